	.target	sm_90a

	.elftype	@"ET_EXEC"


//--------------------- .note.nv.tkinfo           --------------------------
	.section	.note.nv.tkinfo,"",@"SHT_NOTE"
	.sectionflags	@"SHF_NOTE_NV_TKINFO"
	.tkinfo
        /*0018*/ 	.word	0x00000002
        /*0030*/ 	.string	""
        /*0030*/ 	.string	"ptxas"
        /*0030*/ 	.string	"Cuda compilation tools, release 13.0, V13.0.88"
        /*0030*/ 	.string	"Build cuda_13.0.r13.0/compiler.36424714_0"
        /*0030*/ 	.string	"-arch sm_90a -m 64 "



//--------------------- .note.nv.cuinfo           --------------------------
	.section	.note.nv.cuinfo,"",@"SHT_NOTE"
	.sectionflags	@"SHF_NOTE_NV_CUINFO"
        /*0018*/ 	.short	0x0002
        /*001a*/ 	.short	0x005a
        /*001c*/ 	.short	0x0082
	.zero		2


//--------------------- .nv.info                  --------------------------
	.section	.nv.info,"",@"SHT_CUDA_INFO"
	.align	4


	//----- nvinfo : EIATTR_REGCOUNT
	.align		4
        /*0000*/ 	.byte	0x04, 0x2f
        /*0002*/ 	.short	(.L_12 - .L_11)
	.align		4
.L_11:
        /*0004*/ 	.word	index@(_ZN5flash24flash_fwd_splitkv_kernelI23Flash_fwd_kernel_traitsILi32ELi64ELi128ELi4ELb0ELb0EN7cutlass10bfloat16_tE19Flash_kernel_traitsILi32ELi64ELi128ELi4ES3_EELb1ELb0ELb1ELb0ELb0ELb1ELb1ELb1EEEvNS_16Flash_fwd_paramsE)
        /*0008*/ 	.word	0x000000a8


	//----- nvinfo : EIATTR_FRAME_SIZE
	.align		4
.L_12:
        /*000c*/ 	.byte	0x04, 0x11
        /*000e*/ 	.short	(.L_14 - .L_13)
	.align		4
.L_13:
        /*0010*/ 	.word	index@(_ZN5flash24flash_fwd_splitkv_kernelI23Flash_fwd_kernel_traitsILi32ELi64ELi128ELi4ELb0ELb0EN7cutlass10bfloat16_tE19Flash_kernel_traitsILi32ELi64ELi128ELi4ES3_EELb1ELb0ELb1ELb0ELb0ELb1ELb1ELb1EEEvNS_16Flash_fwd_paramsE)
        /*0014*/ 	.word	0x00000000


	//----- nvinfo : EIATTR_REGCOUNT
	.align		4
.L_14:
        /*0018*/ 	.byte	0x04, 0x2f
        /*001a*/ 	.short	(.L_16 - .L_15)
	.align		4
.L_15:
        /*001c*/ 	.word	index@(_ZN5flash24flash_fwd_splitkv_kernelI23Flash_fwd_kernel_traitsILi32ELi64ELi128ELi4ELb0ELb0EN7cutlass10bfloat16_tE19Flash_kernel_traitsILi32ELi64ELi128ELi4ES3_EELb1ELb0ELb1ELb0ELb0ELb0ELb1ELb1EEEvNS_16Flash_fwd_paramsE)
        /*0020*/ 	.word	0x000000a8


	//----- nvinfo : EIATTR_FRAME_SIZE
	.align		4
.L_16:
        /*0024*/ 	.byte	0x04, 0x11
        /*0026*/ 	.short	(.L_18 - .L_17)
	.align		4
.L_17:
        /*0028*/ 	.word	index@(_ZN5flash24flash_fwd_splitkv_kernelI23Flash_fwd_kernel_traitsILi32ELi64ELi128ELi4ELb0ELb0EN7cutlass10bfloat16_tE19Flash_kernel_traitsILi32ELi64ELi128ELi4ES3_EELb1ELb0ELb1ELb0ELb0ELb0ELb1ELb1EEEvNS_16Flash_fwd_paramsE)
        /*002c*/ 	.word	0x00000000


	//----- nvinfo : EIATTR_REGCOUNT
	.align		4
.L_18:
        /*0030*/ 	.byte	0x04, 0x2f
        /*0032*/ 	.short	(.L_20 - .L_19)
	.align		4
.L_19:
        /*0034*/ 	.word	index@(_ZN5flash24flash_fwd_splitkv_kernelI23Flash_fwd_kernel_traitsILi32ELi64ELi128ELi4ELb0ELb0EN7cutlass10bfloat16_tE19Flash_kernel_traitsILi32ELi64ELi128ELi4ES3_EELb1ELb0ELb0ELb0ELb1ELb1ELb1ELb1EEEvNS_16Flash_fwd_paramsE)
        /*0038*/ 	.word	0x000000a8


	//----- nvinfo : EIATTR_FRAME_SIZE
	.align		4
.L_20:
        /*003c*/ 	.byte	0x04, 0x11
        /*003e*/ 	.short	(.L_22 - .L_21)
	.align		4
.L_21:
        /*0040*/ 	.word	index@(_ZN5flash24flash_fwd_splitkv_kernelI23Flash_fwd_kernel_traitsILi32ELi64ELi128ELi4ELb0ELb0EN7cutlass10bfloat16_tE19Flash_kernel_traitsILi32ELi64ELi128ELi4ES3_EELb1ELb0ELb0ELb0ELb1ELb1ELb1ELb1EEEvNS_16Flash_fwd_paramsE)
        /*0044*/ 	.word	0x00000000


	//----- nvinfo : EIATTR_REGCOUNT
	.align		4
.L_22:
        /*0048*/ 	.byte	0x04, 0x2f
        /*004a*/ 	.short	(.L_24 - .L_23)
	.align		4
.L_23:
        /*004c*/ 	.word	index@(_ZN5flash24flash_fwd_splitkv_kernelI23Flash_fwd_kernel_traitsILi32ELi64ELi128ELi4ELb0ELb0EN7cutlass10bfloat16_tE19Flash_kernel_traitsILi32ELi64ELi128ELi4ES3_EELb1ELb0ELb0ELb0ELb1ELb0ELb1ELb1EEEvNS_16Flash_fwd_paramsE)
        /*0050*/ 	.word	0x000000a7


	//----- nvinfo : EIATTR_FRAME_SIZE
	.align		4
.L_24:
        /*0054*/ 	.byte	0x04, 0x11
        /*0056*/ 	.short	(.L_26 - .L_25)
	.align		4
.L_25:
        /*0058*/ 	.word	index@(_ZN5flash24flash_fwd_splitkv_kernelI23Flash_fwd_kernel_traitsILi32ELi64ELi128ELi4ELb0ELb0EN7cutlass10bfloat16_tE19Flash_kernel_traitsILi32ELi64ELi128ELi4ES3_EELb1ELb0ELb0ELb0ELb1ELb0ELb1ELb1EEEvNS_16Flash_fwd_paramsE)
        /*005c*/ 	.word	0x00000000


	//----- nvinfo : EIATTR_REGCOUNT
	.align		4
.L_26:
        /*0060*/ 	.byte	0x04, 0x2f
        /*0062*/ 	.short	(.L_28 - .L_27)
	.align		4
.L_27:
        /*0064*/ 	.word	index@(_ZN5flash24flash_fwd_splitkv_kernelI23Flash_fwd_kernel_traitsILi32ELi64ELi128ELi4ELb0ELb0EN7cutlass10bfloat16_tE19Flash_kernel_traitsILi32ELi64ELi128ELi4ES3_EELb1ELb0ELb1ELb0ELb0ELb1ELb1ELb0EEEvNS_16Flash_fwd_paramsE)
        /*0068*/ 	.word	0x000000a8


	//----- nvinfo : EIATTR_FRAME_SIZE
	.align		4
.L_28:
        /*006c*/ 	.byte	0x04, 0x11
        /*006e*/ 	.short	(.L_30 - .L_29)
	.align		4
.L_29:
        /*0070*/ 	.word	index@(_ZN5flash24flash_fwd_splitkv_kernelI23Flash_fwd_kernel_traitsILi32ELi64ELi128ELi4ELb0ELb0EN7cutlass10bfloat16_tE19Flash_kernel_traitsILi32ELi64ELi128ELi4ES3_EELb1ELb0ELb1ELb0ELb0ELb1ELb1ELb0EEEvNS_16Flash_fwd_paramsE)
        /*0074*/ 	.word	0x00000000


	//----- nvinfo : EIATTR_REGCOUNT
	.align		4
.L_30:
        /*0078*/ 	.byte	0x04, 0x2f
        /*007a*/ 	.short	(.L_32 - .L_31)
	.align		4
.L_31:
        /*007c*/ 	.word	index@(_ZN5flash24flash_fwd_splitkv_kernelI23Flash_fwd_kernel_traitsILi32ELi64ELi128ELi4ELb0ELb0EN7cutlass10bfloat16_tE19Flash_kernel_traitsILi32ELi64ELi128ELi4ES3_EELb1ELb0ELb1ELb0ELb0ELb0ELb1ELb0EEEvNS_16Flash_fwd_paramsE)
        /*0080*/ 	.word	0x000000a6


	//----- nvinfo : EIATTR_FRAME_SIZE
	.align		4
.L_32:
        /*0084*/ 	.byte	0x04, 0x11
        /*0086*/ 	.short	(.L_34 - .L_33)
	.align		4
.L_33:
        /*0088*/ 	.word	index@(_ZN5flash24flash_fwd_splitkv_kernelI23Flash_fwd_kernel_traitsILi32ELi64ELi128ELi4ELb0ELb0EN7cutlass10bfloat16_tE19Flash_kernel_traitsILi32ELi64ELi128ELi4ES3_EELb1ELb0ELb1ELb0ELb0ELb0ELb1ELb0EEEvNS_16Flash_fwd_paramsE)
        /*008c*/ 	.word	0x00000000


	//----- nvinfo : EIATTR_REGCOUNT
	.align		4
.L_34:
        /*0090*/ 	.byte	0x04, 0x2f
        /*0092*/ 	.short	(.L_36 - .L_35)
	.align		4
.L_35:
        /*0094*/ 	.word	index@(_ZN5flash24flash_fwd_splitkv_kernelI23Flash_fwd_kernel_traitsILi32ELi64ELi128ELi4ELb0ELb0EN7cutlass10bfloat16_tE19Flash_kernel_traitsILi32ELi64ELi128ELi4ES3_EELb1ELb0ELb0ELb0ELb1ELb1ELb1ELb0EEEvNS_16Flash_fwd_paramsE)
        /*0098*/ 	.word	0x000000a8


	//----- nvinfo : EIATTR_FRAME_SIZE
	.align		4
.L_36:
        /*009c*/ 	.byte	0x04, 0x11
        /*009e*/ 	.short	(.L_38 - .L_37)
	.align		4
.L_37:
        /*00a0*/ 	.word	index@(_ZN5flash24flash_fwd_splitkv_kernelI23Flash_fwd_kernel_traitsILi32ELi64ELi128ELi4ELb0ELb0EN7cutlass10bfloat16_tE19Flash_kernel_traitsILi32ELi64ELi128ELi4ES3_EELb1ELb0ELb0ELb0ELb1ELb1ELb1ELb0EEEvNS_16Flash_fwd_paramsE)
        /*00a4*/ 	.word	0x00000000


	//----- nvinfo : EIATTR_REGCOUNT
	.align		4
.L_38:
        /*00a8*/ 	.byte	0x04, 0x2f
        /*00aa*/ 	.short	(.L_40 - .L_39)
	.align		4
.L_39:
        /*00ac*/ 	.word	index@(_ZN5flash24flash_fwd_splitkv_kernelI23Flash_fwd_kernel_traitsILi32ELi64ELi128ELi4ELb0ELb0EN7cutlass10bfloat16_tE19Flash_kernel_traitsILi32ELi64ELi128ELi4ES3_EELb1ELb0ELb0ELb0ELb1ELb0ELb1ELb0EEEvNS_16Flash_fwd_paramsE)
        /*00b0*/ 	.word	0x000000a2


	//----- nvinfo : EIATTR_FRAME_SIZE
	.align		4
.L_40:
        /*00b4*/ 	.byte	0x04, 0x11
        /*00b6*/ 	.short	(.L_42 - .L_41)
	.align		4
.L_41:
        /*00b8*/ 	.word	index@(_ZN5flash24flash_fwd_splitkv_kernelI23Flash_fwd_kernel_traitsILi32ELi64ELi128ELi4ELb0ELb0EN7cutlass10bfloat16_tE19Flash_kernel_traitsILi32ELi64ELi128ELi4ES3_EELb1ELb0ELb0ELb0ELb1ELb0ELb1ELb0EEEvNS_16Flash_fwd_paramsE)
        /*00bc*/ 	.word	0x00000000


	//----- nvinfo : EIATTR_REGCOUNT
	.align		4
.L_42:
        /*00c0*/ 	.byte	0x04, 0x2f
        /*00c2*/ 	.short	(.L_44 - .L_43)
	.align		4
.L_43:
        /*00c4*/ 	.word	index@(_ZN5flash24flash_fwd_splitkv_kernelI23Flash_fwd_kernel_traitsILi32ELi64ELi128ELi4ELb0ELb0EN7cutlass10bfloat16_tE19Flash_kernel_traitsILi32ELi64ELi128ELi4ES3_EELb1ELb0ELb1ELb0ELb0ELb1ELb0ELb1EEEvNS_16Flash_fwd_paramsE)
        /*00c8*/ 	.word	0x000000a2


	//----- nvinfo : EIATTR_FRAME_SIZE
	.align		4
.L_44:
        /*00cc*/ 	.byte	0x04, 0x11
        /*00ce*/ 	.short	(.L_46 - .L_45)
	.align		4
.L_45:
        /*00d0*/ 	.word	index@(_ZN5flash24flash_fwd_splitkv_kernelI23Flash_fwd_kernel_traitsILi32ELi64ELi128ELi4ELb0ELb0EN7cutlass10bfloat16_tE19Flash_kernel_traitsILi32ELi64ELi128ELi4ES3_EELb1ELb0ELb1ELb0ELb0ELb1ELb0ELb1EEEvNS_16Flash_fwd_paramsE)
        /*00d4*/ 	.word	0x00000000


	//----- nvinfo : EIATTR_REGCOUNT
	.align		4
.L_46:
        /*00d8*/ 	.byte	0x04, 0x2f
        /*00da*/ 	.short	(.L_48 - .L_47)
	.align		4
.L_47:
        /*00dc*/ 	.word	index@(_ZN5flash24flash_fwd_splitkv_kernelI23Flash_fwd_kernel_traitsILi32ELi64ELi128ELi4ELb0ELb0EN7cutlass10bfloat16_tE19Flash_kernel_traitsILi32ELi64ELi128ELi4ES3_EELb1ELb0ELb1ELb0ELb0ELb0ELb0ELb1EEEvNS_16Flash_fwd_paramsE)
        /*00e0*/ 	.word	0x0000009e


	//----- nvinfo : EIATTR_FRAME_SIZE
	.align		4
.L_48:
        /*00e4*/ 	.byte	0x04, 0x11
        /*00e6*/ 	.short	(.L_50 - .L_49)
	.align		4
.L_49:
        /*00e8*/ 	.word	index@(_ZN5flash24flash_fwd_splitkv_kernelI23Flash_fwd_kernel_traitsILi32ELi64ELi128ELi4ELb0ELb0EN7cutlass10bfloat16_tE19Flash_kernel_traitsILi32ELi64ELi128ELi4ES3_EELb1ELb0ELb1ELb0ELb0ELb0ELb0ELb1EEEvNS_16Flash_fwd_paramsE)
        /*00ec*/ 	.word	0x00000000


	//----- nvinfo : EIATTR_REGCOUNT
	.align		4
.L_50:
        /*00f0*/ 	.byte	0x04, 0x2f
        /*00f2*/ 	.short	(.L_52 - .L_51)
	.align		4
.L_51:
        /*00f4*/ 	.word	index@(_ZN5flash24flash_fwd_splitkv_kernelI23Flash_fwd_kernel_traitsILi32ELi64ELi128ELi4ELb0ELb0EN7cutlass10bfloat16_tE19Flash_kernel_traitsILi32ELi64ELi128ELi4ES3_EELb1ELb0ELb0ELb0ELb1ELb1ELb0ELb1EEEvNS_16Flash_fwd_paramsE)
        /*00f8*/ 	.word	0x000000a8


	//----- nvinfo : EIATTR_FRAME_SIZE
	.align		4
.L_52:
        /*00fc*/ 	.byte	0x04, 0x11
        /*00fe*/ 	.short	(.L_54 - .L_53)
	.align		4
.L_53:
        /*0100*/ 	.word	index@(_ZN5flash24flash_fwd_splitkv_kernelI23Flash_fwd_kernel_traitsILi32ELi64ELi128ELi4ELb0ELb0EN7cutlass10bfloat16_tE19Flash_kernel_traitsILi32ELi64ELi128ELi4ES3_EELb1ELb0ELb0ELb0ELb1ELb1ELb0ELb1EEEvNS_16Flash_fwd_paramsE)
        /*0104*/ 	.word	0x00000000


	//----- nvinfo : EIATTR_REGCOUNT
	.align		4
.L_54:
        /*0108*/ 	.byte	0x04, 0x2f
        /*010a*/ 	.short	(.L_56 - .L_55)
	.align		4
.L_55:
        /*010c*/ 	.word	index@(_ZN5flash24flash_fwd_splitkv_kernelI23Flash_fwd_kernel_traitsILi32ELi64ELi128ELi4ELb0ELb0EN7cutlass10bfloat16_tE19Flash_kernel_traitsILi32ELi64ELi128ELi4ES3_EELb1ELb0ELb0ELb0ELb1ELb0ELb0ELb1EEEvNS_16Flash_fwd_paramsE)
        /*0110*/ 	.word	0x000000a8


	//----- nvinfo : EIATTR_FRAME_SIZE
	.align		4
.L_56:
        /*0114*/ 	.byte	0x04, 0x11
        /*0116*/ 	.short	(.L_58 - .L_57)
	.align		4
.L_57:
        /*0118*/ 	.word	index@(_ZN5flash24flash_fwd_splitkv_kernelI23Flash_fwd_kernel_traitsILi32ELi64ELi128ELi4ELb0ELb0EN7cutlass10bfloat16_tE19Flash_kernel_traitsILi32ELi64ELi128ELi4ES3_EELb1ELb0ELb0ELb0ELb1ELb0ELb0ELb1EEEvNS_16Flash_fwd_paramsE)
        /*011c*/ 	.word	0x00000000


	//----- nvinfo : EIATTR_REGCOUNT
	.align		4
.L_58:
        /*0120*/ 	.byte	0x04, 0x2f
        /*0122*/ 	.short	(.L_60 - .L_59)
	.align		4
.L_59:
        /*0124*/ 	.word	index@(_ZN5flash24flash_fwd_splitkv_kernelI23Flash_fwd_kernel_traitsILi32ELi64ELi128ELi4ELb0ELb0EN7cutlass10bfloat16_tE19Flash_kernel_traitsILi32ELi64ELi128ELi4ES3_EELb1ELb0ELb1ELb0ELb0ELb1ELb0ELb0EEEvNS_16Flash_fwd_paramsE)
        /*0128*/ 	.word	0x000000a7


	//----- nvinfo : EIATTR_FRAME_SIZE
	.align		4
.L_60:
        /*012c*/ 	.byte	0x04, 0x11
        /*012e*/ 	.short	(.L_62 - .L_61)
	.align		4
.L_61:
        /*0130*/ 	.word	index@(_ZN5flash24flash_fwd_splitkv_kernelI23Flash_fwd_kernel_traitsILi32ELi64ELi128ELi4ELb0ELb0EN7cutlass10bfloat16_tE19Flash_kernel_traitsILi32ELi64ELi128ELi4ES3_EELb1ELb0ELb1ELb0ELb0ELb1ELb0ELb0EEEvNS_16Flash_fwd_paramsE)
        /*0134*/ 	.word	0x00000000


	//----- nvinfo : EIATTR_REGCOUNT
	.align		4
.L_62:
        /*0138*/ 	.byte	0x04, 0x2f
        /*013a*/ 	.short	(.L_64 - .L_63)
	.align		4
.L_63:
        /*013c*/ 	.word	index@(_ZN5flash24flash_fwd_splitkv_kernelI23Flash_fwd_kernel_traitsILi32ELi64ELi128ELi4ELb0ELb0EN7cutlass10bfloat16_tE19Flash_kernel_traitsILi32ELi64ELi128ELi4ES3_EELb1ELb0ELb1ELb0ELb0ELb0ELb0ELb0EEEvNS_16Flash_fwd_paramsE)
        /*0140*/ 	.word	0x000000a7


	//----- nvinfo : EIATTR_FRAME_SIZE
	.align		4
.L_64:
        /*0144*/ 	.byte	0x04, 0x11
        /*0146*/ 	.short	(.L_66 - .L_65)
	.align		4
.L_65:
        /*0148*/ 	.word	index@(_ZN5flash24flash_fwd_splitkv_kernelI23Flash_fwd_kernel_traitsILi32ELi64ELi128ELi4ELb0ELb0EN7cutlass10bfloat16_tE19Flash_kernel_traitsILi32ELi64ELi128ELi4ES3_EELb1ELb0ELb1ELb0ELb0ELb0ELb0ELb0EEEvNS_16Flash_fwd_paramsE)
        /*014c*/ 	.word	0x00000000


	//----- nvinfo : EIATTR_REGCOUNT
	.align		4
.L_66:
        /*0150*/ 	.byte	0x04, 0x2f
        /*0152*/ 	.short	(.L_68 - .L_67)
	.align		4
.L_67:
        /*0154*/ 	.word	index@(_ZN5flash24flash_fwd_splitkv_kernelI23Flash_fwd_kernel_traitsILi32ELi64ELi128ELi4ELb0ELb0EN7cutlass10bfloat16_tE19Flash_kernel_traitsILi32ELi64ELi128ELi4ES3_EELb1ELb0ELb0ELb0ELb1ELb1ELb0ELb0EEEvNS_16Flash_fwd_paramsE)
        /*0158*/ 	.word	0x000000a8


	//----- nvinfo : EIATTR_FRAME_SIZE
	.align		4
.L_68:
        /*015c*/ 	.byte	0x04, 0x11
        /*015e*/ 	.short	(.L_70 - .L_69)
	.align		4
.L_69:
        /*0160*/ 	.word	index@(_ZN5flash24flash_fwd_splitkv_kernelI23Flash_fwd_kernel_traitsILi32ELi64ELi128ELi4ELb0ELb0EN7cutlass10bfloat16_tE19Flash_kernel_traitsILi32ELi64ELi128ELi4ES3_EELb1ELb0ELb0ELb0ELb1ELb1ELb0ELb0EEEvNS_16Flash_fwd_paramsE)
        /*0164*/ 	.word	0x00000000


	//----- nvinfo : EIATTR_REGCOUNT
	.align		4
.L_70:
        /*0168*/ 	.byte	0x04, 0x2f
        /*016a*/ 	.short	(.L_72 - .L_71)
	.align		4
.L_71:
        /*016c*/ 	.word	index@(_ZN5flash24flash_fwd_splitkv_kernelI23Flash_fwd_kernel_traitsILi32ELi64ELi128ELi4ELb0ELb0EN7cutlass10bfloat16_tE19Flash_kernel_traitsILi32ELi64ELi128ELi4ES3_EELb1ELb0ELb0ELb0ELb1ELb0ELb0ELb0EEEvNS_16Flash_fwd_paramsE)
        /*0170*/ 	.word	0x000000a8


	//----- nvinfo : EIATTR_FRAME_SIZE
	.align		4
.L_72:
        /*0174*/ 	.byte	0x04, 0x11
        /*0176*/ 	.short	(.L_74 - .L_73)
	.align		4
.L_73:
        /*0178*/ 	.word	index@(_ZN5flash24flash_fwd_splitkv_kernelI23Flash_fwd_kernel_traitsILi32ELi64ELi128ELi4ELb0ELb0EN7cutlass10bfloat16_tE19Flash_kernel_traitsILi32ELi64ELi128ELi4ES3_EELb1ELb0ELb0ELb0ELb1ELb0ELb0ELb0EEEvNS_16Flash_fwd_paramsE)
        /*017c*/ 	.word	0x00000000


	//----- nvinfo : EIATTR_REGCOUNT
	.align		4
.L_74:
        /*0180*/ 	.byte	0x04, 0x2f
        /*0182*/ 	.short	(.L_76 - .L_75)
	.align		4
.L_75:
        /*0184*/ 	.word	index@(_ZN5flash24flash_fwd_splitkv_kernelI23Flash_fwd_kernel_traitsILi32ELi64ELi128ELi4ELb0ELb0EN7cutlass10bfloat16_tE19Flash_kernel_traitsILi32ELi64ELi128ELi4ES3_EELb1ELb0ELb0ELb1ELb1ELb1ELb1ELb0EEEvNS_16Flash_fwd_paramsE)
        /*0188*/ 	.word	0x000000a8


	//----- nvinfo : EIATTR_FRAME_SIZE
	.align		4
.L_76:
        /*018c*/ 	.byte	0x04, 0x11
        /*018e*/ 	.short	(.L_78 - .L_77)
	.align		4
.L_77:
        /*0190*/ 	.word	index@(_ZN5flash24flash_fwd_splitkv_kernelI23Flash_fwd_kernel_traitsILi32ELi64ELi128ELi4ELb0ELb0EN7cutlass10bfloat16_tE19Flash_kernel_traitsILi32ELi64ELi128ELi4ES3_EELb1ELb0ELb0ELb1ELb1ELb1ELb1ELb0EEEvNS_16Flash_fwd_paramsE)
        /*0194*/ 	.word	0x00000000


	//----- nvinfo : EIATTR_REGCOUNT
	.align		4
.L_78:
        /*0198*/ 	.byte	0x04, 0x2f
        /*019a*/ 	.short	(.L_80 - .L_79)
	.align		4
.L_79:
        /*019c*/ 	.word	index@(_ZN5flash24flash_fwd_splitkv_kernelI23Flash_fwd_kernel_traitsILi32ELi64ELi128ELi4ELb0ELb0EN7cutlass10bfloat16_tE19Flash_kernel_traitsILi32ELi64ELi128ELi4ES3_EELb1ELb0ELb0ELb1ELb1ELb0ELb1ELb0EEEvNS_16Flash_fwd_paramsE)
        /*01a0*/ 	.word	0x000000a8


	//----- nvinfo : EIATTR_FRAME_SIZE
	.align		4
.L_80:
        /*01a4*/ 	.byte	0x04, 0x11
        /*01a6*/ 	.short	(.L_82 - .L_81)
	.align		4
.L_81:
        /*01a8*/ 	.word	index@(_ZN5flash24flash_fwd_splitkv_kernelI23Flash_fwd_kernel_traitsILi32ELi64ELi128ELi4ELb0ELb0EN7cutlass10bfloat16_tE19Flash_kernel_traitsILi32ELi64ELi128ELi4ES3_EELb1ELb0ELb0ELb1ELb1ELb0ELb1ELb0EEEvNS_16Flash_fwd_paramsE)
        /*01ac*/ 	.word	0x00000000


	//----- nvinfo : EIATTR_REGCOUNT
	.align		4
.L_82:
        /*01b0*/ 	.byte	0x04, 0x2f
        /*01b2*/ 	.short	(.L_84 - .L_83)
	.align		4
.L_83:
        /*01b4*/ 	.word	index@(_ZN5flash24flash_fwd_splitkv_kernelI23Flash_fwd_kernel_traitsILi32ELi64ELi128ELi4ELb0ELb0EN7cutlass10bfloat16_tE19Flash_kernel_traitsILi32ELi64ELi128ELi4ES3_EELb1ELb0ELb0ELb1ELb1ELb1ELb0ELb0EEEvNS_16Flash_fwd_paramsE)
        /*01b8*/ 	.word	0x000000a8


	//----- nvinfo : EIATTR_FRAME_SIZE
	.align		4
.L_84:
        /*01bc*/ 	.byte	0x04, 0x11
        /*01be*/ 	.short	(.L_86 - .L_85)
	.align		4
.L_85:
        /*01c0*/ 	.word	index@(_ZN5flash24flash_fwd_splitkv_kernelI23Flash_fwd_kernel_traitsILi32ELi64ELi128ELi4ELb0ELb0EN7cutlass10bfloat16_tE19Flash_kernel_traitsILi32ELi64ELi128ELi4ES3_EELb1ELb0ELb0ELb1ELb1ELb1ELb0ELb0EEEvNS_16Flash_fwd_paramsE)
        /*01c4*/ 	.word	0x00000000


	//----- nvinfo : EIATTR_REGCOUNT
	.align		4
.L_86:
        /*01c8*/ 	.byte	0x04, 0x2f
        /*01ca*/ 	.short	(.L_88 - .L_87)
	.align		4
.L_87:
        /*01cc*/ 	.word	index@(_ZN5flash24flash_fwd_splitkv_kernelI23Flash_fwd_kernel_traitsILi32ELi64ELi128ELi4ELb0ELb0EN7cutlass10bfloat16_tE19Flash_kernel_traitsILi32ELi64ELi128ELi4ES3_EELb1ELb0ELb0ELb1ELb1ELb0ELb0ELb0EEEvNS_16Flash_fwd_paramsE)
        /*01d0*/ 	.word	0x000000a8


	//----- nvinfo : EIATTR_FRAME_SIZE
	.align		4
.L_88:
        /*01d4*/ 	.byte	0x04, 0x11
        /*01d6*/ 	.short	(.L_90 - .L_89)
	.align		4
.L_89:
        /*01d8*/ 	.word	index@(_ZN5flash24flash_fwd_splitkv_kernelI23Flash_fwd_kernel_traitsILi32ELi64ELi128ELi4ELb0ELb0EN7cutlass10bfloat16_tE19Flash_kernel_traitsILi32ELi64ELi128ELi4ES3_EELb1ELb0ELb0ELb1ELb1ELb0ELb0ELb0EEEvNS_16Flash_fwd_paramsE)
        /*01dc*/ 	.word	0x00000000


	//----- nvinfo : EIATTR_REGCOUNT
	.align		4
.L_90:
        /*01e0*/ 	.byte	0x04, 0x2f
        /*01e2*/ 	.short	(.L_92 - .L_91)
	.align		4
.L_91:
        /*01e4*/ 	.word	index@(_ZN5flash24flash_fwd_splitkv_kernelI23Flash_fwd_kernel_traitsILi32ELi64ELi128ELi4ELb0ELb0EN7cutlass10bfloat16_tE19Flash_kernel_traitsILi32ELi64ELi128ELi4ES3_EELb1ELb0ELb0ELb0ELb0ELb1ELb1ELb1EEEvNS_16Flash_fwd_paramsE)
        /*01e8*/ 	.word	0x000000a5


	//----- nvinfo : EIATTR_FRAME_SIZE
	.align		4
.L_92:
        /*01ec*/ 	.byte	0x04, 0x11
        /*01ee*/ 	.short	(.L_94 - .L_93)
	.align		4
.L_93:
        /*01f0*/ 	.word	index@(_ZN5flash24flash_fwd_splitkv_kernelI23Flash_fwd_kernel_traitsILi32ELi64ELi128ELi4ELb0ELb0EN7cutlass10bfloat16_tE19Flash_kernel_traitsILi32ELi64ELi128ELi4ES3_EELb1ELb0ELb0ELb0ELb0ELb1ELb1ELb1EEEvNS_16Flash_fwd_paramsE)
        /*01f4*/ 	.word	0x00000000


	//----- nvinfo : EIATTR_REGCOUNT
	.align		4
.L_94:
        /*01f8*/ 	.byte	0x04, 0x2f
        /*01fa*/ 	.short	(.L_96 - .L_95)
	.align		4
.L_95:
        /*01fc*/ 	.word	index@(_ZN5flash24flash_fwd_splitkv_kernelI23Flash_fwd_kernel_traitsILi32ELi64ELi128ELi4ELb0ELb0EN7cutlass10bfloat16_tE19Flash_kernel_traitsILi32ELi64ELi128ELi4ES3_EELb1ELb0ELb0ELb0ELb0ELb0ELb1ELb1EEEvNS_16Flash_fwd_paramsE)
        /*0200*/ 	.word	0x000000a8


	//----- nvinfo : EIATTR_FRAME_SIZE
	.align		4
.L_96:
        /*0204*/ 	.byte	0x04, 0x11
        /*0206*/ 	.short	(.L_98 - .L_97)
	.align		4
.L_97:
        /*0208*/ 	.word	index@(_ZN5flash24flash_fwd_splitkv_kernelI23Flash_fwd_kernel_traitsILi32ELi64ELi128ELi4ELb0ELb0EN7cutlass10bfloat16_tE19Flash_kernel_traitsILi32ELi64ELi128ELi4ES3_EELb1ELb0ELb0ELb0ELb0ELb0ELb1ELb1EEEvNS_16Flash_fwd_paramsE)
        /*020c*/ 	.word	0x00000000


	//----- nvinfo : EIATTR_REGCOUNT
	.align		4
.L_98:
        /*0210*/ 	.byte	0x04, 0x2f
        /*0212*/ 	.short	(.L_100 - .L_99)
	.align		4
.L_99:
        /*0214*/ 	.word	index@(_ZN5flash24flash_fwd_splitkv_kernelI23Flash_fwd_kernel_traitsILi32ELi64ELi128ELi4ELb0ELb0EN7cutlass10bfloat16_tE19Flash_kernel_traitsILi32ELi64ELi128ELi4ES3_EELb1ELb0ELb0ELb0ELb0ELb1ELb1ELb0EEEvNS_16Flash_fwd_paramsE)
        /*0218*/ 	.word	0x000000fe


	//----- nvinfo : EIATTR_FRAME_SIZE
	.align		4
.L_100:
        /*021c*/ 	.byte	0x04, 0x11
        /*021e*/ 	.short	(.L_102 - .L_101)
	.align		4
.L_101:
        /*0220*/ 	.word	index@(_ZN5flash24flash_fwd_splitkv_kernelI23Flash_fwd_kernel_traitsILi32ELi64ELi128ELi4ELb0ELb0EN7cutlass10bfloat16_tE19Flash_kernel_traitsILi32ELi64ELi128ELi4ES3_EELb1ELb0ELb0ELb0ELb0ELb1ELb1ELb0EEEvNS_16Flash_fwd_paramsE)
        /*0224*/ 	.word	0x00000000


	//----- nvinfo : EIATTR_REGCOUNT
	.align		4
.L_102:
        /*0228*/ 	.byte	0x04, 0x2f
        /*022a*/ 	.short	(.L_104 - .L_103)
	.align		4
.L_103:
        /*022c*/ 	.word	index@(_ZN5flash24flash_fwd_splitkv_kernelI23Flash_fwd_kernel_traitsILi32ELi64ELi128ELi4ELb0ELb0EN7cutlass10bfloat16_tE19Flash_kernel_traitsILi32ELi64ELi128ELi4ES3_EELb1ELb0ELb0ELb0ELb0ELb0ELb1ELb0EEEvNS_16Flash_fwd_paramsE)
        /*0230*/ 	.word	0x000000a2


	//----- nvinfo : EIATTR_FRAME_SIZE
	.align		4
.L_104:
        /*0234*/ 	.byte	0x04, 0x11
        /*0236*/ 	.short	(.L_106 - .L_105)
	.align		4
.L_105:
        /*0238*/ 	.word	index@(_ZN5flash24flash_fwd_splitkv_kernelI23Flash_fwd_kernel_traitsILi32ELi64ELi128ELi4ELb0ELb0EN7cutlass10bfloat16_tE19Flash_kernel_traitsILi32ELi64ELi128ELi4ES3_EELb1ELb0ELb0ELb0ELb0ELb0ELb1ELb0EEEvNS_16Flash_fwd_paramsE)
        /*023c*/ 	.word	0x00000000


	//----- nvinfo : EIATTR_REGCOUNT
	.align		4
.L_106:
        /*0240*/ 	.byte	0x04, 0x2f
        /*0242*/ 	.short	(.L_108 - .L_107)
	.align		4
.L_107:
        /*0244*/ 	.word	index@(_ZN5flash24flash_fwd_splitkv_kernelI23Flash_fwd_kernel_traitsILi32ELi64ELi128ELi4ELb0ELb0EN7cutlass10bfloat16_tE19Flash_kernel_traitsILi32ELi64ELi128ELi4ES3_EELb1ELb0ELb0ELb0ELb0ELb1ELb0ELb1EEEvNS_16Flash_fwd_paramsE)
        /*0248*/ 	.word	0x000000a7


	//----- nvinfo : EIATTR_FRAME_SIZE
	.align		4
.L_108:
        /*024c*/ 	.byte	0x04, 0x11
        /*024e*/ 	.short	(.L_110 - .L_109)
	.align		4
.L_109:
        /*0250*/ 	.word	index@(_ZN5flash24flash_fwd_splitkv_kernelI23Flash_fwd_kernel_traitsILi32ELi64ELi128ELi4ELb0ELb0EN7cutlass10bfloat16_tE19Flash_kernel_traitsILi32ELi64ELi128ELi4ES3_EELb1ELb0ELb0ELb0ELb0ELb1ELb0ELb1EEEvNS_16Flash_fwd_paramsE)
        /*0254*/ 	.word	0x00000000


	//----- nvinfo : EIATTR_REGCOUNT
	.align		4
.L_110:
        /*0258*/ 	.byte	0x04, 0x2f
        /*025a*/ 	.short	(.L_112 - .L_111)
	.align		4
.L_111:
        /*025c*/ 	.word	index@(_ZN5flash24flash_fwd_splitkv_kernelI23Flash_fwd_kernel_traitsILi32ELi64ELi128ELi4ELb0ELb0EN7cutlass10bfloat16_tE19Flash_kernel_traitsILi32ELi64ELi128ELi4ES3_EELb1ELb0ELb0ELb0ELb0ELb0ELb0ELb1EEEvNS_16Flash_fwd_paramsE)
        /*0260*/ 	.word	0x000000a8


	//----- nvinfo : EIATTR_FRAME_SIZE
	.align		4
.L_112:
        /*0264*/ 	.byte	0x04, 0x11
        /*0266*/ 	.short	(.L_114 - .L_113)
	.align		4
.L_113:
        /*0268*/ 	.word	index@(_ZN5flash24flash_fwd_splitkv_kernelI23Flash_fwd_kernel_traitsILi32ELi64ELi128ELi4ELb0ELb0EN7cutlass10bfloat16_tE19Flash_kernel_traitsILi32ELi64ELi128ELi4ES3_EELb1ELb0ELb0ELb0ELb0ELb0ELb0ELb1EEEvNS_16Flash_fwd_paramsE)
        /*026c*/ 	.word	0x00000000


	//----- nvinfo : EIATTR_REGCOUNT
	.align		4
.L_114:
        /*0270*/ 	.byte	0x04, 0x2f
        /*0272*/ 	.short	(.L_116 - .L_115)
	.align		4
.L_115:
        /*0274*/ 	.word	index@(_ZN5flash24flash_fwd_splitkv_kernelI23Flash_fwd_kernel_traitsILi32ELi64ELi128ELi4ELb0ELb0EN7cutlass10bfloat16_tE19Flash_kernel_traitsILi32ELi64ELi128ELi4ES3_EELb1ELb0ELb0ELb0ELb0ELb1ELb0ELb0EEEvNS_16Flash_fwd_paramsE)
        /*0278*/ 	.word	0x000000a8


	//----- nvinfo : EIATTR_FRAME_SIZE
	.align		4
.L_116:
        /*027c*/ 	.byte	0x04, 0x11
        /*027e*/ 	.short	(.L_118 - .L_117)
	.align		4
.L_117:
        /*0280*/ 	.word	index@(_ZN5flash24flash_fwd_splitkv_kernelI23Flash_fwd_kernel_traitsILi32ELi64ELi128ELi4ELb0ELb0EN7cutlass10bfloat16_tE19Flash_kernel_traitsILi32ELi64ELi128ELi4ES3_EELb1ELb0ELb0ELb0ELb0ELb1ELb0ELb0EEEvNS_16Flash_fwd_paramsE)
        /*0284*/ 	.word	0x00000000


	//----- nvinfo : EIATTR_REGCOUNT
	.align		4
.L_118:
        /*0288*/ 	.byte	0x04, 0x2f
        /*028a*/ 	.short	(.L_120 - .L_119)
	.align		4
.L_119:
        /*028c*/ 	.word	index@(_ZN5flash24flash_fwd_splitkv_kernelI23Flash_fwd_kernel_traitsILi32ELi64ELi128ELi4ELb0ELb0EN7cutlass10bfloat16_tE19Flash_kernel_traitsILi32ELi64ELi128ELi4ES3_EELb1ELb0ELb0ELb0ELb0ELb0ELb0ELb0EEEvNS_16Flash_fwd_paramsE)
        /*0290*/ 	.word	0x000000a8


	//----- nvinfo : EIATTR_FRAME_SIZE
	.align		4
.L_120:
        /*0294*/ 	.byte	0x04, 0x11
        /*0296*/ 	.short	(.L_122 - .L_121)
	.align		4
.L_121:
        /*0298*/ 	.word	index@(_ZN5flash24flash_fwd_splitkv_kernelI23Flash_fwd_kernel_traitsILi32ELi64ELi128ELi4ELb0ELb0EN7cutlass10bfloat16_tE19Flash_kernel_traitsILi32ELi64ELi128ELi4ES3_EELb1ELb0ELb0ELb0ELb0ELb0ELb0ELb0EEEvNS_16Flash_fwd_paramsE)
        /*029c*/ 	.word	0x00000000


	//----- nvinfo : EIATTR_REGCOUNT
	.align		4
.L_122:
        /*02a0*/ 	.byte	0x04, 0x2f
        /*02a2*/ 	.short	(.L_124 - .L_123)
	.align		4
.L_123:
        /*02a4*/ 	.word	index@(_ZN5flash32flash_fwd_splitkv_combine_kernelI23Flash_fwd_kernel_traitsILi32ELi64ELi128ELi4ELb0ELb0EN7cutlass10bfloat16_tE19Flash_kernel_traitsILi32ELi64ELi128ELi4ES3_EELi16ELi1ELb1EEEvNS_16Flash_fwd_paramsE)
        /*02a8*/ 	.word	0x00000036


	//----- nvinfo : EIATTR_FRAME_SIZE
	.align		4
.L_124:
        /*02ac*/ 	.byte	0x04, 0x11
        /*02ae*/ 	.short	(.L_126 - .L_125)
	.align		4
.L_125:
        /*02b0*/ 	.word	index@($__internal_27_$__cuda_sm20_div_s64)
        /*02b4*/ 	.word	0x00000000


	//----- nvinfo : EIATTR_FRAME_SIZE
	.align		4
.L_126:
        /*02b8*/ 	.byte	0x04, 0x11
        /*02ba*/ 	.short	(.L_128 - .L_127)
	.align		4
.L_127:
        /*02bc*/ 	.word	index@(_ZN5flash32flash_fwd_splitkv_combine_kernelI23Flash_fwd_kernel_traitsILi32ELi64ELi128ELi4ELb0ELb0EN7cutlass10bfloat16_tE19Flash_kernel_traitsILi32ELi64ELi128ELi4ES3_EELi16ELi1ELb1EEEvNS_16Flash_fwd_paramsE)
        /*02c0*/ 	.word	0x00000000


	//----- nvinfo : EIATTR_REGCOUNT
	.align		4
.L_128:
        /*02c4*/ 	.byte	0x04, 0x2f
        /*02c6*/ 	.short	(.L_130 - .L_129)
	.align		4
.L_129:
        /*02c8*/ 	.word	index@(_ZN5flash32flash_fwd_splitkv_combine_kernelI23Flash_fwd_kernel_traitsILi32ELi64ELi128ELi4ELb0ELb0EN7cutlass10bfloat16_tE19Flash_kernel_traitsILi32ELi64ELi128ELi4ES3_EELi16ELi2ELb1EEEvNS_16Flash_fwd_paramsE)
        /*02cc*/ 	.word	0x00000036


	//----- nvinfo : EIATTR_FRAME_SIZE
	.align		4
.L_130:
        /*02d0*/ 	.byte	0x04, 0x11
        /*02d2*/ 	.short	(.L_132 - .L_131)
	.align		4
.L_131:
        /*02d4*/ 	.word	index@($__internal_26_$__cuda_sm20_div_s64)
        /*02d8*/ 	.word	0x00000000


	//----- nvinfo : EIATTR_FRAME_SIZE
	.align		4
.L_132:
        /*02dc*/ 	.byte	0x04, 0x11
        /*02de*/ 	.short	(.L_134 - .L_133)
	.align		4
.L_133:
        /*02e0*/ 	.word	index@(_ZN5flash32flash_fwd_splitkv_combine_kernelI23Flash_fwd_kernel_traitsILi32ELi64ELi128ELi4ELb0ELb0EN7cutlass10bfloat16_tE19Flash_kernel_traitsILi32ELi64ELi128ELi4ES3_EELi16ELi2ELb1EEEvNS_16Flash_fwd_paramsE)
        /*02e4*/ 	.word	0x00000000


	//----- nvinfo : EIATTR_REGCOUNT
	.align		4
.L_134:
        /*02e8*/ 	.byte	0x04, 0x2f
        /*02ea*/ 	.short	(.L_136 - .L_135)
	.align		4
.L_135:
        /*02ec*/ 	.word	index@(_ZN5flash32flash_fwd_splitkv_combine_kernelI23Flash_fwd_kernel_traitsILi32ELi64ELi128ELi4ELb0ELb0EN7cutlass10bfloat16_tE19Flash_kernel_traitsILi32ELi64ELi128ELi4ES3_EELi16ELi3ELb1EEEvNS_16Flash_fwd_paramsE)
        /*02f0*/ 	.word	0x00000034


	//----- nvinfo : EIATTR_FRAME_SIZE
	.align		4
.L_136:
        /*02f4*/ 	.byte	0x04, 0x11
        /*02f6*/ 	.short	(.L_138 - .L_137)
	.align		4
.L_137:
        /*02f8*/ 	.word	index@($__internal_25_$__cuda_sm20_div_s64)
        /*02fc*/ 	.word	0x00000000


	//----- nvinfo : EIATTR_FRAME_SIZE
	.align		4
.L_138:
        /*0300*/ 	.byte	0x04, 0x11
        /*0302*/ 	.short	(.L_140 - .L_139)
	.align		4
.L_139:
        /*0304*/ 	.word	index@(_ZN5flash32flash_fwd_splitkv_combine_kernelI23Flash_fwd_kernel_traitsILi32ELi64ELi128ELi4ELb0ELb0EN7cutlass10bfloat16_tE19Flash_kernel_traitsILi32ELi64ELi128ELi4ES3_EELi16ELi3ELb1EEEvNS_16Flash_fwd_paramsE)
        /*0308*/ 	.word	0x00000000


	//----- nvinfo : EIATTR_REGCOUNT
	.align		4
.L_140:
        /*030c*/ 	.byte	0x04, 0x2f
        /*030e*/ 	.short	(.L_142 - .L_141)
	.align		4
.L_141:
        /*0310*/ 	.word	index@(_ZN5flash32flash_fwd_splitkv_combine_kernelI23Flash_fwd_kernel_traitsILi32ELi64ELi128ELi4ELb0ELb0EN7cutlass10bfloat16_tE19Flash_kernel_traitsILi32ELi64ELi128ELi4ES3_EELi16ELi4ELb1EEEvNS_16Flash_fwd_paramsE)
        /*0314*/ 	.word	0x0000003a


	//----- nvinfo : EIATTR_FRAME_SIZE
	.align		4
.L_142:
        /*0318*/ 	.byte	0x04, 0x11
        /*031a*/ 	.short	(.L_144 - .L_143)
	.align		4
.L_143:
        /*031c*/ 	.word	index@($__internal_24_$__cuda_sm20_div_s64)
        /*0320*/ 	.word	0x00000000


	//----- nvinfo : EIATTR_FRAME_SIZE
	.align		4
.L_144:
        /*0324*/ 	.byte	0x04, 0x11
        /*0326*/ 	.short	(.L_146 - .L_145)
	.align		4
.L_145:
        /*0328*/ 	.word	index@(_ZN5flash32flash_fwd_splitkv_combine_kernelI23Flash_fwd_kernel_traitsILi32ELi64ELi128ELi4ELb0ELb0EN7cutlass10bfloat16_tE19Flash_kernel_traitsILi32ELi64ELi128ELi4ES3_EELi16ELi4ELb1EEEvNS_16Flash_fwd_paramsE)
        /*032c*/ 	.word	0x00000000


	//----- nvinfo : EIATTR_REGCOUNT
	.align		4
.L_146:
        /*0330*/ 	.byte	0x04, 0x2f
        /*0332*/ 	.short	(.L_148 - .L_147)
	.align		4
.L_147:
        /*0334*/ 	.word	index@(_ZN5flash32flash_fwd_splitkv_combine_kernelI23Flash_fwd_kernel_traitsILi32ELi64ELi128ELi4ELb0ELb0EN7cutlass10bfloat16_tE19Flash_kernel_traitsILi32ELi64ELi128ELi4ES3_EELi16ELi5ELb1EEEvNS_16Flash_fwd_paramsE)
        /*0338*/ 	.word	0x0000003c


	//----- nvinfo : EIATTR_FRAME_SIZE
	.align		4
.L_148:
        /*033c*/ 	.byte	0x04, 0x11
        /*033e*/ 	.short	(.L_150 - .L_149)
	.align		4
.L_149:
        /*0340*/ 	.word	index@($__internal_23_$__cuda_sm20_div_s64)
        /*0344*/ 	.word	0x00000000


	//----- nvinfo : EIATTR_FRAME_SIZE
	.align		4
.L_150:
        /*0348*/ 	.byte	0x04, 0x11
        /*034a*/ 	.short	(.L_152 - .L_151)
	.align		4
.L_151:
        /*034c*/ 	.word	index@(_ZN5flash32flash_fwd_splitkv_combine_kernelI23Flash_fwd_kernel_traitsILi32ELi64ELi128ELi4ELb0ELb0EN7cutlass10bfloat16_tE19Flash_kernel_traitsILi32ELi64ELi128ELi4ES3_EELi16ELi5ELb1EEEvNS_16Flash_fwd_paramsE)
        /*0350*/ 	.word	0x00000000


	//----- nvinfo : EIATTR_REGCOUNT
	.align		4
.L_152:
        /*0354*/ 	.byte	0x04, 0x2f
        /*0356*/ 	.short	(.L_154 - .L_153)
	.align		4
.L_153:
        /*0358*/ 	.word	index@(_ZN5flash32flash_fwd_splitkv_combine_kernelI23Flash_fwd_kernel_traitsILi32ELi64ELi128ELi4ELb0ELb0EN7cutlass10bfloat16_tE19Flash_kernel_traitsILi32ELi64ELi128ELi4ES3_EELi16ELi6ELb1EEEvNS_16Flash_fwd_paramsE)
        /*035c*/ 	.word	0x0000003e


	//----- nvinfo : EIATTR_FRAME_SIZE
	.align		4
.L_154:
        /*0360*/ 	.byte	0x04, 0x11
        /*0362*/ 	.short	(.L_156 - .L_155)
	.align		4
.L_155:
        /*0364*/ 	.word	index@($__internal_22_$__cuda_sm20_div_s64)
        /*0368*/ 	.word	0x00000000


	//----- nvinfo : EIATTR_FRAME_SIZE
	.align		4
.L_156:
        /*036c*/ 	.byte	0x04, 0x11
        /*036e*/ 	.short	(.L_158 - .L_157)
	.align		4
.L_157:
        /*0370*/ 	.word	index@(_ZN5flash32flash_fwd_splitkv_combine_kernelI23Flash_fwd_kernel_traitsILi32ELi64ELi128ELi4ELb0ELb0EN7cutlass10bfloat16_tE19Flash_kernel_traitsILi32ELi64ELi128ELi4ES3_EELi16ELi6ELb1EEEvNS_16Flash_fwd_paramsE)
        /*0374*/ 	.word	0x00000000


	//----- nvinfo : EIATTR_REGCOUNT
	.align		4
.L_158:
        /*0378*/ 	.byte	0x04, 0x2f
        /*037a*/ 	.short	(.L_160 - .L_159)
	.align		4
.L_159:
        /*037c*/ 	.word	index@(_ZN5flash32flash_fwd_splitkv_combine_kernelI23Flash_fwd_kernel_traitsILi32ELi64ELi128ELi4ELb0ELb0EN7cutlass10bfloat16_tE19Flash_kernel_traitsILi32ELi64ELi128ELi4ES3_EELi16ELi7ELb1EEEvNS_16Flash_fwd_paramsE)
        /*0380*/ 	.word	0x00000046


	//----- nvinfo : EIATTR_FRAME_SIZE
	.align		4
.L_160:
        /*0384*/ 	.byte	0x04, 0x11
        /*0386*/ 	.short	(.L_162 - .L_161)
	.align		4
.L_161:
        /*0388*/ 	.word	index@($__internal_21_$__cuda_sm20_div_s64)
        /*038c*/ 	.word	0x00000000


	//----- nvinfo : EIATTR_FRAME_SIZE
	.align		4
.L_162:
        /*0390*/ 	.byte	0x04, 0x11
        /*0392*/ 	.short	(.L_164 - .L_163)
	.align		4
.L_163:
        /*0394*/ 	.word	index@(_ZN5flash32flash_fwd_splitkv_combine_kernelI23Flash_fwd_kernel_traitsILi32ELi64ELi128ELi4ELb0ELb0EN7cutlass10bfloat16_tE19Flash_kernel_traitsILi32ELi64ELi128ELi4ES3_EELi16ELi7ELb1EEEvNS_16Flash_fwd_paramsE)
        /*0398*/ 	.word	0x00000000


	//----- nvinfo : EIATTR_REGCOUNT
	.align		4
.L_164:
        /*039c*/ 	.byte	0x04, 0x2f
        /*039e*/ 	.short	(.L_166 - .L_165)
	.align		4
.L_165:
        /*03a0*/ 	.word	index@(_ZN5flash32flash_fwd_splitkv_combine_kernelI23Flash_fwd_kernel_traitsILi32ELi64ELi128ELi4ELb0ELb0EN7cutlass10bfloat16_tE19Flash_kernel_traitsILi32ELi64ELi128ELi4ES3_EELi16ELi1ELb0EEEvNS_16Flash_fwd_paramsE)
        /*03a4*/ 	.word	0x00000036


	//----- nvinfo : EIATTR_FRAME_SIZE
	.align		4
.L_166:
        /*03a8*/ 	.byte	0x04, 0x11
        /*03aa*/ 	.short	(.L_168 - .L_167)
	.align		4
.L_167:
        /*03ac*/ 	.word	index@($__internal_20_$__cuda_sm20_div_s64)
        /*03b0*/ 	.word	0x00000000


	//----- nvinfo : EIATTR_FRAME_SIZE
	.align		4
.L_168:
        /*03b4*/ 	.byte	0x04, 0x11
        /*03b6*/ 	.short	(.L_170 - .L_169)
	.align		4
.L_169:
        /*03b8*/ 	.word	index@(_ZN5flash32flash_fwd_splitkv_combine_kernelI23Flash_fwd_kernel_traitsILi32ELi64ELi128ELi4ELb0ELb0EN7cutlass10bfloat16_tE19Flash_kernel_traitsILi32ELi64ELi128ELi4ES3_EELi16ELi1ELb0EEEvNS_16Flash_fwd_paramsE)
        /*03bc*/ 	.word	0x00000000


	//----- nvinfo : EIATTR_REGCOUNT
	.align		4
.L_170:
        /*03c0*/ 	.byte	0x04, 0x2f
        /*03c2*/ 	.short	(.L_172 - .L_171)
	.align		4
.L_171:
        /*03c4*/ 	.word	index@(_ZN5flash32flash_fwd_splitkv_combine_kernelI23Flash_fwd_kernel_traitsILi32ELi64ELi128ELi4ELb0ELb0EN7cutlass10bfloat16_tE19Flash_kernel_traitsILi32ELi64ELi128ELi4ES3_EELi16ELi2ELb0EEEvNS_16Flash_fwd_paramsE)
        /*03c8*/ 	.word	0x00000036


	//----- nvinfo : EIATTR_FRAME_SIZE
	.align		4
.L_172:
        /*03cc*/ 	.byte	0x04, 0x11
        /*03ce*/ 	.short	(.L_174 - .L_173)
	.align		4
.L_173:
        /*03d0*/ 	.word	index@($__internal_19_$__cuda_sm20_div_s64)
        /*03d4*/ 	.word	0x00000000


	//----- nvinfo : EIATTR_FRAME_SIZE
	.align		4
.L_174:
        /*03d8*/ 	.byte	0x04, 0x11
        /*03da*/ 	.short	(.L_176 - .L_175)
	.align		4
.L_175:
        /*03dc*/ 	.word	index@(_ZN5flash32flash_fwd_splitkv_combine_kernelI23Flash_fwd_kernel_traitsILi32ELi64ELi128ELi4ELb0ELb0EN7cutlass10bfloat16_tE19Flash_kernel_traitsILi32ELi64ELi128ELi4ES3_EELi16ELi2ELb0EEEvNS_16Flash_fwd_paramsE)
        /*03e0*/ 	.word	0x00000000


	//----- nvinfo : EIATTR_REGCOUNT
	.align		4
.L_176:
        /*03e4*/ 	.byte	0x04, 0x2f
        /*03e6*/ 	.short	(.L_178 - .L_177)
	.align		4
.L_177:
        /*03e8*/ 	.word	index@(_ZN5flash32flash_fwd_splitkv_combine_kernelI23Flash_fwd_kernel_traitsILi32ELi64ELi128ELi4ELb0ELb0EN7cutlass10bfloat16_tE19Flash_kernel_traitsILi32ELi64ELi128ELi4ES3_EELi16ELi3ELb0EEEvNS_16Flash_fwd_paramsE)
        /*03ec*/ 	.word	0x00000034


	//----- nvinfo : EIATTR_FRAME_SIZE
	.align		4
.L_178:
        /*03f0*/ 	.byte	0x04, 0x11
        /*03f2*/ 	.short	(.L_180 - .L_179)
	.align		4
.L_179:
        /*03f4*/ 	.word	index@($__internal_18_$__cuda_sm20_div_s64)
        /*03f8*/ 	.word	0x00000000


	//----- nvinfo : EIATTR_FRAME_SIZE
	.align		4
.L_180:
        /*03fc*/ 	.byte	0x04, 0x11
        /*03fe*/ 	.short	(.L_182 - .L_181)
	.align		4
.L_181:
        /*0400*/ 	.word	index@(_ZN5flash32flash_fwd_splitkv_combine_kernelI23Flash_fwd_kernel_traitsILi32ELi64ELi128ELi4ELb0ELb0EN7cutlass10bfloat16_tE19Flash_kernel_traitsILi32ELi64ELi128ELi4ES3_EELi16ELi3ELb0EEEvNS_16Flash_fwd_paramsE)
        /*0404*/ 	.word	0x00000000


	//----- nvinfo : EIATTR_REGCOUNT
	.align		4
.L_182:
        /*0408*/ 	.byte	0x04, 0x2f
        /*040a*/ 	.short	(.L_184 - .L_183)
	.align		4
.L_183:
        /*040c*/ 	.word	index@(_ZN5flash32flash_fwd_splitkv_combine_kernelI23Flash_fwd_kernel_traitsILi32ELi64ELi128ELi4ELb0ELb0EN7cutlass10bfloat16_tE19Flash_kernel_traitsILi32ELi64ELi128ELi4ES3_EELi16ELi4ELb0EEEvNS_16Flash_fwd_paramsE)
        /*0410*/ 	.word	0x0000003a


	//----- nvinfo : EIATTR_FRAME_SIZE
	.align		4
.L_184:
        /*0414*/ 	.byte	0x04, 0x11
        /*0416*/ 	.short	(.L_186 - .L_185)
	.align		4
.L_185:
        /*0418*/ 	.word	index@($__internal_17_$__cuda_sm20_div_s64)
        /*041c*/ 	.word	0x00000000


	//----- nvinfo : EIATTR_FRAME_SIZE
	.align		4
.L_186:
        /*0420*/ 	.byte	0x04, 0x11
        /*0422*/ 	.short	(.L_188 - .L_187)
	.align		4
.L_187:
        /*0424*/ 	.word	index@(_ZN5flash32flash_fwd_splitkv_combine_kernelI23Flash_fwd_kernel_traitsILi32ELi64ELi128ELi4ELb0ELb0EN7cutlass10bfloat16_tE19Flash_kernel_traitsILi32ELi64ELi128ELi4ES3_EELi16ELi4ELb0EEEvNS_16Flash_fwd_paramsE)
        /*0428*/ 	.word	0x00000000


	//----- nvinfo : EIATTR_REGCOUNT
	.align		4
.L_188:
        /*042c*/ 	.byte	0x04, 0x2f
        /*042e*/ 	.short	(.L_190 - .L_189)
	.align		4
.L_189:
        /*0430*/ 	.word	index@(_ZN5flash32flash_fwd_splitkv_combine_kernelI23Flash_fwd_kernel_traitsILi32ELi64ELi128ELi4ELb0ELb0EN7cutlass10bfloat16_tE19Flash_kernel_traitsILi32ELi64ELi128ELi4ES3_EELi16ELi5ELb0EEEvNS_16Flash_fwd_paramsE)
        /*0434*/ 	.word	0x0000003c


	//----- nvinfo : EIATTR_FRAME_SIZE
	.align		4
.L_190:
        /*0438*/ 	.byte	0x04, 0x11
        /*043a*/ 	.short	(.L_192 - .L_191)
	.align		4
.L_191:
        /*043c*/ 	.word	index@($__internal_16_$__cuda_sm20_div_s64)
        /*0440*/ 	.word	0x00000000


	//----- nvinfo : EIATTR_FRAME_SIZE
	.align		4
.L_192:
        /*0444*/ 	.byte	0x04, 0x11
        /*0446*/ 	.short	(.L_194 - .L_193)
	.align		4
.L_193:
        /*0448*/ 	.word	index@(_ZN5flash32flash_fwd_splitkv_combine_kernelI23Flash_fwd_kernel_traitsILi32ELi64ELi128ELi4ELb0ELb0EN7cutlass10bfloat16_tE19Flash_kernel_traitsILi32ELi64ELi128ELi4ES3_EELi16ELi5ELb0EEEvNS_16Flash_fwd_paramsE)
        /*044c*/ 	.word	0x00000000


	//----- nvinfo : EIATTR_REGCOUNT
	.align		4
.L_194:
        /*0450*/ 	.byte	0x04, 0x2f
        /*0452*/ 	.short	(.L_196 - .L_195)
	.align		4
.L_195:
        /*0454*/ 	.word	index@(_ZN5flash32flash_fwd_splitkv_combine_kernelI23Flash_fwd_kernel_traitsILi32ELi64ELi128ELi4ELb0ELb0EN7cutlass10bfloat16_tE19Flash_kernel_traitsILi32ELi64ELi128ELi4ES3_EELi16ELi6ELb0EEEvNS_16Flash_fwd_paramsE)
        /*0458*/ 	.word	0x0000003e


	//----- nvinfo : EIATTR_FRAME_SIZE
	.align		4
.L_196:
        /*045c*/ 	.byte	0x04, 0x11
        /*045e*/ 	.short	(.L_198 - .L_197)
	.align		4
.L_197:
        /*0460*/ 	.word	index@($__internal_15_$__cuda_sm20_div_s64)
        /*0464*/ 	.word	0x00000000


	//----- nvinfo : EIATTR_FRAME_SIZE
	.align		4
.L_198:
        /*0468*/ 	.byte	0x04, 0x11
        /*046a*/ 	.short	(.L_200 - .L_199)
	.align		4
.L_199:
        /*046c*/ 	.word	index@(_ZN5flash32flash_fwd_splitkv_combine_kernelI23Flash_fwd_kernel_traitsILi32ELi64ELi128ELi4ELb0ELb0EN7cutlass10bfloat16_tE19Flash_kernel_traitsILi32ELi64ELi128ELi4ES3_EELi16ELi6ELb0EEEvNS_16Flash_fwd_paramsE)
        /*0470*/ 	.word	0x00000000


	//----- nvinfo : EIATTR_REGCOUNT
	.align		4
.L_200:
        /*0474*/ 	.byte	0x04, 0x2f
        /*0476*/ 	.short	(.L_202 - .L_201)
	.align		4
.L_201:
        /*0478*/ 	.word	index@(_ZN5flash32flash_fwd_splitkv_combine_kernelI23Flash_fwd_kernel_traitsILi32ELi64ELi128ELi4ELb0ELb0EN7cutlass10bfloat16_tE19Flash_kernel_traitsILi32ELi64ELi128ELi4ES3_EELi16ELi7ELb0EEEvNS_16Flash_fwd_paramsE)
        /*047c*/ 	.word	0x00000046


	//----- nvinfo : EIATTR_FRAME_SIZE
	.align		4
.L_202:
        /*0480*/ 	.byte	0x04, 0x11
        /*0482*/ 	.short	(.L_204 - .L_203)
	.align		4
.L_203:
        /*0484*/ 	.word	index@($__internal_14_$__cuda_sm20_div_s64)
        /*0488*/ 	.word	0x00000000


	//----- nvinfo : EIATTR_FRAME_SIZE
	.align		4
.L_204:
        /*048c*/ 	.byte	0x04, 0x11
        /*048e*/ 	.short	(.L_206 - .L_205)
	.align		4
.L_205:
        /*0490*/ 	.word	index@(_ZN5flash32flash_fwd_splitkv_combine_kernelI23Flash_fwd_kernel_traitsILi32ELi64ELi128ELi4ELb0ELb0EN7cutlass10bfloat16_tE19Flash_kernel_traitsILi32ELi64ELi128ELi4ES3_EELi16ELi7ELb0EEEvNS_16Flash_fwd_paramsE)
        /*0494*/ 	.word	0x00000000


	//----- nvinfo : EIATTR_REGCOUNT
	.align		4
.L_206:
        /*0498*/ 	.byte	0x04, 0x2f
        /*049a*/ 	.short	(.L_208 - .L_207)
	.align		4
.L_207:
        /*049c*/ 	.word	index@(_ZN5flash24flash_fwd_splitkv_kernelI23Flash_fwd_kernel_traitsILi32ELi64ELi256ELi4ELb0ELb0EN7cutlass10bfloat16_tE19Flash_kernel_traitsILi32ELi64ELi256ELi4ES3_EELb1ELb0ELb1ELb0ELb0ELb1ELb1ELb1EEEvNS_16Flash_fwd_paramsE)
        /*04a0*/ 	.word	0x000000ff


	//----- nvinfo : EIATTR_FRAME_SIZE
	.align		4
.L_208:
        /*04a4*/ 	.byte	0x04, 0x11
        /*04a6*/ 	.short	(.L_210 - .L_209)
	.align		4
.L_209:
        /*04a8*/ 	.word	index@(_ZN5flash24flash_fwd_splitkv_kernelI23Flash_fwd_kernel_traitsILi32ELi64ELi256ELi4ELb0ELb0EN7cutlass10bfloat16_tE19Flash_kernel_traitsILi32ELi64ELi256ELi4ES3_EELb1ELb0ELb1ELb0ELb0ELb1ELb1ELb1EEEvNS_16Flash_fwd_paramsE)
        /*04ac*/ 	.word	0x00000000


	//----- nvinfo : EIATTR_REGCOUNT
	.align		4
.L_210:
        /*04b0*/ 	.byte	0x04, 0x2f
        /*04b2*/ 	.short	(.L_212 - .L_211)
	.align		4
.L_211:
        /*04b4*/ 	.word	index@(_ZN5flash24flash_fwd_splitkv_kernelI23Flash_fwd_kernel_traitsILi32ELi64ELi256ELi4ELb0ELb0EN7cutlass10bfloat16_tE19Flash_kernel_traitsILi32ELi64ELi256ELi4ES3_EELb1ELb0ELb1ELb0ELb0ELb0ELb1ELb1EEEvNS_16Flash_fwd_paramsE)
        /*04b8*/ 	.word	0x000000fe


	//----- nvinfo : EIATTR_FRAME_SIZE
	.align		4
.L_212:
        /*04bc*/ 	.byte	0x04, 0x11
        /*04be*/ 	.short	(.L_214 - .L_213)
	.align		4
.L_213:
        /*04c0*/ 	.word	index@(_ZN5flash24flash_fwd_splitkv_kernelI23Flash_fwd_kernel_traitsILi32ELi64ELi256ELi4ELb0ELb0EN7cutlass10bfloat16_tE19Flash_kernel_traitsILi32ELi64ELi256ELi4ES3_EELb1ELb0ELb1ELb0ELb0ELb0ELb1ELb1EEEvNS_16Flash_fwd_paramsE)
        /*04c4*/ 	.word	0x00000000


	//----- nvinfo : EIATTR_REGCOUNT
	.align		4
.L_214:
        /*04c8*/ 	.byte	0x04, 0x2f
        /*04ca*/ 	.short	(.L_216 - .L_215)
	.align		4
.L_215:
        /*04cc*/ 	.word	index@(_ZN5flash24flash_fwd_splitkv_kernelI23Flash_fwd_kernel_traitsILi32ELi64ELi256ELi4ELb0ELb0EN7cutlass10bfloat16_tE19Flash_kernel_traitsILi32ELi64ELi256ELi4ES3_EELb1ELb0ELb0ELb0ELb1ELb1ELb1ELb1EEEvNS_16Flash_fwd_paramsE)
        /*04d0*/ 	.word	0x000000ff


	//----- nvinfo : EIATTR_FRAME_SIZE
	.align		4
.L_216:
        /*04d4*/ 	.byte	0x04, 0x11
        /*04d6*/ 	.short	(.L_218 - .L_217)
	.align		4
.L_217:
        /*04d8*/ 	.word	index@(_ZN5flash24flash_fwd_splitkv_kernelI23Flash_fwd_kernel_traitsILi32ELi64ELi256ELi4ELb0ELb0EN7cutlass10bfloat16_tE19Flash_kernel_traitsILi32ELi64ELi256ELi4ES3_EELb1ELb0ELb0ELb0ELb1ELb1ELb1ELb1EEEvNS_16Flash_fwd_paramsE)
        /*04dc*/ 	.word	0x00000000


	//----- nvinfo : EIATTR_REGCOUNT
	.align		4
.L_218:
        /*04e0*/ 	.byte	0x04, 0x2f
        /*04e2*/ 	.short	(.L_220 - .L_219)
	.align		4
.L_219:
        /*04e4*/ 	.word	index@(_ZN5flash24flash_fwd_splitkv_kernelI23Flash_fwd_kernel_traitsILi32ELi64ELi256ELi4ELb0ELb0EN7cutlass10bfloat16_tE19Flash_kernel_traitsILi32ELi64ELi256ELi4ES3_EELb1ELb0ELb0ELb0ELb1ELb0ELb1ELb1EEEvNS_16Flash_fwd_paramsE)
        /*04e8*/ 	.word	0x000000fe


	//----- nvinfo : EIATTR_FRAME_SIZE
	.align		4
.L_220:
        /*04ec*/ 	.byte	0x04, 0x11
        /*04ee*/ 	.short	(.L_222 - .L_221)
	.align		4
.L_221:
        /*04f0*/ 	.word	index@(_ZN5flash24flash_fwd_splitkv_kernelI23Flash_fwd_kernel_traitsILi32ELi64ELi256ELi4ELb0ELb0EN7cutlass10bfloat16_tE19Flash_kernel_traitsILi32ELi64ELi256ELi4ES3_EELb1ELb0ELb0ELb0ELb1ELb0ELb1ELb1EEEvNS_16Flash_fwd_paramsE)
        /*04f4*/ 	.word	0x00000000


	//----- nvinfo : EIATTR_REGCOUNT
	.align		4
.L_222:
        /*04f8*/ 	.byte	0x04, 0x2f
        /*04fa*/ 	.short	(.L_224 - .L_223)
	.align		4
.L_223:
        /*04fc*/ 	.word	index@(_ZN5flash24flash_fwd_splitkv_kernelI23Flash_fwd_kernel_traitsILi32ELi64ELi256ELi4ELb0ELb0EN7cutlass10bfloat16_tE19Flash_kernel_traitsILi32ELi64ELi256ELi4ES3_EELb1ELb0ELb1ELb0ELb0ELb1ELb1ELb0EEEvNS_16Flash_fwd_paramsE)
        /*0500*/ 	.word	0x000000de


	//----- nvinfo : EIATTR_FRAME_SIZE
	.align		4
.L_224:
        /*0504*/ 	.byte	0x04, 0x11
        /*0506*/ 	.short	(.L_226 - .L_225)
	.align		4
.L_225:
        /*0508*/ 	.word	index@(_ZN5flash24flash_fwd_splitkv_kernelI23Flash_fwd_kernel_traitsILi32ELi64ELi256ELi4ELb0ELb0EN7cutlass10bfloat16_tE19Flash_kernel_traitsILi32ELi64ELi256ELi4ES3_EELb1ELb0ELb1ELb0ELb0ELb1ELb1ELb0EEEvNS_16Flash_fwd_paramsE)
        /*050c*/ 	.word	0x00000000


	//----- nvinfo : EIATTR_REGCOUNT
	.align		4
.L_226:
        /*0510*/ 	.byte	0x04, 0x2f
        /*0512*/ 	.short	(.L_228 - .L_227)
	.align		4
.L_227:
        /*0514*/ 	.word	index@(_ZN5flash24flash_fwd_splitkv_kernelI23Flash_fwd_kernel_traitsILi32ELi64ELi256ELi4ELb0ELb0EN7cutlass10bfloat16_tE19Flash_kernel_traitsILi32ELi64ELi256ELi4ES3_EELb1ELb0ELb1ELb0ELb0ELb0ELb1ELb0EEEvNS_16Flash_fwd_paramsE)
        /*0518*/ 	.word	0x000000ff


	//----- nvinfo : EIATTR_FRAME_SIZE
	.align		4
.L_228:
        /*051c*/ 	.byte	0x04, 0x11
        /*051e*/ 	.short	(.L_230 - .L_229)
	.align		4
.L_229:
        /*0520*/ 	.word	index@(_ZN5flash24flash_fwd_splitkv_kernelI23Flash_fwd_kernel_traitsILi32ELi64ELi256ELi4ELb0ELb0EN7cutlass10bfloat16_tE19Flash_kernel_traitsILi32ELi64ELi256ELi4ES3_EELb1ELb0ELb1ELb0ELb0ELb0ELb1ELb0EEEvNS_16Flash_fwd_paramsE)
        /*0524*/ 	.word	0x00000000


	//----- nvinfo : EIATTR_REGCOUNT
	.align		4
.L_230:
        /*0528*/ 	.byte	0x04, 0x2f
        /*052a*/ 	.short	(.L_232 - .L_231)
	.align		4
.L_231:
        /*052c*/ 	.word	index@(_ZN5flash24flash_fwd_splitkv_kernelI23Flash_fwd_kernel_traitsILi32ELi64ELi256ELi4ELb0ELb0EN7cutlass10bfloat16_tE19Flash_kernel_traitsILi32ELi64ELi256ELi4ES3_EELb1ELb0ELb0ELb0ELb1ELb1ELb1ELb0EEEvNS_16Flash_fwd_paramsE)
        /*0530*/ 	.word	0x000000ff


	//----- nvinfo : EIATTR_FRAME_SIZE
	.align		4
.L_232:
        /*0534*/ 	.byte	0x04, 0x11
        /*0536*/ 	.short	(.L_234 - .L_233)
	.align		4
.L_233:
        /*0538*/ 	.word	index@(_ZN5flash24flash_fwd_splitkv_kernelI23Flash_fwd_kernel_traitsILi32ELi64ELi256ELi4ELb0ELb0EN7cutlass10bfloat16_tE19Flash_kernel_traitsILi32ELi64ELi256ELi4ES3_EELb1ELb0ELb0ELb0ELb1ELb1ELb1ELb0EEEvNS_16Flash_fwd_paramsE)
        /*053c*/ 	.word	0x00000000


	//----- nvinfo : EIATTR_REGCOUNT
	.align		4
.L_234:
        /*0540*/ 	.byte	0x04, 0x2f
        /*0542*/ 	.short	(.L_236 - .L_235)
	.align		4
.L_235:
        /*0544*/ 	.word	index@(_ZN5flash24flash_fwd_splitkv_kernelI23Flash_fwd_kernel_traitsILi32ELi64ELi256ELi4ELb0ELb0EN7cutlass10bfloat16_tE19Flash_kernel_traitsILi32ELi64ELi256ELi4ES3_EELb1ELb0ELb0ELb0ELb1ELb0ELb1ELb0EEEvNS_16Flash_fwd_paramsE)
        /*0548*/ 	.word	0x000000ff


	//----- nvinfo : EIATTR_FRAME_SIZE
	.align		4
.L_236:
        /*054c*/ 	.byte	0x04, 0x11
        /*054e*/ 	.short	(.L_238 - .L_237)
	.align		4
.L_237:
        /*0550*/ 	.word	index@(_ZN5flash24flash_fwd_splitkv_kernelI23Flash_fwd_kernel_traitsILi32ELi64ELi256ELi4ELb0ELb0EN7cutlass10bfloat16_tE19Flash_kernel_traitsILi32ELi64ELi256ELi4ES3_EELb1ELb0ELb0ELb0ELb1ELb0ELb1ELb0EEEvNS_16Flash_fwd_paramsE)
        /*0554*/ 	.word	0x00000000


	//----- nvinfo : EIATTR_REGCOUNT
	.align		4
.L_238:
        /*0558*/ 	.byte	0x04, 0x2f
        /*055a*/ 	.short	(.L_240 - .L_239)
	.align		4
.L_239:
        /*055c*/ 	.word	index@(_ZN5flash24flash_fwd_splitkv_kernelI23Flash_fwd_kernel_traitsILi32ELi64ELi256ELi4ELb0ELb0EN7cutlass10bfloat16_tE19Flash_kernel_traitsILi32ELi64ELi256ELi4ES3_EELb1ELb0ELb1ELb0ELb0ELb1ELb0ELb1EEEvNS_16Flash_fwd_paramsE)
        /*0560*/ 	.word	0x000000ff


	//----- nvinfo : EIATTR_FRAME_SIZE
	.align		4
.L_240:
        /*0564*/ 	.byte	0x04, 0x11
        /*0566*/ 	.short	(.L_242 - .L_241)
	.align		4
.L_241:
        /*0568*/ 	.word	index@(_ZN5flash24flash_fwd_splitkv_kernelI23Flash_fwd_kernel_traitsILi32ELi64ELi256ELi4ELb0ELb0EN7cutlass10bfloat16_tE19Flash_kernel_traitsILi32ELi64ELi256ELi4ES3_EELb1ELb0ELb1ELb0ELb0ELb1ELb0ELb1EEEvNS_16Flash_fwd_paramsE)
        /*056c*/ 	.word	0x00000000


	//----- nvinfo : EIATTR_REGCOUNT
	.align		4
.L_242:
        /*0570*/ 	.byte	0x04, 0x2f
        /*0572*/ 	.short	(.L_244 - .L_243)
	.align		4
.L_243:
        /*0574*/ 	.word	index@(_ZN5flash24flash_fwd_splitkv_kernelI23Flash_fwd_kernel_traitsILi32ELi64ELi256ELi4ELb0ELb0EN7cutlass10bfloat16_tE19Flash_kernel_traitsILi32ELi64ELi256ELi4ES3_EELb1ELb0ELb1ELb0ELb0ELb0ELb0ELb1EEEvNS_16Flash_fwd_paramsE)
        /*0578*/ 	.word	0x000000fc


	//----- nvinfo : EIATTR_FRAME_SIZE
	.align		4
.L_244:
        /*057c*/ 	.byte	0x04, 0x11
        /*057e*/ 	.short	(.L_246 - .L_245)
	.align		4
.L_245:
        /*0580*/ 	.word	index@(_ZN5flash24flash_fwd_splitkv_kernelI23Flash_fwd_kernel_traitsILi32ELi64ELi256ELi4ELb0ELb0EN7cutlass10bfloat16_tE19Flash_kernel_traitsILi32ELi64ELi256ELi4ES3_EELb1ELb0ELb1ELb0ELb0ELb0ELb0ELb1EEEvNS_16Flash_fwd_paramsE)
        /*0584*/ 	.word	0x00000000


	//----- nvinfo : EIATTR_REGCOUNT
	.align		4
.L_246:
        /*0588*/ 	.byte	0x04, 0x2f
        /*058a*/ 	.short	(.L_248 - .L_247)
	.align		4
.L_247:
        /*058c*/ 	.word	index@(_ZN5flash24flash_fwd_splitkv_kernelI23Flash_fwd_kernel_traitsILi32ELi64ELi256ELi4ELb0ELb0EN7cutlass10bfloat16_tE19Flash_kernel_traitsILi32ELi64ELi256ELi4ES3_EELb1ELb0ELb0ELb0ELb1ELb1ELb0ELb1EEEvNS_16Flash_fwd_paramsE)
        /*0590*/ 	.word	0x000000ff


	//----- nvinfo : EIATTR_FRAME_SIZE
	.align		4
.L_248:
        /*0594*/ 	.byte	0x04, 0x11
        /*0596*/ 	.short	(.L_250 - .L_249)
	.align		4
.L_249:
        /*0598*/ 	.word	index@(_ZN5flash24flash_fwd_splitkv_kernelI23Flash_fwd_kernel_traitsILi32ELi64ELi256ELi4ELb0ELb0EN7cutlass10bfloat16_tE19Flash_kernel_traitsILi32ELi64ELi256ELi4ES3_EELb1ELb0ELb0ELb0ELb1ELb1ELb0ELb1EEEvNS_16Flash_fwd_paramsE)
        /*059c*/ 	.word	0x00000008


	//----- nvinfo : EIATTR_REGCOUNT
	.align		4
.L_250:
        /*05a0*/ 	.byte	0x04, 0x2f
        /*05a2*/ 	.short	(.L_252 - .L_251)
	.align		4
.L_251:
        /*05a4*/ 	.word	index@(_ZN5flash24flash_fwd_splitkv_kernelI23Flash_fwd_kernel_traitsILi32ELi64ELi256ELi4ELb0ELb0EN7cutlass10bfloat16_tE19Flash_kernel_traitsILi32ELi64ELi256ELi4ES3_EELb1ELb0ELb0ELb0ELb1ELb0ELb0ELb1EEEvNS_16Flash_fwd_paramsE)
        /*05a8*/ 	.word	0x000000ff


	//----- nvinfo : EIATTR_FRAME_SIZE
	.align		4
.L_252:
        /*05ac*/ 	.byte	0x04, 0x11
        /*05ae*/ 	.short	(.L_254 - .L_253)
	.align		4
.L_253:
        /*05b0*/ 	.word	index@(_ZN5flash24flash_fwd_splitkv_kernelI23Flash_fwd_kernel_traitsILi32ELi64ELi256ELi4ELb0ELb0EN7cutlass10bfloat16_tE19Flash_kernel_traitsILi32ELi64ELi256ELi4ES3_EELb1ELb0ELb0ELb0ELb1ELb0ELb0ELb1EEEvNS_16Flash_fwd_paramsE)
        /*05b4*/ 	.word	0x00000000


	//----- nvinfo : EIATTR_REGCOUNT
	.align		4
.L_254:
        /*05b8*/ 	.byte	0x04, 0x2f
        /*05ba*/ 	.short	(.L_256 - .L_255)
	.align		4
.L_255:
        /*05bc*/ 	.word	index@(_ZN5flash24flash_fwd_splitkv_kernelI23Flash_fwd_kernel_traitsILi32ELi64ELi256ELi4ELb0ELb0EN7cutlass10bfloat16_tE19Flash_kernel_traitsILi32ELi64ELi256ELi4ES3_EELb1ELb0ELb1ELb0ELb0ELb1ELb0ELb0EEEvNS_16Flash_fwd_paramsE)
        /*05c0*/ 	.word	0x000000f7


	//----- nvinfo : EIATTR_FRAME_SIZE
	.align		4
.L_256:
        /*05c4*/ 	.byte	0x04, 0x11
        /*05c6*/ 	.short	(.L_258 - .L_257)
	.align		4
.L_257:
        /*05c8*/ 	.word	index@(_ZN5flash24flash_fwd_splitkv_kernelI23Flash_fwd_kernel_traitsILi32ELi64ELi256ELi4ELb0ELb0EN7cutlass10bfloat16_tE19Flash_kernel_traitsILi32ELi64ELi256ELi4ES3_EELb1ELb0ELb1ELb0ELb0ELb1ELb0ELb0EEEvNS_16Flash_fwd_paramsE)
        /*05cc*/ 	.word	0x00000000


	//----- nvinfo : EIATTR_REGCOUNT
	.align		4
.L_258:
        /*05d0*/ 	.byte	0x04, 0x2f
        /*05d2*/ 	.short	(.L_260 - .L_259)
	.align		4
.L_259:
        /*05d4*/ 	.word	index@(_ZN5flash24flash_fwd_splitkv_kernelI23Flash_fwd_kernel_traitsILi32ELi64ELi256ELi4ELb0ELb0EN7cutlass10bfloat16_tE19Flash_kernel_traitsILi32ELi64ELi256ELi4ES3_EELb1ELb0ELb1ELb0ELb0ELb0ELb0ELb0EEEvNS_16Flash_fwd_paramsE)
        /*05d8*/ 	.word	0x000000ee


	//----- nvinfo : EIATTR_FRAME_SIZE
	.align		4
.L_260:
        /*05dc*/ 	.byte	0x04, 0x11
        /*05de*/ 	.short	(.L_262 - .L_261)
	.align		4
.L_261:
        /*05e0*/ 	.word	index@(_ZN5flash24flash_fwd_splitkv_kernelI23Flash_fwd_kernel_traitsILi32ELi64ELi256ELi4ELb0ELb0EN7cutlass10bfloat16_tE19Flash_kernel_traitsILi32ELi64ELi256ELi4ES3_EELb1ELb0ELb1ELb0ELb0ELb0ELb0ELb0EEEvNS_16Flash_fwd_paramsE)
        /*05e4*/ 	.word	0x00000000


	//----- nvinfo : EIATTR_REGCOUNT
	.align		4
.L_262:
        /*05e8*/ 	.byte	0x04, 0x2f
        /*05ea*/ 	.short	(.L_264 - .L_263)
	.align		4
.L_263:
        /*05ec*/ 	.word	index@(_ZN5flash24flash_fwd_splitkv_kernelI23Flash_fwd_kernel_traitsILi32ELi64ELi256ELi4ELb0ELb0EN7cutlass10bfloat16_tE19Flash_kernel_traitsILi32ELi64ELi256ELi4ES3_EELb1ELb0ELb0ELb0ELb1ELb1ELb0ELb0EEEvNS_16Flash_fwd_paramsE)
        /*05f0*/ 	.word	0x000000ff


	//----- nvinfo : EIATTR_FRAME_SIZE
	.align		4
.L_264:
        /*05f4*/ 	.byte	0x04, 0x11
        /*05f6*/ 	.short	(.L_266 - .L_265)
	.align		4
.L_265:
        /*05f8*/ 	.word	index@(_ZN5flash24flash_fwd_splitkv_kernelI23Flash_fwd_kernel_traitsILi32ELi64ELi256ELi4ELb0ELb0EN7cutlass10bfloat16_tE19Flash_kernel_traitsILi32ELi64ELi256ELi4ES3_EELb1ELb0ELb0ELb0ELb1ELb1ELb0ELb0EEEvNS_16Flash_fwd_paramsE)
        /*05fc*/ 	.word	0x00000000


	//----- nvinfo : EIATTR_REGCOUNT
	.align		4
.L_266:
        /*0600*/ 	.byte	0x04, 0x2f
        /*0602*/ 	.short	(.L_268 - .L_267)
	.align		4
.L_267:
        /*0604*/ 	.word	index@(_ZN5flash24flash_fwd_splitkv_kernelI23Flash_fwd_kernel_traitsILi32ELi64ELi256ELi4ELb0ELb0EN7cutlass10bfloat16_tE19Flash_kernel_traitsILi32ELi64ELi256ELi4ES3_EELb1ELb0ELb0ELb0ELb1ELb0ELb0ELb0EEEvNS_16Flash_fwd_paramsE)
        /*0608*/ 	.word	0x000000ff


	//----- nvinfo : EIATTR_FRAME_SIZE
	.align		4
.L_268:
        /*060c*/ 	.byte	0x04, 0x11
        /*060e*/ 	.short	(.L_270 - .L_269)
	.align		4
.L_269:
        /*0610*/ 	.word	index@(_ZN5flash24flash_fwd_splitkv_kernelI23Flash_fwd_kernel_traitsILi32ELi64ELi256ELi4ELb0ELb0EN7cutlass10bfloat16_tE19Flash_kernel_traitsILi32ELi64ELi256ELi4ES3_EELb1ELb0ELb0ELb0ELb1ELb0ELb0ELb0EEEvNS_16Flash_fwd_paramsE)
        /*0614*/ 	.word	0x00000000


	//----- nvinfo : EIATTR_REGCOUNT
	.align		4
.L_270:
        /*0618*/ 	.byte	0x04, 0x2f
        /*061a*/ 	.short	(.L_272 - .L_271)
	.align		4
.L_271:
        /*061c*/ 	.word	index@(_ZN5flash24flash_fwd_splitkv_kernelI23Flash_fwd_kernel_traitsILi32ELi64ELi256ELi4ELb0ELb0EN7cutlass10bfloat16_tE19Flash_kernel_traitsILi32ELi64ELi256ELi4ES3_EELb1ELb0ELb0ELb1ELb1ELb1ELb1ELb0EEEvNS_16Flash_fwd_paramsE)
        /*0620*/ 	.word	0x000000ff


	//----- nvinfo : EIATTR_FRAME_SIZE
	.align		4
.L_272:
        /*0624*/ 	.byte	0x04, 0x11
        /*0626*/ 	.short	(.L_274 - .L_273)
	.align		4
.L_273:
        /*0628*/ 	.word	index@(_ZN5flash24flash_fwd_splitkv_kernelI23Flash_fwd_kernel_traitsILi32ELi64ELi256ELi4ELb0ELb0EN7cutlass10bfloat16_tE19Flash_kernel_traitsILi32ELi64ELi256ELi4ES3_EELb1ELb0ELb0ELb1ELb1ELb1ELb1ELb0EEEvNS_16Flash_fwd_paramsE)
        /*062c*/ 	.word	0x00000000


	//----- nvinfo : EIATTR_REGCOUNT
	.align		4
.L_274:
        /*0630*/ 	.byte	0x04, 0x2f
        /*0632*/ 	.short	(.L_276 - .L_275)
	.align		4
.L_275:
        /*0634*/ 	.word	index@(_ZN5flash24flash_fwd_splitkv_kernelI23Flash_fwd_kernel_traitsILi32ELi64ELi256ELi4ELb0ELb0EN7cutlass10bfloat16_tE19Flash_kernel_traitsILi32ELi64ELi256ELi4ES3_EELb1ELb0ELb0ELb1ELb1ELb0ELb1ELb0EEEvNS_16Flash_fwd_paramsE)
        /*0638*/ 	.word	0x000000ff


	//----- nvinfo : EIATTR_FRAME_SIZE
	.align		4
.L_276:
        /*063c*/ 	.byte	0x04, 0x11
        /*063e*/ 	.short	(.L_278 - .L_277)
	.align		4
.L_277:
        /*0640*/ 	.word	index@(_ZN5flash24flash_fwd_splitkv_kernelI23Flash_fwd_kernel_traitsILi32ELi64ELi256ELi4ELb0ELb0EN7cutlass10bfloat16_tE19Flash_kernel_traitsILi32ELi64ELi256ELi4ES3_EELb1ELb0ELb0ELb1ELb1ELb0ELb1ELb0EEEvNS_16Flash_fwd_paramsE)
        /*0644*/ 	.word	0x00000000


	//----- nvinfo : EIATTR_REGCOUNT
	.align		4
.L_278:
        /*0648*/ 	.byte	0x04, 0x2f
        /*064a*/ 	.short	(.L_280 - .L_279)
	.align		4
.L_279:
        /*064c*/ 	.word	index@(_ZN5flash24flash_fwd_splitkv_kernelI23Flash_fwd_kernel_traitsILi32ELi64ELi256ELi4ELb0ELb0EN7cutlass10bfloat16_tE19Flash_kernel_traitsILi32ELi64ELi256ELi4ES3_EELb1ELb0ELb0ELb1ELb1ELb1ELb0ELb0EEEvNS_16Flash_fwd_paramsE)
        /*0650*/ 	.word	0x000000ff


	//----- nvinfo : EIATTR_FRAME_SIZE
	.align		4
.L_280:
        /*0654*/ 	.byte	0x04, 0x11
        /*0656*/ 	.short	(.L_282 - .L_281)
	.align		4
.L_281:
        /*0658*/ 	.word	index@(_ZN5flash24flash_fwd_splitkv_kernelI23Flash_fwd_kernel_traitsILi32ELi64ELi256ELi4ELb0ELb0EN7cutlass10bfloat16_tE19Flash_kernel_traitsILi32ELi64ELi256ELi4ES3_EELb1ELb0ELb0ELb1ELb1ELb1ELb0ELb0EEEvNS_16Flash_fwd_paramsE)
        /*065c*/ 	.word	0x00000000


	//----- nvinfo : EIATTR_REGCOUNT
	.align		4
.L_282:
        /*0660*/ 	.byte	0x04, 0x2f
        /*0662*/ 	.short	(.L_284 - .L_283)
	.align		4
.L_283:
        /*0664*/ 	.word	index@(_ZN5flash24flash_fwd_splitkv_kernelI23Flash_fwd_kernel_traitsILi32ELi64ELi256ELi4ELb0ELb0EN7cutlass10bfloat16_tE19Flash_kernel_traitsILi32ELi64ELi256ELi4ES3_EELb1ELb0ELb0ELb1ELb1ELb0ELb0ELb0EEEvNS_16Flash_fwd_paramsE)
        /*0668*/ 	.word	0x000000ff


	//----- nvinfo : EIATTR_FRAME_SIZE
	.align		4
.L_284:
        /*066c*/ 	.byte	0x04, 0x11
        /*066e*/ 	.short	(.L_286 - .L_285)
	.align		4
.L_285:
        /*0670*/ 	.word	index@(_ZN5flash24flash_fwd_splitkv_kernelI23Flash_fwd_kernel_traitsILi32ELi64ELi256ELi4ELb0ELb0EN7cutlass10bfloat16_tE19Flash_kernel_traitsILi32ELi64ELi256ELi4ES3_EELb1ELb0ELb0ELb1ELb1ELb0ELb0ELb0EEEvNS_16Flash_fwd_paramsE)
        /*0674*/ 	.word	0x00000000


	//----- nvinfo : EIATTR_REGCOUNT
	.align		4
.L_286:
        /*0678*/ 	.byte	0x04, 0x2f
        /*067a*/ 	.short	(.L_288 - .L_287)
	.align		4
.L_287:
        /*067c*/ 	.word	index@(_ZN5flash24flash_fwd_splitkv_kernelI23Flash_fwd_kernel_traitsILi32ELi64ELi256ELi4ELb0ELb0EN7cutlass10bfloat16_tE19Flash_kernel_traitsILi32ELi64ELi256ELi4ES3_EELb1ELb0ELb0ELb0ELb0ELb1ELb1ELb1EEEvNS_16Flash_fwd_paramsE)
        /*0680*/ 	.word	0x000000ff


	//----- nvinfo : EIATTR_FRAME_SIZE
	.align		4
.L_288:
        /*0684*/ 	.byte	0x04, 0x11
        /*0686*/ 	.short	(.L_290 - .L_289)
	.align		4
.L_289:
        /*0688*/ 	.word	index@(_ZN5flash24flash_fwd_splitkv_kernelI23Flash_fwd_kernel_traitsILi32ELi64ELi256ELi4ELb0ELb0EN7cutlass10bfloat16_tE19Flash_kernel_traitsILi32ELi64ELi256ELi4ES3_EELb1ELb0ELb0ELb0ELb0ELb1ELb1ELb1EEEvNS_16Flash_fwd_paramsE)
        /*068c*/ 	.word	0x00000008


	//----- nvinfo : EIATTR_REGCOUNT
	.align		4
.L_290:
        /*0690*/ 	.byte	0x04, 0x2f
        /*0692*/ 	.short	(.L_292 - .L_291)
	.align		4
.L_291:
        /*0694*/ 	.word	index@(_ZN5flash24flash_fwd_splitkv_kernelI23Flash_fwd_kernel_traitsILi32ELi64ELi256ELi4ELb0ELb0EN7cutlass10bfloat16_tE19Flash_kernel_traitsILi32ELi64ELi256ELi4ES3_EELb1ELb0ELb0ELb0ELb0ELb0ELb1ELb1EEEvNS_16Flash_fwd_paramsE)
        /*0698*/ 	.word	0x000000ff


	//----- nvinfo : EIATTR_FRAME_SIZE
	.align		4
.L_292:
        /*069c*/ 	.byte	0x04, 0x11
        /*069e*/ 	.short	(.L_294 - .L_293)
	.align		4
.L_293:
        /*06a0*/ 	.word	index@(_ZN5flash24flash_fwd_splitkv_kernelI23Flash_fwd_kernel_traitsILi32ELi64ELi256ELi4ELb0ELb0EN7cutlass10bfloat16_tE19Flash_kernel_traitsILi32ELi64ELi256ELi4ES3_EELb1ELb0ELb0ELb0ELb0ELb0ELb1ELb1EEEvNS_16Flash_fwd_paramsE)
        /*06a4*/ 	.word	0x00000010


	//----- nvinfo : EIATTR_REGCOUNT
	.align		4
.L_294:
        /*06a8*/ 	.byte	0x04, 0x2f
        /*06aa*/ 	.short	(.L_296 - .L_295)
	.align		4
.L_295:
        /*06ac*/ 	.word	index@(_ZN5flash24flash_fwd_splitkv_kernelI23Flash_fwd_kernel_traitsILi32ELi64ELi256ELi4ELb0ELb0EN7cutlass10bfloat16_tE19Flash_kernel_traitsILi32ELi64ELi256ELi4ES3_EELb1ELb0ELb0ELb0ELb0ELb1ELb1ELb0EEEvNS_16Flash_fwd_paramsE)
        /*06b0*/ 	.word	0x000000ff


	//----- nvinfo : EIATTR_FRAME_SIZE
	.align		4
.L_296:
        /*06b4*/ 	.byte	0x04, 0x11
        /*06b6*/ 	.short	(.L_298 - .L_297)
	.align		4
.L_297:
        /*06b8*/ 	.word	index@(_ZN5flash24flash_fwd_splitkv_kernelI23Flash_fwd_kernel_traitsILi32ELi64ELi256ELi4ELb0ELb0EN7cutlass10bfloat16_tE19Flash_kernel_traitsILi32ELi64ELi256ELi4ES3_EELb1ELb0ELb0ELb0ELb0ELb1ELb1ELb0EEEvNS_16Flash_fwd_paramsE)
        /*06bc*/ 	.word	0x00000008


	//----- nvinfo : EIATTR_REGCOUNT
	.align		4
.L_298:
        /*06c0*/ 	.byte	0x04, 0x2f
        /*06c2*/ 	.short	(.L_300 - .L_299)
	.align		4
.L_299:
        /*06c4*/ 	.word	index@(_ZN5flash24flash_fwd_splitkv_kernelI23Flash_fwd_kernel_traitsILi32ELi64ELi256ELi4ELb0ELb0EN7cutlass10bfloat16_tE19Flash_kernel_traitsILi32ELi64ELi256ELi4ES3_EELb1ELb0ELb0ELb0ELb0ELb0ELb1ELb0EEEvNS_16Flash_fwd_paramsE)
        /*06c8*/ 	.word	0x000000fe


	//----- nvinfo : EIATTR_FRAME_SIZE
	.align		4
.L_300:
        /*06cc*/ 	.byte	0x04, 0x11
        /*06ce*/ 	.short	(.L_302 - .L_301)
	.align		4
.L_301:
        /*06d0*/ 	.word	index@(_ZN5flash24flash_fwd_splitkv_kernelI23Flash_fwd_kernel_traitsILi32ELi64ELi256ELi4ELb0ELb0EN7cutlass10bfloat16_tE19Flash_kernel_traitsILi32ELi64ELi256ELi4ES3_EELb1ELb0ELb0ELb0ELb0ELb0ELb1ELb0EEEvNS_16Flash_fwd_paramsE)
        /*06d4*/ 	.word	0x00000000


	//----- nvinfo : EIATTR_REGCOUNT
	.align		4
.L_302:
        /*06d8*/ 	.byte	0x04, 0x2f
        /*06da*/ 	.short	(.L_304 - .L_303)
	.align		4
.L_303:
        /*06dc*/ 	.word	index@(_ZN5flash24flash_fwd_splitkv_kernelI23Flash_fwd_kernel_traitsILi32ELi64ELi256ELi4ELb0ELb0EN7cutlass10bfloat16_tE19Flash_kernel_traitsILi32ELi64ELi256ELi4ES3_EELb1ELb0ELb0ELb0ELb0ELb1ELb0ELb1EEEvNS_16Flash_fwd_paramsE)
        /*06e0*/ 	.word	0x000000ff


	//----- nvinfo : EIATTR_FRAME_SIZE
	.align		4
.L_304:
        /*06e4*/ 	.byte	0x04, 0x11
        /*06e6*/ 	.short	(.L_306 - .L_305)
	.align		4
.L_305:
        /*06e8*/ 	.word	index@(_ZN5flash24flash_fwd_splitkv_kernelI23Flash_fwd_kernel_traitsILi32ELi64ELi256ELi4ELb0ELb0EN7cutlass10bfloat16_tE19Flash_kernel_traitsILi32ELi64ELi256ELi4ES3_EELb1ELb0ELb0ELb0ELb0ELb1ELb0ELb1EEEvNS_16Flash_fwd_paramsE)
        /*06ec*/ 	.word	0x00000008


	//----- nvinfo : EIATTR_REGCOUNT
	.align		4
.L_306:
        /*06f0*/ 	.byte	0x04, 0x2f
        /*06f2*/ 	.short	(.L_308 - .L_307)
	.align		4
.L_307:
        /*06f4*/ 	.word	index@(_ZN5flash24flash_fwd_splitkv_kernelI23Flash_fwd_kernel_traitsILi32ELi64ELi256ELi4ELb0ELb0EN7cutlass10bfloat16_tE19Flash_kernel_traitsILi32ELi64ELi256ELi4ES3_EELb1ELb0ELb0ELb0ELb0ELb0ELb0ELb1EEEvNS_16Flash_fwd_paramsE)
        /*06f8*/ 	.word	0x000000ff


	//----- nvinfo : EIATTR_FRAME_SIZE
	.align		4
.L_308:
        /*06fc*/ 	.byte	0x04, 0x11
        /*06fe*/ 	.short	(.L_310 - .L_309)
	.align		4
.L_309:
        /*0700*/ 	.word	index@(_ZN5flash24flash_fwd_splitkv_kernelI23Flash_fwd_kernel_traitsILi32ELi64ELi256ELi4ELb0ELb0EN7cutlass10bfloat16_tE19Flash_kernel_traitsILi32ELi64ELi256ELi4ES3_EELb1ELb0ELb0ELb0ELb0ELb0ELb0ELb1EEEvNS_16Flash_fwd_paramsE)
        /*0704*/ 	.word	0x00000008


	//----- nvinfo : EIATTR_REGCOUNT
	.align		4
.L_310:
        /*0708*/ 	.byte	0x04, 0x2f
        /*070a*/ 	.short	(.L_312 - .L_311)
	.align		4
.L_311:
        /*070c*/ 	.word	index@(_ZN5flash24flash_fwd_splitkv_kernelI23Flash_fwd_kernel_traitsILi32ELi64ELi256ELi4ELb0ELb0EN7cutlass10bfloat16_tE19Flash_kernel_traitsILi32ELi64ELi256ELi4ES3_EELb1ELb0ELb0ELb0ELb0ELb1ELb0ELb0EEEvNS_16Flash_fwd_paramsE)
        /*0710*/ 	.word	0x000000ff


	//----- nvinfo : EIATTR_FRAME_SIZE
	.align		4
.L_312:
        /*0714*/ 	.byte	0x04, 0x11
        /*0716*/ 	.short	(.L_314 - .L_313)
	.align		4
.L_313:
        /*0718*/ 	.word	index@(_ZN5flash24flash_fwd_splitkv_kernelI23Flash_fwd_kernel_traitsILi32ELi64ELi256ELi4ELb0ELb0EN7cutlass10bfloat16_tE19Flash_kernel_traitsILi32ELi64ELi256ELi4ES3_EELb1ELb0ELb0ELb0ELb0ELb1ELb0ELb0EEEvNS_16Flash_fwd_paramsE)
        /*071c*/ 	.word	0x00000008


	//----- nvinfo : EIATTR_REGCOUNT
	.align		4
.L_314:
        /*0720*/ 	.byte	0x04, 0x2f
        /*0722*/ 	.short	(.L_316 - .L_315)
	.align		4
.L_315:
        /*0724*/ 	.word	index@(_ZN5flash24flash_fwd_splitkv_kernelI23Flash_fwd_kernel_traitsILi32ELi64ELi256ELi4ELb0ELb0EN7cutlass10bfloat16_tE19Flash_kernel_traitsILi32ELi64ELi256ELi4ES3_EELb1ELb0ELb0ELb0ELb0ELb0ELb0ELb0EEEvNS_16Flash_fwd_paramsE)
        /*0728*/ 	.word	0x000000ff


	//----- nvinfo : EIATTR_FRAME_SIZE
	.align		4
.L_316:
        /*072c*/ 	.byte	0x04, 0x11
        /*072e*/ 	.short	(.L_318 - .L_317)
	.align		4
.L_317:
        /*0730*/ 	.word	index@(_ZN5flash24flash_fwd_splitkv_kernelI23Flash_fwd_kernel_traitsILi32ELi64ELi256ELi4ELb0ELb0EN7cutlass10bfloat16_tE19Flash_kernel_traitsILi32ELi64ELi256ELi4ES3_EELb1ELb0ELb0ELb0ELb0ELb0ELb0ELb0EEEvNS_16Flash_fwd_paramsE)
        /*0734*/ 	.word	0x00000000


	//----- nvinfo : EIATTR_REGCOUNT
	.align		4
.L_318:
        /*0738*/ 	.byte	0x04, 0x2f
        /*073a*/ 	.short	(.L_320 - .L_319)
	.align		4
.L_319:
        /*073c*/ 	.word	index@(_ZN5flash32flash_fwd_splitkv_combine_kernelI23Flash_fwd_kernel_traitsILi32ELi64ELi256ELi4ELb0ELb0EN7cutlass10bfloat16_tE19Flash_kernel_traitsILi32ELi64ELi256ELi4ES3_EELi16ELi1ELb1EEEvNS_16Flash_fwd_paramsE)
        /*0740*/ 	.word	0x00000036


	//----- nvinfo : EIATTR_FRAME_SIZE
	.align		4
.L_320:
        /*0744*/ 	.byte	0x04, 0x11
        /*0746*/ 	.short	(.L_322 - .L_321)
	.align		4
.L_321:
        /*0748*/ 	.word	index@($__internal_13_$__cuda_sm20_div_s64)
        /*074c*/ 	.word	0x00000000


	//----- nvinfo : EIATTR_FRAME_SIZE
	.align		4
.L_322:
        /*0750*/ 	.byte	0x04, 0x11
        /*0752*/ 	.short	(.L_324 - .L_323)
	.align		4
.L_323:
        /*0754*/ 	.word	index@(_ZN5flash32flash_fwd_splitkv_combine_kernelI23Flash_fwd_kernel_traitsILi32ELi64ELi256ELi4ELb0ELb0EN7cutlass10bfloat16_tE19Flash_kernel_traitsILi32ELi64ELi256ELi4ES3_EELi16ELi1ELb1EEEvNS_16Flash_fwd_paramsE)
        /*0758*/ 	.word	0x00000000


	//----- nvinfo : EIATTR_REGCOUNT
	.align		4
.L_324:
        /*075c*/ 	.byte	0x04, 0x2f
        /*075e*/ 	.short	(.L_326 - .L_325)
	.align		4
.L_325:
        /*0760*/ 	.word	index@(_ZN5flash32flash_fwd_splitkv_combine_kernelI23Flash_fwd_kernel_traitsILi32ELi64ELi256ELi4ELb0ELb0EN7cutlass10bfloat16_tE19Flash_kernel_traitsILi32ELi64ELi256ELi4ES3_EELi16ELi2ELb1EEEvNS_16Flash_fwd_paramsE)
        /*0764*/ 	.word	0x00000036


	//----- nvinfo : EIATTR_FRAME_SIZE
	.align		4
.L_326:
        /*0768*/ 	.byte	0x04, 0x11
        /*076a*/ 	.short	(.L_328 - .L_327)
	.align		4
.L_327:
        /*076c*/ 	.word	index@($__internal_12_$__cuda_sm20_div_s64)
        /*0770*/ 	.word	0x00000000


	//----- nvinfo : EIATTR_FRAME_SIZE
	.align		4
.L_328:
        /*0774*/ 	.byte	0x04, 0x11
        /*0776*/ 	.short	(.L_330 - .L_329)
	.align		4
.L_329:
        /*0778*/ 	.word	index@(_ZN5flash32flash_fwd_splitkv_combine_kernelI23Flash_fwd_kernel_traitsILi32ELi64ELi256ELi4ELb0ELb0EN7cutlass10bfloat16_tE19Flash_kernel_traitsILi32ELi64ELi256ELi4ES3_EELi16ELi2ELb1EEEvNS_16Flash_fwd_paramsE)
        /*077c*/ 	.word	0x00000000


	//----- nvinfo : EIATTR_REGCOUNT
	.align		4
.L_330:
        /*0780*/ 	.byte	0x04, 0x2f
        /*0782*/ 	.short	(.L_332 - .L_331)
	.align		4
.L_331:
        /*0784*/ 	.word	index@(_ZN5flash32flash_fwd_splitkv_combine_kernelI23Flash_fwd_kernel_traitsILi32ELi64ELi256ELi4ELb0ELb0EN7cutlass10bfloat16_tE19Flash_kernel_traitsILi32ELi64ELi256ELi4ES3_EELi16ELi3ELb1EEEvNS_16Flash_fwd_paramsE)
        /*0788*/ 	.word	0x00000034


	//----- nvinfo : EIATTR_FRAME_SIZE
	.align		4
.L_332:
        /*078c*/ 	.byte	0x04, 0x11
        /*078e*/ 	.short	(.L_334 - .L_333)
	.align		4
.L_333:
        /*0790*/ 	.word	index@($__internal_11_$__cuda_sm20_div_s64)
        /*0794*/ 	.word	0x00000000


	//----- nvinfo : EIATTR_FRAME_SIZE
	.align		4
.L_334:
        /*0798*/ 	.byte	0x04, 0x11
        /*079a*/ 	.short	(.L_336 - .L_335)
	.align		4
.L_335:
        /*079c*/ 	.word	index@(_ZN5flash32flash_fwd_splitkv_combine_kernelI23Flash_fwd_kernel_traitsILi32ELi64ELi256ELi4ELb0ELb0EN7cutlass10bfloat16_tE19Flash_kernel_traitsILi32ELi64ELi256ELi4ES3_EELi16ELi3ELb1EEEvNS_16Flash_fwd_paramsE)
        /*07a0*/ 	.word	0x00000000


	//----- nvinfo : EIATTR_REGCOUNT
	.align		4
.L_336:
        /*07a4*/ 	.byte	0x04, 0x2f
        /*07a6*/ 	.short	(.L_338 - .L_337)
	.align		4
.L_337:
        /*07a8*/ 	.word	index@(_ZN5flash32flash_fwd_splitkv_combine_kernelI23Flash_fwd_kernel_traitsILi32ELi64ELi256ELi4ELb0ELb0EN7cutlass10bfloat16_tE19Flash_kernel_traitsILi32ELi64ELi256ELi4ES3_EELi16ELi4ELb1EEEvNS_16Flash_fwd_paramsE)
        /*07ac*/ 	.word	0x0000003a


	//----- nvinfo : EIATTR_FRAME_SIZE
	.align		4
.L_338:
        /*07b0*/ 	.byte	0x04, 0x11
        /*07b2*/ 	.short	(.L_340 - .L_339)
	.align		4
.L_339:
        /*07b4*/ 	.word	index@($__internal_10_$__cuda_sm20_div_s64)
        /*07b8*/ 	.word	0x00000000


	//----- nvinfo : EIATTR_FRAME_SIZE
	.align		4
.L_340:
        /*07bc*/ 	.byte	0x04, 0x11
        /*07be*/ 	.short	(.L_342 - .L_341)
	.align		4
.L_341:
        /*07c0*/ 	.word	index@(_ZN5flash32flash_fwd_splitkv_combine_kernelI23Flash_fwd_kernel_traitsILi32ELi64ELi256ELi4ELb0ELb0EN7cutlass10bfloat16_tE19Flash_kernel_traitsILi32ELi64ELi256ELi4ES3_EELi16ELi4ELb1EEEvNS_16Flash_fwd_paramsE)
        /*07c4*/ 	.word	0x00000000


	//----- nvinfo : EIATTR_REGCOUNT
	.align		4
.L_342:
        /*07c8*/ 	.byte	0x04, 0x2f
        /*07ca*/ 	.short	(.L_344 - .L_343)
	.align		4
.L_343:
        /*07cc*/ 	.word	index@(_ZN5flash32flash_fwd_splitkv_combine_kernelI23Flash_fwd_kernel_traitsILi32ELi64ELi256ELi4ELb0ELb0EN7cutlass10bfloat16_tE19Flash_kernel_traitsILi32ELi64ELi256ELi4ES3_EELi16ELi5ELb1EEEvNS_16Flash_fwd_paramsE)
        /*07d0*/ 	.word	0x0000003c


	//----- nvinfo : EIATTR_FRAME_SIZE
	.align		4
.L_344:
        /*07d4*/ 	.byte	0x04, 0x11
        /*07d6*/ 	.short	(.L_346 - .L_345)
	.align		4
.L_345:
        /*07d8*/ 	.word	index@($__internal_9_$__cuda_sm20_div_s64)
        /*07dc*/ 	.word	0x00000000


	//----- nvinfo : EIATTR_FRAME_SIZE
	.align		4
.L_346:
        /*07e0*/ 	.byte	0x04, 0x11
        /*07e2*/ 	.short	(.L_348 - .L_347)
	.align		4
.L_347:
        /*07e4*/ 	.word	index@(_ZN5flash32flash_fwd_splitkv_combine_kernelI23Flash_fwd_kernel_traitsILi32ELi64ELi256ELi4ELb0ELb0EN7cutlass10bfloat16_tE19Flash_kernel_traitsILi32ELi64ELi256ELi4ES3_EELi16ELi5ELb1EEEvNS_16Flash_fwd_paramsE)
        /*07e8*/ 	.word	0x00000000


	//----- nvinfo : EIATTR_REGCOUNT
	.align		4
.L_348:
        /*07ec*/ 	.byte	0x04, 0x2f
        /*07ee*/ 	.short	(.L_350 - .L_349)
	.align		4
.L_349:
        /*07f0*/ 	.word	index@(_ZN5flash32flash_fwd_splitkv_combine_kernelI23Flash_fwd_kernel_traitsILi32ELi64ELi256ELi4ELb0ELb0EN7cutlass10bfloat16_tE19Flash_kernel_traitsILi32ELi64ELi256ELi4ES3_EELi16ELi6ELb1EEEvNS_16Flash_fwd_paramsE)
        /*07f4*/ 	.word	0x0000003e


	//----- nvinfo : EIATTR_FRAME_SIZE
	.align		4
.L_350:
        /*07f8*/ 	.byte	0x04, 0x11
        /*07fa*/ 	.short	(.L_352 - .L_351)
	.align		4
.L_351:
        /*07fc*/ 	.word	index@($__internal_8_$__cuda_sm20_div_s64)
        /*0800*/ 	.word	0x00000000


	//----- nvinfo : EIATTR_FRAME_SIZE
	.align		4
.L_352:
        /*0804*/ 	.byte	0x04, 0x11
        /*0806*/ 	.short	(.L_354 - .L_353)
	.align		4
.L_353:
        /*0808*/ 	.word	index@(_ZN5flash32flash_fwd_splitkv_combine_kernelI23Flash_fwd_kernel_traitsILi32ELi64ELi256ELi4ELb0ELb0EN7cutlass10bfloat16_tE19Flash_kernel_traitsILi32ELi64ELi256ELi4ES3_EELi16ELi6ELb1EEEvNS_16Flash_fwd_paramsE)
        /*080c*/ 	.word	0x00000000


	//----- nvinfo : EIATTR_REGCOUNT
	.align		4
.L_354:
        /*0810*/ 	.byte	0x04, 0x2f
        /*0812*/ 	.short	(.L_356 - .L_355)
	.align		4
.L_355:
        /*0814*/ 	.word	index@(_ZN5flash32flash_fwd_splitkv_combine_kernelI23Flash_fwd_kernel_traitsILi32ELi64ELi256ELi4ELb0ELb0EN7cutlass10bfloat16_tE19Flash_kernel_traitsILi32ELi64ELi256ELi4ES3_EELi16ELi7ELb1EEEvNS_16Flash_fwd_paramsE)
        /*0818*/ 	.word	0x00000046


	//----- nvinfo : EIATTR_FRAME_SIZE
	.align		4
.L_356:
        /*081c*/ 	.byte	0x04, 0x11
        /*081e*/ 	.short	(.L_358 - .L_357)
	.align		4
.L_357:
        /*0820*/ 	.word	index@($__internal_7_$__cuda_sm20_div_s64)
        /*0824*/ 	.word	0x00000000


	//----- nvinfo : EIATTR_FRAME_SIZE
	.align		4
.L_358:
        /*0828*/ 	.byte	0x04, 0x11
        /*082a*/ 	.short	(.L_360 - .L_359)
	.align		4
.L_359:
        /*082c*/ 	.word	index@(_ZN5flash32flash_fwd_splitkv_combine_kernelI23Flash_fwd_kernel_traitsILi32ELi64ELi256ELi4ELb0ELb0EN7cutlass10bfloat16_tE19Flash_kernel_traitsILi32ELi64ELi256ELi4ES3_EELi16ELi7ELb1EEEvNS_16Flash_fwd_paramsE)
        /*0830*/ 	.word	0x00000000


	//----- nvinfo : EIATTR_REGCOUNT
	.align		4
.L_360:
        /*0834*/ 	.byte	0x04, 0x2f
        /*0836*/ 	.short	(.L_362 - .L_361)
	.align		4
.L_361:
        /*0838*/ 	.word	index@(_ZN5flash32flash_fwd_splitkv_combine_kernelI23Flash_fwd_kernel_traitsILi32ELi64ELi256ELi4ELb0ELb0EN7cutlass10bfloat16_tE19Flash_kernel_traitsILi32ELi64ELi256ELi4ES3_EELi16ELi1ELb0EEEvNS_16Flash_fwd_paramsE)
        /*083c*/ 	.word	0x00000036


	//----- nvinfo : EIATTR_FRAME_SIZE
	.align		4
.L_362:
        /*0840*/ 	.byte	0x04, 0x11
        /*0842*/ 	.short	(.L_364 - .L_363)
	.align		4
.L_363:
        /*0844*/ 	.word	index@($__internal_6_$__cuda_sm20_div_s64)
        /*0848*/ 	.word	0x00000000


	//----- nvinfo : EIATTR_FRAME_SIZE
	.align		4
.L_364:
        /*084c*/ 	.byte	0x04, 0x11
        /*084e*/ 	.short	(.L_366 - .L_365)
	.align		4
.L_365:
        /*0850*/ 	.word	index@(_ZN5flash32flash_fwd_splitkv_combine_kernelI23Flash_fwd_kernel_traitsILi32ELi64ELi256ELi4ELb0ELb0EN7cutlass10bfloat16_tE19Flash_kernel_traitsILi32ELi64ELi256ELi4ES3_EELi16ELi1ELb0EEEvNS_16Flash_fwd_paramsE)
        /*0854*/ 	.word	0x00000000


	//----- nvinfo : EIATTR_REGCOUNT
	.align		4
.L_366:
        /*0858*/ 	.byte	0x04, 0x2f
        /*085a*/ 	.short	(.L_368 - .L_367)
	.align		4
.L_367:
        /*085c*/ 	.word	index@(_ZN5flash32flash_fwd_splitkv_combine_kernelI23Flash_fwd_kernel_traitsILi32ELi64ELi256ELi4ELb0ELb0EN7cutlass10bfloat16_tE19Flash_kernel_traitsILi32ELi64ELi256ELi4ES3_EELi16ELi2ELb0EEEvNS_16Flash_fwd_paramsE)
        /*0860*/ 	.word	0x00000036


	//----- nvinfo : EIATTR_FRAME_SIZE
	.align		4
.L_368:
        /*0864*/ 	.byte	0x04, 0x11
        /*0866*/ 	.short	(.L_370 - .L_369)
	.align		4
.L_369:
        /*0868*/ 	.word	index@($__internal_5_$__cuda_sm20_div_s64)
        /*086c*/ 	.word	0x00000000


	//----- nvinfo : EIATTR_FRAME_SIZE
	.align		4
.L_370:
        /*0870*/ 	.byte	0x04, 0x11
        /*0872*/ 	.short	(.L_372 - .L_371)
	.align		4
.L_371:
        /*0874*/ 	.word	index@(_ZN5flash32flash_fwd_splitkv_combine_kernelI23Flash_fwd_kernel_traitsILi32ELi64ELi256ELi4ELb0ELb0EN7cutlass10bfloat16_tE19Flash_kernel_traitsILi32ELi64ELi256ELi4ES3_EELi16ELi2ELb0EEEvNS_16Flash_fwd_paramsE)
        /*0878*/ 	.word	0x00000000


	//----- nvinfo : EIATTR_REGCOUNT
	.align		4
.L_372:
        /*087c*/ 	.byte	0x04, 0x2f
        /*087e*/ 	.short	(.L_374 - .L_373)
	.align		4
.L_373:
        /*0880*/ 	.word	index@(_ZN5flash32flash_fwd_splitkv_combine_kernelI23Flash_fwd_kernel_traitsILi32ELi64ELi256ELi4ELb0ELb0EN7cutlass10bfloat16_tE19Flash_kernel_traitsILi32ELi64ELi256ELi4ES3_EELi16ELi3ELb0EEEvNS_16Flash_fwd_paramsE)
        /*0884*/ 	.word	0x00000034


	//----- nvinfo : EIATTR_FRAME_SIZE
	.align		4
.L_374:
        /*0888*/ 	.byte	0x04, 0x11
        /*088a*/ 	.short	(.L_376 - .L_375)
	.align		4
.L_375:
        /*088c*/ 	.word	index@($__internal_4_$__cuda_sm20_div_s64)
        /*0890*/ 	.word	0x00000000


	//----- nvinfo : EIATTR_FRAME_SIZE
	.align		4
.L_376:
        /*0894*/ 	.byte	0x04, 0x11
        /*0896*/ 	.short	(.L_378 - .L_377)
	.align		4
.L_377:
        /*0898*/ 	.word	index@(_ZN5flash32flash_fwd_splitkv_combine_kernelI23Flash_fwd_kernel_traitsILi32ELi64ELi256ELi4ELb0ELb0EN7cutlass10bfloat16_tE19Flash_kernel_traitsILi32ELi64ELi256ELi4ES3_EELi16ELi3ELb0EEEvNS_16Flash_fwd_paramsE)
        /*089c*/ 	.word	0x00000000


	//----- nvinfo : EIATTR_REGCOUNT
	.align		4
.L_378:
        /*08a0*/ 	.byte	0x04, 0x2f
        /*08a2*/ 	.short	(.L_380 - .L_379)
	.align		4
.L_379:
        /*08a4*/ 	.word	index@(_ZN5flash32flash_fwd_splitkv_combine_kernelI23Flash_fwd_kernel_traitsILi32ELi64ELi256ELi4ELb0ELb0EN7cutlass10bfloat16_tE19Flash_kernel_traitsILi32ELi64ELi256ELi4ES3_EELi16ELi4ELb0EEEvNS_16Flash_fwd_paramsE)
        /*08a8*/ 	.word	0x0000003a


	//----- nvinfo : EIATTR_FRAME_SIZE
	.align		4
.L_380:
        /*08ac*/ 	.byte	0x04, 0x11
        /*08ae*/ 	.short	(.L_382 - .L_381)
	.align		4
.L_381:
        /*08b0*/ 	.word	index@($__internal_3_$__cuda_sm20_div_s64)
        /*08b4*/ 	.word	0x00000000


	//----- nvinfo : EIATTR_FRAME_SIZE
	.align		4
.L_382:
        /*08b8*/ 	.byte	0x04, 0x11
        /*08ba*/ 	.short	(.L_384 - .L_383)
	.align		4
.L_383:
        /*08bc*/ 	.word	index@(_ZN5flash32flash_fwd_splitkv_combine_kernelI23Flash_fwd_kernel_traitsILi32ELi64ELi256ELi4ELb0ELb0EN7cutlass10bfloat16_tE19Flash_kernel_traitsILi32ELi64ELi256ELi4ES3_EELi16ELi4ELb0EEEvNS_16Flash_fwd_paramsE)
        /*08c0*/ 	.word	0x00000000


	//----- nvinfo : EIATTR_REGCOUNT
	.align		4
.L_384:
        /*08c4*/ 	.byte	0x04, 0x2f
        /*08c6*/ 	.short	(.L_386 - .L_385)
	.align		4
.L_385:
        /*08c8*/ 	.word	index@(_ZN5flash32flash_fwd_splitkv_combine_kernelI23Flash_fwd_kernel_traitsILi32ELi64ELi256ELi4ELb0ELb0EN7cutlass10bfloat16_tE19Flash_kernel_traitsILi32ELi64ELi256ELi4ES3_EELi16ELi5ELb0EEEvNS_16Flash_fwd_paramsE)
        /*08cc*/ 	.word	0x0000003c


	//----- nvinfo : EIATTR_FRAME_SIZE
	.align		4
.L_386:
        /*08d0*/ 	.byte	0x04, 0x11
        /*08d2*/ 	.short	(.L_388 - .L_387)
	.align		4
.L_387:
        /*08d4*/ 	.word	index@($__internal_2_$__cuda_sm20_div_s64)
        /*08d8*/ 	.word	0x00000000


	//----- nvinfo : EIATTR_FRAME_SIZE
	.align		4
.L_388:
        /*08dc*/ 	.byte	0x04, 0x11
        /*08de*/ 	.short	(.L_390 - .L_389)
	.align		4
.L_389:
        /*08e0*/ 	.word	index@(_ZN5flash32flash_fwd_splitkv_combine_kernelI23Flash_fwd_kernel_traitsILi32ELi64ELi256ELi4ELb0ELb0EN7cutlass10bfloat16_tE19Flash_kernel_traitsILi32ELi64ELi256ELi4ES3_EELi16ELi5ELb0EEEvNS_16Flash_fwd_paramsE)
        /*08e4*/ 	.word	0x00000000


	//----- nvinfo : EIATTR_REGCOUNT
	.align		4
.L_390:
        /*08e8*/ 	.byte	0x04, 0x2f
        /*08ea*/ 	.short	(.L_392 - .L_391)
	.align		4
.L_391:
        /*08ec*/ 	.word	index@(_ZN5flash32flash_fwd_splitkv_combine_kernelI23Flash_fwd_kernel_traitsILi32ELi64ELi256ELi4ELb0ELb0EN7cutlass10bfloat16_tE19Flash_kernel_traitsILi32ELi64ELi256ELi4ES3_EELi16ELi6ELb0EEEvNS_16Flash_fwd_paramsE)
        /*08f0*/ 	.word	0x0000003e


	//----- nvinfo : EIATTR_FRAME_SIZE
	.align		4
.L_392:
        /*08f4*/ 	.byte	0x04, 0x11
        /*08f6*/ 	.short	(.L_394 - .L_393)
	.align		4
.L_393:
        /*08f8*/ 	.word	index@($__internal_1_$__cuda_sm20_div_s64)
        /*08fc*/ 	.word	0x00000000


	//----- nvinfo : EIATTR_FRAME_SIZE
	.align		4
.L_394:
        /*0900*/ 	.byte	0x04, 0x11
        /*0902*/ 	.short	(.L_396 - .L_395)
	.align		4
.L_395:
        /*0904*/ 	.word	index@(_ZN5flash32flash_fwd_splitkv_combine_kernelI23Flash_fwd_kernel_traitsILi32ELi64ELi256ELi4ELb0ELb0EN7cutlass10bfloat16_tE19Flash_kernel_traitsILi32ELi64ELi256ELi4ES3_EELi16ELi6ELb0EEEvNS_16Flash_fwd_paramsE)
        /*0908*/ 	.word	0x00000000


	//----- nvinfo : EIATTR_REGCOUNT
	.align		4
.L_396:
        /*090c*/ 	.byte	0x04, 0x2f
        /*090e*/ 	.short	(.L_398 - .L_397)
	.align		4
.L_397:
        /*0910*/ 	.word	index@(_ZN5flash32flash_fwd_splitkv_combine_kernelI23Flash_fwd_kernel_traitsILi32ELi64ELi256ELi4ELb0ELb0EN7cutlass10bfloat16_tE19Flash_kernel_traitsILi32ELi64ELi256ELi4ES3_EELi16ELi7ELb0EEEvNS_16Flash_fwd_paramsE)
        /*0914*/ 	.word	0x00000046


	//----- nvinfo : EIATTR_FRAME_SIZE
	.align		4
.L_398:
        /*0918*/ 	.byte	0x04, 0x11
        /*091a*/ 	.short	(.L_400 - .L_399)
	.align		4
.L_399:
        /*091c*/ 	.word	index@($__internal_0_$__cuda_sm20_div_s64)
        /*0920*/ 	.word	0x00000000


	//----- nvinfo : EIATTR_FRAME_SIZE
	.align		4
.L_400:
        /*0924*/ 	.byte	0x04, 0x11
        /*0926*/ 	.short	(.L_402 - .L_401)
	.align		4
.L_401:
        /*0928*/ 	.word	index@(_ZN5flash32flash_fwd_splitkv_combine_kernelI23Flash_fwd_kernel_traitsILi32ELi64ELi256ELi4ELb0ELb0EN7cutlass10bfloat16_tE19Flash_kernel_traitsILi32ELi64ELi256ELi4ES3_EELi16ELi7ELb0EEEvNS_16Flash_fwd_paramsE)
        /*092c*/ 	.word	0x00000000


	//----- nvinfo : EIATTR_MIN_STACK_SIZE
	.align		4
.L_402:
        /*0930*/ 	.byte	0x04, 0x12
        /*0932*/ 	.short	(.L_404 - .L_403)
	.align		4
.L_403:
        /*0934*/ 	.word	index@(_ZN5flash32flash_fwd_splitkv_combine_kernelI23Flash_fwd_kernel_traitsILi32ELi64ELi256ELi4ELb0ELb0EN7cutlass10bfloat16_tE19Flash_kernel_traitsILi32ELi64ELi256ELi4ES3_EELi16ELi7ELb0EEEvNS_16Flash_fwd_paramsE)
        /*0938*/ 	.word	0x00000000


	//----- nvinfo : EIATTR_MIN_STACK_SIZE
	.align		4
.L_404:
        /*093c*/ 	.byte	0x04, 0x12
        /*093e*/ 	.short	(.L_406 - .L_405)
	.align		4
.L_405:
        /*0940*/ 	.word	index@(_ZN5flash32flash_fwd_splitkv_combine_kernelI23Flash_fwd_kernel_traitsILi32ELi64ELi256ELi4ELb0ELb0EN7cutlass10bfloat16_tE19Flash_kernel_traitsILi32ELi64ELi256ELi4ES3_EELi16ELi6ELb0EEEvNS_16Flash_fwd_paramsE)
        /*0944*/ 	.word	0x00000000


	//----- nvinfo : EIATTR_MIN_STACK_SIZE
	.align		4
.L_406:
        /*0948*/ 	.byte	0x04, 0x12
        /*094a*/ 	.short	(.L_408 - .L_407)
	.align		4
.L_407:
        /*094c*/ 	.word	index@(_ZN5flash32flash_fwd_splitkv_combine_kernelI23Flash_fwd_kernel_traitsILi32ELi64ELi256ELi4ELb0ELb0EN7cutlass10bfloat16_tE19Flash_kernel_traitsILi32ELi64ELi256ELi4ES3_EELi16ELi5ELb0EEEvNS_16Flash_fwd_paramsE)
        /*0950*/ 	.word	0x00000000


	//----- nvinfo : EIATTR_MIN_STACK_SIZE
	.align		4
.L_408:
        /*0954*/ 	.byte	0x04, 0x12
        /*0956*/ 	.short	(.L_410 - .L_409)
	.align		4
.L_409:
        /*0958*/ 	.word	index@(_ZN5flash32flash_fwd_splitkv_combine_kernelI23Flash_fwd_kernel_traitsILi32ELi64ELi256ELi4ELb0ELb0EN7cutlass10bfloat16_tE19Flash_kernel_traitsILi32ELi64ELi256ELi4ES3_EELi16ELi4ELb0EEEvNS_16Flash_fwd_paramsE)
        /*095c*/ 	.word	0x00000000


	//----- nvinfo : EIATTR_MIN_STACK_SIZE
	.align		4
.L_410:
        /*0960*/ 	.byte	0x04, 0x12
        /*0962*/ 	.short	(.L_412 - .L_411)
	.align		4
.L_411:
        /*0964*/ 	.word	index@(_ZN5flash32flash_fwd_splitkv_combine_kernelI23Flash_fwd_kernel_traitsILi32ELi64ELi256ELi4ELb0ELb0EN7cutlass10bfloat16_tE19Flash_kernel_traitsILi32ELi64ELi256ELi4ES3_EELi16ELi3ELb0EEEvNS_16Flash_fwd_paramsE)
        /*0968*/ 	.word	0x00000000


	//----- nvinfo : EIATTR_MIN_STACK_SIZE
	.align		4
.L_412:
        /*096c*/ 	.byte	0x04, 0x12
        /*096e*/ 	.short	(.L_414 - .L_413)
	.align		4
.L_413:
        /*0970*/ 	.word	index@(_ZN5flash32flash_fwd_splitkv_combine_kernelI23Flash_fwd_kernel_traitsILi32ELi64ELi256ELi4ELb0ELb0EN7cutlass10bfloat16_tE19Flash_kernel_traitsILi32ELi64ELi256ELi4ES3_EELi16ELi2ELb0EEEvNS_16Flash_fwd_paramsE)
        /*0974*/ 	.word	0x00000000


	//----- nvinfo : EIATTR_MIN_STACK_SIZE
	.align		4
.L_414:
        /*0978*/ 	.byte	0x04, 0x12
        /*097a*/ 	.short	(.L_416 - .L_415)
	.align		4
.L_415:
        /*097c*/ 	.word	index@(_ZN5flash32flash_fwd_splitkv_combine_kernelI23Flash_fwd_kernel_traitsILi32ELi64ELi256ELi4ELb0ELb0EN7cutlass10bfloat16_tE19Flash_kernel_traitsILi32ELi64ELi256ELi4ES3_EELi16ELi1ELb0EEEvNS_16Flash_fwd_paramsE)
        /*0980*/ 	.word	0x00000000


	//----- nvinfo : EIATTR_MIN_STACK_SIZE
	.align		4
.L_416:
        /*0984*/ 	.byte	0x04, 0x12
        /*0986*/ 	.short	(.L_418 - .L_417)
	.align		4
.L_417:
        /*0988*/ 	.word	index@(_ZN5flash32flash_fwd_splitkv_combine_kernelI23Flash_fwd_kernel_traitsILi32ELi64ELi256ELi4ELb0ELb0EN7cutlass10bfloat16_tE19Flash_kernel_traitsILi32ELi64ELi256ELi4ES3_EELi16ELi7ELb1EEEvNS_16Flash_fwd_paramsE)
        /*098c*/ 	.word	0x00000000


	//----- nvinfo : EIATTR_MIN_STACK_SIZE
	.align		4
.L_418:
        /*0990*/ 	.byte	0x04, 0x12
        /*0992*/ 	.short	(.L_420 - .L_419)
	.align		4
.L_419:
        /*0994*/ 	.word	index@(_ZN5flash32flash_fwd_splitkv_combine_kernelI23Flash_fwd_kernel_traitsILi32ELi64ELi256ELi4ELb0ELb0EN7cutlass10bfloat16_tE19Flash_kernel_traitsILi32ELi64ELi256ELi4ES3_EELi16ELi6ELb1EEEvNS_16Flash_fwd_paramsE)
        /*0998*/ 	.word	0x00000000


	//----- nvinfo : EIATTR_MIN_STACK_SIZE
	.align		4
.L_420:
        /*099c*/ 	.byte	0x04, 0x12
        /*099e*/ 	.short	(.L_422 - .L_421)
	.align		4
.L_421:
        /*09a0*/ 	.word	index@(_ZN5flash32flash_fwd_splitkv_combine_kernelI23Flash_fwd_kernel_traitsILi32ELi64ELi256ELi4ELb0ELb0EN7cutlass10bfloat16_tE19Flash_kernel_traitsILi32ELi64ELi256ELi4ES3_EELi16ELi5ELb1EEEvNS_16Flash_fwd_paramsE)
        /*09a4*/ 	.word	0x00000000


	//----- nvinfo : EIATTR_MIN_STACK_SIZE
	.align		4
.L_422:
        /*09a8*/ 	.byte	0x04, 0x12
        /*09aa*/ 	.short	(.L_424 - .L_423)
	.align		4
.L_423:
        /*09ac*/ 	.word	index@(_ZN5flash32flash_fwd_splitkv_combine_kernelI23Flash_fwd_kernel_traitsILi32ELi64ELi256ELi4ELb0ELb0EN7cutlass10bfloat16_tE19Flash_kernel_traitsILi32ELi64ELi256ELi4ES3_EELi16ELi4ELb1EEEvNS_16Flash_fwd_paramsE)
        /*09b0*/ 	.word	0x00000000


	//----- nvinfo : EIATTR_MIN_STACK_SIZE
	.align		4
.L_424:
        /*09b4*/ 	.byte	0x04, 0x12
        /*09b6*/ 	.short	(.L_426 - .L_425)
	.align		4
.L_425:
        /*09b8*/ 	.word	index@(_ZN5flash32flash_fwd_splitkv_combine_kernelI23Flash_fwd_kernel_traitsILi32ELi64ELi256ELi4ELb0ELb0EN7cutlass10bfloat16_tE19Flash_kernel_traitsILi32ELi64ELi256ELi4ES3_EELi16ELi3ELb1EEEvNS_16Flash_fwd_paramsE)
        /*09bc*/ 	.word	0x00000000


	//----- nvinfo : EIATTR_MIN_STACK_SIZE
	.align		4
.L_426:
        /*09c0*/ 	.byte	0x04, 0x12
        /*09c2*/ 	.short	(.L_428 - .L_427)
	.align		4
.L_427:
        /*09c4*/ 	.word	index@(_ZN5flash32flash_fwd_splitkv_combine_kernelI23Flash_fwd_kernel_traitsILi32ELi64ELi256ELi4ELb0ELb0EN7cutlass10bfloat16_tE19Flash_kernel_traitsILi32ELi64ELi256ELi4ES3_EELi16ELi2ELb1EEEvNS_16Flash_fwd_paramsE)
        /*09c8*/ 	.word	0x00000000


	//----- nvinfo : EIATTR_MIN_STACK_SIZE
	.align		4
.L_428:
        /*09cc*/ 	.byte	0x04, 0x12
        /*09ce*/ 	.short	(.L_430 - .L_429)
	.align		4
.L_429:
        /*09d0*/ 	.word	index@(_ZN5flash32flash_fwd_splitkv_combine_kernelI23Flash_fwd_kernel_traitsILi32ELi64ELi256ELi4ELb0ELb0EN7cutlass10bfloat16_tE19Flash_kernel_traitsILi32ELi64ELi256ELi4ES3_EELi16ELi1ELb1EEEvNS_16Flash_fwd_paramsE)
        /*09d4*/ 	.word	0x00000000


	//----- nvinfo : EIATTR_MIN_STACK_SIZE
	.align		4
.L_430:
        /*09d8*/ 	.byte	0x04, 0x12
        /*09da*/ 	.short	(.L_432 - .L_431)
	.align		4
.L_431:
        /*09dc*/ 	.word	index@(_ZN5flash24flash_fwd_splitkv_kernelI23Flash_fwd_kernel_traitsILi32ELi64ELi256ELi4ELb0ELb0EN7cutlass10bfloat16_tE19Flash_kernel_traitsILi32ELi64ELi256ELi4ES3_EELb1ELb0ELb0ELb0ELb0ELb0ELb0ELb0EEEvNS_16Flash_fwd_paramsE)
        /*09e0*/ 	.word	0x00000000


	//----- nvinfo : EIATTR_MIN_STACK_SIZE
	.align		4
.L_432:
        /*09e4*/ 	.byte	0x04, 0x12
        /*09e6*/ 	.short	(.L_434 - .L_433)
	.align		4
.L_433:
        /*09e8*/ 	.word	index@(_ZN5flash24flash_fwd_splitkv_kernelI23Flash_fwd_kernel_traitsILi32ELi64ELi256ELi4ELb0ELb0EN7cutlass10bfloat16_tE19Flash_kernel_traitsILi32ELi64ELi256ELi4ES3_EELb1ELb0ELb0ELb0ELb0ELb1ELb0ELb0EEEvNS_16Flash_fwd_paramsE)
        /*09ec*/ 	.word	0x00000008


	//----- nvinfo : EIATTR_MIN_STACK_SIZE
	.align		4
.L_434:
        /*09f0*/ 	.byte	0x04, 0x12
        /*09f2*/ 	.short	(.L_436 - .L_435)
	.align		4
.L_435:
        /*09f4*/ 	.word	index@(_ZN5flash24flash_fwd_splitkv_kernelI23Flash_fwd_kernel_traitsILi32ELi64ELi256ELi4ELb0ELb0EN7cutlass10bfloat16_tE19Flash_kernel_traitsILi32ELi64ELi256ELi4ES3_EELb1ELb0ELb0ELb0ELb0ELb0ELb0ELb1EEEvNS_16Flash_fwd_paramsE)
        /*09f8*/ 	.word	0x00000008


	//----- nvinfo : EIATTR_MIN_STACK_SIZE
	.align		4
.L_436:
        /*09fc*/ 	.byte	0x04, 0x12
        /*09fe*/ 	.short	(.L_438 - .L_437)
	.align		4
.L_437:
        /*0a00*/ 	.word	index@(_ZN5flash24flash_fwd_splitkv_kernelI23Flash_fwd_kernel_traitsILi32ELi64ELi256ELi4ELb0ELb0EN7cutlass10bfloat16_tE19Flash_kernel_traitsILi32ELi64ELi256ELi4ES3_EELb1ELb0ELb0ELb0ELb0ELb1ELb0ELb1EEEvNS_16Flash_fwd_paramsE)
        /*0a04*/ 	.word	0x00000008


	//----- nvinfo : EIATTR_MIN_STACK_SIZE
	.align		4
.L_438:
        /*0a08*/ 	.byte	0x04, 0x12
        /*0a0a*/ 	.short	(.L_440 - .L_439)
	.align		4
.L_439:
        /*0a0c*/ 	.word	index@(_ZN5flash24flash_fwd_splitkv_kernelI23Flash_fwd_kernel_traitsILi32ELi64ELi256ELi4ELb0ELb0EN7cutlass10bfloat16_tE19Flash_kernel_traitsILi32ELi64ELi256ELi4ES3_EELb1ELb0ELb0ELb0ELb0ELb0ELb1ELb0EEEvNS_16Flash_fwd_paramsE)
        /*0a10*/ 	.word	0x00000000


	//----- nvinfo : EIATTR_MIN_STACK_SIZE
	.align		4
.L_440:
        /*0a14*/ 	.byte	0x04, 0x12
        /*0a16*/ 	.short	(.L_442 - .L_441)
	.align		4
.L_441:
        /*0a18*/ 	.word	index@(_ZN5flash24flash_fwd_splitkv_kernelI23Flash_fwd_kernel_traitsILi32ELi64ELi256ELi4ELb0ELb0EN7cutlass10bfloat16_tE19Flash_kernel_traitsILi32ELi64ELi256ELi4ES3_EELb1ELb0ELb0ELb0ELb0ELb1ELb1ELb0EEEvNS_16Flash_fwd_paramsE)
        /*0a1c*/ 	.word	0x00000008


	//----- nvinfo : EIATTR_MIN_STACK_SIZE
	.align		4
.L_442:
        /*0a20*/ 	.byte	0x04, 0x12
        /*0a22*/ 	.short	(.L_444 - .L_443)
	.align		4
.L_443:
        /*0a24*/ 	.word	index@(_ZN5flash24flash_fwd_splitkv_kernelI23Flash_fwd_kernel_traitsILi32ELi64ELi256ELi4ELb0ELb0EN7cutlass10bfloat16_tE19Flash_kernel_traitsILi32ELi64ELi256ELi4ES3_EELb1ELb0ELb0ELb0ELb0ELb0ELb1ELb1EEEvNS_16Flash_fwd_paramsE)
        /*0a28*/ 	.word	0x00000010


	//----- nvinfo : EIATTR_MIN_STACK_SIZE
	.align		4
.L_444:
        /*0a2c*/ 	.byte	0x04, 0x12
        /*0a2e*/ 	.short	(.L_446 - .L_445)
	.align		4
.L_445:
        /*0a30*/ 	.word	index@(_ZN5flash24flash_fwd_splitkv_kernelI23Flash_fwd_kernel_traitsILi32ELi64ELi256ELi4ELb0ELb0EN7cutlass10bfloat16_tE19Flash_kernel_traitsILi32ELi64ELi256ELi4ES3_EELb1ELb0ELb0ELb0ELb0ELb1ELb1ELb1EEEvNS_16Flash_fwd_paramsE)
        /*0a34*/ 	.word	0x00000008


	//----- nvinfo : EIATTR_MIN_STACK_SIZE
	.align		4
.L_446:
        /*0a38*/ 	.byte	0x04, 0x12
        /*0a3a*/ 	.short	(.L_448 - .L_447)
	.align		4
.L_447:
        /*0a3c*/ 	.word	index@(_ZN5flash24flash_fwd_splitkv_kernelI23Flash_fwd_kernel_traitsILi32ELi64ELi256ELi4ELb0ELb0EN7cutlass10bfloat16_tE19Flash_kernel_traitsILi32ELi64ELi256ELi4ES3_EELb1ELb0ELb0ELb1ELb1ELb0ELb0ELb0EEEvNS_16Flash_fwd_paramsE)
        /*0a40*/ 	.word	0x00000000


	//----- nvinfo : EIATTR_MIN_STACK_SIZE
	.align		4
.L_448:
        /*0a44*/ 	.byte	0x04, 0x12
        /*0a46*/ 	.short	(.L_450 - .L_449)
	.align		4
.L_449:
        /*0a48*/ 	.word	index@(_ZN5flash24flash_fwd_splitkv_kernelI23Flash_fwd_kernel_traitsILi32ELi64ELi256ELi4ELb0ELb0EN7cutlass10bfloat16_tE19Flash_kernel_traitsILi32ELi64ELi256ELi4ES3_EELb1ELb0ELb0ELb1ELb1ELb1ELb0ELb0EEEvNS_16Flash_fwd_paramsE)
        /*0a4c*/ 	.word	0x00000000


	//----- nvinfo : EIATTR_MIN_STACK_SIZE
	.align		4
.L_450:
        /*0a50*/ 	.byte	0x04, 0x12
        /*0a52*/ 	.short	(.L_452 - .L_451)
	.align		4
.L_451:
        /*0a54*/ 	.word	index@(_ZN5flash24flash_fwd_splitkv_kernelI23Flash_fwd_kernel_traitsILi32ELi64ELi256ELi4ELb0ELb0EN7cutlass10bfloat16_tE19Flash_kernel_traitsILi32ELi64ELi256ELi4ES3_EELb1ELb0ELb0ELb1ELb1ELb0ELb1ELb0EEEvNS_16Flash_fwd_paramsE)
        /*0a58*/ 	.word	0x00000000


	//----- nvinfo : EIATTR_MIN_STACK_SIZE
	.align		4
.L_452:
        /*0a5c*/ 	.byte	0x04, 0x12
        /*0a5e*/ 	.short	(.L_454 - .L_453)
	.align		4
.L_453:
        /*0a60*/ 	.word	index@(_ZN5flash24flash_fwd_splitkv_kernelI23Flash_fwd_kernel_traitsILi32ELi64ELi256ELi4ELb0ELb0EN7cutlass10bfloat16_tE19Flash_kernel_traitsILi32ELi64ELi256ELi4ES3_EELb1ELb0ELb0ELb1ELb1ELb1ELb1ELb0EEEvNS_16Flash_fwd_paramsE)
        /*0a64*/ 	.word	0x00000000


	//----- nvinfo : EIATTR_MIN_STACK_SIZE
	.align		4
.L_454:
        /*0a68*/ 	.byte	0x04, 0x12
        /*0a6a*/ 	.short	(.L_456 - .L_455)
	.align		4
.L_455:
        /*0a6c*/ 	.word	index@(_ZN5flash24flash_fwd_splitkv_kernelI23Flash_fwd_kernel_traitsILi32ELi64ELi256ELi4ELb0ELb0EN7cutlass10bfloat16_tE19Flash_kernel_traitsILi32ELi64ELi256ELi4ES3_EELb1ELb0ELb0ELb0ELb1ELb0ELb0ELb0EEEvNS_16Flash_fwd_paramsE)
        /*0a70*/ 	.word	0x00000000


	//----- nvinfo : EIATTR_MIN_STACK_SIZE
	.align		4
.L_456:
        /*0a74*/ 	.byte	0x04, 0x12
        /*0a76*/ 	.short	(.L_458 - .L_457)
	.align		4
.L_457:
        /*0a78*/ 	.word	index@(_ZN5flash24flash_fwd_splitkv_kernelI23Flash_fwd_kernel_traitsILi32ELi64ELi256ELi4ELb0ELb0EN7cutlass10bfloat16_tE19Flash_kernel_traitsILi32ELi64ELi256ELi4ES3_EELb1ELb0ELb0ELb0ELb1ELb1ELb0ELb0EEEvNS_16Flash_fwd_paramsE)
        /*0a7c*/ 	.word	0x00000000


	//----- nvinfo : EIATTR_MIN_STACK_SIZE
	.align		4
.L_458:
        /*0a80*/ 	.byte	0x04, 0x12
        /*0a82*/ 	.short	(.L_460 - .L_459)
	.align		4
.L_459:
        /*0a84*/ 	.word	index@(_ZN5flash24flash_fwd_splitkv_kernelI23Flash_fwd_kernel_traitsILi32ELi64ELi256ELi4ELb0ELb0EN7cutlass10bfloat16_tE19Flash_kernel_traitsILi32ELi64ELi256ELi4ES3_EELb1ELb0ELb1ELb0ELb0ELb0ELb0ELb0EEEvNS_16Flash_fwd_paramsE)
        /*0a88*/ 	.word	0x00000000


	//----- nvinfo : EIATTR_MIN_STACK_SIZE
	.align		4
.L_460:
        /*0a8c*/ 	.byte	0x04, 0x12
        /*0a8e*/ 	.short	(.L_462 - .L_461)
	.align		4
.L_461:
        /*0a90*/ 	.word	index@(_ZN5flash24flash_fwd_splitkv_kernelI23Flash_fwd_kernel_traitsILi32ELi64ELi256ELi4ELb0ELb0EN7cutlass10bfloat16_tE19Flash_kernel_traitsILi32ELi64ELi256ELi4ES3_EELb1ELb0ELb1ELb0ELb0ELb1ELb0ELb0EEEvNS_16Flash_fwd_paramsE)
        /*0a94*/ 	.word	0x00000000


	//----- nvinfo : EIATTR_MIN_STACK_SIZE
	.align		4
.L_462:
        /*0a98*/ 	.byte	0x04, 0x12
        /*0a9a*/ 	.short	(.L_464 - .L_463)
	.align		4
.L_463:
        /*0a9c*/ 	.word	index@(_ZN5flash24flash_fwd_splitkv_kernelI23Flash_fwd_kernel_traitsILi32ELi64ELi256ELi4ELb0ELb0EN7cutlass10bfloat16_tE19Flash_kernel_traitsILi32ELi64ELi256ELi4ES3_EELb1ELb0ELb0ELb0ELb1ELb0ELb0ELb1EEEvNS_16Flash_fwd_paramsE)
        /*0aa0*/ 	.word	0x00000000


	//----- nvinfo : EIATTR_MIN_STACK_SIZE
	.align		4
.L_464:
        /*0aa4*/ 	.byte	0x04, 0x12
        /*0aa6*/ 	.short	(.L_466 - .L_465)
	.align		4
.L_465:
        /*0aa8*/ 	.word	index@(_ZN5flash24flash_fwd_splitkv_kernelI23Flash_fwd_kernel_traitsILi32ELi64ELi256ELi4ELb0ELb0EN7cutlass10bfloat16_tE19Flash_kernel_traitsILi32ELi64ELi256ELi4ES3_EELb1ELb0ELb0ELb0ELb1ELb1ELb0ELb1EEEvNS_16Flash_fwd_paramsE)
        /*0aac*/ 	.word	0x00000008


	//----- nvinfo : EIATTR_MIN_STACK_SIZE
	.align		4
.L_466:
        /*0ab0*/ 	.byte	0x04, 0x12
        /*0ab2*/ 	.short	(.L_468 - .L_467)
	.align		4
.L_467:
        /*0ab4*/ 	.word	index@(_ZN5flash24flash_fwd_splitkv_kernelI23Flash_fwd_kernel_traitsILi32ELi64ELi256ELi4ELb0ELb0EN7cutlass10bfloat16_tE19Flash_kernel_traitsILi32ELi64ELi256ELi4ES3_EELb1ELb0ELb1ELb0ELb0ELb0ELb0ELb1EEEvNS_16Flash_fwd_paramsE)
        /*0ab8*/ 	.word	0x00000000


	//----- nvinfo : EIATTR_MIN_STACK_SIZE
	.align		4
.L_468:
        /*0abc*/ 	.byte	0x04, 0x12
        /*0abe*/ 	.short	(.L_470 - .L_469)
	.align		4
.L_469:
        /*0ac0*/ 	.word	index@(_ZN5flash24flash_fwd_splitkv_kernelI23Flash_fwd_kernel_traitsILi32ELi64ELi256ELi4ELb0ELb0EN7cutlass10bfloat16_tE19Flash_kernel_traitsILi32ELi64ELi256ELi4ES3_EELb1ELb0ELb1ELb0ELb0ELb1ELb0ELb1EEEvNS_16Flash_fwd_paramsE)
        /*0ac4*/ 	.word	0x00000000


	//----- nvinfo : EIATTR_MIN_STACK_SIZE
	.align		4
.L_470:
        /*0ac8*/ 	.byte	0x04, 0x12
        /*0aca*/ 	.short	(.L_472 - .L_471)
	.align		4
.L_471:
        /*0acc*/ 	.word	index@(_ZN5flash24flash_fwd_splitkv_kernelI23Flash_fwd_kernel_traitsILi32ELi64ELi256ELi4ELb0ELb0EN7cutlass10bfloat16_tE19Flash_kernel_traitsILi32ELi64ELi256ELi4ES3_EELb1ELb0ELb0ELb0ELb1ELb0ELb1ELb0EEEvNS_16Flash_fwd_paramsE)
        /*0ad0*/ 	.word	0x00000000


	//----- nvinfo : EIATTR_MIN_STACK_SIZE
	.align		4
.L_472:
        /*0ad4*/ 	.byte	0x04, 0x12
        /*0ad6*/ 	.short	(.L_474 - .L_473)
	.align		4
.L_473:
        /*0ad8*/ 	.word	index@(_ZN5flash24flash_fwd_splitkv_kernelI23Flash_fwd_kernel_traitsILi32ELi64ELi256ELi4ELb0ELb0EN7cutlass10bfloat16_tE19Flash_kernel_traitsILi32ELi64ELi256ELi4ES3_EELb1ELb0ELb0ELb0ELb1ELb1ELb1ELb0EEEvNS_16Flash_fwd_paramsE)
        /*0adc*/ 	.word	0x00000000


	//----- nvinfo : EIATTR_MIN_STACK_SIZE
	.align		4
.L_474:
        /*0ae0*/ 	.byte	0x04, 0x12
        /*0ae2*/ 	.short	(.L_476 - .L_475)
	.align		4
.L_475:
        /*0ae4*/ 	.word	index@(_ZN5flash24flash_fwd_splitkv_kernelI23Flash_fwd_kernel_traitsILi32ELi64ELi256ELi4ELb0ELb0EN7cutlass10bfloat16_tE19Flash_kernel_traitsILi32ELi64ELi256ELi4ES3_EELb1ELb0ELb1ELb0ELb0ELb0ELb1ELb0EEEvNS_16Flash_fwd_paramsE)
        /*0ae8*/ 	.word	0x00000000


	//----- nvinfo : EIATTR_MIN_STACK_SIZE
	.align		4
.L_476:
        /*0aec*/ 	.byte	0x04, 0x12
        /*0aee*/ 	.short	(.L_478 - .L_477)
	.align		4
.L_477:
        /*0af0*/ 	.word	index@(_ZN5flash24flash_fwd_splitkv_kernelI23Flash_fwd_kernel_traitsILi32ELi64ELi256ELi4ELb0ELb0EN7cutlass10bfloat16_tE19Flash_kernel_traitsILi32ELi64ELi256ELi4ES3_EELb1ELb0ELb1ELb0ELb0ELb1ELb1ELb0EEEvNS_16Flash_fwd_paramsE)
        /*0af4*/ 	.word	0x00000000


	//----- nvinfo : EIATTR_MIN_STACK_SIZE
	.align		4
.L_478:
        /*0af8*/ 	.byte	0x04, 0x12
        /*0afa*/ 	.short	(.L_480 - .L_479)
	.align		4
.L_479:
        /*0afc*/ 	.word	index@(_ZN5flash24flash_fwd_splitkv_kernelI23Flash_fwd_kernel_traitsILi32ELi64ELi256ELi4ELb0ELb0EN7cutlass10bfloat16_tE19Flash_kernel_traitsILi32ELi64ELi256ELi4ES3_EELb1ELb0ELb0ELb0ELb1ELb0ELb1ELb1EEEvNS_16Flash_fwd_paramsE)
        /*0b00*/ 	.word	0x00000000


	//----- nvinfo : EIATTR_MIN_STACK_SIZE
	.align		4
.L_480:
        /*0b04*/ 	.byte	0x04, 0x12
        /*0b06*/ 	.short	(.L_482 - .L_481)
	.align		4
.L_481:
        /*0b08*/ 	.word	index@(_ZN5flash24flash_fwd_splitkv_kernelI23Flash_fwd_kernel_traitsILi32ELi64ELi256ELi4ELb0ELb0EN7cutlass10bfloat16_tE19Flash_kernel_traitsILi32ELi64ELi256ELi4ES3_EELb1ELb0ELb0ELb0ELb1ELb1ELb1ELb1EEEvNS_16Flash_fwd_paramsE)
        /*0b0c*/ 	.word	0x00000000


	//----- nvinfo : EIATTR_MIN_STACK_SIZE
	.align		4
.L_482:
        /*0b10*/ 	.byte	0x04, 0x12
        /*0b12*/ 	.short	(.L_484 - .L_483)
	.align		4
.L_483:
        /*0b14*/ 	.word	index@(_ZN5flash24flash_fwd_splitkv_kernelI23Flash_fwd_kernel_traitsILi32ELi64ELi256ELi4ELb0ELb0EN7cutlass10bfloat16_tE19Flash_kernel_traitsILi32ELi64ELi256ELi4ES3_EELb1ELb0ELb1ELb0ELb0ELb0ELb1ELb1EEEvNS_16Flash_fwd_paramsE)
        /*0b18*/ 	.word	0x00000000


	//----- nvinfo : EIATTR_MIN_STACK_SIZE
	.align		4
.L_484:
        /*0b1c*/ 	.byte	0x04, 0x12
        /*0b1e*/ 	.short	(.L_486 - .L_485)
	.align		4
.L_485:
        /*0b20*/ 	.word	index@(_ZN5flash24flash_fwd_splitkv_kernelI23Flash_fwd_kernel_traitsILi32ELi64ELi256ELi4ELb0ELb0EN7cutlass10bfloat16_tE19Flash_kernel_traitsILi32ELi64ELi256ELi4ES3_EELb1ELb0ELb1ELb0ELb0ELb1ELb1ELb1EEEvNS_16Flash_fwd_paramsE)
        /*0b24*/ 	.word	0x00000000


	//----- nvinfo : EIATTR_MIN_STACK_SIZE
	.align		4
.L_486:
        /*0b28*/ 	.byte	0x04, 0x12
        /*0b2a*/ 	.short	(.L_488 - .L_487)
	.align		4
.L_487:
        /*0b2c*/ 	.word	index@(_ZN5flash32flash_fwd_splitkv_combine_kernelI23Flash_fwd_kernel_traitsILi32ELi64ELi128ELi4ELb0ELb0EN7cutlass10bfloat16_tE19Flash_kernel_traitsILi32ELi64ELi128ELi4ES3_EELi16ELi7ELb0EEEvNS_16Flash_fwd_paramsE)
        /*0b30*/ 	.word	0x00000000


	//----- nvinfo : EIATTR_MIN_STACK_SIZE
	.align		4
.L_488:
        /*0b34*/ 	.byte	0x04, 0x12
        /*0b36*/ 	.short	(.L_490 - .L_489)
	.align		4
.L_489:
        /*0b38*/ 	.word	index@(_ZN5flash32flash_fwd_splitkv_combine_kernelI23Flash_fwd_kernel_traitsILi32ELi64ELi128ELi4ELb0ELb0EN7cutlass10bfloat16_tE19Flash_kernel_traitsILi32ELi64ELi128ELi4ES3_EELi16ELi6ELb0EEEvNS_16Flash_fwd_paramsE)
        /*0b3c*/ 	.word	0x00000000


	//----- nvinfo : EIATTR_MIN_STACK_SIZE
	.align		4
.L_490:
        /*0b40*/ 	.byte	0x04, 0x12
        /*0b42*/ 	.short	(.L_492 - .L_491)
	.align		4
.L_491:
        /*0b44*/ 	.word	index@(_ZN5flash32flash_fwd_splitkv_combine_kernelI23Flash_fwd_kernel_traitsILi32ELi64ELi128ELi4ELb0ELb0EN7cutlass10bfloat16_tE19Flash_kernel_traitsILi32ELi64ELi128ELi4ES3_EELi16ELi5ELb0EEEvNS_16Flash_fwd_paramsE)
        /*0b48*/ 	.word	0x00000000


	//----- nvinfo : EIATTR_MIN_STACK_SIZE
	.align		4
.L_492:
        /*0b4c*/ 	.byte	0x04, 0x12
        /*0b4e*/ 	.short	(.L_494 - .L_493)
	.align		4
.L_493:
        /*0b50*/ 	.word	index@(_ZN5flash32flash_fwd_splitkv_combine_kernelI23Flash_fwd_kernel_traitsILi32ELi64ELi128ELi4ELb0ELb0EN7cutlass10bfloat16_tE19Flash_kernel_traitsILi32ELi64ELi128ELi4ES3_EELi16ELi4ELb0EEEvNS_16Flash_fwd_paramsE)
        /*0b54*/ 	.word	0x00000000


	//----- nvinfo : EIATTR_MIN_STACK_SIZE
	.align		4
.L_494:
        /*0b58*/ 	.byte	0x04, 0x12
        /*0b5a*/ 	.short	(.L_496 - .L_495)
	.align		4
.L_495:
        /*0b5c*/ 	.word	index@(_ZN5flash32flash_fwd_splitkv_combine_kernelI23Flash_fwd_kernel_traitsILi32ELi64ELi128ELi4ELb0ELb0EN7cutlass10bfloat16_tE19Flash_kernel_traitsILi32ELi64ELi128ELi4ES3_EELi16ELi3ELb0EEEvNS_16Flash_fwd_paramsE)
        /*0b60*/ 	.word	0x00000000


	//----- nvinfo : EIATTR_MIN_STACK_SIZE
	.align		4
.L_496:
        /*0b64*/ 	.byte	0x04, 0x12
        /*0b66*/ 	.short	(.L_498 - .L_497)
	.align		4
.L_497:
        /*0b68*/ 	.word	index@(_ZN5flash32flash_fwd_splitkv_combine_kernelI23Flash_fwd_kernel_traitsILi32ELi64ELi128ELi4ELb0ELb0EN7cutlass10bfloat16_tE19Flash_kernel_traitsILi32ELi64ELi128ELi4ES3_EELi16ELi2ELb0EEEvNS_16Flash_fwd_paramsE)
        /*0b6c*/ 	.word	0x00000000


	//----- nvinfo : EIATTR_MIN_STACK_SIZE
	.align		4
.L_498:
        /*0b70*/ 	.byte	0x04, 0x12
        /*0b72*/ 	.short	(.L_500 - .L_499)
	.align		4
.L_499:
        /*0b74*/ 	.word	index@(_ZN5flash32flash_fwd_splitkv_combine_kernelI23Flash_fwd_kernel_traitsILi32ELi64ELi128ELi4ELb0ELb0EN7cutlass10bfloat16_tE19Flash_kernel_traitsILi32ELi64ELi128ELi4ES3_EELi16ELi1ELb0EEEvNS_16Flash_fwd_paramsE)
        /*0b78*/ 	.word	0x00000000


	//----- nvinfo : EIATTR_MIN_STACK_SIZE
	.align		4
.L_500:
        /*0b7c*/ 	.byte	0x04, 0x12
        /*0b7e*/ 	.short	(.L_502 - .L_501)
	.align		4
.L_501:
        /*0b80*/ 	.word	index@(_ZN5flash32flash_fwd_splitkv_combine_kernelI23Flash_fwd_kernel_traitsILi32ELi64ELi128ELi4ELb0ELb0EN7cutlass10bfloat16_tE19Flash_kernel_traitsILi32ELi64ELi128ELi4ES3_EELi16ELi7ELb1EEEvNS_16Flash_fwd_paramsE)
        /*0b84*/ 	.word	0x00000000


	//----- nvinfo : EIATTR_MIN_STACK_SIZE
	.align		4
.L_502:
        /*0b88*/ 	.byte	0x04, 0x12
        /*0b8a*/ 	.short	(.L_504 - .L_503)
	.align		4
.L_503:
        /*0b8c*/ 	.word	index@(_ZN5flash32flash_fwd_splitkv_combine_kernelI23Flash_fwd_kernel_traitsILi32ELi64ELi128ELi4ELb0ELb0EN7cutlass10bfloat16_tE19Flash_kernel_traitsILi32ELi64ELi128ELi4ES3_EELi16ELi6ELb1EEEvNS_16Flash_fwd_paramsE)
        /*0b90*/ 	.word	0x00000000


	//----- nvinfo : EIATTR_MIN_STACK_SIZE
	.align		4
.L_504:
        /*0b94*/ 	.byte	0x04, 0x12
        /*0b96*/ 	.short	(.L_506 - .L_505)
	.align		4
.L_505:
        /*0b98*/ 	.word	index@(_ZN5flash32flash_fwd_splitkv_combine_kernelI23Flash_fwd_kernel_traitsILi32ELi64ELi128ELi4ELb0ELb0EN7cutlass10bfloat16_tE19Flash_kernel_traitsILi32ELi64ELi128ELi4ES3_EELi16ELi5ELb1EEEvNS_16Flash_fwd_paramsE)
        /*0b9c*/ 	.word	0x00000000


	//----- nvinfo : EIATTR_MIN_STACK_SIZE
	.align		4
.L_506:
        /*0ba0*/ 	.byte	0x04, 0x12
        /*0ba2*/ 	.short	(.L_508 - .L_507)
	.align		4
.L_507:
        /*0ba4*/ 	.word	index@(_ZN5flash32flash_fwd_splitkv_combine_kernelI23Flash_fwd_kernel_traitsILi32ELi64ELi128ELi4ELb0ELb0EN7cutlass10bfloat16_tE19Flash_kernel_traitsILi32ELi64ELi128ELi4ES3_EELi16ELi4ELb1EEEvNS_16Flash_fwd_paramsE)
        /*0ba8*/ 	.word	0x00000000


	//----- nvinfo : EIATTR_MIN_STACK_SIZE
	.align		4
.L_508:
        /*0bac*/ 	.byte	0x04, 0x12
        /*0bae*/ 	.short	(.L_510 - .L_509)
	.align		4
.L_509:
        /*0bb0*/ 	.word	index@(_ZN5flash32flash_fwd_splitkv_combine_kernelI23Flash_fwd_kernel_traitsILi32ELi64ELi128ELi4ELb0ELb0EN7cutlass10bfloat16_tE19Flash_kernel_traitsILi32ELi64ELi128ELi4ES3_EELi16ELi3ELb1EEEvNS_16Flash_fwd_paramsE)
        /*0bb4*/ 	.word	0x00000000


	//----- nvinfo : EIATTR_MIN_STACK_SIZE
	.align		4
.L_510:
        /*0bb8*/ 	.byte	0x04, 0x12
        /*0bba*/ 	.short	(.L_512 - .L_511)
	.align		4
.L_511:
        /*0bbc*/ 	.word	index@(_ZN5flash32flash_fwd_splitkv_combine_kernelI23Flash_fwd_kernel_traitsILi32ELi64ELi128ELi4ELb0ELb0EN7cutlass10bfloat16_tE19Flash_kernel_traitsILi32ELi64ELi128ELi4ES3_EELi16ELi2ELb1EEEvNS_16Flash_fwd_paramsE)
        /*0bc0*/ 	.word	0x00000000


	//----- nvinfo : EIATTR_MIN_STACK_SIZE
	.align		4
.L_512:
        /*0bc4*/ 	.byte	0x04, 0x12
        /*0bc6*/ 	.short	(.L_514 - .L_513)
	.align		4
.L_513:
        /*0bc8*/ 	.word	index@(_ZN5flash32flash_fwd_splitkv_combine_kernelI23Flash_fwd_kernel_traitsILi32ELi64ELi128ELi4ELb0ELb0EN7cutlass10bfloat16_tE19Flash_kernel_traitsILi32ELi64ELi128ELi4ES3_EELi16ELi1ELb1EEEvNS_16Flash_fwd_paramsE)
        /*0bcc*/ 	.word	0x00000000


	//----- nvinfo : EIATTR_MIN_STACK_SIZE
	.align		4
.L_514:
        /*0bd0*/ 	.byte	0x04, 0x12
        /*0bd2*/ 	.short	(.L_516 - .L_515)
	.align		4
.L_515:
        /*0bd4*/ 	.word	index@(_ZN5flash24flash_fwd_splitkv_kernelI23Flash_fwd_kernel_traitsILi32ELi64ELi128ELi4ELb0ELb0EN7cutlass10bfloat16_tE19Flash_kernel_traitsILi32ELi64ELi128ELi4ES3_EELb1ELb0ELb0ELb0ELb0ELb0ELb0ELb0EEEvNS_16Flash_fwd_paramsE)
        /*0bd8*/ 	.word	0x00000000


	//----- nvinfo : EIATTR_MIN_STACK_SIZE
	.align		4
.L_516:
        /*0bdc*/ 	.byte	0x04, 0x12
        /*0bde*/ 	.short	(.L_518 - .L_517)
	.align		4
.L_517:
        /*0be0*/ 	.word	index@(_ZN5flash24flash_fwd_splitkv_kernelI23Flash_fwd_kernel_traitsILi32ELi64ELi128ELi4ELb0ELb0EN7cutlass10bfloat16_tE19Flash_kernel_traitsILi32ELi64ELi128ELi4ES3_EELb1ELb0ELb0ELb0ELb0ELb1ELb0ELb0EEEvNS_16Flash_fwd_paramsE)
        /*0be4*/ 	.word	0x00000000


	//----- nvinfo : EIATTR_MIN_STACK_SIZE
	.align		4
.L_518:
        /*0be8*/ 	.byte	0x04, 0x12
        /*0bea*/ 	.short	(.L_520 - .L_519)
	.align		4
.L_519:
        /*0bec*/ 	.word	index@(_ZN5flash24flash_fwd_splitkv_kernelI23Flash_fwd_kernel_traitsILi32ELi64ELi128ELi4ELb0ELb0EN7cutlass10bfloat16_tE19Flash_kernel_traitsILi32ELi64ELi128ELi4ES3_EELb1ELb0ELb0ELb0ELb0ELb0ELb0ELb1EEEvNS_16Flash_fwd_paramsE)
        /*0bf0*/ 	.word	0x00000000


	//----- nvinfo : EIATTR_MIN_STACK_SIZE
	.align		4
.L_520:
        /*0bf4*/ 	.byte	0x04, 0x12
        /*0bf6*/ 	.short	(.L_522 - .L_521)
	.align		4
.L_521:
        /*0bf8*/ 	.word	index@(_ZN5flash24flash_fwd_splitkv_kernelI23Flash_fwd_kernel_traitsILi32ELi64ELi128ELi4ELb0ELb0EN7cutlass10bfloat16_tE19Flash_kernel_traitsILi32ELi64ELi128ELi4ES3_EELb1ELb0ELb0ELb0ELb0ELb1ELb0ELb1EEEvNS_16Flash_fwd_paramsE)
        /*0bfc*/ 	.word	0x00000000


	//----- nvinfo : EIATTR_MIN_STACK_SIZE
	.align		4
.L_522:
        /*0c00*/ 	.byte	0x04, 0x12
        /*0c02*/ 	.short	(.L_524 - .L_523)
	.align		4
.L_523:
        /*0c04*/ 	.word	index@(_ZN5flash24flash_fwd_splitkv_kernelI23Flash_fwd_kernel_traitsILi32ELi64ELi128ELi4ELb0ELb0EN7cutlass10bfloat16_tE19Flash_kernel_traitsILi32ELi64ELi128ELi4ES3_EELb1ELb0ELb0ELb0ELb0ELb0ELb1ELb0EEEvNS_16Flash_fwd_paramsE)
        /*0c08*/ 	.word	0x00000000


	//----- nvinfo : EIATTR_MIN_STACK_SIZE
	.align		4
.L_524:
        /*0c0c*/ 	.byte	0x04, 0x12
        /*0c0e*/ 	.short	(.L_526 - .L_525)
	.align		4
.L_525:
        /*0c10*/ 	.word	index@(_ZN5flash24flash_fwd_splitkv_kernelI23Flash_fwd_kernel_traitsILi32ELi64ELi128ELi4ELb0ELb0EN7cutlass10bfloat16_tE19Flash_kernel_traitsILi32ELi64ELi128ELi4ES3_EELb1ELb0ELb0ELb0ELb0ELb1ELb1ELb0EEEvNS_16Flash_fwd_paramsE)
        /*0c14*/ 	.word	0x00000000


	//----- nvinfo : EIATTR_MIN_STACK_SIZE
	.align		4
.L_526:
        /*0c18*/ 	.byte	0x04, 0x12
        /*0c1a*/ 	.short	(.L_528 - .L_527)
	.align		4
.L_527:
        /*0c1c*/ 	.word	index@(_ZN5flash24flash_fwd_splitkv_kernelI23Flash_fwd_kernel_traitsILi32ELi64ELi128ELi4ELb0ELb0EN7cutlass10bfloat16_tE19Flash_kernel_traitsILi32ELi64ELi128ELi4ES3_EELb1ELb0ELb0ELb0ELb0ELb0ELb1ELb1EEEvNS_16Flash_fwd_paramsE)
        /*0c20*/ 	.word	0x00000000


	//----- nvinfo : EIATTR_MIN_STACK_SIZE
	.align		4
.L_528:
        /*0c24*/ 	.byte	0x04, 0x12
        /*0c26*/ 	.short	(.L_530 - .L_529)
	.align		4
.L_529:
        /*0c28*/ 	.word	index@(_ZN5flash24flash_fwd_splitkv_kernelI23Flash_fwd_kernel_traitsILi32ELi64ELi128ELi4ELb0ELb0EN7cutlass10bfloat16_tE19Flash_kernel_traitsILi32ELi64ELi128ELi4ES3_EELb1ELb0ELb0ELb0ELb0ELb1ELb1ELb1EEEvNS_16Flash_fwd_paramsE)
        /*0c2c*/ 	.word	0x00000000


	//----- nvinfo : EIATTR_MIN_STACK_SIZE
	.align		4
.L_530:
        /*0c30*/ 	.byte	0x04, 0x12
        /*0c32*/ 	.short	(.L_532 - .L_531)
	.align		4
.L_531:
        /*0c34*/ 	.word	index@(_ZN5flash24flash_fwd_splitkv_kernelI23Flash_fwd_kernel_traitsILi32ELi64ELi128ELi4ELb0ELb0EN7cutlass10bfloat16_tE19Flash_kernel_traitsILi32ELi64ELi128ELi4ES3_EELb1ELb0ELb0ELb1ELb1ELb0ELb0ELb0EEEvNS_16Flash_fwd_paramsE)
        /*0c38*/ 	.word	0x00000000


	//----- nvinfo : EIATTR_MIN_STACK_SIZE
	.align		4
.L_532:
        /*0c3c*/ 	.byte	0x04, 0x12
        /*0c3e*/ 	.short	(.L_534 - .L_533)
	.align		4
.L_533:
        /*0c40*/ 	.word	index@(_ZN5flash24flash_fwd_splitkv_kernelI23Flash_fwd_kernel_traitsILi32ELi64ELi128ELi4ELb0ELb0EN7cutlass10bfloat16_tE19Flash_kernel_traitsILi32ELi64ELi128ELi4ES3_EELb1ELb0ELb0ELb1ELb1ELb1ELb0ELb0EEEvNS_16Flash_fwd_paramsE)
        /*0c44*/ 	.word	0x00000000


	//----- nvinfo : EIATTR_MIN_STACK_SIZE
	.align		4
.L_534:
        /*0c48*/ 	.byte	0x04, 0x12
        /*0c4a*/ 	.short	(.L_536 - .L_535)
	.align		4
.L_535:
        /*0c4c*/ 	.word	index@(_ZN5flash24flash_fwd_splitkv_kernelI23Flash_fwd_kernel_traitsILi32ELi64ELi128ELi4ELb0ELb0EN7cutlass10bfloat16_tE19Flash_kernel_traitsILi32ELi64ELi128ELi4ES3_EELb1ELb0ELb0ELb1ELb1ELb0ELb1ELb0EEEvNS_16Flash_fwd_paramsE)
        /*0c50*/ 	.word	0x00000000


	//----- nvinfo : EIATTR_MIN_STACK_SIZE
	.align		4
.L_536:
        /*0c54*/ 	.byte	0x04, 0x12
        /*0c56*/ 	.short	(.L_538 - .L_537)
	.align		4
.L_537:
        /*0c58*/ 	.word	index@(_ZN5flash24flash_fwd_splitkv_kernelI23Flash_fwd_kernel_traitsILi32ELi64ELi128ELi4ELb0ELb0EN7cutlass10bfloat16_tE19Flash_kernel_traitsILi32ELi64ELi128ELi4ES3_EELb1ELb0ELb0ELb1ELb1ELb1ELb1ELb0EEEvNS_16Flash_fwd_paramsE)
        /*0c5c*/ 	.word	0x00000000


	//----- nvinfo : EIATTR_MIN_STACK_SIZE
	.align		4
.L_538:
        /*0c60*/ 	.byte	0x04, 0x12
        /*0c62*/ 	.short	(.L_540 - .L_539)
	.align		4
.L_539:
        /*0c64*/ 	.word	index@(_ZN5flash24flash_fwd_splitkv_kernelI23Flash_fwd_kernel_traitsILi32ELi64ELi128ELi4ELb0ELb0EN7cutlass10bfloat16_tE19Flash_kernel_traitsILi32ELi64ELi128ELi4ES3_EELb1ELb0ELb0ELb0ELb1ELb0ELb0ELb0EEEvNS_16Flash_fwd_paramsE)
        /*0c68*/ 	.word	0x00000000


	//----- nvinfo : EIATTR_MIN_STACK_SIZE
	.align		4
.L_540:
        /*0c6c*/ 	.byte	0x04, 0x12
        /*0c6e*/ 	.short	(.L_542 - .L_541)
	.align		4
.L_541:
        /*0c70*/ 	.word	index@(_ZN5flash24flash_fwd_splitkv_kernelI23Flash_fwd_kernel_traitsILi32ELi64ELi128ELi4ELb0ELb0EN7cutlass10bfloat16_tE19Flash_kernel_traitsILi32ELi64ELi128ELi4ES3_EELb1ELb0ELb0ELb0ELb1ELb1ELb0ELb0EEEvNS_16Flash_fwd_paramsE)
        /*0c74*/ 	.word	0x00000000


	//----- nvinfo : EIATTR_MIN_STACK_SIZE
	.align		4
.L_542:
        /*0c78*/ 	.byte	0x04, 0x12
        /*0c7a*/ 	.short	(.L_544 - .L_543)
	.align		4
.L_543:
        /*0c7c*/ 	.word	index@(_ZN5flash24flash_fwd_splitkv_kernelI23Flash_fwd_kernel_traitsILi32ELi64ELi128ELi4ELb0ELb0EN7cutlass10bfloat16_tE19Flash_kernel_traitsILi32ELi64ELi128ELi4ES3_EELb1ELb0ELb1ELb0ELb0ELb0ELb0ELb0EEEvNS_16Flash_fwd_paramsE)
        /*0c80*/ 	.word	0x00000000


	//----- nvinfo : EIATTR_MIN_STACK_SIZE
	.align		4
.L_544:
        /*0c84*/ 	.byte	0x04, 0x12
        /*0c86*/ 	.short	(.L_546 - .L_545)
	.align		4
.L_545:
        /*0c88*/ 	.word	index@(_ZN5flash24flash_fwd_splitkv_kernelI23Flash_fwd_kernel_traitsILi32ELi64ELi128ELi4ELb0ELb0EN7cutlass10bfloat16_tE19Flash_kernel_traitsILi32ELi64ELi128ELi4ES3_EELb1ELb0ELb1ELb0ELb0ELb1ELb0ELb0EEEvNS_16Flash_fwd_paramsE)
        /*0c8c*/ 	.word	0x00000000


	//----- nvinfo : EIATTR_MIN_STACK_SIZE
	.align		4
.L_546:
        /*0c90*/ 	.byte	0x04, 0x12
        /*0c92*/ 	.short	(.L_548 - .L_547)
	.align		4
.L_547:
        /*0c94*/ 	.word	index@(_ZN5flash24flash_fwd_splitkv_kernelI23Flash_fwd_kernel_traitsILi32ELi64ELi128ELi4ELb0ELb0EN7cutlass10bfloat16_tE19Flash_kernel_traitsILi32ELi64ELi128ELi4ES3_EELb1ELb0ELb0ELb0ELb1ELb0ELb0ELb1EEEvNS_16Flash_fwd_paramsE)
        /*0c98*/ 	.word	0x00000000


	//----- nvinfo : EIATTR_MIN_STACK_SIZE
	.align		4
.L_548:
        /*0c9c*/ 	.byte	0x04, 0x12
        /*0c9e*/ 	.short	(.L_550 - .L_549)
	.align		4
.L_549:
        /*0ca0*/ 	.word	index@(_ZN5flash24flash_fwd_splitkv_kernelI23Flash_fwd_kernel_traitsILi32ELi64ELi128ELi4ELb0ELb0EN7cutlass10bfloat16_tE19Flash_kernel_traitsILi32ELi64ELi128ELi4ES3_EELb1ELb0ELb0ELb0ELb1ELb1ELb0ELb1EEEvNS_16Flash_fwd_paramsE)
        /*0ca4*/ 	.word	0x00000000


	//----- nvinfo : EIATTR_MIN_STACK_SIZE
	.align		4
.L_550:
        /*0ca8*/ 	.byte	0x04, 0x12
        /*0caa*/ 	.short	(.L_552 - .L_551)
	.align		4
.L_551:
        /*0cac*/ 	.word	index@(_ZN5flash24flash_fwd_splitkv_kernelI23Flash_fwd_kernel_traitsILi32ELi64ELi128ELi4ELb0ELb0EN7cutlass10bfloat16_tE19Flash_kernel_traitsILi32ELi64ELi128ELi4ES3_EELb1ELb0ELb1ELb0ELb0ELb0ELb0ELb1EEEvNS_16Flash_fwd_paramsE)
        /*0cb0*/ 	.word	0x00000000


	//----- nvinfo : EIATTR_MIN_STACK_SIZE
	.align		4
.L_552:
        /*0cb4*/ 	.byte	0x04, 0x12
        /*0cb6*/ 	.short	(.L_554 - .L_553)
	.align		4
.L_553:
        /*0cb8*/ 	.word	index@(_ZN5flash24flash_fwd_splitkv_kernelI23Flash_fwd_kernel_traitsILi32ELi64ELi128ELi4ELb0ELb0EN7cutlass10bfloat16_tE19Flash_kernel_traitsILi32ELi64ELi128ELi4ES3_EELb1ELb0ELb1ELb0ELb0ELb1ELb0ELb1EEEvNS_16Flash_fwd_paramsE)
        /*0cbc*/ 	.word	0x00000000


	//----- nvinfo : EIATTR_MIN_STACK_SIZE
	.align		4
.L_554:
        /*0cc0*/ 	.byte	0x04, 0x12
        /*0cc2*/ 	.short	(.L_556 - .L_555)
	.align		4
.L_555:
        /*0cc4*/ 	.word	index@(_ZN5flash24flash_fwd_splitkv_kernelI23Flash_fwd_kernel_traitsILi32ELi64ELi128ELi4ELb0ELb0EN7cutlass10bfloat16_tE19Flash_kernel_traitsILi32ELi64ELi128ELi4ES3_EELb1ELb0ELb0ELb0ELb1ELb0ELb1ELb0EEEvNS_16Flash_fwd_paramsE)
        /*0cc8*/ 	.word	0x00000000


	//----- nvinfo : EIATTR_MIN_STACK_SIZE
	.align		4
.L_556:
        /*0ccc*/ 	.byte	0x04, 0x12
        /*0cce*/ 	.short	(.L_558 - .L_557)
	.align		4
.L_557:
        /*0cd0*/ 	.word	index@(_ZN5flash24flash_fwd_splitkv_kernelI23Flash_fwd_kernel_traitsILi32ELi64ELi128ELi4ELb0ELb0EN7cutlass10bfloat16_tE19Flash_kernel_traitsILi32ELi64ELi128ELi4ES3_EELb1ELb0ELb0ELb0ELb1ELb1ELb1ELb0EEEvNS_16Flash_fwd_paramsE)
        /*0cd4*/ 	.word	0x00000000


	//----- nvinfo : EIATTR_MIN_STACK_SIZE
	.align		4
.L_558:
        /*0cd8*/ 	.byte	0x04, 0x12
        /*0cda*/ 	.short	(.L_560 - .L_559)
	.align		4
.L_559:
        /*0cdc*/ 	.word	index@(_ZN5flash24flash_fwd_splitkv_kernelI23Flash_fwd_kernel_traitsILi32ELi64ELi128ELi4ELb0ELb0EN7cutlass10bfloat16_tE19Flash_kernel_traitsILi32ELi64ELi128ELi4ES3_EELb1ELb0ELb1ELb0ELb0ELb0ELb1ELb0EEEvNS_16Flash_fwd_paramsE)
        /*0ce0*/ 	.word	0x00000000


	//----- nvinfo : EIATTR_MIN_STACK_SIZE
	.align		4
.L_560:
        /*0ce4*/ 	.byte	0x04, 0x12
        /*0ce6*/ 	.short	(.L_562 - .L_561)
	.align		4
.L_561:
        /*0ce8*/ 	.word	index@(_ZN5flash24flash_fwd_splitkv_kernelI23Flash_fwd_kernel_traitsILi32ELi64ELi128ELi4ELb0ELb0EN7cutlass10bfloat16_tE19Flash_kernel_traitsILi32ELi64ELi128ELi4ES3_EELb1ELb0ELb1ELb0ELb0ELb1ELb1ELb0EEEvNS_16Flash_fwd_paramsE)
        /*0cec*/ 	.word	0x00000000


	//----- nvinfo : EIATTR_MIN_STACK_SIZE
	.align		4
.L_562:
        /*0cf0*/ 	.byte	0x04, 0x12
        /*0cf2*/ 	.short	(.L_564 - .L_563)
	.align		4
.L_563:
        /*0cf4*/ 	.word	index@(_ZN5flash24flash_fwd_splitkv_kernelI23Flash_fwd_kernel_traitsILi32ELi64ELi128ELi4ELb0ELb0EN7cutlass10bfloat16_tE19Flash_kernel_traitsILi32ELi64ELi128ELi4ES3_EELb1ELb0ELb0ELb0ELb1ELb0ELb1ELb1EEEvNS_16Flash_fwd_paramsE)
        /*0cf8*/ 	.word	0x00000000


	//----- nvinfo : EIATTR_MIN_STACK_SIZE
	.align		4
.L_564:
        /*0cfc*/ 	.byte	0x04, 0x12
        /*0cfe*/ 	.short	(.L_566 - .L_565)
	.align		4
.L_565:
        /*0d00*/ 	.word	index@(_ZN5flash24flash_fwd_splitkv_kernelI23Flash_fwd_kernel_traitsILi32ELi64ELi128ELi4ELb0ELb0EN7cutlass10bfloat16_tE19Flash_kernel_traitsILi32ELi64ELi128ELi4ES3_EELb1ELb0ELb0ELb0ELb1ELb1ELb1ELb1EEEvNS_16Flash_fwd_paramsE)
        /*0d04*/ 	.word	0x00000000


	//----- nvinfo : EIATTR_MIN_STACK_SIZE
	.align		4
.L_566:
        /*0d08*/ 	.byte	0x04, 0x12
        /*0d0a*/ 	.short	(.L_568 - .L_567)
	.align		4
.L_567:
        /*0d0c*/ 	.word	index@(_ZN5flash24flash_fwd_splitkv_kernelI23Flash_fwd_kernel_traitsILi32ELi64ELi128ELi4ELb0ELb0EN7cutlass10bfloat16_tE19Flash_kernel_traitsILi32ELi64ELi128ELi4ES3_EELb1ELb0ELb1ELb0ELb0ELb0ELb1ELb1EEEvNS_16Flash_fwd_paramsE)
        /*0d10*/ 	.word	0x00000000


	//----- nvinfo : EIATTR_MIN_STACK_SIZE
	.align		4
.L_568:
        /*0d14*/ 	.byte	0x04, 0x12
        /*0d16*/ 	.short	(.L_570 - .L_569)
	.align		4
.L_569:
        /*0d18*/ 	.word	index@(_ZN5flash24flash_fwd_splitkv_kernelI23Flash_fwd_kernel_traitsILi32ELi64ELi128ELi4ELb0ELb0EN7cutlass10bfloat16_tE19Flash_kernel_traitsILi32ELi64ELi128ELi4ES3_EELb1ELb0ELb1ELb0ELb0ELb1ELb1ELb1EEEvNS_16Flash_fwd_paramsE)
        /*0d1c*/ 	.word	0x00000000
.L_570:


//--------------------- .nv.compat                --------------------------
	.section	.nv.compat,"",@"SHT_CUDA_COMPAT_INFO"
	.align	4
        /*0000*/ 	.byte	0x02, 0x09, 0x01, 0x00, 0x02, 0x02, 0x01, 0x00, 0x02, 0x05, 0x05, 0x00, 0x03, 0x07, 0x01, 0x01
        /*0010*/ 	.byte	0x02, 0x03, 0x00, 0x00, 0x02, 0x06, 0x01, 0x00, 0x04, 0x0b, 0x08, 0x00, 0x00, 0x00, 0x00, 0x00
        /*0020*/ 	.byte	0x00, 0x00, 0x00, 0x00


//--------------------- .nv.info._ZN5flash32flash_fwd_splitkv_combine_kernelI23Flash_fwd_kernel_traitsILi32ELi64ELi256ELi4ELb0ELb0EN7cutlass10bfloat16_tE19Flash_kernel_traitsILi32ELi64ELi256ELi4ES3_EELi16ELi7ELb0EEEvNS_16Flash_fwd_paramsE --------------------------
	.section	.nv.info._ZN5flash32flash_fwd_splitkv_combine_kernelI23Flash_fwd_kernel_traitsILi32ELi64ELi256ELi4ELb0ELb0EN7cutlass10bfloat16_tE19Flash_kernel_traitsILi32ELi64ELi256ELi4ES3_EELi16ELi7ELb0EEEvNS_16Flash_fwd_paramsE,"",@"SHT_CUDA_INFO"
	.sectionflags	@""
	.align	4


	//----- nvinfo : EIATTR_CUDA_API_VERSION
	.align		4
        /*0000*/ 	.byte	0x04, 0x37
        /*0002*/ 	.short	(.L_572 - .L_571)
.L_571:
        /*0004*/ 	.word	0x00000082


	//----- nvinfo : EIATTR_KPARAM_INFO
	.align		4
.L_572:
        /*0008*/ 	.byte	0x04, 0x17
        /*000a*/ 	.short	(.L_574 - .L_573)
.L_573:
        /*000c*/ 	.word	0x00000000
        /*0010*/ 	.short	0x0000
        /*0012*/ 	.short	0x0000
        /*0014*/ 	.byte	0x00, 0xf0, 0x41, 0x07


	//----- nvinfo : EIATTR_SPARSE_MMA_MASK
	.align		4
.L_574:
        /*0018*/ 	.byte	0x03, 0x50
        /*001a*/ 	.short	0x0000


	//----- nvinfo : EIATTR_MAXREG_COUNT
	.align		4
        /*001c*/ 	.byte	0x03, 0x1b
        /*001e*/ 	.short	0x00ff


	//----- nvinfo : EIATTR_NUM_BARRIERS
	.align		4
        /*0020*/ 	.byte	0x02, 0x4c
        /*0022*/ 	.byte	0x01
	.zero		1


	//----- nvinfo : EIATTR_MERCURY_ISA_VERSION
	.align		4
        /*0024*/ 	.byte	0x03, 0x5f
        /*0026*/ 	.short	0x0101


	//----- nvinfo : EIATTR_COOP_GROUP_MASK_REGIDS
	.align		4
        /*0028*/ 	.byte	0x04, 0x29
        /*002a*/ 	.short	(.L_576 - .L_575)


	//   ....[0]....
.L_575:
        /*002c*/ 	.word	0xffffffff


	//   ....[1]....
        /*0030*/ 	.word	0xffffffff


	//   ....[2]....
        /*0034*/ 	.word	0xffffffff


	//   ....[3]....
        /*0038*/ 	.word	0xffffffff


	//   ....[4]....
        /*003c*/ 	.word	0xffffffff


	//   ....[5]....
        /*0040*/ 	.word	0xffffffff


	//----- nvinfo : EIATTR_COOP_GROUP_INSTR_OFFSETS
	.align		4
.L_576:
        /*0044*/ 	.byte	0x04, 0x28
        /*0046*/ 	.short	(.L_578 - .L_577)


	//   ....[0]....
.L_577:
        /*0048*/ 	.word	0x00002a50


	//   ....[1]....
        /*004c*/ 	.word	0x00002a70


	//   ....[2]....
        /*0050*/ 	.word	0x00002aa0


	//   ....[3]....
        /*0054*/ 	.word	0x00002f60


	//   ....[4]....
        /*0058*/ 	.word	0x00003010


	//   ....[5]....
        /*005c*/ 	.word	0x000030e0


	//----- nvinfo : EIATTR_EXIT_INSTR_OFFSETS
	.align		4
.L_578:
        /*0060*/ 	.byte	0x04, 0x1c
        /*0062*/ 	.short	(.L_580 - .L_579)


	//   ....[0]....
.L_579:
        /*0064*/ 	.word	0x00005a50


	//   ....[1]....
        /*0068*/ 	.word	0x00005a80


	//   ....[2]....
        /*006c*/ 	.word	0x00005f70


	//----- nvinfo : EIATTR_CRS_STACK_SIZE
	.align		4
.L_580:
        /*0070*/ 	.byte	0x04, 0x1e
        /*0072*/ 	.short	(.L_582 - .L_581)
.L_581:
        /*0074*/ 	.word	0x00000000


	//----- nvinfo : EIATTR_CBANK_PARAM_SIZE
	.align		4
.L_582:
        /*0078*/ 	.byte	0x03, 0x19
        /*007a*/ 	.short	0x01d0


	//----- nvinfo : EIATTR_PARAM_CBANK
	.align		4
        /*007c*/ 	.byte	0x04, 0x0a
        /*007e*/ 	.short	(.L_584 - .L_583)
	.align		4
.L_583:
        /*0080*/ 	.word	index@(.nv.constant0._ZN5flash32flash_fwd_splitkv_combine_kernelI23Flash_fwd_kernel_traitsILi32ELi64ELi256ELi4ELb0ELb0EN7cutlass10bfloat16_tE19Flash_kernel_traitsILi32ELi64ELi256ELi4ES3_EELi16ELi7ELb0EEEvNS_16Flash_fwd_paramsE)
        /*0084*/ 	.short	0x0210
        /*0086*/ 	.short	0x01d0


	//----- nvinfo : EIATTR_SW_WAR
	.align		4
.L_584:
        /*0088*/ 	.byte	0x04, 0x36
        /*008a*/ 	.short	(.L_586 - .L_585)
.L_585:
        /*008c*/ 	.word	0x00000008
.L_586:


//--------------------- .nv.info._ZN5flash32flash_fwd_splitkv_combine_kernelI23Flash_fwd_kernel_traitsILi32ELi64ELi256ELi4ELb0ELb0EN7cutlass10bfloat16_tE19Flash_kernel_traitsILi32ELi64ELi256ELi4ES3_EELi16ELi6ELb0EEEvNS_16Flash_fwd_paramsE --------------------------
	.section	.nv.info._ZN5flash32flash_fwd_splitkv_combine_kernelI23Flash_fwd_kernel_traitsILi32ELi64ELi256ELi4ELb0ELb0EN7cutlass10bfloat16_tE19Flash_kernel_traitsILi32ELi64ELi256ELi4ES3_EELi16ELi6ELb0EEEvNS_16Flash_fwd_paramsE,"",@"SHT_CUDA_INFO"
	.sectionflags	@""
	.align	4


	//----- nvinfo : EIATTR_CUDA_API_VERSION
	.align		4
        /*0000*/ 	.byte	0x04, 0x37
        /*0002*/ 	.short	(.L_588 - .L_587)
.L_587:
        /*0004*/ 	.word	0x00000082


	//----- nvinfo : EIATTR_KPARAM_INFO
	.align		4
.L_588:
        /*0008*/ 	.byte	0x04, 0x17
        /*000a*/ 	.short	(.L_590 - .L_589)
.L_589:
        /*000c*/ 	.word	0x00000000
        /*0010*/ 	.short	0x0000
        /*0012*/ 	.short	0x0000
        /*0014*/ 	.byte	0x00, 0xf0, 0x41, 0x07


	//----- nvinfo : EIATTR_SPARSE_MMA_MASK
	.align		4
.L_590:
        /*0018*/ 	.byte	0x03, 0x50
        /*001a*/ 	.short	0x0000


	//----- nvinfo : EIATTR_MAXREG_COUNT
	.align		4
        /*001c*/ 	.byte	0x03, 0x1b
        /*001e*/ 	.short	0x00ff


	//----- nvinfo : EIATTR_NUM_BARRIERS
	.align		4
        /*0020*/ 	.byte	0x02, 0x4c
        /*0022*/ 	.byte	0x01
	.zero		1


	//----- nvinfo : EIATTR_MERCURY_ISA_VERSION
	.align		4
        /*0024*/ 	.byte	0x03, 0x5f
        /*0026*/ 	.short	0x0101


	//----- nvinfo : EIATTR_COOP_GROUP_MASK_REGIDS
	.align		4
        /*0028*/ 	.byte	0x04, 0x29
        /*002a*/ 	.short	(.L_592 - .L_591)


	//   ....[0]....
.L_591:
        /*002c*/ 	.word	0xffffffff


	//   ....[1]....
        /*0030*/ 	.word	0xffffffff


	//   ....[2]....
        /*0034*/ 	.word	0xffffffff


	//   ....[3]....
        /*0038*/ 	.word	0xffffffff


	//   ....[4]....
        /*003c*/ 	.word	0xffffffff


	//   ....[5]....
        /*0040*/ 	.word	0xffffffff


	//----- nvinfo : EIATTR_COOP_GROUP_INSTR_OFFSETS
	.align		4
.L_592:
        /*0044*/ 	.byte	0x04, 0x28
        /*0046*/ 	.short	(.L_594 - .L_593)


	//   ....[0]....
.L_593:
        /*0048*/ 	.word	0x000020f0


	//   ....[1]....
        /*004c*/ 	.word	0x00002110


	//   ....[2]....
        /*0050*/ 	.word	0x00002140


	//   ....[3]....
        /*0054*/ 	.word	0x00002410


	//   ....[4]....
        /*0058*/ 	.word	0x000024b0


	//   ....[5]....
        /*005c*/ 	.word	0x00002560


	//----- nvinfo : EIATTR_EXIT_INSTR_OFFSETS
	.align		4
.L_594:
        /*0060*/ 	.byte	0x04, 0x1c
        /*0062*/ 	.short	(.L_596 - .L_595)


	//   ....[0]....
.L_595:
        /*0064*/ 	.word	0x00004bd0


	//   ....[1]....
        /*0068*/ 	.word	0x00004c00


	//   ....[2]....
        /*006c*/ 	.word	0x000050f0


	//----- nvinfo : EIATTR_CRS_STACK_SIZE
	.align		4
.L_596:
        /*0070*/ 	.byte	0x04, 0x1e
        /*0072*/ 	.short	(.L_598 - .L_597)
.L_597:
        /*0074*/ 	.word	0x00000000


	//----- nvinfo : EIATTR_CBANK_PARAM_SIZE
	.align		4
.L_598:
        /*0078*/ 	.byte	0x03, 0x19
        /*007a*/ 	.short	0x01d0


	//----- nvinfo : EIATTR_PARAM_CBANK
	.align		4
        /*007c*/ 	.byte	0x04, 0x0a
        /*007e*/ 	.short	(.L_600 - .L_599)
	.align		4
.L_599:
        /*0080*/ 	.word	index@(.nv.constant0._ZN5flash32flash_fwd_splitkv_combine_kernelI23Flash_fwd_kernel_traitsILi32ELi64ELi256ELi4ELb0ELb0EN7cutlass10bfloat16_tE19Flash_kernel_traitsILi32ELi64ELi256ELi4ES3_EELi16ELi6ELb0EEEvNS_16Flash_fwd_paramsE)
        /*0084*/ 	.short	0x0210
        /*0086*/ 	.short	0x01d0


	//----- nvinfo : EIATTR_SW_WAR
	.align		4
.L_600:
        /*0088*/ 	.byte	0x04, 0x36
        /*008a*/ 	.short	(.L_602 - .L_601)
.L_601:
        /*008c*/ 	.word	0x00000008
.L_602:


//--------------------- .nv.info._ZN5flash32flash_fwd_splitkv_combine_kernelI23Flash_fwd_kernel_traitsILi32ELi64ELi256ELi4ELb0ELb0EN7cutlass10bfloat16_tE19Flash_kernel_traitsILi32ELi64ELi256ELi4ES3_EELi16ELi5ELb0EEEvNS_16Flash_fwd_paramsE --------------------------
	.section	.nv.info._ZN5flash32flash_fwd_splitkv_combine_kernelI23Flash_fwd_kernel_traitsILi32ELi64ELi256ELi4ELb0ELb0EN7cutlass10bfloat16_tE19Flash_kernel_traitsILi32ELi64ELi256ELi4ES3_EELi16ELi5ELb0EEEvNS_16Flash_fwd_paramsE,"",@"SHT_CUDA_INFO"
	.sectionflags	@""
	.align	4


	//----- nvinfo : EIATTR_CUDA_API_VERSION
	.align		4
        /*0000*/ 	.byte	0x04, 0x37
        /*0002*/ 	.short	(.L_604 - .L_603)
.L_603:
        /*0004*/ 	.word	0x00000082


	//----- nvinfo : EIATTR_KPARAM_INFO
	.align		4
.L_604:
        /*0008*/ 	.byte	0x04, 0x17
        /*000a*/ 	.short	(.L_606 - .L_605)
.L_605:
        /*000c*/ 	.word	0x00000000
        /*0010*/ 	.short	0x0000
        /*0012*/ 	.short	0x0000
        /*0014*/ 	.byte	0x00, 0xf0, 0x41, 0x07


	//----- nvinfo : EIATTR_SPARSE_MMA_MASK
	.align		4
.L_606:
        /*0018*/ 	.byte	0x03, 0x50
        /*001a*/ 	.short	0x0000


	//----- nvinfo : EIATTR_MAXREG_COUNT
	.align		4
        /*001c*/ 	.byte	0x03, 0x1b
        /*001e*/ 	.short	0x00ff


	//----- nvinfo : EIATTR_NUM_BARRIERS
	.align		4
        /*0020*/ 	.byte	0x02, 0x4c
        /*0022*/ 	.byte	0x01
	.zero		1


	//----- nvinfo : EIATTR_MERCURY_ISA_VERSION
	.align		4
        /*0024*/ 	.byte	0x03, 0x5f
        /*0026*/ 	.short	0x0101


	//----- nvinfo : EIATTR_COOP_GROUP_MASK_REGIDS
	.align		4
        /*0028*/ 	.byte	0x04, 0x29
        /*002a*/ 	.short	(.L_608 - .L_607)


	//   ....[0]....
.L_607:
        /*002c*/ 	.word	0xffffffff


	//   ....[1]....
        /*0030*/ 	.word	0xffffffff


	//   ....[2]....
        /*0034*/ 	.word	0xffffffff


	//   ....[3]....
        /*0038*/ 	.word	0xffffffff


	//   ....[4]....
        /*003c*/ 	.word	0xffffffff


	//   ....[5]....
        /*0040*/ 	.word	0xffffffff


	//----- nvinfo : EIATTR_COOP_GROUP_INSTR_OFFSETS
	.align		4
.L_608:
        /*0044*/ 	.byte	0x04, 0x28
        /*0046*/ 	.short	(.L_610 - .L_609)


	//   ....[0]....
.L_609:
        /*0048*/ 	.word	0x00001bf0


	//   ....[1]....
        /*004c*/ 	.word	0x00001c20


	//   ....[2]....
        /*0050*/ 	.word	0x00001c50


	//   ....[3]....
        /*0054*/ 	.word	0x00001e20


	//   ....[4]....
        /*0058*/ 	.word	0x00001ee0


	//   ....[5]....
        /*005c*/ 	.word	0x00002000


	//----- nvinfo : EIATTR_EXIT_INSTR_OFFSETS
	.align		4
.L_610:
        /*0060*/ 	.byte	0x04, 0x1c
        /*0062*/ 	.short	(.L_612 - .L_611)


	//   ....[0]....
.L_611:
        /*0064*/ 	.word	0x00004350


	//   ....[1]....
        /*0068*/ 	.word	0x00004380


	//   ....[2]....
        /*006c*/ 	.word	0x00004880


	//----- nvinfo : EIATTR_CRS_STACK_SIZE
	.align		4
.L_612:
        /*0070*/ 	.byte	0x04, 0x1e
        /*0072*/ 	.short	(.L_614 - .L_613)
.L_613:
        /*0074*/ 	.word	0x00000000


	//----- nvinfo : EIATTR_CBANK_PARAM_SIZE
	.align		4
.L_614:
        /*0078*/ 	.byte	0x03, 0x19
        /*007a*/ 	.short	0x01d0


	//----- nvinfo : EIATTR_PARAM_CBANK
	.align		4
        /*007c*/ 	.byte	0x04, 0x0a
        /*007e*/ 	.short	(.L_616 - .L_615)
	.align		4
.L_615:
        /*0080*/ 	.word	index@(.nv.constant0._ZN5flash32flash_fwd_splitkv_combine_kernelI23Flash_fwd_kernel_traitsILi32ELi64ELi256ELi4ELb0ELb0EN7cutlass10bfloat16_tE19Flash_kernel_traitsILi32ELi64ELi256ELi4ES3_EELi16ELi5ELb0EEEvNS_16Flash_fwd_paramsE)
        /*0084*/ 	.short	0x0210
        /*0086*/ 	.short	0x01d0


	//----- nvinfo : EIATTR_SW_WAR
	.align		4
.L_616:
        /*0088*/ 	.byte	0x04, 0x36
        /*008a*/ 	.short	(.L_618 - .L_617)
.L_617:
        /*008c*/ 	.word	0x00000008
.L_618:


//--------------------- .nv.info._ZN5flash32flash_fwd_splitkv_combine_kernelI23Flash_fwd_kernel_traitsILi32ELi64ELi256ELi4ELb0ELb0EN7cutlass10bfloat16_tE19Flash_kernel_traitsILi32ELi64ELi256ELi4ES3_EELi16ELi4ELb0EEEvNS_16Flash_fwd_paramsE --------------------------
	.section	.nv.info._ZN5flash32flash_fwd_splitkv_combine_kernelI23Flash_fwd_kernel_traitsILi32ELi64ELi256ELi4ELb0ELb0EN7cutlass10bfloat16_tE19Flash_kernel_traitsILi32ELi64ELi256ELi4ES3_EELi16ELi4ELb0EEEvNS_16Flash_fwd_paramsE,"",@"SHT_CUDA_INFO"
	.sectionflags	@""
	.align	4


	//----- nvinfo : EIATTR_CUDA_API_VERSION
	.align		4
        /*0000*/ 	.byte	0x04, 0x37
        /*0002*/ 	.short	(.L_620 - .L_619)
.L_619:
        /*0004*/ 	.word	0x00000082


	//----- nvinfo : EIATTR_KPARAM_INFO
	.align		4
.L_620:
        /*0008*/ 	.byte	0x04, 0x17
        /*000a*/ 	.short	(.L_622 - .L_621)
.L_621:
        /*000c*/ 	.word	0x00000000
        /*0010*/ 	.short	0x0000
        /*0012*/ 	.short	0x0000
        /*0014*/ 	.byte	0x00, 0xf0, 0x41, 0x07


	//----- nvinfo : EIATTR_SPARSE_MMA_MASK
	.align		4
.L_622:
        /*0018*/ 	.byte	0x03, 0x50
        /*001a*/ 	.short	0x0000


	//----- nvinfo : EIATTR_MAXREG_COUNT
	.align		4
        /*001c*/ 	.byte	0x03, 0x1b
        /*001e*/ 	.short	0x00ff


	//----- nvinfo : EIATTR_NUM_BARRIERS
	.align		4
        /*0020*/ 	.byte	0x02, 0x4c
        /*0022*/ 	.byte	0x01
	.zero		1


	//----- nvinfo : EIATTR_MERCURY_ISA_VERSION
	.align		4
        /*0024*/ 	.byte	0x03, 0x5f
        /*0026*/ 	.short	0x0101


	//----- nvinfo : EIATTR_COOP_GROUP_MASK_REGIDS
	.align		4
        /*0028*/ 	.byte	0x04, 0x29
        /*002a*/ 	.short	(.L_624 - .L_623)


	//   ....[0]....
.L_623:
        /*002c*/ 	.word	0xffffffff


	//   ....[1]....
        /*0030*/ 	.word	0xffffffff


	//   ....[2]....
        /*0034*/ 	.word	0xffffffff


	//   ....[3]....
        /*0038*/ 	.word	0xffffffff


	//   ....[4]....
        /*003c*/ 	.word	0xffffffff


	//   ....[5]....
        /*0040*/ 	.word	0xffffffff


	//----- nvinfo : EIATTR_COOP_GROUP_INSTR_OFFSETS
	.align		4
.L_624:
        /*0044*/ 	.byte	0x04, 0x28
        /*0046*/ 	.short	(.L_626 - .L_625)


	//   ....[0]....
.L_625:
        /*0048*/ 	.word	0x00001760


	//   ....[1]....
        /*004c*/ 	.word	0x00001790


	//   ....[2]....
        /*0050*/ 	.word	0x00001800


	//   ....[3]....
        /*0054*/ 	.word	0x00001990


	//   ....[4]....
        /*0058*/ 	.word	0x00001a10


	//   ....[5]....
        /*005c*/ 	.word	0x00001b80


	//----- nvinfo : EIATTR_EXIT_INSTR_OFFSETS
	.align		4
.L_626:
        /*0060*/ 	.byte	0x04, 0x1c
        /*0062*/ 	.short	(.L_628 - .L_627)


	//   ....[0]....
.L_627:
        /*0064*/ 	.word	0x00003fa0


	//   ....[1]....
        /*0068*/ 	.word	0x00003fd0


	//   ....[2]....
        /*006c*/ 	.word	0x000044d0


	//----- nvinfo : EIATTR_CRS_STACK_SIZE
	.align		4
.L_628:
        /*0070*/ 	.byte	0x04, 0x1e
        /*0072*/ 	.short	(.L_630 - .L_629)
.L_629:
        /*0074*/ 	.word	0x00000000


	//----- nvinfo : EIATTR_CBANK_PARAM_SIZE
	.align		4
.L_630:
        /*0078*/ 	.byte	0x03, 0x19
        /*007a*/ 	.short	0x01d0


	//----- nvinfo : EIATTR_PARAM_CBANK
	.align		4
        /*007c*/ 	.byte	0x04, 0x0a
        /*007e*/ 	.short	(.L_632 - .L_631)
	.align		4
.L_631:
        /*0080*/ 	.word	index@(.nv.constant0._ZN5flash32flash_fwd_splitkv_combine_kernelI23Flash_fwd_kernel_traitsILi32ELi64ELi256ELi4ELb0ELb0EN7cutlass10bfloat16_tE19Flash_kernel_traitsILi32ELi64ELi256ELi4ES3_EELi16ELi4ELb0EEEvNS_16Flash_fwd_paramsE)
        /*0084*/ 	.short	0x0210
        /*0086*/ 	.short	0x01d0


	//----- nvinfo : EIATTR_SW_WAR
	.align		4
.L_632:
        /*0088*/ 	.byte	0x04, 0x36
        /*008a*/ 	.short	(.L_634 - .L_633)
.L_633:
        /*008c*/ 	.word	0x00000008
.L_634:


//--------------------- .nv.info._ZN5flash32flash_fwd_splitkv_combine_kernelI23Flash_fwd_kernel_traitsILi32ELi64ELi256ELi4ELb0ELb0EN7cutlass10bfloat16_tE19Flash_kernel_traitsILi32ELi64ELi256ELi4ES3_EELi16ELi3ELb0EEEvNS_16Flash_fwd_paramsE --------------------------
	.section	.nv.info._ZN5flash32flash_fwd_splitkv_combine_kernelI23Flash_fwd_kernel_traitsILi32ELi64ELi256ELi4ELb0ELb0EN7cutlass10bfloat16_tE19Flash_kernel_traitsILi32ELi64ELi256ELi4ES3_EELi16ELi3ELb0EEEvNS_16Flash_fwd_paramsE,"",@"SHT_CUDA_INFO"
	.sectionflags	@""
	.align	4


	//----- nvinfo : EIATTR_CUDA_API_VERSION
	.align		4
        /*0000*/ 	.byte	0x04, 0x37
        /*0002*/ 	.short	(.L_636 - .L_635)
.L_635:
        /*0004*/ 	.word	0x00000082


	//----- nvinfo : EIATTR_KPARAM_INFO
	.align		4
.L_636:
        /*0008*/ 	.byte	0x04, 0x17
        /*000a*/ 	.short	(.L_638 - .L_637)
.L_637:
        /*000c*/ 	.word	0x00000000
        /*0010*/ 	.short	0x0000
        /*0012*/ 	.short	0x0000
        /*0014*/ 	.byte	0x00, 0xf0, 0x41, 0x07


	//----- nvinfo : EIATTR_SPARSE_MMA_MASK
	.align		4
.L_638:
        /*0018*/ 	.byte	0x03, 0x50
        /*001a*/ 	.short	0x0000


	//----- nvinfo : EIATTR_MAXREG_COUNT
	.align		4
        /*001c*/ 	.byte	0x03, 0x1b
        /*001e*/ 	.short	0x00ff


	//----- nvinfo : EIATTR_NUM_BARRIERS
	.align		4
        /*0020*/ 	.byte	0x02, 0x4c
        /*0022*/ 	.byte	0x01
	.zero		1


	//----- nvinfo : EIATTR_MERCURY_ISA_VERSION
	.align		4
        /*0024*/ 	.byte	0x03, 0x5f
        /*0026*/ 	.short	0x0101


	//----- nvinfo : EIATTR_COOP_GROUP_MASK_REGIDS
	.align		4
        /*0028*/ 	.byte	0x04, 0x29
        /*002a*/ 	.short	(.L_640 - .L_639)


	//   ....[0]....
.L_639:
        /*002c*/ 	.word	0xffffffff


	//   ....[1]....
        /*0030*/ 	.word	0xffffffff


	//   ....[2]....
        /*0034*/ 	.word	0xffffffff


	//   ....[3]....
        /*0038*/ 	.word	0xffffffff


	//   ....[4]....
        /*003c*/ 	.word	0xffffffff


	//   ....[5]....
        /*0040*/ 	.word	0xffffffff


	//----- nvinfo : EIATTR_COOP_GROUP_INSTR_OFFSETS
	.align		4
.L_640:
        /*0044*/ 	.byte	0x04, 0x28
        /*0046*/ 	.short	(.L_642 - .L_641)


	//   ....[0]....
.L_641:
        /*0048*/ 	.word	0x00001830


	//   ....[1]....
        /*004c*/ 	.word	0x000018d0


	//   ....[2]....
        /*0050*/ 	.word	0x00001930


	//   ....[3]....
        /*0054*/ 	.word	0x00001a90


	//   ....[4]....
        /*0058*/ 	.word	0x00001b40


	//   ....[5]....
        /*005c*/ 	.word	0x00001c40


	//----- nvinfo : EIATTR_EXIT_INSTR_OFFSETS
	.align		4
.L_642:
        /*0060*/ 	.byte	0x04, 0x1c
        /*0062*/ 	.short	(.L_644 - .L_643)


	//   ....[0]....
.L_643:
        /*0064*/ 	.word	0x00003fd0


	//   ....[1]....
        /*0068*/ 	.word	0x00004000


	//   ....[2]....
        /*006c*/ 	.word	0x00004500


	//----- nvinfo : EIATTR_CRS_STACK_SIZE
	.align		4
.L_644:
        /*0070*/ 	.byte	0x04, 0x1e
        /*0072*/ 	.short	(.L_646 - .L_645)
.L_645:
        /*0074*/ 	.word	0x00000000


	//----- nvinfo : EIATTR_CBANK_PARAM_SIZE
	.align		4
.L_646:
        /*0078*/ 	.byte	0x03, 0x19
        /*007a*/ 	.short	0x01d0


	//----- nvinfo : EIATTR_PARAM_CBANK
	.align		4
        /*007c*/ 	.byte	0x04, 0x0a
        /*007e*/ 	.short	(.L_648 - .L_647)
	.align		4
.L_647:
        /*0080*/ 	.word	index@(.nv.constant0._ZN5flash32flash_fwd_splitkv_combine_kernelI23Flash_fwd_kernel_traitsILi32ELi64ELi256ELi4ELb0ELb0EN7cutlass10bfloat16_tE19Flash_kernel_traitsILi32ELi64ELi256ELi4ES3_EELi16ELi3ELb0EEEvNS_16Flash_fwd_paramsE)
        /*0084*/ 	.short	0x0210
        /*0086*/ 	.short	0x01d0


	//----- nvinfo : EIATTR_SW_WAR
	.align		4
.L_648:
        /*0088*/ 	.byte	0x04, 0x36
        /*008a*/ 	.short	(.L_650 - .L_649)
.L_649:
        /*008c*/ 	.word	0x00000008
.L_650:


//--------------------- .nv.info._ZN5flash32flash_fwd_splitkv_combine_kernelI23Flash_fwd_kernel_traitsILi32ELi64ELi256ELi4ELb0ELb0EN7cutlass10bfloat16_tE19Flash_kernel_traitsILi32ELi64ELi256ELi4ES3_EELi16ELi2ELb0EEEvNS_16Flash_fwd_paramsE --------------------------
	.section	.nv.info._ZN5flash32flash_fwd_splitkv_combine_kernelI23Flash_fwd_kernel_traitsILi32ELi64ELi256ELi4ELb0ELb0EN7cutlass10bfloat16_tE19Flash_kernel_traitsILi32ELi64ELi256ELi4ES3_EELi16ELi2ELb0EEEvNS_16Flash_fwd_paramsE,"",@"SHT_CUDA_INFO"
	.sectionflags	@""
	.align	4


	//----- nvinfo : EIATTR_CUDA_API_VERSION
	.align		4
        /*0000*/ 	.byte	0x04, 0x37
        /*0002*/ 	.short	(.L_652 - .L_651)
.L_651:
        /*0004*/ 	.word	0x00000082


	//----- nvinfo : EIATTR_KPARAM_INFO
	.align		4
.L_652:
        /*0008*/ 	.byte	0x04, 0x17
        /*000a*/ 	.short	(.L_654 - .L_653)
.L_653:
        /*000c*/ 	.word	0x00000000
        /*0010*/ 	.short	0x0000
        /*0012*/ 	.short	0x0000
        /*0014*/ 	.byte	0x00, 0xf0, 0x41, 0x07


	//----- nvinfo : EIATTR_SPARSE_MMA_MASK
	.align		4
.L_654:
        /*0018*/ 	.byte	0x03, 0x50
        /*001a*/ 	.short	0x0000


	//----- nvinfo : EIATTR_MAXREG_COUNT
	.align		4
        /*001c*/ 	.byte	0x03, 0x1b
        /*001e*/ 	.short	0x00ff


	//----- nvinfo : EIATTR_NUM_BARRIERS
	.align		4
        /*0020*/ 	.byte	0x02, 0x4c
        /*0022*/ 	.byte	0x01
	.zero		1


	//----- nvinfo : EIATTR_MERCURY_ISA_VERSION
	.align		4
        /*0024*/ 	.byte	0x03, 0x5f
        /*0026*/ 	.short	0x0101


	//----- nvinfo : EIATTR_COOP_GROUP_MASK_REGIDS
	.align		4
        /*0028*/ 	.byte	0x04, 0x29
        /*002a*/ 	.short	(.L_656 - .L_655)


	//   ....[0]....
.L_655:
        /*002c*/ 	.word	0xffffffff


	//   ....[1]....
        /*0030*/ 	.word	0xffffffff


	//   ....[2]....
        /*0034*/ 	.word	0xffffffff


	//   ....[3]....
        /*0038*/ 	.word	0xffffffff


	//----- nvinfo : EIATTR_COOP_GROUP_INSTR_OFFSETS
	.align		4
.L_656:
        /*003c*/ 	.byte	0x04, 0x28
        /*003e*/ 	.short	(.L_658 - .L_657)


	//   ....[0]....
.L_657:
        /*0040*/ 	.word	0x00001820


	//   ....[1]....
        /*0044*/ 	.word	0x000018c0


	//   ....[2]....
        /*0048*/ 	.word	0x00001a80


	//   ....[3]....
        /*004c*/ 	.word	0x00001af0


	//----- nvinfo : EIATTR_EXIT_INSTR_OFFSETS
	.align		4
.L_658:
        /*0050*/ 	.byte	0x04, 0x1c
        /*0052*/ 	.short	(.L_660 - .L_659)


	//   ....[0]....
.L_659:
        /*0054*/ 	.word	0x00003fb0


	//   ....[1]....
        /*0058*/ 	.word	0x00003fe0


	//   ....[2]....
        /*005c*/ 	.word	0x000044c0


	//----- nvinfo : EIATTR_CRS_STACK_SIZE
	.align		4
.L_660:
        /*0060*/ 	.byte	0x04, 0x1e
        /*0062*/ 	.short	(.L_662 - .L_661)
.L_661:
        /*0064*/ 	.word	0x00000000


	//----- nvinfo : EIATTR_CBANK_PARAM_SIZE
	.align		4
.L_662:
        /*0068*/ 	.byte	0x03, 0x19
        /*006a*/ 	.short	0x01d0


	//----- nvinfo : EIATTR_PARAM_CBANK
	.align		4
        /*006c*/ 	.byte	0x04, 0x0a
        /*006e*/ 	.short	(.L_664 - .L_663)
	.align		4
.L_663:
        /*0070*/ 	.word	index@(.nv.constant0._ZN5flash32flash_fwd_splitkv_combine_kernelI23Flash_fwd_kernel_traitsILi32ELi64ELi256ELi4ELb0ELb0EN7cutlass10bfloat16_tE19Flash_kernel_traitsILi32ELi64ELi256ELi4ES3_EELi16ELi2ELb0EEEvNS_16Flash_fwd_paramsE)
        /*0074*/ 	.short	0x0210
        /*0076*/ 	.short	0x01d0


	//----- nvinfo : EIATTR_SW_WAR
	.align		4
.L_664:
        /*0078*/ 	.byte	0x04, 0x36
        /*007a*/ 	.short	(.L_666 - .L_665)
.L_665:
        /*007c*/ 	.word	0x00000008
.L_666:


//--------------------- .nv.info._ZN5flash32flash_fwd_splitkv_combine_kernelI23Flash_fwd_kernel_traitsILi32ELi64ELi256ELi4ELb0ELb0EN7cutlass10bfloat16_tE19Flash_kernel_traitsILi32ELi64ELi256ELi4ES3_EELi16ELi1ELb0EEEvNS_16Flash_fwd_paramsE --------------------------
	.section	.nv.info._ZN5flash32flash_fwd_splitkv_combine_kernelI23Flash_fwd_kernel_traitsILi32ELi64ELi256ELi4ELb0ELb0EN7cutlass10bfloat16_tE19Flash_kernel_traitsILi32ELi64ELi256ELi4ES3_EELi16ELi1ELb0EEEvNS_16Flash_fwd_paramsE,"",@"SHT_CUDA_INFO"
	.sectionflags	@""
	.align	4


	//----- nvinfo : EIATTR_CUDA_API_VERSION
	.align		4
        /*0000*/ 	.byte	0x04, 0x37
        /*0002*/ 	.short	(.L_668 - .L_667)
.L_667:
        /*0004*/ 	.word	0x00000082


	//----- nvinfo : EIATTR_KPARAM_INFO
	.align		4
.L_668:
        /*0008*/ 	.byte	0x04, 0x17
        /*000a*/ 	.short	(.L_670 - .L_669)
.L_669:
        /*000c*/ 	.word	0x00000000
        /*0010*/ 	.short	0x0000
        /*0012*/ 	.short	0x0000
        /*0014*/ 	.byte	0x00, 0xf0, 0x41, 0x07


	//----- nvinfo : EIATTR_SPARSE_MMA_MASK
	.align		4
.L_670:
        /*0018*/ 	.byte	0x03, 0x50
        /*001a*/ 	.short	0x0000


	//----- nvinfo : EIATTR_MAXREG_COUNT
	.align		4
        /*001c*/ 	.byte	0x03, 0x1b
        /*001e*/ 	.short	0x00ff


	//----- nvinfo : EIATTR_NUM_BARRIERS
	.align		4
        /*0020*/ 	.byte	0x02, 0x4c
        /*0022*/ 	.byte	0x01
	.zero		1


	//----- nvinfo : EIATTR_MERCURY_ISA_VERSION
	.align		4
        /*0024*/ 	.byte	0x03, 0x5f
        /*0026*/ 	.short	0x0101


	//----- nvinfo : EIATTR_COOP_GROUP_MASK_REGIDS
	.align		4
        /*0028*/ 	.byte	0x04, 0x29
        /*002a*/ 	.short	(.L_672 - .L_671)


	//   ....[0]....
.L_671:
        /*002c*/ 	.word	0xffffffff


	//   ....[1]....
        /*0030*/ 	.word	0xffffffff


	//----- nvinfo : EIATTR_COOP_GROUP_INSTR_OFFSETS
	.align		4
.L_672:
        /*0034*/ 	.byte	0x04, 0x28
        /*0036*/ 	.short	(.L_674 - .L_673)


	//   ....[0]....
.L_673:
        /*0038*/ 	.word	0x00001910


	//   ....[1]....
        /*003c*/ 	.word	0x00001b60


	//----- nvinfo : EIATTR_EXIT_INSTR_OFFSETS
	.align		4
.L_674:
        /*0040*/ 	.byte	0x04, 0x1c
        /*0042*/ 	.short	(.L_676 - .L_675)


	//   ....[0]....
.L_675:
        /*0044*/ 	.word	0x00004040


	//   ....[1]....
        /*0048*/ 	.word	0x00004070


	//   ....[2]....
        /*004c*/ 	.word	0x00004550


	//----- nvinfo : EIATTR_CRS_STACK_SIZE
	.align		4
.L_676:
        /*0050*/ 	.byte	0x04, 0x1e
        /*0052*/ 	.short	(.L_678 - .L_677)
.L_677:
        /*0054*/ 	.word	0x00000000


	//----- nvinfo : EIATTR_CBANK_PARAM_SIZE
	.align		4
.L_678:
        /*0058*/ 	.byte	0x03, 0x19
        /*005a*/ 	.short	0x01d0


	//----- nvinfo : EIATTR_PARAM_CBANK
	.align		4
        /*005c*/ 	.byte	0x04, 0x0a
        /*005e*/ 	.short	(.L_680 - .L_679)
	.align		4
.L_679:
        /*0060*/ 	.word	index@(.nv.constant0._ZN5flash32flash_fwd_splitkv_combine_kernelI23Flash_fwd_kernel_traitsILi32ELi64ELi256ELi4ELb0ELb0EN7cutlass10bfloat16_tE19Flash_kernel_traitsILi32ELi64ELi256ELi4ES3_EELi16ELi1ELb0EEEvNS_16Flash_fwd_paramsE)
        /*0064*/ 	.short	0x0210
        /*0066*/ 	.short	0x01d0


	//----- nvinfo : EIATTR_SW_WAR
	.align		4
.L_680:
        /*0068*/ 	.byte	0x04, 0x36
        /*006a*/ 	.short	(.L_682 - .L_681)
.L_681:
        /*006c*/ 	.word	0x00000008
.L_682:


//--------------------- .nv.info._ZN5flash32flash_fwd_splitkv_combine_kernelI23Flash_fwd_kernel_traitsILi32ELi64ELi256ELi4ELb0ELb0EN7cutlass10bfloat16_tE19Flash_kernel_traitsILi32ELi64ELi256ELi4ES3_EELi16ELi7ELb1EEEvNS_16Flash_fwd_paramsE --------------------------
	.section	.nv.info._ZN5flash32flash_fwd_splitkv_combine_kernelI23Flash_fwd_kernel_traitsILi32ELi64ELi256ELi4ELb0ELb0EN7cutlass10bfloat16_tE19Flash_kernel_traitsILi32ELi64ELi256ELi4ES3_EELi16ELi7ELb1EEEvNS_16Flash_fwd_paramsE,"",@"SHT_CUDA_INFO"
	.sectionflags	@""
	.align	4


	//----- nvinfo : EIATTR_CUDA_API_VERSION
	.align		4
        /*0000*/ 	.byte	0x04, 0x37
        /*0002*/ 	.short	(.L_684 - .L_683)
.L_683:
        /*0004*/ 	.word	0x00000082


	//----- nvinfo : EIATTR_KPARAM_INFO
	.align		4
.L_684:
        /*0008*/ 	.byte	0x04, 0x17
        /*000a*/ 	.short	(.L_686 - .L_685)
.L_685:
        /*000c*/ 	.word	0x00000000
        /*0010*/ 	.short	0x0000
        /*0012*/ 	.short	0x0000
        /*0014*/ 	.byte	0x00, 0xf0, 0x41, 0x07


	//----- nvinfo : EIATTR_SPARSE_MMA_MASK
	.align		4
.L_686:
        /*0018*/ 	.byte	0x03, 0x50
        /*001a*/ 	.short	0x0000


	//----- nvinfo : EIATTR_MAXREG_COUNT
	.align		4
        /*001c*/ 	.byte	0x03, 0x1b
        /*001e*/ 	.short	0x00ff


	//----- nvinfo : EIATTR_NUM_BARRIERS
	.align		4
        /*0020*/ 	.byte	0x02, 0x4c
        /*0022*/ 	.byte	0x01
	.zero		1


	//----- nvinfo : EIATTR_MERCURY_ISA_VERSION
	.align		4
        /*0024*/ 	.byte	0x03, 0x5f
        /*0026*/ 	.short	0x0101


	//----- nvinfo : EIATTR_COOP_GROUP_MASK_REGIDS
	.align		4
        /*0028*/ 	.byte	0x04, 0x29
        /*002a*/ 	.short	(.L_688 - .L_687)


	//   ....[0]....
.L_687:
        /*002c*/ 	.word	0xffffffff


	//   ....[1]....
        /*0030*/ 	.word	0xffffffff


	//   ....[2]....
        /*0034*/ 	.word	0xffffffff


	//   ....[3]....
        /*0038*/ 	.word	0xffffffff


	//   ....[4]....
        /*003c*/ 	.word	0xffffffff


	//   ....[5]....
        /*0040*/ 	.word	0xffffffff


	//----- nvinfo : EIATTR_COOP_GROUP_INSTR_OFFSETS
	.align		4
.L_688:
        /*0044*/ 	.byte	0x04, 0x28
        /*0046*/ 	.short	(.L_690 - .L_689)


	//   ....[0]....
.L_689:
        /*0048*/ 	.word	0x00002a50


	//   ....[1]....
        /*004c*/ 	.word	0x00002a70


	//   ....[2]....
        /*0050*/ 	.word	0x00002aa0


	//   ....[3]....
        /*0054*/ 	.word	0x00002f60


	//   ....[4]....
        /*0058*/ 	.word	0x00003010


	//   ....[5]....
        /*005c*/ 	.word	0x000030e0


	//----- nvinfo : EIATTR_EXIT_INSTR_OFFSETS
	.align		4
.L_690:
        /*0060*/ 	.byte	0x04, 0x1c
        /*0062*/ 	.short	(.L_692 - .L_691)


	//   ....[0]....
.L_691:
        /*0064*/ 	.word	0x00005df0


	//   ....[1]....
        /*0068*/ 	.word	0x000062e0


	//----- nvinfo : EIATTR_CRS_STACK_SIZE
	.align		4
.L_692:
        /*006c*/ 	.byte	0x04, 0x1e
        /*006e*/ 	.short	(.L_694 - .L_693)
.L_693:
        /*0070*/ 	.word	0x00000000


	//----- nvinfo : EIATTR_CBANK_PARAM_SIZE
	.align		4
.L_694:
        /*0074*/ 	.byte	0x03, 0x19
        /*0076*/ 	.short	0x01d0


	//----- nvinfo : EIATTR_PARAM_CBANK
	.align		4
        /*0078*/ 	.byte	0x04, 0x0a
        /*007a*/ 	.short	(.L_696 - .L_695)
	.align		4
.L_695:
        /*007c*/ 	.word	index@(.nv.constant0._ZN5flash32flash_fwd_splitkv_combine_kernelI23Flash_fwd_kernel_traitsILi32ELi64ELi256ELi4ELb0ELb0EN7cutlass10bfloat16_tE19Flash_kernel_traitsILi32ELi64ELi256ELi4ES3_EELi16ELi7ELb1EEEvNS_16Flash_fwd_paramsE)
        /*0080*/ 	.short	0x0210
        /*0082*/ 	.short	0x01d0


	//----- nvinfo : EIATTR_SW_WAR
	.align		4
.L_696:
        /*0084*/ 	.byte	0x04, 0x36
        /*0086*/ 	.short	(.L_698 - .L_697)
.L_697:
        /*0088*/ 	.word	0x00000008
.L_698:


//--------------------- .nv.info._ZN5flash32flash_fwd_splitkv_combine_kernelI23Flash_fwd_kernel_traitsILi32ELi64ELi256ELi4ELb0ELb0EN7cutlass10bfloat16_tE19Flash_kernel_traitsILi32ELi64ELi256ELi4ES3_EELi16ELi6ELb1EEEvNS_16Flash_fwd_paramsE --------------------------
	.section	.nv.info._ZN5flash32flash_fwd_splitkv_combine_kernelI23Flash_fwd_kernel_traitsILi32ELi64ELi256ELi4ELb0ELb0EN7cutlass10bfloat16_tE19Flash_kernel_traitsILi32ELi64ELi256ELi4ES3_EELi16ELi6ELb1EEEvNS_16Flash_fwd_paramsE,"",@"SHT_CUDA_INFO"
	.sectionflags	@""
	.align	4


	//----- nvinfo : EIATTR_CUDA_API_VERSION
	.align		4
        /*0000*/ 	.byte	0x04, 0x37
        /*0002*/ 	.short	(.L_700 - .L_699)
.L_699:
        /*0004*/ 	.word	0x00000082


	//----- nvinfo : EIATTR_KPARAM_INFO
	.align		4
.L_700:
        /*0008*/ 	.byte	0x04, 0x17
        /*000a*/ 	.short	(.L_702 - .L_701)
.L_701:
        /*000c*/ 	.word	0x00000000
        /*0010*/ 	.short	0x0000
        /*0012*/ 	.short	0x0000
        /*0014*/ 	.byte	0x00, 0xf0, 0x41, 0x07


	//----- nvinfo : EIATTR_SPARSE_MMA_MASK
	.align		4
.L_702:
        /*0018*/ 	.byte	0x03, 0x50
        /*001a*/ 	.short	0x0000


	//----- nvinfo : EIATTR_MAXREG_COUNT
	.align		4
        /*001c*/ 	.byte	0x03, 0x1b
        /*001e*/ 	.short	0x00ff


	//----- nvinfo : EIATTR_NUM_BARRIERS
	.align		4
        /*0020*/ 	.byte	0x02, 0x4c
        /*0022*/ 	.byte	0x01
	.zero		1


	//----- nvinfo : EIATTR_MERCURY_ISA_VERSION
	.align		4
        /*0024*/ 	.byte	0x03, 0x5f
        /*0026*/ 	.short	0x0101


	//----- nvinfo : EIATTR_COOP_GROUP_MASK_REGIDS
	.align		4
        /*0028*/ 	.byte	0x04, 0x29
        /*002a*/ 	.short	(.L_704 - .L_703)


	//   ....[0]....
.L_703:
        /*002c*/ 	.word	0xffffffff


	//   ....[1]....
        /*0030*/ 	.word	0xffffffff


	//   ....[2]....
        /*0034*/ 	.word	0xffffffff


	//   ....[3]....
        /*0038*/ 	.word	0xffffffff


	//   ....[4]....
        /*003c*/ 	.word	0xffffffff


	//   ....[5]....
        /*0040*/ 	.word	0xffffffff


	//----- nvinfo : EIATTR_COOP_GROUP_INSTR_OFFSETS
	.align		4
.L_704:
        /*0044*/ 	.byte	0x04, 0x28
        /*0046*/ 	.short	(.L_706 - .L_705)


	//   ....[0]....
.L_705:
        /*0048*/ 	.word	0x000020f0


	//   ....[1]....
        /*004c*/ 	.word	0x00002110


	//   ....[2]....
        /*0050*/ 	.word	0x00002140


	//   ....[3]....
        /*0054*/ 	.word	0x00002410


	//   ....[4]....
        /*0058*/ 	.word	0x000024b0


	//   ....[5]....
        /*005c*/ 	.word	0x00002560


	//----- nvinfo : EIATTR_EXIT_INSTR_OFFSETS
	.align		4
.L_706:
        /*0060*/ 	.byte	0x04, 0x1c
        /*0062*/ 	.short	(.L_708 - .L_707)


	//   ....[0]....
.L_707:
        /*0064*/ 	.word	0x00004f70


	//   ....[1]....
        /*0068*/ 	.word	0x00005460


	//----- nvinfo : EIATTR_CRS_STACK_SIZE
	.align		4
.L_708:
        /*006c*/ 	.byte	0x04, 0x1e
        /*006e*/ 	.short	(.L_710 - .L_709)
.L_709:
        /*0070*/ 	.word	0x00000000


	//----- nvinfo : EIATTR_CBANK_PARAM_SIZE
	.align		4
.L_710:
        /*0074*/ 	.byte	0x03, 0x19
        /*0076*/ 	.short	0x01d0


	//----- nvinfo : EIATTR_PARAM_CBANK
	.align		4
        /*0078*/ 	.byte	0x04, 0x0a
        /*007a*/ 	.short	(.L_712 - .L_711)
	.align		4
.L_711:
        /*007c*/ 	.word	index@(.nv.constant0._ZN5flash32flash_fwd_splitkv_combine_kernelI23Flash_fwd_kernel_traitsILi32ELi64ELi256ELi4ELb0ELb0EN7cutlass10bfloat16_tE19Flash_kernel_traitsILi32ELi64ELi256ELi4ES3_EELi16ELi6ELb1EEEvNS_16Flash_fwd_paramsE)
        /*0080*/ 	.short	0x0210
        /*0082*/ 	.short	0x01d0


	//----- nvinfo : EIATTR_SW_WAR
	.align		4
.L_712:
        /*0084*/ 	.byte	0x04, 0x36
        /*0086*/ 	.short	(.L_714 - .L_713)
.L_713:
        /*0088*/ 	.word	0x00000008
.L_714:


//--------------------- .nv.info._ZN5flash32flash_fwd_splitkv_combine_kernelI23Flash_fwd_kernel_traitsILi32ELi64ELi256ELi4ELb0ELb0EN7cutlass10bfloat16_tE19Flash_kernel_traitsILi32ELi64ELi256ELi4ES3_EELi16ELi5ELb1EEEvNS_16Flash_fwd_paramsE --------------------------
	.section	.nv.info._ZN5flash32flash_fwd_splitkv_combine_kernelI23Flash_fwd_kernel_traitsILi32ELi64ELi256ELi4ELb0ELb0EN7cutlass10bfloat16_tE19Flash_kernel_traitsILi32ELi64ELi256ELi4ES3_EELi16ELi5ELb1EEEvNS_16Flash_fwd_paramsE,"",@"SHT_CUDA_INFO"
	.sectionflags	@""
	.align	4


	//----- nvinfo : EIATTR_CUDA_API_VERSION
	.align		4
        /*0000*/ 	.byte	0x04, 0x37
        /*0002*/ 	.short	(.L_716 - .L_715)
.L_715:
        /*0004*/ 	.word	0x00000082


	//----- nvinfo : EIATTR_KPARAM_INFO
	.align		4
.L_716:
        /*0008*/ 	.byte	0x04, 0x17
        /*000a*/ 	.short	(.L_718 - .L_717)
.L_717:
        /*000c*/ 	.word	0x00000000
        /*0010*/ 	.short	0x0000
        /*0012*/ 	.short	0x0000
        /*0014*/ 	.byte	0x00, 0xf0, 0x41, 0x07


	//----- nvinfo : EIATTR_SPARSE_MMA_MASK
	.align		4
.L_718:
        /*0018*/ 	.byte	0x03, 0x50
        /*001a*/ 	.short	0x0000


	//----- nvinfo : EIATTR_MAXREG_COUNT
	.align		4
        /*001c*/ 	.byte	0x03, 0x1b
        /*001e*/ 	.short	0x00ff


	//----- nvinfo : EIATTR_NUM_BARRIERS
	.align		4
        /*0020*/ 	.byte	0x02, 0x4c
        /*0022*/ 	.byte	0x01
	.zero		1


	//----- nvinfo : EIATTR_MERCURY_ISA_VERSION
	.align		4
        /*0024*/ 	.byte	0x03, 0x5f
        /*0026*/ 	.short	0x0101


	//----- nvinfo : EIATTR_COOP_GROUP_MASK_REGIDS
	.align		4
        /*0028*/ 	.byte	0x04, 0x29
        /*002a*/ 	.short	(.L_720 - .L_719)


	//   ....[0]....
.L_719:
        /*002c*/ 	.word	0xffffffff


	//   ....[1]....
        /*0030*/ 	.word	0xffffffff


	//   ....[2]....
        /*0034*/ 	.word	0xffffffff


	//   ....[3]....
        /*0038*/ 	.word	0xffffffff


	//   ....[4]....
        /*003c*/ 	.word	0xffffffff


	//   ....[5]....
        /*0040*/ 	.word	0xffffffff


	//----- nvinfo : EIATTR_COOP_GROUP_INSTR_OFFSETS
	.align		4
.L_720:
        /*0044*/ 	.byte	0x04, 0x28
        /*0046*/ 	.short	(.L_722 - .L_721)


	//   ....[0]....
.L_721:
        /*0048*/ 	.word	0x00001bf0


	//   ....[1]....
        /*004c*/ 	.word	0x00001c20


	//   ....[2]....
        /*0050*/ 	.word	0x00001c50


	//   ....[3]....
        /*0054*/ 	.word	0x00001e20


	//   ....[4]....
        /*0058*/ 	.word	0x00001ee0


	//   ....[5]....
        /*005c*/ 	.word	0x00002000


	//----- nvinfo : EIATTR_EXIT_INSTR_OFFSETS
	.align		4
.L_722:
        /*0060*/ 	.byte	0x04, 0x1c
        /*0062*/ 	.short	(.L_724 - .L_723)


	//   ....[0]....
.L_723:
        /*0064*/ 	.word	0x00004710


	//   ....[1]....
        /*0068*/ 	.word	0x00004c10


	//----- nvinfo : EIATTR_CRS_STACK_SIZE
	.align		4
.L_724:
        /*006c*/ 	.byte	0x04, 0x1e
        /*006e*/ 	.short	(.L_726 - .L_725)
.L_725:
        /*0070*/ 	.word	0x00000000


	//----- nvinfo : EIATTR_CBANK_PARAM_SIZE
	.align		4
.L_726:
        /*0074*/ 	.byte	0x03, 0x19
        /*0076*/ 	.short	0x01d0


	//----- nvinfo : EIATTR_PARAM_CBANK
	.align		4
        /*0078*/ 	.byte	0x04, 0x0a
        /*007a*/ 	.short	(.L_728 - .L_727)
	.align		4
.L_727:
        /*007c*/ 	.word	index@(.nv.constant0._ZN5flash32flash_fwd_splitkv_combine_kernelI23Flash_fwd_kernel_traitsILi32ELi64ELi256ELi4ELb0ELb0EN7cutlass10bfloat16_tE19Flash_kernel_traitsILi32ELi64ELi256ELi4ES3_EELi16ELi5ELb1EEEvNS_16Flash_fwd_paramsE)
        /*0080*/ 	.short	0x0210
        /*0082*/ 	.short	0x01d0


	//----- nvinfo : EIATTR_SW_WAR
	.align		4
.L_728:
        /*0084*/ 	.byte	0x04, 0x36
        /*0086*/ 	.short	(.L_730 - .L_729)
.L_729:
        /*0088*/ 	.word	0x00000008
.L_730:


//--------------------- .nv.info._ZN5flash32flash_fwd_splitkv_combine_kernelI23Flash_fwd_kernel_traitsILi32ELi64ELi256ELi4ELb0ELb0EN7cutlass10bfloat16_tE19Flash_kernel_traitsILi32ELi64ELi256ELi4ES3_EELi16ELi4ELb1EEEvNS_16Flash_fwd_paramsE --------------------------
	.section	.nv.info._ZN5flash32flash_fwd_splitkv_combine_kernelI23Flash_fwd_kernel_traitsILi32ELi64ELi256ELi4ELb0ELb0EN7cutlass10bfloat16_tE19Flash_kernel_traitsILi32ELi64ELi256ELi4ES3_EELi16ELi4ELb1EEEvNS_16Flash_fwd_paramsE,"",@"SHT_CUDA_INFO"
	.sectionflags	@""
	.align	4


	//----- nvinfo : EIATTR_CUDA_API_VERSION
	.align		4
        /*0000*/ 	.byte	0x04, 0x37
        /*0002*/ 	.short	(.L_732 - .L_731)
.L_731:
        /*0004*/ 	.word	0x00000082


	//----- nvinfo : EIATTR_KPARAM_INFO
	.align		4
.L_732:
        /*0008*/ 	.byte	0x04, 0x17
        /*000a*/ 	.short	(.L_734 - .L_733)
.L_733:
        /*000c*/ 	.word	0x00000000
        /*0010*/ 	.short	0x0000
        /*0012*/ 	.short	0x0000
        /*0014*/ 	.byte	0x00, 0xf0, 0x41, 0x07


	//----- nvinfo : EIATTR_SPARSE_MMA_MASK
	.align		4
.L_734:
        /*0018*/ 	.byte	0x03, 0x50
        /*001a*/ 	.short	0x0000


	//----- nvinfo : EIATTR_MAXREG_COUNT
	.align		4
        /*001c*/ 	.byte	0x03, 0x1b
        /*001e*/ 	.short	0x00ff


	//----- nvinfo : EIATTR_NUM_BARRIERS
	.align		4
        /*0020*/ 	.byte	0x02, 0x4c
        /*0022*/ 	.byte	0x01
	.zero		1


	//----- nvinfo : EIATTR_MERCURY_ISA_VERSION
	.align		4
        /*0024*/ 	.byte	0x03, 0x5f
        /*0026*/ 	.short	0x0101


	//----- nvinfo : EIATTR_COOP_GROUP_MASK_REGIDS
	.align		4
        /*0028*/ 	.byte	0x04, 0x29
        /*002a*/ 	.short	(.L_736 - .L_735)


	//   ....[0]....
.L_735:
        /*002c*/ 	.word	0xffffffff


	//   ....[1]....
        /*0030*/ 	.word	0xffffffff


	//   ....[2]....
        /*0034*/ 	.word	0xffffffff


	//   ....[3]....
        /*0038*/ 	.word	0xffffffff


	//   ....[4]....
        /*003c*/ 	.word	0xffffffff


	//   ....[5]....
        /*0040*/ 	.word	0xffffffff


	//----- nvinfo : EIATTR_COOP_GROUP_INSTR_OFFSETS
	.align		4
.L_736:
        /*0044*/ 	.byte	0x04, 0x28
        /*0046*/ 	.short	(.L_738 - .L_737)


	//   ....[0]....
.L_737:
        /*0048*/ 	.word	0x00001760


	//   ....[1]....
        /*004c*/ 	.word	0x00001790


	//   ....[2]....
        /*0050*/ 	.word	0x00001800


	//   ....[3]....
        /*0054*/ 	.word	0x00001990


	//   ....[4]....
        /*0058*/ 	.word	0x00001a10


	//   ....[5]....
        /*005c*/ 	.word	0x00001b80


	//----- nvinfo : EIATTR_EXIT_INSTR_OFFSETS
	.align		4
.L_738:
        /*0060*/ 	.byte	0x04, 0x1c
        /*0062*/ 	.short	(.L_740 - .L_739)


	//   ....[0]....
.L_739:
        /*0064*/ 	.word	0x00004360


	//   ....[1]....
        /*0068*/ 	.word	0x00004860


	//----- nvinfo : EIATTR_CRS_STACK_SIZE
	.align		4
.L_740:
        /*006c*/ 	.byte	0x04, 0x1e
        /*006e*/ 	.short	(.L_742 - .L_741)
.L_741:
        /*0070*/ 	.word	0x00000000


	//----- nvinfo : EIATTR_CBANK_PARAM_SIZE
	.align		4
.L_742:
        /*0074*/ 	.byte	0x03, 0x19
        /*0076*/ 	.short	0x01d0


	//----- nvinfo : EIATTR_PARAM_CBANK
	.align		4
        /*0078*/ 	.byte	0x04, 0x0a
        /*007a*/ 	.short	(.L_744 - .L_743)
	.align		4
.L_743:
        /*007c*/ 	.word	index@(.nv.constant0._ZN5flash32flash_fwd_splitkv_combine_kernelI23Flash_fwd_kernel_traitsILi32ELi64ELi256ELi4ELb0ELb0EN7cutlass10bfloat16_tE19Flash_kernel_traitsILi32ELi64ELi256ELi4ES3_EELi16ELi4ELb1EEEvNS_16Flash_fwd_paramsE)
        /*0080*/ 	.short	0x0210
        /*0082*/ 	.short	0x01d0


	//----- nvinfo : EIATTR_SW_WAR
	.align		4
.L_744:
        /*0084*/ 	.byte	0x04, 0x36
        /*0086*/ 	.short	(.L_746 - .L_745)
.L_745:
        /*0088*/ 	.word	0x00000008
.L_746:


//--------------------- .nv.info._ZN5flash32flash_fwd_splitkv_combine_kernelI23Flash_fwd_kernel_traitsILi32ELi64ELi256ELi4ELb0ELb0EN7cutlass10bfloat16_tE19Flash_kernel_traitsILi32ELi64ELi256ELi4ES3_EELi16ELi3ELb1EEEvNS_16Flash_fwd_paramsE --------------------------
	.section	.nv.info._ZN5flash32flash_fwd_splitkv_combine_kernelI23Flash_fwd_kernel_traitsILi32ELi64ELi256ELi4ELb0ELb0EN7cutlass10bfloat16_tE19Flash_kernel_traitsILi32ELi64ELi256ELi4ES3_EELi16ELi3ELb1EEEvNS_16Flash_fwd_paramsE,"",@"SHT_CUDA_INFO"
	.sectionflags	@""
	.align	4


	//----- nvinfo : EIATTR_CUDA_API_VERSION
	.align		4
        /*0000*/ 	.byte	0x04, 0x37
        /*0002*/ 	.short	(.L_748 - .L_747)
.L_747:
        /*0004*/ 	.word	0x00000082


	//----- nvinfo : EIATTR_KPARAM_INFO
	.align		4
.L_748:
        /*0008*/ 	.byte	0x04, 0x17
        /*000a*/ 	.short	(.L_750 - .L_749)
.L_749:
        /*000c*/ 	.word	0x00000000
        /*0010*/ 	.short	0x0000
        /*0012*/ 	.short	0x0000
        /*0014*/ 	.byte	0x00, 0xf0, 0x41, 0x07


	//----- nvinfo : EIATTR_SPARSE_MMA_MASK
	.align		4
.L_750:
        /*0018*/ 	.byte	0x03, 0x50
        /*001a*/ 	.short	0x0000


	//----- nvinfo : EIATTR_MAXREG_COUNT
	.align		4
        /*001c*/ 	.byte	0x03, 0x1b
        /*001e*/ 	.short	0x00ff


	//----- nvinfo : EIATTR_NUM_BARRIERS
	.align		4
        /*0020*/ 	.byte	0x02, 0x4c
        /*0022*/ 	.byte	0x01
	.zero		1


	//----- nvinfo : EIATTR_MERCURY_ISA_VERSION
	.align		4
        /*0024*/ 	.byte	0x03, 0x5f
        /*0026*/ 	.short	0x0101


	//----- nvinfo : EIATTR_COOP_GROUP_MASK_REGIDS
	.align		4
        /*0028*/ 	.byte	0x04, 0x29
        /*002a*/ 	.short	(.L_752 - .L_751)


	//   ....[0]....
.L_751:
        /*002c*/ 	.word	0xffffffff


	//   ....[1]....
        /*0030*/ 	.word	0xffffffff


	//   ....[2]....
        /*0034*/ 	.word	0xffffffff


	//   ....[3]....
        /*0038*/ 	.word	0xffffffff


	//   ....[4]....
        /*003c*/ 	.word	0xffffffff


	//   ....[5]....
        /*0040*/ 	.word	0xffffffff


	//----- nvinfo : EIATTR_COOP_GROUP_INSTR_OFFSETS
	.align		4
.L_752:
        /*0044*/ 	.byte	0x04, 0x28
        /*0046*/ 	.short	(.L_754 - .L_753)


	//   ....[0]....
.L_753:
        /*0048*/ 	.word	0x00001830


	//   ....[1]....
        /*004c*/ 	.word	0x000018d0


	//   ....[2]....
        /*0050*/ 	.word	0x00001930


	//   ....[3]....
        /*0054*/ 	.word	0x00001a90


	//   ....[4]....
        /*0058*/ 	.word	0x00001b40


	//   ....[5]....
        /*005c*/ 	.word	0x00001c40


	//----- nvinfo : EIATTR_EXIT_INSTR_OFFSETS
	.align		4
.L_754:
        /*0060*/ 	.byte	0x04, 0x1c
        /*0062*/ 	.short	(.L_756 - .L_755)


	//   ....[0]....
.L_755:
        /*0064*/ 	.word	0x00004390


	//   ....[1]....
        /*0068*/ 	.word	0x00004890


	//----- nvinfo : EIATTR_CRS_STACK_SIZE
	.align		4
.L_756:
        /*006c*/ 	.byte	0x04, 0x1e
        /*006e*/ 	.short	(.L_758 - .L_757)
.L_757:
        /*0070*/ 	.word	0x00000000


	//----- nvinfo : EIATTR_CBANK_PARAM_SIZE
	.align		4
.L_758:
        /*0074*/ 	.byte	0x03, 0x19
        /*0076*/ 	.short	0x01d0


	//----- nvinfo : EIATTR_PARAM_CBANK
	.align		4
        /*0078*/ 	.byte	0x04, 0x0a
        /*007a*/ 	.short	(.L_760 - .L_759)
	.align		4
.L_759:
        /*007c*/ 	.word	index@(.nv.constant0._ZN5flash32flash_fwd_splitkv_combine_kernelI23Flash_fwd_kernel_traitsILi32ELi64ELi256ELi4ELb0ELb0EN7cutlass10bfloat16_tE19Flash_kernel_traitsILi32ELi64ELi256ELi4ES3_EELi16ELi3ELb1EEEvNS_16Flash_fwd_paramsE)
        /*0080*/ 	.short	0x0210
        /*0082*/ 	.short	0x01d0


	//----- nvinfo : EIATTR_SW_WAR
	.align		4
.L_760:
        /*0084*/ 	.byte	0x04, 0x36
        /*0086*/ 	.short	(.L_762 - .L_761)
.L_761:
        /*0088*/ 	.word	0x00000008
.L_762:


//--------------------- .nv.info._ZN5flash32flash_fwd_splitkv_combine_kernelI23Flash_fwd_kernel_traitsILi32ELi64ELi256ELi4ELb0ELb0EN7cutlass10bfloat16_tE19Flash_kernel_traitsILi32ELi64ELi256ELi4ES3_EELi16ELi2ELb1EEEvNS_16Flash_fwd_paramsE --------------------------
	.section	.nv.info._ZN5flash32flash_fwd_splitkv_combine_kernelI23Flash_fwd_kernel_traitsILi32ELi64ELi256ELi4ELb0ELb0EN7cutlass10bfloat16_tE19Flash_kernel_traitsILi32ELi64ELi256ELi4ES3_EELi16ELi2ELb1EEEvNS_16Flash_fwd_paramsE,"",@"SHT_CUDA_INFO"
	.sectionflags	@""
	.align	4


	//----- nvinfo : EIATTR_CUDA_API_VERSION
	.align		4
        /*0000*/ 	.byte	0x04, 0x37
        /*0002*/ 	.short	(.L_764 - .L_763)
.L_763:
        /*0004*/ 	.word	0x00000082


	//----- nvinfo : EIATTR_KPARAM_INFO
	.align		4
.L_764:
        /*0008*/ 	.byte	0x04, 0x17
        /*000a*/ 	.short	(.L_766 - .L_765)
.L_765:
        /*000c*/ 	.word	0x00000000
        /*0010*/ 	.short	0x0000
        /*0012*/ 	.short	0x0000
        /*0014*/ 	.byte	0x00, 0xf0, 0x41, 0x07


	//----- nvinfo : EIATTR_SPARSE_MMA_MASK
	.align		4
.L_766:
        /*0018*/ 	.byte	0x03, 0x50
        /*001a*/ 	.short	0x0000


	//----- nvinfo : EIATTR_MAXREG_COUNT
	.align		4
        /*001c*/ 	.byte	0x03, 0x1b
        /*001e*/ 	.short	0x00ff


	//----- nvinfo : EIATTR_NUM_BARRIERS
	.align		4
        /*0020*/ 	.byte	0x02, 0x4c
        /*0022*/ 	.byte	0x01
	.zero		1


	//----- nvinfo : EIATTR_MERCURY_ISA_VERSION
	.align		4
        /*0024*/ 	.byte	0x03, 0x5f
        /*0026*/ 	.short	0x0101


	//----- nvinfo : EIATTR_COOP_GROUP_MASK_REGIDS
	.align		4
        /*0028*/ 	.byte	0x04, 0x29
        /*002a*/ 	.short	(.L_768 - .L_767)


	//   ....[0]....
.L_767:
        /*002c*/ 	.word	0xffffffff


	//   ....[1]....
        /*0030*/ 	.word	0xffffffff


	//   ....[2]....
        /*0034*/ 	.word	0xffffffff


	//   ....[3]....
        /*0038*/ 	.word	0xffffffff


	//----- nvinfo : EIATTR_COOP_GROUP_INSTR_OFFSETS
	.align		4
.L_768:
        /*003c*/ 	.byte	0x04, 0x28
        /*003e*/ 	.short	(.L_770 - .L_769)


	//   ....[0]....
.L_769:
        /*0040*/ 	.word	0x000017f0


	//   ....[1]....
        /*0044*/ 	.word	0x00001890


	//   ....[2]....
        /*0048*/ 	.word	0x00001a50


	//   ....[3]....
        /*004c*/ 	.word	0x00001ad0


	//----- nvinfo : EIATTR_EXIT_INSTR_OFFSETS
	.align		4
.L_770:
        /*0050*/ 	.byte	0x04, 0x1c
        /*0052*/ 	.short	(.L_772 - .L_771)


	//   ....[0]....
.L_771:
        /*0054*/ 	.word	0x00004340


	//   ....[1]....
        /*0058*/ 	.word	0x00004820


	//----- nvinfo : EIATTR_CRS_STACK_SIZE
	.align		4
.L_772:
        /*005c*/ 	.byte	0x04, 0x1e
        /*005e*/ 	.short	(.L_774 - .L_773)
.L_773:
        /*0060*/ 	.word	0x00000000


	//----- nvinfo : EIATTR_CBANK_PARAM_SIZE
	.align		4
.L_774:
        /*0064*/ 	.byte	0x03, 0x19
        /*0066*/ 	.short	0x01d0


	//----- nvinfo : EIATTR_PARAM_CBANK
	.align		4
        /*0068*/ 	.byte	0x04, 0x0a
        /*006a*/ 	.short	(.L_776 - .L_775)
	.align		4
.L_775:
        /*006c*/ 	.word	index@(.nv.constant0._ZN5flash32flash_fwd_splitkv_combine_kernelI23Flash_fwd_kernel_traitsILi32ELi64ELi256ELi4ELb0ELb0EN7cutlass10bfloat16_tE19Flash_kernel_traitsILi32ELi64ELi256ELi4ES3_EELi16ELi2ELb1EEEvNS_16Flash_fwd_paramsE)
        /*0070*/ 	.short	0x0210
        /*0072*/ 	.short	0x01d0


	//----- nvinfo : EIATTR_SW_WAR
	.align		4
.L_776:
        /*0074*/ 	.byte	0x04, 0x36
        /*0076*/ 	.short	(.L_778 - .L_777)
.L_777:
        /*0078*/ 	.word	0x00000008
.L_778:


//--------------------- .nv.info._ZN5flash32flash_fwd_splitkv_combine_kernelI23Flash_fwd_kernel_traitsILi32ELi64ELi256ELi4ELb0ELb0EN7cutlass10bfloat16_tE19Flash_kernel_traitsILi32ELi64ELi256ELi4ES3_EELi16ELi1ELb1EEEvNS_16Flash_fwd_paramsE --------------------------
	.section	.nv.info._ZN5flash32flash_fwd_splitkv_combine_kernelI23Flash_fwd_kernel_traitsILi32ELi64ELi256ELi4ELb0ELb0EN7cutlass10bfloat16_tE19Flash_kernel_traitsILi32ELi64ELi256ELi4ES3_EELi16ELi1ELb1EEEvNS_16Flash_fwd_paramsE,"",@"SHT_CUDA_INFO"
	.sectionflags	@""
	.align	4


	//----- nvinfo : EIATTR_CUDA_API_VERSION
	.align		4
        /*0000*/ 	.byte	0x04, 0x37
        /*0002*/ 	.short	(.L_780 - .L_779)
.L_779:
        /*0004*/ 	.word	0x00000082


	//----- nvinfo : EIATTR_KPARAM_INFO
	.align		4
.L_780:
        /*0008*/ 	.byte	0x04, 0x17
        /*000a*/ 	.short	(.L_782 - .L_781)
.L_781:
        /*000c*/ 	.word	0x00000000
        /*0010*/ 	.short	0x0000
        /*0012*/ 	.short	0x0000
        /*0014*/ 	.byte	0x00, 0xf0, 0x41, 0x07


	//----- nvinfo : EIATTR_SPARSE_MMA_MASK
	.align		4
.L_782:
        /*0018*/ 	.byte	0x03, 0x50
        /*001a*/ 	.short	0x0000


	//----- nvinfo : EIATTR_MAXREG_COUNT
	.align		4
        /*001c*/ 	.byte	0x03, 0x1b
        /*001e*/ 	.short	0x00ff


	//----- nvinfo : EIATTR_NUM_BARRIERS
	.align		4
        /*0020*/ 	.byte	0x02, 0x4c
        /*0022*/ 	.byte	0x01
	.zero		1


	//----- nvinfo : EIATTR_MERCURY_ISA_VERSION
	.align		4
        /*0024*/ 	.byte	0x03, 0x5f
        /*0026*/ 	.short	0x0101


	//----- nvinfo : EIATTR_COOP_GROUP_MASK_REGIDS
	.align		4
        /*0028*/ 	.byte	0x04, 0x29
        /*002a*/ 	.short	(.L_784 - .L_783)


	//   ....[0]....
.L_783:
        /*002c*/ 	.word	0xffffffff


	//   ....[1]....
        /*0030*/ 	.word	0xffffffff


	//----- nvinfo : EIATTR_COOP_GROUP_INSTR_OFFSETS
	.align		4
.L_784:
        /*0034*/ 	.byte	0x04, 0x28
        /*0036*/ 	.short	(.L_786 - .L_785)


	//   ....[0]....
.L_785:
        /*0038*/ 	.word	0x00001910


	//   ....[1]....
        /*003c*/ 	.word	0x00001b60


	//----- nvinfo : EIATTR_EXIT_INSTR_OFFSETS
	.align		4
.L_786:
        /*0040*/ 	.byte	0x04, 0x1c
        /*0042*/ 	.short	(.L_788 - .L_787)


	//   ....[0]....
.L_787:
        /*0044*/ 	.word	0x00004440


	//   ....[1]....
        /*0048*/ 	.word	0x00004920


	//----- nvinfo : EIATTR_CRS_STACK_SIZE
	.align		4
.L_788:
        /*004c*/ 	.byte	0x04, 0x1e
        /*004e*/ 	.short	(.L_790 - .L_789)
.L_789:
        /*0050*/ 	.word	0x00000000


	//----- nvinfo : EIATTR_CBANK_PARAM_SIZE
	.align		4
.L_790:
        /*0054*/ 	.byte	0x03, 0x19
        /*0056*/ 	.short	0x01d0


	//----- nvinfo : EIATTR_PARAM_CBANK
	.align		4
        /*0058*/ 	.byte	0x04, 0x0a
        /*005a*/ 	.short	(.L_792 - .L_791)
	.align		4
.L_791:
        /*005c*/ 	.word	index@(.nv.constant0._ZN5flash32flash_fwd_splitkv_combine_kernelI23Flash_fwd_kernel_traitsILi32ELi64ELi256ELi4ELb0ELb0EN7cutlass10bfloat16_tE19Flash_kernel_traitsILi32ELi64ELi256ELi4ES3_EELi16ELi1ELb1EEEvNS_16Flash_fwd_paramsE)
        /*0060*/ 	.short	0x0210
        /*0062*/ 	.short	0x01d0


	//----- nvinfo : EIATTR_SW_WAR
	.align		4
.L_792:
        /*0064*/ 	.byte	0x04, 0x36
        /*0066*/ 	.short	(.L_794 - .L_793)
.L_793:
        /*0068*/ 	.word	0x00000008
.L_794:


//--------------------- .nv.info._ZN5flash24flash_fwd_splitkv_kernelI23Flash_fwd_kernel_traitsILi32ELi64ELi256ELi4ELb0ELb0EN7cutlass10bfloat16_tE19Flash_kernel_traitsILi32ELi64ELi256ELi4ES3_EELb1ELb0ELb0ELb0ELb0ELb0ELb0ELb0EEEvNS_16Flash_fwd_paramsE --------------------------
	.section	.nv.info._ZN5flash24flash_fwd_splitkv_kernelI23Flash_fwd_kernel_traitsILi32ELi64ELi256ELi4ELb0ELb0EN7cutlass10bfloat16_tE19Flash_kernel_traitsILi32ELi64ELi256ELi4ES3_EELb1ELb0ELb0ELb0ELb0ELb0ELb0ELb0EEEvNS_16Flash_fwd_paramsE,"",@"SHT_CUDA_INFO"
	.sectionflags	@""
	.align	4


	//----- nvinfo : EIATTR_CUDA_API_VERSION
	.align		4
        /*0000*/ 	.byte	0x04, 0x37
        /*0002*/ 	.short	(.L_796 - .L_795)
.L_795:
        /*0004*/ 	.word	0x00000082


	//----- nvinfo : EIATTR_KPARAM_INFO
	.align		4
.L_796:
        /*0008*/ 	.byte	0x04, 0x17
        /*000a*/ 	.short	(.L_798 - .L_797)
.L_797:
        /*000c*/ 	.word	0x00000000
        /*0010*/ 	.short	0x0000
        /*0012*/ 	.short	0x0000
        /*0014*/ 	.byte	0x00, 0xf0, 0x41, 0x07


	//----- nvinfo : EIATTR_SPARSE_MMA_MASK
	.align		4
.L_798:
        /*0018*/ 	.byte	0x03, 0x50
        /*001a*/ 	.short	0x0000


	//----- nvinfo : EIATTR_MAXREG_COUNT
	.align		4
        /*001c*/ 	.byte	0x03, 0x1b
        /*001e*/ 	.short	0x00ff


	//----- nvinfo : EIATTR_NUM_BARRIERS
	.align		4
        /*0020*/ 	.byte	0x02, 0x4c
        /*0022*/ 	.byte	0x01
	.zero		1


	//----- nvinfo : EIATTR_MERCURY_ISA_VERSION
	.align		4
        /*0024*/ 	.byte	0x03, 0x5f
        /*0026*/ 	.short	0x0101


	//----- nvinfo : EIATTR_COOP_GROUP_MASK_REGIDS
	.align		4
        /*0028*/ 	.byte	0x04, 0x29
        /*002a*/ 	.short	(.L_800 - .L_799)


	//   ....[0]....
.L_799:
        /*002c*/ 	.word	0xffffffff


	//   ....[1]....
        /*0030*/ 	.word	0xffffffff


	//   ....[2]....
        /*0034*/ 	.word	0xffffffff


	//   ....[3]....
        /*0038*/ 	.word	0xffffffff


	//   ....[4]....
        /*003c*/ 	.word	0xffffffff


	//   ....[5]....
        /*0040*/ 	.word	0xffffffff


	//   ....[6]....
        /*0044*/ 	.word	0xffffffff


	//   ....[7]....
        /*0048*/ 	.word	0xffffffff


	//   ....[8]....
        /*004c*/ 	.word	0xffffffff


	//   ....[9]....
        /*0050*/ 	.word	0xffffffff


	//   ....[10]....
        /*0054*/ 	.word	0xffffffff


	//   ....[11]....
        /*0058*/ 	.word	0xffffffff


	//   ....[12]....
        /*005c*/ 	.word	0xffffffff


	//   ....[13]....
        /*0060*/ 	.word	0xffffffff


	//   ....[14]....
        /*0064*/ 	.word	0xffffffff


	//   ....[15]....
        /*0068*/ 	.word	0xffffffff


	//----- nvinfo : EIATTR_COOP_GROUP_INSTR_OFFSETS
	.align		4
.L_800:
        /*006c*/ 	.byte	0x04, 0x28
        /*006e*/ 	.short	(.L_802 - .L_801)


	//   ....[0]....
.L_801:
        /*0070*/ 	.word	0x000055c0


	//   ....[1]....
        /*0074*/ 	.word	0x000055e0


	//   ....[2]....
        /*0078*/ 	.word	0x000068f0


	//   ....[3]....
        /*007c*/ 	.word	0x00006960


	//   ....[4]....
        /*0080*/ 	.word	0x0000b790


	//   ....[5]....
        /*0084*/ 	.word	0x0000b7b0


	//   ....[6]....
        /*0088*/ 	.word	0x0000c1b0


	//   ....[7]....
        /*008c*/ 	.word	0x0000c210


	//   ....[8]....
        /*0090*/ 	.word	0x00010380


	//   ....[9]....
        /*0094*/ 	.word	0x00010390


	//   ....[10]....
        /*0098*/ 	.word	0x000103c0


	//   ....[11]....
        /*009c*/ 	.word	0x000103d0


	//   ....[12]....
        /*00a0*/ 	.word	0x00012880


	//   ....[13]....
        /*00a4*/ 	.word	0x000128b0


	//   ....[14]....
        /*00a8*/ 	.word	0x000128f0


	//   ....[15]....
        /*00ac*/ 	.word	0x00012910


	//----- nvinfo : EIATTR_EXIT_INSTR_OFFSETS
	.align		4
.L_802:
        /*00b0*/ 	.byte	0x04, 0x1c
        /*00b2*/ 	.short	(.L_804 - .L_803)


	//   ....[0]....
.L_803:
        /*00b4*/ 	.word	0x00000310


	//   ....[1]....
        /*00b8*/ 	.word	0x00000990


	//   ....[2]....
        /*00bc*/ 	.word	0x000009c0


	//   ....[3]....
        /*00c0*/ 	.word	0x000133e0


	//   ....[4]....
        /*00c4*/ 	.word	0x000134a0


	//----- nvinfo : EIATTR_CRS_STACK_SIZE
	.align		4
.L_804:
        /*00c8*/ 	.byte	0x04, 0x1e
        /*00ca*/ 	.short	(.L_806 - .L_805)
.L_805:
        /*00cc*/ 	.word	0x00000000


	//----- nvinfo : EIATTR_CBANK_PARAM_SIZE
	.align		4
.L_806:
        /*00d0*/ 	.byte	0x03, 0x19
        /*00d2*/ 	.short	0x01d0


	//----- nvinfo : EIATTR_PARAM_CBANK
	.align		4
        /*00d4*/ 	.byte	0x04, 0x0a
        /*00d6*/ 	.short	(.L_808 - .L_807)
	.align		4
.L_807:
        /*00d8*/ 	.word	index@(.nv.constant0._ZN5flash24flash_fwd_splitkv_kernelI23Flash_fwd_kernel_traitsILi32ELi64ELi256ELi4ELb0ELb0EN7cutlass10bfloat16_tE19Flash_kernel_traitsILi32ELi64ELi256ELi4ES3_EELb1ELb0ELb0ELb0ELb0ELb0ELb0ELb0EEEvNS_16Flash_fwd_paramsE)
        /*00dc*/ 	.short	0x0210
        /*00de*/ 	.short	0x01d0


	//----- nvinfo : EIATTR_SW_WAR
	.align		4
.L_808:
        /*00e0*/ 	.byte	0x04, 0x36
        /*00e2*/ 	.short	(.L_810 - .L_809)
.L_809:
        /*00e4*/ 	.word	0x00000008
.L_810:


//--------------------- .nv.info._ZN5flash24flash_fwd_splitkv_kernelI23Flash_fwd_kernel_traitsILi32ELi64ELi256ELi4ELb0ELb0EN7cutlass10bfloat16_tE19Flash_kernel_traitsILi32ELi64ELi256ELi4ES3_EELb1ELb0ELb0ELb0ELb0ELb1ELb0ELb0EEEvNS_16Flash_fwd_paramsE --------------------------
	.section	.nv.info._ZN5flash24flash_fwd_splitkv_kernelI23Flash_fwd_kernel_traitsILi32ELi64ELi256ELi4ELb0ELb0EN7cutlass10bfloat16_tE19Flash_kernel_traitsILi32ELi64ELi256ELi4ES3_EELb1ELb0ELb0ELb0ELb0ELb1ELb0ELb0EEEvNS_16Flash_fwd_paramsE,"",@"SHT_CUDA_INFO"
	.sectionflags	@""
	.align	4


	//----- nvinfo : EIATTR_CUDA_API_VERSION
	.align		4
        /*0000*/ 	.byte	0x04, 0x37
        /*0002*/ 	.short	(.L_812 - .L_811)
.L_811:
        /*0004*/ 	.word	0x00000082


	//----- nvinfo : EIATTR_KPARAM_INFO
	.align		4
.L_812:
        /*0008*/ 	.byte	0x04, 0x17
        /*000a*/ 	.short	(.L_814 - .L_813)
.L_813:
        /*000c*/ 	.word	0x00000000
        /*0010*/ 	.short	0x0000
        /*0012*/ 	.short	0x0000
        /*0014*/ 	.byte	0x00, 0xf0, 0x41, 0x07


	//----- nvinfo : EIATTR_SPARSE_MMA_MASK
	.align		4
.L_814:
        /*0018*/ 	.byte	0x03, 0x50
        /*001a*/ 	.short	0x0000


	//----- nvinfo : EIATTR_MAXREG_COUNT
	.align		4
        /*001c*/ 	.byte	0x03, 0x1b
        /*001e*/ 	.short	0x00ff


	//----- nvinfo : EIATTR_NUM_BARRIERS
	.align		4
        /*0020*/ 	.byte	0x02, 0x4c
        /*0022*/ 	.byte	0x01
	.zero		1


	//----- nvinfo : EIATTR_ANNOTATIONS
	.align		4
        /*0024*/ 	.byte	0x04, 0x55
        /*0026*/ 	.short	(.L_816 - .L_815)


	//   ....[0]....
.L_815:
        /*0028*/ 	.word	0x00000001
        /*002c*/ 	.byte	0x60, 0x4a, 0x00, 0x00, 0x01, 0x00, 0x00, 0x00, 0x00, 0x60, 0x01, 0x00


	//----- nvinfo : EIATTR_MERCURY_ISA_VERSION
	.align		4
.L_816:
        /*0038*/ 	.byte	0x03, 0x5f
        /*003a*/ 	.short	0x0101


	//----- nvinfo : EIATTR_COOP_GROUP_MASK_REGIDS
	.align		4
        /*003c*/ 	.byte	0x04, 0x29
        /*003e*/ 	.short	(.L_818 - .L_817)


	//   ....[0]....
.L_817:
        /*0040*/ 	.word	0xffffffff


	//   ....[1]....
        /*0044*/ 	.word	0xffffffff


	//   ....[2]....
        /*0048*/ 	.word	0xffffffff


	//   ....[3]....
        /*004c*/ 	.word	0xffffffff


	//   ....[4]....
        /*0050*/ 	.word	0xffffffff


	//   ....[5]....
        /*0054*/ 	.word	0xffffffff


	//   ....[6]....
        /*0058*/ 	.word	0xffffffff


	//   ....[7]....
        /*005c*/ 	.word	0xffffffff


	//   ....[8]....
        /*0060*/ 	.word	0xffffffff


	//   ....[9]....
        /*0064*/ 	.word	0xffffffff


	//   ....[10]....
        /*0068*/ 	.word	0xffffffff


	//   ....[11]....
        /*006c*/ 	.word	0xffffffff


	//   ....[12]....
        /*0070*/ 	.word	0xffffffff


	//   ....[13]....
        /*0074*/ 	.word	0xffffffff


	//   ....[14]....
        /*0078*/ 	.word	0xffffffff


	//   ....[15]....
        /*007c*/ 	.word	0xffffffff


	//----- nvinfo : EIATTR_COOP_GROUP_INSTR_OFFSETS
	.align		4
.L_818:
        /*0080*/ 	.byte	0x04, 0x28
        /*0082*/ 	.short	(.L_820 - .L_819)


	//   ....[0]....
.L_819:
        /*0084*/ 	.word	0x000065d0


	//   ....[1]....
        /*0088*/ 	.word	0x000065f0


	//   ....[2]....
        /*008c*/ 	.word	0x00007680


	//   ....[3]....
        /*0090*/ 	.word	0x000076e0


	//   ....[4]....
        /*0094*/ 	.word	0x0000d7a0


	//   ....[5]....
        /*0098*/ 	.word	0x0000d7c0


	//   ....[6]....
        /*009c*/ 	.word	0x0000df90


	//   ....[7]....
        /*00a0*/ 	.word	0x0000dff0


	//   ....[8]....
        /*00a4*/ 	.word	0x00013390


	//   ....[9]....
        /*00a8*/ 	.word	0x000133b0


	//   ....[10]....
        /*00ac*/ 	.word	0x000133e0


	//   ....[11]....
        /*00b0*/ 	.word	0x000133f0


	//   ....[12]....
        /*00b4*/ 	.word	0x00015830


	//   ....[13]....
        /*00b8*/ 	.word	0x00015870


	//   ....[14]....
        /*00bc*/ 	.word	0x000158d0


	//   ....[15]....
        /*00c0*/ 	.word	0x000158e0


	//----- nvinfo : EIATTR_EXIT_INSTR_OFFSETS
	.align		4
.L_820:
        /*00c4*/ 	.byte	0x04, 0x1c
        /*00c6*/ 	.short	(.L_822 - .L_821)


	//   ....[0]....
.L_821:
        /*00c8*/ 	.word	0x00000320


	//   ....[1]....
        /*00cc*/ 	.word	0x000009a0


	//   ....[2]....
        /*00d0*/ 	.word	0x000009d0


	//   ....[3]....
        /*00d4*/ 	.word	0x000163e0


	//   ....[4]....
        /*00d8*/ 	.word	0x000164a0


	//----- nvinfo : EIATTR_CRS_STACK_SIZE
	.align		4
.L_822:
        /*00dc*/ 	.byte	0x04, 0x1e
        /*00de*/ 	.short	(.L_824 - .L_823)
.L_823:
        /*00e0*/ 	.word	0x00000000


	//----- nvinfo : EIATTR_CBANK_PARAM_SIZE
	.align		4
.L_824:
        /*00e4*/ 	.byte	0x03, 0x19
        /*00e6*/ 	.short	0x01d0


	//----- nvinfo : EIATTR_PARAM_CBANK
	.align		4
        /*00e8*/ 	.byte	0x04, 0x0a
        /*00ea*/ 	.short	(.L_826 - .L_825)
	.align		4
.L_825:
        /*00ec*/ 	.word	index@(.nv.constant0._ZN5flash24flash_fwd_splitkv_kernelI23Flash_fwd_kernel_traitsILi32ELi64ELi256ELi4ELb0ELb0EN7cutlass10bfloat16_tE19Flash_kernel_traitsILi32ELi64ELi256ELi4ES3_EELb1ELb0ELb0ELb0ELb0ELb1ELb0ELb0EEEvNS_16Flash_fwd_paramsE)
        /*00f0*/ 	.short	0x0210
        /*00f2*/ 	.short	0x01d0


	//----- nvinfo : EIATTR_SW_WAR
	.align		4
.L_826:
        /*00f4*/ 	.byte	0x04, 0x36
        /*00f6*/ 	.short	(.L_828 - .L_827)
.L_827:
        /*00f8*/ 	.word	0x00000008
.L_828:


//--------------------- .nv.info._ZN5flash24flash_fwd_splitkv_kernelI23Flash_fwd_kernel_traitsILi32ELi64ELi256ELi4ELb0ELb0EN7cutlass10bfloat16_tE19Flash_kernel_traitsILi32ELi64ELi256ELi4ES3_EELb1ELb0ELb0ELb0ELb0ELb0ELb0ELb1EEEvNS_16Flash_fwd_paramsE --------------------------
	.section	.nv.info._ZN5flash24flash_fwd_splitkv_kernelI23Flash_fwd_kernel_traitsILi32ELi64ELi256ELi4ELb0ELb0EN7cutlass10bfloat16_tE19Flash_kernel_traitsILi32ELi64ELi256ELi4ES3_EELb1ELb0ELb0ELb0ELb0ELb0ELb0ELb1EEEvNS_16Flash_fwd_paramsE,"",@"SHT_CUDA_INFO"
	.sectionflags	@""
	.align	4


	//----- nvinfo : EIATTR_CUDA_API_VERSION
	.align		4
        /*0000*/ 	.byte	0x04, 0x37
        /*0002*/ 	.short	(.L_830 - .L_829)
.L_829:
        /*0004*/ 	.word	0x00000082


	//----- nvinfo : EIATTR_KPARAM_INFO
	.align		4
.L_830:
        /*0008*/ 	.byte	0x04, 0x17
        /*000a*/ 	.short	(.L_832 - .L_831)
.L_831:
        /*000c*/ 	.word	0x00000000
        /*0010*/ 	.short	0x0000
        /*0012*/ 	.short	0x0000
        /*0014*/ 	.byte	0x00, 0xf0, 0x41, 0x07


	//----- nvinfo : EIATTR_SPARSE_MMA_MASK
	.align		4
.L_832:
        /*0018*/ 	.byte	0x03, 0x50
        /*001a*/ 	.short	0x0000


	//----- nvinfo : EIATTR_MAXREG_COUNT
	.align		4
        /*001c*/ 	.byte	0x03, 0x1b
        /*001e*/ 	.short	0x00ff


	//----- nvinfo : EIATTR_NUM_BARRIERS
	.align		4
        /*0020*/ 	.byte	0x02, 0x4c
        /*0022*/ 	.byte	0x01
	.zero		1


	//----- nvinfo : EIATTR_ANNOTATIONS
	.align		4
        /*0024*/ 	.byte	0x04, 0x55
        /*0026*/ 	.short	(.L_834 - .L_833)


	//   ....[0]....
.L_833:
        /*0028*/ 	.word	0x00000001
        /*002c*/ 	.byte	0x60, 0x02, 0x00, 0x00, 0x01, 0x00, 0x00, 0x00, 0xd0, 0x8b, 0x00, 0x00, 0x01, 0x00, 0x00, 0x00
        /*003c*/ 	.byte	0x30, 0xb9, 0x01, 0x00


	//----- nvinfo : EIATTR_MERCURY_ISA_VERSION
	.align		4
.L_834:
        /*0040*/ 	.byte	0x03, 0x5f
        /*0042*/ 	.short	0x0101


	//----- nvinfo : EIATTR_COOP_GROUP_MASK_REGIDS
	.align		4
        /*0044*/ 	.byte	0x04, 0x29
        /*0046*/ 	.short	(.L_836 - .L_835)


	//   ....[0]....
.L_835:
        /*0048*/ 	.word	0xffffffff


	//   ....[1]....
        /*004c*/ 	.word	0xffffffff


	//   ....[2]....
        /*0050*/ 	.word	0xffffffff


	//   ....[3]....
        /*0054*/ 	.word	0xffffffff


	//   ....[4]....
        /*0058*/ 	.word	0xffffffff


	//   ....[5]....
        /*005c*/ 	.word	0xffffffff


	//   ....[6]....
        /*0060*/ 	.word	0xffffffff


	//   ....[7]....
        /*0064*/ 	.word	0xffffffff


	//   ....[8]....
        /*0068*/ 	.word	0xffffffff


	//   ....[9]....
        /*006c*/ 	.word	0xffffffff


	//   ....[10]....
        /*0070*/ 	.word	0xffffffff


	//   ....[11]....
        /*0074*/ 	.word	0xffffffff


	//   ....[12]....
        /*0078*/ 	.word	0xffffffff


	//   ....[13]....
        /*007c*/ 	.word	0xffffffff


	//   ....[14]....
        /*0080*/ 	.word	0xffffffff


	//   ....[15]....
        /*0084*/ 	.word	0xffffffff


	//----- nvinfo : EIATTR_COOP_GROUP_INSTR_OFFSETS
	.align		4
.L_836:
        /*0088*/ 	.byte	0x04, 0x28
        /*008a*/ 	.short	(.L_838 - .L_837)


	//   ....[0]....
.L_837:
        /*008c*/ 	.word	0x0000e520


	//   ....[1]....
        /*0090*/ 	.word	0x0000e540


	//   ....[2]....
        /*0094*/ 	.word	0x0000eef0


	//   ....[3]....
        /*0098*/ 	.word	0x0000ef40


	//   ....[4]....
        /*009c*/ 	.word	0x000140a0


	//   ....[5]....
        /*00a0*/ 	.word	0x000140c0


	//   ....[6]....
        /*00a4*/ 	.word	0x00014860


	//   ....[7]....
        /*00a8*/ 	.word	0x000148d0


	//   ....[8]....
        /*00ac*/ 	.word	0x00018d80


	//   ....[9]....
        /*00b0*/ 	.word	0x00018da0


	//   ....[10]....
        /*00b4*/ 	.word	0x00018dd0


	//   ....[11]....
        /*00b8*/ 	.word	0x00018de0


	//   ....[12]....
        /*00bc*/ 	.word	0x0001b230


	//   ....[13]....
        /*00c0*/ 	.word	0x0001b260


	//   ....[14]....
        /*00c4*/ 	.word	0x0001b2c0


	//   ....[15]....
        /*00c8*/ 	.word	0x0001b2d0


	//----- nvinfo : EIATTR_EXIT_INSTR_OFFSETS
	.align		4
.L_838:
        /*00cc*/ 	.byte	0x04, 0x1c
        /*00ce*/ 	.short	(.L_840 - .L_839)


	//   ....[0]....
.L_839:
        /*00d0*/ 	.word	0x00000370


	//   ....[1]....
        /*00d4*/ 	.word	0x000009e0


	//   ....[2]....
        /*00d8*/ 	.word	0x00000a10


	//   ....[3]....
        /*00dc*/ 	.word	0x0001be60


	//   ....[4]....
        /*00e0*/ 	.word	0x0001bf20


	//----- nvinfo : EIATTR_CRS_STACK_SIZE
	.align		4
.L_840:
        /*00e4*/ 	.byte	0x04, 0x1e
        /*00e6*/ 	.short	(.L_842 - .L_841)
.L_841:
        /*00e8*/ 	.word	0x00000000


	//----- nvinfo : EIATTR_CBANK_PARAM_SIZE
	.align		4
.L_842:
        /*00ec*/ 	.byte	0x03, 0x19
        /*00ee*/ 	.short	0x01d0


	//----- nvinfo : EIATTR_PARAM_CBANK
	.align		4
        /*00f0*/ 	.byte	0x04, 0x0a
        /*00f2*/ 	.short	(.L_844 - .L_843)
	.align		4
.L_843:
        /*00f4*/ 	.word	index@(.nv.constant0._ZN5flash24flash_fwd_splitkv_kernelI23Flash_fwd_kernel_traitsILi32ELi64ELi256ELi4ELb0ELb0EN7cutlass10bfloat16_tE19Flash_kernel_traitsILi32ELi64ELi256ELi4ES3_EELb1ELb0ELb0ELb0ELb0ELb0ELb0ELb1EEEvNS_16Flash_fwd_paramsE)
        /*00f8*/ 	.short	0x0210
        /*00fa*/ 	.short	0x01d0


	//----- nvinfo : EIATTR_SW_WAR
	.align		4
.L_844:
        /*00fc*/ 	.byte	0x04, 0x36
        /*00fe*/ 	.short	(.L_846 - .L_845)
.L_845:
        /*0100*/ 	.word	0x00000008
.L_846:


//--------------------- .nv.info._ZN5flash24flash_fwd_splitkv_kernelI23Flash_fwd_kernel_traitsILi32ELi64ELi256ELi4ELb0ELb0EN7cutlass10bfloat16_tE19Flash_kernel_traitsILi32ELi64ELi256ELi4ES3_EELb1ELb0ELb0ELb0ELb0ELb1ELb0ELb1EEEvNS_16Flash_fwd_paramsE --------------------------
	.section	.nv.info._ZN5flash24flash_fwd_splitkv_kernelI23Flash_fwd_kernel_traitsILi32ELi64ELi256ELi4ELb0ELb0EN7cutlass10bfloat16_tE19Flash_kernel_traitsILi32ELi64ELi256ELi4ES3_EELb1ELb0ELb0ELb0ELb0ELb1ELb0ELb1EEEvNS_16Flash_fwd_paramsE,"",@"SHT_CUDA_INFO"
	.sectionflags	@""
	.align	4


	//----- nvinfo : EIATTR_CUDA_API_VERSION
	.align		4
        /*0000*/ 	.byte	0x04, 0x37
        /*0002*/ 	.short	(.L_848 - .L_847)
.L_847:
        /*0004*/ 	.word	0x00000082


	//----- nvinfo : EIATTR_KPARAM_INFO
	.align		4
.L_848:
        /*0008*/ 	.byte	0x04, 0x17
        /*000a*/ 	.short	(.L_850 - .L_849)
.L_849:
        /*000c*/ 	.word	0x00000000
        /*0010*/ 	.short	0x0000
        /*0012*/ 	.short	0x0000
        /*0014*/ 	.byte	0x00, 0xf0, 0x41, 0x07


	//----- nvinfo : EIATTR_SPARSE_MMA_MASK
	.align		4
.L_850:
        /*0018*/ 	.byte	0x03, 0x50
        /*001a*/ 	.short	0x0000


	//----- nvinfo : EIATTR_MAXREG_COUNT
	.align		4
        /*001c*/ 	.byte	0x03, 0x1b
        /*001e*/ 	.short	0x00ff


	//----- nvinfo : EIATTR_NUM_BARRIERS
	.align		4
        /*0020*/ 	.byte	0x02, 0x4c
        /*0022*/ 	.byte	0x01
	.zero		1


	//----- nvinfo : EIATTR_ANNOTATIONS
	.align		4
        /*0024*/ 	.byte	0x04, 0x55
        /*0026*/ 	.short	(.L_852 - .L_851)


	//   ....[0]....
.L_851:
        /*0028*/ 	.word	0x00000001
        /*002c*/ 	.byte	0x60, 0x02, 0x00, 0x00, 0x01, 0x00, 0x00, 0x00, 0xd0, 0x8b, 0x00, 0x00, 0x01, 0x00, 0x00, 0x00
        /*003c*/ 	.byte	0xc0, 0xe8, 0x01, 0x00


	//----- nvinfo : EIATTR_MERCURY_ISA_VERSION
	.align		4
.L_852:
        /*0040*/ 	.byte	0x03, 0x5f
        /*0042*/ 	.short	0x0101


	//----- nvinfo : EIATTR_COOP_GROUP_MASK_REGIDS
	.align		4
        /*0044*/ 	.byte	0x04, 0x29
        /*0046*/ 	.short	(.L_854 - .L_853)


	//   ....[0]....
.L_853:
        /*0048*/ 	.word	0xffffffff


	//   ....[1]....
        /*004c*/ 	.word	0xffffffff


	//   ....[2]....
        /*0050*/ 	.word	0xffffffff


	//   ....[3]....
        /*0054*/ 	.word	0xffffffff


	//   ....[4]....
        /*0058*/ 	.word	0xffffffff


	//   ....[5]....
        /*005c*/ 	.word	0xffffffff


	//   ....[6]....
        /*0060*/ 	.word	0xffffffff


	//   ....[7]....
        /*0064*/ 	.word	0xffffffff


	//   ....[8]....
        /*0068*/ 	.word	0xffffffff


	//   ....[9]....
        /*006c*/ 	.word	0xffffffff


	//   ....[10]....
        /*0070*/ 	.word	0xffffffff


	//   ....[11]....
        /*0074*/ 	.word	0xffffffff


	//   ....[12]....
        /*0078*/ 	.word	0xffffffff


	//   ....[13]....
        /*007c*/ 	.word	0xffffffff


	//   ....[14]....
        /*0080*/ 	.word	0xffffffff


	//   ....[15]....
        /*0084*/ 	.word	0xffffffff


	//----- nvinfo : EIATTR_COOP_GROUP_INSTR_OFFSETS
	.align		4
.L_854:
        /*0088*/ 	.byte	0x04, 0x28
        /*008a*/ 	.short	(.L_856 - .L_855)


	//   ....[0]....
.L_855:
        /*008c*/ 	.word	0x0000f560


	//   ....[1]....
        /*0090*/ 	.word	0x0000f580


	//   ....[2]....
        /*0094*/ 	.word	0x0000ff70


	//   ....[3]....
        /*0098*/ 	.word	0x0000ffc0


	//   ....[4]....
        /*009c*/ 	.word	0x00016090


	//   ....[5]....
        /*00a0*/ 	.word	0x000160b0


	//   ....[6]....
        /*00a4*/ 	.word	0x00016870


	//   ....[7]....
        /*00a8*/ 	.word	0x000168d0


	//   ....[8]....
        /*00ac*/ 	.word	0x0001bd20


	//   ....[9]....
        /*00b0*/ 	.word	0x0001bd40


	//   ....[10]....
        /*00b4*/ 	.word	0x0001bd70


	//   ....[11]....
        /*00b8*/ 	.word	0x0001bd80


	//   ....[12]....
        /*00bc*/ 	.word	0x0001e1c0


	//   ....[13]....
        /*00c0*/ 	.word	0x0001e1f0


	//   ....[14]....
        /*00c4*/ 	.word	0x0001e250


	//   ....[15]....
        /*00c8*/ 	.word	0x0001e260


	//----- nvinfo : EIATTR_EXIT_INSTR_OFFSETS
	.align		4
.L_856:
        /*00cc*/ 	.byte	0x04, 0x1c
        /*00ce*/ 	.short	(.L_858 - .L_857)


	//   ....[0]....
.L_857:
        /*00d0*/ 	.word	0x00000370


	//   ....[1]....
        /*00d4*/ 	.word	0x000009e0


	//   ....[2]....
        /*00d8*/ 	.word	0x00000a10


	//   ....[3]....
        /*00dc*/ 	.word	0x0001edf0


	//   ....[4]....
        /*00e0*/ 	.word	0x0001eeb0


	//----- nvinfo : EIATTR_CRS_STACK_SIZE
	.align		4
.L_858:
        /*00e4*/ 	.byte	0x04, 0x1e
        /*00e6*/ 	.short	(.L_860 - .L_859)
.L_859:
        /*00e8*/ 	.word	0x00000000


	//----- nvinfo : EIATTR_CBANK_PARAM_SIZE
	.align		4
.L_860:
        /*00ec*/ 	.byte	0x03, 0x19
        /*00ee*/ 	.short	0x01d0


	//----- nvinfo : EIATTR_PARAM_CBANK
	.align		4
        /*00f0*/ 	.byte	0x04, 0x0a
        /*00f2*/ 	.short	(.L_862 - .L_861)
	.align		4
.L_861:
        /*00f4*/ 	.word	index@(.nv.constant0._ZN5flash24flash_fwd_splitkv_kernelI23Flash_fwd_kernel_traitsILi32ELi64ELi256ELi4ELb0ELb0EN7cutlass10bfloat16_tE19Flash_kernel_traitsILi32ELi64ELi256ELi4ES3_EELb1ELb0ELb0ELb0ELb0ELb1ELb0ELb1EEEvNS_16Flash_fwd_paramsE)
        /*00f8*/ 	.short	0x0210
        /*00fa*/ 	.short	0x01d0


	//----- nvinfo : EIATTR_SW_WAR
	.align		4
.L_862:
        /*00fc*/ 	.byte	0x04, 0x36
        /*00fe*/ 	.short	(.L_864 - .L_863)
.L_863:
        /*0100*/ 	.word	0x00000008
.L_864:


//--------------------- .nv.info._ZN5flash24flash_fwd_splitkv_kernelI23Flash_fwd_kernel_traitsILi32ELi64ELi256ELi4ELb0ELb0EN7cutlass10bfloat16_tE19Flash_kernel_traitsILi32ELi64ELi256ELi4ES3_EELb1ELb0ELb0ELb0ELb0ELb0ELb1ELb0EEEvNS_16Flash_fwd_paramsE --------------------------
	.section	.nv.info._ZN5flash24flash_fwd_splitkv_kernelI23Flash_fwd_kernel_traitsILi32ELi64ELi256ELi4ELb0ELb0EN7cutlass10bfloat16_tE19Flash_kernel_traitsILi32ELi64ELi256ELi4ES3_EELb1ELb0ELb0ELb0ELb0ELb0ELb1ELb0EEEvNS_16Flash_fwd_paramsE,"",@"SHT_CUDA_INFO"
	.sectionflags	@""
	.align	4


	//----- nvinfo : EIATTR_CUDA_API_VERSION
	.align		4
        /*0000*/ 	.byte	0x04, 0x37
        /*0002*/ 	.short	(.L_866 - .L_865)
.L_865:
        /*0004*/ 	.word	0x00000082


	//----- nvinfo : EIATTR_KPARAM_INFO
	.align		4
.L_866:
        /*0008*/ 	.byte	0x04, 0x17
        /*000a*/ 	.short	(.L_868 - .L_867)
.L_867:
        /*000c*/ 	.word	0x00000000
        /*0010*/ 	.short	0x0000
        /*0012*/ 	.short	0x0000
        /*0014*/ 	.byte	0x00, 0xf0, 0x41, 0x07


	//----- nvinfo : EIATTR_SPARSE_MMA_MASK
	.align		4
.L_868:
        /*0018*/ 	.byte	0x03, 0x50
        /*001a*/ 	.short	0x0000


	//----- nvinfo : EIATTR_MAXREG_COUNT
	.align		4
        /*001c*/ 	.byte	0x03, 0x1b
        /*001e*/ 	.short	0x00ff


	//----- nvinfo : EIATTR_NUM_BARRIERS
	.align		4
        /*0020*/ 	.byte	0x02, 0x4c
        /*0022*/ 	.byte	0x01
	.zero		1


	//----- nvinfo : EIATTR_MERCURY_ISA_VERSION
	.align		4
        /*0024*/ 	.byte	0x03, 0x5f
        /*0026*/ 	.short	0x0101


	//----- nvinfo : EIATTR_COOP_GROUP_MASK_REGIDS
	.align		4
        /*0028*/ 	.byte	0x04, 0x29
        /*002a*/ 	.short	(.L_870 - .L_869)


	//   ....[0]....
.L_869:
        /*002c*/ 	.word	0xffffffff


	//   ....[1]....
        /*0030*/ 	.word	0xffffffff


	//   ....[2]....
        /*0034*/ 	.word	0xffffffff


	//   ....[3]....
        /*0038*/ 	.word	0xffffffff


	//   ....[4]....
        /*003c*/ 	.word	0xffffffff


	//   ....[5]....
        /*0040*/ 	.word	0xffffffff


	//   ....[6]....
        /*0044*/ 	.word	0xffffffff


	//   ....[7]....
        /*0048*/ 	.word	0xffffffff


	//   ....[8]....
        /*004c*/ 	.word	0xffffffff


	//   ....[9]....
        /*0050*/ 	.word	0xffffffff


	//   ....[10]....
        /*0054*/ 	.word	0xffffffff


	//   ....[11]....
        /*0058*/ 	.word	0xffffffff


	//   ....[12]....
        /*005c*/ 	.word	0xffffffff


	//   ....[13]....
        /*0060*/ 	.word	0xffffffff


	//   ....[14]....
        /*0064*/ 	.word	0xffffffff


	//   ....[15]....
        /*0068*/ 	.word	0xffffffff


	//----- nvinfo : EIATTR_COOP_GROUP_INSTR_OFFSETS
	.align		4
.L_870:
        /*006c*/ 	.byte	0x04, 0x28
        /*006e*/ 	.short	(.L_872 - .L_871)


	//   ....[0]....
.L_871:
        /*0070*/ 	.word	0x00005fb0


	//   ....[1]....
        /*0074*/ 	.word	0x00005fd0


	//   ....[2]....
        /*0078*/ 	.word	0x00006aa0


	//   ....[3]....
        /*007c*/ 	.word	0x00006af0


	//   ....[4]....
        /*0080*/ 	.word	0x0000b9b0


	//   ....[5]....
        /*0084*/ 	.word	0x0000b9d0


	//   ....[6]....
        /*0088*/ 	.word	0x0000c440


	//   ....[7]....
        /*008c*/ 	.word	0x0000c490


	//   ....[8]....
        /*0090*/ 	.word	0x00010570


	//   ....[9]....
        /*0094*/ 	.word	0x00010580


	//   ....[10]....
        /*0098*/ 	.word	0x000105b0


	//   ....[11]....
        /*009c*/ 	.word	0x000105c0


	//   ....[12]....
        /*00a0*/ 	.word	0x00012a10


	//   ....[13]....
        /*00a4*/ 	.word	0x00012a50


	//   ....[14]....
        /*00a8*/ 	.word	0x00012ae0


	//   ....[15]....
        /*00ac*/ 	.word	0x00012af0


	//----- nvinfo : EIATTR_EXIT_INSTR_OFFSETS
	.align		4
.L_872:
        /*00b0*/ 	.byte	0x04, 0x1c
        /*00b2*/ 	.short	(.L_874 - .L_873)


	//   ....[0]....
.L_873:
        /*00b4*/ 	.word	0x00000450


	//   ....[1]....
        /*00b8*/ 	.word	0x00000b00


	//   ....[2]....
        /*00bc*/ 	.word	0x00000b30


	//   ....[3]....
        /*00c0*/ 	.word	0x00013550


	//   ....[4]....
        /*00c4*/ 	.word	0x00013570


	//----- nvinfo : EIATTR_CRS_STACK_SIZE
	.align		4
.L_874:
        /*00c8*/ 	.byte	0x04, 0x1e
        /*00ca*/ 	.short	(.L_876 - .L_875)
.L_875:
        /*00cc*/ 	.word	0x00000000


	//----- nvinfo : EIATTR_CBANK_PARAM_SIZE
	.align		4
.L_876:
        /*00d0*/ 	.byte	0x03, 0x19
        /*00d2*/ 	.short	0x01d0


	//----- nvinfo : EIATTR_PARAM_CBANK
	.align		4
        /*00d4*/ 	.byte	0x04, 0x0a
        /*00d6*/ 	.short	(.L_878 - .L_877)
	.align		4
.L_877:
        /*00d8*/ 	.word	index@(.nv.constant0._ZN5flash24flash_fwd_splitkv_kernelI23Flash_fwd_kernel_traitsILi32ELi64ELi256ELi4ELb0ELb0EN7cutlass10bfloat16_tE19Flash_kernel_traitsILi32ELi64ELi256ELi4ES3_EELb1ELb0ELb0ELb0ELb0ELb0ELb1ELb0EEEvNS_16Flash_fwd_paramsE)
        /*00dc*/ 	.short	0x0210
        /*00de*/ 	.short	0x01d0


	//----- nvinfo : EIATTR_SW_WAR
	.align		4
.L_878:
        /*00e0*/ 	.byte	0x04, 0x36
        /*00e2*/ 	.short	(.L_880 - .L_879)
.L_879:
        /*00e4*/ 	.word	0x00000008
.L_880:


//--------------------- .nv.info._ZN5flash24flash_fwd_splitkv_kernelI23Flash_fwd_kernel_traitsILi32ELi64ELi256ELi4ELb0ELb0EN7cutlass10bfloat16_tE19Flash_kernel_traitsILi32ELi64ELi256ELi4ES3_EELb1ELb0ELb0ELb0ELb0ELb1ELb1ELb0EEEvNS_16Flash_fwd_paramsE --------------------------
	.section	.nv.info._ZN5flash24flash_fwd_splitkv_kernelI23Flash_fwd_kernel_traitsILi32ELi64ELi256ELi4ELb0ELb0EN7cutlass10bfloat16_tE19Flash_kernel_traitsILi32ELi64ELi256ELi4ES3_EELb1ELb0ELb0ELb0ELb0ELb1ELb1ELb0EEEvNS_16Flash_fwd_paramsE,"",@"SHT_CUDA_INFO"
	.sectionflags	@""
	.align	4


	//----- nvinfo : EIATTR_CUDA_API_VERSION
	.align		4
        /*0000*/ 	.byte	0x04, 0x37
        /*0002*/ 	.short	(.L_882 - .L_881)
.L_881:
        /*0004*/ 	.word	0x00000082


	//----- nvinfo : EIATTR_KPARAM_INFO
	.align		4
.L_882:
        /*0008*/ 	.byte	0x04, 0x17
        /*000a*/ 	.short	(.L_884 - .L_883)
.L_883:
        /*000c*/ 	.word	0x00000000
        /*0010*/ 	.short	0x0000
        /*0012*/ 	.short	0x0000
        /*0014*/ 	.byte	0x00, 0xf0, 0x41, 0x07


	//----- nvinfo : EIATTR_SPARSE_MMA_MASK
	.align		4
.L_884:
        /*0018*/ 	.byte	0x03, 0x50
        /*001a*/ 	.short	0x0000


	//----- nvinfo : EIATTR_MAXREG_COUNT
	.align		4
        /*001c*/ 	.byte	0x03, 0x1b
        /*001e*/ 	.short	0x00ff


	//----- nvinfo : EIATTR_NUM_BARRIERS
	.align		4
        /*0020*/ 	.byte	0x02, 0x4c
        /*0022*/ 	.byte	0x01
	.zero		1


	//----- nvinfo : EIATTR_ANNOTATIONS
	.align		4
        /*0024*/ 	.byte	0x04, 0x55
        /*0026*/ 	.short	(.L_886 - .L_885)


	//   ....[0]....
.L_885:
        /*0028*/ 	.word	0x00000001
        /*002c*/ 	.byte	0xf0, 0x17, 0x00, 0x00, 0x01, 0x00, 0x00, 0x00, 0x80, 0x5d, 0x01, 0x00


	//----- nvinfo : EIATTR_MERCURY_ISA_VERSION
	.align		4
.L_886:
        /*0038*/ 	.byte	0x03, 0x5f
        /*003a*/ 	.short	0x0101


	//----- nvinfo : EIATTR_COOP_GROUP_MASK_REGIDS
	.align		4
        /*003c*/ 	.byte	0x04, 0x29
        /*003e*/ 	.short	(.L_888 - .L_887)


	//   ....[0]....
.L_887:
        /*0040*/ 	.word	0xffffffff


	//   ....[1]....
        /*0044*/ 	.word	0xffffffff


	//   ....[2]....
        /*0048*/ 	.word	0xffffffff


	//   ....[3]....
        /*004c*/ 	.word	0xffffffff


	//   ....[4]....
        /*0050*/ 	.word	0xffffffff


	//   ....[5]....
        /*0054*/ 	.word	0xffffffff


	//   ....[6]....
        /*0058*/ 	.word	0xffffffff


	//   ....[7]....
        /*005c*/ 	.word	0xffffffff


	//   ....[8]....
        /*0060*/ 	.word	0xffffffff


	//   ....[9]....
        /*0064*/ 	.word	0xffffffff


	//   ....[10]....
        /*0068*/ 	.word	0xffffffff


	//   ....[11]....
        /*006c*/ 	.word	0xffffffff


	//   ....[12]....
        /*0070*/ 	.word	0xffffffff


	//   ....[13]....
        /*0074*/ 	.word	0xffffffff


	//   ....[14]....
        /*0078*/ 	.word	0xffffffff


	//   ....[15]....
        /*007c*/ 	.word	0xffffffff


	//----- nvinfo : EIATTR_COOP_GROUP_INSTR_OFFSETS
	.align		4
.L_888:
        /*0080*/ 	.byte	0x04, 0x28
        /*0082*/ 	.short	(.L_890 - .L_889)


	//   ....[0]....
.L_889:
        /*0084*/ 	.word	0x00007040


	//   ....[1]....
        /*0088*/ 	.word	0x00007060


	//   ....[2]....
        /*008c*/ 	.word	0x00007a00


	//   ....[3]....
        /*0090*/ 	.word	0x00007a40


	//   ....[4]....
        /*0094*/ 	.word	0x0000dbe0


	//   ....[5]....
        /*0098*/ 	.word	0x0000dc00


	//   ....[6]....
        /*009c*/ 	.word	0x0000e3b0


	//   ....[7]....
        /*00a0*/ 	.word	0x0000e410


	//   ....[8]....
        /*00a4*/ 	.word	0x00013900


	//   ....[9]....
        /*00a8*/ 	.word	0x00013920


	//   ....[10]....
        /*00ac*/ 	.word	0x00013950


	//   ....[11]....
        /*00b0*/ 	.word	0x00013960


	//   ....[12]....
        /*00b4*/ 	.word	0x00015dc0


	//   ....[13]....
        /*00b8*/ 	.word	0x00015dd0


	//   ....[14]....
        /*00bc*/ 	.word	0x00015e50


	//   ....[15]....
        /*00c0*/ 	.word	0x00015e60


	//----- nvinfo : EIATTR_EXIT_INSTR_OFFSETS
	.align		4
.L_890:
        /*00c4*/ 	.byte	0x04, 0x1c
        /*00c6*/ 	.short	(.L_892 - .L_891)


	//   ....[0]....
.L_891:
        /*00c8*/ 	.word	0x00000460


	//   ....[1]....
        /*00cc*/ 	.word	0x00000b40


	//   ....[2]....
        /*00d0*/ 	.word	0x00000b70


	//   ....[3]....
        /*00d4*/ 	.word	0x000168d0


	//   ....[4]....
        /*00d8*/ 	.word	0x000168f0


	//----- nvinfo : EIATTR_CRS_STACK_SIZE
	.align		4
.L_892:
        /*00dc*/ 	.byte	0x04, 0x1e
        /*00de*/ 	.short	(.L_894 - .L_893)
.L_893:
        /*00e0*/ 	.word	0x00000000


	//----- nvinfo : EIATTR_CBANK_PARAM_SIZE
	.align		4
.L_894:
        /*00e4*/ 	.byte	0x03, 0x19
        /*00e6*/ 	.short	0x01d0


	//----- nvinfo : EIATTR_PARAM_CBANK
	.align		4
        /*00e8*/ 	.byte	0x04, 0x0a
        /*00ea*/ 	.short	(.L_896 - .L_895)
	.align		4
.L_895:
        /*00ec*/ 	.word	index@(.nv.constant0._ZN5flash24flash_fwd_splitkv_kernelI23Flash_fwd_kernel_traitsILi32ELi64ELi256ELi4ELb0ELb0EN7cutlass10bfloat16_tE19Flash_kernel_traitsILi32ELi64ELi256ELi4ES3_EELb1ELb0ELb0ELb0ELb0ELb1ELb1ELb0EEEvNS_16Flash_fwd_paramsE)
        /*00f0*/ 	.short	0x0210
        /*00f2*/ 	.short	0x01d0


	//----- nvinfo : EIATTR_SW_WAR
	.align		4
.L_896:
        /*00f4*/ 	.byte	0x04, 0x36
        /*00f6*/ 	.short	(.L_898 - .L_897)
.L_897:
        /*00f8*/ 	.word	0x00000008
.L_898:


//--------------------- .nv.info._ZN5flash24flash_fwd_splitkv_kernelI23Flash_fwd_kernel_traitsILi32ELi64ELi256ELi4ELb0ELb0EN7cutlass10bfloat16_tE19Flash_kernel_traitsILi32ELi64ELi256ELi4ES3_EELb1ELb0ELb0ELb0ELb0ELb0ELb1ELb1EEEvNS_16Flash_fwd_paramsE --------------------------
	.section	.nv.info._ZN5flash24flash_fwd_splitkv_kernelI23Flash_fwd_kernel_traitsILi32ELi64ELi256ELi4ELb0ELb0EN7cutlass10bfloat16_tE19Flash_kernel_traitsILi32ELi64ELi256ELi4ES3_EELb1ELb0ELb0ELb0ELb0ELb0ELb1ELb1EEEvNS_16Flash_fwd_paramsE,"",@"SHT_CUDA_INFO"
	.sectionflags	@""
	.align	4


	//----- nvinfo : EIATTR_CUDA_API_VERSION
	.align		4
        /*0000*/ 	.byte	0x04, 0x37
        /*0002*/ 	.short	(.L_900 - .L_899)
.L_899:
        /*0004*/ 	.word	0x00000082


	//----- nvinfo : EIATTR_KPARAM_INFO
	.align		4
.L_900:
        /*0008*/ 	.byte	0x04, 0x17
        /*000a*/ 	.short	(.L_902 - .L_901)
.L_901:
        /*000c*/ 	.word	0x00000000
        /*0010*/ 	.short	0x0000
        /*0012*/ 	.short	0x0000
        /*0014*/ 	.byte	0x00, 0xf0, 0x41, 0x07


	//----- nvinfo : EIATTR_SPARSE_MMA_MASK
	.align		4
.L_902:
        /*0018*/ 	.byte	0x03, 0x50
        /*001a*/ 	.short	0x0000


	//----- nvinfo : EIATTR_MAXREG_COUNT
	.align		4
        /*001c*/ 	.byte	0x03, 0x1b
        /*001e*/ 	.short	0x00ff


	//----- nvinfo : EIATTR_NUM_BARRIERS
	.align		4
        /*0020*/ 	.byte	0x02, 0x4c
        /*0022*/ 	.byte	0x01
	.zero		1


	//----- nvinfo : EIATTR_ANNOTATIONS
	.align		4
        /*0024*/ 	.byte	0x04, 0x55
        /*0026*/ 	.short	(.L_904 - .L_903)


	//   ....[0]....
.L_903:
        /*0028*/ 	.word	0x00000001
        /*002c*/ 	.byte	0x70, 0x03, 0x00, 0x00, 0x01, 0x00, 0x00, 0x00, 0x30, 0x1d, 0x00, 0x00, 0x01, 0x00, 0x00, 0x00
        /*003c*/ 	.byte	0xe0, 0x8d, 0x00, 0x00, 0x01, 0x00, 0x00, 0x00, 0xe0, 0xa6, 0x00, 0x00, 0x01, 0x00, 0x00, 0x00
        /*004c*/ 	.byte	0x90, 0x13, 0x01, 0x00, 0x01, 0x00, 0x00, 0x00, 0x60, 0x15, 0x01, 0x00, 0x01, 0x00, 0x00, 0x00
        /*005c*/ 	.byte	0x90, 0xb5, 0x01, 0x00


	//----- nvinfo : EIATTR_MERCURY_ISA_VERSION
	.align		4
.L_904:
        /*0060*/ 	.byte	0x03, 0x5f
        /*0062*/ 	.short	0x0101


	//----- nvinfo : EIATTR_COOP_GROUP_MASK_REGIDS
	.align		4
        /*0064*/ 	.byte	0x04, 0x29
        /*0066*/ 	.short	(.L_906 - .L_905)


	//   ....[0]....
.L_905:
        /*0068*/ 	.word	0xffffffff


	//   ....[1]....
        /*006c*/ 	.word	0xffffffff


	//   ....[2]....
        /*0070*/ 	.word	0xffffffff


	//   ....[3]....
        /*0074*/ 	.word	0xffffffff


	//   ....[4]....
        /*0078*/ 	.word	0xffffffff


	//   ....[5]....
        /*007c*/ 	.word	0xffffffff


	//   ....[6]....
        /*0080*/ 	.word	0xffffffff


	//   ....[7]....
        /*0084*/ 	.word	0xffffffff


	//   ....[8]....
        /*0088*/ 	.word	0xffffffff


	//   ....[9]....
        /*008c*/ 	.word	0xffffffff


	//   ....[10]....
        /*0090*/ 	.word	0xffffffff


	//   ....[11]....
        /*0094*/ 	.word	0xffffffff


	//   ....[12]....
        /*0098*/ 	.word	0xffffffff


	//   ....[13]....
        /*009c*/ 	.word	0xffffffff


	//   ....[14]....
        /*00a0*/ 	.word	0xffffffff


	//   ....[15]....
        /*00a4*/ 	.word	0xffffffff


	//----- nvinfo : EIATTR_COOP_GROUP_INSTR_OFFSETS
	.align		4
.L_906:
        /*00a8*/ 	.byte	0x04, 0x28
        /*00aa*/ 	.short	(.L_908 - .L_907)


	//   ....[0]....
.L_907:
        /*00ac*/ 	.word	0x0000e7c0


	//   ....[1]....
        /*00b0*/ 	.word	0x0000e7e0


	//   ....[2]....
        /*00b4*/ 	.word	0x0000f190


	//   ....[3]....
        /*00b8*/ 	.word	0x0000f1e0


	//   ....[4]....
        /*00bc*/ 	.word	0x00014310


	//   ....[5]....
        /*00c0*/ 	.word	0x00014330


	//   ....[6]....
        /*00c4*/ 	.word	0x00014ae0


	//   ....[7]....
        /*00c8*/ 	.word	0x00014b40


	//   ....[8]....
        /*00cc*/ 	.word	0x000190e0


	//   ....[9]....
        /*00d0*/ 	.word	0x00019100


	//   ....[10]....
        /*00d4*/ 	.word	0x00019130


	//   ....[11]....
        /*00d8*/ 	.word	0x00019140


	//   ....[12]....
        /*00dc*/ 	.word	0x0001b5d0


	//   ....[13]....
        /*00e0*/ 	.word	0x0001b5f0


	//   ....[14]....
        /*00e4*/ 	.word	0x0001b680


	//   ....[15]....
        /*00e8*/ 	.word	0x0001b690


	//----- nvinfo : EIATTR_EXIT_INSTR_OFFSETS
	.align		4
.L_908:
        /*00ec*/ 	.byte	0x04, 0x1c
        /*00ee*/ 	.short	(.L_910 - .L_909)


	//   ....[0]....
.L_909:
        /*00f0*/ 	.word	0x00000470


	//   ....[1]....
        /*00f4*/ 	.word	0x00000b60


	//   ....[2]....
        /*00f8*/ 	.word	0x00000b90


	//   ....[3]....
        /*00fc*/ 	.word	0x0001c100


	//   ....[4]....
        /*0100*/ 	.word	0x0001c120


	//----- nvinfo : EIATTR_CRS_STACK_SIZE
	.align		4
.L_910:
        /*0104*/ 	.byte	0x04, 0x1e
        /*0106*/ 	.short	(.L_912 - .L_911)
.L_911:
        /*0108*/ 	.word	0x00000000


	//----- nvinfo : EIATTR_CBANK_PARAM_SIZE
	.align		4
.L_912:
        /*010c*/ 	.byte	0x03, 0x19
        /*010e*/ 	.short	0x01d0


	//----- nvinfo : EIATTR_PARAM_CBANK
	.align		4
        /*0110*/ 	.byte	0x04, 0x0a
        /*0112*/ 	.short	(.L_914 - .L_913)
	.align		4
.L_913:
        /*0114*/ 	.word	index@(.nv.constant0._ZN5flash24flash_fwd_splitkv_kernelI23Flash_fwd_kernel_traitsILi32ELi64ELi256ELi4ELb0ELb0EN7cutlass10bfloat16_tE19Flash_kernel_traitsILi32ELi64ELi256ELi4ES3_EELb1ELb0ELb0ELb0ELb0ELb0ELb1ELb1EEEvNS_16Flash_fwd_paramsE)
        /*0118*/ 	.short	0x0210
        /*011a*/ 	.short	0x01d0


	//----- nvinfo : EIATTR_SW_WAR
	.align		4
.L_914:
        /*011c*/ 	.byte	0x04, 0x36
        /*011e*/ 	.short	(.L_916 - .L_915)
.L_915:
        /*0120*/ 	.word	0x00000008
.L_916:


//--------------------- .nv.info._ZN5flash24flash_fwd_splitkv_kernelI23Flash_fwd_kernel_traitsILi32ELi64ELi256ELi4ELb0ELb0EN7cutlass10bfloat16_tE19Flash_kernel_traitsILi32ELi64ELi256ELi4ES3_EELb1ELb0ELb0ELb0ELb0ELb1ELb1ELb1EEEvNS_16Flash_fwd_paramsE --------------------------
	.section	.nv.info._ZN5flash24flash_fwd_splitkv_kernelI23Flash_fwd_kernel_traitsILi32ELi64ELi256ELi4ELb0ELb0EN7cutlass10bfloat16_tE19Flash_kernel_traitsILi32ELi64ELi256ELi4ES3_EELb1ELb0ELb0ELb0ELb0ELb1ELb1ELb1EEEvNS_16Flash_fwd_paramsE,"",@"SHT_CUDA_INFO"
	.sectionflags	@""
	.align	4


	//----- nvinfo : EIATTR_CUDA_API_VERSION
	.align		4
        /*0000*/ 	.byte	0x04, 0x37
        /*0002*/ 	.short	(.L_918 - .L_917)
.L_917:
        /*0004*/ 	.word	0x00000082


	//----- nvinfo : EIATTR_KPARAM_INFO
	.align		4
.L_918:
        /*0008*/ 	.byte	0x04, 0x17
        /*000a*/ 	.short	(.L_920 - .L_919)
.L_919:
        /*000c*/ 	.word	0x00000000
        /*0010*/ 	.short	0x0000
        /*0012*/ 	.short	0x0000
        /*0014*/ 	.byte	0x00, 0xf0, 0x41, 0x07


	//----- nvinfo : EIATTR_SPARSE_MMA_MASK
	.align		4
.L_920:
        /*0018*/ 	.byte	0x03, 0x50
        /*001a*/ 	.short	0x0000


	//----- nvinfo : EIATTR_MAXREG_COUNT
	.align		4
        /*001c*/ 	.byte	0x03, 0x1b
        /*001e*/ 	.short	0x00ff


	//----- nvinfo : EIATTR_NUM_BARRIERS
	.align		4
        /*0020*/ 	.byte	0x02, 0x4c
        /*0022*/ 	.byte	0x01
	.zero		1


	//----- nvinfo : EIATTR_ANNOTATIONS
	.align		4
        /*0024*/ 	.byte	0x04, 0x55
        /*0026*/ 	.short	(.L_922 - .L_921)


	//   ....[0]....
.L_921:
        /*0028*/ 	.word	0x00000001
        /*002c*/ 	.byte	0x70, 0x03, 0x00, 0x00, 0x01, 0x00, 0x00, 0x00, 0xd0, 0x8d, 0x00, 0x00, 0x01, 0x00, 0x00, 0x00
        /*003c*/ 	.byte	0xb0, 0xe4, 0x01, 0x00


	//----- nvinfo : EIATTR_MERCURY_ISA_VERSION
	.align		4
.L_922:
        /*0040*/ 	.byte	0x03, 0x5f
        /*0042*/ 	.short	0x0101


	//----- nvinfo : EIATTR_COOP_GROUP_MASK_REGIDS
	.align		4
        /*0044*/ 	.byte	0x04, 0x29
        /*0046*/ 	.short	(.L_924 - .L_923)


	//   ....[0]....
.L_923:
        /*0048*/ 	.word	0xffffffff


	//   ....[1]....
        /*004c*/ 	.word	0xffffffff


	//   ....[2]....
        /*0050*/ 	.word	0xffffffff


	//   ....[3]....
        /*0054*/ 	.word	0xffffffff


	//   ....[4]....
        /*0058*/ 	.word	0xffffffff


	//   ....[5]....
        /*005c*/ 	.word	0xffffffff


	//   ....[6]....
        /*0060*/ 	.word	0xffffffff


	//   ....[7]....
        /*0064*/ 	.word	0xffffffff


	//   ....[8]....
        /*0068*/ 	.word	0xffffffff


	//   ....[9]....
        /*006c*/ 	.word	0xffffffff


	//   ....[10]....
        /*0070*/ 	.word	0xffffffff


	//   ....[11]....
        /*0074*/ 	.word	0xffffffff


	//   ....[12]....
        /*0078*/ 	.word	0xffffffff


	//   ....[13]....
        /*007c*/ 	.word	0xffffffff


	//   ....[14]....
        /*0080*/ 	.word	0xffffffff


	//   ....[15]....
        /*0084*/ 	.word	0xffffffff


	//----- nvinfo : EIATTR_COOP_GROUP_INSTR_OFFSETS
	.align		4
.L_924:
        /*0088*/ 	.byte	0x04, 0x28
        /*008a*/ 	.short	(.L_926 - .L_925)


	//   ....[0]....
.L_925:
        /*008c*/ 	.word	0x0000f790


	//   ....[1]....
        /*0090*/ 	.word	0x0000f7b0


	//   ....[2]....
        /*0094*/ 	.word	0x000101a0


	//   ....[3]....
        /*0098*/ 	.word	0x000101f0


	//   ....[4]....
        /*009c*/ 	.word	0x00016280


	//   ....[5]....
        /*00a0*/ 	.word	0x000162a0


	//   ....[6]....
        /*00a4*/ 	.word	0x00016a50


	//   ....[7]....
        /*00a8*/ 	.word	0x00016ab0


	//   ....[8]....
        /*00ac*/ 	.word	0x0001c030


	//   ....[9]....
        /*00b0*/ 	.word	0x0001c050


	//   ....[10]....
        /*00b4*/ 	.word	0x0001c080


	//   ....[11]....
        /*00b8*/ 	.word	0x0001c090


	//   ....[12]....
        /*00bc*/ 	.word	0x0001e4f0


	//   ....[13]....
        /*00c0*/ 	.word	0x0001e510


	//   ....[14]....
        /*00c4*/ 	.word	0x0001e5a0


	//   ....[15]....
        /*00c8*/ 	.word	0x0001e5b0


	//----- nvinfo : EIATTR_EXIT_INSTR_OFFSETS
	.align		4
.L_926:
        /*00cc*/ 	.byte	0x04, 0x1c
        /*00ce*/ 	.short	(.L_928 - .L_927)


	//   ....[0]....
.L_927:
        /*00d0*/ 	.word	0x00000470


	//   ....[1]....
        /*00d4*/ 	.word	0x00000b60


	//   ....[2]....
        /*00d8*/ 	.word	0x00000b90


	//   ....[3]....
        /*00dc*/ 	.word	0x0001f020


	//   ....[4]....
        /*00e0*/ 	.word	0x0001f040


	//----- nvinfo : EIATTR_CRS_STACK_SIZE
	.align		4
.L_928:
        /*00e4*/ 	.byte	0x04, 0x1e
        /*00e6*/ 	.short	(.L_930 - .L_929)
.L_929:
        /*00e8*/ 	.word	0x00000000


	//----- nvinfo : EIATTR_CBANK_PARAM_SIZE
	.align		4
.L_930:
        /*00ec*/ 	.byte	0x03, 0x19
        /*00ee*/ 	.short	0x01d0


	//----- nvinfo : EIATTR_PARAM_CBANK
	.align		4
        /*00f0*/ 	.byte	0x04, 0x0a
        /*00f2*/ 	.short	(.L_932 - .L_931)
	.align		4
.L_931:
        /*00f4*/ 	.word	index@(.nv.constant0._ZN5flash24flash_fwd_splitkv_kernelI23Flash_fwd_kernel_traitsILi32ELi64ELi256ELi4ELb0ELb0EN7cutlass10bfloat16_tE19Flash_kernel_traitsILi32ELi64ELi256ELi4ES3_EELb1ELb0ELb0ELb0ELb0ELb1ELb1ELb1EEEvNS_16Flash_fwd_paramsE)
        /*00f8*/ 	.short	0x0210
        /*00fa*/ 	.short	0x01d0


	//----- nvinfo : EIATTR_SW_WAR
	.align		4
.L_932:
        /*00fc*/ 	.byte	0x04, 0x36
        /*00fe*/ 	.short	(.L_934 - .L_933)
.L_933:
        /*0100*/ 	.word	0x00000008
.L_934:


//--------------------- .nv.info._ZN5flash24flash_fwd_splitkv_kernelI23Flash_fwd_kernel_traitsILi32ELi64ELi256ELi4ELb0ELb0EN7cutlass10bfloat16_tE19Flash_kernel_traitsILi32ELi64ELi256ELi4ES3_EELb1ELb0ELb0ELb1ELb1ELb0ELb0ELb0EEEvNS_16Flash_fwd_paramsE --------------------------
	.section	.nv.info._ZN5flash24flash_fwd_splitkv_kernelI23Flash_fwd_kernel_traitsILi32ELi64ELi256ELi4ELb0ELb0EN7cutlass10bfloat16_tE19Flash_kernel_traitsILi32ELi64ELi256ELi4ES3_EELb1ELb0ELb0ELb1ELb1ELb0ELb0ELb0EEEvNS_16Flash_fwd_paramsE,"",@"SHT_CUDA_INFO"
	.sectionflags	@""
	.align	4


	//----- nvinfo : EIATTR_CUDA_API_VERSION
	.align		4
        /*0000*/ 	.byte	0x04, 0x37
        /*0002*/ 	.short	(.L_936 - .L_935)
.L_935:
        /*0004*/ 	.word	0x00000082


	//----- nvinfo : EIATTR_KPARAM_INFO
	.align		4
.L_936:
        /*0008*/ 	.byte	0x04, 0x17
        /*000a*/ 	.short	(.L_938 - .L_937)
.L_937:
        /*000c*/ 	.word	0x00000000
        /*0010*/ 	.short	0x0000
        /*0012*/ 	.short	0x0000
        /*0014*/ 	.byte	0x00, 0xf0, 0x41, 0x07


	//----- nvinfo : EIATTR_SPARSE_MMA_MASK
	.align		4
.L_938:
        /*0018*/ 	.byte	0x03, 0x50
        /*001a*/ 	.short	0x0000


	//----- nvinfo : EIATTR_MAXREG_COUNT
	.align		4
        /*001c*/ 	.byte	0x03, 0x1b
        /*001e*/ 	.short	0x00ff


	//----- nvinfo : EIATTR_NUM_BARRIERS
	.align		4
        /*0020*/ 	.byte	0x02, 0x4c
        /*0022*/ 	.byte	0x01
	.zero		1


	//----- nvinfo : EIATTR_MERCURY_ISA_VERSION
	.align		4
        /*0024*/ 	.byte	0x03, 0x5f
        /*0026*/ 	.short	0x0101


	//----- nvinfo : EIATTR_COOP_GROUP_MASK_REGIDS
	.align		4
        /*0028*/ 	.byte	0x04, 0x29
        /*002a*/ 	.short	(.L_940 - .L_939)


	//   ....[0]....
.L_939:
        /*002c*/ 	.word	0xffffffff


	//   ....[1]....
        /*0030*/ 	.word	0xffffffff


	//   ....[2]....
        /*0034*/ 	.word	0xffffffff


	//   ....[3]....
        /*0038*/ 	.word	0xffffffff


	//   ....[4]....
        /*003c*/ 	.word	0xffffffff


	//   ....[5]....
        /*0040*/ 	.word	0xffffffff


	//   ....[6]....
        /*0044*/ 	.word	0xffffffff


	//   ....[7]....
        /*0048*/ 	.word	0xffffffff


	//   ....[8]....
        /*004c*/ 	.word	0xffffffff


	//   ....[9]....
        /*0050*/ 	.word	0xffffffff


	//   ....[10]....
        /*0054*/ 	.word	0xffffffff


	//   ....[11]....
        /*0058*/ 	.word	0xffffffff


	//----- nvinfo : EIATTR_COOP_GROUP_INSTR_OFFSETS
	.align		4
.L_940:
        /*005c*/ 	.byte	0x04, 0x28
        /*005e*/ 	.short	(.L_942 - .L_941)


	//   ....[0]....
.L_941:
        /*0060*/ 	.word	0x00004280


	//   ....[1]....
        /*0064*/ 	.word	0x000042a0


	//   ....[2]....
        /*0068*/ 	.word	0x00004cd0


	//   ....[3]....
        /*006c*/ 	.word	0x00004d30


	//   ....[4]....
        /*0070*/ 	.word	0x00008460


	//   ....[5]....
        /*0074*/ 	.word	0x00008480


	//   ....[6]....
        /*0078*/ 	.word	0x000084b0


	//   ....[7]....
        /*007c*/ 	.word	0x000084c0


	//   ....[8]....
        /*0080*/ 	.word	0x0000a910


	//   ....[9]....
        /*0084*/ 	.word	0x0000a950


	//   ....[10]....
        /*0088*/ 	.word	0x0000a9c0


	//   ....[11]....
        /*008c*/ 	.word	0x0000a9d0


	//----- nvinfo : EIATTR_EXIT_INSTR_OFFSETS
	.align		4
.L_942:
        /*0090*/ 	.byte	0x04, 0x1c
        /*0092*/ 	.short	(.L_944 - .L_943)


	//   ....[0]....
.L_943:
        /*0094*/ 	.word	0x000001a0


	//   ....[1]....
        /*0098*/ 	.word	0x00000670


	//   ....[2]....
        /*009c*/ 	.word	0x000006a0


	//   ....[3]....
        /*00a0*/ 	.word	0x0000b460


	//----- nvinfo : EIATTR_CRS_STACK_SIZE
	.align		4
.L_944:
        /*00a4*/ 	.byte	0x04, 0x1e
        /*00a6*/ 	.short	(.L_946 - .L_945)
.L_945:
        /*00a8*/ 	.word	0x00000000


	//----- nvinfo : EIATTR_CBANK_PARAM_SIZE
	.align		4
.L_946:
        /*00ac*/ 	.byte	0x03, 0x19
        /*00ae*/ 	.short	0x01d0


	//----- nvinfo : EIATTR_PARAM_CBANK
	.align		4
        /*00b0*/ 	.byte	0x04, 0x0a
        /*00b2*/ 	.short	(.L_948 - .L_947)
	.align		4
.L_947:
        /*00b4*/ 	.word	index@(.nv.constant0._ZN5flash24flash_fwd_splitkv_kernelI23Flash_fwd_kernel_traitsILi32ELi64ELi256ELi4ELb0ELb0EN7cutlass10bfloat16_tE19Flash_kernel_traitsILi32ELi64ELi256ELi4ES3_EELb1ELb0ELb0ELb1ELb1ELb0ELb0ELb0EEEvNS_16Flash_fwd_paramsE)
        /*00b8*/ 	.short	0x0210
        /*00ba*/ 	.short	0x01d0


	//----- nvinfo : EIATTR_SW_WAR
	.align		4
.L_948:
        /*00bc*/ 	.byte	0x04, 0x36
        /*00be*/ 	.short	(.L_950 - .L_949)
.L_949:
        /*00c0*/ 	.word	0x00000008
.L_950:


//--------------------- .nv.info._ZN5flash24flash_fwd_splitkv_kernelI23Flash_fwd_kernel_traitsILi32ELi64ELi256ELi4ELb0ELb0EN7cutlass10bfloat16_tE19Flash_kernel_traitsILi32ELi64ELi256ELi4ES3_EELb1ELb0ELb0ELb1ELb1ELb1ELb0ELb0EEEvNS_16Flash_fwd_paramsE --------------------------
	.section	.nv.info._ZN5flash24flash_fwd_splitkv_kernelI23Flash_fwd_kernel_traitsILi32ELi64ELi256ELi4ELb0ELb0EN7cutlass10bfloat16_tE19Flash_kernel_traitsILi32ELi64ELi256ELi4ES3_EELb1ELb0ELb0ELb1ELb1ELb1ELb0ELb0EEEvNS_16Flash_fwd_paramsE,"",@"SHT_CUDA_INFO"
	.sectionflags	@""
	.align	4


	//----- nvinfo : EIATTR_CUDA_API_VERSION
	.align		4
        /*0000*/ 	.byte	0x04, 0x37
        /*0002*/ 	.short	(.L_952 - .L_951)
.L_951:
        /*0004*/ 	.word	0x00000082


	//----- nvinfo : EIATTR_KPARAM_INFO
	.align		4
.L_952:
        /*0008*/ 	.byte	0x04, 0x17
        /*000a*/ 	.short	(.L_954 - .L_953)
.L_953:
        /*000c*/ 	.word	0x00000000
        /*0010*/ 	.short	0x0000
        /*0012*/ 	.short	0x0000
        /*0014*/ 	.byte	0x00, 0xf0, 0x41, 0x07


	//----- nvinfo : EIATTR_SPARSE_MMA_MASK
	.align		4
.L_954:
        /*0018*/ 	.byte	0x03, 0x50
        /*001a*/ 	.short	0x0000


	//----- nvinfo : EIATTR_MAXREG_COUNT
	.align		4
        /*001c*/ 	.byte	0x03, 0x1b
        /*001e*/ 	.short	0x00ff


	//----- nvinfo : EIATTR_NUM_BARRIERS
	.align		4
        /*0020*/ 	.byte	0x02, 0x4c
        /*0022*/ 	.byte	0x01
	.zero		1


	//----- nvinfo : EIATTR_MERCURY_ISA_VERSION
	.align		4
        /*0024*/ 	.byte	0x03, 0x5f
        /*0026*/ 	.short	0x0101


	//----- nvinfo : EIATTR_COOP_GROUP_MASK_REGIDS
	.align		4
        /*0028*/ 	.byte	0x04, 0x29
        /*002a*/ 	.short	(.L_956 - .L_955)


	//   ....[0]....
.L_955:
        /*002c*/ 	.word	0xffffffff


	//   ....[1]....
        /*0030*/ 	.word	0xffffffff


	//   ....[2]....
        /*0034*/ 	.word	0xffffffff


	//   ....[3]....
        /*0038*/ 	.word	0xffffffff


	//   ....[4]....
        /*003c*/ 	.word	0xffffffff


	//   ....[5]....
        /*0040*/ 	.word	0xffffffff


	//   ....[6]....
        /*0044*/ 	.word	0xffffffff


	//   ....[7]....
        /*0048*/ 	.word	0xffffffff


	//   ....[8]....
        /*004c*/ 	.word	0xffffffff


	//   ....[9]....
        /*0050*/ 	.word	0xffffffff


	//   ....[10]....
        /*0054*/ 	.word	0xffffffff


	//   ....[11]....
        /*0058*/ 	.word	0xffffffff


	//----- nvinfo : EIATTR_COOP_GROUP_INSTR_OFFSETS
	.align		4
.L_956:
        /*005c*/ 	.byte	0x04, 0x28
        /*005e*/ 	.short	(.L_958 - .L_957)


	//   ....[0]....
.L_957:
        /*0060*/ 	.word	0x00005410


	//   ....[1]....
        /*0064*/ 	.word	0x00005430


	//   ....[2]....
        /*0068*/ 	.word	0x00005dd0


	//   ....[3]....
        /*006c*/ 	.word	0x00005e10


	//   ....[4]....
        /*0070*/ 	.word	0x0000a640


	//   ....[5]....
        /*0074*/ 	.word	0x0000a660


	//   ....[6]....
        /*0078*/ 	.word	0x0000a690


	//   ....[7]....
        /*007c*/ 	.word	0x0000a6a0


	//   ....[8]....
        /*0080*/ 	.word	0x0000caf0


	//   ....[9]....
        /*0084*/ 	.word	0x0000cb20


	//   ....[10]....
        /*0088*/ 	.word	0x0000cb80


	//   ....[11]....
        /*008c*/ 	.word	0x0000cb90


	//----- nvinfo : EIATTR_EXIT_INSTR_OFFSETS
	.align		4
.L_958:
        /*0090*/ 	.byte	0x04, 0x1c
        /*0092*/ 	.short	(.L_960 - .L_959)


	//   ....[0]....
.L_959:
        /*0094*/ 	.word	0x000001a0


	//   ....[1]....
        /*0098*/ 	.word	0x00000670


	//   ....[2]....
        /*009c*/ 	.word	0x000006a0


	//   ....[3]....
        /*00a0*/ 	.word	0x0000d640


	//----- nvinfo : EIATTR_CRS_STACK_SIZE
	.align		4
.L_960:
        /*00a4*/ 	.byte	0x04, 0x1e
        /*00a6*/ 	.short	(.L_962 - .L_961)
.L_961:
        /*00a8*/ 	.word	0x00000000


	//----- nvinfo : EIATTR_CBANK_PARAM_SIZE
	.align		4
.L_962:
        /*00ac*/ 	.byte	0x03, 0x19
        /*00ae*/ 	.short	0x01d0


	//----- nvinfo : EIATTR_PARAM_CBANK
	.align		4
        /*00b0*/ 	.byte	0x04, 0x0a
        /*00b2*/ 	.short	(.L_964 - .L_963)
	.align		4
.L_963:
        /*00b4*/ 	.word	index@(.nv.constant0._ZN5flash24flash_fwd_splitkv_kernelI23Flash_fwd_kernel_traitsILi32ELi64ELi256ELi4ELb0ELb0EN7cutlass10bfloat16_tE19Flash_kernel_traitsILi32ELi64ELi256ELi4ES3_EELb1ELb0ELb0ELb1ELb1ELb1ELb0ELb0EEEvNS_16Flash_fwd_paramsE)
        /*00b8*/ 	.short	0x0210
        /*00ba*/ 	.short	0x01d0


	//----- nvinfo : EIATTR_SW_WAR
	.align		4
.L_964:
        /*00bc*/ 	.byte	0x04, 0x36
        /*00be*/ 	.short	(.L_966 - .L_965)
.L_965:
        /*00c0*/ 	.word	0x00000008
.L_966:


//--------------------- .nv.info._ZN5flash24flash_fwd_splitkv_kernelI23Flash_fwd_kernel_traitsILi32ELi64ELi256ELi4ELb0ELb0EN7cutlass10bfloat16_tE19Flash_kernel_traitsILi32ELi64ELi256ELi4ES3_EELb1ELb0ELb0ELb1ELb1ELb0ELb1ELb0EEEvNS_16Flash_fwd_paramsE --------------------------
	.section	.nv.info._ZN5flash24flash_fwd_splitkv_kernelI23Flash_fwd_kernel_traitsILi32ELi64ELi256ELi4ELb0ELb0EN7cutlass10bfloat16_tE19Flash_kernel_traitsILi32ELi64ELi256ELi4ES3_EELb1ELb0ELb0ELb1ELb1ELb0ELb1ELb0EEEvNS_16Flash_fwd_paramsE,"",@"SHT_CUDA_INFO"
	.sectionflags	@""
	.align	4


	//----- nvinfo : EIATTR_CUDA_API_VERSION
	.align		4
        /*0000*/ 	.byte	0x04, 0x37
        /*0002*/ 	.short	(.L_968 - .L_967)
.L_967:
        /*0004*/ 	.word	0x00000082


	//----- nvinfo : EIATTR_KPARAM_INFO
	.align		4
.L_968:
        /*0008*/ 	.byte	0x04, 0x17
        /*000a*/ 	.short	(.L_970 - .L_969)
.L_969:
        /*000c*/ 	.word	0x00000000
        /*0010*/ 	.short	0x0000
        /*0012*/ 	.short	0x0000
        /*0014*/ 	.byte	0x00, 0xf0, 0x41, 0x07


	//----- nvinfo : EIATTR_SPARSE_MMA_MASK
	.align		4
.L_970:
        /*0018*/ 	.byte	0x03, 0x50
        /*001a*/ 	.short	0x0000


	//----- nvinfo : EIATTR_MAXREG_COUNT
	.align		4
        /*001c*/ 	.byte	0x03, 0x1b
        /*001e*/ 	.short	0x00ff


	//----- nvinfo : EIATTR_NUM_BARRIERS
	.align		4
        /*0020*/ 	.byte	0x02, 0x4c
        /*0022*/ 	.byte	0x01
	.zero		1


	//----- nvinfo : EIATTR_MERCURY_ISA_VERSION
	.align		4
        /*0024*/ 	.byte	0x03, 0x5f
        /*0026*/ 	.short	0x0101


	//----- nvinfo : EIATTR_COOP_GROUP_MASK_REGIDS
	.align		4
        /*0028*/ 	.byte	0x04, 0x29
        /*002a*/ 	.short	(.L_972 - .L_971)


	//   ....[0]....
.L_971:
        /*002c*/ 	.word	0xffffffff


	//   ....[1]....
        /*0030*/ 	.word	0xffffffff


	//   ....[2]....
        /*0034*/ 	.word	0xffffffff


	//   ....[3]....
        /*0038*/ 	.word	0xffffffff


	//   ....[4]....
        /*003c*/ 	.word	0xffffffff


	//   ....[5]....
        /*0040*/ 	.word	0xffffffff


	//   ....[6]....
        /*0044*/ 	.word	0xffffffff


	//   ....[7]....
        /*0048*/ 	.word	0xffffffff


	//   ....[8]....
        /*004c*/ 	.word	0xffffffff


	//   ....[9]....
        /*0050*/ 	.word	0xffffffff


	//   ....[10]....
        /*0054*/ 	.word	0xffffffff


	//   ....[11]....
        /*0058*/ 	.word	0xffffffff


	//----- nvinfo : EIATTR_COOP_GROUP_INSTR_OFFSETS
	.align		4
.L_972:
        /*005c*/ 	.byte	0x04, 0x28
        /*005e*/ 	.short	(.L_974 - .L_973)


	//   ....[0]....
.L_973:
        /*0060*/ 	.word	0x00004500


	//   ....[1]....
        /*0064*/ 	.word	0x00004530


	//   ....[2]....
        /*0068*/ 	.word	0x00004fb0


	//   ....[3]....
        /*006c*/ 	.word	0x00005000


	//   ....[4]....
        /*0070*/ 	.word	0x000086a0


	//   ....[5]....
        /*0074*/ 	.word	0x000086c0


	//   ....[6]....
        /*0078*/ 	.word	0x000086f0


	//   ....[7]....
        /*007c*/ 	.word	0x00008700


	//   ....[8]....
        /*0080*/ 	.word	0x0000ab50


	//   ....[9]....
        /*0084*/ 	.word	0x0000abd0


	//   ....[10]....
        /*0088*/ 	.word	0x0000ac30


	//   ....[11]....
        /*008c*/ 	.word	0x0000ac80


	//----- nvinfo : EIATTR_EXIT_INSTR_OFFSETS
	.align		4
.L_974:
        /*0090*/ 	.byte	0x04, 0x1c
        /*0092*/ 	.short	(.L_976 - .L_975)


	//   ....[0]....
.L_975:
        /*0094*/ 	.word	0x00000290


	//   ....[1]....
        /*0098*/ 	.word	0x000008e0


	//   ....[2]....
        /*009c*/ 	.word	0x00000910


	//   ....[3]....
        /*00a0*/ 	.word	0x0000b650


	//----- nvinfo : EIATTR_CRS_STACK_SIZE
	.align		4
.L_976:
        /*00a4*/ 	.byte	0x04, 0x1e
        /*00a6*/ 	.short	(.L_978 - .L_977)
.L_977:
        /*00a8*/ 	.word	0x00000000


	//----- nvinfo : EIATTR_CBANK_PARAM_SIZE
	.align		4
.L_978:
        /*00ac*/ 	.byte	0x03, 0x19
        /*00ae*/ 	.short	0x01d0


	//----- nvinfo : EIATTR_PARAM_CBANK
	.align		4
        /*00b0*/ 	.byte	0x04, 0x0a
        /*00b2*/ 	.short	(.L_980 - .L_979)
	.align		4
.L_979:
        /*00b4*/ 	.word	index@(.nv.constant0._ZN5flash24flash_fwd_splitkv_kernelI23Flash_fwd_kernel_traitsILi32ELi64ELi256ELi4ELb0ELb0EN7cutlass10bfloat16_tE19Flash_kernel_traitsILi32ELi64ELi256ELi4ES3_EELb1ELb0ELb0ELb1ELb1ELb0ELb1ELb0EEEvNS_16Flash_fwd_paramsE)
        /*00b8*/ 	.short	0x0210
        /*00ba*/ 	.short	0x01d0


	//----- nvinfo : EIATTR_SW_WAR
	.align		4
.L_980:
        /*00bc*/ 	.byte	0x04, 0x36
        /*00be*/ 	.short	(.L_982 - .L_981)
.L_981:
        /*00c0*/ 	.word	0x00000008
.L_982:


//--------------------- .nv.info._ZN5flash24flash_fwd_splitkv_kernelI23Flash_fwd_kernel_traitsILi32ELi64ELi256ELi4ELb0ELb0EN7cutlass10bfloat16_tE19Flash_kernel_traitsILi32ELi64ELi256ELi4ES3_EELb1ELb0ELb0ELb1ELb1ELb1ELb1ELb0EEEvNS_16Flash_fwd_paramsE --------------------------
	.section	.nv.info._ZN5flash24flash_fwd_splitkv_kernelI23Flash_fwd_kernel_traitsILi32ELi64ELi256ELi4ELb0ELb0EN7cutlass10bfloat16_tE19Flash_kernel_traitsILi32ELi64ELi256ELi4ES3_EELb1ELb0ELb0ELb1ELb1ELb1ELb1ELb0EEEvNS_16Flash_fwd_paramsE,"",@"SHT_CUDA_INFO"
	.sectionflags	@""
	.align	4


	//----- nvinfo : EIATTR_CUDA_API_VERSION
	.align		4
        /*0000*/ 	.byte	0x04, 0x37
        /*0002*/ 	.short	(.L_984 - .L_983)
.L_983:
        /*0004*/ 	.word	0x00000082


	//----- nvinfo : EIATTR_KPARAM_INFO
	.align		4
.L_984:
        /*0008*/ 	.byte	0x04, 0x17
        /*000a*/ 	.short	(.L_986 - .L_985)
.L_985:
        /*000c*/ 	.word	0x00000000
        /*0010*/ 	.short	0x0000
        /*0012*/ 	.short	0x0000
        /*0014*/ 	.byte	0x00, 0xf0, 0x41, 0x07


	//----- nvinfo : EIATTR_SPARSE_MMA_MASK
	.align		4
.L_986:
        /*0018*/ 	.byte	0x03, 0x50
        /*001a*/ 	.short	0x0000


	//----- nvinfo : EIATTR_MAXREG_COUNT
	.align		4
        /*001c*/ 	.byte	0x03, 0x1b
        /*001e*/ 	.short	0x00ff


	//----- nvinfo : EIATTR_NUM_BARRIERS
	.align		4
        /*0020*/ 	.byte	0x02, 0x4c
        /*0022*/ 	.byte	0x01
	.zero		1


	//----- nvinfo : EIATTR_MERCURY_ISA_VERSION
	.align		4
        /*0024*/ 	.byte	0x03, 0x5f
        /*0026*/ 	.short	0x0101


	//----- nvinfo : EIATTR_COOP_GROUP_MASK_REGIDS
	.align		4
        /*0028*/ 	.byte	0x04, 0x29
        /*002a*/ 	.short	(.L_988 - .L_987)


	//   ....[0]....
.L_987:
        /*002c*/ 	.word	0xffffffff


	//   ....[1]....
        /*0030*/ 	.word	0xffffffff


	//   ....[2]....
        /*0034*/ 	.word	0xffffffff


	//   ....[3]....
        /*0038*/ 	.word	0xffffffff


	//   ....[4]....
        /*003c*/ 	.word	0xffffffff


	//   ....[5]....
        /*0040*/ 	.word	0xffffffff


	//   ....[6]....
        /*0044*/ 	.word	0xffffffff


	//   ....[7]....
        /*0048*/ 	.word	0xffffffff


	//   ....[8]....
        /*004c*/ 	.word	0xffffffff


	//   ....[9]....
        /*0050*/ 	.word	0xffffffff


	//   ....[10]....
        /*0054*/ 	.word	0xffffffff


	//   ....[11]....
        /*0058*/ 	.word	0xffffffff


	//----- nvinfo : EIATTR_COOP_GROUP_INSTR_OFFSETS
	.align		4
.L_988:
        /*005c*/ 	.byte	0x04, 0x28
        /*005e*/ 	.short	(.L_990 - .L_989)


	//   ....[0]....
.L_989:
        /*0060*/ 	.word	0x000056d0


	//   ....[1]....
        /*0064*/ 	.word	0x000056f0


	//   ....[2]....
        /*0068*/ 	.word	0x00006090


	//   ....[3]....
        /*006c*/ 	.word	0x000060d0


	//   ....[4]....
        /*0070*/ 	.word	0x0000a900


	//   ....[5]....
        /*0074*/ 	.word	0x0000a920


	//   ....[6]....
        /*0078*/ 	.word	0x0000a950


	//   ....[7]....
        /*007c*/ 	.word	0x0000a960


	//   ....[8]....
        /*0080*/ 	.word	0x0000cdb0


	//   ....[9]....
        /*0084*/ 	.word	0x0000cdf0


	//   ....[10]....
        /*0088*/ 	.word	0x0000ce90


	//   ....[11]....
        /*008c*/ 	.word	0x0000cea0


	//----- nvinfo : EIATTR_EXIT_INSTR_OFFSETS
	.align		4
.L_990:
        /*0090*/ 	.byte	0x04, 0x1c
        /*0092*/ 	.short	(.L_992 - .L_991)


	//   ....[0]....
.L_991:
        /*0094*/ 	.word	0x00000290


	//   ....[1]....
        /*0098*/ 	.word	0x00000910


	//   ....[2]....
        /*009c*/ 	.word	0x00000940


	//   ....[3]....
        /*00a0*/ 	.word	0x0000d8b0


	//----- nvinfo : EIATTR_CRS_STACK_SIZE
	.align		4
.L_992:
        /*00a4*/ 	.byte	0x04, 0x1e
        /*00a6*/ 	.short	(.L_994 - .L_993)
.L_993:
        /*00a8*/ 	.word	0x00000000


	//----- nvinfo : EIATTR_CBANK_PARAM_SIZE
	.align		4
.L_994:
        /*00ac*/ 	.byte	0x03, 0x19
        /*00ae*/ 	.short	0x01d0


	//----- nvinfo : EIATTR_PARAM_CBANK
	.align		4
        /*00b0*/ 	.byte	0x04, 0x0a
        /*00b2*/ 	.short	(.L_996 - .L_995)
	.align		4
.L_995:
        /*00b4*/ 	.word	index@(.nv.constant0._ZN5flash24flash_fwd_splitkv_kernelI23Flash_fwd_kernel_traitsILi32ELi64ELi256ELi4ELb0ELb0EN7cutlass10bfloat16_tE19Flash_kernel_traitsILi32ELi64ELi256ELi4ES3_EELb1ELb0ELb0ELb1ELb1ELb1ELb1ELb0EEEvNS_16Flash_fwd_paramsE)
        /*00b8*/ 	.short	0x0210
        /*00ba*/ 	.short	0x01d0


	//----- nvinfo : EIATTR_SW_WAR
	.align		4
.L_996:
        /*00bc*/ 	.byte	0x04, 0x36
        /*00be*/ 	.short	(.L_998 - .L_997)
.L_997:
        /*00c0*/ 	.word	0x00000008
.L_998:


//--------------------- .nv.info._ZN5flash24flash_fwd_splitkv_kernelI23Flash_fwd_kernel_traitsILi32ELi64ELi256ELi4ELb0ELb0EN7cutlass10bfloat16_tE19Flash_kernel_traitsILi32ELi64ELi256ELi4ES3_EELb1ELb0ELb0ELb0ELb1ELb0ELb0ELb0EEEvNS_16Flash_fwd_paramsE --------------------------
	.section	.nv.info._ZN5flash24flash_fwd_splitkv_kernelI23Flash_fwd_kernel_traitsILi32ELi64ELi256ELi4ELb0ELb0EN7cutlass10bfloat16_tE19Flash_kernel_traitsILi32ELi64ELi256ELi4ES3_EELb1ELb0ELb0ELb0ELb1ELb0ELb0ELb0EEEvNS_16Flash_fwd_paramsE,"",@"SHT_CUDA_INFO"
	.sectionflags	@""
	.align	4


	//----- nvinfo : EIATTR_CUDA_API_VERSION
	.align		4
        /*0000*/ 	.byte	0x04, 0x37
        /*0002*/ 	.short	(.L_1000 - .L_999)
.L_999:
        /*0004*/ 	.word	0x00000082


	//----- nvinfo : EIATTR_KPARAM_INFO
	.align		4
.L_1000:
        /*0008*/ 	.byte	0x04, 0x17
        /*000a*/ 	.short	(.L_1002 - .L_1001)
.L_1001:
        /*000c*/ 	.word	0x00000000
        /*0010*/ 	.short	0x0000
        /*0012*/ 	.short	0x0000
        /*0014*/ 	.byte	0x00, 0xf0, 0x41, 0x07


	//----- nvinfo : EIATTR_SPARSE_MMA_MASK
	.align		4
.L_1002:
        /*0018*/ 	.byte	0x03, 0x50
        /*001a*/ 	.short	0x0000


	//----- nvinfo : EIATTR_MAXREG_COUNT
	.align		4
        /*001c*/ 	.byte	0x03, 0x1b
        /*001e*/ 	.short	0x00ff


	//----- nvinfo : EIATTR_NUM_BARRIERS
	.align		4
        /*0020*/ 	.byte	0x02, 0x4c
        /*0022*/ 	.byte	0x01
	.zero		1


	//----- nvinfo : EIATTR_MERCURY_ISA_VERSION
	.align		4
        /*0024*/ 	.byte	0x03, 0x5f
        /*0026*/ 	.short	0x0101


	//----- nvinfo : EIATTR_COOP_GROUP_MASK_REGIDS
	.align		4
        /*0028*/ 	.byte	0x04, 0x29
        /*002a*/ 	.short	(.L_1004 - .L_1003)


	//   ....[0]....
.L_1003:
        /*002c*/ 	.word	0xffffffff


	//   ....[1]....
        /*0030*/ 	.word	0xffffffff


	//   ....[2]....
        /*0034*/ 	.word	0xffffffff


	//   ....[3]....
        /*0038*/ 	.word	0xffffffff


	//   ....[4]....
        /*003c*/ 	.word	0xffffffff


	//   ....[5]....
        /*0040*/ 	.word	0xffffffff


	//   ....[6]....
        /*0044*/ 	.word	0xffffffff


	//   ....[7]....
        /*0048*/ 	.word	0xffffffff


	//   ....[8]....
        /*004c*/ 	.word	0xffffffff


	//   ....[9]....
        /*0050*/ 	.word	0xffffffff


	//   ....[10]....
        /*0054*/ 	.word	0xffffffff


	//   ....[11]....
        /*0058*/ 	.word	0xffffffff


	//   ....[12]....
        /*005c*/ 	.word	0xffffffff


	//   ....[13]....
        /*0060*/ 	.word	0xffffffff


	//   ....[14]....
        /*0064*/ 	.word	0xffffffff


	//   ....[15]....
        /*0068*/ 	.word	0xffffffff


	//----- nvinfo : EIATTR_COOP_GROUP_INSTR_OFFSETS
	.align		4
.L_1004:
        /*006c*/ 	.byte	0x04, 0x28
        /*006e*/ 	.short	(.L_1006 - .L_1005)


	//   ....[0]....
.L_1005:
        /*0070*/ 	.word	0x00004840


	//   ....[1]....
        /*0074*/ 	.word	0x00004860


	//   ....[2]....
        /*0078*/ 	.word	0x00005b20


	//   ....[3]....
        /*007c*/ 	.word	0x00005bb0


	//   ....[4]....
        /*0080*/ 	.word	0x0000a1b0


	//   ....[5]....
        /*0084*/ 	.word	0x0000a1e0


	//   ....[6]....
        /*0088*/ 	.word	0x0000ac20


	//   ....[7]....
        /*008c*/ 	.word	0x0000ac80


	//   ....[8]....
        /*0090*/ 	.word	0x0000e570


	//   ....[9]....
        /*0094*/ 	.word	0x0000e590


	//   ....[10]....
        /*0098*/ 	.word	0x0000e5c0


	//   ....[11]....
        /*009c*/ 	.word	0x0000e5d0


	//   ....[12]....
        /*00a0*/ 	.word	0x00010a20


	//   ....[13]....
        /*00a4*/ 	.word	0x00010a60


	//   ....[14]....
        /*00a8*/ 	.word	0x00010ad0


	//   ....[15]....
        /*00ac*/ 	.word	0x00010ae0


	//----- nvinfo : EIATTR_EXIT_INSTR_OFFSETS
	.align		4
.L_1006:
        /*00b0*/ 	.byte	0x04, 0x1c
        /*00b2*/ 	.short	(.L_1008 - .L_1007)


	//   ....[0]....
.L_1007:
        /*00b4*/ 	.word	0x00000310


	//   ....[1]....
        /*00b8*/ 	.word	0x00000950


	//   ....[2]....
        /*00bc*/ 	.word	0x00000980


	//   ....[3]....
        /*00c0*/ 	.word	0x00011570


	//   ....[4]....
        /*00c4*/ 	.word	0x00011640


	//----- nvinfo : EIATTR_CRS_STACK_SIZE
	.align		4
.L_1008:
        /*00c8*/ 	.byte	0x04, 0x1e
        /*00ca*/ 	.short	(.L_1010 - .L_1009)
.L_1009:
        /*00cc*/ 	.word	0x00000000


	//----- nvinfo : EIATTR_CBANK_PARAM_SIZE
	.align		4
.L_1010:
        /*00d0*/ 	.byte	0x03, 0x19
        /*00d2*/ 	.short	0x01d0


	//----- nvinfo : EIATTR_PARAM_CBANK
	.align		4
        /*00d4*/ 	.byte	0x04, 0x0a
        /*00d6*/ 	.short	(.L_1012 - .L_1011)
	.align		4
.L_1011:
        /*00d8*/ 	.word	index@(.nv.constant0._ZN5flash24flash_fwd_splitkv_kernelI23Flash_fwd_kernel_traitsILi32ELi64ELi256ELi4ELb0ELb0EN7cutlass10bfloat16_tE19Flash_kernel_traitsILi32ELi64ELi256ELi4ES3_EELb1ELb0ELb0ELb0ELb1ELb0ELb0ELb0EEEvNS_16Flash_fwd_paramsE)
        /*00dc*/ 	.short	0x0210
        /*00de*/ 	.short	0x01d0


	//----- nvinfo : EIATTR_SW_WAR
	.align		4
.L_1012:
        /*00e0*/ 	.byte	0x04, 0x36
        /*00e2*/ 	.short	(.L_1014 - .L_1013)
.L_1013:
        /*00e4*/ 	.word	0x00000008
.L_1014:


//--------------------- .nv.info._ZN5flash24flash_fwd_splitkv_kernelI23Flash_fwd_kernel_traitsILi32ELi64ELi256ELi4ELb0ELb0EN7cutlass10bfloat16_tE19Flash_kernel_traitsILi32ELi64ELi256ELi4ES3_EELb1ELb0ELb0ELb0ELb1ELb1ELb0ELb0EEEvNS_16Flash_fwd_paramsE --------------------------
	.section	.nv.info._ZN5flash24flash_fwd_splitkv_kernelI23Flash_fwd_kernel_traitsILi32ELi64ELi256ELi4ELb0ELb0EN7cutlass10bfloat16_tE19Flash_kernel_traitsILi32ELi64ELi256ELi4ES3_EELb1ELb0ELb0ELb0ELb1ELb1ELb0ELb0EEEvNS_16Flash_fwd_paramsE,"",@"SHT_CUDA_INFO"
	.sectionflags	@""
	.align	4


	//----- nvinfo : EIATTR_CUDA_API_VERSION
	.align		4
        /*0000*/ 	.byte	0x04, 0x37
        /*0002*/ 	.short	(.L_1016 - .L_1015)
.L_1015:
        /*0004*/ 	.word	0x00000082


	//----- nvinfo : EIATTR_KPARAM_INFO
	.align		4
.L_1016:
        /*0008*/ 	.byte	0x04, 0x17
        /*000a*/ 	.short	(.L_1018 - .L_1017)
.L_1017:
        /*000c*/ 	.word	0x00000000
        /*0010*/ 	.short	0x0000
        /*0012*/ 	.short	0x0000
        /*0014*/ 	.byte	0x00, 0xf0, 0x41, 0x07


	//----- nvinfo : EIATTR_SPARSE_MMA_MASK
	.align		4
.L_1018:
        /*0018*/ 	.byte	0x03, 0x50
        /*001a*/ 	.short	0x0000


	//----- nvinfo : EIATTR_MAXREG_COUNT
	.align		4
        /*001c*/ 	.byte	0x03, 0x1b
        /*001e*/ 	.short	0x00ff


	//----- nvinfo : EIATTR_NUM_BARRIERS
	.align		4
        /*0020*/ 	.byte	0x02, 0x4c
        /*0022*/ 	.byte	0x01
	.zero		1


	//----- nvinfo : EIATTR_MERCURY_ISA_VERSION
	.align		4
        /*0024*/ 	.byte	0x03, 0x5f
        /*0026*/ 	.short	0x0101


	//----- nvinfo : EIATTR_COOP_GROUP_MASK_REGIDS
	.align		4
        /*0028*/ 	.byte	0x04, 0x29
        /*002a*/ 	.short	(.L_1020 - .L_1019)


	//   ....[0]....
.L_1019:
        /*002c*/ 	.word	0xffffffff


	//   ....[1]....
        /*0030*/ 	.word	0xffffffff


	//   ....[2]....
        /*0034*/ 	.word	0xffffffff


	//   ....[3]....
        /*0038*/ 	.word	0xffffffff


	//   ....[4]....
        /*003c*/ 	.word	0xffffffff


	//   ....[5]....
        /*0040*/ 	.word	0xffffffff


	//   ....[6]....
        /*0044*/ 	.word	0xffffffff


	//   ....[7]....
        /*0048*/ 	.word	0xffffffff


	//   ....[8]....
        /*004c*/ 	.word	0xffffffff


	//   ....[9]....
        /*0050*/ 	.word	0xffffffff


	//   ....[10]....
        /*0054*/ 	.word	0xffffffff


	//   ....[11]....
        /*0058*/ 	.word	0xffffffff


	//   ....[12]....
        /*005c*/ 	.word	0xffffffff


	//   ....[13]....
        /*0060*/ 	.word	0xffffffff


	//   ....[14]....
        /*0064*/ 	.word	0xffffffff


	//   ....[15]....
        /*0068*/ 	.word	0xffffffff


	//----- nvinfo : EIATTR_COOP_GROUP_INSTR_OFFSETS
	.align		4
.L_1020:
        /*006c*/ 	.byte	0x04, 0x28
        /*006e*/ 	.short	(.L_1022 - .L_1021)


	//   ....[0]....
.L_1021:
        /*0070*/ 	.word	0x000057f0


	//   ....[1]....
        /*0074*/ 	.word	0x00005810


	//   ....[2]....
        /*0078*/ 	.word	0x00006ae0


	//   ....[3]....
        /*007c*/ 	.word	0x00006b40


	//   ....[4]....
        /*0080*/ 	.word	0x0000c150


	//   ....[5]....
        /*0084*/ 	.word	0x0000c180


	//   ....[6]....
        /*0088*/ 	.word	0x0000cb90


	//   ....[7]....
        /*008c*/ 	.word	0x0000cc00


	//   ....[8]....
        /*0090*/ 	.word	0x00011510


	//   ....[9]....
        /*0094*/ 	.word	0x00011530


	//   ....[10]....
        /*0098*/ 	.word	0x00011560


	//   ....[11]....
        /*009c*/ 	.word	0x00011570


	//   ....[12]....
        /*00a0*/ 	.word	0x000139b0


	//   ....[13]....
        /*00a4*/ 	.word	0x000139f0


	//   ....[14]....
        /*00a8*/ 	.word	0x00013a60


	//   ....[15]....
        /*00ac*/ 	.word	0x00013a70


	//----- nvinfo : EIATTR_EXIT_INSTR_OFFSETS
	.align		4
.L_1022:
        /*00b0*/ 	.byte	0x04, 0x1c
        /*00b2*/ 	.short	(.L_1024 - .L_1023)


	//   ....[0]....
.L_1023:
        /*00b4*/ 	.word	0x00000310


	//   ....[1]....
        /*00b8*/ 	.word	0x00000950


	//   ....[2]....
        /*00bc*/ 	.word	0x00000980


	//   ....[3]....
        /*00c0*/ 	.word	0x00014540


	//   ....[4]....
        /*00c4*/ 	.word	0x00014610


	//----- nvinfo : EIATTR_CRS_STACK_SIZE
	.align		4
.L_1024:
        /*00c8*/ 	.byte	0x04, 0x1e
        /*00ca*/ 	.short	(.L_1026 - .L_1025)
.L_1025:
        /*00cc*/ 	.word	0x00000000


	//----- nvinfo : EIATTR_CBANK_PARAM_SIZE
	.align		4
.L_1026:
        /*00d0*/ 	.byte	0x03, 0x19
        /*00d2*/ 	.short	0x01d0


	//----- nvinfo : EIATTR_PARAM_CBANK
	.align		4
        /*00d4*/ 	.byte	0x04, 0x0a
        /*00d6*/ 	.short	(.L_1028 - .L_1027)
	.align		4
.L_1027:
        /*00d8*/ 	.word	index@(.nv.constant0._ZN5flash24flash_fwd_splitkv_kernelI23Flash_fwd_kernel_traitsILi32ELi64ELi256ELi4ELb0ELb0EN7cutlass10bfloat16_tE19Flash_kernel_traitsILi32ELi64ELi256ELi4ES3_EELb1ELb0ELb0ELb0ELb1ELb1ELb0ELb0EEEvNS_16Flash_fwd_paramsE)
        /*00dc*/ 	.short	0x0210
        /*00de*/ 	.short	0x01d0


	//----- nvinfo : EIATTR_SW_WAR
	.align		4
.L_1028:
        /*00e0*/ 	.byte	0x04, 0x36
        /*00e2*/ 	.short	(.L_1030 - .L_1029)
.L_1029:
        /*00e4*/ 	.word	0x00000008
.L_1030:


//--------------------- .nv.info._ZN5flash24flash_fwd_splitkv_kernelI23Flash_fwd_kernel_traitsILi32ELi64ELi256ELi4ELb0ELb0EN7cutlass10bfloat16_tE19Flash_kernel_traitsILi32ELi64ELi256ELi4ES3_EELb1ELb0ELb1ELb0ELb0ELb0ELb0ELb0EEEvNS_16Flash_fwd_paramsE --------------------------
	.section	.nv.info._ZN5flash24flash_fwd_splitkv_kernelI23Flash_fwd_kernel_traitsILi32ELi64ELi256ELi4ELb0ELb0EN7cutlass10bfloat16_tE19Flash_kernel_traitsILi32ELi64ELi256ELi4ES3_EELb1ELb0ELb1ELb0ELb0ELb0ELb0ELb0EEEvNS_16Flash_fwd_paramsE,"",@"SHT_CUDA_INFO"
	.sectionflags	@""
	.align	4


	//----- nvinfo : EIATTR_CUDA_API_VERSION
	.align		4
        /*0000*/ 	.byte	0x04, 0x37
        /*0002*/ 	.short	(.L_1032 - .L_1031)
.L_1031:
        /*0004*/ 	.word	0x00000082


	//----- nvinfo : EIATTR_KPARAM_INFO
	.align		4
.L_1032:
        /*0008*/ 	.byte	0x04, 0x17
        /*000a*/ 	.short	(.L_1034 - .L_1033)
.L_1033:
        /*000c*/ 	.word	0x00000000
        /*0010*/ 	.short	0x0000
        /*0012*/ 	.short	0x0000
        /*0014*/ 	.byte	0x00, 0xf0, 0x41, 0x07


	//----- nvinfo : EIATTR_SPARSE_MMA_MASK
	.align		4
.L_1034:
        /*0018*/ 	.byte	0x03, 0x50
        /*001a*/ 	.short	0x0000


	//----- nvinfo : EIATTR_MAXREG_COUNT
	.align		4
        /*001c*/ 	.byte	0x03, 0x1b
        /*001e*/ 	.short	0x00ff


	//----- nvinfo : EIATTR_NUM_BARRIERS
	.align		4
        /*0020*/ 	.byte	0x02, 0x4c
        /*0022*/ 	.byte	0x01
	.zero		1


	//----- nvinfo : EIATTR_MERCURY_ISA_VERSION
	.align		4
        /*0024*/ 	.byte	0x03, 0x5f
        /*0026*/ 	.short	0x0101


	//----- nvinfo : EIATTR_INT_WARP_WIDE_INSTR_OFFSETS
	.align		4
        /*0028*/ 	.byte	0x04, 0x31
        /*002a*/ 	.short	(.L_1036 - .L_1035)


	//   ....[0]....
.L_1035:
        /*002c*/ 	.word	0x00006720


	//   ....[1]....
        /*0030*/ 	.word	0x00009e40


	//----- nvinfo : EIATTR_COOP_GROUP_MASK_REGIDS
	.align		4
.L_1036:
        /*0034*/ 	.byte	0x04, 0x29
        /*0036*/ 	.short	(.L_1038 - .L_1037)


	//   ....[0]....
.L_1037:
        /*0038*/ 	.word	0xffffffff


	//   ....[1]....
        /*003c*/ 	.word	0xffffffff


	//   ....[2]....
        /*0040*/ 	.word	0xffffffff


	//   ....[3]....
        /*0044*/ 	.word	0xffffffff


	//   ....[4]....
        /*0048*/ 	.word	0xffffffff


	//   ....[5]....
        /*004c*/ 	.word	0xffffffff


	//   ....[6]....
        /*0050*/ 	.word	0xffffffff


	//   ....[7]....
        /*0054*/ 	.word	0xffffffff


	//   ....[8]....
        /*0058*/ 	.word	0xffffffff


	//   ....[9]....
        /*005c*/ 	.word	0xffffffff


	//   ....[10]....
        /*0060*/ 	.word	0xffffffff


	//   ....[11]....
        /*0064*/ 	.word	0xffffffff


	//   ....[12]....
        /*0068*/ 	.word	0xffffffff


	//   ....[13]....
        /*006c*/ 	.word	0xffffffff


	//   ....[14]....
        /*0070*/ 	.word	0xffffffff


	//   ....[15]....
        /*0074*/ 	.word	0xffffffff


	//----- nvinfo : EIATTR_COOP_GROUP_INSTR_OFFSETS
	.align		4
.L_1038:
        /*0078*/ 	.byte	0x04, 0x28
        /*007a*/ 	.short	(.L_1040 - .L_1039)


	//   ....[0]....
.L_1039:
        /*007c*/ 	.word	0x00007200


	//   ....[1]....
        /*0080*/ 	.word	0x00007220


	//   ....[2]....
        /*0084*/ 	.word	0x00007c80


	//   ....[3]....
        /*0088*/ 	.word	0x00007ce0


	//   ....[4]....
        /*008c*/ 	.word	0x0000e2f0


	//   ....[5]....
        /*0090*/ 	.word	0x0000e310


	//   ....[6]....
        /*0094*/ 	.word	0x0000e330


	//   ....[7]....
        /*0098*/ 	.word	0x0000e480


	//   ....[8]....
        /*009c*/ 	.word	0x00013ba0


	//   ....[9]....
        /*00a0*/ 	.word	0x00013bb0


	//   ....[10]....
        /*00a4*/ 	.word	0x00013be0


	//   ....[11]....
        /*00a8*/ 	.word	0x00013bf0


	//   ....[12]....
        /*00ac*/ 	.word	0x00016040


	//   ....[13]....
        /*00b0*/ 	.word	0x00016080


	//   ....[14]....
        /*00b4*/ 	.word	0x000160e0


	//   ....[15]....
        /*00b8*/ 	.word	0x000160f0


	//----- nvinfo : EIATTR_EXIT_INSTR_OFFSETS
	.align		4
.L_1040:
        /*00bc*/ 	.byte	0x04, 0x1c
        /*00be*/ 	.short	(.L_1042 - .L_1041)


	//   ....[0]....
.L_1041:
        /*00c0*/ 	.word	0x000004a0


	//   ....[1]....
        /*00c4*/ 	.word	0x00000b50


	//   ....[2]....
        /*00c8*/ 	.word	0x00000b80


	//   ....[3]....
        /*00cc*/ 	.word	0x00016c50


	//   ....[4]....
        /*00d0*/ 	.word	0x00016d20


	//----- nvinfo : EIATTR_CRS_STACK_SIZE
	.align		4
.L_1042:
        /*00d4*/ 	.byte	0x04, 0x1e
        /*00d6*/ 	.short	(.L_1044 - .L_1043)
.L_1043:
        /*00d8*/ 	.word	0x00000000


	//----- nvinfo : EIATTR_CBANK_PARAM_SIZE
	.align		4
.L_1044:
        /*00dc*/ 	.byte	0x03, 0x19
        /*00de*/ 	.short	0x01d0


	//----- nvinfo : EIATTR_PARAM_CBANK
	.align		4
        /*00e0*/ 	.byte	0x04, 0x0a
        /*00e2*/ 	.short	(.L_1046 - .L_1045)
	.align		4
.L_1045:
        /*00e4*/ 	.word	index@(.nv.constant0._ZN5flash24flash_fwd_splitkv_kernelI23Flash_fwd_kernel_traitsILi32ELi64ELi256ELi4ELb0ELb0EN7cutlass10bfloat16_tE19Flash_kernel_traitsILi32ELi64ELi256ELi4ES3_EELb1ELb0ELb1ELb0ELb0ELb0ELb0ELb0EEEvNS_16Flash_fwd_paramsE)
        /*00e8*/ 	.short	0x0210
        /*00ea*/ 	.short	0x01d0


	//----- nvinfo : EIATTR_SW_WAR
	.align		4
.L_1046:
        /*00ec*/ 	.byte	0x04, 0x36
        /*00ee*/ 	.short	(.L_1048 - .L_1047)
.L_1047:
        /*00f0*/ 	.word	0x00000008
.L_1048:


//--------------------- .nv.info._ZN5flash24flash_fwd_splitkv_kernelI23Flash_fwd_kernel_traitsILi32ELi64ELi256ELi4ELb0ELb0EN7cutlass10bfloat16_tE19Flash_kernel_traitsILi32ELi64ELi256ELi4ES3_EELb1ELb0ELb1ELb0ELb0ELb1ELb0ELb0EEEvNS_16Flash_fwd_paramsE --------------------------
	.section	.nv.info._ZN5flash24flash_fwd_splitkv_kernelI23Flash_fwd_kernel_traitsILi32ELi64ELi256ELi4ELb0ELb0EN7cutlass10bfloat16_tE19Flash_kernel_traitsILi32ELi64ELi256ELi4ES3_EELb1ELb0ELb1ELb0ELb0ELb1ELb0ELb0EEEvNS_16Flash_fwd_paramsE,"",@"SHT_CUDA_INFO"
	.sectionflags	@""
	.align	4


	//----- nvinfo : EIATTR_CUDA_API_VERSION
	.align		4
        /*0000*/ 	.byte	0x04, 0x37
        /*0002*/ 	.short	(.L_1050 - .L_1049)
.L_1049:
        /*0004*/ 	.word	0x00000082


	//----- nvinfo : EIATTR_KPARAM_INFO
	.align		4
.L_1050:
        /*0008*/ 	.byte	0x04, 0x17
        /*000a*/ 	.short	(.L_1052 - .L_1051)
.L_1051:
        /*000c*/ 	.word	0x00000000
        /*0010*/ 	.short	0x0000
        /*0012*/ 	.short	0x0000
        /*0014*/ 	.byte	0x00, 0xf0, 0x41, 0x07


	//----- nvinfo : EIATTR_SPARSE_MMA_MASK
	.align		4
.L_1052:
        /*0018*/ 	.byte	0x03, 0x50
        /*001a*/ 	.short	0x0000


	//----- nvinfo : EIATTR_MAXREG_COUNT
	.align		4
        /*001c*/ 	.byte	0x03, 0x1b
        /*001e*/ 	.short	0x00ff


	//----- nvinfo : EIATTR_NUM_BARRIERS
	.align		4
        /*0020*/ 	.byte	0x02, 0x4c
        /*0022*/ 	.byte	0x01
	.zero		1


	//----- nvinfo : EIATTR_MERCURY_ISA_VERSION
	.align		4
        /*0024*/ 	.byte	0x03, 0x5f
        /*0026*/ 	.short	0x0101


	//----- nvinfo : EIATTR_INT_WARP_WIDE_INSTR_OFFSETS
	.align		4
        /*0028*/ 	.byte	0x04, 0x31
        /*002a*/ 	.short	(.L_1054 - .L_1053)


	//   ....[0]....
.L_1053:
        /*002c*/ 	.word	0x000075d0


	//   ....[1]....
        /*0030*/ 	.word	0x0000acb0


	//----- nvinfo : EIATTR_COOP_GROUP_MASK_REGIDS
	.align		4
.L_1054:
        /*0034*/ 	.byte	0x04, 0x29
        /*0036*/ 	.short	(.L_1056 - .L_1055)


	//   ....[0]....
.L_1055:
        /*0038*/ 	.word	0xffffffff


	//   ....[1]....
        /*003c*/ 	.word	0xffffffff


	//   ....[2]....
        /*0040*/ 	.word	0xffffffff


	//   ....[3]....
        /*0044*/ 	.word	0xffffffff


	//   ....[4]....
        /*0048*/ 	.word	0xffffffff


	//   ....[5]....
        /*004c*/ 	.word	0xffffffff


	//   ....[6]....
        /*0050*/ 	.word	0xffffffff


	//   ....[7]....
        /*0054*/ 	.word	0xffffffff


	//   ....[8]....
        /*0058*/ 	.word	0xffffffff


	//   ....[9]....
        /*005c*/ 	.word	0xffffffff


	//   ....[10]....
        /*0060*/ 	.word	0xffffffff


	//   ....[11]....
        /*0064*/ 	.word	0xffffffff


	//   ....[12]....
        /*0068*/ 	.word	0xffffffff


	//   ....[13]....
        /*006c*/ 	.word	0xffffffff


	//   ....[14]....
        /*0070*/ 	.word	0xffffffff


	//   ....[15]....
        /*0074*/ 	.word	0xffffffff


	//----- nvinfo : EIATTR_COOP_GROUP_INSTR_OFFSETS
	.align		4
.L_1056:
        /*0078*/ 	.byte	0x04, 0x28
        /*007a*/ 	.short	(.L_1058 - .L_1057)


	//   ....[0]....
.L_1057:
        /*007c*/ 	.word	0x000080a0


	//   ....[1]....
        /*0080*/ 	.word	0x000080d0


	//   ....[2]....
        /*0084*/ 	.word	0x00008a60


	//   ....[3]....
        /*0088*/ 	.word	0x00008ac0


	//   ....[4]....
        /*008c*/ 	.word	0x0000fd10


	//   ....[5]....
        /*0090*/ 	.word	0x0000fd30


	//   ....[6]....
        /*0094*/ 	.word	0x000106e0


	//   ....[7]....
        /*0098*/ 	.word	0x00010730


	//   ....[8]....
        /*009c*/ 	.word	0x00016930


	//   ....[9]....
        /*00a0*/ 	.word	0x00016940


	//   ....[10]....
        /*00a4*/ 	.word	0x00016970


	//   ....[11]....
        /*00a8*/ 	.word	0x00016980


	//   ....[12]....
        /*00ac*/ 	.word	0x00018dd0


	//   ....[13]....
        /*00b0*/ 	.word	0x00018e10


	//   ....[14]....
        /*00b4*/ 	.word	0x00018e80


	//   ....[15]....
        /*00b8*/ 	.word	0x00018e90


	//----- nvinfo : EIATTR_EXIT_INSTR_OFFSETS
	.align		4
.L_1058:
        /*00bc*/ 	.byte	0x04, 0x1c
        /*00be*/ 	.short	(.L_1060 - .L_1059)


	//   ....[0]....
.L_1059:
        /*00c0*/ 	.word	0x000004a0


	//   ....[1]....
        /*00c4*/ 	.word	0x00000b50


	//   ....[2]....
        /*00c8*/ 	.word	0x00000b80


	//   ....[3]....
        /*00cc*/ 	.word	0x000199e0


	//   ....[4]....
        /*00d0*/ 	.word	0x00019ab0


	//----- nvinfo : EIATTR_CRS_STACK_SIZE
	.align		4
.L_1060:
        /*00d4*/ 	.byte	0x04, 0x1e
        /*00d6*/ 	.short	(.L_1062 - .L_1061)
.L_1061:
        /*00d8*/ 	.word	0x00000000


	//----- nvinfo : EIATTR_CBANK_PARAM_SIZE
	.align		4
.L_1062:
        /*00dc*/ 	.byte	0x03, 0x19
        /*00de*/ 	.short	0x01d0


	//----- nvinfo : EIATTR_PARAM_CBANK
	.align		4
        /*00e0*/ 	.byte	0x04, 0x0a
        /*00e2*/ 	.short	(.L_1064 - .L_1063)
	.align		4
.L_1063:
        /*00e4*/ 	.word	index@(.nv.constant0._ZN5flash24flash_fwd_splitkv_kernelI23Flash_fwd_kernel_traitsILi32ELi64ELi256ELi4ELb0ELb0EN7cutlass10bfloat16_tE19Flash_kernel_traitsILi32ELi64ELi256ELi4ES3_EELb1ELb0ELb1ELb0ELb0ELb1ELb0ELb0EEEvNS_16Flash_fwd_paramsE)
        /*00e8*/ 	.short	0x0210
        /*00ea*/ 	.short	0x01d0


	//----- nvinfo : EIATTR_SW_WAR
	.align		4
.L_1064:
        /*00ec*/ 	.byte	0x04, 0x36
        /*00ee*/ 	.short	(.L_1066 - .L_1065)
.L_1065:
        /*00f0*/ 	.word	0x00000008
.L_1066:


//--------------------- .nv.info._ZN5flash24flash_fwd_splitkv_kernelI23Flash_fwd_kernel_traitsILi32ELi64ELi256ELi4ELb0ELb0EN7cutlass10bfloat16_tE19Flash_kernel_traitsILi32ELi64ELi256ELi4ES3_EELb1ELb0ELb0ELb0ELb1ELb0ELb0ELb1EEEvNS_16Flash_fwd_paramsE --------------------------
	.section	.nv.info._ZN5flash24flash_fwd_splitkv_kernelI23Flash_fwd_kernel_traitsILi32ELi64ELi256ELi4ELb0ELb0EN7cutlass10bfloat16_tE19Flash_kernel_traitsILi32ELi64ELi256ELi4ES3_EELb1ELb0ELb0ELb0ELb1ELb0ELb0ELb1EEEvNS_16Flash_fwd_paramsE,"",@"SHT_CUDA_INFO"
	.sectionflags	@""
	.align	4


	//----- nvinfo : EIATTR_CUDA_API_VERSION
	.align		4
        /*0000*/ 	.byte	0x04, 0x37
        /*0002*/ 	.short	(.L_1068 - .L_1067)
.L_1067:
        /*0004*/ 	.word	0x00000082


	//----- nvinfo : EIATTR_KPARAM_INFO
	.align		4
.L_1068:
        /*0008*/ 	.byte	0x04, 0x17
        /*000a*/ 	.short	(.L_1070 - .L_1069)
.L_1069:
        /*000c*/ 	.word	0x00000000
        /*0010*/ 	.short	0x0000
        /*0012*/ 	.short	0x0000
        /*0014*/ 	.byte	0x00, 0xf0, 0x41, 0x07


	//----- nvinfo : EIATTR_SPARSE_MMA_MASK
	.align		4
.L_1070:
        /*0018*/ 	.byte	0x03, 0x50
        /*001a*/ 	.short	0x0000


	//----- nvinfo : EIATTR_MAXREG_COUNT
	.align		4
        /*001c*/ 	.byte	0x03, 0x1b
        /*001e*/ 	.short	0x00ff


	//----- nvinfo : EIATTR_NUM_BARRIERS
	.align		4
        /*0020*/ 	.byte	0x02, 0x4c
        /*0022*/ 	.byte	0x01
	.zero		1


	//----- nvinfo : EIATTR_MERCURY_ISA_VERSION
	.align		4
        /*0024*/ 	.byte	0x03, 0x5f
        /*0026*/ 	.short	0x0101


	//----- nvinfo : EIATTR_COOP_GROUP_MASK_REGIDS
	.align		4
        /*0028*/ 	.byte	0x04, 0x29
        /*002a*/ 	.short	(.L_1072 - .L_1071)


	//   ....[0]....
.L_1071:
        /*002c*/ 	.word	0xffffffff


	//   ....[1]....
        /*0030*/ 	.word	0xffffffff


	//   ....[2]....
        /*0034*/ 	.word	0xffffffff


	//   ....[3]....
        /*0038*/ 	.word	0xffffffff


	//   ....[4]....
        /*003c*/ 	.word	0xffffffff


	//   ....[5]....
        /*0040*/ 	.word	0xffffffff


	//   ....[6]....
        /*0044*/ 	.word	0xffffffff


	//   ....[7]....
        /*0048*/ 	.word	0xffffffff


	//   ....[8]....
        /*004c*/ 	.word	0xffffffff


	//   ....[9]....
        /*0050*/ 	.word	0xffffffff


	//   ....[10]....
        /*0054*/ 	.word	0xffffffff


	//   ....[11]....
        /*0058*/ 	.word	0xffffffff


	//   ....[12]....
        /*005c*/ 	.word	0xffffffff


	//   ....[13]....
        /*0060*/ 	.word	0xffffffff


	//   ....[14]....
        /*0064*/ 	.word	0xffffffff


	//   ....[15]....
        /*0068*/ 	.word	0xffffffff


	//----- nvinfo : EIATTR_COOP_GROUP_INSTR_OFFSETS
	.align		4
.L_1072:
        /*006c*/ 	.byte	0x04, 0x28
        /*006e*/ 	.short	(.L_1074 - .L_1073)


	//   ....[0]....
.L_1073:
        /*0070*/ 	.word	0x0000cd20


	//   ....[1]....
        /*0074*/ 	.word	0x0000cd50


	//   ....[2]....
        /*0078*/ 	.word	0x0000d770


	//   ....[3]....
        /*007c*/ 	.word	0x0000d7d0


	//   ....[4]....
        /*0080*/ 	.word	0x00011f30


	//   ....[5]....
        /*0084*/ 	.word	0x00011f50


	//   ....[6]....
        /*0088*/ 	.word	0x00012970


	//   ....[7]....
        /*008c*/ 	.word	0x000129c0


	//   ....[8]....
        /*0090*/ 	.word	0x00016310


	//   ....[9]....
        /*0094*/ 	.word	0x00016330


	//   ....[10]....
        /*0098*/ 	.word	0x00016360


	//   ....[11]....
        /*009c*/ 	.word	0x00016370


	//   ....[12]....
        /*00a0*/ 	.word	0x000187c0


	//   ....[13]....
        /*00a4*/ 	.word	0x00018800


	//   ....[14]....
        /*00a8*/ 	.word	0x00018870


	//   ....[15]....
        /*00ac*/ 	.word	0x00018880


	//----- nvinfo : EIATTR_EXIT_INSTR_OFFSETS
	.align		4
.L_1074:
        /*00b0*/ 	.byte	0x04, 0x1c
        /*00b2*/ 	.short	(.L_1076 - .L_1075)


	//   ....[0]....
.L_1075:
        /*00b4*/ 	.word	0x00000340


	//   ....[1]....
        /*00b8*/ 	.word	0x00000970


	//   ....[2]....
        /*00bc*/ 	.word	0x000009a0


	//   ....[3]....
        /*00c0*/ 	.word	0x000193c0


	//   ....[4]....
        /*00c4*/ 	.word	0x00019480


	//----- nvinfo : EIATTR_CRS_STACK_SIZE
	.align		4
.L_1076:
        /*00c8*/ 	.byte	0x04, 0x1e
        /*00ca*/ 	.short	(.L_1078 - .L_1077)
.L_1077:
        /*00cc*/ 	.word	0x00000000


	//----- nvinfo : EIATTR_CBANK_PARAM_SIZE
	.align		4
.L_1078:
        /*00d0*/ 	.byte	0x03, 0x19
        /*00d2*/ 	.short	0x01d0


	//----- nvinfo : EIATTR_PARAM_CBANK
	.align		4
        /*00d4*/ 	.byte	0x04, 0x0a
        /*00d6*/ 	.short	(.L_1080 - .L_1079)
	.align		4
.L_1079:
        /*00d8*/ 	.word	index@(.nv.constant0._ZN5flash24flash_fwd_splitkv_kernelI23Flash_fwd_kernel_traitsILi32ELi64ELi256ELi4ELb0ELb0EN7cutlass10bfloat16_tE19Flash_kernel_traitsILi32ELi64ELi256ELi4ES3_EELb1ELb0ELb0ELb0ELb1ELb0ELb0ELb1EEEvNS_16Flash_fwd_paramsE)
        /*00dc*/ 	.short	0x0210
        /*00de*/ 	.short	0x01d0


	//----- nvinfo : EIATTR_SW_WAR
	.align		4
.L_1080:
        /*00e0*/ 	.byte	0x04, 0x36
        /*00e2*/ 	.short	(.L_1082 - .L_1081)
.L_1081:
        /*00e4*/ 	.word	0x00000008
.L_1082:


//--------------------- .nv.info._ZN5flash24flash_fwd_splitkv_kernelI23Flash_fwd_kernel_traitsILi32ELi64ELi256ELi4ELb0ELb0EN7cutlass10bfloat16_tE19Flash_kernel_traitsILi32ELi64ELi256ELi4ES3_EELb1ELb0ELb0ELb0ELb1ELb1ELb0ELb1EEEvNS_16Flash_fwd_paramsE --------------------------
	.section	.nv.info._ZN5flash24flash_fwd_splitkv_kernelI23Flash_fwd_kernel_traitsILi32ELi64ELi256ELi4ELb0ELb0EN7cutlass10bfloat16_tE19Flash_kernel_traitsILi32ELi64ELi256ELi4ES3_EELb1ELb0ELb0ELb0ELb1ELb1ELb0ELb1EEEvNS_16Flash_fwd_paramsE,"",@"SHT_CUDA_INFO"
	.sectionflags	@""
	.align	4


	//----- nvinfo : EIATTR_CUDA_API_VERSION
	.align		4
        /*0000*/ 	.byte	0x04, 0x37
        /*0002*/ 	.short	(.L_1084 - .L_1083)
.L_1083:
        /*0004*/ 	.word	0x00000082


	//----- nvinfo : EIATTR_KPARAM_INFO
	.align		4
.L_1084:
        /*0008*/ 	.byte	0x04, 0x17
        /*000a*/ 	.short	(.L_1086 - .L_1085)
.L_1085:
        /*000c*/ 	.word	0x00000000
        /*0010*/ 	.short	0x0000
        /*0012*/ 	.short	0x0000
        /*0014*/ 	.byte	0x00, 0xf0, 0x41, 0x07


	//----- nvinfo : EIATTR_SPARSE_MMA_MASK
	.align		4
.L_1086:
        /*0018*/ 	.byte	0x03, 0x50
        /*001a*/ 	.short	0x0000


	//----- nvinfo : EIATTR_MAXREG_COUNT
	.align		4
        /*001c*/ 	.byte	0x03, 0x1b
        /*001e*/ 	.short	0x00ff


	//----- nvinfo : EIATTR_NUM_BARRIERS
	.align		4
        /*0020*/ 	.byte	0x02, 0x4c
        /*0022*/ 	.byte	0x01
	.zero		1


	//----- nvinfo : EIATTR_ANNOTATIONS
	.align		4
        /*0024*/ 	.byte	0x04, 0x55
        /*0026*/ 	.short	(.L_1088 - .L_1087)


	//   ....[0]....
.L_1087:
        /*0028*/ 	.word	0x00000001
        /*002c*/ 	.byte	0x10, 0x39, 0x01, 0x00, 0x01, 0x00, 0x00, 0x00, 0xb0, 0x3a, 0x01, 0x00


	//----- nvinfo : EIATTR_MERCURY_ISA_VERSION
	.align		4
.L_1088:
        /*0038*/ 	.byte	0x03, 0x5f
        /*003a*/ 	.short	0x0101


	//----- nvinfo : EIATTR_COOP_GROUP_MASK_REGIDS
	.align		4
        /*003c*/ 	.byte	0x04, 0x29
        /*003e*/ 	.short	(.L_1090 - .L_1089)


	//   ....[0]....
.L_1089:
        /*0040*/ 	.word	0xffffffff


	//   ....[1]....
        /*0044*/ 	.word	0xffffffff


	//   ....[2]....
        /*0048*/ 	.word	0xffffffff


	//   ....[3]....
        /*004c*/ 	.word	0xffffffff


	//   ....[4]....
        /*0050*/ 	.word	0xffffffff


	//   ....[5]....
        /*0054*/ 	.word	0xffffffff


	//   ....[6]....
        /*0058*/ 	.word	0xffffffff


	//   ....[7]....
        /*005c*/ 	.word	0xffffffff


	//   ....[8]....
        /*0060*/ 	.word	0xffffffff


	//   ....[9]....
        /*0064*/ 	.word	0xffffffff


	//   ....[10]....
        /*0068*/ 	.word	0xffffffff


	//   ....[11]....
        /*006c*/ 	.word	0xffffffff


	//   ....[12]....
        /*0070*/ 	.word	0xffffffff


	//   ....[13]....
        /*0074*/ 	.word	0xffffffff


	//   ....[14]....
        /*0078*/ 	.word	0xffffffff


	//   ....[15]....
        /*007c*/ 	.word	0xffffffff


	//----- nvinfo : EIATTR_COOP_GROUP_INSTR_OFFSETS
	.align		4
.L_1090:
        /*0080*/ 	.byte	0x04, 0x28
        /*0082*/ 	.short	(.L_1092 - .L_1091)


	//   ....[0]....
.L_1091:
        /*0084*/ 	.word	0x0000dd10


	//   ....[1]....
        /*0088*/ 	.word	0x0000dd30


	//   ....[2]....
        /*008c*/ 	.word	0x0000e770


	//   ....[3]....
        /*0090*/ 	.word	0x0000e7c0


	//   ....[4]....
        /*0094*/ 	.word	0x00013f40


	//   ....[5]....
        /*0098*/ 	.word	0x00013f60


	//   ....[6]....
        /*009c*/ 	.word	0x000149e0


	//   ....[7]....
        /*00a0*/ 	.word	0x00014a60


	//   ....[8]....
        /*00a4*/ 	.word	0x00019350


	//   ....[9]....
        /*00a8*/ 	.word	0x00019370


	//   ....[10]....
        /*00ac*/ 	.word	0x000193a0


	//   ....[11]....
        /*00b0*/ 	.word	0x000193b0


	//   ....[12]....
        /*00b4*/ 	.word	0x0001b800


	//   ....[13]....
        /*00b8*/ 	.word	0x0001b840


	//   ....[14]....
        /*00bc*/ 	.word	0x0001b8b0


	//   ....[15]....
        /*00c0*/ 	.word	0x0001b8c0


	//----- nvinfo : EIATTR_EXIT_INSTR_OFFSETS
	.align		4
.L_1092:
        /*00c4*/ 	.byte	0x04, 0x1c
        /*00c6*/ 	.short	(.L_1094 - .L_1093)


	//   ....[0]....
.L_1093:
        /*00c8*/ 	.word	0x00000350


	//   ....[1]....
        /*00cc*/ 	.word	0x00000980


	//   ....[2]....
        /*00d0*/ 	.word	0x000009b0


	//   ....[3]....
        /*00d4*/ 	.word	0x0001c400


	//   ....[4]....
        /*00d8*/ 	.word	0x0001c4c0


	//----- nvinfo : EIATTR_CRS_STACK_SIZE
	.align		4
.L_1094:
        /*00dc*/ 	.byte	0x04, 0x1e
        /*00de*/ 	.short	(.L_1096 - .L_1095)
.L_1095:
        /*00e0*/ 	.word	0x00000000


	//----- nvinfo : EIATTR_CBANK_PARAM_SIZE
	.align		4
.L_1096:
        /*00e4*/ 	.byte	0x03, 0x19
        /*00e6*/ 	.short	0x01d0


	//----- nvinfo : EIATTR_PARAM_CBANK
	.align		4
        /*00e8*/ 	.byte	0x04, 0x0a
        /*00ea*/ 	.short	(.L_1098 - .L_1097)
	.align		4
.L_1097:
        /*00ec*/ 	.word	index@(.nv.constant0._ZN5flash24flash_fwd_splitkv_kernelI23Flash_fwd_kernel_traitsILi32ELi64ELi256ELi4ELb0ELb0EN7cutlass10bfloat16_tE19Flash_kernel_traitsILi32ELi64ELi256ELi4ES3_EELb1ELb0ELb0ELb0ELb1ELb1ELb0ELb1EEEvNS_16Flash_fwd_paramsE)
        /*00f0*/ 	.short	0x0210
        /*00f2*/ 	.short	0x01d0


	//----- nvinfo : EIATTR_SW_WAR
	.align		4
.L_1098:
        /*00f4*/ 	.byte	0x04, 0x36
        /*00f6*/ 	.short	(.L_1100 - .L_1099)
.L_1099:
        /*00f8*/ 	.word	0x00000008
.L_1100:


//--------------------- .nv.info._ZN5flash24flash_fwd_splitkv_kernelI23Flash_fwd_kernel_traitsILi32ELi64ELi256ELi4ELb0ELb0EN7cutlass10bfloat16_tE19Flash_kernel_traitsILi32ELi64ELi256ELi4ES3_EELb1ELb0ELb1ELb0ELb0ELb0ELb0ELb1EEEvNS_16Flash_fwd_paramsE --------------------------
	.section	.nv.info._ZN5flash24flash_fwd_splitkv_kernelI23Flash_fwd_kernel_traitsILi32ELi64ELi256ELi4ELb0ELb0EN7cutlass10bfloat16_tE19Flash_kernel_traitsILi32ELi64ELi256ELi4ES3_EELb1ELb0ELb1ELb0ELb0ELb0ELb0ELb1EEEvNS_16Flash_fwd_paramsE,"",@"SHT_CUDA_INFO"
	.sectionflags	@""
	.align	4


	//----- nvinfo : EIATTR_CUDA_API_VERSION
	.align		4
        /*0000*/ 	.byte	0x04, 0x37
        /*0002*/ 	.short	(.L_1102 - .L_1101)
.L_1101:
        /*0004*/ 	.word	0x00000082


	//----- nvinfo : EIATTR_KPARAM_INFO
	.align		4
.L_1102:
        /*0008*/ 	.byte	0x04, 0x17
        /*000a*/ 	.short	(.L_1104 - .L_1103)
.L_1103:
        /*000c*/ 	.word	0x00000000
        /*0010*/ 	.short	0x0000
        /*0012*/ 	.short	0x0000
        /*0014*/ 	.byte	0x00, 0xf0, 0x41, 0x07


	//----- nvinfo : EIATTR_SPARSE_MMA_MASK
	.align		4
.L_1104:
        /*0018*/ 	.byte	0x03, 0x50
        /*001a*/ 	.short	0x0000


	//----- nvinfo : EIATTR_MAXREG_COUNT
	.align		4
        /*001c*/ 	.byte	0x03, 0x1b
        /*001e*/ 	.short	0x00ff


	//----- nvinfo : EIATTR_NUM_BARRIERS
	.align		4
        /*0020*/ 	.byte	0x02, 0x4c
        /*0022*/ 	.byte	0x01
	.zero		1


	//----- nvinfo : EIATTR_MERCURY_ISA_VERSION
	.align		4
        /*0024*/ 	.byte	0x03, 0x5f
        /*0026*/ 	.short	0x0101


	//----- nvinfo : EIATTR_COOP_GROUP_MASK_REGIDS
	.align		4
        /*0028*/ 	.byte	0x04, 0x29
        /*002a*/ 	.short	(.L_1106 - .L_1105)


	//   ....[0]....
.L_1105:
        /*002c*/ 	.word	0xffffffff


	//   ....[1]....
        /*0030*/ 	.word	0xffffffff


	//   ....[2]....
        /*0034*/ 	.word	0xffffffff


	//   ....[3]....
        /*0038*/ 	.word	0xffffffff


	//   ....[4]....
        /*003c*/ 	.word	0xffffffff


	//   ....[5]....
        /*0040*/ 	.word	0xffffffff


	//   ....[6]....
        /*0044*/ 	.word	0xffffffff


	//   ....[7]....
        /*0048*/ 	.word	0xffffffff


	//   ....[8]....
        /*004c*/ 	.word	0xffffffff


	//   ....[9]....
        /*0050*/ 	.word	0xffffffff


	//   ....[10]....
        /*0054*/ 	.word	0xffffffff


	//   ....[11]....
        /*0058*/ 	.word	0xffffffff


	//   ....[12]....
        /*005c*/ 	.word	0xffffffff


	//   ....[13]....
        /*0060*/ 	.word	0xffffffff


	//   ....[14]....
        /*0064*/ 	.word	0xffffffff


	//   ....[15]....
        /*0068*/ 	.word	0xffffffff


	//----- nvinfo : EIATTR_COOP_GROUP_INSTR_OFFSETS
	.align		4
.L_1106:
        /*006c*/ 	.byte	0x04, 0x28
        /*006e*/ 	.short	(.L_1108 - .L_1107)


	//   ....[0]....
.L_1107:
        /*0070*/ 	.word	0x0000f800


	//   ....[1]....
        /*0074*/ 	.word	0x0000f820


	//   ....[2]....
        /*0078*/ 	.word	0x000102d0


	//   ....[3]....
        /*007c*/ 	.word	0x00010330


	//   ....[4]....
        /*0080*/ 	.word	0x00016800


	//   ....[5]....
        /*0084*/ 	.word	0x00016820


	//   ....[6]....
        /*0088*/ 	.word	0x00016890


	//   ....[7]....
        /*008c*/ 	.word	0x00016a60


	//   ....[8]....
        /*0090*/ 	.word	0x0001c0b0


	//   ....[9]....
        /*0094*/ 	.word	0x0001c0d0


	//   ....[10]....
        /*0098*/ 	.word	0x0001c100


	//   ....[11]....
        /*009c*/ 	.word	0x0001c110


	//   ....[12]....
        /*00a0*/ 	.word	0x0001e560


	//   ....[13]....
        /*00a4*/ 	.word	0x0001e5a0


	//   ....[14]....
        /*00a8*/ 	.word	0x0001e610


	//   ....[15]....
        /*00ac*/ 	.word	0x0001e620


	//----- nvinfo : EIATTR_EXIT_INSTR_OFFSETS
	.align		4
.L_1108:
        /*00b0*/ 	.byte	0x04, 0x1c
        /*00b2*/ 	.short	(.L_1110 - .L_1109)


	//   ....[0]....
.L_1109:
        /*00b4*/ 	.word	0x000004d0


	//   ....[1]....
        /*00b8*/ 	.word	0x00000b50


	//   ....[2]....
        /*00bc*/ 	.word	0x00000b80


	//   ....[3]....
        /*00c0*/ 	.word	0x0001f1b0


	//   ....[4]....
        /*00c4*/ 	.word	0x0001f280


	//----- nvinfo : EIATTR_CRS_STACK_SIZE
	.align		4
.L_1110:
        /*00c8*/ 	.byte	0x04, 0x1e
        /*00ca*/ 	.short	(.L_1112 - .L_1111)
.L_1111:
        /*00cc*/ 	.word	0x00000000


	//----- nvinfo : EIATTR_CBANK_PARAM_SIZE
	.align		4
.L_1112:
        /*00d0*/ 	.byte	0x03, 0x19
        /*00d2*/ 	.short	0x01d0


	//----- nvinfo : EIATTR_PARAM_CBANK
	.align		4
        /*00d4*/ 	.byte	0x04, 0x0a
        /*00d6*/ 	.short	(.L_1114 - .L_1113)
	.align		4
.L_1113:
        /*00d8*/ 	.word	index@(.nv.constant0._ZN5flash24flash_fwd_splitkv_kernelI23Flash_fwd_kernel_traitsILi32ELi64ELi256ELi4ELb0ELb0EN7cutlass10bfloat16_tE19Flash_kernel_traitsILi32ELi64ELi256ELi4ES3_EELb1ELb0ELb1ELb0ELb0ELb0ELb0ELb1EEEvNS_16Flash_fwd_paramsE)
        /*00dc*/ 	.short	0x0210
        /*00de*/ 	.short	0x01d0


	//----- nvinfo : EIATTR_SW_WAR
	.align		4
.L_1114:
        /*00e0*/ 	.byte	0x04, 0x36
        /*00e2*/ 	.short	(.L_1116 - .L_1115)
.L_1115:
        /*00e4*/ 	.word	0x00000008
.L_1116:


//--------------------- .nv.info._ZN5flash24flash_fwd_splitkv_kernelI23Flash_fwd_kernel_traitsILi32ELi64ELi256ELi4ELb0ELb0EN7cutlass10bfloat16_tE19Flash_kernel_traitsILi32ELi64ELi256ELi4ES3_EELb1ELb0ELb1ELb0ELb0ELb1ELb0ELb1EEEvNS_16Flash_fwd_paramsE --------------------------
	.section	.nv.info._ZN5flash24flash_fwd_splitkv_kernelI23Flash_fwd_kernel_traitsILi32ELi64ELi256ELi4ELb0ELb0EN7cutlass10bfloat16_tE19Flash_kernel_traitsILi32ELi64ELi256ELi4ES3_EELb1ELb0ELb1ELb0ELb0ELb1ELb0ELb1EEEvNS_16Flash_fwd_paramsE,"",@"SHT_CUDA_INFO"
	.sectionflags	@""
	.align	4


	//----- nvinfo : EIATTR_CUDA_API_VERSION
	.align		4
        /*0000*/ 	.byte	0x04, 0x37
        /*0002*/ 	.short	(.L_1118 - .L_1117)
.L_1117:
        /*0004*/ 	.word	0x00000082


	//----- nvinfo : EIATTR_KPARAM_INFO
	.align		4
.L_1118:
        /*0008*/ 	.byte	0x04, 0x17
        /*000a*/ 	.short	(.L_1120 - .L_1119)
.L_1119:
        /*000c*/ 	.word	0x00000000
        /*0010*/ 	.short	0x0000
        /*0012*/ 	.short	0x0000
        /*0014*/ 	.byte	0x00, 0xf0, 0x41, 0x07


	//----- nvinfo : EIATTR_SPARSE_MMA_MASK
	.align		4
.L_1120:
        /*0018*/ 	.byte	0x03, 0x50
        /*001a*/ 	.short	0x0000


	//----- nvinfo : EIATTR_MAXREG_COUNT
	.align		4
        /*001c*/ 	.byte	0x03, 0x1b
        /*001e*/ 	.short	0x00ff


	//----- nvinfo : EIATTR_NUM_BARRIERS
	.align		4
        /*0020*/ 	.byte	0x02, 0x4c
        /*0022*/ 	.byte	0x01
	.zero		1


	//----- nvinfo : EIATTR_MERCURY_ISA_VERSION
	.align		4
        /*0024*/ 	.byte	0x03, 0x5f
        /*0026*/ 	.short	0x0101


	//----- nvinfo : EIATTR_COOP_GROUP_MASK_REGIDS
	.align		4
        /*0028*/ 	.byte	0x04, 0x29
        /*002a*/ 	.short	(.L_1122 - .L_1121)


	//   ....[0]....
.L_1121:
        /*002c*/ 	.word	0xffffffff


	//   ....[1]....
        /*0030*/ 	.word	0xffffffff


	//   ....[2]....
        /*0034*/ 	.word	0xffffffff


	//   ....[3]....
        /*0038*/ 	.word	0xffffffff


	//   ....[4]....
        /*003c*/ 	.word	0xffffffff


	//   ....[5]....
        /*0040*/ 	.word	0xffffffff


	//   ....[6]....
        /*0044*/ 	.word	0xffffffff


	//   ....[7]....
        /*0048*/ 	.word	0xffffffff


	//   ....[8]....
        /*004c*/ 	.word	0xffffffff


	//   ....[9]....
        /*0050*/ 	.word	0xffffffff


	//   ....[10]....
        /*0054*/ 	.word	0xffffffff


	//   ....[11]....
        /*0058*/ 	.word	0xffffffff


	//   ....[12]....
        /*005c*/ 	.word	0xffffffff


	//   ....[13]....
        /*0060*/ 	.word	0xffffffff


	//   ....[14]....
        /*0064*/ 	.word	0xffffffff


	//   ....[15]....
        /*0068*/ 	.word	0xffffffff


	//----- nvinfo : EIATTR_COOP_GROUP_INSTR_OFFSETS
	.align		4
.L_1122:
        /*006c*/ 	.byte	0x04, 0x28
        /*006e*/ 	.short	(.L_1124 - .L_1123)


	//   ....[0]....
.L_1123:
        /*0070*/ 	.word	0x000102d0


	//   ....[1]....
        /*0074*/ 	.word	0x000102f0


	//   ....[2]....
        /*0078*/ 	.word	0x00010cd0


	//   ....[3]....
        /*007c*/ 	.word	0x00010d30


	//   ....[4]....
        /*0080*/ 	.word	0x00017f30


	//   ....[5]....
        /*0084*/ 	.word	0x00017f50


	//   ....[6]....
        /*0088*/ 	.word	0x00018910


	//   ....[7]....
        /*008c*/ 	.word	0x00018970


	//   ....[8]....
        /*0090*/ 	.word	0x0001e980


	//   ....[9]....
        /*0094*/ 	.word	0x0001ea10


	//   ....[10]....
        /*0098*/ 	.word	0x0001f040


	//   ....[11]....
        /*009c*/ 	.word	0x0001f120


	//   ....[12]....
        /*00a0*/ 	.word	0x00020ff0


	//   ....[13]....
        /*00a4*/ 	.word	0x00021030


	//   ....[14]....
        /*00a8*/ 	.word	0x00021090


	//   ....[15]....
        /*00ac*/ 	.word	0x000210b0


	//----- nvinfo : EIATTR_EXIT_INSTR_OFFSETS
	.align		4
.L_1124:
        /*00b0*/ 	.byte	0x04, 0x1c
        /*00b2*/ 	.short	(.L_1126 - .L_1125)


	//   ....[0]....
.L_1125:
        /*00b4*/ 	.word	0x000004d0


	//   ....[1]....
        /*00b8*/ 	.word	0x00000b50


	//   ....[2]....
        /*00bc*/ 	.word	0x00000b80


	//   ....[3]....
        /*00c0*/ 	.word	0x00021c30


	//   ....[4]....
        /*00c4*/ 	.word	0x00021cf0


	//----- nvinfo : EIATTR_CRS_STACK_SIZE
	.align		4
.L_1126:
        /*00c8*/ 	.byte	0x04, 0x1e
        /*00ca*/ 	.short	(.L_1128 - .L_1127)
.L_1127:
        /*00cc*/ 	.word	0x00000000


	//----- nvinfo : EIATTR_CBANK_PARAM_SIZE
	.align		4
.L_1128:
        /*00d0*/ 	.byte	0x03, 0x19
        /*00d2*/ 	.short	0x01d0


	//----- nvinfo : EIATTR_PARAM_CBANK
	.align		4
        /*00d4*/ 	.byte	0x04, 0x0a
        /*00d6*/ 	.short	(.L_1130 - .L_1129)
	.align		4
.L_1129:
        /*00d8*/ 	.word	index@(.nv.constant0._ZN5flash24flash_fwd_splitkv_kernelI23Flash_fwd_kernel_traitsILi32ELi64ELi256ELi4ELb0ELb0EN7cutlass10bfloat16_tE19Flash_kernel_traitsILi32ELi64ELi256ELi4ES3_EELb1ELb0ELb1ELb0ELb0ELb1ELb0ELb1EEEvNS_16Flash_fwd_paramsE)
        /*00dc*/ 	.short	0x0210
        /*00de*/ 	.short	0x01d0


	//----- nvinfo : EIATTR_SW_WAR
	.align		4
.L_1130:
        /*00e0*/ 	.byte	0x04, 0x36
        /*00e2*/ 	.short	(.L_1132 - .L_1131)
.L_1131:
        /*00e4*/ 	.word	0x00000008
.L_1132:


//--------------------- .nv.info._ZN5flash24flash_fwd_splitkv_kernelI23Flash_fwd_kernel_traitsILi32ELi64ELi256ELi4ELb0ELb0EN7cutlass10bfloat16_tE19Flash_kernel_traitsILi32ELi64ELi256ELi4ES3_EELb1ELb0ELb0ELb0ELb1ELb0ELb1ELb0EEEvNS_16Flash_fwd_paramsE --------------------------
	.section	.nv.info._ZN5flash24flash_fwd_splitkv_kernelI23Flash_fwd_kernel_traitsILi32ELi64ELi256ELi4ELb0ELb0EN7cutlass10bfloat16_tE19Flash_kernel_traitsILi32ELi64ELi256ELi4ES3_EELb1ELb0ELb0ELb0ELb1ELb0ELb1ELb0EEEvNS_16Flash_fwd_paramsE,"",@"SHT_CUDA_INFO"
	.sectionflags	@""
	.align	4


	//----- nvinfo : EIATTR_CUDA_API_VERSION
	.align		4
        /*0000*/ 	.byte	0x04, 0x37
        /*0002*/ 	.short	(.L_1134 - .L_1133)
.L_1133:
        /*0004*/ 	.word	0x00000082


	//----- nvinfo : EIATTR_KPARAM_INFO
	.align		4
.L_1134:
        /*0008*/ 	.byte	0x04, 0x17
        /*000a*/ 	.short	(.L_1136 - .L_1135)
.L_1135:
        /*000c*/ 	.word	0x00000000
        /*0010*/ 	.short	0x0000
        /*0012*/ 	.short	0x0000
        /*0014*/ 	.byte	0x00, 0xf0, 0x41, 0x07


	//----- nvinfo : EIATTR_SPARSE_MMA_MASK
	.align		4
.L_1136:
        /*0018*/ 	.byte	0x03, 0x50
        /*001a*/ 	.short	0x0000


	//----- nvinfo : EIATTR_MAXREG_COUNT
	.align		4
        /*001c*/ 	.byte	0x03, 0x1b
        /*001e*/ 	.short	0x00ff


	//----- nvinfo : EIATTR_NUM_BARRIERS
	.align		4
        /*0020*/ 	.byte	0x02, 0x4c
        /*0022*/ 	.byte	0x01
	.zero		1


	//----- nvinfo : EIATTR_MERCURY_ISA_VERSION
	.align		4
        /*0024*/ 	.byte	0x03, 0x5f
        /*0026*/ 	.short	0x0101


	//----- nvinfo : EIATTR_COOP_GROUP_MASK_REGIDS
	.align		4
        /*0028*/ 	.byte	0x04, 0x29
        /*002a*/ 	.short	(.L_1138 - .L_1137)


	//   ....[0]....
.L_1137:
        /*002c*/ 	.word	0xffffffff


	//   ....[1]....
        /*0030*/ 	.word	0xffffffff


	//   ....[2]....
        /*0034*/ 	.word	0xffffffff


	//   ....[3]....
        /*0038*/ 	.word	0xffffffff


	//   ....[4]....
        /*003c*/ 	.word	0xffffffff


	//   ....[5]....
        /*0040*/ 	.word	0xffffffff


	//   ....[6]....
        /*0044*/ 	.word	0xffffffff


	//   ....[7]....
        /*0048*/ 	.word	0xffffffff


	//   ....[8]....
        /*004c*/ 	.word	0xffffffff


	//   ....[9]....
        /*0050*/ 	.word	0xffffffff


	//   ....[10]....
        /*0054*/ 	.word	0xffffffff


	//   ....[11]....
        /*0058*/ 	.word	0xffffffff


	//   ....[12]....
        /*005c*/ 	.word	0xffffffff


	//   ....[13]....
        /*0060*/ 	.word	0xffffffff


	//   ....[14]....
        /*0064*/ 	.word	0xffffffff


	//   ....[15]....
        /*0068*/ 	.word	0xffffffff


	//----- nvinfo : EIATTR_COOP_GROUP_INSTR_OFFSETS
	.align		4
.L_1138:
        /*006c*/ 	.byte	0x04, 0x28
        /*006e*/ 	.short	(.L_1140 - .L_1139)


	//   ....[0]....
.L_1139:
        /*0070*/ 	.word	0x00005220


	//   ....[1]....
        /*0074*/ 	.word	0x00005240


	//   ....[2]....
        /*0078*/ 	.word	0x00005c90


	//   ....[3]....
        /*007c*/ 	.word	0x00005cf0


	//   ....[4]....
        /*0080*/ 	.word	0x0000a3c0


	//   ....[5]....
        /*0084*/ 	.word	0x0000a3e0


	//   ....[6]....
        /*0088*/ 	.word	0x0000ae00


	//   ....[7]....
        /*008c*/ 	.word	0x0000ae60


	//   ....[8]....
        /*0090*/ 	.word	0x0000e740


	//   ....[9]....
        /*0094*/ 	.word	0x0000e760


	//   ....[10]....
        /*0098*/ 	.word	0x0000e790


	//   ....[11]....
        /*009c*/ 	.word	0x0000e7a0


	//   ....[12]....
        /*00a0*/ 	.word	0x00010bf0


	//   ....[13]....
        /*00a4*/ 	.word	0x00010c30


	//   ....[14]....
        /*00a8*/ 	.word	0x00010cd0


	//   ....[15]....
        /*00ac*/ 	.word	0x00010ce0


	//----- nvinfo : EIATTR_EXIT_INSTR_OFFSETS
	.align		4
.L_1140:
        /*00b0*/ 	.byte	0x04, 0x1c
        /*00b2*/ 	.short	(.L_1142 - .L_1141)


	//   ....[0]....
.L_1141:
        /*00b4*/ 	.word	0x00000450


	//   ....[1]....
        /*00b8*/ 	.word	0x00000ab0


	//   ....[2]....
        /*00bc*/ 	.word	0x00000ae0


	//   ....[3]....
        /*00c0*/ 	.word	0x00011740


	//   ....[4]....
        /*00c4*/ 	.word	0x00011760


	//----- nvinfo : EIATTR_CRS_STACK_SIZE
	.align		4
.L_1142:
        /*00c8*/ 	.byte	0x04, 0x1e
        /*00ca*/ 	.short	(.L_1144 - .L_1143)
.L_1143:
        /*00cc*/ 	.word	0x00000000


	//----- nvinfo : EIATTR_CBANK_PARAM_SIZE
	.align		4
.L_1144:
        /*00d0*/ 	.byte	0x03, 0x19
        /*00d2*/ 	.short	0x01d0


	//----- nvinfo : EIATTR_PARAM_CBANK
	.align		4
        /*00d4*/ 	.byte	0x04, 0x0a
        /*00d6*/ 	.short	(.L_1146 - .L_1145)
	.align		4
.L_1145:
        /*00d8*/ 	.word	index@(.nv.constant0._ZN5flash24flash_fwd_splitkv_kernelI23Flash_fwd_kernel_traitsILi32ELi64ELi256ELi4ELb0ELb0EN7cutlass10bfloat16_tE19Flash_kernel_traitsILi32ELi64ELi256ELi4ES3_EELb1ELb0ELb0ELb0ELb1ELb0ELb1ELb0EEEvNS_16Flash_fwd_paramsE)
        /*00dc*/ 	.short	0x0210
        /*00de*/ 	.short	0x01d0


	//----- nvinfo : EIATTR_SW_WAR
	.align		4
.L_1146:
        /*00e0*/ 	.byte	0x04, 0x36
        /*00e2*/ 	.short	(.L_1148 - .L_1147)
.L_1147:
        /*00e4*/ 	.word	0x00000008
.L_1148:


//--------------------- .nv.info._ZN5flash24flash_fwd_splitkv_kernelI23Flash_fwd_kernel_traitsILi32ELi64ELi256ELi4ELb0ELb0EN7cutlass10bfloat16_tE19Flash_kernel_traitsILi32ELi64ELi256ELi4ES3_EELb1ELb0ELb0ELb0ELb1ELb1ELb1ELb0EEEvNS_16Flash_fwd_paramsE --------------------------
	.section	.nv.info._ZN5flash24flash_fwd_splitkv_kernelI23Flash_fwd_kernel_traitsILi32ELi64ELi256ELi4ELb0ELb0EN7cutlass10bfloat16_tE19Flash_kernel_traitsILi32ELi64ELi256ELi4ES3_EELb1ELb0ELb0ELb0ELb1ELb1ELb1ELb0EEEvNS_16Flash_fwd_paramsE,"",@"SHT_CUDA_INFO"
	.sectionflags	@""
	.align	4


	//----- nvinfo : EIATTR_CUDA_API_VERSION
	.align		4
        /*0000*/ 	.byte	0x04, 0x37
        /*0002*/ 	.short	(.L_1150 - .L_1149)
.L_1149:
        /*0004*/ 	.word	0x00000082


	//----- nvinfo : EIATTR_KPARAM_INFO
	.align		4
.L_1150:
        /*0008*/ 	.byte	0x04, 0x17
        /*000a*/ 	.short	(.L_1152 - .L_1151)
.L_1151:
        /*000c*/ 	.word	0x00000000
        /*0010*/ 	.short	0x0000
        /*0012*/ 	.short	0x0000
        /*0014*/ 	.byte	0x00, 0xf0, 0x41, 0x07


	//----- nvinfo : EIATTR_SPARSE_MMA_MASK
	.align		4
.L_1152:
        /*0018*/ 	.byte	0x03, 0x50
        /*001a*/ 	.short	0x0000


	//----- nvinfo : EIATTR_MAXREG_COUNT
	.align		4
        /*001c*/ 	.byte	0x03, 0x1b
        /*001e*/ 	.short	0x00ff


	//----- nvinfo : EIATTR_NUM_BARRIERS
	.align		4
        /*0020*/ 	.byte	0x02, 0x4c
        /*0022*/ 	.byte	0x01
	.zero		1


	//----- nvinfo : EIATTR_MERCURY_ISA_VERSION
	.align		4
        /*0024*/ 	.byte	0x03, 0x5f
        /*0026*/ 	.short	0x0101


	//----- nvinfo : EIATTR_COOP_GROUP_MASK_REGIDS
	.align		4
        /*0028*/ 	.byte	0x04, 0x29
        /*002a*/ 	.short	(.L_1154 - .L_1153)


	//   ....[0]....
.L_1153:
        /*002c*/ 	.word	0xffffffff


	//   ....[1]....
        /*0030*/ 	.word	0xffffffff


	//   ....[2]....
        /*0034*/ 	.word	0xffffffff


	//   ....[3]....
        /*0038*/ 	.word	0xffffffff


	//   ....[4]....
        /*003c*/ 	.word	0xffffffff


	//   ....[5]....
        /*0040*/ 	.word	0xffffffff


	//   ....[6]....
        /*0044*/ 	.word	0xffffffff


	//   ....[7]....
        /*0048*/ 	.word	0xffffffff


	//   ....[8]....
        /*004c*/ 	.word	0xffffffff


	//   ....[9]....
        /*0050*/ 	.word	0xffffffff


	//   ....[10]....
        /*0054*/ 	.word	0xffffffff


	//   ....[11]....
        /*0058*/ 	.word	0xffffffff


	//   ....[12]....
        /*005c*/ 	.word	0xffffffff


	//   ....[13]....
        /*0060*/ 	.word	0xffffffff


	//   ....[14]....
        /*0064*/ 	.word	0xffffffff


	//   ....[15]....
        /*0068*/ 	.word	0xffffffff


	//----- nvinfo : EIATTR_COOP_GROUP_INSTR_OFFSETS
	.align		4
.L_1154:
        /*006c*/ 	.byte	0x04, 0x28
        /*006e*/ 	.short	(.L_1156 - .L_1155)


	//   ....[0]....
.L_1155:
        /*0070*/ 	.word	0x00006400


	//   ....[1]....
        /*0074*/ 	.word	0x00006420


	//   ....[2]....
        /*0078*/ 	.word	0x00006dc0


	//   ....[3]....
        /*007c*/ 	.word	0x00006e00


	//   ....[4]....
        /*0080*/ 	.word	0x0000c720


	//   ....[5]....
        /*0084*/ 	.word	0x0000c740


	//   ....[6]....
        /*0088*/ 	.word	0x0000cef0


	//   ....[7]....
        /*008c*/ 	.word	0x0000cf50


	//   ....[8]....
        /*0090*/ 	.word	0x00011bf0


	//   ....[9]....
        /*0094*/ 	.word	0x00011c10


	//   ....[10]....
        /*0098*/ 	.word	0x00011c40


	//   ....[11]....
        /*009c*/ 	.word	0x00011c50


	//   ....[12]....
        /*00a0*/ 	.word	0x00014080


	//   ....[13]....
        /*00a4*/ 	.word	0x000140c0


	//   ....[14]....
        /*00a8*/ 	.word	0x00014140


	//   ....[15]....
        /*00ac*/ 	.word	0x00014150


	//----- nvinfo : EIATTR_EXIT_INSTR_OFFSETS
	.align		4
.L_1156:
        /*00b0*/ 	.byte	0x04, 0x1c
        /*00b2*/ 	.short	(.L_1158 - .L_1157)


	//   ....[0]....
.L_1157:
        /*00b4*/ 	.word	0x00000450


	//   ....[1]....
        /*00b8*/ 	.word	0x00000ae0


	//   ....[2]....
        /*00bc*/ 	.word	0x00000b10


	//   ....[3]....
        /*00c0*/ 	.word	0x00014bd0


	//   ....[4]....
        /*00c4*/ 	.word	0x00014bf0


	//----- nvinfo : EIATTR_CRS_STACK_SIZE
	.align		4
.L_1158:
        /*00c8*/ 	.byte	0x04, 0x1e
        /*00ca*/ 	.short	(.L_1160 - .L_1159)
.L_1159:
        /*00cc*/ 	.word	0x00000000


	//----- nvinfo : EIATTR_CBANK_PARAM_SIZE
	.align		4
.L_1160:
        /*00d0*/ 	.byte	0x03, 0x19
        /*00d2*/ 	.short	0x01d0


	//----- nvinfo : EIATTR_PARAM_CBANK
	.align		4
        /*00d4*/ 	.byte	0x04, 0x0a
        /*00d6*/ 	.short	(.L_1162 - .L_1161)
	.align		4
.L_1161:
        /*00d8*/ 	.word	index@(.nv.constant0._ZN5flash24flash_fwd_splitkv_kernelI23Flash_fwd_kernel_traitsILi32ELi64ELi256ELi4ELb0ELb0EN7cutlass10bfloat16_tE19Flash_kernel_traitsILi32ELi64ELi256ELi4ES3_EELb1ELb0ELb0ELb0ELb1ELb1ELb1ELb0EEEvNS_16Flash_fwd_paramsE)
        /*00dc*/ 	.short	0x0210
        /*00de*/ 	.short	0x01d0


	//----- nvinfo : EIATTR_SW_WAR
	.align		4
.L_1162:
        /*00e0*/ 	.byte	0x04, 0x36
        /*00e2*/ 	.short	(.L_1164 - .L_1163)
.L_1163:
        /*00e4*/ 	.word	0x00000008
.L_1164:


//--------------------- .nv.info._ZN5flash24flash_fwd_splitkv_kernelI23Flash_fwd_kernel_traitsILi32ELi64ELi256ELi4ELb0ELb0EN7cutlass10bfloat16_tE19Flash_kernel_traitsILi32ELi64ELi256ELi4ES3_EELb1ELb0ELb1ELb0ELb0ELb0ELb1ELb0EEEvNS_16Flash_fwd_paramsE --------------------------
	.section	.nv.info._ZN5flash24flash_fwd_splitkv_kernelI23Flash_fwd_kernel_traitsILi32ELi64ELi256ELi4ELb0ELb0EN7cutlass10bfloat16_tE19Flash_kernel_traitsILi32ELi64ELi256ELi4ES3_EELb1ELb0ELb1ELb0ELb0ELb0ELb1ELb0EEEvNS_16Flash_fwd_paramsE,"",@"SHT_CUDA_INFO"
	.sectionflags	@""
	.align	4


	//----- nvinfo : EIATTR_CUDA_API_VERSION
	.align		4
        /*0000*/ 	.byte	0x04, 0x37
        /*0002*/ 	.short	(.L_1166 - .L_1165)
.L_1165:
        /*0004*/ 	.word	0x00000082


	//----- nvinfo : EIATTR_KPARAM_INFO
	.align		4
.L_1166:
        /*0008*/ 	.byte	0x04, 0x17
        /*000a*/ 	.short	(.L_1168 - .L_1167)
.L_1167:
        /*000c*/ 	.word	0x00000000
        /*0010*/ 	.short	0x0000
        /*0012*/ 	.short	0x0000
        /*0014*/ 	.byte	0x00, 0xf0, 0x41, 0x07


	//----- nvinfo : EIATTR_SPARSE_MMA_MASK
	.align		4
.L_1168:
        /*0018*/ 	.byte	0x03, 0x50
        /*001a*/ 	.short	0x0000


	//----- nvinfo : EIATTR_MAXREG_COUNT
	.align		4
        /*001c*/ 	.byte	0x03, 0x1b
        /*001e*/ 	.short	0x00ff


	//----- nvinfo : EIATTR_NUM_BARRIERS
	.align		4
        /*0020*/ 	.byte	0x02, 0x4c
        /*0022*/ 	.byte	0x01
	.zero		1


	//----- nvinfo : EIATTR_MERCURY_ISA_VERSION
	.align		4
        /*0024*/ 	.byte	0x03, 0x5f
        /*0026*/ 	.short	0x0101


	//----- nvinfo : EIATTR_INT_WARP_WIDE_INSTR_OFFSETS
	.align		4
        /*0028*/ 	.byte	0x04, 0x31
        /*002a*/ 	.short	(.L_1170 - .L_1169)


	//   ....[0]....
.L_1169:
        /*002c*/ 	.word	0x000069c0


	//   ....[1]....
        /*0030*/ 	.word	0x0000da50


	//----- nvinfo : EIATTR_COOP_GROUP_MASK_REGIDS
	.align		4
.L_1170:
        /*0034*/ 	.byte	0x04, 0x29
        /*0036*/ 	.short	(.L_1172 - .L_1171)


	//   ....[0]....
.L_1171:
        /*0038*/ 	.word	0xffffffff


	//   ....[1]....
        /*003c*/ 	.word	0xffffffff


	//   ....[2]....
        /*0040*/ 	.word	0xffffffff


	//   ....[3]....
        /*0044*/ 	.word	0xffffffff


	//   ....[4]....
        /*0048*/ 	.word	0xffffffff


	//   ....[5]....
        /*004c*/ 	.word	0xffffffff


	//   ....[6]....
        /*0050*/ 	.word	0xffffffff


	//   ....[7]....
        /*0054*/ 	.word	0xffffffff


	//   ....[8]....
        /*0058*/ 	.word	0xffffffff


	//   ....[9]....
        /*005c*/ 	.word	0xffffffff


	//   ....[10]....
        /*0060*/ 	.word	0xffffffff


	//   ....[11]....
        /*0064*/ 	.word	0xffffffff


	//   ....[12]....
        /*0068*/ 	.word	0xffffffff


	//   ....[13]....
        /*006c*/ 	.word	0xffffffff


	//   ....[14]....
        /*0070*/ 	.word	0xffffffff


	//   ....[15]....
        /*0074*/ 	.word	0xffffffff


	//----- nvinfo : EIATTR_COOP_GROUP_INSTR_OFFSETS
	.align		4
.L_1172:
        /*0078*/ 	.byte	0x04, 0x28
        /*007a*/ 	.short	(.L_1174 - .L_1173)


	//   ....[0]....
.L_1173:
        /*007c*/ 	.word	0x00007450


	//   ....[1]....
        /*0080*/ 	.word	0x00007480


	//   ....[2]....
        /*0084*/ 	.word	0x00007e90


	//   ....[3]....
        /*0088*/ 	.word	0x00007f00


	//   ....[4]....
        /*008c*/ 	.word	0x0000e4e0


	//   ....[5]....
        /*0090*/ 	.word	0x0000e500


	//   ....[6]....
        /*0094*/ 	.word	0x0000eeb0


	//   ....[7]....
        /*0098*/ 	.word	0x0000ef20


	//   ....[8]....
        /*009c*/ 	.word	0x000140e0


	//   ....[9]....
        /*00a0*/ 	.word	0x000140f0


	//   ....[10]....
        /*00a4*/ 	.word	0x00014120


	//   ....[11]....
        /*00a8*/ 	.word	0x00014130


	//   ....[12]....
        /*00ac*/ 	.word	0x00016580


	//   ....[13]....
        /*00b0*/ 	.word	0x000165c0


	//   ....[14]....
        /*00b4*/ 	.word	0x00016650


	//   ....[15]....
        /*00b8*/ 	.word	0x00016660


	//----- nvinfo : EIATTR_EXIT_INSTR_OFFSETS
	.align		4
.L_1174:
        /*00bc*/ 	.byte	0x04, 0x1c
        /*00be*/ 	.short	(.L_1176 - .L_1175)


	//   ....[0]....
.L_1175:
        /*00c0*/ 	.word	0x00000620


	//   ....[1]....
        /*00c4*/ 	.word	0x00000d20


	//   ....[2]....
        /*00c8*/ 	.word	0x00000d50


	//   ....[3]....
        /*00cc*/ 	.word	0x000170c0


	//   ....[4]....
        /*00d0*/ 	.word	0x000170e0


	//----- nvinfo : EIATTR_CRS_STACK_SIZE
	.align		4
.L_1176:
        /*00d4*/ 	.byte	0x04, 0x1e
        /*00d6*/ 	.short	(.L_1178 - .L_1177)
.L_1177:
        /*00d8*/ 	.word	0x00000000


	//----- nvinfo : EIATTR_CBANK_PARAM_SIZE
	.align		4
.L_1178:
        /*00dc*/ 	.byte	0x03, 0x19
        /*00de*/ 	.short	0x01d0


	//----- nvinfo : EIATTR_PARAM_CBANK
	.align		4
        /*00e0*/ 	.byte	0x04, 0x0a
        /*00e2*/ 	.short	(.L_1180 - .L_1179)
	.align		4
.L_1179:
        /*00e4*/ 	.word	index@(.nv.constant0._ZN5flash24flash_fwd_splitkv_kernelI23Flash_fwd_kernel_traitsILi32ELi64ELi256ELi4ELb0ELb0EN7cutlass10bfloat16_tE19Flash_kernel_traitsILi32ELi64ELi256ELi4ES3_EELb1ELb0ELb1ELb0ELb0ELb0ELb1ELb0EEEvNS_16Flash_fwd_paramsE)
        /*00e8*/ 	.short	0x0210
        /*00ea*/ 	.short	0x01d0


	//----- nvinfo : EIATTR_SW_WAR
	.align		4
.L_1180:
        /*00ec*/ 	.byte	0x04, 0x36
        /*00ee*/ 	.short	(.L_1182 - .L_1181)
.L_1181:
        /*00f0*/ 	.word	0x00000008
.L_1182:


//--------------------- .nv.info._ZN5flash24flash_fwd_splitkv_kernelI23Flash_fwd_kernel_traitsILi32ELi64ELi256ELi4ELb0ELb0EN7cutlass10bfloat16_tE19Flash_kernel_traitsILi32ELi64ELi256ELi4ES3_EELb1ELb0ELb1ELb0ELb0ELb1ELb1ELb0EEEvNS_16Flash_fwd_paramsE --------------------------
	.section	.nv.info._ZN5flash24flash_fwd_splitkv_kernelI23Flash_fwd_kernel_traitsILi32ELi64ELi256ELi4ELb0ELb0EN7cutlass10bfloat16_tE19Flash_kernel_traitsILi32ELi64ELi256ELi4ES3_EELb1ELb0ELb1ELb0ELb0ELb1ELb1ELb0EEEvNS_16Flash_fwd_paramsE,"",@"SHT_CUDA_INFO"
	.sectionflags	@""
	.align	4


	//----- nvinfo : EIATTR_CUDA_API_VERSION
	.align		4
        /*0000*/ 	.byte	0x04, 0x37
        /*0002*/ 	.short	(.L_1184 - .L_1183)
.L_1183:
        /*0004*/ 	.word	0x00000082


	//----- nvinfo : EIATTR_KPARAM_INFO
	.align		4
.L_1184:
        /*0008*/ 	.byte	0x04, 0x17
        /*000a*/ 	.short	(.L_1186 - .L_1185)
.L_1185:
        /*000c*/ 	.word	0x00000000
        /*0010*/ 	.short	0x0000
        /*0012*/ 	.short	0x0000
        /*0014*/ 	.byte	0x00, 0xf0, 0x41, 0x07


	//----- nvinfo : EIATTR_SPARSE_MMA_MASK
	.align		4
.L_1186:
        /*0018*/ 	.byte	0x03, 0x50
        /*001a*/ 	.short	0x0000


	//----- nvinfo : EIATTR_MAXREG_COUNT
	.align		4
        /*001c*/ 	.byte	0x03, 0x1b
        /*001e*/ 	.short	0x00ff


	//----- nvinfo : EIATTR_NUM_BARRIERS
	.align		4
        /*0020*/ 	.byte	0x02, 0x4c
        /*0022*/ 	.byte	0x01
	.zero		1


	//----- nvinfo : EIATTR_MERCURY_ISA_VERSION
	.align		4
        /*0024*/ 	.byte	0x03, 0x5f
        /*0026*/ 	.short	0x0101


	//----- nvinfo : EIATTR_INT_WARP_WIDE_INSTR_OFFSETS
	.align		4
        /*0028*/ 	.byte	0x04, 0x31
        /*002a*/ 	.short	(.L_1188 - .L_1187)


	//   ....[0]....
.L_1187:
        /*002c*/ 	.word	0x00007b20


	//   ....[1]....
        /*0030*/ 	.word	0x0000fc40


	//----- nvinfo : EIATTR_COOP_GROUP_MASK_REGIDS
	.align		4
.L_1188:
        /*0034*/ 	.byte	0x04, 0x29
        /*0036*/ 	.short	(.L_1190 - .L_1189)


	//   ....[0]....
.L_1189:
        /*0038*/ 	.word	0xffffffff


	//   ....[1]....
        /*003c*/ 	.word	0xffffffff


	//   ....[2]....
        /*0040*/ 	.word	0xffffffff


	//   ....[3]....
        /*0044*/ 	.word	0xffffffff


	//   ....[4]....
        /*0048*/ 	.word	0xffffffff


	//   ....[5]....
        /*004c*/ 	.word	0xffffffff


	//   ....[6]....
        /*0050*/ 	.word	0xffffffff


	//   ....[7]....
        /*0054*/ 	.word	0xffffffff


	//   ....[8]....
        /*0058*/ 	.word	0xffffffff


	//   ....[9]....
        /*005c*/ 	.word	0xffffffff


	//   ....[10]....
        /*0060*/ 	.word	0xffffffff


	//   ....[11]....
        /*0064*/ 	.word	0xffffffff


	//   ....[12]....
        /*0068*/ 	.word	0xffffffff


	//   ....[13]....
        /*006c*/ 	.word	0xffffffff


	//   ....[14]....
        /*0070*/ 	.word	0xffffffff


	//   ....[15]....
        /*0074*/ 	.word	0xffffffff


	//----- nvinfo : EIATTR_COOP_GROUP_INSTR_OFFSETS
	.align		4
.L_1190:
        /*0078*/ 	.byte	0x04, 0x28
        /*007a*/ 	.short	(.L_1192 - .L_1191)


	//   ....[0]....
.L_1191:
        /*007c*/ 	.word	0x000089c0


	//   ....[1]....
        /*0080*/ 	.word	0x00008a20


	//   ....[2]....
        /*0084*/ 	.word	0x00008a40


	//   ....[3]....
        /*0088*/ 	.word	0x00008b80


	//   ....[4]....
        /*008c*/ 	.word	0x00010740


	//   ....[5]....
        /*0090*/ 	.word	0x00010760


	//   ....[6]....
        /*0094*/ 	.word	0x00011190


	//   ....[7]....
        /*0098*/ 	.word	0x000111e0


	//   ....[8]....
        /*009c*/ 	.word	0x000172e0


	//   ....[9]....
        /*00a0*/ 	.word	0x000172f0


	//   ....[10]....
        /*00a4*/ 	.word	0x00017320


	//   ....[11]....
        /*00a8*/ 	.word	0x00017330


	//   ....[12]....
        /*00ac*/ 	.word	0x00019780


	//   ....[13]....
        /*00b0*/ 	.word	0x000197c0


	//   ....[14]....
        /*00b4*/ 	.word	0x00019850


	//   ....[15]....
        /*00b8*/ 	.word	0x00019860


	//----- nvinfo : EIATTR_EXIT_INSTR_OFFSETS
	.align		4
.L_1192:
        /*00bc*/ 	.byte	0x04, 0x1c
        /*00be*/ 	.short	(.L_1194 - .L_1193)


	//   ....[0]....
.L_1193:
        /*00c0*/ 	.word	0x00000620


	//   ....[1]....
        /*00c4*/ 	.word	0x00000d30


	//   ....[2]....
        /*00c8*/ 	.word	0x00000d60


	//   ....[3]....
        /*00cc*/ 	.word	0x0001a2c0


	//   ....[4]....
        /*00d0*/ 	.word	0x0001a2e0


	//----- nvinfo : EIATTR_CRS_STACK_SIZE
	.align		4
.L_1194:
        /*00d4*/ 	.byte	0x04, 0x1e
        /*00d6*/ 	.short	(.L_1196 - .L_1195)
.L_1195:
        /*00d8*/ 	.word	0x00000000


	//----- nvinfo : EIATTR_CBANK_PARAM_SIZE
	.align		4
.L_1196:
        /*00dc*/ 	.byte	0x03, 0x19
        /*00de*/ 	.short	0x01d0


	//----- nvinfo : EIATTR_PARAM_CBANK
	.align		4
        /*00e0*/ 	.byte	0x04, 0x0a
        /*00e2*/ 	.short	(.L_1198 - .L_1197)
	.align		4
.L_1197:
        /*00e4*/ 	.word	index@(.nv.constant0._ZN5flash24flash_fwd_splitkv_kernelI23Flash_fwd_kernel_traitsILi32ELi64ELi256ELi4ELb0ELb0EN7cutlass10bfloat16_tE19Flash_kernel_traitsILi32ELi64ELi256ELi4ES3_EELb1ELb0ELb1ELb0ELb0ELb1ELb1ELb0EEEvNS_16Flash_fwd_paramsE)
        /*00e8*/ 	.short	0x0210
        /*00ea*/ 	.short	0x01d0


	//----- nvinfo : EIATTR_SW_WAR
	.align		4
.L_1198:
        /*00ec*/ 	.byte	0x04, 0x36
        /*00ee*/ 	.short	(.L_1200 - .L_1199)
.L_1199:
        /*00f0*/ 	.word	0x00000008
.L_1200:


//--------------------- .nv.info._ZN5flash24flash_fwd_splitkv_kernelI23Flash_fwd_kernel_traitsILi32ELi64ELi256ELi4ELb0ELb0EN7cutlass10bfloat16_tE19Flash_kernel_traitsILi32ELi64ELi256ELi4ES3_EELb1ELb0ELb0ELb0ELb1ELb0ELb1ELb1EEEvNS_16Flash_fwd_paramsE --------------------------
	.section	.nv.info._ZN5flash24flash_fwd_splitkv_kernelI23Flash_fwd_kernel_traitsILi32ELi64ELi256ELi4ELb0ELb0EN7cutlass10bfloat16_tE19Flash_kernel_traitsILi32ELi64ELi256ELi4ES3_EELb1ELb0ELb0ELb0ELb1ELb0ELb1ELb1EEEvNS_16Flash_fwd_paramsE,"",@"SHT_CUDA_INFO"
	.sectionflags	@""
	.align	4


	//----- nvinfo : EIATTR_CUDA_API_VERSION
	.align		4
        /*0000*/ 	.byte	0x04, 0x37
        /*0002*/ 	.short	(.L_1202 - .L_1201)
.L_1201:
        /*0004*/ 	.word	0x00000082


	//----- nvinfo : EIATTR_KPARAM_INFO
	.align		4
.L_1202:
        /*0008*/ 	.byte	0x04, 0x17
        /*000a*/ 	.short	(.L_1204 - .L_1203)
.L_1203:
        /*000c*/ 	.word	0x00000000
        /*0010*/ 	.short	0x0000
        /*0012*/ 	.short	0x0000
        /*0014*/ 	.byte	0x00, 0xf0, 0x41, 0x07


	//----- nvinfo : EIATTR_SPARSE_MMA_MASK
	.align		4
.L_1204:
        /*0018*/ 	.byte	0x03, 0x50
        /*001a*/ 	.short	0x0000


	//----- nvinfo : EIATTR_MAXREG_COUNT
	.align		4
        /*001c*/ 	.byte	0x03, 0x1b
        /*001e*/ 	.short	0x00ff


	//----- nvinfo : EIATTR_NUM_BARRIERS
	.align		4
        /*0020*/ 	.byte	0x02, 0x4c
        /*0022*/ 	.byte	0x01
	.zero		1


	//----- nvinfo : EIATTR_MERCURY_ISA_VERSION
	.align		4
        /*0024*/ 	.byte	0x03, 0x5f
        /*0026*/ 	.short	0x0101


	//----- nvinfo : EIATTR_COOP_GROUP_MASK_REGIDS
	.align		4
        /*0028*/ 	.byte	0x04, 0x29
        /*002a*/ 	.short	(.L_1206 - .L_1205)


	//   ....[0]....
.L_1205:
        /*002c*/ 	.word	0xffffffff


	//   ....[1]....
        /*0030*/ 	.word	0xffffffff


	//   ....[2]....
        /*0034*/ 	.word	0xffffffff


	//   ....[3]....
        /*0038*/ 	.word	0xffffffff


	//   ....[4]....
        /*003c*/ 	.word	0xffffffff


	//   ....[5]....
        /*0040*/ 	.word	0xffffffff


	//   ....[6]....
        /*0044*/ 	.word	0xffffffff


	//   ....[7]....
        /*0048*/ 	.word	0xffffffff


	//   ....[8]....
        /*004c*/ 	.word	0xffffffff


	//   ....[9]....
        /*0050*/ 	.word	0xffffffff


	//   ....[10]....
        /*0054*/ 	.word	0xffffffff


	//   ....[11]....
        /*0058*/ 	.word	0xffffffff


	//   ....[12]....
        /*005c*/ 	.word	0xffffffff


	//   ....[13]....
        /*0060*/ 	.word	0xffffffff


	//   ....[14]....
        /*0064*/ 	.word	0xffffffff


	//   ....[15]....
        /*0068*/ 	.word	0xffffffff


	//----- nvinfo : EIATTR_COOP_GROUP_INSTR_OFFSETS
	.align		4
.L_1206:
        /*006c*/ 	.byte	0x04, 0x28
        /*006e*/ 	.short	(.L_1208 - .L_1207)


	//   ....[0]....
.L_1207:
        /*0070*/ 	.word	0x0000cee0


	//   ....[1]....
        /*0074*/ 	.word	0x0000cf10


	//   ....[2]....
        /*0078*/ 	.word	0x0000d950


	//   ....[3]....
        /*007c*/ 	.word	0x0000d9b0


	//   ....[4]....
        /*0080*/ 	.word	0x000120d0


	//   ....[5]....
        /*0084*/ 	.word	0x00012100


	//   ....[6]....
        /*0088*/ 	.word	0x00012b20


	//   ....[7]....
        /*008c*/ 	.word	0x00012b80


	//   ....[8]....
        /*0090*/ 	.word	0x000164b0


	//   ....[9]....
        /*0094*/ 	.word	0x000164d0


	//   ....[10]....
        /*0098*/ 	.word	0x00016500


	//   ....[11]....
        /*009c*/ 	.word	0x00016510


	//   ....[12]....
        /*00a0*/ 	.word	0x00018960


	//   ....[13]....
        /*00a4*/ 	.word	0x000189a0


	//   ....[14]....
        /*00a8*/ 	.word	0x00018a40


	//   ....[15]....
        /*00ac*/ 	.word	0x00018a50


	//----- nvinfo : EIATTR_EXIT_INSTR_OFFSETS
	.align		4
.L_1208:
        /*00b0*/ 	.byte	0x04, 0x1c
        /*00b2*/ 	.short	(.L_1210 - .L_1209)


	//   ....[0]....
.L_1209:
        /*00b4*/ 	.word	0x00000450


	//   ....[1]....
        /*00b8*/ 	.word	0x00000ac0


	//   ....[2]....
        /*00bc*/ 	.word	0x00000af0


	//   ....[3]....
        /*00c0*/ 	.word	0x000194a0


	//   ....[4]....
        /*00c4*/ 	.word	0x000194c0


	//----- nvinfo : EIATTR_CRS_STACK_SIZE
	.align		4
.L_1210:
        /*00c8*/ 	.byte	0x04, 0x1e
        /*00ca*/ 	.short	(.L_1212 - .L_1211)
.L_1211:
        /*00cc*/ 	.word	0x00000000


	//----- nvinfo : EIATTR_CBANK_PARAM_SIZE
	.align		4
.L_1212:
        /*00d0*/ 	.byte	0x03, 0x19
        /*00d2*/ 	.short	0x01d0


	//----- nvinfo : EIATTR_PARAM_CBANK
	.align		4
        /*00d4*/ 	.byte	0x04, 0x0a
        /*00d6*/ 	.short	(.L_1214 - .L_1213)
	.align		4
.L_1213:
        /*00d8*/ 	.word	index@(.nv.constant0._ZN5flash24flash_fwd_splitkv_kernelI23Flash_fwd_kernel_traitsILi32ELi64ELi256ELi4ELb0ELb0EN7cutlass10bfloat16_tE19Flash_kernel_traitsILi32ELi64ELi256ELi4ES3_EELb1ELb0ELb0ELb0ELb1ELb0ELb1ELb1EEEvNS_16Flash_fwd_paramsE)
        /*00dc*/ 	.short	0x0210
        /*00de*/ 	.short	0x01d0


	//----- nvinfo : EIATTR_SW_WAR
	.align		4
.L_1214:
        /*00e0*/ 	.byte	0x04, 0x36
        /*00e2*/ 	.short	(.L_1216 - .L_1215)
.L_1215:
        /*00e4*/ 	.word	0x00000008
.L_1216:


//--------------------- .nv.info._ZN5flash24flash_fwd_splitkv_kernelI23Flash_fwd_kernel_traitsILi32ELi64ELi256ELi4ELb0ELb0EN7cutlass10bfloat16_tE19Flash_kernel_traitsILi32ELi64ELi256ELi4ES3_EELb1ELb0ELb0ELb0ELb1ELb1ELb1ELb1EEEvNS_16Flash_fwd_paramsE --------------------------
	.section	.nv.info._ZN5flash24flash_fwd_splitkv_kernelI23Flash_fwd_kernel_traitsILi32ELi64ELi256ELi4ELb0ELb0EN7cutlass10bfloat16_tE19Flash_kernel_traitsILi32ELi64ELi256ELi4ES3_EELb1ELb0ELb0ELb0ELb1ELb1ELb1ELb1EEEvNS_16Flash_fwd_paramsE,"",@"SHT_CUDA_INFO"
	.sectionflags	@""
	.align	4


	//----- nvinfo : EIATTR_CUDA_API_VERSION
	.align		4
        /*0000*/ 	.byte	0x04, 0x37
        /*0002*/ 	.short	(.L_1218 - .L_1217)
.L_1217:
        /*0004*/ 	.word	0x00000082


	//----- nvinfo : EIATTR_KPARAM_INFO
	.align		4
.L_1218:
        /*0008*/ 	.byte	0x04, 0x17
        /*000a*/ 	.short	(.L_1220 - .L_1219)
.L_1219:
        /*000c*/ 	.word	0x00000000
        /*0010*/ 	.short	0x0000
        /*0012*/ 	.short	0x0000
        /*0014*/ 	.byte	0x00, 0xf0, 0x41, 0x07


	//----- nvinfo : EIATTR_SPARSE_MMA_MASK
	.align		4
.L_1220:
        /*0018*/ 	.byte	0x03, 0x50
        /*001a*/ 	.short	0x0000


	//----- nvinfo : EIATTR_MAXREG_COUNT
	.align		4
        /*001c*/ 	.byte	0x03, 0x1b
        /*001e*/ 	.short	0x00ff


	//----- nvinfo : EIATTR_NUM_BARRIERS
	.align		4
        /*0020*/ 	.byte	0x02, 0x4c
        /*0022*/ 	.byte	0x01
	.zero		1


	//----- nvinfo : EIATTR_MERCURY_ISA_VERSION
	.align		4
        /*0024*/ 	.byte	0x03, 0x5f
        /*0026*/ 	.short	0x0101


	//----- nvinfo : EIATTR_COOP_GROUP_MASK_REGIDS
	.align		4
        /*0028*/ 	.byte	0x04, 0x29
        /*002a*/ 	.short	(.L_1222 - .L_1221)


	//   ....[0]....
.L_1221:
        /*002c*/ 	.word	0xffffffff


	//   ....[1]....
        /*0030*/ 	.word	0xffffffff


	//   ....[2]....
        /*0034*/ 	.word	0xffffffff


	//   ....[3]....
        /*0038*/ 	.word	0xffffffff


	//   ....[4]....
        /*003c*/ 	.word	0xffffffff


	//   ....[5]....
        /*0040*/ 	.word	0xffffffff


	//   ....[6]....
        /*0044*/ 	.word	0xffffffff


	//   ....[7]....
        /*0048*/ 	.word	0xffffffff


	//   ....[8]....
        /*004c*/ 	.word	0xffffffff


	//   ....[9]....
        /*0050*/ 	.word	0xffffffff


	//   ....[10]....
        /*0054*/ 	.word	0xffffffff


	//   ....[11]....
        /*0058*/ 	.word	0xffffffff


	//   ....[12]....
        /*005c*/ 	.word	0xffffffff


	//   ....[13]....
        /*0060*/ 	.word	0xffffffff


	//   ....[14]....
        /*0064*/ 	.word	0xffffffff


	//   ....[15]....
        /*0068*/ 	.word	0xffffffff


	//----- nvinfo : EIATTR_COOP_GROUP_INSTR_OFFSETS
	.align		4
.L_1222:
        /*006c*/ 	.byte	0x04, 0x28
        /*006e*/ 	.short	(.L_1224 - .L_1223)


	//   ....[0]....
.L_1223:
        /*0070*/ 	.word	0x0000dee0


	//   ....[1]....
        /*0074*/ 	.word	0x0000df10


	//   ....[2]....
        /*0078*/ 	.word	0x0000e8f0


	//   ....[3]....
        /*007c*/ 	.word	0x0000e950


	//   ....[4]....
        /*0080*/ 	.word	0x000140d0


	//   ....[5]....
        /*0084*/ 	.word	0x000140f0


	//   ....[6]....
        /*0088*/ 	.word	0x00014b90


	//   ....[7]....
        /*008c*/ 	.word	0x00014c00


	//   ....[8]....
        /*0090*/ 	.word	0x000194d0


	//   ....[9]....
        /*0094*/ 	.word	0x000194f0


	//   ....[10]....
        /*0098*/ 	.word	0x00019520


	//   ....[11]....
        /*009c*/ 	.word	0x00019530


	//   ....[12]....
        /*00a0*/ 	.word	0x0001b980


	//   ....[13]....
        /*00a4*/ 	.word	0x0001b9c0


	//   ....[14]....
        /*00a8*/ 	.word	0x0001ba60


	//   ....[15]....
        /*00ac*/ 	.word	0x0001ba70


	//----- nvinfo : EIATTR_EXIT_INSTR_OFFSETS
	.align		4
.L_1224:
        /*00b0*/ 	.byte	0x04, 0x1c
        /*00b2*/ 	.short	(.L_1226 - .L_1225)


	//   ....[0]....
.L_1225:
        /*00b4*/ 	.word	0x00000450


	//   ....[1]....
        /*00b8*/ 	.word	0x00000ac0


	//   ....[2]....
        /*00bc*/ 	.word	0x00000af0


	//   ....[3]....
        /*00c0*/ 	.word	0x0001c4c0


	//   ....[4]....
        /*00c4*/ 	.word	0x0001c4e0


	//----- nvinfo : EIATTR_CRS_STACK_SIZE
	.align		4
.L_1226:
        /*00c8*/ 	.byte	0x04, 0x1e
        /*00ca*/ 	.short	(.L_1228 - .L_1227)
.L_1227:
        /*00cc*/ 	.word	0x00000000


	//----- nvinfo : EIATTR_CBANK_PARAM_SIZE
	.align		4
.L_1228:
        /*00d0*/ 	.byte	0x03, 0x19
        /*00d2*/ 	.short	0x01d0


	//----- nvinfo : EIATTR_PARAM_CBANK
	.align		4
        /*00d4*/ 	.byte	0x04, 0x0a
        /*00d6*/ 	.short	(.L_1230 - .L_1229)
	.align		4
.L_1229:
        /*00d8*/ 	.word	index@(.nv.constant0._ZN5flash24flash_fwd_splitkv_kernelI23Flash_fwd_kernel_traitsILi32ELi64ELi256ELi4ELb0ELb0EN7cutlass10bfloat16_tE19Flash_kernel_traitsILi32ELi64ELi256ELi4ES3_EELb1ELb0ELb0ELb0ELb1ELb1ELb1ELb1EEEvNS_16Flash_fwd_paramsE)
        /*00dc*/ 	.short	0x0210
        /*00de*/ 	.short	0x01d0


	//----- nvinfo : EIATTR_SW_WAR
	.align		4
.L_1230:
        /*00e0*/ 	.byte	0x04, 0x36
        /*00e2*/ 	.short	(.L_1232 - .L_1231)
.L_1231:
        /*00e4*/ 	.word	0x00000008
.L_1232:


//--------------------- .nv.info._ZN5flash24flash_fwd_splitkv_kernelI23Flash_fwd_kernel_traitsILi32ELi64ELi256ELi4ELb0ELb0EN7cutlass10bfloat16_tE19Flash_kernel_traitsILi32ELi64ELi256ELi4ES3_EELb1ELb0ELb1ELb0ELb0ELb0ELb1ELb1EEEvNS_16Flash_fwd_paramsE --------------------------
	.section	.nv.info._ZN5flash24flash_fwd_splitkv_kernelI23Flash_fwd_kernel_traitsILi32ELi64ELi256ELi4ELb0ELb0EN7cutlass10bfloat16_tE19Flash_kernel_traitsILi32ELi64ELi256ELi4ES3_EELb1ELb0ELb1ELb0ELb0ELb0ELb1ELb1EEEvNS_16Flash_fwd_paramsE,"",@"SHT_CUDA_INFO"
	.sectionflags	@""
	.align	4


	//----- nvinfo : EIATTR_CUDA_API_VERSION
	.align		4
        /*0000*/ 	.byte	0x04, 0x37
        /*0002*/ 	.short	(.L_1234 - .L_1233)
.L_1233:
        /*0004*/ 	.word	0x00000082


	//----- nvinfo : EIATTR_KPARAM_INFO
	.align		4
.L_1234:
        /*0008*/ 	.byte	0x04, 0x17
        /*000a*/ 	.short	(.L_1236 - .L_1235)
.L_1235:
        /*000c*/ 	.word	0x00000000
        /*0010*/ 	.short	0x0000
        /*0012*/ 	.short	0x0000
        /*0014*/ 	.byte	0x00, 0xf0, 0x41, 0x07


	//----- nvinfo : EIATTR_SPARSE_MMA_MASK
	.align		4
.L_1236:
        /*0018*/ 	.byte	0x03, 0x50
        /*001a*/ 	.short	0x0000


	//----- nvinfo : EIATTR_MAXREG_COUNT
	.align		4
        /*001c*/ 	.byte	0x03, 0x1b
        /*001e*/ 	.short	0x00ff


	//----- nvinfo : EIATTR_NUM_BARRIERS
	.align		4
        /*0020*/ 	.byte	0x02, 0x4c
        /*0022*/ 	.byte	0x01
	.zero		1


	//----- nvinfo : EIATTR_MERCURY_ISA_VERSION
	.align		4
        /*0024*/ 	.byte	0x03, 0x5f
        /*0026*/ 	.short	0x0101


	//----- nvinfo : EIATTR_COOP_GROUP_MASK_REGIDS
	.align		4
        /*0028*/ 	.byte	0x04, 0x29
        /*002a*/ 	.short	(.L_1238 - .L_1237)


	//   ....[0]....
.L_1237:
        /*002c*/ 	.word	0xffffffff


	//   ....[1]....
        /*0030*/ 	.word	0xffffffff


	//   ....[2]....
        /*0034*/ 	.word	0xffffffff


	//   ....[3]....
        /*0038*/ 	.word	0xffffffff


	//   ....[4]....
        /*003c*/ 	.word	0xffffffff


	//   ....[5]....
        /*0040*/ 	.word	0xffffffff


	//   ....[6]....
        /*0044*/ 	.word	0xffffffff


	//   ....[7]....
        /*0048*/ 	.word	0xffffffff


	//   ....[8]....
        /*004c*/ 	.word	0xffffffff


	//   ....[9]....
        /*0050*/ 	.word	0xffffffff


	//   ....[10]....
        /*0054*/ 	.word	0xffffffff


	//   ....[11]....
        /*0058*/ 	.word	0xffffffff


	//   ....[12]....
        /*005c*/ 	.word	0xffffffff


	//   ....[13]....
        /*0060*/ 	.word	0xffffffff


	//   ....[14]....
        /*0064*/ 	.word	0xffffffff


	//   ....[15]....
        /*0068*/ 	.word	0xffffffff


	//----- nvinfo : EIATTR_COOP_GROUP_INSTR_OFFSETS
	.align		4
.L_1238:
        /*006c*/ 	.byte	0x04, 0x28
        /*006e*/ 	.short	(.L_1240 - .L_1239)


	//   ....[0]....
.L_1239:
        /*0070*/ 	.word	0x0000fc80


	//   ....[1]....
        /*0074*/ 	.word	0x0000fca0


	//   ....[2]....
        /*0078*/ 	.word	0x00010700


	//   ....[3]....
        /*007c*/ 	.word	0x00010760


	//   ....[4]....
        /*0080*/ 	.word	0x00016cd0


	//   ....[5]....
        /*0084*/ 	.word	0x00016cf0


	//   ....[6]....
        /*0088*/ 	.word	0x00017720


	//   ....[7]....
        /*008c*/ 	.word	0x00017780


	//   ....[8]....
        /*0090*/ 	.word	0x0001c930


	//   ....[9]....
        /*0094*/ 	.word	0x0001c940


	//   ....[10]....
        /*0098*/ 	.word	0x0001c970


	//   ....[11]....
        /*009c*/ 	.word	0x0001c980


	//   ....[12]....
        /*00a0*/ 	.word	0x0001edd0


	//   ....[13]....
        /*00a4*/ 	.word	0x0001ee50


	//   ....[14]....
        /*00a8*/ 	.word	0x0001eef0


	//   ....[15]....
        /*00ac*/ 	.word	0x0001ef10


	//----- nvinfo : EIATTR_EXIT_INSTR_OFFSETS
	.align		4
.L_1240:
        /*00b0*/ 	.byte	0x04, 0x1c
        /*00b2*/ 	.short	(.L_1242 - .L_1241)


	//   ....[0]....
.L_1241:
        /*00b4*/ 	.word	0x00000620


	//   ....[1]....
        /*00b8*/ 	.word	0x00000d20


	//   ....[2]....
        /*00bc*/ 	.word	0x00000d50


	//   ....[3]....
        /*00c0*/ 	.word	0x0001f910


	//   ....[4]....
        /*00c4*/ 	.word	0x0001f930


	//----- nvinfo : EIATTR_CRS_STACK_SIZE
	.align		4
.L_1242:
        /*00c8*/ 	.byte	0x04, 0x1e
        /*00ca*/ 	.short	(.L_1244 - .L_1243)
.L_1243:
        /*00cc*/ 	.word	0x00000000


	//----- nvinfo : EIATTR_CBANK_PARAM_SIZE
	.align		4
.L_1244:
        /*00d0*/ 	.byte	0x03, 0x19
        /*00d2*/ 	.short	0x01d0


	//----- nvinfo : EIATTR_PARAM_CBANK
	.align		4
        /*00d4*/ 	.byte	0x04, 0x0a
        /*00d6*/ 	.short	(.L_1246 - .L_1245)
	.align		4
.L_1245:
        /*00d8*/ 	.word	index@(.nv.constant0._ZN5flash24flash_fwd_splitkv_kernelI23Flash_fwd_kernel_traitsILi32ELi64ELi256ELi4ELb0ELb0EN7cutlass10bfloat16_tE19Flash_kernel_traitsILi32ELi64ELi256ELi4ES3_EELb1ELb0ELb1ELb0ELb0ELb0ELb1ELb1EEEvNS_16Flash_fwd_paramsE)
        /*00dc*/ 	.short	0x0210
        /*00de*/ 	.short	0x01d0


	//----- nvinfo : EIATTR_SW_WAR
	.align		4
.L_1246:
        /*00e0*/ 	.byte	0x04, 0x36
        /*00e2*/ 	.short	(.L_1248 - .L_1247)
.L_1247:
        /*00e4*/ 	.word	0x00000008
.L_1248:


//--------------------- .nv.info._ZN5flash24flash_fwd_splitkv_kernelI23Flash_fwd_kernel_traitsILi32ELi64ELi256ELi4ELb0ELb0EN7cutlass10bfloat16_tE19Flash_kernel_traitsILi32ELi64ELi256ELi4ES3_EELb1ELb0ELb1ELb0ELb0ELb1ELb1ELb1EEEvNS_16Flash_fwd_paramsE --------------------------
	.section	.nv.info._ZN5flash24flash_fwd_splitkv_kernelI23Flash_fwd_kernel_traitsILi32ELi64ELi256ELi4ELb0ELb0EN7cutlass10bfloat16_tE19Flash_kernel_traitsILi32ELi64ELi256ELi4ES3_EELb1ELb0ELb1ELb0ELb0ELb1ELb1ELb1EEEvNS_16Flash_fwd_paramsE,"",@"SHT_CUDA_INFO"
	.sectionflags	@""
	.align	4


	//----- nvinfo : EIATTR_CUDA_API_VERSION
	.align		4
        /*0000*/ 	.byte	0x04, 0x37
        /*0002*/ 	.short	(.L_1250 - .L_1249)
.L_1249:
        /*0004*/ 	.word	0x00000082


	//----- nvinfo : EIATTR_KPARAM_INFO
	.align		4
.L_1250:
        /*0008*/ 	.byte	0x04, 0x17
        /*000a*/ 	.short	(.L_1252 - .L_1251)
.L_1251:
        /*000c*/ 	.word	0x00000000
        /*0010*/ 	.short	0x0000
        /*0012*/ 	.short	0x0000
        /*0014*/ 	.byte	0x00, 0xf0, 0x41, 0x07


	//----- nvinfo : EIATTR_SPARSE_MMA_MASK
	.align		4
.L_1252:
        /*0018*/ 	.byte	0x03, 0x50
        /*001a*/ 	.short	0x0000


	//----- nvinfo : EIATTR_MAXREG_COUNT
	.align		4
        /*001c*/ 	.byte	0x03, 0x1b
        /*001e*/ 	.short	0x00ff


	//----- nvinfo : EIATTR_NUM_BARRIERS
	.align		4
        /*0020*/ 	.byte	0x02, 0x4c
        /*0022*/ 	.byte	0x01
	.zero		1


	//----- nvinfo : EIATTR_MERCURY_ISA_VERSION
	.align		4
        /*0024*/ 	.byte	0x03, 0x5f
        /*0026*/ 	.short	0x0101


	//----- nvinfo : EIATTR_COOP_GROUP_MASK_REGIDS
	.align		4
        /*0028*/ 	.byte	0x04, 0x29
        /*002a*/ 	.short	(.L_1254 - .L_1253)


	//   ....[0]....
.L_1253:
        /*002c*/ 	.word	0xffffffff


	//   ....[1]....
        /*0030*/ 	.word	0xffffffff


	//   ....[2]....
        /*0034*/ 	.word	0xffffffff


	//   ....[3]....
        /*0038*/ 	.word	0xffffffff


	//   ....[4]....
        /*003c*/ 	.word	0xffffffff


	//   ....[5]....
        /*0040*/ 	.word	0xffffffff


	//   ....[6]....
        /*0044*/ 	.word	0xffffffff


	//   ....[7]....
        /*0048*/ 	.word	0xffffffff


	//   ....[8]....
        /*004c*/ 	.word	0xffffffff


	//   ....[9]....
        /*0050*/ 	.word	0xffffffff


	//   ....[10]....
        /*0054*/ 	.word	0xffffffff


	//   ....[11]....
        /*0058*/ 	.word	0xffffffff


	//   ....[12]....
        /*005c*/ 	.word	0xffffffff


	//   ....[13]....
        /*0060*/ 	.word	0xffffffff


	//   ....[14]....
        /*0064*/ 	.word	0xffffffff


	//   ....[15]....
        /*0068*/ 	.word	0xffffffff


	//----- nvinfo : EIATTR_COOP_GROUP_INSTR_OFFSETS
	.align		4
.L_1254:
        /*006c*/ 	.byte	0x04, 0x28
        /*006e*/ 	.short	(.L_1256 - .L_1255)


	//   ....[0]....
.L_1255:
        /*0070*/ 	.word	0x00010590


	//   ....[1]....
        /*0074*/ 	.word	0x000105b0


	//   ....[2]....
        /*0078*/ 	.word	0x00010fd0


	//   ....[3]....
        /*007c*/ 	.word	0x00011050


	//   ....[4]....
        /*0080*/ 	.word	0x00018430


	//   ....[5]....
        /*0084*/ 	.word	0x00018460


	//   ....[6]....
        /*0088*/ 	.word	0x00018eb0


	//   ....[7]....
        /*008c*/ 	.word	0x00018f20


	//   ....[8]....
        /*0090*/ 	.word	0x0001efb0


	//   ....[9]....
        /*0094*/ 	.word	0x0001f000


	//   ....[10]....
        /*0098*/ 	.word	0x0001f030


	//   ....[11]....
        /*009c*/ 	.word	0x0001f040


	//   ....[12]....
        /*00a0*/ 	.word	0x00021490


	//   ....[13]....
        /*00a4*/ 	.word	0x000214d0


	//   ....[14]....
        /*00a8*/ 	.word	0x00021570


	//   ....[15]....
        /*00ac*/ 	.word	0x00021580


	//----- nvinfo : EIATTR_EXIT_INSTR_OFFSETS
	.align		4
.L_1256:
        /*00b0*/ 	.byte	0x04, 0x1c
        /*00b2*/ 	.short	(.L_1258 - .L_1257)


	//   ....[0]....
.L_1257:
        /*00b4*/ 	.word	0x00000620


	//   ....[1]....
        /*00b8*/ 	.word	0x00000d20


	//   ....[2]....
        /*00bc*/ 	.word	0x00000d50


	//   ....[3]....
        /*00c0*/ 	.word	0x00021fd0


	//   ....[4]....
        /*00c4*/ 	.word	0x00021ff0


	//----- nvinfo : EIATTR_CRS_STACK_SIZE
	.align		4
.L_1258:
        /*00c8*/ 	.byte	0x04, 0x1e
        /*00ca*/ 	.short	(.L_1260 - .L_1259)
.L_1259:
        /*00cc*/ 	.word	0x00000000


	//----- nvinfo : EIATTR_CBANK_PARAM_SIZE
	.align		4
.L_1260:
        /*00d0*/ 	.byte	0x03, 0x19
        /*00d2*/ 	.short	0x01d0


	//----- nvinfo : EIATTR_PARAM_CBANK
	.align		4
        /*00d4*/ 	.byte	0x04, 0x0a
        /*00d6*/ 	.short	(.L_1262 - .L_1261)
	.align		4
.L_1261:
        /*00d8*/ 	.word	index@(.nv.constant0._ZN5flash24flash_fwd_splitkv_kernelI23Flash_fwd_kernel_traitsILi32ELi64ELi256ELi4ELb0ELb0EN7cutlass10bfloat16_tE19Flash_kernel_traitsILi32ELi64ELi256ELi4ES3_EELb1ELb0ELb1ELb0ELb0ELb1ELb1ELb1EEEvNS_16Flash_fwd_paramsE)
        /*00dc*/ 	.short	0x0210
        /*00de*/ 	.short	0x01d0


	//----- nvinfo : EIATTR_SW_WAR
	.align		4
.L_1262:
        /*00e0*/ 	.byte	0x04, 0x36
        /*00e2*/ 	.short	(.L_1264 - .L_1263)
.L_1263:
        /*00e4*/ 	.word	0x00000008
.L_1264:


//--------------------- .nv.info._ZN5flash32flash_fwd_splitkv_combine_kernelI23Flash_fwd_kernel_traitsILi32ELi64ELi128ELi4ELb0ELb0EN7cutlass10bfloat16_tE19Flash_kernel_traitsILi32ELi64ELi128ELi4ES3_EELi16ELi7ELb0EEEvNS_16Flash_fwd_paramsE --------------------------
	.section	.nv.info._ZN5flash32flash_fwd_splitkv_combine_kernelI23Flash_fwd_kernel_traitsILi32ELi64ELi128ELi4ELb0ELb0EN7cutlass10bfloat16_tE19Flash_kernel_traitsILi32ELi64ELi128ELi4ES3_EELi16ELi7ELb0EEEvNS_16Flash_fwd_paramsE,"",@"SHT_CUDA_INFO"
	.sectionflags	@""
	.align	4


	//----- nvinfo : EIATTR_CUDA_API_VERSION
	.align		4
        /*0000*/ 	.byte	0x04, 0x37
        /*0002*/ 	.short	(.L_1266 - .L_1265)
.L_1265:
        /*0004*/ 	.word	0x00000082


	//----- nvinfo : EIATTR_KPARAM_INFO
	.align		4
.L_1266:
        /*0008*/ 	.byte	0x04, 0x17
        /*000a*/ 	.short	(.L_1268 - .L_1267)
.L_1267:
        /*000c*/ 	.word	0x00000000
        /*0010*/ 	.short	0x0000
        /*0012*/ 	.short	0x0000
        /*0014*/ 	.byte	0x00, 0xf0, 0x41, 0x07


	//----- nvinfo : EIATTR_SPARSE_MMA_MASK
	.align		4
.L_1268:
        /*0018*/ 	.byte	0x03, 0x50
        /*001a*/ 	.short	0x0000


	//----- nvinfo : EIATTR_MAXREG_COUNT
	.align		4
        /*001c*/ 	.byte	0x03, 0x1b
        /*001e*/ 	.short	0x00ff


	//----- nvinfo : EIATTR_NUM_BARRIERS
	.align		4
        /*0020*/ 	.byte	0x02, 0x4c
        /*0022*/ 	.byte	0x01
	.zero		1


	//----- nvinfo : EIATTR_MERCURY_ISA_VERSION
	.align		4
        /*0024*/ 	.byte	0x03, 0x5f
        /*0026*/ 	.short	0x0101


	//----- nvinfo : EIATTR_COOP_GROUP_MASK_REGIDS
	.align		4
        /*0028*/ 	.byte	0x04, 0x29
        /*002a*/ 	.short	(.L_1270 - .L_1269)


	//   ....[0]....
.L_1269:
        /*002c*/ 	.word	0xffffffff


	//   ....[1]....
        /*0030*/ 	.word	0xffffffff


	//   ....[2]....
        /*0034*/ 	.word	0xffffffff


	//   ....[3]....
        /*0038*/ 	.word	0xffffffff


	//   ....[4]....
        /*003c*/ 	.word	0xffffffff


	//   ....[5]....
        /*0040*/ 	.word	0xffffffff


	//----- nvinfo : EIATTR_COOP_GROUP_INSTR_OFFSETS
	.align		4
.L_1270:
        /*0044*/ 	.byte	0x04, 0x28
        /*0046*/ 	.short	(.L_1272 - .L_1271)


	//   ....[0]....
.L_1271:
        /*0048*/ 	.word	0x00002a50


	//   ....[1]....
        /*004c*/ 	.word	0x00002a70


	//   ....[2]....
        /*0050*/ 	.word	0x00002aa0


	//   ....[3]....
        /*0054*/ 	.word	0x00002f60


	//   ....[4]....
        /*0058*/ 	.word	0x00003010


	//   ....[5]....
        /*005c*/ 	.word	0x000030e0


	//----- nvinfo : EIATTR_EXIT_INSTR_OFFSETS
	.align		4
.L_1272:
        /*0060*/ 	.byte	0x04, 0x1c
        /*0062*/ 	.short	(.L_1274 - .L_1273)


	//   ....[0]....
.L_1273:
        /*0064*/ 	.word	0x00005a50


	//   ....[1]....
        /*0068*/ 	.word	0x00005a80


	//   ....[2]....
        /*006c*/ 	.word	0x00005f70


	//----- nvinfo : EIATTR_CRS_STACK_SIZE
	.align		4
.L_1274:
        /*0070*/ 	.byte	0x04, 0x1e
        /*0072*/ 	.short	(.L_1276 - .L_1275)
.L_1275:
        /*0074*/ 	.word	0x00000000


	//----- nvinfo : EIATTR_CBANK_PARAM_SIZE
	.align		4
.L_1276:
        /*0078*/ 	.byte	0x03, 0x19
        /*007a*/ 	.short	0x01d0


	//----- nvinfo : EIATTR_PARAM_CBANK
	.align		4
        /*007c*/ 	.byte	0x04, 0x0a
        /*007e*/ 	.short	(.L_1278 - .L_1277)
	.align		4
.L_1277:
        /*0080*/ 	.word	index@(.nv.constant0._ZN5flash32flash_fwd_splitkv_combine_kernelI23Flash_fwd_kernel_traitsILi32ELi64ELi128ELi4ELb0ELb0EN7cutlass10bfloat16_tE19Flash_kernel_traitsILi32ELi64ELi128ELi4ES3_EELi16ELi7ELb0EEEvNS_16Flash_fwd_paramsE)
        /*0084*/ 	.short	0x0210
        /*0086*/ 	.short	0x01d0


	//----- nvinfo : EIATTR_SW_WAR
	.align		4
.L_1278:
        /*0088*/ 	.byte	0x04, 0x36
        /*008a*/ 	.short	(.L_1280 - .L_1279)
.L_1279:
        /*008c*/ 	.word	0x00000008
.L_1280:


//--------------------- .nv.info._ZN5flash32flash_fwd_splitkv_combine_kernelI23Flash_fwd_kernel_traitsILi32ELi64ELi128ELi4ELb0ELb0EN7cutlass10bfloat16_tE19Flash_kernel_traitsILi32ELi64ELi128ELi4ES3_EELi16ELi6ELb0EEEvNS_16Flash_fwd_paramsE --------------------------
	.section	.nv.info._ZN5flash32flash_fwd_splitkv_combine_kernelI23Flash_fwd_kernel_traitsILi32ELi64ELi128ELi4ELb0ELb0EN7cutlass10bfloat16_tE19Flash_kernel_traitsILi32ELi64ELi128ELi4ES3_EELi16ELi6ELb0EEEvNS_16Flash_fwd_paramsE,"",@"SHT_CUDA_INFO"
	.sectionflags	@""
	.align	4


	//----- nvinfo : EIATTR_CUDA_API_VERSION
	.align		4
        /*0000*/ 	.byte	0x04, 0x37
        /*0002*/ 	.short	(.L_1282 - .L_1281)
.L_1281:
        /*0004*/ 	.word	0x00000082


	//----- nvinfo : EIATTR_KPARAM_INFO
	.align		4
.L_1282:
        /*0008*/ 	.byte	0x04, 0x17
        /*000a*/ 	.short	(.L_1284 - .L_1283)
.L_1283:
        /*000c*/ 	.word	0x00000000
        /*0010*/ 	.short	0x0000
        /*0012*/ 	.short	0x0000
        /*0014*/ 	.byte	0x00, 0xf0, 0x41, 0x07


	//----- nvinfo : EIATTR_SPARSE_MMA_MASK
	.align		4
.L_1284:
        /*0018*/ 	.byte	0x03, 0x50
        /*001a*/ 	.short	0x0000


	//----- nvinfo : EIATTR_MAXREG_COUNT
	.align		4
        /*001c*/ 	.byte	0x03, 0x1b
        /*001e*/ 	.short	0x00ff


	//----- nvinfo : EIATTR_NUM_BARRIERS
	.align		4
        /*0020*/ 	.byte	0x02, 0x4c
        /*0022*/ 	.byte	0x01
	.zero		1


	//----- nvinfo : EIATTR_MERCURY_ISA_VERSION
	.align		4
        /*0024*/ 	.byte	0x03, 0x5f
        /*0026*/ 	.short	0x0101


	//----- nvinfo : EIATTR_COOP_GROUP_MASK_REGIDS
	.align		4
        /*0028*/ 	.byte	0x04, 0x29
        /*002a*/ 	.short	(.L_1286 - .L_1285)


	//   ....[0]....
.L_1285:
        /*002c*/ 	.word	0xffffffff


	//   ....[1]....
        /*0030*/ 	.word	0xffffffff


	//   ....[2]....
        /*0034*/ 	.word	0xffffffff


	//   ....[3]....
        /*0038*/ 	.word	0xffffffff


	//   ....[4]....
        /*003c*/ 	.word	0xffffffff


	//   ....[5]....
        /*0040*/ 	.word	0xffffffff


	//----- nvinfo : EIATTR_COOP_GROUP_INSTR_OFFSETS
	.align		4
.L_1286:
        /*0044*/ 	.byte	0x04, 0x28
        /*0046*/ 	.short	(.L_1288 - .L_1287)


	//   ....[0]....
.L_1287:
        /*0048*/ 	.word	0x000020f0


	//   ....[1]....
        /*004c*/ 	.word	0x00002110


	//   ....[2]....
        /*0050*/ 	.word	0x00002140


	//   ....[3]....
        /*0054*/ 	.word	0x00002410


	//   ....[4]....
        /*0058*/ 	.word	0x000024b0


	//   ....[5]....
        /*005c*/ 	.word	0x00002560


	//----- nvinfo : EIATTR_EXIT_INSTR_OFFSETS
	.align		4
.L_1288:
        /*0060*/ 	.byte	0x04, 0x1c
        /*0062*/ 	.short	(.L_1290 - .L_1289)


	//   ....[0]....
.L_1289:
        /*0064*/ 	.word	0x00004bd0


	//   ....[1]....
        /*0068*/ 	.word	0x00004c00


	//   ....[2]....
        /*006c*/ 	.word	0x000050f0


	//----- nvinfo : EIATTR_CRS_STACK_SIZE
	.align		4
.L_1290:
        /*0070*/ 	.byte	0x04, 0x1e
        /*0072*/ 	.short	(.L_1292 - .L_1291)
.L_1291:
        /*0074*/ 	.word	0x00000000


	//----- nvinfo : EIATTR_CBANK_PARAM_SIZE
	.align		4
.L_1292:
        /*0078*/ 	.byte	0x03, 0x19
        /*007a*/ 	.short	0x01d0


	//----- nvinfo : EIATTR_PARAM_CBANK
	.align		4
        /*007c*/ 	.byte	0x04, 0x0a
        /*007e*/ 	.short	(.L_1294 - .L_1293)
	.align		4
.L_1293:
        /*0080*/ 	.word	index@(.nv.constant0._ZN5flash32flash_fwd_splitkv_combine_kernelI23Flash_fwd_kernel_traitsILi32ELi64ELi128ELi4ELb0ELb0EN7cutlass10bfloat16_tE19Flash_kernel_traitsILi32ELi64ELi128ELi4ES3_EELi16ELi6ELb0EEEvNS_16Flash_fwd_paramsE)
        /*0084*/ 	.short	0x0210
        /*0086*/ 	.short	0x01d0


	//----- nvinfo : EIATTR_SW_WAR
	.align		4
.L_1294:
        /*0088*/ 	.byte	0x04, 0x36
        /*008a*/ 	.short	(.L_1296 - .L_1295)
.L_1295:
        /*008c*/ 	.word	0x00000008
.L_1296:


//--------------------- .nv.info._ZN5flash32flash_fwd_splitkv_combine_kernelI23Flash_fwd_kernel_traitsILi32ELi64ELi128ELi4ELb0ELb0EN7cutlass10bfloat16_tE19Flash_kernel_traitsILi32ELi64ELi128ELi4ES3_EELi16ELi5ELb0EEEvNS_16Flash_fwd_paramsE --------------------------
	.section	.nv.info._ZN5flash32flash_fwd_splitkv_combine_kernelI23Flash_fwd_kernel_traitsILi32ELi64ELi128ELi4ELb0ELb0EN7cutlass10bfloat16_tE19Flash_kernel_traitsILi32ELi64ELi128ELi4ES3_EELi16ELi5ELb0EEEvNS_16Flash_fwd_paramsE,"",@"SHT_CUDA_INFO"
	.sectionflags	@""
	.align	4


	//----- nvinfo : EIATTR_CUDA_API_VERSION
	.align		4
        /*0000*/ 	.byte	0x04, 0x37
        /*0002*/ 	.short	(.L_1298 - .L_1297)
.L_1297:
        /*0004*/ 	.word	0x00000082


	//----- nvinfo : EIATTR_KPARAM_INFO
	.align		4
.L_1298:
        /*0008*/ 	.byte	0x04, 0x17
        /*000a*/ 	.short	(.L_1300 - .L_1299)
.L_1299:
        /*000c*/ 	.word	0x00000000
        /*0010*/ 	.short	0x0000
        /*0012*/ 	.short	0x0000
        /*0014*/ 	.byte	0x00, 0xf0, 0x41, 0x07


	//----- nvinfo : EIATTR_SPARSE_MMA_MASK
	.align		4
.L_1300:
        /*0018*/ 	.byte	0x03, 0x50
        /*001a*/ 	.short	0x0000


	//----- nvinfo : EIATTR_MAXREG_COUNT
	.align		4
        /*001c*/ 	.byte	0x03, 0x1b
        /*001e*/ 	.short	0x00ff


	//----- nvinfo : EIATTR_NUM_BARRIERS
	.align		4
        /*0020*/ 	.byte	0x02, 0x4c
        /*0022*/ 	.byte	0x01
	.zero		1


	//----- nvinfo : EIATTR_MERCURY_ISA_VERSION
	.align		4
        /*0024*/ 	.byte	0x03, 0x5f
        /*0026*/ 	.short	0x0101


	//----- nvinfo : EIATTR_COOP_GROUP_MASK_REGIDS
	.align		4
        /*0028*/ 	.byte	0x04, 0x29
        /*002a*/ 	.short	(.L_1302 - .L_1301)


	//   ....[0]....
.L_1301:
        /*002c*/ 	.word	0xffffffff


	//   ....[1]....
        /*0030*/ 	.word	0xffffffff


	//   ....[2]....
        /*0034*/ 	.word	0xffffffff


	//   ....[3]....
        /*0038*/ 	.word	0xffffffff


	//   ....[4]....
        /*003c*/ 	.word	0xffffffff


	//   ....[5]....
        /*0040*/ 	.word	0xffffffff


	//----- nvinfo : EIATTR_COOP_GROUP_INSTR_OFFSETS
	.align		4
.L_1302:
        /*0044*/ 	.byte	0x04, 0x28
        /*0046*/ 	.short	(.L_1304 - .L_1303)


	//   ....[0]....
.L_1303:
        /*0048*/ 	.word	0x00001bf0


	//   ....[1]....
        /*004c*/ 	.word	0x00001c20


	//   ....[2]....
        /*0050*/ 	.word	0x00001c50


	//   ....[3]....
        /*0054*/ 	.word	0x00001e20


	//   ....[4]....
        /*0058*/ 	.word	0x00001ee0


	//   ....[5]....
        /*005c*/ 	.word	0x00002000


	//----- nvinfo : EIATTR_EXIT_INSTR_OFFSETS
	.align		4
.L_1304:
        /*0060*/ 	.byte	0x04, 0x1c
        /*0062*/ 	.short	(.L_1306 - .L_1305)


	//   ....[0]....
.L_1305:
        /*0064*/ 	.word	0x00004350


	//   ....[1]....
        /*0068*/ 	.word	0x00004380


	//   ....[2]....
        /*006c*/ 	.word	0x00004880


	//----- nvinfo : EIATTR_CRS_STACK_SIZE
	.align		4
.L_1306:
        /*0070*/ 	.byte	0x04, 0x1e
        /*0072*/ 	.short	(.L_1308 - .L_1307)
.L_1307:
        /*0074*/ 	.word	0x00000000


	//----- nvinfo : EIATTR_CBANK_PARAM_SIZE
	.align		4
.L_1308:
        /*0078*/ 	.byte	0x03, 0x19
        /*007a*/ 	.short	0x01d0


	//----- nvinfo : EIATTR_PARAM_CBANK
	.align		4
        /*007c*/ 	.byte	0x04, 0x0a
        /*007e*/ 	.short	(.L_1310 - .L_1309)
	.align		4
.L_1309:
        /*0080*/ 	.word	index@(.nv.constant0._ZN5flash32flash_fwd_splitkv_combine_kernelI23Flash_fwd_kernel_traitsILi32ELi64ELi128ELi4ELb0ELb0EN7cutlass10bfloat16_tE19Flash_kernel_traitsILi32ELi64ELi128ELi4ES3_EELi16ELi5ELb0EEEvNS_16Flash_fwd_paramsE)
        /*0084*/ 	.short	0x0210
        /*0086*/ 	.short	0x01d0


	//----- nvinfo : EIATTR_SW_WAR
	.align		4
.L_1310:
        /*0088*/ 	.byte	0x04, 0x36
        /*008a*/ 	.short	(.L_1312 - .L_1311)
.L_1311:
        /*008c*/ 	.word	0x00000008
.L_1312:


//--------------------- .nv.info._ZN5flash32flash_fwd_splitkv_combine_kernelI23Flash_fwd_kernel_traitsILi32ELi64ELi128ELi4ELb0ELb0EN7cutlass10bfloat16_tE19Flash_kernel_traitsILi32ELi64ELi128ELi4ES3_EELi16ELi4ELb0EEEvNS_16Flash_fwd_paramsE --------------------------
	.section	.nv.info._ZN5flash32flash_fwd_splitkv_combine_kernelI23Flash_fwd_kernel_traitsILi32ELi64ELi128ELi4ELb0ELb0EN7cutlass10bfloat16_tE19Flash_kernel_traitsILi32ELi64ELi128ELi4ES3_EELi16ELi4ELb0EEEvNS_16Flash_fwd_paramsE,"",@"SHT_CUDA_INFO"
	.sectionflags	@""
	.align	4


	//----- nvinfo : EIATTR_CUDA_API_VERSION
	.align		4
        /*0000*/ 	.byte	0x04, 0x37
        /*0002*/ 	.short	(.L_1314 - .L_1313)
.L_1313:
        /*0004*/ 	.word	0x00000082


	//----- nvinfo : EIATTR_KPARAM_INFO
	.align		4
.L_1314:
        /*0008*/ 	.byte	0x04, 0x17
        /*000a*/ 	.short	(.L_1316 - .L_1315)
.L_1315:
        /*000c*/ 	.word	0x00000000
        /*0010*/ 	.short	0x0000
        /*0012*/ 	.short	0x0000
        /*0014*/ 	.byte	0x00, 0xf0, 0x41, 0x07


	//----- nvinfo : EIATTR_SPARSE_MMA_MASK
	.align		4
.L_1316:
        /*0018*/ 	.byte	0x03, 0x50
        /*001a*/ 	.short	0x0000


	//----- nvinfo : EIATTR_MAXREG_COUNT
	.align		4
        /*001c*/ 	.byte	0x03, 0x1b
        /*001e*/ 	.short	0x00ff


	//----- nvinfo : EIATTR_NUM_BARRIERS
	.align		4
        /*0020*/ 	.byte	0x02, 0x4c
        /*0022*/ 	.byte	0x01
	.zero		1


	//----- nvinfo : EIATTR_MERCURY_ISA_VERSION
	.align		4
        /*0024*/ 	.byte	0x03, 0x5f
        /*0026*/ 	.short	0x0101


	//----- nvinfo : EIATTR_COOP_GROUP_MASK_REGIDS
	.align		4
        /*0028*/ 	.byte	0x04, 0x29
        /*002a*/ 	.short	(.L_1318 - .L_1317)


	//   ....[0]....
.L_1317:
        /*002c*/ 	.word	0xffffffff


	//   ....[1]....
        /*0030*/ 	.word	0xffffffff


	//   ....[2]....
        /*0034*/ 	.word	0xffffffff


	//   ....[3]....
        /*0038*/ 	.word	0xffffffff


	//   ....[4]....
        /*003c*/ 	.word	0xffffffff


	//   ....[5]....
        /*0040*/ 	.word	0xffffffff


	//----- nvinfo : EIATTR_COOP_GROUP_INSTR_OFFSETS
	.align		4
.L_1318:
        /*0044*/ 	.byte	0x04, 0x28
        /*0046*/ 	.short	(.L_1320 - .L_1319)


	//   ....[0]....
.L_1319:
        /*0048*/ 	.word	0x00001760


	//   ....[1]....
        /*004c*/ 	.word	0x00001790


	//   ....[2]....
        /*0050*/ 	.word	0x00001800


	//   ....[3]....
        /*0054*/ 	.word	0x00001990


	//   ....[4]....
        /*0058*/ 	.word	0x00001a10


	//   ....[5]....
        /*005c*/ 	.word	0x00001b80


	//----- nvinfo : EIATTR_EXIT_INSTR_OFFSETS
	.align		4
.L_1320:
        /*0060*/ 	.byte	0x04, 0x1c
        /*0062*/ 	.short	(.L_1322 - .L_1321)


	//   ....[0]....
.L_1321:
        /*0064*/ 	.word	0x00003fa0


	//   ....[1]....
        /*0068*/ 	.word	0x00003fd0


	//   ....[2]....
        /*006c*/ 	.word	0x000044d0


	//----- nvinfo : EIATTR_CRS_STACK_SIZE
	.align		4
.L_1322:
        /*0070*/ 	.byte	0x04, 0x1e
        /*0072*/ 	.short	(.L_1324 - .L_1323)
.L_1323:
        /*0074*/ 	.word	0x00000000


	//----- nvinfo : EIATTR_CBANK_PARAM_SIZE
	.align		4
.L_1324:
        /*0078*/ 	.byte	0x03, 0x19
        /*007a*/ 	.short	0x01d0


	//----- nvinfo : EIATTR_PARAM_CBANK
	.align		4
        /*007c*/ 	.byte	0x04, 0x0a
        /*007e*/ 	.short	(.L_1326 - .L_1325)
	.align		4
.L_1325:
        /*0080*/ 	.word	index@(.nv.constant0._ZN5flash32flash_fwd_splitkv_combine_kernelI23Flash_fwd_kernel_traitsILi32ELi64ELi128ELi4ELb0ELb0EN7cutlass10bfloat16_tE19Flash_kernel_traitsILi32ELi64ELi128ELi4ES3_EELi16ELi4ELb0EEEvNS_16Flash_fwd_paramsE)
        /*0084*/ 	.short	0x0210
        /*0086*/ 	.short	0x01d0


	//----- nvinfo : EIATTR_SW_WAR
	.align		4
.L_1326:
        /*0088*/ 	.byte	0x04, 0x36
        /*008a*/ 	.short	(.L_1328 - .L_1327)
.L_1327:
        /*008c*/ 	.word	0x00000008
.L_1328:


//--------------------- .nv.info._ZN5flash32flash_fwd_splitkv_combine_kernelI23Flash_fwd_kernel_traitsILi32ELi64ELi128ELi4ELb0ELb0EN7cutlass10bfloat16_tE19Flash_kernel_traitsILi32ELi64ELi128ELi4ES3_EELi16ELi3ELb0EEEvNS_16Flash_fwd_paramsE --------------------------
	.section	.nv.info._ZN5flash32flash_fwd_splitkv_combine_kernelI23Flash_fwd_kernel_traitsILi32ELi64ELi128ELi4ELb0ELb0EN7cutlass10bfloat16_tE19Flash_kernel_traitsILi32ELi64ELi128ELi4ES3_EELi16ELi3ELb0EEEvNS_16Flash_fwd_paramsE,"",@"SHT_CUDA_INFO"
	.sectionflags	@""
	.align	4


	//----- nvinfo : EIATTR_CUDA_API_VERSION
	.align		4
        /*0000*/ 	.byte	0x04, 0x37
        /*0002*/ 	.short	(.L_1330 - .L_1329)
.L_1329:
        /*0004*/ 	.word	0x00000082


	//----- nvinfo : EIATTR_KPARAM_INFO
	.align		4
.L_1330:
        /*0008*/ 	.byte	0x04, 0x17
        /*000a*/ 	.short	(.L_1332 - .L_1331)
.L_1331:
        /*000c*/ 	.word	0x00000000
        /*0010*/ 	.short	0x0000
        /*0012*/ 	.short	0x0000
        /*0014*/ 	.byte	0x00, 0xf0, 0x41, 0x07


	//----- nvinfo : EIATTR_SPARSE_MMA_MASK
	.align		4
.L_1332:
        /*0018*/ 	.byte	0x03, 0x50
        /*001a*/ 	.short	0x0000


	//----- nvinfo : EIATTR_MAXREG_COUNT
	.align		4
        /*001c*/ 	.byte	0x03, 0x1b
        /*001e*/ 	.short	0x00ff


	//----- nvinfo : EIATTR_NUM_BARRIERS
	.align		4
        /*0020*/ 	.byte	0x02, 0x4c
        /*0022*/ 	.byte	0x01
	.zero		1


	//----- nvinfo : EIATTR_MERCURY_ISA_VERSION
	.align		4
        /*0024*/ 	.byte	0x03, 0x5f
        /*0026*/ 	.short	0x0101


	//----- nvinfo : EIATTR_COOP_GROUP_MASK_REGIDS
	.align		4
        /*0028*/ 	.byte	0x04, 0x29
        /*002a*/ 	.short	(.L_1334 - .L_1333)


	//   ....[0]....
.L_1333:
        /*002c*/ 	.word	0xffffffff


	//   ....[1]....
        /*0030*/ 	.word	0xffffffff


	//   ....[2]....
        /*0034*/ 	.word	0xffffffff


	//   ....[3]....
        /*0038*/ 	.word	0xffffffff


	//   ....[4]....
        /*003c*/ 	.word	0xffffffff


	//   ....[5]....
        /*0040*/ 	.word	0xffffffff


	//----- nvinfo : EIATTR_COOP_GROUP_INSTR_OFFSETS
	.align		4
.L_1334:
        /*0044*/ 	.byte	0x04, 0x28
        /*0046*/ 	.short	(.L_1336 - .L_1335)


	//   ....[0]....
.L_1335:
        /*0048*/ 	.word	0x00001830


	//   ....[1]....
        /*004c*/ 	.word	0x000018d0


	//   ....[2]....
        /*0050*/ 	.word	0x00001930


	//   ....[3]....
        /*0054*/ 	.word	0x00001a90


	//   ....[4]....
        /*0058*/ 	.word	0x00001b40


	//   ....[5]....
        /*005c*/ 	.word	0x00001c40


	//----- nvinfo : EIATTR_EXIT_INSTR_OFFSETS
	.align		4
.L_1336:
        /*0060*/ 	.byte	0x04, 0x1c
        /*0062*/ 	.short	(.L_1338 - .L_1337)


	//   ....[0]....
.L_1337:
        /*0064*/ 	.word	0x00003fd0


	//   ....[1]....
        /*0068*/ 	.word	0x00004000


	//   ....[2]....
        /*006c*/ 	.word	0x00004500


	//----- nvinfo : EIATTR_CRS_STACK_SIZE
	.align		4
.L_1338:
        /*0070*/ 	.byte	0x04, 0x1e
        /*0072*/ 	.short	(.L_1340 - .L_1339)
.L_1339:
        /*0074*/ 	.word	0x00000000


	//----- nvinfo : EIATTR_CBANK_PARAM_SIZE
	.align		4
.L_1340:
        /*0078*/ 	.byte	0x03, 0x19
        /*007a*/ 	.short	0x01d0


	//----- nvinfo : EIATTR_PARAM_CBANK
	.align		4
        /*007c*/ 	.byte	0x04, 0x0a
        /*007e*/ 	.short	(.L_1342 - .L_1341)
	.align		4
.L_1341:
        /*0080*/ 	.word	index@(.nv.constant0._ZN5flash32flash_fwd_splitkv_combine_kernelI23Flash_fwd_kernel_traitsILi32ELi64ELi128ELi4ELb0ELb0EN7cutlass10bfloat16_tE19Flash_kernel_traitsILi32ELi64ELi128ELi4ES3_EELi16ELi3ELb0EEEvNS_16Flash_fwd_paramsE)
        /*0084*/ 	.short	0x0210
        /*0086*/ 	.short	0x01d0


	//----- nvinfo : EIATTR_SW_WAR
	.align		4
.L_1342:
        /*0088*/ 	.byte	0x04, 0x36
        /*008a*/ 	.short	(.L_1344 - .L_1343)
.L_1343:
        /*008c*/ 	.word	0x00000008
.L_1344:


//--------------------- .nv.info._ZN5flash32flash_fwd_splitkv_combine_kernelI23Flash_fwd_kernel_traitsILi32ELi64ELi128ELi4ELb0ELb0EN7cutlass10bfloat16_tE19Flash_kernel_traitsILi32ELi64ELi128ELi4ES3_EELi16ELi2ELb0EEEvNS_16Flash_fwd_paramsE --------------------------
	.section	.nv.info._ZN5flash32flash_fwd_splitkv_combine_kernelI23Flash_fwd_kernel_traitsILi32ELi64ELi128ELi4ELb0ELb0EN7cutlass10bfloat16_tE19Flash_kernel_traitsILi32ELi64ELi128ELi4ES3_EELi16ELi2ELb0EEEvNS_16Flash_fwd_paramsE,"",@"SHT_CUDA_INFO"
	.sectionflags	@""
	.align	4


	//----- nvinfo : EIATTR_CUDA_API_VERSION
	.align		4
        /*0000*/ 	.byte	0x04, 0x37
        /*0002*/ 	.short	(.L_1346 - .L_1345)
.L_1345:
        /*0004*/ 	.word	0x00000082


	//----- nvinfo : EIATTR_KPARAM_INFO
	.align		4
.L_1346:
        /*0008*/ 	.byte	0x04, 0x17
        /*000a*/ 	.short	(.L_1348 - .L_1347)
.L_1347:
        /*000c*/ 	.word	0x00000000
        /*0010*/ 	.short	0x0000
        /*0012*/ 	.short	0x0000
        /*0014*/ 	.byte	0x00, 0xf0, 0x41, 0x07


	//----- nvinfo : EIATTR_SPARSE_MMA_MASK
	.align		4
.L_1348:
        /*0018*/ 	.byte	0x03, 0x50
        /*001a*/ 	.short	0x0000


	//----- nvinfo : EIATTR_MAXREG_COUNT
	.align		4
        /*001c*/ 	.byte	0x03, 0x1b
        /*001e*/ 	.short	0x00ff


	//----- nvinfo : EIATTR_NUM_BARRIERS
	.align		4
        /*0020*/ 	.byte	0x02, 0x4c
        /*0022*/ 	.byte	0x01
	.zero		1


	//----- nvinfo : EIATTR_MERCURY_ISA_VERSION
	.align		4
        /*0024*/ 	.byte	0x03, 0x5f
        /*0026*/ 	.short	0x0101


	//----- nvinfo : EIATTR_COOP_GROUP_MASK_REGIDS
	.align		4
        /*0028*/ 	.byte	0x04, 0x29
        /*002a*/ 	.short	(.L_1350 - .L_1349)


	//   ....[0]....
.L_1349:
        /*002c*/ 	.word	0xffffffff


	//   ....[1]....
        /*0030*/ 	.word	0xffffffff


	//   ....[2]....
        /*0034*/ 	.word	0xffffffff


	//   ....[3]....
        /*0038*/ 	.word	0xffffffff


	//----- nvinfo : EIATTR_COOP_GROUP_INSTR_OFFSETS
	.align		4
.L_1350:
        /*003c*/ 	.byte	0x04, 0x28
        /*003e*/ 	.short	(.L_1352 - .L_1351)


	//   ....[0]....
.L_1351:
        /*0040*/ 	.word	0x00001820


	//   ....[1]....
        /*0044*/ 	.word	0x000018c0


	//   ....[2]....
        /*0048*/ 	.word	0x00001a80


	//   ....[3]....
        /*004c*/ 	.word	0x00001af0


	//----- nvinfo : EIATTR_EXIT_INSTR_OFFSETS
	.align		4
.L_1352:
        /*0050*/ 	.byte	0x04, 0x1c
        /*0052*/ 	.short	(.L_1354 - .L_1353)


	//   ....[0]....
.L_1353:
        /*0054*/ 	.word	0x00003fb0


	//   ....[1]....
        /*0058*/ 	.word	0x00003fe0


	//   ....[2]....
        /*005c*/ 	.word	0x000044c0


	//----- nvinfo : EIATTR_CRS_STACK_SIZE
	.align		4
.L_1354:
        /*0060*/ 	.byte	0x04, 0x1e
        /*0062*/ 	.short	(.L_1356 - .L_1355)
.L_1355:
        /*0064*/ 	.word	0x00000000


	//----- nvinfo : EIATTR_CBANK_PARAM_SIZE
	.align		4
.L_1356:
        /*0068*/ 	.byte	0x03, 0x19
        /*006a*/ 	.short	0x01d0


	//----- nvinfo : EIATTR_PARAM_CBANK
	.align		4
        /*006c*/ 	.byte	0x04, 0x0a
        /*006e*/ 	.short	(.L_1358 - .L_1357)
	.align		4
.L_1357:
        /*0070*/ 	.word	index@(.nv.constant0._ZN5flash32flash_fwd_splitkv_combine_kernelI23Flash_fwd_kernel_traitsILi32ELi64ELi128ELi4ELb0ELb0EN7cutlass10bfloat16_tE19Flash_kernel_traitsILi32ELi64ELi128ELi4ES3_EELi16ELi2ELb0EEEvNS_16Flash_fwd_paramsE)
        /*0074*/ 	.short	0x0210
        /*0076*/ 	.short	0x01d0


	//----- nvinfo : EIATTR_SW_WAR
	.align		4
.L_1358:
        /*0078*/ 	.byte	0x04, 0x36
        /*007a*/ 	.short	(.L_1360 - .L_1359)
.L_1359:
        /*007c*/ 	.word	0x00000008
.L_1360:


//--------------------- .nv.info._ZN5flash32flash_fwd_splitkv_combine_kernelI23Flash_fwd_kernel_traitsILi32ELi64ELi128ELi4ELb0ELb0EN7cutlass10bfloat16_tE19Flash_kernel_traitsILi32ELi64ELi128ELi4ES3_EELi16ELi1ELb0EEEvNS_16Flash_fwd_paramsE --------------------------
	.section	.nv.info._ZN5flash32flash_fwd_splitkv_combine_kernelI23Flash_fwd_kernel_traitsILi32ELi64ELi128ELi4ELb0ELb0EN7cutlass10bfloat16_tE19Flash_kernel_traitsILi32ELi64ELi128ELi4ES3_EELi16ELi1ELb0EEEvNS_16Flash_fwd_paramsE,"",@"SHT_CUDA_INFO"
	.sectionflags	@""
	.align	4


	//----- nvinfo : EIATTR_CUDA_API_VERSION
	.align		4
        /*0000*/ 	.byte	0x04, 0x37
        /*0002*/ 	.short	(.L_1362 - .L_1361)
.L_1361:
        /*0004*/ 	.word	0x00000082


	//----- nvinfo : EIATTR_KPARAM_INFO
	.align		4
.L_1362:
        /*0008*/ 	.byte	0x04, 0x17
        /*000a*/ 	.short	(.L_1364 - .L_1363)
.L_1363:
        /*000c*/ 	.word	0x00000000
        /*0010*/ 	.short	0x0000
        /*0012*/ 	.short	0x0000
        /*0014*/ 	.byte	0x00, 0xf0, 0x41, 0x07


	//----- nvinfo : EIATTR_SPARSE_MMA_MASK
	.align		4
.L_1364:
        /*0018*/ 	.byte	0x03, 0x50
        /*001a*/ 	.short	0x0000


	//----- nvinfo : EIATTR_MAXREG_COUNT
	.align		4
        /*001c*/ 	.byte	0x03, 0x1b
        /*001e*/ 	.short	0x00ff


	//----- nvinfo : EIATTR_NUM_BARRIERS
	.align		4
        /*0020*/ 	.byte	0x02, 0x4c
        /*0022*/ 	.byte	0x01
	.zero		1


	//----- nvinfo : EIATTR_MERCURY_ISA_VERSION
	.align		4
        /*0024*/ 	.byte	0x03, 0x5f
        /*0026*/ 	.short	0x0101


	//----- nvinfo : EIATTR_COOP_GROUP_MASK_REGIDS
	.align		4
        /*0028*/ 	.byte	0x04, 0x29
        /*002a*/ 	.short	(.L_1366 - .L_1365)


	//   ....[0]....
.L_1365:
        /*002c*/ 	.word	0xffffffff


	//   ....[1]....
        /*0030*/ 	.word	0xffffffff


	//----- nvinfo : EIATTR_COOP_GROUP_INSTR_OFFSETS
	.align		4
.L_1366:
        /*0034*/ 	.byte	0x04, 0x28
        /*0036*/ 	.short	(.L_1368 - .L_1367)


	//   ....[0]....
.L_1367:
        /*0038*/ 	.word	0x00001910


	//   ....[1]....
        /*003c*/ 	.word	0x00001b60


	//----- nvinfo : EIATTR_EXIT_INSTR_OFFSETS
	.align		4
.L_1368:
        /*0040*/ 	.byte	0x04, 0x1c
        /*0042*/ 	.short	(.L_1370 - .L_1369)


	//   ....[0]....
.L_1369:
        /*0044*/ 	.word	0x00004040


	//   ....[1]....
        /*0048*/ 	.word	0x00004070


	//   ....[2]....
        /*004c*/ 	.word	0x00004550


	//----- nvinfo : EIATTR_CRS_STACK_SIZE
	.align		4
.L_1370:
        /*0050*/ 	.byte	0x04, 0x1e
        /*0052*/ 	.short	(.L_1372 - .L_1371)
.L_1371:
        /*0054*/ 	.word	0x00000000


	//----- nvinfo : EIATTR_CBANK_PARAM_SIZE
	.align		4
.L_1372:
        /*0058*/ 	.byte	0x03, 0x19
        /*005a*/ 	.short	0x01d0


	//----- nvinfo : EIATTR_PARAM_CBANK
	.align		4
        /*005c*/ 	.byte	0x04, 0x0a
        /*005e*/ 	.short	(.L_1374 - .L_1373)
	.align		4
.L_1373:
        /*0060*/ 	.word	index@(.nv.constant0._ZN5flash32flash_fwd_splitkv_combine_kernelI23Flash_fwd_kernel_traitsILi32ELi64ELi128ELi4ELb0ELb0EN7cutlass10bfloat16_tE19Flash_kernel_traitsILi32ELi64ELi128ELi4ES3_EELi16ELi1ELb0EEEvNS_16Flash_fwd_paramsE)
        /*0064*/ 	.short	0x0210
        /*0066*/ 	.short	0x01d0


	//----- nvinfo : EIATTR_SW_WAR
	.align		4
.L_1374:
        /*0068*/ 	.byte	0x04, 0x36
        /*006a*/ 	.short	(.L_1376 - .L_1375)
.L_1375:
        /*006c*/ 	.word	0x00000008
.L_1376:


//--------------------- .nv.info._ZN5flash32flash_fwd_splitkv_combine_kernelI23Flash_fwd_kernel_traitsILi32ELi64ELi128ELi4ELb0ELb0EN7cutlass10bfloat16_tE19Flash_kernel_traitsILi32ELi64ELi128ELi4ES3_EELi16ELi7ELb1EEEvNS_16Flash_fwd_paramsE --------------------------
	.section	.nv.info._ZN5flash32flash_fwd_splitkv_combine_kernelI23Flash_fwd_kernel_traitsILi32ELi64ELi128ELi4ELb0ELb0EN7cutlass10bfloat16_tE19Flash_kernel_traitsILi32ELi64ELi128ELi4ES3_EELi16ELi7ELb1EEEvNS_16Flash_fwd_paramsE,"",@"SHT_CUDA_INFO"
	.sectionflags	@""
	.align	4


	//----- nvinfo : EIATTR_CUDA_API_VERSION
	.align		4
        /*0000*/ 	.byte	0x04, 0x37
        /*0002*/ 	.short	(.L_1378 - .L_1377)
.L_1377:
        /*0004*/ 	.word	0x00000082


	//----- nvinfo : EIATTR_KPARAM_INFO
	.align		4
.L_1378:
        /*0008*/ 	.byte	0x04, 0x17
        /*000a*/ 	.short	(.L_1380 - .L_1379)
.L_1379:
        /*000c*/ 	.word	0x00000000
        /*0010*/ 	.short	0x0000
        /*0012*/ 	.short	0x0000
        /*0014*/ 	.byte	0x00, 0xf0, 0x41, 0x07


	//----- nvinfo : EIATTR_SPARSE_MMA_MASK
	.align		4
.L_1380:
        /*0018*/ 	.byte	0x03, 0x50
        /*001a*/ 	.short	0x0000


	//----- nvinfo : EIATTR_MAXREG_COUNT
	.align		4
        /*001c*/ 	.byte	0x03, 0x1b
        /*001e*/ 	.short	0x00ff


	//----- nvinfo : EIATTR_NUM_BARRIERS
	.align		4
        /*0020*/ 	.byte	0x02, 0x4c
        /*0022*/ 	.byte	0x01
	.zero		1


	//----- nvinfo : EIATTR_MERCURY_ISA_VERSION
	.align		4
        /*0024*/ 	.byte	0x03, 0x5f
        /*0026*/ 	.short	0x0101


	//----- nvinfo : EIATTR_COOP_GROUP_MASK_REGIDS
	.align		4
        /*0028*/ 	.byte	0x04, 0x29
        /*002a*/ 	.short	(.L_1382 - .L_1381)


	//   ....[0]....
.L_1381:
        /*002c*/ 	.word	0xffffffff


	//   ....[1]....
        /*0030*/ 	.word	0xffffffff


	//   ....[2]....
        /*0034*/ 	.word	0xffffffff


	//   ....[3]....
        /*0038*/ 	.word	0xffffffff


	//   ....[4]....
        /*003c*/ 	.word	0xffffffff


	//   ....[5]....
        /*0040*/ 	.word	0xffffffff


	//----- nvinfo : EIATTR_COOP_GROUP_INSTR_OFFSETS
	.align		4
.L_1382:
        /*0044*/ 	.byte	0x04, 0x28
        /*0046*/ 	.short	(.L_1384 - .L_1383)


	//   ....[0]....
.L_1383:
        /*0048*/ 	.word	0x00002a50


	//   ....[1]....
        /*004c*/ 	.word	0x00002a70


	//   ....[2]....
        /*0050*/ 	.word	0x00002aa0


	//   ....[3]....
        /*0054*/ 	.word	0x00002f60


	//   ....[4]....
        /*0058*/ 	.word	0x00003010


	//   ....[5]....
        /*005c*/ 	.word	0x000030e0


	//----- nvinfo : EIATTR_EXIT_INSTR_OFFSETS
	.align		4
.L_1384:
        /*0060*/ 	.byte	0x04, 0x1c
        /*0062*/ 	.short	(.L_1386 - .L_1385)


	//   ....[0]....
.L_1385:
        /*0064*/ 	.word	0x00005df0


	//   ....[1]....
        /*0068*/ 	.word	0x000062e0


	//----- nvinfo : EIATTR_CRS_STACK_SIZE
	.align		4
.L_1386:
        /*006c*/ 	.byte	0x04, 0x1e
        /*006e*/ 	.short	(.L_1388 - .L_1387)
.L_1387:
        /*0070*/ 	.word	0x00000000


	//----- nvinfo : EIATTR_CBANK_PARAM_SIZE
	.align		4
.L_1388:
        /*0074*/ 	.byte	0x03, 0x19
        /*0076*/ 	.short	0x01d0


	//----- nvinfo : EIATTR_PARAM_CBANK
	.align		4
        /*0078*/ 	.byte	0x04, 0x0a
        /*007a*/ 	.short	(.L_1390 - .L_1389)
	.align		4
.L_1389:
        /*007c*/ 	.word	index@(.nv.constant0._ZN5flash32flash_fwd_splitkv_combine_kernelI23Flash_fwd_kernel_traitsILi32ELi64ELi128ELi4ELb0ELb0EN7cutlass10bfloat16_tE19Flash_kernel_traitsILi32ELi64ELi128ELi4ES3_EELi16ELi7ELb1EEEvNS_16Flash_fwd_paramsE)
        /*0080*/ 	.short	0x0210
        /*0082*/ 	.short	0x01d0


	//----- nvinfo : EIATTR_SW_WAR
	.align		4
.L_1390:
        /*0084*/ 	.byte	0x04, 0x36
        /*0086*/ 	.short	(.L_1392 - .L_1391)
.L_1391:
        /*0088*/ 	.word	0x00000008
.L_1392:


//--------------------- .nv.info._ZN5flash32flash_fwd_splitkv_combine_kernelI23Flash_fwd_kernel_traitsILi32ELi64ELi128ELi4ELb0ELb0EN7cutlass10bfloat16_tE19Flash_kernel_traitsILi32ELi64ELi128ELi4ES3_EELi16ELi6ELb1EEEvNS_16Flash_fwd_paramsE --------------------------
	.section	.nv.info._ZN5flash32flash_fwd_splitkv_combine_kernelI23Flash_fwd_kernel_traitsILi32ELi64ELi128ELi4ELb0ELb0EN7cutlass10bfloat16_tE19Flash_kernel_traitsILi32ELi64ELi128ELi4ES3_EELi16ELi6ELb1EEEvNS_16Flash_fwd_paramsE,"",@"SHT_CUDA_INFO"
	.sectionflags	@""
	.align	4


	//----- nvinfo : EIATTR_CUDA_API_VERSION
	.align		4
        /*0000*/ 	.byte	0x04, 0x37
        /*0002*/ 	.short	(.L_1394 - .L_1393)
.L_1393:
        /*0004*/ 	.word	0x00000082


	//----- nvinfo : EIATTR_KPARAM_INFO
	.align		4
.L_1394:
        /*0008*/ 	.byte	0x04, 0x17
        /*000a*/ 	.short	(.L_1396 - .L_1395)
.L_1395:
        /*000c*/ 	.word	0x00000000
        /*0010*/ 	.short	0x0000
        /*0012*/ 	.short	0x0000
        /*0014*/ 	.byte	0x00, 0xf0, 0x41, 0x07


	//----- nvinfo : EIATTR_SPARSE_MMA_MASK
	.align		4
.L_1396:
        /*0018*/ 	.byte	0x03, 0x50
        /*001a*/ 	.short	0x0000


	//----- nvinfo : EIATTR_MAXREG_COUNT
	.align		4
        /*001c*/ 	.byte	0x03, 0x1b
        /*001e*/ 	.short	0x00ff


	//----- nvinfo : EIATTR_NUM_BARRIERS
	.align		4
        /*0020*/ 	.byte	0x02, 0x4c
        /*0022*/ 	.byte	0x01
	.zero		1


	//----- nvinfo : EIATTR_MERCURY_ISA_VERSION
	.align		4
        /*0024*/ 	.byte	0x03, 0x5f
        /*0026*/ 	.short	0x0101


	//----- nvinfo : EIATTR_COOP_GROUP_MASK_REGIDS
	.align		4
        /*0028*/ 	.byte	0x04, 0x29
        /*002a*/ 	.short	(.L_1398 - .L_1397)


	//   ....[0]....
.L_1397:
        /*002c*/ 	.word	0xffffffff


	//   ....[1]....
        /*0030*/ 	.word	0xffffffff


	//   ....[2]....
        /*0034*/ 	.word	0xffffffff


	//   ....[3]....
        /*0038*/ 	.word	0xffffffff


	//   ....[4]....
        /*003c*/ 	.word	0xffffffff


	//   ....[5]....
        /*0040*/ 	.word	0xffffffff


	//----- nvinfo : EIATTR_COOP_GROUP_INSTR_OFFSETS
	.align		4
.L_1398:
        /*0044*/ 	.byte	0x04, 0x28
        /*0046*/ 	.short	(.L_1400 - .L_1399)


	//   ....[0]....
.L_1399:
        /*0048*/ 	.word	0x000020f0


	//   ....[1]....
        /*004c*/ 	.word	0x00002110


	//   ....[2]....
        /*0050*/ 	.word	0x00002140


	//   ....[3]....
        /*0054*/ 	.word	0x00002410


	//   ....[4]....
        /*0058*/ 	.word	0x000024b0


	//   ....[5]....
        /*005c*/ 	.word	0x00002560


	//----- nvinfo : EIATTR_EXIT_INSTR_OFFSETS
	.align		4
.L_1400:
        /*0060*/ 	.byte	0x04, 0x1c
        /*0062*/ 	.short	(.L_1402 - .L_1401)


	//   ....[0]....
.L_1401:
        /*0064*/ 	.word	0x00004f70


	//   ....[1]....
        /*0068*/ 	.word	0x00005460


	//----- nvinfo : EIATTR_CRS_STACK_SIZE
	.align		4
.L_1402:
        /*006c*/ 	.byte	0x04, 0x1e
        /*006e*/ 	.short	(.L_1404 - .L_1403)
.L_1403:
        /*0070*/ 	.word	0x00000000


	//----- nvinfo : EIATTR_CBANK_PARAM_SIZE
	.align		4
.L_1404:
        /*0074*/ 	.byte	0x03, 0x19
        /*0076*/ 	.short	0x01d0


	//----- nvinfo : EIATTR_PARAM_CBANK
	.align		4
        /*0078*/ 	.byte	0x04, 0x0a
        /*007a*/ 	.short	(.L_1406 - .L_1405)
	.align		4
.L_1405:
        /*007c*/ 	.word	index@(.nv.constant0._ZN5flash32flash_fwd_splitkv_combine_kernelI23Flash_fwd_kernel_traitsILi32ELi64ELi128ELi4ELb0ELb0EN7cutlass10bfloat16_tE19Flash_kernel_traitsILi32ELi64ELi128ELi4ES3_EELi16ELi6ELb1EEEvNS_16Flash_fwd_paramsE)
        /*0080*/ 	.short	0x0210
        /*0082*/ 	.short	0x01d0


	//----- nvinfo : EIATTR_SW_WAR
	.align		4
.L_1406:
        /*0084*/ 	.byte	0x04, 0x36
        /*0086*/ 	.short	(.L_1408 - .L_1407)
.L_1407:
        /*0088*/ 	.word	0x00000008
.L_1408:


//--------------------- .nv.info._ZN5flash32flash_fwd_splitkv_combine_kernelI23Flash_fwd_kernel_traitsILi32ELi64ELi128ELi4ELb0ELb0EN7cutlass10bfloat16_tE19Flash_kernel_traitsILi32ELi64ELi128ELi4ES3_EELi16ELi5ELb1EEEvNS_16Flash_fwd_paramsE --------------------------
	.section	.nv.info._ZN5flash32flash_fwd_splitkv_combine_kernelI23Flash_fwd_kernel_traitsILi32ELi64ELi128ELi4ELb0ELb0EN7cutlass10bfloat16_tE19Flash_kernel_traitsILi32ELi64ELi128ELi4ES3_EELi16ELi5ELb1EEEvNS_16Flash_fwd_paramsE,"",@"SHT_CUDA_INFO"
	.sectionflags	@""
	.align	4


	//----- nvinfo : EIATTR_CUDA_API_VERSION
	.align		4
        /*0000*/ 	.byte	0x04, 0x37
        /*0002*/ 	.short	(.L_1410 - .L_1409)
.L_1409:
        /*0004*/ 	.word	0x00000082


	//----- nvinfo : EIATTR_KPARAM_INFO
	.align		4
.L_1410:
        /*0008*/ 	.byte	0x04, 0x17
        /*000a*/ 	.short	(.L_1412 - .L_1411)
.L_1411:
        /*000c*/ 	.word	0x00000000
        /*0010*/ 	.short	0x0000
        /*0012*/ 	.short	0x0000
        /*0014*/ 	.byte	0x00, 0xf0, 0x41, 0x07


	//----- nvinfo : EIATTR_SPARSE_MMA_MASK
	.align		4
.L_1412:
        /*0018*/ 	.byte	0x03, 0x50
        /*001a*/ 	.short	0x0000


	//----- nvinfo : EIATTR_MAXREG_COUNT
	.align		4
        /*001c*/ 	.byte	0x03, 0x1b
        /*001e*/ 	.short	0x00ff


	//----- nvinfo : EIATTR_NUM_BARRIERS
	.align		4
        /*0020*/ 	.byte	0x02, 0x4c
        /*0022*/ 	.byte	0x01
	.zero		1


	//----- nvinfo : EIATTR_MERCURY_ISA_VERSION
	.align		4
        /*0024*/ 	.byte	0x03, 0x5f
        /*0026*/ 	.short	0x0101


	//----- nvinfo : EIATTR_COOP_GROUP_MASK_REGIDS
	.align		4
        /*0028*/ 	.byte	0x04, 0x29
        /*002a*/ 	.short	(.L_1414 - .L_1413)


	//   ....[0]....
.L_1413:
        /*002c*/ 	.word	0xffffffff


	//   ....[1]....
        /*0030*/ 	.word	0xffffffff


	//   ....[2]....
        /*0034*/ 	.word	0xffffffff


	//   ....[3]....
        /*0038*/ 	.word	0xffffffff


	//   ....[4]....
        /*003c*/ 	.word	0xffffffff


	//   ....[5]....
        /*0040*/ 	.word	0xffffffff


	//----- nvinfo : EIATTR_COOP_GROUP_INSTR_OFFSETS
	.align		4
.L_1414:
        /*0044*/ 	.byte	0x04, 0x28
        /*0046*/ 	.short	(.L_1416 - .L_1415)


	//   ....[0]....
.L_1415:
        /*0048*/ 	.word	0x00001bf0


	//   ....[1]....
        /*004c*/ 	.word	0x00001c20


	//   ....[2]....
        /*0050*/ 	.word	0x00001c50


	//   ....[3]....
        /*0054*/ 	.word	0x00001e20


	//   ....[4]....
        /*0058*/ 	.word	0x00001ee0


	//   ....[5]....
        /*005c*/ 	.word	0x00002000


	//----- nvinfo : EIATTR_EXIT_INSTR_OFFSETS
	.align		4
.L_1416:
        /*0060*/ 	.byte	0x04, 0x1c
        /*0062*/ 	.short	(.L_1418 - .L_1417)


	//   ....[0]....
.L_1417:
        /*0064*/ 	.word	0x00004710


	//   ....[1]....
        /*0068*/ 	.word	0x00004c10


	//----- nvinfo : EIATTR_CRS_STACK_SIZE
	.align		4
.L_1418:
        /*006c*/ 	.byte	0x04, 0x1e
        /*006e*/ 	.short	(.L_1420 - .L_1419)
.L_1419:
        /*0070*/ 	.word	0x00000000


	//----- nvinfo : EIATTR_CBANK_PARAM_SIZE
	.align		4
.L_1420:
        /*0074*/ 	.byte	0x03, 0x19
        /*0076*/ 	.short	0x01d0


	//----- nvinfo : EIATTR_PARAM_CBANK
	.align		4
        /*0078*/ 	.byte	0x04, 0x0a
        /*007a*/ 	.short	(.L_1422 - .L_1421)
	.align		4
.L_1421:
        /*007c*/ 	.word	index@(.nv.constant0._ZN5flash32flash_fwd_splitkv_combine_kernelI23Flash_fwd_kernel_traitsILi32ELi64ELi128ELi4ELb0ELb0EN7cutlass10bfloat16_tE19Flash_kernel_traitsILi32ELi64ELi128ELi4ES3_EELi16ELi5ELb1EEEvNS_16Flash_fwd_paramsE)
        /*0080*/ 	.short	0x0210
        /*0082*/ 	.short	0x01d0


	//----- nvinfo : EIATTR_SW_WAR
	.align		4
.L_1422:
        /*0084*/ 	.byte	0x04, 0x36
        /*0086*/ 	.short	(.L_1424 - .L_1423)
.L_1423:
        /*0088*/ 	.word	0x00000008
.L_1424:


//--------------------- .nv.info._ZN5flash32flash_fwd_splitkv_combine_kernelI23Flash_fwd_kernel_traitsILi32ELi64ELi128ELi4ELb0ELb0EN7cutlass10bfloat16_tE19Flash_kernel_traitsILi32ELi64ELi128ELi4ES3_EELi16ELi4ELb1EEEvNS_16Flash_fwd_paramsE --------------------------
	.section	.nv.info._ZN5flash32flash_fwd_splitkv_combine_kernelI23Flash_fwd_kernel_traitsILi32ELi64ELi128ELi4ELb0ELb0EN7cutlass10bfloat16_tE19Flash_kernel_traitsILi32ELi64ELi128ELi4ES3_EELi16ELi4ELb1EEEvNS_16Flash_fwd_paramsE,"",@"SHT_CUDA_INFO"
	.sectionflags	@""
	.align	4


	//----- nvinfo : EIATTR_CUDA_API_VERSION
	.align		4
        /*0000*/ 	.byte	0x04, 0x37
        /*0002*/ 	.short	(.L_1426 - .L_1425)
.L_1425:
        /*0004*/ 	.word	0x00000082


	//----- nvinfo : EIATTR_KPARAM_INFO
	.align		4
.L_1426:
        /*0008*/ 	.byte	0x04, 0x17
        /*000a*/ 	.short	(.L_1428 - .L_1427)
.L_1427:
        /*000c*/ 	.word	0x00000000
        /*0010*/ 	.short	0x0000
        /*0012*/ 	.short	0x0000
        /*0014*/ 	.byte	0x00, 0xf0, 0x41, 0x07


	//----- nvinfo : EIATTR_SPARSE_MMA_MASK
	.align		4
.L_1428:
        /*0018*/ 	.byte	0x03, 0x50
        /*001a*/ 	.short	0x0000


	//----- nvinfo : EIATTR_MAXREG_COUNT
	.align		4
        /*001c*/ 	.byte	0x03, 0x1b
        /*001e*/ 	.short	0x00ff


	//----- nvinfo : EIATTR_NUM_BARRIERS
	.align		4
        /*0020*/ 	.byte	0x02, 0x4c
        /*0022*/ 	.byte	0x01
	.zero		1


	//----- nvinfo : EIATTR_MERCURY_ISA_VERSION
	.align		4
        /*0024*/ 	.byte	0x03, 0x5f
        /*0026*/ 	.short	0x0101


	//----- nvinfo : EIATTR_COOP_GROUP_MASK_REGIDS
	.align		4
        /*0028*/ 	.byte	0x04, 0x29
        /*002a*/ 	.short	(.L_1430 - .L_1429)


	//   ....[0]....
.L_1429:
        /*002c*/ 	.word	0xffffffff


	//   ....[1]....
        /*0030*/ 	.word	0xffffffff


	//   ....[2]....
        /*0034*/ 	.word	0xffffffff


	//   ....[3]....
        /*0038*/ 	.word	0xffffffff


	//   ....[4]....
        /*003c*/ 	.word	0xffffffff


	//   ....[5]....
        /*0040*/ 	.word	0xffffffff


	//----- nvinfo : EIATTR_COOP_GROUP_INSTR_OFFSETS
	.align		4
.L_1430:
        /*0044*/ 	.byte	0x04, 0x28
        /*0046*/ 	.short	(.L_1432 - .L_1431)


	//   ....[0]....
.L_1431:
        /*0048*/ 	.word	0x00001760


	//   ....[1]....
        /*004c*/ 	.word	0x00001790


	//   ....[2]....
        /*0050*/ 	.word	0x00001800


	//   ....[3]....
        /*0054*/ 	.word	0x00001990


	//   ....[4]....
        /*0058*/ 	.word	0x00001a10


	//   ....[5]....
        /*005c*/ 	.word	0x00001b80


	//----- nvinfo : EIATTR_EXIT_INSTR_OFFSETS
	.align		4
.L_1432:
        /*0060*/ 	.byte	0x04, 0x1c
        /*0062*/ 	.short	(.L_1434 - .L_1433)


	//   ....[0]....
.L_1433:
        /*0064*/ 	.word	0x00004360


	//   ....[1]....
        /*0068*/ 	.word	0x00004860


	//----- nvinfo : EIATTR_CRS_STACK_SIZE
	.align		4
.L_1434:
        /*006c*/ 	.byte	0x04, 0x1e
        /*006e*/ 	.short	(.L_1436 - .L_1435)
.L_1435:
        /*0070*/ 	.word	0x00000000


	//----- nvinfo : EIATTR_CBANK_PARAM_SIZE
	.align		4
.L_1436:
        /*0074*/ 	.byte	0x03, 0x19
        /*0076*/ 	.short	0x01d0


	//----- nvinfo : EIATTR_PARAM_CBANK
	.align		4
        /*0078*/ 	.byte	0x04, 0x0a
        /*007a*/ 	.short	(.L_1438 - .L_1437)
	.align		4
.L_1437:
        /*007c*/ 	.word	index@(.nv.constant0._ZN5flash32flash_fwd_splitkv_combine_kernelI23Flash_fwd_kernel_traitsILi32ELi64ELi128ELi4ELb0ELb0EN7cutlass10bfloat16_tE19Flash_kernel_traitsILi32ELi64ELi128ELi4ES3_EELi16ELi4ELb1EEEvNS_16Flash_fwd_paramsE)
        /*0080*/ 	.short	0x0210
        /*0082*/ 	.short	0x01d0


	//----- nvinfo : EIATTR_SW_WAR
	.align		4
.L_1438:
        /*0084*/ 	.byte	0x04, 0x36
        /*0086*/ 	.short	(.L_1440 - .L_1439)
.L_1439:
        /*0088*/ 	.word	0x00000008
.L_1440:


//--------------------- .nv.info._ZN5flash32flash_fwd_splitkv_combine_kernelI23Flash_fwd_kernel_traitsILi32ELi64ELi128ELi4ELb0ELb0EN7cutlass10bfloat16_tE19Flash_kernel_traitsILi32ELi64ELi128ELi4ES3_EELi16ELi3ELb1EEEvNS_16Flash_fwd_paramsE --------------------------
	.section	.nv.info._ZN5flash32flash_fwd_splitkv_combine_kernelI23Flash_fwd_kernel_traitsILi32ELi64ELi128ELi4ELb0ELb0EN7cutlass10bfloat16_tE19Flash_kernel_traitsILi32ELi64ELi128ELi4ES3_EELi16ELi3ELb1EEEvNS_16Flash_fwd_paramsE,"",@"SHT_CUDA_INFO"
	.sectionflags	@""
	.align	4


	//----- nvinfo : EIATTR_CUDA_API_VERSION
	.align		4
        /*0000*/ 	.byte	0x04, 0x37
        /*0002*/ 	.short	(.L_1442 - .L_1441)
.L_1441:
        /*0004*/ 	.word	0x00000082


	//----- nvinfo : EIATTR_KPARAM_INFO
	.align		4
.L_1442:
        /*0008*/ 	.byte	0x04, 0x17
        /*000a*/ 	.short	(.L_1444 - .L_1443)
.L_1443:
        /*000c*/ 	.word	0x00000000
        /*0010*/ 	.short	0x0000
        /*0012*/ 	.short	0x0000
        /*0014*/ 	.byte	0x00, 0xf0, 0x41, 0x07


	//----- nvinfo : EIATTR_SPARSE_MMA_MASK
	.align		4
.L_1444:
        /*0018*/ 	.byte	0x03, 0x50
        /*001a*/ 	.short	0x0000


	//----- nvinfo : EIATTR_MAXREG_COUNT
	.align		4
        /*001c*/ 	.byte	0x03, 0x1b
        /*001e*/ 	.short	0x00ff


	//----- nvinfo : EIATTR_NUM_BARRIERS
	.align		4
        /*0020*/ 	.byte	0x02, 0x4c
        /*0022*/ 	.byte	0x01
	.zero		1


	//----- nvinfo : EIATTR_MERCURY_ISA_VERSION
	.align		4
        /*0024*/ 	.byte	0x03, 0x5f
        /*0026*/ 	.short	0x0101


	//----- nvinfo : EIATTR_COOP_GROUP_MASK_REGIDS
	.align		4
        /*0028*/ 	.byte	0x04, 0x29
        /*002a*/ 	.short	(.L_1446 - .L_1445)


	//   ....[0]....
.L_1445:
        /*002c*/ 	.word	0xffffffff


	//   ....[1]....
        /*0030*/ 	.word	0xffffffff


	//   ....[2]....
        /*0034*/ 	.word	0xffffffff


	//   ....[3]....
        /*0038*/ 	.word	0xffffffff


	//   ....[4]....
        /*003c*/ 	.word	0xffffffff


	//   ....[5]....
        /*0040*/ 	.word	0xffffffff


	//----- nvinfo : EIATTR_COOP_GROUP_INSTR_OFFSETS
	.align		4
.L_1446:
        /*0044*/ 	.byte	0x04, 0x28
        /*0046*/ 	.short	(.L_1448 - .L_1447)


	//   ....[0]....
.L_1447:
        /*0048*/ 	.word	0x00001830


	//   ....[1]....
        /*004c*/ 	.word	0x000018d0


	//   ....[2]....
        /*0050*/ 	.word	0x00001930


	//   ....[3]....
        /*0054*/ 	.word	0x00001a90


	//   ....[4]....
        /*0058*/ 	.word	0x00001b40


	//   ....[5]....
        /*005c*/ 	.word	0x00001c40


	//----- nvinfo : EIATTR_EXIT_INSTR_OFFSETS
	.align		4
.L_1448:
        /*0060*/ 	.byte	0x04, 0x1c
        /*0062*/ 	.short	(.L_1450 - .L_1449)


	//   ....[0]....
.L_1449:
        /*0064*/ 	.word	0x00004390


	//   ....[1]....
        /*0068*/ 	.word	0x00004890


	//----- nvinfo : EIATTR_CRS_STACK_SIZE
	.align		4
.L_1450:
        /*006c*/ 	.byte	0x04, 0x1e
        /*006e*/ 	.short	(.L_1452 - .L_1451)
.L_1451:
        /*0070*/ 	.word	0x00000000


	//----- nvinfo : EIATTR_CBANK_PARAM_SIZE
	.align		4
.L_1452:
        /*0074*/ 	.byte	0x03, 0x19
        /*0076*/ 	.short	0x01d0


	//----- nvinfo : EIATTR_PARAM_CBANK
	.align		4
        /*0078*/ 	.byte	0x04, 0x0a
        /*007a*/ 	.short	(.L_1454 - .L_1453)
	.align		4
.L_1453:
        /*007c*/ 	.word	index@(.nv.constant0._ZN5flash32flash_fwd_splitkv_combine_kernelI23Flash_fwd_kernel_traitsILi32ELi64ELi128ELi4ELb0ELb0EN7cutlass10bfloat16_tE19Flash_kernel_traitsILi32ELi64ELi128ELi4ES3_EELi16ELi3ELb1EEEvNS_16Flash_fwd_paramsE)
        /*0080*/ 	.short	0x0210
        /*0082*/ 	.short	0x01d0


	//----- nvinfo : EIATTR_SW_WAR
	.align		4
.L_1454:
        /*0084*/ 	.byte	0x04, 0x36
        /*0086*/ 	.short	(.L_1456 - .L_1455)
.L_1455:
        /*0088*/ 	.word	0x00000008
.L_1456:


//--------------------- .nv.info._ZN5flash32flash_fwd_splitkv_combine_kernelI23Flash_fwd_kernel_traitsILi32ELi64ELi128ELi4ELb0ELb0EN7cutlass10bfloat16_tE19Flash_kernel_traitsILi32ELi64ELi128ELi4ES3_EELi16ELi2ELb1EEEvNS_16Flash_fwd_paramsE --------------------------
	.section	.nv.info._ZN5flash32flash_fwd_splitkv_combine_kernelI23Flash_fwd_kernel_traitsILi32ELi64ELi128ELi4ELb0ELb0EN7cutlass10bfloat16_tE19Flash_kernel_traitsILi32ELi64ELi128ELi4ES3_EELi16ELi2ELb1EEEvNS_16Flash_fwd_paramsE,"",@"SHT_CUDA_INFO"
	.sectionflags	@""
	.align	4


	//----- nvinfo : EIATTR_CUDA_API_VERSION
	.align		4
        /*0000*/ 	.byte	0x04, 0x37
        /*0002*/ 	.short	(.L_1458 - .L_1457)
.L_1457:
        /*0004*/ 	.word	0x00000082


	//----- nvinfo : EIATTR_KPARAM_INFO
	.align		4
.L_1458:
        /*0008*/ 	.byte	0x04, 0x17
        /*000a*/ 	.short	(.L_1460 - .L_1459)
.L_1459:
        /*000c*/ 	.word	0x00000000
        /*0010*/ 	.short	0x0000
        /*0012*/ 	.short	0x0000
        /*0014*/ 	.byte	0x00, 0xf0, 0x41, 0x07


	//----- nvinfo : EIATTR_SPARSE_MMA_MASK
	.align		4
.L_1460:
        /*0018*/ 	.byte	0x03, 0x50
        /*001a*/ 	.short	0x0000


	//----- nvinfo : EIATTR_MAXREG_COUNT
	.align		4
        /*001c*/ 	.byte	0x03, 0x1b
        /*001e*/ 	.short	0x00ff


	//----- nvinfo : EIATTR_NUM_BARRIERS
	.align		4
        /*0020*/ 	.byte	0x02, 0x4c
        /*0022*/ 	.byte	0x01
	.zero		1


	//----- nvinfo : EIATTR_MERCURY_ISA_VERSION
	.align		4
        /*0024*/ 	.byte	0x03, 0x5f
        /*0026*/ 	.short	0x0101


	//----- nvinfo : EIATTR_COOP_GROUP_MASK_REGIDS
	.align		4
        /*0028*/ 	.byte	0x04, 0x29
        /*002a*/ 	.short	(.L_1462 - .L_1461)


	//   ....[0]....
.L_1461:
        /*002c*/ 	.word	0xffffffff


	//   ....[1]....
        /*0030*/ 	.word	0xffffffff


	//   ....[2]....
        /*0034*/ 	.word	0xffffffff


	//   ....[3]....
        /*0038*/ 	.word	0xffffffff


	//----- nvinfo : EIATTR_COOP_GROUP_INSTR_OFFSETS
	.align		4
.L_1462:
        /*003c*/ 	.byte	0x04, 0x28
        /*003e*/ 	.short	(.L_1464 - .L_1463)


	//   ....[0]....
.L_1463:
        /*0040*/ 	.word	0x000017f0


	//   ....[1]....
        /*0044*/ 	.word	0x00001890


	//   ....[2]....
        /*0048*/ 	.word	0x00001a50


	//   ....[3]....
        /*004c*/ 	.word	0x00001ad0


	//----- nvinfo : EIATTR_EXIT_INSTR_OFFSETS
	.align		4
.L_1464:
        /*0050*/ 	.byte	0x04, 0x1c
        /*0052*/ 	.short	(.L_1466 - .L_1465)


	//   ....[0]....
.L_1465:
        /*0054*/ 	.word	0x00004340


	//   ....[1]....
        /*0058*/ 	.word	0x00004820


	//----- nvinfo : EIATTR_CRS_STACK_SIZE
	.align		4
.L_1466:
        /*005c*/ 	.byte	0x04, 0x1e
        /*005e*/ 	.short	(.L_1468 - .L_1467)
.L_1467:
        /*0060*/ 	.word	0x00000000


	//----- nvinfo : EIATTR_CBANK_PARAM_SIZE
	.align		4
.L_1468:
        /*0064*/ 	.byte	0x03, 0x19
        /*0066*/ 	.short	0x01d0


	//----- nvinfo : EIATTR_PARAM_CBANK
	.align		4
        /*0068*/ 	.byte	0x04, 0x0a
        /*006a*/ 	.short	(.L_1470 - .L_1469)
	.align		4
.L_1469:
        /*006c*/ 	.word	index@(.nv.constant0._ZN5flash32flash_fwd_splitkv_combine_kernelI23Flash_fwd_kernel_traitsILi32ELi64ELi128ELi4ELb0ELb0EN7cutlass10bfloat16_tE19Flash_kernel_traitsILi32ELi64ELi128ELi4ES3_EELi16ELi2ELb1EEEvNS_16Flash_fwd_paramsE)
        /*0070*/ 	.short	0x0210
        /*0072*/ 	.short	0x01d0


	//----- nvinfo : EIATTR_SW_WAR
	.align		4
.L_1470:
        /*0074*/ 	.byte	0x04, 0x36
        /*0076*/ 	.short	(.L_1472 - .L_1471)
.L_1471:
        /*0078*/ 	.word	0x00000008
.L_1472:


//--------------------- .nv.info._ZN5flash32flash_fwd_splitkv_combine_kernelI23Flash_fwd_kernel_traitsILi32ELi64ELi128ELi4ELb0ELb0EN7cutlass10bfloat16_tE19Flash_kernel_traitsILi32ELi64ELi128ELi4ES3_EELi16ELi1ELb1EEEvNS_16Flash_fwd_paramsE --------------------------
	.section	.nv.info._ZN5flash32flash_fwd_splitkv_combine_kernelI23Flash_fwd_kernel_traitsILi32ELi64ELi128ELi4ELb0ELb0EN7cutlass10bfloat16_tE19Flash_kernel_traitsILi32ELi64ELi128ELi4ES3_EELi16ELi1ELb1EEEvNS_16Flash_fwd_paramsE,"",@"SHT_CUDA_INFO"
	.sectionflags	@""
	.align	4


	//----- nvinfo : EIATTR_CUDA_API_VERSION
	.align		4
        /*0000*/ 	.byte	0x04, 0x37
        /*0002*/ 	.short	(.L_1474 - .L_1473)
.L_1473:
        /*0004*/ 	.word	0x00000082


	//----- nvinfo : EIATTR_KPARAM_INFO
	.align		4
.L_1474:
        /*0008*/ 	.byte	0x04, 0x17
        /*000a*/ 	.short	(.L_1476 - .L_1475)
.L_1475:
        /*000c*/ 	.word	0x00000000
        /*0010*/ 	.short	0x0000
        /*0012*/ 	.short	0x0000
        /*0014*/ 	.byte	0x00, 0xf0, 0x41, 0x07


	//----- nvinfo : EIATTR_SPARSE_MMA_MASK
	.align		4
.L_1476:
        /*0018*/ 	.byte	0x03, 0x50
        /*001a*/ 	.short	0x0000


	//----- nvinfo : EIATTR_MAXREG_COUNT
	.align		4
        /*001c*/ 	.byte	0x03, 0x1b
        /*001e*/ 	.short	0x00ff


	//----- nvinfo : EIATTR_NUM_BARRIERS
	.align		4
        /*0020*/ 	.byte	0x02, 0x4c
        /*0022*/ 	.byte	0x01
	.zero		1


	//----- nvinfo : EIATTR_MERCURY_ISA_VERSION
	.align		4
        /*0024*/ 	.byte	0x03, 0x5f
        /*0026*/ 	.short	0x0101


	//----- nvinfo : EIATTR_COOP_GROUP_MASK_REGIDS
	.align		4
        /*0028*/ 	.byte	0x04, 0x29
        /*002a*/ 	.short	(.L_1478 - .L_1477)


	//   ....[0]....
.L_1477:
        /*002c*/ 	.word	0xffffffff


	//   ....[1]....
        /*0030*/ 	.word	0xffffffff


	//----- nvinfo : EIATTR_COOP_GROUP_INSTR_OFFSETS
	.align		4
.L_1478:
        /*0034*/ 	.byte	0x04, 0x28
        /*0036*/ 	.short	(.L_1480 - .L_1479)


	//   ....[0]....
.L_1479:
        /*0038*/ 	.word	0x00001910


	//   ....[1]....
        /*003c*/ 	.word	0x00001b60


	//----- nvinfo : EIATTR_EXIT_INSTR_OFFSETS
	.align		4
.L_1480:
        /*0040*/ 	.byte	0x04, 0x1c
        /*0042*/ 	.short	(.L_1482 - .L_1481)


	//   ....[0]....
.L_1481:
        /*0044*/ 	.word	0x00004440


	//   ....[1]....
        /*0048*/ 	.word	0x00004920


	//----- nvinfo : EIATTR_CRS_STACK_SIZE
	.align		4
.L_1482:
        /*004c*/ 	.byte	0x04, 0x1e
        /*004e*/ 	.short	(.L_1484 - .L_1483)
.L_1483:
        /*0050*/ 	.word	0x00000000


	//----- nvinfo : EIATTR_CBANK_PARAM_SIZE
	.align		4
.L_1484:
        /*0054*/ 	.byte	0x03, 0x19
        /*0056*/ 	.short	0x01d0


	//----- nvinfo : EIATTR_PARAM_CBANK
	.align		4
        /*0058*/ 	.byte	0x04, 0x0a
        /*005a*/ 	.short	(.L_1486 - .L_1485)
	.align		4
.L_1485:
        /*005c*/ 	.word	index@(.nv.constant0._ZN5flash32flash_fwd_splitkv_combine_kernelI23Flash_fwd_kernel_traitsILi32ELi64ELi128ELi4ELb0ELb0EN7cutlass10bfloat16_tE19Flash_kernel_traitsILi32ELi64ELi128ELi4ES3_EELi16ELi1ELb1EEEvNS_16Flash_fwd_paramsE)
        /*0060*/ 	.short	0x0210
        /*0062*/ 	.short	0x01d0


	//----- nvinfo : EIATTR_SW_WAR
	.align		4
.L_1486:
        /*0064*/ 	.byte	0x04, 0x36
        /*0066*/ 	.short	(.L_1488 - .L_1487)
.L_1487:
        /*0068*/ 	.word	0x00000008
.L_1488:


//--------------------- .nv.info._ZN5flash24flash_fwd_splitkv_kernelI23Flash_fwd_kernel_traitsILi32ELi64ELi128ELi4ELb0ELb0EN7cutlass10bfloat16_tE19Flash_kernel_traitsILi32ELi64ELi128ELi4ES3_EELb1ELb0ELb0ELb0ELb0ELb0ELb0ELb0EEEvNS_16Flash_fwd_paramsE --------------------------
	.section	.nv.info._ZN5flash24flash_fwd_splitkv_kernelI23Flash_fwd_kernel_traitsILi32ELi64ELi128ELi4ELb0ELb0EN7cutlass10bfloat16_tE19Flash_kernel_traitsILi32ELi64ELi128ELi4ES3_EELb1ELb0ELb0ELb0ELb0ELb0ELb0ELb0EEEvNS_16Flash_fwd_paramsE,"",@"SHT_CUDA_INFO"
	.sectionflags	@""
	.align	4


	//----- nvinfo : EIATTR_CUDA_API_VERSION
	.align		4
        /*0000*/ 	.byte	0x04, 0x37
        /*0002*/ 	.short	(.L_1490 - .L_1489)
.L_1489:
        /*0004*/ 	.word	0x00000082


	//----- nvinfo : EIATTR_KPARAM_INFO
	.align		4
.L_1490:
        /*0008*/ 	.byte	0x04, 0x17
        /*000a*/ 	.short	(.L_1492 - .L_1491)
.L_1491:
        /*000c*/ 	.word	0x00000000
        /*0010*/ 	.short	0x0000
        /*0012*/ 	.short	0x0000
        /*0014*/ 	.byte	0x00, 0xf0, 0x41, 0x07


	//----- nvinfo : EIATTR_SPARSE_MMA_MASK
	.align		4
.L_1492:
        /*0018*/ 	.byte	0x03, 0x50
        /*001a*/ 	.short	0x0000


	//----- nvinfo : EIATTR_MAXREG_COUNT
	.align		4
        /*001c*/ 	.byte	0x03, 0x1b
        /*001e*/ 	.short	0x00ff


	//----- nvinfo : EIATTR_NUM_BARRIERS
	.align		4
        /*0020*/ 	.byte	0x02, 0x4c
        /*0022*/ 	.byte	0x01
	.zero		1


	//----- nvinfo : EIATTR_MERCURY_ISA_VERSION
	.align		4
        /*0024*/ 	.byte	0x03, 0x5f
        /*0026*/ 	.short	0x0101


	//----- nvinfo : EIATTR_COOP_GROUP_MASK_REGIDS
	.align		4
        /*0028*/ 	.byte	0x04, 0x29
        /*002a*/ 	.short	(.L_1494 - .L_1493)


	//   ....[0]....
.L_1493:
        /*002c*/ 	.word	0xffffffff


	//   ....[1]....
        /*0030*/ 	.word	0xffffffff


	//   ....[2]....
        /*0034*/ 	.word	0xffffffff


	//   ....[3]....
        /*0038*/ 	.word	0xffffffff


	//   ....[4]....
        /*003c*/ 	.word	0xffffffff


	//   ....[5]....
        /*0040*/ 	.word	0xffffffff


	//   ....[6]....
        /*0044*/ 	.word	0xffffffff


	//   ....[7]....
        /*0048*/ 	.word	0xffffffff


	//   ....[8]....
        /*004c*/ 	.word	0xffffffff


	//   ....[9]....
        /*0050*/ 	.word	0xffffffff


	//   ....[10]....
        /*0054*/ 	.word	0xffffffff


	//   ....[11]....
        /*0058*/ 	.word	0xffffffff


	//   ....[12]....
        /*005c*/ 	.word	0xffffffff


	//   ....[13]....
        /*0060*/ 	.word	0xffffffff


	//   ....[14]....
        /*0064*/ 	.word	0xffffffff


	//   ....[15]....
        /*0068*/ 	.word	0xffffffff


	//----- nvinfo : EIATTR_COOP_GROUP_INSTR_OFFSETS
	.align		4
.L_1494:
        /*006c*/ 	.byte	0x04, 0x28
        /*006e*/ 	.short	(.L_1496 - .L_1495)


	//   ....[0]....
.L_1495:
        /*0070*/ 	.word	0x00004190


	//   ....[1]....
        /*0074*/ 	.word	0x000042c0


	//   ....[2]....
        /*0078*/ 	.word	0x000042d0


	//   ....[3]....
        /*007c*/ 	.word	0x00004320


	//   ....[4]....
        /*0080*/ 	.word	0x000073c0


	//   ....[5]....
        /*0084*/ 	.word	0x000073d0


	//   ....[6]....
        /*0088*/ 	.word	0x00007400


	//   ....[7]....
        /*008c*/ 	.word	0x00007410


	//   ....[8]....
        /*0090*/ 	.word	0x00009cd0


	//   ....[9]....
        /*0094*/ 	.word	0x00009cf0


	//   ....[10]....
        /*0098*/ 	.word	0x00009d20


	//   ....[11]....
        /*009c*/ 	.word	0x00009d30


	//   ....[12]....
        /*00a0*/ 	.word	0x0000b080


	//   ....[13]....
        /*00a4*/ 	.word	0x0000b0c0


	//   ....[14]....
        /*00a8*/ 	.word	0x0000b130


	//   ....[15]....
        /*00ac*/ 	.word	0x0000b140


	//----- nvinfo : EIATTR_EXIT_INSTR_OFFSETS
	.align		4
.L_1496:
        /*00b0*/ 	.byte	0x04, 0x1c
        /*00b2*/ 	.short	(.L_1498 - .L_1497)


	//   ....[0]....
.L_1497:
        /*00b4*/ 	.word	0x00000310


	//   ....[1]....
        /*00b8*/ 	.word	0x00000990


	//   ....[2]....
        /*00bc*/ 	.word	0x000009c0


	//   ....[3]....
        /*00c0*/ 	.word	0x0000bc50


	//   ....[4]....
        /*00c4*/ 	.word	0x0000bd10


	//----- nvinfo : EIATTR_CRS_STACK_SIZE
	.align		4
.L_1498:
        /*00c8*/ 	.byte	0x04, 0x1e
        /*00ca*/ 	.short	(.L_1500 - .L_1499)
.L_1499:
        /*00cc*/ 	.word	0x00000000


	//----- nvinfo : EIATTR_CBANK_PARAM_SIZE
	.align		4
.L_1500:
        /*00d0*/ 	.byte	0x03, 0x19
        /*00d2*/ 	.short	0x01d0


	//----- nvinfo : EIATTR_PARAM_CBANK
	.align		4
        /*00d4*/ 	.byte	0x04, 0x0a
        /*00d6*/ 	.short	(.L_1502 - .L_1501)
	.align		4
.L_1501:
        /*00d8*/ 	.word	index@(.nv.constant0._ZN5flash24flash_fwd_splitkv_kernelI23Flash_fwd_kernel_traitsILi32ELi64ELi128ELi4ELb0ELb0EN7cutlass10bfloat16_tE19Flash_kernel_traitsILi32ELi64ELi128ELi4ES3_EELb1ELb0ELb0ELb0ELb0ELb0ELb0ELb0EEEvNS_16Flash_fwd_paramsE)
        /*00dc*/ 	.short	0x0210
        /*00de*/ 	.short	0x01d0


	//----- nvinfo : EIATTR_SW_WAR
	.align		4
.L_1502:
        /*00e0*/ 	.byte	0x04, 0x36
        /*00e2*/ 	.short	(.L_1504 - .L_1503)
.L_1503:
        /*00e4*/ 	.word	0x00000008
.L_1504:


//--------------------- .nv.info._ZN5flash24flash_fwd_splitkv_kernelI23Flash_fwd_kernel_traitsILi32ELi64ELi128ELi4ELb0ELb0EN7cutlass10bfloat16_tE19Flash_kernel_traitsILi32ELi64ELi128ELi4ES3_EELb1ELb0ELb0ELb0ELb0ELb1ELb0ELb0EEEvNS_16Flash_fwd_paramsE --------------------------
	.section	.nv.info._ZN5flash24flash_fwd_splitkv_kernelI23Flash_fwd_kernel_traitsILi32ELi64ELi128ELi4ELb0ELb0EN7cutlass10bfloat16_tE19Flash_kernel_traitsILi32ELi64ELi128ELi4ES3_EELb1ELb0ELb0ELb0ELb0ELb1ELb0ELb0EEEvNS_16Flash_fwd_paramsE,"",@"SHT_CUDA_INFO"
	.sectionflags	@""
	.align	4


	//----- nvinfo : EIATTR_CUDA_API_VERSION
	.align		4
        /*0000*/ 	.byte	0x04, 0x37
        /*0002*/ 	.short	(.L_1506 - .L_1505)
.L_1505:
        /*0004*/ 	.word	0x00000082


	//----- nvinfo : EIATTR_KPARAM_INFO
	.align		4
.L_1506:
        /*0008*/ 	.byte	0x04, 0x17
        /*000a*/ 	.short	(.L_1508 - .L_1507)
.L_1507:
        /*000c*/ 	.word	0x00000000
        /*0010*/ 	.short	0x0000
        /*0012*/ 	.short	0x0000
        /*0014*/ 	.byte	0x00, 0xf0, 0x41, 0x07


	//----- nvinfo : EIATTR_SPARSE_MMA_MASK
	.align		4
.L_1508:
        /*0018*/ 	.byte	0x03, 0x50
        /*001a*/ 	.short	0x0000


	//----- nvinfo : EIATTR_MAXREG_COUNT
	.align		4
        /*001c*/ 	.byte	0x03, 0x1b
        /*001e*/ 	.short	0x00ff


	//----- nvinfo : EIATTR_NUM_BARRIERS
	.align		4
        /*0020*/ 	.byte	0x02, 0x4c
        /*0022*/ 	.byte	0x01
	.zero		1


	//----- nvinfo : EIATTR_MERCURY_ISA_VERSION
	.align		4
        /*0024*/ 	.byte	0x03, 0x5f
        /*0026*/ 	.short	0x0101


	//----- nvinfo : EIATTR_COOP_GROUP_MASK_REGIDS
	.align		4
        /*0028*/ 	.byte	0x04, 0x29
        /*002a*/ 	.short	(.L_1510 - .L_1509)


	//   ....[0]....
.L_1509:
        /*002c*/ 	.word	0xffffffff


	//   ....[1]....
        /*0030*/ 	.word	0xffffffff


	//   ....[2]....
        /*0034*/ 	.word	0xffffffff


	//   ....[3]....
        /*0038*/ 	.word	0xffffffff


	//   ....[4]....
        /*003c*/ 	.word	0xffffffff


	//   ....[5]....
        /*0040*/ 	.word	0xffffffff


	//   ....[6]....
        /*0044*/ 	.word	0xffffffff


	//   ....[7]....
        /*0048*/ 	.word	0xffffffff


	//   ....[8]....
        /*004c*/ 	.word	0xffffffff


	//   ....[9]....
        /*0050*/ 	.word	0xffffffff


	//   ....[10]....
        /*0054*/ 	.word	0xffffffff


	//   ....[11]....
        /*0058*/ 	.word	0xffffffff


	//   ....[12]....
        /*005c*/ 	.word	0xffffffff


	//   ....[13]....
        /*0060*/ 	.word	0xffffffff


	//   ....[14]....
        /*0064*/ 	.word	0xffffffff


	//   ....[15]....
        /*0068*/ 	.word	0xffffffff


	//----- nvinfo : EIATTR_COOP_GROUP_INSTR_OFFSETS
	.align		4
.L_1510:
        /*006c*/ 	.byte	0x04, 0x28
        /*006e*/ 	.short	(.L_1512 - .L_1511)


	//   ....[0]....
.L_1511:
        /*0070*/ 	.word	0x00004990


	//   ....[1]....
        /*0074*/ 	.word	0x00004ab0


	//   ....[2]....
        /*0078*/ 	.word	0x00004ac0


	//   ....[3]....
        /*007c*/ 	.word	0x00004b10


	//   ....[4]....
        /*0080*/ 	.word	0x000083b0


	//   ....[5]....
        /*0084*/ 	.word	0x000083c0


	//   ....[6]....
        /*0088*/ 	.word	0x000083f0


	//   ....[7]....
        /*008c*/ 	.word	0x00008400


	//   ....[8]....
        /*0090*/ 	.word	0x0000b4f0


	//   ....[9]....
        /*0094*/ 	.word	0x0000b500


	//   ....[10]....
        /*0098*/ 	.word	0x0000b530


	//   ....[11]....
        /*009c*/ 	.word	0x0000b540


	//   ....[12]....
        /*00a0*/ 	.word	0x0000c890


	//   ....[13]....
        /*00a4*/ 	.word	0x0000c8d0


	//   ....[14]....
        /*00a8*/ 	.word	0x0000c940


	//   ....[15]....
        /*00ac*/ 	.word	0x0000c950


	//----- nvinfo : EIATTR_EXIT_INSTR_OFFSETS
	.align		4
.L_1512:
        /*00b0*/ 	.byte	0x04, 0x1c
        /*00b2*/ 	.short	(.L_1514 - .L_1513)


	//   ....[0]....
.L_1513:
        /*00b4*/ 	.word	0x00000310


	//   ....[1]....
        /*00b8*/ 	.word	0x00000990


	//   ....[2]....
        /*00bc*/ 	.word	0x000009c0


	//   ....[3]....
        /*00c0*/ 	.word	0x0000d460


	//   ....[4]....
        /*00c4*/ 	.word	0x0000d530


	//----- nvinfo : EIATTR_CRS_STACK_SIZE
	.align		4
.L_1514:
        /*00c8*/ 	.byte	0x04, 0x1e
        /*00ca*/ 	.short	(.L_1516 - .L_1515)
.L_1515:
        /*00cc*/ 	.word	0x00000000


	//----- nvinfo : EIATTR_CBANK_PARAM_SIZE
	.align		4
.L_1516:
        /*00d0*/ 	.byte	0x03, 0x19
        /*00d2*/ 	.short	0x01d0


	//----- nvinfo : EIATTR_PARAM_CBANK
	.align		4
        /*00d4*/ 	.byte	0x04, 0x0a
        /*00d6*/ 	.short	(.L_1518 - .L_1517)
	.align		4
.L_1517:
        /*00d8*/ 	.word	index@(.nv.constant0._ZN5flash24flash_fwd_splitkv_kernelI23Flash_fwd_kernel_traitsILi32ELi64ELi128ELi4ELb0ELb0EN7cutlass10bfloat16_tE19Flash_kernel_traitsILi32ELi64ELi128ELi4ES3_EELb1ELb0ELb0ELb0ELb0ELb1ELb0ELb0EEEvNS_16Flash_fwd_paramsE)
        /*00dc*/ 	.short	0x0210
        /*00de*/ 	.short	0x01d0


	//----- nvinfo : EIATTR_SW_WAR
	.align		4
.L_1518:
        /*00e0*/ 	.byte	0x04, 0x36
        /*00e2*/ 	.short	(.L_1520 - .L_1519)
.L_1519:
        /*00e4*/ 	.word	0x00000008
.L_1520:


//--------------------- .nv.info._ZN5flash24flash_fwd_splitkv_kernelI23Flash_fwd_kernel_traitsILi32ELi64ELi128ELi4ELb0ELb0EN7cutlass10bfloat16_tE19Flash_kernel_traitsILi32ELi64ELi128ELi4ES3_EELb1ELb0ELb0ELb0ELb0ELb0ELb0ELb1EEEvNS_16Flash_fwd_paramsE --------------------------
	.section	.nv.info._ZN5flash24flash_fwd_splitkv_kernelI23Flash_fwd_kernel_traitsILi32ELi64ELi128ELi4ELb0ELb0EN7cutlass10bfloat16_tE19Flash_kernel_traitsILi32ELi64ELi128ELi4ES3_EELb1ELb0ELb0ELb0ELb0ELb0ELb0ELb1EEEvNS_16Flash_fwd_paramsE,"",@"SHT_CUDA_INFO"
	.sectionflags	@""
	.align	4


	//----- nvinfo : EIATTR_CUDA_API_VERSION
	.align		4
        /*0000*/ 	.byte	0x04, 0x37
        /*0002*/ 	.short	(.L_1522 - .L_1521)
.L_1521:
        /*0004*/ 	.word	0x00000082


	//----- nvinfo : EIATTR_KPARAM_INFO
	.align		4
.L_1522:
        /*0008*/ 	.byte	0x04, 0x17
        /*000a*/ 	.short	(.L_1524 - .L_1523)
.L_1523:
        /*000c*/ 	.word	0x00000000
        /*0010*/ 	.short	0x0000
        /*0012*/ 	.short	0x0000
        /*0014*/ 	.byte	0x00, 0xf0, 0x41, 0x07


	//----- nvinfo : EIATTR_SPARSE_MMA_MASK
	.align		4
.L_1524:
        /*0018*/ 	.byte	0x03, 0x50
        /*001a*/ 	.short	0x0000


	//----- nvinfo : EIATTR_MAXREG_COUNT
	.align		4
        /*001c*/ 	.byte	0x03, 0x1b
        /*001e*/ 	.short	0x00ff


	//----- nvinfo : EIATTR_NUM_BARRIERS
	.align		4
        /*0020*/ 	.byte	0x02, 0x4c
        /*0022*/ 	.byte	0x01
	.zero		1


	//----- nvinfo : EIATTR_MERCURY_ISA_VERSION
	.align		4
        /*0024*/ 	.byte	0x03, 0x5f
        /*0026*/ 	.short	0x0101


	//----- nvinfo : EIATTR_COOP_GROUP_MASK_REGIDS
	.align		4
        /*0028*/ 	.byte	0x04, 0x29
        /*002a*/ 	.short	(.L_1526 - .L_1525)


	//   ....[0]....
.L_1525:
        /*002c*/ 	.word	0xffffffff


	//   ....[1]....
        /*0030*/ 	.word	0xffffffff


	//   ....[2]....
        /*0034*/ 	.word	0xffffffff


	//   ....[3]....
        /*0038*/ 	.word	0xffffffff


	//   ....[4]....
        /*003c*/ 	.word	0xffffffff


	//   ....[5]....
        /*0040*/ 	.word	0xffffffff


	//   ....[6]....
        /*0044*/ 	.word	0xffffffff


	//   ....[7]....
        /*0048*/ 	.word	0xffffffff


	//   ....[8]....
        /*004c*/ 	.word	0xffffffff


	//   ....[9]....
        /*0050*/ 	.word	0xffffffff


	//   ....[10]....
        /*0054*/ 	.word	0xffffffff


	//   ....[11]....
        /*0058*/ 	.word	0xffffffff


	//   ....[12]....
        /*005c*/ 	.word	0xffffffff


	//   ....[13]....
        /*0060*/ 	.word	0xffffffff


	//   ....[14]....
        /*0064*/ 	.word	0xffffffff


	//   ....[15]....
        /*0068*/ 	.word	0xffffffff


	//----- nvinfo : EIATTR_COOP_GROUP_INSTR_OFFSETS
	.align		4
.L_1526:
        /*006c*/ 	.byte	0x04, 0x28
        /*006e*/ 	.short	(.L_1528 - .L_1527)


	//   ....[0]....
.L_1527:
        /*0070*/ 	.word	0x00009230


	//   ....[1]....
        /*0074*/ 	.word	0x00009240


	//   ....[2]....
        /*0078*/ 	.word	0x00009280


	//   ....[3]....
        /*007c*/ 	.word	0x000092a0


	//   ....[4]....
        /*0080*/ 	.word	0x0000c400


	//   ....[5]....
        /*0084*/ 	.word	0x0000c410


	//   ....[6]....
        /*0088*/ 	.word	0x0000c440


	//   ....[7]....
        /*008c*/ 	.word	0x0000c450


	//   ....[8]....
        /*0090*/ 	.word	0x0000ed70


	//   ....[9]....
        /*0094*/ 	.word	0x0000ed90


	//   ....[10]....
        /*0098*/ 	.word	0x0000edc0


	//   ....[11]....
        /*009c*/ 	.word	0x0000edd0


	//   ....[12]....
        /*00a0*/ 	.word	0x00010140


	//   ....[13]....
        /*00a4*/ 	.word	0x00010180


	//   ....[14]....
        /*00a8*/ 	.word	0x00010220


	//   ....[15]....
        /*00ac*/ 	.word	0x00010230


	//----- nvinfo : EIATTR_EXIT_INSTR_OFFSETS
	.align		4
.L_1528:
        /*00b0*/ 	.byte	0x04, 0x1c
        /*00b2*/ 	.short	(.L_1530 - .L_1529)


	//   ....[0]....
.L_1529:
        /*00b4*/ 	.word	0x00000340


	//   ....[1]....
        /*00b8*/ 	.word	0x000009a0


	//   ....[2]....
        /*00bc*/ 	.word	0x000009d0


	//   ....[3]....
        /*00c0*/ 	.word	0x00010cd0


	//   ....[4]....
        /*00c4*/ 	.word	0x00010d90


	//----- nvinfo : EIATTR_CRS_STACK_SIZE
	.align		4
.L_1530:
        /*00c8*/ 	.byte	0x04, 0x1e
        /*00ca*/ 	.short	(.L_1532 - .L_1531)
.L_1531:
        /*00cc*/ 	.word	0x00000000


	//----- nvinfo : EIATTR_CBANK_PARAM_SIZE
	.align		4
.L_1532:
        /*00d0*/ 	.byte	0x03, 0x19
        /*00d2*/ 	.short	0x01d0


	//----- nvinfo : EIATTR_PARAM_CBANK
	.align		4
        /*00d4*/ 	.byte	0x04, 0x0a
        /*00d6*/ 	.short	(.L_1534 - .L_1533)
	.align		4
.L_1533:
        /*00d8*/ 	.word	index@(.nv.constant0._ZN5flash24flash_fwd_splitkv_kernelI23Flash_fwd_kernel_traitsILi32ELi64ELi128ELi4ELb0ELb0EN7cutlass10bfloat16_tE19Flash_kernel_traitsILi32ELi64ELi128ELi4ES3_EELb1ELb0ELb0ELb0ELb0ELb0ELb0ELb1EEEvNS_16Flash_fwd_paramsE)
        /*00dc*/ 	.short	0x0210
        /*00de*/ 	.short	0x01d0


	//----- nvinfo : EIATTR_SW_WAR
	.align		4
.L_1534:
        /*00e0*/ 	.byte	0x04, 0x36
        /*00e2*/ 	.short	(.L_1536 - .L_1535)
.L_1535:
        /*00e4*/ 	.word	0x00000008
.L_1536:


//--------------------- .nv.info._ZN5flash24flash_fwd_splitkv_kernelI23Flash_fwd_kernel_traitsILi32ELi64ELi128ELi4ELb0ELb0EN7cutlass10bfloat16_tE19Flash_kernel_traitsILi32ELi64ELi128ELi4ES3_EELb1ELb0ELb0ELb0ELb0ELb1ELb0ELb1EEEvNS_16Flash_fwd_paramsE --------------------------
	.section	.nv.info._ZN5flash24flash_fwd_splitkv_kernelI23Flash_fwd_kernel_traitsILi32ELi64ELi128ELi4ELb0ELb0EN7cutlass10bfloat16_tE19Flash_kernel_traitsILi32ELi64ELi128ELi4ES3_EELb1ELb0ELb0ELb0ELb0ELb1ELb0ELb1EEEvNS_16Flash_fwd_paramsE,"",@"SHT_CUDA_INFO"
	.sectionflags	@""
	.align	4


	//----- nvinfo : EIATTR_CUDA_API_VERSION
	.align		4
        /*0000*/ 	.byte	0x04, 0x37
        /*0002*/ 	.short	(.L_1538 - .L_1537)
.L_1537:
        /*0004*/ 	.word	0x00000082


	//----- nvinfo : EIATTR_KPARAM_INFO
	.align		4
.L_1538:
        /*0008*/ 	.byte	0x04, 0x17
        /*000a*/ 	.short	(.L_1540 - .L_1539)
.L_1539:
        /*000c*/ 	.word	0x00000000
        /*0010*/ 	.short	0x0000
        /*0012*/ 	.short	0x0000
        /*0014*/ 	.byte	0x00, 0xf0, 0x41, 0x07


	//----- nvinfo : EIATTR_SPARSE_MMA_MASK
	.align		4
.L_1540:
        /*0018*/ 	.byte	0x03, 0x50
        /*001a*/ 	.short	0x0000


	//----- nvinfo : EIATTR_MAXREG_COUNT
	.align		4
        /*001c*/ 	.byte	0x03, 0x1b
        /*001e*/ 	.short	0x00ff


	//----- nvinfo : EIATTR_NUM_BARRIERS
	.align		4
        /*0020*/ 	.byte	0x02, 0x4c
        /*0022*/ 	.byte	0x01
	.zero		1


	//----- nvinfo : EIATTR_MERCURY_ISA_VERSION
	.align		4
        /*0024*/ 	.byte	0x03, 0x5f
        /*0026*/ 	.short	0x0101


	//----- nvinfo : EIATTR_COOP_GROUP_MASK_REGIDS
	.align		4
        /*0028*/ 	.byte	0x04, 0x29
        /*002a*/ 	.short	(.L_1542 - .L_1541)


	//   ....[0]....
.L_1541:
        /*002c*/ 	.word	0xffffffff


	//   ....[1]....
        /*0030*/ 	.word	0xffffffff


	//   ....[2]....
        /*0034*/ 	.word	0xffffffff


	//   ....[3]....
        /*0038*/ 	.word	0xffffffff


	//   ....[4]....
        /*003c*/ 	.word	0xffffffff


	//   ....[5]....
        /*0040*/ 	.word	0xffffffff


	//   ....[6]....
        /*0044*/ 	.word	0xffffffff


	//   ....[7]....
        /*0048*/ 	.word	0xffffffff


	//   ....[8]....
        /*004c*/ 	.word	0xffffffff


	//   ....[9]....
        /*0050*/ 	.word	0xffffffff


	//   ....[10]....
        /*0054*/ 	.word	0xffffffff


	//   ....[11]....
        /*0058*/ 	.word	0xffffffff


	//   ....[12]....
        /*005c*/ 	.word	0xffffffff


	//   ....[13]....
        /*0060*/ 	.word	0xffffffff


	//   ....[14]....
        /*0064*/ 	.word	0xffffffff


	//   ....[15]....
        /*0068*/ 	.word	0xffffffff


	//----- nvinfo : EIATTR_COOP_GROUP_INSTR_OFFSETS
	.align		4
.L_1542:
        /*006c*/ 	.byte	0x04, 0x28
        /*006e*/ 	.short	(.L_1544 - .L_1543)


	//   ....[0]....
.L_1543:
        /*0070*/ 	.word	0x00009da0


	//   ....[1]....
        /*0074*/ 	.word	0x00009dd0


	//   ....[2]....
        /*0078*/ 	.word	0x00009de0


	//   ....[3]....
        /*007c*/ 	.word	0x00009e60


	//   ....[4]....
        /*0080*/ 	.word	0x0000d770


	//   ....[5]....
        /*0084*/ 	.word	0x0000d780


	//   ....[6]....
        /*0088*/ 	.word	0x0000d7c0


	//   ....[7]....
        /*008c*/ 	.word	0x0000d7d0


	//   ....[8]....
        /*0090*/ 	.word	0x000108f0


	//   ....[9]....
        /*0094*/ 	.word	0x00010900


	//   ....[10]....
        /*0098*/ 	.word	0x00010930


	//   ....[11]....
        /*009c*/ 	.word	0x00010940


	//   ....[12]....
        /*00a0*/ 	.word	0x00011ca0


	//   ....[13]....
        /*00a4*/ 	.word	0x00011ce0


	//   ....[14]....
        /*00a8*/ 	.word	0x00011dc0


	//   ....[15]....
        /*00ac*/ 	.word	0x00011e00


	//----- nvinfo : EIATTR_EXIT_INSTR_OFFSETS
	.align		4
.L_1544:
        /*00b0*/ 	.byte	0x04, 0x1c
        /*00b2*/ 	.short	(.L_1546 - .L_1545)


	//   ....[0]....
.L_1545:
        /*00b4*/ 	.word	0x00000350


	//   ....[1]....
        /*00b8*/ 	.word	0x000009b0


	//   ....[2]....
        /*00bc*/ 	.word	0x000009e0


	//   ....[3]....
        /*00c0*/ 	.word	0x00012830


	//   ....[4]....
        /*00c4*/ 	.word	0x000128f0


	//----- nvinfo : EIATTR_CRS_STACK_SIZE
	.align		4
.L_1546:
        /*00c8*/ 	.byte	0x04, 0x1e
        /*00ca*/ 	.short	(.L_1548 - .L_1547)
.L_1547:
        /*00cc*/ 	.word	0x00000000


	//----- nvinfo : EIATTR_CBANK_PARAM_SIZE
	.align		4
.L_1548:
        /*00d0*/ 	.byte	0x03, 0x19
        /*00d2*/ 	.short	0x01d0


	//----- nvinfo : EIATTR_PARAM_CBANK
	.align		4
        /*00d4*/ 	.byte	0x04, 0x0a
        /*00d6*/ 	.short	(.L_1550 - .L_1549)
	.align		4
.L_1549:
        /*00d8*/ 	.word	index@(.nv.constant0._ZN5flash24flash_fwd_splitkv_kernelI23Flash_fwd_kernel_traitsILi32ELi64ELi128ELi4ELb0ELb0EN7cutlass10bfloat16_tE19Flash_kernel_traitsILi32ELi64ELi128ELi4ES3_EELb1ELb0ELb0ELb0ELb0ELb1ELb0ELb1EEEvNS_16Flash_fwd_paramsE)
        /*00dc*/ 	.short	0x0210
        /*00de*/ 	.short	0x01d0


	//----- nvinfo : EIATTR_SW_WAR
	.align		4
.L_1550:
        /*00e0*/ 	.byte	0x04, 0x36
        /*00e2*/ 	.short	(.L_1552 - .L_1551)
.L_1551:
        /*00e4*/ 	.word	0x00000008
.L_1552:


//--------------------- .nv.info._ZN5flash24flash_fwd_splitkv_kernelI23Flash_fwd_kernel_traitsILi32ELi64ELi128ELi4ELb0ELb0EN7cutlass10bfloat16_tE19Flash_kernel_traitsILi32ELi64ELi128ELi4ES3_EELb1ELb0ELb0ELb0ELb0ELb0ELb1ELb0EEEvNS_16Flash_fwd_paramsE --------------------------
	.section	.nv.info._ZN5flash24flash_fwd_splitkv_kernelI23Flash_fwd_kernel_traitsILi32ELi64ELi128ELi4ELb0ELb0EN7cutlass10bfloat16_tE19Flash_kernel_traitsILi32ELi64ELi128ELi4ES3_EELb1ELb0ELb0ELb0ELb0ELb0ELb1ELb0EEEvNS_16Flash_fwd_paramsE,"",@"SHT_CUDA_INFO"
	.sectionflags	@""
	.align	4


	//----- nvinfo : EIATTR_CUDA_API_VERSION
	.align		4
        /*0000*/ 	.byte	0x04, 0x37
        /*0002*/ 	.short	(.L_1554 - .L_1553)
.L_1553:
        /*0004*/ 	.word	0x00000082


	//----- nvinfo : EIATTR_KPARAM_INFO
	.align		4
.L_1554:
        /*0008*/ 	.byte	0x04, 0x17
        /*000a*/ 	.short	(.L_1556 - .L_1555)
.L_1555:
        /*000c*/ 	.word	0x00000000
        /*0010*/ 	.short	0x0000
        /*0012*/ 	.short	0x0000
        /*0014*/ 	.byte	0x00, 0xf0, 0x41, 0x07


	//----- nvinfo : EIATTR_SPARSE_MMA_MASK
	.align		4
.L_1556:
        /*0018*/ 	.byte	0x03, 0x50
        /*001a*/ 	.short	0x0000


	//----- nvinfo : EIATTR_MAXREG_COUNT
	.align		4
        /*001c*/ 	.byte	0x03, 0x1b
        /*001e*/ 	.short	0x00ff


	//----- nvinfo : EIATTR_NUM_BARRIERS
	.align		4
        /*0020*/ 	.byte	0x02, 0x4c
        /*0022*/ 	.byte	0x01
	.zero		1


	//----- nvinfo : EIATTR_MERCURY_ISA_VERSION
	.align		4
        /*0024*/ 	.byte	0x03, 0x5f
        /*0026*/ 	.short	0x0101


	//----- nvinfo : EIATTR_COOP_GROUP_MASK_REGIDS
	.align		4
        /*0028*/ 	.byte	0x04, 0x29
        /*002a*/ 	.short	(.L_1558 - .L_1557)


	//   ....[0]....
.L_1557:
        /*002c*/ 	.word	0xffffffff


	//   ....[1]....
        /*0030*/ 	.word	0xffffffff


	//   ....[2]....
        /*0034*/ 	.word	0xffffffff


	//   ....[3]....
        /*0038*/ 	.word	0xffffffff


	//   ....[4]....
        /*003c*/ 	.word	0xffffffff


	//   ....[5]....
        /*0040*/ 	.word	0xffffffff


	//   ....[6]....
        /*0044*/ 	.word	0xffffffff


	//   ....[7]....
        /*0048*/ 	.word	0xffffffff


	//   ....[8]....
        /*004c*/ 	.word	0xffffffff


	//   ....[9]....
        /*0050*/ 	.word	0xffffffff


	//   ....[10]....
        /*0054*/ 	.word	0xffffffff


	//   ....[11]....
        /*0058*/ 	.word	0xffffffff


	//   ....[12]....
        /*005c*/ 	.word	0xffffffff


	//   ....[13]....
        /*0060*/ 	.word	0xffffffff


	//   ....[14]....
        /*0064*/ 	.word	0xffffffff


	//   ....[15]....
        /*0068*/ 	.word	0xffffffff


	//----- nvinfo : EIATTR_COOP_GROUP_INSTR_OFFSETS
	.align		4
.L_1558:
        /*006c*/ 	.byte	0x04, 0x28
        /*006e*/ 	.short	(.L_1560 - .L_1559)


	//   ....[0]....
.L_1559:
        /*0070*/ 	.word	0x00004380


	//   ....[1]....
        /*0074*/ 	.word	0x000043a0


	//   ....[2]....
        /*0078*/ 	.word	0x00004930


	//   ....[3]....
        /*007c*/ 	.word	0x00004990


	//   ....[4]....
        /*0080*/ 	.word	0x000074e0


	//   ....[5]....
        /*0084*/ 	.word	0x00007500


	//   ....[6]....
        /*0088*/ 	.word	0x00007a10


	//   ....[7]....
        /*008c*/ 	.word	0x00007a70


	//   ....[8]....
        /*0090*/ 	.word	0x0000a030


	//   ....[9]....
        /*0094*/ 	.word	0x0000a040


	//   ....[10]....
        /*0098*/ 	.word	0x0000a070


	//   ....[11]....
        /*009c*/ 	.word	0x0000a080


	//   ....[12]....
        /*00a0*/ 	.word	0x0000b410


	//   ....[13]....
        /*00a4*/ 	.word	0x0000b440


	//   ....[14]....
        /*00a8*/ 	.word	0x0000b4c0


	//   ....[15]....
        /*00ac*/ 	.word	0x0000b4e0


	//----- nvinfo : EIATTR_EXIT_INSTR_OFFSETS
	.align		4
.L_1560:
        /*00b0*/ 	.byte	0x04, 0x1c
        /*00b2*/ 	.short	(.L_1562 - .L_1561)


	//   ....[0]....
.L_1561:
        /*00b4*/ 	.word	0x00000440


	//   ....[1]....
        /*00b8*/ 	.word	0x00000b00


	//   ....[2]....
        /*00bc*/ 	.word	0x00000b30


	//   ....[3]....
        /*00c0*/ 	.word	0x0000bf40


	//   ....[4]....
        /*00c4*/ 	.word	0x0000bf60


	//----- nvinfo : EIATTR_CRS_STACK_SIZE
	.align		4
.L_1562:
        /*00c8*/ 	.byte	0x04, 0x1e
        /*00ca*/ 	.short	(.L_1564 - .L_1563)
.L_1563:
        /*00cc*/ 	.word	0x00000000


	//----- nvinfo : EIATTR_CBANK_PARAM_SIZE
	.align		4
.L_1564:
        /*00d0*/ 	.byte	0x03, 0x19
        /*00d2*/ 	.short	0x01d0


	//----- nvinfo : EIATTR_PARAM_CBANK
	.align		4
        /*00d4*/ 	.byte	0x04, 0x0a
        /*00d6*/ 	.short	(.L_1566 - .L_1565)
	.align		4
.L_1565:
        /*00d8*/ 	.word	index@(.nv.constant0._ZN5flash24flash_fwd_splitkv_kernelI23Flash_fwd_kernel_traitsILi32ELi64ELi128ELi4ELb0ELb0EN7cutlass10bfloat16_tE19Flash_kernel_traitsILi32ELi64ELi128ELi4ES3_EELb1ELb0ELb0ELb0ELb0ELb0ELb1ELb0EEEvNS_16Flash_fwd_paramsE)
        /*00dc*/ 	.short	0x0210
        /*00de*/ 	.short	0x01d0


	//----- nvinfo : EIATTR_SW_WAR
	.align		4
.L_1566:
        /*00e0*/ 	.byte	0x04, 0x36
        /*00e2*/ 	.short	(.L_1568 - .L_1567)
.L_1567:
        /*00e4*/ 	.word	0x00000008
.L_1568:


//--------------------- .nv.info._ZN5flash24flash_fwd_splitkv_kernelI23Flash_fwd_kernel_traitsILi32ELi64ELi128ELi4ELb0ELb0EN7cutlass10bfloat16_tE19Flash_kernel_traitsILi32ELi64ELi128ELi4ES3_EELb1ELb0ELb0ELb0ELb0ELb1ELb1ELb0EEEvNS_16Flash_fwd_paramsE --------------------------
	.section	.nv.info._ZN5flash24flash_fwd_splitkv_kernelI23Flash_fwd_kernel_traitsILi32ELi64ELi128ELi4ELb0ELb0EN7cutlass10bfloat16_tE19Flash_kernel_traitsILi32ELi64ELi128ELi4ES3_EELb1ELb0ELb0ELb0ELb0ELb1ELb1ELb0EEEvNS_16Flash_fwd_paramsE,"",@"SHT_CUDA_INFO"
	.sectionflags	@""
	.align	4


	//----- nvinfo : EIATTR_CUDA_API_VERSION
	.align		4
        /*0000*/ 	.byte	0x04, 0x37
        /*0002*/ 	.short	(.L_1570 - .L_1569)
.L_1569:
        /*0004*/ 	.word	0x00000082


	//----- nvinfo : EIATTR_KPARAM_INFO
	.align		4
.L_1570:
        /*0008*/ 	.byte	0x04, 0x17
        /*000a*/ 	.short	(.L_1572 - .L_1571)
.L_1571:
        /*000c*/ 	.word	0x00000000
        /*0010*/ 	.short	0x0000
        /*0012*/ 	.short	0x0000
        /*0014*/ 	.byte	0x00, 0xf0, 0x41, 0x07


	//----- nvinfo : EIATTR_SPARSE_MMA_MASK
	.align		4
.L_1572:
        /*0018*/ 	.byte	0x03, 0x50
        /*001a*/ 	.short	0x0000


	//----- nvinfo : EIATTR_MAXREG_COUNT
	.align		4
        /*001c*/ 	.byte	0x03, 0x1b
        /*001e*/ 	.short	0x00ff


	//----- nvinfo : EIATTR_NUM_BARRIERS
	.align		4
        /*0020*/ 	.byte	0x02, 0x4c
        /*0022*/ 	.byte	0x01
	.zero		1


	//----- nvinfo : EIATTR_MERCURY_ISA_VERSION
	.align		4
        /*0024*/ 	.byte	0x03, 0x5f
        /*0026*/ 	.short	0x0101


	//----- nvinfo : EIATTR_COOP_GROUP_MASK_REGIDS
	.align		4
        /*0028*/ 	.byte	0x04, 0x29
        /*002a*/ 	.short	(.L_1574 - .L_1573)


	//   ....[0]....
.L_1573:
        /*002c*/ 	.word	0xffffffff


	//   ....[1]....
        /*0030*/ 	.word	0xffffffff


	//   ....[2]....
        /*0034*/ 	.word	0xffffffff


	//   ....[3]....
        /*0038*/ 	.word	0xffffffff


	//   ....[4]....
        /*003c*/ 	.word	0xffffffff


	//   ....[5]....
        /*0040*/ 	.word	0xffffffff


	//   ....[6]....
        /*0044*/ 	.word	0xffffffff


	//   ....[7]....
        /*0048*/ 	.word	0xffffffff


	//   ....[8]....
        /*004c*/ 	.word	0xffffffff


	//   ....[9]....
        /*0050*/ 	.word	0xffffffff


	//   ....[10]....
        /*0054*/ 	.word	0xffffffff


	//   ....[11]....
        /*0058*/ 	.word	0xffffffff


	//   ....[12]....
        /*005c*/ 	.word	0xffffffff


	//   ....[13]....
        /*0060*/ 	.word	0xffffffff


	//   ....[14]....
        /*0064*/ 	.word	0xffffffff


	//   ....[15]....
        /*0068*/ 	.word	0xffffffff


	//----- nvinfo : EIATTR_COOP_GROUP_INSTR_OFFSETS
	.align		4
.L_1574:
        /*006c*/ 	.byte	0x04, 0x28
        /*006e*/ 	.short	(.L_1576 - .L_1575)


	//   ....[0]....
.L_1575:
        /*0070*/ 	.word	0x00004b40


	//   ....[1]....
        /*0074*/ 	.word	0x00004b70


	//   ....[2]....
        /*0078*/ 	.word	0x000050a0


	//   ....[3]....
        /*007c*/ 	.word	0x00005100


	//   ....[4]....
        /*0080*/ 	.word	0x000084c0


	//   ....[5]....
        /*0084*/ 	.word	0x000084e0


	//   ....[6]....
        /*0088*/ 	.word	0x00008a00


	//   ....[7]....
        /*008c*/ 	.word	0x00008a60


	//   ....[8]....
        /*0090*/ 	.word	0x0000b800


	//   ....[9]....
        /*0094*/ 	.word	0x0000b810


	//   ....[10]....
        /*0098*/ 	.word	0x0000b840


	//   ....[11]....
        /*009c*/ 	.word	0x0000b850


	//   ....[12]....
        /*00a0*/ 	.word	0x0000cb50


	//   ....[13]....
        /*00a4*/ 	.word	0x0000cb90


	//   ....[14]....
        /*00a8*/ 	.word	0x0000cc30


	//   ....[15]....
        /*00ac*/ 	.word	0x0000cc40


	//----- nvinfo : EIATTR_EXIT_INSTR_OFFSETS
	.align		4
.L_1576:
        /*00b0*/ 	.byte	0x04, 0x1c
        /*00b2*/ 	.short	(.L_1578 - .L_1577)


	//   ....[0]....
.L_1577:
        /*00b4*/ 	.word	0x00000440


	//   ....[1]....
        /*00b8*/ 	.word	0x00000b00


	//   ....[2]....
        /*00bc*/ 	.word	0x00000b30


	//   ....[3]....
        /*00c0*/ 	.word	0x0000d6c0


	//   ....[4]....
        /*00c4*/ 	.word	0x0000d6e0


	//----- nvinfo : EIATTR_CRS_STACK_SIZE
	.align		4
.L_1578:
        /*00c8*/ 	.byte	0x04, 0x1e
        /*00ca*/ 	.short	(.L_1580 - .L_1579)
.L_1579:
        /*00cc*/ 	.word	0x00000000


	//----- nvinfo : EIATTR_CBANK_PARAM_SIZE
	.align		4
.L_1580:
        /*00d0*/ 	.byte	0x03, 0x19
        /*00d2*/ 	.short	0x01d0


	//----- nvinfo : EIATTR_PARAM_CBANK
	.align		4
        /*00d4*/ 	.byte	0x04, 0x0a
        /*00d6*/ 	.short	(.L_1582 - .L_1581)
	.align		4
.L_1581:
        /*00d8*/ 	.word	index@(.nv.constant0._ZN5flash24flash_fwd_splitkv_kernelI23Flash_fwd_kernel_traitsILi32ELi64ELi128ELi4ELb0ELb0EN7cutlass10bfloat16_tE19Flash_kernel_traitsILi32ELi64ELi128ELi4ES3_EELb1ELb0ELb0ELb0ELb0ELb1ELb1ELb0EEEvNS_16Flash_fwd_paramsE)
        /*00dc*/ 	.short	0x0210
        /*00de*/ 	.short	0x01d0


	//----- nvinfo : EIATTR_SW_WAR
	.align		4
.L_1582:
        /*00e0*/ 	.byte	0x04, 0x36
        /*00e2*/ 	.short	(.L_1584 - .L_1583)
.L_1583:
        /*00e4*/ 	.word	0x00000008
.L_1584:


//--------------------- .nv.info._ZN5flash24flash_fwd_splitkv_kernelI23Flash_fwd_kernel_traitsILi32ELi64ELi128ELi4ELb0ELb0EN7cutlass10bfloat16_tE19Flash_kernel_traitsILi32ELi64ELi128ELi4ES3_EELb1ELb0ELb0ELb0ELb0ELb0ELb1ELb1EEEvNS_16Flash_fwd_paramsE --------------------------
	.section	.nv.info._ZN5flash24flash_fwd_splitkv_kernelI23Flash_fwd_kernel_traitsILi32ELi64ELi128ELi4ELb0ELb0EN7cutlass10bfloat16_tE19Flash_kernel_traitsILi32ELi64ELi128ELi4ES3_EELb1ELb0ELb0ELb0ELb0ELb0ELb1ELb1EEEvNS_16Flash_fwd_paramsE,"",@"SHT_CUDA_INFO"
	.sectionflags	@""
	.align	4


	//----- nvinfo : EIATTR_CUDA_API_VERSION
	.align		4
        /*0000*/ 	.byte	0x04, 0x37
        /*0002*/ 	.short	(.L_1586 - .L_1585)
.L_1585:
        /*0004*/ 	.word	0x00000082


	//----- nvinfo : EIATTR_KPARAM_INFO
	.align		4
.L_1586:
        /*0008*/ 	.byte	0x04, 0x17
        /*000a*/ 	.short	(.L_1588 - .L_1587)
.L_1587:
        /*000c*/ 	.word	0x00000000
        /*0010*/ 	.short	0x0000
        /*0012*/ 	.short	0x0000
        /*0014*/ 	.byte	0x00, 0xf0, 0x41, 0x07


	//----- nvinfo : EIATTR_SPARSE_MMA_MASK
	.align		4
.L_1588:
        /*0018*/ 	.byte	0x03, 0x50
        /*001a*/ 	.short	0x0000


	//----- nvinfo : EIATTR_MAXREG_COUNT
	.align		4
        /*001c*/ 	.byte	0x03, 0x1b
        /*001e*/ 	.short	0x00ff


	//----- nvinfo : EIATTR_NUM_BARRIERS
	.align		4
        /*0020*/ 	.byte	0x02, 0x4c
        /*0022*/ 	.byte	0x01
	.zero		1


	//----- nvinfo : EIATTR_MERCURY_ISA_VERSION
	.align		4
        /*0024*/ 	.byte	0x03, 0x5f
        /*0026*/ 	.short	0x0101


	//----- nvinfo : EIATTR_COOP_GROUP_MASK_REGIDS
	.align		4
        /*0028*/ 	.byte	0x04, 0x29
        /*002a*/ 	.short	(.L_1590 - .L_1589)


	//   ....[0]....
.L_1589:
        /*002c*/ 	.word	0xffffffff


	//   ....[1]....
        /*0030*/ 	.word	0xffffffff


	//   ....[2]....
        /*0034*/ 	.word	0xffffffff


	//   ....[3]....
        /*0038*/ 	.word	0xffffffff


	//   ....[4]....
        /*003c*/ 	.word	0xffffffff


	//   ....[5]....
        /*0040*/ 	.word	0xffffffff


	//   ....[6]....
        /*0044*/ 	.word	0xffffffff


	//   ....[7]....
        /*0048*/ 	.word	0xffffffff


	//   ....[8]....
        /*004c*/ 	.word	0xffffffff


	//   ....[9]....
        /*0050*/ 	.word	0xffffffff


	//   ....[10]....
        /*0054*/ 	.word	0xffffffff


	//   ....[11]....
        /*0058*/ 	.word	0xffffffff


	//   ....[12]....
        /*005c*/ 	.word	0xffffffff


	//   ....[13]....
        /*0060*/ 	.word	0xffffffff


	//   ....[14]....
        /*0064*/ 	.word	0xffffffff


	//   ....[15]....
        /*0068*/ 	.word	0xffffffff


	//----- nvinfo : EIATTR_COOP_GROUP_INSTR_OFFSETS
	.align		4
.L_1590:
        /*006c*/ 	.byte	0x04, 0x28
        /*006e*/ 	.short	(.L_1592 - .L_1591)


	//   ....[0]....
.L_1591:
        /*0070*/ 	.word	0x000094f0


	//   ....[1]....
        /*0074*/ 	.word	0x00009510


	//   ....[2]....
        /*0078*/ 	.word	0x00009550


	//   ....[3]....
        /*007c*/ 	.word	0x00009560


	//   ....[4]....
        /*0080*/ 	.word	0x0000c6e0


	//   ....[5]....
        /*0084*/ 	.word	0x0000c6f0


	//   ....[6]....
        /*0088*/ 	.word	0x0000c720


	//   ....[7]....
        /*008c*/ 	.word	0x0000c730


	//   ....[8]....
        /*0090*/ 	.word	0x0000f020


	//   ....[9]....
        /*0094*/ 	.word	0x0000f040


	//   ....[10]....
        /*0098*/ 	.word	0x0000f070


	//   ....[11]....
        /*009c*/ 	.word	0x0000f080


	//   ....[12]....
        /*00a0*/ 	.word	0x000103d0


	//   ....[13]....
        /*00a4*/ 	.word	0x00010410


	//   ....[14]....
        /*00a8*/ 	.word	0x000104c0


	//   ....[15]....
        /*00ac*/ 	.word	0x000104d0


	//----- nvinfo : EIATTR_EXIT_INSTR_OFFSETS
	.align		4
.L_1592:
        /*00b0*/ 	.byte	0x04, 0x1c
        /*00b2*/ 	.short	(.L_1594 - .L_1593)


	//   ....[0]....
.L_1593:
        /*00b4*/ 	.word	0x00000440


	//   ....[1]....
        /*00b8*/ 	.word	0x00000b10


	//   ....[2]....
        /*00bc*/ 	.word	0x00000b40


	//   ....[3]....
        /*00c0*/ 	.word	0x00010ea0


	//   ....[4]....
        /*00c4*/ 	.word	0x00010ec0


	//----- nvinfo : EIATTR_CRS_STACK_SIZE
	.align		4
.L_1594:
        /*00c8*/ 	.byte	0x04, 0x1e
        /*00ca*/ 	.short	(.L_1596 - .L_1595)
.L_1595:
        /*00cc*/ 	.word	0x00000000


	//----- nvinfo : EIATTR_CBANK_PARAM_SIZE
	.align		4
.L_1596:
        /*00d0*/ 	.byte	0x03, 0x19
        /*00d2*/ 	.short	0x01d0


	//----- nvinfo : EIATTR_PARAM_CBANK
	.align		4
        /*00d4*/ 	.byte	0x04, 0x0a
        /*00d6*/ 	.short	(.L_1598 - .L_1597)
	.align		4
.L_1597:
        /*00d8*/ 	.word	index@(.nv.constant0._ZN5flash24flash_fwd_splitkv_kernelI23Flash_fwd_kernel_traitsILi32ELi64ELi128ELi4ELb0ELb0EN7cutlass10bfloat16_tE19Flash_kernel_traitsILi32ELi64ELi128ELi4ES3_EELb1ELb0ELb0ELb0ELb0ELb0ELb1ELb1EEEvNS_16Flash_fwd_paramsE)
        /*00dc*/ 	.short	0x0210
        /*00de*/ 	.short	0x01d0


	//----- nvinfo : EIATTR_SW_WAR
	.align		4
.L_1598:
        /*00e0*/ 	.byte	0x04, 0x36
        /*00e2*/ 	.short	(.L_1600 - .L_1599)
.L_1599:
        /*00e4*/ 	.word	0x00000008
.L_1600:


//--------------------- .nv.info._ZN5flash24flash_fwd_splitkv_kernelI23Flash_fwd_kernel_traitsILi32ELi64ELi128ELi4ELb0ELb0EN7cutlass10bfloat16_tE19Flash_kernel_traitsILi32ELi64ELi128ELi4ES3_EELb1ELb0ELb0ELb0ELb0ELb1ELb1ELb1EEEvNS_16Flash_fwd_paramsE --------------------------
	.section	.nv.info._ZN5flash24flash_fwd_splitkv_kernelI23Flash_fwd_kernel_traitsILi32ELi64ELi128ELi4ELb0ELb0EN7cutlass10bfloat16_tE19Flash_kernel_traitsILi32ELi64ELi128ELi4ES3_EELb1ELb0ELb0ELb0ELb0ELb1ELb1ELb1EEEvNS_16Flash_fwd_paramsE,"",@"SHT_CUDA_INFO"
	.sectionflags	@""
	.align	4


	//----- nvinfo : EIATTR_CUDA_API_VERSION
	.align		4
        /*0000*/ 	.byte	0x04, 0x37
        /*0002*/ 	.short	(.L_1602 - .L_1601)
.L_1601:
        /*0004*/ 	.word	0x00000082


	//----- nvinfo : EIATTR_KPARAM_INFO
	.align		4
.L_1602:
        /*0008*/ 	.byte	0x04, 0x17
        /*000a*/ 	.short	(.L_1604 - .L_1603)
.L_1603:
        /*000c*/ 	.word	0x00000000
        /*0010*/ 	.short	0x0000
        /*0012*/ 	.short	0x0000
        /*0014*/ 	.byte	0x00, 0xf0, 0x41, 0x07


	//----- nvinfo : EIATTR_SPARSE_MMA_MASK
	.align		4
.L_1604:
        /*0018*/ 	.byte	0x03, 0x50
        /*001a*/ 	.short	0x0000


	//----- nvinfo : EIATTR_MAXREG_COUNT
	.align		4
        /*001c*/ 	.byte	0x03, 0x1b
        /*001e*/ 	.short	0x00ff


	//----- nvinfo : EIATTR_NUM_BARRIERS
	.align		4
        /*0020*/ 	.byte	0x02, 0x4c
        /*0022*/ 	.byte	0x01
	.zero		1


	//----- nvinfo : EIATTR_MERCURY_ISA_VERSION
	.align		4
        /*0024*/ 	.byte	0x03, 0x5f
        /*0026*/ 	.short	0x0101


	//----- nvinfo : EIATTR_COOP_GROUP_MASK_REGIDS
	.align		4
        /*0028*/ 	.byte	0x04, 0x29
        /*002a*/ 	.short	(.L_1606 - .L_1605)


	//   ....[0]....
.L_1605:
        /*002c*/ 	.word	0xffffffff


	//   ....[1]....
        /*0030*/ 	.word	0xffffffff


	//   ....[2]....
        /*0034*/ 	.word	0xffffffff


	//   ....[3]....
        /*0038*/ 	.word	0xffffffff


	//   ....[4]....
        /*003c*/ 	.word	0xffffffff


	//   ....[5]....
        /*0040*/ 	.word	0xffffffff


	//   ....[6]....
        /*0044*/ 	.word	0xffffffff


	//   ....[7]....
        /*0048*/ 	.word	0xffffffff


	//   ....[8]....
        /*004c*/ 	.word	0xffffffff


	//   ....[9]....
        /*0050*/ 	.word	0xffffffff


	//   ....[10]....
        /*0054*/ 	.word	0xffffffff


	//   ....[11]....
        /*0058*/ 	.word	0xffffffff


	//   ....[12]....
        /*005c*/ 	.word	0xffffffff


	//   ....[13]....
        /*0060*/ 	.word	0xffffffff


	//   ....[14]....
        /*0064*/ 	.word	0xffffffff


	//   ....[15]....
        /*0068*/ 	.word	0xffffffff


	//----- nvinfo : EIATTR_COOP_GROUP_INSTR_OFFSETS
	.align		4
.L_1606:
        /*006c*/ 	.byte	0x04, 0x28
        /*006e*/ 	.short	(.L_1608 - .L_1607)


	//   ....[0]....
.L_1607:
        /*0070*/ 	.word	0x0000a020


	//   ....[1]....
        /*0074*/ 	.word	0x0000a050


	//   ....[2]....
        /*0078*/ 	.word	0x0000a060


	//   ....[3]....
        /*007c*/ 	.word	0x0000a0e0


	//   ....[4]....
        /*0080*/ 	.word	0x0000da20


	//   ....[5]....
        /*0084*/ 	.word	0x0000da30


	//   ....[6]....
        /*0088*/ 	.word	0x0000da60


	//   ....[7]....
        /*008c*/ 	.word	0x0000da70


	//   ....[8]....
        /*0090*/ 	.word	0x00010b80


	//   ....[9]....
        /*0094*/ 	.word	0x00010b90


	//   ....[10]....
        /*0098*/ 	.word	0x00010bc0


	//   ....[11]....
        /*009c*/ 	.word	0x00010bd0


	//   ....[12]....
        /*00a0*/ 	.word	0x00011f10


	//   ....[13]....
        /*00a4*/ 	.word	0x00011f80


	//   ....[14]....
        /*00a8*/ 	.word	0x00012000


	//   ....[15]....
        /*00ac*/ 	.word	0x00012020


	//----- nvinfo : EIATTR_EXIT_INSTR_OFFSETS
	.align		4
.L_1608:
        /*00b0*/ 	.byte	0x04, 0x1c
        /*00b2*/ 	.short	(.L_1610 - .L_1609)


	//   ....[0]....
.L_1609:
        /*00b4*/ 	.word	0x00000440


	//   ....[1]....
        /*00b8*/ 	.word	0x00000b10


	//   ....[2]....
        /*00bc*/ 	.word	0x00000b40


	//   ....[3]....
        /*00c0*/ 	.word	0x000129e0


	//   ....[4]....
        /*00c4*/ 	.word	0x00012a00


	//----- nvinfo : EIATTR_CRS_STACK_SIZE
	.align		4
.L_1610:
        /*00c8*/ 	.byte	0x04, 0x1e
        /*00ca*/ 	.short	(.L_1612 - .L_1611)
.L_1611:
        /*00cc*/ 	.word	0x00000000


	//----- nvinfo : EIATTR_CBANK_PARAM_SIZE
	.align		4
.L_1612:
        /*00d0*/ 	.byte	0x03, 0x19
        /*00d2*/ 	.short	0x01d0


	//----- nvinfo : EIATTR_PARAM_CBANK
	.align		4
        /*00d4*/ 	.byte	0x04, 0x0a
        /*00d6*/ 	.short	(.L_1614 - .L_1613)
	.align		4
.L_1613:
        /*00d8*/ 	.word	index@(.nv.constant0._ZN5flash24flash_fwd_splitkv_kernelI23Flash_fwd_kernel_traitsILi32ELi64ELi128ELi4ELb0ELb0EN7cutlass10bfloat16_tE19Flash_kernel_traitsILi32ELi64ELi128ELi4ES3_EELb1ELb0ELb0ELb0ELb0ELb1ELb1ELb1EEEvNS_16Flash_fwd_paramsE)
        /*00dc*/ 	.short	0x0210
        /*00de*/ 	.short	0x01d0


	//----- nvinfo : EIATTR_SW_WAR
	.align		4
.L_1614:
        /*00e0*/ 	.byte	0x04, 0x36
        /*00e2*/ 	.short	(.L_1616 - .L_1615)
.L_1615:
        /*00e4*/ 	.word	0x00000008
.L_1616:


//--------------------- .nv.info._ZN5flash24flash_fwd_splitkv_kernelI23Flash_fwd_kernel_traitsILi32ELi64ELi128ELi4ELb0ELb0EN7cutlass10bfloat16_tE19Flash_kernel_traitsILi32ELi64ELi128ELi4ES3_EELb1ELb0ELb0ELb1ELb1ELb0ELb0ELb0EEEvNS_16Flash_fwd_paramsE --------------------------
	.section	.nv.info._ZN5flash24flash_fwd_splitkv_kernelI23Flash_fwd_kernel_traitsILi32ELi64ELi128ELi4ELb0ELb0EN7cutlass10bfloat16_tE19Flash_kernel_traitsILi32ELi64ELi128ELi4ES3_EELb1ELb0ELb0ELb1ELb1ELb0ELb0ELb0EEEvNS_16Flash_fwd_paramsE,"",@"SHT_CUDA_INFO"
	.sectionflags	@""
	.align	4


	//----- nvinfo : EIATTR_CUDA_API_VERSION
	.align		4
        /*0000*/ 	.byte	0x04, 0x37
        /*0002*/ 	.short	(.L_1618 - .L_1617)
.L_1617:
        /*0004*/ 	.word	0x00000082


	//----- nvinfo : EIATTR_KPARAM_INFO
	.align		4
.L_1618:
        /*0008*/ 	.byte	0x04, 0x17
        /*000a*/ 	.short	(.L_1620 - .L_1619)
.L_1619:
        /*000c*/ 	.word	0x00000000
        /*0010*/ 	.short	0x0000
        /*0012*/ 	.short	0x0000
        /*0014*/ 	.byte	0x00, 0xf0, 0x41, 0x07


	//----- nvinfo : EIATTR_SPARSE_MMA_MASK
	.align		4
.L_1620:
        /*0018*/ 	.byte	0x03, 0x50
        /*001a*/ 	.short	0x0000


	//----- nvinfo : EIATTR_MAXREG_COUNT
	.align		4
        /*001c*/ 	.byte	0x03, 0x1b
        /*001e*/ 	.short	0x00ff


	//----- nvinfo : EIATTR_NUM_BARRIERS
	.align		4
        /*0020*/ 	.byte	0x02, 0x4c
        /*0022*/ 	.byte	0x01
	.zero		1


	//----- nvinfo : EIATTR_MERCURY_ISA_VERSION
	.align		4
        /*0024*/ 	.byte	0x03, 0x5f
        /*0026*/ 	.short	0x0101


	//----- nvinfo : EIATTR_COOP_GROUP_MASK_REGIDS
	.align		4
        /*0028*/ 	.byte	0x04, 0x29
        /*002a*/ 	.short	(.L_1622 - .L_1621)


	//   ....[0]....
.L_1621:
        /*002c*/ 	.word	0xffffffff


	//   ....[1]....
        /*0030*/ 	.word	0xffffffff


	//   ....[2]....
        /*0034*/ 	.word	0xffffffff


	//   ....[3]....
        /*0038*/ 	.word	0xffffffff


	//   ....[4]....
        /*003c*/ 	.word	0xffffffff


	//   ....[5]....
        /*0040*/ 	.word	0xffffffff


	//   ....[6]....
        /*0044*/ 	.word	0xffffffff


	//   ....[7]....
        /*0048*/ 	.word	0xffffffff


	//   ....[8]....
        /*004c*/ 	.word	0xffffffff


	//   ....[9]....
        /*0050*/ 	.word	0xffffffff


	//   ....[10]....
        /*0054*/ 	.word	0xffffffff


	//   ....[11]....
        /*0058*/ 	.word	0xffffffff


	//----- nvinfo : EIATTR_COOP_GROUP_INSTR_OFFSETS
	.align		4
.L_1622:
        /*005c*/ 	.byte	0x04, 0x28
        /*005e*/ 	.short	(.L_1624 - .L_1623)


	//   ....[0]....
.L_1623:
        /*0060*/ 	.word	0x00003340


	//   ....[1]....
        /*0064*/ 	.word	0x00003390


	//   ....[2]....
        /*0068*/ 	.word	0x000033a0


	//   ....[3]....
        /*006c*/ 	.word	0x000033f0


	//   ....[4]....
        /*0070*/ 	.word	0x00005790


	//   ....[5]....
        /*0074*/ 	.word	0x000057a0


	//   ....[6]....
        /*0078*/ 	.word	0x000057d0


	//   ....[7]....
        /*007c*/ 	.word	0x000057e0


	//   ....[8]....
        /*0080*/ 	.word	0x00006b20


	//   ....[9]....
        /*0084*/ 	.word	0x00006b60


	//   ....[10]....
        /*0088*/ 	.word	0x00006bd0


	//   ....[11]....
        /*008c*/ 	.word	0x00006be0


	//----- nvinfo : EIATTR_EXIT_INSTR_OFFSETS
	.align		4
.L_1624:
        /*0090*/ 	.byte	0x04, 0x1c
        /*0092*/ 	.short	(.L_1626 - .L_1625)


	//   ....[0]....
.L_1625:
        /*0094*/ 	.word	0x000001a0


	//   ....[1]....
        /*0098*/ 	.word	0x00000670


	//   ....[2]....
        /*009c*/ 	.word	0x000006a0


	//   ....[3]....
        /*00a0*/ 	.word	0x00007590


	//----- nvinfo : EIATTR_CRS_STACK_SIZE
	.align		4
.L_1626:
        /*00a4*/ 	.byte	0x04, 0x1e
        /*00a6*/ 	.short	(.L_1628 - .L_1627)
.L_1627:
        /*00a8*/ 	.word	0x00000000


	//----- nvinfo : EIATTR_CBANK_PARAM_SIZE
	.align		4
.L_1628:
        /*00ac*/ 	.byte	0x03, 0x19
        /*00ae*/ 	.short	0x01d0


	//----- nvinfo : EIATTR_PARAM_CBANK
	.align		4
        /*00b0*/ 	.byte	0x04, 0x0a
        /*00b2*/ 	.short	(.L_1630 - .L_1629)
	.align		4
.L_1629:
        /*00b4*/ 	.word	index@(.nv.constant0._ZN5flash24flash_fwd_splitkv_kernelI23Flash_fwd_kernel_traitsILi32ELi64ELi128ELi4ELb0ELb0EN7cutlass10bfloat16_tE19Flash_kernel_traitsILi32ELi64ELi128ELi4ES3_EELb1ELb0ELb0ELb1ELb1ELb0ELb0ELb0EEEvNS_16Flash_fwd_paramsE)
        /*00b8*/ 	.short	0x0210
        /*00ba*/ 	.short	0x01d0


	//----- nvinfo : EIATTR_SW_WAR
	.align		4
.L_1630:
        /*00bc*/ 	.byte	0x04, 0x36
        /*00be*/ 	.short	(.L_1632 - .L_1631)
.L_1631:
        /*00c0*/ 	.word	0x00000008
.L_1632:


//--------------------- .nv.info._ZN5flash24flash_fwd_splitkv_kernelI23Flash_fwd_kernel_traitsILi32ELi64ELi128ELi4ELb0ELb0EN7cutlass10bfloat16_tE19Flash_kernel_traitsILi32ELi64ELi128ELi4ES3_EELb1ELb0ELb0ELb1ELb1ELb1ELb0ELb0EEEvNS_16Flash_fwd_paramsE --------------------------
	.section	.nv.info._ZN5flash24flash_fwd_splitkv_kernelI23Flash_fwd_kernel_traitsILi32ELi64ELi128ELi4ELb0ELb0EN7cutlass10bfloat16_tE19Flash_kernel_traitsILi32ELi64ELi128ELi4ES3_EELb1ELb0ELb0ELb1ELb1ELb1ELb0ELb0EEEvNS_16Flash_fwd_paramsE,"",@"SHT_CUDA_INFO"
	.sectionflags	@""
	.align	4


	//----- nvinfo : EIATTR_CUDA_API_VERSION
	.align		4
        /*0000*/ 	.byte	0x04, 0x37
        /*0002*/ 	.short	(.L_1634 - .L_1633)
.L_1633:
        /*0004*/ 	.word	0x00000082


	//----- nvinfo : EIATTR_KPARAM_INFO
	.align		4
.L_1634:
        /*0008*/ 	.byte	0x04, 0x17
        /*000a*/ 	.short	(.L_1636 - .L_1635)
.L_1635:
        /*000c*/ 	.word	0x00000000
        /*0010*/ 	.short	0x0000
        /*0012*/ 	.short	0x0000
        /*0014*/ 	.byte	0x00, 0xf0, 0x41, 0x07


	//----- nvinfo : EIATTR_SPARSE_MMA_MASK
	.align		4
.L_1636:
        /*0018*/ 	.byte	0x03, 0x50
        /*001a*/ 	.short	0x0000


	//----- nvinfo : EIATTR_MAXREG_COUNT
	.align		4
        /*001c*/ 	.byte	0x03, 0x1b
        /*001e*/ 	.short	0x00ff


	//----- nvinfo : EIATTR_NUM_BARRIERS
	.align		4
        /*0020*/ 	.byte	0x02, 0x4c
        /*0022*/ 	.byte	0x01
	.zero		1


	//----- nvinfo : EIATTR_MERCURY_ISA_VERSION
	.align		4
        /*0024*/ 	.byte	0x03, 0x5f
        /*0026*/ 	.short	0x0101


	//----- nvinfo : EIATTR_COOP_GROUP_MASK_REGIDS
	.align		4
        /*0028*/ 	.byte	0x04, 0x29
        /*002a*/ 	.short	(.L_1638 - .L_1637)


	//   ....[0]....
.L_1637:
        /*002c*/ 	.word	0xffffffff


	//   ....[1]....
        /*0030*/ 	.word	0xffffffff


	//   ....[2]....
        /*0034*/ 	.word	0xffffffff


	//   ....[3]....
        /*0038*/ 	.word	0xffffffff


	//   ....[4]....
        /*003c*/ 	.word	0xffffffff


	//   ....[5]....
        /*0040*/ 	.word	0xffffffff


	//   ....[6]....
        /*0044*/ 	.word	0xffffffff


	//   ....[7]....
        /*0048*/ 	.word	0xffffffff


	//   ....[8]....
        /*004c*/ 	.word	0xffffffff


	//   ....[9]....
        /*0050*/ 	.word	0xffffffff


	//   ....[10]....
        /*0054*/ 	.word	0xffffffff


	//   ....[11]....
        /*0058*/ 	.word	0xffffffff


	//----- nvinfo : EIATTR_COOP_GROUP_INSTR_OFFSETS
	.align		4
.L_1638:
        /*005c*/ 	.byte	0x04, 0x28
        /*005e*/ 	.short	(.L_1640 - .L_1639)


	//   ....[0]....
.L_1639:
        /*0060*/ 	.word	0x00003b60


	//   ....[1]....
        /*0064*/ 	.word	0x00003b90


	//   ....[2]....
        /*0068*/ 	.word	0x00003ba0


	//   ....[3]....
        /*006c*/ 	.word	0x00003c10


	//   ....[4]....
        /*0070*/ 	.word	0x00006790


	//   ....[5]....
        /*0074*/ 	.word	0x000067b0


	//   ....[6]....
        /*0078*/ 	.word	0x000067e0


	//   ....[7]....
        /*007c*/ 	.word	0x000067f0


	//   ....[8]....
        /*0080*/ 	.word	0x00007b40


	//   ....[9]....
        /*0084*/ 	.word	0x00007b80


	//   ....[10]....
        /*0088*/ 	.word	0x00007bf0


	//   ....[11]....
        /*008c*/ 	.word	0x00007c00


	//----- nvinfo : EIATTR_EXIT_INSTR_OFFSETS
	.align		4
.L_1640:
        /*0090*/ 	.byte	0x04, 0x1c
        /*0092*/ 	.short	(.L_1642 - .L_1641)


	//   ....[0]....
.L_1641:
        /*0094*/ 	.word	0x000001a0


	//   ....[1]....
        /*0098*/ 	.word	0x00000670


	//   ....[2]....
        /*009c*/ 	.word	0x000006a0


	//   ....[3]....
        /*00a0*/ 	.word	0x000085b0


	//----- nvinfo : EIATTR_CRS_STACK_SIZE
	.align		4
.L_1642:
        /*00a4*/ 	.byte	0x04, 0x1e
        /*00a6*/ 	.short	(.L_1644 - .L_1643)
.L_1643:
        /*00a8*/ 	.word	0x00000000


	//----- nvinfo : EIATTR_CBANK_PARAM_SIZE
	.align		4
.L_1644:
        /*00ac*/ 	.byte	0x03, 0x19
        /*00ae*/ 	.short	0x01d0


	//----- nvinfo : EIATTR_PARAM_CBANK
	.align		4
        /*00b0*/ 	.byte	0x04, 0x0a
        /*00b2*/ 	.short	(.L_1646 - .L_1645)
	.align		4
.L_1645:
        /*00b4*/ 	.word	index@(.nv.constant0._ZN5flash24flash_fwd_splitkv_kernelI23Flash_fwd_kernel_traitsILi32ELi64ELi128ELi4ELb0ELb0EN7cutlass10bfloat16_tE19Flash_kernel_traitsILi32ELi64ELi128ELi4ES3_EELb1ELb0ELb0ELb1ELb1ELb1ELb0ELb0EEEvNS_16Flash_fwd_paramsE)
        /*00b8*/ 	.short	0x0210
        /*00ba*/ 	.short	0x01d0


	//----- nvinfo : EIATTR_SW_WAR
	.align		4
.L_1646:
        /*00bc*/ 	.byte	0x04, 0x36
        /*00be*/ 	.short	(.L_1648 - .L_1647)
.L_1647:
        /*00c0*/ 	.word	0x00000008
.L_1648:


//--------------------- .nv.info._ZN5flash24flash_fwd_splitkv_kernelI23Flash_fwd_kernel_traitsILi32ELi64ELi128ELi4ELb0ELb0EN7cutlass10bfloat16_tE19Flash_kernel_traitsILi32ELi64ELi128ELi4ES3_EELb1ELb0ELb0ELb1ELb1ELb0ELb1ELb0EEEvNS_16Flash_fwd_paramsE --------------------------
	.section	.nv.info._ZN5flash24flash_fwd_splitkv_kernelI23Flash_fwd_kernel_traitsILi32ELi64ELi128ELi4ELb0ELb0EN7cutlass10bfloat16_tE19Flash_kernel_traitsILi32ELi64ELi128ELi4ES3_EELb1ELb0ELb0ELb1ELb1ELb0ELb1ELb0EEEvNS_16Flash_fwd_paramsE,"",@"SHT_CUDA_INFO"
	.sectionflags	@""
	.align	4


	//----- nvinfo : EIATTR_CUDA_API_VERSION
	.align		4
        /*0000*/ 	.byte	0x04, 0x37
        /*0002*/ 	.short	(.L_1650 - .L_1649)
.L_1649:
        /*0004*/ 	.word	0x00000082


	//----- nvinfo : EIATTR_KPARAM_INFO
	.align		4
.L_1650:
        /*0008*/ 	.byte	0x04, 0x17
        /*000a*/ 	.short	(.L_1652 - .L_1651)
.L_1651:
        /*000c*/ 	.word	0x00000000
        /*0010*/ 	.short	0x0000
        /*0012*/ 	.short	0x0000
        /*0014*/ 	.byte	0x00, 0xf0, 0x41, 0x07


	//----- nvinfo : EIATTR_SPARSE_MMA_MASK
	.align		4
.L_1652:
        /*0018*/ 	.byte	0x03, 0x50
        /*001a*/ 	.short	0x0000


	//----- nvinfo : EIATTR_MAXREG_COUNT
	.align		4
        /*001c*/ 	.byte	0x03, 0x1b
        /*001e*/ 	.short	0x00ff


	//----- nvinfo : EIATTR_NUM_BARRIERS
	.align		4
        /*0020*/ 	.byte	0x02, 0x4c
        /*0022*/ 	.byte	0x01
	.zero		1


	//----- nvinfo : EIATTR_MERCURY_ISA_VERSION
	.align		4
        /*0024*/ 	.byte	0x03, 0x5f
        /*0026*/ 	.short	0x0101


	//----- nvinfo : EIATTR_COOP_GROUP_MASK_REGIDS
	.align		4
        /*0028*/ 	.byte	0x04, 0x29
        /*002a*/ 	.short	(.L_1654 - .L_1653)


	//   ....[0]....
.L_1653:
        /*002c*/ 	.word	0xffffffff


	//   ....[1]....
        /*0030*/ 	.word	0xffffffff


	//   ....[2]....
        /*0034*/ 	.word	0xffffffff


	//   ....[3]....
        /*0038*/ 	.word	0xffffffff


	//   ....[4]....
        /*003c*/ 	.word	0xffffffff


	//   ....[5]....
        /*0040*/ 	.word	0xffffffff


	//   ....[6]....
        /*0044*/ 	.word	0xffffffff


	//   ....[7]....
        /*0048*/ 	.word	0xffffffff


	//   ....[8]....
        /*004c*/ 	.word	0xffffffff


	//   ....[9]....
        /*0050*/ 	.word	0xffffffff


	//   ....[10]....
        /*0054*/ 	.word	0xffffffff


	//   ....[11]....
        /*0058*/ 	.word	0xffffffff


	//----- nvinfo : EIATTR_COOP_GROUP_INSTR_OFFSETS
	.align		4
.L_1654:
        /*005c*/ 	.byte	0x04, 0x28
        /*005e*/ 	.short	(.L_1656 - .L_1655)


	//   ....[0]....
.L_1655:
        /*0060*/ 	.word	0x00003530


	//   ....[1]....
        /*0064*/ 	.word	0x000035c0


	//   ....[2]....
        /*0068*/ 	.word	0x000035d0


	//   ....[3]....
        /*006c*/ 	.word	0x00003640


	//   ....[4]....
        /*0070*/ 	.word	0x000059e0


	//   ....[5]....
        /*0074*/ 	.word	0x00005a00


	//   ....[6]....
        /*0078*/ 	.word	0x00005a30


	//   ....[7]....
        /*007c*/ 	.word	0x00005a40


	//   ....[8]....
        /*0080*/ 	.word	0x00006d90


	//   ....[9]....
        /*0084*/ 	.word	0x00006e00


	//   ....[10]....
        /*0088*/ 	.word	0x00006e60


	//   ....[11]....
        /*008c*/ 	.word	0x00006e90


	//----- nvinfo : EIATTR_EXIT_INSTR_OFFSETS
	.align		4
.L_1656:
        /*0090*/ 	.byte	0x04, 0x1c
        /*0092*/ 	.short	(.L_1658 - .L_1657)


	//   ....[0]....
.L_1657:
        /*0094*/ 	.word	0x00000290


	//   ....[1]....
        /*0098*/ 	.word	0x000008e0


	//   ....[2]....
        /*009c*/ 	.word	0x00000910


	//   ....[3]....
        /*00a0*/ 	.word	0x00007710


	//----- nvinfo : EIATTR_CRS_STACK_SIZE
	.align		4
.L_1658:
        /*00a4*/ 	.byte	0x04, 0x1e
        /*00a6*/ 	.short	(.L_1660 - .L_1659)
.L_1659:
        /*00a8*/ 	.word	0x00000000


	//----- nvinfo : EIATTR_CBANK_PARAM_SIZE
	.align		4
.L_1660:
        /*00ac*/ 	.byte	0x03, 0x19
        /*00ae*/ 	.short	0x01d0


	//----- nvinfo : EIATTR_PARAM_CBANK
	.align		4
        /*00b0*/ 	.byte	0x04, 0x0a
        /*00b2*/ 	.short	(.L_1662 - .L_1661)
	.align		4
.L_1661:
        /*00b4*/ 	.word	index@(.nv.constant0._ZN5flash24flash_fwd_splitkv_kernelI23Flash_fwd_kernel_traitsILi32ELi64ELi128ELi4ELb0ELb0EN7cutlass10bfloat16_tE19Flash_kernel_traitsILi32ELi64ELi128ELi4ES3_EELb1ELb0ELb0ELb1ELb1ELb0ELb1ELb0EEEvNS_16Flash_fwd_paramsE)
        /*00b8*/ 	.short	0x0210
        /*00ba*/ 	.short	0x01d0


	//----- nvinfo : EIATTR_SW_WAR
	.align		4
.L_1662:
        /*00bc*/ 	.byte	0x04, 0x36
        /*00be*/ 	.short	(.L_1664 - .L_1663)
.L_1663:
        /*00c0*/ 	.word	0x00000008
.L_1664:


//--------------------- .nv.info._ZN5flash24flash_fwd_splitkv_kernelI23Flash_fwd_kernel_traitsILi32ELi64ELi128ELi4ELb0ELb0EN7cutlass10bfloat16_tE19Flash_kernel_traitsILi32ELi64ELi128ELi4ES3_EELb1ELb0ELb0ELb1ELb1ELb1ELb1ELb0EEEvNS_16Flash_fwd_paramsE --------------------------
	.section	.nv.info._ZN5flash24flash_fwd_splitkv_kernelI23Flash_fwd_kernel_traitsILi32ELi64ELi128ELi4ELb0ELb0EN7cutlass10bfloat16_tE19Flash_kernel_traitsILi32ELi64ELi128ELi4ES3_EELb1ELb0ELb0ELb1ELb1ELb1ELb1ELb0EEEvNS_16Flash_fwd_paramsE,"",@"SHT_CUDA_INFO"
	.sectionflags	@""
	.align	4


	//----- nvinfo : EIATTR_CUDA_API_VERSION
	.align		4
        /*0000*/ 	.byte	0x04, 0x37
        /*0002*/ 	.short	(.L_1666 - .L_1665)
.L_1665:
        /*0004*/ 	.word	0x00000082


	//----- nvinfo : EIATTR_KPARAM_INFO
	.align		4
.L_1666:
        /*0008*/ 	.byte	0x04, 0x17
        /*000a*/ 	.short	(.L_1668 - .L_1667)
.L_1667:
        /*000c*/ 	.word	0x00000000
        /*0010*/ 	.short	0x0000
        /*0012*/ 	.short	0x0000
        /*0014*/ 	.byte	0x00, 0xf0, 0x41, 0x07


	//----- nvinfo : EIATTR_SPARSE_MMA_MASK
	.align		4
.L_1668:
        /*0018*/ 	.byte	0x03, 0x50
        /*001a*/ 	.short	0x0000


	//----- nvinfo : EIATTR_MAXREG_COUNT
	.align		4
        /*001c*/ 	.byte	0x03, 0x1b
        /*001e*/ 	.short	0x00ff


	//----- nvinfo : EIATTR_NUM_BARRIERS
	.align		4
        /*0020*/ 	.byte	0x02, 0x4c
        /*0022*/ 	.byte	0x01
	.zero		1


	//----- nvinfo : EIATTR_MERCURY_ISA_VERSION
	.align		4
        /*0024*/ 	.byte	0x03, 0x5f
        /*0026*/ 	.short	0x0101


	//----- nvinfo : EIATTR_COOP_GROUP_MASK_REGIDS
	.align		4
        /*0028*/ 	.byte	0x04, 0x29
        /*002a*/ 	.short	(.L_1670 - .L_1669)


	//   ....[0]....
.L_1669:
        /*002c*/ 	.word	0xffffffff


	//   ....[1]....
        /*0030*/ 	.word	0xffffffff


	//   ....[2]....
        /*0034*/ 	.word	0xffffffff


	//   ....[3]....
        /*0038*/ 	.word	0xffffffff


	//   ....[4]....
        /*003c*/ 	.word	0xffffffff


	//   ....[5]....
        /*0040*/ 	.word	0xffffffff


	//   ....[6]....
        /*0044*/ 	.word	0xffffffff


	//   ....[7]....
        /*0048*/ 	.word	0xffffffff


	//   ....[8]....
        /*004c*/ 	.word	0xffffffff


	//   ....[9]....
        /*0050*/ 	.word	0xffffffff


	//   ....[10]....
        /*0054*/ 	.word	0xffffffff


	//   ....[11]....
        /*0058*/ 	.word	0xffffffff


	//----- nvinfo : EIATTR_COOP_GROUP_INSTR_OFFSETS
	.align		4
.L_1670:
        /*005c*/ 	.byte	0x04, 0x28
        /*005e*/ 	.short	(.L_1672 - .L_1671)


	//   ....[0]....
.L_1671:
        /*0060*/ 	.word	0x00003de0


	//   ....[1]....
        /*0064*/ 	.word	0x00003e10


	//   ....[2]....
        /*0068*/ 	.word	0x00003e20


	//   ....[3]....
        /*006c*/ 	.word	0x00003e50


	//   ....[4]....
        /*0070*/ 	.word	0x00006a30


	//   ....[5]....
        /*0074*/ 	.word	0x00006a50


	//   ....[6]....
        /*0078*/ 	.word	0x00006a80


	//   ....[7]....
        /*007c*/ 	.word	0x00006a90


	//   ....[8]....
        /*0080*/ 	.word	0x00007de0


	//   ....[9]....
        /*0084*/ 	.word	0x00007e50


	//   ....[10]....
        /*0088*/ 	.word	0x00007eb0


	//   ....[11]....
        /*008c*/ 	.word	0x00007ee0


	//----- nvinfo : EIATTR_EXIT_INSTR_OFFSETS
	.align		4
.L_1672:
        /*0090*/ 	.byte	0x04, 0x1c
        /*0092*/ 	.short	(.L_1674 - .L_1673)


	//   ....[0]....
.L_1673:
        /*0094*/ 	.word	0x00000290


	//   ....[1]....
        /*0098*/ 	.word	0x000008e0


	//   ....[2]....
        /*009c*/ 	.word	0x00000910


	//   ....[3]....
        /*00a0*/ 	.word	0x00008760


	//----- nvinfo : EIATTR_CRS_STACK_SIZE
	.align		4
.L_1674:
        /*00a4*/ 	.byte	0x04, 0x1e
        /*00a6*/ 	.short	(.L_1676 - .L_1675)
.L_1675:
        /*00a8*/ 	.word	0x00000000


	//----- nvinfo : EIATTR_CBANK_PARAM_SIZE
	.align		4
.L_1676:
        /*00ac*/ 	.byte	0x03, 0x19
        /*00ae*/ 	.short	0x01d0


	//----- nvinfo : EIATTR_PARAM_CBANK
	.align		4
        /*00b0*/ 	.byte	0x04, 0x0a
        /*00b2*/ 	.short	(.L_1678 - .L_1677)
	.align		4
.L_1677:
        /*00b4*/ 	.word	index@(.nv.constant0._ZN5flash24flash_fwd_splitkv_kernelI23Flash_fwd_kernel_traitsILi32ELi64ELi128ELi4ELb0ELb0EN7cutlass10bfloat16_tE19Flash_kernel_traitsILi32ELi64ELi128ELi4ES3_EELb1ELb0ELb0ELb1ELb1ELb1ELb1ELb0EEEvNS_16Flash_fwd_paramsE)
        /*00b8*/ 	.short	0x0210
        /*00ba*/ 	.short	0x01d0


	//----- nvinfo : EIATTR_SW_WAR
	.align		4
.L_1678:
        /*00bc*/ 	.byte	0x04, 0x36
        /*00be*/ 	.short	(.L_1680 - .L_1679)
.L_1679:
        /*00c0*/ 	.word	0x00000008
.L_1680:


//--------------------- .nv.info._ZN5flash24flash_fwd_splitkv_kernelI23Flash_fwd_kernel_traitsILi32ELi64ELi128ELi4ELb0ELb0EN7cutlass10bfloat16_tE19Flash_kernel_traitsILi32ELi64ELi128ELi4ES3_EELb1ELb0ELb0ELb0ELb1ELb0ELb0ELb0EEEvNS_16Flash_fwd_paramsE --------------------------
	.section	.nv.info._ZN5flash24flash_fwd_splitkv_kernelI23Flash_fwd_kernel_traitsILi32ELi64ELi128ELi4ELb0ELb0EN7cutlass10bfloat16_tE19Flash_kernel_traitsILi32ELi64ELi128ELi4ES3_EELb1ELb0ELb0ELb0ELb1ELb0ELb0ELb0EEEvNS_16Flash_fwd_paramsE,"",@"SHT_CUDA_INFO"
	.sectionflags	@""
	.align	4


	//----- nvinfo : EIATTR_CUDA_API_VERSION
	.align		4
        /*0000*/ 	.byte	0x04, 0x37
        /*0002*/ 	.short	(.L_1682 - .L_1681)
.L_1681:
        /*0004*/ 	.word	0x00000082


	//----- nvinfo : EIATTR_KPARAM_INFO
	.align		4
.L_1682:
        /*0008*/ 	.byte	0x04, 0x17
        /*000a*/ 	.short	(.L_1684 - .L_1683)
.L_1683:
        /*000c*/ 	.word	0x00000000
        /*0010*/ 	.short	0x0000
        /*0012*/ 	.short	0x0000
        /*0014*/ 	.byte	0x00, 0xf0, 0x41, 0x07


	//----- nvinfo : EIATTR_SPARSE_MMA_MASK
	.align		4
.L_1684:
        /*0018*/ 	.byte	0x03, 0x50
        /*001a*/ 	.short	0x0000


	//----- nvinfo : EIATTR_MAXREG_COUNT
	.align		4
        /*001c*/ 	.byte	0x03, 0x1b
        /*001e*/ 	.short	0x00ff


	//----- nvinfo : EIATTR_NUM_BARRIERS
	.align		4
        /*0020*/ 	.byte	0x02, 0x4c
        /*0022*/ 	.byte	0x01
	.zero		1


	//----- nvinfo : EIATTR_MERCURY_ISA_VERSION
	.align		4
        /*0024*/ 	.byte	0x03, 0x5f
        /*0026*/ 	.short	0x0101


	//----- nvinfo : EIATTR_COOP_GROUP_MASK_REGIDS
	.align		4
        /*0028*/ 	.byte	0x04, 0x29
        /*002a*/ 	.short	(.L_1686 - .L_1685)


	//   ....[0]....
.L_1685:
        /*002c*/ 	.word	0xffffffff


	//   ....[1]....
        /*0030*/ 	.word	0xffffffff


	//   ....[2]....
        /*0034*/ 	.word	0xffffffff


	//   ....[3]....
        /*0038*/ 	.word	0xffffffff


	//   ....[4]....
        /*003c*/ 	.word	0xffffffff


	//   ....[5]....
        /*0040*/ 	.word	0xffffffff


	//   ....[6]....
        /*0044*/ 	.word	0xffffffff


	//   ....[7]....
        /*0048*/ 	.word	0xffffffff


	//   ....[8]....
        /*004c*/ 	.word	0xffffffff


	//   ....[9]....
        /*0050*/ 	.word	0xffffffff


	//   ....[10]....
        /*0054*/ 	.word	0xffffffff


	//   ....[11]....
        /*0058*/ 	.word	0xffffffff


	//   ....[12]....
        /*005c*/ 	.word	0xffffffff


	//   ....[13]....
        /*0060*/ 	.word	0xffffffff


	//   ....[14]....
        /*0064*/ 	.word	0xffffffff


	//   ....[15]....
        /*0068*/ 	.word	0xffffffff


	//----- nvinfo : EIATTR_COOP_GROUP_INSTR_OFFSETS
	.align		4
.L_1686:
        /*006c*/ 	.byte	0x04, 0x28
        /*006e*/ 	.short	(.L_1688 - .L_1687)


	//   ....[0]....
.L_1687:
        /*0070*/ 	.word	0x00003ae0


	//   ....[1]....
        /*0074*/ 	.word	0x00003c60


	//   ....[2]....
        /*0078*/ 	.word	0x00003cb0


	//   ....[3]....
        /*007c*/ 	.word	0x00003d50


	//   ....[4]....
        /*0080*/ 	.word	0x00006a70


	//   ....[5]....
        /*0084*/ 	.word	0x00006a80


	//   ....[6]....
        /*0088*/ 	.word	0x00006ab0


	//   ....[7]....
        /*008c*/ 	.word	0x00006ac0


	//   ....[8]....
        /*0090*/ 	.word	0x000090b0


	//   ....[9]....
        /*0094*/ 	.word	0x000090c0


	//   ....[10]....
        /*0098*/ 	.word	0x000090f0


	//   ....[11]....
        /*009c*/ 	.word	0x00009100


	//   ....[12]....
        /*00a0*/ 	.word	0x0000a440


	//   ....[13]....
        /*00a4*/ 	.word	0x0000a480


	//   ....[14]....
        /*00a8*/ 	.word	0x0000a4f0


	//   ....[15]....
        /*00ac*/ 	.word	0x0000a500


	//----- nvinfo : EIATTR_EXIT_INSTR_OFFSETS
	.align		4
.L_1688:
        /*00b0*/ 	.byte	0x04, 0x1c
        /*00b2*/ 	.short	(.L_1690 - .L_1689)


	//   ....[0]....
.L_1689:
        /*00b4*/ 	.word	0x00000310


	//   ....[1]....
        /*00b8*/ 	.word	0x00000950


	//   ....[2]....
        /*00bc*/ 	.word	0x00000980


	//   ....[3]....
        /*00c0*/ 	.word	0x0000afe0


	//   ....[4]....
        /*00c4*/ 	.word	0x0000b0b0


	//----- nvinfo : EIATTR_CRS_STACK_SIZE
	.align		4
.L_1690:
        /*00c8*/ 	.byte	0x04, 0x1e
        /*00ca*/ 	.short	(.L_1692 - .L_1691)
.L_1691:
        /*00cc*/ 	.word	0x00000000


	//----- nvinfo : EIATTR_CBANK_PARAM_SIZE
	.align		4
.L_1692:
        /*00d0*/ 	.byte	0x03, 0x19
        /*00d2*/ 	.short	0x01d0


	//----- nvinfo : EIATTR_PARAM_CBANK
	.align		4
        /*00d4*/ 	.byte	0x04, 0x0a
        /*00d6*/ 	.short	(.L_1694 - .L_1693)
	.align		4
.L_1693:
        /*00d8*/ 	.word	index@(.nv.constant0._ZN5flash24flash_fwd_splitkv_kernelI23Flash_fwd_kernel_traitsILi32ELi64ELi128ELi4ELb0ELb0EN7cutlass10bfloat16_tE19Flash_kernel_traitsILi32ELi64ELi128ELi4ES3_EELb1ELb0ELb0ELb0ELb1ELb0ELb0ELb0EEEvNS_16Flash_fwd_paramsE)
        /*00dc*/ 	.short	0x0210
        /*00de*/ 	.short	0x01d0


	//----- nvinfo : EIATTR_SW_WAR
	.align		4
.L_1694:
        /*00e0*/ 	.byte	0x04, 0x36
        /*00e2*/ 	.short	(.L_1696 - .L_1695)
.L_1695:
        /*00e4*/ 	.word	0x00000008
.L_1696:


//--------------------- .nv.info._ZN5flash24flash_fwd_splitkv_kernelI23Flash_fwd_kernel_traitsILi32ELi64ELi128ELi4ELb0ELb0EN7cutlass10bfloat16_tE19Flash_kernel_traitsILi32ELi64ELi128ELi4ES3_EELb1ELb0ELb0ELb0ELb1ELb1ELb0ELb0EEEvNS_16Flash_fwd_paramsE --------------------------
	.section	.nv.info._ZN5flash24flash_fwd_splitkv_kernelI23Flash_fwd_kernel_traitsILi32ELi64ELi128ELi4ELb0ELb0EN7cutlass10bfloat16_tE19Flash_kernel_traitsILi32ELi64ELi128ELi4ES3_EELb1ELb0ELb0ELb0ELb1ELb1ELb0ELb0EEEvNS_16Flash_fwd_paramsE,"",@"SHT_CUDA_INFO"
	.sectionflags	@""
	.align	4


	//----- nvinfo : EIATTR_CUDA_API_VERSION
	.align		4
        /*0000*/ 	.byte	0x04, 0x37
        /*0002*/ 	.short	(.L_1698 - .L_1697)
.L_1697:
        /*0004*/ 	.word	0x00000082


	//----- nvinfo : EIATTR_KPARAM_INFO
	.align		4
.L_1698:
        /*0008*/ 	.byte	0x04, 0x17
        /*000a*/ 	.short	(.L_1700 - .L_1699)
.L_1699:
        /*000c*/ 	.word	0x00000000
        /*0010*/ 	.short	0x0000
        /*0012*/ 	.short	0x0000
        /*0014*/ 	.byte	0x00, 0xf0, 0x41, 0x07


	//----- nvinfo : EIATTR_SPARSE_MMA_MASK
	.align		4
.L_1700:
        /*0018*/ 	.byte	0x03, 0x50
        /*001a*/ 	.short	0x0000


	//----- nvinfo : EIATTR_MAXREG_COUNT
	.align		4
        /*001c*/ 	.byte	0x03, 0x1b
        /*001e*/ 	.short	0x00ff


	//----- nvinfo : EIATTR_NUM_BARRIERS
	.align		4
        /*0020*/ 	.byte	0x02, 0x4c
        /*0022*/ 	.byte	0x01
	.zero		1


	//----- nvinfo : EIATTR_MERCURY_ISA_VERSION
	.align		4
        /*0024*/ 	.byte	0x03, 0x5f
        /*0026*/ 	.short	0x0101


	//----- nvinfo : EIATTR_COOP_GROUP_MASK_REGIDS
	.align		4
        /*0028*/ 	.byte	0x04, 0x29
        /*002a*/ 	.short	(.L_1702 - .L_1701)


	//   ....[0]....
.L_1701:
        /*002c*/ 	.word	0xffffffff


	//   ....[1]....
        /*0030*/ 	.word	0xffffffff


	//   ....[2]....
        /*0034*/ 	.word	0xffffffff


	//   ....[3]....
        /*0038*/ 	.word	0xffffffff


	//   ....[4]....
        /*003c*/ 	.word	0xffffffff


	//   ....[5]....
        /*0040*/ 	.word	0xffffffff


	//   ....[6]....
        /*0044*/ 	.word	0xffffffff


	//   ....[7]....
        /*0048*/ 	.word	0xffffffff


	//   ....[8]....
        /*004c*/ 	.word	0xffffffff


	//   ....[9]....
        /*0050*/ 	.word	0xffffffff


	//   ....[10]....
        /*0054*/ 	.word	0xffffffff


	//   ....[11]....
        /*0058*/ 	.word	0xffffffff


	//   ....[12]....
        /*005c*/ 	.word	0xffffffff


	//   ....[13]....
        /*0060*/ 	.word	0xffffffff


	//   ....[14]....
        /*0064*/ 	.word	0xffffffff


	//   ....[15]....
        /*0068*/ 	.word	0xffffffff


	//----- nvinfo : EIATTR_COOP_GROUP_INSTR_OFFSETS
	.align		4
.L_1702:
        /*006c*/ 	.byte	0x04, 0x28
        /*006e*/ 	.short	(.L_1704 - .L_1703)


	//   ....[0]....
.L_1703:
        /*0070*/ 	.word	0x00004360


	//   ....[1]....
        /*0074*/ 	.word	0x00004480


	//   ....[2]....
        /*0078*/ 	.word	0x00004490


	//   ....[3]....
        /*007c*/ 	.word	0x000044e0


	//   ....[4]....
        /*0080*/ 	.word	0x00007a10


	//   ....[5]....
        /*0084*/ 	.word	0x00007a20


	//   ....[6]....
        /*0088*/ 	.word	0x00007a50


	//   ....[7]....
        /*008c*/ 	.word	0x00007a60


	//   ....[8]....
        /*0090*/ 	.word	0x0000a830


	//   ....[9]....
        /*0094*/ 	.word	0x0000a850


	//   ....[10]....
        /*0098*/ 	.word	0x0000a880


	//   ....[11]....
        /*009c*/ 	.word	0x0000a890


	//   ....[12]....
        /*00a0*/ 	.word	0x0000bbe0


	//   ....[13]....
        /*00a4*/ 	.word	0x0000bc20


	//   ....[14]....
        /*00a8*/ 	.word	0x0000bc90


	//   ....[15]....
        /*00ac*/ 	.word	0x0000bca0


	//----- nvinfo : EIATTR_EXIT_INSTR_OFFSETS
	.align		4
.L_1704:
        /*00b0*/ 	.byte	0x04, 0x1c
        /*00b2*/ 	.short	(.L_1706 - .L_1705)


	//   ....[0]....
.L_1705:
        /*00b4*/ 	.word	0x00000310


	//   ....[1]....
        /*00b8*/ 	.word	0x00000950


	//   ....[2]....
        /*00bc*/ 	.word	0x00000980


	//   ....[3]....
        /*00c0*/ 	.word	0x0000c780


	//   ....[4]....
        /*00c4*/ 	.word	0x0000c850


	//----- nvinfo : EIATTR_CRS_STACK_SIZE
	.align		4
.L_1706:
        /*00c8*/ 	.byte	0x04, 0x1e
        /*00ca*/ 	.short	(.L_1708 - .L_1707)
.L_1707:
        /*00cc*/ 	.word	0x00000000


	//----- nvinfo : EIATTR_CBANK_PARAM_SIZE
	.align		4
.L_1708:
        /*00d0*/ 	.byte	0x03, 0x19
        /*00d2*/ 	.short	0x01d0


	//----- nvinfo : EIATTR_PARAM_CBANK
	.align		4
        /*00d4*/ 	.byte	0x04, 0x0a
        /*00d6*/ 	.short	(.L_1710 - .L_1709)
	.align		4
.L_1709:
        /*00d8*/ 	.word	index@(.nv.constant0._ZN5flash24flash_fwd_splitkv_kernelI23Flash_fwd_kernel_traitsILi32ELi64ELi128ELi4ELb0ELb0EN7cutlass10bfloat16_tE19Flash_kernel_traitsILi32ELi64ELi128ELi4ES3_EELb1ELb0ELb0ELb0ELb1ELb1ELb0ELb0EEEvNS_16Flash_fwd_paramsE)
        /*00dc*/ 	.short	0x0210
        /*00de*/ 	.short	0x01d0


	//----- nvinfo : EIATTR_SW_WAR
	.align		4
.L_1710:
        /*00e0*/ 	.byte	0x04, 0x36
        /*00e2*/ 	.short	(.L_1712 - .L_1711)
.L_1711:
        /*00e4*/ 	.word	0x00000008
.L_1712:


//--------------------- .nv.info._ZN5flash24flash_fwd_splitkv_kernelI23Flash_fwd_kernel_traitsILi32ELi64ELi128ELi4ELb0ELb0EN7cutlass10bfloat16_tE19Flash_kernel_traitsILi32ELi64ELi128ELi4ES3_EELb1ELb0ELb1ELb0ELb0ELb0ELb0ELb0EEEvNS_16Flash_fwd_paramsE --------------------------
	.section	.nv.info._ZN5flash24flash_fwd_splitkv_kernelI23Flash_fwd_kernel_traitsILi32ELi64ELi128ELi4ELb0ELb0EN7cutlass10bfloat16_tE19Flash_kernel_traitsILi32ELi64ELi128ELi4ES3_EELb1ELb0ELb1ELb0ELb0ELb0ELb0ELb0EEEvNS_16Flash_fwd_paramsE,"",@"SHT_CUDA_INFO"
	.sectionflags	@""
	.align	4


	//----- nvinfo : EIATTR_CUDA_API_VERSION
	.align		4
        /*0000*/ 	.byte	0x04, 0x37
        /*0002*/ 	.short	(.L_1714 - .L_1713)
.L_1713:
        /*0004*/ 	.word	0x00000082


	//----- nvinfo : EIATTR_KPARAM_INFO
	.align		4
.L_1714:
        /*0008*/ 	.byte	0x04, 0x17
        /*000a*/ 	.short	(.L_1716 - .L_1715)
.L_1715:
        /*000c*/ 	.word	0x00000000
        /*0010*/ 	.short	0x0000
        /*0012*/ 	.short	0x0000
        /*0014*/ 	.byte	0x00, 0xf0, 0x41, 0x07


	//----- nvinfo : EIATTR_SPARSE_MMA_MASK
	.align		4
.L_1716:
        /*0018*/ 	.byte	0x03, 0x50
        /*001a*/ 	.short	0x0000


	//----- nvinfo : EIATTR_MAXREG_COUNT
	.align		4
        /*001c*/ 	.byte	0x03, 0x1b
        /*001e*/ 	.short	0x00ff


	//----- nvinfo : EIATTR_NUM_BARRIERS
	.align		4
        /*0020*/ 	.byte	0x02, 0x4c
        /*0022*/ 	.byte	0x01
	.zero		1


	//----- nvinfo : EIATTR_MERCURY_ISA_VERSION
	.align		4
        /*0024*/ 	.byte	0x03, 0x5f
        /*0026*/ 	.short	0x0101


	//----- nvinfo : EIATTR_INT_WARP_WIDE_INSTR_OFFSETS
	.align		4
        /*0028*/ 	.byte	0x04, 0x31
        /*002a*/ 	.short	(.L_1718 - .L_1717)


	//   ....[0]....
.L_1717:
        /*002c*/ 	.word	0x00006110


	//----- nvinfo : EIATTR_COOP_GROUP_MASK_REGIDS
	.align		4
.L_1718:
        /*0030*/ 	.byte	0x04, 0x29
        /*0032*/ 	.short	(.L_1720 - .L_1719)


	//   ....[0]....
.L_1719:
        /*0034*/ 	.word	0xffffffff


	//   ....[1]....
        /*0038*/ 	.word	0xffffffff


	//   ....[2]....
        /*003c*/ 	.word	0xffffffff


	//   ....[3]....
        /*0040*/ 	.word	0xffffffff


	//   ....[4]....
        /*0044*/ 	.word	0xffffffff


	//   ....[5]....
        /*0048*/ 	.word	0xffffffff


	//   ....[6]....
        /*004c*/ 	.word	0xffffffff


	//   ....[7]....
        /*0050*/ 	.word	0xffffffff


	//   ....[8]....
        /*0054*/ 	.word	0xffffffff


	//   ....[9]....
        /*0058*/ 	.word	0xffffffff


	//   ....[10]....
        /*005c*/ 	.word	0xffffffff


	//   ....[11]....
        /*0060*/ 	.word	0xffffffff


	//   ....[12]....
        /*0064*/ 	.word	0xffffffff


	//   ....[13]....
        /*0068*/ 	.word	0xffffffff


	//   ....[14]....
        /*006c*/ 	.word	0xffffffff


	//   ....[15]....
        /*0070*/ 	.word	0xffffffff


	//----- nvinfo : EIATTR_COOP_GROUP_INSTR_OFFSETS
	.align		4
.L_1720:
        /*0074*/ 	.byte	0x04, 0x28
        /*0076*/ 	.short	(.L_1722 - .L_1721)


	//   ....[0]....
.L_1721:
        /*0078*/ 	.word	0x00004a50


	//   ....[1]....
        /*007c*/ 	.word	0x00004a90


	//   ....[2]....
        /*0080*/ 	.word	0x00004aa0


	//   ....[3]....
        /*0084*/ 	.word	0x00004ad0


	//   ....[4]....
        /*0088*/ 	.word	0x00008320


	//   ....[5]....
        /*008c*/ 	.word	0x00008360


	//   ....[6]....
        /*0090*/ 	.word	0x00008380


	//   ....[7]....
        /*0094*/ 	.word	0x000083a0


	//   ....[8]....
        /*0098*/ 	.word	0x0000b480


	//   ....[9]....
        /*009c*/ 	.word	0x0000b4a0


	//   ....[10]....
        /*00a0*/ 	.word	0x0000b4d0


	//   ....[11]....
        /*00a4*/ 	.word	0x0000b4e0


	//   ....[12]....
        /*00a8*/ 	.word	0x0000c820


	//   ....[13]....
        /*00ac*/ 	.word	0x0000c860


	//   ....[14]....
        /*00b0*/ 	.word	0x0000c8c0


	//   ....[15]....
        /*00b4*/ 	.word	0x0000c8d0


	//----- nvinfo : EIATTR_EXIT_INSTR_OFFSETS
	.align		4
.L_1722:
        /*00b8*/ 	.byte	0x04, 0x1c
        /*00ba*/ 	.short	(.L_1724 - .L_1723)


	//   ....[0]....
.L_1723:
        /*00bc*/ 	.word	0x00000310


	//   ....[1]....
        /*00c0*/ 	.word	0x00000990


	//   ....[2]....
        /*00c4*/ 	.word	0x000009c0


	//   ....[3]....
        /*00c8*/ 	.word	0x0000d3d0


	//   ....[4]....
        /*00cc*/ 	.word	0x0000d490


	//----- nvinfo : EIATTR_CRS_STACK_SIZE
	.align		4
.L_1724:
        /*00d0*/ 	.byte	0x04, 0x1e
        /*00d2*/ 	.short	(.L_1726 - .L_1725)
.L_1725:
        /*00d4*/ 	.word	0x00000000


	//----- nvinfo : EIATTR_CBANK_PARAM_SIZE
	.align		4
.L_1726:
        /*00d8*/ 	.byte	0x03, 0x19
        /*00da*/ 	.short	0x01d0


	//----- nvinfo : EIATTR_PARAM_CBANK
	.align		4
        /*00dc*/ 	.byte	0x04, 0x0a
        /*00de*/ 	.short	(.L_1728 - .L_1727)
	.align		4
.L_1727:
        /*00e0*/ 	.word	index@(.nv.constant0._ZN5flash24flash_fwd_splitkv_kernelI23Flash_fwd_kernel_traitsILi32ELi64ELi128ELi4ELb0ELb0EN7cutlass10bfloat16_tE19Flash_kernel_traitsILi32ELi64ELi128ELi4ES3_EELb1ELb0ELb1ELb0ELb0ELb0ELb0ELb0EEEvNS_16Flash_fwd_paramsE)
        /*00e4*/ 	.short	0x0210
        /*00e6*/ 	.short	0x01d0


	//----- nvinfo : EIATTR_SW_WAR
	.align		4
.L_1728:
        /*00e8*/ 	.byte	0x04, 0x36
        /*00ea*/ 	.short	(.L_1730 - .L_1729)
.L_1729:
        /*00ec*/ 	.word	0x00000008
.L_1730:


//--------------------- .nv.info._ZN5flash24flash_fwd_splitkv_kernelI23Flash_fwd_kernel_traitsILi32ELi64ELi128ELi4ELb0ELb0EN7cutlass10bfloat16_tE19Flash_kernel_traitsILi32ELi64ELi128ELi4ES3_EELb1ELb0ELb1ELb0ELb0ELb1ELb0ELb0EEEvNS_16Flash_fwd_paramsE --------------------------
	.section	.nv.info._ZN5flash24flash_fwd_splitkv_kernelI23Flash_fwd_kernel_traitsILi32ELi64ELi128ELi4ELb0ELb0EN7cutlass10bfloat16_tE19Flash_kernel_traitsILi32ELi64ELi128ELi4ES3_EELb1ELb0ELb1ELb0ELb0ELb1ELb0ELb0EEEvNS_16Flash_fwd_paramsE,"",@"SHT_CUDA_INFO"
	.sectionflags	@""
	.align	4


	//----- nvinfo : EIATTR_CUDA_API_VERSION
	.align		4
        /*0000*/ 	.byte	0x04, 0x37
        /*0002*/ 	.short	(.L_1732 - .L_1731)
.L_1731:
        /*0004*/ 	.word	0x00000082


	//----- nvinfo : EIATTR_KPARAM_INFO
	.align		4
.L_1732:
        /*0008*/ 	.byte	0x04, 0x17
        /*000a*/ 	.short	(.L_1734 - .L_1733)
.L_1733:
        /*000c*/ 	.word	0x00000000
        /*0010*/ 	.short	0x0000
        /*0012*/ 	.short	0x0000
        /*0014*/ 	.byte	0x00, 0xf0, 0x41, 0x07


	//----- nvinfo : EIATTR_SPARSE_MMA_MASK
	.align		4
.L_1734:
        /*0018*/ 	.byte	0x03, 0x50
        /*001a*/ 	.short	0x0000


	//----- nvinfo : EIATTR_MAXREG_COUNT
	.align		4
        /*001c*/ 	.byte	0x03, 0x1b
        /*001e*/ 	.short	0x00ff


	//----- nvinfo : EIATTR_NUM_BARRIERS
	.align		4
        /*0020*/ 	.byte	0x02, 0x4c
        /*0022*/ 	.byte	0x01
	.zero		1


	//----- nvinfo : EIATTR_MERCURY_ISA_VERSION
	.align		4
        /*0024*/ 	.byte	0x03, 0x5f
        /*0026*/ 	.short	0x0101


	//----- nvinfo : EIATTR_COOP_GROUP_MASK_REGIDS
	.align		4
        /*0028*/ 	.byte	0x04, 0x29
        /*002a*/ 	.short	(.L_1736 - .L_1735)


	//   ....[0]....
.L_1735:
        /*002c*/ 	.word	0xffffffff


	//   ....[1]....
        /*0030*/ 	.word	0xffffffff


	//   ....[2]....
        /*0034*/ 	.word	0xffffffff


	//   ....[3]....
        /*0038*/ 	.word	0xffffffff


	//   ....[4]....
        /*003c*/ 	.word	0xffffffff


	//   ....[5]....
        /*0040*/ 	.word	0xffffffff


	//   ....[6]....
        /*0044*/ 	.word	0xffffffff


	//   ....[7]....
        /*0048*/ 	.word	0xffffffff


	//   ....[8]....
        /*004c*/ 	.word	0xffffffff


	//   ....[9]....
        /*0050*/ 	.word	0xffffffff


	//   ....[10]....
        /*0054*/ 	.word	0xffffffff


	//   ....[11]....
        /*0058*/ 	.word	0xffffffff


	//   ....[12]....
        /*005c*/ 	.word	0xffffffff


	//   ....[13]....
        /*0060*/ 	.word	0xffffffff


	//   ....[14]....
        /*0064*/ 	.word	0xffffffff


	//   ....[15]....
        /*0068*/ 	.word	0xffffffff


	//----- nvinfo : EIATTR_COOP_GROUP_INSTR_OFFSETS
	.align		4
.L_1736:
        /*006c*/ 	.byte	0x04, 0x28
        /*006e*/ 	.short	(.L_1738 - .L_1737)


	//   ....[0]....
.L_1737:
        /*0070*/ 	.word	0x00005210


	//   ....[1]....
        /*0074*/ 	.word	0x00005230


	//   ....[2]....
        /*0078*/ 	.word	0x00005270


	//   ....[3]....
        /*007c*/ 	.word	0x00005280


	//   ....[4]....
        /*0080*/ 	.word	0x000092e0


	//   ....[5]....
        /*0084*/ 	.word	0x000092f0


	//   ....[6]....
        /*0088*/ 	.word	0x00009320


	//   ....[7]....
        /*008c*/ 	.word	0x00009330


	//   ....[8]....
        /*0090*/ 	.word	0x0000cc20


	//   ....[9]....
        /*0094*/ 	.word	0x0000cc30


	//   ....[10]....
        /*0098*/ 	.word	0x0000cc60


	//   ....[11]....
        /*009c*/ 	.word	0x0000cc70


	//   ....[12]....
        /*00a0*/ 	.word	0x0000dfb0


	//   ....[13]....
        /*00a4*/ 	.word	0x0000dff0


	//   ....[14]....
        /*00a8*/ 	.word	0x0000e050


	//   ....[15]....
        /*00ac*/ 	.word	0x0000e060


	//----- nvinfo : EIATTR_EXIT_INSTR_OFFSETS
	.align		4
.L_1738:
        /*00b0*/ 	.byte	0x04, 0x1c
        /*00b2*/ 	.short	(.L_1740 - .L_1739)


	//   ....[0]....
.L_1739:
        /*00b4*/ 	.word	0x00000310


	//   ....[1]....
        /*00b8*/ 	.word	0x00000990


	//   ....[2]....
        /*00bc*/ 	.word	0x000009c0


	//   ....[3]....
        /*00c0*/ 	.word	0x0000eb60


	//   ....[4]....
        /*00c4*/ 	.word	0x0000ec20


	//----- nvinfo : EIATTR_CRS_STACK_SIZE
	.align		4
.L_1740:
        /*00c8*/ 	.byte	0x04, 0x1e
        /*00ca*/ 	.short	(.L_1742 - .L_1741)
.L_1741:
        /*00cc*/ 	.word	0x00000000


	//----- nvinfo : EIATTR_CBANK_PARAM_SIZE
	.align		4
.L_1742:
        /*00d0*/ 	.byte	0x03, 0x19
        /*00d2*/ 	.short	0x01d0


	//----- nvinfo : EIATTR_PARAM_CBANK
	.align		4
        /*00d4*/ 	.byte	0x04, 0x0a
        /*00d6*/ 	.short	(.L_1744 - .L_1743)
	.align		4
.L_1743:
        /*00d8*/ 	.word	index@(.nv.constant0._ZN5flash24flash_fwd_splitkv_kernelI23Flash_fwd_kernel_traitsILi32ELi64ELi128ELi4ELb0ELb0EN7cutlass10bfloat16_tE19Flash_kernel_traitsILi32ELi64ELi128ELi4ES3_EELb1ELb0ELb1ELb0ELb0ELb1ELb0ELb0EEEvNS_16Flash_fwd_paramsE)
        /*00dc*/ 	.short	0x0210
        /*00de*/ 	.short	0x01d0


	//----- nvinfo : EIATTR_SW_WAR
	.align		4
.L_1744:
        /*00e0*/ 	.byte	0x04, 0x36
        /*00e2*/ 	.short	(.L_1746 - .L_1745)
.L_1745:
        /*00e4*/ 	.word	0x00000008
.L_1746:


//--------------------- .nv.info._ZN5flash24flash_fwd_splitkv_kernelI23Flash_fwd_kernel_traitsILi32ELi64ELi128ELi4ELb0ELb0EN7cutlass10bfloat16_tE19Flash_kernel_traitsILi32ELi64ELi128ELi4ES3_EELb1ELb0ELb0ELb0ELb1ELb0ELb0ELb1EEEvNS_16Flash_fwd_paramsE --------------------------
	.section	.nv.info._ZN5flash24flash_fwd_splitkv_kernelI23Flash_fwd_kernel_traitsILi32ELi64ELi128ELi4ELb0ELb0EN7cutlass10bfloat16_tE19Flash_kernel_traitsILi32ELi64ELi128ELi4ES3_EELb1ELb0ELb0ELb0ELb1ELb0ELb0ELb1EEEvNS_16Flash_fwd_paramsE,"",@"SHT_CUDA_INFO"
	.sectionflags	@""
	.align	4


	//----- nvinfo : EIATTR_CUDA_API_VERSION
	.align		4
        /*0000*/ 	.byte	0x04, 0x37
        /*0002*/ 	.short	(.L_1748 - .L_1747)
.L_1747:
        /*0004*/ 	.word	0x00000082


	//----- nvinfo : EIATTR_KPARAM_INFO
	.align		4
.L_1748:
        /*0008*/ 	.byte	0x04, 0x17
        /*000a*/ 	.short	(.L_1750 - .L_1749)
.L_1749:
        /*000c*/ 	.word	0x00000000
        /*0010*/ 	.short	0x0000
        /*0012*/ 	.short	0x0000
        /*0014*/ 	.byte	0x00, 0xf0, 0x41, 0x07


	//----- nvinfo : EIATTR_SPARSE_MMA_MASK
	.align		4
.L_1750:
        /*0018*/ 	.byte	0x03, 0x50
        /*001a*/ 	.short	0x0000


	//----- nvinfo : EIATTR_MAXREG_COUNT
	.align		4
        /*001c*/ 	.byte	0x03, 0x1b
        /*001e*/ 	.short	0x00ff


	//----- nvinfo : EIATTR_NUM_BARRIERS
	.align		4
        /*0020*/ 	.byte	0x02, 0x4c
        /*0022*/ 	.byte	0x01
	.zero		1


	//----- nvinfo : EIATTR_MERCURY_ISA_VERSION
	.align		4
        /*0024*/ 	.byte	0x03, 0x5f
        /*0026*/ 	.short	0x0101


	//----- nvinfo : EIATTR_COOP_GROUP_MASK_REGIDS
	.align		4
        /*0028*/ 	.byte	0x04, 0x29
        /*002a*/ 	.short	(.L_1752 - .L_1751)


	//   ....[0]....
.L_1751:
        /*002c*/ 	.word	0xffffffff


	//   ....[1]....
        /*0030*/ 	.word	0xffffffff


	//   ....[2]....
        /*0034*/ 	.word	0xffffffff


	//   ....[3]....
        /*0038*/ 	.word	0xffffffff


	//   ....[4]....
        /*003c*/ 	.word	0xffffffff


	//   ....[5]....
        /*0040*/ 	.word	0xffffffff


	//   ....[6]....
        /*0044*/ 	.word	0xffffffff


	//   ....[7]....
        /*0048*/ 	.word	0xffffffff


	//   ....[8]....
        /*004c*/ 	.word	0xffffffff


	//   ....[9]....
        /*0050*/ 	.word	0xffffffff


	//   ....[10]....
        /*0054*/ 	.word	0xffffffff


	//   ....[11]....
        /*0058*/ 	.word	0xffffffff


	//   ....[12]....
        /*005c*/ 	.word	0xffffffff


	//   ....[13]....
        /*0060*/ 	.word	0xffffffff


	//   ....[14]....
        /*0064*/ 	.word	0xffffffff


	//   ....[15]....
        /*0068*/ 	.word	0xffffffff


	//----- nvinfo : EIATTR_COOP_GROUP_INSTR_OFFSETS
	.align		4
.L_1752:
        /*006c*/ 	.byte	0x04, 0x28
        /*006e*/ 	.short	(.L_1754 - .L_1753)


	//   ....[0]....
.L_1753:
        /*0070*/ 	.word	0x00008ac0


	//   ....[1]....
        /*0074*/ 	.word	0x00008af0


	//   ....[2]....
        /*0078*/ 	.word	0x00008b00


	//   ....[3]....
        /*007c*/ 	.word	0x00008b30


	//   ....[4]....
        /*0080*/ 	.word	0x0000b8f0


	//   ....[5]....
        /*0084*/ 	.word	0x0000b920


	//   ....[6]....
        /*0088*/ 	.word	0x0000b940


	//   ....[7]....
        /*008c*/ 	.word	0x0000b960


	//   ....[8]....
        /*0090*/ 	.word	0x0000df50


	//   ....[9]....
        /*0094*/ 	.word	0x0000df70


	//   ....[10]....
        /*0098*/ 	.word	0x0000dfa0


	//   ....[11]....
        /*009c*/ 	.word	0x0000dfb0


	//   ....[12]....
        /*00a0*/ 	.word	0x0000f320


	//   ....[13]....
        /*00a4*/ 	.word	0x0000f380


	//   ....[14]....
        /*00a8*/ 	.word	0x0000f3c0


	//   ....[15]....
        /*00ac*/ 	.word	0x0000f3e0


	//----- nvinfo : EIATTR_EXIT_INSTR_OFFSETS
	.align		4
.L_1754:
        /*00b0*/ 	.byte	0x04, 0x1c
        /*00b2*/ 	.short	(.L_1756 - .L_1755)


	//   ....[0]....
.L_1755:
        /*00b4*/ 	.word	0x00000330


	//   ....[1]....
        /*00b8*/ 	.word	0x00000970


	//   ....[2]....
        /*00bc*/ 	.word	0x000009a0


	//   ....[3]....
        /*00c0*/ 	.word	0x0000fea0


	//   ....[4]....
        /*00c4*/ 	.word	0x0000ff60


	//----- nvinfo : EIATTR_CRS_STACK_SIZE
	.align		4
.L_1756:
        /*00c8*/ 	.byte	0x04, 0x1e
        /*00ca*/ 	.short	(.L_1758 - .L_1757)
.L_1757:
        /*00cc*/ 	.word	0x00000000


	//----- nvinfo : EIATTR_CBANK_PARAM_SIZE
	.align		4
.L_1758:
        /*00d0*/ 	.byte	0x03, 0x19
        /*00d2*/ 	.short	0x01d0


	//----- nvinfo : EIATTR_PARAM_CBANK
	.align		4
        /*00d4*/ 	.byte	0x04, 0x0a
        /*00d6*/ 	.short	(.L_1760 - .L_1759)
	.align		4
.L_1759:
        /*00d8*/ 	.word	index@(.nv.constant0._ZN5flash24flash_fwd_splitkv_kernelI23Flash_fwd_kernel_traitsILi32ELi64ELi128ELi4ELb0ELb0EN7cutlass10bfloat16_tE19Flash_kernel_traitsILi32ELi64ELi128ELi4ES3_EELb1ELb0ELb0ELb0ELb1ELb0ELb0ELb1EEEvNS_16Flash_fwd_paramsE)
        /*00dc*/ 	.short	0x0210
        /*00de*/ 	.short	0x01d0


	//----- nvinfo : EIATTR_SW_WAR
	.align		4
.L_1760:
        /*00e0*/ 	.byte	0x04, 0x36
        /*00e2*/ 	.short	(.L_1762 - .L_1761)
.L_1761:
        /*00e4*/ 	.word	0x00000008
.L_1762:


//--------------------- .nv.info._ZN5flash24flash_fwd_splitkv_kernelI23Flash_fwd_kernel_traitsILi32ELi64ELi128ELi4ELb0ELb0EN7cutlass10bfloat16_tE19Flash_kernel_traitsILi32ELi64ELi128ELi4ES3_EELb1ELb0ELb0ELb0ELb1ELb1ELb0ELb1EEEvNS_16Flash_fwd_paramsE --------------------------
	.section	.nv.info._ZN5flash24flash_fwd_splitkv_kernelI23Flash_fwd_kernel_traitsILi32ELi64ELi128ELi4ELb0ELb0EN7cutlass10bfloat16_tE19Flash_kernel_traitsILi32ELi64ELi128ELi4ES3_EELb1ELb0ELb0ELb0ELb1ELb1ELb0ELb1EEEvNS_16Flash_fwd_paramsE,"",@"SHT_CUDA_INFO"
	.sectionflags	@""
	.align	4


	//----- nvinfo : EIATTR_CUDA_API_VERSION
	.align		4
        /*0000*/ 	.byte	0x04, 0x37
        /*0002*/ 	.short	(.L_1764 - .L_1763)
.L_1763:
        /*0004*/ 	.word	0x00000082


	//----- nvinfo : EIATTR_KPARAM_INFO
	.align		4
.L_1764:
        /*0008*/ 	.byte	0x04, 0x17
        /*000a*/ 	.short	(.L_1766 - .L_1765)
.L_1765:
        /*000c*/ 	.word	0x00000000
        /*0010*/ 	.short	0x0000
        /*0012*/ 	.short	0x0000
        /*0014*/ 	.byte	0x00, 0xf0, 0x41, 0x07


	//----- nvinfo : EIATTR_SPARSE_MMA_MASK
	.align		4
.L_1766:
        /*0018*/ 	.byte	0x03, 0x50
        /*001a*/ 	.short	0x0000


	//----- nvinfo : EIATTR_MAXREG_COUNT
	.align		4
        /*001c*/ 	.byte	0x03, 0x1b
        /*001e*/ 	.short	0x00ff


	//----- nvinfo : EIATTR_NUM_BARRIERS
	.align		4
        /*0020*/ 	.byte	0x02, 0x4c
        /*0022*/ 	.byte	0x01
	.zero		1


	//----- nvinfo : EIATTR_MERCURY_ISA_VERSION
	.align		4
        /*0024*/ 	.byte	0x03, 0x5f
        /*0026*/ 	.short	0x0101


	//----- nvinfo : EIATTR_COOP_GROUP_MASK_REGIDS
	.align		4
        /*0028*/ 	.byte	0x04, 0x29
        /*002a*/ 	.short	(.L_1768 - .L_1767)


	//   ....[0]....
.L_1767:
        /*002c*/ 	.word	0xffffffff


	//   ....[1]....
        /*0030*/ 	.word	0xffffffff


	//   ....[2]....
        /*0034*/ 	.word	0xffffffff


	//   ....[3]....
        /*0038*/ 	.word	0xffffffff


	//   ....[4]....
        /*003c*/ 	.word	0xffffffff


	//   ....[5]....
        /*0040*/ 	.word	0xffffffff


	//   ....[6]....
        /*0044*/ 	.word	0xffffffff


	//   ....[7]....
        /*0048*/ 	.word	0xffffffff


	//   ....[8]....
        /*004c*/ 	.word	0xffffffff


	//   ....[9]....
        /*0050*/ 	.word	0xffffffff


	//   ....[10]....
        /*0054*/ 	.word	0xffffffff


	//   ....[11]....
        /*0058*/ 	.word	0xffffffff


	//   ....[12]....
        /*005c*/ 	.word	0xffffffff


	//   ....[13]....
        /*0060*/ 	.word	0xffffffff


	//   ....[14]....
        /*0064*/ 	.word	0xffffffff


	//   ....[15]....
        /*0068*/ 	.word	0xffffffff


	//----- nvinfo : EIATTR_COOP_GROUP_INSTR_OFFSETS
	.align		4
.L_1768:
        /*006c*/ 	.byte	0x04, 0x28
        /*006e*/ 	.short	(.L_1770 - .L_1769)


	//   ....[0]....
.L_1769:
        /*0070*/ 	.word	0x00009180


	//   ....[1]....
        /*0074*/ 	.word	0x000091c0


	//   ....[2]....
        /*0078*/ 	.word	0x000091d0


	//   ....[3]....
        /*007c*/ 	.word	0x00009210


	//   ....[4]....
        /*0080*/ 	.word	0x0000c800


	//   ....[5]....
        /*0084*/ 	.word	0x0000c810


	//   ....[6]....
        /*0088*/ 	.word	0x0000c840


	//   ....[7]....
        /*008c*/ 	.word	0x0000c850


	//   ....[8]....
        /*0090*/ 	.word	0x0000f660


	//   ....[9]....
        /*0094*/ 	.word	0x0000f680


	//   ....[10]....
        /*0098*/ 	.word	0x0000f6b0


	//   ....[11]....
        /*009c*/ 	.word	0x0000f6c0


	//   ....[12]....
        /*00a0*/ 	.word	0x00010a20


	//   ....[13]....
        /*00a4*/ 	.word	0x00010a60


	//   ....[14]....
        /*00a8*/ 	.word	0x00010b00


	//   ....[15]....
        /*00ac*/ 	.word	0x00010b10


	//----- nvinfo : EIATTR_EXIT_INSTR_OFFSETS
	.align		4
.L_1770:
        /*00b0*/ 	.byte	0x04, 0x1c
        /*00b2*/ 	.short	(.L_1772 - .L_1771)


	//   ....[0]....
.L_1771:
        /*00b4*/ 	.word	0x00000340


	//   ....[1]....
        /*00b8*/ 	.word	0x00000970


	//   ....[2]....
        /*00bc*/ 	.word	0x000009a0


	//   ....[3]....
        /*00c0*/ 	.word	0x000115a0


	//   ....[4]....
        /*00c4*/ 	.word	0x00011660


	//----- nvinfo : EIATTR_CRS_STACK_SIZE
	.align		4
.L_1772:
        /*00c8*/ 	.byte	0x04, 0x1e
        /*00ca*/ 	.short	(.L_1774 - .L_1773)
.L_1773:
        /*00cc*/ 	.word	0x00000000


	//----- nvinfo : EIATTR_CBANK_PARAM_SIZE
	.align		4
.L_1774:
        /*00d0*/ 	.byte	0x03, 0x19
        /*00d2*/ 	.short	0x01d0


	//----- nvinfo : EIATTR_PARAM_CBANK
	.align		4
        /*00d4*/ 	.byte	0x04, 0x0a
        /*00d6*/ 	.short	(.L_1776 - .L_1775)
	.align		4
.L_1775:
        /*00d8*/ 	.word	index@(.nv.constant0._ZN5flash24flash_fwd_splitkv_kernelI23Flash_fwd_kernel_traitsILi32ELi64ELi128ELi4ELb0ELb0EN7cutlass10bfloat16_tE19Flash_kernel_traitsILi32ELi64ELi128ELi4ES3_EELb1ELb0ELb0ELb0ELb1ELb1ELb0ELb1EEEvNS_16Flash_fwd_paramsE)
        /*00dc*/ 	.short	0x0210
        /*00de*/ 	.short	0x01d0


	//----- nvinfo : EIATTR_SW_WAR
	.align		4
.L_1776:
        /*00e0*/ 	.byte	0x04, 0x36
        /*00e2*/ 	.short	(.L_1778 - .L_1777)
.L_1777:
        /*00e4*/ 	.word	0x00000008
.L_1778:


//--------------------- .nv.info._ZN5flash24flash_fwd_splitkv_kernelI23Flash_fwd_kernel_traitsILi32ELi64ELi128ELi4ELb0ELb0EN7cutlass10bfloat16_tE19Flash_kernel_traitsILi32ELi64ELi128ELi4ES3_EELb1ELb0ELb1ELb0ELb0ELb0ELb0ELb1EEEvNS_16Flash_fwd_paramsE --------------------------
	.section	.nv.info._ZN5flash24flash_fwd_splitkv_kernelI23Flash_fwd_kernel_traitsILi32ELi64ELi128ELi4ELb0ELb0EN7cutlass10bfloat16_tE19Flash_kernel_traitsILi32ELi64ELi128ELi4ES3_EELb1ELb0ELb1ELb0ELb0ELb0ELb0ELb1EEEvNS_16Flash_fwd_paramsE,"",@"SHT_CUDA_INFO"
	.sectionflags	@""
	.align	4


	//----- nvinfo : EIATTR_CUDA_API_VERSION
	.align		4
        /*0000*/ 	.byte	0x04, 0x37
        /*0002*/ 	.short	(.L_1780 - .L_1779)
.L_1779:
        /*0004*/ 	.word	0x00000082


	//----- nvinfo : EIATTR_KPARAM_INFO
	.align		4
.L_1780:
        /*0008*/ 	.byte	0x04, 0x17
        /*000a*/ 	.short	(.L_1782 - .L_1781)
.L_1781:
        /*000c*/ 	.word	0x00000000
        /*0010*/ 	.short	0x0000
        /*0012*/ 	.short	0x0000
        /*0014*/ 	.byte	0x00, 0xf0, 0x41, 0x07


	//----- nvinfo : EIATTR_SPARSE_MMA_MASK
	.align		4
.L_1782:
        /*0018*/ 	.byte	0x03, 0x50
        /*001a*/ 	.short	0x0000


	//----- nvinfo : EIATTR_MAXREG_COUNT
	.align		4
        /*001c*/ 	.byte	0x03, 0x1b
        /*001e*/ 	.short	0x00ff


	//----- nvinfo : EIATTR_NUM_BARRIERS
	.align		4
        /*0020*/ 	.byte	0x02, 0x4c
        /*0022*/ 	.byte	0x01
	.zero		1


	//----- nvinfo : EIATTR_MERCURY_ISA_VERSION
	.align		4
        /*0024*/ 	.byte	0x03, 0x5f
        /*0026*/ 	.short	0x0101


	//----- nvinfo : EIATTR_COOP_GROUP_MASK_REGIDS
	.align		4
        /*0028*/ 	.byte	0x04, 0x29
        /*002a*/ 	.short	(.L_1784 - .L_1783)


	//   ....[0]....
.L_1783:
        /*002c*/ 	.word	0xffffffff


	//   ....[1]....
        /*0030*/ 	.word	0xffffffff


	//   ....[2]....
        /*0034*/ 	.word	0xffffffff


	//   ....[3]....
        /*0038*/ 	.word	0xffffffff


	//   ....[4]....
        /*003c*/ 	.word	0xffffffff


	//   ....[5]....
        /*0040*/ 	.word	0xffffffff


	//   ....[6]....
        /*0044*/ 	.word	0xffffffff


	//   ....[7]....
        /*0048*/ 	.word	0xffffffff


	//   ....[8]....
        /*004c*/ 	.word	0xffffffff


	//   ....[9]....
        /*0050*/ 	.word	0xffffffff


	//   ....[10]....
        /*0054*/ 	.word	0xffffffff


	//   ....[11]....
        /*0058*/ 	.word	0xffffffff


	//   ....[12]....
        /*005c*/ 	.word	0xffffffff


	//   ....[13]....
        /*0060*/ 	.word	0xffffffff


	//   ....[14]....
        /*0064*/ 	.word	0xffffffff


	//   ....[15]....
        /*0068*/ 	.word	0xffffffff


	//----- nvinfo : EIATTR_COOP_GROUP_INSTR_OFFSETS
	.align		4
.L_1784:
        /*006c*/ 	.byte	0x04, 0x28
        /*006e*/ 	.short	(.L_1786 - .L_1785)


	//   ....[0]....
.L_1785:
        /*0070*/ 	.word	0x00009980


	//   ....[1]....
        /*0074*/ 	.word	0x00009990


	//   ....[2]....
        /*0078*/ 	.word	0x000099c0


	//   ....[3]....
        /*007c*/ 	.word	0x000099d0


	//   ....[4]....
        /*0080*/ 	.word	0x0000d260


	//   ....[5]....
        /*0084*/ 	.word	0x0000d280


	//   ....[6]....
        /*0088*/ 	.word	0x0000d2a0


	//   ....[7]....
        /*008c*/ 	.word	0x0000d2c0


	//   ....[8]....
        /*0090*/ 	.word	0x00010270


	//   ....[9]....
        /*0094*/ 	.word	0x00010300


	//   ....[10]....
        /*0098*/ 	.word	0x00010440


	//   ....[11]....
        /*009c*/ 	.word	0x00010460


	//   ....[12]....
        /*00a0*/ 	.word	0x000117a0


	//   ....[13]....
        /*00a4*/ 	.word	0x00011800


	//   ....[14]....
        /*00a8*/ 	.word	0x00011840


	//   ....[15]....
        /*00ac*/ 	.word	0x00011870


	//----- nvinfo : EIATTR_EXIT_INSTR_OFFSETS
	.align		4
.L_1786:
        /*00b0*/ 	.byte	0x04, 0x1c
        /*00b2*/ 	.short	(.L_1788 - .L_1787)


	//   ....[0]....
.L_1787:
        /*00b4*/ 	.word	0x00000340


	//   ....[1]....
        /*00b8*/ 	.word	0x000009a0


	//   ....[2]....
        /*00bc*/ 	.word	0x000009d0


	//   ....[3]....
        /*00c0*/ 	.word	0x00012330


	//   ....[4]....
        /*00c4*/ 	.word	0x000123f0


	//----- nvinfo : EIATTR_CRS_STACK_SIZE
	.align		4
.L_1788:
        /*00c8*/ 	.byte	0x04, 0x1e
        /*00ca*/ 	.short	(.L_1790 - .L_1789)
.L_1789:
        /*00cc*/ 	.word	0x00000000


	//----- nvinfo : EIATTR_CBANK_PARAM_SIZE
	.align		4
.L_1790:
        /*00d0*/ 	.byte	0x03, 0x19
        /*00d2*/ 	.short	0x01d0


	//----- nvinfo : EIATTR_PARAM_CBANK
	.align		4
        /*00d4*/ 	.byte	0x04, 0x0a
        /*00d6*/ 	.short	(.L_1792 - .L_1791)
	.align		4
.L_1791:
        /*00d8*/ 	.word	index@(.nv.constant0._ZN5flash24flash_fwd_splitkv_kernelI23Flash_fwd_kernel_traitsILi32ELi64ELi128ELi4ELb0ELb0EN7cutlass10bfloat16_tE19Flash_kernel_traitsILi32ELi64ELi128ELi4ES3_EELb1ELb0ELb1ELb0ELb0ELb0ELb0ELb1EEEvNS_16Flash_fwd_paramsE)
        /*00dc*/ 	.short	0x0210
        /*00de*/ 	.short	0x01d0


	//----- nvinfo : EIATTR_SW_WAR
	.align		4
.L_1792:
        /*00e0*/ 	.byte	0x04, 0x36
        /*00e2*/ 	.short	(.L_1794 - .L_1793)
.L_1793:
        /*00e4*/ 	.word	0x00000008
.L_1794:


//--------------------- .nv.info._ZN5flash24flash_fwd_splitkv_kernelI23Flash_fwd_kernel_traitsILi32ELi64ELi128ELi4ELb0ELb0EN7cutlass10bfloat16_tE19Flash_kernel_traitsILi32ELi64ELi128ELi4ES3_EELb1ELb0ELb1ELb0ELb0ELb1ELb0ELb1EEEvNS_16Flash_fwd_paramsE --------------------------
	.section	.nv.info._ZN5flash24flash_fwd_splitkv_kernelI23Flash_fwd_kernel_traitsILi32ELi64ELi128ELi4ELb0ELb0EN7cutlass10bfloat16_tE19Flash_kernel_traitsILi32ELi64ELi128ELi4ES3_EELb1ELb0ELb1ELb0ELb0ELb1ELb0ELb1EEEvNS_16Flash_fwd_paramsE,"",@"SHT_CUDA_INFO"
	.sectionflags	@""
	.align	4


	//----- nvinfo : EIATTR_CUDA_API_VERSION
	.align		4
        /*0000*/ 	.byte	0x04, 0x37
        /*0002*/ 	.short	(.L_1796 - .L_1795)
.L_1795:
        /*0004*/ 	.word	0x00000082


	//----- nvinfo : EIATTR_KPARAM_INFO
	.align		4
.L_1796:
        /*0008*/ 	.byte	0x04, 0x17
        /*000a*/ 	.short	(.L_1798 - .L_1797)
.L_1797:
        /*000c*/ 	.word	0x00000000
        /*0010*/ 	.short	0x0000
        /*0012*/ 	.short	0x0000
        /*0014*/ 	.byte	0x00, 0xf0, 0x41, 0x07


	//----- nvinfo : EIATTR_SPARSE_MMA_MASK
	.align		4
.L_1798:
        /*0018*/ 	.byte	0x03, 0x50
        /*001a*/ 	.short	0x0000


	//----- nvinfo : EIATTR_MAXREG_COUNT
	.align		4
        /*001c*/ 	.byte	0x03, 0x1b
        /*001e*/ 	.short	0x00ff


	//----- nvinfo : EIATTR_NUM_BARRIERS
	.align		4
        /*0020*/ 	.byte	0x02, 0x4c
        /*0022*/ 	.byte	0x01
	.zero		1


	//----- nvinfo : EIATTR_MERCURY_ISA_VERSION
	.align		4
        /*0024*/ 	.byte	0x03, 0x5f
        /*0026*/ 	.short	0x0101


	//----- nvinfo : EIATTR_COOP_GROUP_MASK_REGIDS
	.align		4
        /*0028*/ 	.byte	0x04, 0x29
        /*002a*/ 	.short	(.L_1800 - .L_1799)


	//   ....[0]....
.L_1799:
        /*002c*/ 	.word	0xffffffff


	//   ....[1]....
        /*0030*/ 	.word	0xffffffff


	//   ....[2]....
        /*0034*/ 	.word	0xffffffff


	//   ....[3]....
        /*0038*/ 	.word	0xffffffff


	//   ....[4]....
        /*003c*/ 	.word	0xffffffff


	//   ....[5]....
        /*0040*/ 	.word	0xffffffff


	//   ....[6]....
        /*0044*/ 	.word	0xffffffff


	//   ....[7]....
        /*0048*/ 	.word	0xffffffff


	//   ....[8]....
        /*004c*/ 	.word	0xffffffff


	//   ....[9]....
        /*0050*/ 	.word	0xffffffff


	//   ....[10]....
        /*0054*/ 	.word	0xffffffff


	//   ....[11]....
        /*0058*/ 	.word	0xffffffff


	//   ....[12]....
        /*005c*/ 	.word	0xffffffff


	//   ....[13]....
        /*0060*/ 	.word	0xffffffff


	//   ....[14]....
        /*0064*/ 	.word	0xffffffff


	//   ....[15]....
        /*0068*/ 	.word	0xffffffff


	//----- nvinfo : EIATTR_COOP_GROUP_INSTR_OFFSETS
	.align		4
.L_1800:
        /*006c*/ 	.byte	0x04, 0x28
        /*006e*/ 	.short	(.L_1802 - .L_1801)


	//   ....[0]....
.L_1801:
        /*0070*/ 	.word	0x0000a1a0


	//   ....[1]....
        /*0074*/ 	.word	0x0000a1c0


	//   ....[2]....
        /*0078*/ 	.word	0x0000a200


	//   ....[3]....
        /*007c*/ 	.word	0x0000a270


	//   ....[4]....
        /*0080*/ 	.word	0x0000e270


	//   ....[5]....
        /*0084*/ 	.word	0x0000e2a0


	//   ....[6]....
        /*0088*/ 	.word	0x0000e2c0


	//   ....[7]....
        /*008c*/ 	.word	0x0000e2e0


	//   ....[8]....
        /*0090*/ 	.word	0x00011ae0


	//   ....[9]....
        /*0094*/ 	.word	0x00011b90


	//   ....[10]....
        /*0098*/ 	.word	0x00011c30


	//   ....[11]....
        /*009c*/ 	.word	0x00011c50


	//   ....[12]....
        /*00a0*/ 	.word	0x00012f90


	//   ....[13]....
        /*00a4*/ 	.word	0x00012ff0


	//   ....[14]....
        /*00a8*/ 	.word	0x00013030


	//   ....[15]....
        /*00ac*/ 	.word	0x00013060


	//----- nvinfo : EIATTR_EXIT_INSTR_OFFSETS
	.align		4
.L_1802:
        /*00b0*/ 	.byte	0x04, 0x1c
        /*00b2*/ 	.short	(.L_1804 - .L_1803)


	//   ....[0]....
.L_1803:
        /*00b4*/ 	.word	0x00000340


	//   ....[1]....
        /*00b8*/ 	.word	0x000009a0


	//   ....[2]....
        /*00bc*/ 	.word	0x000009d0


	//   ....[3]....
        /*00c0*/ 	.word	0x00013b20


	//   ....[4]....
        /*00c4*/ 	.word	0x00013be0


	//----- nvinfo : EIATTR_CRS_STACK_SIZE
	.align		4
.L_1804:
        /*00c8*/ 	.byte	0x04, 0x1e
        /*00ca*/ 	.short	(.L_1806 - .L_1805)
.L_1805:
        /*00cc*/ 	.word	0x00000000


	//----- nvinfo : EIATTR_CBANK_PARAM_SIZE
	.align		4
.L_1806:
        /*00d0*/ 	.byte	0x03, 0x19
        /*00d2*/ 	.short	0x01d0


	//----- nvinfo : EIATTR_PARAM_CBANK
	.align		4
        /*00d4*/ 	.byte	0x04, 0x0a
        /*00d6*/ 	.short	(.L_1808 - .L_1807)
	.align		4
.L_1807:
        /*00d8*/ 	.word	index@(.nv.constant0._ZN5flash24flash_fwd_splitkv_kernelI23Flash_fwd_kernel_traitsILi32ELi64ELi128ELi4ELb0ELb0EN7cutlass10bfloat16_tE19Flash_kernel_traitsILi32ELi64ELi128ELi4ES3_EELb1ELb0ELb1ELb0ELb0ELb1ELb0ELb1EEEvNS_16Flash_fwd_paramsE)
        /*00dc*/ 	.short	0x0210
        /*00de*/ 	.short	0x01d0


	//----- nvinfo : EIATTR_SW_WAR
	.align		4
.L_1808:
        /*00e0*/ 	.byte	0x04, 0x36
        /*00e2*/ 	.short	(.L_1810 - .L_1809)
.L_1809:
        /*00e4*/ 	.word	0x00000008
.L_1810:


//--------------------- .nv.info._ZN5flash24flash_fwd_splitkv_kernelI23Flash_fwd_kernel_traitsILi32ELi64ELi128ELi4ELb0ELb0EN7cutlass10bfloat16_tE19Flash_kernel_traitsILi32ELi64ELi128ELi4ES3_EELb1ELb0ELb0ELb0ELb1ELb0ELb1ELb0EEEvNS_16Flash_fwd_paramsE --------------------------
	.section	.nv.info._ZN5flash24flash_fwd_splitkv_kernelI23Flash_fwd_kernel_traitsILi32ELi64ELi128ELi4ELb0ELb0EN7cutlass10bfloat16_tE19Flash_kernel_traitsILi32ELi64ELi128ELi4ES3_EELb1ELb0ELb0ELb0ELb1ELb0ELb1ELb0EEEvNS_16Flash_fwd_paramsE,"",@"SHT_CUDA_INFO"
	.sectionflags	@""
	.align	4


	//----- nvinfo : EIATTR_CUDA_API_VERSION
	.align		4
        /*0000*/ 	.byte	0x04, 0x37
        /*0002*/ 	.short	(.L_1812 - .L_1811)
.L_1811:
        /*0004*/ 	.word	0x00000082


	//----- nvinfo : EIATTR_KPARAM_INFO
	.align		4
.L_1812:
        /*0008*/ 	.byte	0x04, 0x17
        /*000a*/ 	.short	(.L_1814 - .L_1813)
.L_1813:
        /*000c*/ 	.word	0x00000000
        /*0010*/ 	.short	0x0000
        /*0012*/ 	.short	0x0000
        /*0014*/ 	.byte	0x00, 0xf0, 0x41, 0x07


	//----- nvinfo : EIATTR_SPARSE_MMA_MASK
	.align		4
.L_1814:
        /*0018*/ 	.byte	0x03, 0x50
        /*001a*/ 	.short	0x0000


	//----- nvinfo : EIATTR_MAXREG_COUNT
	.align		4
        /*001c*/ 	.byte	0x03, 0x1b
        /*001e*/ 	.short	0x00ff


	//----- nvinfo : EIATTR_NUM_BARRIERS
	.align		4
        /*0020*/ 	.byte	0x02, 0x4c
        /*0022*/ 	.byte	0x01
	.zero		1


	//----- nvinfo : EIATTR_MERCURY_ISA_VERSION
	.align		4
        /*0024*/ 	.byte	0x03, 0x5f
        /*0026*/ 	.short	0x0101


	//----- nvinfo : EIATTR_COOP_GROUP_MASK_REGIDS
	.align		4
        /*0028*/ 	.byte	0x04, 0x29
        /*002a*/ 	.short	(.L_1816 - .L_1815)


	//   ....[0]....
.L_1815:
        /*002c*/ 	.word	0xffffffff


	//   ....[1]....
        /*0030*/ 	.word	0xffffffff


	//   ....[2]....
        /*0034*/ 	.word	0xffffffff


	//   ....[3]....
        /*0038*/ 	.word	0xffffffff


	//   ....[4]....
        /*003c*/ 	.word	0xffffffff


	//   ....[5]....
        /*0040*/ 	.word	0xffffffff


	//   ....[6]....
        /*0044*/ 	.word	0xffffffff


	//   ....[7]....
        /*0048*/ 	.word	0xffffffff


	//   ....[8]....
        /*004c*/ 	.word	0xffffffff


	//   ....[9]....
        /*0050*/ 	.word	0xffffffff


	//   ....[10]....
        /*0054*/ 	.word	0xffffffff


	//   ....[11]....
        /*0058*/ 	.word	0xffffffff


	//   ....[12]....
        /*005c*/ 	.word	0xffffffff


	//   ....[13]....
        /*0060*/ 	.word	0xffffffff


	//   ....[14]....
        /*0064*/ 	.word	0xffffffff


	//   ....[15]....
        /*0068*/ 	.word	0xffffffff


	//----- nvinfo : EIATTR_COOP_GROUP_INSTR_OFFSETS
	.align		4
.L_1816:
        /*006c*/ 	.byte	0x04, 0x28
        /*006e*/ 	.short	(.L_1818 - .L_1817)


	//   ....[0]....
.L_1817:
        /*0070*/ 	.word	0x00003d10


	//   ....[1]....
        /*0074*/ 	.word	0x00003d30


	//   ....[2]....
        /*0078*/ 	.word	0x00004280


	//   ....[3]....
        /*007c*/ 	.word	0x000042f0


	//   ....[4]....
        /*0080*/ 	.word	0x00006d10


	//   ....[5]....
        /*0084*/ 	.word	0x00006d30


	//   ....[6]....
        /*0088*/ 	.word	0x00006d50


	//   ....[7]....
        /*008c*/ 	.word	0x00006e90


	//   ....[8]....
        /*0090*/ 	.word	0x00009360


	//   ....[9]....
        /*0094*/ 	.word	0x00009370


	//   ....[10]....
        /*0098*/ 	.word	0x000093a0


	//   ....[11]....
        /*009c*/ 	.word	0x000093b0


	//   ....[12]....
        /*00a0*/ 	.word	0x0000a740


	//   ....[13]....
        /*00a4*/ 	.word	0x0000a780


	//   ....[14]....
        /*00a8*/ 	.word	0x0000a800


	//   ....[15]....
        /*00ac*/ 	.word	0x0000a840


	//----- nvinfo : EIATTR_EXIT_INSTR_OFFSETS
	.align		4
.L_1818:
        /*00b0*/ 	.byte	0x04, 0x1c
        /*00b2*/ 	.short	(.L_1820 - .L_1819)


	//   ....[0]....
.L_1819:
        /*00b4*/ 	.word	0x00000440


	//   ....[1]....
        /*00b8*/ 	.word	0x00000ab0


	//   ....[2]....
        /*00bc*/ 	.word	0x00000ae0


	//   ....[3]....
        /*00c0*/ 	.word	0x0000b110


	//   ....[4]....
        /*00c4*/ 	.word	0x0000b130


	//----- nvinfo : EIATTR_CRS_STACK_SIZE
	.align		4
.L_1820:
        /*00c8*/ 	.byte	0x04, 0x1e
        /*00ca*/ 	.short	(.L_1822 - .L_1821)
.L_1821:
        /*00cc*/ 	.word	0x00000000


	//----- nvinfo : EIATTR_CBANK_PARAM_SIZE
	.align		4
.L_1822:
        /*00d0*/ 	.byte	0x03, 0x19
        /*00d2*/ 	.short	0x01d0


	//----- nvinfo : EIATTR_PARAM_CBANK
	.align		4
        /*00d4*/ 	.byte	0x04, 0x0a
        /*00d6*/ 	.short	(.L_1824 - .L_1823)
	.align		4
.L_1823:
        /*00d8*/ 	.word	index@(.nv.constant0._ZN5flash24flash_fwd_splitkv_kernelI23Flash_fwd_kernel_traitsILi32ELi64ELi128ELi4ELb0ELb0EN7cutlass10bfloat16_tE19Flash_kernel_traitsILi32ELi64ELi128ELi4ES3_EELb1ELb0ELb0ELb0ELb1ELb0ELb1ELb0EEEvNS_16Flash_fwd_paramsE)
        /*00dc*/ 	.short	0x0210
        /*00de*/ 	.short	0x01d0


	//----- nvinfo : EIATTR_SW_WAR
	.align		4
.L_1824:
        /*00e0*/ 	.byte	0x04, 0x36
        /*00e2*/ 	.short	(.L_1826 - .L_1825)
.L_1825:
        /*00e4*/ 	.word	0x00000008
.L_1826:


//--------------------- .nv.info._ZN5flash24flash_fwd_splitkv_kernelI23Flash_fwd_kernel_traitsILi32ELi64ELi128ELi4ELb0ELb0EN7cutlass10bfloat16_tE19Flash_kernel_traitsILi32ELi64ELi128ELi4ES3_EELb1ELb0ELb0ELb0ELb1ELb1ELb1ELb0EEEvNS_16Flash_fwd_paramsE --------------------------
	.section	.nv.info._ZN5flash24flash_fwd_splitkv_kernelI23Flash_fwd_kernel_traitsILi32ELi64ELi128ELi4ELb0ELb0EN7cutlass10bfloat16_tE19Flash_kernel_traitsILi32ELi64ELi128ELi4ES3_EELb1ELb0ELb0ELb0ELb1ELb1ELb1ELb0EEEvNS_16Flash_fwd_paramsE,"",@"SHT_CUDA_INFO"
	.sectionflags	@""
	.align	4


	//----- nvinfo : EIATTR_CUDA_API_VERSION
	.align		4
        /*0000*/ 	.byte	0x04, 0x37
        /*0002*/ 	.short	(.L_1828 - .L_1827)
.L_1827:
        /*0004*/ 	.word	0x00000082


	//----- nvinfo : EIATTR_KPARAM_INFO
	.align		4
.L_1828:
        /*0008*/ 	.byte	0x04, 0x17
        /*000a*/ 	.short	(.L_1830 - .L_1829)
.L_1829:
        /*000c*/ 	.word	0x00000000
        /*0010*/ 	.short	0x0000
        /*0012*/ 	.short	0x0000
        /*0014*/ 	.byte	0x00, 0xf0, 0x41, 0x07


	//----- nvinfo : EIATTR_SPARSE_MMA_MASK
	.align		4
.L_1830:
        /*0018*/ 	.byte	0x03, 0x50
        /*001a*/ 	.short	0x0000


	//----- nvinfo : EIATTR_MAXREG_COUNT
	.align		4
        /*001c*/ 	.byte	0x03, 0x1b
        /*001e*/ 	.short	0x00ff


	//----- nvinfo : EIATTR_NUM_BARRIERS
	.align		4
        /*0020*/ 	.byte	0x02, 0x4c
        /*0022*/ 	.byte	0x01
	.zero		1


	//----- nvinfo : EIATTR_MERCURY_ISA_VERSION
	.align		4
        /*0024*/ 	.byte	0x03, 0x5f
        /*0026*/ 	.short	0x0101


	//----- nvinfo : EIATTR_COOP_GROUP_MASK_REGIDS
	.align		4
        /*0028*/ 	.byte	0x04, 0x29
        /*002a*/ 	.short	(.L_1832 - .L_1831)


	//   ....[0]....
.L_1831:
        /*002c*/ 	.word	0xffffffff


	//   ....[1]....
        /*0030*/ 	.word	0xffffffff


	//   ....[2]....
        /*0034*/ 	.word	0xffffffff


	//   ....[3]....
        /*0038*/ 	.word	0xffffffff


	//   ....[4]....
        /*003c*/ 	.word	0xffffffff


	//   ....[5]....
        /*0040*/ 	.word	0xffffffff


	//   ....[6]....
        /*0044*/ 	.word	0xffffffff


	//   ....[7]....
        /*0048*/ 	.word	0xffffffff


	//   ....[8]....
        /*004c*/ 	.word	0xffffffff


	//   ....[9]....
        /*0050*/ 	.word	0xffffffff


	//   ....[10]....
        /*0054*/ 	.word	0xffffffff


	//   ....[11]....
        /*0058*/ 	.word	0xffffffff


	//   ....[12]....
        /*005c*/ 	.word	0xffffffff


	//   ....[13]....
        /*0060*/ 	.word	0xffffffff


	//   ....[14]....
        /*0064*/ 	.word	0xffffffff


	//   ....[15]....
        /*0068*/ 	.word	0xffffffff


	//----- nvinfo : EIATTR_COOP_GROUP_INSTR_OFFSETS
	.align		4
.L_1832:
        /*006c*/ 	.byte	0x04, 0x28
        /*006e*/ 	.short	(.L_1834 - .L_1833)


	//   ....[0]....
.L_1833:
        /*0070*/ 	.word	0x000045c0


	//   ....[1]....
        /*0074*/ 	.word	0x000045f0


	//   ....[2]....
        /*0078*/ 	.word	0x00004640


	//   ....[3]....
        /*007c*/ 	.word	0x00004650


	//   ....[4]....
        /*0080*/ 	.word	0x00007bb0


	//   ....[5]....
        /*0084*/ 	.word	0x00007bd0


	//   ....[6]....
        /*0088*/ 	.word	0x00007bf0


	//   ....[7]....
        /*008c*/ 	.word	0x00007c10


	//   ....[8]....
        /*0090*/ 	.word	0x0000a9e0


	//   ....[9]....
        /*0094*/ 	.word	0x0000a9f0


	//   ....[10]....
        /*0098*/ 	.word	0x0000aa20


	//   ....[11]....
        /*009c*/ 	.word	0x0000aa30


	//   ....[12]....
        /*00a0*/ 	.word	0x0000bd80


	//   ....[13]....
        /*00a4*/ 	.word	0x0000bdc0


	//   ....[14]....
        /*00a8*/ 	.word	0x0000be60


	//   ....[15]....
        /*00ac*/ 	.word	0x0000be70


	//----- nvinfo : EIATTR_EXIT_INSTR_OFFSETS
	.align		4
.L_1834:
        /*00b0*/ 	.byte	0x04, 0x1c
        /*00b2*/ 	.short	(.L_1836 - .L_1835)


	//   ....[0]....
.L_1835:
        /*00b4*/ 	.word	0x00000440


	//   ....[1]....
        /*00b8*/ 	.word	0x00000ab0


	//   ....[2]....
        /*00bc*/ 	.word	0x00000ae0


	//   ....[3]....
        /*00c0*/ 	.word	0x0000c8d0


	//   ....[4]....
        /*00c4*/ 	.word	0x0000c8f0


	//----- nvinfo : EIATTR_CRS_STACK_SIZE
	.align		4
.L_1836:
        /*00c8*/ 	.byte	0x04, 0x1e
        /*00ca*/ 	.short	(.L_1838 - .L_1837)
.L_1837:
        /*00cc*/ 	.word	0x00000000


	//----- nvinfo : EIATTR_CBANK_PARAM_SIZE
	.align		4
.L_1838:
        /*00d0*/ 	.byte	0x03, 0x19
        /*00d2*/ 	.short	0x01d0


	//----- nvinfo : EIATTR_PARAM_CBANK
	.align		4
        /*00d4*/ 	.byte	0x04, 0x0a
        /*00d6*/ 	.short	(.L_1840 - .L_1839)
	.align		4
.L_1839:
        /*00d8*/ 	.word	index@(.nv.constant0._ZN5flash24flash_fwd_splitkv_kernelI23Flash_fwd_kernel_traitsILi32ELi64ELi128ELi4ELb0ELb0EN7cutlass10bfloat16_tE19Flash_kernel_traitsILi32ELi64ELi128ELi4ES3_EELb1ELb0ELb0ELb0ELb1ELb1ELb1ELb0EEEvNS_16Flash_fwd_paramsE)
        /*00dc*/ 	.short	0x0210
        /*00de*/ 	.short	0x01d0


	//----- nvinfo : EIATTR_SW_WAR
	.align		4
.L_1840:
        /*00e0*/ 	.byte	0x04, 0x36
        /*00e2*/ 	.short	(.L_1842 - .L_1841)
.L_1841:
        /*00e4*/ 	.word	0x00000008
.L_1842:


//--------------------- .nv.info._ZN5flash24flash_fwd_splitkv_kernelI23Flash_fwd_kernel_traitsILi32ELi64ELi128ELi4ELb0ELb0EN7cutlass10bfloat16_tE19Flash_kernel_traitsILi32ELi64ELi128ELi4ES3_EELb1ELb0ELb1ELb0ELb0ELb0ELb1ELb0EEEvNS_16Flash_fwd_paramsE --------------------------
	.section	.nv.info._ZN5flash24flash_fwd_splitkv_kernelI23Flash_fwd_kernel_traitsILi32ELi64ELi128ELi4ELb0ELb0EN7cutlass10bfloat16_tE19Flash_kernel_traitsILi32ELi64ELi128ELi4ES3_EELb1ELb0ELb1ELb0ELb0ELb0ELb1ELb0EEEvNS_16Flash_fwd_paramsE,"",@"SHT_CUDA_INFO"
	.sectionflags	@""
	.align	4


	//----- nvinfo : EIATTR_CUDA_API_VERSION
	.align		4
        /*0000*/ 	.byte	0x04, 0x37
        /*0002*/ 	.short	(.L_1844 - .L_1843)
.L_1843:
        /*0004*/ 	.word	0x00000082


	//----- nvinfo : EIATTR_KPARAM_INFO
	.align		4
.L_1844:
        /*0008*/ 	.byte	0x04, 0x17
        /*000a*/ 	.short	(.L_1846 - .L_1845)
.L_1845:
        /*000c*/ 	.word	0x00000000
        /*0010*/ 	.short	0x0000
        /*0012*/ 	.short	0x0000
        /*0014*/ 	.byte	0x00, 0xf0, 0x41, 0x07


	//----- nvinfo : EIATTR_SPARSE_MMA_MASK
	.align		4
.L_1846:
        /*0018*/ 	.byte	0x03, 0x50
        /*001a*/ 	.short	0x0000


	//----- nvinfo : EIATTR_MAXREG_COUNT
	.align		4
        /*001c*/ 	.byte	0x03, 0x1b
        /*001e*/ 	.short	0x00ff


	//----- nvinfo : EIATTR_NUM_BARRIERS
	.align		4
        /*0020*/ 	.byte	0x02, 0x4c
        /*0022*/ 	.byte	0x01
	.zero		1


	//----- nvinfo : EIATTR_MERCURY_ISA_VERSION
	.align		4
        /*0024*/ 	.byte	0x03, 0x5f
        /*0026*/ 	.short	0x0101


	//----- nvinfo : EIATTR_COOP_GROUP_MASK_REGIDS
	.align		4
        /*0028*/ 	.byte	0x04, 0x29
        /*002a*/ 	.short	(.L_1848 - .L_1847)


	//   ....[0]....
.L_1847:
        /*002c*/ 	.word	0xffffffff


	//   ....[1]....
        /*0030*/ 	.word	0xffffffff


	//   ....[2]....
        /*0034*/ 	.word	0xffffffff


	//   ....[3]....
        /*0038*/ 	.word	0xffffffff


	//   ....[4]....
        /*003c*/ 	.word	0xffffffff


	//   ....[5]....
        /*0040*/ 	.word	0xffffffff


	//   ....[6]....
        /*0044*/ 	.word	0xffffffff


	//   ....[7]....
        /*0048*/ 	.word	0xffffffff


	//   ....[8]....
        /*004c*/ 	.word	0xffffffff


	//   ....[9]....
        /*0050*/ 	.word	0xffffffff


	//   ....[10]....
        /*0054*/ 	.word	0xffffffff


	//   ....[11]....
        /*0058*/ 	.word	0xffffffff


	//   ....[12]....
        /*005c*/ 	.word	0xffffffff


	//   ....[13]....
        /*0060*/ 	.word	0xffffffff


	//   ....[14]....
        /*0064*/ 	.word	0xffffffff


	//   ....[15]....
        /*0068*/ 	.word	0xffffffff


	//----- nvinfo : EIATTR_COOP_GROUP_INSTR_OFFSETS
	.align		4
.L_1848:
        /*006c*/ 	.byte	0x04, 0x28
        /*006e*/ 	.short	(.L_1850 - .L_1849)


	//   ....[0]....
.L_1849:
        /*0070*/ 	.word	0x00004d30


	//   ....[1]....
        /*0074*/ 	.word	0x00004d70


	//   ....[2]....
        /*0078*/ 	.word	0x00004e00


	//   ....[3]....
        /*007c*/ 	.word	0x00004fd0


	//   ....[4]....
        /*0080*/ 	.word	0x00008620


	//   ....[5]....
        /*0084*/ 	.word	0x00008640


	//   ....[6]....
        /*0088*/ 	.word	0x00008660


	//   ....[7]....
        /*008c*/ 	.word	0x000087a0


	//   ....[8]....
        /*0090*/ 	.word	0x0000b790


	//   ....[9]....
        /*0094*/ 	.word	0x0000b7b0


	//   ....[10]....
        /*0098*/ 	.word	0x0000b7e0


	//   ....[11]....
        /*009c*/ 	.word	0x0000b7f0


	//   ....[12]....
        /*00a0*/ 	.word	0x0000cb40


	//   ....[13]....
        /*00a4*/ 	.word	0x0000cb80


	//   ....[14]....
        /*00a8*/ 	.word	0x0000cc20


	//   ....[15]....
        /*00ac*/ 	.word	0x0000cc30


	//----- nvinfo : EIATTR_EXIT_INSTR_OFFSETS
	.align		4
.L_1850:
        /*00b0*/ 	.byte	0x04, 0x1c
        /*00b2*/ 	.short	(.L_1852 - .L_1851)


	//   ....[0]....
.L_1851:
        /*00b4*/ 	.word	0x00000440


	//   ....[1]....
        /*00b8*/ 	.word	0x00000b00


	//   ....[2]....
        /*00bc*/ 	.word	0x00000b30


	//   ....[3]....
        /*00c0*/ 	.word	0x0000d6b0


	//   ....[4]....
        /*00c4*/ 	.word	0x0000d6d0


	//----- nvinfo : EIATTR_CRS_STACK_SIZE
	.align		4
.L_1852:
        /*00c8*/ 	.byte	0x04, 0x1e
        /*00ca*/ 	.short	(.L_1854 - .L_1853)
.L_1853:
        /*00cc*/ 	.word	0x00000000


	//----- nvinfo : EIATTR_CBANK_PARAM_SIZE
	.align		4
.L_1854:
        /*00d0*/ 	.byte	0x03, 0x19
        /*00d2*/ 	.short	0x01d0


	//----- nvinfo : EIATTR_PARAM_CBANK
	.align		4
        /*00d4*/ 	.byte	0x04, 0x0a
        /*00d6*/ 	.short	(.L_1856 - .L_1855)
	.align		4
.L_1855:
        /*00d8*/ 	.word	index@(.nv.constant0._ZN5flash24flash_fwd_splitkv_kernelI23Flash_fwd_kernel_traitsILi32ELi64ELi128ELi4ELb0ELb0EN7cutlass10bfloat16_tE19Flash_kernel_traitsILi32ELi64ELi128ELi4ES3_EELb1ELb0ELb1ELb0ELb0ELb0ELb1ELb0EEEvNS_16Flash_fwd_paramsE)
        /*00dc*/ 	.short	0x0210
        /*00de*/ 	.short	0x01d0


	//----- nvinfo : EIATTR_SW_WAR
	.align		4
.L_1856:
        /*00e0*/ 	.byte	0x04, 0x36
        /*00e2*/ 	.short	(.L_1858 - .L_1857)
.L_1857:
        /*00e4*/ 	.word	0x00000008
.L_1858:


//--------------------- .nv.info._ZN5flash24flash_fwd_splitkv_kernelI23Flash_fwd_kernel_traitsILi32ELi64ELi128ELi4ELb0ELb0EN7cutlass10bfloat16_tE19Flash_kernel_traitsILi32ELi64ELi128ELi4ES3_EELb1ELb0ELb1ELb0ELb0ELb1ELb1ELb0EEEvNS_16Flash_fwd_paramsE --------------------------
	.section	.nv.info._ZN5flash24flash_fwd_splitkv_kernelI23Flash_fwd_kernel_traitsILi32ELi64ELi128ELi4ELb0ELb0EN7cutlass10bfloat16_tE19Flash_kernel_traitsILi32ELi64ELi128ELi4ES3_EELb1ELb0ELb1ELb0ELb0ELb1ELb1ELb0EEEvNS_16Flash_fwd_paramsE,"",@"SHT_CUDA_INFO"
	.sectionflags	@""
	.align	4


	//----- nvinfo : EIATTR_CUDA_API_VERSION
	.align		4
        /*0000*/ 	.byte	0x04, 0x37
        /*0002*/ 	.short	(.L_1860 - .L_1859)
.L_1859:
        /*0004*/ 	.word	0x00000082


	//----- nvinfo : EIATTR_KPARAM_INFO
	.align		4
.L_1860:
        /*0008*/ 	.byte	0x04, 0x17
        /*000a*/ 	.short	(.L_1862 - .L_1861)
.L_1861:
        /*000c*/ 	.word	0x00000000
        /*0010*/ 	.short	0x0000
        /*0012*/ 	.short	0x0000
        /*0014*/ 	.byte	0x00, 0xf0, 0x41, 0x07


	//----- nvinfo : EIATTR_SPARSE_MMA_MASK
	.align		4
.L_1862:
        /*0018*/ 	.byte	0x03, 0x50
        /*001a*/ 	.short	0x0000


	//----- nvinfo : EIATTR_MAXREG_COUNT
	.align		4
        /*001c*/ 	.byte	0x03, 0x1b
        /*001e*/ 	.short	0x00ff


	//----- nvinfo : EIATTR_NUM_BARRIERS
	.align		4
        /*0020*/ 	.byte	0x02, 0x4c
        /*0022*/ 	.byte	0x01
	.zero		1


	//----- nvinfo : EIATTR_MERCURY_ISA_VERSION
	.align		4
        /*0024*/ 	.byte	0x03, 0x5f
        /*0026*/ 	.short	0x0101


	//----- nvinfo : EIATTR_COOP_GROUP_MASK_REGIDS
	.align		4
        /*0028*/ 	.byte	0x04, 0x29
        /*002a*/ 	.short	(.L_1864 - .L_1863)


	//   ....[0]....
.L_1863:
        /*002c*/ 	.word	0xffffffff


	//   ....[1]....
        /*0030*/ 	.word	0xffffffff


	//   ....[2]....
        /*0034*/ 	.word	0xffffffff


	//   ....[3]....
        /*0038*/ 	.word	0xffffffff


	//   ....[4]....
        /*003c*/ 	.word	0xffffffff


	//   ....[5]....
        /*0040*/ 	.word	0xffffffff


	//   ....[6]....
        /*0044*/ 	.word	0xffffffff


	//   ....[7]....
        /*0048*/ 	.word	0xffffffff


	//   ....[8]....
        /*004c*/ 	.word	0xffffffff


	//   ....[9]....
        /*0050*/ 	.word	0xffffffff


	//   ....[10]....
        /*0054*/ 	.word	0xffffffff


	//   ....[11]....
        /*0058*/ 	.word	0xffffffff


	//   ....[12]....
        /*005c*/ 	.word	0xffffffff


	//   ....[13]....
        /*0060*/ 	.word	0xffffffff


	//   ....[14]....
        /*0064*/ 	.word	0xffffffff


	//   ....[15]....
        /*0068*/ 	.word	0xffffffff


	//----- nvinfo : EIATTR_COOP_GROUP_INSTR_OFFSETS
	.align		4
.L_1864:
        /*006c*/ 	.byte	0x04, 0x28
        /*006e*/ 	.short	(.L_1866 - .L_1865)


	//   ....[0]....
.L_1865:
        /*0070*/ 	.word	0x00005230


	//   ....[1]....
        /*0074*/ 	.word	0x00005260


	//   ....[2]....
        /*0078*/ 	.word	0x00005720


	//   ....[3]....
        /*007c*/ 	.word	0x00005790


	//   ....[4]....
        /*0080*/ 	.word	0x00009480


	//   ....[5]....
        /*0084*/ 	.word	0x000094b0


	//   ....[6]....
        /*0088*/ 	.word	0x00009510


	//   ....[7]....
        /*008c*/ 	.word	0x00009680


	//   ....[8]....
        /*0090*/ 	.word	0x0000cdd0


	//   ....[9]....
        /*0094*/ 	.word	0x0000ce10


	//   ....[10]....
        /*0098*/ 	.word	0x0000ce40


	//   ....[11]....
        /*009c*/ 	.word	0x0000ce50


	//   ....[12]....
        /*00a0*/ 	.word	0x0000e150


	//   ....[13]....
        /*00a4*/ 	.word	0x0000e1d0


	//   ....[14]....
        /*00a8*/ 	.word	0x0000e220


	//   ....[15]....
        /*00ac*/ 	.word	0x0000e270


	//----- nvinfo : EIATTR_EXIT_INSTR_OFFSETS
	.align		4
.L_1866:
        /*00b0*/ 	.byte	0x04, 0x1c
        /*00b2*/ 	.short	(.L_1868 - .L_1867)


	//   ....[0]....
.L_1867:
        /*00b4*/ 	.word	0x00000440


	//   ....[1]....
        /*00b8*/ 	.word	0x00000b00


	//   ....[2]....
        /*00bc*/ 	.word	0x00000b30


	//   ....[3]....
        /*00c0*/ 	.word	0x0000ecc0


	//   ....[4]....
        /*00c4*/ 	.word	0x0000ece0


	//----- nvinfo : EIATTR_CRS_STACK_SIZE
	.align		4
.L_1868:
        /*00c8*/ 	.byte	0x04, 0x1e
        /*00ca*/ 	.short	(.L_1870 - .L_1869)
.L_1869:
        /*00cc*/ 	.word	0x00000000


	//----- nvinfo : EIATTR_CBANK_PARAM_SIZE
	.align		4
.L_1870:
        /*00d0*/ 	.byte	0x03, 0x19
        /*00d2*/ 	.short	0x01d0


	//----- nvinfo : EIATTR_PARAM_CBANK
	.align		4
        /*00d4*/ 	.byte	0x04, 0x0a
        /*00d6*/ 	.short	(.L_1872 - .L_1871)
	.align		4
.L_1871:
        /*00d8*/ 	.word	index@(.nv.constant0._ZN5flash24flash_fwd_splitkv_kernelI23Flash_fwd_kernel_traitsILi32ELi64ELi128ELi4ELb0ELb0EN7cutlass10bfloat16_tE19Flash_kernel_traitsILi32ELi64ELi128ELi4ES3_EELb1ELb0ELb1ELb0ELb0ELb1ELb1ELb0EEEvNS_16Flash_fwd_paramsE)
        /*00dc*/ 	.short	0x0210
        /*00de*/ 	.short	0x01d0


	//----- nvinfo : EIATTR_SW_WAR
	.align		4
.L_1872:
        /*00e0*/ 	.byte	0x04, 0x36
        /*00e2*/ 	.short	(.L_1874 - .L_1873)
.L_1873:
        /*00e4*/ 	.word	0x00000008
.L_1874:


//--------------------- .nv.info._ZN5flash24flash_fwd_splitkv_kernelI23Flash_fwd_kernel_traitsILi32ELi64ELi128ELi4ELb0ELb0EN7cutlass10bfloat16_tE19Flash_kernel_traitsILi32ELi64ELi128ELi4ES3_EELb1ELb0ELb0ELb0ELb1ELb0ELb1ELb1EEEvNS_16Flash_fwd_paramsE --------------------------
	.section	.nv.info._ZN5flash24flash_fwd_splitkv_kernelI23Flash_fwd_kernel_traitsILi32ELi64ELi128ELi4ELb0ELb0EN7cutlass10bfloat16_tE19Flash_kernel_traitsILi32ELi64ELi128ELi4ES3_EELb1ELb0ELb0ELb0ELb1ELb0ELb1ELb1EEEvNS_16Flash_fwd_paramsE,"",@"SHT_CUDA_INFO"
	.sectionflags	@""
	.align	4


	//----- nvinfo : EIATTR_CUDA_API_VERSION
	.align		4
        /*0000*/ 	.byte	0x04, 0x37
        /*0002*/ 	.short	(.L_1876 - .L_1875)
.L_1875:
        /*0004*/ 	.word	0x00000082


	//----- nvinfo : EIATTR_KPARAM_INFO
	.align		4
.L_1876:
        /*0008*/ 	.byte	0x04, 0x17
        /*000a*/ 	.short	(.L_1878 - .L_1877)
.L_1877:
        /*000c*/ 	.word	0x00000000
        /*0010*/ 	.short	0x0000
        /*0012*/ 	.short	0x0000
        /*0014*/ 	.byte	0x00, 0xf0, 0x41, 0x07


	//----- nvinfo : EIATTR_SPARSE_MMA_MASK
	.align		4
.L_1878:
        /*0018*/ 	.byte	0x03, 0x50
        /*001a*/ 	.short	0x0000


	//----- nvinfo : EIATTR_MAXREG_COUNT
	.align		4
        /*001c*/ 	.byte	0x03, 0x1b
        /*001e*/ 	.short	0x00ff


	//----- nvinfo : EIATTR_NUM_BARRIERS
	.align		4
        /*0020*/ 	.byte	0x02, 0x4c
        /*0022*/ 	.byte	0x01
	.zero		1


	//----- nvinfo : EIATTR_MERCURY_ISA_VERSION
	.align		4
        /*0024*/ 	.byte	0x03, 0x5f
        /*0026*/ 	.short	0x0101


	//----- nvinfo : EIATTR_COOP_GROUP_MASK_REGIDS
	.align		4
        /*0028*/ 	.byte	0x04, 0x29
        /*002a*/ 	.short	(.L_1880 - .L_1879)


	//   ....[0]....
.L_1879:
        /*002c*/ 	.word	0xffffffff


	//   ....[1]....
        /*0030*/ 	.word	0xffffffff


	//   ....[2]....
        /*0034*/ 	.word	0xffffffff


	//   ....[3]....
        /*0038*/ 	.word	0xffffffff


	//   ....[4]....
        /*003c*/ 	.word	0xffffffff


	//   ....[5]....
        /*0040*/ 	.word	0xffffffff


	//   ....[6]....
        /*0044*/ 	.word	0xffffffff


	//   ....[7]....
        /*0048*/ 	.word	0xffffffff


	//   ....[8]....
        /*004c*/ 	.word	0xffffffff


	//   ....[9]....
        /*0050*/ 	.word	0xffffffff


	//   ....[10]....
        /*0054*/ 	.word	0xffffffff


	//   ....[11]....
        /*0058*/ 	.word	0xffffffff


	//   ....[12]....
        /*005c*/ 	.word	0xffffffff


	//   ....[13]....
        /*0060*/ 	.word	0xffffffff


	//   ....[14]....
        /*0064*/ 	.word	0xffffffff


	//   ....[15]....
        /*0068*/ 	.word	0xffffffff


	//----- nvinfo : EIATTR_COOP_GROUP_INSTR_OFFSETS
	.align		4
.L_1880:
        /*006c*/ 	.byte	0x04, 0x28
        /*006e*/ 	.short	(.L_1882 - .L_1881)


	//   ....[0]....
.L_1881:
        /*0070*/ 	.word	0x00008bc0


	//   ....[1]....
        /*0074*/ 	.word	0x00008bf0


	//   ....[2]....
        /*0078*/ 	.word	0x00008c00


	//   ....[3]....
        /*007c*/ 	.word	0x00008c30


	//   ....[4]....
        /*0080*/ 	.word	0x0000ba10


	//   ....[5]....
        /*0084*/ 	.word	0x0000ba20


	//   ....[6]....
        /*0088*/ 	.word	0x0000ba50


	//   ....[7]....
        /*008c*/ 	.word	0x0000ba60


	//   ....[8]....
        /*0090*/ 	.word	0x0000e030


	//   ....[9]....
        /*0094*/ 	.word	0x0000e050


	//   ....[10]....
        /*0098*/ 	.word	0x0000e080


	//   ....[11]....
        /*009c*/ 	.word	0x0000e090


	//   ....[12]....
        /*00a0*/ 	.word	0x0000f3e0


	//   ....[13]....
        /*00a4*/ 	.word	0x0000f420


	//   ....[14]....
        /*00a8*/ 	.word	0x0000f4d0


	//   ....[15]....
        /*00ac*/ 	.word	0x0000f4e0


	//----- nvinfo : EIATTR_EXIT_INSTR_OFFSETS
	.align		4
.L_1882:
        /*00b0*/ 	.byte	0x04, 0x1c
        /*00b2*/ 	.short	(.L_1884 - .L_1883)


	//   ....[0]....
.L_1883:
        /*00b4*/ 	.word	0x00000440


	//   ....[1]....
        /*00b8*/ 	.word	0x00000ac0


	//   ....[2]....
        /*00bc*/ 	.word	0x00000af0


	//   ....[3]....
        /*00c0*/ 	.word	0x0000fe90


	//   ....[4]....
        /*00c4*/ 	.word	0x0000feb0


	//----- nvinfo : EIATTR_CRS_STACK_SIZE
	.align		4
.L_1884:
        /*00c8*/ 	.byte	0x04, 0x1e
        /*00ca*/ 	.short	(.L_1886 - .L_1885)
.L_1885:
        /*00cc*/ 	.word	0x00000000


	//----- nvinfo : EIATTR_CBANK_PARAM_SIZE
	.align		4
.L_1886:
        /*00d0*/ 	.byte	0x03, 0x19
        /*00d2*/ 	.short	0x01d0


	//----- nvinfo : EIATTR_PARAM_CBANK
	.align		4
        /*00d4*/ 	.byte	0x04, 0x0a
        /*00d6*/ 	.short	(.L_1888 - .L_1887)
	.align		4
.L_1887:
        /*00d8*/ 	.word	index@(.nv.constant0._ZN5flash24flash_fwd_splitkv_kernelI23Flash_fwd_kernel_traitsILi32ELi64ELi128ELi4ELb0ELb0EN7cutlass10bfloat16_tE19Flash_kernel_traitsILi32ELi64ELi128ELi4ES3_EELb1ELb0ELb0ELb0ELb1ELb0ELb1ELb1EEEvNS_16Flash_fwd_paramsE)
        /*00dc*/ 	.short	0x0210
        /*00de*/ 	.short	0x01d0


	//----- nvinfo : EIATTR_SW_WAR
	.align		4
.L_1888:
        /*00e0*/ 	.byte	0x04, 0x36
        /*00e2*/ 	.short	(.L_1890 - .L_1889)
.L_1889:
        /*00e4*/ 	.word	0x00000008
.L_1890:


//--------------------- .nv.info._ZN5flash24flash_fwd_splitkv_kernelI23Flash_fwd_kernel_traitsILi32ELi64ELi128ELi4ELb0ELb0EN7cutlass10bfloat16_tE19Flash_kernel_traitsILi32ELi64ELi128ELi4ES3_EELb1ELb0ELb0ELb0ELb1ELb1ELb1ELb1EEEvNS_16Flash_fwd_paramsE --------------------------
	.section	.nv.info._ZN5flash24flash_fwd_splitkv_kernelI23Flash_fwd_kernel_traitsILi32ELi64ELi128ELi4ELb0ELb0EN7cutlass10bfloat16_tE19Flash_kernel_traitsILi32ELi64ELi128ELi4ES3_EELb1ELb0ELb0ELb0ELb1ELb1ELb1ELb1EEEvNS_16Flash_fwd_paramsE,"",@"SHT_CUDA_INFO"
	.sectionflags	@""
	.align	4


	//----- nvinfo : EIATTR_CUDA_API_VERSION
	.align		4
        /*0000*/ 	.byte	0x04, 0x37
        /*0002*/ 	.short	(.L_1892 - .L_1891)
.L_1891:
        /*0004*/ 	.word	0x00000082


	//----- nvinfo : EIATTR_KPARAM_INFO
	.align		4
.L_1892:
        /*0008*/ 	.byte	0x04, 0x17
        /*000a*/ 	.short	(.L_1894 - .L_1893)
.L_1893:
        /*000c*/ 	.word	0x00000000
        /*0010*/ 	.short	0x0000
        /*0012*/ 	.short	0x0000
        /*0014*/ 	.byte	0x00, 0xf0, 0x41, 0x07


	//----- nvinfo : EIATTR_SPARSE_MMA_MASK
	.align		4
.L_1894:
        /*0018*/ 	.byte	0x03, 0x50
        /*001a*/ 	.short	0x0000


	//----- nvinfo : EIATTR_MAXREG_COUNT
	.align		4
        /*001c*/ 	.byte	0x03, 0x1b
        /*001e*/ 	.short	0x00ff


	//----- nvinfo : EIATTR_NUM_BARRIERS
	.align		4
        /*0020*/ 	.byte	0x02, 0x4c
        /*0022*/ 	.byte	0x01
	.zero		1


	//----- nvinfo : EIATTR_MERCURY_ISA_VERSION
	.align		4
        /*0024*/ 	.byte	0x03, 0x5f
        /*0026*/ 	.short	0x0101


	//----- nvinfo : EIATTR_COOP_GROUP_MASK_REGIDS
	.align		4
        /*0028*/ 	.byte	0x04, 0x29
        /*002a*/ 	.short	(.L_1896 - .L_1895)


	//   ....[0]....
.L_1895:
        /*002c*/ 	.word	0xffffffff


	//   ....[1]....
        /*0030*/ 	.word	0xffffffff


	//   ....[2]....
        /*0034*/ 	.word	0xffffffff


	//   ....[3]....
        /*0038*/ 	.word	0xffffffff


	//   ....[4]....
        /*003c*/ 	.word	0xffffffff


	//   ....[5]....
        /*0040*/ 	.word	0xffffffff


	//   ....[6]....
        /*0044*/ 	.word	0xffffffff


	//   ....[7]....
        /*0048*/ 	.word	0xffffffff


	//   ....[8]....
        /*004c*/ 	.word	0xffffffff


	//   ....[9]....
        /*0050*/ 	.word	0xffffffff


	//   ....[10]....
        /*0054*/ 	.word	0xffffffff


	//   ....[11]....
        /*0058*/ 	.word	0xffffffff


	//   ....[12]....
        /*005c*/ 	.word	0xffffffff


	//   ....[13]....
        /*0060*/ 	.word	0xffffffff


	//   ....[14]....
        /*0064*/ 	.word	0xffffffff


	//   ....[15]....
        /*0068*/ 	.word	0xffffffff


	//----- nvinfo : EIATTR_COOP_GROUP_INSTR_OFFSETS
	.align		4
.L_1896:
        /*006c*/ 	.byte	0x04, 0x28
        /*006e*/ 	.short	(.L_1898 - .L_1897)


	//   ....[0]....
.L_1897:
        /*0070*/ 	.word	0x000093c0


	//   ....[1]....
        /*0074*/ 	.word	0x000093f0


	//   ....[2]....
        /*0078*/ 	.word	0x00009400


	//   ....[3]....
        /*007c*/ 	.word	0x00009430


	//   ....[4]....
        /*0080*/ 	.word	0x0000c9e0


	//   ....[5]....
        /*0084*/ 	.word	0x0000c9f0


	//   ....[6]....
        /*0088*/ 	.word	0x0000ca20


	//   ....[7]....
        /*008c*/ 	.word	0x0000ca30


	//   ....[8]....
        /*0090*/ 	.word	0x0000f810


	//   ....[9]....
        /*0094*/ 	.word	0x0000f830


	//   ....[10]....
        /*0098*/ 	.word	0x0000f860


	//   ....[11]....
        /*009c*/ 	.word	0x0000f870


	//   ....[12]....
        /*00a0*/ 	.word	0x00010bc0


	//   ....[13]....
        /*00a4*/ 	.word	0x00010c00


	//   ....[14]....
        /*00a8*/ 	.word	0x00010cb0


	//   ....[15]....
        /*00ac*/ 	.word	0x00010cc0


	//----- nvinfo : EIATTR_EXIT_INSTR_OFFSETS
	.align		4
.L_1898:
        /*00b0*/ 	.byte	0x04, 0x1c
        /*00b2*/ 	.short	(.L_1900 - .L_1899)


	//   ....[0]....
.L_1899:
        /*00b4*/ 	.word	0x00000440


	//   ....[1]....
        /*00b8*/ 	.word	0x00000ac0


	//   ....[2]....
        /*00bc*/ 	.word	0x00000af0


	//   ....[3]....
        /*00c0*/ 	.word	0x00011670


	//   ....[4]....
        /*00c4*/ 	.word	0x00011690


	//----- nvinfo : EIATTR_CRS_STACK_SIZE
	.align		4
.L_1900:
        /*00c8*/ 	.byte	0x04, 0x1e
        /*00ca*/ 	.short	(.L_1902 - .L_1901)
.L_1901:
        /*00cc*/ 	.word	0x00000000


	//----- nvinfo : EIATTR_CBANK_PARAM_SIZE
	.align		4
.L_1902:
        /*00d0*/ 	.byte	0x03, 0x19
        /*00d2*/ 	.short	0x01d0


	//----- nvinfo : EIATTR_PARAM_CBANK
	.align		4
        /*00d4*/ 	.byte	0x04, 0x0a
        /*00d6*/ 	.short	(.L_1904 - .L_1903)
	.align		4
.L_1903:
        /*00d8*/ 	.word	index@(.nv.constant0._ZN5flash24flash_fwd_splitkv_kernelI23Flash_fwd_kernel_traitsILi32ELi64ELi128ELi4ELb0ELb0EN7cutlass10bfloat16_tE19Flash_kernel_traitsILi32ELi64ELi128ELi4ES3_EELb1ELb0ELb0ELb0ELb1ELb1ELb1ELb1EEEvNS_16Flash_fwd_paramsE)
        /*00dc*/ 	.short	0x0210
        /*00de*/ 	.short	0x01d0


	//----- nvinfo : EIATTR_SW_WAR
	.align		4
.L_1904:
        /*00e0*/ 	.byte	0x04, 0x36
        /*00e2*/ 	.short	(.L_1906 - .L_1905)
.L_1905:
        /*00e4*/ 	.word	0x00000008
.L_1906:


//--------------------- .nv.info._ZN5flash24flash_fwd_splitkv_kernelI23Flash_fwd_kernel_traitsILi32ELi64ELi128ELi4ELb0ELb0EN7cutlass10bfloat16_tE19Flash_kernel_traitsILi32ELi64ELi128ELi4ES3_EELb1ELb0ELb1ELb0ELb0ELb0ELb1ELb1EEEvNS_16Flash_fwd_paramsE --------------------------
	.section	.nv.info._ZN5flash24flash_fwd_splitkv_kernelI23Flash_fwd_kernel_traitsILi32ELi64ELi128ELi4ELb0ELb0EN7cutlass10bfloat16_tE19Flash_kernel_traitsILi32ELi64ELi128ELi4ES3_EELb1ELb0ELb1ELb0ELb0ELb0ELb1ELb1EEEvNS_16Flash_fwd_paramsE,"",@"SHT_CUDA_INFO"
	.sectionflags	@""
	.align	4


	//----- nvinfo : EIATTR_CUDA_API_VERSION
	.align		4
        /*0000*/ 	.byte	0x04, 0x37
        /*0002*/ 	.short	(.L_1908 - .L_1907)
.L_1907:
        /*0004*/ 	.word	0x00000082


	//----- nvinfo : EIATTR_KPARAM_INFO
	.align		4
.L_1908:
        /*0008*/ 	.byte	0x04, 0x17
        /*000a*/ 	.short	(.L_1910 - .L_1909)
.L_1909:
        /*000c*/ 	.word	0x00000000
        /*0010*/ 	.short	0x0000
        /*0012*/ 	.short	0x0000
        /*0014*/ 	.byte	0x00, 0xf0, 0x41, 0x07


	//----- nvinfo : EIATTR_SPARSE_MMA_MASK
	.align		4
.L_1910:
        /*0018*/ 	.byte	0x03, 0x50
        /*001a*/ 	.short	0x0000


	//----- nvinfo : EIATTR_MAXREG_COUNT
	.align		4
        /*001c*/ 	.byte	0x03, 0x1b
        /*001e*/ 	.short	0x00ff


	//----- nvinfo : EIATTR_NUM_BARRIERS
	.align		4
        /*0020*/ 	.byte	0x02, 0x4c
        /*0022*/ 	.byte	0x01
	.zero		1


	//----- nvinfo : EIATTR_MERCURY_ISA_VERSION
	.align		4
        /*0024*/ 	.byte	0x03, 0x5f
        /*0026*/ 	.short	0x0101


	//----- nvinfo : EIATTR_COOP_GROUP_MASK_REGIDS
	.align		4
        /*0028*/ 	.byte	0x04, 0x29
        /*002a*/ 	.short	(.L_1912 - .L_1911)


	//   ....[0]....
.L_1911:
        /*002c*/ 	.word	0xffffffff


	//   ....[1]....
        /*0030*/ 	.word	0xffffffff


	//   ....[2]....
        /*0034*/ 	.word	0xffffffff


	//   ....[3]....
        /*0038*/ 	.word	0xffffffff


	//   ....[4]....
        /*003c*/ 	.word	0xffffffff


	//   ....[5]....
        /*0040*/ 	.word	0xffffffff


	//   ....[6]....
        /*0044*/ 	.word	0xffffffff


	//   ....[7]....
        /*0048*/ 	.word	0xffffffff


	//   ....[8]....
        /*004c*/ 	.word	0xffffffff


	//   ....[9]....
        /*0050*/ 	.word	0xffffffff


	//   ....[10]....
        /*0054*/ 	.word	0xffffffff


	//   ....[11]....
        /*0058*/ 	.word	0xffffffff


	//   ....[12]....
        /*005c*/ 	.word	0xffffffff


	//   ....[13]....
        /*0060*/ 	.word	0xffffffff


	//   ....[14]....
        /*0064*/ 	.word	0xffffffff


	//   ....[15]....
        /*0068*/ 	.word	0xffffffff


	//----- nvinfo : EIATTR_COOP_GROUP_INSTR_OFFSETS
	.align		4
.L_1912:
        /*006c*/ 	.byte	0x04, 0x28
        /*006e*/ 	.short	(.L_1914 - .L_1913)


	//   ....[0]....
.L_1913:
        /*0070*/ 	.word	0x00009aa0


	//   ....[1]....
        /*0074*/ 	.word	0x00009ac0


	//   ....[2]....
        /*0078*/ 	.word	0x0000a050


	//   ....[3]....
        /*007c*/ 	.word	0x0000a0b0


	//   ....[4]....
        /*0080*/ 	.word	0x0000d3c0


	//   ....[5]....
        /*0084*/ 	.word	0x0000d3e0


	//   ....[6]....
        /*0088*/ 	.word	0x0000d890


	//   ....[7]....
        /*008c*/ 	.word	0x0000d8e0


	//   ....[8]....
        /*0090*/ 	.word	0x000106f0


	//   ....[9]....
        /*0094*/ 	.word	0x00010700


	//   ....[10]....
        /*0098*/ 	.word	0x00010730


	//   ....[11]....
        /*009c*/ 	.word	0x00010740


	//   ....[12]....
        /*00a0*/ 	.word	0x00011a40


	//   ....[13]....
        /*00a4*/ 	.word	0x00011a80


	//   ....[14]....
        /*00a8*/ 	.word	0x00011b20


	//   ....[15]....
        /*00ac*/ 	.word	0x00011b30


	//----- nvinfo : EIATTR_EXIT_INSTR_OFFSETS
	.align		4
.L_1914:
        /*00b0*/ 	.byte	0x04, 0x1c
        /*00b2*/ 	.short	(.L_1916 - .L_1915)


	//   ....[0]....
.L_1915:
        /*00b4*/ 	.word	0x00000440


	//   ....[1]....
        /*00b8*/ 	.word	0x00000b10


	//   ....[2]....
        /*00bc*/ 	.word	0x00000b40


	//   ....[3]....
        /*00c0*/ 	.word	0x00012510


	//   ....[4]....
        /*00c4*/ 	.word	0x00012530


	//----- nvinfo : EIATTR_CRS_STACK_SIZE
	.align		4
.L_1916:
        /*00c8*/ 	.byte	0x04, 0x1e
        /*00ca*/ 	.short	(.L_1918 - .L_1917)
.L_1917:
        /*00cc*/ 	.word	0x00000000


	//----- nvinfo : EIATTR_CBANK_PARAM_SIZE
	.align		4
.L_1918:
        /*00d0*/ 	.byte	0x03, 0x19
        /*00d2*/ 	.short	0x01d0


	//----- nvinfo : EIATTR_PARAM_CBANK
	.align		4
        /*00d4*/ 	.byte	0x04, 0x0a
        /*00d6*/ 	.short	(.L_1920 - .L_1919)
	.align		4
.L_1919:
        /*00d8*/ 	.word	index@(.nv.constant0._ZN5flash24flash_fwd_splitkv_kernelI23Flash_fwd_kernel_traitsILi32ELi64ELi128ELi4ELb0ELb0EN7cutlass10bfloat16_tE19Flash_kernel_traitsILi32ELi64ELi128ELi4ES3_EELb1ELb0ELb1ELb0ELb0ELb0ELb1ELb1EEEvNS_16Flash_fwd_paramsE)
        /*00dc*/ 	.short	0x0210
        /*00de*/ 	.short	0x01d0


	//----- nvinfo : EIATTR_SW_WAR
	.align		4
.L_1920:
        /*00e0*/ 	.byte	0x04, 0x36
        /*00e2*/ 	.short	(.L_1922 - .L_1921)
.L_1921:
        /*00e4*/ 	.word	0x00000008
.L_1922:


//--------------------- .nv.info._ZN5flash24flash_fwd_splitkv_kernelI23Flash_fwd_kernel_traitsILi32ELi64ELi128ELi4ELb0ELb0EN7cutlass10bfloat16_tE19Flash_kernel_traitsILi32ELi64ELi128ELi4ES3_EELb1ELb0ELb1ELb0ELb0ELb1ELb1ELb1EEEvNS_16Flash_fwd_paramsE --------------------------
	.section	.nv.info._ZN5flash24flash_fwd_splitkv_kernelI23Flash_fwd_kernel_traitsILi32ELi64ELi128ELi4ELb0ELb0EN7cutlass10bfloat16_tE19Flash_kernel_traitsILi32ELi64ELi128ELi4ES3_EELb1ELb0ELb1ELb0ELb0ELb1ELb1ELb1EEEvNS_16Flash_fwd_paramsE,"",@"SHT_CUDA_INFO"
	.sectionflags	@""
	.align	4


	//----- nvinfo : EIATTR_CUDA_API_VERSION
	.align		4
        /*0000*/ 	.byte	0x04, 0x37
        /*0002*/ 	.short	(.L_1924 - .L_1923)
.L_1923:
        /*0004*/ 	.word	0x00000082


	//----- nvinfo : EIATTR_KPARAM_INFO
	.align		4
.L_1924:
        /*0008*/ 	.byte	0x04, 0x17
        /*000a*/ 	.short	(.L_1926 - .L_1925)
.L_1925:
        /*000c*/ 	.word	0x00000000
        /*0010*/ 	.short	0x0000
        /*0012*/ 	.short	0x0000
        /*0014*/ 	.byte	0x00, 0xf0, 0x41, 0x07


	//----- nvinfo : EIATTR_SPARSE_MMA_MASK
	.align		4
.L_1926:
        /*0018*/ 	.byte	0x03, 0x50
        /*001a*/ 	.short	0x0000


	//----- nvinfo : EIATTR_MAXREG_COUNT
	.align		4
        /*001c*/ 	.byte	0x03, 0x1b
        /*001e*/ 	.short	0x00ff


	//----- nvinfo : EIATTR_NUM_BARRIERS
	.align		4
        /*0020*/ 	.byte	0x02, 0x4c
        /*0022*/ 	.byte	0x01
	.zero		1


	//----- nvinfo : EIATTR_MERCURY_ISA_VERSION
	.align		4
        /*0024*/ 	.byte	0x03, 0x5f
        /*0026*/ 	.short	0x0101


	//----- nvinfo : EIATTR_COOP_GROUP_MASK_REGIDS
	.align		4
        /*0028*/ 	.byte	0x04, 0x29
        /*002a*/ 	.short	(.L_1928 - .L_1927)


	//   ....[0]....
.L_1927:
        /*002c*/ 	.word	0xffffffff


	//   ....[1]....
        /*0030*/ 	.word	0xffffffff


	//   ....[2]....
        /*0034*/ 	.word	0xffffffff


	//   ....[3]....
        /*0038*/ 	.word	0xffffffff


	//   ....[4]....
        /*003c*/ 	.word	0xffffffff


	//   ....[5]....
        /*0040*/ 	.word	0xffffffff


	//   ....[6]....
        /*0044*/ 	.word	0xffffffff


	//   ....[7]....
        /*0048*/ 	.word	0xffffffff


	//   ....[8]....
        /*004c*/ 	.word	0xffffffff


	//   ....[9]....
        /*0050*/ 	.word	0xffffffff


	//   ....[10]....
        /*0054*/ 	.word	0xffffffff


	//   ....[11]....
        /*0058*/ 	.word	0xffffffff


	//   ....[12]....
        /*005c*/ 	.word	0xffffffff


	//   ....[13]....
        /*0060*/ 	.word	0xffffffff


	//   ....[14]....
        /*0064*/ 	.word	0xffffffff


	//   ....[15]....
        /*0068*/ 	.word	0xffffffff


	//----- nvinfo : EIATTR_COOP_GROUP_INSTR_OFFSETS
	.align		4
.L_1928:
        /*006c*/ 	.byte	0x04, 0x28
        /*006e*/ 	.short	(.L_1930 - .L_1929)


	//   ....[0]....
.L_1929:
        /*0070*/ 	.word	0x0000a2b0


	//   ....[1]....
        /*0074*/ 	.word	0x0000a2d0


	//   ....[2]....
        /*0078*/ 	.word	0x0000a830


	//   ....[3]....
        /*007c*/ 	.word	0x0000a890


	//   ....[4]....
        /*0080*/ 	.word	0x0000e470


	//   ....[5]....
        /*0084*/ 	.word	0x0000e490


	//   ....[6]....
        /*0088*/ 	.word	0x0000e850


	//   ....[7]....
        /*008c*/ 	.word	0x0000e8d0


	//   ....[8]....
        /*0090*/ 	.word	0x00011d90


	//   ....[9]....
        /*0094*/ 	.word	0x00011f20


	//   ....[10]....
        /*0098*/ 	.word	0x00011f30


	//   ....[11]....
        /*009c*/ 	.word	0x00011f60


	//   ....[12]....
        /*00a0*/ 	.word	0x00013270


	//   ....[13]....
        /*00a4*/ 	.word	0x000132b0


	//   ....[14]....
        /*00a8*/ 	.word	0x00013350


	//   ....[15]....
        /*00ac*/ 	.word	0x00013360


	//----- nvinfo : EIATTR_EXIT_INSTR_OFFSETS
	.align		4
.L_1930:
        /*00b0*/ 	.byte	0x04, 0x1c
        /*00b2*/ 	.short	(.L_1932 - .L_1931)


	//   ....[0]....
.L_1931:
        /*00b4*/ 	.word	0x00000440


	//   ....[1]....
        /*00b8*/ 	.word	0x00000b10


	//   ....[2]....
        /*00bc*/ 	.word	0x00000b40


	//   ....[3]....
        /*00c0*/ 	.word	0x00013d40


	//   ....[4]....
        /*00c4*/ 	.word	0x00013d60


	//----- nvinfo : EIATTR_CRS_STACK_SIZE
	.align		4
.L_1932:
        /*00c8*/ 	.byte	0x04, 0x1e
        /*00ca*/ 	.short	(.L_1934 - .L_1933)
.L_1933:
        /*00cc*/ 	.word	0x00000000


	//----- nvinfo : EIATTR_CBANK_PARAM_SIZE
	.align		4
.L_1934:
        /*00d0*/ 	.byte	0x03, 0x19
        /*00d2*/ 	.short	0x01d0


	//----- nvinfo : EIATTR_PARAM_CBANK
	.align		4
        /*00d4*/ 	.byte	0x04, 0x0a
        /*00d6*/ 	.short	(.L_1936 - .L_1935)
	.align		4
.L_1935:
        /*00d8*/ 	.word	index@(.nv.constant0._ZN5flash24flash_fwd_splitkv_kernelI23Flash_fwd_kernel_traitsILi32ELi64ELi128ELi4ELb0ELb0EN7cutlass10bfloat16_tE19Flash_kernel_traitsILi32ELi64ELi128ELi4ES3_EELb1ELb0ELb1ELb0ELb0ELb1ELb1ELb1EEEvNS_16Flash_fwd_paramsE)
        /*00dc*/ 	.short	0x0210
        /*00de*/ 	.short	0x01d0


	//----- nvinfo : EIATTR_SW_WAR
	.align		4
.L_1936:
        /*00e0*/ 	.byte	0x04, 0x36
        /*00e2*/ 	.short	(.L_1938 - .L_1937)
.L_1937:
        /*00e4*/ 	.word	0x00000008
.L_1938:


//--------------------- .nv.callgraph             --------------------------
	.section	.nv.callgraph,"",@"SHT_CUDA_CALLGRAPH"
	.align	4
	.sectionentsize	8
	.align		4
        /*0000*/ 	.word	0x00000000
	.align		4
        /*0004*/ 	.word	0xffffffff
	.align		4
        /*0008*/ 	.word	0x00000000
	.align		4
        /*000c*/ 	.word	0xfffffffe
	.align		4
        /*0010*/ 	.word	0x00000000
	.align		4
        /*0014*/ 	.word	0xfffffffd
	.align		4
        /*0018*/ 	.word	0x00000000
	.align		4
        /*001c*/ 	.word	0xfffffffc


//--------------------- .nv.constant4             --------------------------
	.section	.nv.constant4,"a",@progbits
	.align	8
	.align		8
.nv.constant4:
        /*0000*/ 	.dword	_ZN78_INTERNAL_248877fc_42_flash_fwd_split_hdim32_bf16_causal_sm80_cu_8761d306_28914cuda3std3__45__cpo5beginE
	.align		8
        /*0008*/ 	.dword	_ZN78_INTERNAL_248877fc_42_flash_fwd_split_hdim32_bf16_causal_sm80_cu_8761d306_28914cuda3std3__45__cpo3endE
	.align		8
        /*0010*/ 	.dword	_ZN78_INTERNAL_248877fc_42_flash_fwd_split_hdim32_bf16_causal_sm80_cu_8761d306_28914cuda3std3__45__cpo6cbeginE
	.align		8
        /*0018*/ 	.dword	_ZN78_INTERNAL_248877fc_42_flash_fwd_split_hdim32_bf16_causal_sm80_cu_8761d306_28914cuda3std3__45__cpo4cendE
	.align		8
        /*0020*/ 	.dword	_ZN78_INTERNAL_248877fc_42_flash_fwd_split_hdim32_bf16_causal_sm80_cu_8761d306_28914cuda3std3__480_GLOBAL__N__248877fc_42_flash_fwd_split_hdim32_bf16_causal_sm80_cu_8761d306_28916ignoreE
	.align		8
        /*0028*/ 	.dword	_ZN78_INTERNAL_248877fc_42_flash_fwd_split_hdim32_bf16_causal_sm80_cu_8761d306_28914cuda3std3__419piecewise_constructE
	.align		8
        /*0030*/ 	.dword	_ZN78_INTERNAL_248877fc_42_flash_fwd_split_hdim32_bf16_causal_sm80_cu_8761d306_28914cuda3std3__48in_placeE
	.align		8
        /*0038*/ 	.dword	_ZN78_INTERNAL_248877fc_42_flash_fwd_split_hdim32_bf16_causal_sm80_cu_8761d306_28914cuda3std6ranges3__45__cpo4swapE
	.align		8
        /*0040*/ 	.dword	_ZN78_INTERNAL_248877fc_42_flash_fwd_split_hdim32_bf16_causal_sm80_cu_8761d306_28914cuda3std6ranges3__45__cpo9iter_moveE
	.align		8
        /*0048*/ 	.dword	_ZN78_INTERNAL_248877fc_42_flash_fwd_split_hdim32_bf16_causal_sm80_cu_8761d306_28914cute7productE
	.align		8
        /*0050*/ 	.dword	_ZN78_INTERNAL_248877fc_42_flash_fwd_split_hdim32_bf16_causal_sm80_cu_8761d306_28914cute1_E


//--------------------- .text._ZN5flash32flash_fwd_splitkv_combine_kernelI23Flash_fwd_kernel_traitsILi32ELi64ELi256ELi4ELb0ELb0EN7cutlass10bfloat16_tE19Flash_kernel_traitsILi32ELi64ELi256ELi4ES3_EELi16ELi7ELb0EEEvNS_16Flash_fwd_paramsE --------------------------
	.section	.text._ZN5flash32flash_fwd_splitkv_combine_kernelI23Flash_fwd_kernel_traitsILi32ELi64ELi256ELi4ELb0ELb0EN7cutlass10bfloat16_tE19Flash_kernel_traitsILi32ELi64ELi256ELi4ES3_EELi16ELi7ELb0EEEvNS_16Flash_fwd_paramsE,"ax",@progbits
	.align	128
        .global         _ZN5flash32flash_fwd_splitkv_combine_kernelI23Flash_fwd_kernel_traitsILi32ELi64ELi256ELi4ELb0ELb0EN7cutlass10bfloat16_tE19Flash_kernel_traitsILi32ELi64ELi256ELi4ES3_EELi16ELi7ELb0EEEvNS_16Flash_fwd_paramsE
        .type           _ZN5flash32flash_fwd_splitkv_combine_kernelI23Flash_fwd_kernel_traitsILi32ELi64ELi256ELi4ELb0ELb0EN7cutlass10bfloat16_tE19Flash_kernel_traitsILi32ELi64ELi256ELi4ES3_EELi16ELi7ELb0EEEvNS_16Flash_fwd_paramsE,@function
        .size           _ZN5flash32flash_fwd_splitkv_combine_kernelI23Flash_fwd_kernel_traitsILi32ELi64ELi256ELi4ELb0ELb0EN7cutlass10bfloat16_tE19Flash_kernel_traitsILi32ELi64ELi256ELi4ES3_EELi16ELi7ELb0EEEvNS_16Flash_fwd_paramsE,(.L_x_5276 - _ZN5flash32flash_fwd_splitkv_combine_kernelI23Flash_fwd_kernel_traitsILi32ELi64ELi256ELi4ELb0ELb0EN7cutlass10bfloat16_tE19Flash_kernel_traitsILi32ELi64ELi256ELi4ES3_EELi16ELi7ELb0EEEvNS_16Flash_fwd_paramsE)
        .other          _ZN5flash32flash_fwd_splitkv_combine_kernelI23Flash_fwd_kernel_traitsILi32ELi64ELi256ELi4ELb0ELb0EN7cutlass10bfloat16_tE19Flash_kernel_traitsILi32ELi64ELi256ELi4ES3_EELi16ELi7ELb0EEEvNS_16Flash_fwd_paramsE,@"STO_CUDA_ENTRY STV_DEFAULT"
_ZN5flash32flash_fwd_splitkv_combine_kernelI23Flash_fwd_kernel_traitsILi32ELi64ELi256ELi4ELb0ELb0EN7cutlass10bfloat16_tE19Flash_kernel_traitsILi32ELi64ELi256ELi4ES3_EELi16ELi7ELb0EEEvNS_16Flash_fwd_paramsE:
.text._ZN5flash32flash_fwd_splitkv_combine_kernelI23Flash_fwd_kernel_traitsILi32ELi64ELi256ELi4ELb0ELb0EN7cutlass10bfloat16_tE19Flash_kernel_traitsILi32ELi64ELi256ELi4ES3_EELi16ELi7ELb0EEEvNS_16Flash_fwd_paramsE:
[----:B------:R-:W-:Y:S08]  /*0000*/  LDC R1, c[0x0][0x28] ;  /* 0x00000a00ff017b82 */ /* 0x000ff00000000800 */
[----:B------:R-:W0:Y:S01]  /*0010*/  LDC.64 R2, c[0x0][0x2c0] ;  /* 0x0000b000ff027b82 */ /* 0x000e220000000a00 */
[----:B------:R-:W-:-:S07]  /*0020*/  ULDC UR5, c[0x0][0x270] ;  /* 0x00009c0000057ab9 */ /* 0x000fce0000000800 */
[----:B------:R-:W1:Y:S01]  /*0030*/  S2UR UR7, SR_CTAID.X ;  /* 0x00000000000779c3 */ /* 0x000e620000002500 */
[----:B0-----:R-:W-:Y:S01]  /*0040*/  IMAD R2, R2, UR5, RZ ;  /* 0x0000000502027c24 */ /* 0x001fe2000f8e02ff */
[----:B------:R-:W-:-:S03]  /*0050*/  USHF.R.S32.HI UR5, URZ, 0x1f, UR5 ;  /* 0x0000001f3f057899 */ /* 0x000fc60008011405 */
[----:B------:R-:W-:Y:S01]  /*0060*/  IMAD R12, R2, R3, RZ ;  /* 0x00000003020c7224 */ /* 0x000fe200078e02ff */
[----:B------:R-:W-:Y:S01]  /*0070*/  SHF.R.S32.HI R2, RZ, 0x1f, R3 ;  /* 0x0000001fff027819 */ /* 0x000fe20000011403 */
[----:B-1----:R-:W-:-:S03]  /*0080*/  USHF.L.U32 UR7, UR7, 0x4, URZ ;  /* 0x0000000407077899 */ /* 0x002fc6000800063f */
[----:B------:R-:W-:Y:S02]  /*0090*/  ISETP.LT.U32.AND P0, PT, R12, R3, PT ;  /* 0x000000030c00720c */ /* 0x000fe40003f01070 */
[----:B------:R-:W-:Y:S01]  /*00a0*/  SHF.R.S32.HI R5, RZ, 0x1f, R12 ;  /* 0x0000001fff057819 */ /* 0x000fe2000001140c */
[----:B------:R-:W-:-:S03]  /*00b0*/  USHF.R.S32.HI UR6, URZ, 0x1f, UR7 ;  /* 0x0000001f3f067899 */ /* 0x000fc60008011407 */
[----:B------:R-:W-:-:S04]  /*00c0*/  ISETP.LT.AND.EX P0, PT, R5, R2, PT, P0 ;  /* 0x000000020500720c */ /* 0x000fc80003f01300 */
[C---:B------:R-:W-:Y:S02]  /*00d0*/  SEL R2, R5.reuse, R2, P0 ;  /* 0x0000000205027207 */ /* 0x040fe40000000000 */
[----:B------:R-:W-:Y:S02]  /*00e0*/  SEL R48, R12, R3, P0 ;  /* 0x000000030c307207 */ /* 0x000fe40000000000 */
[----:B------:R-:W-:-:S04]  /*00f0*/  LOP3.LUT R0, R5, R2, RZ, 0xfc, !PT ;  /* 0x0000000205007212 */ /* 0x000fc800078efcff */
[----:B------:R-:W-:-:S13]  /*0100*/  ISETP.NE.U32.AND P1, PT, R0, RZ, PT ;  /* 0x000000ff0000720c */ /* 0x000fda0003f25070 */
[----:B------:R-:W-:Y:S05]  /*0110*/  @!P1 BRA `(.L_x_0) ;  /* 0x0000000000249947 */ /* 0x000fea0003800000 */
[----:B------:R-:W-:Y:S01]  /*0120*/  IMAD.MOV.U32 R27, RZ, RZ, R12 ;  /* 0x000000ffff1b7224 */ /* 0x000fe200078e000c */
[----:B------:R-:W-:Y:S01]  /*0130*/  MOV R25, R48 ;  /* 0x0000003000197202 */ /* 0x000fe20000000f00 */
[----:B------:R-:W-:Y:S01]  /*0140*/  IMAD.MOV.U32 R19, RZ, RZ, R5 ;  /* 0x000000ffff137224 */ /* 0x000fe200078e0005 */
[----:B------:R-:W-:Y:S02]  /*0150*/  MOV R24, R2 ;  /* 0x0000000200187202 */ /* 0x000fe40000000f00 */
[----:B------:R-:W-:Y:S02]  /*0160*/  MOV R23, 0x180 ;  /* 0x0000018000177802 */ /* 0x000fe40000000f00 */
[----:B------:R-:W-:Y:S05]  /*0170*/  CALL.REL.NOINC `($__internal_0_$__cuda_sm20_div_s64) ;  /* 0x0000005c00807944 */ /* 0x000fea0003c00000 */
[----:B------:R-:W-:Y:S02]  /*0180*/  MOV R8, R0 ;  /* 0x0000000000087202 */ /* 0x000fe40000000f00 */
[----:B------:R-:W-:Y:S01]  /*0190*/  MOV R9, R25 ;  /* 0x0000001900097202 */ /* 0x000fe20000000f00 */
[----:B------:R-:W-:Y:S06]  /*01a0*/  BRA `(.L_x_1) ;  /* 0x00000000004c7947 */ /* 0x000fec0003800000 */
.L_x_0:
[----:B------:R-:W0:Y:S01]  /*01b0*/  I2F.U32.RP R6, R48 ;  /* 0x0000003000067306 */ /* 0x000e220000209000 */
[----:B------:R-:W-:Y:S02]  /*01c0*/  ISETP.NE.U32.AND P0, PT, R48, RZ, PT ;  /* 0x000000ff3000720c */ /* 0x000fe40003f05070 */
[----:B------:R-:W-:-:S05]  /*01d0*/  MOV R9, RZ ;  /* 0x000000ff00097202 */ /* 0x000fca0000000f00 */
[----:B0-----:R-:W0:Y:S02]  /*01e0*/  MUFU.RCP R6, R6 ;  /* 0x0000000600067308 */ /* 0x001e240000001000 */
[----:B0-----:R-:W-:-:S06]  /*01f0*/  VIADD R6, R6, 0xffffffe ;  /* 0x0ffffffe06067836 */ /* 0x001fcc0000000000 */
[----:B------:R0:W1:Y:S02]  /*0200*/  F2I.FTZ.U32.TRUNC.NTZ R7, R6 ;  /* 0x0000000600077305 */ /* 0x000064000021f000 */
[----:B0-----:R-:W-:Y:S01]  /*0210*/  HFMA2.MMA R6, -RZ, RZ, 0, 0 ;  /* 0x00000000ff067435 */ /* 0x001fe200000001ff */
[----:B-1----:R-:W-:-:S04]  /*0220*/  IMAD.MOV R0, RZ, RZ, -R7 ;  /* 0x000000ffff007224 */ /* 0x002fc800078e0a07 */
[----:B------:R-:W-:-:S05]  /*0230*/  IMAD R0, R0, R48, RZ ;  /* 0x0000003000007224 */ /* 0x000fca00078e02ff */
[----:B------:R-:W-:-:S06]  /*0240*/  IMAD.HI.U32 R0, R7, R0, R6 ;  /* 0x0000000007007227 */ /* 0x000fcc00078e0006 */
[----:B------:R-:W-:-:S04]  /*0250*/  IMAD.HI.U32 R8, R0, R12, RZ ;  /* 0x0000000c00087227 */ /* 0x000fc800078e00ff */
[----:B------:R-:W-:-:S04]  /*0260*/  IMAD.MOV R0, RZ, RZ, -R8 ;  /* 0x000000ffff007224 */ /* 0x000fc800078e0a08 */
[----:B------:R-:W-:-:S05]  /*0270*/  IMAD R0, R48, R0, R12 ;  /* 0x0000000030007224 */ /* 0x000fca00078e020c */
[----:B------:R-:W-:-:S13]  /*0280*/  ISETP.GE.U32.AND P2, PT, R0, R48, PT ;  /* 0x000000300000720c */ /* 0x000fda0003f46070 */
[----:B------:R-:W-:Y:S01]  /*0290*/  @P2 IADD3 R0, R0, -R48, RZ ;  /* 0x8000003000002210 */ /* 0x000fe20007ffe0ff */
[----:B------:R-:W-:-:S03]  /*02a0*/  @P2 VIADD R8, R8, 0x1 ;  /* 0x0000000108082836 */ /* 0x000fc60000000000 */
[----:B------:R-:W-:-:S13]  /*02b0*/  ISETP.GE.U32.AND P1, PT, R0, R48, PT ;  /* 0x000000300000720c */ /* 0x000fda0003f26070 */
[----:B------:R-:W-:Y:S02]  /*02c0*/  @P1 IADD3 R8, R8, 0x1, RZ ;  /* 0x0000000108081810 */ /* 0x000fe40007ffe0ff */
[----:B------:R-:W-:-:S07]  /*02d0*/  @!P0 LOP3.LUT R8, RZ, R48, RZ, 0x33, !PT ;  /* 0x00000030ff088212 */ /* 0x000fce00078e33ff */
.L_x_1:
[----:B------:R-:W-:Y:S01]  /*02e0*/  ULDC UR4, c[0x0][0x270] ;  /* 0x00009c0000047ab9 */ /* 0x000fe20000000800 */
[----:B------:R-:W-:Y:S01]  /*02f0*/  BSSY B0, `(.L_x_2) ;  /* 0x0000025000007945 */ /* 0x000fe20003800000 */
[----:B------:R-:W-:-:S04]  /*0300*/  ISETP.LT.U32.AND P0, PT, R8, UR4, PT ;  /* 0x0000000408007c0c */ /* 0x000fc8000bf01070 */
[----:B------:R-:W-:-:S04]  /*0310*/  ISETP.LT.AND.EX P0, PT, R9, UR5, PT, P0 ;  /* 0x0000000509007c0c */ /* 0x000fc8000bf01300 */
[C---:B------:R-:W-:Y:S02]  /*0320*/  SEL R6, R9.reuse, UR5, P0 ;  /* 0x0000000509067c07 */ /* 0x040fe40008000000 */
[----:B------:R-:W-:Y:S02]  /*0330*/  SEL R7, R8, UR4, P0 ;  /* 0x0000000408077c07 */ /* 0x000fe40008000000 */
        /* <DEDUP_REMOVED lines=11> */
[----:B------:R-:W-:Y:S05]  /*03f0*/  BRA `(.L_x_4) ;  /* 0x0000000000507947 */ /* 0x000fea0003800000 */
.L_x_3:
[----:B------:R-:W0:Y:S01]  /*0400*/  I2F.U32.RP R10, R7 ;  /* 0x00000007000a7306 */ /* 0x000e220000209000 */
[----:B------:R-:W-:-:S07]  /*0410*/  ISETP.NE.U32.AND P0, PT, R7, RZ, PT ;  /* 0x000000ff0700720c */ /* 0x000fce0003f05070 */
[----:B0-----:R-:W0:Y:S02]  /*0420*/  MUFU.RCP R10, R10 ;  /* 0x0000000a000a7308 */ /* 0x001e240000001000 */
[----:B0-----:R-:W-:-:S06]  /*0430*/  IADD3 R10, R10, 0xffffffe, RZ ;  /* 0x0ffffffe0a0a7810 */ /* 0x001fcc0007ffe0ff */
[----:B------:R-:W0:Y:S02]  /*0440*/  F2I.FTZ.U32.TRUNC.NTZ R11, R10 ;  /* 0x0000000a000b7305 */ /* 0x000e24000021f000 */
[----:B0-----:R-:W-:Y:S01]  /*0450*/  IADD3 R0, RZ, -R11, RZ ;  /* 0x8000000bff007210 */ /* 0x001fe20007ffe0ff */
[----:B------:R-:W-:-:S04]  /*0460*/  IMAD.MOV.U32 R10, RZ, RZ, RZ ;  /* 0x000000ffff0a7224 */ /* 0x000fc800078e00ff */
[----:B------:R-:W-:-:S04]  /*0470*/  IMAD R0, R0, R7, RZ ;  /* 0x0000000700007224 */ /* 0x000fc800078e02ff */
[----:B------:R-:W-:-:S06]  /*0480*/  IMAD.HI.U32 R0, R11, R0, R10 ;  /* 0x000000000b007227 */ /* 0x000fcc00078e000a */
[----:B------:R-:W-:-:S05]  /*0490*/  IMAD.HI.U32 R9, R0, R8, RZ ;  /* 0x0000000800097227 */ /* 0x000fca00078e00ff */
[----:B------:R-:W-:-:S05]  /*04a0*/  IADD3 R0, -R9, RZ, RZ ;  /* 0x000000ff09007210 */ /* 0x000fca0007ffe1ff */
[----:B------:R-:W-:-:S05]  /*04b0*/  IMAD R0, R7, R0, R8 ;  /* 0x0000000007007224 */ /* 0x000fca00078e0208 */
[----:B------:R-:W-:-:S13]  /*04c0*/  ISETP.GE.U32.AND P2, PT, R0, R7, PT ;  /* 0x000000070000720c */ /* 0x000fda0003f46070 */
[----:B------:R-:W-:Y:S01]  /*04d0*/  @P2 IMAD.IADD R0, R0, 0x1, -R7 ;  /* 0x0000000100002824 */ /* 0x000fe200078e0a07 */
[----:B------:R-:W-:-:S04]  /*04e0*/  @P2 IADD3 R9, R9, 0x1, RZ ;  /* 0x0000000109092810 */ /* 0x000fc80007ffe0ff */
[----:B------:R-:W-:-:S13]  /*04f0*/  ISETP.GE.U32.AND P1, PT, R0, R7, PT ;  /* 0x000000070000720c */ /* 0x000fda0003f26070 */
[----:B------:R-:W-:Y:S01]  /*0500*/  @P1 VIADD R9, R9, 0x1 ;  /* 0x0000000109091836 */ /* 0x000fe20000000000 */
[----:B------:R-:W-:-:S04]  /*0510*/  @!P0 LOP3.LUT R9, RZ, R7, RZ, 0x33, !PT ;  /* 0x00000007ff098212 */ /* 0x000fc800078e33ff */
[----:B------:R-:W-:Y:S01]  /*0520*/  MOV R8, R9 ;  /* 0x0000000900087202 */ /* 0x000fe20000000f00 */
[----:B------:R-:W-:Y:S02]  /*0530*/  IMAD.MOV.U32 R9, RZ, RZ, RZ ;  /* 0x000000ffff097224 */ /* 0x000fe400078e00ff */
.L_x_4:
[----:B------:R-:W-:Y:S05]  /*0540*/  BSYNC B0 ;  /* 0x0000000000007941 */ /* 0x000fea0003800000 */
.L_x_2:
[----:B------:R-:W0:Y:S01]  /*0550*/  LDC R0, c[0x0][0x2c4] ;  /* 0x0000b100ff007b82 */ /* 0x000e220000000800 */
[----:B------:R-:W-:Y:S01]  /*0560*/  BSSY B0, `(.L_x_5) ;  /* 0x000004b000007945 */ /* 0x000fe20003800000 */
[----:B0-----:R-:W-:Y:S01]  /*0570*/  IABS R4, R0 ;  /* 0x0000000000047213 */ /* 0x001fe20000000000 */
[C---:B------:R-:W-:Y:S01]  /*0580*/  VIADD R3, R0.reuse, 0xffffffff ;  /* 0xffffffff00037836 */ /* 0x040fe20000000000 */
[----:B------:R-:W-:Y:S02]  /*0590*/  ISETP.NE.AND P3, PT, R0, RZ, PT ;  /* 0x000000ff0000720c */ /* 0x000fe40003f65270 */
[----:B------:R-:W0:Y:S01]  /*05a0*/  I2F.RP R14, R4 ;  /* 0x00000004000e7306 */ /* 0x000e220000209400 */
[----:B------:R-:W-:-:S05]  /*05b0*/  IMAD.IADD R10, R3, 0x1, R4 ;  /* 0x00000001030a7824 */ /* 0x000fca00078e0204 */
[----:B------:R-:W-:Y:S02]  /*05c0*/  IABS R11, R10 ;  /* 0x0000000a000b7213 */ /* 0x000fe40000000000 */
[----:B0-----:R-:W0:Y:S02]  /*05d0*/  MUFU.RCP R14, R14 ;  /* 0x0000000e000e7308 */ /* 0x001e240000001000 */
[----:B0-----:R-:W-:-:S06]  /*05e0*/  VIADD R14, R14, 0xffffffe ;  /* 0x0ffffffe0e0e7836 */ /* 0x001fcc0000000000 */
[----:B------:R-:W0:Y:S02]  /*05f0*/  F2I.FTZ.U32.TRUNC.NTZ R15, R14 ;  /* 0x0000000e000f7305 */ /* 0x000e24000021f000 */
[----:B0-----:R-:W-:Y:S02]  /*0600*/  IMAD.MOV R13, RZ, RZ, -R15 ;  /* 0x000000ffff0d7224 */ /* 0x001fe400078e0a0f */
[----:B------:R-:W-:Y:S02]  /*0610*/  IMAD.MOV.U32 R14, RZ, RZ, RZ ;  /* 0x000000ffff0e7224 */ /* 0x000fe400078e00ff */
[----:B------:R-:W-:-:S04]  /*0620*/  IMAD R13, R13, R4, RZ ;  /* 0x000000040d0d7224 */ /* 0x000fc800078e02ff */
[----:B------:R-:W-:-:S04]  /*0630*/  IMAD.HI.U32 R13, R15, R13, R14 ;  /* 0x0000000d0f0d7227 */ /* 0x000fc800078e000e */
[----:B------:R-:W-:-:S04]  /*0640*/  IMAD.MOV.U32 R14, RZ, RZ, R11 ;  /* 0x000000ffff0e7224 */ /* 0x000fc800078e000b */
[----:B------:R-:W-:-:S04]  /*0650*/  IMAD.HI.U32 R11, R13, R14, RZ ;  /* 0x0000000e0d0b7227 */ /* 0x000fc800078e00ff */
[----:B------:R-:W-:-:S04]  /*0660*/  IMAD.MOV R13, RZ, RZ, -R11 ;  /* 0x000000ffff0d7224 */ /* 0x000fc800078e0a0b */
[----:B------:R-:W-:-:S05]  /*0670*/  IMAD R13, R4, R13, R14 ;  /* 0x0000000d040d7224 */ /* 0x000fca00078e020e */
[----:B------:R-:W-:-:S13]  /*0680*/  ISETP.GT.U32.AND P1, PT, R4, R13, PT ;  /* 0x0000000d0400720c */ /* 0x000fda0003f24070 */
[----:B------:R-:W-:Y:S02]  /*0690*/  @!P1 IMAD.IADD R13, R13, 0x1, -R4 ;  /* 0x000000010d0d9824 */ /* 0x000fe400078e0a04 */
[----:B------:R-:W-:Y:S01]  /*06a0*/  @!P1 VIADD R11, R11, 0x1 ;  /* 0x000000010b0b9836 */ /* 0x000fe20000000000 */
[----:B------:R-:W-:Y:S02]  /*06b0*/  ISETP.NE.AND P1, PT, R0, RZ, PT ;  /* 0x000000ff0000720c */ /* 0x000fe40003f25270 */
[-C--:B------:R-:W-:Y:S02]  /*06c0*/  ISETP.GE.U32.AND P2, PT, R13, R4.reuse, PT ;  /* 0x000000040d00720c */ /* 0x080fe40003f46070 */
[C---:B------:R-:W-:Y:S02]  /*06d0*/  LOP3.LUT R13, R10.reuse, R4, RZ, 0x3c, !PT ;  /* 0x000000040a0d7212 */ /* 0x040fe400078e3cff */
[----:B------:R-:W-:Y:S02]  /*06e0*/  LOP3.LUT R10, R10, R0, RZ, 0x3c, !PT ;  /* 0x000000000a0a7212 */ /* 0x000fe400078e3cff */
[----:B------:R-:W-:-:S07]  /*06f0*/  ISETP.GE.AND P0, PT, R13, RZ, PT ;  /* 0x000000ff0d00720c */ /* 0x000fce0003f06270 */
[----:B------:R-:W-:Y:S01]  /*0700*/  @P2 VIADD R11, R11, 0x1 ;  /* 0x000000010b0b2836 */ /* 0x000fe20000000000 */
[----:B------:R-:W-:-:S03]  /*0710*/  ISETP.GT.AND P2, PT, R0, RZ, PT ;  /* 0x000000ff0000720c */ /* 0x000fc60003f44270 */
[--C-:B------:R-:W-:Y:S02]  /*0720*/  IMAD.MOV.U32 R18, RZ, RZ, R11.reuse ;  /* 0x000000ffff127224 */ /* 0x100fe400078e000b */
[----:B------:R-:W-:Y:S01]  /*0730*/  IMAD.MOV.U32 R13, RZ, RZ, R11 ;  /* 0x000000ffff0d7224 */ /* 0x000fe200078e000b */
[----:B------:R-:W-:Y:S01]  /*0740*/  SHF.R.S32.HI R11, RZ, 0x1f, R0 ;  /* 0x0000001fff0b7819 */ /* 0x000fe20000011400 */
[----:B------:R-:W-:Y:S01]  /*0750*/  @!P0 IMAD.MOV R18, RZ, RZ, -R18 ;  /* 0x000000ffff128224 */ /* 0x000fe200078e0a12 */
[----:B------:R-:W-:Y:S02]  /*0760*/  @!P1 LOP3.LUT R18, RZ, R4, RZ, 0x33, !PT ;  /* 0x00000004ff129212 */ /* 0x000fe400078e33ff */
[----:B------:R-:W-:Y:S02]  /*0770*/  ISETP.GE.AND P1, PT, R10, RZ, PT ;  /* 0x000000ff0a00720c */ /* 0x000fe40003f26270 */
[----:B------:R-:W-:Y:S02]  /*0780*/  ISETP.LT.U32.AND P0, PT, R7, R18, PT ;  /* 0x000000120700720c */ /* 0x000fe40003f01070 */
[----:B------:R-:W-:-:S02]  /*0790*/  SHF.R.S32.HI R17, RZ, 0x1f, R18 ;  /* 0x0000001fff117819 */ /* 0x000fc40000011412 */
[----:B------:R-:W-:Y:S01]  /*07a0*/  LEA.HI.SX32 R10, R0, 0x1, 0x1 ;  /* 0x00000001000a7811 */ /* 0x000fe200078f0aff */
[----:B------:R-:W-:Y:S01]  /*07b0*/  @!P2 IMAD.MOV R10, RZ, RZ, R11 ;  /* 0x000000ffff0aa224 */ /* 0x000fe200078e020b */
[----:B------:R-:W-:-:S04]  /*07c0*/  ISETP.LT.AND.EX P0, PT, R6, R17, PT, P0 ;  /* 0x000000110600720c */ /* 0x000fc80003f01300 */
[C---:B------:R-:W-:Y:S01]  /*07d0*/  SEL R17, R6.reuse, R17, P0 ;  /* 0x0000001106117207 */ /* 0x040fe20000000000 */
[----:B------:R-:W-:Y:S01]  /*07e0*/  @!P1 IMAD.MOV R13, RZ, RZ, -R13 ;  /* 0x000000ffff0d9224 */ /* 0x000fe200078e0a0d */
[----:B------:R-:W-:Y:S02]  /*07f0*/  @!P3 LOP3.LUT R13, RZ, R0, RZ, 0x33, !PT ;  /* 0x00000000ff0db212 */ /* 0x000fe400078e33ff */
[----:B------:R-:W-:Y:S02]  /*0800*/  LOP3.LUT R4, R6, R17, RZ, 0xfc, !PT ;  /* 0x0000001106047212 */ /* 0x000fe400078efcff */
[----:B------:R-:W-:Y:S02]  /*0810*/  SEL R18, R7, R18, P0 ;  /* 0x0000001207127207 */ /* 0x000fe40000000000 */
[----:B------:R-:W-:Y:S01]  /*0820*/  ISETP.NE.U32.AND P1, PT, R4, RZ, PT ;  /* 0x000000ff0400720c */ /* 0x000fe20003f25070 */
[----:B------:R-:W-:-:S12]  /*0830*/  IMAD R4, R13, R10, RZ ;  /* 0x0000000a0d047224 */ /* 0x000fd800078e02ff */
        /* <DEDUP_REMOVED lines=10> */
.L_x_6:
        /* <DEDUP_REMOVED lines=18> */
[----:B------:R-:W-:Y:S02]  /*0a00*/  @!P0 LOP3.LUT R30, RZ, R18, RZ, 0x33, !PT ;  /* 0x00000012ff1e8212 */ /* 0x000fe400078e33ff */
.L_x_7:
[----:B------:R-:W-:Y:S05]  /*0a10*/  BSYNC B0 ;  /* 0x0000000000007941 */ /* 0x000fea0003800000 */
.L_x_5:
[----:B------:R-:W0:Y:S01]  /*0a20*/  LDC R0, c[0x0][0x2c4] ;  /* 0x0000b100ff007b82 */ /* 0x000e220000000800 */
[----:B------:R-:W-:Y:S01]  /*0a30*/  ULDC UR5, c[0x0][0x270] ;  /* 0x00009c0000057ab9 */ /* 0x000fe20000000800 */
[-C--:B------:R-:W-:Y:S01]  /*0a40*/  IABS R10, R4.reuse ;  /* 0x00000004000a7213 */ /* 0x080fe20000000000 */
[----:B------:R-:W-:Y:S01]  /*0a50*/  IMAD.MOV.U32 R22, RZ, RZ, RZ ;  /* 0x000000ffff167224 */ /* 0x000fe200078e00ff */
[----:B------:R-:W-:Y:S01]  /*0a60*/  IABS R15, R4 ;  /* 0x00000004000f7213 */ /* 0x000fe20000000000 */
[----:B------:R-:W1:Y:S01]  /*0a70*/  S2R R47, SR_TID.X ;  /* 0x00000000002f7919 */ /* 0x000e620000002100 */
[----:B------:R-:W2:Y:S01]  /*0a80*/  I2F.RP R6, R10 ;  /* 0x0000000a00067306 */ /* 0x000ea20000209400 */
[----:B------:R-:W-:Y:S02]  /*0a90*/  BSSY B0, `(.L_x_8) ;  /* 0x0000076000007945 */ /* 0x000fe40003800000 */
[----:B------:R-:W-:-:S05]  /*0aa0*/  IMAD.MOV R15, RZ, RZ, -R15 ;  /* 0x000000ffff0f7224 */ /* 0x000fca00078e0a0f */
[----:B--2---:R-:W2:Y:S01]  /*0ab0*/  MUFU.RCP R6, R6 ;  /* 0x0000000600067308 */ /* 0x004ea20000001000 */
[----:B0-----:R-:W-:Y:S01]  /*0ac0*/  IMAD R7, R0, UR5, RZ ;  /* 0x0000000500077c24 */ /* 0x001fe2000f8e02ff */
[----:B------:R-:W-:Y:S01]  /*0ad0*/  IABS R11, R0 ;  /* 0x00000000000b7213 */ /* 0x000fe20000000000 */
[----:B------:R-:W-:-:S03]  /*0ae0*/  UIADD3 UR5, UR5, -0x1, URZ ;  /* 0xffffffff05057890 */ /* 0x000fc6000fffe03f */
[-C--:B------:R-:W-:Y:S02]  /*0af0*/  IABS R13, R7.reuse ;  /* 0x00000007000d7213 */ /* 0x080fe40000000000 */
[----:B------:R-:W0:Y:S01]  /*0b00*/  I2F.RP R24, R11 ;  /* 0x0000000b00187306 */ /* 0x000e220000209400 */
[----:B------:R-:W-:Y:S02]  /*0b10*/  IABS R19, R7 ;  /* 0x0000000700137213 */ /* 0x000fe40000000000 */
[----:B------:R-:W-:-:S03]  /*0b20*/  ISETP.NE.AND P5, PT, R7, RZ, PT ;  /* 0x000000ff0700720c */ /* 0x000fc60003fa5270 */
[----:B------:R-:W-:Y:S02]  /*0b30*/  IMAD.MOV R19, RZ, RZ, -R19 ;  /* 0x000000ffff137224 */ /* 0x000fe400078e0a13 */
[----:B------:R-:W3:Y:S01]  /*0b40*/  I2F.RP R26, R13 ;  /* 0x0000000d001a7306 */ /* 0x000ee20000209400 */
[----:B--2---:R-:W-:-:S07]  /*0b50*/  VIADD R6, R6, 0xffffffe ;  /* 0x0ffffffe06067836 */ /* 0x004fce0000000000 */
[----:B0-----:R-:W0:Y:S08]  /*0b60*/  MUFU.RCP R24, R24 ;  /* 0x0000001800187308 */ /* 0x001e300000001000 */
[----:B---3--:R-:W2:Y:S08]  /*0b70*/  MUFU.RCP R26, R26 ;  /* 0x0000001a001a7308 */ /* 0x008eb00000001000 */
[----:B------:R-:W3:Y:S01]  /*0b80*/  F2I.FTZ.U32.TRUNC.NTZ R23, R6 ;  /* 0x0000000600177305 */ /* 0x000ee2000021f000 */
[----:B0-----:R-:W-:-:S07]  /*0b90*/  VIADD R24, R24, 0xffffffe ;  /* 0x0ffffffe18187836 */ /* 0x001fce0000000000 */
[----:B------:R-:W0:Y:S01]  /*0ba0*/  F2I.FTZ.U32.TRUNC.NTZ R25, R24 ;  /* 0x0000001800197305 */ /* 0x000e22000021f000 */
[----:B--2---:R-:W-:Y:S02]  /*0bb0*/  VIADD R26, R26, 0xffffffe ;  /* 0x0ffffffe1a1a7836 */ /* 0x004fe40000000000 */
[----:B---3--:R-:W-:-:S05]  /*0bc0*/  IMAD.MOV R14, RZ, RZ, -R23 ;  /* 0x000000ffff0e7224 */ /* 0x008fca00078e0a17 */
[----:B------:R-:W2:Y:S01]  /*0bd0*/  F2I.FTZ.U32.TRUNC.NTZ R27, R26 ;  /* 0x0000001a001b7305 */ /* 0x000ea2000021f000 */
[----:B------:R-:W-:Y:S02]  /*0be0*/  VIADD R6, R10, UR5 ;  /* 0x000000050a067c36 */ /* 0x000fe40008000000 */
[----:B------:R-:W-:-:S03]  /*0bf0*/  IMAD R14, R14, R10, RZ ;  /* 0x0000000a0e0e7224 */ /* 0x000fc600078e02ff */
[----:B------:R-:W-:Y:S01]  /*0c00*/  IABS R16, R6 ;  /* 0x0000000600107213 */ /* 0x000fe20000000000 */
[----:B------:R-:W-:-:S04]  /*0c10*/  IMAD.HI.U32 R14, R23, R14, R22 ;  /* 0x0000000e170e7227 */ /* 0x000fc800078e0016 */
[----:B------:R-:W-:Y:S02]  /*0c20*/  IMAD.IADD R22, R3, 0x1, R13 ;  /* 0x0000000103167824 */ /* 0x000fe400078e020d */
[----:B0-----:R-:W-:Y:S02]  /*0c30*/  IMAD.MOV R3, RZ, RZ, -R25 ;  /* 0x000000ffff037224 */ /* 0x001fe400078e0a19 */
[----:B--2---:R-:W-:Y:S01]  /*0c40*/  IMAD.MOV R21, RZ, RZ, -R27 ;  /* 0x000000ffff157224 */ /* 0x004fe200078e0a1b */
[----:B------:R-:W-:Y:S01]  /*0c50*/  IABS R20, R22 ;  /* 0x0000001600147213 */ /* 0x000fe20000000000 */
[----:B------:R-:W-:Y:S02]  /*0c60*/  IMAD.MOV.U32 R26, RZ, RZ, RZ ;  /* 0x000000ffff1a7224 */ /* 0x000fe400078e00ff */
[----:B------:R-:W-:Y:S02]  /*0c70*/  IMAD R21, R21, R13, RZ ;  /* 0x0000000d15157224 */ /* 0x000fe400078e02ff */
[----:B------:R-:W-:-:S02]  /*0c80*/  IMAD R3, R3, R11, RZ ;  /* 0x0000000b03037224 */ /* 0x000fc400078e02ff */
[----:B------:R-:W-:-:S04]  /*0c90*/  IMAD.HI.U32 R21, R27, R21, R26 ;  /* 0x000000151b157227 */ /* 0x000fc800078e001a */
[----:B------:R-:W-:Y:S02]  /*0ca0*/  IMAD.MOV.U32 R24, RZ, RZ, RZ ;  /* 0x000000ffff187224 */ /* 0x000fe400078e00ff */
[----:B------:R-:W-:-:S04]  /*0cb0*/  IMAD.HI.U32 R21, R21, R20, RZ ;  /* 0x0000001415157227 */ /* 0x000fc800078e00ff */
[----:B------:R-:W-:Y:S02]  /*0cc0*/  IMAD R19, R21, R19, R20 ;  /* 0x0000001315137224 */ /* 0x000fe400078e0214 */
[----:B------:R-:W-:-:S03]  /*0cd0*/  IMAD.HI.U32 R3, R25, R3, R24 ;  /* 0x0000000319037227 */ /* 0x000fc600078e0018 */
[----:B------:R-:W-:Y:S01]  /*0ce0*/  ISETP.GT.U32.AND P4, PT, R13, R19, PT ;  /* 0x000000130d00720c */ /* 0x000fe20003f84070 */
[----:B------:R-:W-:-:S04]  /*0cf0*/  IMAD.HI.U32 R14, R14, R16, RZ ;  /* 0x000000100e0e7227 */ /* 0x000fc800078e00ff */
[----:B------:R-:W-:-:S04]  /*0d00*/  IMAD.HI.U32 R3, R3, R20, RZ ;  /* 0x0000001403037227 */ /* 0x000fc800078e00ff */
[----:B------:R-:W-:Y:S01]  /*0d10*/  IMAD R16, R14, R15, R16 ;  /* 0x0000000f0e107224 */ /* 0x000fe200078e0210 */
[----:B------:R-:W-:-:S03]  /*0d20*/  IADD3 R15, -R3, RZ, RZ ;  /* 0x000000ff030f7210 */ /* 0x000fc60007ffe1ff */
[----:B------:R-:W-:Y:S01]  /*0d30*/  @!P4 IMAD.IADD R19, R19, 0x1, -R13 ;  /* 0x000000011313c824 */ /* 0x000fe200078e0a0d */
[----:B------:R-:W-:Y:S01]  /*0d40*/  ISETP.GT.U32.AND P3, PT, R10, R16, PT ;  /* 0x000000100a00720c */ /* 0x000fe20003f64070 */
[----:B------:R-:W-:Y:S02]  /*0d50*/  IMAD R15, R11, R15, R20 ;  /* 0x0000000f0b0f7224 */ /* 0x000fe400078e0214 */
[----:B------:R-:W-:Y:S01]  /*0d60*/  @!P4 VIADD R21, R21, 0x1 ;  /* 0x000000011515c836 */ /* 0x000fe20000000000 */
[-C--:B------:R-:W-:Y:S02]  /*0d70*/  ISETP.GE.U32.AND P2, PT, R19, R13.reuse, PT ;  /* 0x0000000d1300720c */ /* 0x080fe40003f46070 */
[----:B------:R-:W-:Y:S02]  /*0d80*/  LOP3.LUT R19, R22, R13, RZ, 0x3c, !PT ;  /* 0x0000000d16137212 */ /* 0x000fe400078e3cff */
[----:B------:R-:W-:Y:S02]  /*0d90*/  ISETP.GT.U32.AND P0, PT, R11, R15, PT ;  /* 0x0000000f0b00720c */ /* 0x000fe40003f04070 */
[----:B------:R-:W-:-:S02]  /*0da0*/  ISETP.GE.AND P1, PT, R19, RZ, PT ;  /* 0x000000ff1300720c */ /* 0x000fc40003f26270 */
[----:B------:R-:W-:Y:S01]  /*0db0*/  LOP3.LUT R22, R22, R0, RZ, 0x3c, !PT ;  /* 0x0000000016167212 */ /* 0x000fe200078e3cff */
[----:B------:R-:W-:Y:S02]  /*0dc0*/  @!P3 IMAD.IADD R16, R16, 0x1, -R10 ;  /* 0x000000011010b824 */ /* 0x000fe400078e0a0a */
[----:B------:R-:W-:Y:S01]  /*0dd0*/  @!P3 VIADD R14, R14, 0x1 ;  /* 0x000000010e0eb836 */ /* 0x000fe20000000000 */
[----:B------:R-:W-:Y:S01]  /*0de0*/  ISETP.NE.AND P3, PT, R4, RZ, PT ;  /* 0x000000ff0400720c */ /* 0x000fe20003f65270 */
[----:B------:R-:W-:Y:S01]  /*0df0*/  @P2 VIADD R21, R21, 0x1 ;  /* 0x0000000115152836 */ /* 0x000fe20000000000 */
[-C--:B------:R-:W-:Y:S02]  /*0e00*/  ISETP.GE.U32.AND P6, PT, R16, R10.reuse, PT ;  /* 0x0000000a1000720c */ /* 0x080fe40003fc6070 */
[----:B------:R-:W-:Y:S01]  /*0e10*/  LOP3.LUT R16, R6, R10, RZ, 0x3c, !PT ;  /* 0x0000000a06107212 */ /* 0x000fe200078e3cff */
[----:B------:R-:W-:Y:S02]  /*0e20*/  @!P0 IMAD.IADD R15, R15, 0x1, -R11 ;  /* 0x000000010f0f8824 */ /* 0x000fe400078e0a0b */
[----:B------:R-:W-:Y:S01]  /*0e30*/  @!P1 IMAD.MOV R21, RZ, RZ, -R21 ;  /* 0x000000ffff159224 */ /* 0x000fe200078e0a15 */
[----:B------:R-:W-:Y:S01]  /*0e40*/  ISETP.GE.AND P2, PT, R16, RZ, PT ;  /* 0x000000ff1000720c */ /* 0x000fe20003f46270 */
[----:B------:R-:W-:Y:S01]  /*0e50*/  @!P0 VIADD R3, R3, 0x1 ;  /* 0x0000000103038836 */ /* 0x000fe20000000000 */
[----:B------:R-:W-:-:S02]  /*0e60*/  @!P5 LOP3.LUT R21, RZ, R13, RZ, 0x33, !PT ;  /* 0x0000000dff15d212 */ /* 0x000fc400078e33ff */
[----:B------:R-:W-:Y:S02]  /*0e70*/  ISETP.GE.U32.AND P4, PT, R15, R11, PT ;  /* 0x0000000b0f00720c */ /* 0x000fe40003f86070 */
[----:B------:R-:W-:Y:S02]  /*0e80*/  ISETP.LT.U32.AND P0, PT, R8, R21, PT ;  /* 0x000000150800720c */ /* 0x000fe40003f01070 */
[----:B------:R-:W-:Y:S02]  /*0e90*/  SHF.R.S32.HI R13, RZ, 0x1f, R21 ;  /* 0x0000001fff0d7819 */ /* 0x000fe40000011415 */
[----:B------:R-:W-:Y:S02]  /*0ea0*/  ISETP.GE.AND P1, PT, R22, RZ, PT ;  /* 0x000000ff1600720c */ /* 0x000fe40003f26270 */
[----:B------:R-:W-:Y:S02]  /*0eb0*/  @P6 IADD3 R14, R14, 0x1, RZ ;  /* 0x000000010e0e6810 */ /* 0x000fe40007ffe0ff */
[----:B------:R-:W-:-:S02]  /*0ec0*/  ISETP.LT.AND.EX P0, PT, R9, R13, PT, P0 ;  /* 0x0000000d0900720c */ /* 0x000fc40003f01300 */
[----:B------:R-:W-:Y:S01]  /*0ed0*/  ISETP.GT.AND P5, PT, R7, RZ, PT ;  /* 0x000000ff0700720c */ /* 0x000fe20003fa4270 */
[----:B------:R-:W-:Y:S01]  /*0ee0*/  @!P2 IMAD.MOV R14, RZ, RZ, -R14 ;  /* 0x000000ffff0ea224 */ /* 0x000fe200078e0a0e */
[----:B------:R-:W-:Y:S01]  /*0ef0*/  SEL R13, R9, R13, P0 ;  /* 0x0000000d090d7207 */ /* 0x000fe20000000000 */
[----:B------:R-:W-:Y:S01]  /*0f00*/  @P4 VIADD R3, R3, 0x1 ;  /* 0x0000000103034836 */ /* 0x000fe20000000000 */
[----:B------:R-:W-:Y:S02]  /*0f10*/  @!P3 LOP3.LUT R14, RZ, R10, RZ, 0x33, !PT ;  /* 0x0000000aff0eb212 */ /* 0x000fe400078e33ff */
[----:B------:R-:W-:Y:S01]  /*0f20*/  SHF.R.S32.HI R10, RZ, 0x1f, R7 ;  /* 0x0000001fff0a7819 */ /* 0x000fe20000011407 */
[----:B------:R-:W-:Y:S01]  /*0f30*/  @!P1 IMAD.MOV R3, RZ, RZ, -R3 ;  /* 0x000000ffff039224 */ /* 0x000fe200078e0a03 */
[----:B------:R-:W-:Y:S02]  /*0f40*/  LEA.HI.SX32 R11, R7, 0x1, 0x1 ;  /* 0x00000001070b7811 */ /* 0x000fe400078f0aff */
[----:B------:R-:W-:-:S02]  /*0f50*/  LOP3.LUT R7, R9, R13, RZ, 0xfc, !PT ;  /* 0x0000000d09077212 */ /* 0x000fc400078efcff */
[----:B------:R-:W-:Y:S01]  /*0f60*/  ISETP.NE.AND P2, PT, R0, RZ, PT ;  /* 0x000000ff0000720c */ /* 0x000fe20003f45270 */
[----:B------:R-:W-:Y:S01]  /*0f70*/  @!P5 IMAD.MOV R11, RZ, RZ, R10 ;  /* 0x000000ffff0bd224 */ /* 0x000fe200078e020a */
[----:B------:R-:W-:Y:S02]  /*0f80*/  ISETP.NE.U32.AND P1, PT, R7, RZ, PT ;  /* 0x000000ff0700720c */ /* 0x000fe40003f25070 */
[----:B------:R-:W-:Y:S02]  /*0f90*/  ISETP.LT.U32.AND P3, PT, R30, R14, PT ;  /* 0x0000000e1e00720c */ /* 0x000fe40003f61070 */
[----:B------:R-:W-:-:S04]  /*0fa0*/  SHF.R.S32.HI R15, RZ, 0x1f, R14 ;  /* 0x0000001fff0f7819 */ /* 0x000fc8000001140e */
[----:B------:R-:W-:-:S03]  /*0fb0*/  ISETP.LT.AND.EX P3, PT, R31, R15, PT, P3 ;  /* 0x0000000f1f00720c */ /* 0x000fc60003f61330 */
[----:B------:R-:W-:Y:S02]  /*0fc0*/  @!P2 LOP3.LUT R3, RZ, R0, RZ, 0x33, !PT ;  /* 0x00000000ff03a212 */ /* 0x000fe400078e33ff */
[----:B------:R-:W-:Y:S02]  /*0fd0*/  SEL R16, R30, R14, P3 ;  /* 0x0000000e1e107207 */ /* 0x000fe40001800000 */
[----:B------:R-:W-:Y:S01]  /*0fe0*/  SEL R15, R31, R15, P3 ;  /* 0x0000000f1f0f7207 */ /* 0x000fe20001800000 */
[----:B------:R-:W-:Y:S01]  /*0ff0*/  IMAD R3, R3, R11, RZ ;  /* 0x0000000b03037224 */ /* 0x000fe200078e02ff */
[----:B------:R-:W-:Y:S01]  /*1000*/  SEL R14, R8, R21, P0 ;  /* 0x00000015080e7207 */ /* 0x000fe20000000000 */
[----:B-1----:R-:W-:Y:S06]  /*1010*/  @!P1 BRA `(.L_x_9) ;  /* 0x0000000000249947 */ /* 0x002fec0003800000 */
        /* <DEDUP_REMOVED lines=9> */
.L_x_9:
        /* <DEDUP_REMOVED lines=20> */
.L_x_10:
[----:B------:R-:W-:Y:S05]  /*11f0*/  BSYNC B0 ;  /* 0x0000000000007941 */ /* 0x000fea0003800000 */
.L_x_8:
[----:B------:R-:W-:Y:S01]  /*1200*/  SHF.R.S32.HI R10, RZ, 0x1f, R47 ;  /* 0x0000001fff0a7819 */ /* 0x000fe2000001142f */
[----:B------:R-:W-:Y:S01]  /*1210*/  ULDC UR4, c[0x0][0x3c4] ;  /* 0x0000f10000047ab9 */ /* 0x000fe20000000800 */
[----:B------:R-:W-:Y:S01]  /*1220*/  IADD3 R0, P0, R12, -UR7, RZ ;  /* 0x800000070c007c10 */ /* 0x000fe2000ff1e0ff */
[----:B------:R-:W-:Y:S01]  /*1230*/  ULDC.64 UR8, c[0x0][0x208] ;  /* 0x0000820000087ab9 */ /* 0x000fe20000000a00 */
[----:B------:R-:W-:Y:S02]  /*1240*/  LEA.HI R11, R10, R47, RZ, 0x4 ;  /* 0x0000002f0a0b7211 */ /* 0x000fe400078f20ff */
[----:B------:R-:W-:Y:S02]  /*1250*/  IADD3.X R7, R5, ~UR6, RZ, P0, !PT ;  /* 0x8000000605077c10 */ /* 0x000fe400087fe4ff */
[----:B------:R-:W-:Y:S02]  /*1260*/  LOP3.LUT R19, R11, 0xfffffff0, RZ, 0xc0, !PT ;  /* 0xfffffff00b137812 */ /* 0x000fe400078ec0ff */
[----:B------:R-:W-:-:S03]  /*1270*/  SHF.R.S32.HI R11, RZ, 0x4, R11 ;  /* 0x00000004ff0b7819 */ /* 0x000fc6000001140b */
[----:B------:R-:W-:Y:S01]  /*1280*/  IMAD.IADD R19, R47, 0x1, -R19 ;  /* 0x000000012f137824 */ /* 0x000fe200078e0a13 */
[C---:B------:R-:W-:Y:S01]  /*1290*/  IADD3 R26, R11.reuse, 0x20, RZ ;  /* 0x000000200b1a7810 */ /* 0x040fe20007ffe0ff */
[C---:B------:R-:W-:Y:S02]  /*12a0*/  VIADD R32, R11.reuse, 0x8 ;  /* 0x000000080b207836 */ /* 0x040fe40000000000 */
[C---:B------:R-:W-:Y:S01]  /*12b0*/  VIADD R27, R11.reuse, 0x18 ;  /* 0x000000180b1b7836 */ /* 0x040fe20000000000 */
[----:B------:R-:W-:Y:S01]  /*12c0*/  ISETP.GT.U32.AND P1, PT, R0, R19, PT ;  /* 0x000000130000720c */ /* 0x000fe20003f24070 */
[----:B------:R-:W-:Y:S01]  /*12d0*/  VIADD R36, R11, 0x28 ;  /* 0x000000280b247836 */ /* 0x000fe20000000000 */
[----:B------:R-:W-:Y:S02]  /*12e0*/  SHF.R.S32.HI R0, RZ, 0x1f, R19 ;  /* 0x0000001fff007819 */ /* 0x000fe40000011413 */
[----:B------:R-:W-:Y:S02]  /*12f0*/  IADD3 R28, P0, R19, UR7, RZ ;  /* 0x00000007131c7c10 */ /* 0x000fe4000ff1e0ff */
[----:B------:R-:W-:Y:S01]  /*1300*/  ISETP.GT.AND.EX P1, PT, R7, R0, PT, P1 ;  /* 0x000000000700720c */ /* 0x000fe20003f24310 */
[----:B------:R-:W-:Y:S01]  /*1310*/  VIADD R7, R11, 0x10 ;  /* 0x000000100b077836 */ /* 0x000fe20000000000 */
[----:B------:R-:W-:-:S02]  /*1320*/  IADD3.X R29, R0, UR6, RZ, P0, !PT ;  /* 0x00000006001d7c10 */ /* 0x000fc400087fe4ff */
[----:B------:R-:W-:Y:S02]  /*1330*/  ISETP.GE.OR P6, PT, R11, UR4, !P1 ;  /* 0x000000040b007c0c */ /* 0x000fe4000cfc6670 */
[----:B------:R-:W-:Y:S02]  /*1340*/  ISETP.GE.OR P5, PT, R32, UR4, !P1 ;  /* 0x0000000420007c0c */ /* 0x000fe4000cfa6670 */
[----:B------:R-:W-:Y:S02]  /*1350*/  ISETP.GE.OR P4, PT, R7, UR4, !P1 ;  /* 0x0000000407007c0c */ /* 0x000fe4000cf86670 */
[----:B------:R-:W-:Y:S02]  /*1360*/  ISETP.GE.OR P0, PT, R27, UR4, !P1 ;  /* 0x000000041b007c0c */ /* 0x000fe4000cf06670 */
[----:B------:R-:W-:-:S05]  /*1370*/  ISETP.GE.OR P3, PT, R26, UR4, !P1 ;  /* 0x000000041a007c0c */ /* 0x000fca000cf66670 */
[----:B------:R-:W0:Y:S01]  /*1380*/  @!P6 LDC.64 R20, c[0x0][0x2b8] ;  /* 0x0000ae00ff14eb82 */ /* 0x000e220000000a00 */
[----:B------:R-:W-:Y:S01]  /*1390*/  @!P6 SHF.R.S32.HI R0, RZ, 0x1f, R11 ;  /* 0x0000001fff00e819 */ /* 0x000fe2000001140b */
[----:B------:R-:W-:Y:S01]  /*13a0*/  @!P6 IMAD.WIDE.U32 R24, R12, R11, R28 ;  /* 0x0000000b0c18e225 */ /* 0x000fe200078e001c */
[----:B------:R-:W-:Y:S02]  /*13b0*/  @!P5 SHF.R.S32.HI R34, RZ, 0x1f, R32 ;  /* 0x0000001fff22d819 */ /* 0x000fe40000011420 */
[----:B------:R-:W-:Y:S01]  /*13c0*/  @!P4 SHF.R.S32.HI R33, RZ, 0x1f, R7 ;  /* 0x0000001fff21c819 */ /* 0x000fe20000011407 */
[----:B------:R-:W-:Y:S01]  /*13d0*/  @!P6 IMAD R0, R0, R12, RZ ;  /* 0x0000000c0000e224 */ /* 0x000fe200078e02ff */
[----:B------:R-:W-:Y:S01]  /*13e0*/  @!P4 MOV R39, R29 ;  /* 0x0000001d0027c202 */ /* 0x000fe20000000f00 */
[----:B------:R-:W1:Y:S01]  /*13f0*/  @!P5 LDC.64 R22, c[0x0][0x2b8] ;  /* 0x0000ae00ff16db82 */ /* 0x000e620000000a00 */
[----:B------:R-:W-:Y:S02]  /*1400*/  @!P5 IMAD.MOV.U32 R40, RZ, RZ, R28 ;  /* 0x000000ffff28d224 */ /* 0x000fe400078e001c */
[----:B------:R-:W-:-:S02]  /*1410*/  @!P6 IMAD R0, R11, R5, R0 ;  /* 0x000000050b00e224 */ /* 0x000fc400078e0200 */
[----:B------:R-:W-:Y:S02]  /*1420*/  @!P5 IMAD.MOV.U32 R41, RZ, RZ, R29 ;  /* 0x000000ffff29d224 */ /* 0x000fe400078e001d */
[----:B------:R-:W-:Y:S02]  /*1430*/  @!P6 IMAD.IADD R0, R25, 0x1, R0 ;  /* 0x000000011900e824 */ /* 0x000fe400078e0200 */
[----:B------:R-:W-:Y:S02]  /*1440*/  @!P5 IMAD R34, R34, R12, RZ ;  /* 0x0000000c2222d224 */ /* 0x000fe400078e02ff */
[----:B------:R-:W-:-:S04]  /*1450*/  @!P5 IMAD.WIDE.U32 R40, R12, R32, R40 ;  /* 0x000000200c28d225 */ /* 0x000fc800078e0028 */
[----:B------:R-:W-:Y:S01]  /*1460*/  @!P5 IMAD R34, R32, R5, R34 ;  /* 0x000000052022d224 */ /* 0x000fe200078e0222 */
[C---:B0-----:R-:W-:Y:S01]  /*1470*/  @!P6 LEA R20, P2, R24.reuse, R20, 0x2 ;  /* 0x000000141814e211 */ /* 0x041fe200078410ff */
[----:B------:R-:W-:Y:S01]  /*1480*/  @!P0 IMAD.MOV.U32 R42, RZ, RZ, R28 ;  /* 0x000000ffff2a8224 */ /* 0x000fe200078e001c */
[----:B------:R-:W-:Y:S01]  /*1490*/  @!P0 SHF.R.S32.HI R32, RZ, 0x1f, R27 ;  /* 0x0000001fff208819 */ /* 0x000fe2000001141b */
[-C--:B------:R-:W-:Y:S01]  /*14a0*/  @!P4 IMAD R33, R33, R12.reuse, RZ ;  /* 0x0000000c2121c224 */ /* 0x080fe200078e02ff */
[----:B------:R-:W-:Y:S01]  /*14b0*/  @!P6 LEA.HI.X R21, R24, R21, R0, 0x2, P2 ;  /* 0x000000151815e211 */ /* 0x000fe200010f1400 */
[----:B------:R-:W-:Y:S01]  /*14c0*/  IMAD.MOV.U32 R0, RZ, RZ, -0x800000 ;  /* 0xff800000ff007424 */ /* 0x000fe200078e00ff */
[----:B------:R-:W0:Y:S01]  /*14d0*/  @!P4 LDC.64 R24, c[0x0][0x2b8] ;  /* 0x0000ae00ff18cb82 */ /* 0x000e220000000a00 */
[----:B------:R-:W-:Y:S01]  /*14e0*/  @!P0 MOV R43, R29 ;  /* 0x0000001d002b8202 */ /* 0x000fe20000000f00 */
[----:B------:R-:W-:Y:S01]  /*14f0*/  @!P0 IMAD R32, R32, R12, RZ ;  /* 0x0000000c20208224 */ /* 0x000fe200078e02ff */
[----:B-1----:R-:W-:Y:S01]  /*1500*/  @!P5 LEA R22, P2, R40, R22, 0x2 ;  /* 0x000000162816d211 */ /* 0x002fe200078410ff */
[----:B------:R-:W-:Y:S01]  /*1510*/  @!P5 IMAD.IADD R34, R41, 0x1, R34 ;  /* 0x000000012922d824 */ /* 0x000fe200078e0222 */
[----:B------:R1:W2:Y:S01]  /*1520*/  @!P6 LDG.E R0, desc[UR8][R20.64] ;  /* 0x000000081400e981 */ /* 0x0002a2000c1e1900 */
[----:B------:R-:W-:Y:S01]  /*1530*/  @!P0 IMAD.WIDE.U32 R42, R12, R27, R42 ;  /* 0x0000001b0c2a8225 */ /* 0x000fe200078e002a */
[----:B------:R-:W-:-:S03]  /*1540*/  ISETP.GE.OR P6, PT, R36, UR4, !P1 ;  /* 0x0000000424007c0c */ /* 0x000fc6000cfc6670 */
[----:B------:R-:W-:Y:S02]  /*1550*/  @!P4 IMAD.MOV.U32 R38, RZ, RZ, R28 ;  /* 0x000000ffff26c224 */ /* 0x000fe400078e001c */
[----:B------:R-:W-:Y:S01]  /*1560*/  @!P0 IMAD R27, R27, R5, R32 ;  /* 0x000000051b1b8224 */ /* 0x000fe200078e0220 */
[----:B------:R-:W-:Y:S01]  /*1570*/  @!P5 LEA.HI.X R23, R40, R23, R34, 0x2, P2 ;  /* 0x000000172817d211 */ /* 0x000fe200010f1422 */
[----:B------:R-:W-:Y:S02]  /*1580*/  IMAD.MOV.U32 R32, RZ, RZ, -0x800000 ;  /* 0xff800000ff207424 */ /* 0x000fe400078e00ff */
[----:B------:R-:W-:-:S04]  /*1590*/  @!P4 IMAD.WIDE.U32 R38, R12, R7, R38 ;  /* 0x000000070c26c225 */ /* 0x000fc800078e0026 */
[----:B------:R-:W-:Y:S01]  /*15a0*/  @!P4 IMAD R33, R7, R5, R33 ;  /* 0x000000050721c224 */ /* 0x000fe200078e0221 */
[----:B------:R-:W-:Y:S01]  /*15b0*/  @!P3 SHF.R.S32.HI R7, RZ, 0x1f, R26 ;  /* 0x0000001fff07b819 */ /* 0x000fe2000001141a */
[----:B------:R3:W4:Y:S01]  /*15c0*/  @!P5 LDG.E R32, desc[UR8][R22.64] ;  /* 0x000000081620d981 */ /* 0x000722000c1e1900 */
[----:B-1----:R-:W1:Y:S01]  /*15d0*/  @!P0 LDC.64 R20, c[0x0][0x2b8] ;  /* 0x0000ae00ff148b82 */ /* 0x002e620000000a00 */
[----:B------:R-:W-:Y:S01]  /*15e0*/  @!P3 IMAD.MOV.U32 R44, RZ, RZ, R28 ;  /* 0x000000ffff2cb224 */ /* 0x000fe200078e001c */
[----:B0-----:R-:W-:Y:S01]  /*15f0*/  @!P4 LEA R24, P2, R38, R24, 0x2 ;  /* 0x000000182618c211 */ /* 0x001fe200078410ff */
[----:B------:R-:W-:Y:S01]  /*1600*/  @!P3 IMAD.MOV.U32 R45, RZ, RZ, R29 ;  /* 0x000000ffff2db224 */ /* 0x000fe200078e001d */
[----:B------:R-:W-:Y:S01]  /*1610*/  @!P4 IADD3 R33, R39, R33, RZ ;  /* 0x000000212721c210 */ /* 0x000fe20007ffe0ff */
[----:B------:R-:W-:Y:S02]  /*1620*/  @!P3 IMAD R7, R7, R12, RZ ;  /* 0x0000000c0707b224 */ /* 0x000fe400078e02ff */
[----:B------:R-:W-:Y:S01]  /*1630*/  @!P3 IMAD.WIDE.U32 R44, R12, R26, R44 ;  /* 0x0000001a0c2cb225 */ /* 0x000fe200078e002c */
[----:B------:R-:W-:-:S02]  /*1640*/  @!P4 LEA.HI.X R25, R38, R25, R33, 0x2, P2 ;  /* 0x000000192619c211 */ /* 0x000fc400010f1421 */
[----:B------:R-:W-:Y:S01]  /*1650*/  @!P6 SHF.R.S32.HI R34, RZ, 0x1f, R36 ;  /* 0x0000001fff22e819 */ /* 0x000fe20000011424 */
[----:B------:R-:W-:Y:S01]  /*1660*/  @!P3 IMAD R26, R26, R5, R7 ;  /* 0x000000051a1ab224 */ /* 0x000fe200078e0207 */
[----:B---3--:R-:W0:Y:S01]  /*1670*/  @!P3 LDC.64 R22, c[0x0][0x2b8] ;  /* 0x0000ae00ff16bb82 */ /* 0x008e220000000a00 */
[----:B------:R-:W-:Y:S02]  /*1680*/  IMAD.MOV.U32 R33, RZ, RZ, -0x800000 ;  /* 0xff800000ff217424 */ /* 0x000fe400078e00ff */
[C---:B------:R-:W-:Y:S01]  /*1690*/  VIADD R7, R11.reuse, 0x30 ;  /* 0x000000300b077836 */ /* 0x040fe20000000000 */
[----:B------:R-:W-:Y:S01]  /*16a0*/  IADD3 R38, R11, 0x38, RZ ;  /* 0x000000380b267810 */ /* 0x000fe20007ffe0ff */
[----:B------:R-:W-:Y:S02]  /*16b0*/  @!P6 IMAD.MOV.U32 R40, RZ, RZ, R28 ;  /* 0x000000ffff28e224 */ /* 0x000fe400078e001c */
[----:B------:R-:W-:Y:S01]  /*16c0*/  @!P6 IMAD.MOV.U32 R41, RZ, RZ, R29 ;  /* 0x000000ffff29e224 */ /* 0x000fe200078e001d */
[----:B------:R-:W-:Y:S01]  /*16d0*/  ISETP.GE.OR P5, PT, R7, UR4, !P1 ;  /* 0x0000000407007c0c */ /* 0x000fe2000cfa6670 */
[----:B------:R-:W-:Y:S01]  /*16e0*/  @!P6 IMAD R34, R34, R12, RZ ;  /* 0x0000000c2222e224 */ /* 0x000fe200078e02ff */
[----:B------:R3:W5:Y:S01]  /*16f0*/  @!P4 LDG.E R33, desc[UR8][R24.64] ;  /* 0x000000081821c981 */ /* 0x000762000c1e1900 */
[----:B------:R-:W-:Y:S01]  /*1700*/  @!P0 IMAD.IADD R27, R43, 0x1, R27 ;  /* 0x000000012b1b8824 */ /* 0x000fe200078e021b */
[----:B------:R-:W-:Y:S01]  /*1710*/  ISETP.GE.OR P4, PT, R38, UR4, !P1 ;  /* 0x0000000426007c0c */ /* 0x000fe2000cf86670 */
[----:B------:R-:W-:Y:S01]  /*1720*/  @!P6 IMAD.WIDE.U32 R40, R12, R36, R40 ;  /* 0x000000240c28e225 */ /* 0x000fe200078e0028 */
[----:B-1----:R-:W-:-:S03]  /*1730*/  @!P0 LEA R20, P2, R42, R20, 0x2 ;  /* 0x000000142a148211 */ /* 0x002fc600078410ff */
[----:B------:R-:W-:Y:S01]  /*1740*/  @!P6 IMAD R36, R36, R5, R34 ;  /* 0x000000052424e224 */ /* 0x000fe200078e0222 */
[----:B------:R-:W-:Y:S01]  /*1750*/  @!P0 LEA.HI.X R21, R42, R21, R27, 0x2, P2 ;  /* 0x000000152a158211 */ /* 0x000fe200010f141b */
[----:B------:R-:W-:Y:S02]  /*1760*/  IMAD.MOV.U32 R34, RZ, RZ, -0x800000 ;  /* 0xff800000ff227424 */ /* 0x000fe400078e00ff */
[----:B------:R-:W-:Y:S01]  /*1770*/  VIADD R39, R11, 0x40 ;  /* 0x000000400b277836 */ /* 0x000fe20000000000 */
[----:B------:R-:W-:-:S03]  /*1780*/  @!P3 IADD3 R26, R45, R26, RZ ;  /* 0x0000001a2d1ab210 */ /* 0x000fc60007ffe0ff */
[----:B------:R1:W2:Y:S01]  /*1790*/  @!P0 LDG.E R34, desc[UR8][R20.64] ;  /* 0x0000000814228981 */ /* 0x0002a2000c1e1900 */
[----:B------:R-:W-:Y:S02]  /*17a0*/  ISETP.GE.OR P2, PT, R39, UR4, !P1 ;  /* 0x0000000427007c0c */ /* 0x000fe4000cf46670 */
[C---:B0-----:R-:W-:Y:S02]  /*17b0*/  @!P3 LEA R42, P0, R44.reuse, R22, 0x2 ;  /* 0x000000162c2ab211 */ /* 0x041fe400078010ff */
[----:B------:R-:W-:Y:S02]  /*17c0*/  @!P4 SHF.R.S32.HI R22, RZ, 0x1f, R38 ;  /* 0x0000001fff16c819 */ /* 0x000fe40000011426 */
[----:B------:R-:W-:Y:S02]  /*17d0*/  @!P3 LEA.HI.X R43, R44, R23, R26, 0x2, P0 ;  /* 0x000000172c2bb211 */ /* 0x000fe400000f141a */
[----:B---3--:R-:W-:Y:S01]  /*17e0*/  @!P5 SHF.R.S32.HI R24, RZ, 0x1f, R7 ;  /* 0x0000001fff18d819 */ /* 0x008fe20000011407 */
[----:B------:R-:W0:Y:S01]  /*17f0*/  @!P5 LDC.64 R26, c[0x0][0x2b8] ;  /* 0x0000ae00ff1adb82 */ /* 0x000e220000000a00 */
[----:B------:R-:W-:-:S02]  /*1800*/  @!P5 IMAD.MOV.U32 R52, RZ, RZ, R28 ;  /* 0x000000ffff34d224 */ /* 0x000fc400078e001c */
[--C-:B------:R-:W-:Y:S02]  /*1810*/  @!P5 IMAD.MOV.U32 R53, RZ, RZ, R29.reuse ;  /* 0x000000ffff35d224 */ /* 0x100fe400078e001d */
[-C--:B------:R-:W-:Y:S02]  /*1820*/  @!P5 IMAD R24, R24, R12.reuse, RZ ;  /* 0x0000000c1818d224 */ /* 0x080fe400078e02ff */
[----:B------:R-:W-:Y:S01]  /*1830*/  @!P4 IMAD.MOV.U32 R50, RZ, RZ, R28 ;  /* 0x000000ffff32c224 */ /* 0x000fe200078e001c */
[----:B-1----:R-:W1:Y:S01]  /*1840*/  @!P6 LDC.64 R20, c[0x0][0x2b8] ;  /* 0x0000ae00ff14eb82 */ /* 0x002e620000000a00 */
[----:B------:R-:W-:Y:S02]  /*1850*/  @!P4 IMAD.MOV.U32 R51, RZ, RZ, R29 ;  /* 0x000000ffff33c224 */ /* 0x000fe400078e001d */
[----:B------:R-:W-:Y:S02]  /*1860*/  @!P4 IMAD R22, R22, R12, RZ ;  /* 0x0000000c1616c224 */ /* 0x000fe400078e02ff */
[----:B------:R-:W-:-:S02]  /*1870*/  IMAD.MOV.U32 R35, RZ, RZ, -0x800000 ;  /* 0xff800000ff237424 */ /* 0x000fc400078e00ff */
[----:B------:R-:W-:-:S04]  /*1880*/  @!P5 IMAD.WIDE.U32 R52, R12, R7, R52 ;  /* 0x000000070c34d225 */ /* 0x000fc800078e0034 */
[----:B------:R-:W-:Y:S01]  /*1890*/  @!P4 IMAD.WIDE.U32 R50, R12, R38, R50 ;  /* 0x000000260c32c225 */ /* 0x000fe200078e0032 */
[----:B------:R3:W5:Y:S03]  /*18a0*/  @!P3 LDG.E R35, desc[UR8][R42.64] ;  /* 0x000000082a23b981 */ /* 0x000766000c1e1900 */
[-C--:B------:R-:W-:Y:S02]  /*18b0*/  @!P5 IMAD R7, R7, R5.reuse, R24 ;  /* 0x000000050707d224 */ /* 0x080fe400078e0218 */
[----:B------:R-:W-:Y:S01]  /*18c0*/  VIADD R37, R11, 0x48 ;  /* 0x000000480b257836 */ /* 0x000fe20000000000 */
[----:B------:R-:W0:Y:S01]  /*18d0*/  @!P4 LDC.64 R24, c[0x0][0x2b8] ;  /* 0x0000ae00ff18cb82 */ /* 0x000e220000000a00 */
[----:B------:R-:W-:Y:S01]  /*18e0*/  @!P4 IMAD R38, R38, R5, R22 ;  /* 0x000000052626c224 */ /* 0x000fe200078e0216 */
[----:B------:R-:W-:Y:S02]  /*18f0*/  @!P2 SHF.R.S32.HI R22, RZ, 0x1f, R39 ;  /* 0x0000001fff16a819 */ /* 0x000fe40000011427 */
[----:B------:R-:W-:-:S03]  /*1900*/  ISETP.GE.OR P0, PT, R37, UR4, !P1 ;  /* 0x0000000425007c0c */ /* 0x000fc6000cf06670 */
[----:B------:R-:W-:Y:S01]  /*1910*/  @!P2 IMAD R22, R22, R12, RZ ;  /* 0x0000000c1616a224 */ /* 0x000fe200078e02ff */
[----:B-1----:R-:W-:Y:S01]  /*1920*/  @!P6 LEA R54, P3, R40, R20, 0x2 ;  /* 0x000000142836e211 */ /* 0x002fe200078610ff */
[----:B------:R-:W-:Y:S01]  /*1930*/  @!P6 IMAD.IADD R36, R41, 0x1, R36 ;  /* 0x000000012924e824 */ /* 0x000fe200078e0224 */
[----:B---3--:R-:W-:Y:S01]  /*1940*/  @!P2 MOV R42, R28 ;  /* 0x0000001c002aa202 */ /* 0x008fe20000000f00 */
[----:B------:R-:W-:-:S04]  /*1950*/  @!P2 IMAD.MOV.U32 R43, RZ, RZ, R29 ;  /* 0x000000ffff2ba224 */ /* 0x000fc800078e001d */
[----:B------:R-:W-:-:S04]  /*1960*/  @!P2 IMAD.WIDE.U32 R42, R12, R39, R42 ;  /* 0x000000270c2aa225 */ /* 0x000fc800078e002a */
[----:B------:R-:W-:Y:S02]  /*1970*/  @!P2 IMAD R39, R39, R5, R22 ;  /* 0x000000052727a224 */ /* 0x000fe400078e0216 */
[----:B------:R-:W1:Y:S01]  /*1980*/  @!P2 LDC.64 R22, c[0x0][0x2b8] ;  /* 0x0000ae00ff16ab82 */ /* 0x000e620000000a00 */
[----:B------:R-:W-:Y:S01]  /*1990*/  @!P6 LEA.HI.X R55, R40, R21, R36, 0x2, P3 ;  /* 0x000000152837e211 */ /* 0x000fe200018f1424 */
[----:B------:R-:W-:Y:S01]  /*19a0*/  @!P5 IMAD.IADD R7, R53, 0x1, R7 ;  /* 0x000000013507d824 */ /* 0x000fe200078e0207 */
[----:B------:R-:W-:Y:S02]  /*19b0*/  @!P0 SHF.R.S32.HI R44, RZ, 0x1f, R37 ;  /* 0x0000001fff2c8819 */ /* 0x000fe40000011425 */
[C---:B0-----:R-:W-:Y:S01]  /*19c0*/  @!P5 LEA R56, P3, R52.reuse, R26, 0x2 ;  /* 0x0000001a3438d211 */ /* 0x041fe200078610ff */
[----:B------:R-:W-:Y:S02]  /*19d0*/  IMAD.MOV.U32 R36, RZ, RZ, -0x800000 ;  /* 0xff800000ff247424 */ /* 0x000fe400078e00ff */
[----:B------:R-:W0:Y:S01]  /*19e0*/  @!P0 LDC.64 R20, c[0x0][0x2b8] ;  /* 0x0000ae00ff148b82 */ /* 0x000e220000000a00 */
[----:B------:R-:W-:Y:S01]  /*19f0*/  @!P0 MOV R41, R29 ;  /* 0x0000001d00298202 */ /* 0x000fe20000000f00 */
[----:B------:R-:W-:Y:S01]  /*1a00*/  @!P0 IMAD.MOV.U32 R40, RZ, RZ, R28 ;  /* 0x000000ffff288224 */ /* 0x000fe200078e001c */
[----:B------:R-:W-:Y:S01]  /*1a10*/  @!P5 LEA.HI.X R57, R52, R27, R7, 0x2, P3 ;  /* 0x0000001b3439d211 */ /* 0x000fe200018f1407 */
[----:B------:R-:W-:Y:S01]  /*1a20*/  @!P0 IMAD R44, R44, R12, RZ ;  /* 0x0000000c2c2c8224 */ /* 0x000fe200078e02ff */
[----:B------:R-:W-:Y:S01]  /*1a30*/  @!P4 IADD3 R38, R51, R38, RZ ;  /* 0x000000263326c210 */ /* 0x000fe20007ffe0ff */
[----:B------:R-:W-:Y:S01]  /*1a40*/  VIADD R7, R11, 0x50 ;  /* 0x000000500b077836 */ /* 0x000fe20000000000 */
[----:B------:R-:W-:Y:S01]  /*1a50*/  @!P4 LEA R52, P3, R50, R24, 0x2 ;  /* 0x000000183234c211 */ /* 0x000fe200078610ff */
[----:B------:R-:W-:Y:S01]  /*1a60*/  @!P0 IMAD.WIDE.U32 R40, R12, R37, R40 ;  /* 0x000000250c288225 */ /* 0x000fe200078e0028 */
[----:B------:R-:W3:Y:S02]  /*1a70*/  @!P6 LDG.E R36, desc[UR8][R54.64] ;  /* 0x000000083624e981 */ /* 0x000ee4000c1e1900 */
[----:B------:R-:W-:Y:S01]  /*1a80*/  ISETP.GE.OR P6, PT, R7, UR4, !P1 ;  /* 0x0000000407007c0c */ /* 0x000fe2000cfc6670 */
[----:B------:R-:W-:Y:S01]  /*1a90*/  @!P0 IMAD R26, R37, R5, R44 ;  /* 0x00000005251a8224 */ /* 0x000fe200078e022c */
[----:B------:R-:W-:Y:S01]  /*1aa0*/  @!P4 LEA.HI.X R53, R50, R25, R38, 0x2, P3 ;  /* 0x000000193235c211 */ /* 0x000fe200018f1426 */
[----:B------:R-:W-:-:S02]  /*1ab0*/  IMAD.MOV.U32 R37, RZ, RZ, -0x800000 ;  /* 0xff800000ff257424 */ /* 0x000fc400078e00ff */
[----:B------:R-:W-:Y:S01]  /*1ac0*/  VIADD R25, R11, 0x58 ;  /* 0x000000580b197836 */ /* 0x000fe20000000000 */
[C---:B-1----:R-:W-:Y:S01]  /*1ad0*/  @!P2 LEA R44, P3, R42.reuse, R22, 0x2 ;  /* 0x000000162a2ca211 */ /* 0x042fe200078610ff */
[----:B------:R-:W-:Y:S02]  /*1ae0*/  @!P2 IMAD.IADD R39, R43, 0x1, R39 ;  /* 0x000000012b27a824 */ /* 0x000fe400078e0227 */
[----:B------:R-:W3:Y:S01]  /*1af0*/  @!P5 LDG.E R37, desc[UR8][R56.64] ;  /* 0x000000083825d981 */ /* 0x000ee2000c1e1900 */
[----:B------:R-:W-:Y:S02]  /*1b00*/  ISETP.GE.OR P5, PT, R25, UR4, !P1 ;  /* 0x0000000419007c0c */ /* 0x000fe4000cfa6670 */
[----:B------:R-:W-:Y:S01]  /*1b10*/  @!P2 LEA.HI.X R45, R42, R23, R39, 0x2, P3 ;  /* 0x000000172a2da211 */ /* 0x000fe200018f1427 */
[----:B------:R-:W-:Y:S01]  /*1b20*/  IMAD.MOV.U32 R38, RZ, RZ, -0x800000 ;  /* 0xff800000ff267424 */ /* 0x000fe200078e00ff */
[----:B------:R-:W1:Y:S01]  /*1b30*/  @!P6 LDC.64 R22, c[0x0][0x2b8] ;  /* 0x0000ae00ff16eb82 */ /* 0x000e620000000a00 */
[----:B0-----:R-:W-:Y:S01]  /*1b40*/  @!P0 LEA R42, P3, R40, R20, 0x2 ;  /* 0x00000014282a8211 */ /* 0x001fe200078610ff */
[----:B------:R-:W-:Y:S01]  /*1b50*/  VIADD R24, R11, 0x60 ;  /* 0x000000600b187836 */ /* 0x000fe20000000000 */
[----:B------:R-:W-:-:S02]  /*1b60*/  @!P0 IADD3 R26, R41, R26, RZ ;  /* 0x0000001a291a8210 */ /* 0x000fc40007ffe0ff */
[----:B------:R0:W3:Y:S02]  /*1b70*/  @!P4 LDG.E R38, desc[UR8][R52.64] ;  /* 0x000000083426c981 */ /* 0x0000e4000c1e1900 */
[----:B------:R-:W-:Y:S02]  /*1b80*/  @!P0 LEA.HI.X R43, R40, R21, R26, 0x2, P3 ;  /* 0x00000015282b8211 */ /* 0x000fe400018f141a */
[----:B------:R-:W1:Y:S01]  /*1b90*/  @!P5 LDC.64 R20, c[0x0][0x2b8] ;  /* 0x0000ae00ff14db82 */ /* 0x000e620000000a00 */
[----:B------:R-:W-:Y:S01]  /*1ba0*/  ISETP.GE.OR P4, PT, R24, UR4, !P1 ;  /* 0x0000000418007c0c */ /* 0x000fe2000cf86670 */
[----:B------:R-:W-:Y:S01]  /*1bb0*/  IMAD.MOV.U32 R40, RZ, RZ, -0x800000 ;  /* 0xff800000ff287424 */ /* 0x000fe200078e00ff */
[----:B------:R-:W-:Y:S01]  /*1bc0*/  @!P6 SHF.R.S32.HI R46, RZ, 0x1f, R7 ;  /* 0x0000001fff2ee819 */ /* 0x000fe20000011407 */
[----:B------:R-:W-:Y:S01]  /*1bd0*/  IMAD.MOV.U32 R39, RZ, RZ, -0x800000 ;  /* 0xff800000ff277424 */ /* 0x000fe200078e00ff */
[----:B------:R-:W-:Y:S01]  /*1be0*/  @!P6 MOV R50, R28 ;  /* 0x0000001c0032e202 */ /* 0x000fe20000000f00 */
[----:B------:R-:W-:-:S02]  /*1bf0*/  @!P6 IMAD.MOV.U32 R51, RZ, RZ, R29 ;  /* 0x000000ffff33e224 */ /* 0x000fc400078e001d */
[----:B------:R1:W3:Y:S01]  /*1c00*/  @!P2 LDG.E R40, desc[UR8][R44.64] ;  /* 0x000000082c28a981 */ /* 0x0002e2000c1e1900 */
[----:B------:R-:W-:-:S03]  /*1c10*/  @!P6 IMAD R46, R46, R12, RZ ;  /* 0x0000000c2e2ee224 */ /* 0x000fc600078e02ff */
[----:B------:R1:W3:Y:S01]  /*1c20*/  @!P0 LDG.E R39, desc[UR8][R42.64] ;  /* 0x000000082a278981 */ /* 0x0002e2000c1e1900 */
[----:B------:R-:W-:Y:S01]  /*1c30*/  @!P6 IMAD.WIDE.U32 R50, R12, R7, R50 ;  /* 0x000000070c32e225 */ /* 0x000fe200078e0032 */
[----:B------:R-:W4:Y:S03]  /*1c40*/  @!P4 LDC.64 R26, c[0x0][0x2b8] ;  /* 0x0000ae00ff1acb82 */ /* 0x000f260000000a00 */
[----:B------:R-:W-:Y:S02]  /*1c50*/  @!P6 IMAD R46, R7, R5, R46 ;  /* 0x00000005072ee224 */ /* 0x000fe400078e022e */
[----:B0-----:R-:W-:Y:S02]  /*1c60*/  @!P5 IMAD.MOV.U32 R52, RZ, RZ, R28 ;  /* 0x000000ffff34d224 */ /* 0x001fe400078e001c */
[----:B------:R-:W-:Y:S01]  /*1c70*/  @!P5 IMAD.MOV.U32 R53, RZ, RZ, R29 ;  /* 0x000000ffff35d224 */ /* 0x000fe200078e001d */
[----:B-1----:R-:W-:Y:S01]  /*1c80*/  @!P5 SHF.R.S32.HI R45, RZ, 0x1f, R25 ;  /* 0x0000001fff2dd819 */ /* 0x002fe20000011419 */
[----:B------:R-:W-:-:S04]  /*1c90*/  VIADD R42, R11, 0x68 ;  /* 0x000000680b2a7836 */ /* 0x000fc80000000000 */
[----:B------:R-:W-:Y:S01]  /*1ca0*/  @!P5 IMAD R45, R45, R12, RZ ;  /* 0x0000000c2d2dd224 */ /* 0x000fe200078e02ff */
[----:B------:R-:W-:Y:S02]  /*1cb0*/  @!P6 LEA R44, P0, R50, R22, 0x2 ;  /* 0x00000016322ce211 */ /* 0x000fe400078010ff */
[----:B------:R-:W-:Y:S01]  /*1cc0*/  ISETP.GE.OR P3, PT, R42, UR4, !P1 ;  /* 0x000000042a007c0c */ /* 0x000fe2000cf66670 */
[----:B------:R-:W-:Y:S02]  /*1cd0*/  @!P6 IMAD.IADD R22, R51, 0x1, R46 ;  /* 0x000000013316e824 */ /* 0x000fe400078e022e */
[----:B------:R-:W-:-:S04]  /*1ce0*/  @!P5 IMAD.WIDE.U32 R52, R12, R25, R52 ;  /* 0x000000190c34d225 */ /* 0x000fc800078e0034 */
[----:B------:R-:W-:Y:S02]  /*1cf0*/  @!P5 IMAD R25, R25, R5, R45 ;  /* 0x000000051919d224 */ /* 0x000fe400078e022d */
[C---:B------:R-:W-:Y:S01]  /*1d00*/  VIADD R41, R11.reuse, 0x70 ;  /* 0x000000700b297836 */ /* 0x040fe20000000000 */
[----:B------:R-:W-:Y:S02]  /*1d10*/  IADD3 R7, R11, 0x78, RZ ;  /* 0x000000780b077810 */ /* 0x000fe40007ffe0ff */
[----:B------:R-:W-:Y:S02]  /*1d20*/  @!P6 LEA.HI.X R45, R50, R23, R22, 0x2, P0 ;  /* 0x00000017322de211 */ /* 0x000fe400000f1416 */
[----:B------:R-:W-:Y:S02]  /*1d30*/  @!P5 LEA R50, P0, R52, R20, 0x2 ;  /* 0x000000143432d211 */ /* 0x000fe400078010ff */
[----:B------:R-:W-:Y:S02]  /*1d40*/  @!P5 IADD3 R25, R53, R25, RZ ;  /* 0x000000193519d210 */ /* 0x000fe40007ffe0ff */
[----:B------:R-:W-:-:S02]  /*1d50*/  @!P4 SHF.R.S32.HI R43, RZ, 0x1f, R24 ;  /* 0x0000001fff2bc819 */ /* 0x000fc40000011418 */
[----:B------:R-:W-:Y:S02]  /*1d60*/  ISETP.GE.OR P2, PT, R41, UR4, !P1 ;  /* 0x0000000429007c0c */ /* 0x000fe4000cf46670 */
[----:B------:R-:W-:Y:S01]  /*1d70*/  ISETP.GE.OR P1, PT, R7, UR4, !P1 ;  /* 0x0000000407007c0c */ /* 0x000fe2000cf26670 */
[----:B------:R-:W-:Y:S01]  /*1d80*/  @!P4 IMAD.MOV.U32 R56, RZ, RZ, R28 ;  /* 0x000000ffff38c224 */ /* 0x000fe200078e001c */
[----:B------:R-:W-:Y:S01]  /*1d90*/  @!P5 LEA.HI.X R51, R52, R21, R25, 0x2, P0 ;  /* 0x000000153433d211 */ /* 0x000fe200000f1419 */
[----:B------:R-:W-:Y:S01]  /*1da0*/  @!P4 IMAD.MOV.U32 R57, RZ, RZ, R29 ;  /* 0x000000ffff39c224 */ /* 0x000fe200078e001d */
[----:B------:R-:W-:Y:S01]  /*1db0*/  @!P3 SHF.R.S32.HI R21, RZ, 0x1f, R42 ;  /* 0x0000001fff15b819 */ /* 0x000fe2000001142a */
[----:B------:R-:W-:Y:S01]  /*1dc0*/  @!P4 IMAD R22, R43, R12, RZ ;  /* 0x0000000c2b16c224 */ /* 0x000fe200078e02ff */
[----:B------:R-:W-:Y:S01]  /*1dd0*/  @!P3 MOV R53, R29 ;  /* 0x0000001d0035b202 */ /* 0x000fe20000000f00 */
[----:B------:R-:W-:-:S04]  /*1de0*/  @!P4 IMAD.WIDE.U32 R56, R12, R24, R56 ;  /* 0x000000180c38c225 */ /* 0x000fc800078e0038 */
[----:B------:R-:W-:Y:S02]  /*1df0*/  @!P4 IMAD R20, R24, R5, R22 ;  /* 0x000000051814c224 */ /* 0x000fe400078e0216 */
[----:B------:R-:W-:Y:S02]  /*1e00*/  @!P3 IMAD.MOV.U32 R52, RZ, RZ, R28 ;  /* 0x000000ffff34b224 */ /* 0x000fe400078e001c */
[----:B------:R-:W-:Y:S01]  /*1e10*/  @!P3 IMAD R21, R21, R12, RZ ;  /* 0x0000000c1515b224 */ /* 0x000fe200078e02ff */
[----:B----4-:R-:W-:Y:S01]  /*1e20*/  @!P4 LEA R54, P0, R56, R26, 0x2 ;  /* 0x0000001a3836c211 */ /* 0x010fe200078010ff */
[----:B------:R-:W-:Y:S01]  /*1e30*/  @!P3 IMAD.WIDE.U32 R52, R12, R42, R52 ;  /* 0x0000002a0c34b225 */ /* 0x000fe200078e0034 */
[----:B------:R-:W0:Y:S03]  /*1e40*/  @!P3 LDC.64 R24, c[0x0][0x2b8] ;  /* 0x0000ae00ff18bb82 */ /* 0x000e260000000a00 */
[----:B------:R-:W-:-:S02]  /*1e50*/  @!P4 IMAD.IADD R26, R57, 0x1, R20 ;  /* 0x00000001391ac824 */ /* 0x000fc400078e0214 */
[----:B------:R-:W-:-:S03]  /*1e60*/  @!P3 IMAD R42, R42, R5, R21 ;  /* 0x000000052a2ab224 */ /* 0x000fc600078e0215 */
[----:B------:R-:W1:Y:S01]  /*1e70*/  @!P1 LDC.64 R20, c[0x0][0x2b8] ;  /* 0x0000ae00ff149b82 */ /* 0x000e620000000a00 */
[----:B------:R-:W-:Y:S01]  /*1e80*/  @!P4 LEA.HI.X R55, R56, R27, R26, 0x2, P0 ;  /* 0x0000001b3837c211 */ /* 0x000fe200000f141a */
[----:B------:R-:W-:Y:S01]  /*1e90*/  IMAD.MOV.U32 R26, RZ, RZ, -0x800000 ;  /* 0xff800000ff1a7424 */ /* 0x000fe200078e00ff */
[----:B------:R-:W-:-:S05]  /*1ea0*/  @!P1 SHF.R.S32.HI R27, RZ, 0x1f, R7 ;  /* 0x0000001fff1b9819 */ /* 0x000fca0000011407 */
[----:B------:R-:W4:Y:S01]  /*1eb0*/  @!P2 LDC.64 R22, c[0x0][0x2b8] ;  /* 0x0000ae00ff16ab82 */ /* 0x000f220000000a00 */
[----:B------:R-:W-:Y:S01]  /*1ec0*/  @!P2 SHF.R.S32.HI R43, RZ, 0x1f, R41 ;  /* 0x0000001fff2ba819 */ /* 0x000fe20000011429 */
[----:B------:R0:W3:Y:S01]  /*1ed0*/  @!P6 LDG.E R26, desc[UR8][R44.64] ;  /* 0x000000082c1ae981 */ /* 0x0000e2000c1e1900 */
[----:B------:R-:W-:Y:S01]  /*1ee0*/  @!P2 MOV R57, R29 ;  /* 0x0000001d0039a202 */ /* 0x000fe20000000f00 */
[--C-:B------:R-:W-:Y:S02]  /*1ef0*/  @!P2 IMAD.MOV.U32 R56, RZ, RZ, R28.reuse ;  /* 0x000000ffff38a224 */ /* 0x100fe400078e001c */
[----:B------:R-:W-:Y:S02]  /*1f00*/  @!P2 IMAD R43, R43, R12, RZ ;  /* 0x0000000c2b2ba224 */ /* 0x000fe400078e02ff */
[----:B------:R-:W-:-:S04]  /*1f10*/  @!P1 IMAD.WIDE.U32 R28, R12, R7, R28 ;  /* 0x000000070c1c9225 */ /* 0x000fc800078e001c */
[----:B------:R-:W-:Y:S02]  /*1f20*/  @!P2 IMAD R43, R41, R5, R43 ;  /* 0x00000005292ba224 */ /* 0x000fe400078e022b */
[----:B------:R-:W-:Y:S01]  /*1f30*/  @!P2 IMAD.WIDE.U32 R56, R12, R41, R56 ;  /* 0x000000290c38a225 */ /* 0x000fe200078e0038 */
[----:B-1----:R-:W-:-:S03]  /*1f40*/  @!P1 LEA R20, P0, R28, R20, 0x2 ;  /* 0x000000141c149211 */ /* 0x002fc600078010ff */
[----:B------:R-:W-:Y:S02]  /*1f50*/  IMAD.MOV.U32 R41, RZ, RZ, -0x800000 ;  /* 0xff800000ff297424 */ /* 0x000fe400078e00ff */
[----:B0-----:R-:W-:-:S04]  /*1f60*/  @!P1 IMAD R44, R27, R12, RZ ;  /* 0x0000000c1b2c9224 */ /* 0x001fc800078e02ff */
[----:B------:R-:W3:Y:S01]  /*1f70*/  @!P5 LDG.E R41, desc[UR8][R50.64] ;  /* 0x000000083229d981 */ /* 0x000ee2000c1e1900 */
[----:B------:R-:W-:Y:S02]  /*1f80*/  @!P1 IMAD R44, R7, R5, R44 ;  /* 0x00000005072c9224 */ /* 0x000fe400078e022c */
[----:B------:R-:W-:Y:S02]  /*1f90*/  IMAD.MOV.U32 R27, RZ, RZ, -0x800000 ;  /* 0xff800000ff1b7424 */ /* 0x000fe400078e00ff */
[----:B------:R-:W-:Y:S01]  /*1fa0*/  @!P1 IMAD.IADD R44, R29, 0x1, R44 ;  /* 0x000000011d2c9824 */ /* 0x000fe200078e022c */
[----:B------:R-:W-:Y:S01]  /*1fb0*/  @!P3 LEA R24, P5, R52, R24, 0x2 ;  /* 0x000000183418b211 */ /* 0x000fe200078a10ff */
[----:B------:R-:W-:Y:S01]  /*1fc0*/  @!P3 IMAD.IADD R42, R53, 0x1, R42 ;  /* 0x00000001352ab824 */ /* 0x000fe200078e022a */
[----:B------:R-:W-:Y:S01]  /*1fd0*/  @!P2 IADD3 R43, R57, R43, RZ ;  /* 0x0000002b392ba210 */ /* 0x000fe20007ffe0ff */
[----:B------:R-:W3:Y:S01]  /*1fe0*/  @!P4 LDG.E R27, desc[UR8][R54.64] ;  /* 0x00000008361bc981 */ /* 0x000ee2000c1e1900 */
[----:B------:R-:W-:-:S02]  /*1ff0*/  @!P1 LEA.HI.X R21, R28, R21, R44, 0x2, P0 ;  /* 0x000000151c159211 */ /* 0x000fc400000f142c */
[----:B------:R-:W-:Y:S01]  /*2000*/  MOV R28, 0xff800000 ;  /* 0xff800000001c7802 */ /* 0x000fe20000000f00 */
[----:B------:R-:W-:Y:S01]  /*2010*/  IMAD.MOV.U32 R29, RZ, RZ, -0x800000 ;  /* 0xff800000ff1d7424 */ /* 0x000fe200078e00ff */
[----:B----4-:R-:W-:Y:S02]  /*2020*/  @!P2 LEA R22, P4, R56, R22, 0x2 ;  /* 0x000000163816a211 */ /* 0x010fe400078810ff */
[----:B------:R-:W-:Y:S01]  /*2030*/  @!P3 LEA.HI.X R25, R52, R25, R42, 0x2, P5 ;  /* 0x000000193419b211 */ /* 0x000fe200028f142a */
[----:B------:R-:W-:Y:S01]  /*2040*/  IMAD.MOV.U32 R42, RZ, RZ, -0x800000 ;  /* 0xff800000ff2a7424 */ /* 0x000fe200078e00ff */
[----:B------:R0:W4:Y:S01]  /*2050*/  @!P1 LDG.E R28, desc[UR8][R20.64] ;  /* 0x00000008141c9981 */ /* 0x000122000c1e1900 */
[----:B------:R-:W-:-:S03]  /*2060*/  @!P2 LEA.HI.X R23, R56, R23, R43, 0x2, P4 ;  /* 0x000000173817a211 */ /* 0x000fc600020f142b */
[----:B------:R-:W4:Y:S04]  /*2070*/  @!P3 LDG.E R29, desc[UR8][R24.64] ;  /* 0x00000008181db981 */ /* 0x000f28000c1e1900 */
[----:B------:R1:W4:Y:S01]  /*2080*/  @!P2 LDG.E R42, desc[UR8][R22.64] ;  /* 0x00000008162aa981 */ /* 0x000322000c1e1900 */
[----:B0-----:R-:W1:Y:S01]  /*2090*/  LDC R20, c[0x0][0x270] ;  /* 0x00009c00ff147b82 */ /* 0x001e620000000800 */
[----:B------:R-:W0:Y:S01]  /*20a0*/  S2R R7, SR_CgaCtaId ;  /* 0x0000000000077919 */ /* 0x000e220000008800 */
[----:B-1----:R-:W-:-:S04]  /*20b0*/  IABS R23, R20 ;  /* 0x0000001400177213 */ /* 0x002fc80000000000 */
[----:B------:R-:W1:Y:S08]  /*20c0*/  I2F.U32.RP R44, R23 ;  /* 0x00000017002c7306 */ /* 0x000e700000209000 */
[----:B-1----:R-:W1:Y:S01]  /*20d0*/  MUFU.RCP R44, R44 ;  /* 0x0000002c002c7308 */ /* 0x002e620000001000 */
[----:B------:R-:W-:Y:S01]  /*20e0*/  MOV R21, 0x400 ;  /* 0x0000040000157802 */ /* 0x000fe20000000f00 */
[----:B-1----:R-:W-:-:S06]  /*20f0*/  VIADD R44, R44, 0xffffffe ;  /* 0x0ffffffe2c2c7836 */ /* 0x002fcc0000000000 */
[----:B------:R-:W1:Y:S01]  /*2100*/  F2I.FTZ.U32.TRUNC.NTZ R45, R44 ;  /* 0x0000002c002d7305 */ /* 0x000e62000021f000 */
[----:B0-----:R-:W-:Y:S02]  /*2110*/  LEA R7, R7, R21, 0x18 ;  /* 0x0000001507077211 */ /* 0x001fe400078ec0ff */
[----:B------:R-:W-:-:S03]  /*2120*/  ISETP.GT.AND P3, PT, R47, 0x77f, PT ;  /* 0x0000077f2f00780c */ /* 0x000fc60003f64270 */
[----:B------:R-:W-:Y:S01]  /*2130*/  IMAD R11, R11, 0x44, R7 ;  /* 0x000000440b0b7824 */ /* 0x000fe200078e0207 */
[C---:B------:R-:W-:Y:S01]  /*2140*/  ISETP.GT.AND P1, PT, R47.reuse, 0x67f, PT ;  /* 0x0000067f2f00780c */ /* 0x040fe20003f24270 */
[----:B-1----:R-:W-:Y:S02]  /*2150*/  IMAD.MOV R24, RZ, RZ, -R45 ;  /* 0x000000ffff187224 */ /* 0x002fe400078e0a2d */
[----:B------:R-:W-:Y:S02]  /*2160*/  IMAD.MOV.U32 R44, RZ, RZ, RZ ;  /* 0x000000ffff2c7224 */ /* 0x000fe400078e00ff */
[----:B------:R-:W-:Y:S01]  /*2170*/  IMAD R24, R24, R23, RZ ;  /* 0x0000001718187224 */ /* 0x000fe200078e02ff */
[----:B------:R-:W-:Y:S01]  /*2180*/  ISETP.GT.AND P2, PT, R47, 0x6ff, PT ;  /* 0x000006ff2f00780c */ /* 0x000fe20003f44270 */
[----:B------:R-:W-:Y:S01]  /*2190*/  IMAD R11, R19, 0x4, R11 ;  /* 0x00000004130b7824 */ /* 0x000fe200078e020b */
[----:B------:R-:W-:Y:S01]  /*21a0*/  IABS R22, R6 ;  /* 0x0000000600167213 */ /* 0x000fe20000000000 */
[----:B------:R-:W-:Y:S01]  /*21b0*/  IMAD.HI.U32 R24, R45, R24, R44 ;  /* 0x000000182d187227 */ /* 0x000fe200078e002c */
[----:B------:R-:W-:-:S02]  /*21c0*/  IABS R21, R20 ;  /* 0x0000001400157213 */ /* 0x000fc40000000000 */
[C---:B------:R-:W-:Y:S02]  /*21d0*/  ISETP.GT.AND P0, PT, R47.reuse, 0x5ff, PT ;  /* 0x000005ff2f00780c */ /* 0x040fe40003f04270 */
[C---:B------:R-:W-:Y:S01]  /*21e0*/  ISETP.GT.AND P4, PT, R47.reuse, 0x57f, PT ;  /* 0x0000057f2f00780c */ /* 0x040fe20003f84270 */
[----:B------:R-:W-:Y:S01]  /*21f0*/  @!P3 STS [R11+0x220], R32 ;  /* 0x000220200b00b388 */ /* 0x000fe20000000800 */
[----:B------:R-:W-:Y:S01]  /*2200*/  IADD3 R21, RZ, -R21, RZ ;  /* 0x80000015ff157210 */ /* 0x000fe20007ffe0ff */
[----:B------:R-:W-:Y:S01]  /*2210*/  IMAD.HI.U32 R24, R24, R22, RZ ;  /* 0x0000001618187227 */ /* 0x000fe200078e00ff */
[C---:B------:R-:W-:Y:S02]  /*2220*/  ISETP.GT.AND P3, PT, R47.reuse, 0x4ff, PT ;  /* 0x000004ff2f00780c */ /* 0x040fe40003f64270 */
[C---:B------:R-:W-:Y:S01]  /*2230*/  ISETP.GT.AND P5, PT, R47.reuse, 0x7ff, PT ;  /* 0x000007ff2f00780c */ /* 0x040fe20003fa4270 */
[----:B------:R-:W-:Y:S01]  /*2240*/  IMAD R21, R24, R21, R22 ;  /* 0x0000001518157224 */ /* 0x000fe200078e0216 */
[----:B--2---:R-:W-:Y:S01]  /*2250*/  @!P1 STS [R11+0x660], R34 ;  /* 0x000660220b009388 */ /* 0x004fe20000000800 */
[----:B------:R-:W-:-:S03]  /*2260*/  ISETP.GT.AND P1, PT, R47, 0x37f, PT ;  /* 0x0000037f2f00780c */ /* 0x000fc60003f24270 */
[----:B-----5:R-:W-:Y:S01]  /*2270*/  @!P2 STS [R11+0x440], R33 ;  /* 0x000440210b00a388 */ /* 0x020fe20000000800 */
[----:B------:R-:W-:-:S03]  /*2280*/  ISETP.GT.AND P2, PT, R47, 0x3ff, PT ;  /* 0x000003ff2f00780c */ /* 0x000fc60003f44270 */
[----:B------:R-:W-:Y:S01]  /*2290*/  @!P0 STS [R11+0x880], R35 ;  /* 0x000880230b008388 */ /* 0x000fe20000000800 */
[----:B------:R-:W-:-:S03]  /*22a0*/  ISETP.GT.AND P0, PT, R47, 0x2ff, PT ;  /* 0x000002ff2f00780c */ /* 0x000fc60003f04270 */
[----:B---3--:R-:W-:Y:S01]  /*22b0*/  @!P4 STS [R11+0xaa0], R36 ;  /* 0x000aa0240b00c388 */ /* 0x008fe20000000800 */
[----:B------:R-:W-:-:S03]  /*22c0*/  ISETP.GT.U32.AND P4, PT, R23, R21, PT ;  /* 0x000000151700720c */ /* 0x000fc60003f84070 */
[----:B------:R-:W-:Y:S01]  /*22d0*/  @!P3 STS [R11+0xcc0], R37 ;  /* 0x000cc0250b00b388 */ /* 0x000fe20000000800 */
[C---:B------:R-:W-:Y:S02]  /*22e0*/  ISETP.GT.AND P3, PT, R47.reuse, 0x27f, PT ;  /* 0x0000027f2f00780c */ /* 0x040fe40003f64270 */
[C---:B------:R-:W-:Y:S01]  /*22f0*/  ISETP.GT.AND P6, PT, R47.reuse, 0x7f, PT ;  /* 0x0000007f2f00780c */ /* 0x040fe20003fc4270 */
[----:B------:R0:W-:Y:S01]  /*2300*/  @!P5 STS [R11], R0 ;  /* 0x000000000b00d388 */ /* 0x0001e20000000800 */
[----:B------:R-:W-:-:S05]  /*2310*/  ISETP.GT.AND P5, PT, R47, 0x47f, PT ;  /* 0x0000047f2f00780c */ /* 0x000fca0003fa4270 */
[----:B------:R-:W-:Y:S01]  /*2320*/  @!P4 IMAD.IADD R21, R21, 0x1, -R23 ;  /* 0x000000011515c824 */ /* 0x000fe200078e0a17 */
[----:B------:R1:W-:Y:S01]  /*2330*/  @!P2 STS [R11+0x1100], R40 ;  /* 0x001100280b00a388 */ /* 0x0003e20000000800 */
[----:B------:R-:W-:-:S03]  /*2340*/  ISETP.GT.AND P2, PT, R47, 0x1ff, PT ;  /* 0x000001ff2f00780c */ /* 0x000fc60003f44270 */
[----:B------:R1:W-:Y:S01]  /*2350*/  @!P1 STS [R11+0x1320], R39 ;  /* 0x001320270b009388 */ /* 0x0003e20000000800 */
[----:B------:R-:W-:-:S03]  /*2360*/  ISETP.GT.AND P1, PT, R47, 0x17f, PT ;  /* 0x0000017f2f00780c */ /* 0x000fc60003f24270 */
[----:B------:R1:W-:Y:S01]  /*2370*/  @!P5 STS [R11+0xee0], R38 ;  /* 0x000ee0260b00d388 */ /* 0x0003e20000000800 */
[----:B0-----:R-:W-:Y:S02]  /*2380*/  LOP3.LUT R0, R31, R15, RZ, 0xfc, !PT ;  /* 0x0000000f1f007212 */ /* 0x001fe400078efcff */
[----:B------:R-:W-:Y:S01]  /*2390*/  LOP3.LUT R6, R6, R20, RZ, 0x3c, !PT ;  /* 0x0000001406067212 */ /* 0x000fe200078e3cff */
[----:B------:R-:W-:Y:S01]  /*23a0*/  @!P4 VIADD R24, R24, 0x1 ;  /* 0x000000011818c836 */ /* 0x000fe20000000000 */
[----:B------:R-:W-:Y:S01]  /*23b0*/  BSSY B0, `(.L_x_11) ;  /* 0x000002d000007945 */ /* 0x000fe20003800000 */
[----:B------:R1:W-:Y:S01]  /*23c0*/  @!P0 STS [R11+0x1540], R26 ;  /* 0x0015401a0b008388 */ /* 0x0003e20000000800 */
[----:B------:R-:W-:-:S03]  /*23d0*/  ISETP.GT.AND P0, PT, R47, 0xff, PT ;  /* 0x000000ff2f00780c */ /* 0x000fc60003f04270 */
[----:B------:R1:W-:Y:S01]  /*23e0*/  @!P3 STS [R11+0x1760], R41 ;  /* 0x001760290b00b388 */ /* 0x0003e20000000800 */
[----:B------:R-:W-:-:S03]  /*23f0*/  ISETP.GE.U32.AND P3, PT, R21, R23, PT ;  /* 0x000000171500720c */ /* 0x000fc60003f66070 */
[----:B------:R1:W-:Y:S01]  /*2400*/  @!P2 STS [R11+0x1980], R27 ;  /* 0x0019801b0b00a388 */ /* 0x0003e20000000800 */
[----:B------:R-:W-:-:S03]  /*2410*/  ISETP.GE.AND P2, PT, R6, RZ, PT ;  /* 0x000000ff0600720c */ /* 0x000fc60003f46270 */
[----:B----4-:R1:W-:Y:S04]  /*2420*/  @!P6 STS [R11+0x1fe0], R28 ;  /* 0x001fe01c0b00e388 */ /* 0x0103e80000000800 */
[----:B------:R1:W-:Y:S01]  /*2430*/  @!P1 STS [R11+0x1ba0], R29 ;  /* 0x001ba01d0b009388 */ /* 0x0003e20000000800 */
[----:B------:R-:W-:-:S03]  /*2440*/  ISETP.NE.U32.AND P1, PT, R0, RZ, PT ;  /* 0x000000ff0000720c */ /* 0x000fc60003f25070 */
[----:B------:R1:W-:Y:S01]  /*2450*/  @!P0 STS [R11+0x1dc0], R42 ;  /* 0x001dc02a0b008388 */ /* 0x0003e20000000800 */
[----:B------:R-:W-:Y:S02]  /*2460*/  ISETP.NE.AND P0, PT, R20, RZ, PT ;  /* 0x000000ff1400720c */ /* 0x000fe40003f05270 */
[----:B------:R-:W-:-:S05]  /*2470*/  @P3 IADD3 R24, R24, 0x1, RZ ;  /* 0x0000000118183810 */ /* 0x000fca0007ffe0ff */
[----:B------:R-:W-:-:S04]  /*2480*/  IMAD.MOV.U32 R6, RZ, RZ, R24 ;  /* 0x000000ffff067224 */ /* 0x000fc800078e0018 */
[----:B------:R-:W-:Y:S02]  /*2490*/  @!P2 IMAD.MOV R6, RZ, RZ, -R6 ;  /* 0x000000ffff06a224 */ /* 0x000fe400078e0a06 */
[----:B------:R-:W-:Y:S01]  /*24a0*/  @!P0 LOP3.LUT R6, RZ, R20, RZ, 0x33, !PT ;  /* 0x00000014ff068212 */ /* 0x000fe200078e33ff */
[----:B------:R-:W-:Y:S06]  /*24b0*/  @!P1 BRA `(.L_x_12) ;  /* 0x0000000000249947 */ /* 0x000fec0003800000 */
[----:B-1----:R-:W-:Y:S01]  /*24c0*/  IMAD.MOV.U32 R27, RZ, RZ, R30 ;  /* 0x000000ffff1b7224 */ /* 0x002fe200078e001e */
        /* <DEDUP_REMOVED lines=8> */
.L_x_12:
[----:B------:R-:W0:Y:S01]  /*2550*/  I2F.U32.RP R20, R16 ;  /* 0x0000001000147306 */ /* 0x000e220000209000 */
[----:B------:R-:W-:Y:S02]  /*2560*/  ISETP.NE.U32.AND P0, PT, R16, RZ, PT ;  /* 0x000000ff1000720c */ /* 0x000fe40003f05070 */
[----:B------:R-:W-:-:S05]  /*2570*/  MOV R51, RZ ;  /* 0x000000ff00337202 */ /* 0x000fca0000000f00 */
[----:B0-----:R-:W0:Y:S02]  /*2580*/  MUFU.RCP R20, R20 ;  /* 0x0000001400147308 */ /* 0x001e240000001000 */
[----:B0-----:R-:W-:-:S06]  /*2590*/  VIADD R20, R20, 0xffffffe ;  /* 0x0ffffffe14147836 */ /* 0x001fcc0000000000 */
[----:B------:R0:W2:Y:S02]  /*25a0*/  F2I.FTZ.U32.TRUNC.NTZ R21, R20 ;  /* 0x0000001400157305 */ /* 0x0000a4000021f000 */
[----:B0-----:R-:W-:Y:S01]  /*25b0*/  HFMA2.MMA R20, -RZ, RZ, 0, 0 ;  /* 0x00000000ff147435 */ /* 0x001fe200000001ff */
[----:B--2---:R-:W-:-:S04]  /*25c0*/  IMAD.MOV R0, RZ, RZ, -R21 ;  /* 0x000000ffff007224 */ /* 0x004fc800078e0a15 */
        /* <DEDUP_REMOVED lines=11> */
.L_x_13:
[----:B------:R-:W-:Y:S05]  /*2680*/  BSYNC B0 ;  /* 0x0000000000007941 */ /* 0x000fea0003800000 */
.L_x_11:
[----:B------:R-:W-:Y:S01]  /*2690*/  BAR.SYNC.DEFER_BLOCKING 0x0 ;  /* 0x0000000000007b1d */ /* 0x000fe20000010000 */
[-C--:B------:R-:W-:Y:S01]  /*26a0*/  LEA.HI R10, R10, R47.reuse, RZ, 0x3 ;  /* 0x0000002f0a0a7211 */ /* 0x080fe200078f18ff */
[----:B------:R-:W-:Y:S01]  /*26b0*/  IMAD.MOV.U32 R44, RZ, RZ, -0x800000 ;  /* 0xff800000ff2c7424 */ /* 0x000fe200078e00ff */
[----:B-1----:R-:W-:Y:S01]  /*26c0*/  MOV R42, 0xff800000 ;  /* 0xff800000002a7802 */ /* 0x002fe20000000f00 */
[----:B------:R-:W-:Y:S01]  /*26d0*/  IMAD.MOV.U32 R45, RZ, RZ, -0x800000 ;  /* 0xff800000ff2d7424 */ /* 0x000fe200078e00ff */
[----:B------:R-:W-:Y:S01]  /*26e0*/  LOP3.LUT R0, R10, 0xfffffff8, RZ, 0xc0, !PT ;  /* 0xfffffff80a007812 */ /* 0x000fe200078ec0ff */
[----:B------:R-:W-:Y:S01]  /*26f0*/  IMAD.MOV.U32 R43, RZ, RZ, -0x800000 ;  /* 0xff800000ff2b7424 */ /* 0x000fe200078e00ff */
[----:B------:R-:W-:Y:S01]  /*2700*/  MOV R40, 0xff800000 ;  /* 0xff80000000287802 */ /* 0x000fe20000000f00 */
[----:B------:R-:W-:Y:S01]  /*2710*/  IMAD.MOV.U32 R41, RZ, RZ, -0x800000 ;  /* 0xff800000ff297424 */ /* 0x000fe200078e00ff */
[----:B------:R-:W-:Y:S01]  /*2720*/  IADD3 R47, -R0, R47, RZ ;  /* 0x0000002f002f7210 */ /* 0x000fe20007ffe1ff */
[----:B------:R-:W-:Y:S01]  /*2730*/  IMAD.MOV.U32 R39, RZ, RZ, -0x800000 ;  /* 0xff800000ff277424 */ /* 0x000fe200078e00ff */
[----:B------:R-:W-:Y:S01]  /*2740*/  MOV R38, 0xff800000 ;  /* 0xff80000000267802 */ /* 0x000fe20000000f00 */
[----:B------:R-:W-:Y:S01]  /*2750*/  IMAD.MOV.U32 R37, RZ, RZ, -0x800000 ;  /* 0xff800000ff257424 */ /* 0x000fe200078e00ff */
[----:B------:R-:W-:Y:S01]  /*2760*/  MOV R36, 0xff800000 ;  /* 0xff80000000247802 */ /* 0x000fe20000000f00 */
[----:B------:R-:W-:Y:S01]  /*2770*/  IMAD R46, R47, 0x44, R7 ;  /* 0x000000442f2e7824 */ /* 0x000fe200078e0207 */
[----:B------:R-:W-:Y:S01]  /*2780*/  SHF.R.S32.HI R7, RZ, 0x3, R10 ;  /* 0x00000003ff077819 */ /* 0x000fe2000001140a */
[----:B------:R-:W-:Y:S01]  /*2790*/  IMAD.MOV.U32 R35, RZ, RZ, -0x800000 ;  /* 0xff800000ff237424 */ /* 0x000fe200078e00ff */
[----:B------:R-:W-:Y:S01]  /*27a0*/  MOV R34, 0xff800000 ;  /* 0xff80000000227802 */ /* 0x000fe20000000f00 */
[----:B------:R-:W-:Y:S01]  /*27b0*/  IMAD.MOV.U32 R33, RZ, RZ, -0x800000 ;  /* 0xff800000ff217424 */ /* 0x000fe200078e00ff */
[----:B------:R-:W-:Y:S01]  /*27c0*/  LEA R46, R7, R46, 0x2 ;  /* 0x0000002e072e7211 */ /* 0x000fe200078e10ff */
[----:B------:R-:W-:Y:S01]  /*27d0*/  IMAD.MOV.U32 R31, RZ, RZ, -0x800000 ;  /* 0xff800000ff1f7424 */ /* 0x000fe200078e00ff */
[----:B------:R-:W-:Y:S01]  /*27e0*/  MOV R32, 0xff800000 ;  /* 0xff80000000207802 */ /* 0x000fe20000000f00 */
[----:B------:R-:W-:Y:S01]  /*27f0*/  ULDC.U8 UR4, c[0x0][0x3d9] ;  /* 0x0000f64000047ab9 */ /* 0x000fe20000000000 */
[----:B------:R-:W-:Y:S01]  /*2800*/  MOV R30, 0xff800000 ;  /* 0xff800000001e7802 */ /* 0x000fe20000000f00 */
[----:B------:R-:W-:Y:S01]  /*2810*/  @!P6 LDS R44, [R46] ;  /* 0x000000002e2ce984 */ /* 0x000fe20000000800 */
[----:B------:R-:W-:Y:S01]  /*2820*/  IABS R20, R3 ;  /* 0x0000000300147213 */ /* 0x000fe20000000000 */
[----:B------:R-:W-:Y:S02]  /*2830*/  BSSY B1, `(.L_x_14) ;  /* 0x000028c000017945 */ /* 0x000fe40003800000 */
[----:B------:R-:W0:Y:S01]  /*2840*/  @!P6 LDS R45, [R46+0x220] ;  /* 0x000220002e2de984 */ /* 0x000e220000000800 */
[----:B------:R-:W1:Y:S03]  /*2850*/  I2F.RP R54, R20 ;  /* 0x0000001400367306 */ /* 0x000e660000209400 */
[----:B------:R-:W2:Y:S04]  /*2860*/  @!P6 LDS R42, [R46+0x440] ;  /* 0x000440002e2ae984 */ /* 0x000ea80000000800 */
[----:B------:R-:W3:Y:S04]  /*2870*/  @!P6 LDS R43, [R46+0x660] ;  /* 0x000660002e2be984 */ /* 0x000ee80000000800 */
[----:B------:R-:W4:Y:S04]  /*2880*/  @!P6 LDS R40, [R46+0x880] ;  /* 0x000880002e28e984 */ /* 0x000f280000000800 */
[----:B------:R-:W5:Y:S01]  /*2890*/  @!P6 LDS R41, [R46+0xaa0] ;  /* 0x000aa0002e29e984 */ /* 0x000f620000000800 */
[----:B-1----:R-:W1:Y:S03]  /*28a0*/  MUFU.RCP R54, R54 ;  /* 0x0000003600367308 */ /* 0x002e660000001000 */
[----:B------:R-:W5:Y:S04]  /*28b0*/  @!P6 LDS R38, [R46+0xcc0] ;  /* 0x000cc0002e26e984 */ /* 0x000f680000000800 */
[----:B------:R-:W5:Y:S04]  /*28c0*/  @!P6 LDS R39, [R46+0xee0] ;  /* 0x000ee0002e27e984 */ /* 0x000f680000000800 */
[----:B------:R-:W5:Y:S04]  /*28d0*/  @!P6 LDS R36, [R46+0x1100] ;  /* 0x001100002e24e984 */ /* 0x000f680000000800 */
[----:B------:R-:W5:Y:S01]  /*28e0*/  @!P6 LDS R37, [R46+0x1320] ;  /* 0x001320002e25e984 */ /* 0x000f620000000800 */
[----:B-1----:R-:W-:-:S03]  /*28f0*/  IADD3 R54, R54, 0xffffffe, RZ ;  /* 0x0ffffffe36367810 */ /* 0x002fc60007ffe0ff */
[----:B------:R-:W1:Y:S04]  /*2900*/  @!P6 LDS R34, [R46+0x1540] ;  /* 0x001540002e22e984 */ /* 0x000e680000000800 */
[----:B------:R-:W1:Y:S01]  /*2910*/  @!P6 LDS R35, [R46+0x1760] ;  /* 0x001760002e23e984 */ /* 0x000e620000000800 */
[----:B0-----:R-:W-:-:S03]  /*2920*/  FMNMX.FTZ R10, R44, R45, !PT ;  /* 0x0000002d2c0a7209 */ /* 0x001fc60007810000 */
[----:B------:R-:W0:Y:S01]  /*2930*/  @!P6 LDS R32, [R46+0x1980] ;  /* 0x001980002e20e984 */ /* 0x000e220000000800 */
[----:B--2---:R-:W-:-:S03]  /*2940*/  FMNMX.FTZ R10, R10, R42, !PT ;  /* 0x0000002a0a0a7209 */ /* 0x004fc60007810000 */
[----:B------:R-:W2:Y:S01]  /*2950*/  @!P6 LDS R33, [R46+0x1ba0] ;  /* 0x001ba0002e21e984 */ /* 0x000ea20000000800 */
[----:B---3--:R-:W-:-:S03]  /*2960*/  FMNMX.FTZ R10, R10, R43, !PT ;  /* 0x0000002b0a0a7209 */ /* 0x008fc60007810000 */
[----:B------:R-:W3:Y:S01]  /*2970*/  @!P6 LDS R30, [R46+0x1dc0] ;  /* 0x001dc0002e1ee984 */ /* 0x000ee20000000800 */
[----:B----4-:R-:W-:-:S03]  /*2980*/  FMNMX.FTZ R10, R10, R40, !PT ;  /* 0x000000280a0a7209 */ /* 0x010fc60007810000 */
[----:B------:R-:W4:Y:S01]  /*2990*/  @!P6 LDS R31, [R46+0x1fe0] ;  /* 0x001fe0002e1fe984 */ /* 0x000f220000000800 */
[----:B-----5:R-:W-:-:S04]  /*29a0*/  FMNMX.FTZ R10, R10, R41, !PT ;  /* 0x000000290a0a7209 */ /* 0x020fc80007810000 */
[----:B------:R-:W-:-:S04]  /*29b0*/  FMNMX.FTZ R10, R10, R38, !PT ;  /* 0x000000260a0a7209 */ /* 0x000fc80007810000 */
[----:B------:R-:W-:-:S04]  /*29c0*/  FMNMX.FTZ R10, R10, R39, !PT ;  /* 0x000000270a0a7209 */ /* 0x000fc80007810000 */
[----:B------:R-:W-:-:S04]  /*29d0*/  FMNMX.FTZ R10, R10, R36, !PT ;  /* 0x000000240a0a7209 */ /* 0x000fc80007810000 */
[----:B------:R-:W-:-:S04]  /*29e0*/  FMNMX.FTZ R10, R10, R37, !PT ;  /* 0x000000250a0a7209 */ /* 0x000fc80007810000 */
[----:B-1----:R-:W-:-:S04]  /*29f0*/  FMNMX.FTZ R10, R10, R34, !PT ;  /* 0x000000220a0a7209 */ /* 0x002fc80007810000 */
[----:B------:R-:W-:-:S04]  /*2a00*/  FMNMX.FTZ R10, R10, R35, !PT ;  /* 0x000000230a0a7209 */ /* 0x000fc80007810000 */
[----:B0-----:R-:W-:-:S04]  /*2a10*/  FMNMX.FTZ R10, R10, R32, !PT ;  /* 0x000000200a0a7209 */ /* 0x001fc80007810000 */
[----:B--2---:R-:W-:-:S04]  /*2a20*/  FMNMX.FTZ R10, R10, R33, !PT ;  /* 0x000000210a0a7209 */ /* 0x004fc80007810000 */
[----:B---3--:R-:W-:-:S04]  /*2a30*/  FMNMX.FTZ R10, R10, R30, !PT ;  /* 0x0000001e0a0a7209 */ /* 0x008fc80007810000 */
[----:B----4-:R-:W-:-:S05]  /*2a40*/  FMNMX.FTZ R10, R10, R31, !PT ;  /* 0x0000001f0a0a7209 */ /* 0x010fca0007810000 */
[----:B------:R-:W0:Y:S02]  /*2a50*/  SHFL.BFLY PT, R0, R10, 0x4, 0x1f ;  /* 0x0c801f000a007f89 */ /* 0x000e2400000e0000 */
[----:B0-----:R-:W-:-:S05]  /*2a60*/  FMNMX.FTZ R0, R10, R0, !PT ;  /* 0x000000000a007209 */ /* 0x001fca0007810000 */
[----:B------:R-:W0:Y:S02]  /*2a70*/  SHFL.BFLY PT, R10, R0, 0x2, 0x1f ;  /* 0x0c401f00000a7f89 */ /* 0x000e2400000e0000 */
[----:B0-----:R-:W-:Y:S02]  /*2a80*/  FMNMX.FTZ R10, R0, R10, !PT ;  /* 0x0000000a000a7209 */ /* 0x001fe40007810000 */
[----:B------:R-:W0:Y:S03]  /*2a90*/  LDC R0, c[0x0][0x270] ;  /* 0x00009c00ff007b82 */ /* 0x000e260000000800 */
[----:B------:R-:W1:Y:S01]  /*2aa0*/  SHFL.BFLY PT, R19, R10, 0x1, 0x1f ;  /* 0x0c201f000a137f89 */ /* 0x000e6200000e0000 */
[----:B0-----:R-:W-:Y:S02]  /*2ab0*/  IABS R11, R0 ;  /* 0x00000000000b7213 */ /* 0x001fe40000000000 */
[----:B-1----:R-:W-:-:S02]  /*2ac0*/  FMNMX.FTZ R19, R10, R19, !PT ;  /* 0x000000130a137209 */ /* 0x002fc40007810000 */
[----:B------:R-:W-:Y:S02]  /*2ad0*/  I2F.U32.RP R10, R11 ;  /* 0x0000000b000a7306 */ /* 0x000fe40000209000 */
[----:B------:R-:W-:-:S04]  /*2ae0*/  FSETP.NEU.FTZ.AND P0, PT, R19, -INF , PT ;  /* 0xff8000001300780b */ /* 0x000fc80003f1d000 */
[----:B------:R-:W-:Y:S02]  /*2af0*/  FSEL R19, R19, RZ, P0 ;  /* 0x000000ff13137208 */ /* 0x000fe40000000000 */
[----:B------:R-:W-:-:S03]  /*2b00*/  ISETP.GT.AND P0, PT, R3, RZ, PT ;  /* 0x000000ff0300720c */ /* 0x000fc60003f04270 */
[C---:B------:R-:W-:Y:S01]  /*2b10*/  FADD.FTZ R53, -R19.reuse, R44 ;  /* 0x0000002c13357221 */ /* 0x040fe20000010100 */
[C---:B------:R-:W-:Y:S01]  /*2b20*/  FADD.FTZ R52, -R19.reuse, R45 ;  /* 0x0000002d13347221 */ /* 0x040fe20000010100 */
[C---:B------:R-:W-:Y:S01]  /*2b30*/  FADD.FTZ R49, -R19.reuse, R42 ;  /* 0x0000002a13317221 */ /* 0x040fe20000010100 */
[----:B------:R-:W-:Y:S01]  /*2b40*/  FADD.FTZ R29, -R19, R43 ;  /* 0x0000002b131d7221 */ /* 0x000fe20000010100 */
[----:B------:R-:W-:Y:S01]  /*2b50*/  FMUL.FTZ R53, R53, 1.4426950216293334961 ;  /* 0x3fb8aa3b35357820 */ /* 0x000fe20000410000 */
[----:B------:R-:W-:Y:S01]  /*2b60*/  FMUL.FTZ R52, R52, 1.4426950216293334961 ;  /* 0x3fb8aa3b34347820 */ /* 0x000fe20000410000 */
[----:B------:R-:W-:Y:S01]  /*2b70*/  FMUL.FTZ R49, R49, 1.4426950216293334961 ;  /* 0x3fb8aa3b31317820 */ /* 0x000fe20000410000 */
[----:B------:R-:W-:Y:S01]  /*2b80*/  FMUL.FTZ R29, R29, 1.4426950216293334961 ;  /* 0x3fb8aa3b1d1d7820 */ /* 0x000fe20000410000 */
[C---:B------:R-:W-:Y:S01]  /*2b90*/  FADD.FTZ R28, -R19.reuse, R40 ;  /* 0x00000028131c7221 */ /* 0x040fe20000010100 */
[C---:B------:R-:W-:Y:S01]  /*2ba0*/  FADD.FTZ R27, -R19.reuse, R41 ;  /* 0x00000029131b7221 */ /* 0x040fe20000010100 */
[----:B------:R-:W-:Y:S01]  /*2bb0*/  MUFU.EX2 R53, R53 ;  /* 0x0000003500357308 */ /* 0x000fe20000000800 */
[----:B------:R-:W-:Y:S01]  /*2bc0*/  FADD.FTZ R26, -R19, R38 ;  /* 0x00000026131a7221 */ /* 0x000fe20000010100 */
[----:B------:R-:W-:Y:S01]  /*2bd0*/  FMUL.FTZ R28, R28, 1.4426950216293334961 ;  /* 0x3fb8aa3b1c1c7820 */ /* 0x000fe20000410000 */
[----:B------:R-:W-:Y:S01]  /*2be0*/  FMUL.FTZ R27, R27, 1.4426950216293334961 ;  /* 0x3fb8aa3b1b1b7820 */ /* 0x000fe20000410000 */
[C---:B------:R-:W-:Y:S01]  /*2bf0*/  FADD.FTZ R25, -R19.reuse, R39 ;  /* 0x0000002713197221 */ /* 0x040fe20000010100 */
[----:B------:R-:W-:Y:S01]  /*2c00*/  FMUL.FTZ R26, R26, 1.4426950216293334961 ;  /* 0x3fb8aa3b1a1a7820 */ /* 0x000fe20000410000 */
[C---:B------:R-:W-:Y:S01]  /*2c10*/  FADD.FTZ R24, -R19.reuse, R36 ;  /* 0x0000002413187221 */ /* 0x040fe20000010100 */
[----:B------:R-:W-:Y:S01]  /*2c20*/  FADD.FTZ R23, -R19, R37 ;  /* 0x0000002513177221 */ /* 0x000fe20000010100 */
[----:B------:R-:W0:Y:S01]  /*2c30*/  MUFU.EX2 R52, R52 ;  /* 0x0000003400347308 */ /* 0x000e220000000800 */
[----:B------:R-:W-:Y:S01]  /*2c40*/  FMUL.FTZ R25, R25, 1.4426950216293334961 ;  /* 0x3fb8aa3b19197820 */ /* 0x000fe20000410000 */
[----:B------:R-:W-:Y:S01]  /*2c50*/  FMUL.FTZ R24, R24, 1.4426950216293334961 ;  /* 0x3fb8aa3b18187820 */ /* 0x000fe20000410000 */
[----:B------:R-:W-:Y:S01]  /*2c60*/  FMUL.FTZ R23, R23, 1.4426950216293334961 ;  /* 0x3fb8aa3b17177820 */ /* 0x000fe20000410000 */
[C---:B------:R-:W-:Y:S01]  /*2c70*/  FADD.FTZ R22, -R19.reuse, R34 ;  /* 0x0000002213167221 */ /* 0x040fe20000010100 */
[----:B------:R-:W-:-:S03]  /*2c80*/  FADD.FTZ R21, -R19, R35 ;  /* 0x0000002313157221 */ /* 0x000fc60000010100 */
[----:B------:R-:W1:Y:S01]  /*2c90*/  MUFU.EX2 R49, R49 ;  /* 0x0000003100317308 */ /* 0x000e620000000800 */
[----:B------:R-:W-:Y:S01]  /*2ca0*/  FMUL.FTZ R22, R22, 1.4426950216293334961 ;  /* 0x3fb8aa3b16167820 */ /* 0x000fe20000410000 */
[----:B------:R-:W-:-:S06]  /*2cb0*/  FMUL.FTZ R21, R21, 1.4426950216293334961 ;  /* 0x3fb8aa3b15157820 */ /* 0x000fcc0000410000 */
[----:B------:R-:W2:Y:S01]  /*2cc0*/  MUFU.EX2 R29, R29 ;  /* 0x0000001d001d7308 */ /* 0x000ea20000000800 */
[----:B0-----:R-:W-:-:S07]  /*2cd0*/  FADD.FTZ R52, R53, R52 ;  /* 0x0000003435347221 */ /* 0x001fce0000010000 */
[----:B------:R-:W0:Y:S01]  /*2ce0*/  MUFU.EX2 R28, R28 ;  /* 0x0000001c001c7308 */ /* 0x000e220000000800 */
[----:B-1----:R-:W-:Y:S01]  /*2cf0*/  FADD.FTZ R52, R52, R49 ;  /* 0x0000003134347221 */ /* 0x002fe20000010000 */
[----:B------:R-:W-:-:S04]  /*2d00*/  FADD.FTZ R49, -R19, R32 ;  /* 0x0000002013317221 */ /* 0x000fc80000010100 */
[----:B------:R-:W-:Y:S02]  /*2d10*/  FMUL.FTZ R49, R49, 1.4426950216293334961 ;  /* 0x3fb8aa3b31317820 */ /* 0x000fe40000410000 */
[----:B------:R-:W1:Y:S01]  /*2d20*/  MUFU.EX2 R27, R27 ;  /* 0x0000001b001b7308 */ /* 0x000e620000000800 */
[----:B--2---:R-:W-:Y:S01]  /*2d30*/  FADD.FTZ R29, R52, R29 ;  /* 0x0000001d341d7221 */ /* 0x004fe20000010000 */
[----:B------:R-:W-:-:S06]  /*2d40*/  IMAD.MOV.U32 R52, RZ, RZ, RZ ;  /* 0x000000ffff347224 */ /* 0x000fcc00078e00ff */
[----:B------:R-:W2:Y:S01]  /*2d50*/  MUFU.EX2 R26, R26 ;  /* 0x0000001a001a7308 */ /* 0x000ea20000000800 */
[----:B0-----:R-:W-:Y:S01]  /*2d60*/  FADD.FTZ R29, R29, R28 ;  /* 0x0000001c1d1d7221 */ /* 0x001fe20000010000 */
[----:B------:R-:W-:-:S04]  /*2d70*/  FADD.FTZ R28, -R19, R33 ;  /* 0x00000021131c7221 */ /* 0x000fc80000010100 */
[----:B------:R-:W-:Y:S02]  /*2d80*/  FMUL.FTZ R28, R28, 1.4426950216293334961 ;  /* 0x3fb8aa3b1c1c7820 */ /* 0x000fe40000410000 */
[----:B------:R-:W0:Y:S01]  /*2d90*/  MUFU.EX2 R25, R25 ;  /* 0x0000001900197308 */ /* 0x000e220000000800 */
[----:B-1----:R-:W-:-:S07]  /*2da0*/  FADD.FTZ R27, R29, R27 ;  /* 0x0000001b1d1b7221 */ /* 0x002fce0000010000 */
[----:B------:R-:W1:Y:S01]  /*2db0*/  MUFU.EX2 R24, R24 ;  /* 0x0000001800187308 */ /* 0x000e620000000800 */
[----:B--2---:R-:W-:Y:S01]  /*2dc0*/  FADD.FTZ R27, R27, R26 ;  /* 0x0000001a1b1b7221 */ /* 0x004fe20000010000 */
[----:B------:R-:W-:-:S04]  /*2dd0*/  FADD.FTZ R26, -R19, R30 ;  /* 0x0000001e131a7221 */ /* 0x000fc80000010100 */
[----:B------:R-:W-:Y:S02]  /*2de0*/  FMUL.FTZ R26, R26, 1.4426950216293334961 ;  /* 0x3fb8aa3b1a1a7820 */ /* 0x000fe40000410000 */
[----:B------:R-:W2:Y:S01]  /*2df0*/  MUFU.EX2 R23, R23 ;  /* 0x0000001700177308 */ /* 0x000ea20000000800 */
[----:B0-----:R-:W-:-:S07]  /*2e00*/  FADD.FTZ R25, R27, R25 ;  /* 0x000000191b197221 */ /* 0x001fce0000010000 */
[----:B------:R-:W0:Y:S01]  /*2e10*/  MUFU.EX2 R22, R22 ;  /* 0x0000001600167308 */ /* 0x000e220000000800 */
[----:B-1----:R-:W-:Y:S01]  /*2e20*/  FADD.FTZ R25, R25, R24 ;  /* 0x0000001819197221 */ /* 0x002fe20000010000 */
[----:B------:R-:W-:-:S04]  /*2e30*/  FADD.FTZ R24, -R19, R31 ;  /* 0x0000001f13187221 */ /* 0x000fc80000010100 */
[----:B------:R-:W-:Y:S02]  /*2e40*/  FMUL.FTZ R24, R24, 1.4426950216293334961 ;  /* 0x3fb8aa3b18187820 */ /* 0x000fe40000410000 */
[----:B------:R-:W1:Y:S01]  /*2e50*/  MUFU.EX2 R21, R21 ;  /* 0x0000001500157308 */ /* 0x000e620000000800 */
[----:B--2---:R-:W-:-:S07]  /*2e60*/  FADD.FTZ R23, R25, R23 ;  /* 0x0000001719177221 */ /* 0x004fce0000010000 */
[----:B------:R-:W2:Y:S01]  /*2e70*/  MUFU.EX2 R49, R49 ;  /* 0x0000003100317308 */ /* 0x000ea20000000800 */
[----:B0-----:R-:W-:-:S07]  /*2e80*/  FADD.FTZ R22, R23, R22 ;  /* 0x0000001617167221 */ /* 0x001fce0000010000 */
[----:B------:R-:W0:Y:S01]  /*2e90*/  MUFU.EX2 R28, R28 ;  /* 0x0000001c001c7308 */ /* 0x000e220000000800 */
[----:B-1----:R-:W-:-:S07]  /*2ea0*/  FADD.FTZ R21, R22, R21 ;  /* 0x0000001516157221 */ /* 0x002fce0000010000 */
[----:B------:R-:W1:Y:S01]  /*2eb0*/  MUFU.EX2 R26, R26 ;  /* 0x0000001a001a7308 */ /* 0x000e620000000800 */
[----:B--2---:R-:W-:Y:S01]  /*2ec0*/  FADD.FTZ R49, R21, R49 ;  /* 0x0000003115317221 */ /* 0x004fe20000010000 */
[----:B------:R-:W-:-:S04]  /*2ed0*/  IABS R21, R3 ;  /* 0x0000000300157213 */ /* 0x000fc80000000000 */
[----:B------:R-:W-:Y:S02]  /*2ee0*/  IADD3 R21, RZ, -R21, RZ ;  /* 0x80000015ff157210 */ /* 0x000fe40007ffe0ff */
[----:B------:R-:W2:Y:S01]  /*2ef0*/  MUFU.EX2 R24, R24 ;  /* 0x0000001800187308 */ /* 0x000ea20000000800 */
[----:B0-----:R-:W-:-:S07]  /*2f00*/  FADD.FTZ R28, R49, R28 ;  /* 0x0000001c311c7221 */ /* 0x001fce0000010000 */
[----:B------:R-:W0:Y:S01]  /*2f10*/  MUFU.RCP R10, R10 ;  /* 0x0000000a000a7308 */ /* 0x000e220000001000 */
[----:B-1----:R-:W-:Y:S01]  /*2f20*/  FADD.FTZ R26, R28, R26 ;  /* 0x0000001a1c1a7221 */ /* 0x002fe20000010000 */
[----:B------:R-:W-:-:S06]  /*2f30*/  HFMA2.MMA R28, -RZ, RZ, 0, 0 ;  /* 0x00000000ff1c7435 */ /* 0x000fcc00000001ff */
[----:B------:R-:W1:Y:S01]  /*2f40*/  F2I.FTZ.U32.TRUNC.NTZ R53, R54 ;  /* 0x0000003600357305 */ /* 0x000e62000021f000 */
[----:B--2---:R-:W-:-:S05]  /*2f50*/  FADD.FTZ R24, R26, R24 ;  /* 0x000000181a187221 */ /* 0x004fca0000010000 */
[----:B------:R-:W2:Y:S01]  /*2f60*/  SHFL.BFLY PT, R26, R24, 0x4, 0x1f ;  /* 0x0c801f00181a7f89 */ /* 0x000ea200000e0000 */
[----:B0-----:R-:W-:-:S04]  /*2f70*/  IADD3 R10, R10, 0xffffffe, RZ ;  /* 0x0ffffffe0a0a7810 */ /* 0x001fc80007ffe0ff */
[----:B------:R-:W0:Y:S01]  /*2f80*/  F2I.FTZ.U32.TRUNC.NTZ R29, R10 ;  /* 0x0000000a001d7305 */ /* 0x000e22000021f000 */
[----:B-1----:R-:W-:-:S04]  /*2f90*/  IMAD.MOV R27, RZ, RZ, -R53 ;  /* 0x000000ffff1b7224 */ /* 0x002fc800078e0a35 */
[----:B------:R-:W-:-:S04]  /*2fa0*/  IMAD R27, R27, R20, RZ ;  /* 0x000000141b1b7224 */ /* 0x000fc800078e02ff */
[----:B------:R-:W-:Y:S01]  /*2fb0*/  IMAD.HI.U32 R27, R53, R27, R52 ;  /* 0x0000001b351b7227 */ /* 0x000fe200078e0034 */
[----:B0-----:R-:W-:-:S03]  /*2fc0*/  IADD3 R23, RZ, -R29, RZ ;  /* 0x8000001dff177210 */ /* 0x001fc60007ffe0ff */
[----:B--2---:R-:W-:Y:S01]  /*2fd0*/  FADD.FTZ R26, R24, R26 ;  /* 0x0000001a181a7221 */ /* 0x004fe20000010000 */
[----:B------:R-:W-:Y:S01]  /*2fe0*/  IADD3 R24, R20, UR5, RZ ;  /* 0x0000000514187c10 */ /* 0x000fe2000fffe0ff */
[----:B------:R-:W-:Y:S01]  /*2ff0*/  IMAD R23, R23, R11, RZ ;  /* 0x0000000b17177224 */ /* 0x000fe200078e02ff */
[----:B------:R-:W-:Y:S02]  /*3000*/  IABS R10, R0 ;  /* 0x00000000000a7213 */ /* 0x000fe40000000000 */
[----:B------:R-:W0:Y:S01]  /*3010*/  SHFL.BFLY PT, R25, R26, 0x2, 0x1f ;  /* 0x0c401f001a197f89 */ /* 0x000e2200000e0000 */
[----:B------:R-:W-:Y:S01]  /*3020*/  IABS R22, R24 ;  /* 0x0000001800167213 */ /* 0x000fe20000000000 */
[----:B------:R-:W-:Y:S01]  /*3030*/  IMAD.HI.U32 R23, R29, R23, R28 ;  /* 0x000000171d177227 */ /* 0x000fe200078e001c */
[----:B------:R-:W-:-:S03]  /*3040*/  MOV R29, 0x7f800000 ;  /* 0x7f800000001d7802 */ /* 0x000fc60000000f00 */
[----:B------:R-:W-:Y:S02]  /*3050*/  IMAD.MOV R10, RZ, RZ, -R10 ;  /* 0x000000ffff0a7224 */ /* 0x000fe400078e0a0a */
[----:B------:R-:W-:-:S04]  /*3060*/  IMAD.HI.U32 R23, R23, R22, RZ ;  /* 0x0000001617177227 */ /* 0x000fc800078e00ff */
[----:B------:R-:W-:-:S04]  /*3070*/  IMAD.HI.U32 R27, R27, R22, RZ ;  /* 0x000000161b1b7227 */ /* 0x000fc800078e00ff */
[----:B------:R-:W-:-:S05]  /*3080*/  IMAD R21, R27, R21, R22 ;  /* 0x000000151b157224 */ /* 0x000fca00078e0216 */
[----:B------:R-:W-:Y:S01]  /*3090*/  ISETP.GT.U32.AND P4, PT, R20, R21, PT ;  /* 0x000000151400720c */ /* 0x000fe20003f84070 */
[----:B0-----:R-:W-:Y:S01]  /*30a0*/  FADD.FTZ R25, R26, R25 ;  /* 0x000000191a197221 */ /* 0x001fe20000010000 */
[----:B------:R-:W-:Y:S02]  /*30b0*/  IMAD R26, R23, R10, R22 ;  /* 0x0000000a171a7224 */ /* 0x000fe400078e0216 */
[----:B------:R-:W0:Y:S03]  /*30c0*/  S2R R10, SR_TID.X ;  /* 0x00000000000a7919 */ /* 0x000e260000002100 */
[----:B------:R-:W-:Y:S01]  /*30d0*/  ISETP.GT.U32.AND P1, PT, R11, R26, PT ;  /* 0x0000001a0b00720c */ /* 0x000fe20003f24070 */
[----:B------:R-:W1:Y:S05]  /*30e0*/  SHFL.BFLY PT, R22, R25, 0x1, 0x1f ;  /* 0x0c201f0019167f89 */ /* 0x000e6a00000e0000 */
[----:B------:R-:W-:Y:S01]  /*30f0*/  @!P4 IADD3 R21, R21, -R20, RZ ;  /* 0x800000141515c210 */ /* 0x000fe20007ffe0ff */
[----:B------:R-:W-:Y:S01]  /*3100*/  @!P4 VIADD R27, R27, 0x1 ;  /* 0x000000011b1bc836 */ /* 0x000fe20000000000 */
[----:B------:R-:W-:-:S02]  /*3110*/  ISETP.GT.AND P4, PT, R4, RZ, PT ;  /* 0x000000ff0400720c */ /* 0x000fc40003f84270 */
[-C--:B------:R-:W-:Y:S02]  /*3120*/  ISETP.GE.U32.AND P2, PT, R21, R20.reuse, PT ;  /* 0x000000141500720c */ /* 0x080fe40003f46070 */
[C---:B------:R-:W-:Y:S02]  /*3130*/  LOP3.LUT R21, R24.reuse, R20, RZ, 0x3c, !PT ;  /* 0x0000001418157212 */ /* 0x040fe400078e3cff */
[----:B------:R-:W-:Y:S02]  /*3140*/  LOP3.LUT R24, R24, R0, RZ, 0x3c, !PT ;  /* 0x0000000018187212 */ /* 0x000fe400078e3cff */
[-C--:B------:R-:W-:Y:S02]  /*3150*/  @!P1 IADD3 R26, R26, -R11.reuse, RZ ;  /* 0x8000000b1a1a9210 */ /* 0x080fe40007ffe0ff */
[----:B------:R-:W-:Y:S02]  /*3160*/  @!P1 IADD3 R23, R23, 0x1, RZ ;  /* 0x0000000117179810 */ /* 0x000fe40007ffe0ff */
[----:B------:R-:W-:-:S02]  /*3170*/  ISETP.GE.U32.AND P5, PT, R26, R11, PT ;  /* 0x0000000b1a00720c */ /* 0x000fc40003fa6070 */
[----:B------:R-:W2:Y:S01]  /*3180*/  LDC R11, c[0x0][0x2c4] ;  /* 0x0000b100ff0b7b82 */ /* 0x000ea20000000800 */
[----:B------:R-:W-:Y:S02]  /*3190*/  ISETP.GE.AND P3, PT, R21, RZ, PT ;  /* 0x000000ff1500720c */ /* 0x000fe40003f66270 */
[----:B------:R-:W-:Y:S01]  /*31a0*/  SHF.R.S32.HI R26, RZ, 0x1f, R3 ;  /* 0x0000001fff1a7819 */ /* 0x000fe20000011403 */
[----:B-1----:R-:W-:Y:S01]  /*31b0*/  FADD.FTZ R25, R25, R22 ;  /* 0x0000001619197221 */ /* 0x002fe20000010000 */
[----:B------:R-:W-:Y:S02]  /*31c0*/  @P2 IADD3 R27, R27, 0x1, RZ ;  /* 0x000000011b1b2810 */ /* 0x000fe40007ffe0ff */
[----:B------:R-:W-:Y:S02]  /*31d0*/  ISETP.GE.AND P2, PT, R24, RZ, PT ;  /* 0x000000ff1800720c */ /* 0x000fe40003f46270 */
[----:B------:R-:W-:Y:S02]  /*31e0*/  FSETP.NE.FTZ.AND P1, PT, R25, RZ, PT ;  /* 0x000000ff1900720b */ /* 0x000fe40003f35000 */
[----:B------:R-:W-:Y:S01]  /*31f0*/  @P5 VIADD R23, R23, 0x1 ;  /* 0x0000000117175836 */ /* 0x000fe20000000000 */
[----:B------:R-:W-:-:S02]  /*3200*/  ISETP.NE.AND P5, PT, R3, RZ, PT ;  /* 0x000000ff0300720c */ /* 0x000fc40003fa5270 */
[----:B------:R-:W-:Y:S01]  /*3210*/  LEA.HI.SX32 R21, R3, 0x1, 0x1 ;  /* 0x0000000103157811 */ /* 0x000fe200078f0aff */
[----:B------:R-:W-:Y:S01]  /*3220*/  @!P3 IMAD.MOV R27, RZ, RZ, -R27 ;  /* 0x000000ffff1bb224 */ /* 0x000fe200078e0a1b */
[----:B------:R-:W-:Y:S02]  /*3230*/  SHF.R.S32.HI R24, RZ, 0x1f, R4 ;  /* 0x0000001fff187819 */ /* 0x000fe40000011404 */
[----:B------:R-:W-:Y:S02]  /*3240*/  @!P0 IADD3 R21, R26, RZ, RZ ;  /* 0x000000ff1a158210 */ /* 0x000fe40007ffe0ff */
[----:B------:R-:W-:Y:S02]  /*3250*/  ISETP.NE.AND P0, PT, R0, RZ, PT ;  /* 0x000000ff0000720c */ /* 0x000fe40003f05270 */
[----:B------:R-:W-:Y:S02]  /*3260*/  LEA.HI.SX32 R22, R4, 0x1, 0x1 ;  /* 0x0000000104167811 */ /* 0x000fe400078f0aff */
[----:B------:R-:W-:-:S02]  /*3270*/  @!P4 IADD3 R22, R24, RZ, RZ ;  /* 0x000000ff1816c210 */ /* 0x000fc40007ffe0ff */
[C---:B0-----:R-:W-:Y:S01]  /*3280*/  LOP3.LUT P4, RZ, R10.reuse, 0x7, RZ, 0xc0, !PT ;  /* 0x000000070aff7812 */ /* 0x041fe2000788c0ff */
[----:B------:R-:W0:Y:S01]  /*3290*/  @P1 MUFU.LG2 R24, R25 ;  /* 0x0000001900181308 */ /* 0x000e220000000c00 */
[----:B------:R-:W-:Y:S02]  /*32a0*/  @!P5 LOP3.LUT R27, RZ, R20, RZ, 0x33, !PT ;  /* 0x00000014ff1bd212 */ /* 0x000fe400078e33ff */
[----:B------:R-:W-:Y:S02]  /*32b0*/  ISETP.GT.OR P4, PT, R10, 0x7f, P4 ;  /* 0x0000007f0a00780c */ /* 0x000fe40002784670 */
[----:B------:R-:W-:Y:S02]  /*32c0*/  ISETP.NE.AND P3, PT, RZ, UR4, PT ;  /* 0x00000004ff007c0c */ /* 0x000fe4000bf65270 */
[----:B------:R-:W-:Y:S02]  /*32d0*/  @!P2 IADD3 R23, -R23, RZ, RZ ;  /* 0x000000ff1717a210 */ /* 0x000fe40007ffe1ff */
[----:B------:R-:W-:-:S02]  /*32e0*/  ISETP.LT.U32.AND P2, PT, R8, R27, PT ;  /* 0x0000001b0800720c */ /* 0x000fc40003f41070 */
[----:B------:R-:W-:Y:S02]  /*32f0*/  SHF.R.S32.HI R20, RZ, 0x1f, R27 ;  /* 0x0000001fff147819 */ /* 0x000fe4000001141b */
[----:B--2---:R-:W-:Y:S02]  /*3300*/  SEL R11, R11, 0x1, !P3 ;  /* 0x000000010b0b7807 */ /* 0x004fe40005800000 */
[----:B------:R-:W-:Y:S02]  /*3310*/  @!P0 LOP3.LUT R23, RZ, R0, RZ, 0x33, !PT ;  /* 0x00000000ff178212 */ /* 0x000fe400078e33ff */
[----:B------:R-:W-:Y:S01]  /*3320*/  ISETP.LT.AND.EX P2, PT, R9, R20, PT, P2 ;  /* 0x000000140900720c */ /* 0x000fe20003f41320 */
[-C--:B------:R-:W-:Y:S02]  /*3330*/  IMAD R6, R6, R11.reuse, RZ ;  /* 0x0000000b06067224 */ /* 0x080fe400078e02ff */
[----:B0-----:R-:W-:Y:S01]  /*3340*/  @P1 FFMA.FTZ R29, R24, 0.69314718246459960938, R19 ;  /* 0x3f317218181d1823 */ /* 0x001fe20000010013 */
[----:B------:R-:W-:Y:S01]  /*3350*/  IMAD R23, R23, R11, RZ ;  /* 0x0000000b17177224 */ /* 0x000fe200078e02ff */
[----:B------:R-:W-:Y:S01]  /*3360*/  SEL R11, R8, R27, P2 ;  /* 0x0000001b080b7207 */ /* 0x000fe20001000000 */
[----:B------:R-:W-:Y:S01]  /*3370*/  IMAD R8, R6, R22, RZ ;  /* 0x0000001606087224 */ /* 0x000fe200078e02ff */
[----:B------:R-:W-:Y:S01]  /*3380*/  SEL R10, R9, R20, P2 ;  /* 0x00000014090a7207 */ /* 0x000fe20001000000 */
[----:B------:R-:W-:Y:S01]  /*3390*/  IMAD R9, R21, R23, RZ ;  /* 0x0000001715097224 */ /* 0x000fe200078e02ff */
[----:B------:R-:W-:Y:S06]  /*33a0*/  @P4 BRA `(.L_x_15) ;  /* 0x0000001c00504947 */ /* 0x000fec0003800000 */
[----:B------:R-:W-:Y:S01]  /*33b0*/  ULDC.U8 UR4, c[0x0][0x3d8] ;  /* 0x0000f60000047ab9 */ /* 0x000fe20000000000 */
[C---:B------:R-:W-:Y:S02]  /*33c0*/  IADD3 R52, P0, R7.reuse, UR7, RZ ;  /* 0x0000000707347c10 */ /* 0x040fe4000ff1e0ff */
[----:B------:R-:W-:Y:S02]  /*33d0*/  ISETP.NE.AND P1, PT, RZ, UR4, PT ;  /* 0x00000004ff007c0c */ /* 0x000fe4000bf25270 */
[----:B------:R-:W-:-:S11]  /*33e0*/  LEA.HI.X.SX32 R53, R7, UR6, 0x1, P0 ;  /* 0x0000000607357c11 */ /* 0x000fd600080f0eff */
[----:B------:R-:W-:Y:S05]  /*33f0*/  @!P1 BRA `(.L_x_16) ;  /* 0x0000001c002c9947 */ /* 0x000fea0003800000 */
[----:B------:R-:W-:Y:S02]  /*3400*/  ISETP.GE.U32.AND P1, PT, R52, R12, PT ;  /* 0x0000000c3400720c */ /* 0x000fe40003f26070 */
[----:B------:R-:W-:Y:S02]  /*3410*/  ISETP.LT.U32.AND P0, PT, R0, 0x1, PT ;  /* 0x000000010000780c */ /* 0x000fe40003f01070 */
[----:B------:R-:W-:Y:S02]  /*3420*/  ISETP.GE.AND.EX P1, PT, R53, R5, PT, P1 ;  /* 0x000000053500720c */ /* 0x000fe40003f26310 */
[----:B------:R-:W-:-:S04]  /*3430*/  SHF.R.S32.HI R19, RZ, 0x1f, R0 ;  /* 0x0000001fff137819 */ /* 0x000fc80000011400 */
[----:B------:R-:W-:-:S04]  /*3440*/  ISETP.LT.AND.EX P0, PT, R19, RZ, PT, P0 ;  /* 0x000000ff1300720c */ /* 0x000fc80003f01300 */
[----:B------:R-:W-:Y:S02]  /*3450*/  SEL R6, R0, 0x1, P0 ;  /* 0x0000000100067807 */ /* 0x000fe40000000000 */
[----:B------:R-:W-:Y:S01]  /*3460*/  SEL R5, R19, RZ, P0 ;  /* 0x000000ff13057207 */ /* 0x000fe20000000000 */
[----:B------:R-:W-:Y:S06]  /*3470*/  @P1 BRA `(.L_x_15) ;  /* 0x0000001c001c1947 */ /* 0x000fec0003800000 */
[----:B------:R-:W-:Y:S01]  /*3480*/  IADD3 R0, P1, R6, 0x1, RZ ;  /* 0x0000000106007810 */ /* 0x000fe20007f3e0ff */
[----:B------:R-:W-:Y:S03]  /*3490*/  BSSY B0, `(.L_x_17) ;  /* 0x0000037000007945 */ /* 0x000fe60003800000 */
[----:B------:R-:W-:Y:S01]  /*34a0*/  ISETP.GE.U32.AND P0, PT, R0, 0x3, PT ;  /* 0x000000030000780c */ /* 0x000fe20003f06070 */
[----:B------:R-:W-:-:S05]  /*34b0*/  IMAD.X R0, RZ, RZ, R5, P1 ;  /* 0x000000ffff007224 */ /* 0x000fca00008e0605 */
[----:B------:R-:W-:-:S04]  /*34c0*/  ISETP.GE.U32.AND.EX P0, PT, R0, RZ, PT, P0 ;  /* 0x000000ff0000720c */ /* 0x000fc80003f06100 */
[----:B------:R-:W-:Y:S02]  /*34d0*/  SEL R0, R5, RZ, !P0 ;  /* 0x000000ff05007207 */ /* 0x000fe40004000000 */
[----:B------:R-:W-:-:S03]  /*34e0*/  SEL R19, R6, RZ, !P0 ;  /* 0x000000ff06137207 */ /* 0x000fc60004000000 */
[-C--:B------:R-:W-:Y:S02]  /*34f0*/  IMAD R0, R0, R48.reuse, RZ ;  /* 0x0000003000007224 */ /* 0x080fe400078e02ff */
[----:B------:R-:W-:-:S04]  /*3500*/  IMAD.WIDE.U32 R22, R19, R48, RZ ;  /* 0x0000003013167225 */ /* 0x000fc800078e00ff */
[----:B------:R-:W-:Y:S02]  /*3510*/  IMAD R0, R19, R2, R0 ;  /* 0x0000000213007224 */ /* 0x000fe400078e0200 */
[----:B------:R-:W-:-:S03]  /*3520*/  IMAD.WIDE.U32 R56, R22, R6, RZ ;  /* 0x0000000616387225 */ /* 0x000fc600078e00ff */
[----:B------:R-:W-:-:S05]  /*3530*/  IADD3 R0, R23, R0, RZ ;  /* 0x0000000017007210 */ /* 0x000fca0007ffe0ff */
[----:B------:R-:W-:-:S04]  /*3540*/  IMAD R20, R0, R6, RZ ;  /* 0x0000000600147224 */ /* 0x000fc800078e02ff */
[----:B------:R-:W-:-:S04]  /*3550*/  IMAD R20, R5, R22, R20 ;  /* 0x0000001605147224 */ /* 0x000fc800078e0214 */
[----:B------:R-:W-:-:S05]  /*3560*/  IMAD.IADD R20, R57, 0x1, R20 ;  /* 0x0000000139147824 */ /* 0x000fca00078e0214 */
        /* <DEDUP_REMOVED lines=9> */
[-C--:B------:R-:W-:Y:S02]  /*3600*/  IADD3 R21, P0, RZ, -R0.reuse, RZ ;  /* 0x80000000ff157210 */ /* 0x080fe40007f1e0ff */
[----:B------:R-:W-:Y:S02]  /*3610*/  MOV R58, R0 ;  /* 0x00000000003a7202 */ /* 0x000fe40000000f00 */
[----:B------:R-:W-:Y:S01]  /*3620*/  IADD3.X R19, RZ, ~R25, RZ, P0, !PT ;  /* 0x80000019ff137210 */ /* 0x000fe200007fe4ff */
[----:B------:R-:W-:Y:S01]  /*3630*/  IMAD.WIDE.U32 R52, R56, R21, R52 ;  /* 0x0000001538347225 */ /* 0x000fe200078e0034 */
[----:B------:R-:W-:-:S03]  /*3640*/  MOV R59, R25 ;  /* 0x00000019003b7202 */ /* 0x000fc60000000f00 */
[----:B------:R-:W-:-:S04]  /*3650*/  IMAD R19, R19, R56, RZ ;  /* 0x0000003813137224 */ /* 0x000fc800078e02ff */
[----:B------:R-:W-:Y:S01]  /*3660*/  IMAD R19, R20, R21, R19 ;  /* 0x0000001514137224 */ /* 0x000fe200078e0213 */
[----:B------:R-:W-:-:S04]  /*3670*/  MOV R20, R52 ;  /* 0x0000003400147202 */ /* 0x000fc80000000f00 */
[----:B------:R-:W-:Y:S01]  /*3680*/  IADD3 R19, R53, R19, RZ ;  /* 0x0000001335137210 */ /* 0x000fe20007ffe0ff */
[----:B------:R-:W-:Y:S05]  /*3690*/  BRA `(.L_x_19) ;  /* 0x0000000000587947 */ /* 0x000fea0003800000 */
.L_x_18:
[----:B------:R-:W0:Y:S01]  /*36a0*/  I2F.U32.RP R20, R56 ;  /* 0x0000003800147306 */ /* 0x000e220000209000 */
[----:B------:R-:W-:Y:S01]  /*36b0*/  ISETP.NE.U32.AND P0, PT, R56, RZ, PT ;  /* 0x000000ff3800720c */ /* 0x000fe20003f05070 */
[----:B------:R-:W-:Y:S01]  /*36c0*/  HFMA2.MMA R59, -RZ, RZ, 0, 0 ;  /* 0x00000000ff3b7435 */ /* 0x000fe200000001ff */
[----:B------:R-:W-:-:S05]  /*36d0*/  MOV R19, RZ ;  /* 0x000000ff00137202 */ /* 0x000fca0000000f00 */
[----:B0-----:R-:W0:Y:S02]  /*36e0*/  MUFU.RCP R20, R20 ;  /* 0x0000001400147308 */ /* 0x001e240000001000 */
[----:B0-----:R-:W-:-:S06]  /*36f0*/  IADD3 R20, R20, 0xffffffe, RZ ;  /* 0x0ffffffe14147810 */ /* 0x001fcc0007ffe0ff */
        /* <DEDUP_REMOVED lines=13> */
[----:B------:R-:W-:-:S05]  /*37d0*/  @!P0 LOP3.LUT R58, RZ, R56, RZ, 0x33, !PT ;  /* 0x00000038ff3a8212 */ /* 0x000fca00078e33ff */
[----:B------:R-:W-:-:S04]  /*37e0*/  IMAD.MOV R20, RZ, RZ, -R58 ;  /* 0x000000ffff147224 */ /* 0x000fc800078e0a3a */
[----:B------:R-:W-:Y:S02]  /*37f0*/  IMAD R20, R56, R20, R52 ;  /* 0x0000001438147224 */ /* 0x000fe400078e0234 */
.L_x_19:
[----:B------:R-:W-:Y:S05]  /*3800*/  BSYNC B0 ;  /* 0x0000000000007941 */ /* 0x000fea0003800000 */
.L_x_17:
[----:B------:R-:W-:Y:S01]  /*3810*/  LOP3.LUT R0, R19, R2, RZ, 0xfc, !PT ;  /* 0x0000000213007212 */ /* 0x000fe200078efcff */
[----:B------:R-:W-:Y:S03]  /*3820*/  BSSY B0, `(.L_x_20) ;  /* 0x0000029000007945 */ /* 0x000fe60003800000 */
[----:B------:R-:W-:-:S13]  /*3830*/  ISETP.NE.U32.AND P0, PT, R0, RZ, PT ;  /* 0x000000ff0000720c */ /* 0x000fda0003f05070 */
[----:B------:R-:W-:Y:S05]  /*3840*/  @!P0 BRA `(.L_x_21) ;  /* 0x0000000000408947 */ /* 0x000fea0003800000 */
[----:B------:R-:W-:Y:S01]  /*3850*/  IMAD.MOV.U32 R27, RZ, RZ, R20 ;  /* 0x000000ffff1b7224 */ /* 0x000fe200078e0014 */
[----:B------:R-:W-:Y:S01]  /*3860*/  MOV R25, R48 ;  /* 0x0000003000197202 */ /* 0x000fe20000000f00 */
[----:B------:R-:W-:Y:S01]  /*3870*/  IMAD.MOV.U32 R24, RZ, RZ, R2 ;  /* 0x000000ffff187224 */ /* 0x000fe200078e0002 */
[----:B------:R-:W-:Y:S02]  /*3880*/  MOV R23, 0x38a0 ;  /* 0x000038a000177802 */ /* 0x000fe40000000f00 */
[----:B------:R-:W-:Y:S05]  /*3890*/  CALL.REL.NOINC `($__internal_0_$__cuda_sm20_div_s64) ;  /* 0x0000002400b87944 */ /* 0x000fea0003c00000 */
[----:B------:R-:W-:Y:S01]  /*38a0*/  IADD3 R22, P0, RZ, -R0, RZ ;  /* 0x80000000ff167210 */ /* 0x000fe20007f1e0ff */
[----:B------:R-:W-:Y:S01]  /*38b0*/  IMAD.MOV.U32 R53, RZ, RZ, R25 ;  /* 0x000000ffff357224 */ /* 0x000fe200078e0019 */
[----:B------:R-:W-:Y:S02]  /*38c0*/  MOV R26, R20 ;  /* 0x00000014001a7202 */ /* 0x000fe40000000f00 */
[----:B------:R-:W-:Y:S02]  /*38d0*/  IADD3.X R21, RZ, ~R25, RZ, P0, !PT ;  /* 0x80000019ff157210 */ /* 0x000fe400007fe4ff */
[----:B------:R-:W-:Y:S02]  /*38e0*/  MOV R27, R19 ;  /* 0x00000013001b7202 */ /* 0x000fe40000000f00 */
[----:B------:R-:W-:Y:S01]  /*38f0*/  MOV R52, R0 ;  /* 0x0000000000347202 */ /* 0x000fe20000000f00 */
[----:B------:R-:W-:Y:S02]  /*3900*/  IMAD R21, R21, R48, RZ ;  /* 0x0000003015157224 */ /* 0x000fe400078e02ff */
[----:B------:R-:W-:-:S04]  /*3910*/  IMAD.WIDE.U32 R48, R48, R22, R26 ;  /* 0x0000001630307225 */ /* 0x000fc800078e001a */
[----:B------:R-:W-:-:S04]  /*3920*/  IMAD R2, R2, R22, R21 ;  /* 0x0000001602027224 */ /* 0x000fc800078e0215 */
[----:B------:R-:W-:Y:S01]  /*3930*/  IMAD.IADD R2, R49, 0x1, R2 ;  /* 0x0000000131027824 */ /* 0x000fe200078e0202 */
[----:B------:R-:W-:Y:S05]  /*3940*/  BRA `(.L_x_22) ;  /* 0x0000000000587947 */ /* 0x000fea0003800000 */
.L_x_21:
        /* <DEDUP_REMOVED lines=22> */
.L_x_22:
[----:B------:R-:W-:Y:S05]  /*3ab0*/  BSYNC B0 ;  /* 0x0000000000007941 */ /* 0x000fea0003800000 */
.L_x_20:
[----:B------:R-:W0:Y:S01]  /*3ac0*/  LDC R26, c[0x0][0x2c0] ;  /* 0x0000b000ff1a7b82 */ /* 0x000e220000000800 */
[----:B------:R-:W-:Y:S01]  /*3ad0*/  LOP3.LUT R0, R53, R5, RZ, 0xfc, !PT ;  /* 0x0000000535007212 */ /* 0x000fe200078efcff */
[----:B------:R-:W-:Y:S03]  /*3ae0*/  BSSY B0, `(.L_x_23) ;  /* 0x000002c000007945 */ /* 0x000fe60003800000 */
[----:B------:R-:W-:Y:S02]  /*3af0*/  ISETP.NE.U32.AND P0, PT, R0, RZ, PT ;  /* 0x000000ff0000720c */ /* 0x000fe40003f05070 */
[----:B0-----:R-:W-:-:S11]  /*3b00*/  SEL R26, R26, 0x1, P3 ;  /* 0x000000011a1a7807 */ /* 0x001fd60001800000 */
[----:B------:R-:W-:Y:S05]  /*3b10*/  @!P0 BRA `(.L_x_24) ;  /* 0x0000000000488947 */ /* 0x000fea0003800000 */
[----:B------:R-:W-:Y:S01]  /*3b20*/  IMAD.MOV.U32 R27, RZ, RZ, R52 ;  /* 0x000000ffff1b7224 */ /* 0x000fe200078e0034 */
[----:B------:R-:W-:Y:S01]  /*3b30*/  MOV R25, R6 ;  /* 0x0000000600197202 */ /* 0x000fe20000000f00 */
[----:B------:R-:W-:Y:S01]  /*3b40*/  IMAD.MOV.U32 R19, RZ, RZ, R53 ;  /* 0x000000ffff137224 */ /* 0x000fe200078e0035 */
[----:B------:R-:W-:Y:S02]  /*3b50*/  MOV R24, R5 ;  /* 0x0000000500187202 */ /* 0x000fe40000000f00 */
[----:B------:R-:W-:Y:S02]  /*3b60*/  MOV R23, 0x3b80 ;  /* 0x00003b8000177802 */ /* 0x000fe40000000f00 */
[----:B------:R-:W-:Y:S05]  /*3b70*/  CALL.REL.NOINC `($__internal_0_$__cuda_sm20_div_s64) ;  /* 0x0000002400007944 */ /* 0x000fea0003c00000 */
[----:B------:R-:W-:Y:S01]  /*3b80*/  IADD3 R20, P0, RZ, -R0, RZ ;  /* 0x80000000ff147210 */ /* 0x000fe20007f1e0ff */
[----:B------:R-:W-:Y:S01]  /*3b90*/  IMAD.MOV.U32 R23, RZ, RZ, R53 ;  /* 0x000000ffff177224 */ /* 0x000fe200078e0035 */
[----:B------:R-:W-:Y:S02]  /*3ba0*/  MOV R22, R52 ;  /* 0x0000003400167202 */ /* 0x000fe40000000f00 */
[----:B------:R-:W-:-:S03]  /*3bb0*/  IADD3.X R19, RZ, ~R25, RZ, P0, !PT ;  /* 0x80000019ff137210 */ /* 0x000fc600007fe4ff */
[----:B------:R-:W-:-:S04]  /*3bc0*/  IMAD.WIDE.U32 R22, R6, R20, R22 ;  /* 0x0000001406167225 */ /* 0x000fc800078e0016 */
[----:B------:R-:W-:Y:S01]  /*3bd0*/  IMAD R19, R19, R6, RZ ;  /* 0x0000000613137224 */ /* 0x000fe200078e02ff */
[----:B------:R-:W-:Y:S02]  /*3be0*/  MOV R52, R22 ;  /* 0x0000001600347202 */ /* 0x000fe40000000f00 */
[----:B------:R-:W-:Y:S01]  /*3bf0*/  MOV R22, R0 ;  /* 0x0000000000167202 */ /* 0x000fe20000000f00 */
[----:B------:R-:W-:-:S04]  /*3c00*/  IMAD R5, R5, R20, R19 ;  /* 0x0000001405057224 */ /* 0x000fc800078e0213 */
[----:B------:R-:W-:Y:S01]  /*3c10*/  IMAD.IADD R5, R23, 0x1, R5 ;  /* 0x0000000117057824 */ /* 0x000fe200078e0205 */
[----:B------:R-:W-:Y:S01]  /*3c20*/  MOV R23, R25 ;  /* 0x0000001900177202 */ /* 0x000fe20000000f00 */
[----:B------:R-:W-:Y:S05]  /*3c30*/  BRA `(.L_x_25) ;  /* 0x0000000000587947 */ /* 0x000fea0003800000 */
.L_x_24:
        /* <DEDUP_REMOVED lines=22> */
.L_x_25:
[----:B------:R-:W-:Y:S05]  /*3da0*/  BSYNC B0 ;  /* 0x0000000000007941 */ /* 0x000fea0003800000 */
.L_x_23:
[-C--:B------:R-:W-:Y:S01]  /*3db0*/  IMAD R0, R51, R18.reuse, RZ ;  /* 0x0000001233007224 */ /* 0x080fe200078e02ff */
[----:B------:R-:W-:Y:S01]  /*3dc0*/  ULDC.U8 UR10, c[0x0][0x3d9] ;  /* 0x0000f640000a7ab9 */ /* 0x000fe20000000000 */
[C---:B------:R-:W-:Y:S01]  /*3dd0*/  IMAD.WIDE.U32 R56, R50.reuse, R18, RZ ;  /* 0x0000001232387225 */ /* 0x040fe200078e00ff */
[----:B------:R-:W-:Y:S01]  /*3de0*/  UISETP.NE.AND UP0, UPT, UR10, URZ, UPT ;  /* 0x0000003f0a00728c */ /* 0x000fe2000bf05270 */
[----:B------:R-:W-:Y:S01]  /*3df0*/  BSSY B0, `(.L_x_26) ;  /* 0x0000047000007945 */ /* 0x000fe20003800000 */
[----:B------:R-:W-:Y:S01]  /*3e00*/  ULDC.64 UR4, c[0x0][0x2c0] ;  /* 0x0000b00000047ab9 */ /* 0x000fe20000000a00 */
[----:B------:R-:W-:Y:S01]  /*3e10*/  IMAD R0, R50, R17, R0 ;  /* 0x0000001132007224 */ /* 0x000fe200078e0200 */
[----:B------:R-:W-:Y:S01]  /*3e20*/  UIMAD UR4, UR4, UR5, URZ ;  /* 0x00000005040472a4 */ /* 0x000fe2000f8e023f */
[----:B------:R-:W-:Y:S01]  /*3e30*/  IMAD R2, R2, R26, RZ ;  /* 0x0000001a02027224 */ /* 0x000fe200078e02ff */
[----:B------:R-:W-:Y:S02]  /*3e40*/  USEL UR5, UR5, 0x1, !UP0 ;  /* 0x0000000105057887 */ /* 0x000fe4000c000000 */
[----:B------:R-:W-:Y:S01]  /*3e50*/  IADD3 R0, R57, R0, RZ ;  /* 0x0000000039007210 */ /* 0x000fe20007ffe0ff */
[----:B------:R-:W-:Y:S01]  /*3e60*/  USHF.R.S32.HI UR11, URZ, 0x1f, UR4 ;  /* 0x0000001f3f0b7899 */ /* 0x000fe20008011404 */
[----:B------:R-:W-:Y:S01]  /*3e70*/  IMAD R6, R5, UR4, RZ ;  /* 0x0000000405067c24 */ /* 0x000fe2000f8e02ff */
[----:B------:R-:W-:Y:S01]  /*3e80*/  USHF.R.S32.HI UR10, URZ, 0x1f, UR5 ;  /* 0x0000001f3f0a7899 */ /* 0x000fe20008011405 */
[----:B------:R-:W-:-:S02]  /*3e90*/  IMAD R5, R23, UR5, RZ ;  /* 0x0000000517057c24 */ /* 0x000fc4000f8e02ff */
[----:B------:R-:W-:Y:S01]  /*3ea0*/  IMAD R20, R0, R16, RZ ;  /* 0x0000001000147224 */ /* 0x000fe200078e02ff */
[----:B------:R-:W-:Y:S01]  /*3eb0*/  SHF.R.S32.HI R0, RZ, 0x1f, R26 ;  /* 0x0000001fff007819 */ /* 0x000fe2000001141a */
[----:B------:R-:W-:Y:S02]  /*3ec0*/  IMAD R6, R52, UR11, R6 ;  /* 0x0000000b34067c24 */ /* 0x000fe4000f8e0206 */
[----:B------:R-:W-:Y:S02]  /*3ed0*/  IMAD R20, R15, R56, R20 ;  /* 0x000000380f147224 */ /* 0x000fe400078e0214 */
[----:B------:R-:W-:-:S04]  /*3ee0*/  IMAD.WIDE.U32 R56, R56, R16, RZ ;  /* 0x0000001038387225 */ /* 0x000fc800078e00ff */
[----:B------:R-:W-:Y:S01]  /*3ef0*/  IMAD R2, R0, R48, R2 ;  /* 0x0000003000027224 */ /* 0x000fe200078e0202 */
[----:B------:R-:W-:Y:S01]  /*3f00*/  IADD3 R20, R57, R20, RZ ;  /* 0x0000001439147210 */ /* 0x000fe20007ffe0ff */
[----:B------:R-:W-:-:S03]  /*3f10*/  IMAD.WIDE.U32 R48, R48, R26, RZ ;  /* 0x0000001a30307225 */ /* 0x000fc600078e00ff */
[----:B------:R-:W-:Y:S01]  /*3f20*/  LOP3.LUT R0, R59, R20, RZ, 0xfc, !PT ;  /* 0x000000143b007212 */ /* 0x000fe200078efcff */
[----:B------:R-:W-:Y:S01]  /*3f30*/  IMAD.WIDE.U32 R52, R52, UR4, RZ ;  /* 0x0000000434347c25 */ /* 0x000fe2000f8e00ff */
[----:B------:R-:W-:Y:S02]  /*3f40*/  IADD3 R2, R49, R2, RZ ;  /* 0x0000000231027210 */ /* 0x000fe40007ffe0ff */
[----:B------:R-:W-:Y:S01]  /*3f50*/  ISETP.NE.U32.AND P0, PT, R0, RZ, PT ;  /* 0x000000ff0000720c */ /* 0x000fe20003f05070 */
[C---:B------:R-:W-:Y:S01]  /*3f60*/  IMAD R5, R22.reuse, UR10, R5 ;  /* 0x0000000a16057c24 */ /* 0x040fe2000f8e0205 */
[----:B------:R-:W-:Y:S01]  /*3f70*/  IADD3 R6, R53, R6, RZ ;  /* 0x0000000635067210 */ /* 0x000fe20007ffe0ff */
[----:B------:R-:W-:-:S04]  /*3f80*/  IMAD.WIDE.U32 R50, R22, UR5, RZ ;  /* 0x0000000516327c25 */ /* 0x000fc8000f8e00ff */
[----:B------:R-:W-:Y:S01]  /*3f90*/  IMAD R4, R4, UR4, RZ ;  /* 0x0000000404047c24 */ /* 0x000fe2000f8e02ff */
[----:B------:R-:W-:Y:S01]  /*3fa0*/  IADD3 R5, R51, R5, RZ ;  /* 0x0000000533057210 */ /* 0x000fe20007ffe0ff */
[----:B------:R-:W-:-:S04]  /*3fb0*/  IMAD R3, R3, UR4, RZ ;  /* 0x0000000403037c24 */ /* 0x000fc8000f8e02ff */
        /* <DEDUP_REMOVED lines=10> */
[----:B------:R-:W-:-:S05]  /*4060*/  IADD3.X R19, RZ, ~R25, RZ, P0, !PT ;  /* 0x80000019ff137210 */ /* 0x000fca00007fe4ff */
[-C--:B------:R-:W-:Y:S02]  /*4070*/  IMAD R19, R19, R56.reuse, RZ ;  /* 0x0000003813137224 */ /* 0x080fe400078e02ff */
[----:B------:R-:W-:-:S04]  /*4080*/  IMAD.WIDE.U32 R56, R21, R56, R22 ;  /* 0x0000003815387225 */ /* 0x000fc800078e0016 */
[----:B------:R-:W-:Y:S01]  /*4090*/  IMAD R19, R20, R21, R19 ;  /* 0x0000001514137224 */ /* 0x000fe200078e0213 */
[----:B------:R-:W-:Y:S02]  /*40a0*/  MOV R20, R56 ;  /* 0x0000003800147202 */ /* 0x000fe40000000f00 */
[----:B------:R-:W-:Y:S01]  /*40b0*/  MOV R56, R0 ;  /* 0x0000000000387202 */ /* 0x000fe20000000f00 */
[----:B------:R-:W-:Y:S01]  /*40c0*/  IMAD.IADD R19, R57, 0x1, R19 ;  /* 0x0000000139137824 */ /* 0x000fe200078e0213 */
[----:B------:R-:W-:Y:S01]  /*40d0*/  MOV R57, R25 ;  /* 0x0000001900397202 */ /* 0x000fe20000000f00 */
[----:B------:R-:W-:Y:S05]  /*40e0*/  BRA `(.L_x_28) ;  /* 0x00000000005c7947 */ /* 0x000fea0003800000 */
.L_x_27:
[----:B------:R-:W0:Y:S01]  /*40f0*/  I2F.U32.RP R0, R56 ;  /* 0x0000003800007306 */ /* 0x000e220000209000 */
[----:B------:R-:W-:Y:S01]  /*4100*/  IMAD.MOV.U32 R20, RZ, RZ, RZ ;  /* 0x000000ffff147224 */ /* 0x000fe200078e00ff */
[----:B------:R-:W-:Y:S01]  /*4110*/  ISETP.NE.U32.AND P0, PT, R56, RZ, PT ;  /* 0x000000ff3800720c */ /* 0x000fe20003f05070 */
[----:B------:R-:W-:-:S05]  /*4120*/  IMAD.MOV.U32 R19, RZ, RZ, RZ ;  /* 0x000000ffff137224 */ /* 0x000fca00078e00ff */
[----:B0-----:R-:W0:Y:S02]  /*4130*/  MUFU.RCP R0, R0 ;  /* 0x0000000000007308 */ /* 0x001e240000001000 */
[----:B0-----:R-:W-:-:S06]  /*4140*/  IADD3 R0, R0, 0xffffffe, RZ ;  /* 0x0ffffffe00007810 */ /* 0x001fcc0007ffe0ff */
[----:B------:R-:W0:Y:S02]  /*4150*/  F2I.FTZ.U32.TRUNC.NTZ R21, R0 ;  /* 0x0000000000157305 */ /* 0x000e24000021f000 */
[----:B0-----:R-:W-:-:S05]  /*4160*/  IADD3 R0, RZ, -R21, RZ ;  /* 0x80000015ff007210 */ /* 0x001fca0007ffe0ff */
        /* <DEDUP_REMOVED lines=11> */
[----:B------:R-:W-:-:S05]  /*4220*/  IADD3 R20, -R57, RZ, RZ ;  /* 0x000000ff39147210 */ /* 0x000fca0007ffe1ff */
[----:B------:R-:W-:Y:S01]  /*4230*/  IMAD R20, R56, R20, R58 ;  /* 0x0000001438147224 */ /* 0x000fe200078e023a */
[----:B------:R-:W-:Y:S01]  /*4240*/  MOV R56, R57 ;  /* 0x0000003900387202 */ /* 0x000fe20000000f00 */
[----:B------:R-:W-:Y:S02]  /*4250*/  IMAD.MOV.U32 R57, RZ, RZ, RZ ;  /* 0x000000ffff397224 */ /* 0x000fe400078e00ff */
.L_x_28:
[----:B------:R-:W-:Y:S05]  /*4260*/  BSYNC B0 ;  /* 0x0000000000007941 */ /* 0x000fea0003800000 */
.L_x_26:
        /* <DEDUP_REMOVED lines=20> */
.L_x_30:
[----:B------:R-:W0:Y:S01]  /*43b0*/  I2F.U32.RP R0, R18 ;  /* 0x0000001200007306 */ /* 0x000e220000209000 */
[----:B------:R-:W-:Y:S01]  /*43c0*/  HFMA2.MMA R58, -RZ, RZ, 0, 0 ;  /* 0x00000000ff3a7435 */ /* 0x000fe200000001ff */
[----:B------:R-:W-:Y:S02]  /*43d0*/  ISETP.NE.U32.AND P0, PT, R18, RZ, PT ;  /* 0x000000ff1200720c */ /* 0x000fe40003f05070 */
[----:B------:R-:W-:-:S04]  /*43e0*/  MOV R17, RZ ;  /* 0x000000ff00117202 */ /* 0x000fc80000000f00 */
[----:B0-----:R-:W0:Y:S02]  /*43f0*/  MUFU.RCP R0, R0 ;  /* 0x0000000000007308 */ /* 0x001e240000001000 */
[----:B0-----:R-:W-:-:S06]  /*4400*/  IADD3 R0, R0, 0xffffffe, RZ ;  /* 0x0ffffffe00007810 */ /* 0x001fcc0007ffe0ff */
[----:B------:R-:W0:Y:S02]  /*4410*/  F2I.FTZ.U32.TRUNC.NTZ R59, R0 ;  /* 0x00000000003b7305 */ /* 0x000e24000021f000 */
[----:B0-----:R-:W-:-:S04]  /*4420*/  IMAD.MOV R0, RZ, RZ, -R59 ;  /* 0x000000ffff007224 */ /* 0x001fc800078e0a3b */
[----:B------:R-:W-:-:S04]  /*4430*/  IMAD R0, R0, R18, RZ ;  /* 0x0000001200007224 */ /* 0x000fc800078e02ff */
[----:B------:R-:W-:Y:S01]  /*4440*/  IMAD.HI.U32 R58, R59, R0, R58 ;  /* 0x000000003b3a7227 */ /* 0x000fe200078e003a */
[----:B------:R-:W-:-:S05]  /*4450*/  HFMA2.MMA R59, -RZ, RZ, 0, 0 ;  /* 0x00000000ff3b7435 */ /* 0x000fca00000001ff */
        /* <DEDUP_REMOVED lines=11> */
.L_x_31:
[----:B------:R-:W-:Y:S05]  /*4510*/  BSYNC B0 ;  /* 0x0000000000007941 */ /* 0x000fea0003800000 */
.L_x_29:
[----:B------:R-:W-:Y:S01]  /*4520*/  LOP3.LUT R0, R59, R15, RZ, 0xfc, !PT ;  /* 0x0000000f3b007212 */ /* 0x000fe200078efcff */
[----:B------:R-:W-:Y:S03]  /*4530*/  BSSY B0, `(.L_x_32) ;  /* 0x000002c000007945 */ /* 0x000fe60003800000 */
        /* <DEDUP_REMOVED lines=11> */
[-C--:B------:R-:W-:Y:S02]  /*45f0*/  IADD3.X R19, RZ, ~R25.reuse, RZ, P0, !PT ;  /* 0x80000019ff137210 */ /* 0x080fe400007fe4ff */
[----:B------:R-:W-:Y:S01]  /*4600*/  MOV R21, R25 ;  /* 0x0000001900157202 */ /* 0x000fe20000000f00 */
[----:B------:R-:W-:-:S04]  /*4610*/  IMAD.WIDE.U32 R22, R16, R20, R22 ;  /* 0x0000001410167225 */ /* 0x000fc800078e0016 */
[----:B------:R-:W-:Y:S01]  /*4620*/  IMAD R19, R19, R16, RZ ;  /* 0x0000001013137224 */ /* 0x000fe200078e02ff */
[----:B------:R-:W-:-:S03]  /*4630*/  MOV R16, R22 ;  /* 0x0000001600107202 */ /* 0x000fc60000000f00 */
[----:B------:R-:W-:Y:S01]  /*4640*/  IMAD R15, R15, R20, R19 ;  /* 0x000000140f0f7224 */ /* 0x000fe200078e0213 */
[----:B------:R-:W-:-:S03]  /*4650*/  MOV R20, R0 ;  /* 0x0000000000147202 */ /* 0x000fc60000000f00 */
[----:B------:R-:W-:Y:S01]  /*4660*/  IMAD.IADD R15, R23, 0x1, R15 ;  /* 0x00000001170f7824 */ /* 0x000fe200078e020f */
[----:B------:R-:W-:Y:S05]  /*4670*/  BRA `(.L_x_34) ;  /* 0x00000000005c7947 */ /* 0x000fea0003800000 */
.L_x_33:
[----:B------:R-:W0:Y:S01]  /*4680*/  I2F.U32.RP R0, R16 ;  /* 0x0000001000007306 */ /* 0x000e220000209000 */
[----:B------:R-:W-:Y:S01]  /*4690*/  IMAD.MOV.U32 R20, RZ, RZ, RZ ;  /* 0x000000ffff147224 */ /* 0x000fe200078e00ff */
[----:B------:R-:W-:-:S06]  /*46a0*/  ISETP.NE.U32.AND P0, PT, R16, RZ, PT ;  /* 0x000000ff1000720c */ /* 0x000fcc0003f05070 */
[----:B0-----:R-:W0:Y:S02]  /*46b0*/  MUFU.RCP R0, R0 ;  /* 0x0000000000007308 */ /* 0x001e240000001000 */
[----:B0-----:R-:W-:-:S06]  /*46c0*/  IADD3 R0, R0, 0xffffffe, RZ ;  /* 0x0ffffffe00007810 */ /* 0x001fcc0007ffe0ff */
[----:B------:R-:W0:Y:S02]  /*46d0*/  F2I.FTZ.U32.TRUNC.NTZ R21, R0 ;  /* 0x0000000000157305 */ /* 0x000e24000021f000 */
[----:B0-----:R-:W-:-:S05]  /*46e0*/  IADD3 R0, RZ, -R21, RZ ;  /* 0x80000015ff007210 */ /* 0x001fca0007ffe0ff */
[----:B------:R-:W-:-:S04]  /*46f0*/  IMAD R0, R0, R16, RZ ;  /* 0x0000001000007224 */ /* 0x000fc800078e02ff */
[----:B------:R-:W-:-:S04]  /*4700*/  IMAD.HI.U32 R0, R21, R0, R20 ;  /* 0x0000000015007227 */ /* 0x000fc800078e0014 */
[----:B------:R-:W-:Y:S02]  /*4710*/  IMAD.MOV.U32 R21, RZ, RZ, RZ ;  /* 0x000000ffff157224 */ /* 0x000fe400078e00ff */
[----:B------:R-:W-:-:S05]  /*4720*/  IMAD.HI.U32 R0, R0, R58, RZ ;  /* 0x0000003a00007227 */ /* 0x000fca00078e00ff */
[----:B------:R-:W-:-:S05]  /*4730*/  IADD3 R15, -R0, RZ, RZ ;  /* 0x000000ff000f7210 */ /* 0x000fca0007ffe1ff */
[----:B------:R-:W-:-:S05]  /*4740*/  IMAD R15, R16, R15, R58 ;  /* 0x0000000f100f7224 */ /* 0x000fca00078e023a */
[----:B------:R-:W-:-:S13]  /*4750*/  ISETP.GE.U32.AND P2, PT, R15, R16, PT ;  /* 0x000000100f00720c */ /* 0x000fda0003f46070 */
[----:B------:R-:W-:Y:S01]  /*4760*/  @P2 IMAD.IADD R15, R15, 0x1, -R16 ;  /* 0x000000010f0f2824 */ /* 0x000fe200078e0a10 */
[----:B------:R-:W-:-:S04]  /*4770*/  @P2 IADD3 R0, R0, 0x1, RZ ;  /* 0x0000000100002810 */ /* 0x000fc80007ffe0ff */
[----:B------:R-:W-:Y:S01]  /*4780*/  ISETP.GE.U32.AND P1, PT, R15, R16, PT ;  /* 0x000000100f00720c */ /* 0x000fe20003f26070 */
[----:B------:R-:W-:-:S12]  /*4790*/  IMAD.MOV.U32 R15, RZ, RZ, RZ ;  /* 0x000000ffff0f7224 */ /* 0x000fd800078e00ff */
[----:B------:R-:W-:Y:S01]  /*47a0*/  @P1 VIADD R0, R0, 0x1 ;  /* 0x0000000100001836 */ /* 0x000fe20000000000 */
[----:B------:R-:W-:-:S04]  /*47b0*/  @!P0 LOP3.LUT R0, RZ, R16, RZ, 0x33, !PT ;  /* 0x00000010ff008212 */ /* 0x000fc800078e33ff */
[----:B------:R-:W-:Y:S02]  /*47c0*/  IADD3 R19, -R0, RZ, RZ ;  /* 0x000000ff00137210 */ /* 0x000fe40007ffe1ff */
[----:B------:R-:W-:-:S03]  /*47d0*/  MOV R20, R0 ;  /* 0x0000000000147202 */ /* 0x000fc60000000f00 */
[----:B------:R-:W-:Y:S02]  /*47e0*/  IMAD R16, R16, R19, R58 ;  /* 0x0000001310107224 */ /* 0x000fe400078e023a */
.L_x_34:
[----:B------:R-:W-:Y:S05]  /*47f0*/  BSYNC B0 ;  /* 0x0000000000007941 */ /* 0x000fea0003800000 */
.L_x_32:
[----:B------:R-:W-:Y:S01]  /*4800*/  SHF.R.S32.HI R19, RZ, 0x1f, R8 ;  /* 0x0000001fff137819 */ /* 0x000fe20000011408 */
[-C--:B------:R-:W-:Y:S01]  /*4810*/  IMAD R0, R21, R8.reuse, RZ ;  /* 0x0000000815007224 */ /* 0x080fe200078e02ff */
[----:B------:R-:W-:Y:S01]  /*4820*/  ULDC UR4, c[0x0][0x2c4] ;  /* 0x0000b10000047ab9 */ /* 0x000fe20000000800 */
[----:B------:R-:W-:Y:S01]  /*4830*/  IMAD.WIDE.U32 R58, R20, R8, RZ ;  /* 0x00000008143a7225 */ /* 0x000fe200078e00ff */
[----:B------:R-:W-:Y:S01]  /*4840*/  SHF.R.S32.HI R21, RZ, 0x1f, R4 ;  /* 0x0000001fff157819 */ /* 0x000fe20000011404 */
[----:B------:R-:W-:Y:S02]  /*4850*/  BSSY B0, `(.L_x_35) ;  /* 0x0000039000007945 */ /* 0x000fe40003800000 */
[----:B------:R-:W-:Y:S01]  /*4860*/  IMAD R8, R19, R20, R0 ;  /* 0x0000001413087224 */ /* 0x000fe200078e0200 */
[----:B------:R-:W-:Y:S01]  /*4870*/  LOP3.LUT R20, R57, R13, RZ, 0xfc, !PT ;  /* 0x0000000d39147212 */ /* 0x000fe200078efcff */
[----:B------:R-:W-:Y:S02]  /*4880*/  IMAD R60, R26, UR4, RZ ;  /* 0x000000041a3c7c24 */ /* 0x000fe4000f8e02ff */
[----:B------:R-:W-:Y:S01]  /*4890*/  IMAD R15, R15, R4, RZ ;  /* 0x000000040f0f7224 */ /* 0x000fe200078e02ff */
[----:B------:R-:W-:Y:S01]  /*48a0*/  ISETP.NE.U32.AND P0, PT, R20, RZ, PT ;  /* 0x000000ff1400720c */ /* 0x000fe20003f05070 */
[----:B------:R-:W-:Y:S01]  /*48b0*/  IMAD R19, R17, R60, RZ ;  /* 0x0000003c11137224 */ /* 0x000fe200078e02ff */
[----:B------:R-:W-:Y:S01]  /*48c0*/  SHF.R.S32.HI R0, RZ, 0x1f, R60 ;  /* 0x0000001fff007819 */ /* 0x000fe2000001143c */
[----:B------:R-:W-:Y:S01]  /*48d0*/  IMAD R15, R21, R16, R15 ;  /* 0x00000010150f7224 */ /* 0x000fe200078e020f */
[----:B------:R-:W-:Y:S01]  /*48e0*/  IADD3 R8, R59, R8, RZ ;  /* 0x000000083b087210 */ /* 0x000fe20007ffe0ff */
[----:B------:R-:W-:-:S04]  /*48f0*/  IMAD.WIDE.U32 R16, R16, R4, RZ ;  /* 0x0000000410107225 */ /* 0x000fc800078e00ff */
[----:B------:R-:W-:Y:S01]  /*4900*/  IMAD R4, R0, R18, R19 ;  /* 0x0000001200047224 */ /* 0x000fe200078e0213 */
[----:B------:R-:W-:Y:S01]  /*4910*/  IADD3 R15, R17, R15, RZ ;  /* 0x0000000f110f7210 */ /* 0x000fe20007ffe0ff */
[----:B------:R-:W-:-:S05]  /*4920*/  IMAD.WIDE.U32 R60, R18, R60, RZ ;  /* 0x0000003c123c7225 */ /* 0x000fca00078e00ff */
[----:B------:R-:W-:Y:S01]  /*4930*/  IADD3 R4, R61, R4, RZ ;  /* 0x000000043d047210 */ /* 0x000fe20007ffe0ff */
[----:B------:R-:W-:Y:S06]  /*4940*/  @!P0 BRA `(.L_x_36) ;  /* 0x0000000000488947 */ /* 0x000fec0003800000 */
        /* <DEDUP_REMOVED lines=9> */
[----:B------:R-:W-:Y:S02]  /*49e0*/  IADD3.X R18, RZ, ~R25, RZ, P0, !PT ;  /* 0x80000019ff127210 */ /* 0x000fe400007fe4ff */
[----:B------:R-:W-:Y:S01]  /*49f0*/  MOV R56, R0 ;  /* 0x0000000000387202 */ /* 0x000fe20000000f00 */
[----:B------:R-:W-:Y:S01]  /*4a00*/  IMAD.WIDE.U32 R20, R14, R19, R20 ;  /* 0x000000130e147225 */ /* 0x000fe200078e0014 */
[----:B------:R-:W-:-:S03]  /*4a10*/  MOV R57, R25 ;  /* 0x0000001900397202 */ /* 0x000fc60000000f00 */
[----:B------:R-:W-:Y:S01]  /*4a20*/  IMAD R18, R18, R14, RZ ;  /* 0x0000000e12127224 */ /* 0x000fe200078e02ff */
[----:B------:R-:W-:-:S03]  /*4a30*/  MOV R14, R20 ;  /* 0x00000014000e7202 */ /* 0x000fc60000000f00 */
[----:B------:R-:W-:-:S04]  /*4a40*/  IMAD R13, R13, R19, R18 ;  /* 0x000000130d0d7224 */ /* 0x000fc800078e0212 */
[----:B------:R-:W-:Y:S01]  /*4a50*/  IMAD.IADD R13, R21, 0x1, R13 ;  /* 0x00000001150d7824 */ /* 0x000fe200078e020d */
[----:B------:R-:W-:Y:S05]  /*4a60*/  BRA `(.L_x_37) ;  /* 0x00000000005c7947 */ /* 0x000fea0003800000 */
.L_x_36:
        /* <DEDUP_REMOVED lines=23> */
.L_x_37:
[----:B------:R-:W-:Y:S05]  /*4be0*/  BSYNC B0 ;  /* 0x0000000000007941 */ /* 0x000fea0003800000 */
.L_x_35:
[----:B------:R-:W-:Y:S01]  /*4bf0*/  ULDC UR5, c[0x0][0x270] ;  /* 0x00009c0000057ab9 */ /* 0x000fe20000000800 */
[----:B------:R-:W-:Y:S01]  /*4c00*/  ULDC UR4, c[0x0][0x2c4] ;  /* 0x0000b10000047ab9 */ /* 0x000fe20000000800 */
[----:B------:R-:W-:Y:S01]  /*4c10*/  LOP3.LUT R18, R57, R10, RZ, 0xfc, !PT ;  /* 0x0000000a39127212 */ /* 0x000fe200078efcff */
[----:B------:R-:W-:Y:S01]  /*4c20*/  UIMAD UR4, UR5, UR4, URZ ;  /* 0x00000004050472a4 */ /* 0x000fe2000f8e023f */
[----:B------:R-:W-:Y:S02]  /*4c30*/  BSSY B0, `(.L_x_38) ;  /* 0x0000032000007945 */ /* 0x000fe40003800000 */
[----:B------:R-:W-:-:S03]  /*4c40*/  ISETP.NE.U32.AND P0, PT, R18, RZ, PT ;  /* 0x000000ff1200720c */ /* 0x000fc60003f05070 */
[----:B------:R-:W-:-:S04]  /*4c50*/  IMAD R26, R26, UR4, RZ ;  /* 0x000000041a1a7c24 */ /* 0x000fc8000f8e02ff */
[-C--:B------:R-:W-:Y:S01]  /*4c60*/  IMAD R13, R13, R26.reuse, RZ ;  /* 0x0000001a0d0d7224 */ /* 0x080fe200078e02ff */
[----:B------:R-:W-:Y:S01]  /*4c70*/  SHF.R.S32.HI R0, RZ, 0x1f, R26 ;  /* 0x0000001fff007819 */ /* 0x000fe2000001141a */
[----:B------:R-:W-:-:S04]  /*4c80*/  IMAD.WIDE.U32 R62, R14, R26, RZ ;  /* 0x0000001a0e3e7225 */ /* 0x000fc800078e00ff */
[----:B------:R-:W-:-:S05]  /*4c90*/  IMAD R13, R0, R14, R13 ;  /* 0x0000000e000d7224 */ /* 0x000fca00078e020d */
        /* <DEDUP_REMOVED lines=20> */
.L_x_39:
        /* <DEDUP_REMOVED lines=20> */
[----:B------:R-:W-:Y:S02]  /*4f20*/  IADD3 R0, -R14, RZ, RZ ;  /* 0x000000ff0e007210 */ /* 0x000fe40007ffe1ff */
[----:B------:R-:W-:-:S03]  /*4f30*/  MOV R18, R14 ;  /* 0x0000000e00127202 */ /* 0x000fc60000000f00 */
[----:B------:R-:W-:Y:S02]  /*4f40*/  IMAD R11, R11, R0, R56 ;  /* 0x000000000b0b7224 */ /* 0x000fe400078e0238 */
.L_x_40:
[----:B------:R-:W-:Y:S05]  /*4f50*/  BSYNC B0 ;  /* 0x0000000000007941 */ /* 0x000fea0003800000 */
.L_x_38:
[----:B------:R-:W-:Y:S01]  /*4f60*/  IADD3 R48, P1, P0, R52, R50, R48 ;  /* 0x0000003234307210 */ /* 0x000fe2000783e030 */
[----:B------:R-:W-:Y:S01]  /*4f70*/  IMAD R0, R19, R9, RZ ;  /* 0x0000000913007224 */ /* 0x000fe200078e02ff */
[----:B------:R-:W-:Y:S01]  /*4f80*/  ULDC.64 UR4, c[0x0][0x2b0] ;  /* 0x0000ac0000047ab9 */ /* 0x000fe20000000a00 */
[----:B------:R-:W-:Y:S01]  /*4f90*/  IMAD R10, R10, R3, RZ ;  /* 0x000000030a0a7224 */ /* 0x000fe200078e02ff */
[----:B------:R-:W-:Y:S02]  /*4fa0*/  IADD3 R48, P3, P2, R58, R48, R60 ;  /* 0x000000303a307210 */ /* 0x000fe40007a7e03c */
[----:B------:R-:W-:Y:S02]  /*4fb0*/  IADD3.X R2, R6, R5, R2, P1, P0 ;  /* 0x0000000506027210 */ /* 0x000fe40000fe0402 */
[----:B------:R-:W-:Y:S02]  /*4fc0*/  IADD3 R16, P1, P0, R62, R48, R16 ;  /* 0x000000303e107210 */ /* 0x000fe4000783e010 */
[----:B------:R-:W-:-:S02]  /*4fd0*/  IADD3.X R2, R8, R2, R4, P3, P2 ;  /* 0x0000000208027210 */ /* 0x000fc40001fe4404 */
[----:B------:R-:W-:Y:S02]  /*4fe0*/  SHF.R.S32.HI R4, RZ, 0x1f, R9 ;  /* 0x0000001fff047819 */ /* 0x000fe40000011409 */
[----:B------:R-:W-:Y:S02]  /*4ff0*/  IADD3.X R17, R13, R2, R15, P1, P0 ;  /* 0x000000020d117210 */ /* 0x000fe40000fe040f */
[----:B------:R-:W-:Y:S01]  /*5000*/  SHF.R.S32.HI R2, RZ, 0x1f, R3 ;  /* 0x0000001fff027819 */ /* 0x000fe20000011403 */
[-C--:B------:R-:W-:Y:S02]  /*5010*/  IMAD R0, R4, R18.reuse, R0 ;  /* 0x0000001204007224 */ /* 0x080fe400078e0200 */
[----:B------:R-:W-:-:S04]  /*5020*/  IMAD.WIDE.U32 R16, R9, R18, R16 ;  /* 0x0000001209107225 */ /* 0x000fc800078e0010 */
[----:B------:R-:W-:Y:S02]  /*5030*/  IMAD.IADD R17, R17, 0x1, R0 ;  /* 0x0000000111117824 */ /* 0x000fe400078e0200 */
[-C--:B------:R-:W-:Y:S02]  /*5040*/  IMAD R2, R2, R11.reuse, R10 ;  /* 0x0000000b02027224 */ /* 0x080fe400078e020a */
[----:B------:R-:W-:-:S04]  /*5050*/  IMAD.WIDE.U32 R16, R3, R11, R16 ;  /* 0x0000000b03107225 */ /* 0x000fc800078e0010 */
[----:B------:R-:W-:Y:S01]  /*5060*/  IMAD.IADD R2, R17, 0x1, R2 ;  /* 0x0000000111027824 */ /* 0x000fe200078e0202 */
[----:B------:R-:W-:-:S04]  /*5070*/  LEA R4, P0, R16, UR4, 0x2 ;  /* 0x0000000410047c11 */ /* 0x000fc8000f8010ff */
[----:B------:R-:W-:-:S05]  /*5080*/  LEA.HI.X R5, R16, UR5, R2, 0x2, P0 ;  /* 0x0000000510057c11 */ /* 0x000fca00080f1402 */
[----:B------:R1:W-:Y:S01]  /*5090*/  STG.E desc[UR8][R4.64], R29 ;  /* 0x0000001d04007986 */ /* 0x0003e2000c101908 */
[----:B------:R-:W-:Y:S05]  /*50a0*/  BRA `(.L_x_15) ;  /* 0x0000000000107947 */ /* 0x000fea0003800000 */
.L_x_16:
[----:B------:R-:W-:Y:S02]  /*50b0*/  ULDC.64 UR4, c[0x0][0x2b0] ;  /* 0x0000ac0000047ab9 */ /* 0x000fe40000000a00 */
[----:B------:R-:W-:-:S04]  /*50c0*/  LEA R2, P0, R52, UR4, 0x2 ;  /* 0x0000000434027c11 */ /* 0x000fc8000f8010ff */
[----:B------:R-:W-:-:S05]  /*50d0*/  LEA.HI.X R3, R52, UR5, R53, 0x2, P0 ;  /* 0x0000000534037c11 */ /* 0x000fca00080f1435 */
[----:B------:R0:W-:Y:S04]  /*50e0*/  STG.E desc[UR8][R2.64], R29 ;  /* 0x0000001d02007986 */ /* 0x0001e8000c101908 */
.L_x_15:
[----:B------:R-:W-:Y:S05]  /*50f0*/  BSYNC B1 ;  /* 0x0000000000017941 */ /* 0x000fea0003800000 */
.L_x_14:
[----:B------:R-:W2:Y:S01]  /*5100*/  LDC R0, c[0x0][0x3c4] ;  /* 0x0000f100ff007b82 */ /* 0x000ea20000000800 */
[C---:B0-----:R-:W-:Y:S01]  /*5110*/  IADD3 R2, R47.reuse, 0x8, RZ ;  /* 0x000000082f027810 */ /* 0x041fe20007ffe0ff */
[----:B-1----:R-:W-:Y:S01]  /*5120*/  HFMA2.MMA R4, -RZ, RZ, 0, 0 ;  /* 0x00000000ff047435 */ /* 0x002fe200000001ff */
[C---:B------:R-:W-:Y:S02]  /*5130*/  SHF.L.U32 R16, R47.reuse, 0x2, RZ ;  /* 0x000000022f107819 */ /* 0x040fe400000006ff */
[CC--:B--2---:R-:W-:Y:S02]  /*5140*/  ISETP.GE.OR P2, PT, R47.reuse, R0.reuse, P6 ;  /* 0x000000002f00720c */ /* 0x0c4fe40003746670 */
[----:B------:R-:W-:Y:S02]  /*5150*/  ISETP.GE.OR P1, PT, R2, R0, P6 ;  /* 0x000000000200720c */ /* 0x000fe40003726670 */
[----:B------:R-:W-:-:S04]  /*5160*/  IADD3 R2, R47, 0x10, RZ ;  /* 0x000000102f027810 */ /* 0x000fc80007ffe0ff */
[----:B------:R-:W-:Y:S02]  /*5170*/  ISETP.GE.OR P0, PT, R2, R0, P6 ;  /* 0x000000000200720c */ /* 0x000fe40003706670 */
[----:B------:R-:W-:-:S03]  /*5180*/  IADD3 R2, R47, 0x18, RZ ;  /* 0x000000182f027810 */ /* 0x000fc60007ffe0ff */
[C---:B------:R-:W-:Y:S01]  /*5190*/  @!P2 FADD.FTZ R3, -R29.reuse, R44 ;  /* 0x0000002c1d03a221 */ /* 0x040fe20000010100 */
[-C--:B------:R-:W-:Y:S01]  /*51a0*/  ISETP.GE.OR P5, PT, R2, R0.reuse, P6 ;  /* 0x000000000200720c */ /* 0x080fe200037a6670 */
[----:B------:R-:W-:Y:S01]  /*51b0*/  @!P1 FADD.FTZ R45, -R29, R45 ;  /* 0x0000002d1d2d9221 */ /* 0x000fe20000010100 */
[----:B------:R-:W-:Y:S01]  /*51c0*/  IADD3 R2, R47, 0x20, RZ ;  /* 0x000000202f027810 */ /* 0x000fe20007ffe0ff */
[----:B------:R-:W-:Y:S02]  /*51d0*/  @!P2 FMUL.FTZ R3, R3, 1.4426950216293334961 ;  /* 0x3fb8aa3b0303a820 */ /* 0x000fe40000410000 */
[----:B------:R-:W-:Y:S01]  /*51e0*/  @!P1 FMUL.FTZ R45, R45, 1.4426950216293334961 ;  /* 0x3fb8aa3b2d2d9820 */ /* 0x000fe20000410000 */
[-C--:B------:R-:W-:Y:S01]  /*51f0*/  ISETP.GE.OR P4, PT, R2, R0.reuse, P6 ;  /* 0x000000000200720c */ /* 0x080fe20003786670 */
[----:B------:R-:W-:Y:S01]  /*5200*/  @!P0 FADD.FTZ R42, -R29, R42 ;  /* 0x0000002a1d2a8221 */ /* 0x000fe20000010100 */
[----:B------:R-:W-:Y:S01]  /*5210*/  IADD3 R2, R47, 0x28, RZ ;  /* 0x000000282f027810 */ /* 0x000fe20007ffe0ff */
[----:B------:R-:W0:Y:S02]  /*5220*/  @!P2 MUFU.EX2 R3, R3 ;  /* 0x000000030003a308 */ /* 0x000e240000000800 */
[----:B------:R-:W-:Y:S01]  /*5230*/  @!P0 FMUL.FTZ R42, R42, 1.4426950216293334961 ;  /* 0x3fb8aa3b2a2a8820 */ /* 0x000fe20000410000 */
[----:B------:R-:W-:Y:S01]  /*5240*/  ISETP.GE.OR P3, PT, R2, R0, P6 ;  /* 0x000000000200720c */ /* 0x000fe20003766670 */
[----:B------:R-:W-:Y:S01]  /*5250*/  @!P5 FADD.FTZ R43, -R29, R43 ;  /* 0x0000002b1d2bd221 */ /* 0x000fe20000010100 */
[----:B------:R-:W-:-:S03]  /*5260*/  IADD3 R2, R47, 0x30, RZ ;  /* 0x000000302f027810 */ /* 0x000fc60007ffe0ff */
[----:B------:R-:W1:Y:S01]  /*5270*/  @!P1 MUFU.EX2 R45, R45 ;  /* 0x0000002d002d9308 */ /* 0x000e620000000800 */
[----:B------:R-:W-:Y:S01]  /*5280*/  @!P5 FMUL.FTZ R43, R43, 1.4426950216293334961 ;  /* 0x3fb8aa3b2b2bd820 */ /* 0x000fe20000410000 */
[----:B------:R-:W-:-:S04]  /*5290*/  @!P4 FADD.FTZ R40, -R29, R40 ;  /* 0x000000281d28c221 */ /* 0x000fc80000010100 */
[----:B------:R-:W-:Y:S02]  /*52a0*/  @!P4 FMUL.FTZ R40, R40, 1.4426950216293334961 ;  /* 0x3fb8aa3b2828c820 */ /* 0x000fe40000410000 */
[----:B------:R-:W2:Y:S01]  /*52b0*/  @!P0 MUFU.EX2 R42, R42 ;  /* 0x0000002a002a8308 */ /* 0x000ea20000000800 */
[----:B0-----:R-:W-:Y:S01]  /*52c0*/  @!P2 STS [R46], R3 ;  /* 0x000000032e00a388 */ /* 0x001fe20000000800 */
[----:B------:R-:W-:Y:S01]  /*52d0*/  ISETP.GE.OR P2, PT, R2, R0, P6 ;  /* 0x000000000200720c */ /* 0x000fe20003746670 */
[----:B------:R-:W-:Y:S01]  /*52e0*/  @!P3 FADD.FTZ R41, -R29, R41 ;  /* 0x000000291d29b221 */ /* 0x000fe20000010100 */
[----:B------:R-:W-:-:S03]  /*52f0*/  IADD3 R2, R47, 0x38, RZ ;  /* 0x000000382f027810 */ /* 0x000fc60007ffe0ff */
[----:B------:R-:W-:Y:S01]  /*5300*/  @!P3 FMUL.FTZ R41, R41, 1.4426950216293334961 ;  /* 0x3fb8aa3b2929b820 */ /* 0x000fe20000410000 */
[----:B------:R-:W0:Y:S01]  /*5310*/  @!P5 MUFU.EX2 R43, R43 ;  /* 0x0000002b002bd308 */ /* 0x000e220000000800 */
[----:B-1----:R-:W-:Y:S01]  /*5320*/  @!P1 STS [R46+0x220], R45 ;  /* 0x0002202d2e009388 */ /* 0x002fe20000000800 */
[----:B------:R-:W-:Y:S02]  /*5330*/  ISETP.GE.OR P1, PT, R2, R0, P6 ;  /* 0x000000000200720c */ /* 0x000fe40003726670 */
[----:B------:R-:W-:-:S03]  /*5340*/  IADD3 R2, R47, 0x40, RZ ;  /* 0x000000402f027810 */ /* 0x000fc60007ffe0ff */
[----:B------:R-:W-:Y:S01]  /*5350*/  @!P2 FADD.FTZ R38, -R29, R38 ;  /* 0x000000261d26a221 */ /* 0x000fe20000010100 */
[----:B------:R-:W1:Y:S01]  /*5360*/  @!P4 MUFU.EX2 R40, R40 ;  /* 0x000000280028c308 */ /* 0x000e620000000800 */
[----:B--2---:R-:W-:Y:S01]  /*5370*/  @!P0 STS [R46+0x440], R42 ;  /* 0x0004402a2e008388 */ /* 0x004fe20000000800 */
[----:B------:R-:W-:Y:S01]  /*5380*/  ISETP.GE.OR P0, PT, R2, R0, P6 ;  /* 0x000000000200720c */ /* 0x000fe20003706670 */
[----:B------:R-:W-:Y:S01]  /*5390*/  @!P2 FMUL.FTZ R38, R38, 1.4426950216293334961 ;  /* 0x3fb8aa3b2626a820 */ /* 0x000fe20000410000 */
[----:B------:R-:W-:-:S03]  /*53a0*/  VIADD R2, R47, 0x48 ;  /* 0x000000482f027836 */ /* 0x000fc60000000000 */
[----:B------:R-:W-:Y:S01]  /*53b0*/  @!P1 FADD.FTZ R39, -R29, R39 ;  /* 0x000000271d279221 */ /* 0x000fe20000010100 */
[----:B------:R-:W2:Y:S01]  /*53c0*/  @!P3 MUFU.EX2 R41, R41 ;  /* 0x000000290029b308 */ /* 0x000ea20000000800 */
[----:B0-----:R-:W-:Y:S01]  /*53d0*/  @!P5 STS [R46+0x660], R43 ;  /* 0x0006602b2e00d388 */ /* 0x001fe20000000800 */
[----:B------:R-:W-:Y:S01]  /*53e0*/  ISETP.GE.OR P5, PT, R2, R0, P6 ;  /* 0x000000000200720c */ /* 0x000fe200037a6670 */
[----:B------:R-:W-:Y:S01]  /*53f0*/  @!P1 FMUL.FTZ R39, R39, 1.4426950216293334961 ;  /* 0x3fb8aa3b27279820 */ /* 0x000fe20000410000 */
[----:B------:R-:W-:-:S03]  /*5400*/  IADD3 R2, R47, 0x50, RZ ;  /* 0x000000502f027810 */ /* 0x000fc60007ffe0ff */
[----:B------:R-:W-:Y:S01]  /*5410*/  @!P0 FADD.FTZ R36, -R29, R36 ;  /* 0x000000241d248221 */ /* 0x000fe20000010100 */
[----:B------:R-:W0:Y:S01]  /*5420*/  @!P2 MUFU.EX2 R38, R38 ;  /* 0x000000260026a308 */ /* 0x000e220000000800 */
[----:B-1----:R-:W-:Y:S01]  /*5430*/  @!P4 STS [R46+0x880], R40 ;  /* 0x000880282e00c388 */ /* 0x002fe20000000800 */
[----:B------:R-:W-:Y:S01]  /*5440*/  ISETP.GE.OR P4, PT, R2, R0, P6 ;  /* 0x000000000200720c */ /* 0x000fe20003786670 */
[----:B------:R-:W-:Y:S01]  /*5450*/  @!P0 FMUL.FTZ R36, R36, 1.4426950216293334961 ;  /* 0x3fb8aa3b24248820 */ /* 0x000fe20000410000 */
[----:B------:R-:W-:-:S03]  /*5460*/  IADD3 R2, R47, 0x58, RZ ;  /* 0x000000582f027810 */ /* 0x000fc60007ffe0ff */
[----:B------:R-:W-:Y:S01]  /*5470*/  @!P5 FADD.FTZ R37, -R29, R37 ;  /* 0x000000251d25d221 */ /* 0x000fe20000010100 */
[----:B------:R-:W1:Y:S01]  /*5480*/  @!P1 MUFU.EX2 R39, R39 ;  /* 0x0000002700279308 */ /* 0x000e620000000800 */
[----:B--2---:R-:W-:Y:S01]  /*5490*/  @!P3 STS [R46+0xaa0], R41 ;  /* 0x000aa0292e00b388 */ /* 0x004fe20000000800 */
[----:B------:R-:W-:Y:S01]  /*54a0*/  ISETP.GE.OR P3, PT, R2, R0, P6 ;  /* 0x000000000200720c */ /* 0x000fe20003766670 */
[----:B------:R-:W-:Y:S01]  /*54b0*/  @!P5 FMUL.FTZ R37, R37, 1.4426950216293334961 ;  /* 0x3fb8aa3b2525d820 */ /* 0x000fe20000410000 */
[----:B------:R-:W-:-:S03]  /*54c0*/  IADD3 R2, R47, 0x60, RZ ;  /* 0x000000602f027810 */ /* 0x000fc60007ffe0ff */
        /* <DEDUP_REMOVED lines=9> */
[-C--:B------:R-:W-:Y:S01]  /*5560*/  ISETP.GE.OR P1, PT, R2, R0.reuse, P6 ;  /* 0x000000000200720c */ /* 0x080fe20003726670 */
[----:B------:R-:W-:Y:S02]  /*5570*/  VIADD R2, R47, 0x70 ;  /* 0x000000702f027836 */ /* 0x000fe40000000000 */
[----:B------:R-:W-:Y:S02]  /*5580*/  @!P3 FMUL.FTZ R35, R35, 1.4426950216293334961 ;  /* 0x3fb8aa3b2323b820 */ /* 0x000fe40000410000 */
[----:B------:R-:W-:Y:S01]  /*5590*/  @!P2 FADD.FTZ R32, -R29, R32 ;  /* 0x000000201d20a221 */ /* 0x000fe20000010100 */
[----:B------:R-:W1:Y:S01]  /*55a0*/  @!P4 MUFU.EX2 R34, R34 ;  /* 0x000000220022c308 */ /* 0x000e620000000800 */
[----:B--2---:R-:W-:Y:S01]  /*55b0*/  @!P0 STS [R46+0x1100], R36 ;  /* 0x001100242e008388 */ /* 0x004fe20000000800 */
[----:B------:R-:W-:Y:S01]  /*55c0*/  ISETP.GE.OR P0, PT, R2, R0, P6 ;  /* 0x000000000200720c */ /* 0x000fe20003706670 */
[----:B------:R-:W-:Y:S01]  /*55d0*/  @!P2 FMUL.FTZ R32, R32, 1.4426950216293334961 ;  /* 0x3fb8aa3b2020a820 */ /* 0x000fe20000410000 */
[----:B------:R-:W-:-:S03]  /*55e0*/  IADD3 R2, R47, 0x78, RZ ;  /* 0x000000782f027810 */ /* 0x000fc60007ffe0ff */
[----:B------:R-:W-:Y:S01]  /*55f0*/  @!P1 FADD.FTZ R33, -R29, R33 ;  /* 0x000000211d219221 */ /* 0x000fe20000010100 */
[----:B------:R-:W-:Y:S01]  /*5600*/  ISETP.GE.OR P6, PT, R2, R0, P6 ;  /* 0x000000000200720c */ /* 0x000fe200037c6670 */
[----:B------:R-:W2:Y:S01]  /*5610*/  @!P3 MUFU.EX2 R35, R35 ;  /* 0x000000230023b308 */ /* 0x000ea20000000800 */
[----:B0-----:R-:W-:Y:S01]  /*5620*/  @!P5 STS [R46+0x1320], R37 ;  /* 0x001320252e00d388 */ /* 0x001fe20000000800 */
[----:B------:R-:W-:-:S04]  /*5630*/  @!P1 FMUL.FTZ R33, R33, 1.4426950216293334961 ;  /* 0x3fb8aa3b21219820 */ /* 0x000fc80000410000 */
[C---:B------:R-:W-:Y:S02]  /*5640*/  @!P0 FADD.FTZ R30, -R29.reuse, R30 ;  /* 0x0000001e1d1e8221 */ /* 0x040fe40000010100 */
[----:B------:R-:W0:Y:S01]  /*5650*/  @!P2 MUFU.EX2 R32, R32 ;  /* 0x000000200020a308 */ /* 0x000e220000000800 */
[----:B-1----:R-:W-:Y:S01]  /*5660*/  @!P4 STS [R46+0x1540], R34 ;  /* 0x001540222e00c388 */ /* 0x002fe20000000800 */
[----:B------:R-:W-:Y:S02]  /*5670*/  @!P0 FMUL.FTZ R30, R30, 1.4426950216293334961 ;  /* 0x3fb8aa3b1e1e8820 */ /* 0x000fe40000410000 */
[----:B------:R-:W-:-:S04]  /*5680*/  @!P6 FADD.FTZ R29, -R29, R31 ;  /* 0x0000001f1d1de221 */ /* 0x000fc80000010100 */
[----:B------:R-:W1:Y:S01]  /*5690*/  @!P0 MUFU.EX2 R30, R30 ;  /* 0x0000001e001e8308 */ /* 0x000e620000000800 */
[----:B------:R-:W-:Y:S01]  /*56a0*/  @!P6 FMUL.FTZ R2, R29, 1.4426950216293334961 ;  /* 0x3fb8aa3b1d02e820 */ /* 0x000fe20000410000 */
[----:B--2---:R-:W-:Y:S06]  /*56b0*/  @!P3 STS [R46+0x1760], R35 ;  /* 0x001760232e00b388 */ /* 0x004fec0000000800 */
[----:B------:R-:W2:Y:S01]  /*56c0*/  @!P1 MUFU.EX2 R33, R33 ;  /* 0x0000002100219308 */ /* 0x000ea20000000800 */
[----:B0-----:R-:W-:Y:S07]  /*56d0*/  @!P2 STS [R46+0x1980], R32 ;  /* 0x001980202e00a388 */ /* 0x001fee0000000800 */
[----:B------:R-:W0:Y:S01]  /*56e0*/  @!P6 MUFU.EX2 R2, R2 ;  /* 0x000000020002e308 */ /* 0x000e220000000800 */
[----:B-1----:R-:W-:Y:S01]  /*56f0*/  @!P0 STS [R46+0x1dc0], R30 ;  /* 0x001dc01e2e008388 */ /* 0x002fe20000000800 */
[----:B------:R-:W-:-:S02]  /*5700*/  ISETP.GE.AND P0, PT, R0, 0x1, PT ;  /* 0x000000010000780c */ /* 0x000fc40003f06270 */
[----:B------:R-:W-:Y:S01]  /*5710*/  MOV R0, RZ ;  /* 0x000000ff00007202 */ /* 0x000fe20000000f00 */
[----:B--2---:R-:W-:Y:S04]  /*5720*/  @!P1 STS [R46+0x1ba0], R33 ;  /* 0x001ba0212e009388 */ /* 0x004fe80000000800 */
[----:B0-----:R0:W-:Y:S02]  /*5730*/  @!P6 STS [R46+0x1fe0], R2 ;  /* 0x001fe0022e00e388 */ /* 0x0011e40000000800 */
[----:B0-----:R-:W-:Y:S01]  /*5740*/  CS2R R2, SRZ ;  /* 0x0000000000027805 */ /* 0x001fe2000001ff00 */
[----:B------:R-:W-:Y:S06]  /*5750*/  BAR.SYNC.DEFER_BLOCKING 0x0 ;  /* 0x0000000000007b1d */ /* 0x000fec0000010000 */
[----:B------:R-:W-:Y:S05]  /*5760*/  @!P0 BRA `(.L_x_41) ;  /* 0x0000000000b08947 */ /* 0x000fea0003800000 */
[----:B------:R-:W0:Y:S01]  /*5770*/  S2UR UR6, SR_CgaCtaId ;  /* 0x00000000000679c3 */ /* 0x000e220000008800 */
[----:B------:R-:W-:Y:S01]  /*5780*/  ULDC UR10, c[0x0][0x2dc] ;  /* 0x0000b700000a7ab9 */ /* 0x000fe20000000800 */
[C---:B------:R-:W-:Y:S01]  /*5790*/  IMAD R14, R7.reuse, 0x20, R16 ;  /* 0x00000020070e7824 */ /* 0x040fe200078e0210 */
[----:B------:R-:W-:Y:S01]  /*57a0*/  UIMAD UR4, UR7, UR10, URZ ;  /* 0x0000000a070472a4 */ /* 0x000fe2000f8e023f */
[C---:B------:R-:W-:Y:S01]  /*57b0*/  VIADD R5, R12.reuse, -UR7 ;  /* 0x800000070c057c36 */ /* 0x040fe20008000000 */
[----:B------:R-:W-:Y:S01]  /*57c0*/  CS2R R8, SRZ ;  /* 0x0000000000087805 */ /* 0x000fe2000001ff00 */
[----:B------:R-:W-:Y:S01]  /*57d0*/  IMAD R20, R12, UR10, RZ ;  /* 0x0000000a0c147c24 */ /* 0x000fe2000f8e02ff */
[----:B------:R-:W-:Y:S01]  /*57e0*/  USHF.R.S32.HI UR11, URZ, 0x1f, UR4 ;  /* 0x0000001f3f0b7899 */ /* 0x000fe20008011404 */
[----:B------:R-:W1:Y:S01]  /*57f0*/  LDC R13, c[0x0][0x3c4] ;  /* 0x0000f100ff0d7b82 */ /* 0x000e620000000800 */
[----:B------:R-:W-:Y:S01]  /*5800*/  IADD3 R4, P0, R14, UR4, RZ ;  /* 0x000000040e047c10 */ /* 0x000fe2000ff1e0ff */
[----:B------:R-:W-:Y:S01]  /*5810*/  ULDC.64 UR4, c[0x0][0x288] ;  /* 0x0000a20000047ab9 */ /* 0x000fe20000000a00 */
[----:B------:R-:W-:-:S02]  /*5820*/  ISETP.GE.AND P2, PT, R7, R5, PT ;  /* 0x000000050700720c */ /* 0x000fc40003f46270 */
[----:B------:R-:W-:Y:S02]  /*5830*/  CS2R R10, SRZ ;  /* 0x00000000000a7805 */ /* 0x000fe4000001ff00 */
[----:B------:R-:W-:Y:S01]  /*5840*/  LEA.HI.X.SX32 R14, R14, UR11, 0x1, P0 ;  /* 0x0000000b0e0e7c11 */ /* 0x000fe200080f0eff */
[----:B------:R-:W-:Y:S01]  /*5850*/  IMAD.WIDE R20, R20, 0x4, RZ ;  /* 0x0000000414147825 */ /* 0x000fe200078e02ff */
[----:B------:R-:W-:Y:S01]  /*5860*/  LEA R15, P0, R4, UR4, 0x2 ;  /* 0x00000004040f7c11 */ /* 0x000fe2000f8010ff */
[----:B------:R-:W-:-:S03]  /*5870*/  UMOV UR4, 0x400 ;  /* 0x0000040000047882 */ /* 0x000fc60000000000 */
[----:B------:R-:W-:Y:S01]  /*5880*/  LEA.HI.X R14, R4, UR5, R14, 0x2, P0 ;  /* 0x00000005040e7c11 */ /* 0x000fe200080f140e */
[----:B------:R-:W-:Y:S01]  /*5890*/  IMAD.MOV.U32 R4, RZ, RZ, RZ ;  /* 0x000000ffff047224 */ /* 0x000fe200078e00ff */
[----:B------:R-:W-:Y:S01]  /*58a0*/  UMOV UR5, URZ ;  /* 0x0000003f00057c82 */ /* 0x000fe20008000000 */
[----:B0-----:R-:W-:-:S06]  /*58b0*/  ULEA UR4, UR6, UR4, 0x18 ;  /* 0x0000000406047291 */ /* 0x001fcc000f8ec03f */
[----:B------:R-:W-:Y:S01]  /*58c0*/  LEA R6, R7, UR4, 0x2 ;  /* 0x0000000407067c11 */ /* 0x000fe2000f8e10ff */
[----:B------:R-:W-:-:S06]  /*58d0*/  ULDC UR4, c[0x0][0x2d0] ;  /* 0x0000b40000047ab9 */ /* 0x000fcc0000000800 */
.L_x_44:
[----:B------:R0:W2:Y:S01]  /*58e0*/  LDS R5, [R6] ;  /* 0x0000000006057984 */ /* 0x0000a20000000800 */
[----:B------:R-:W-:Y:S01]  /*58f0*/  UIADD3 UR5, UR5, 0x1, URZ ;  /* 0x0000000105057890 */ /* 0x000fe2000fffe03f */
[----:B------:R-:W-:Y:S05]  /*5900*/  BSSY B0, `(.L_x_42) ;  /* 0x000000a000007945 */ /* 0x000fea0003800000 */
[----:B-1----:R-:W-:Y:S01]  /*5910*/  ISETP.LE.AND P1, PT, R13, UR5, PT ;  /* 0x000000050d007c0c */ /* 0x002fe2000bf23270 */
[----:B------:R-:W-:Y:S01]  /*5920*/  @!UPT UIADD3 URZ, URZ, URZ, URZ ;  /* 0x0000003f3f3ff290 */ /* 0x000fe2000fffe03f */
[----:B------:R-:W-:Y:S11]  /*5930*/  @P2 BRA `(.L_x_43) ;  /* 0x0000000000182947 */ /* 0x000ff60003800000 */
[----:B------:R-:W-:Y:S02]  /*5940*/  ISETP.GE.AND P0, PT, R16, UR4, PT ;  /* 0x0000000410007c0c */ /* 0x000fe4000bf06270 */
[----:B------:R-:W-:Y:S02]  /*5950*/  CS2R R8, SRZ ;  /* 0x0000000000087805 */ /* 0x000fe4000001ff00 */
[----:B------:R-:W-:Y:S09]  /*5960*/  CS2R R10, SRZ ;  /* 0x00000000000a7805 */ /* 0x000ff2000001ff00 */
[----:B------:R-:W-:Y:S02]  /*5970*/  @!P0 IMAD.MOV.U32 R18, RZ, RZ, R15 ;  /* 0x000000ffff128224 */ /* 0x000fe400078e000f */
[----:B------:R-:W-:Y:S05]  /*5980*/  @!P0 IMAD.MOV.U32 R19, RZ, RZ, R14 ;  /* 0x000000ffff138224 */ /* 0x000fea00078e000e */
[----:B------:R1:W5:Y:S02]  /*5990*/  @!P0 LDG.E.128 R8, desc[UR8][R18.64] ;  /* 0x0000000812088981 */ /* 0x000364000c1e1d00 */
.L_x_43:
[----:B------:R-:W-:Y:S05]  /*59a0*/  BSYNC B0 ;  /* 0x0000000000007941 */ /* 0x000fea0003800000 */
.L_x_42:
[----:B------:R-:W-:Y:S01]  /*59b0*/  IADD3 R15, P0, R20, R15, RZ ;  /* 0x0000000f140f7210 */ /* 0x000fe20007f1e0ff */
[C---:B--2--5:R-:W-:Y:S01]  /*59c0*/  FFMA.FTZ R0, R5.reuse, R8, R0 ;  /* 0x0000000805007223 */ /* 0x064fe20000010000 */
[----:B0-----:R-:W-:Y:S01]  /*59d0*/  IADD3 R6, R6, 0x44, RZ ;  /* 0x0000004406067810 */ /* 0x001fe20007ffe0ff */
[C---:B------:R-:W-:Y:S01]  /*59e0*/  FFMA.FTZ R2, R5.reuse, R9, R2 ;  /* 0x0000000905027223 */ /* 0x040fe20000010002 */
[----:B------:R-:W-:Y:S01]  /*59f0*/  FFMA.FTZ R3, R5, R10, R3 ;  /* 0x0000000a05037223 */ /* 0x000fe20000010003 */
[----:B------:R-:W-:Y:S01]  /*5a00*/  IADD3.X R14, R21, R14, RZ, P0, !PT ;  /* 0x0000000e150e7210 */ /* 0x000fe200007fe4ff */
[----:B------:R-:W-:Y:S01]  /*5a10*/  FFMA.FTZ R4, R5, R11, R4 ;  /* 0x0000000b05047223 */ /* 0x000fe20000010004 */
[----:B------:R-:W-:Y:S06]  /*5a20*/  @!P1 BRA `(.L_x_44) ;  /* 0xfffffffc00ac9947 */ /* 0x000fec000383ffff */
.L_x_41:
[----:B------:R-:W-:-:S04]  /*5a30*/  IADD3 R7, R7, UR7, RZ ;  /* 0x0000000707077c10 */ /* 0x000fc8000fffe0ff */
[----:B------:R-:W-:-:S13]  /*5a40*/  ISETP.GE.AND P0, PT, R7, R12, PT ;  /* 0x0000000c0700720c */ /* 0x000fda0003f06270 */
[----:B------:R-:W-:Y:S05]  /*5a50*/  @P0 EXIT ;  /* 0x000000000000094d */ /* 0x000fea0003800000 */
[----:B------:R-:W-:Y:S02]  /*5a60*/  ULDC UR4, c[0x0][0x2d0] ;  /* 0x0000b40000047ab9 */ /* 0x000fe40000000800 */
[----:B------:R-:W-:-:S13]  /*5a70*/  ISETP.GE.AND P0, PT, R16, UR4, PT ;  /* 0x0000000410007c0c */ /* 0x000fda000bf06270 */
[----:B------:R-:W-:Y:S05]  /*5a80*/  @P0 EXIT ;  /* 0x000000000000094d */ /* 0x000fea0003800000 */
[----:B------:R-:W0:Y:S01]  /*5a90*/  LDC R9, c[0x0][0x2c4] ;  /* 0x0000b100ff097b82 */ /* 0x000e220000000800 */
[----:B------:R-:W-:Y:S01]  /*5aa0*/  ULDC UR4, c[0x0][0x270] ;  /* 0x00009c0000047ab9 */ /* 0x000fe20000000800 */
[----:B------:R-:W-:Y:S02]  /*5ab0*/  IABS R13, R7 ;  /* 0x00000007000d7213 */ /* 0x000fe40000000000 */
[----:B------:R-:W-:Y:S02]  /*5ac0*/  SHF.R.S32.HI R17, RZ, 0x1f, R16 ;  /* 0x0000001fff117819 */ /* 0x000fe40000011410 */
[----:B------:R-:W-:Y:S02]  /*5ad0*/  F2FP.BF16.F32.PACK_AB R2, R2, R0 ;  /* 0x000000000202723e */ /* 0x000fe400000010ff */
[----:B------:R-:W-:Y:S01]  /*5ae0*/  F2FP.BF16.F32.PACK_AB R3, R4, R3 ;  /* 0x000000030403723e */ /* 0x000fe200000010ff */
[----:B0-----:R-:W-:Y:S01]  /*5af0*/  IMAD R10, R9, UR4, RZ ;  /* 0x00000004090a7c24 */ /* 0x001fe2000f8e02ff */
[----:B------:R-:W-:Y:S01]  /*5b00*/  IABS R8, R9 ;  /* 0x0000000900087213 */ /* 0x000fe20000000000 */
[----:B------:R-:W-:-:S03]  /*5b10*/  ULDC.64 UR4, c[0x0][0x290] ;  /* 0x0000a40000047ab9 */ /* 0x000fc60000000a00 */
[-C--:B------:R-:W-:Y:S01]  /*5b20*/  IABS R12, R10.reuse ;  /* 0x0000000a000c7213 */ /* 0x080fe20000000000 */
[----:B------:R-:W0:Y:S01]  /*5b30*/  I2F.RP R5, R8 ;  /* 0x0000000800057306 */ /* 0x000e220000209400 */
[----:B------:R-:W-:-:S05]  /*5b40*/  IABS R6, R10 ;  /* 0x0000000a00067213 */ /* 0x000fca0000000000 */
[----:B------:R-:W-:Y:S02]  /*5b50*/  IMAD.MOV R6, RZ, RZ, -R6 ;  /* 0x000000ffff067224 */ /* 0x000fe400078e0a06 */
[----:B------:R-:W2:Y:S08]  /*5b60*/  I2F.RP R14, R12 ;  /* 0x0000000c000e7306 */ /* 0x000eb00000209400 */
[----:B0-----:R-:W0:Y:S08]  /*5b70*/  MUFU.RCP R5, R5 ;  /* 0x0000000500057308 */ /* 0x001e300000001000 */
[----:B--2---:R-:W2:Y:S01]  /*5b80*/  MUFU.RCP R14, R14 ;  /* 0x0000000e000e7308 */ /* 0x004ea20000001000 */
[----:B0-----:R-:W-:-:S02]  /*5b90*/  VIADD R5, R5, 0xffffffe ;  /* 0x0ffffffe05057836 */ /* 0x001fc40000000000 */
[----:B--2---:R-:W-:-:S05]  /*5ba0*/  VIADD R14, R14, 0xffffffe ;  /* 0x0ffffffe0e0e7836 */ /* 0x004fca0000000000 */
[----:B------:R0:W2:Y:S02]  /*5bb0*/  F2I.FTZ.U32.TRUNC.NTZ R15, R14 ;  /* 0x0000000e000f7305 */ /* 0x0000a4000021f000 */
[----:B0-----:R-:W-:Y:S01]  /*5bc0*/  HFMA2.MMA R14, -RZ, RZ, 0, 0 ;  /* 0x00000000ff0e7435 */ /* 0x001fe200000001ff */
[----:B--2---:R-:W-:-:S04]  /*5bd0*/  IMAD.MOV R11, RZ, RZ, -R15 ;  /* 0x000000ffff0b7224 */ /* 0x004fc800078e0a0f */
[----:B------:R-:W-:-:S05]  /*5be0*/  IMAD R11, R11, R12, RZ ;  /* 0x0000000c0b0b7224 */ /* 0x000fca00078e02ff */
[----:B------:R-:W-:Y:S02]  /*5bf0*/  IMAD.HI.U32 R11, R15, R11, R14 ;  /* 0x0000000b0f0b7227 */ /* 0x000fe400078e000e */
[----:B------:R-:W0:Y:S04]  /*5c00*/  F2I.FTZ.U32.TRUNC.NTZ R15, R5 ;  /* 0x00000005000f7305 */ /* 0x000e28000021f000 */
[----:B------:R-:W-:-:S04]  /*5c10*/  IMAD.HI.U32 R11, R11, R13, RZ ;  /* 0x0000000d0b0b7227 */ /* 0x000fc800078e00ff */
[----:B------:R-:W-:-:S05]  /*5c20*/  IMAD R6, R11, R6, R13 ;  /* 0x000000060b067224 */ /* 0x000fca00078e020d */
[----:B------:R-:W-:-:S13]  /*5c30*/  ISETP.GT.U32.AND P1, PT, R12, R6, PT ;  /* 0x000000060c00720c */ /* 0x000fda0003f24070 */
[----:B------:R-:W-:Y:S01]  /*5c40*/  @!P1 IMAD.IADD R6, R6, 0x1, -R12 ;  /* 0x0000000106069824 */ /* 0x000fe200078e0a0c */
[----:B------:R-:W-:Y:S02]  /*5c50*/  @!P1 IADD3 R11, R11, 0x1, RZ ;  /* 0x000000010b0b9810 */ /* 0x000fe40007ffe0ff */
[----:B------:R-:W-:Y:S02]  /*5c60*/  ISETP.NE.AND P1, PT, R10, RZ, PT ;  /* 0x000000ff0a00720c */ /* 0x000fe40003f25270 */
[----:B------:R-:W-:Y:S02]  /*5c70*/  ISETP.GE.U32.AND P2, PT, R6, R12, PT ;  /* 0x0000000c0600720c */ /* 0x000fe40003f46070 */
[----:B------:R-:W-:-:S04]  /*5c80*/  LOP3.LUT R6, R7, R10, RZ, 0x3c, !PT ;  /* 0x0000000a07067212 */ /* 0x000fc800078e3cff */
[----:B------:R-:W-:Y:S02]  /*5c90*/  ISETP.GE.AND P0, PT, R6, RZ, PT ;  /* 0x000000ff0600720c */ /* 0x000fe40003f06270 */
[----:B0-----:R-:W-:-:S05]  /*5ca0*/  IADD3 R6, RZ, -R15, RZ ;  /* 0x8000000fff067210 */ /* 0x001fca0007ffe0ff */
[----:B------:R-:W-:Y:S01]  /*5cb0*/  @P2 IADD3 R11, R11, 0x1, RZ ;  /* 0x000000010b0b2810 */ /* 0x000fe20007ffe0ff */
[----:B------:R-:W-:-:S04]  /*5cc0*/  IMAD R6, R6, R8, RZ ;  /* 0x0000000806067224 */ /* 0x000fc800078e02ff */
[----:B------:R-:W-:-:S04]  /*5cd0*/  IMAD.HI.U32 R6, R15, R6, R14 ;  /* 0x000000060f067227 */ /* 0x000fc800078e000e */
[----:B------:R-:W-:Y:S01]  /*5ce0*/  @!P0 IMAD.MOV R11, RZ, RZ, -R11 ;  /* 0x000000ffff0b8224 */ /* 0x000fe200078e0a0b */
[----:B------:R-:W-:-:S05]  /*5cf0*/  @!P1 LOP3.LUT R11, RZ, R10, RZ, 0x33, !PT ;  /* 0x0000000aff0b9212 */ /* 0x000fca00078e33ff */
[C---:B------:R-:W-:Y:S02]  /*5d00*/  IMAD R10, R11.reuse, R10, RZ ;  /* 0x0000000a0b0a7224 */ /* 0x040fe400078e02ff */
[----:B------:R-:W-:-:S04]  /*5d10*/  IMAD.WIDE.U32 R16, R11, UR4, R16 ;  /* 0x000000040b107c25 */ /* 0x000fc8000f8e0010 */
[----:B------:R-:W-:-:S05]  /*5d20*/  IMAD.IADD R12, R7, 0x1, -R10 ;  /* 0x00000001070c7824 */ /* 0x000fca00078e0a0a */
[----:B------:R-:W-:Y:S02]  /*5d30*/  IABS R5, R12 ;  /* 0x0000000c00057213 */ /* 0x000fe40000000000 */
[----:B------:R-:W-:-:S03]  /*5d40*/  LOP3.LUT R12, R12, R9, RZ, 0x3c, !PT ;  /* 0x000000090c0c7212 */ /* 0x000fc600078e3cff */
[----:B------:R-:W-:Y:S01]  /*5d50*/  IMAD.HI.U32 R13, R6, R5, RZ ;  /* 0x00000005060d7227 */ /* 0x000fe200078e00ff */
[----:B------:R-:W-:-:S04]  /*5d60*/  ISETP.GE.AND P1, PT, R12, RZ, PT ;  /* 0x000000ff0c00720c */ /* 0x000fc80003f26270 */
[----:B------:R-:W-:-:S05]  /*5d70*/  IADD3 R6, -R13, RZ, RZ ;  /* 0x000000ff0d067210 */ /* 0x000fca0007ffe1ff */
[----:B------:R-:W-:-:S05]  /*5d80*/  IMAD R5, R8, R6, R5 ;  /* 0x0000000608057224 */ /* 0x000fca00078e0205 */
[----:B------:R-:W-:-:S13]  /*5d90*/  ISETP.GT.U32.AND P0, PT, R8, R5, PT ;  /* 0x000000050800720c */ /* 0x000fda0003f04070 */
[----:B------:R-:W-:Y:S01]  /*5da0*/  @!P0 IMAD.IADD R5, R5, 0x1, -R8 ;  /* 0x0000000105058824 */ /* 0x000fe200078e0a08 */
[----:B------:R-:W-:Y:S02]  /*5db0*/  @!P0 IADD3 R13, R13, 0x1, RZ ;  /* 0x000000010d0d8810 */ /* 0x000fe40007ffe0ff */
[----:B------:R-:W-:Y:S02]  /*5dc0*/  ISETP.NE.AND P0, PT, R9, RZ, PT ;  /* 0x000000ff0900720c */ /* 0x000fe40003f05270 */
[----:B------:R-:W-:Y:S02]  /*5dd0*/  ISETP.GE.U32.AND P2, PT, R5, R8, PT ;  /* 0x000000080500720c */ /* 0x000fe40003f46070 */
[----:B------:R-:W-:-:S05]  /*5de0*/  SHF.R.S32.HI R5, RZ, 0x1f, R11 ;  /* 0x0000001fff057819 */ /* 0x000fca000001140b */
[----:B------:R-:W-:-:S04]  /*5df0*/  IMAD R5, R5, UR4, RZ ;  /* 0x0000000405057c24 */ /* 0x000fc8000f8e02ff */
[----:B------:R-:W-:Y:S01]  /*5e00*/  IMAD R11, R11, UR5, R5 ;  /* 0x000000050b0b7c24 */ /* 0x000fe2000f8e0205 */
[----:B------:R-:W-:Y:S01]  /*5e10*/  ULDC.64 UR4, c[0x0][0x2a0] ;  /* 0x0000a80000047ab9 */ /* 0x000fe20000000a00 */
[----:B------:R-:W-:Y:S02]  /*5e20*/  @P2 VIADD R13, R13, 0x1 ;  /* 0x000000010d0d2836 */ /* 0x000fe40000000000 */
[----:B------:R-:W-:-:S03]  /*5e30*/  IMAD.IADD R17, R17, 0x1, R11 ;  /* 0x0000000111117824 */ /* 0x000fc600078e020b */
[----:B------:R-:W-:Y:S02]  /*5e40*/  @!P1 IADD3 R13, -R13, RZ, RZ ;  /* 0x000000ff0d0d9210 */ /* 0x000fe40007ffe1ff */
[----:B------:R-:W-:-:S04]  /*5e50*/  @!P0 LOP3.LUT R13, RZ, R9, RZ, 0x33, !PT ;  /* 0x00000009ff0d8212 */ /* 0x000fc800078e33ff */
[----:B------:R-:W-:Y:S01]  /*5e60*/  SHF.R.S32.HI R5, RZ, 0x1f, R13 ;  /* 0x0000001fff057819 */ /* 0x000fe2000001140d */
[C---:B------:R-:W-:Y:S02]  /*5e70*/  IMAD R9, R13.reuse, R9, R10 ;  /* 0x000000090d097224 */ /* 0x040fe400078e020a */
[----:B------:R-:W-:-:S03]  /*5e80*/  IMAD.WIDE.U32 R16, R13, UR4, R16 ;  /* 0x000000040d107c25 */ /* 0x000fc6000f8e0010 */
[----:B------:R-:W-:Y:S01]  /*5e90*/  IADD3 R9, R7, -R9, RZ ;  /* 0x8000000907097210 */ /* 0x000fe20007ffe0ff */
[----:B------:R-:W-:-:S04]  /*5ea0*/  IMAD R5, R5, UR4, RZ ;  /* 0x0000000405057c24 */ /* 0x000fc8000f8e02ff */
[----:B------:R-:W-:Y:S01]  /*5eb0*/  IMAD R13, R13, UR5, R5 ;  /* 0x000000050d0d7c24 */ /* 0x000fe2000f8e0205 */
[----:B------:R-:W-:Y:S01]  /*5ec0*/  SHF.R.S32.HI R5, RZ, 0x1f, R9 ;  /* 0x0000001fff057819 */ /* 0x000fe20000011409 */
[----:B------:R-:W-:Y:S02]  /*5ed0*/  ULDC.64 UR4, c[0x0][0x298] ;  /* 0x0000a60000047ab9 */ /* 0x000fe40000000a00 */
[----:B------:R-:W-:Y:S02]  /*5ee0*/  IMAD.IADD R17, R17, 0x1, R13 ;  /* 0x0000000111117824 */ /* 0x000fe400078e020d */
[----:B------:R-:W-:Y:S02]  /*5ef0*/  IMAD R5, R5, UR4, RZ ;  /* 0x0000000405057c24 */ /* 0x000fe4000f8e02ff */
[----:B------:R-:W-:-:S04]  /*5f00*/  IMAD.WIDE.U32 R16, R9, UR4, R16 ;  /* 0x0000000409107c25 */ /* 0x000fc8000f8e0010 */
[----:B------:R-:W-:Y:S01]  /*5f10*/  IMAD R5, R9, UR5, R5 ;  /* 0x0000000509057c24 */ /* 0x000fe2000f8e0205 */
[----:B------:R-:W-:Y:S02]  /*5f20*/  ULDC.64 UR4, c[0x0][0x280] ;  /* 0x0000a00000047ab9 */ /* 0x000fe40000000a00 */
[----:B------:R-:W-:Y:S02]  /*5f30*/  LEA R6, P0, R16, UR4, 0x1 ;  /* 0x0000000410067c11 */ /* 0x000fe4000f8008ff */
[----:B------:R-:W-:-:S04]  /*5f40*/  IADD3 R5, R17, R5, RZ ;  /* 0x0000000511057210 */ /* 0x000fc80007ffe0ff */
[----:B------:R-:W-:-:S05]  /*5f50*/  LEA.HI.X R7, R16, UR5, R5, 0x1, P0 ;  /* 0x0000000510077c11 */ /* 0x000fca00080f0c05 */
[----:B------:R-:W-:Y:S01]  /*5f60*/  STG.E.64 desc[UR8][R6.64], R2 ;  /* 0x0000000206007986 */ /* 0x000fe2000c101b08 */
[----:B------:R-:W-:Y:S05]  /*5f70*/  EXIT ;  /* 0x000000000000794d */ /* 0x000fea0003800000 */
        .weak           $__internal_0_$__cuda_sm20_div_s64
        .type           $__internal_0_$__cuda_sm20_div_s64,@function
        .size           $__internal_0_$__cuda_sm20_div_s64,(.L_x_5276 - $__internal_0_$__cuda_sm20_div_s64)
$__internal_0_$__cuda_sm20_div_s64:
[----:B------:R-:W-:Y:S02]  /*5f80*/  IADD3 R54, P0, RZ, -R25, RZ ;  /* 0x80000019ff367210 */ /* 0x000fe40007f1e0ff */
[----:B------:R-:W-:-:S03]  /*5f90*/  ISETP.GE.AND P1, PT, R24, RZ, PT ;  /* 0x000000ff1800720c */ /* 0x000fc60003f26270 */
[----:B------:R-:W-:Y:S01]  /*5fa0*/  IMAD.X R0, RZ, RZ, ~R24, P0 ;  /* 0x000000ffff007224 */ /* 0x000fe200000e0e18 */
[----:B------:R-:W-:-:S04]  /*5fb0*/  SEL R54, R54, R25, !P1 ;  /* 0x0000001936367207 */ /* 0x000fc80004800000 */
[----:B------:R-:W-:-:S04]  /*5fc0*/  SEL R55, R0, R24, !P1 ;  /* 0x0000001800377207 */ /* 0x000fc80004800000 */
[----:B------:R-:W0:Y:S08]  /*5fd0*/  I2F.U64.RP R0, R54 ;  /* 0x0000003600007312 */ /* 0x000e300000309000 */
[----:B0-----:R-:W0:Y:S02]  /*5fe0*/  MUFU.RCP R0, R0 ;  /* 0x0000000000007308 */ /* 0x001e240000001000 */
[----:B0-----:R-:W-:-:S06]  /*5ff0*/  VIADD R0, R0, 0x1ffffffe ;  /* 0x1ffffffe00007836 */ /* 0x001fcc0000000000 */
[----:B------:R-:W0:Y:S02]  /*6000*/  F2I.U64.TRUNC R64, R0 ;  /* 0x0000000000407311 */ /* 0x000e24000020d800 */
[----:B0-----:R-:W-:-:S04]  /*6010*/  IMAD.WIDE.U32 R66, R64, R54, RZ ;  /* 0x0000003640427225 */ /* 0x001fc800078e00ff */
[C---:B------:R-:W-:Y:S01]  /*6020*/  IMAD R0, R64.reuse, R55, R67 ;  /* 0x0000003740007224 */ /* 0x040fe200078e0243 */
[----:B------:R-:W-:Y:S01]  /*6030*/  IADD3 R21, P0, RZ, -R66, RZ ;  /* 0x80000042ff157210 */ /* 0x000fe20007f1e0ff */
[----:B------:R-:W-:Y:S02]  /*6040*/  IMAD.MOV.U32 R67, RZ, RZ, R64 ;  /* 0x000000ffff437224 */ /* 0x000fe400078e0040 */
[----:B------:R-:W-:Y:S02]  /*6050*/  IMAD R0, R65, R54, R0 ;  /* 0x0000003641007224 */ /* 0x000fe400078e0200 */
[----:B------:R-:W-:-:S04]  /*6060*/  IMAD.HI.U32 R66, R64, R21, RZ ;  /* 0x0000001540427227 */ /* 0x000fc800078e00ff */
[----:B------:R-:W-:-:S04]  /*6070*/  IMAD.X R0, RZ, RZ, ~R0, P0 ;  /* 0x000000ffff007224 */ /* 0x000fc800000e0e00 */
[----:B------:R-:W-:-:S04]  /*6080*/  IMAD.WIDE.U32 R66, P0, R64, R0, R66 ;  /* 0x0000000040427225 */ /* 0x000fc80007800042 */
[----:B------:R-:W-:-:S04]  /*6090*/  IMAD.HI.U32 R28, R65, R0, RZ ;  /* 0x00000000411c7227 */ /* 0x000fc800078e00ff */
[----:B------:R-:W-:-:S04]  /*60a0*/  IMAD.HI.U32 R21, P1, R65, R21, R66 ;  /* 0x0000001541157227 */ /* 0x000fc80007820042 */
[----:B------:R-:W-:Y:S02]  /*60b0*/  IMAD R0, R65, R0, RZ ;  /* 0x0000000041007224 */ /* 0x000fe400078e02ff */
[----:B------:R-:W-:-:S03]  /*60c0*/  IMAD.X R28, R28, 0x1, R65, P0 ;  /* 0x000000011c1c7824 */ /* 0x000fc600000e0641 */
[----:B------:R-:W-:-:S04]  /*60d0*/  IADD3 R65, P0, R0, R21, RZ ;  /* 0x0000001500417210 */ /* 0x000fc80007f1e0ff */
[----:B------:R-:W-:Y:S01]  /*60e0*/  IADD3.X R28, RZ, RZ, R28, P0, P1 ;  /* 0x000000ffff1c7210 */ /* 0x000fe200007e241c */
[----:B------:R-:W-:Y:S01]  /*60f0*/  IMAD.WIDE.U32 R66, R65, R54, RZ ;  /* 0x0000003641427225 */ /* 0x000fe200078e00ff */
[----:B------:R-:W-:-:S03]  /*6100*/  ISETP.GE.AND P1, PT, R19, RZ, PT ;  /* 0x000000ff1300720c */ /* 0x000fc60003f26270 */
[----:B------:R-:W-:Y:S01]  /*6110*/  IMAD R21, R65, R55, R67 ;  /* 0x0000003741157224 */ /* 0x000fe200078e0243 */
[----:B------:R-:W-:-:S03]  /*6120*/  IADD3 R22, P0, RZ, -R66, RZ ;  /* 0x80000042ff167210 */ /* 0x000fc60007f1e0ff */
[----:B------:R-:W-:Y:S02]  /*6130*/  IMAD R21, R28, R54, R21 ;  /* 0x000000361c157224 */ /* 0x000fe400078e0215 */
[----:B------:R-:W-:-:S04]  /*6140*/  IMAD.HI.U32 R64, R65, R22, RZ ;  /* 0x0000001641407227 */ /* 0x000fc800078e00ff */
[----:B------:R-:W-:-:S04]  /*6150*/  IMAD.X R21, RZ, RZ, ~R21, P0 ;  /* 0x000000ffff157224 */ /* 0x000fc800000e0e15 */
[----:B------:R-:W-:-:S04]  /*6160*/  IMAD.WIDE.U32 R64, P0, R65, R21, R64 ;  /* 0x0000001541407225 */ /* 0x000fc80007800040 */
[----:B------:R-:W-:-:S04]  /*6170*/  IMAD.HI.U32 R0, R28, R21, RZ ;  /* 0x000000151c007227 */ /* 0x000fc800078e00ff */
[----:B------:R-:W-:Y:S01]  /*6180*/  IMAD.HI.U32 R22, P4, R28, R22, R64 ;  /* 0x000000161c167227 */ /* 0x000fe20007880040 */
[----:B------:R-:W-:-:S03]  /*6190*/  IADD3.X R0, R0, R28, RZ, P0, !PT ;  /* 0x0000001c00007210 */ /* 0x000fc600007fe4ff */
[----:B------:R-:W-:Y:S02]  /*61a0*/  IMAD R21, R28, R21, RZ ;  /* 0x000000151c157224 */ /* 0x000fe400078e02ff */
[----:B------:R-:W-:-:S03]  /*61b0*/  IMAD.MOV.U32 R65, RZ, RZ, RZ ;  /* 0x000000ffff417224 */ /* 0x000fc600078e00ff */
[----:B------:R-:W-:Y:S02]  /*61c0*/  IADD3 R28, P2, R21, R22, RZ ;  /* 0x00000016151c7210 */ /* 0x000fe40007f5e0ff */
[-C--:B------:R-:W-:Y:S02]  /*61d0*/  IADD3 R22, P0, RZ, -R27.reuse, RZ ;  /* 0x8000001bff167210 */ /* 0x080fe40007f1e0ff */
[----:B------:R-:W-:Y:S02]  /*61e0*/  IADD3.X R0, RZ, RZ, R0, P2, P4 ;  /* 0x000000ffff007210 */ /* 0x000fe400017e8400 */
[----:B------:R-:W-:Y:S01]  /*61f0*/  SEL R22, R22, R27, !P1 ;  /* 0x0000001b16167207 */ /* 0x000fe20004800000 */
[----:B------:R-:W-:-:S04]  /*6200*/  IMAD.X R21, RZ, RZ, ~R19, P0 ;  /* 0x000000ffff157224 */ /* 0x000fc800000e0e13 */
[----:B------:R-:W-:Y:S01]  /*6210*/  IMAD.HI.U32 R64, R28, R22, RZ ;  /* 0x000000161c407227 */ /* 0x000fe200078e00ff */
[----:B------:R-:W-:-:S05]  /*6220*/  SEL R21, R21, R19, !P1 ;  /* 0x0000001315157207 */ /* 0x000fca0004800000 */
[----:B------:R-:W-:-:S04]  /*6230*/  IMAD.WIDE.U32 R64, R28, R21, R64 ;  /* 0x000000151c407225 */ /* 0x000fc800078e0040 */
[C---:B------:R-:W-:Y:S02]  /*6240*/  IMAD R28, R0.reuse, R21, RZ ;  /* 0x00000015001c7224 */ /* 0x040fe400078e02ff */
[----:B------:R-:W-:-:S04]  /*6250*/  IMAD.HI.U32 R27, P2, R0, R22, R64 ;  /* 0x00000016001b7227 */ /* 0x000fc80007840040 */
[----:B------:R-:W-:Y:S01]  /*6260*/  IMAD.HI.U32 R0, R0, R21, RZ ;  /* 0x0000001500007227 */ /* 0x000fe200078e00ff */
[----:B------:R-:W-:-:S03]  /*6270*/  IADD3 R28, P1, R28, R27, RZ ;  /* 0x0000001b1c1c7210 */ /* 0x000fc60007f3e0ff */
[----:B------:R-:W-:Y:S02]  /*6280*/  IMAD.X R0, RZ, RZ, R0, P2 ;  /* 0x000000ffff007224 */ /* 0x000fe400010e0600 */
[----:B------:R-:W-:-:S04]  /*6290*/  IMAD.WIDE.U32 R64, R28, R54, RZ ;  /* 0x000000361c407225 */ /* 0x000fc800078e00ff */
[----:B------:R-:W-:Y:S01]  /*62a0*/  IMAD R27, R28, R55, R65 ;  /* 0x000000371c1b7224 */ /* 0x000fe200078e0241 */
[----:B------:R-:W-:Y:S01]  /*62b0*/  IADD3 R22, P0, -R64, R22, RZ ;  /* 0x0000001640167210 */ /* 0x000fe20007f1e1ff */
[----:B------:R-:W-:-:S03]  /*62c0*/  IMAD.X R0, RZ, RZ, R0, P1 ;  /* 0x000000ffff007224 */ /* 0x000fc600008e0600 */
[-C--:B------:R-:W-:Y:S01]  /*62d0*/  ISETP.GE.U32.AND P2, PT, R22, R54.reuse, PT ;  /* 0x000000361600720c */ /* 0x080fe20003f46070 */
[----:B------:R-:W-:-:S05]  /*62e0*/  IMAD R27, R0, R54, R27 ;  /* 0x00000036001b7224 */ /* 0x000fca00078e021b */
[----:B------:R-:W-:Y:S02]  /*62f0*/  IADD3.X R21, ~R27, R21, RZ, P0, !PT ;  /* 0x000000151b157210 */ /* 0x000fe400007fe5ff */
[----:B------:R-:W-:Y:S02]  /*6300*/  IADD3 R27, P0, R22, -R54, RZ ;  /* 0x80000036161b7210 */ /* 0x000fe40007f1e0ff */
[----:B------:R-:W-:-:S04]  /*6310*/  ISETP.GE.U32.AND.EX P2, PT, R21, R55, PT, P2 ;  /* 0x000000371500720c */ /* 0x000fc80003f46120 */
[----:B------:R-:W-:Y:S01]  /*6320*/  SEL R27, R27, R22, P2 ;  /* 0x000000161b1b7207 */ /* 0x000fe20001000000 */
[----:B------:R-:W-:-:S03]  /*6330*/  IMAD.X R22, R21, 0x1, ~R55, P0 ;  /* 0x0000000115167824 */ /* 0x000fc600000e0e37 */
[----:B------:R-:W-:Y:S02]  /*6340*/  ISETP.GE.U32.AND P1, PT, R27, R54, PT ;  /* 0x000000361b00720c */ /* 0x000fe40003f26070 */
[----:B------:R-:W-:Y:S02]  /*6350*/  SEL R22, R22, R21, P2 ;  /* 0x0000001516167207 */ /* 0x000fe40001000000 */
[----:B------:R-:W-:Y:S02]  /*6360*/  IADD3 R21, P0, R28, 0x1, RZ ;  /* 0x000000011c157810 */ /* 0x000fe40007f1e0ff */
[----:B------:R-:W-:Y:S02]  /*6370*/  ISETP.GE.U32.AND.EX P1, PT, R22, R55, PT, P1 ;  /* 0x000000371600720c */ /* 0x000fe40003f26110 */
[----:B------:R-:W-:Y:S01]  /*6380*/  SEL R28, R21, R28, P2 ;  /* 0x0000001c151c7207 */ /* 0x000fe20001000000 */
[----:B------:R-:W-:Y:S01]  /*6390*/  IMAD.X R21, RZ, RZ, R0, P0 ;  /* 0x000000ffff157224 */ /* 0x000fe200000e0600 */
[----:B------:R-:W-:-:S02]  /*63a0*/  LOP3.LUT R27, R24, R19, RZ, 0x3c, !PT ;  /* 0x00000013181b7212 */ /* 0x000fc400078e3cff */
[----:B------:R-:W-:Y:S02]  /*63b0*/  IADD3 R22, P0, R28, 0x1, RZ ;  /* 0x000000011c167810 */ /* 0x000fe40007f1e0ff */
[----:B------:R-:W-:Y:S02]  /*63c0*/  SEL R21, R21, R0, P2 ;  /* 0x0000000015157207 */ /* 0x000fe40001000000 */
[----:B------:R-:W-:Y:S02]  /*63d0*/  SEL R22, R22, R28, P1 ;  /* 0x0000001c16167207 */ /* 0x000fe40000800000 */
[----:B------:R-:W-:Y:S01]  /*63e0*/  ISETP.GE.AND P2, PT, R27, RZ, PT ;  /* 0x000000ff1b00720c */ /* 0x000fe20003f46270 */
[----:B------:R-:W-:Y:S01]  /*63f0*/  IMAD.X R0, RZ, RZ, R21, P0 ;  /* 0x000000ffff007224 */ /* 0x000fe200000e0615 */
[----:B------:R-:W-:-:S04]  /*6400*/  ISETP.NE.U32.AND P0, PT, R25, RZ, PT ;  /* 0x000000ff1900720c */ /* 0x000fc80003f05070 */
[----:B------:R-:W-:Y:S02]  /*6410*/  SEL R21, R0, R21, P1 ;  /* 0x0000001500157207 */ /* 0x000fe40000800000 */
[-C--:B------:R-:W-:Y:S02]  /*6420*/  IADD3 R0, P1, RZ, -R22.reuse, RZ ;  /* 0x80000016ff007210 */ /* 0x080fe40007f3e0ff */
[----:B------:R-:W-:Y:S02]  /*6430*/  ISETP.NE.AND.EX P0, PT, R24, RZ, PT, P0 ;  /* 0x000000ff1800720c */ /* 0x000fe40003f05300 */
[-C--:B------:R-:W-:Y:S02]  /*6440*/  IADD3.X R25, RZ, ~R21.reuse, RZ, P1, !PT ;  /* 0x80000015ff197210 */ /* 0x080fe40000ffe4ff */
[----:B------:R-:W-:Y:S01]  /*6450*/  SEL R0, R0, R22, !P2 ;  /* 0x0000001600007207 */ /* 0x000fe20005000000 */
[----:B------:R-:W-:Y:S01]  /*6460*/  IMAD.MOV.U32 R22, RZ, RZ, R23 ;  /* 0x000000ffff167224 */ /* 0x000fe200078e0017 */
[----:B------:R-:W-:Y:S01]  /*6470*/  SEL R25, R25, R21, !P2 ;  /* 0x0000001519197207 */ /* 0x000fe20005000000 */
[----:B------:R-:W-:Y:S01]  /*6480*/  IMAD.MOV.U32 R23, RZ, RZ, 0x0 ;  /* 0x00000000ff177424 */ /* 0x000fe200078e00ff */
[----:B------:R-:W-:-:S02]  /*6490*/  SEL R0, R0, 0xffffffff, P0 ;  /* 0xffffffff00007807 */ /* 0x000fc40000000000 */
[----:B------:R-:W-:Y:S01]  /*64a0*/  SEL R25, R25, 0xffffffff, P0 ;  /* 0xffffffff19197807 */ /* 0x000fe20000000000 */
[----:B------:R-:W-:Y:S06]  /*64b0*/  RET.REL.NODEC R22 `(_ZN5flash32flash_fwd_splitkv_combine_kernelI23Flash_fwd_kernel_traitsILi32ELi64ELi256ELi4ELb0ELb0EN7cutlass10bfloat16_tE19Flash_kernel_traitsILi32ELi64ELi256ELi4ES3_EELi16ELi7ELb0EEEvNS_16Flash_fwd_paramsE) ;  /* 0xffffff9816d07950 */ /* 0x000fec0003c3ffff */
.L_x_45:
[----:B------:R-:W-:-:S00]  /*64c0*/  BRA `(.L_x_45) ;  /* 0xfffffffc00fc7947 */ /* 0x000fc0000383ffff */
[----:B------:R-:W-:-:S00]  /*64d0*/  NOP ;  /* 0x0000000000007918 */ /* 0x000fc00000000000 */
        /* <DEDUP_REMOVED lines=10> */
.L_x_5276:


//--------------------- .text._ZN5flash32flash_fwd_splitkv_combine_kernelI23Flash_fwd_kernel_traitsILi32ELi64ELi256ELi4ELb0ELb0EN7cutlass10bfloat16_tE19Flash_kernel_traitsILi32ELi64ELi256ELi4ES3_EELi16ELi6ELb0EEEvNS_16Flash_fwd_paramsE --------------------------
	.section	.text._ZN5flash32flash_fwd_splitkv_combine_kernelI23Flash_fwd_kernel_traitsILi32ELi64ELi256ELi4ELb0ELb0EN7cutlass10bfloat16_tE19Flash_kernel_traitsILi32ELi64ELi256ELi4ES3_EELi16ELi6ELb0EEEvNS_16Flash_fwd_paramsE,"ax",@progbits
	.align	128
        .global         _ZN5flash32flash_fwd_splitkv_combine_kernelI23Flash_fwd_kernel_traitsILi32ELi64ELi256ELi4ELb0ELb0EN7cutlass10bfloat16_tE19Flash_kernel_traitsILi32ELi64ELi256ELi4ES3_EELi16ELi6ELb0EEEvNS_16Flash_fwd_paramsE
        .type           _ZN5flash32flash_fwd_splitkv_combine_kernelI23Flash_fwd_kernel_traitsILi32ELi64ELi256ELi4ELb0ELb0EN7cutlass10bfloat16_tE19Flash_kernel_traitsILi32ELi64ELi256ELi4ES3_EELi16ELi6ELb0EEEvNS_16Flash_fwd_paramsE,@function
        .size           _ZN5flash32flash_fwd_splitkv_combine_kernelI23Flash_fwd_kernel_traitsILi32ELi64ELi256ELi4ELb0ELb0EN7cutlass10bfloat16_tE19Flash_kernel_traitsILi32ELi64ELi256ELi4ES3_EELi16ELi6ELb0EEEvNS_16Flash_fwd_paramsE,(.L_x_5277 - _ZN5flash32flash_fwd_splitkv_combine_kernelI23Flash_fwd_kernel_traitsILi32ELi64ELi256ELi4ELb0ELb0EN7cutlass10bfloat16_tE19Flash_kernel_traitsILi32ELi64ELi256ELi4ES3_EELi16ELi6ELb0EEEvNS_16Flash_fwd_paramsE)
        .other          _ZN5flash32flash_fwd_splitkv_combine_kernelI23Flash_fwd_kernel_traitsILi32ELi64ELi256ELi4ELb0ELb0EN7cutlass10bfloat16_tE19Flash_kernel_traitsILi32ELi64ELi256ELi4ES3_EELi16ELi6ELb0EEEvNS_16Flash_fwd_paramsE,@"STO_CUDA_ENTRY STV_DEFAULT"
_ZN5flash32flash_fwd_splitkv_combine_kernelI23Flash_fwd_kernel_traitsILi32ELi64ELi256ELi4ELb0ELb0EN7cutlass10bfloat16_tE19Flash_kernel_traitsILi32ELi64ELi256ELi4ES3_EELi16ELi6ELb0EEEvNS_16Flash_fwd_paramsE:
.text._ZN5flash32flash_fwd_splitkv_combine_kernelI23Flash_fwd_kernel_traitsILi32ELi64ELi256ELi4ELb0ELb0EN7cutlass10bfloat16_tE19Flash_kernel_traitsILi32ELi64ELi256ELi4ES3_EELi16ELi6ELb0EEEvNS_16Flash_fwd_paramsE:
        /* <DEDUP_REMOVED lines=23> */
[----:B------:R-:W-:Y:S05]  /*0170*/  CALL.REL.NOINC `($__internal_1_$__cuda_sm20_div_s64) ;  /* 0x0000004c00e07944 */ /* 0x000fea0003c00000 */
[----:B------:R-:W-:Y:S02]  /*0180*/  MOV R8, R0 ;  /* 0x0000000000087202 */ /* 0x000fe40000000f00 */
[----:B------:R-:W-:Y:S01]  /*0190*/  MOV R9, R25 ;  /* 0x0000001900097202 */ /* 0x000fe20000000f00 */
[----:B------:R-:W-:Y:S06]  /*01a0*/  BRA `(.L_x_47) ;  /* 0x00000000004c7947 */ /* 0x000fec0003800000 */
.L_x_46:
        /* <DEDUP_REMOVED lines=19> */
.L_x_47:
        /* <DEDUP_REMOVED lines=17> */
[----:B------:R-:W-:Y:S05]  /*03f0*/  BRA `(.L_x_50) ;  /* 0x0000000000507947 */ /* 0x000fea0003800000 */
.L_x_49:
        /* <DEDUP_REMOVED lines=20> */
.L_x_50:
[----:B------:R-:W-:Y:S05]  /*0540*/  BSYNC B0 ;  /* 0x0000000000007941 */ /* 0x000fea0003800000 */
.L_x_48:
        /* <DEDUP_REMOVED lines=57> */
.L_x_52:
        /* <DEDUP_REMOVED lines=19> */
.L_x_53:
[----:B------:R-:W-:Y:S05]  /*0a10*/  BSYNC B0 ;  /* 0x0000000000007941 */ /* 0x000fea0003800000 */
.L_x_51:
        /* <DEDUP_REMOVED lines=105> */
.L_x_55:
        /* <DEDUP_REMOVED lines=20> */
.L_x_56:
[----:B------:R-:W-:Y:S05]  /*11f0*/  BSYNC B0 ;  /* 0x0000000000007941 */ /* 0x000fea0003800000 */
.L_x_54:
        /* <DEDUP_REMOVED lines=8> */
[----:B------:R-:W-:Y:S02]  /*1280*/  IMAD.IADD R11, R39, 0x1, -R11 ;  /* 0x00000001270b7824 */ /* 0x000fe400078e0a0b */
[C---:B------:R-:W-:Y:S02]  /*1290*/  VIADD R22, R0.reuse, 0x8 ;  /* 0x0000000800167836 */ /* 0x040fe40000000000 */
[C---:B------:R-:W-:Y:S01]  /*12a0*/  VIADD R27, R0.reuse, 0x10 ;  /* 0x00000010001b7836 */ /* 0x040fe20000000000 */
[----:B------:R-:W-:Y:S01]  /*12b0*/  ISETP.GT.U32.AND P1, PT, R19, R11, PT ;  /* 0x0000000b1300720c */ /* 0x000fe20003f24070 */
[----:B------:R-:W-:Y:S01]  /*12c0*/  VIADD R35, R0, 0x18 ;  /* 0x0000001800237836 */ /* 0x000fe20000000000 */
[----:B------:R-:W-:Y:S02]  /*12d0*/  SHF.R.S32.HI R19, RZ, 0x1f, R11 ;  /* 0x0000001fff137819 */ /* 0x000fe4000001140b */
[----:B------:R-:W-:Y:S02]  /*12e0*/  IADD3 R28, P3, R11, UR7, RZ ;  /* 0x000000070b1c7c10 */ /* 0x000fe4000ff7e0ff */
[----:B------:R-:W-:-:S02]  /*12f0*/  ISETP.GT.AND.EX P1, PT, R7, R19, PT, P1 ;  /* 0x000000130700720c */ /* 0x000fc40003f24310 */
[----:B------:R-:W-:Y:S02]  /*1300*/  IADD3.X R29, R19, UR6, RZ, P3, !PT ;  /* 0x00000006131d7c10 */ /* 0x000fe40009ffe4ff */
[----:B------:R-:W-:Y:S02]  /*1310*/  ISETP.GE.OR P2, PT, R0, UR4, !P1 ;  /* 0x0000000400007c0c */ /* 0x000fe4000cf46670 */
[----:B------:R-:W-:Y:S02]  /*1320*/  ISETP.GE.OR P0, PT, R22, UR4, !P1 ;  /* 0x0000000416007c0c */ /* 0x000fe4000cf06670 */
[----:B------:R-:W-:Y:S02]  /*1330*/  ISETP.GE.OR P6, PT, R27, UR4, !P1 ;  /* 0x000000041b007c0c */ /* 0x000fe4000cfc6670 */
[----:B------:R-:W-:-:S07]  /*1340*/  ISETP.GE.OR P5, PT, R35, UR4, !P1 ;  /* 0x0000000423007c0c */ /* 0x000fce000cfa6670 */
[----:B------:R-:W0:Y:S01]  /*1350*/  @!P2 LDC.64 R24, c[0x0][0x2b8] ;  /* 0x0000ae00ff18ab82 */ /* 0x000e220000000a00 */
[----:B------:R-:W-:Y:S01]  /*1360*/  @!P2 SHF.R.S32.HI R19, RZ, 0x1f, R0 ;  /* 0x0000001fff13a819 */ /* 0x000fe20000011400 */
[----:B------:R-:W-:Y:S01]  /*1370*/  @!P2 IMAD.MOV.U32 R46, RZ, RZ, R28 ;  /* 0x000000ffff2ea224 */ /* 0x000fe200078e001c */
[----:B------:R-:W-:Y:S01]  /*1380*/  @!P0 SHF.R.S32.HI R7, RZ, 0x1f, R22 ;  /* 0x0000001fff078819 */ /* 0x000fe20000011416 */
[----:B------:R-:W-:Y:S01]  /*1390*/  @!P2 IMAD.MOV.U32 R47, RZ, RZ, R29 ;  /* 0x000000ffff2fa224 */ /* 0x000fe200078e001d */
[----:B------:R-:W-:Y:S01]  /*13a0*/  @!P6 SHF.R.S32.HI R37, RZ, 0x1f, R27 ;  /* 0x0000001fff25e819 */ /* 0x000fe2000001141b */
[----:B------:R-:W-:Y:S01]  /*13b0*/  @!P2 IMAD R19, R19, R12, RZ ;  /* 0x0000000c1313a224 */ /* 0x000fe200078e02ff */
[----:B------:R-:W-:Y:S01]  /*13c0*/  @!P6 MOV R42, R28 ;  /* 0x0000001c002ae202 */ /* 0x000fe20000000f00 */
[----:B------:R-:W1:Y:S01]  /*13d0*/  @!P0 LDC.64 R20, c[0x0][0x2b8] ;  /* 0x0000ae00ff148b82 */ /* 0x000e620000000a00 */
[----:B------:R-:W-:Y:S02]  /*13e0*/  @!P0 IMAD R7, R7, R12, RZ ;  /* 0x0000000c07078224 */ /* 0x000fe400078e02ff */
[----:B------:R-:W-:-:S04]  /*13f0*/  @!P0 IMAD.WIDE.U32 R32, R12, R22, R28 ;  /* 0x000000160c208225 */ /* 0x000fc800078e001c */
[-C--:B------:R-:W-:Y:S02]  /*1400*/  @!P0 IMAD R7, R22, R5.reuse, R7 ;  /* 0x0000000516078224 */ /* 0x080fe400078e0207 */
[----:B------:R-:W-:Y:S01]  /*1410*/  @!P2 IMAD.WIDE.U32 R46, R12, R0, R46 ;  /* 0x000000000c2ea225 */ /* 0x000fe200078e002e */
[----:B------:R-:W2:Y:S03]  /*1420*/  @!P6 LDC.64 R22, c[0x0][0x2b8] ;  /* 0x0000ae00ff16eb82 */ /* 0x000ea60000000a00 */
[----:B------:R-:W-:Y:S02]  /*1430*/  @!P2 IMAD R19, R0, R5, R19 ;  /* 0x000000050013a224 */ /* 0x000fe400078e0213 */
[----:B------:R-:W-:Y:S01]  /*1440*/  @!P0 IMAD.IADD R7, R33, 0x1, R7 ;  /* 0x0000000121078824 */ /* 0x000fe200078e0207 */
[----:B0-----:R-:W-:Y:S01]  /*1450*/  @!P2 LEA R26, P4, R46, R24, 0x2 ;  /* 0x000000182e1aa211 */ /* 0x001fe200078810ff */
[----:B------:R-:W-:-:S02]  /*1460*/  @!P6 IMAD.MOV.U32 R43, RZ, RZ, R29 ;  /* 0x000000ffff2be224 */ /* 0x000fc400078e001d */
[----:B------:R-:W-:Y:S02]  /*1470*/  @!P6 IMAD R37, R37, R12, RZ ;  /* 0x0000000c2525e224 */ /* 0x000fe400078e02ff */
[----:B------:R-:W-:Y:S02]  /*1480*/  @!P2 IMAD.IADD R19, R47, 0x1, R19 ;  /* 0x000000012f13a824 */ /* 0x000fe400078e0213 */
[----:B------:R-:W-:Y:S01]  /*1490*/  VIADD R24, R0, 0x20 ;  /* 0x0000002000187836 */ /* 0x000fe20000000000 */
[----:B-1----:R-:W-:Y:S01]  /*14a0*/  @!P0 LEA R44, P3, R32, R20, 0x2 ;  /* 0x00000014202c8211 */ /* 0x002fe200078610ff */
[----:B------:R-:W-:-:S03]  /*14b0*/  @!P6 IMAD.WIDE.U32 R42, R12, R27, R42 ;  /* 0x0000001b0c2ae225 */ /* 0x000fc600078e002a */
[----:B------:R-:W-:Y:S01]  /*14c0*/  @!P0 LEA.HI.X R45, R32, R21, R7, 0x2, P3 ;  /* 0x00000015202d8211 */ /* 0x000fe200018f1407 */
[----:B------:R-:W-:Y:S01]  /*14d0*/  @!P6 IMAD R37, R27, R5, R37 ;  /* 0x000000051b25e224 */ /* 0x000fe200078e0225 */
[----:B------:R-:W-:Y:S01]  /*14e0*/  @!P2 LEA.HI.X R27, R46, R25, R19, 0x2, P4 ;  /* 0x000000192e1ba211 */ /* 0x000fe200020f1413 */
[----:B------:R-:W0:Y:S01]  /*14f0*/  @!P5 LDC.64 R20, c[0x0][0x2b8] ;  /* 0x0000ae00ff14db82 */ /* 0x000e220000000a00 */
[----:B------:R-:W-:Y:S01]  /*1500*/  ISETP.GE.OR P4, PT, R24, UR4, !P1 ;  /* 0x0000000418007c0c */ /* 0x000fe2000cf86670 */
[----:B------:R-:W-:Y:S01]  /*1510*/  IMAD.MOV.U32 R32, RZ, RZ, -0x800000 ;  /* 0xff800000ff207424 */ /* 0x000fe200078e00ff */
[----:B------:R-:W-:Y:S01]  /*1520*/  MOV R19, 0xff800000 ;  /* 0xff80000000137802 */ /* 0x000fe20000000f00 */
[----:B------:R-:W-:Y:S01]  /*1530*/  VIADD R34, R0, 0x28 ;  /* 0x0000002800227836 */ /* 0x000fe20000000000 */
[----:B------:R-:W-:-:S03]  /*1540*/  @!P5 SHF.R.S32.HI R25, RZ, 0x1f, R35 ;  /* 0x0000001fff19d819 */ /* 0x000fc60000011423 */
[----:B------:R1:W3:Y:S01]  /*1550*/  @!P2 LDG.E R32, desc[UR8][R26.64] ;  /* 0x000000081a20a981 */ /* 0x0002e2000c1e1900 */
[----:B------:R-:W-:Y:S01]  /*1560*/  ISETP.GE.OR P3, PT, R34, UR4, !P1 ;  /* 0x0000000422007c0c */ /* 0x000fe2000cf66670 */
[----:B------:R-:W-:Y:S02]  /*1570*/  @!P5 IMAD R25, R25, R12, RZ ;  /* 0x0000000c1919d224 */ /* 0x000fe400078e02ff */
[----:B------:R4:W5:Y:S01]  /*1580*/  @!P0 LDG.E R19, desc[UR8][R44.64] ;  /* 0x000000082c138981 */ /* 0x000962000c1e1900 */
[----:B------:R-:W-:Y:S01]  /*1590*/  @!P6 IMAD.IADD R37, R43, 0x1, R37 ;  /* 0x000000012b25e824 */ /* 0x000fe200078e0225 */
[----:B--2---:R-:W-:Y:S01]  /*15a0*/  @!P6 LEA R36, P0, R42, R22, 0x2 ;  /* 0x000000162a24e211 */ /* 0x004fe200078010ff */
[----:B------:R-:W-:Y:S01]  /*15b0*/  @!P5 IMAD R25, R35, R5, R25 ;  /* 0x000000052319d224 */ /* 0x000fe200078e0219 */
[----:B------:R-:W-:Y:S01]  /*15c0*/  @!P4 SHF.R.S32.HI R38, RZ, 0x1f, R24 ;  /* 0x0000001fff26c819 */ /* 0x000fe20000011418 */
[----:B------:R-:W-:Y:S01]  /*15d0*/  VIADD R33, R0, 0x30 ;  /* 0x0000003000217836 */ /* 0x000fe20000000000 */
[----:B------:R-:W-:Y:S01]  /*15e0*/  @!P6 LEA.HI.X R37, R42, R23, R37, 0x2, P0 ;  /* 0x000000172a25e211 */ /* 0x000fe200000f1425 */
[----:B------:R-:W-:-:S02]  /*15f0*/  VIADD R7, R0, 0x38 ;  /* 0x0000003800077836 */ /* 0x000fc40000000000 */
[----:B------:R-:W-:Y:S01]  /*1600*/  @!P4 IMAD.MOV.U32 R48, RZ, RZ, R28 ;  /* 0x000000ffff30c224 */ /* 0x000fe200078e001c */
[----:B------:R-:W-:Y:S01]  /*1610*/  ISETP.GE.OR P2, PT, R33, UR4, !P1 ;  /* 0x0000000421007c0c */ /* 0x000fe2000cf46670 */
[----:B------:R-:W-:Y:S01]  /*1620*/  @!P4 IMAD.MOV.U32 R49, RZ, RZ, R29 ;  /* 0x000000ffff31c224 */ /* 0x000fe200078e001d */
[----:B------:R-:W-:Y:S01]  /*1630*/  ISETP.GE.OR P1, PT, R7, UR4, !P1 ;  /* 0x0000000407007c0c */ /* 0x000fe2000cf26670 */
[----:B------:R-:W-:Y:S02]  /*1640*/  @!P4 IMAD R38, R38, R12, RZ ;  /* 0x0000000c2626c224 */ /* 0x000fe400078e02ff */
[----:B------:R-:W-:Y:S01]  /*1650*/  @!P4 IMAD.WIDE.U32 R48, R12, R24, R48 ;  /* 0x000000180c30c225 */ /* 0x000fe200078e0030 */
[----:B-1----:R-:W1:Y:S01]  /*1660*/  @!P4 LDC.64 R26, c[0x0][0x2b8] ;  /* 0x0000ae00ff1acb82 */ /* 0x002e620000000a00 */
[----:B----4-:R-:W-:Y:S02]  /*1670*/  @!P5 MOV R45, R29 ;  /* 0x0000001d002dd202 */ /* 0x010fe40000000f00 */
[----:B------:R-:W-:-:S05]  /*1680*/  @!P5 IMAD.MOV.U32 R44, RZ, RZ, R28 ;  /* 0x000000ffff2cd224 */ /* 0x000fca00078e001c */
[----:B------:R-:W2:Y:S01]  /*1690*/  @!P2 LDC.64 R22, c[0x0][0x2b8] ;  /* 0x0000ae00ff16ab82 */ /* 0x000ea20000000a00 */
[----:B------:R-:W-:Y:S01]  /*16a0*/  @!P5 IMAD.WIDE.U32 R44, R12, R35, R44 ;  /* 0x000000230c2cd225 */ /* 0x000fe200078e002c */
[----:B------:R-:W-:-:S03]  /*16b0*/  @!P2 SHF.R.S32.HI R35, RZ, 0x1f, R33 ;  /* 0x0000001fff23a819 */ /* 0x000fc60000011421 */
[----:B------:R-:W-:Y:S01]  /*16c0*/  @!P5 IMAD.IADD R25, R45, 0x1, R25 ;  /* 0x000000012d19d824 */ /* 0x000fe200078e0219 */
[----:B0-----:R-:W-:Y:S01]  /*16d0*/  @!P5 LEA R42, P0, R44, R20, 0x2 ;  /* 0x000000142c2ad211 */ /* 0x001fe200078010ff */
[----:B------:R-:W-:Y:S02]  /*16e0*/  @!P4 IMAD R20, R24, R5, R38 ;  /* 0x000000051814c224 */ /* 0x000fe400078e0226 */
[----:B------:R-:W-:Y:S01]  /*16f0*/  @!P3 IMAD.MOV.U32 R45, RZ, RZ, R29 ;  /* 0x000000ffff2db224 */ /* 0x000fe200078e001d */
[----:B------:R-:W-:Y:S01]  /*1700*/  @!P5 LEA.HI.X R43, R44, R21, R25, 0x2, P0 ;  /* 0x000000152c2bd211 */ /* 0x000fe200000f1419 */
[----:B------:R-:W-:Y:S01]  /*1710*/  @!P3 IMAD.MOV.U32 R44, RZ, RZ, R28 ;  /* 0x000000ffff2cb224 */ /* 0x000fe200078e001c */
[----:B------:R-:W-:Y:S01]  /*1720*/  @!P3 SHF.R.S32.HI R21, RZ, 0x1f, R34 ;  /* 0x0000001fff15b819 */ /* 0x000fe20000011422 */
[----:B------:R-:W0:Y:S01]  /*1730*/  @!P3 LDC.64 R24, c[0x0][0x2b8] ;  /* 0x0000ae00ff18bb82 */ /* 0x000e220000000a00 */
[----:B------:R-:W-:Y:S02]  /*1740*/  @!P2 IMAD R35, R35, R12, RZ ;  /* 0x0000000c2323a224 */ /* 0x000fe400078e02ff */
[----:B------:R-:W-:Y:S01]  /*1750*/  @!P3 IMAD.WIDE.U32 R44, R12, R34, R44 ;  /* 0x000000220c2cb225 */ /* 0x000fe200078e002c */
[----:B-1----:R-:W-:-:S02]  /*1760*/  @!P4 LEA R46, P0, R48, R26, 0x2 ;  /* 0x0000001a302ec211 */ /* 0x002fc400078010ff */
[----:B------:R-:W-:Y:S01]  /*1770*/  @!P4 IADD3 R26, R49, R20, RZ ;  /* 0x00000014311ac210 */ /* 0x000fe20007ffe0ff */
[----:B------:R-:W-:Y:S02]  /*1780*/  @!P3 IMAD R21, R21, R12, RZ ;  /* 0x0000000c1515b224 */ /* 0x000fe400078e02ff */
[----:B------:R-:W-:Y:S01]  /*1790*/  @!P2 IMAD.MOV.U32 R49, RZ, RZ, R29 ;  /* 0x000000ffff31a224 */ /* 0x000fe200078e001d */
[----:B------:R-:W-:Y:S01]  /*17a0*/  @!P4 LEA.HI.X R47, R48, R27, R26, 0x2, P0 ;  /* 0x0000001b302fc211 */ /* 0x000fe200000f141a */
[----:B------:R-:W-:Y:S01]  /*17b0*/  @!P3 IMAD R34, R34, R5, R21 ;  /* 0x000000052222b224 */ /* 0x000fe200078e0215 */
[----:B------:R-:W-:Y:S01]  /*17c0*/  @!P1 SHF.R.S32.HI R27, RZ, 0x1f, R7 ;  /* 0x0000001fff1b9819 */ /* 0x000fe20000011407 */
[----:B------:R-:W1:Y:S01]  /*17d0*/  @!P1 LDC.64 R20, c[0x0][0x2b8] ;  /* 0x0000ae00ff149b82 */ /* 0x000e620000000a00 */
[----:B------:R-:W-:Y:S02]  /*17e0*/  IMAD.MOV.U32 R26, RZ, RZ, -0x800000 ;  /* 0xff800000ff1a7424 */ /* 0x000fe400078e00ff */
[----:B------:R-:W-:-:S02]  /*17f0*/  @!P2 IMAD.MOV.U32 R48, RZ, RZ, R28 ;  /* 0x000000ffff30a224 */ /* 0x000fc400078e001c */
[----:B------:R-:W-:Y:S02]  /*1800*/  @!P2 IMAD R35, R33, R5, R35 ;  /* 0x000000052123a224 */ /* 0x000fe400078e0223 */
[----:B------:R4:W5:Y:S01]  /*1810*/  @!P6 LDG.E R26, desc[UR8][R36.64] ;  /* 0x00000008241ae981 */ /* 0x000962000c1e1900 */
[----:B------:R-:W-:-:S04]  /*1820*/  @!P2 IMAD.WIDE.U32 R48, R12, R33, R48 ;  /* 0x000000210c30a225 */ /* 0x000fc800078e0030 */
[----:B------:R-:W-:Y:S02]  /*1830*/  IMAD.MOV.U32 R33, RZ, RZ, -0x800000 ;  /* 0xff800000ff217424 */ /* 0x000fe400078e00ff */
[----:B------:R-:W-:Y:S01]  /*1840*/  @!P1 IMAD.WIDE.U32 R28, R12, R7, R28 ;  /* 0x000000070c1c9225 */ /* 0x000fe200078e001c */
[----:B------:R-:W-:-:S03]  /*1850*/  @!P3 IADD3 R34, R45, R34, RZ ;  /* 0x000000222d22b210 */ /* 0x000fc60007ffe0ff */
[----:B------:R-:W5:Y:S01]  /*1860*/  @!P5 LDG.E R33, desc[UR8][R42.64] ;  /* 0x000000082a21d981 */ /* 0x000f62000c1e1900 */
[----:B0-----:R-:W-:Y:S01]  /*1870*/  @!P3 LEA R24, P5, R44, R24, 0x2 ;  /* 0x000000182c18b211 */ /* 0x001fe200078a10ff */
[----:B------:R-:W-:Y:S02]  /*1880*/  @!P2 IMAD.IADD R35, R49, 0x1, R35 ;  /* 0x000000013123a824 */ /* 0x000fe400078e0223 */
[----:B----4-:R-:W-:Y:S02]  /*1890*/  @!P1 IMAD R36, R27, R12, RZ ;  /* 0x0000000c1b249224 */ /* 0x010fe400078e02ff */
[----:B------:R-:W-:Y:S02]  /*18a0*/  IMAD.MOV.U32 R27, RZ, RZ, -0x800000 ;  /* 0xff800000ff1b7424 */ /* 0x000fe400078e00ff */
[----:B------:R-:W-:Y:S01]  /*18b0*/  @!P1 IMAD R36, R7, R5, R36 ;  /* 0x0000000507249224 */ /* 0x000fe200078e0224 */
[----:B-1----:R-:W-:-:S03]  /*18c0*/  @!P1 LEA R20, P0, R28, R20, 0x2 ;  /* 0x000000141c149211 */ /* 0x002fc600078010ff */
[----:B------:R-:W-:Y:S01]  /*18d0*/  @!P1 IMAD.IADD R36, R29, 0x1, R36 ;  /* 0x000000011d249824 */ /* 0x000fe200078e0224 */
[----:B------:R-:W4:Y:S01]  /*18e0*/  @!P4 LDG.E R27, desc[UR8][R46.64] ;  /* 0x000000082e1bc981 */ /* 0x000f22000c1e1900 */
[----:B--2---:R-:W-:Y:S01]  /*18f0*/  @!P2 LEA R22, P4, R48, R22, 0x2 ;  /* 0x000000163016a211 */ /* 0x004fe200078810ff */
[----:B------:R-:W-:Y:S01]  /*1900*/  IMAD.MOV.U32 R29, RZ, RZ, -0x800000 ;  /* 0xff800000ff1d7424 */ /* 0x000fe200078e00ff */
[----:B------:R-:W-:Y:S01]  /*1910*/  @!P3 LEA.HI.X R25, R44, R25, R34, 0x2, P5 ;  /* 0x000000192c19b211 */ /* 0x000fe200028f1422 */
[----:B------:R-:W-:Y:S01]  /*1920*/  IMAD.MOV.U32 R34, RZ, RZ, -0x800000 ;  /* 0xff800000ff227424 */ /* 0x000fe200078e00ff */
[----:B------:R-:W-:Y:S01]  /*1930*/  @!P1 LEA.HI.X R21, R28, R21, R36, 0x2, P0 ;  /* 0x000000151c159211 */ /* 0x000fe200000f1424 */
[----:B------:R-:W-:Y:S01]  /*1940*/  IMAD.MOV.U32 R28, RZ, RZ, -0x800000 ;  /* 0xff800000ff1c7424 */ /* 0x000fe200078e00ff */
[----:B------:R-:W-:Y:S01]  /*1950*/  @!P2 LEA.HI.X R23, R48, R23, R35, 0x2, P4 ;  /* 0x000000173017a211 */ /* 0x000fe200020f1423 */
[----:B------:R-:W2:Y:S04]  /*1960*/  @!P3 LDG.E R29, desc[UR8][R24.64] ;  /* 0x00000008181db981 */ /* 0x000ea8000c1e1900 */
[----:B------:R-:W2:Y:S04]  /*1970*/  @!P2 LDG.E R34, desc[UR8][R22.64] ;  /* 0x000000081622a981 */ /* 0x000ea8000c1e1900 */
[----:B------:R0:W2:Y:S02]  /*1980*/  @!P1 LDG.E R28, desc[UR8][R20.64] ;  /* 0x00000008141c9981 */ /* 0x0000a4000c1e1900 */
[----:B0-----:R-:W0:Y:S02]  /*1990*/  LDC R20, c[0x0][0x270] ;  /* 0x00009c00ff147b82 */ /* 0x001e240000000800 */
[----:B0-----:R-:W-:-:S04]  /*19a0*/  IABS R23, R20 ;  /* 0x0000001400177213 */ /* 0x001fc80000000000 */
[----:B------:R-:W0:Y:S08]  /*19b0*/  I2F.U32.RP R36, R23 ;  /* 0x0000001700247306 */ /* 0x000e300000209000 */
[----:B0-----:R-:W0:Y:S01]  /*19c0*/  MUFU.RCP R36, R36 ;  /* 0x0000002400247308 */ /* 0x001e220000001000 */
[----:B------:R-:W1:Y:S01]  /*19d0*/  S2R R7, SR_CgaCtaId ;  /* 0x0000000000077919 */ /* 0x000e620000008800 */
[----:B0-----:R-:W-:-:S06]  /*19e0*/  IADD3 R36, R36, 0xffffffe, RZ ;  /* 0x0ffffffe24247810 */ /* 0x001fcc0007ffe0ff */
[----:B------:R-:W0:Y:S01]  /*19f0*/  F2I.FTZ.U32.TRUNC.NTZ R37, R36 ;  /* 0x0000002400257305 */ /* 0x000e22000021f000 */
[----:B------:R-:W-:Y:S02]  /*1a00*/  IABS R22, R20 ;  /* 0x0000001400167213 */ /* 0x000fe40000000000 */
[----:B------:R-:W-:Y:S01]  /*1a10*/  MOV R25, 0x400 ;  /* 0x0000040000197802 */ /* 0x000fe20000000f00 */
[----:B0-----:R-:W-:Y:S02]  /*1a20*/  IMAD.MOV R21, RZ, RZ, -R37 ;  /* 0x000000ffff157224 */ /* 0x001fe400078e0a25 */
[----:B------:R-:W-:Y:S02]  /*1a30*/  IMAD.MOV.U32 R36, RZ, RZ, RZ ;  /* 0x000000ffff247224 */ /* 0x000fe400078e00ff */
[----:B------:R-:W-:Y:S01]  /*1a40*/  IMAD R24, R21, R23, RZ ;  /* 0x0000001715187224 */ /* 0x000fe200078e02ff */
[----:B------:R-:W-:-:S03]  /*1a50*/  IABS R21, R6 ;  /* 0x0000000600157213 */ /* 0x000fc60000000000 */
[----:B------:R-:W-:Y:S01]  /*1a60*/  IMAD.HI.U32 R24, R37, R24, R36 ;  /* 0x0000001825187227 */ /* 0x000fe200078e0024 */
[----:B-1----:R-:W-:-:S03]  /*1a70*/  LEA R7, R7, R25, 0x18 ;  /* 0x0000001907077211 */ /* 0x002fc600078ec0ff */
[----:B------:R-:W-:Y:S02]  /*1a80*/  IMAD.MOV R22, RZ, RZ, -R22 ;  /* 0x000000ffff167224 */ /* 0x000fe400078e0a16 */
[----:B------:R-:W-:Y:S01]  /*1a90*/  IMAD.HI.U32 R24, R24, R21, RZ ;  /* 0x0000001518187227 */ /* 0x000fe200078e00ff */
[C---:B------:R-:W-:Y:S02]  /*1aa0*/  ISETP.GT.AND P2, PT, R39.reuse, 0x3ff, PT ;  /* 0x000003ff2700780c */ /* 0x040fe40003f44270 */
[C---:B------:R-:W-:Y:S02]  /*1ab0*/  ISETP.GT.AND P1, PT, R39.reuse, 0x37f, PT ;  /* 0x0000037f2700780c */ /* 0x040fe40003f24270 */
[----:B------:R-:W-:Y:S01]  /*1ac0*/  ISETP.GT.AND P0, PT, R39, 0x2ff, PT ;  /* 0x000002ff2700780c */ /* 0x000fe20003f04270 */
[----:B------:R-:W-:Y:S02]  /*1ad0*/  IMAD R21, R24, R22, R21 ;  /* 0x0000001618157224 */ /* 0x000fe400078e0215 */
[----:B------:R-:W-:-:S03]  /*1ae0*/  IMAD R0, R0, 0x44, R7 ;  /* 0x0000004400007824 */ /* 0x000fc600078e0207 */
[----:B------:R-:W-:Y:S01]  /*1af0*/  ISETP.GT.U32.AND P4, PT, R23, R21, PT ;  /* 0x000000151700720c */ /* 0x000fe20003f84070 */
[----:B------:R-:W-:Y:S01]  /*1b00*/  IMAD R0, R11, 0x4, R0 ;  /* 0x000000040b007824 */ /* 0x000fe200078e0200 */
[C---:B------:R-:W-:Y:S02]  /*1b10*/  ISETP.GT.AND P3, PT, R39.reuse, 0x27f, PT ;  /* 0x0000027f2700780c */ /* 0x040fe40003f64270 */
[----:B------:R-:W-:-:S09]  /*1b20*/  ISETP.GT.AND P6, PT, R39, 0x7f, PT ;  /* 0x0000007f2700780c */ /* 0x000fd20003fc4270 */
[----:B------:R-:W-:Y:S01]  /*1b30*/  @!P4 IMAD.IADD R21, R21, 0x1, -R23 ;  /* 0x000000011515c824 */ /* 0x000fe200078e0a17 */
[----:B------:R-:W-:Y:S02]  /*1b40*/  LOP3.LUT R6, R6, R20, RZ, 0x3c, !PT ;  /* 0x0000001406067212 */ /* 0x000fe400078e3cff */
[----:B------:R-:W-:Y:S01]  /*1b50*/  @!P4 IADD3 R24, R24, 0x1, RZ ;  /* 0x000000011818c810 */ /* 0x000fe20007ffe0ff */
[----:B------:R-:W-:Y:S01]  /*1b60*/  BSSY B0, `(.L_x_57) ;  /* 0x0000032000007945 */ /* 0x000fe20003800000 */
[----:B---3--:R-:W-:Y:S01]  /*1b70*/  @!P2 STS [R0], R32 ;  /* 0x000000200000a388 */ /* 0x008fe20000000800 */
[----:B------:R-:W-:-:S03]  /*1b80*/  ISETP.GT.AND P2, PT, R39, 0x1ff, PT ;  /* 0x000001ff2700780c */ /* 0x000fc60003f44270 */
[----:B-----5:R-:W-:Y:S01]  /*1b90*/  @!P1 STS [R0+0x220], R19 ;  /* 0x0002201300009388 */ /* 0x020fe20000000800 */
[----:B------:R-:W-:-:S03]  /*1ba0*/  ISETP.GT.AND P1, PT, R39, 0x17f, PT ;  /* 0x0000017f2700780c */ /* 0x000fc60003f24270 */
[----:B------:R-:W-:Y:S01]  /*1bb0*/  @!P0 STS [R0+0x440], R26 ;  /* 0x0004401a00008388 */ /* 0x000fe20000000800 */
[----:B------:R-:W-:-:S03]  /*1bc0*/  ISETP.GT.AND P0, PT, R39, 0xff, PT ;  /* 0x000000ff2700780c */ /* 0x000fc60003f04270 */
[----:B------:R-:W-:Y:S01]  /*1bd0*/  @!P3 STS [R0+0x660], R33 ;  /* 0x000660210000b388 */ /* 0x000fe20000000800 */
[----:B------:R-:W-:-:S03]  /*1be0*/  ISETP.GE.U32.AND P3, PT, R21, R23, PT ;  /* 0x000000171500720c */ /* 0x000fc60003f66070 */
[----:B----4-:R-:W-:Y:S01]  /*1bf0*/  @!P2 STS [R0+0x880], R27 ;  /* 0x0008801b0000a388 */ /* 0x010fe20000000800 */
[----:B------:R-:W-:-:S03]  /*1c00*/  ISETP.GE.AND P2, PT, R6, RZ, PT ;  /* 0x000000ff0600720c */ /* 0x000fc60003f46270 */
[----:B--2---:R-:W-:Y:S04]  /*1c10*/  @!P1 STS [R0+0xaa0], R29 ;  /* 0x000aa01d00009388 */ /* 0x004fe80000000800 */
[----:B------:R-:W-:Y:S04]  /*1c20*/  @!P0 STS [R0+0xcc0], R34 ;  /* 0x000cc02200008388 */ /* 0x000fe80000000800 */
[----:B------:R0:W-:Y:S01]  /*1c30*/  @!P6 STS [R0+0xee0], R28 ;  /* 0x000ee01c0000e388 */ /* 0x0001e20000000800 */
[----:B------:R-:W-:Y:S01]  /*1c40*/  ISETP.NE.AND P0, PT, R20, RZ, PT ;  /* 0x000000ff1400720c */ /* 0x000fe20003f05270 */
[----:B------:R-:W-:-:S04]  /*1c50*/  @P3 VIADD R24, R24, 0x1 ;  /* 0x0000000118183836 */ /* 0x000fc80000000000 */
[----:B------:R-:W-:Y:S01]  /*1c60*/  IMAD.MOV.U32 R6, RZ, RZ, R24 ;  /* 0x000000ffff067224 */ /* 0x000fe200078e0018 */
[----:B0-----:R-:W-:-:S04]  /*1c70*/  LOP3.LUT R0, R31, R15, RZ, 0xfc, !PT ;  /* 0x0000000f1f007212 */ /* 0x001fc800078efcff */
[----:B------:R-:W-:Y:S01]  /*1c80*/  ISETP.NE.U32.AND P1, PT, R0, RZ, PT ;  /* 0x000000ff0000720c */ /* 0x000fe20003f25070 */
[----:B------:R-:W-:Y:S02]  /*1c90*/  @!P2 IMAD.MOV R6, RZ, RZ, -R6 ;  /* 0x000000ffff06a224 */ /* 0x000fe400078e0a06 */
[----:B------:R-:W-:-:S10]  /*1ca0*/  @!P0 LOP3.LUT R6, RZ, R20, RZ, 0x33, !PT ;  /* 0x00000014ff068212 */ /* 0x000fd400078e33ff */
        /* <DEDUP_REMOVED lines=10> */
.L_x_58:
        /* <DEDUP_REMOVED lines=19> */
.L_x_59:
[----:B------:R-:W-:Y:S05]  /*1e80*/  BSYNC B0 ;  /* 0x0000000000007941 */ /* 0x000fea0003800000 */
.L_x_57:
[----:B------:R-:W-:Y:S01]  /*1e90*/  BAR.SYNC.DEFER_BLOCKING 0x0 ;  /* 0x0000000000007b1d */ /* 0x000fe20000010000 */
[----:B------:R-:W-:Y:S01]  /*1ea0*/  LEA.HI R10, R10, R39, RZ, 0x3 ;  /* 0x000000270a0a7211 */ /* 0x000fe200078f18ff */
[----:B------:R-:W-:Y:S01]  /*1eb0*/  IMAD.MOV.U32 R36, RZ, RZ, -0x800000 ;  /* 0xff800000ff247424 */ /* 0x000fe200078e00ff */
[----:B------:R-:W-:Y:S01]  /*1ec0*/  MOV R35, 0xff800000 ;  /* 0xff80000000237802 */ /* 0x000fe20000000f00 */
[----:B------:R-:W-:Y:S01]  /*1ed0*/  IMAD.MOV.U32 R37, RZ, RZ, -0x800000 ;  /* 0xff800000ff257424 */ /* 0x000fe200078e00ff */
[----:B------:R-:W-:Y:S01]  /*1ee0*/  LOP3.LUT R0, R10, 0xfffffff8, RZ, 0xc0, !PT ;  /* 0xfffffff80a007812 */ /* 0x000fe200078ec0ff */
[----:B------:R-:W-:Y:S01]  /*1ef0*/  IMAD.MOV.U32 R34, RZ, RZ, -0x800000 ;  /* 0xff800000ff227424 */ /* 0x000fe200078e00ff */
[----:B------:R-:W-:Y:S01]  /*1f00*/  MOV R30, 0xff800000 ;  /* 0xff800000001e7802 */ /* 0x000fe20000000f00 */
[----:B------:R-:W-:Y:S01]  /*1f10*/  IMAD.MOV.U32 R32, RZ, RZ, -0x800000 ;  /* 0xff800000ff207424 */ /* 0x000fe200078e00ff */
[----:B------:R-:W-:Y:S01]  /*1f20*/  IABS R20, R3 ;  /* 0x0000000300147213 */ /* 0x000fe20000000000 */
[----:B------:R-:W-:Y:S01]  /*1f30*/  IMAD.IADD R39, R39, 0x1, -R0 ;  /* 0x0000000127277824 */ /* 0x000fe200078e0a00 */
[----:B------:R-:W-:Y:S01]  /*1f40*/  ULDC.U8 UR4, c[0x0][0x3d9] ;  /* 0x0000f64000047ab9 */ /* 0x000fe20000000000 */
[----:B------:R-:W-:Y:S01]  /*1f50*/  IMAD.MOV.U32 R33, RZ, RZ, -0x800000 ;  /* 0xff800000ff217424 */ /* 0x000fe200078e00ff */
[----:B------:R-:W0:Y:S01]  /*1f60*/  I2F.RP R29, R20 ;  /* 0x00000014001d7306 */ /* 0x000e220000209400 */
[----:B------:R-:W-:Y:S01]  /*1f70*/  IMAD R38, R39, 0x44, R7 ;  /* 0x0000004427267824 */ /* 0x000fe200078e0207 */
[----:B------:R-:W-:Y:S01]  /*1f80*/  SHF.R.S32.HI R7, RZ, 0x3, R10 ;  /* 0x00000003ff077819 */ /* 0x000fe2000001140a */
[----:B------:R-:W-:Y:S01]  /*1f90*/  IMAD.MOV.U32 R31, RZ, RZ, -0x800000 ;  /* 0xff800000ff1f7424 */ /* 0x000fe200078e00ff */
[----:B------:R-:W-:Y:S01]  /*1fa0*/  BSSY B1, `(.L_x_60) ;  /* 0x000025d000017945 */ /* 0x000fe20003800000 */
[----:B------:R-:W-:Y:S01]  /*1fb0*/  IMAD.MOV.U32 R44, RZ, RZ, RZ ;  /* 0x000000ffff2c7224 */ /* 0x000fe200078e00ff */
[----:B------:R-:W-:-:S05]  /*1fc0*/  LEA R38, R7, R38, 0x2 ;  /* 0x0000002607267211 */ /* 0x000fca00078e10ff */
[----:B------:R-:W-:Y:S04]  /*1fd0*/  @!P6 LDS R36, [R38] ;  /* 0x000000002624e984 */ /* 0x000fe80000000800 */
[----:B------:R-:W1:Y:S01]  /*1fe0*/  @!P6 LDS R37, [R38+0x220] ;  /* 0x000220002625e984 */ /* 0x000e620000000800 */
[----:B0-----:R-:W0:Y:S03]  /*1ff0*/  MUFU.RCP R29, R29 ;  /* 0x0000001d001d7308 */ /* 0x001e260000001000 */
[----:B------:R-:W2:Y:S04]  /*2000*/  @!P6 LDS R34, [R38+0x440] ;  /* 0x000440002622e984 */ /* 0x000ea80000000800 */
[----:B------:R-:W3:Y:S04]  /*2010*/  @!P6 LDS R35, [R38+0x660] ;  /* 0x000660002623e984 */ /* 0x000ee80000000800 */
[----:B------:R-:W4:Y:S04]  /*2020*/  @!P6 LDS R32, [R38+0x880] ;  /* 0x000880002620e984 */ /* 0x000f280000000800 */
[----:B------:R-:W5:Y:S01]  /*2030*/  @!P6 LDS R33, [R38+0xaa0] ;  /* 0x000aa0002621e984 */ /* 0x000f620000000800 */
[----:B0-----:R-:W-:-:S03]  /*2040*/  VIADD R29, R29, 0xffffffe ;  /* 0x0ffffffe1d1d7836 */ /* 0x001fc60000000000 */
[----:B------:R-:W0:Y:S01]  /*2050*/  @!P6 LDS R30, [R38+0xcc0] ;  /* 0x000cc000261ee984 */ /* 0x000e220000000800 */
[----:B------:R-:W-:Y:S03]  /*2060*/  F2I.FTZ.U32.TRUNC.NTZ R45, R29 ;  /* 0x0000001d002d7305 */ /* 0x000fe6000021f000 */
[----:B------:R-:W0:Y:S01]  /*2070*/  @!P6 LDS R31, [R38+0xee0] ;  /* 0x000ee000261fe984 */ /* 0x000e220000000800 */
[----:B-1----:R-:W-:-:S04]  /*2080*/  FMNMX.FTZ R10, R36, R37, !PT ;  /* 0x00000025240a7209 */ /* 0x002fc80007810000 */
[----:B--2---:R-:W-:-:S04]  /*2090*/  FMNMX.FTZ R10, R10, R34, !PT ;  /* 0x000000220a0a7209 */ /* 0x004fc80007810000 */
[----:B---3--:R-:W-:-:S04]  /*20a0*/  FMNMX.FTZ R10, R10, R35, !PT ;  /* 0x000000230a0a7209 */ /* 0x008fc80007810000 */
[----:B----4-:R-:W-:-:S04]  /*20b0*/  FMNMX.FTZ R10, R10, R32, !PT ;  /* 0x000000200a0a7209 */ /* 0x010fc80007810000 */
[----:B-----5:R-:W-:-:S04]  /*20c0*/  FMNMX.FTZ R10, R10, R33, !PT ;  /* 0x000000210a0a7209 */ /* 0x020fc80007810000 */
[----:B0-----:R-:W-:-:S04]  /*20d0*/  FMNMX.FTZ R10, R10, R30, !PT ;  /* 0x0000001e0a0a7209 */ /* 0x001fc80007810000 */
[----:B------:R-:W-:-:S05]  /*20e0*/  FMNMX.FTZ R10, R10, R31, !PT ;  /* 0x0000001f0a0a7209 */ /* 0x000fca0007810000 */
        /* <DEDUP_REMOVED lines=26> */
[----:B------:R-:W-:Y:S01]  /*2290*/  FADD.FTZ R21, -R19, R31 ;  /* 0x0000001f13157221 */ /* 0x000fe20000010100 */
[----:B------:R-:W-:-:S03]  /*22a0*/  FMUL.FTZ R22, R22, 1.4426950216293334961 ;  /* 0x3fb8aa3b16167820 */ /* 0x000fc60000410000 */
[----:B------:R-:W0:Y:S01]  /*22b0*/  MUFU.EX2 R27, R27 ;  /* 0x0000001b001b7308 */ /* 0x000e220000000800 */
[----:B------:R-:W-:-:S07]  /*22c0*/  FMUL.FTZ R21, R21, 1.4426950216293334961 ;  /* 0x3fb8aa3b15157820 */ /* 0x000fce0000410000 */
[----:B------:R-:W1:Y:S08]  /*22d0*/  MUFU.EX2 R26, R26 ;  /* 0x0000001a001a7308 */ /* 0x000e700000000800 */
[----:B------:R-:W2:Y:S01]  /*22e0*/  MUFU.EX2 R25, R25 ;  /* 0x0000001900197308 */ /* 0x000ea20000000800 */
[----:B0-----:R-:W-:Y:S01]  /*22f0*/  FADD.FTZ R27, R28, R27 ;  /* 0x0000001b1c1b7221 */ /* 0x001fe20000010000 */
[----:B------:R-:W-:-:S06]  /*2300*/  HFMA2.MMA R28, -RZ, RZ, 0, 0 ;  /* 0x00000000ff1c7435 */ /* 0x000fcc00000001ff */
[----:B------:R-:W0:Y:S01]  /*2310*/  MUFU.EX2 R24, R24 ;  /* 0x0000001800187308 */ /* 0x000e220000000800 */
[----:B-1----:R-:W-:Y:S01]  /*2320*/  FADD.FTZ R26, R27, R26 ;  /* 0x0000001a1b1a7221 */ /* 0x002fe20000010000 */
[----:B------:R-:W-:-:S04]  /*2330*/  IMAD.MOV R27, RZ, RZ, -R45 ;  /* 0x000000ffff1b7224 */ /* 0x000fc800078e0a2d */
[----:B------:R-:W-:Y:S02]  /*2340*/  IMAD R27, R27, R20, RZ ;  /* 0x000000141b1b7224 */ /* 0x000fe400078e02ff */
[----:B------:R-:W1:Y:S01]  /*2350*/  MUFU.EX2 R23, R23 ;  /* 0x0000001700177308 */ /* 0x000e620000000800 */
[----:B--2---:R-:W-:Y:S01]  /*2360*/  FADD.FTZ R25, R26, R25 ;  /* 0x000000191a197221 */ /* 0x004fe20000010000 */
[----:B------:R-:W-:-:S06]  /*2370*/  IMAD.HI.U32 R27, R45, R27, R44 ;  /* 0x0000001b2d1b7227 */ /* 0x000fcc00078e002c */
[----:B------:R-:W2:Y:S01]  /*2380*/  MUFU.EX2 R22, R22 ;  /* 0x0000001600167308 */ /* 0x000ea20000000800 */
[----:B0-----:R-:W-:-:S07]  /*2390*/  FADD.FTZ R24, R25, R24 ;  /* 0x0000001819187221 */ /* 0x001fce0000010000 */
[----:B------:R-:W0:Y:S01]  /*23a0*/  MUFU.EX2 R21, R21 ;  /* 0x0000001500157308 */ /* 0x000e220000000800 */
[----:B-1----:R-:W-:Y:S01]  /*23b0*/  FADD.FTZ R23, R24, R23 ;  /* 0x0000001718177221 */ /* 0x002fe20000010000 */
[----:B------:R-:W-:-:S06]  /*23c0*/  IADD3 R24, R20, UR5, RZ ;  /* 0x0000000514187c10 */ /* 0x000fcc000fffe0ff */
[----:B------:R-:W1:Y:S01]  /*23d0*/  MUFU.RCP R10, R10 ;  /* 0x0000000a000a7308 */ /* 0x000e620000001000 */
[----:B--2---:R-:W-:-:S04]  /*23e0*/  FADD.FTZ R22, R23, R22 ;  /* 0x0000001617167221 */ /* 0x004fc80000010000 */
[----:B0-----:R-:W-:Y:S01]  /*23f0*/  FADD.FTZ R21, R22, R21 ;  /* 0x0000001516157221 */ /* 0x001fe20000010000 */
[----:B------:R-:W-:-:S04]  /*2400*/  IABS R22, R24 ;  /* 0x0000001800167213 */ /* 0x000fc80000000000 */
[----:B------:R-:W0:Y:S01]  /*2410*/  SHFL.BFLY PT, R26, R21, 0x4, 0x1f ;  /* 0x0c801f00151a7f89 */ /* 0x000e2200000e0000 */
[----:B------:R-:W-:Y:S01]  /*2420*/  IMAD.HI.U32 R27, R27, R22, RZ ;  /* 0x000000161b1b7227 */ /* 0x000fe200078e00ff */
[----:B-1----:R-:W-:-:S04]  /*2430*/  IADD3 R10, R10, 0xffffffe, RZ ;  /* 0x0ffffffe0a0a7810 */ /* 0x002fc80007ffe0ff */
[----:B------:R-:W1:Y:S02]  /*2440*/  F2I.FTZ.U32.TRUNC.NTZ R29, R10 ;  /* 0x0000000a001d7305 */ /* 0x000e64000021f000 */
[--C-:B-1----:R-:W-:Y:S01]  /*2450*/  IMAD.MOV R23, RZ, RZ, -R29.reuse ;  /* 0x000000ffff177224 */ /* 0x102fe200078e0a1d */
[----:B------:R-:W-:Y:S01]  /*2460*/  IABS R10, R0 ;  /* 0x00000000000a7213 */ /* 0x000fe20000000000 */
[----:B0-----:R-:W-:Y:S01]  /*2470*/  FADD.FTZ R26, R21, R26 ;  /* 0x0000001a151a7221 */ /* 0x001fe20000010000 */
[----:B------:R-:W-:Y:S01]  /*2480*/  IABS R21, R3 ;  /* 0x0000000300157213 */ /* 0x000fe20000000000 */
[----:B------:R-:W-:Y:S02]  /*2490*/  IMAD R23, R23, R11, RZ ;  /* 0x0000000b17177224 */ /* 0x000fe400078e02ff */
[----:B------:R-:W-:Y:S01]  /*24a0*/  IMAD.MOV R10, RZ, RZ, -R10 ;  /* 0x000000ffff0a7224 */ /* 0x000fe200078e0a0a */
[----:B------:R-:W0:Y:S01]  /*24b0*/  SHFL.BFLY PT, R25, R26, 0x2, 0x1f ;  /* 0x0c401f001a197f89 */ /* 0x000e2200000e0000 */
[----:B------:R-:W-:Y:S01]  /*24c0*/  IMAD.HI.U32 R23, R29, R23, R28 ;  /* 0x000000171d177227 */ /* 0x000fe200078e001c */
[----:B------:R-:W-:-:S03]  /*24d0*/  MOV R29, 0x7f800000 ;  /* 0x7f800000001d7802 */ /* 0x000fc60000000f00 */
[----:B------:R-:W-:Y:S02]  /*24e0*/  IMAD.MOV R21, RZ, RZ, -R21 ;  /* 0x000000ffff157224 */ /* 0x000fe400078e0a15 */
[----:B------:R-:W-:-:S04]  /*24f0*/  IMAD.HI.U32 R23, R23, R22, RZ ;  /* 0x0000001617177227 */ /* 0x000fc800078e00ff */
[----:B------:R-:W-:-:S05]  /*2500*/  IMAD R21, R27, R21, R22 ;  /* 0x000000151b157224 */ /* 0x000fca00078e0216 */
[----:B------:R-:W-:Y:S01]  /*2510*/  ISETP.GT.U32.AND P4, PT, R20, R21, PT ;  /* 0x000000151400720c */ /* 0x000fe20003f84070 */
[----:B0-----:R-:W-:Y:S01]  /*2520*/  FADD.FTZ R25, R26, R25 ;  /* 0x000000191a197221 */ /* 0x001fe20000010000 */
[----:B------:R-:W-:Y:S02]  /*2530*/  IMAD R26, R23, R10, R22 ;  /* 0x0000000a171a7224 */ /* 0x000fe400078e0216 */
[----:B------:R-:W0:Y:S09]  /*2540*/  S2R R10, SR_TID.X ;  /* 0x00000000000a7919 */ /* 0x000e320000002100 */
[----:B------:R-:W-:Y:S01]  /*2550*/  @!P4 IADD3 R21, R21, -R20, RZ ;  /* 0x800000141515c210 */ /* 0x000fe20007ffe0ff */
[----:B------:R-:W1:Y:S01]  /*2560*/  SHFL.BFLY PT, R22, R25, 0x1, 0x1f ;  /* 0x0c201f0019167f89 */ /* 0x000e6200000e0000 */
[----:B------:R-:W-:-:S02]  /*2570*/  ISETP.GT.U32.AND P1, PT, R11, R26, PT ;  /* 0x0000001a0b00720c */ /* 0x000fc40003f24070 */
[-C--:B------:R-:W-:Y:S02]  /*2580*/  ISETP.GE.U32.AND P2, PT, R21, R20.reuse, PT ;  /* 0x000000141500720c */ /* 0x080fe40003f46070 */
[----:B------:R-:W-:Y:S02]  /*2590*/  @!P4 IADD3 R27, R27, 0x1, RZ ;  /* 0x000000011b1bc810 */ /* 0x000fe40007ffe0ff */
[----:B------:R-:W-:Y:S02]  /*25a0*/  ISETP.GT.AND P4, PT, R4, RZ, PT ;  /* 0x000000ff0400720c */ /* 0x000fe40003f84270 */
[C---:B------:R-:W-:Y:S02]  /*25b0*/  LOP3.LUT R21, R24.reuse, R20, RZ, 0x3c, !PT ;  /* 0x0000001418157212 */ /* 0x040fe400078e3cff */
[----:B------:R-:W-:Y:S02]  /*25c0*/  LOP3.LUT R24, R24, R0, RZ, 0x3c, !PT ;  /* 0x0000000018187212 */ /* 0x000fe400078e3cff */
[----:B------:R-:W-:Y:S01]  /*25d0*/  ISETP.GE.AND P3, PT, R21, RZ, PT ;  /* 0x000000ff1500720c */ /* 0x000fe20003f66270 */
[----:B------:R-:W-:Y:S01]  /*25e0*/  @!P1 IMAD.IADD R26, R26, 0x1, -R11 ;  /* 0x000000011a1a9824 */ /* 0x000fe200078e0a0b */
[----:B------:R-:W-:Y:S01]  /*25f0*/  LEA.HI.SX32 R21, R3, 0x1, 0x1 ;  /* 0x0000000103157811 */ /* 0x000fe200078f0aff */
[----:B------:R-:W-:Y:S01]  /*2600*/  @!P1 VIADD R23, R23, 0x1 ;  /* 0x0000000117179836 */ /* 0x000fe20000000000 */
[----:B------:R-:W-:-:S02]  /*2610*/  @P2 IADD3 R27, R27, 0x1, RZ ;  /* 0x000000011b1b2810 */ /* 0x000fc40007ffe0ff */
[----:B------:R-:W-:Y:S02]  /*2620*/  ISETP.GE.U32.AND P5, PT, R26, R11, PT ;  /* 0x0000000b1a00720c */ /* 0x000fe40003fa6070 */
[----:B------:R-:W2:Y:S01]  /*2630*/  LDC R11, c[0x0][0x2c4] ;  /* 0x0000b100ff0b7b82 */ /* 0x000ea20000000800 */
[----:B------:R-:W-:Y:S01]  /*2640*/  SHF.R.S32.HI R26, RZ, 0x1f, R3 ;  /* 0x0000001fff1a7819 */ /* 0x000fe20000011403 */
[----:B-1----:R-:W-:Y:S01]  /*2650*/  FADD.FTZ R25, R25, R22 ;  /* 0x0000001619197221 */ /* 0x002fe20000010000 */
[----:B------:R-:W-:Y:S02]  /*2660*/  ISETP.GE.AND P2, PT, R24, RZ, PT ;  /* 0x000000ff1800720c */ /* 0x000fe40003f46270 */
[----:B------:R-:W-:Y:S02]  /*2670*/  SHF.R.S32.HI R24, RZ, 0x1f, R4 ;  /* 0x0000001fff187819 */ /* 0x000fe40000011404 */
[----:B------:R-:W-:Y:S02]  /*2680*/  FSETP.NE.FTZ.AND P1, PT, R25, RZ, PT ;  /* 0x000000ff1900720b */ /* 0x000fe40003f35000 */
[----:B------:R-:W-:-:S02]  /*2690*/  @!P0 IADD3 R21, R26, RZ, RZ ;  /* 0x000000ff1a158210 */ /* 0x000fc40007ffe0ff */
[----:B------:R-:W-:Y:S01]  /*26a0*/  @P5 VIADD R23, R23, 0x1 ;  /* 0x0000000117175836 */ /* 0x000fe20000000000 */
[----:B------:R-:W-:Y:S02]  /*26b0*/  ISETP.NE.AND P5, PT, R3, RZ, PT ;  /* 0x000000ff0300720c */ /* 0x000fe40003fa5270 */
[----:B------:R-:W-:Y:S02]  /*26c0*/  ISETP.NE.AND P0, PT, R0, RZ, PT ;  /* 0x000000ff0000720c */ /* 0x000fe40003f05270 */
[----:B------:R-:W-:Y:S01]  /*26d0*/  LEA.HI.SX32 R22, R4, 0x1, 0x1 ;  /* 0x0000000104167811 */ /* 0x000fe200078f0aff */
[----:B------:R-:W-:Y:S01]  /*26e0*/  @!P4 IMAD.MOV R22, RZ, RZ, R24 ;  /* 0x000000ffff16c224 */ /* 0x000fe200078e0218 */
[C---:B0-----:R-:W-:Y:S01]  /*26f0*/  LOP3.LUT P4, RZ, R10.reuse, 0x7, RZ, 0xc0, !PT ;  /* 0x000000070aff7812 */ /* 0x041fe2000788c0ff */
[----:B------:R-:W-:Y:S01]  /*2700*/  @!P2 IMAD.MOV R23, RZ, RZ, -R23 ;  /* 0x000000ffff17a224 */ /* 0x000fe200078e0a17 */
[----:B------:R-:W-:Y:S01]  /*2710*/  @!P3 IADD3 R27, -R27, RZ, RZ ;  /* 0x000000ff1b1bb210 */ /* 0x000fe20007ffe1ff */
[----:B------:R-:W0:Y:S01]  /*2720*/  @P1 MUFU.LG2 R24, R25 ;  /* 0x0000001900181308 */ /* 0x000e220000000c00 */
[----:B------:R-:W-:-:S02]  /*2730*/  ISETP.GT.OR P4, PT, R10, 0x7f, P4 ;  /* 0x0000007f0a00780c */ /* 0x000fc40002784670 */
[----:B------:R-:W-:Y:S02]  /*2740*/  ISETP.NE.AND P3, PT, RZ, UR4, PT ;  /* 0x00000004ff007c0c */ /* 0x000fe4000bf65270 */
[----:B------:R-:W-:Y:S02]  /*2750*/  @!P5 LOP3.LUT R27, RZ, R20, RZ, 0x33, !PT ;  /* 0x00000014ff1bd212 */ /* 0x000fe400078e33ff */
[----:B--2---:R-:W-:Y:S02]  /*2760*/  SEL R11, R11, 0x1, !P3 ;  /* 0x000000010b0b7807 */ /* 0x004fe40005800000 */
[----:B------:R-:W-:Y:S02]  /*2770*/  ISETP.LT.U32.AND P2, PT, R8, R27, PT ;  /* 0x0000001b0800720c */ /* 0x000fe40003f41070 */
[----:B------:R-:W-:Y:S01]  /*2780*/  SHF.R.S32.HI R20, RZ, 0x1f, R27 ;  /* 0x0000001fff147819 */ /* 0x000fe2000001141b */
[----:B------:R-:W-:Y:S01]  /*2790*/  IMAD R6, R6, R11, RZ ;  /* 0x0000000b06067224 */ /* 0x000fe200078e02ff */
[----:B------:R-:W-:-:S02]  /*27a0*/  @!P0 LOP3.LUT R23, RZ, R0, RZ, 0x33, !PT ;  /* 0x00000000ff178212 */ /* 0x000fc400078e33ff */
[----:B------:R-:W-:Y:S01]  /*27b0*/  ISETP.LT.AND.EX P2, PT, R9, R20, PT, P2 ;  /* 0x000000140900720c */ /* 0x000fe20003f41320 */
[----:B0-----:R-:W-:Y:S02]  /*27c0*/  @P1 FFMA.FTZ R29, R24, 0.69314718246459960938, R19 ;  /* 0x3f317218181d1823 */ /* 0x001fe40000010013 */
        /* <DEDUP_REMOVED lines=53> */
.L_x_64:
        /* <DEDUP_REMOVED lines=22> */
.L_x_65:
[----:B------:R-:W-:Y:S05]  /*2c80*/  BSYNC B0 ;  /* 0x0000000000007941 */ /* 0x000fea0003800000 */
.L_x_63:
        /* <DEDUP_REMOVED lines=8> */
[----:B------:R-:W-:Y:S05]  /*2d10*/  CALL.REL.NOINC `($__internal_1_$__cuda_sm20_div_s64) ;  /* 0x0000002000f87944 */ /* 0x000fea0003c00000 */
        /* <DEDUP_REMOVED lines=11> */
.L_x_67:
        /* <DEDUP_REMOVED lines=22> */
.L_x_68:
[----:B------:R-:W-:Y:S05]  /*2f30*/  BSYNC B0 ;  /* 0x0000000000007941 */ /* 0x000fea0003800000 */
.L_x_66:
        /* <DEDUP_REMOVED lines=11> */
[----:B------:R-:W-:Y:S05]  /*2ff0*/  CALL.REL.NOINC `($__internal_1_$__cuda_sm20_div_s64) ;  /* 0x0000002000407944 */ /* 0x000fea0003c00000 */
        /* <DEDUP_REMOVED lines=12> */
.L_x_70:
        /* <DEDUP_REMOVED lines=22> */
.L_x_71:
[----:B------:R-:W-:Y:S05]  /*3220*/  BSYNC B0 ;  /* 0x0000000000007941 */ /* 0x000fea0003800000 */
.L_x_69:
        /* <DEDUP_REMOVED lines=52> */
.L_x_73:
        /* <DEDUP_REMOVED lines=23> */
.L_x_74:
[----:B------:R-:W-:Y:S05]  /*36e0*/  BSYNC B0 ;  /* 0x0000000000007941 */ /* 0x000fea0003800000 */
.L_x_72:
        /* <DEDUP_REMOVED lines=20> */
.L_x_76:
        /* <DEDUP_REMOVED lines=22> */
.L_x_77:
[----:B------:R-:W-:Y:S05]  /*3990*/  BSYNC B0 ;  /* 0x0000000000007941 */ /* 0x000fea0003800000 */
.L_x_75:
        /* <DEDUP_REMOVED lines=22> */
.L_x_79:
        /* <DEDUP_REMOVED lines=23> */
.L_x_80:
[----:B------:R-:W-:Y:S05]  /*3c70*/  BSYNC B0 ;  /* 0x0000000000007941 */ /* 0x000fea0003800000 */
.L_x_78:
        /* <DEDUP_REMOVED lines=39> */
.L_x_82:
        /* <DEDUP_REMOVED lines=23> */
.L_x_83:
[----:B------:R-:W-:Y:S05]  /*4060*/  BSYNC B0 ;  /* 0x0000000000007941 */ /* 0x000fea0003800000 */
.L_x_81:
        /* <DEDUP_REMOVED lines=31> */
.L_x_85:
        /* <DEDUP_REMOVED lines=23> */
.L_x_86:
[----:B------:R-:W-:Y:S05]  /*43d0*/  BSYNC B0 ;  /* 0x0000000000007941 */ /* 0x000fea0003800000 */
.L_x_84:
        /* <DEDUP_REMOVED lines=21> */
.L_x_62:
[----:B------:R-:W-:Y:S02]  /*4530*/  ULDC.64 UR4, c[0x0][0x2b0] ;  /* 0x0000ac0000047ab9 */ /* 0x000fe40000000a00 */
[----:B------:R-:W-:-:S04]  /*4540*/  LEA R2, P0, R44, UR4, 0x2 ;  /* 0x000000042c027c11 */ /* 0x000fc8000f8010ff */
[----:B------:R-:W-:-:S05]  /*4550*/  LEA.HI.X R3, R44, UR5, R45, 0x2, P0 ;  /* 0x000000052c037c11 */ /* 0x000fca00080f142d */
[----:B------:R0:W-:Y:S04]  /*4560*/  STG.E desc[UR8][R2.64], R29 ;  /* 0x0000001d02007986 */ /* 0x0001e8000c101908 */
.L_x_61:
[----:B------:R-:W-:Y:S05]  /*4570*/  BSYNC B1 ;  /* 0x0000000000017941 */ /* 0x000fea0003800000 */
.L_x_60:
[----:B------:R-:W2:Y:S01]  /*4580*/  LDC R0, c[0x0][0x3c4] ;  /* 0x0000f100ff007b82 */ /* 0x000ea20000000800 */
[C---:B0-----:R-:W-:Y:S01]  /*4590*/  IADD3 R2, R39.reuse, 0x8, RZ ;  /* 0x0000000827027810 */ /* 0x041fe20007ffe0ff */
[----:B-1----:R-:W-:Y:S01]  /*45a0*/  HFMA2.MMA R4, -RZ, RZ, 0, 0 ;  /* 0x00000000ff047435 */ /* 0x002fe200000001ff */
[C---:B------:R-:W-:Y:S01]  /*45b0*/  IMAD.SHL.U32 R16, R39.reuse, 0x4, RZ ;  /* 0x0000000427107824 */ /* 0x040fe200078e00ff */
        /* <DEDUP_REMOVED lines=12> */
[----:B------:R-:W-:Y:S02]  /*4680*/  VIADD R2, R39, 0x28 ;  /* 0x0000002827027836 */ /* 0x000fe40000000000 */
[C---:B------:R-:W-:Y:S01]  /*4690*/  @!P4 FADD.FTZ R34, -R29.reuse, R34 ;  /* 0x000000221d22c221 */ /* 0x040fe20000010100 */
[----:B------:R-:W0:Y:S02]  /*46a0*/  @!P0 MUFU.EX2 R3, R3 ;  /* 0x0000000300038308 */ /* 0x000e240000000800 */
[----:B------:R-:W-:Y:S01]  /*46b0*/  ISETP.GE.OR P1, PT, R2, R0, P6 ;  /* 0x000000000200720c */ /* 0x000fe20003726670 */
[----:B------:R-:W-:Y:S01]  /*46c0*/  @!P3 FADD.FTZ R35, -R29, R35 ;  /* 0x000000231d23b221 */ /* 0x000fe20000010100 */
[----:B------:R-:W-:Y:S01]  /*46d0*/  IADD3 R2, R39, 0x30, RZ ;  /* 0x0000003027027810 */ /* 0x000fe20007ffe0ff */
[----:B------:R-:W-:-:S02]  /*46e0*/  @!P4 FMUL.FTZ R34, R34, 1.4426950216293334961 ;  /* 0x3fb8aa3b2222c820 */ /* 0x000fc40000410000 */
[----:B------:R-:W-:Y:S01]  /*46f0*/  @!P3 FMUL.FTZ R35, R35, 1.4426950216293334961 ;  /* 0x3fb8aa3b2323b820 */ /* 0x000fe20000410000 */
[----:B------:R-:W1:Y:S01]  /*4700*/  @!P5 MUFU.EX2 R37, R37 ;  /* 0x000000250025d308 */ /* 0x000e620000000800 */
[----:B------:R-:W-:-:S04]  /*4710*/  @!P2 FADD.FTZ R32, -R29, R32 ;  /* 0x000000201d20a221 */ /* 0x000fc80000010100 */
[----:B------:R-:W-:Y:S02]  /*4720*/  @!P2 FMUL.FTZ R32, R32, 1.4426950216293334961 ;  /* 0x3fb8aa3b2020a820 */ /* 0x000fe40000410000 */
[----:B------:R-:W-:Y:S01]  /*4730*/  @!P1 FADD.FTZ R33, -R29, R33 ;  /* 0x000000211d219221 */ /* 0x000fe20000010100 */
[----:B0-----:R-:W-:Y:S01]  /*4740*/  @!P0 STS [R38], R3 ;  /* 0x0000000326008388 */ /* 0x001fe20000000800 */
[----:B------:R-:W-:Y:S01]  /*4750*/  ISETP.GE.OR P0, PT, R2, R0, P6 ;  /* 0x000000000200720c */ /* 0x000fe20003706670 */
[----:B------:R-:W0:Y:S01]  /*4760*/  @!P4 MUFU.EX2 R34, R34 ;  /* 0x000000220022c308 */ /* 0x000e220000000800 */
[----:B------:R-:W-:Y:S01]  /*4770*/  IADD3 R2, R39, 0x38, RZ ;  /* 0x0000003827027810 */ /* 0x000fe20007ffe0ff */
[----:B------:R-:W-:-:S03]  /*4780*/  @!P1 FMUL.FTZ R33, R33, 1.4426950216293334961 ;  /* 0x3fb8aa3b21219820 */ /* 0x000fc60000410000 */
[----:B------:R-:W-:Y:S01]  /*4790*/  ISETP.GE.OR P6, PT, R2, R0, P6 ;  /* 0x000000000200720c */ /* 0x000fe200037c6670 */
[----:B-1----:R-:W-:Y:S02]  /*47a0*/  @!P5 STS [R38+0x220], R37 ;  /* 0x000220252600d388 */ /* 0x002fe40000000800 */
[----:B------:R-:W1:Y:S04]  /*47b0*/  @!P3 MUFU.EX2 R35, R35 ;  /* 0x000000230023b308 */ /* 0x000e680000000800 */
[----:B------:R-:W-:-:S04]  /*47c0*/  @!P0 FADD.FTZ R30, -R29, R30 ;  /* 0x0000001e1d1e8221 */ /* 0x000fc80000010100 */
[----:B------:R-:W-:Y:S01]  /*47d0*/  @!P0 FMUL.FTZ R30, R30, 1.4426950216293334961 ;  /* 0x3fb8aa3b1e1e8820 */ /* 0x000fe20000410000 */
[----:B------:R-:W2:Y:S01]  /*47e0*/  @!P2 MUFU.EX2 R32, R32 ;  /* 0x000000200020a308 */ /* 0x000ea20000000800 */
[----:B------:R-:W-:Y:S01]  /*47f0*/  @!P6 FADD.FTZ R29, -R29, R31 ;  /* 0x0000001f1d1de221 */ /* 0x000fe20000010100 */
[----:B0-----:R-:W-:Y:S03]  /*4800*/  @!P4 STS [R38+0x440], R34 ;  /* 0x000440222600c388 */ /* 0x001fe60000000800 */
[----:B------:R-:W-:-:S03]  /*4810*/  @!P6 FMUL.FTZ R2, R29, 1.4426950216293334961 ;  /* 0x3fb8aa3b1d02e820 */ /* 0x000fc60000410000 */
[----:B------:R-:W0:Y:S01]  /*4820*/  @!P0 MUFU.EX2 R30, R30 ;  /* 0x0000001e001e8308 */ /* 0x000e220000000800 */
[----:B-1----:R-:W-:Y:S07]  /*4830*/  @!P3 STS [R38+0x660], R35 ;  /* 0x000660232600b388 */ /* 0x002fee0000000800 */
[----:B------:R-:W1:Y:S01]  /*4840*/  @!P1 MUFU.EX2 R33, R33 ;  /* 0x0000002100219308 */ /* 0x000e620000000800 */
[----:B--2---:R-:W-:Y:S07]  /*4850*/  @!P2 STS [R38+0x880], R32 ;  /* 0x000880202600a388 */ /* 0x004fee0000000800 */
[----:B------:R-:W2:Y:S01]  /*4860*/  @!P6 MUFU.EX2 R2, R2 ;  /* 0x000000020002e308 */ /* 0x000ea20000000800 */
[----:B0-----:R-:W-:Y:S01]  /*4870*/  @!P0 STS [R38+0xcc0], R30 ;  /* 0x000cc01e26008388 */ /* 0x001fe20000000800 */
[----:B------:R-:W-:-:S02]  /*4880*/  ISETP.GE.AND P0, PT, R0, 0x1, PT ;  /* 0x000000010000780c */ /* 0x000fc40003f06270 */
[----:B------:R-:W-:Y:S01]  /*4890*/  MOV R0, RZ ;  /* 0x000000ff00007202 */ /* 0x000fe20000000f00 */
[----:B-1----:R-:W-:Y:S04]  /*48a0*/  @!P1 STS [R38+0xaa0], R33 ;  /* 0x000aa02126009388 */ /* 0x002fe80000000800 */
[----:B--2---:R0:W-:Y:S02]  /*48b0*/  @!P6 STS [R38+0xee0], R2 ;  /* 0x000ee0022600e388 */ /* 0x0041e40000000800 */
        /* <DEDUP_REMOVED lines=26> */
.L_x_90:
        /* <DEDUP_REMOVED lines=12> */
.L_x_89:
[----:B------:R-:W-:Y:S05]  /*4b20*/  BSYNC B0 ;  /* 0x0000000000007941 */ /* 0x000fea0003800000 */
.L_x_88:
        /* <DEDUP_REMOVED lines=8> */
.L_x_87:
        /* <DEDUP_REMOVED lines=85> */
        .weak           $__internal_1_$__cuda_sm20_div_s64
        .type           $__internal_1_$__cuda_sm20_div_s64,@function
        .size           $__internal_1_$__cuda_sm20_div_s64,(.L_x_5277 - $__internal_1_$__cuda_sm20_div_s64)
$__internal_1_$__cuda_sm20_div_s64:
        /* <DEDUP_REMOVED lines=83> */
[----:B------:R-:W-:Y:S06]  /*5630*/  RET.REL.NODEC R22 `(_ZN5flash32flash_fwd_splitkv_combine_kernelI23Flash_fwd_kernel_traitsILi32ELi64ELi256ELi4ELb0ELb0EN7cutlass10bfloat16_tE19Flash_kernel_traitsILi32ELi64ELi256ELi4ES3_EELi16ELi6ELb0EEEvNS_16Flash_fwd_paramsE) ;  /* 0xffffffa816707950 */ /* 0x000fec0003c3ffff */
.L_x_91:
        /* <DEDUP_REMOVED lines=12> */
.L_x_5277:


//--------------------- .text._ZN5flash32flash_fwd_splitkv_combine_kernelI23Flash_fwd_kernel_traitsILi32ELi64ELi256ELi4ELb0ELb0EN7cutlass10bfloat16_tE19Flash_kernel_traitsILi32ELi64ELi256ELi4ES3_EELi16ELi5ELb0EEEvNS_16Flash_fwd_paramsE --------------------------
	.section	.text._ZN5flash32flash_fwd_splitkv_combine_kernelI23Flash_fwd_kernel_traitsILi32ELi64ELi256ELi4ELb0ELb0EN7cutlass10bfloat16_tE19Flash_kernel_traitsILi32ELi64ELi256ELi4ES3_EELi16ELi5ELb0EEEvNS_16Flash_fwd_paramsE,"ax",@progbits
	.align	128
        .global         _ZN5flash32flash_fwd_splitkv_combine_kernelI23Flash_fwd_kernel_traitsILi32ELi64ELi256ELi4ELb0ELb0EN7cutlass10bfloat16_tE19Flash_kernel_traitsILi32ELi64ELi256ELi4ES3_EELi16ELi5ELb0EEEvNS_16Flash_fwd_paramsE
        .type           _ZN5flash32flash_fwd_splitkv_combine_kernelI23Flash_fwd_kernel_traitsILi32ELi64ELi256ELi4ELb0ELb0EN7cutlass10bfloat16_tE19Flash_kernel_traitsILi32ELi64ELi256ELi4ES3_EELi16ELi5ELb0EEEvNS_16Flash_fwd_paramsE,@function
        .size           _ZN5flash32flash_fwd_splitkv_combine_kernelI23Flash_fwd_kernel_traitsILi32ELi64ELi256ELi4ELb0ELb0EN7cutlass10bfloat16_tE19Flash_kernel_traitsILi32ELi64ELi256ELi4ES3_EELi16ELi5ELb0EEEvNS_16Flash_fwd_paramsE,(.L_x_5278 - _ZN5flash32flash_fwd_splitkv_combine_kernelI23Flash_fwd_kernel_traitsILi32ELi64ELi256ELi4ELb0ELb0EN7cutlass10bfloat16_tE19Flash_kernel_traitsILi32ELi64ELi256ELi4ES3_EELi16ELi5ELb0EEEvNS_16Flash_fwd_paramsE)
        .other          _ZN5flash32flash_fwd_splitkv_combine_kernelI23Flash_fwd_kernel_traitsILi32ELi64ELi256ELi4ELb0ELb0EN7cutlass10bfloat16_tE19Flash_kernel_traitsILi32ELi64ELi256ELi4ES3_EELi16ELi5ELb0EEEvNS_16Flash_fwd_paramsE,@"STO_CUDA_ENTRY STV_DEFAULT"
_ZN5flash32flash_fwd_splitkv_combine_kernelI23Flash_fwd_kernel_traitsILi32ELi64ELi256ELi4ELb0ELb0EN7cutlass10bfloat16_tE19Flash_kernel_traitsILi32ELi64ELi256ELi4ES3_EELi16ELi5ELb0EEEvNS_16Flash_fwd_paramsE:
.text._ZN5flash32flash_fwd_splitkv_combine_kernelI23Flash_fwd_kernel_traitsILi32ELi64ELi256ELi4ELb0ELb0EN7cutlass10bfloat16_tE19Flash_kernel_traitsILi32ELi64ELi256ELi4ES3_EELi16ELi5ELb0EEEvNS_16Flash_fwd_paramsE:
[----:B------:R-:W-:Y:S08]  /*0000*/  LDC R1, c[0x0][0x28] ;  /* 0x00000a00ff017b82 */ /* 0x000ff00000000800 */
[----:B------:R-:W0:Y:S01]  /*0010*/  LDC.64 R26, c[0x0][0x2c0] ;  /* 0x0000b000ff1a7b82 */ /* 0x000e220000000a00 */
[----:B------:R-:W-:-:S07]  /*0020*/  ULDC UR5, c[0x0][0x270] ;  /* 0x00009c0000057ab9 */ /* 0x000fce0000000800 */
[----:B------:R-:W1:Y:S01]  /*0030*/  S2UR UR7, SR_CTAID.X ;  /* 0x00000000000779c3 */ /* 0x000e620000002500 */
[----:B0-----:R-:W-:Y:S01]  /*0040*/  IMAD R12, R26, UR5, RZ ;  /* 0x000000051a0c7c24 */ /* 0x001fe2000f8e02ff */
[----:B------:R-:W-:Y:S01]  /*0050*/  SHF.R.S32.HI R0, RZ, 0x1f, R27 ;  /* 0x0000001fff007819 */ /* 0x000fe2000001141b */
[----:B------:R-:W-:Y:S02]  /*0060*/  USHF.R.S32.HI UR5, URZ, 0x1f, UR5 ;  /* 0x0000001f3f057899 */ /* 0x000fe40008011405 */
[----:B------:R-:W-:Y:S01]  /*0070*/  IMAD R12, R12, R27, RZ ;  /* 0x0000001b0c0c7224 */ /* 0x000fe200078e02ff */
[----:B-1----:R-:W-:-:S04]  /*0080*/  USHF.L.U32 UR7, UR7, 0x4, URZ ;  /* 0x0000000407077899 */ /* 0x002fc8000800063f */
        /* <DEDUP_REMOVED lines=14> */
[----:B------:R-:W-:Y:S05]  /*0170*/  CALL.REL.NOINC `($__internal_2_$__cuda_sm20_div_s64) ;  /* 0x0000004400c47944 */ /* 0x000fea0003c00000 */
[----:B------:R-:W-:Y:S05]  /*0180*/  BRA `(.L_x_93) ;  /* 0x00000000004c7947 */ /* 0x000fea0003800000 */
.L_x_92:
[----:B------:R-:W0:Y:S01]  /*0190*/  I2F.U32.RP R4, R27 ;  /* 0x0000001b00047306 */ /* 0x000e220000209000 */
[----:B------:R-:W-:Y:S02]  /*01a0*/  ISETP.NE.U32.AND P0, PT, R27, RZ, PT ;  /* 0x000000ff1b00720c */ /* 0x000fe40003f05070 */
[----:B------:R-:W-:-:S05]  /*01b0*/  MOV R21, RZ ;  /* 0x000000ff00157202 */ /* 0x000fca0000000f00 */
[----:B0-----:R-:W0:Y:S02]  /*01c0*/  MUFU.RCP R3, R4 ;  /* 0x0000000400037308 */ /* 0x001e240000001000 */
[----:B0-----:R-:W-:-:S06]  /*01d0*/  VIADD R3, R3, 0xffffffe ;  /* 0x0ffffffe03037836 */ /* 0x001fcc0000000000 */
[----:B------:R-:W0:Y:S02]  /*01e0*/  F2I.FTZ.U32.TRUNC.NTZ R3, R3 ;  /* 0x0000000300037305 */ /* 0x000e24000021f000 */
[----:B0-----:R-:W-:-:S04]  /*01f0*/  IMAD.MOV R2, RZ, RZ, -R3 ;  /* 0x000000ffff027224 */ /* 0x001fc800078e0a03 */
[----:B------:R-:W-:Y:S01]  /*0200*/  IMAD R7, R2, R27, RZ ;  /* 0x0000001b02077224 */ /* 0x000fe200078e02ff */
[----:B------:R-:W-:-:S10]  /*0210*/  HFMA2.MMA R2, -RZ, RZ, 0, 0 ;  /* 0x00000000ff027435 */ /* 0x000fd400000001ff */
        /* <DEDUP_REMOVED lines=10> */
.L_x_93:
        /* <DEDUP_REMOVED lines=10> */
[----:B------:R-:W-:Y:S02]  /*0360*/  MOV R19, R21 ;  /* 0x0000001500137202 */ /* 0x000fe40000000f00 */
[----:B------:R-:W-:Y:S02]  /*0370*/  MOV R24, 0x390 ;  /* 0x0000039000187802 */ /* 0x000fe40000000f00 */
[----:B------:R-:W-:Y:S05]  /*0380*/  CALL.REL.NOINC `($__internal_2_$__cuda_sm20_div_s64) ;  /* 0x0000004400407944 */ /* 0x000fea0003c00000 */
[----:B------:R-:W-:Y:S02]  /*0390*/  MOV R6, R20 ;  /* 0x0000001400067202 */ /* 0x000fe40000000f00 */
[----:B------:R-:W-:Y:S01]  /*03a0*/  MOV R7, R21 ;  /* 0x0000001500077202 */ /* 0x000fe20000000f00 */
[----:B------:R-:W-:Y:S05]  /*03b0*/  BRA `(.L_x_96) ;  /* 0x00000000004c7947 */ /* 0x000fea0003800000 */
.L_x_95:
[----:B------:R-:W0:Y:S01]  /*03c0*/  I2F.U32.RP R8, R26 ;  /* 0x0000001a00087306 */ /* 0x000e220000209000 */
[----:B------:R-:W-:-:S07]  /*03d0*/  ISETP.NE.U32.AND P0, PT, R26, RZ, PT ;  /* 0x000000ff1a00720c */ /* 0x000fce0003f05070 */
[----:B0-----:R-:W0:Y:S02]  /*03e0*/  MUFU.RCP R4, R8 ;  /* 0x0000000800047308 */ /* 0x001e240000001000 */
[----:B0-----:R-:W-:-:S06]  /*03f0*/  VIADD R4, R4, 0xffffffe ;  /* 0x0ffffffe04047836 */ /* 0x001fcc0000000000 */
[----:B------:R-:W0:Y:S02]  /*0400*/  F2I.FTZ.U32.TRUNC.NTZ R3, R4 ;  /* 0x0000000400037305 */ /* 0x000e24000021f000 */
[----:B0-----:R-:W-:-:S04]  /*0410*/  IMAD.MOV R2, RZ, RZ, -R3 ;  /* 0x000000ffff027224 */ /* 0x001fc800078e0a03 */
[----:B------:R-:W-:Y:S01]  /*0420*/  IMAD R7, R2, R26, RZ ;  /* 0x0000001a02077224 */ /* 0x000fe200078e02ff */
[----:B------:R-:W-:-:S10]  /*0430*/  HFMA2.MMA R2, -RZ, RZ, 0, 0 ;  /* 0x00000000ff027435 */ /* 0x000fd400000001ff */
[----:B------:R-:W-:-:S06]  /*0440*/  IMAD.HI.U32 R7, R3, R7, R2 ;  /* 0x0000000703077227 */ /* 0x000fcc00078e0002 */
[----:B------:R-:W-:Y:S01]  /*0450*/  IMAD.HI.U32 R6, R7, R20, RZ ;  /* 0x0000001407067227 */ /* 0x000fe200078e00ff */
[----:B------:R-:W-:-:S03]  /*0460*/  MOV R7, RZ ;  /* 0x000000ff00077202 */ /* 0x000fc60000000f00 */
        /* <DEDUP_REMOVED lines=8> */
.L_x_96:
[----:B------:R-:W-:Y:S05]  /*04f0*/  BSYNC B0 ;  /* 0x0000000000007941 */ /* 0x000fea0003800000 */
.L_x_94:
        /* <DEDUP_REMOVED lines=26> */
[----:B------:R-:W-:-:S02]  /*06a0*/  ISETP.GE.AND P0, PT, R8, RZ, PT ;  /* 0x000000ff0800720c */ /* 0x000fc40003f06270 */
[----:B------:R-:W-:-:S05]  /*06b0*/  LEA.HI.SX32 R8, R3, 0x1, 0x1 ;  /* 0x0000000103087811 */ /* 0x000fca00078f0aff */
[----:B------:R-:W-:Y:S01]  /*06c0*/  @P2 VIADD R11, R11, 0x1 ;  /* 0x000000010b0b2836 */ /* 0x000fe20000000000 */
[----:B------:R-:W-:-:S03]  /*06d0*/  ISETP.GT.AND P2, PT, R3, RZ, PT ;  /* 0x000000ff0300720c */ /* 0x000fc60003f44270 */
[----:B------:R-:W-:-:S04]  /*06e0*/  IMAD.MOV.U32 R17, RZ, RZ, R11 ;  /* 0x000000ffff117224 */ /* 0x000fc800078e000b */
[----:B------:R-:W-:Y:S01]  /*06f0*/  @!P0 IMAD.MOV R17, RZ, RZ, -R17 ;  /* 0x000000ffff118224 */ /* 0x000fe200078e0a11 */
[----:B------:R-:W-:Y:S02]  /*0700*/  @!P1 LOP3.LUT R17, RZ, R9, RZ, 0x33, !PT ;  /* 0x00000009ff119212 */ /* 0x000fe400078e33ff */
[----:B------:R-:W-:Y:S02]  /*0710*/  ISETP.GE.AND P1, PT, R4, RZ, PT ;  /* 0x000000ff0400720c */ /* 0x000fe40003f26270 */
[----:B------:R-:W-:Y:S02]  /*0720*/  ISETP.LT.U32.AND P0, PT, R26, R17, PT ;  /* 0x000000111a00720c */ /* 0x000fe40003f01070 */
[----:B------:R-:W-:Y:S02]  /*0730*/  SHF.R.S32.HI R16, RZ, 0x1f, R17 ;  /* 0x0000001fff107819 */ /* 0x000fe40000011411 */
[----:B------:R-:W-:Y:S02]  /*0740*/  SHF.R.S32.HI R9, RZ, 0x1f, R3 ;  /* 0x0000001fff097819 */ /* 0x000fe40000011403 */
[----:B------:R-:W-:-:S03]  /*0750*/  ISETP.LT.AND.EX P0, PT, R25, R16, PT, P0 ;  /* 0x000000101900720c */ /* 0x000fc60003f01300 */
[----:B------:R-:W-:Y:S01]  /*0760*/  @!P2 IMAD.MOV R8, RZ, RZ, R9 ;  /* 0x000000ffff08a224 */ /* 0x000fe200078e0209 */
[C---:B------:R-:W-:Y:S01]  /*0770*/  SEL R16, R25.reuse, R16, P0 ;  /* 0x0000001019107207 */ /* 0x040fe20000000000 */
[----:B------:R-:W-:Y:S01]  /*0780*/  @!P1 IMAD.MOV R11, RZ, RZ, -R11 ;  /* 0x000000ffff0b9224 */ /* 0x000fe200078e0a0b */
[----:B------:R-:W-:Y:S02]  /*0790*/  @!P3 LOP3.LUT R11, RZ, R3, RZ, 0x33, !PT ;  /* 0x00000003ff0bb212 */ /* 0x000fe400078e33ff */
[----:B------:R-:W-:Y:S02]  /*07a0*/  LOP3.LUT R4, R25, R16, RZ, 0xfc, !PT ;  /* 0x0000001019047212 */ /* 0x000fe400078efcff */
[----:B------:R-:W-:Y:S01]  /*07b0*/  SEL R17, R26, R17, P0 ;  /* 0x000000111a117207 */ /* 0x000fe20000000000 */
[----:B------:R-:W-:Y:S01]  /*07c0*/  IMAD R3, R11, R8, RZ ;  /* 0x000000080b037224 */ /* 0x000fe200078e02ff */
        /* <DEDUP_REMOVED lines=8> */
[----:B------:R-:W-:Y:S02]  /*0850*/  MOV R32, R20 ;  /* 0x0000001400207202 */ /* 0x000fe40000000f00 */
[----:B------:R-:W-:Y:S01]  /*0860*/  MOV R33, R21 ;  /* 0x0000001500217202 */ /* 0x000fe20000000f00 */
[----:B------:R-:W-:Y:S05]  /*0870*/  BRA `(.L_x_99) ;  /* 0x00000000004c7947 */ /* 0x000fea0003800000 */
.L_x_98:
        /* <DEDUP_REMOVED lines=19> */
.L_x_99:
[----:B------:R-:W-:Y:S05]  /*09b0*/  BSYNC B0 ;  /* 0x0000000000007941 */ /* 0x000fea0003800000 */
.L_x_97:
[----:B------:R-:W0:Y:S01]  /*09c0*/  LDC R8, c[0x0][0x2c4] ;  /* 0x0000b100ff087b82 */ /* 0x000e220000000800 */
[----:B------:R-:W-:Y:S01]  /*09d0*/  ULDC UR4, c[0x0][0x270] ;  /* 0x00009c0000047ab9 */ /* 0x000fe20000000800 */
[----:B------:R-:W-:Y:S01]  /*09e0*/  IABS R11, R3 ;  /* 0x00000003000b7213 */ /* 0x000fe20000000000 */
[----:B------:R-:W1:Y:S01]  /*09f0*/  S2R R35, SR_TID.X ;  /* 0x0000000000237919 */ /* 0x000e620000002100 */
[----:B------:R-:W-:Y:S02]  /*0a00*/  BSSY B0, `(.L_x_100) ;  /* 0x0000078000007945 */ /* 0x000fe40003800000 */
[----:B------:R-:W2:Y:S08]  /*0a10*/  I2F.RP R4, R11 ;  /* 0x0000000b00047306 */ /* 0x000eb00000209400 */
[----:B--2---:R-:W2:Y:S01]  /*0a20*/  MUFU.RCP R4, R4 ;  /* 0x0000000400047308 */ /* 0x004ea20000001000 */
[----:B0-----:R-:W-:Y:S01]  /*0a30*/  IMAD R9, R8, UR4, RZ ;  /* 0x0000000408097c24 */ /* 0x001fe2000f8e02ff */
[----:B------:R-:W-:Y:S01]  /*0a40*/  IABS R10, R8 ;  /* 0x00000008000a7213 */ /* 0x000fe20000000000 */
[----:B------:R-:W-:-:S03]  /*0a50*/  UIADD3 UR4, UR4, -0x1, URZ ;  /* 0xffffffff04047890 */ /* 0x000fc6000fffe03f */
[----:B------:R-:W-:Y:S02]  /*0a60*/  IABS R13, R9 ;  /* 0x00000009000d7213 */ /* 0x000fe40000000000 */
[----:B------:R-:W0:Y:S01]  /*0a70*/  I2F.RP R15, R10 ;  /* 0x0000000a000f7306 */ /* 0x000e220000209400 */
[----:B------:R-:W-:Y:S02]  /*0a80*/  ISETP.NE.AND P5, PT, R9, RZ, PT ;  /* 0x000000ff0900720c */ /* 0x000fe40003fa5270 */
[----:B------:R-:W-:Y:S01]  /*0a90*/  IMAD.IADD R22, R2, 0x1, R13 ;  /* 0x0000000102167824 */ /* 0x000fe200078e020d */
[----:B------:R-:W-:-:S04]  /*0aa0*/  IABS R2, R3 ;  /* 0x0000000300027213 */ /* 0x000fc80000000000 */
[----:B------:R-:W3:Y:S01]  /*0ab0*/  I2F.RP R20, R13 ;  /* 0x0000000d00147306 */ /* 0x000ee20000209400 */
[----:B--2---:R-:W-:Y:S02]  /*0ac0*/  VIADD R18, R4, 0xffffffe ;  /* 0x0ffffffe04127836 */ /* 0x004fe40000000000 */
[----:B------:R-:W-:-:S05]  /*0ad0*/  IMAD.MOV R2, RZ, RZ, -R2 ;  /* 0x000000ffff027224 */ /* 0x000fca00078e0a02 */
[----:B0-----:R-:W0:Y:S08]  /*0ae0*/  MUFU.RCP R24, R15 ;  /* 0x0000000f00187308 */ /* 0x001e300000001000 */
[----:B---3--:R-:W2:Y:S08]  /*0af0*/  MUFU.RCP R28, R20 ;  /* 0x00000014001c7308 */ /* 0x008eb00000001000 */
[----:B------:R-:W3:Y:S01]  /*0b00*/  F2I.FTZ.U32.TRUNC.NTZ R19, R18 ;  /* 0x0000001200137305 */ /* 0x000ee2000021f000 */
[----:B0-----:R-:W-:-:S07]  /*0b10*/  VIADD R24, R24, 0xffffffe ;  /* 0x0ffffffe18187836 */ /* 0x001fce0000000000 */
[----:B------:R-:W0:Y:S01]  /*0b20*/  F2I.FTZ.U32.TRUNC.NTZ R25, R24 ;  /* 0x0000001800197305 */ /* 0x000e22000021f000 */
[----:B--2---:R-:W-:Y:S01]  /*0b30*/  VIADD R28, R28, 0xffffffe ;  /* 0x0ffffffe1c1c7836 */ /* 0x004fe20000000000 */
[----:B------:R-:W-:Y:S01]  /*0b40*/  IABS R20, R22 ;  /* 0x0000001600147213 */ /* 0x000fe20000000000 */
[----:B---3--:R-:W-:-:S05]  /*0b50*/  IMAD.MOV R14, RZ, RZ, -R19 ;  /* 0x000000ffff0e7224 */ /* 0x008fca00078e0a13 */
[----:B------:R-:W2:Y:S01]  /*0b60*/  F2I.FTZ.U32.TRUNC.NTZ R29, R28 ;  /* 0x0000001c001d7305 */ /* 0x000ea2000021f000 */
[----:B------:R-:W-:Y:S02]  /*0b70*/  IMAD.MOV.U32 R18, RZ, RZ, RZ ;  /* 0x000000ffff127224 */ /* 0x000fe400078e00ff */
[----:B------:R-:W-:-:S04]  /*0b80*/  IMAD R14, R14, R11, RZ ;  /* 0x0000000b0e0e7224 */ /* 0x000fc800078e02ff */
[----:B------:R-:W-:Y:S01]  /*0b90*/  IMAD.HI.U32 R14, R19, R14, R18 ;  /* 0x0000000e130e7227 */ /* 0x000fe200078e0012 */
[----:B------:R-:W-:-:S03]  /*0ba0*/  IABS R19, R9 ;  /* 0x0000000900137213 */ /* 0x000fc60000000000 */
[----:B0-----:R-:W-:Y:S02]  /*0bb0*/  IMAD.MOV R15, RZ, RZ, -R25 ;  /* 0x000000ffff0f7224 */ /* 0x001fe400078e0a19 */
[----:B------:R-:W-:Y:S02]  /*0bc0*/  IMAD.MOV R19, RZ, RZ, -R19 ;  /* 0x000000ffff137224 */ /* 0x000fe400078e0a13 */
[----:B--2---:R-:W-:Y:S02]  /*0bd0*/  IMAD.MOV R4, RZ, RZ, -R29 ;  /* 0x000000ffff047224 */ /* 0x004fe400078e0a1d */
[----:B------:R-:W-:Y:S02]  /*0be0*/  IMAD.MOV.U32 R28, RZ, RZ, RZ ;  /* 0x000000ffff1c7224 */ /* 0x000fe400078e00ff */
[----:B------:R-:W-:Y:S02]  /*0bf0*/  IMAD R21, R4, R13, RZ ;  /* 0x0000000d04157224 */ /* 0x000fe400078e02ff */
[----:B------:R-:W-:-:S02]  /*0c00*/  VIADD R4, R11, UR4 ;  /* 0x000000040b047c36 */ /* 0x000fc40008000000 */
[----:B------:R-:W-:-:S03]  /*0c10*/  IMAD.HI.U32 R21, R29, R21, R28 ;  /* 0x000000151d157227 */ /* 0x000fc600078e001c */
[----:B------:R-:W-:Y:S01]  /*0c20*/  IABS R18, R4 ;  /* 0x0000000400127213 */ /* 0x000fe20000000000 */
[----:B------:R-:W-:Y:S02]  /*0c30*/  IMAD R15, R15, R10, RZ ;  /* 0x0000000a0f0f7224 */ /* 0x000fe400078e02ff */
[----:B------:R-:W-:-:S04]  /*0c40*/  IMAD.HI.U32 R21, R21, R20, RZ ;  /* 0x0000001415157227 */ /* 0x000fc800078e00ff */
[----:B------:R-:W-:Y:S02]  /*0c50*/  IMAD R26, R21, R19, R20 ;  /* 0x00000013151a7224 */ /* 0x000fe400078e0214 */
[----:B------:R-:W-:Y:S02]  /*0c60*/  IMAD.MOV.U32 R24, RZ, RZ, RZ ;  /* 0x000000ffff187224 */ /* 0x000fe400078e00ff */
[----:B------:R-:W-:Y:S01]  /*0c70*/  IMAD.HI.U32 R19, R14, R18, RZ ;  /* 0x000000120e137227 */ /* 0x000fe200078e00ff */
[----:B------:R-:W-:Y:S02]  /*0c80*/  ISETP.GT.U32.AND P4, PT, R13, R26, PT ;  /* 0x0000001a0d00720c */ /* 0x000fe40003f84070 */
[C---:B------:R-:W-:Y:S01]  /*0c90*/  LOP3.LUT R14, R22.reuse, R13, RZ, 0x3c, !PT ;  /* 0x0000000d160e7212 */ /* 0x040fe200078e3cff */
[----:B------:R-:W-:Y:S01]  /*0ca0*/  IMAD.HI.U32 R15, R25, R15, R24 ;  /* 0x0000000f190f7227 */ /* 0x000fe200078e0018 */
[----:B------:R-:W-:Y:S02]  /*0cb0*/  LOP3.LUT R22, R22, R8, RZ, 0x3c, !PT ;  /* 0x0000000816167212 */ /* 0x000fe400078e3cff */
[----:B------:R-:W-:Y:S01]  /*0cc0*/  ISETP.GE.AND P1, PT, R14, RZ, PT ;  /* 0x000000ff0e00720c */ /* 0x000fe20003f26270 */
[----:B------:R-:W-:Y:S01]  /*0cd0*/  IMAD R2, R19, R2, R18 ;  /* 0x0000000213027224 */ /* 0x000fe200078e0212 */
[----:B------:R-:W-:Y:S01]  /*0ce0*/  LEA.HI.SX32 R14, R9, 0x1, 0x1 ;  /* 0x00000001090e7811 */ /* 0x000fe200078f0aff */
[----:B------:R-:W-:-:S03]  /*0cf0*/  IMAD.HI.U32 R15, R15, R20, RZ ;  /* 0x000000140f0f7227 */ /* 0x000fc600078e00ff */
[----:B------:R-:W-:Y:S01]  /*0d00*/  ISETP.GT.U32.AND P3, PT, R11, R2, PT ;  /* 0x000000020b00720c */ /* 0x000fe20003f64070 */
[----:B------:R-:W-:Y:S01]  /*0d10*/  @!P4 IMAD.IADD R26, R26, 0x1, -R13 ;  /* 0x000000011a1ac824 */ /* 0x000fe200078e0a0d */
[----:B------:R-:W-:Y:S01]  /*0d20*/  IADD3 R23, -R15, RZ, RZ ;  /* 0x000000ff0f177210 */ /* 0x000fe20007ffe1ff */
[----:B------:R-:W-:-:S03]  /*0d30*/  @!P4 VIADD R21, R21, 0x1 ;  /* 0x000000011515c836 */ /* 0x000fc60000000000 */
[----:B------:R-:W-:Y:S01]  /*0d40*/  ISETP.GE.U32.AND P2, PT, R26, R13, PT ;  /* 0x0000000d1a00720c */ /* 0x000fe20003f46070 */
[----:B------:R-:W-:-:S05]  /*0d50*/  IMAD R23, R10, R23, R20 ;  /* 0x000000170a177224 */ /* 0x000fca00078e0214 */
[----:B------:R-:W-:Y:S01]  /*0d60*/  ISETP.GT.U32.AND P0, PT, R10, R23, PT ;  /* 0x000000170a00720c */ /* 0x000fe20003f04070 */
[----:B------:R-:W-:Y:S02]  /*0d70*/  @!P3 IMAD.IADD R2, R2, 0x1, -R11 ;  /* 0x000000010202b824 */ /* 0x000fe400078e0a0b */
[----:B------:R-:W-:Y:S01]  /*0d80*/  @!P3 VIADD R19, R19, 0x1 ;  /* 0x000000011313b836 */ /* 0x000fe20000000000 */
[----:B------:R-:W-:Y:S02]  /*0d90*/  ISETP.NE.AND P3, PT, R3, RZ, PT ;  /* 0x000000ff0300720c */ /* 0x000fe40003f65270 */
[-C--:B------:R-:W-:Y:S01]  /*0da0*/  ISETP.GE.U32.AND P6, PT, R2, R11.reuse, PT ;  /* 0x0000000b0200720c */ /* 0x080fe20003fc6070 */
[----:B------:R-:W-:Y:S01]  /*0db0*/  @P2 VIADD R21, R21, 0x1 ;  /* 0x0000000115152836 */ /* 0x000fe20000000000 */
[----:B------:R-:W-:-:S03]  /*0dc0*/  LOP3.LUT R2, R4, R11, RZ, 0x3c, !PT ;  /* 0x0000000b04027212 */ /* 0x000fc600078e3cff */
[----:B------:R-:W-:Y:S01]  /*0dd0*/  @!P1 IMAD.MOV R21, RZ, RZ, -R21 ;  /* 0x000000ffff159224 */ /* 0x000fe200078e0a15 */
[----:B------:R-:W-:Y:S01]  /*0de0*/  ISETP.GE.AND P2, PT, R2, RZ, PT ;  /* 0x000000ff0200720c */ /* 0x000fe20003f46270 */
[----:B------:R-:W-:Y:S01]  /*0df0*/  @!P0 IMAD.IADD R23, R23, 0x1, -R10 ;  /* 0x0000000117178824 */ /* 0x000fe200078e0a0a */
[----:B------:R-:W-:Y:S01]  /*0e00*/  @!P5 LOP3.LUT R21, RZ, R13, RZ, 0x33, !PT ;  /* 0x0000000dff15d212 */ /* 0x000fe200078e33ff */
[----:B------:R-:W-:Y:S01]  /*0e10*/  @!P0 VIADD R15, R15, 0x1 ;  /* 0x000000010f0f8836 */ /* 0x000fe20000000000 */
[----:B------:R-:W-:Y:S02]  /*0e20*/  ISETP.GE.AND P1, PT, R22, RZ, PT ;  /* 0x000000ff1600720c */ /* 0x000fe40003f26270 */
[----:B------:R-:W-:Y:S02]  /*0e30*/  ISETP.GE.U32.AND P4, PT, R23, R10, PT ;  /* 0x0000000a1700720c */ /* 0x000fe40003f86070 */
[----:B------:R-:W-:Y:S02]  /*0e40*/  ISETP.LT.U32.AND P0, PT, R6, R21, PT ;  /* 0x000000150600720c */ /* 0x000fe40003f01070 */
[----:B------:R-:W-:-:S02]  /*0e50*/  SHF.R.S32.HI R13, RZ, 0x1f, R21 ;  /* 0x0000001fff0d7819 */ /* 0x000fc40000011415 */
[----:B------:R-:W-:Y:S02]  /*0e60*/  @P6 IADD3 R19, R19, 0x1, RZ ;  /* 0x0000000113136810 */ /* 0x000fe40007ffe0ff */
[----:B------:R-:W-:Y:S02]  /*0e70*/  ISETP.LT.AND.EX P0, PT, R7, R13, PT, P0 ;  /* 0x0000000d0700720c */ /* 0x000fe40003f01300 */
[----:B------:R-:W-:Y:S01]  /*0e80*/  ISETP.GT.AND P5, PT, R9, RZ, PT ;  /* 0x000000ff0900720c */ /* 0x000fe20003fa4270 */
[----:B------:R-:W-:Y:S01]  /*0e90*/  @!P2 IMAD.MOV R19, RZ, RZ, -R19 ;  /* 0x000000ffff13a224 */ /* 0x000fe200078e0a13 */
[----:B------:R-:W-:Y:S01]  /*0ea0*/  @!P3 LOP3.LUT R19, RZ, R11, RZ, 0x33, !PT ;  /* 0x0000000bff13b212 */ /* 0x000fe200078e33ff */
[----:B------:R-:W-:Y:S01]  /*0eb0*/  @P4 VIADD R15, R15, 0x1 ;  /* 0x000000010f0f4836 */ /* 0x000fe20000000000 */
[C---:B------:R-:W-:Y:S02]  /*0ec0*/  SEL R11, R7.reuse, R13, P0 ;  /* 0x0000000d070b7207 */ /* 0x040fe40000000000 */
[----:B------:R-:W-:Y:S01]  /*0ed0*/  ISETP.NE.AND P2, PT, R8, RZ, PT ;  /* 0x000000ff0800720c */ /* 0x000fe20003f45270 */
[----:B------:R-:W-:Y:S01]  /*0ee0*/  @!P1 IMAD.MOV R15, RZ, RZ, -R15 ;  /* 0x000000ffff0f9224 */ /* 0x000fe200078e0a0f */
[----:B------:R-:W-:-:S02]  /*0ef0*/  LOP3.LUT R10, R7, R11, RZ, 0xfc, !PT ;  /* 0x0000000b070a7212 */ /* 0x000fc400078efcff */
[----:B------:R-:W-:Y:S02]  /*0f00*/  SHF.R.S32.HI R2, RZ, 0x1f, R9 ;  /* 0x0000001fff027819 */ /* 0x000fe40000011409 */
[----:B------:R-:W-:Y:S02]  /*0f10*/  ISETP.NE.U32.AND P1, PT, R10, RZ, PT ;  /* 0x000000ff0a00720c */ /* 0x000fe40003f25070 */
[----:B------:R-:W-:Y:S01]  /*0f20*/  ISETP.LT.U32.AND P3, PT, R32, R19, PT ;  /* 0x000000132000720c */ /* 0x000fe20003f61070 */
[----:B------:R-:W-:Y:S01]  /*0f30*/  @!P5 IMAD.MOV R14, RZ, RZ, R2 ;  /* 0x000000ffff0ed224 */ /* 0x000fe200078e0202 */
[----:B------:R-:W-:Y:S02]  /*0f40*/  SHF.R.S32.HI R9, RZ, 0x1f, R19 ;  /* 0x0000001fff097819 */ /* 0x000fe40000011413 */
[----:B------:R-:W-:Y:S02]  /*0f50*/  SEL R13, R6, R21, P0 ;  /* 0x00000015060d7207 */ /* 0x000fe40000000000 */
[----:B------:R-:W-:-:S02]  /*0f60*/  @!P2 LOP3.LUT R15, RZ, R8, RZ, 0x33, !PT ;  /* 0x00000008ff0fa212 */ /* 0x000fc400078e33ff */
[----:B------:R-:W-:-:S03]  /*0f70*/  ISETP.LT.AND.EX P3, PT, R33, R9, PT, P3 ;  /* 0x000000092100720c */ /* 0x000fc60003f61330 */
[----:B------:R-:W-:Y:S01]  /*0f80*/  IMAD R2, R15, R14, RZ ;  /* 0x0000000e0f027224 */ /* 0x000fe200078e02ff */
[----:B------:R-:W-:Y:S02]  /*0f90*/  SEL R15, R32, R19, P3 ;  /* 0x00000013200f7207 */ /* 0x000fe40001800000 */
[----:B------:R-:W-:Y:S01]  /*0fa0*/  SEL R14, R33, R9, P3 ;  /* 0x00000009210e7207 */ /* 0x000fe20001800000 */
[----:B-1----:R-:W-:Y:S06]  /*0fb0*/  @!P1 BRA `(.L_x_101) ;  /* 0x0000000000249947 */ /* 0x002fec0003800000 */
        /* <DEDUP_REMOVED lines=9> */
.L_x_101:
[----:B------:R-:W0:Y:S01]  /*1050*/  I2F.U32.RP R10, R13 ;  /* 0x0000000d000a7306 */ /* 0x000e220000209000 */
[----:B------:R-:W-:Y:S01]  /*1060*/  HFMA2.MMA R8, -RZ, RZ, 0, 0 ;  /* 0x00000000ff087435 */ /* 0x000fe200000001ff */
[----:B------:R-:W-:-:S06]  /*1070*/  ISETP.NE.U32.AND P0, PT, R13, RZ, PT ;  /* 0x000000ff0d00720c */ /* 0x000fcc0003f05070 */
[----:B0-----:R-:W0:Y:S02]  /*1080*/  MUFU.RCP R9, R10 ;  /* 0x0000000a00097308 */ /* 0x001e240000001000 */
[----:B0-----:R-:W-:-:S06]  /*1090*/  VIADD R9, R9, 0xffffffe ;  /* 0x0ffffffe09097836 */ /* 0x001fcc0000000000 */
[----:B------:R-:W0:Y:S02]  /*10a0*/  F2I.FTZ.U32.TRUNC.NTZ R9, R9 ;  /* 0x0000000900097305 */ /* 0x000e24000021f000 */
[----:B0-----:R-:W-:-:S04]  /*10b0*/  IMAD.MOV R7, RZ, RZ, -R9 ;  /* 0x000000ffff077224 */ /* 0x001fc800078e0a09 */
[----:B------:R-:W-:-:S04]  /*10c0*/  IMAD R7, R7, R13, RZ ;  /* 0x0000000d07077224 */ /* 0x000fc800078e02ff */
[----:B------:R-:W-:Y:S01]  /*10d0*/  IMAD.HI.U32 R7, R9, R7, R8 ;  /* 0x0000000709077227 */ /* 0x000fe200078e0008 */
[----:B------:R-:W-:-:S05]  /*10e0*/  MOV R9, RZ ;  /* 0x000000ff00097202 */ /* 0x000fca0000000f00 */
        /* <DEDUP_REMOVED lines=9> */
.L_x_102:
[----:B------:R-:W-:Y:S05]  /*1180*/  BSYNC B0 ;  /* 0x0000000000007941 */ /* 0x000fea0003800000 */
.L_x_100:
        /* <DEDUP_REMOVED lines=10> */
[----:B------:R-:W-:Y:S01]  /*1230*/  VIADD R37, R25, 0x10 ;  /* 0x0000001019257836 */ /* 0x000fe20000000000 */
        /* <DEDUP_REMOVED lines=12> */
[----:B------:R-:W-:Y:S01]  /*1300*/  @!P1 IMAD.WIDE.U32 R44, R12, R25, R42 ;  /* 0x000000190c2c9225 */ /* 0x000fe200078e002a */
[----:B------:R-:W-:Y:S02]  /*1310*/  @!P5 SHF.R.S32.HI R29, RZ, 0x1f, R31 ;  /* 0x0000001fff1dd819 */ /* 0x000fe4000001141f */
[----:B------:R-:W-:Y:S01]  /*1320*/  @!P4 SHF.R.S32.HI R39, RZ, 0x1f, R37 ;  /* 0x0000001fff27c819 */ /* 0x000fe20000011425 */
[-C--:B------:R-:W-:Y:S02]  /*1330*/  @!P1 IMAD R26, R41, R12.reuse, RZ ;  /* 0x0000000c291a9224 */ /* 0x080fe400078e02ff */
[----:B------:R-:W1:Y:S01]  /*1340*/  @!P3 LDC.64 R6, c[0x0][0x2b8] ;  /* 0x0000ae00ff06bb82 */ /* 0x000e620000000a00 */
[----:B------:R-:W-:Y:S02]  /*1350*/  @!P5 IMAD R28, R29, R12, RZ ;  /* 0x0000000c1d1cd224 */ /* 0x000fe400078e02ff */
[----:B------:R-:W-:-:S02]  /*1360*/  @!P1 IMAD R29, R25, R5, R26 ;  /* 0x00000005191d9224 */ /* 0x000fc400078e021a */
[----:B------:R-:W-:-:S03]  /*1370*/  @!P5 IMAD.WIDE.U32 R40, R12, R31, R42 ;  /* 0x0000001f0c28d225 */ /* 0x000fc600078e002a */
[----:B------:R-:W2:Y:S01]  /*1380*/  @!P4 LDC.64 R18, c[0x0][0x2b8] ;  /* 0x0000ae00ff12cb82 */ /* 0x000ea20000000a00 */
[----:B------:R-:W-:Y:S01]  /*1390*/  @!P5 IMAD R28, R31, R5, R28 ;  /* 0x000000051f1cd224 */ /* 0x000fe200078e021c */
[----:B------:R-:W-:Y:S01]  /*13a0*/  @!P3 SHF.R.S32.HI R31, RZ, 0x1f, R30 ;  /* 0x0000001fff1fb819 */ /* 0x000fe2000001141e */
[----:B------:R-:W-:Y:S02]  /*13b0*/  @!P4 IMAD R26, R39, R12, RZ ;  /* 0x0000000c271ac224 */ /* 0x000fe400078e02ff */
[----:B------:R-:W-:Y:S02]  /*13c0*/  @!P4 IMAD.MOV.U32 R38, RZ, RZ, R42 ;  /* 0x000000ffff26c224 */ /* 0x000fe400078e002a */
[----:B------:R-:W-:Y:S01]  /*13d0*/  @!P4 IMAD.MOV.U32 R39, RZ, RZ, R43 ;  /* 0x000000ffff27c224 */ /* 0x000fe200078e002b */
[----:B------:R-:W3:Y:S01]  /*13e0*/  @!P5 LDC.64 R20, c[0x0][0x2b8] ;  /* 0x0000ae00ff14db82 */ /* 0x000ee20000000a00 */
[----:B------:R-:W-:Y:S01]  /*13f0*/  @!P1 IMAD.IADD R29, R45, 0x1, R29 ;  /* 0x000000012d1d9824 */ /* 0x000fe200078e021d */
[----:B0-----:R-:W-:Y:S01]  /*1400*/  @!P1 LEA R22, P0, R44, R22, 0x2 ;  /* 0x000000162c169211 */ /* 0x001fe200078010ff */
[----:B------:R-:W-:-:S03]  /*1410*/  @!P4 IMAD.WIDE.U32 R38, R12, R37, R38 ;  /* 0x000000250c26c225 */ /* 0x000fc600078e0026 */
[----:B------:R-:W-:Y:S01]  /*1420*/  @!P1 LEA.HI.X R23, R44, R23, R29, 0x2, P0 ;  /* 0x000000172c179211 */ /* 0x000fe200000f141d */
[----:B------:R-:W-:Y:S02]  /*1430*/  @!P4 IMAD R26, R37, R5, R26 ;  /* 0x00000005251ac224 */ /* 0x000fe400078e021a */
[----:B------:R-:W-:Y:S02]  /*1440*/  @!P3 IMAD R31, R31, R12, RZ ;  /* 0x0000000c1f1fb224 */ /* 0x000fe400078e02ff */
[----:B------:R-:W-:Y:S02]  /*1450*/  @!P3 IMAD.MOV.U32 R36, RZ, RZ, R42 ;  /* 0x000000ffff24b224 */ /* 0x000fe400078e002a */
[----:B------:R-:W-:Y:S02]  /*1460*/  @!P3 IMAD.MOV.U32 R37, RZ, RZ, R43 ;  /* 0x000000ffff25b224 */ /* 0x000fe400078e002b */
[----:B------:R-:W-:Y:S02]  /*1470*/  IMAD.MOV.U32 R29, RZ, RZ, -0x800000 ;  /* 0xff800000ff1d7424 */ /* 0x000fe400078e00ff */
[----:B------:R-:W-:-:S04]  /*1480*/  @!P3 IMAD.WIDE.U32 R36, R12, R30, R36 ;  /* 0x0000001e0c24b225 */ /* 0x000fc800078e0024 */
[----:B------:R-:W-:Y:S01]  /*1490*/  @!P3 IMAD R31, R30, R5, R31 ;  /* 0x000000051e1fb224 */ /* 0x000fe200078e021f */
[----:B-1----:R-:W-:Y:S01]  /*14a0*/  @!P3 LEA R6, P0, R36, R6, 0x2 ;  /* 0x000000062406b211 */ /* 0x002fe200078010ff */
[----:B------:R0:W4:Y:S01]  /*14b0*/  @!P1 LDG.E R29, desc[UR8][R22.64] ;  /* 0x00000008161d9981 */ /* 0x000122000c1e1900 */
[----:B------:R-:W-:Y:S01]  /*14c0*/  @!P4 IMAD.IADD R26, R39, 0x1, R26 ;  /* 0x00000001271ac824 */ /* 0x000fe200078e021a */
[----:B--2---:R-:W-:Y:S01]  /*14d0*/  @!P4 LEA R18, P1, R38, R18, 0x2 ;  /* 0x000000122612c211 */ /* 0x004fe200078210ff */
[----:B------:R-:W-:Y:S01]  /*14e0*/  @!P3 IMAD.IADD R31, R37, 0x1, R31 ;  /* 0x00000001251fb824 */ /* 0x000fe200078e021f */
[----:B---3--:R-:W-:Y:S01]  /*14f0*/  @!P5 LEA R20, P2, R40, R20, 0x2 ;  /* 0x000000142814d211 */ /* 0x008fe200078410ff */
[----:B------:R-:W-:Y:S01]  /*1500*/  @!P5 IMAD.IADD R28, R41, 0x1, R28 ;  /* 0x00000001291cd824 */ /* 0x000fe200078e021c */
[----:B------:R-:W-:Y:S01]  /*1510*/  @!P4 LEA.HI.X R19, R38, R19, R26, 0x2, P1 ;  /* 0x000000132613c211 */ /* 0x000fe200008f141a */
[----:B------:R-:W-:Y:S01]  /*1520*/  IMAD.MOV.U32 R26, RZ, RZ, -0x800000 ;  /* 0xff800000ff1a7424 */ /* 0x000fe200078e00ff */
[----:B------:R-:W-:-:S02]  /*1530*/  @!P3 LEA.HI.X R7, R36, R7, R31, 0x2, P0 ;  /* 0x000000072407b211 */ /* 0x000fc400000f141f */
[----:B------:R-:W-:Y:S01]  /*1540*/  @!P5 LEA.HI.X R21, R40, R21, R28, 0x2, P2 ;  /* 0x000000152815d211 */ /* 0x000fe200010f141c */
[----:B------:R-:W1:Y:S04]  /*1550*/  LDC R31, c[0x0][0x270] ;  /* 0x00009c00ff1f7b82 */ /* 0x000e680000000800 */
[----:B------:R2:W3:Y:S01]  /*1560*/  @!P5 LDG.E R26, desc[UR8][R20.64] ;  /* 0x00000008141ad981 */ /* 0x0004e2000c1e1900 */
[----:B0-----:R-:W-:Y:S02]  /*1570*/  IMAD.MOV.U32 R22, RZ, RZ, -0x800000 ;  /* 0xff800000ff167424 */ /* 0x001fe400078e00ff */
[----:B------:R-:W-:-:S04]  /*1580*/  IMAD.MOV.U32 R23, RZ, RZ, -0x800000 ;  /* 0xff800000ff177424 */ /* 0x000fc800078e00ff */
[----:B------:R0:W5:Y:S04]  /*1590*/  @!P3 LDG.E R22, desc[UR8][R6.64] ;  /* 0x000000080616b981 */ /* 0x000168000c1e1900 */
[----:B------:R0:W5:Y:S01]  /*15a0*/  @!P4 LDG.E R23, desc[UR8][R18.64] ;  /* 0x000000081217c981 */ /* 0x000162000c1e1900 */
[----:B-1----:R-:W-:-:S04]  /*15b0*/  IABS R28, R31 ;  /* 0x0000001f001c7213 */ /* 0x002fc80000000000 */
[----:B------:R-:W1:Y:S08]  /*15c0*/  I2F.U32.RP R34, R28 ;  /* 0x0000001c00227306 */ /* 0x000e700000209000 */
[----:B-1----:R-:W1:Y:S01]  /*15d0*/  MUFU.RCP R36, R34 ;  /* 0x0000002200247308 */ /* 0x002e620000001000 */
[----:B--2---:R-:W2:Y:S01]  /*15e0*/  S2R R20, SR_CgaCtaId ;  /* 0x0000000000147919 */ /* 0x004ea20000008800 */
[----:B-1----:R-:W-:-:S06]  /*15f0*/  VIADD R36, R36, 0xffffffe ;  /* 0x0ffffffe24247836 */ /* 0x002fcc0000000000 */
[----:B------:R-:W1:Y:S01]  /*1600*/  F2I.FTZ.U32.TRUNC.NTZ R37, R36 ;  /* 0x0000002400257305 */ /* 0x000e62000021f000 */
[----:B0-----:R-:W-:Y:S02]  /*1610*/  IABS R6, R4 ;  /* 0x0000000400067213 */ /* 0x001fe40000000000 */
[----:B------:R-:W-:Y:S01]  /*1620*/  IABS R18, R31 ;  /* 0x0000001f00127213 */ /* 0x000fe20000000000 */
[----:B-1----:R-:W-:Y:S02]  /*1630*/  IMAD.MOV R30, RZ, RZ, -R37 ;  /* 0x000000ffff1e7224 */ /* 0x002fe400078e0a25 */
[----:B------:R-:W-:Y:S02]  /*1640*/  IMAD.MOV.U32 R36, RZ, RZ, RZ ;  /* 0x000000ffff247224 */ /* 0x000fe400078e00ff */
[----:B------:R-:W-:-:S04]  /*1650*/  IMAD R7, R30, R28, RZ ;  /* 0x0000001c1e077224 */ /* 0x000fc800078e02ff */
[----:B------:R-:W-:-:S04]  /*1660*/  IMAD.HI.U32 R7, R37, R7, R36 ;  /* 0x0000000725077227 */ /* 0x000fc800078e0024 */
[----:B------:R-:W-:Y:S02]  /*1670*/  IMAD.MOV R18, RZ, RZ, -R18 ;  /* 0x000000ffff127224 */ /* 0x000fe400078e0a12 */
[----:B------:R-:W-:-:S04]  /*1680*/  IMAD.HI.U32 R7, R7, R6, RZ ;  /* 0x0000000607077227 */ /* 0x000fc800078e00ff */
[----:B------:R-:W-:Y:S01]  /*1690*/  IMAD R19, R7, R18, R6 ;  /* 0x0000001207137224 */ /* 0x000fe200078e0206 */
[----:B------:R-:W-:-:S04]  /*16a0*/  MOV R21, 0x400 ;  /* 0x0000040000157802 */ /* 0x000fc80000000f00 */
[----:B------:R-:W-:Y:S02]  /*16b0*/  ISETP.GT.U32.AND P3, PT, R28, R19, PT ;  /* 0x000000131c00720c */ /* 0x000fe40003f64070 */
[----:B--2---:R-:W-:Y:S02]  /*16c0*/  LEA R6, R20, R21, 0x18 ;  /* 0x0000001514067211 */ /* 0x004fe400078ec0ff */
[C---:B------:R-:W-:Y:S02]  /*16d0*/  ISETP.GT.AND P6, PT, R35.reuse, 0x7f, PT ;  /* 0x0000007f2300780c */ /* 0x040fe40003fc4270 */
[----:B------:R-:W-:Y:S01]  /*16e0*/  ISETP.GT.AND P1, PT, R35, 0x17f, PT ;  /* 0x0000017f2300780c */ /* 0x000fe20003f24270 */
[----:B------:R-:W-:Y:S01]  /*16f0*/  IMAD R25, R25, 0x44, R6 ;  /* 0x0000004419197824 */ /* 0x000fe200078e0206 */
[C---:B------:R-:W-:Y:S02]  /*1700*/  ISETP.GT.AND P2, PT, R35.reuse, 0x1ff, PT ;  /* 0x000001ff2300780c */ /* 0x040fe40003f44270 */
[----:B------:R-:W-:Y:S01]  /*1710*/  ISETP.GT.AND P0, PT, R35, 0xff, PT ;  /* 0x000000ff2300780c */ /* 0x000fe20003f04270 */
[----:B------:R-:W-:-:S02]  /*1720*/  IMAD R25, R24, 0x4, R25 ;  /* 0x0000000418197824 */ /* 0x000fc400078e0219 */
[----:B------:R-:W-:Y:S01]  /*1730*/  @!P3 IMAD.IADD R19, R19, 0x1, -R28 ;  /* 0x000000011313b824 */ /* 0x000fe200078e0a1c */
[----:B------:R-:W-:-:S04]  /*1740*/  LOP3.LUT R18, R33, R14, RZ, 0xfc, !PT ;  /* 0x0000000e21127212 */ /* 0x000fc800078efcff */
[----:B------:R-:W-:Y:S02]  /*1750*/  ISETP.GE.U32.AND P4, PT, R19, R28, PT ;  /* 0x0000001c1300720c */ /* 0x000fe40003f86070 */
[----:B------:R-:W-:Y:S01]  /*1760*/  LOP3.LUT R4, R4, R31, RZ, 0x3c, !PT ;  /* 0x0000001f04047212 */ /* 0x000fe200078e3cff */
[----:B------:R-:W-:Y:S01]  /*1770*/  @!P3 VIADD R7, R7, 0x1 ;  /* 0x000000010707b836 */ /* 0x000fe20000000000 */
[----:B------:R-:W-:Y:S09]  /*1780*/  BSSY B0, `(.L_x_103) ;  /* 0x0000029000007945 */ /* 0x000ff20003800000 */
[----:B------:R-:W-:Y:S01]  /*1790*/  @P4 VIADD R7, R7, 0x1 ;  /* 0x0000000107074836 */ /* 0x000fe20000000000 */
[----:B----4-:R0:W-:Y:S01]  /*17a0*/  @!P2 STS [R25], R29 ;  /* 0x0000001d1900a388 */ /* 0x0101e20000000800 */
[----:B------:R-:W-:-:S02]  /*17b0*/  ISETP.GE.AND P2, PT, R4, RZ, PT ;  /* 0x000000ff0400720c */ /* 0x000fc40003f46270 */
[----:B------:R-:W-:Y:S01]  /*17c0*/  IMAD.MOV.U32 R4, RZ, RZ, R7 ;  /* 0x000000ffff047224 */ /* 0x000fe200078e0007 */
[----:B---3--:R0:W-:Y:S01]  /*17d0*/  @!P1 STS [R25+0x220], R26 ;  /* 0x0002201a19009388 */ /* 0x0081e20000000800 */
[----:B------:R-:W-:-:S03]  /*17e0*/  ISETP.NE.U32.AND P1, PT, R18, RZ, PT ;  /* 0x000000ff1200720c */ /* 0x000fc60003f25070 */
[----:B-----5:R0:W-:Y:S04]  /*17f0*/  @!P6 STS [R25+0x660], R22 ;  /* 0x000660161900e388 */ /* 0x0201e80000000800 */
[----:B------:R0:W-:Y:S01]  /*1800*/  @!P0 STS [R25+0x440], R23 ;  /* 0x0004401719008388 */ /* 0x0001e20000000800 */
[----:B------:R-:W-:Y:S01]  /*1810*/  ISETP.NE.AND P0, PT, R31, RZ, PT ;  /* 0x000000ff1f00720c */ /* 0x000fe20003f05270 */
[----:B------:R-:W-:-:S12]  /*1820*/  @!P2 IMAD.MOV R4, RZ, RZ, -R4 ;  /* 0x000000ffff04a224 */ /* 0x000fd800078e0a04 */
[----:B------:R-:W-:Y:S01]  /*1830*/  @!P0 LOP3.LUT R4, RZ, R31, RZ, 0x33, !PT ;  /* 0x0000001fff048212 */ /* 0x000fe200078e33ff */
[----:B------:R-:W-:Y:S06]  /*1840*/  @!P1 BRA `(.L_x_104) ;  /* 0x0000000000249947 */ /* 0x000fec0003800000 */
[----:B------:R-:W-:Y:S01]  /*1850*/  IMAD.MOV.U32 R28, RZ, RZ, R32 ;  /* 0x000000ffff1c7224 */ /* 0x000fe200078e0020 */
[----:B0-----:R-:W-:Y:S01]  /*1860*/  MOV R26, R15 ;  /* 0x0000000f001a7202 */ /* 0x001fe20000000f00 */
[----:B------:R-:W-:Y:S01]  /*1870*/  IMAD.MOV.U32 R19, RZ, RZ, R33 ;  /* 0x000000ffff137224 */ /* 0x000fe200078e0021 */
[----:B------:R-:W-:Y:S02]  /*1880*/  MOV R25, R14 ;  /* 0x0000000e00197202 */ /* 0x000fe40000000f00 */
[----:B------:R-:W-:Y:S02]  /*1890*/  MOV R24, 0x18b0 ;  /* 0x000018b000187802 */ /* 0x000fe40000000f00 */
[----:B------:R-:W-:Y:S05]  /*18a0*/  CALL.REL.NOINC `($__internal_2_$__cuda_sm20_div_s64) ;  /* 0x0000002c00f87944 */ /* 0x000fea0003c00000 */
[----:B------:R-:W-:Y:S02]  /*18b0*/  MOV R40, R20 ;  /* 0x0000001400287202 */ /* 0x000fe40000000f00 */
[----:B------:R-:W-:Y:S01]  /*18c0*/  MOV R41, R21 ;  /* 0x0000001500297202 */ /* 0x000fe20000000f00 */
[----:B------:R-:W-:Y:S05]  /*18d0*/  BRA `(.L_x_105) ;  /* 0x00000000004c7947 */ /* 0x000fea0003800000 */
.L_x_104:
[----:B------:R-:W1:Y:S01]  /*18e0*/  I2F.U32.RP R20, R15 ;  /* 0x0000000f00147306 */ /* 0x000e620000209000 */
[----:B------:R-:W-:Y:S02]  /*18f0*/  ISETP.NE.U32.AND P0, PT, R15, RZ, PT ;  /* 0x000000ff0f00720c */ /* 0x000fe40003f05070 */
[----:B------:R-:W-:-:S05]  /*1900*/  MOV R41, RZ ;  /* 0x000000ff00297202 */ /* 0x000fca0000000f00 */
[----:B-1----:R-:W1:Y:S02]  /*1910*/  MUFU.RCP R18, R20 ;  /* 0x0000001400127308 */ /* 0x002e640000001000 */
[----:B-1----:R-:W-:-:S06]  /*1920*/  VIADD R18, R18, 0xffffffe ;  /* 0x0ffffffe12127836 */ /* 0x002fcc0000000000 */
[----:B------:R1:W2:Y:S02]  /*1930*/  F2I.FTZ.U32.TRUNC.NTZ R19, R18 ;  /* 0x0000001200137305 */ /* 0x0002a4000021f000 */
[----:B-1----:R-:W-:Y:S01]  /*1940*/  HFMA2.MMA R18, -RZ, RZ, 0, 0 ;  /* 0x00000000ff127435 */ /* 0x002fe200000001ff */
        /* <DEDUP_REMOVED lines=12> */
.L_x_105:
[----:B------:R-:W-:Y:S05]  /*1a10*/  BSYNC B0 ;  /* 0x0000000000007941 */ /* 0x000fea0003800000 */
.L_x_103:
[----:B------:R-:W-:Y:S01]  /*1a20*/  BAR.SYNC.DEFER_BLOCKING 0x0 ;  /* 0x0000000000007b1d */ /* 0x000fe20000010000 */
[----:B------:R-:W-:Y:S01]  /*1a30*/  LEA.HI R7, R10, R35, RZ, 0x3 ;  /* 0x000000230a077211 */ /* 0x000fe200078f18ff */
[----:B------:R-:W-:Y:S01]  /*1a40*/  IMAD.MOV.U32 R36, RZ, RZ, -0x800000 ;  /* 0xff800000ff247424 */ /* 0x000fe200078e00ff */
[----:B------:R-:W-:Y:S01]  /*1a50*/  MOV R32, 0xff800000 ;  /* 0xff80000000207802 */ /* 0x000fe20000000f00 */
[----:B------:R-:W-:Y:S01]  /*1a60*/  IMAD.MOV.U32 R31, RZ, RZ, -0x800000 ;  /* 0xff800000ff1f7424 */ /* 0x000fe200078e00ff */
[----:B------:R-:W-:Y:S01]  /*1a70*/  LOP3.LUT R10, R7, 0xfffffff8, RZ, 0xc0, !PT ;  /* 0xfffffff8070a7812 */ /* 0x000fe200078ec0ff */
[----:B------:R-:W-:Y:S01]  /*1a80*/  IMAD.MOV.U32 R34, RZ, RZ, -0x800000 ;  /* 0xff800000ff227424 */ /* 0x000fe200078e00ff */
[----:B------:R-:W-:Y:S01]  /*1a90*/  SHF.R.S32.HI R7, RZ, 0x3, R7 ;  /* 0x00000003ff077819 */ /* 0x000fe20000011407 */
[----:B------:R-:W0:Y:S01]  /*1aa0*/  LDC R18, c[0x0][0x270] ;  /* 0x00009c00ff127b82 */ /* 0x000e220000000800 */
[----:B------:R-:W-:Y:S01]  /*1ab0*/  IABS R24, R2 ;  /* 0x0000000200187213 */ /* 0x000fe20000000000 */
[----:B------:R-:W-:Y:S01]  /*1ac0*/  IMAD.IADD R35, R35, 0x1, -R10 ;  /* 0x0000000123237824 */ /* 0x000fe200078e0a0a */
[----:B------:R-:W-:Y:S02]  /*1ad0*/  BSSY B1, `(.L_x_106) ;  /* 0x000023c000017945 */ /* 0x000fe40003800000 */
[----:B------:R-:W1:Y:S01]  /*1ae0*/  I2F.RP R10, R24 ;  /* 0x00000018000a7306 */ /* 0x000e620000209400 */
[----:B------:R-:W-:-:S04]  /*1af0*/  IMAD R6, R35, 0x44, R6 ;  /* 0x0000004423067824 */ /* 0x000fc800078e0206 */
[----:B------:R-:W-:-:S05]  /*1b00*/  IMAD R33, R7, 0x4, R6 ;  /* 0x0000000407217824 */ /* 0x000fca00078e0206 */
[----:B------:R-:W-:Y:S04]  /*1b10*/  @!P6 LDS R36, [R33] ;  /* 0x000000002124e984 */ /* 0x000fe80000000800 */
[----:B------:R-:W2:Y:S01]  /*1b20*/  @!P6 LDS R31, [R33+0x220] ;  /* 0x00022000211fe984 */ /* 0x000ea20000000800 */
[----:B-1----:R-:W1:Y:S03]  /*1b30*/  MUFU.RCP R10, R10 ;  /* 0x0000000a000a7308 */ /* 0x002e660000001000 */
[----:B------:R-:W3:Y:S01]  /*1b40*/  @!P6 LDS R32, [R33+0x440] ;  /* 0x000440002120e984 */ /* 0x000ee20000000800 */
[----:B0-----:R-:W-:-:S03]  /*1b50*/  IABS R22, R18 ;  /* 0x0000001200167213 */ /* 0x001fc60000000000 */
[----:B------:R-:W0:Y:S01]  /*1b60*/  @!P6 LDS R34, [R33+0x660] ;  /* 0x000660002122e984 */ /* 0x000e220000000800 */
[----:B-1----:R-:W-:Y:S01]  /*1b70*/  VIADD R42, R10, 0xffffffe ;  /* 0x0ffffffe0a2a7836 */ /* 0x002fe20000000000 */
[----:B------:R-:W-:-:S03]  /*1b80*/  IABS R10, R2 ;  /* 0x00000002000a7213 */ /* 0x000fc60000000000 */
[----:B------:R1:W-:Y:S01]  /*1b90*/  F2I.FTZ.U32.TRUNC.NTZ R43, R42 ;  /* 0x0000002a002b7305 */ /* 0x0003e2000021f000 */
[----:B------:R-:W-:Y:S01]  /*1ba0*/  IADD3 R10, RZ, -R10, RZ ;  /* 0x8000000aff0a7210 */ /* 0x000fe20007ffe0ff */
[----:B-1----:R-:W-:Y:S01]  /*1bb0*/  IMAD.MOV.U32 R42, RZ, RZ, RZ ;  /* 0x000000ffff2a7224 */ /* 0x002fe200078e00ff */
[----:B--2---:R-:W-:-:S04]  /*1bc0*/  FMNMX.FTZ R19, R36, R31, !PT ;  /* 0x0000001f24137209 */ /* 0x004fc80007810000 */
[----:B---3--:R-:W-:-:S04]  /*1bd0*/  FMNMX.FTZ R19, R19, R32, !PT ;  /* 0x0000002013137209 */ /* 0x008fc80007810000 */
[----:B0-----:R-:W-:-:S05]  /*1be0*/  FMNMX.FTZ R6, R19, R34, !PT ;  /* 0x0000002213067209 */ /* 0x001fca0007810000 */
[----:B------:R-:W0:Y:S02]  /*1bf0*/  SHFL.BFLY PT, R21, R6, 0x4, 0x1f ;  /* 0x0c801f0006157f89 */ /* 0x000e2400000e0000 */
[----:B0-----:R-:W-:Y:S02]  /*1c00*/  FMNMX.FTZ R21, R6, R21, !PT ;  /* 0x0000001506157209 */ /* 0x001fe40007810000 */
[----:B------:R-:W0:Y:S03]  /*1c10*/  I2F.U32.RP R6, R22 ;  /* 0x0000001600067306 */ /* 0x000e260000209000 */
[----:B------:R-:W1:Y:S05]  /*1c20*/  SHFL.BFLY PT, R20, R21, 0x2, 0x1f ;  /* 0x0c401f0015147f89 */ /* 0x000e6a00000e0000 */
[----:B0-----:R-:W0:Y:S01]  /*1c30*/  MUFU.RCP R6, R6 ;  /* 0x0000000600067308 */ /* 0x001e220000001000 */
[----:B-1----:R-:W-:-:S05]  /*1c40*/  FMNMX.FTZ R20, R21, R20, !PT ;  /* 0x0000001415147209 */ /* 0x002fca0007810000 */
[----:B------:R-:W1:Y:S01]  /*1c50*/  SHFL.BFLY PT, R19, R20, 0x1, 0x1f ;  /* 0x0c201f0014137f89 */ /* 0x000e6200000e0000 */
[----:B0-----:R-:W-:Y:S01]  /*1c60*/  VIADD R38, R6, 0xffffffe ;  /* 0x0ffffffe06267836 */ /* 0x001fe20000000000 */
[----:B------:R-:W-:-:S03]  /*1c70*/  IABS R6, R18 ;  /* 0x0000001200067213 */ /* 0x000fc60000000000 */
[----:B------:R0:W-:Y:S02]  /*1c80*/  F2I.FTZ.U32.TRUNC.NTZ R39, R38 ;  /* 0x0000002600277305 */ /* 0x0001e4000021f000 */
[----:B------:R-:W-:Y:S02]  /*1c90*/  IMAD.MOV R6, RZ, RZ, -R6 ;  /* 0x000000ffff067224 */ /* 0x000fe400078e0a06 */
[----:B0-----:R-:W-:Y:S01]  /*1ca0*/  IMAD.MOV.U32 R38, RZ, RZ, RZ ;  /* 0x000000ffff267224 */ /* 0x001fe200078e00ff */
[----:B-1----:R-:W-:-:S04]  /*1cb0*/  FMNMX.FTZ R19, R20, R19, !PT ;  /* 0x0000001314137209 */ /* 0x002fc80007810000 */
        /* <DEDUP_REMOVED lines=10> */
[----:B------:R-:W-:Y:S02]  /*1d60*/  FMUL.FTZ R23, R23, 1.4426950216293334961 ;  /* 0x3fb8aa3b17177820 */ /* 0x000fe40000410000 */
[----:B------:R-:W-:Y:S08]  /*1d70*/  MUFU.EX2 R21, R25 ;  /* 0x0000001900157308 */ /* 0x000ff00000000800 */
[----:B------:R-:W0:Y:S08]  /*1d80*/  MUFU.EX2 R26, R26 ;  /* 0x0000001a001a7308 */ /* 0x000e300000000800 */
[----:B------:R-:W1:Y:S08]  /*1d90*/  MUFU.EX2 R20, R20 ;  /* 0x0000001400147308 */ /* 0x000e700000000800 */
[----:B------:R-:W2:Y:S01]  /*1da0*/  MUFU.EX2 R29, R23 ;  /* 0x00000017001d7308 */ /* 0x000ea20000000800 */
[----:B0-----:R-:W-:-:S04]  /*1db0*/  FADD.FTZ R21, R26, R21 ;  /* 0x000000151a157221 */ /* 0x001fc80000010000 */
[----:B-1----:R-:W-:Y:S01]  /*1dc0*/  FADD.FTZ R26, R21, R20 ;  /* 0x00000014151a7221 */ /* 0x002fe20000010000 */
[----:B------:R-:W-:-:S04]  /*1dd0*/  IMAD.MOV R21, RZ, RZ, -R39 ;  /* 0x000000ffff157224 */ /* 0x000fc800078e0a27 */
[----:B------:R-:W-:Y:S02]  /*1de0*/  IMAD R21, R21, R22, RZ ;  /* 0x0000001615157224 */ /* 0x000fe400078e02ff */
[----:B--2---:R-:W-:Y:S01]  /*1df0*/  FADD.FTZ R29, R26, R29 ;  /* 0x0000001d1a1d7221 */ /* 0x004fe20000010000 */
[----:B------:R-:W-:Y:S01]  /*1e00*/  IADD3 R23, RZ, -R43, RZ ;  /* 0x8000002bff177210 */ /* 0x000fe20007ffe0ff */
[----:B------:R-:W-:-:S03]  /*1e10*/  IMAD.HI.U32 R21, R39, R21, R38 ;  /* 0x0000001527157227 */ /* 0x000fc600078e0026 */
[----:B------:R-:W0:Y:S01]  /*1e20*/  SHFL.BFLY PT, R26, R29, 0x4, 0x1f ;  /* 0x0c801f001d1a7f89 */ /* 0x000e2200000e0000 */
[----:B------:R-:W-:Y:S02]  /*1e30*/  IMAD R28, R23, R24, RZ ;  /* 0x00000018171c7224 */ /* 0x000fe400078e02ff */
[----:B------:R-:W-:Y:S01]  /*1e40*/  VIADD R23, R24, UR4 ;  /* 0x0000000418177c36 */ /* 0x000fe20008000000 */
[----:B------:R-:W-:Y:S01]  /*1e50*/  ULDC.U8 UR4, c[0x0][0x3d9] ;  /* 0x0000f64000047ab9 */ /* 0x000fe20000000000 */
[----:B------:R-:W-:-:S03]  /*1e60*/  IMAD.HI.U32 R28, R43, R28, R42 ;  /* 0x0000001c2b1c7227 */ /* 0x000fc600078e002a */
[----:B------:R-:W-:-:S05]  /*1e70*/  IABS R20, R23 ;  /* 0x0000001700147213 */ /* 0x000fca0000000000 */
[----:B------:R-:W-:-:S04]  /*1e80*/  IMAD.HI.U32 R21, R21, R20, RZ ;  /* 0x0000001415157227 */ /* 0x000fc800078e00ff */
[----:B------:R-:W-:-:S05]  /*1e90*/  IMAD R39, R21, R6, R20 ;  /* 0x0000000615277224 */ /* 0x000fca00078e0214 */
[----:B------:R-:W-:Y:S01]  /*1ea0*/  ISETP.GT.U32.AND P1, PT, R22, R39, PT ;  /* 0x000000271600720c */ /* 0x000fe20003f24070 */
[----:B0-----:R-:W-:Y:S01]  /*1eb0*/  FADD.FTZ R26, R29, R26 ;  /* 0x0000001a1d1a7221 */ /* 0x001fe20000010000 */
[----:B------:R-:W-:Y:S01]  /*1ec0*/  IMAD.HI.U32 R29, R28, R20, RZ ;  /* 0x000000141c1d7227 */ /* 0x000fe200078e00ff */
[----:B------:R-:W-:-:S03]  /*1ed0*/  SHF.R.S32.HI R28, RZ, 0x1f, R2 ;  /* 0x0000001fff1c7819 */ /* 0x000fc60000011402 */
[----:B------:R-:W0:Y:S01]  /*1ee0*/  SHFL.BFLY PT, R25, R26, 0x2, 0x1f ;  /* 0x0c401f001a197f89 */ /* 0x000e2200000e0000 */
[----:B------:R-:W-:Y:S01]  /*1ef0*/  IMAD R37, R29, R10, R20 ;  /* 0x0000000a1d257224 */ /* 0x000fe200078e0214 */
[----:B------:R-:W-:Y:S01]  /*1f00*/  LOP3.LUT R20, R23, R24, RZ, 0x3c, !PT ;  /* 0x0000001817147212 */ /* 0x000fe200078e3cff */
[----:B------:R-:W1:Y:S03]  /*1f10*/  S2R R10, SR_TID.X ;  /* 0x00000000000a7919 */ /* 0x000e660000002100 */
[----:B------:R-:W-:Y:S01]  /*1f20*/  ISETP.GT.U32.AND P4, PT, R24, R37, PT ;  /* 0x000000251800720c */ /* 0x000fe20003f84070 */
[----:B------:R-:W-:Y:S01]  /*1f30*/  @!P1 VIADD R21, R21, 0x1 ;  /* 0x0000000115159836 */ /* 0x000fe20000000000 */
[----:B------:R-:W-:Y:S02]  /*1f40*/  @!P1 IADD3 R39, R39, -R22, RZ ;  /* 0x8000001627279210 */ /* 0x000fe40007ffe0ff */
[----:B------:R-:W-:-:S02]  /*1f50*/  ISETP.GE.AND P3, PT, R20, RZ, PT ;  /* 0x000000ff1400720c */ /* 0x000fc40003f66270 */
[----:B------:R-:W-:Y:S02]  /*1f60*/  ISETP.GE.U32.AND P5, PT, R39, R22, PT ;  /* 0x000000162700720c */ /* 0x000fe40003fa6070 */
[----:B------:R-:W-:Y:S01]  /*1f70*/  LEA.HI.SX32 R20, R2, 0x1, 0x1 ;  /* 0x0000000102147811 */ /* 0x000fe200078f0aff */
[----:B------:R-:W-:Y:S01]  /*1f80*/  @!P0 IMAD.MOV R20, RZ, RZ, R28 ;  /* 0x000000ffff148224 */ /* 0x000fe200078e021c */
[----:B------:R-:W-:-:S03]  /*1f90*/  ISETP.NE.AND P0, PT, R18, RZ, PT ;  /* 0x000000ff1200720c */ /* 0x000fc60003f05270 */
[----:B------:R-:W-:Y:S02]  /*1fa0*/  @!P4 IMAD.IADD R37, R37, 0x1, -R24 ;  /* 0x000000012525c824 */ /* 0x000fe400078e0a18 */
[----:B------:R-:W-:Y:S01]  /*1fb0*/  @!P4 VIADD R29, R29, 0x1 ;  /* 0x000000011d1dc836 */ /* 0x000fe20000000000 */
[----:B------:R-:W-:Y:S01]  /*1fc0*/  ISETP.GT.AND P4, PT, R3, RZ, PT ;  /* 0x000000ff0300720c */ /* 0x000fe20003f84270 */
[----:B0-----:R-:W-:Y:S01]  /*1fd0*/  FADD.FTZ R25, R26, R25 ;  /* 0x000000191a197221 */ /* 0x001fe20000010000 */
[----:B------:R-:W-:Y:S02]  /*1fe0*/  ISETP.GE.U32.AND P2, PT, R37, R24, PT ;  /* 0x000000182500720c */ /* 0x000fe40003f46070 */
[----:B------:R-:W-:Y:S02]  /*1ff0*/  @P5 IADD3 R21, R21, 0x1, RZ ;  /* 0x0000000115155810 */ /* 0x000fe40007ffe0ff */
[----:B------:R-:W0:Y:S01]  /*2000*/  SHFL.BFLY PT, R6, R25, 0x1, 0x1f ;  /* 0x0c201f0019067f89 */ /* 0x000e2200000e0000 */
[----:B------:R-:W-:-:S02]  /*2010*/  ISETP.NE.AND P5, PT, R2, RZ, PT ;  /* 0x000000ff0200720c */ /* 0x000fc40003fa5270 */
[----:B------:R-:W-:-:S06]  /*2020*/  SHF.R.S32.HI R26, RZ, 0x1f, R3 ;  /* 0x0000001fff1a7819 */ /* 0x000fcc0000011403 */
[----:B------:R-:W-:Y:S02]  /*2030*/  @P2 VIADD R29, R29, 0x1 ;  /* 0x000000011d1d2836 */ /* 0x000fe40000000000 */
[----:B0-----:R-:W-:Y:S01]  /*2040*/  FADD.FTZ R22, R25, R6 ;  /* 0x0000000619167221 */ /* 0x001fe20000010000 */
[----:B------:R-:W-:Y:S01]  /*2050*/  LOP3.LUT R6, R23, R18, RZ, 0x3c, !PT ;  /* 0x0000001217067212 */ /* 0x000fe200078e3cff */
[----:B------:R-:W-:Y:S01]  /*2060*/  IMAD.MOV.U32 R25, RZ, RZ, R29 ;  /* 0x000000ffff197224 */ /* 0x000fe200078e001d */
[----:B------:R-:W0:Y:S01]  /*2070*/  LDC R23, c[0x0][0x2c4] ;  /* 0x0000b100ff177b82 */ /* 0x000e220000000800 */
[----:B------:R-:W-:Y:S01]  /*2080*/  IMAD.MOV.U32 R29, RZ, RZ, 0x7f800000 ;  /* 0x7f800000ff1d7424 */ /* 0x000fe200078e00ff */
[----:B------:R-:W-:Y:S01]  /*2090*/  FSETP.NE.FTZ.AND P1, PT, R22, RZ, PT ;  /* 0x000000ff1600720b */ /* 0x000fe20003f35000 */
[----:B------:R-:W-:Y:S01]  /*20a0*/  @!P3 IMAD.MOV R25, RZ, RZ, -R25 ;  /* 0x000000ffff19b224 */ /* 0x000fe200078e0a19 */
[----:B------:R-:W-:Y:S02]  /*20b0*/  ISETP.GE.AND P2, PT, R6, RZ, PT ;  /* 0x000000ff0600720c */ /* 0x000fe40003f46270 */
[----:B------:R-:W-:-:S02]  /*20c0*/  LEA.HI.SX32 R6, R3, 0x1, 0x1 ;  /* 0x0000000103067811 */ /* 0x000fc400078f0aff */
[----:B------:R-:W-:Y:S01]  /*20d0*/  @!P4 IADD3 R6, R26, RZ, RZ ;  /* 0x000000ff1a06c210 */ /* 0x000fe20007ffe0ff */
[----:B------:R-:W-:Y:S01]  /*20e0*/  IMAD.MOV.U32 R26, RZ, RZ, R21 ;  /* 0x000000ffff1a7224 */ /* 0x000fe200078e0015 */
[C---:B-1----:R-:W-:Y:S02]  /*20f0*/  LOP3.LUT P4, RZ, R10.reuse, 0x7, RZ, 0xc0, !PT ;  /* 0x000000070aff7812 */ /* 0x042fe4000788c0ff */
[----:B------:R-:W-:Y:S02]  /*2100*/  ISETP.NE.AND P3, PT, RZ, UR4, PT ;  /* 0x00000004ff007c0c */ /* 0x000fe4000bf65270 */
[----:B------:R-:W-:Y:S01]  /*2110*/  ISETP.GT.OR P4, PT, R10, 0x7f, P4 ;  /* 0x0000007f0a00780c */ /* 0x000fe20002784670 */
[----:B------:R-:W1:Y:S01]  /*2120*/  @P1 MUFU.LG2 R22, R22 ;  /* 0x0000001600161308 */ /* 0x000e620000000c00 */
[----:B------:R-:W-:Y:S02]  /*2130*/  @!P5 LOP3.LUT R25, RZ, R24, RZ, 0x33, !PT ;  /* 0x00000018ff19d212 */ /* 0x000fe400078e33ff */
[----:B------:R-:W-:-:S02]  /*2140*/  @!P2 IADD3 R26, -R26, RZ, RZ ;  /* 0x000000ff1a1aa210 */ /* 0x000fc40007ffe1ff */
[----:B------:R-:W-:Y:S02]  /*2150*/  ISETP.LT.U32.AND P2, PT, R8, R25, PT ;  /* 0x000000190800720c */ /* 0x000fe40003f41070 */
[----:B------:R-:W-:Y:S02]  /*2160*/  SHF.R.S32.HI R21, RZ, 0x1f, R25 ;  /* 0x0000001fff157819 */ /* 0x000fe40000011419 */
[----:B0-----:R-:W-:Y:S02]  /*2170*/  SEL R23, R23, 0x1, !P3 ;  /* 0x0000000117177807 */ /* 0x001fe40005800000 */
[----:B------:R-:W-:Y:S02]  /*2180*/  @!P0 LOP3.LUT R26, RZ, R18, RZ, 0x33, !PT ;  /* 0x00000012ff1a8212 */ /* 0x000fe400078e33ff */
[C---:B------:R-:W-:Y:S01]  /*2190*/  ISETP.LT.AND.EX P2, PT, R9.reuse, R21, PT, P2 ;  /* 0x000000150900720c */ /* 0x040fe20003f41320 */
[-C--:B------:R-:W-:Y:S02]  /*21a0*/  IMAD R37, R4, R23.reuse, RZ ;  /* 0x0000001704257224 */ /* 0x080fe400078e02ff */
[----:B------:R-:W-:Y:S01]  /*21b0*/  IMAD R23, R26, R23, RZ ;  /* 0x000000171a177224 */ /* 0x000fe200078e02ff */
[----:B------:R-:W-:Y:S01]  /*21c0*/  SEL R10, R8, R25, P2 ;  /* 0x00000019080a7207 */ /* 0x000fe20001000000 */
[----:B-1----:R-:W-:Y:S01]  /*21d0*/  @P1 FFMA.FTZ R29, R22, 0.69314718246459960938, R19 ;  /* 0x3f317218161d1823 */ /* 0x002fe20000010013 */
[----:B------:R-:W-:Y:S01]  /*21e0*/  SEL R9, R9, R21, P2 ;  /* 0x0000001509097207 */ /* 0x000fe20001000000 */
[----:B------:R-:W-:-:S02]  /*21f0*/  IMAD R6, R37, R6, RZ ;  /* 0x0000000625067224 */ /* 0x000fc400078e02ff */
        /* <DEDUP_REMOVED lines=36> */
[----:B------:R-:W-:Y:S02]  /*2440*/  MOV R24, 0x2460 ;  /* 0x0000246000187802 */ /* 0x000fe40000000f00 */
[----:B------:R-:W-:Y:S05]  /*2450*/  CALL.REL.NOINC `($__internal_2_$__cuda_sm20_div_s64) ;  /* 0x00000024000c7944 */ /* 0x000fea0003c00000 */
[-C--:B------:R-:W-:Y:S02]  /*2460*/  IADD3 R23, P0, RZ, -R20.reuse, RZ ;  /* 0x80000014ff177210 */ /* 0x080fe40007f1e0ff */
[----:B------:R-:W-:Y:S02]  /*2470*/  MOV R48, R20 ;  /* 0x0000001400307202 */ /* 0x000fe40000000f00 */
[----:B------:R-:W-:Y:S01]  /*2480*/  IADD3.X R19, RZ, ~R21, RZ, P0, !PT ;  /* 0x80000015ff137210 */ /* 0x000fe200007fe4ff */
[----:B------:R-:W-:Y:S01]  /*2490*/  IMAD.WIDE.U32 R38, R42, R23, R38 ;  /* 0x000000172a267225 */ /* 0x000fe200078e0026 */
[----:B------:R-:W-:-:S03]  /*24a0*/  MOV R49, R21 ;  /* 0x0000001500317202 */ /* 0x000fc60000000f00 */
[----:B------:R-:W-:-:S04]  /*24b0*/  IMAD R18, R19, R42, RZ ;  /* 0x0000002a13127224 */ /* 0x000fc800078e02ff */
[----:B------:R-:W-:-:S05]  /*24c0*/  IMAD R19, R25, R23, R18 ;  /* 0x0000001719137224 */ /* 0x000fca00078e0212 */
[----:B------:R-:W-:Y:S01]  /*24d0*/  IADD3 R19, R39, R19, RZ ;  /* 0x0000001327137210 */ /* 0x000fe20007ffe0ff */
[----:B------:R-:W-:Y:S05]  /*24e0*/  BRA `(.L_x_111) ;  /* 0x0000000000587947 */ /* 0x000fea0003800000 */
.L_x_110:
[----:B------:R-:W0:Y:S01]  /*24f0*/  I2F.U32.RP R22, R42 ;  /* 0x0000002a00167306 */ /* 0x000e220000209000 */
[----:B------:R-:W-:Y:S01]  /*2500*/  ISETP.NE.U32.AND P0, PT, R42, RZ, PT ;  /* 0x000000ff2a00720c */ /* 0x000fe20003f05070 */
[----:B------:R-:W-:-:S06]  /*2510*/  HFMA2.MMA R49, -RZ, RZ, 0, 0 ;  /* 0x00000000ff317435 */ /* 0x000fcc00000001ff */
        /* <DEDUP_REMOVED lines=13> */
[----:B------:R-:W-:Y:S02]  /*25f0*/  ISETP.GE.U32.AND P1, PT, R19, R42, PT ;  /* 0x0000002a1300720c */ /* 0x000fe40003f26070 */
[----:B------:R-:W-:-:S11]  /*2600*/  MOV R19, RZ ;  /* 0x000000ff00137202 */ /* 0x000fd60000000f00 */
[----:B------:R-:W-:Y:S02]  /*2610*/  @P1 IADD3 R48, R48, 0x1, RZ ;  /* 0x0000000130301810 */ /* 0x000fe40007ffe0ff */
[----:B------:R-:W-:-:S05]  /*2620*/  @!P0 LOP3.LUT R48, RZ, R42, RZ, 0x33, !PT ;  /* 0x0000002aff308212 */ /* 0x000fca00078e33ff */
[----:B------:R-:W-:-:S04]  /*2630*/  IMAD.MOV R21, RZ, RZ, -R48 ;  /* 0x000000ffff157224 */ /* 0x000fc800078e0a30 */
[----:B------:R-:W-:Y:S02]  /*2640*/  IMAD R38, R42, R21, R38 ;  /* 0x000000152a267224 */ /* 0x000fe400078e0226 */
.L_x_111:
[----:B------:R-:W-:Y:S05]  /*2650*/  BSYNC B0 ;  /* 0x0000000000007941 */ /* 0x000fea0003800000 */
.L_x_109:
        /* <DEDUP_REMOVED lines=11> */
[-C--:B------:R-:W-:Y:S02]  /*2710*/  IADD3.X R18, RZ, ~R21.reuse, RZ, P0, !PT ;  /* 0x80000015ff127210 */ /* 0x080fe400007fe4ff */
[----:B------:R-:W-:Y:S01]  /*2720*/  MOV R42, R20 ;  /* 0x00000014002a7202 */ /* 0x000fe20000000f00 */
[----:B------:R-:W-:Y:S01]  /*2730*/  IMAD.WIDE.U32 R38, R27, R22, R38 ;  /* 0x000000161b267225 */ /* 0x000fe200078e0026 */
[----:B------:R-:W-:-:S03]  /*2740*/  MOV R43, R21 ;  /* 0x00000015002b7202 */ /* 0x000fc60000000f00 */
[----:B------:R-:W-:-:S04]  /*2750*/  IMAD R23, R18, R27, RZ ;  /* 0x0000001b12177224 */ /* 0x000fc800078e02ff */
[----:B------:R-:W-:-:S05]  /*2760*/  IMAD R0, R0, R22, R23 ;  /* 0x0000001600007224 */ /* 0x000fca00078e0217 */
[----:B------:R-:W-:Y:S01]  /*2770*/  IADD3 R0, R39, R0, RZ ;  /* 0x0000000027007210 */ /* 0x000fe20007ffe0ff */
[----:B------:R-:W-:Y:S05]  /*2780*/  BRA `(.L_x_114) ;  /* 0x0000000000587947 */ /* 0x000fea0003800000 */
.L_x_113:
        /* <DEDUP_REMOVED lines=22> */
.L_x_114:
[----:B------:R-:W-:Y:S05]  /*28f0*/  BSYNC B0 ;  /* 0x0000000000007941 */ /* 0x000fea0003800000 */
.L_x_112:
        /* <DEDUP_REMOVED lines=11> */
[----:B------:R-:W-:Y:S05]  /*29b0*/  CALL.REL.NOINC `($__internal_2_$__cuda_sm20_div_s64) ;  /* 0x0000001c00b47944 */ /* 0x000fea0003c00000 */
[----:B------:R-:W-:-:S04]  /*29c0*/  IADD3 R19, P0, RZ, -R20, RZ ;  /* 0x80000014ff137210 */ /* 0x000fc80007f1e0ff */
[----:B------:R-:W-:Y:S01]  /*29d0*/  IADD3.X R18, RZ, ~R21, RZ, P0, !PT ;  /* 0x80000015ff127210 */ /* 0x000fe200007fe4ff */
[----:B------:R-:W-:-:S04]  /*29e0*/  IMAD.WIDE.U32 R42, R5, R19, R42 ;  /* 0x00000013052a7225 */ /* 0x000fc800078e002a */
[----:B------:R-:W-:-:S04]  /*29f0*/  IMAD R18, R18, R5, RZ ;  /* 0x0000000512127224 */ /* 0x000fc800078e02ff */
[----:B------:R-:W-:-:S05]  /*2a00*/  IMAD R4, R4, R19, R18 ;  /* 0x0000001304047224 */ /* 0x000fca00078e0212 */
[----:B------:R-:W-:Y:S01]  /*2a10*/  IADD3 R4, R43, R4, RZ ;  /* 0x000000042b047210 */ /* 0x000fe20007ffe0ff */
[----:B------:R-:W-:Y:S05]  /*2a20*/  BRA `(.L_x_117) ;  /* 0x0000000000587947 */ /* 0x000fea0003800000 */
.L_x_116:
[----:B------:R-:W0:Y:S01]  /*2a30*/  I2F.U32.RP R21, R5 ;  /* 0x0000000500157306 */ /* 0x000e220000209000 */
[----:B------:R-:W-:-:S07]  /*2a40*/  ISETP.NE.U32.AND P0, PT, R5, RZ, PT ;  /* 0x000000ff0500720c */ /* 0x000fce0003f05070 */
[----:B0-----:R-:W0:Y:S02]  /*2a50*/  MUFU.RCP R18, R21 ;  /* 0x0000001500127308 */ /* 0x001e240000001000 */
[----:B0-----:R-:W-:Y:S01]  /*2a60*/  IADD3 R18, R18, 0xffffffe, RZ ;  /* 0x0ffffffe12127810 */ /* 0x001fe20007ffe0ff */
[----:B------:R-:W-:-:S05]  /*2a70*/  HFMA2.MMA R21, -RZ, RZ, 0, 0 ;  /* 0x00000000ff157435 */ /* 0x000fca00000001ff */
        /* <DEDUP_REMOVED lines=17> */
.L_x_117:
[----:B------:R-:W-:Y:S05]  /*2b90*/  BSYNC B0 ;  /* 0x0000000000007941 */ /* 0x000fea0003800000 */
.L_x_115:
[-C--:B------:R-:W-:Y:S01]  /*2ba0*/  IMAD R5, R41, R17.reuse, RZ ;  /* 0x0000001129057224 */ /* 0x080fe200078e02ff */
[----:B------:R-:W-:Y:S01]  /*2bb0*/  SHF.R.S32.HI R19, RZ, 0x1f, R27 ;  /* 0x0000001fff137819 */ /* 0x000fe2000001141b */
[C---:B------:R-:W-:Y:S01]  /*2bc0*/  IMAD.WIDE.U32 R46, R40.reuse, R17, RZ ;  /* 0x00000011282e7225 */ /* 0x040fe200078e00ff */
[----:B------:R-:W-:Y:S01]  /*2bd0*/  ULDC.U8 UR10, c[0x0][0x3d9] ;  /* 0x0000f640000a7ab9 */ /* 0x000fe20000000000 */
[----:B------:R-:W-:Y:S01]  /*2be0*/  ULDC.64 UR4, c[0x0][0x2c0] ;  /* 0x0000b00000047ab9 */ /* 0x000fe20000000a00 */
[----:B------:R-:W-:Y:S01]  /*2bf0*/  UISETP.NE.AND UP0, UPT, UR10, URZ, UPT ;  /* 0x0000003f0a00728c */ /* 0x000fe2000bf05270 */
[----:B------:R-:W-:Y:S01]  /*2c00*/  IMAD R5, R40, R16, R5 ;  /* 0x0000001028057224 */ /* 0x000fe200078e0205 */
[----:B------:R-:W-:Y:S01]  /*2c10*/  UIMAD UR4, UR4, UR5, URZ ;  /* 0x00000005040472a4 */ /* 0x000fe2000f8e023f */
[----:B------:R-:W-:Y:S01]  /*2c20*/  IMAD R0, R0, R27, RZ ;  /* 0x0000001b00007224 */ /* 0x000fe200078e02ff */
[----:B------:R-:W-:Y:S01]  /*2c30*/  USEL UR5, UR5, 0x1, !UP0 ;  /* 0x0000000105057887 */ /* 0x000fe2000c000000 */
[----:B------:R-:W-:Y:S01]  /*2c40*/  BSSY B0, `(.L_x_118) ;  /* 0x0000040000007945 */ /* 0x000fe20003800000 */
[----:B------:R-:W-:Y:S01]  /*2c50*/  IADD3 R18, R47, R5, RZ ;  /* 0x000000052f127210 */ /* 0x000fe20007ffe0ff */
[----:B------:R-:W-:Y:S01]  /*2c60*/  IMAD R19, R19, R38, R0 ;  /* 0x0000002613137224 */ /* 0x000fe200078e0200 */
[----:B------:R-:W-:Y:S01]  /*2c70*/  USHF.R.S32.HI UR11, URZ, 0x1f, UR4 ;  /* 0x0000001f3f0b7899 */ /* 0x000fe20008011404 */
[----:B------:R-:W-:Y:S01]  /*2c80*/  IMAD R23, R4, UR4, RZ ;  /* 0x0000000404177c24 */ /* 0x000fe2000f8e02ff */
[----:B------:R-:W-:Y:S01]  /*2c90*/  USHF.R.S32.HI UR10, URZ, 0x1f, UR5 ;  /* 0x0000001f3f0a7899 */ /* 0x000fe20008011405 */
[----:B------:R-:W-:-:S02]  /*2ca0*/  IMAD R25, R18, R15, RZ ;  /* 0x0000000f12197224 */ /* 0x000fc400078e02ff */
[----:B------:R-:W-:Y:S02]  /*2cb0*/  IMAD R5, R21, UR5, RZ ;  /* 0x0000000515057c24 */ /* 0x000fe4000f8e02ff */
[----:B------:R-:W-:Y:S02]  /*2cc0*/  IMAD R25, R14, R46, R25 ;  /* 0x0000002e0e197224 */ /* 0x000fe400078e0219 */
[----:B------:R-:W-:-:S04]  /*2cd0*/  IMAD.WIDE.U32 R46, R46, R15, RZ ;  /* 0x0000000f2e2e7225 */ /* 0x000fc800078e00ff */
[----:B------:R-:W-:Y:S01]  /*2ce0*/  IMAD R21, R42, UR11, R23 ;  /* 0x0000000b2a157c24 */ /* 0x000fe2000f8e0217 */
[----:B------:R-:W-:Y:S01]  /*2cf0*/  IADD3 R25, R47, R25, RZ ;  /* 0x000000192f197210 */ /* 0x000fe20007ffe0ff */
[----:B------:R-:W-:-:S03]  /*2d00*/  IMAD.WIDE.U32 R38, R38, R27, RZ ;  /* 0x0000001b26267225 */ /* 0x000fc600078e00ff */
[----:B------:R-:W-:Y:S01]  /*2d10*/  LOP3.LUT R0, R49, R25, RZ, 0xfc, !PT ;  /* 0x0000001931007212 */ /* 0x000fe200078efcff */
[----:B------:R-:W-:-:S03]  /*2d20*/  IMAD.WIDE.U32 R42, R42, UR4, RZ ;  /* 0x000000042a2a7c25 */ /* 0x000fc6000f8e00ff */
[----:B------:R-:W-:Y:S01]  /*2d30*/  ISETP.NE.U32.AND P0, PT, R0, RZ, PT ;  /* 0x000000ff0000720c */ /* 0x000fe20003f05070 */
[C---:B------:R-:W-:Y:S01]  /*2d40*/  IMAD R5, R20.reuse, UR10, R5 ;  /* 0x0000000a14057c24 */ /* 0x040fe2000f8e0205 */
[----:B------:R-:W-:Y:S01]  /*2d50*/  IADD3 R0, R39, R19, RZ ;  /* 0x0000001327007210 */ /* 0x000fe20007ffe0ff */
[----:B------:R-:W-:Y:S01]  /*2d60*/  IMAD.WIDE.U32 R40, R20, UR5, RZ ;  /* 0x0000000514287c25 */ /* 0x000fe2000f8e00ff */
[----:B------:R-:W-:-:S03]  /*2d70*/  IADD3 R4, R43, R21, RZ ;  /* 0x000000152b047210 */ /* 0x000fc60007ffe0ff */
[----:B------:R-:W-:Y:S01]  /*2d80*/  IMAD R3, R3, UR4, RZ ;  /* 0x0000000403037c24 */ /* 0x000fe2000f8e02ff */
[----:B------:R-:W-:Y:S01]  /*2d90*/  IADD3 R5, R41, R5, RZ ;  /* 0x0000000529057210 */ /* 0x000fe20007ffe0ff */
[----:B------:R-:W-:-:S04]  /*2da0*/  IMAD R2, R2, UR4, RZ ;  /* 0x0000000402027c24 */ /* 0x000fc8000f8e02ff */
[----:B------:R-:W-:Y:S05]  /*2db0*/  @!P0 BRA `(.L_x_119) ;  /* 0x0000000000448947 */ /* 0x000fea0003800000 */
[----:B------:R-:W-:Y:S01]  /*2dc0*/  IMAD.MOV.U32 R28, RZ, RZ, R48 ;  /* 0x000000ffff1c7224 */ /* 0x000fe200078e0030 */
[----:B------:R-:W-:Y:S01]  /*2dd0*/  MOV R19, R49 ;  /* 0x0000003100137202 */ /* 0x000fe20000000f00 */
[----:B------:R-:W-:Y:S01]  /*2de0*/  IMAD.MOV.U32 R26, RZ, RZ, R46 ;  /* 0x000000ffff1a7224 */ /* 0x000fe200078e002e */
[----:B------:R-:W-:Y:S02]  /*2df0*/  MOV R24, 0x2e10 ;  /* 0x00002e1000187802 */ /* 0x000fe40000000f00 */
[----:B------:R-:W-:Y:S05]  /*2e00*/  CALL.REL.NOINC `($__internal_2_$__cuda_sm20_div_s64) ;  /* 0x0000001800a07944 */ /* 0x000fea0003c00000 */
        /* <DEDUP_REMOVED lines=12> */
.L_x_119:
        /* <DEDUP_REMOVED lines=20> */
[----:B------:R-:W-:-:S05]  /*3010*/  IADD3 R21, -R20, RZ, RZ ;  /* 0x000000ff14157210 */ /* 0x000fca0007ffe1ff */
[----:B------:R-:W-:Y:S01]  /*3020*/  IMAD R18, R46, R21, R48 ;  /* 0x000000152e127224 */ /* 0x000fe200078e0230 */
[----:B------:R-:W-:Y:S02]  /*3030*/  MOV R46, R20 ;  /* 0x00000014002e7202 */ /* 0x000fe40000000f00 */
.L_x_120:
[----:B------:R-:W-:Y:S05]  /*3040*/  BSYNC B0 ;  /* 0x0000000000007941 */ /* 0x000fea0003800000 */
.L_x_118:
        /* <DEDUP_REMOVED lines=18> */
.L_x_122:
[----:B------:R-:W0:Y:S01]  /*3170*/  I2F.U32.RP R21, R17 ;  /* 0x0000001100157306 */ /* 0x000e220000209000 */
[----:B------:R-:W-:Y:S01]  /*3180*/  HFMA2.MMA R22, -RZ, RZ, 0, 0 ;  /* 0x00000000ff167435 */ /* 0x000fe200000001ff */
[----:B------:R-:W-:Y:S01]  /*3190*/  ISETP.NE.U32.AND P0, PT, R17, RZ, PT ;  /* 0x000000ff1100720c */ /* 0x000fe20003f05070 */
[----:B------:R-:W-:-:S05]  /*31a0*/  HFMA2.MMA R49, -RZ, RZ, 0, 0 ;  /* 0x00000000ff317435 */ /* 0x000fca00000001ff */
[----:B0-----:R-:W0:Y:S02]  /*31b0*/  MUFU.RCP R20, R21 ;  /* 0x0000001500147308 */ /* 0x001e240000001000 */
[----:B0-----:R-:W-:-:S06]  /*31c0*/  IADD3 R20, R20, 0xffffffe, RZ ;  /* 0x0ffffffe14147810 */ /* 0x001fcc0007ffe0ff */
[----:B------:R-:W0:Y:S02]  /*31d0*/  F2I.FTZ.U32.TRUNC.NTZ R23, R20 ;  /* 0x0000001400177305 */ /* 0x000e24000021f000 */
[----:B0-----:R-:W-:-:S04]  /*31e0*/  IMAD.MOV R16, RZ, RZ, -R23 ;  /* 0x000000ffff107224 */ /* 0x001fc800078e0a17 */
[----:B------:R-:W-:-:S04]  /*31f0*/  IMAD R16, R16, R17, RZ ;  /* 0x0000001110107224 */ /* 0x000fc800078e02ff */
        /* <DEDUP_REMOVED lines=13> */
.L_x_123:
[----:B------:R-:W-:Y:S05]  /*32d0*/  BSYNC B0 ;  /* 0x0000000000007941 */ /* 0x000fea0003800000 */
.L_x_121:
        /* <DEDUP_REMOVED lines=10> */
[----:B------:R-:W-:Y:S01]  /*3380*/  IADD3 R17, P0, RZ, -R20, RZ ;  /* 0x80000014ff117210 */ /* 0x000fe20007f1e0ff */
[----:B------:R-:W-:Y:S01]  /*3390*/  IMAD.MOV.U32 R25, RZ, RZ, R49 ;  /* 0x000000ffff197224 */ /* 0x000fe200078e0031 */
[----:B------:R-:W-:Y:S02]  /*33a0*/  MOV R24, R48 ;  /* 0x0000003000187202 */ /* 0x000fe40000000f00 */
[----:B------:R-:W-:-:S03]  /*33b0*/  IADD3.X R22, RZ, ~R21, RZ, P0, !PT ;  /* 0x80000015ff167210 */ /* 0x000fc600007fe4ff */
[----:B------:R-:W-:-:S04]  /*33c0*/  IMAD.WIDE.U32 R24, R15, R17, R24 ;  /* 0x000000110f187225 */ /* 0x000fc800078e0018 */
[----:B------:R-:W-:-:S04]  /*33d0*/  IMAD R22, R22, R15, RZ ;  /* 0x0000000f16167224 */ /* 0x000fc800078e02ff */
[----:B------:R-:W-:Y:S01]  /*33e0*/  IMAD R14, R14, R17, R22 ;  /* 0x000000110e0e7224 */ /* 0x000fe200078e0216 */
[----:B------:R-:W-:Y:S02]  /*33f0*/  MOV R22, R24 ;  /* 0x0000001800167202 */ /* 0x000fe40000000f00 */
[----:B------:R-:W-:Y:S01]  /*3400*/  MOV R24, R20 ;  /* 0x0000001400187202 */ /* 0x000fe20000000f00 */
[----:B------:R-:W-:Y:S01]  /*3410*/  IMAD.IADD R14, R25, 0x1, R14 ;  /* 0x00000001190e7824 */ /* 0x000fe200078e020e */
[----:B------:R-:W-:Y:S01]  /*3420*/  MOV R25, R21 ;  /* 0x0000001500197202 */ /* 0x000fe20000000f00 */
[----:B------:R-:W-:Y:S05]  /*3430*/  BRA `(.L_x_126) ;  /* 0x00000000005c7947 */ /* 0x000fea0003800000 */
.L_x_125:
        /* <DEDUP_REMOVED lines=23> */
.L_x_126:
[----:B------:R-:W-:Y:S05]  /*35b0*/  BSYNC B0 ;  /* 0x0000000000007941 */ /* 0x000fea0003800000 */
.L_x_124:
[----:B------:R-:W-:Y:S01]  /*35c0*/  IMAD R17, R14, R3, RZ ;  /* 0x000000030e117224 */ /* 0x000fe200078e02ff */
[----:B------:R-:W-:Y:S01]  /*35d0*/  LOP3.LUT R14, R47, R11, RZ, 0xfc, !PT ;  /* 0x0000000b2f0e7212 */ /* 0x000fe200078efcff */
[----:B------:R-:W-:Y:S01]  /*35e0*/  ULDC UR4, c[0x0][0x2c4] ;  /* 0x0000b10000047ab9 */ /* 0x000fe20000000800 */
[----:B------:R-:W-:Y:S01]  /*35f0*/  SHF.R.S32.HI R19, RZ, 0x1f, R3 ;  /* 0x0000001fff137819 */ /* 0x000fe20000011403 */
[----:B------:R-:W-:Y:S01]  /*3600*/  IMAD R51, R27, UR4, RZ ;  /* 0x000000041b337c24 */ /* 0x000fe2000f8e02ff */
[----:B------:R-:W-:Y:S01]  /*3610*/  ISETP.NE.U32.AND P0, PT, R14, RZ, PT ;  /* 0x000000ff0e00720c */ /* 0x000fe20003f05070 */
[-C--:B------:R-:W-:Y:S01]  /*3620*/  IMAD R15, R25, R6.reuse, RZ ;  /* 0x00000006190f7224 */ /* 0x080fe200078e02ff */
[----:B------:R-:W-:Y:S01]  /*3630*/  SHF.R.S32.HI R20, RZ, 0x1f, R6 ;  /* 0x0000001fff147819 */ /* 0x000fe20000011406 */
[----:B------:R-:W-:Y:S01]  /*3640*/  IMAD.WIDE.U32 R48, R24, R6, RZ ;  /* 0x0000000618307225 */ /* 0x000fe200078e00ff */
[----:B------:R-:W-:Y:S01]  /*3650*/  SHF.R.S32.HI R21, RZ, 0x1f, R51 ;  /* 0x0000001fff157819 */ /* 0x000fe20000011433 */
[----:B------:R-:W-:Y:S02]  /*3660*/  BSSY B0, `(.L_x_127) ;  /* 0x0000034000007945 */ /* 0x000fe40003800000 */
[----:B------:R-:W-:-:S02]  /*3670*/  IMAD R6, R16, R51, RZ ;  /* 0x0000003310067224 */ /* 0x000fc400078e02ff */
[----:B------:R-:W-:Y:S02]  /*3680*/  IMAD R19, R19, R22, R17 ;  /* 0x0000001613137224 */ /* 0x000fe400078e0211 */
[----:B------:R-:W-:-:S04]  /*3690*/  IMAD.WIDE.U32 R16, R22, R3, RZ ;  /* 0x0000000316107225 */ /* 0x000fc800078e00ff */
[----:B------:R-:W-:Y:S01]  /*36a0*/  IMAD R15, R20, R24, R15 ;  /* 0x00000018140f7224 */ /* 0x000fe200078e020f */
[----:B------:R-:W-:Y:S01]  /*36b0*/  IADD3 R14, R17, R19, RZ ;  /* 0x00000013110e7210 */ /* 0x000fe20007ffe0ff */
[----:B------:R-:W-:Y:S02]  /*36c0*/  IMAD R3, R21, R18, R6 ;  /* 0x0000001215037224 */ /* 0x000fe400078e0206 */
[----:B------:R-:W-:Y:S01]  /*36d0*/  IMAD.WIDE.U32 R50, R18, R51, RZ ;  /* 0x0000003312327225 */ /* 0x000fe200078e00ff */
[----:B------:R-:W-:-:S04]  /*36e0*/  IADD3 R6, R49, R15, RZ ;  /* 0x0000000f31067210 */ /* 0x000fc80007ffe0ff */
[----:B------:R-:W-:Y:S01]  /*36f0*/  IADD3 R3, R51, R3, RZ ;  /* 0x0000000333037210 */ /* 0x000fe20007ffe0ff */
[----:B------:R-:W-:Y:S06]  /*3700*/  @!P0 BRA `(.L_x_128) ;  /* 0x0000000000488947 */ /* 0x000fec0003800000 */
        /* <DEDUP_REMOVED lines=9> */
[-C--:B------:R-:W-:Y:S02]  /*37a0*/  IADD3.X R18, RZ, ~R21.reuse, RZ, P0, !PT ;  /* 0x80000015ff127210 */ /* 0x080fe400007fe4ff */
[----:B------:R-:W-:Y:S01]  /*37b0*/  MOV R46, R20 ;  /* 0x00000014002e7202 */ /* 0x000fe20000000f00 */
[----:B------:R-:W-:Y:S01]  /*37c0*/  IMAD.WIDE.U32 R24, R13, R22, R24 ;  /* 0x000000160d187225 */ /* 0x000fe200078e0018 */
[----:B------:R-:W-:-:S03]  /*37d0*/  MOV R47, R21 ;  /* 0x00000015002f7202 */ /* 0x000fc60000000f00 */
[----:B------:R-:W-:-:S04]  /*37e0*/  IMAD R18, R18, R13, RZ ;  /* 0x0000000d12127224 */ /* 0x000fc800078e02ff */
[----:B------:R-:W-:Y:S01]  /*37f0*/  IMAD R11, R11, R22, R18 ;  /* 0x000000160b0b7224 */ /* 0x000fe200078e0212 */
[----:B------:R-:W-:-:S03]  /*3800*/  MOV R18, R24 ;  /* 0x0000001800127202 */ /* 0x000fc60000000f00 */
[----:B------:R-:W-:Y:S01]  /*3810*/  IMAD.IADD R11, R25, 0x1, R11 ;  /* 0x00000001190b7824 */ /* 0x000fe200078e020b */
[----:B------:R-:W-:Y:S05]  /*3820*/  BRA `(.L_x_129) ;  /* 0x00000000005c7947 */ /* 0x000fea0003800000 */
.L_x_128:
        /* <DEDUP_REMOVED lines=12> */
[----:B------:R-:W-:Y:S02]  /*38f0*/  IMAD R18, R13, R11, R46 ;  /* 0x0000000b0d127224 */ /* 0x000fe400078e022e */
[----:B------:R-:W-:-:S03]  /*3900*/  IMAD.MOV.U32 R11, RZ, RZ, RZ ;  /* 0x000000ffff0b7224 */ /* 0x000fc600078e00ff */
        /* <DEDUP_REMOVED lines=8> */
[----:B------:R-:W-:Y:S02]  /*3990*/  MOV R46, R15 ;  /* 0x0000000f002e7202 */ /* 0x000fe40000000f00 */
.L_x_129:
[----:B------:R-:W-:Y:S05]  /*39a0*/  BSYNC B0 ;  /* 0x0000000000007941 */ /* 0x000fea0003800000 */
.L_x_127:
        /* <DEDUP_REMOVED lines=19> */
[----:B------:R-:W-:Y:S02]  /*3ae0*/  IADD3 R15, P0, RZ, -R20, RZ ;  /* 0x80000014ff0f7210 */ /* 0x000fe40007f1e0ff */
[----:B------:R-:W-:Y:S02]  /*3af0*/  MOV R22, R46 ;  /* 0x0000002e00167202 */ /* 0x000fe40000000f00 */
[----:B------:R-:W-:Y:S02]  /*3b00*/  IADD3.X R13, RZ, ~R21, RZ, P0, !PT ;  /* 0x80000015ff0d7210 */ /* 0x000fe400007fe4ff */
[----:B------:R-:W-:-:S03]  /*3b10*/  MOV R23, R47 ;  /* 0x0000002f00177202 */ /* 0x000fc60000000f00 */
[----:B------:R-:W-:Y:S02]  /*3b20*/  IMAD R18, R13, R10, RZ ;  /* 0x0000000a0d127224 */ /* 0x000fe400078e02ff */
[----:B------:R-:W-:-:S04]  /*3b30*/  IMAD.WIDE.U32 R22, R10, R15, R22 ;  /* 0x0000000f0a167225 */ /* 0x000fc800078e0016 */
[----:B------:R-:W-:Y:S01]  /*3b40*/  IMAD R9, R9, R15, R18 ;  /* 0x0000000f09097224 */ /* 0x000fe200078e0212 */
[----:B------:R-:W-:-:S04]  /*3b50*/  MOV R10, R22 ;  /* 0x00000016000a7202 */ /* 0x000fc80000000f00 */
[----:B------:R-:W-:Y:S01]  /*3b60*/  IADD3 R9, R23, R9, RZ ;  /* 0x0000000917097210 */ /* 0x000fe20007ffe0ff */
[----:B------:R-:W-:Y:S05]  /*3b70*/  BRA `(.L_x_132) ;  /* 0x00000000005c7947 */ /* 0x000fea0003800000 */
.L_x_131:
        /* <DEDUP_REMOVED lines=23> */
.L_x_132:
[----:B------:R-:W-:Y:S05]  /*3cf0*/  BSYNC B0 ;  /* 0x0000000000007941 */ /* 0x000fea0003800000 */
.L_x_130:
[----:B------:R-:W-:Y:S01]  /*3d00*/  IADD3 R39, P1, P0, R42, R40, R38 ;  /* 0x000000282a277210 */ /* 0x000fe2000783e026 */
[----:B------:R-:W-:Y:S01]  /*3d10*/  IMAD R9, R9, R2, RZ ;  /* 0x0000000209097224 */ /* 0x000fe200078e02ff */
[----:B------:R-:W-:Y:S02]  /*3d20*/  ULDC.64 UR4, c[0x0][0x2b0] ;  /* 0x0000ac0000047ab9 */ /* 0x000fe40000000a00 */
[----:B------:R-:W-:Y:S02]  /*3d30*/  IADD3 R39, P3, P2, R48, R39, R50 ;  /* 0x0000002730277210 */ /* 0x000fe40007a7e032 */
[----:B------:R-:W-:Y:S02]  /*3d40*/  IADD3.X R0, R4, R5, R0, P1, P0 ;  /* 0x0000000504007210 */ /* 0x000fe40000fe0400 */
[----:B------:R-:W-:Y:S02]  /*3d50*/  IADD3 R16, P1, P0, R52, R39, R16 ;  /* 0x0000002734107210 */ /* 0x000fe4000783e010 */
[----:B------:R-:W-:Y:S01]  /*3d60*/  IADD3.X R0, R6, R0, R3, P3, P2 ;  /* 0x0000000006007210 */ /* 0x000fe20001fe4403 */
[----:B------:R-:W-:Y:S01]  /*3d70*/  IMAD R3, R21, R8, RZ ;  /* 0x0000000815037224 */ /* 0x000fe200078e02ff */
[----:B------:R-:W-:-:S02]  /*3d80*/  SHF.R.S32.HI R4, RZ, 0x1f, R8 ;  /* 0x0000001fff047819 */ /* 0x000fc40000011408 */
        /* <DEDUP_REMOVED lines=12> */
.L_x_108:
[----:B------:R-:W-:Y:S02]  /*3e50*/  ULDC.64 UR4, c[0x0][0x2b0] ;  /* 0x0000ac0000047ab9 */ /* 0x000fe40000000a00 */
[----:B------:R-:W-:-:S04]  /*3e60*/  LEA R2, P0, R38, UR4, 0x2 ;  /* 0x0000000426027c11 */ /* 0x000fc8000f8010ff */
[----:B------:R-:W-:-:S05]  /*3e70*/  LEA.HI.X R3, R38, UR5, R39, 0x2, P0 ;  /* 0x0000000526037c11 */ /* 0x000fca00080f1427 */
[----:B------:R0:W-:Y:S04]  /*3e80*/  STG.E desc[UR8][R2.64], R29 ;  /* 0x0000001d02007986 */ /* 0x0001e8000c101908 */
.L_x_107:
[----:B------:R-:W-:Y:S05]  /*3e90*/  BSYNC B1 ;  /* 0x0000000000017941 */ /* 0x000fea0003800000 */
.L_x_106:
[----:B------:R-:W2:Y:S01]  /*3ea0*/  LDC R0, c[0x0][0x3c4] ;  /* 0x0000f100ff007b82 */ /* 0x000ea20000000800 */
[C---:B0-----:R-:W-:Y:S01]  /*3eb0*/  IADD3 R3, R35.reuse, 0x8, RZ ;  /* 0x0000000823037810 */ /* 0x041fe20007ffe0ff */
[----:B-1----:R-:W-:Y:S01]  /*3ec0*/  HFMA2.MMA R5, -RZ, RZ, 0, 0 ;  /* 0x00000000ff057435 */ /* 0x002fe200000001ff */
[----:B------:R-:W-:Y:S02]  /*3ed0*/  IMAD.SHL.U32 R16, R35, 0x4, RZ ;  /* 0x0000000423107824 */ /* 0x000fe400078e00ff */
[-C--:B--2---:R-:W-:Y:S02]  /*3ee0*/  ISETP.GE.OR P1, PT, R3, R0.reuse, P6 ;  /* 0x000000000300720c */ /* 0x084fe40003726670 */
[C---:B------:R-:W-:Y:S02]  /*3ef0*/  IADD3 R3, R35.reuse, 0x10, RZ ;  /* 0x0000001023037810 */ /* 0x040fe40007ffe0ff */
[-C--:B------:R-:W-:Y:S02]  /*3f00*/  ISETP.GE.OR P2, PT, R35, R0.reuse, P6 ;  /* 0x000000002300720c */ /* 0x080fe40003746670 */
[----:B------:R-:W-:-:S02]  /*3f10*/  ISETP.GE.OR P0, PT, R3, R0, P6 ;  /* 0x000000000300720c */ /* 0x000fc40003706670 */
[----:B------:R-:W-:-:S04]  /*3f20*/  IADD3 R3, R35, 0x18, RZ ;  /* 0x0000001823037810 */ /* 0x000fc80007ffe0ff */
[----:B------:R-:W-:Y:S01]  /*3f30*/  ISETP.GE.OR P6, PT, R3, R0, P6 ;  /* 0x000000000300720c */ /* 0x000fe200037c6670 */
[----:B------:R-:W-:Y:S01]  /*3f40*/  @!P1 FADD.FTZ R31, -R29, R31 ;  /* 0x0000001f1d1f9221 */ /* 0x000fe20000010100 */
[----:B------:R-:W-:-:S03]  /*3f50*/  CS2R R2, SRZ ;  /* 0x0000000000027805 */ /* 0x000fc6000001ff00 */
[----:B------:R-:W-:Y:S01]  /*3f60*/  @!P2 FADD.FTZ R36, -R29, R36 ;  /* 0x000000241d24a221 */ /* 0x000fe20000010100 */
[----:B------:R-:W-:Y:S01]  /*3f70*/  @!P1 FMUL.FTZ R31, R31, 1.4426950216293334961 ;  /* 0x3fb8aa3b1f1f9820 */ /* 0x000fe20000410000 */
[C---:B------:R-:W-:Y:S02]  /*3f80*/  @!P0 FADD.FTZ R32, -R29.reuse, R32 ;  /* 0x000000201d208221 */ /* 0x040fe40000010100 */
[----:B------:R-:W-:Y:S01]  /*3f90*/  @!P2 FMUL.FTZ R36, R36, 1.4426950216293334961 ;  /* 0x3fb8aa3b2424a820 */ /* 0x000fe20000410000 */
[----:B------:R-:W0:Y:S01]  /*3fa0*/  @!P1 MUFU.EX2 R4, R31 ;  /* 0x0000001f00049308 */ /* 0x000e220000000800 */
[----:B------:R-:W-:Y:S02]  /*3fb0*/  @!P0 FMUL.FTZ R32, R32, 1.4426950216293334961 ;  /* 0x3fb8aa3b20208820 */ /* 0x000fe40000410000 */
[----:B------:R-:W-:-:S04]  /*3fc0*/  @!P6 FADD.FTZ R29, -R29, R34 ;  /* 0x000000221d1de221 */ /* 0x000fc80000010100 */
[----:B------:R-:W-:Y:S01]  /*3fd0*/  @!P6 FMUL.FTZ R6, R29, 1.4426950216293334961 ;  /* 0x3fb8aa3b1d06e820 */ /* 0x000fe20000410000 */
[----:B------:R-:W1:Y:S08]  /*3fe0*/  @!P0 MUFU.EX2 R32, R32 ;  /* 0x0000002000208308 */ /* 0x000e700000000800 */
[----:B------:R-:W2:Y:S01]  /*3ff0*/  @!P2 MUFU.EX2 R36, R36 ;  /* 0x000000240024a308 */ /* 0x000ea20000000800 */
[----:B0-----:R0:W-:Y:S07]  /*4000*/  @!P1 STS [R33+0x220], R4 ;  /* 0x0002200421009388 */ /* 0x0011ee0000000800 */
[----:B------:R-:W3:Y:S01]  /*4010*/  @!P6 MUFU.EX2 R6, R6 ;  /* 0x000000060006e308 */ /* 0x000ee20000000800 */
[----:B-1----:R0:W-:Y:S01]  /*4020*/  @!P0 STS [R33+0x440], R32 ;  /* 0x0004402021008388 */ /* 0x0021e20000000800 */
[----:B------:R-:W-:Y:S01]  /*4030*/  ISETP.GE.AND P0, PT, R0, 0x1, PT ;  /* 0x000000010000780c */ /* 0x000fe20003f06270 */
[----:B------:R-:W-:-:S02]  /*4040*/  IMAD.MOV.U32 R0, RZ, RZ, RZ ;  /* 0x000000ffff007224 */ /* 0x000fc400078e00ff */
[----:B--2---:R0:W-:Y:S04]  /*4050*/  @!P2 STS [R33], R36 ;  /* 0x000000242100a388 */ /* 0x0041e80000000800 */
[----:B---3--:R0:W-:Y:S01]  /*4060*/  @!P6 STS [R33+0x660], R6 ;  /* 0x000660062100e388 */ /* 0x0081e20000000800 */
[----:B------:R-:W-:Y:S06]  /*4070*/  BAR.SYNC.DEFER_BLOCKING 0x0 ;  /* 0x0000000000007b1d */ /* 0x000fec0000010000 */
[----:B------:R-:W-:Y:S05]  /*4080*/  @!P0 BRA `(.L_x_133) ;  /* 0x0000000000a88947 */ /* 0x000fea0003800000 */
[----:B------:R-:W1:Y:S01]  /*4090*/  S2UR UR6, SR_CgaCtaId ;  /* 0x00000000000679c3 */ /* 0x000e620000008800 */
[----:B------:R-:W-:Y:S01]  /*40a0*/  ULDC UR10, c[0x0][0x2dc] ;  /* 0x0000b700000a7ab9 */ /* 0x000fe20000000800 */
[----:B------:R-:W-:Y:S01]  /*40b0*/  IMAD R15, R7, 0x20, R16 ;  /* 0x00000020070f7824 */ /* 0x000fe200078e0210 */
[----:B------:R-:W-:Y:S01]  /*40c0*/  UIMAD UR4, UR7, UR10, URZ ;  /* 0x0000000a070472a4 */ /* 0x000fe2000f8e023f */
[C---:B0-----:R-:W-:Y:S01]  /*40d0*/  VIADD R4, R12.reuse, -UR7 ;  /* 0x800000070c047c36 */ /* 0x041fe20008000000 */
[----:B------:R-:W-:Y:S01]  /*40e0*/  CS2R R8, SRZ ;  /* 0x0000000000087805 */ /* 0x000fe2000001ff00 */
[----:B------:R-:W-:Y:S01]  /*40f0*/  IMAD R18, R12, UR10, RZ ;  /* 0x0000000a0c127c24 */ /* 0x000fe2000f8e02ff */
[----:B------:R-:W-:Y:S01]  /*4100*/  USHF.R.S32.HI UR11, URZ, 0x1f, UR4 ;  /* 0x0000001f3f0b7899 */ /* 0x000fe20008011404 */
[----:B------:R-:W0:Y:S01]  /*4110*/  LDC R13, c[0x0][0x3c4] ;  /* 0x0000f100ff0d7b82 */ /* 0x000e220000000800 */
        /* <DEDUP_REMOVED lines=11> */
[----:B-1----:R-:W-:-:S06]  /*41d0*/  ULEA UR4, UR6, UR4, 0x18 ;  /* 0x0000000406047291 */ /* 0x002fcc000f8ec03f */
[----:B------:R-:W-:Y:S01]  /*41e0*/  LEA R6, R7, UR4, 0x2 ;  /* 0x0000000407067c11 */ /* 0x000fe2000f8e10ff */
[----:B------:R-:W-:-:S06]  /*41f0*/  ULDC UR4, c[0x0][0x2d0] ;  /* 0x0000b40000047ab9 */ /* 0x000fcc0000000800 */
.L_x_136:
[----:B------:R1:W2:Y:S01]  /*4200*/  LDS R4, [R6] ;  /* 0x0000000006047984 */ /* 0x0002a20000000800 */
[----:B------:R-:W-:Y:S01]  /*4210*/  UIADD3 UR5, UR5, 0x1, URZ ;  /* 0x0000000105057890 */ /* 0x000fe2000fffe03f */
[----:B------:R-:W-:Y:S05]  /*4220*/  BSSY B0, `(.L_x_134) ;  /* 0x0000008000007945 */ /* 0x000fea0003800000 */
[----:B0-----:R-:W-:Y:S01]  /*4230*/  ISETP.LE.AND P1, PT, R13, UR5, PT ;  /* 0x000000050d007c0c */ /* 0x001fe2000bf23270 */
[----:B------:R-:W-:Y:S01]  /*4240*/  @!UPT UIADD3 URZ, URZ, URZ, URZ ;  /* 0x0000003f3f3ff290 */ /* 0x000fe2000fffe03f */
[----:B------:R-:W-:Y:S11]  /*4250*/  @P2 BRA `(.L_x_135) ;  /* 0x0000000000102947 */ /* 0x000ff60003800000 */
[----:B------:R-:W-:Y:S02]  /*4260*/  ISETP.GE.AND P0, PT, R16, UR4, PT ;  /* 0x0000000410007c0c */ /* 0x000fe4000bf06270 */
[----:B------:R-:W-:Y:S02]  /*4270*/  CS2R R8, SRZ ;  /* 0x0000000000087805 */ /* 0x000fe4000001ff00 */
[----:B------:R-:W-:Y:S09]  /*4280*/  CS2R R10, SRZ ;  /* 0x00000000000a7805 */ /* 0x000ff2000001ff00 */
[----:B------:R0:W5:Y:S02]  /*4290*/  @!P0 LDG.E.128 R8, desc[UR8][R14.64] ;  /* 0x000000080e088981 */ /* 0x000164000c1e1d00 */
.L_x_135:
[----:B------:R-:W-:Y:S05]  /*42a0*/  BSYNC B0 ;  /* 0x0000000000007941 */ /* 0x000fea0003800000 */
.L_x_134:
[----:B0-----:R-:W-:Y:S01]  /*42b0*/  IADD3 R14, P0, R18, R14, RZ ;  /* 0x0000000e120e7210 */ /* 0x001fe20007f1e0ff */
[----:B--2--5:R-:W-:Y:S01]  /*42c0*/  FFMA.FTZ R3, R4, R8, R3 ;  /* 0x0000000804037223 */ /* 0x024fe20000010003 */
[----:B-1----:R-:W-:Y:S01]  /*42d0*/  IADD3 R6, R6, 0x44, RZ ;  /* 0x0000004406067810 */ /* 0x002fe20007ffe0ff */
[C---:B------:R-:W-:Y:S01]  /*42e0*/  FFMA.FTZ R0, R4.reuse, R9, R0 ;  /* 0x0000000904007223 */ /* 0x040fe20000010000 */
[C---:B------:R-:W-:Y:S01]  /*42f0*/  FFMA.FTZ R5, R4.reuse, R10, R5 ;  /* 0x0000000a04057223 */ /* 0x040fe20000010005 */
[----:B------:R-:W-:Y:S01]  /*4300*/  IADD3.X R15, R19, R15, RZ, P0, !PT ;  /* 0x0000000f130f7210 */ /* 0x000fe200007fe4ff */
[----:B------:R-:W-:Y:S01]  /*4310*/  FFMA.FTZ R2, R4, R11, R2 ;  /* 0x0000000b04027223 */ /* 0x000fe20000010002 */
[----:B------:R-:W-:Y:S06]  /*4320*/  @!P1 BRA `(.L_x_136) ;  /* 0xfffffffc00b49947 */ /* 0x000fec000383ffff */
.L_x_133:
[----:B------:R-:W-:-:S04]  /*4330*/  IADD3 R7, R7, UR7, RZ ;  /* 0x0000000707077c10 */ /* 0x000fc8000fffe0ff */
[----:B------:R-:W-:-:S13]  /*4340*/  ISETP.GE.AND P0, PT, R7, R12, PT ;  /* 0x0000000c0700720c */ /* 0x000fda0003f06270 */
[----:B------:R-:W-:Y:S05]  /*4350*/  @P0 EXIT ;  /* 0x000000000000094d */ /* 0x000fea0003800000 */
[----:B------:R-:W-:Y:S02]  /*4360*/  ULDC UR4, c[0x0][0x2d0] ;  /* 0x0000b40000047ab9 */ /* 0x000fe40000000800 */
[----:B------:R-:W-:-:S13]  /*4370*/  ISETP.GE.AND P0, PT, R16, UR4, PT ;  /* 0x0000000410007c0c */ /* 0x000fda000bf06270 */
[----:B------:R-:W-:Y:S05]  /*4380*/  @P0 EXIT ;  /* 0x000000000000094d */ /* 0x000fea0003800000 */
[----:B------:R-:W1:Y:S01]  /*4390*/  LDC R9, c[0x0][0x2c4] ;  /* 0x0000b100ff097b82 */ /* 0x000e620000000800 */
[----:B------:R-:W-:Y:S01]  /*43a0*/  ULDC UR4, c[0x0][0x270] ;  /* 0x00009c0000047ab9 */ /* 0x000fe20000000800 */
[----:B------:R-:W-:Y:S02]  /*43b0*/  IABS R13, R7 ;  /* 0x00000007000d7213 */ /* 0x000fe40000000000 */
[----:B------:R-:W-:Y:S02]  /*43c0*/  SHF.R.S32.HI R17, RZ, 0x1f, R16 ;  /* 0x0000001fff117819 */ /* 0x000fe40000011410 */
[----:B------:R-:W-:Y:S01]  /*43d0*/  F2FP.BF16.F32.PACK_AB R5, R2, R5 ;  /* 0x000000050205723e */ /* 0x000fe200000010ff */
[----:B-1----:R-:W-:Y:S01]  /*43e0*/  IMAD R10, R9, UR4, RZ ;  /* 0x00000004090a7c24 */ /* 0x002fe2000f8e02ff */
[----:B------:R-:W-:-:S04]  /*43f0*/  ULDC.64 UR4, c[0x0][0x290] ;  /* 0x0000a40000047ab9 */ /* 0x000fc80000000a00 */
[-C--:B------:R-:W-:Y:S02]  /*4400*/  IABS R12, R10.reuse ;  /* 0x0000000a000c7213 */ /* 0x080fe40000000000 */
[----:B0-----:R-:W-:Y:S02]  /*4410*/  IABS R6, R10 ;  /* 0x0000000a00067213 */ /* 0x001fe40000000000 */
[----:B------:R-:W0:Y:S03]  /*4420*/  I2F.RP R8, R12 ;  /* 0x0000000c00087306 */ /* 0x000e260000209400 */
[----:B------:R-:W-:-:S05]  /*4430*/  IMAD.MOV R6, RZ, RZ, -R6 ;  /* 0x000000ffff067224 */ /* 0x000fca00078e0a06 */
[----:B0-----:R-:W0:Y:S02]  /*4440*/  MUFU.RCP R14, R8 ;  /* 0x00000008000e7308 */ /* 0x001e240000001000 */
[----:B0-----:R-:W-:Y:S01]  /*4450*/  VIADD R14, R14, 0xffffffe ;  /* 0x0ffffffe0e0e7836 */ /* 0x001fe20000000000 */
[----:B------:R-:W-:-:S05]  /*4460*/  IABS R8, R9 ;  /* 0x0000000900087213 */ /* 0x000fca0000000000 */
[----:B------:R-:W0:Y:S02]  /*4470*/  F2I.FTZ.U32.TRUNC.NTZ R15, R14 ;  /* 0x0000000e000f7305 */ /* 0x000e24000021f000 */
[----:B0-----:R-:W-:Y:S01]  /*4480*/  IMAD.MOV R11, RZ, RZ, -R15 ;  /* 0x000000ffff0b7224 */ /* 0x001fe200078e0a0f */
[----:B------:R-:W-:-:S03]  /*4490*/  MOV R14, RZ ;  /* 0x000000ff000e7202 */ /* 0x000fc60000000f00 */
[----:B------:R-:W-:-:S04]  /*44a0*/  IMAD R4, R11, R12, RZ ;  /* 0x0000000c0b047224 */ /* 0x000fc800078e02ff */
[----:B------:R-:W-:-:S06]  /*44b0*/  IMAD.HI.U32 R4, R15, R4, R14 ;  /* 0x000000040f047227 */ /* 0x000fcc00078e000e */
[----:B------:R-:W-:Y:S02]  /*44c0*/  IMAD.HI.U32 R11, R4, R13, RZ ;  /* 0x0000000d040b7227 */ /* 0x000fe400078e00ff */
[----:B------:R-:W0:Y:S02]  /*44d0*/  I2F.RP R4, R8 ;  /* 0x0000000800047306 */ /* 0x000e240000209400 */
[----:B------:R-:W-:Y:S01]  /*44e0*/  IMAD R13, R11, R6, R13 ;  /* 0x000000060b0d7224 */ /* 0x000fe200078e020d */
[----:B------:R-:W-:-:S04]  /*44f0*/  LOP3.LUT R6, R7, R10, RZ, 0x3c, !PT ;  /* 0x0000000a07067212 */ /* 0x000fc800078e3cff */
[----:B------:R-:W-:Y:S02]  /*4500*/  ISETP.GT.U32.AND P1, PT, R12, R13, PT ;  /* 0x0000000d0c00720c */ /* 0x000fe40003f24070 */
[----:B------:R-:W-:Y:S01]  /*4510*/  ISETP.GE.AND P0, PT, R6, RZ, PT ;  /* 0x000000ff0600720c */ /* 0x000fe20003f06270 */
[----:B0-----:R-:W0:Y:S10]  /*4520*/  MUFU.RCP R4, R4 ;  /* 0x0000000400047308 */ /* 0x001e340000001000 */
[----:B------:R-:W-:Y:S01]  /*4530*/  @!P1 IMAD.IADD R13, R13, 0x1, -R12 ;  /* 0x000000010d0d9824 */ /* 0x000fe200078e0a0c */
[----:B------:R-:W-:-:S02]  /*4540*/  @!P1 IADD3 R11, R11, 0x1, RZ ;  /* 0x000000010b0b9810 */ /* 0x000fc40007ffe0ff */
[----:B------:R-:W-:Y:S02]  /*4550*/  ISETP.NE.AND P1, PT, R10, RZ, PT ;  /* 0x000000ff0a00720c */ /* 0x000fe40003f25270 */
[----:B------:R-:W-:Y:S01]  /*4560*/  ISETP.GE.U32.AND P2, PT, R13, R12, PT ;  /* 0x0000000c0d00720c */ /* 0x000fe20003f46070 */
[----:B0-----:R-:W-:-:S04]  /*4570*/  VIADD R14, R4, 0xffffffe ;  /* 0x0ffffffe040e7836 */ /* 0x001fc80000000000 */
[----:B------:R-:W0:Y:S08]  /*4580*/  F2I.FTZ.U32.TRUNC.NTZ R15, R14 ;  /* 0x0000000e000f7305 */ /* 0x000e30000021f000 */
[----:B------:R-:W-:-:S05]  /*4590*/  @P2 VIADD R11, R11, 0x1 ;  /* 0x000000010b0b2836 */ /* 0x000fca0000000000 */
[----:B------:R-:W-:Y:S02]  /*45a0*/  @!P0 IADD3 R11, -R11, RZ, RZ ;  /* 0x000000ff0b0b8210 */ /* 0x000fe40007ffe1ff */
[----:B------:R-:W-:-:S05]  /*45b0*/  @!P1 LOP3.LUT R11, RZ, R10, RZ, 0x33, !PT ;  /* 0x0000000aff0b9212 */ /* 0x000fca00078e33ff */
[----:B------:R-:W-:Y:S02]  /*45c0*/  IMAD R10, R11, R10, RZ ;  /* 0x0000000a0b0a7224 */ /* 0x000fe400078e02ff */
[----:B0-----:R-:W-:Y:S02]  /*45d0*/  IMAD.MOV R13, RZ, RZ, -R15 ;  /* 0x000000ffff0d7224 */ /* 0x001fe400078e0a0f */
[----:B------:R-:W-:Y:S01]  /*45e0*/  IMAD.MOV.U32 R14, RZ, RZ, RZ ;  /* 0x000000ffff0e7224 */ /* 0x000fe200078e00ff */
[----:B------:R-:W-:Y:S01]  /*45f0*/  IADD3 R12, R7, -R10, RZ ;  /* 0x8000000a070c7210 */ /* 0x000fe20007ffe0ff */
[----:B------:R-:W-:Y:S02]  /*4600*/  IMAD R6, R13, R8, RZ ;  /* 0x000000080d067224 */ /* 0x000fe400078e02ff */
[----:B------:R-:W-:Y:S01]  /*4610*/  IMAD.WIDE.U32 R16, R11, UR4, R16 ;  /* 0x000000040b107c25 */ /* 0x000fe2000f8e0010 */
[----:B------:R-:W-:Y:S02]  /*4620*/  IABS R4, R12 ;  /* 0x0000000c00047213 */ /* 0x000fe40000000000 */
[----:B------:R-:W-:Y:S01]  /*4630*/  LOP3.LUT R12, R12, R9, RZ, 0x3c, !PT ;  /* 0x000000090c0c7212 */ /* 0x000fe200078e3cff */
[----:B------:R-:W-:-:S03]  /*4640*/  IMAD.HI.U32 R6, R15, R6, R14 ;  /* 0x000000060f067227 */ /* 0x000fc600078e000e */
[----:B------:R-:W-:-:S03]  /*4650*/  ISETP.GE.AND P1, PT, R12, RZ, PT ;  /* 0x000000ff0c00720c */ /* 0x000fc60003f26270 */
[----:B------:R-:W-:-:S05]  /*4660*/  IMAD.HI.U32 R6, R6, R4, RZ ;  /* 0x0000000406067227 */ /* 0x000fca00078e00ff */
[----:B------:R-:W-:-:S05]  /*4670*/  IADD3 R13, -R6, RZ, RZ ;  /* 0x000000ff060d7210 */ /* 0x000fca0007ffe1ff */
[----:B------:R-:W-:Y:S01]  /*4680*/  IMAD R13, R8, R13, R4 ;  /* 0x0000000d080d7224 */ /* 0x000fe200078e0204 */
[----:B------:R-:W-:-:S04]  /*4690*/  SHF.R.S32.HI R4, RZ, 0x1f, R11 ;  /* 0x0000001fff047819 */ /* 0x000fc8000001140b */
[----:B------:R-:W-:Y:S01]  /*46a0*/  ISETP.GT.U32.AND P0, PT, R8, R13, PT ;  /* 0x0000000d0800720c */ /* 0x000fe20003f04070 */
[----:B------:R-:W-:-:S04]  /*46b0*/  IMAD R4, R4, UR4, RZ ;  /* 0x0000000404047c24 */ /* 0x000fc8000f8e02ff */
[----:B------:R-:W-:Y:S01]  /*46c0*/  IMAD R11, R11, UR5, R4 ;  /* 0x000000050b0b7c24 */ /* 0x000fe2000f8e0204 */
[----:B------:R-:W-:-:S03]  /*46d0*/  ULDC.64 UR4, c[0x0][0x2a0] ;  /* 0x0000a80000047ab9 */ /* 0x000fc60000000a00 */
[----:B------:R-:W-:-:S04]  /*46e0*/  IMAD.IADD R17, R17, 0x1, R11 ;  /* 0x0000000111117824 */ /* 0x000fc800078e020b */
[----:B------:R-:W-:Y:S01]  /*46f0*/  @!P0 IMAD.IADD R13, R13, 0x1, -R8 ;  /* 0x000000010d0d8824 */ /* 0x000fe200078e0a08 */
[----:B------:R-:W-:Y:S02]  /*4700*/  @!P0 IADD3 R6, R6, 0x1, RZ ;  /* 0x0000000106068810 */ /* 0x000fe40007ffe0ff */
[----:B------:R-:W-:Y:S02]  /*4710*/  ISETP.NE.AND P0, PT, R9, RZ, PT ;  /* 0x000000ff0900720c */ /* 0x000fe40003f05270 */
[----:B------:R-:W-:-:S13]  /*4720*/  ISETP.GE.U32.AND P2, PT, R13, R8, PT ;  /* 0x000000080d00720c */ /* 0x000fda0003f46070 */
[----:B------:R-:W-:-:S05]  /*4730*/  @P2 VIADD R6, R6, 0x1 ;  /* 0x0000000106062836 */ /* 0x000fca0000000000 */
[----:B------:R-:W-:Y:S02]  /*4740*/  @!P1 IADD3 R6, -R6, RZ, RZ ;  /* 0x000000ff06069210 */ /* 0x000fe40007ffe1ff */
[----:B------:R-:W-:-:S04]  /*4750*/  @!P0 LOP3.LUT R6, RZ, R9, RZ, 0x33, !PT ;  /* 0x00000009ff068212 */ /* 0x000fc800078e33ff */
[----:B------:R-:W-:Y:S01]  /*4760*/  SHF.R.S32.HI R4, RZ, 0x1f, R6 ;  /* 0x0000001fff047819 */ /* 0x000fe20000011406 */
[C---:B------:R-:W-:Y:S02]  /*4770*/  IMAD R10, R6.reuse, R9, R10 ;  /* 0x00000009060a7224 */ /* 0x040fe400078e020a */
[----:B------:R-:W-:-:S03]  /*4780*/  IMAD.WIDE.U32 R16, R6, UR4, R16 ;  /* 0x0000000406107c25 */ /* 0x000fc6000f8e0010 */
[----:B------:R-:W-:Y:S01]  /*4790*/  IADD3 R10, R7, -R10, RZ ;  /* 0x8000000a070a7210 */ /* 0x000fe20007ffe0ff */
[----:B------:R-:W-:Y:S01]  /*47a0*/  IMAD R9, R4, UR4, RZ ;  /* 0x0000000404097c24 */ /* 0x000fe2000f8e02ff */
[----:B------:R-:W-:Y:S02]  /*47b0*/  F2FP.BF16.F32.PACK_AB R4, R0, R3 ;  /* 0x000000030004723e */ /* 0x000fe400000010ff */
[----:B------:R-:W-:Y:S01]  /*47c0*/  SHF.R.S32.HI R7, RZ, 0x1f, R10 ;  /* 0x0000001fff077819 */ /* 0x000fe2000001140a */
[----:B------:R-:W-:Y:S01]  /*47d0*/  IMAD R9, R6, UR5, R9 ;  /* 0x0000000506097c24 */ /* 0x000fe2000f8e0209 */
[----:B------:R-:W-:-:S03]  /*47e0*/  ULDC.64 UR4, c[0x0][0x298] ;  /* 0x0000a60000047ab9 */ /* 0x000fc60000000a00 */
[----:B------:R-:W-:Y:S02]  /*47f0*/  IMAD R7, R7, UR4, RZ ;  /* 0x0000000407077c24 */ /* 0x000fe4000f8e02ff */
[----:B------:R-:W-:Y:S02]  /*4800*/  IMAD.IADD R17, R17, 0x1, R9 ;  /* 0x0000000111117824 */ /* 0x000fe400078e0209 */
[C---:B------:R-:W-:Y:S02]  /*4810*/  IMAD R7, R10.reuse, UR5, R7 ;  /* 0x000000050a077c24 */ /* 0x040fe4000f8e0207 */
[----:B------:R-:W-:Y:S01]  /*4820*/  IMAD.WIDE.U32 R10, R10, UR4, R16 ;  /* 0x000000040a0a7c25 */ /* 0x000fe2000f8e0010 */
[----:B------:R-:W-:-:S04]  /*4830*/  ULDC.64 UR4, c[0x0][0x280] ;  /* 0x0000a00000047ab9 */ /* 0x000fc80000000a00 */
[----:B------:R-:W-:Y:S02]  /*4840*/  IADD3 R7, R11, R7, RZ ;  /* 0x000000070b077210 */ /* 0x000fe40007ffe0ff */
[----:B------:R-:W-:-:S04]  /*4850*/  LEA R6, P0, R10, UR4, 0x1 ;  /* 0x000000040a067c11 */ /* 0x000fc8000f8008ff */
[----:B------:R-:W-:-:S05]  /*4860*/  LEA.HI.X R7, R10, UR5, R7, 0x1, P0 ;  /* 0x000000050a077c11 */ /* 0x000fca00080f0c07 */
[----:B------:R-:W-:Y:S01]  /*4870*/  STG.E.64 desc[UR8][R6.64], R4 ;  /* 0x0000000406007986 */ /* 0x000fe2000c101b08 */
[----:B------:R-:W-:Y:S05]  /*4880*/  EXIT ;  /* 0x000000000000794d */ /* 0x000fea0003800000 */
        .weak           $__internal_2_$__cuda_sm20_div_s64
        .type           $__internal_2_$__cuda_sm20_div_s64,@function
        .size           $__internal_2_$__cuda_sm20_div_s64,(.L_x_5278 - $__internal_2_$__cuda_sm20_div_s64)
$__internal_2_$__cuda_sm20_div_s64:
        /* <DEDUP_REMOVED lines=17> */
[C---:B------:R-:W-:Y:S02]  /*49a0*/  IMAD R20, R57.reuse, R21, RZ ;  /* 0x0000001539147224 */ /* 0x040fe400078e02ff */
[----:B------:R-:W-:-:S04]  /*49b0*/  IMAD.HI.U32 R23, P1, R57, R23, R54 ;  /* 0x0000001739177227 */ /* 0x000fc80007820036 */
[----:B------:R-:W-:Y:S01]  /*49c0*/  IMAD.HI.U32 R21, R57, R21, RZ ;  /* 0x0000001539157227 */ /* 0x000fe200078e00ff */
[----:B------:R-:W-:-:S03]  /*49d0*/  IADD3 R55, P0, R20, R23, RZ ;  /* 0x0000001714377210 */ /* 0x000fc60007f1e0ff */
[----:B------:R-:W-:Y:S02]  /*49e0*/  IMAD.X R21, R21, 0x1, R57, P2 ;  /* 0x0000000115157824 */ /* 0x000fe400010e0639 */
[----:B------:R-:W-:-:S03]  /*49f0*/  IMAD.WIDE.U32 R56, R55, R44, RZ ;  /* 0x0000002c37387225 */ /* 0x000fc600078e00ff */
[----:B------:R-:W-:Y:S01]  /*4a00*/  IADD3.X R37, RZ, RZ, R21, P0, P1 ;  /* 0x000000ffff257210 */ /* 0x000fe200007e2415 */
[----:B------:R-:W-:Y:S01]  /*4a10*/  IMAD R22, R55, R45, R57 ;  /* 0x0000002d37167224 */ /* 0x000fe200078e0239 */
[----:B------:R-:W-:Y:S02]  /*4a20*/  IADD3 R20, P0, RZ, -R56, RZ ;  /* 0x80000038ff147210 */ /* 0x000fe40007f1e0ff */
[----:B------:R-:W-:Y:S01]  /*4a30*/  ISETP.GE.AND P1, PT, R19, RZ, PT ;  /* 0x000000ff1300720c */ /* 0x000fe20003f26270 */
[----:B------:R-:W-:Y:S02]  /*4a40*/  IMAD R22, R37, R44, R22 ;  /* 0x0000002c25167224 */ /* 0x000fe400078e0216 */
[----:B------:R-:W-:-:S04]  /*4a50*/  IMAD.HI.U32 R54, R55, R20, RZ ;  /* 0x0000001437367227 */ /* 0x000fc800078e00ff */
[----:B------:R-:W-:Y:S01]  /*4a60*/  IMAD.X R22, RZ, RZ, ~R22, P0 ;  /* 0x000000ffff167224 */ /* 0x000fe200000e0e16 */
[----:B------:R-:W-:-:S03]  /*4a70*/  IADD3 R21, P0, RZ, -R28, RZ ;  /* 0x8000001cff157210 */ /* 0x000fc60007f1e0ff */
[----:B------:R-:W-:Y:S01]  /*4a80*/  IMAD.WIDE.U32 R54, P5, R55, R22, R54 ;  /* 0x0000001637367225 */ /* 0x000fe200078a0036 */
[----:B------:R-:W-:-:S03]  /*4a90*/  SEL R21, R21, R28, !P1 ;  /* 0x0000001c15157207 */ /* 0x000fc60004800000 */
[C---:B------:R-:W-:Y:S02]  /*4aa0*/  IMAD R23, R37.reuse, R22, RZ ;  /* 0x0000001625177224 */ /* 0x040fe400078e02ff */
[----:B------:R-:W-:-:S04]  /*4ab0*/  IMAD.HI.U32 R20, P4, R37, R20, R54 ;  /* 0x0000001425147227 */ /* 0x000fc80007880036 */
[----:B------:R-:W-:Y:S01]  /*4ac0*/  IMAD.HI.U32 R22, R37, R22, RZ ;  /* 0x0000001625167227 */ /* 0x000fe200078e00ff */
[----:B------:R-:W-:Y:S02]  /*4ad0*/  IADD3 R23, P2, R23, R20, RZ ;  /* 0x0000001417177210 */ /* 0x000fe40007f5e0ff */
[----:B------:R-:W-:Y:S01]  /*4ae0*/  IADD3.X R20, RZ, ~R19, RZ, P0, !PT ;  /* 0x80000013ff147210 */ /* 0x000fe200007fe4ff */
[----:B------:R-:W-:Y:S02]  /*4af0*/  IMAD.X R37, R22, 0x1, R37, P5 ;  /* 0x0000000116257824 */ /* 0x000fe400028e0625 */
[----:B------:R-:W-:Y:S01]  /*4b00*/  IMAD.HI.U32 R54, R23, R21, RZ ;  /* 0x0000001517367227 */ /* 0x000fe200078e00ff */
[----:B------:R-:W-:Y:S02]  /*4b10*/  SEL R20, R20, R19, !P1 ;  /* 0x0000001314147207 */ /* 0x000fe40004800000 */
[----:B------:R-:W-:Y:S01]  /*4b20*/  IADD3.X R37, RZ, RZ, R37, P2, P4 ;  /* 0x000000ffff257210 */ /* 0x000fe200017e8425 */
[----:B------:R-:W-:-:S02]  /*4b30*/  IMAD.MOV.U32 R55, RZ, RZ, RZ ;  /* 0x000000ffff377224 */ /* 0x000fc400078e00ff */
[----:B------:R-:W-:-:S04]  /*4b40*/  IMAD.WIDE.U32 R54, R23, R20, R54 ;  /* 0x0000001417367225 */ /* 0x000fc800078e0036 */
[C---:B------:R-:W-:Y:S02]  /*4b50*/  IMAD R30, R37.reuse, R20, RZ ;  /* 0x00000014251e7224 */ /* 0x040fe400078e02ff */
[----:B------:R-:W-:-:S04]  /*4b60*/  IMAD.HI.U32 R23, P1, R37, R21, R54 ;  /* 0x0000001525177227 */ /* 0x000fc80007820036 */
[----:B------:R-:W-:Y:S01]  /*4b70*/  IMAD.HI.U32 R22, R37, R20, RZ ;  /* 0x0000001425167227 */ /* 0x000fe200078e00ff */
[----:B------:R-:W-:-:S03]  /*4b80*/  IADD3 R30, P0, R30, R23, RZ ;  /* 0x000000171e1e7210 */ /* 0x000fc60007f1e0ff */
[----:B------:R-:W-:Y:S02]  /*4b90*/  IMAD.X R22, RZ, RZ, R22, P1 ;  /* 0x000000ffff167224 */ /* 0x000fe400008e0616 */
[----:B------:R-:W-:-:S04]  /*4ba0*/  IMAD.WIDE.U32 R54, R30, R44, RZ ;  /* 0x0000002c1e367225 */ /* 0x000fc800078e00ff */
[----:B------:R-:W-:Y:S01]  /*4bb0*/  IMAD.X R28, RZ, RZ, R22, P0 ;  /* 0x000000ffff1c7224 */ /* 0x000fe200000e0616 */
[----:B------:R-:W-:Y:S01]  /*4bc0*/  IADD3 R21, P0, -R54, R21, RZ ;  /* 0x0000001536157210 */ /* 0x000fe20007f1e1ff */
[----:B------:R-:W-:-:S03]  /*4bd0*/  IMAD R23, R30, R45, R55 ;  /* 0x0000002d1e177224 */ /* 0x000fc600078e0237 */
[CC--:B------:R-:W-:Y:S01]  /*4be0*/  ISETP.GE.U32.AND P2, PT, R21.reuse, R44.reuse, PT ;  /* 0x0000002c1500720c */ /* 0x0c0fe20003f46070 */
[-C--:B------:R-:W-:Y:S01]  /*4bf0*/  IMAD R23, R28, R44.reuse, R23 ;  /* 0x0000002c1c177224 */ /* 0x080fe200078e0217 */
[----:B------:R-:W-:-:S04]  /*4c00*/  IADD3 R22, P1, R21, -R44, RZ ;  /* 0x8000002c15167210 */ /* 0x000fc80007f3e0ff */
[----:B------:R-:W-:Y:S02]  /*4c10*/  IADD3.X R20, ~R23, R20, RZ, P0, !PT ;  /* 0x0000001417147210 */ /* 0x000fe400007fe5ff */
[----:B------:R-:W-:Y:S02]  /*4c20*/  IADD3 R23, P0, R30, 0x1, RZ ;  /* 0x000000011e177810 */ /* 0x000fe40007f1e0ff */
[----:B------:R-:W-:-:S04]  /*4c30*/  ISETP.GE.U32.AND.EX P2, PT, R20, R45, PT, P2 ;  /* 0x0000002d1400720c */ /* 0x000fc80003f46120 */
[----:B------:R-:W-:Y:S01]  /*4c40*/  SEL R22, R22, R21, P2 ;  /* 0x0000001516167207 */ /* 0x000fe20001000000 */
[----:B------:R-:W-:Y:S01]  /*4c50*/  IMAD.X R21, R20, 0x1, ~R45, P1 ;  /* 0x0000000114157824 */ /* 0x000fe200008e0e2d */
[----:B------:R-:W-:Y:S01]  /*4c60*/  SEL R30, R23, R30, P2 ;  /* 0x0000001e171e7207 */ /* 0x000fe20001000000 */
[----:B------:R-:W-:Y:S01]  /*4c70*/  IMAD.X R23, RZ, RZ, R28, P0 ;  /* 0x000000ffff177224 */ /* 0x000fe200000e061c */
[----:B------:R-:W-:Y:S02]  /*4c80*/  ISETP.GE.U32.AND P0, PT, R22, R44, PT ;  /* 0x0000002c1600720c */ /* 0x000fe40003f06070 */
[----:B------:R-:W-:Y:S02]  /*4c90*/  SEL R21, R21, R20, P2 ;  /* 0x0000001415157207 */ /* 0x000fe40001000000 */
[----:B------:R-:W-:Y:S02]  /*4ca0*/  SEL R23, R23, R28, P2 ;  /* 0x0000001c17177207 */ /* 0x000fe40001000000 */
[----:B------:R-:W-:-:S02]  /*4cb0*/  IADD3 R37, P1, R30, 0x1, RZ ;  /* 0x000000011e257810 */ /* 0x000fc40007f3e0ff */
[----:B------:R-:W-:Y:S02]  /*4cc0*/  ISETP.GE.U32.AND.EX P0, PT, R21, R45, PT, P0 ;  /* 0x0000002d1500720c */ /* 0x000fe40003f06100 */
[----:B------:R-:W-:Y:S01]  /*4cd0*/  LOP3.LUT R21, R25, R19, RZ, 0x3c, !PT ;  /* 0x0000001319157212 */ /* 0x000fe200078e3cff */
[----:B------:R-:W-:Y:S01]  /*4ce0*/  IMAD.X R20, RZ, RZ, R23, P1 ;  /* 0x000000ffff147224 */ /* 0x000fe200008e0617 */
[----:B------:R-:W-:Y:S02]  /*4cf0*/  SEL R37, R37, R30, P0 ;  /* 0x0000001e25257207 */ /* 0x000fe40000000000 */
[----:B------:R-:W-:Y:S02]  /*4d00*/  ISETP.GE.AND P2, PT, R21, RZ, PT ;  /* 0x000000ff1500720c */ /* 0x000fe40003f46270 */
[----:B------:R-:W-:Y:S02]  /*4d10*/  SEL R23, R20, R23, P0 ;  /* 0x0000001714177207 */ /* 0x000fe40000000000 */
[----:B------:R-:W-:-:S02]  /*4d20*/  IADD3 R20, P1, RZ, -R37, RZ ;  /* 0x80000025ff147210 */ /* 0x000fc40007f3e0ff */
[----:B------:R-:W-:Y:S02]  /*4d30*/  ISETP.NE.U32.AND P0, PT, R26, RZ, PT ;  /* 0x000000ff1a00720c */ /* 0x000fe40003f05070 */
[-C--:B------:R-:W-:Y:S02]  /*4d40*/  IADD3.X R22, RZ, ~R23.reuse, RZ, P1, !PT ;  /* 0x80000017ff167210 */ /* 0x080fe40000ffe4ff */
[----:B------:R-:W-:Y:S02]  /*4d50*/  ISETP.NE.AND.EX P0, PT, R25, RZ, PT, P0 ;  /* 0x000000ff1900720c */ /* 0x000fe40003f05300 */
[----:B------:R-:W-:Y:S01]  /*4d60*/  SEL R22, R22, R23, !P2 ;  /* 0x0000001716167207 */ /* 0x000fe20005000000 */
[----:B------:R-:W-:Y:S01]  /*4d70*/  IMAD.MOV.U32 R23, RZ, RZ, 0x0 ;  /* 0x00000000ff177424 */ /* 0x000fe200078e00ff */
[----:B------:R-:W-:Y:S02]  /*4d80*/  SEL R20, R20, R37, !P2 ;  /* 0x0000002514147207 */ /* 0x000fe40005000000 */
[----:B------:R-:W-:Y:S01]  /*4d90*/  SEL R21, R22, 0xffffffff, P0 ;  /* 0xffffffff16157807 */ /* 0x000fe20000000000 */
[----:B------:R-:W-:Y:S01]  /*4da0*/  IMAD.MOV.U32 R22, RZ, RZ, R24 ;  /* 0x000000ffff167224 */ /* 0x000fe200078e0018 */
[----:B------:R-:W-:-:S03]  /*4db0*/  SEL R20, R20, 0xffffffff, P0 ;  /* 0xffffffff14147807 */ /* 0x000fc60000000000 */
[----:B------:R-:W-:Y:S05]  /*4dc0*/  RET.REL.NODEC R22 `(_ZN5flash32flash_fwd_splitkv_combine_kernelI23Flash_fwd_kernel_traitsILi32ELi64ELi256ELi4ELb0ELb0EN7cutlass10bfloat16_tE19Flash_kernel_traitsILi32ELi64ELi256ELi4ES3_EELi16ELi5ELb0EEEvNS_16Flash_fwd_paramsE) ;  /* 0xffffffb0168c7950 */ /* 0x000fea0003c3ffff */
.L_x_137:
        /* <DEDUP_REMOVED lines=11> */
.L_x_5278:


//--------------------- .text._ZN5flash32flash_fwd_splitkv_combine_kernelI23Flash_fwd_kernel_traitsILi32ELi64ELi256ELi4ELb0ELb0EN7cutlass10bfloat16_tE19Flash_kernel_traitsILi32ELi64ELi256ELi4ES3_EELi16ELi4ELb0EEEvNS_16Flash_fwd_paramsE --------------------------
	.section	.text._ZN5flash32flash_fwd_splitkv_combine_kernelI23Flash_fwd_kernel_traitsILi32ELi64ELi256ELi4ELb0ELb0EN7cutlass10bfloat16_tE19Flash_kernel_traitsILi32ELi64ELi256ELi4ES3_EELi16ELi4ELb0EEEvNS_16Flash_fwd_paramsE,"ax",@progbits
	.align	128
        .global         _ZN5flash32flash_fwd_splitkv_combine_kernelI23Flash_fwd_kernel_traitsILi32ELi64ELi256ELi4ELb0ELb0EN7cutlass10bfloat16_tE19Flash_kernel_traitsILi32ELi64ELi256ELi4ES3_EELi16ELi4ELb0EEEvNS_16Flash_fwd_paramsE
        .type           _ZN5flash32flash_fwd_splitkv_combine_kernelI23Flash_fwd_kernel_traitsILi32ELi64ELi256ELi4ELb0ELb0EN7cutlass10bfloat16_tE19Flash_kernel_traitsILi32ELi64ELi256ELi4ES3_EELi16ELi4ELb0EEEvNS_16Flash_fwd_paramsE,@function
        .size           _ZN5flash32flash_fwd_splitkv_combine_kernelI23Flash_fwd_kernel_traitsILi32ELi64ELi256ELi4ELb0ELb0EN7cutlass10bfloat16_tE19Flash_kernel_traitsILi32ELi64ELi256ELi4ES3_EELi16ELi4ELb0EEEvNS_16Flash_fwd_paramsE,(.L_x_5279 - _ZN5flash32flash_fwd_splitkv_combine_kernelI23Flash_fwd_kernel_traitsILi32ELi64ELi256ELi4ELb0ELb0EN7cutlass10bfloat16_tE19Flash_kernel_traitsILi32ELi64ELi256ELi4ES3_EELi16ELi4ELb0EEEvNS_16Flash_fwd_paramsE)
        .other          _ZN5flash32flash_fwd_splitkv_combine_kernelI23Flash_fwd_kernel_traitsILi32ELi64ELi256ELi4ELb0ELb0EN7cutlass10bfloat16_tE19Flash_kernel_traitsILi32ELi64ELi256ELi4ES3_EELi16ELi4ELb0EEEvNS_16Flash_fwd_paramsE,@"STO_CUDA_ENTRY STV_DEFAULT"
_ZN5flash32flash_fwd_splitkv_combine_kernelI23Flash_fwd_kernel_traitsILi32ELi64ELi256ELi4ELb0ELb0EN7cutlass10bfloat16_tE19Flash_kernel_traitsILi32ELi64ELi256ELi4ES3_EELi16ELi4ELb0EEEvNS_16Flash_fwd_paramsE:
.text._ZN5flash32flash_fwd_splitkv_combine_kernelI23Flash_fwd_kernel_traitsILi32ELi64ELi256ELi4ELb0ELb0EN7cutlass10bfloat16_tE19Flash_kernel_traitsILi32ELi64ELi256ELi4ES3_EELi16ELi4ELb0EEEvNS_16Flash_fwd_paramsE:
        /* <DEDUP_REMOVED lines=23> */
[----:B------:R-:W-:Y:S05]  /*0170*/  CALL.REL.NOINC `($__internal_3_$__cuda_sm20_div_s64) ;  /* 0x0000004000d87944 */ /* 0x000fea0003c00000 */
[----:B------:R-:W-:Y:S05]  /*0180*/  BRA `(.L_x_139) ;  /* 0x00000000004c7947 */ /* 0x000fea0003800000 */
.L_x_138:
        /* <DEDUP_REMOVED lines=19> */
.L_x_139:
        /* <DEDUP_REMOVED lines=12> */
[----:B------:R-:W-:Y:S05]  /*0380*/  CALL.REL.NOINC `($__internal_3_$__cuda_sm20_div_s64) ;  /* 0x0000004000547944 */ /* 0x000fea0003c00000 */
[----:B------:R-:W-:Y:S02]  /*0390*/  MOV R8, R22 ;  /* 0x0000001600087202 */ /* 0x000fe40000000f00 */
[----:B------:R-:W-:Y:S01]  /*03a0*/  MOV R9, R23 ;  /* 0x0000001700097202 */ /* 0x000fe20000000f00 */
[----:B------:R-:W-:Y:S05]  /*03b0*/  BRA `(.L_x_142) ;  /* 0x00000000004c7947 */ /* 0x000fea0003800000 */
.L_x_141:
        /* <DEDUP_REMOVED lines=19> */
.L_x_142:
[----:B------:R-:W-:Y:S05]  /*04f0*/  BSYNC B0 ;  /* 0x0000000000007941 */ /* 0x000fea0003800000 */
.L_x_140:
[----:B------:R-:W0:Y:S01]  /*0500*/  LDC R4, c[0x0][0x2c4] ;  /* 0x0000b100ff047b82 */ /* 0x000e220000000800 */
[----:B------:R-:W-:Y:S01]  /*0510*/  IMAD.MOV.U32 R14, RZ, RZ, RZ ;  /* 0x000000ffff0e7224 */ /* 0x000fe200078e00ff */
[----:B------:R-:W-:Y:S01]  /*0520*/  BSSY B0, `(.L_x_143) ;  /* 0x000003b000007945 */ /* 0x000fe20003800000 */
[----:B0-----:R-:W-:Y:S01]  /*0530*/  IABS R11, R4 ;  /* 0x00000004000b7213 */ /* 0x001fe20000000000 */
[----:B------:R-:W-:-:S03]  /*0540*/  VIADD R6, R4, 0xffffffff ;  /* 0xffffffff04067836 */ /* 0x000fc60000000000 */
[----:B------:R-:W0:Y:S01]  /*0550*/  I2F.RP R13, R11 ;  /* 0x0000000b000d7306 */ /* 0x000e220000209400 */
[----:B------:R-:W-:-:S05]  /*0560*/  IMAD.IADD R2, R6, 0x1, R11 ;  /* 0x0000000106027824 */ /* 0x000fca00078e020b */
[----:B------:R-:W-:Y:S02]  /*0570*/  IABS R3, R2 ;  /* 0x0000000200037213 */ /* 0x000fe40000000000 */
[----:B0-----:R-:W0:Y:S02]  /*0580*/  MUFU.RCP R15, R13 ;  /* 0x0000000d000f7308 */ /* 0x001e240000001000 */
[----:B0-----:R-:W-:-:S06]  /*0590*/  VIADD R15, R15, 0xffffffe ;  /* 0x0ffffffe0f0f7836 */ /* 0x001fcc0000000000 */
[----:B------:R-:W0:Y:S02]  /*05a0*/  F2I.FTZ.U32.TRUNC.NTZ R15, R15 ;  /* 0x0000000f000f7305 */ /* 0x000e24000021f000 */
[----:B0-----:R-:W-:-:S04]  /*05b0*/  IMAD.MOV R10, RZ, RZ, -R15 ;  /* 0x000000ffff0a7224 */ /* 0x001fc800078e0a0f */
[----:B------:R-:W-:-:S04]  /*05c0*/  IMAD R7, R10, R11, RZ ;  /* 0x0000000b0a077224 */ /* 0x000fc800078e02ff */
[----:B------:R-:W-:-:S06]  /*05d0*/  IMAD.HI.U32 R14, R15, R7, R14 ;  /* 0x000000070f0e7227 */ /* 0x000fcc00078e000e */
[----:B------:R-:W-:-:S04]  /*05e0*/  IMAD.HI.U32 R7, R14, R3, RZ ;  /* 0x000000030e077227 */ /* 0x000fc800078e00ff */
[----:B------:R-:W-:-:S04]  /*05f0*/  IMAD.MOV R10, RZ, RZ, -R7 ;  /* 0x000000ffff0a7224 */ /* 0x000fc800078e0a07 */
[----:B------:R-:W-:Y:S01]  /*0600*/  IMAD R10, R11, R10, R3 ;  /* 0x0000000a0b0a7224 */ /* 0x000fe200078e0203 */
[----:B------:R-:W-:-:S04]  /*0610*/  LOP3.LUT R3, R2, R11, RZ, 0x3c, !PT ;  /* 0x0000000b02037212 */ /* 0x000fc800078e3cff */
[----:B------:R-:W-:Y:S02]  /*0620*/  ISETP.GT.U32.AND P1, PT, R11, R10, PT ;  /* 0x0000000a0b00720c */ /* 0x000fe40003f24070 */
[----:B------:R-:W-:-:S11]  /*0630*/  ISETP.GE.AND P0, PT, R3, RZ, PT ;  /* 0x000000ff0300720c */ /* 0x000fd60003f06270 */
[----:B------:R-:W-:Y:S02]  /*0640*/  @!P1 IMAD.IADD R10, R10, 0x1, -R11 ;  /* 0x000000010a0a9824 */ /* 0x000fe400078e0a0b */
[----:B------:R-:W-:Y:S01]  /*0650*/  @!P1 VIADD R7, R7, 0x1 ;  /* 0x0000000107079836 */ /* 0x000fe20000000000 */
[----:B------:R-:W-:Y:S02]  /*0660*/  ISETP.NE.AND P1, PT, R4, RZ, PT ;  /* 0x000000ff0400720c */ /* 0x000fe40003f25270 */
[----:B------:R-:W-:-:S13]  /*0670*/  ISETP.GE.U32.AND P2, PT, R10, R11, PT ;  /* 0x0000000b0a00720c */ /* 0x000fda0003f46070 */
[----:B------:R-:W-:-:S04]  /*0680*/  @P2 VIADD R7, R7, 0x1 ;  /* 0x0000000107072836 */ /* 0x000fc80000000000 */
[----:B------:R-:W-:Y:S01]  /*0690*/  @!P0 IMAD.MOV R7, RZ, RZ, -R7 ;  /* 0x000000ffff078224 */ /* 0x000fe200078e0a07 */
[----:B------:R-:W-:-:S04]  /*06a0*/  @!P1 LOP3.LUT R7, RZ, R11, RZ, 0x33, !PT ;  /* 0x0000000bff079212 */ /* 0x000fc800078e33ff */
[----:B------:R-:W-:Y:S02]  /*06b0*/  ISETP.LT.U32.AND P0, PT, R28, R7, PT ;  /* 0x000000071c00720c */ /* 0x000fe40003f01070 */
[----:B------:R-:W-:-:S04]  /*06c0*/  SHF.R.S32.HI R16, RZ, 0x1f, R7 ;  /* 0x0000001fff107819 */ /* 0x000fc80000011407 */
        /* <DEDUP_REMOVED lines=13> */
.L_x_144:
        /* <DEDUP_REMOVED lines=19> */
.L_x_145:
[----:B------:R-:W-:Y:S05]  /*08d0*/  BSYNC B0 ;  /* 0x0000000000007941 */ /* 0x000fea0003800000 */
.L_x_143:
[----:B------:R-:W0:Y:S01]  /*08e0*/  LDC R7, c[0x0][0x2c4] ;  /* 0x0000b100ff077b82 */ /* 0x000e220000000800 */
[----:B------:R-:W-:Y:S01]  /*08f0*/  ULDC UR5, c[0x0][0x270] ;  /* 0x00009c0000057ab9 */ /* 0x000fe20000000800 */
[----:B------:R-:W-:Y:S01]  /*0900*/  BSSY B0, `(.L_x_146) ;  /* 0x000005d000007945 */ /* 0x000fe20003800000 */
[----:B------:R-:W-:Y:S01]  /*0910*/  UIADD3 UR4, UR5, -0x1, URZ ;  /* 0xffffffff05047890 */ /* 0x000fe2000fffe03f */
[----:B0-----:R-:W-:Y:S02]  /*0920*/  IABS R10, R7 ;  /* 0x00000007000a7213 */ /* 0x001fe40000000000 */
[----:B------:R-:W-:Y:S02]  /*0930*/  ISETP.GT.AND P3, PT, R7, RZ, PT ;  /* 0x000000ff0700720c */ /* 0x000fe40003f64270 */
[----:B------:R-:W0:Y:S08]  /*0940*/  I2F.RP R13, R10 ;  /* 0x0000000a000d7306 */ /* 0x000e300000209400 */
[----:B0-----:R-:W0:Y:S02]  /*0950*/  MUFU.RCP R14, R13 ;  /* 0x0000000d000e7308 */ /* 0x001e240000001000 */
[----:B0-----:R-:W-:-:S06]  /*0960*/  VIADD R14, R14, 0xffffffe ;  /* 0x0ffffffe0e0e7836 */ /* 0x001fcc0000000000 */
[----:B------:R-:W0:Y:S02]  /*0970*/  F2I.FTZ.U32.TRUNC.NTZ R15, R14 ;  /* 0x0000000e000f7305 */ /* 0x000e24000021f000 */
[--C-:B0-----:R-:W-:Y:S02]  /*0980*/  IMAD.MOV R3, RZ, RZ, -R15.reuse ;  /* 0x000000ffff037224 */ /* 0x101fe400078e0a0f */
[----:B------:R-:W-:Y:S02]  /*0990*/  IMAD.MOV.U32 R14, RZ, RZ, RZ ;  /* 0x000000ffff0e7224 */ /* 0x000fe400078e00ff */
[----:B------:R-:W-:Y:S01]  /*09a0*/  IMAD R4, R3, R10, RZ ;  /* 0x0000000a03047224 */ /* 0x000fe200078e02ff */
[----:B------:R-:W-:Y:S02]  /*09b0*/  IABS R3, R2 ;  /* 0x0000000200037213 */ /* 0x000fe40000000000 */
[----:B------:R-:W-:Y:S01]  /*09c0*/  LOP3.LUT R2, R2, R7, RZ, 0x3c, !PT ;  /* 0x0000000702027212 */ /* 0x000fe200078e3cff */
[----:B------:R-:W-:-:S03]  /*09d0*/  IMAD.HI.U32 R4, R15, R4, R14 ;  /* 0x000000040f047227 */ /* 0x000fc600078e000e */
[----:B------:R-:W-:Y:S01]  /*09e0*/  ISETP.GE.AND P1, PT, R2, RZ, PT ;  /* 0x000000ff0200720c */ /* 0x000fe20003f26270 */
[----:B------:R-:W-:Y:S01]  /*09f0*/  IMAD.MOV.U32 R11, RZ, RZ, R3 ;  /* 0x000000ffff0b7224 */ /* 0x000fe200078e0003 */
[----:B------:R-:W-:-:S03]  /*0a00*/  SHF.R.S32.HI R2, RZ, 0x1f, R7 ;  /* 0x0000001fff027819 */ /* 0x000fc60000011407 */
[----:B------:R-:W-:-:S04]  /*0a10*/  IMAD.HI.U32 R4, R4, R11, RZ ;  /* 0x0000000b04047227 */ /* 0x000fc800078e00ff */
[----:B------:R-:W-:-:S04]  /*0a20*/  IMAD.MOV R3, RZ, RZ, -R4 ;  /* 0x000000ffff037224 */ /* 0x000fc800078e0a04 */
[----:B------:R-:W-:-:S05]  /*0a30*/  IMAD R3, R10, R3, R11 ;  /* 0x000000030a037224 */ /* 0x000fca00078e020b */
[----:B------:R-:W-:-:S13]  /*0a40*/  ISETP.GT.U32.AND P2, PT, R10, R3, PT ;  /* 0x000000030a00720c */ /* 0x000fda0003f44070 */
[----:B------:R-:W-:Y:S02]  /*0a50*/  @!P2 IMAD.IADD R3, R3, 0x1, -R10 ;  /* 0x000000010303a824 */ /* 0x000fe400078e0a0a */
[----:B------:R-:W-:Y:S01]  /*0a60*/  @!P2 VIADD R4, R4, 0x1 ;  /* 0x000000010404a836 */ /* 0x000fe20000000000 */
[----:B------:R-:W-:Y:S02]  /*0a70*/  ISETP.NE.AND P2, PT, R7, RZ, PT ;  /* 0x000000ff0700720c */ /* 0x000fe40003f45270 */
[----:B------:R-:W-:Y:S02]  /*0a80*/  ISETP.GE.U32.AND P0, PT, R3, R10, PT ;  /* 0x0000000a0300720c */ /* 0x000fe40003f06070 */
[----:B------:R-:W-:Y:S02]  /*0a90*/  LEA.HI.SX32 R3, R7, 0x1, 0x1 ;  /* 0x0000000107037811 */ /* 0x000fe400078f0aff */
[----:B------:R-:W-:-:S09]  /*0aa0*/  @!P3 IADD3 R3, R2, RZ, RZ ;  /* 0x000000ff0203b210 */ /* 0x000fd20007ffe0ff */
[----:B------:R-:W-:-:S04]  /*0ab0*/  @P0 VIADD R4, R4, 0x1 ;  /* 0x0000000104040836 */ /* 0x000fc80000000000 */
[----:B------:R-:W-:Y:S01]  /*0ac0*/  @!P1 IMAD.MOV R4, RZ, RZ, -R4 ;  /* 0x000000ffff049224 */ /* 0x000fe200078e0a04 */
[----:B------:R-:W-:-:S05]  /*0ad0*/  @!P2 LOP3.LUT R4, RZ, R7, RZ, 0x33, !PT ;  /* 0x00000007ff04a212 */ /* 0x000fca00078e33ff */
[----:B------:R-:W-:-:S05]  /*0ae0*/  IMAD R3, R3, R4, RZ ;  /* 0x0000000403037224 */ /* 0x000fca00078e02ff */
[-C--:B------:R-:W-:Y:S02]  /*0af0*/  IABS R13, R3.reuse ;  /* 0x00000003000d7213 */ /* 0x080fe40000000000 */
[----:B------:R-:W-:Y:S02]  /*0b00*/  IABS R2, R3 ;  /* 0x0000000300027213 */ /* 0x000fe40000000000 */
[----:B------:R-:W0:Y:S01]  /*0b10*/  I2F.RP R18, R13 ;  /* 0x0000000d00127306 */ /* 0x000e220000209400 */
[----:B------:R-:W-:Y:S02]  /*0b20*/  VIADD R4, R13, UR4 ;  /* 0x000000040d047c36 */ /* 0x000fe40008000000 */
[----:B------:R-:W-:-:S05]  /*0b30*/  IMAD.MOV R2, RZ, RZ, -R2 ;  /* 0x000000ffff027224 */ /* 0x000fca00078e0a02 */
[----:B0-----:R-:W0:Y:S02]  /*0b40*/  MUFU.RCP R14, R18 ;  /* 0x00000012000e7308 */ /* 0x001e240000001000 */
[----:B0-----:R-:W-:-:S06]  /*0b50*/  VIADD R14, R14, 0xffffffe ;  /* 0x0ffffffe0e0e7836 */ /* 0x001fcc0000000000 */
[----:B------:R-:W0:Y:S02]  /*0b60*/  F2I.FTZ.U32.TRUNC.NTZ R15, R14 ;  /* 0x0000000e000f7305 */ /* 0x000e24000021f000 */
[----:B0-----:R-:W-:Y:S02]  /*0b70*/  IMAD.MOV R10, RZ, RZ, -R15 ;  /* 0x000000ffff0a7224 */ /* 0x001fe400078e0a0f */
[----:B------:R-:W-:Y:S02]  /*0b80*/  IMAD.MOV.U32 R14, RZ, RZ, RZ ;  /* 0x000000ffff0e7224 */ /* 0x000fe400078e00ff */
[----:B------:R-:W-:Y:S01]  /*0b90*/  IMAD R11, R10, R13, RZ ;  /* 0x0000000d0a0b7224 */ /* 0x000fe200078e02ff */
[----:B------:R-:W-:-:S03]  /*0ba0*/  IABS R10, R4 ;  /* 0x00000004000a7213 */ /* 0x000fc60000000000 */
[----:B------:R-:W-:-:S06]  /*0bb0*/  IMAD.HI.U32 R11, R15, R11, R14 ;  /* 0x0000000b0f0b7227 */ /* 0x000fcc00078e000e */
[----:B------:R-:W-:-:S04]  /*0bc0*/  IMAD.HI.U32 R15, R11, R10, RZ ;  /* 0x0000000a0b0f7227 */ /* 0x000fc800078e00ff */
[----:B------:R-:W-:-:S05]  /*0bd0*/  IMAD R2, R15, R2, R10 ;  /* 0x000000020f027224 */ /* 0x000fca00078e020a */
[----:B------:R-:W-:-:S13]  /*0be0*/  ISETP.GT.U32.AND P1, PT, R13, R2, PT ;  /* 0x000000020d00720c */ /* 0x000fda0003f24070 */
[-C--:B------:R-:W-:Y:S01]  /*0bf0*/  @!P1 IADD3 R2, R2, -R13.reuse, RZ ;  /* 0x8000000d02029210 */ /* 0x080fe20007ffe0ff */
[----:B------:R-:W-:Y:S01]  /*0c00*/  @!P1 VIADD R15, R15, 0x1 ;  /* 0x000000010f0f9836 */ /* 0x000fe20000000000 */
[----:B------:R-:W-:Y:S02]  /*0c10*/  ISETP.NE.AND P1, PT, R3, RZ, PT ;  /* 0x000000ff0300720c */ /* 0x000fe40003f25270 */
[-C--:B------:R-:W-:Y:S02]  /*0c20*/  ISETP.GE.U32.AND P2, PT, R2, R13.reuse, PT ;  /* 0x0000000d0200720c */ /* 0x080fe40003f46070 */
[----:B------:R-:W-:-:S04]  /*0c30*/  LOP3.LUT R2, R4, R13, RZ, 0x3c, !PT ;  /* 0x0000000d04027212 */ /* 0x000fc800078e3cff */
[----:B------:R-:W-:-:S07]  /*0c40*/  ISETP.GE.AND P0, PT, R2, RZ, PT ;  /* 0x000000ff0200720c */ /* 0x000fce0003f06270 */
[----:B------:R-:W-:-:S06]  /*0c50*/  @P2 VIADD R15, R15, 0x1 ;  /* 0x000000010f0f2836 */ /* 0x000fcc0000000000 */
        /* <DEDUP_REMOVED lines=8> */
[----:B------:R-:W-:Y:S01]  /*0ce0*/  ISETP.NE.U32.AND P1, PT, R2, RZ, PT ;  /* 0x000000ff0200720c */ /* 0x000fe20003f25070 */
[----:B------:R-:W-:-:S12]  /*0cf0*/  IMAD R2, R7, UR5, RZ ;  /* 0x0000000507027c24 */ /* 0x000fd8000f8e02ff */
[----:B------:R-:W-:Y:S05]  /*0d00*/  @!P1 BRA `(.L_x_147) ;  /* 0x0000000000249947 */ /* 0x000fea0003800000 */
[----:B------:R-:W-:Y:S01]  /*0d10*/  IMAD.MOV.U32 R24, RZ, RZ, R22 ;  /* 0x000000ffff187224 */ /* 0x000fe200078e0016 */
[----:B------:R-:W-:Y:S01]  /*0d20*/  MOV R28, R15 ;  /* 0x0000000f001c7202 */ /* 0x000fe20000000f00 */
[----:B------:R-:W-:Y:S01]  /*0d30*/  IMAD.MOV.U32 R19, RZ, RZ, R23 ;  /* 0x000000ffff137224 */ /* 0x000fe200078e0017 */
[----:B------:R-:W-:Y:S02]  /*0d40*/  MOV R25, R14 ;  /* 0x0000000e00197202 */ /* 0x000fe40000000f00 */
[----:B------:R-:W-:Y:S02]  /*0d50*/  MOV R26, 0xd70 ;  /* 0x00000d70001a7802 */ /* 0x000fe40000000f00 */
[----:B------:R-:W-:Y:S05]  /*0d60*/  CALL.REL.NOINC `($__internal_3_$__cuda_sm20_div_s64) ;  /* 0x0000003400dc7944 */ /* 0x000fea0003c00000 */
[----:B------:R-:W-:Y:S02]  /*0d70*/  MOV R38, R22 ;  /* 0x0000001600267202 */ /* 0x000fe40000000f00 */
[----:B------:R-:W-:Y:S01]  /*0d80*/  MOV R39, R23 ;  /* 0x0000001700277202 */ /* 0x000fe20000000f00 */
[----:B------:R-:W-:Y:S05]  /*0d90*/  BRA `(.L_x_148) ;  /* 0x00000000004c7947 */ /* 0x000fea0003800000 */
.L_x_147:
        /* <DEDUP_REMOVED lines=19> */
.L_x_148:
[----:B------:R-:W-:Y:S05]  /*0ed0*/  BSYNC B0 ;  /* 0x0000000000007941 */ /* 0x000fea0003800000 */
.L_x_146:
[-C--:B------:R-:W-:Y:S01]  /*0ee0*/  IABS R7, R2.reuse ;  /* 0x0000000200077213 */ /* 0x080fe20000000000 */
[----:B------:R-:W-:Y:S01]  /*0ef0*/  BSSY B0, `(.L_x_149) ;  /* 0x000003b000007945 */ /* 0x000fe20003800000 */
[----:B------:R-:W-:Y:S02]  /*0f00*/  IABS R10, R2 ;  /* 0x00000002000a7213 */ /* 0x000fe40000000000 */
[----:B------:R-:W0:Y:S01]  /*0f10*/  I2F.RP R20, R7 ;  /* 0x0000000700147306 */ /* 0x000e220000209400 */
[----:B------:R-:W-:Y:S02]  /*0f20*/  IMAD.IADD R6, R6, 0x1, R7 ;  /* 0x0000000106067824 */ /* 0x000fe400078e0207 */
[----:B------:R-:W-:-:S03]  /*0f30*/  IMAD.MOV R10, RZ, RZ, -R10 ;  /* 0x000000ffff0a7224 */ /* 0x000fc600078e0a0a */
[----:B------:R-:W-:Y:S02]  /*0f40*/  IABS R11, R6 ;  /* 0x00000006000b7213 */ /* 0x000fe40000000000 */
[----:B0-----:R-:W0:Y:S02]  /*0f50*/  MUFU.RCP R19, R20 ;  /* 0x0000001400137308 */ /* 0x001e240000001000 */
[----:B0-----:R-:W-:-:S06]  /*0f60*/  VIADD R19, R19, 0xffffffe ;  /* 0x0ffffffe13137836 */ /* 0x001fcc0000000000 */
[----:B------:R-:W0:Y:S02]  /*0f70*/  F2I.FTZ.U32.TRUNC.NTZ R19, R19 ;  /* 0x0000001300137305 */ /* 0x000e24000021f000 */
[----:B0-----:R-:W-:-:S04]  /*0f80*/  IMAD.MOV R18, RZ, RZ, -R19 ;  /* 0x000000ffff127224 */ /* 0x001fc800078e0a13 */
[----:B------:R-:W-:Y:S02]  /*0f90*/  IMAD R13, R18, R7, RZ ;  /* 0x00000007120d7224 */ /* 0x000fe400078e02ff */
[----:B------:R-:W-:-:S04]  /*0fa0*/  IMAD.MOV.U32 R18, RZ, RZ, RZ ;  /* 0x000000ffff127224 */ /* 0x000fc800078e00ff */
[----:B------:R-:W-:-:S06]  /*0fb0*/  IMAD.HI.U32 R13, R19, R13, R18 ;  /* 0x0000000d130d7227 */ /* 0x000fcc00078e0012 */
[----:B------:R-:W-:-:S04]  /*0fc0*/  IMAD.HI.U32 R13, R13, R11, RZ ;  /* 0x0000000b0d0d7227 */ /* 0x000fc800078e00ff */
[----:B------:R-:W-:-:S05]  /*0fd0*/  IMAD R10, R13, R10, R11 ;  /* 0x0000000a0d0a7224 */ /* 0x000fca00078e020b */
[----:B------:R-:W-:-:S13]  /*0fe0*/  ISETP.GT.U32.AND P1, PT, R7, R10, PT ;  /* 0x0000000a0700720c */ /* 0x000fda0003f24070 */
[----:B------:R-:W-:Y:S02]  /*0ff0*/  @!P1 IMAD.IADD R10, R10, 0x1, -R7 ;  /* 0x000000010a0a9824 */ /* 0x000fe400078e0a07 */
        /* <DEDUP_REMOVED lines=23> */
.L_x_150:
        /* <DEDUP_REMOVED lines=19> */
.L_x_151:
[----:B------:R-:W-:Y:S05]  /*12a0*/  BSYNC B0 ;  /* 0x0000000000007941 */ /* 0x000fea0003800000 */
.L_x_149:
[----:B------:R-:W0:Y:S01]  /*12b0*/  S2R R10, SR_TID.X ;  /* 0x00000000000a7919 */ /* 0x000e220000002100 */
[----:B------:R-:W-:Y:S01]  /*12c0*/  IADD3 R19, P0, R12, -UR7, RZ ;  /* 0x800000070c137c10 */ /* 0x000fe2000ff1e0ff */
[----:B------:R-:W-:Y:S01]  /*12d0*/  ULDC UR5, c[0x0][0x3c4] ;  /* 0x0000f10000057ab9 */ /* 0x000fe20000000800 */
[----:B------:R-:W-:Y:S01]  /*12e0*/  ULDC.64 UR8, c[0x0][0x208] ;  /* 0x0000820000087ab9 */ /* 0x000fe20000000a00 */
[----:B0-----:R-:W-:-:S04]  /*12f0*/  SHF.R.S32.HI R21, RZ, 0x1f, R10 ;  /* 0x0000001fff157819 */ /* 0x001fc8000001140a */
[----:B------:R-:W-:-:S04]  /*1300*/  LEA.HI R7, R21, R10, RZ, 0x4 ;  /* 0x0000000a15077211 */ /* 0x000fc800078f20ff */
[----:B------:R-:W-:Y:S02]  /*1310*/  LOP3.LUT R9, R7, 0xfffffff0, RZ, 0xc0, !PT ;  /* 0xfffffff007097812 */ /* 0x000fe400078ec0ff */
[----:B------:R-:W-:-:S03]  /*1320*/  SHF.R.S32.HI R7, RZ, 0x4, R7 ;  /* 0x00000004ff077819 */ /* 0x000fc60000011407 */
[----:B------:R-:W-:Y:S01]  /*1330*/  IMAD.IADD R20, R10, 0x1, -R9 ;  /* 0x000000010a147824 */ /* 0x000fe200078e0a09 */
[----:B------:R-:W-:Y:S01]  /*1340*/  IADD3.X R9, R5, ~UR6, RZ, P0, !PT ;  /* 0x8000000605097c10 */ /* 0x000fe200087fe4ff */
[----:B------:R-:W-:-:S03]  /*1350*/  VIADD R29, R7, 0x8 ;  /* 0x00000008071d7836 */ /* 0x000fc60000000000 */
[----:B------:R-:W-:Y:S02]  /*1360*/  ISETP.GT.U32.AND P2, PT, R19, R20, PT ;  /* 0x000000141300720c */ /* 0x000fe40003f44070 */
[----:B------:R-:W-:Y:S02]  /*1370*/  SHF.R.S32.HI R24, RZ, 0x1f, R20 ;  /* 0x0000001fff187819 */ /* 0x000fe40000011414 */
[----:B------:R-:W-:Y:S02]  /*1380*/  IADD3 R30, P0, R20, UR7, RZ ;  /* 0x00000007141e7c10 */ /* 0x000fe4000ff1e0ff */
[----:B------:R-:W-:Y:S02]  /*1390*/  ISETP.GT.AND.EX P2, PT, R9, R24, PT, P2 ;  /* 0x000000180900720c */ /* 0x000fe40003f44320 */
[----:B------:R-:W-:Y:S02]  /*13a0*/  IADD3.X R31, R24, UR6, RZ, P0, !PT ;  /* 0x00000006181f7c10 */ /* 0x000fe400087fe4ff */
[----:B------:R-:W-:-:S02]  /*13b0*/  ISETP.GE.OR P3, PT, R7, UR5, !P2 ;  /* 0x0000000507007c0c */ /* 0x000fc4000d766670 */
[----:B------:R-:W-:-:S11]  /*13c0*/  ISETP.GE.OR P2, PT, R29, UR5, !P2 ;  /* 0x000000051d007c0c */ /* 0x000fd6000d746670 */
[----:B------:R-:W0:Y:S01]  /*13d0*/  @!P3 LDC.64 R18, c[0x0][0x2b8] ;  /* 0x0000ae00ff12bb82 */ /* 0x000e220000000a00 */
[----:B------:R-:W-:Y:S02]  /*13e0*/  @!P3 SHF.R.S32.HI R33, RZ, 0x1f, R7 ;  /* 0x0000001fff21b819 */ /* 0x000fe40000011407 */
[----:B------:R-:W-:-:S03]  /*13f0*/  @!P2 SHF.R.S32.HI R25, RZ, 0x1f, R29 ;  /* 0x0000001fff19a819 */ /* 0x000fc6000001141d */
[-C--:B------:R-:W-:Y:S02]  /*1400*/  @!P3 IMAD R26, R33, R12.reuse, RZ ;  /* 0x0000000c211ab224 */ /* 0x080fe400078e02ff */
[----:B------:R-:W1:Y:S01]  /*1410*/  @!P2 LDC.64 R8, c[0x0][0x2b8] ;  /* 0x0000ae00ff08ab82 */ /* 0x000e620000000a00 */
[----:B------:R-:W-:Y:S02]  /*1420*/  @!P2 IMAD R24, R25, R12, RZ ;  /* 0x0000000c1918a224 */ /* 0x000fe400078e02ff */
[----:B------:R-:W-:-:S04]  /*1430*/  @!P3 IMAD.WIDE.U32 R32, R12, R7, R30 ;  /* 0x000000070c20b225 */ /* 0x000fc800078e001e */
[----:B------:R-:W-:-:S04]  /*1440*/  @!P2 IMAD.WIDE.U32 R30, R12, R29, R30 ;  /* 0x0000001d0c1ea225 */ /* 0x000fc800078e001e */
[-C--:B------:R-:W-:Y:S02]  /*1450*/  @!P2 IMAD R24, R29, R5.reuse, R24 ;  /* 0x000000051d18a224 */ /* 0x080fe400078e0218 */
[----:B------:R-:W-:Y:S02]  /*1460*/  @!P3 IMAD R25, R7, R5, R26 ;  /* 0x000000050719b224 */ /* 0x000fe400078e021a */
[----:B------:R-:W-:Y:S01]  /*1470*/  @!P2 IMAD.IADD R24, R31, 0x1, R24 ;  /* 0x000000011f18a824 */ /* 0x000fe200078e0218 */
[----:B0-----:R-:W-:Y:S01]  /*1480*/  @!P3 LEA R18, P1, R32, R18, 0x2 ;  /* 0x000000122012b211 */ /* 0x001fe200078210ff */
[----:B------:R-:W-:-:S05]  /*1490*/  @!P3 IMAD.IADD R25, R33, 0x1, R25 ;  /* 0x000000012119b824 */ /* 0x000fca00078e0219 */
[----:B------:R-:W-:Y:S02]  /*14a0*/  @!P3 LEA.HI.X R19, R32, R19, R25, 0x2, P1 ;  /* 0x000000132013b211 */ /* 0x000fe400008f1419 */
[----:B-1----:R-:W-:Y:S01]  /*14b0*/  @!P2 LEA R28, P0, R30, R8, 0x2 ;  /* 0x000000081e1ca211 */ /* 0x002fe200078010ff */
[----:B------:R-:W-:-:S03]  /*14c0*/  IMAD.MOV.U32 R8, RZ, RZ, -0x800000 ;  /* 0xff800000ff087424 */ /* 0x000fc600078e00ff */
[----:B------:R-:W-:Y:S01]  /*14d0*/  @!P2 LEA.HI.X R29, R30, R9, R24, 0x2, P0 ;  /* 0x000000091e1da211 */ /* 0x000fe200000f1418 */
[----:B------:R-:W-:Y:S01]  /*14e0*/  IMAD.MOV.U32 R24, RZ, RZ, -0x800000 ;  /* 0xff800000ff187424 */ /* 0x000fe200078e00ff */
[----:B------:R-:W0:Y:S01]  /*14f0*/  S2R R34, SR_CgaCtaId ;  /* 0x0000000000227919 */ /* 0x000e220000008800 */
[----:B------:R-:W1:Y:S02]  /*1500*/  LDC R9, c[0x0][0x2c4] ;  /* 0x0000b100ff097b82 */ /* 0x000e640000000800 */
[----:B------:R-:W2:Y:S04]  /*1510*/  @!P2 LDG.E R8, desc[UR8][R28.64] ;  /* 0x000000081c08a981 */ /* 0x000ea8000c1e1900 */
[----:B------:R3:W4:Y:S01]  /*1520*/  @!P3 LDG.E R24, desc[UR8][R18.64] ;  /* 0x000000081218b981 */ /* 0x000722000c1e1900 */
[----:B------:R-:W-:-:S02]  /*1530*/  MOV R31, 0x400 ;  /* 0x00000400001f7802 */ /* 0x000fc40000000f00 */
[C---:B------:R-:W-:Y:S02]  /*1540*/  ISETP.GT.AND P0, PT, R10.reuse, 0xff, PT ;  /* 0x000000ff0a00780c */ /* 0x040fe40003f04270 */
[----:B------:R-:W-:Y:S02]  /*1550*/  ISETP.GT.AND P3, PT, R10, 0x7f, PT ;  /* 0x0000007f0a00780c */ /* 0x000fe40003f64270 */
[----:B------:R-:W-:Y:S02]  /*1560*/  LEA.HI R26, R21, R10, RZ, 0x3 ;  /* 0x0000000a151a7211 */ /* 0x000fe400078f18ff */
[----:B0-----:R-:W-:-:S05]  /*1570*/  LEA R34, R34, R31, 0x18 ;  /* 0x0000001f22227211 */ /* 0x001fca00078ec0ff */
[----:B---3--:R-:W-:-:S04]  /*1580*/  IMAD R19, R7, 0x44, R34 ;  /* 0x0000004407137824 */ /* 0x008fc800078e0222 */
[----:B------:R-:W-:Y:S01]  /*1590*/  IMAD R19, R20, 0x4, R19 ;  /* 0x0000000414137824 */ /* 0x000fe200078e0213 */
[----:B-1----:R-:W-:Y:S02]  /*15a0*/  IABS R25, R9 ;  /* 0x0000000900197213 */ /* 0x002fe40000000000 */
[----:B------:R-:W-:Y:S02]  /*15b0*/  LOP3.LUT R35, R26, 0xfffffff8, RZ, 0xc0, !PT ;  /* 0xfffffff81a237812 */ /* 0x000fe400078ec0ff */
[----:B------:R-:W0:Y:S03]  /*15c0*/  I2F.RP R21, R25 ;  /* 0x0000001900157306 */ /* 0x000e260000209400 */
[----:B------:R-:W-:Y:S01]  /*15d0*/  IMAD.IADD R35, R10, 0x1, -R35 ;  /* 0x000000010a237824 */ /* 0x000fe200078e0a23 */
[----:B------:R-:W-:-:S03]  /*15e0*/  SHF.R.S32.HI R7, RZ, 0x3, R26 ;  /* 0x00000003ff077819 */ /* 0x000fc6000001141a */
[----:B------:R-:W-:Y:S02]  /*15f0*/  IMAD R34, R35, 0x44, R34 ;  /* 0x0000004423227824 */ /* 0x000fe400078e0222 */
[----:B------:R-:W-:Y:S02]  /*1600*/  IMAD.MOV.U32 R33, RZ, RZ, -0x800000 ;  /* 0xff800000ff217424 */ /* 0x000fe400078e00ff */
[----:B------:R-:W-:Y:S02]  /*1610*/  IMAD.MOV.U32 R32, RZ, RZ, -0x800000 ;  /* 0xff800000ff207424 */ /* 0x000fe400078e00ff */
[----:B------:R-:W-:Y:S01]  /*1620*/  IMAD R34, R7, 0x4, R34 ;  /* 0x0000000407227824 */ /* 0x000fe200078e0222 */
[----:B0-----:R-:W0:Y:S02]  /*1630*/  MUFU.RCP R18, R21 ;  /* 0x0000001500127308 */ /* 0x001e240000001000 */
[----:B0-----:R-:W-:-:S06]  /*1640*/  VIADD R28, R18, 0xffffffe ;  /* 0x0ffffffe121c7836 */ /* 0x001fcc0000000000 */
[----:B------:R-:W0:Y:S02]  /*1650*/  F2I.FTZ.U32.TRUNC.NTZ R29, R28 ;  /* 0x0000001c001d7305 */ /* 0x000e24000021f000 */
[----:B0-----:R-:W-:Y:S02]  /*1660*/  IMAD.MOV R18, RZ, RZ, -R29 ;  /* 0x000000ffff127224 */ /* 0x001fe400078e0a1d */
[----:B------:R-:W-:Y:S02]  /*1670*/  IMAD.MOV.U32 R28, RZ, RZ, RZ ;  /* 0x000000ffff1c7224 */ /* 0x000fe400078e00ff */
[----:B------:R-:W-:Y:S01]  /*1680*/  IMAD R20, R18, R25, RZ ;  /* 0x0000001912147224 */ /* 0x000fe200078e02ff */
[----:B------:R-:W-:Y:S02]  /*1690*/  IABS R18, R6 ;  /* 0x0000000600127213 */ /* 0x000fe40000000000 */
[----:B------:R-:W-:-:S04]  /*16a0*/  LOP3.LUT R6, R6, R9, RZ, 0x3c, !PT ;  /* 0x0000000906067212 */ /* 0x000fc800078e3cff */
[----:B------:R-:W-:Y:S02]  /*16b0*/  ISETP.GE.AND P1, PT, R6, RZ, PT ;  /* 0x000000ff0600720c */ /* 0x000fe40003f26270 */
[----:B------:R-:W-:Y:S01]  /*16c0*/  ISETP.GT.AND P4, PT, R2, RZ, PT ;  /* 0x000000ff0200720c */ /* 0x000fe20003f84270 */
[----:B--2---:R-:W-:Y:S04]  /*16d0*/  @!P3 STS [R19+0x220], R8 ;  /* 0x000220081300b388 */ /* 0x004fe80000000800 */
[----:B----4-:R0:W-:Y:S01]  /*16e0*/  @!P0 STS [R19], R24 ;  /* 0x0000001813008388 */ /* 0x0101e20000000800 */
[----:B------:R-:W-:Y:S06]  /*16f0*/  BAR.SYNC.DEFER_BLOCKING 0x0 ;  /* 0x0000000000007b1d */ /* 0x000fec0000010000 */
[----:B------:R-:W-:Y:S04]  /*1700*/  @!P3 LDS R33, [R34] ;  /* 0x000000002221b984 */ /* 0x000fe80000000800 */
[----:B------:R-:W1:Y:S01]  /*1710*/  @!P3 LDS R32, [R34+0x220] ;  /* 0x000220002220b984 */ /* 0x000e620000000800 */
[----:B0-----:R-:W-:-:S06]  /*1720*/  IMAD.HI.U32 R19, R29, R20, R28 ;  /* 0x000000141d137227 */ /* 0x001fcc00078e001c */
[----:B------:R-:W-:-:S04]  /*1730*/  IMAD.HI.U32 R8, R19, R18, RZ ;  /* 0x0000001213087227 */ /* 0x000fc800078e00ff */
[----:B------:R-:W-:Y:S01]  /*1740*/  IMAD.MOV R19, RZ, RZ, -R8 ;  /* 0x000000ffff137224 */ /* 0x000fe200078e0a08 */
[----:B-1----:R-:W-:-:S05]  /*1750*/  FMNMX.FTZ R21, R33, R32, !PT ;  /* 0x0000002021157209 */ /* 0x002fca0007810000 */
[----:B------:R-:W0:Y:S01]  /*1760*/  SHFL.BFLY PT, R20, R21, 0x4, 0x1f ;  /* 0x0c801f0015147f89 */ /* 0x000e2200000e0000 */
[----:B------:R-:W-:Y:S01]  /*1770*/  IMAD R18, R25, R19, R18 ;  /* 0x0000001319127224 */ /* 0x000fe200078e0212 */
[----:B0-----:R-:W-:-:S05]  /*1780*/  FMNMX.FTZ R20, R21, R20, !PT ;  /* 0x0000001415147209 */ /* 0x001fca0007810000 */
[----:B------:R-:W0:Y:S01]  /*1790*/  SHFL.BFLY PT, R19, R20, 0x2, 0x1f ;  /* 0x0c401f0014137f89 */ /* 0x000e2200000e0000 */
[----:B------:R-:W-:-:S13]  /*17a0*/  ISETP.GT.U32.AND P0, PT, R25, R18, PT ;  /* 0x000000121900720c */ /* 0x000fda0003f04070 */
[----:B------:R-:W-:Y:S01]  /*17b0*/  @!P0 IMAD.IADD R18, R18, 0x1, -R25 ;  /* 0x0000000112128824 */ /* 0x000fe200078e0a19 */
[----:B0-----:R-:W-:-:S04]  /*17c0*/  FMNMX.FTZ R6, R20, R19, !PT ;  /* 0x0000001314067209 */ /* 0x001fc80007810000 */
[----:B------:R-:W-:Y:S01]  /*17d0*/  ISETP.GE.U32.AND P2, PT, R18, R25, PT ;  /* 0x000000191200720c */ /* 0x000fe20003f46070 */
[----:B------:R-:W-:Y:S01]  /*17e0*/  @!P0 VIADD R8, R8, 0x1 ;  /* 0x0000000108088836 */ /* 0x000fe20000000000 */
[----:B------:R-:W0:Y:S01]  /*17f0*/  LDC R19, c[0x0][0x270] ;  /* 0x00009c00ff137b82 */ /* 0x000e220000000800 */
[----:B------:R-:W1:Y:S01]  /*1800*/  SHFL.BFLY PT, R21, R6, 0x1, 0x1f ;  /* 0x0c201f0006157f89 */ /* 0x000e6200000e0000 */
[----:B------:R-:W-:Y:S02]  /*1810*/  ISETP.NE.AND P0, PT, R9, RZ, PT ;  /* 0x000000ff0900720c */ /* 0x000fe40003f05270 */
[----:B------:R-:W-:-:S07]  /*1820*/  SHF.R.S32.HI R18, RZ, 0x1f, R2 ;  /* 0x0000001fff127819 */ /* 0x000fce0000011402 */
[----:B------:R-:W-:Y:S01]  /*1830*/  @P2 VIADD R8, R8, 0x1 ;  /* 0x0000000108082836 */ /* 0x000fe20000000000 */
[----:B------:R-:W-:-:S03]  /*1840*/  LEA.HI.SX32 R25, R2, 0x1, 0x1 ;  /* 0x0000000102197811 */ /* 0x000fc600078f0aff */
[----:B------:R-:W-:Y:S01]  /*1850*/  @!P1 IMAD.MOV R8, RZ, RZ, -R8 ;  /* 0x000000ffff089224 */ /* 0x000fe200078e0a08 */
[----:B------:R-:W-:Y:S01]  /*1860*/  @!P0 LOP3.LUT R8, RZ, R9, RZ, 0x33, !PT ;  /* 0x00000009ff088212 */ /* 0x000fe200078e33ff */
[----:B------:R-:W-:Y:S01]  /*1870*/  @!P4 IMAD.MOV R25, RZ, RZ, R18 ;  /* 0x000000ffff19c224 */ /* 0x000fe200078e0212 */
[----:B-1----:R-:W-:-:S04]  /*1880*/  FMNMX.FTZ R21, R6, R21, !PT ;  /* 0x0000001506157209 */ /* 0x002fc80007810000 */
[----:B------:R-:W-:Y:S01]  /*1890*/  FSETP.NEU.FTZ.AND P0, PT, R21, -INF , PT ;  /* 0xff8000001500780b */ /* 0x000fe20003f1d000 */
[----:B------:R-:W-:-:S03]  /*18a0*/  IMAD R2, R25, R8, RZ ;  /* 0x0000000819027224 */ /* 0x000fc600078e02ff */
[----:B------:R-:W-:Y:S02]  /*18b0*/  FSEL R6, R21, RZ, P0 ;  /* 0x000000ff15067208 */ /* 0x000fe40000000000 */
[----:B------:R-:W-:-:S03]  /*18c0*/  IABS R29, R2 ;  /* 0x00000002001d7213 */ /* 0x000fc60000000000 */
[C---:B------:R-:W-:Y:S01]  /*18d0*/  FADD.FTZ R21, -R6.reuse, R33 ;  /* 0x0000002106157221 */ /* 0x040fe20000010100 */
[----:B------:R-:W-:Y:S01]  /*18e0*/  FADD.FTZ R25, -R6, R32 ;  /* 0x0000002006197221 */ /* 0x000fe20000010100 */
[----:B------:R-:W1:Y:S02]  /*18f0*/  I2F.RP R18, R29 ;  /* 0x0000001d00127306 */ /* 0x000e640000209400 */
[----:B------:R-:W-:Y:S01]  /*1900*/  FMUL.FTZ R21, R21, 1.4426950216293334961 ;  /* 0x3fb8aa3b15157820 */ /* 0x000fe20000410000 */
[----:B------:R-:W-:Y:S01]  /*1910*/  FMUL.FTZ R25, R25, 1.4426950216293334961 ;  /* 0x3fb8aa3b19197820 */ /* 0x000fe20000410000 */
[----:B0-----:R-:W-:-:S04]  /*1920*/  IABS R24, R19 ;  /* 0x0000001300187213 */ /* 0x001fc80000000000 */
[----:B------:R-:W-:Y:S08]  /*1930*/  MUFU.EX2 R21, R21 ;  /* 0x0000001500157308 */ /* 0x000ff00000000800 */
[----:B------:R-:W0:Y:S08]  /*1940*/  MUFU.EX2 R8, R25 ;  /* 0x0000001900087308 */ /* 0x000e300000000800 */
[----:B------:R-:W2:Y:S08]  /*1950*/  I2F.U32.RP R20, R24 ;  /* 0x0000001800147306 */ /* 0x000eb00000209000 */
[----:B-1----:R-:W1:Y:S01]  /*1960*/  MUFU.RCP R42, R18 ;  /* 0x00000012002a7308 */ /* 0x002e620000001000 */
[----:B0-----:R-:W-:-:S07]  /*1970*/  FADD.FTZ R8, R21, R8 ;  /* 0x0000000815087221 */ /* 0x001fce0000010000 */
[----:B--2---:R-:W0:Y:S01]  /*1980*/  MUFU.RCP R40, R20 ;  /* 0x0000001400287308 */ /* 0x004e220000001000 */
[----:B------:R-:W2:Y:S01]  /*1990*/  SHFL.BFLY PT, R31, R8, 0x4, 0x1f ;  /* 0x0c801f00081f7f89 */ /* 0x000ea200000e0000 */
[----:B-1----:R-:W-:-:S06]  /*19a0*/  VIADD R42, R42, 0xffffffe ;  /* 0x0ffffffe2a2a7836 */ /* 0x002fcc0000000000 */
[----:B------:R-:W1:Y:S01]  /*19b0*/  F2I.FTZ.U32.TRUNC.NTZ R43, R42 ;  /* 0x0000002a002b7305 */ /* 0x000e62000021f000 */
[----:B0-----:R-:W-:-:S07]  /*19c0*/  VIADD R40, R40, 0xffffffe ;  /* 0x0ffffffe28287836 */ /* 0x001fce0000000000 */
[----:B------:R-:W0:Y:S01]  /*19d0*/  F2I.FTZ.U32.TRUNC.NTZ R41, R40 ;  /* 0x0000002800297305 */ /* 0x000e22000021f000 */
[----:B--2---:R-:W-:Y:S01]  /*19e0*/  FADD.FTZ R31, R8, R31 ;  /* 0x0000001f081f7221 */ /* 0x004fe20000010000 */
[----:B-1----:R-:W-:Y:S02]  /*19f0*/  IMAD.MOV R18, RZ, RZ, -R43 ;  /* 0x000000ffff127224 */ /* 0x002fe400078e0a2b */
[----:B------:R-:W-:Y:S02]  /*1a00*/  VIADD R20, R29, UR4 ;  /* 0x000000041d147c36 */ /* 0x000fe40008000000 */
[----:B------:R-:W1:Y:S01]  /*1a10*/  SHFL.BFLY PT, R28, R31, 0x2, 0x1f ;  /* 0x0c401f001f1c7f89 */ /* 0x000e6200000e0000 */
[----:B------:R-:W-:Y:S02]  /*1a20*/  IMAD R37, R18, R29, RZ ;  /* 0x0000001d12257224 */ /* 0x000fe400078e02ff */
[----:B------:R-:W-:Y:S01]  /*1a30*/  IMAD.MOV.U32 R42, RZ, RZ, RZ ;  /* 0x000000ffff2a7224 */ /* 0x000fe200078e00ff */
[----:B------:R-:W-:Y:S01]  /*1a40*/  IABS R25, R2 ;  /* 0x0000000200197213 */ /* 0x000fe20000000000 */
[----:B0-----:R-:W-:Y:S01]  /*1a50*/  IMAD.MOV R21, RZ, RZ, -R41 ;  /* 0x000000ffff157224 */ /* 0x001fe200078e0a29 */
[----:B------:R-:W-:Y:S01]  /*1a60*/  IABS R26, R20 ;  /* 0x00000014001a7213 */ /* 0x000fe20000000000 */
[----:B------:R-:W-:-:S04]  /*1a70*/  IMAD.HI.U32 R37, R43, R37, R42 ;  /* 0x000000252b257227 */ /* 0x000fc800078e002a */
[----:B------:R-:W-:Y:S02]  /*1a80*/  IMAD R21, R21, R24, RZ ;  /* 0x0000001815157224 */ /* 0x000fe400078e02ff */
[----:B------:R-:W-:Y:S02]  /*1a90*/  IMAD.MOV.U32 R40, RZ, RZ, RZ ;  /* 0x000000ffff287224 */ /* 0x000fe400078e00ff */
[----:B------:R-:W-:Y:S02]  /*1aa0*/  IMAD.MOV R25, RZ, RZ, -R25 ;  /* 0x000000ffff197224 */ /* 0x000fe400078e0a19 */
[----:B------:R-:W-:Y:S01]  /*1ab0*/  IMAD.HI.U32 R30, R37, R26, RZ ;  /* 0x0000001a251e7227 */ /* 0x000fe200078e00ff */
[----:B------:R-:W-:Y:S02]  /*1ac0*/  IABS R18, R19 ;  /* 0x0000001300127213 */ /* 0x000fe40000000000 */
[----:B------:R-:W-:Y:S01]  /*1ad0*/  IABS R8, R4 ;  /* 0x0000000400087213 */ /* 0x000fe20000000000 */
[----:B------:R-:W-:-:S04]  /*1ae0*/  IMAD.HI.U32 R21, R41, R21, R40 ;  /* 0x0000001529157227 */ /* 0x000fc800078e0028 */
[----:B------:R-:W-:Y:S02]  /*1af0*/  IMAD R36, R30, R25, R26 ;  /* 0x000000191e247224 */ /* 0x000fe400078e021a */
[----:B------:R-:W-:Y:S02]  /*1b00*/  IMAD.MOV R25, RZ, RZ, -R18 ;  /* 0x000000ffff197224 */ /* 0x000fe400078e0a12 */
[----:B------:R-:W-:Y:S01]  /*1b10*/  IMAD.HI.U32 R18, R21, R8, RZ ;  /* 0x0000000815127227 */ /* 0x000fe200078e00ff */
[----:B------:R-:W-:-:S03]  /*1b20*/  ISETP.GT.U32.AND P4, PT, R29, R36, PT ;  /* 0x000000241d00720c */ /* 0x000fc60003f84070 */
[----:B------:R-:W-:-:S04]  /*1b30*/  IMAD.HI.U32 R21, R21, R26, RZ ;  /* 0x0000001a15157227 */ /* 0x000fc800078e00ff */
[----:B-1----:R-:W-:Y:S01]  /*1b40*/  FADD.FTZ R31, R31, R28 ;  /* 0x0000001c1f1f7221 */ /* 0x002fe20000010000 */
[-C--:B------:R-:W-:Y:S02]  /*1b50*/  IMAD R37, R18, R25.reuse, R8 ;  /* 0x0000001912257224 */ /* 0x080fe400078e0208 */
[----:B------:R-:W-:-:S03]  /*1b60*/  IMAD R25, R21, R25, R26 ;  /* 0x0000001915197224 */ /* 0x000fc600078e021a */
[C---:B------:R-:W-:Y:S01]  /*1b70*/  ISETP.GT.U32.AND P1, PT, R24.reuse, R37, PT ;  /* 0x000000251800720c */ /* 0x040fe20003f24070 */
[----:B------:R-:W0:Y:S01]  /*1b80*/  SHFL.BFLY PT, R8, R31, 0x1, 0x1f ;  /* 0x0c201f001f087f89 */ /* 0x000e2200000e0000 */
[----:B------:R-:W-:Y:S01]  /*1b90*/  ISETP.GT.U32.AND P5, PT, R24, R25, PT ;  /* 0x000000191800720c */ /* 0x000fe20003fa4070 */
[----:B------:R-:W-:-:S05]  /*1ba0*/  @!P4 IMAD.IADD R36, R36, 0x1, -R29 ;  /* 0x000000012424c824 */ /* 0x000fca00078e0a1d */
[----:B------:R-:W-:Y:S01]  /*1bb0*/  ISETP.GE.U32.AND P0, PT, R36, R29, PT ;  /* 0x0000001d2400720c */ /* 0x000fe20003f06070 */
[----:B------:R-:W-:-:S04]  /*1bc0*/  @!P4 VIADD R30, R30, 0x1 ;  /* 0x000000011e1ec836 */ /* 0x000fc80000000000 */
[--C-:B------:R-:W-:Y:S02]  /*1bd0*/  @!P1 IMAD.IADD R37, R37, 0x1, -R24.reuse ;  /* 0x0000000125259824 */ /* 0x100fe400078e0a18 */
[----:B------:R-:W-:Y:S01]  /*1be0*/  @!P5 IMAD.IADD R25, R25, 0x1, -R24 ;  /* 0x000000011919d824 */ /* 0x000fe200078e0a18 */
[----:B------:R-:W-:Y:S02]  /*1bf0*/  LOP3.LUT R26, R20, R29, RZ, 0x3c, !PT ;  /* 0x0000001d141a7212 */ /* 0x000fe400078e3cff */
[-C--:B------:R-:W-:Y:S02]  /*1c00*/  ISETP.GE.U32.AND P4, PT, R37, R24.reuse, PT ;  /* 0x000000182500720c */ /* 0x080fe40003f86070 */
[-C--:B------:R-:W-:Y:S02]  /*1c10*/  LOP3.LUT R4, R4, R19.reuse, RZ, 0x3c, !PT ;  /* 0x0000001304047212 */ /* 0x080fe400078e3cff */
[----:B------:R-:W-:Y:S02]  /*1c20*/  ISETP.GE.U32.AND P6, PT, R25, R24, PT ;  /* 0x000000181900720c */ /* 0x000fe40003fc6070 */
[----:B------:R-:W-:Y:S01]  /*1c30*/  LOP3.LUT R20, R20, R19, RZ, 0x3c, !PT ;  /* 0x0000001314147212 */ /* 0x000fe200078e3cff */
[----:B------:R-:W-:Y:S01]  /*1c40*/  @P0 VIADD R30, R30, 0x1 ;  /* 0x000000011e1e0836 */ /* 0x000fe20000000000 */
[----:B------:R-:W-:Y:S01]  /*1c50*/  ISETP.GE.AND P0, PT, R4, RZ, PT ;  /* 0x000000ff0400720c */ /* 0x000fe20003f06270 */
[----:B------:R-:W-:Y:S01]  /*1c60*/  @!P5 VIADD R21, R21, 0x1 ;  /* 0x000000011515d836 */ /* 0x000fe20000000000 */
[----:B------:R-:W-:Y:S01]  /*1c70*/  ISETP.GT.AND P5, PT, R3, RZ, PT ;  /* 0x000000ff0300720c */ /* 0x000fe20003fa4270 */
[----:B------:R-:W-:Y:S01]  /*1c80*/  @!P1 VIADD R18, R18, 0x1 ;  /* 0x0000000112129836 */ /* 0x000fe20000000000 */
[----:B------:R-:W-:Y:S01]  /*1c90*/  ISETP.GE.AND P1, PT, R20, RZ, PT ;  /* 0x000000ff1400720c */ /* 0x000fe20003f26270 */
[----:B------:R-:W1:Y:S01]  /*1ca0*/  LDC.U8 R4, c[0x0][0x3d9] ;  /* 0x0000f640ff047b82 */ /* 0x000e620000000000 */
[----:B0-----:R-:W-:Y:S01]  /*1cb0*/  FADD.FTZ R31, R31, R8 ;  /* 0x000000081f1f7221 */ /* 0x001fe20000010000 */
[----:B------:R-:W-:Y:S01]  /*1cc0*/  @P4 VIADD R18, R18, 0x1 ;  /* 0x0000000112124836 */ /* 0x000fe20000000000 */
[----:B------:R-:W-:-:S02]  /*1cd0*/  ISETP.GE.AND P2, PT, R26, RZ, PT ;  /* 0x000000ff1a00720c */ /* 0x000fc40003f46270 */
[----:B------:R-:W-:Y:S02]  /*1ce0*/  SHF.R.S32.HI R20, RZ, 0x1f, R3 ;  /* 0x0000001fff147819 */ /* 0x000fe40000011403 */
[----:B------:R-:W-:Y:S01]  /*1cf0*/  FSETP.NE.FTZ.AND P4, PT, R31, RZ, PT ;  /* 0x000000ff1f00720b */ /* 0x000fe20003f95000 */
[----:B------:R-:W-:Y:S01]  /*1d00*/  @P6 VIADD R21, R21, 0x1 ;  /* 0x0000000115156836 */ /* 0x000fe20000000000 */
[----:B------:R-:W-:Y:S01]  /*1d10*/  LEA.HI.SX32 R8, R3, 0x1, 0x1 ;  /* 0x0000000103087811 */ /* 0x000fe200078f0aff */
[----:B------:R-:W-:Y:S01]  /*1d20*/  @!P5 IMAD.MOV R8, RZ, RZ, R20 ;  /* 0x000000ffff08d224 */ /* 0x000fe200078e0214 */
[----:B------:R-:W-:Y:S01]  /*1d30*/  ISETP.NE.AND P6, PT, R2, RZ, PT ;  /* 0x000000ff0200720c */ /* 0x000fe20003fc5270 */
[----:B------:R-:W-:Y:S01]  /*1d40*/  @!P0 IMAD.MOV R18, RZ, RZ, -R18 ;  /* 0x000000ffff128224 */ /* 0x000fe200078e0a12 */
[----:B------:R-:W-:Y:S01]  /*1d50*/  ISETP.NE.AND P5, PT, R19, RZ, PT ;  /* 0x000000ff1300720c */ /* 0x000fe20003fa5270 */
[----:B------:R-:W-:Y:S01]  /*1d60*/  @!P1 IMAD.MOV R21, RZ, RZ, -R21 ;  /* 0x000000ffff159224 */ /* 0x000fe200078e0a15 */
[----:B------:R-:W-:Y:S01]  /*1d70*/  LOP3.LUT R20, RZ, R19, RZ, 0x33, !PT ;  /* 0x00000013ff147212 */ /* 0x000fe200078e33ff */
[----:B------:R-:W-:-:S03]  /*1d80*/  IMAD.MOV.U32 R25, RZ, RZ, R30 ;  /* 0x000000ffff197224 */ /* 0x000fc600078e001e */
[C---:B------:R-:W-:Y:S02]  /*1d90*/  SEL R18, R20.reuse, R18, !P5 ;  /* 0x0000001214127207 */ /* 0x040fe40006800000 */
[----:B------:R-:W-:Y:S01]  /*1da0*/  SEL R20, R20, R21, !P5 ;  /* 0x0000001514147207 */ /* 0x000fe20006800000 */
[----:B------:R-:W-:Y:S01]  /*1db0*/  @!P2 IMAD.MOV R25, RZ, RZ, -R25 ;  /* 0x000000ffff19a224 */ /* 0x000fe200078e0a19 */
[----:B------:R-:W-:Y:S01]  /*1dc0*/  LOP3.LUT P5, RZ, R10, 0x7, RZ, 0xc0, !PT ;  /* 0x000000070aff7812 */ /* 0x000fe200078ac0ff */
[----:B------:R-:W0:Y:S01]  /*1dd0*/  @P4 MUFU.LG2 R31, R31 ;  /* 0x0000001f001f4308 */ /* 0x000e220000000c00 */
[----:B------:R-:W-:Y:S02]  /*1de0*/  ISETP.GT.AND P2, PT, R2, RZ, PT ;  /* 0x000000ff0200720c */ /* 0x000fe40003f44270 */
[----:B------:R-:W-:Y:S02]  /*1df0*/  ISETP.GT.OR P5, PT, R10, 0x7f, P5 ;  /* 0x0000007f0a00780c */ /* 0x000fe40002fa4670 */
[----:B-1----:R-:W-:-:S02]  /*1e00*/  ISETP.NE.AND P0, PT, R4, RZ, PT ;  /* 0x000000ff0400720c */ /* 0x002fc40003f05270 */
[----:B------:R-:W-:Y:S02]  /*1e10*/  @!P6 LOP3.LUT R25, RZ, R29, RZ, 0x33, !PT ;  /* 0x0000001dff19e212 */ /* 0x000fe400078e33ff */
[----:B------:R-:W-:Y:S02]  /*1e20*/  SHF.R.S32.HI R24, RZ, 0x1f, R2 ;  /* 0x0000001fff187819 */ /* 0x000fe40000011402 */
[----:B------:R-:W-:Y:S02]  /*1e30*/  SEL R9, R9, 0x1, !P0 ;  /* 0x0000000109097807 */ /* 0x000fe40004000000 */
[----:B------:R-:W-:Y:S02]  /*1e40*/  ISETP.LT.U32.AND P1, PT, R22, R25, PT ;  /* 0x000000191600720c */ /* 0x000fe40003f21070 */
[----:B------:R-:W-:Y:S01]  /*1e50*/  SHF.R.S32.HI R21, RZ, 0x1f, R25 ;  /* 0x0000001fff157819 */ /* 0x000fe20000011419 */
[----:B------:R-:W-:Y:S01]  /*1e60*/  IMAD R29, R18, R9, RZ ;  /* 0x00000009121d7224 */ /* 0x000fe200078e02ff */
[----:B------:R-:W-:Y:S01]  /*1e70*/  LEA.HI.SX32 R4, R2, 0x1, 0x1 ;  /* 0x0000000102047811 */ /* 0x000fe200078f0aff */
[----:B------:R-:W-:Y:S01]  /*1e80*/  @!P2 IMAD.MOV R4, RZ, RZ, R24 ;  /* 0x000000ffff04a224 */ /* 0x000fe200078e0218 */
[----:B------:R-:W-:Y:S01]  /*1e90*/  ISETP.LT.AND.EX P1, PT, R23, R21, PT, P1 ;  /* 0x000000151700720c */ /* 0x000fe20003f21310 */
[----:B------:R-:W-:Y:S01]  /*1ea0*/  IMAD R37, R20, R9, RZ ;  /* 0x0000000914257224 */ /* 0x000fe200078e02ff */
[----:B------:R-:W-:Y:S01]  /*1eb0*/  BSSY B1, `(.L_x_152) ;  /* 0x00001cf000017945 */ /* 0x000fe20003800000 */
[----:B------:R-:W-:-:S02]  /*1ec0*/  IMAD.MOV.U32 R30, RZ, RZ, 0x7f800000 ;  /* 0x7f800000ff1e7424 */ /* 0x000fc400078e00ff */
[----:B0-----:R-:W-:Y:S01]  /*1ed0*/  @P4 FFMA.FTZ R30, R31, 0.69314718246459960938, R6 ;  /* 0x3f3172181f1e4823 */ /* 0x001fe20000010006 */
        /* <DEDUP_REMOVED lines=40> */
[----:B------:R-:W-:Y:S05]  /*2160*/  CALL.REL.NOINC `($__internal_3_$__cuda_sm20_div_s64) ;  /* 0x0000002000dc7944 */ /* 0x000fea0003c00000 */
        /* <DEDUP_REMOVED lines=9> */
.L_x_156:
        /* <DEDUP_REMOVED lines=22> */
.L_x_157:
[----:B------:R-:W-:Y:S05]  /*2360*/  BSYNC B0 ;  /* 0x0000000000007941 */ /* 0x000fea0003800000 */
.L_x_155:
        /* <DEDUP_REMOVED lines=19> */
.L_x_159:
        /* <DEDUP_REMOVED lines=22> */
.L_x_160:
[----:B------:R-:W-:Y:S05]  /*2600*/  BSYNC B0 ;  /* 0x0000000000007941 */ /* 0x000fea0003800000 */
.L_x_158:
        /* <DEDUP_REMOVED lines=11> */
[----:B------:R-:W-:Y:S05]  /*26c0*/  CALL.REL.NOINC `($__internal_3_$__cuda_sm20_div_s64) ;  /* 0x0000001c00847944 */ /* 0x000fea0003c00000 */
[----:B------:R-:W-:-:S04]  /*26d0*/  IADD3 R19, P0, RZ, -R22, RZ ;  /* 0x80000016ff137210 */ /* 0x000fc80007f1e0ff */
[----:B------:R-:W-:Y:S01]  /*26e0*/  IADD3.X R18, RZ, ~R23, RZ, P0, !PT ;  /* 0x80000017ff127210 */ /* 0x000fe200007fe4ff */
[----:B------:R-:W-:-:S04]  /*26f0*/  IMAD.WIDE.U32 R42, R5, R19, R42 ;  /* 0x00000013052a7225 */ /* 0x000fc800078e002a */
[----:B------:R-:W-:-:S04]  /*2700*/  IMAD R18, R18, R5, RZ ;  /* 0x0000000512127224 */ /* 0x000fc800078e02ff */
[----:B------:R-:W-:-:S05]  /*2710*/  IMAD R4, R4, R19, R18 ;  /* 0x0000001304047224 */ /* 0x000fca00078e0212 */
[----:B------:R-:W-:Y:S01]  /*2720*/  IADD3 R4, R43, R4, RZ ;  /* 0x000000042b047210 */ /* 0x000fe20007ffe0ff */
[----:B------:R-:W-:Y:S05]  /*2730*/  BRA `(.L_x_163) ;  /* 0x0000000000587947 */ /* 0x000fea0003800000 */
.L_x_162:
        /* <DEDUP_REMOVED lines=22> */
.L_x_163:
[----:B------:R-:W-:Y:S05]  /*28a0*/  BSYNC B0 ;  /* 0x0000000000007941 */ /* 0x000fea0003800000 */
.L_x_161:
        /* <DEDUP_REMOVED lines=38> */
[----:B------:R-:W-:Y:S05]  /*2b10*/  CALL.REL.NOINC `($__internal_3_$__cuda_sm20_div_s64) ;  /* 0x0000001800707944 */ /* 0x000fea0003c00000 */
        /* <DEDUP_REMOVED lines=12> */
.L_x_165:
        /* <DEDUP_REMOVED lines=23> */
.L_x_166:
[----:B------:R-:W-:Y:S05]  /*2d50*/  BSYNC B0 ;  /* 0x0000000000007941 */ /* 0x000fea0003800000 */
.L_x_164:
        /* <DEDUP_REMOVED lines=18> */
.L_x_168:
        /* <DEDUP_REMOVED lines=22> */
.L_x_169:
[----:B------:R-:W-:Y:S05]  /*2fe0*/  BSYNC B0 ;  /* 0x0000000000007941 */ /* 0x000fea0003800000 */
.L_x_167:
        /* <DEDUP_REMOVED lines=22> */
.L_x_171:
        /* <DEDUP_REMOVED lines=23> */
.L_x_172:
[----:B------:R-:W-:Y:S05]  /*32c0*/  BSYNC B0 ;  /* 0x0000000000007941 */ /* 0x000fea0003800000 */
.L_x_170:
        /* <DEDUP_REMOVED lines=39> */
.L_x_174:
        /* <DEDUP_REMOVED lines=23> */
.L_x_175:
[----:B------:R-:W-:Y:S05]  /*36b0*/  BSYNC B0 ;  /* 0x0000000000007941 */ /* 0x000fea0003800000 */
.L_x_173:
        /* <DEDUP_REMOVED lines=29> */
.L_x_177:
        /* <DEDUP_REMOVED lines=23> */
.L_x_178:
[----:B------:R-:W-:Y:S05]  /*3a00*/  BSYNC B0 ;  /* 0x0000000000007941 */ /* 0x000fea0003800000 */
.L_x_176:
        /* <DEDUP_REMOVED lines=21> */
.L_x_154:
[----:B------:R-:W-:Y:S02]  /*3b60*/  ULDC.64 UR4, c[0x0][0x2b0] ;  /* 0x0000ac0000047ab9 */ /* 0x000fe40000000a00 */
[----:B------:R-:W-:-:S04]  /*3b70*/  LEA R2, P0, R36, UR4, 0x2 ;  /* 0x0000000424027c11 */ /* 0x000fc8000f8010ff */
[----:B------:R-:W-:-:S05]  /*3b80*/  LEA.HI.X R3, R36, UR5, R37, 0x2, P0 ;  /* 0x0000000524037c11 */ /* 0x000fca00080f1425 */
[----:B------:R0:W-:Y:S04]  /*3b90*/  STG.E desc[UR8][R2.64], R30 ;  /* 0x0000001e02007986 */ /* 0x0001e8000c101908 */
.L_x_153:
[----:B------:R-:W-:Y:S05]  /*3ba0*/  BSYNC B1 ;  /* 0x0000000000017941 */ /* 0x000fea0003800000 */
.L_x_152:
[----:B------:R-:W2:Y:S01]  /*3bb0*/  LDC R0, c[0x0][0x3c4] ;  /* 0x0000f100ff007b82 */ /* 0x000ea20000000800 */
[C---:B0-----:R-:W-:Y:S01]  /*3bc0*/  VIADD R3, R35.reuse, 0x8 ;  /* 0x0000000823037836 */ /* 0x041fe20000000000 */
[----:B-1----:R-:W-:Y:S01]  /*3bd0*/  HFMA2.MMA R5, -RZ, RZ, 0, 0 ;  /* 0x00000000ff057435 */ /* 0x002fe200000001ff */
[C---:B------:R-:W-:Y:S01]  /*3be0*/  IMAD.SHL.U32 R16, R35.reuse, 0x4, RZ ;  /* 0x0000000423107824 */ /* 0x040fe200078e00ff */
[-C--:B--2---:R-:W-:Y:S02]  /*3bf0*/  ISETP.GE.OR P0, PT, R35, R0.reuse, P3 ;  /* 0x000000002300720c */ /* 0x084fe40001f06670 */
[----:B------:R-:W-:-:S11]  /*3c00*/  ISETP.GE.OR P3, PT, R3, R0, P3 ;  /* 0x000000000300720c */ /* 0x000fd60001f66670 */
[C---:B------:R-:W-:Y:S02]  /*3c10*/  @!P0 FADD.FTZ R3, -R30.reuse, R33 ;  /* 0x000000211e038221 */ /* 0x040fe40000010100 */
[----:B------:R-:W-:Y:S02]  /*3c20*/  @!P3 FADD.FTZ R30, -R30, R32 ;  /* 0x000000201e1eb221 */ /* 0x000fe40000010100 */
[----:B------:R-:W-:Y:S02]  /*3c30*/  @!P0 FMUL.FTZ R3, R3, 1.4426950216293334961 ;  /* 0x3fb8aa3b03038820 */ /* 0x000fe40000410000 */
[----:B------:R-:W-:Y:S02]  /*3c40*/  @!P3 FMUL.FTZ R11, R30, 1.4426950216293334961 ;  /* 0x3fb8aa3b1e0bb820 */ /* 0x000fe40000410000 */
[----:B------:R-:W0:Y:S08]  /*3c50*/  @!P0 MUFU.EX2 R9, R3 ;  /* 0x0000000300098308 */ /* 0x000e300000000800 */
[----:B------:R-:W1:Y:S01]  /*3c60*/  @!P3 MUFU.EX2 R11, R11 ;  /* 0x0000000b000bb308 */ /* 0x000e620000000800 */
[----:B0-----:R0:W-:Y:S01]  /*3c70*/  @!P0 STS [R34], R9 ;  /* 0x0000000922008388 */ /* 0x0011e20000000800 */
[----:B------:R-:W-:-:S02]  /*3c80*/  ISETP.GE.AND P0, PT, R0, 0x1, PT ;  /* 0x000000010000780c */ /* 0x000fc40003f06270 */
[----:B------:R-:W-:Y:S02]  /*3c90*/  CS2R R2, SRZ ;  /* 0x0000000000027805 */ /* 0x000fe4000001ff00 */
[----:B------:R-:W-:Y:S01]  /*3ca0*/  MOV R0, RZ ;  /* 0x000000ff00007202 */ /* 0x000fe20000000f00 */
[----:B-1----:R0:W-:Y:S01]  /*3cb0*/  @!P3 STS [R34+0x220], R11 ;  /* 0x0002200b2200b388 */ /* 0x0021e20000000800 */
[----:B------:R-:W-:Y:S07]  /*3cc0*/  BAR.SYNC.DEFER_BLOCKING 0x0 ;  /* 0x0000000000007b1d */ /* 0x000fee0000010000 */
[----:B------:R-:W-:Y:S05]  /*3cd0*/  @!P0 BRA `(.L_x_179) ;  /* 0x0000000000a88947 */ /* 0x000fea0003800000 */
[----:B------:R-:W1:Y:S01]  /*3ce0*/  S2UR UR6, SR_CgaCtaId ;  /* 0x00000000000679c3 */ /* 0x000e620000008800 */
[----:B------:R-:W-:Y:S01]  /*3cf0*/  ULDC UR10, c[0x0][0x2dc] ;  /* 0x0000b700000a7ab9 */ /* 0x000fe20000000800 */
[----:B------:R-:W-:Y:S01]  /*3d00*/  IMAD R15, R7, 0x20, R16 ;  /* 0x00000020070f7824 */ /* 0x000fe200078e0210 */
[----:B------:R-:W-:Y:S01]  /*3d10*/  UIMAD UR4, UR7, UR10, URZ ;  /* 0x0000000a070472a4 */ /* 0x000fe2000f8e023f */
[C---:B------:R-:W-:Y:S01]  /*3d20*/  VIADD R4, R12.reuse, -UR7 ;  /* 0x800000070c047c36 */ /* 0x040fe20008000000 */
[----:B0-----:R-:W-:Y:S01]  /*3d30*/  CS2R R8, SRZ ;  /* 0x0000000000087805 */ /* 0x001fe2000001ff00 */
        /* <DEDUP_REMOVED lines=17> */
.L_x_182:
        /* <DEDUP_REMOVED lines=10> */
.L_x_181:
[----:B------:R-:W-:Y:S05]  /*3ef0*/  BSYNC B0 ;  /* 0x0000000000007941 */ /* 0x000fea0003800000 */
.L_x_180:
        /* <DEDUP_REMOVED lines=8> */
.L_x_179:
[----:B------:R-:W-:-:S04]  /*3f80*/  IADD3 R7, R7, UR7, RZ ;  /* 0x0000000707077c10 */ /* 0x000fc8000fffe0ff */
[----:B------:R-:W-:-:S13]  /*3f90*/  ISETP.GE.AND P0, PT, R7, R12, PT ;  /* 0x0000000c0700720c */ /* 0x000fda0003f06270 */
[----:B------:R-:W-:Y:S05]  /*3fa0*/  @P0 EXIT ;  /* 0x000000000000094d */ /* 0x000fea0003800000 */
[----:B------:R-:W-:Y:S02]  /*3fb0*/  ULDC UR4, c[0x0][0x2d0] ;  /* 0x0000b40000047ab9 */ /* 0x000fe40000000800 */
[----:B------:R-:W-:-:S13]  /*3fc0*/  ISETP.GE.AND P0, PT, R16, UR4, PT ;  /* 0x0000000410007c0c */ /* 0x000fda000bf06270 */
[----:B------:R-:W-:Y:S05]  /*3fd0*/  @P0 EXIT ;  /* 0x000000000000094d */ /* 0x000fea0003800000 */
[----:B0-----:R-:W0:Y:S01]  /*3fe0*/  LDC R9, c[0x0][0x2c4] ;  /* 0x0000b100ff097b82 */ /* 0x001e220000000800 */
[----:B------:R-:W-:Y:S01]  /*3ff0*/  ULDC UR4, c[0x0][0x270] ;  /* 0x00009c0000047ab9 */ /* 0x000fe20000000800 */
[----:B------:R-:W-:Y:S02]  /*4000*/  IABS R13, R7 ;  /* 0x00000007000d7213 */ /* 0x000fe40000000000 */
[----:B------:R-:W-:Y:S02]  /*4010*/  SHF.R.S32.HI R17, RZ, 0x1f, R16 ;  /* 0x0000001fff117819 */ /* 0x000fe40000011410 */
[----:B------:R-:W-:Y:S01]  /*4020*/  F2FP.BF16.F32.PACK_AB R5, R2, R5 ;  /* 0x000000050205723e */ /* 0x000fe200000010ff */
[----:B0-----:R-:W-:Y:S01]  /*4030*/  IMAD R10, R9, UR4, RZ ;  /* 0x00000004090a7c24 */ /* 0x001fe2000f8e02ff */
[----:B------:R-:W-:-:S04]  /*4040*/  ULDC.64 UR4, c[0x0][0x290] ;  /* 0x0000a40000047ab9 */ /* 0x000fc80000000a00 */
[-C--:B------:R-:W-:Y:S02]  /*4050*/  IABS R12, R10.reuse ;  /* 0x0000000a000c7213 */ /* 0x080fe40000000000 */
[----:B------:R-:W-:Y:S02]  /*4060*/  IABS R6, R10 ;  /* 0x0000000a00067213 */ /* 0x000fe40000000000 */
[----:B------:R-:W0:Y:S03]  /*4070*/  I2F.RP R8, R12 ;  /* 0x0000000c00087306 */ /* 0x000e260000209400 */
[----:B------:R-:W-:-:S05]  /*4080*/  IMAD.MOV R6, RZ, RZ, -R6 ;  /* 0x000000ffff067224 */ /* 0x000fca00078e0a06 */
[----:B0-----:R-:W0:Y:S02]  /*4090*/  MUFU.RCP R14, R8 ;  /* 0x00000008000e7308 */ /* 0x001e240000001000 */
[----:B0-----:R-:W-:Y:S01]  /*40a0*/  VIADD R14, R14, 0xffffffe ;  /* 0x0ffffffe0e0e7836 */ /* 0x001fe20000000000 */
[----:B------:R-:W-:-:S05]  /*40b0*/  IABS R8, R9 ;  /* 0x0000000900087213 */ /* 0x000fca0000000000 */
[----:B------:R0:W1:Y:S02]  /*40c0*/  F2I.FTZ.U32.TRUNC.NTZ R15, R14 ;  /* 0x0000000e000f7305 */ /* 0x000064000021f000 */
[----:B0-----:R-:W-:Y:S01]  /*40d0*/  HFMA2.MMA R14, -RZ, RZ, 0, 0 ;  /* 0x00000000ff0e7435 */ /* 0x001fe200000001ff */
[----:B-1----:R-:W-:-:S04]  /*40e0*/  IMAD.MOV R11, RZ, RZ, -R15 ;  /* 0x000000ffff0b7224 */ /* 0x002fc800078e0a0f */
[----:B------:R-:W-:-:S05]  /*40f0*/  IMAD R4, R11, R12, RZ ;  /* 0x0000000c0b047224 */ /* 0x000fca00078e02ff */
        /* <DEDUP_REMOVED lines=62> */
        .weak           $__internal_3_$__cuda_sm20_div_s64
        .type           $__internal_3_$__cuda_sm20_div_s64,@function
        .size           $__internal_3_$__cuda_sm20_div_s64,(.L_x_5279 - $__internal_3_$__cuda_sm20_div_s64)
$__internal_3_$__cuda_sm20_div_s64:
        /* <DEDUP_REMOVED lines=32> */
[----:B------:R-:W-:Y:S02]  /*46e0*/  SEL R21, R21, R24, !P2 ;  /* 0x0000001815157207 */ /* 0x000fe40005000000 */
[----:B------:R-:W-:Y:S01]  /*46f0*/  IADD3.X R24, RZ, ~R19, RZ, P1, !PT ;  /* 0x80000013ff187210 */ /* 0x000fe20000ffe4ff */
[----:B------:R-:W-:-:S04]  /*4700*/  IMAD.HI.U32 R29, P5, R23, R22, R40 ;  /* 0x00000016171d7227 */ /* 0x000fc800078a0028 */
[CC--:B------:R-:W-:Y:S02]  /*4710*/  IMAD R22, R23.reuse, R20.reuse, RZ ;  /* 0x0000001417167224 */ /* 0x0c0fe400078e02ff */
[----:B------:R-:W-:-:S03]  /*4720*/  IMAD.HI.U32 R20, R23, R20, RZ ;  /* 0x0000001417147227 */ /* 0x000fc600078e00ff */
[----:B------:R-:W-:Y:S01]  /*4730*/  IADD3 R22, P4, R22, R29, RZ ;  /* 0x0000001d16167210 */ /* 0x000fe20007f9e0ff */
[----:B------:R-:W-:Y:S01]  /*4740*/  IMAD.X R23, R20, 0x1, R23, P6 ;  /* 0x0000000114177824 */ /* 0x000fe200030e0617 */
[----:B------:R-:W-:Y:S01]  /*4750*/  SEL R20, R24, R19, !P2 ;  /* 0x0000001318147207 */ /* 0x000fe20005000000 */
[----:B------:R-:W-:Y:S02]  /*4760*/  IMAD.MOV.U32 R41, RZ, RZ, RZ ;  /* 0x000000ffff297224 */ /* 0x000fe400078e00ff */
[----:B------:R-:W-:Y:S01]  /*4770*/  IMAD.HI.U32 R40, R22, R21, RZ ;  /* 0x0000001516287227 */ /* 0x000fe200078e00ff */
[----:B------:R-:W-:-:S03]  /*4780*/  IADD3.X R23, RZ, RZ, R23, P4, P5 ;  /* 0x000000ffff177210 */ /* 0x000fc600027ea417 */
        /* <DEDUP_REMOVED lines=10> */
[-C--:B------:R-:W-:Y:S01]  /*4830*/  ISETP.GE.U32.AND P4, PT, R21, R44.reuse, PT ;  /* 0x0000002c1500720c */ /* 0x080fe20003f86070 */
[-C--:B------:R-:W-:Y:S01]  /*4840*/  IMAD R23, R29, R44.reuse, R22 ;  /* 0x0000002c1d177224 */ /* 0x080fe200078e0216 */
[----:B------:R-:W-:-:S04]  /*4850*/  IADD3 R22, P2, R21, -R44, RZ ;  /* 0x8000002c15167210 */ /* 0x000fc80007f5e0ff */
[----:B------:R-:W-:Y:S02]  /*4860*/  IADD3.X R20, ~R23, R20, RZ, P1, !PT ;  /* 0x0000001417147210 */ /* 0x000fe40000ffe5ff */
[----:B------:R-:W-:Y:S02]  /*4870*/  IADD3 R24, P1, R31, 0x1, RZ ;  /* 0x000000011f187810 */ /* 0x000fe40007f3e0ff */
[C---:B------:R-:W-:Y:S01]  /*4880*/  ISETP.GE.U32.AND.EX P4, PT, R20.reuse, R45, PT, P4 ;  /* 0x0000002d1400720c */ /* 0x040fe20003f86140 */
[----:B------:R-:W-:Y:S02]  /*4890*/  IMAD.X R23, R20, 0x1, ~R45, P2 ;  /* 0x0000000114177824 */ /* 0x000fe400010e0e2d */
[----:B------:R-:W-:Y:S01]  /*48a0*/  IMAD.X R40, RZ, RZ, R29, P1 ;  /* 0x000000ffff287224 */ /* 0x000fe200008e061d */
[----:B------:R-:W-:Y:S02]  /*48b0*/  SEL R22, R22, R21, P4 ;  /* 0x0000001516167207 */ /* 0x000fe40002000000 */
[----:B------:R-:W-:-:S02]  /*48c0*/  SEL R24, R24, R31, P4 ;  /* 0x0000001f18187207 */ /* 0x000fc40002000000 */
[----:B------:R-:W-:Y:S02]  /*48d0*/  SEL R23, R23, R20, P4 ;  /* 0x0000001417177207 */ /* 0x000fe40002000000 */
[----:B------:R-:W-:Y:S02]  /*48e0*/  ISETP.GE.U32.AND P1, PT, R22, R44, PT ;  /* 0x0000002c1600720c */ /* 0x000fe40003f26070 */
[----:B------:R-:W-:Y:S02]  /*48f0*/  SEL R40, R40, R29, P4 ;  /* 0x0000001d28287207 */ /* 0x000fe40002000000 */
[----:B------:R-:W-:Y:S02]  /*4900*/  IADD3 R21, P2, R24, 0x1, RZ ;  /* 0x0000000118157810 */ /* 0x000fe40007f5e0ff */
[----:B------:R-:W-:Y:S02]  /*4910*/  ISETP.GE.U32.AND.EX P1, PT, R23, R45, PT, P1 ;  /* 0x0000002d1700720c */ /* 0x000fe40003f26110 */
[----:B------:R-:W-:Y:S01]  /*4920*/  LOP3.LUT R20, R25, R19, RZ, 0x3c, !PT ;  /* 0x0000001319147212 */ /* 0x000fe200078e3cff */
[----:B------:R-:W-:Y:S01]  /*4930*/  IMAD.X R23, RZ, RZ, R40, P2 ;  /* 0x000000ffff177224 */ /* 0x000fe200010e0628 */
[----:B------:R-:W-:-:S02]  /*4940*/  SEL R21, R21, R24, P1 ;  /* 0x0000001815157207 */ /* 0x000fc40000800000 */
[----:B------:R-:W-:Y:S02]  /*4950*/  ISETP.GE.AND P4, PT, R20, RZ, PT ;  /* 0x000000ff1400720c */ /* 0x000fe40003f86270 */
[----:B------:R-:W-:Y:S02]  /*4960*/  SEL R23, R23, R40, P1 ;  /* 0x0000002817177207 */ /* 0x000fe40000800000 */
[----:B------:R-:W-:Y:S02]  /*4970*/  IADD3 R22, P2, RZ, -R21, RZ ;  /* 0x80000015ff167210 */ /* 0x000fe40007f5e0ff */
[----:B------:R-:W-:Y:S02]  /*4980*/  ISETP.NE.U32.AND P1, PT, R28, RZ, PT ;  /* 0x000000ff1c00720c */ /* 0x000fe40003f25070 */
[----:B------:R-:W-:Y:S02]  /*4990*/  IADD3.X R20, RZ, ~R23, RZ, P2, !PT ;  /* 0x80000017ff147210 */ /* 0x000fe400017fe4ff */
[----:B------:R-:W-:-:S02]  /*49a0*/  ISETP.NE.AND.EX P1, PT, R25, RZ, PT, P1 ;  /* 0x000000ff1900720c */ /* 0x000fc40003f25310 */
[----:B------:R-:W-:Y:S02]  /*49b0*/  SEL R20, R20, R23, !P4 ;  /* 0x0000001714147207 */ /* 0x000fe40006000000 */
[----:B------:R-:W-:Y:S01]  /*49c0*/  SEL R22, R22, R21, !P4 ;  /* 0x0000001516167207 */ /* 0x000fe20006000000 */
[----:B------:R-:W-:Y:S01]  /*49d0*/  IMAD.MOV.U32 R21, RZ, RZ, 0x0 ;  /* 0x00000000ff157424 */ /* 0x000fe200078e00ff */
[----:B------:R-:W-:Y:S01]  /*49e0*/  SEL R23, R20, 0xffffffff, P1 ;  /* 0xffffffff14177807 */ /* 0x000fe20000800000 */
[----:B------:R-:W-:Y:S01]  /*49f0*/  IMAD.MOV.U32 R20, RZ, RZ, R26 ;  /* 0x000000ffff147224 */ /* 0x000fe200078e001a */
[----:B------:R-:W-:-:S03]  /*4a00*/  SEL R22, R22, 0xffffffff, P1 ;  /* 0xffffffff16167807 */ /* 0x000fc60000800000 */
[----:B------:R-:W-:Y:S05]  /*4a10*/  RET.REL.NODEC R20 `(_ZN5flash32flash_fwd_splitkv_combine_kernelI23Flash_fwd_kernel_traitsILi32ELi64ELi256ELi4ELb0ELb0EN7cutlass10bfloat16_tE19Flash_kernel_traitsILi32ELi64ELi256ELi4ES3_EELi16ELi4ELb0EEEvNS_16Flash_fwd_paramsE) ;  /* 0xffffffb414787950 */ /* 0x000fea0003c3ffff */
.L_x_183:
        /* <DEDUP_REMOVED lines=14> */
.L_x_5279:


//--------------------- .text._ZN5flash32flash_fwd_splitkv_combine_kernelI23Flash_fwd_kernel_traitsILi32ELi64ELi256ELi4ELb0ELb0EN7cutlass10bfloat16_tE19Flash_kernel_traitsILi32ELi64ELi256ELi4ES3_EELi16ELi3ELb0EEEvNS_16Flash_fwd_paramsE --------------------------
	.section	.text._ZN5flash32flash_fwd_splitkv_combine_kernelI23Flash_fwd_kernel_traitsILi32ELi64ELi256ELi4ELb0ELb0EN7cutlass10bfloat16_tE19Flash_kernel_traitsILi32ELi64ELi256ELi4ES3_EELi16ELi3ELb0EEEvNS_16Flash_fwd_paramsE,"ax",@progbits
	.align	128
        .global         _ZN5flash32flash_fwd_splitkv_combine_kernelI23Flash_fwd_kernel_traitsILi32ELi64ELi256ELi4ELb0ELb0EN7cutlass10bfloat16_tE19Flash_kernel_traitsILi32ELi64ELi256ELi4ES3_EELi16ELi3ELb0EEEvNS_16Flash_fwd_paramsE
        .type           _ZN5flash32flash_fwd_splitkv_combine_kernelI23Flash_fwd_kernel_traitsILi32ELi64ELi256ELi4ELb0ELb0EN7cutlass10bfloat16_tE19Flash_kernel_traitsILi32ELi64ELi256ELi4ES3_EELi16ELi3ELb0EEEvNS_16Flash_fwd_paramsE,@function
        .size           _ZN5flash32flash_fwd_splitkv_combine_kernelI23Flash_fwd_kernel_traitsILi32ELi64ELi256ELi4ELb0ELb0EN7cutlass10bfloat16_tE19Flash_kernel_traitsILi32ELi64ELi256ELi4ES3_EELi16ELi3ELb0EEEvNS_16Flash_fwd_paramsE,(.L_x_5280 - _ZN5flash32flash_fwd_splitkv_combine_kernelI23Flash_fwd_kernel_traitsILi32ELi64ELi256ELi4ELb0ELb0EN7cutlass10bfloat16_tE19Flash_kernel_traitsILi32ELi64ELi256ELi4ES3_EELi16ELi3ELb0EEEvNS_16Flash_fwd_paramsE)
        .other          _ZN5flash32flash_fwd_splitkv_combine_kernelI23Flash_fwd_kernel_traitsILi32ELi64ELi256ELi4ELb0ELb0EN7cutlass10bfloat16_tE19Flash_kernel_traitsILi32ELi64ELi256ELi4ES3_EELi16ELi3ELb0EEEvNS_16Flash_fwd_paramsE,@"STO_CUDA_ENTRY STV_DEFAULT"
_ZN5flash32flash_fwd_splitkv_combine_kernelI23Flash_fwd_kernel_traitsILi32ELi64ELi256ELi4ELb0ELb0EN7cutlass10bfloat16_tE19Flash_kernel_traitsILi32ELi64ELi256ELi4ES3_EELi16ELi3ELb0EEEvNS_16Flash_fwd_paramsE:
.text._ZN5flash32flash_fwd_splitkv_combine_kernelI23Flash_fwd_kernel_traitsILi32ELi64ELi256ELi4ELb0ELb0EN7cutlass10bfloat16_tE19Flash_kernel_traitsILi32ELi64ELi256ELi4ES3_EELi16ELi3ELb0EEEvNS_16Flash_fwd_paramsE:
        /* <DEDUP_REMOVED lines=23> */
[----:B------:R-:W-:Y:S05]  /*0170*/  CALL.REL.NOINC `($__internal_4_$__cuda_sm20_div_s64) ;  /* 0x0000004000e47944 */ /* 0x000fea0003c00000 */
[----:B------:R-:W-:Y:S05]  /*0180*/  BRA `(.L_x_185) ;  /* 0x00000000004c7947 */ /* 0x000fea0003800000 */
.L_x_184:
        /* <DEDUP_REMOVED lines=19> */
.L_x_185:
        /* <DEDUP_REMOVED lines=12> */
[----:B------:R-:W-:Y:S02]  /*0380*/  MOV R22, 0x3a0 ;  /* 0x000003a000167802 */ /* 0x000fe40000000f00 */
[----:B------:R-:W-:Y:S05]  /*0390*/  CALL.REL.NOINC `($__internal_4_$__cuda_sm20_div_s64) ;  /* 0x00000040005c7944 */ /* 0x000fea0003c00000 */
[----:B------:R-:W-:Y:S02]  /*03a0*/  MOV R8, R20 ;  /* 0x0000001400087202 */ /* 0x000fe40000000f00 */
[----:B------:R-:W-:Y:S01]  /*03b0*/  MOV R9, R21 ;  /* 0x0000001500097202 */ /* 0x000fe20000000f00 */
[----:B------:R-:W-:Y:S05]  /*03c0*/  BRA `(.L_x_188) ;  /* 0x00000000004c7947 */ /* 0x000fea0003800000 */
.L_x_187:
[----:B------:R-:W0:Y:S01]  /*03d0*/  I2F.U32.RP R4, R3 ;  /* 0x0000000300047306 */ /* 0x000e220000209000 */
[----:B------:R-:W-:-:S07]  /*03e0*/  ISETP.NE.U32.AND P0, PT, R3, RZ, PT ;  /* 0x000000ff0300720c */ /* 0x000fce0003f05070 */
[----:B0-----:R-:W0:Y:S02]  /*03f0*/  MUFU.RCP R6, R4 ;  /* 0x0000000400067308 */ /* 0x001e240000001000 */
[----:B0-----:R-:W-:-:S06]  /*0400*/  VIADD R6, R6, 0xffffffe ;  /* 0x0ffffffe06067836 */ /* 0x001fcc0000000000 */
[----:B------:R0:W1:Y:S02]  /*0410*/  F2I.FTZ.U32.TRUNC.NTZ R7, R6 ;  /* 0x0000000600077305 */ /* 0x000064000021f000 */
[----:B0-----:R-:W-:Y:S01]  /*0420*/  HFMA2.MMA R6, -RZ, RZ, 0, 0 ;  /* 0x00000000ff067435 */ /* 0x001fe200000001ff */
[----:B-1----:R-:W-:-:S04]  /*0430*/  IMAD.MOV R2, RZ, RZ, -R7 ;  /* 0x000000ffff027224 */ /* 0x002fc800078e0a07 */
[----:B------:R-:W-:-:S05]  /*0440*/  IMAD R9, R2, R3, RZ ;  /* 0x0000000302097224 */ /* 0x000fca00078e02ff */
        /* <DEDUP_REMOVED lines=11> */
.L_x_188:
[----:B------:R-:W-:Y:S05]  /*0500*/  BSYNC B0 ;  /* 0x0000000000007941 */ /* 0x000fea0003800000 */
.L_x_186:
[----:B------:R-:W0:Y:S01]  /*0510*/  LDC R7, c[0x0][0x2c4] ;  /* 0x0000b100ff077b82 */ /* 0x000e220000000800 */
        /* <DEDUP_REMOVED lines=30> */
[----:B------:R-:W-:Y:S02]  /*0700*/  SEL R15, R23, R4, P0 ;  /* 0x00000004170f7207 */ /* 0x000fe40000000000 */
        /* <DEDUP_REMOVED lines=11> */
.L_x_190:
[----:B------:R-:W0:Y:S01]  /*07c0*/  I2F.U32.RP R13, R16 ;  /* 0x00000010000d7306 */ /* 0x000e220000209000 */
[----:B------:R-:W-:Y:S01]  /*07d0*/  HFMA2.MMA R10, -RZ, RZ, 0, 0 ;  /* 0x00000000ff0a7435 */ /* 0x000fe200000001ff */
[----:B------:R-:W-:Y:S02]  /*07e0*/  ISETP.NE.U32.AND P0, PT, R16, RZ, PT ;  /* 0x000000ff1000720c */ /* 0x000fe40003f05070 */
[----:B------:R-:W-:-:S04]  /*07f0*/  MOV R21, RZ ;  /* 0x000000ff00157202 */ /* 0x000fc80000000f00 */
        /* <DEDUP_REMOVED lines=15> */
.L_x_191:
[----:B------:R-:W-:Y:S05]  /*08f0*/  BSYNC B0 ;  /* 0x0000000000007941 */ /* 0x000fea0003800000 */
.L_x_189:
[----:B------:R-:W0:Y:S01]  /*0900*/  LDC R3, c[0x0][0x2c4] ;  /* 0x0000b100ff037b82 */ /* 0x000e220000000800 */
[----:B------:R-:W-:Y:S01]  /*0910*/  IMAD.MOV.U32 R18, RZ, RZ, RZ ;  /* 0x000000ffff127224 */ /* 0x000fe200078e00ff */
        /* <DEDUP_REMOVED lines=9> */
[----:B0-----:R-:W-:-:S04]  /*09b0*/  IMAD.MOV R4, RZ, RZ, -R19 ;  /* 0x000000ffff047224 */ /* 0x001fc800078e0a13 */
        /* <DEDUP_REMOVED lines=11> */
[----:B------:R-:W-:Y:S01]  /*0a70*/  @!P2 IMAD.IADD R7, R7, 0x1, -R10 ;  /* 0x000000010707a824 */ /* 0x000fe200078e0a0a */
[----:B------:R-:W-:Y:S02]  /*0a80*/  @!P2 IADD3 R4, R4, 0x1, RZ ;  /* 0x000000010404a810 */ /* 0x000fe40007ffe0ff */
[----:B------:R-:W-:Y:S02]  /*0a90*/  ISETP.NE.AND P2, PT, R3, RZ, PT ;  /* 0x000000ff0300720c */ /* 0x000fe40003f45270 */
[----:B------:R-:W-:Y:S02]  /*0aa0*/  ISETP.GE.U32.AND P0, PT, R7, R10, PT ;  /* 0x0000000a0700720c */ /* 0x000fe40003f06070 */
[----:B------:R-:W-:Y:S01]  /*0ab0*/  LEA.HI.SX32 R7, R3, 0x1, 0x1 ;  /* 0x0000000103077811 */ /* 0x000fe200078f0aff */
[----:B------:R-:W-:-:S10]  /*0ac0*/  @!P3 IMAD.MOV R7, RZ, RZ, R2 ;  /* 0x000000ffff07b224 */ /* 0x000fd400078e0202 */
[----:B------:R-:W-:-:S04]  /*0ad0*/  @P0 VIADD R4, R4, 0x1 ;  /* 0x0000000104040836 */ /* 0x000fc80000000000 */
[----:B------:R-:W-:Y:S01]  /*0ae0*/  @!P1 IMAD.MOV R4, RZ, RZ, -R4 ;  /* 0x000000ffff049224 */ /* 0x000fe200078e0a04 */
[----:B------:R-:W-:Y:S01]  /*0af0*/  @!P2 LOP3.LUT R4, RZ, R3, RZ, 0x33, !PT ;  /* 0x00000003ff04a212 */ /* 0x000fe200078e33ff */
[----:B------:R-:W-:-:S04]  /*0b00*/  IMAD R3, R3, UR5, RZ ;  /* 0x0000000503037c24 */ /* 0x000fc8000f8e02ff */
        /* <DEDUP_REMOVED lines=9> */
[----:B0-----:R-:W-:Y:S01]  /*0ba0*/  IADD3 R10, RZ, -R19, RZ ;  /* 0x80000013ff0a7210 */ /* 0x001fe20007ffe0ff */
[----:B------:R-:W-:-:S04]  /*0bb0*/  IMAD.MOV.U32 R18, RZ, RZ, RZ ;  /* 0x000000ffff127224 */ /* 0x000fc800078e00ff */
[----:B------:R-:W-:Y:S01]  /*0bc0*/  IMAD R11, R10, R13, RZ ;  /* 0x0000000d0a0b7224 */ /* 0x000fe200078e02ff */
[----:B------:R-:W-:-:S03]  /*0bd0*/  IABS R10, R4 ;  /* 0x00000004000a7213 */ /* 0x000fc60000000000 */
[----:B------:R-:W-:-:S06]  /*0be0*/  IMAD.HI.U32 R11, R19, R11, R18 ;  /* 0x0000000b130b7227 */ /* 0x000fcc00078e0012 */
[----:B------:R-:W-:-:S04]  /*0bf0*/  IMAD.HI.U32 R11, R11, R10, RZ ;  /* 0x0000000a0b0b7227 */ /* 0x000fc800078e00ff */
[----:B------:R-:W-:Y:S01]  /*0c00*/  IMAD R10, R11, R7, R10 ;  /* 0x000000070b0a7224 */ /* 0x000fe200078e020a */
[----:B------:R-:W-:-:S04]  /*0c10*/  LOP3.LUT R7, R4, R13, RZ, 0x3c, !PT ;  /* 0x0000000d04077212 */ /* 0x000fc800078e3cff */
[----:B------:R-:W-:Y:S02]  /*0c20*/  ISETP.GT.U32.AND P1, PT, R13, R10, PT ;  /* 0x0000000a0d00720c */ /* 0x000fe40003f24070 */
[----:B------:R-:W-:-:S11]  /*0c30*/  ISETP.GE.AND P0, PT, R7, RZ, PT ;  /* 0x000000ff0700720c */ /* 0x000fd60003f06270 */
[----:B------:R-:W-:Y:S01]  /*0c40*/  @!P1 IMAD.IADD R10, R10, 0x1, -R13 ;  /* 0x000000010a0a9824 */ /* 0x000fe200078e0a0d */
[----:B------:R-:W-:Y:S02]  /*0c50*/  @!P1 IADD3 R11, R11, 0x1, RZ ;  /* 0x000000010b0b9810 */ /* 0x000fe40007ffe0ff */
[----:B------:R-:W-:Y:S02]  /*0c60*/  ISETP.NE.AND P1, PT, R2, RZ, PT ;  /* 0x000000ff0200720c */ /* 0x000fe40003f25270 */
[----:B------:R-:W-:-:S13]  /*0c70*/  ISETP.GE.U32.AND P2, PT, R10, R13, PT ;  /* 0x0000000d0a00720c */ /* 0x000fda0003f46070 */
[----:B------:R-:W-:-:S04]  /*0c80*/  @P2 VIADD R11, R11, 0x1 ;  /* 0x000000010b0b2836 */ /* 0x000fc80000000000 */
[----:B------:R-:W-:-:S04]  /*0c90*/  IMAD.MOV.U32 R7, RZ, RZ, R11 ;  /* 0x000000ffff077224 */ /* 0x000fc800078e000b */
        /* <DEDUP_REMOVED lines=16> */
[----:B------:R-:W-:Y:S02]  /*0da0*/  MOV R32, R20 ;  /* 0x0000001400207202 */ /* 0x000fe40000000f00 */
[----:B------:R-:W-:Y:S01]  /*0db0*/  MOV R33, R21 ;  /* 0x0000001500217202 */ /* 0x000fe20000000f00 */
[----:B------:R-:W-:Y:S05]  /*0dc0*/  BRA `(.L_x_194) ;  /* 0x00000000004c7947 */ /* 0x000fea0003800000 */
.L_x_193:
        /* <DEDUP_REMOVED lines=19> */
.L_x_194:
[----:B------:R-:W-:Y:S05]  /*0f00*/  BSYNC B0 ;  /* 0x0000000000007941 */ /* 0x000fea0003800000 */
.L_x_192:
        /* <DEDUP_REMOVED lines=43> */
.L_x_196:
        /* <DEDUP_REMOVED lines=19> */
.L_x_197:
[----:B------:R-:W-:Y:S05]  /*12f0*/  BSYNC B0 ;  /* 0x0000000000007941 */ /* 0x000fea0003800000 */
.L_x_195:
[----:B------:R-:W0:Y:S01]  /*1300*/  LDC R9, c[0x0][0x2c4] ;  /* 0x0000b100ff097b82 */ /* 0x000e220000000800 */
[----:B------:R-:W1:Y:S01]  /*1310*/  S2R R18, SR_TID.X ;  /* 0x0000000000127919 */ /* 0x000e620000002100 */
[----:B------:R-:W-:Y:S01]  /*1320*/  ISETP.GT.AND P4, PT, R3, RZ, PT ;  /* 0x000000ff0300720c */ /* 0x000fe20003f84270 */
[----:B------:R-:W-:Y:S01]  /*1330*/  ULDC UR5, c[0x0][0x3c4] ;  /* 0x0000f10000057ab9 */ /* 0x000fe20000000800 */
[----:B------:R-:W-:Y:S01]  /*1340*/  ULDC.64 UR8, c[0x0][0x208] ;  /* 0x0000820000087ab9 */ /* 0x000fe20000000a00 */
[----:B------:R-:W-:Y:S01]  /*1350*/  BSSY B0, `(.L_x_198) ;  /* 0x000003e000007945 */ /* 0x000fe20003800000 */
[----:B------:R-:W-:Y:S01]  /*1360*/  IMAD.MOV.U32 R29, RZ, RZ, -0x800000 ;  /* 0xff800000ff1d7424 */ /* 0x000fe200078e00ff */
[----:B0-----:R-:W-:-:S04]  /*1370*/  IABS R8, R9 ;  /* 0x0000000900087213 */ /* 0x001fc80000000000 */
[----:B------:R-:W0:Y:S01]  /*1380*/  I2F.RP R17, R8 ;  /* 0x0000000800117306 */ /* 0x000e220000209400 */
[----:B-1----:R-:W-:-:S07]  /*1390*/  ISETP.GT.AND P1, PT, R18, 0x7f, PT ;  /* 0x0000007f1200780c */ /* 0x002fce0003f24270 */
        /* <DEDUP_REMOVED lines=9> */
[----:B------:R-:W-:Y:S02]  /*1430*/  ISETP.GE.AND P2, PT, R6, RZ, PT ;  /* 0x000000ff0600720c */ /* 0x000fe40003f46270 */
[----:B------:R-:W-:Y:S01]  /*1440*/  SHF.R.S32.HI R6, RZ, 0x1f, R3 ;  /* 0x0000001fff067819 */ /* 0x000fe20000011403 */
[----:B------:R-:W-:Y:S01]  /*1450*/  IMAD.HI.U32 R17, R20, R7, RZ ;  /* 0x0000000714117227 */ /* 0x000fe200078e00ff */
[----:B------:R-:W-:-:S03]  /*1460*/  LEA.HI.SX32 R20, R3, 0x1, 0x1 ;  /* 0x0000000103147811 */ /* 0x000fc600078f0aff */
[----:B------:R-:W-:Y:S02]  /*1470*/  IMAD.MOV R19, RZ, RZ, -R17 ;  /* 0x000000ffff137224 */ /* 0x000fe400078e0a11 */
[----:B------:R-:W-:Y:S01]  /*1480*/  @!P4 IMAD.MOV R20, RZ, RZ, R6 ;  /* 0x000000ffff14c224 */ /* 0x000fe200078e0206 */
[----:B------:R-:W-:Y:S01]  /*1490*/  @!P1 MOV R6, 0x400 ;  /* 0x0000040000069802 */ /* 0x000fe20000000f00 */
[C---:B------:R-:W-:Y:S02]  /*14a0*/  IMAD R19, R8.reuse, R19, R7 ;  /* 0x0000001308137224 */ /* 0x040fe400078e0207 */
[----:B------:R-:W0:Y:S03]  /*14b0*/  @!P1 S2R R7, SR_CgaCtaId ;  /* 0x0000000000079919 */ /* 0x000e260000008800 */
[----:B------:R-:W-:-:S13]  /*14c0*/  ISETP.GT.U32.AND P0, PT, R8, R19, PT ;  /* 0x000000130800720c */ /* 0x000fda0003f04070 */
[----:B------:R-:W-:Y:S02]  /*14d0*/  @!P0 IMAD.IADD R19, R19, 0x1, -R8 ;  /* 0x0000000113138824 */ /* 0x000fe400078e0a08 */
[----:B------:R-:W-:Y:S01]  /*14e0*/  @!P0 VIADD R17, R17, 0x1 ;  /* 0x0000000111118836 */ /* 0x000fe20000000000 */
[----:B------:R-:W-:Y:S02]  /*14f0*/  ISETP.NE.AND P0, PT, R9, RZ, PT ;  /* 0x000000ff0900720c */ /* 0x000fe40003f05270 */
[----:B------:R-:W-:Y:S02]  /*1500*/  ISETP.GE.U32.AND P3, PT, R19, R8, PT ;  /* 0x000000081300720c */ /* 0x000fe40003f66070 */
[----:B------:R-:W-:-:S04]  /*1510*/  SHF.R.S32.HI R19, RZ, 0x1f, R18 ;  /* 0x0000001fff137819 */ /* 0x000fc80000011412 */
[----:B------:R-:W-:-:S04]  /*1520*/  LEA.HI R8, R19, R18, RZ, 0x4 ;  /* 0x0000001213087211 */ /* 0x000fc800078f20ff */
[----:B------:R-:W-:Y:S02]  /*1530*/  SHF.R.S32.HI R21, RZ, 0x4, R8 ;  /* 0x00000004ff157819 */ /* 0x000fe40000011408 */
[----:B0-----:R-:W-:Y:S01]  /*1540*/  @!P1 LEA R6, R7, R6, 0x18 ;  /* 0x0000000607069211 */ /* 0x001fe200078ec0ff */
[----:B------:R-:W-:Y:S01]  /*1550*/  @P3 VIADD R17, R17, 0x1 ;  /* 0x0000000111113836 */ /* 0x000fe20000000000 */
[----:B------:R-:W-:-:S03]  /*1560*/  LOP3.LUT R7, R8, 0xfffffff0, RZ, 0xc0, !PT ;  /* 0xfffffff008077812 */ /* 0x000fc600078ec0ff */
[----:B------:R-:W-:Y:S01]  /*1570*/  @!P2 IMAD.MOV R17, RZ, RZ, -R17 ;  /* 0x000000ffff11a224 */ /* 0x000fe200078e0a11 */
[----:B------:R-:W-:Y:S01]  /*1580*/  @!P0 LOP3.LUT R17, RZ, R9, RZ, 0x33, !PT ;  /* 0x00000009ff118212 */ /* 0x000fe200078e33ff */
[----:B------:R-:W-:Y:S01]  /*1590*/  IMAD.IADD R8, R18, 0x1, -R7 ;  /* 0x0000000112087824 */ /* 0x000fe200078e0a07 */
[----:B------:R-:W-:-:S03]  /*15a0*/  ISETP.GE.AND P0, PT, R21, UR5, PT ;  /* 0x0000000515007c0c */ /* 0x000fc6000bf06270 */
[----:B------:R-:W-:Y:S02]  /*15b0*/  IMAD R3, R20, R17, RZ ;  /* 0x0000001114037224 */ /* 0x000fe400078e02ff */
[----:B------:R-:W-:Y:S02]  /*15c0*/  @!P1 IMAD R17, R21, 0x44, R6 ;  /* 0x0000004415119824 */ /* 0x000fe400078e0206 */
[----:B------:R-:W-:Y:S01]  /*15d0*/  IMAD.MOV.U32 R20, RZ, RZ, -0x800000 ;  /* 0xff800000ff147424 */ /* 0x000fe200078e00ff */
[----:B------:R-:W-:Y:S01]  /*15e0*/  IABS R31, R3 ;  /* 0x00000003001f7213 */ /* 0x000fe20000000000 */
[----:B------:R-:W-:-:S04]  /*15f0*/  @!P1 IMAD R17, R8, 0x4, R17 ;  /* 0x0000000408119824 */ /* 0x000fc800078e0211 */
[----:B------:R-:W-:Y:S01]  /*1600*/  VIADD R24, R31, UR4 ;  /* 0x000000041f187c36 */ /* 0x000fe20008000000 */
[----:B------:R-:W-:Y:S06]  /*1610*/  @P0 BRA `(.L_x_199) ;  /* 0x0000000000440947 */ /* 0x000fec0003800000 */
[----:B------:R-:W-:Y:S02]  /*1620*/  IADD3 R27, P2, R12, -UR7, RZ ;  /* 0x800000070c1b7c10 */ /* 0x000fe4000ff5e0ff */
[----:B------:R-:W-:Y:S02]  /*1630*/  SHF.R.S32.HI R7, RZ, 0x1f, R8 ;  /* 0x0000001fff077819 */ /* 0x000fe40000011408 */
[----:B------:R-:W-:Y:S02]  /*1640*/  ISETP.GT.U32.AND P0, PT, R27, R8, PT ;  /* 0x000000081b00720c */ /* 0x000fe40003f04070 */
[----:B------:R-:W-:-:S04]  /*1650*/  IADD3.X R6, R5, ~UR6, RZ, P2, !PT ;  /* 0x8000000605067c10 */ /* 0x000fc800097fe4ff */
[----:B------:R-:W-:-:S13]  /*1660*/  ISETP.GT.AND.EX P0, PT, R6, R7, PT, P0 ;  /* 0x000000070600720c */ /* 0x000fda0003f04300 */
[----:B------:R-:W-:Y:S05]  /*1670*/  @!P0 BRA `(.L_x_199) ;  /* 0x00000000002c8947 */ /* 0x000fea0003800000 */
[----:B------:R-:W-:Y:S01]  /*1680*/  IADD3 R34, P0, R8, UR7, RZ ;  /* 0x0000000708227c10 */ /* 0x000fe2000ff1e0ff */
[----:B------:R-:W-:Y:S01]  /*1690*/  IMAD R27, R5, R21, RZ ;  /* 0x00000015051b7224 */ /* 0x000fe200078e02ff */
[----:B------:R-:W-:Y:S01]  /*16a0*/  SHF.R.S32.HI R6, RZ, 0x1f, R21 ;  /* 0x0000001fff067819 */ /* 0x000fe20000011415 */
[----:B------:R-:W-:Y:S01]  /*16b0*/  ULDC.64 UR4, c[0x0][0x2b8] ;  /* 0x0000ae0000047ab9 */ /* 0x000fe20000000a00 */
[----:B------:R-:W-:-:S03]  /*16c0*/  IADD3.X R35, R7, UR6, RZ, P0, !PT ;  /* 0x0000000607237c10 */ /* 0x000fc600087fe4ff */
[C---:B------:R-:W-:Y:S02]  /*16d0*/  IMAD R6, R12.reuse, R6, R27 ;  /* 0x000000060c067224 */ /* 0x040fe400078e021b */
[----:B------:R-:W-:-:S04]  /*16e0*/  IMAD.WIDE.U32 R34, R12, R21, R34 ;  /* 0x000000150c227225 */ /* 0x000fc800078e0022 */
[----:B------:R-:W-:Y:S01]  /*16f0*/  IMAD.IADD R6, R35, 0x1, R6 ;  /* 0x0000000123067824 */ /* 0x000fe200078e0206 */
[----:B------:R-:W-:-:S04]  /*1700*/  LEA R20, P0, R34, UR4, 0x2 ;  /* 0x0000000422147c11 */ /* 0x000fc8000f8010ff */
[----:B------:R-:W-:-:S05]  /*1710*/  LEA.HI.X R21, R34, UR5, R6, 0x2, P0 ;  /* 0x0000000522157c11 */ /* 0x000fca00080f1406 */
[----:B------:R0:W5:Y:S04]  /*1720*/  LDG.E R20, desc[UR8][R20.64] ;  /* 0x0000000814147981 */ /* 0x000168000c1e1900 */
.L_x_199:
[----:B------:R-:W-:Y:S05]  /*1730*/  BSYNC B0 ;  /* 0x0000000000007941 */ /* 0x000fea0003800000 */
.L_x_198:
[----:B-----5:R1:W-:Y:S01]  /*1740*/  @!P1 STS [R17], R20 ;  /* 0x0000001411009388 */ /* 0x0203e20000000800 */
[----:B------:R-:W-:Y:S01]  /*1750*/  BSSY B0, `(.L_x_200) ;  /* 0x000000d000007945 */ /* 0x000fe20003800000 */
[----:B------:R-:W-:Y:S06]  /*1760*/  BAR.SYNC.DEFER_BLOCKING 0x0 ;  /* 0x0000000000007b1d */ /* 0x000fec0000010000 */
[----:B------:R-:W-:Y:S05]  /*1770*/  @P1 BRA `(.L_x_201) ;  /* 0x0000000000281947 */ /* 0x000fea0003800000 */
[----:B------:R-:W2:Y:S01]  /*1780*/  S2R R6, SR_CgaCtaId ;  /* 0x0000000000067919 */ /* 0x000ea20000008800 */
[----:B------:R-:W-:Y:S02]  /*1790*/  LEA.HI R8, R19, R18, RZ, 0x3 ;  /* 0x0000001213087211 */ /* 0x000fe400078f18ff */
[----:B------:R-:W-:Y:S02]  /*17a0*/  MOV R7, 0x400 ;  /* 0x0000040000077802 */ /* 0x000fe40000000f00 */
[----:B-1----:R-:W-:-:S05]  /*17b0*/  LOP3.LUT R17, R8, 0xfffffff8, RZ, 0xc0, !PT ;  /* 0xfffffff808117812 */ /* 0x002fca00078ec0ff */
[----:B------:R-:W-:Y:S01]  /*17c0*/  IMAD.IADD R17, R18, 0x1, -R17 ;  /* 0x0000000112117824 */ /* 0x000fe200078e0a11 */
[----:B--2---:R-:W-:Y:S02]  /*17d0*/  LEA R6, R6, R7, 0x18 ;  /* 0x0000000706067211 */ /* 0x004fe400078ec0ff */
[----:B------:R-:W-:-:S03]  /*17e0*/  SHF.R.S32.HI R7, RZ, 0x3, R8 ;  /* 0x00000003ff077819 */ /* 0x000fc60000011408 */
[----:B------:R-:W-:-:S04]  /*17f0*/  IMAD R6, R17, 0x44, R6 ;  /* 0x0000004411067824 */ /* 0x000fc800078e0206 */
[----:B------:R-:W-:-:S05]  /*1800*/  IMAD R6, R7, 0x4, R6 ;  /* 0x0000000407067824 */ /* 0x000fca00078e0206 */
[----:B------:R2:W3:Y:S02]  /*1810*/  LDS R29, [R6] ;  /* 0x00000000061d7984 */ /* 0x0004e40000000800 */
.L_x_201:
[----:B------:R-:W-:Y:S05]  /*1820*/  BSYNC B0 ;  /* 0x0000000000007941 */ /* 0x000fea0003800000 */
.L_x_200:
[----:B--23--:R-:W2:Y:S01]  /*1830*/  SHFL.BFLY PT, R6, R29, 0x4, 0x1f ;  /* 0x0c801f001d067f89 */ /* 0x00cea200000e0000 */
[----:B-1----:R-:W1:Y:S01]  /*1840*/  LDC R17, c[0x0][0x270] ;  /* 0x00009c00ff117b82 */ /* 0x002e620000000800 */
[----:B0-----:R-:W0:Y:S01]  /*1850*/  I2F.RP R21, R31 ;  /* 0x0000001f00157306 */ /* 0x001e220000209400 */
[----:B------:R-:W-:Y:S01]  /*1860*/  IMAD.MOV.U32 R34, RZ, RZ, RZ ;  /* 0x000000ffff227224 */ /* 0x000fe200078e00ff */
[----:B------:R-:W-:Y:S01]  /*1870*/  ISETP.GT.AND P5, PT, R3, RZ, PT ;  /* 0x000000ff0300720c */ /* 0x000fe20003fa4270 */
[----:B------:R-:W-:Y:S05]  /*1880*/  BSSY B1, `(.L_x_202) ;  /* 0x000022b000017945 */ /* 0x000fea0003800000 */
[----:B0-----:R-:W0:Y:S01]  /*1890*/  MUFU.RCP R8, R21 ;  /* 0x0000001500087308 */ /* 0x001e220000001000 */
[----:B--2---:R-:W-:-:S02]  /*18a0*/  FMNMX.FTZ R6, R6, R29, !PT ;  /* 0x0000001d06067209 */ /* 0x004fc40007810000 */
[-C--:B-1----:R-:W-:Y:S02]  /*18b0*/  IABS R27, R17.reuse ;  /* 0x00000011001b7213 */ /* 0x082fe40000000000 */
[----:B------:R-:W-:Y:S01]  /*18c0*/  IABS R36, R17 ;  /* 0x0000001100247213 */ /* 0x000fe20000000000 */
[----:B------:R-:W1:Y:S02]  /*18d0*/  SHFL.BFLY PT, R35, R6, 0x2, 0x1f ;  /* 0x0c401f0006237f89 */ /* 0x000e6400000e0000 */
[----:B------:R-:W2:Y:S02]  /*18e0*/  I2F.U32.RP R26, R27 ;  /* 0x0000001b001a7306 */ /* 0x000ea40000209000 */
[----:B------:R-:W-:Y:S02]  /*18f0*/  IMAD.MOV R36, RZ, RZ, -R36 ;  /* 0x000000ffff247224 */ /* 0x000fe400078e0a24 */
[----:B0-----:R-:W-:Y:S01]  /*1900*/  VIADD R8, R8, 0xffffffe ;  /* 0x0ffffffe08087836 */ /* 0x001fe20000000000 */
[----:B-1----:R-:W-:-:S03]  /*1910*/  FMNMX.FTZ R35, R6, R35, !PT ;  /* 0x0000002306237209 */ /* 0x002fc60007810000 */
[----:B--2---:R-:W0:Y:S02]  /*1920*/  MUFU.RCP R6, R26 ;  /* 0x0000001a00067308 */ /* 0x004e240000001000 */
[----:B------:R-:W1:Y:S01]  /*1930*/  SHFL.BFLY PT, R20, R35, 0x1, 0x1f ;  /* 0x0c201f0023147f89 */ /* 0x000e6200000e0000 */
[----:B0-----:R-:W-:Y:S01]  /*1940*/  VIADD R38, R6, 0xffffffe ;  /* 0x0ffffffe06267836 */ /* 0x001fe20000000000 */
[----:B------:R-:W-:-:S04]  /*1950*/  IABS R26, R24 ;  /* 0x00000018001a7213 */ /* 0x000fc80000000000 */
[----:B------:R0:W-:Y:S01]  /*1960*/  F2I.FTZ.U32.TRUNC.NTZ R39, R38 ;  /* 0x0000002600277305 */ /* 0x0001e2000021f000 */
[----:B-1----:R-:W-:-:S07]  /*1970*/  FMNMX.FTZ R20, R35, R20, !PT ;  /* 0x0000001423147209 */ /* 0x002fce0007810000 */
[----:B------:R-:W1:Y:S01]  /*1980*/  F2I.FTZ.U32.TRUNC.NTZ R35, R8 ;  /* 0x0000000800237305 */ /* 0x000e62000021f000 */
[----:B------:R-:W-:-:S04]  /*1990*/  FSETP.NEU.FTZ.AND P0, PT, R20, -INF , PT ;  /* 0xff8000001400780b */ /* 0x000fc80003f1d000 */
[----:B------:R-:W-:Y:S01]  /*19a0*/  FSEL R20, R20, RZ, P0 ;  /* 0x000000ff14147208 */ /* 0x000fe20000000000 */
[----:B0-----:R-:W-:Y:S01]  /*19b0*/  IMAD.MOV.U32 R38, RZ, RZ, RZ ;  /* 0x000000ffff267224 */ /* 0x001fe200078e00ff */
[----:B------:R-:W-:-:S03]  /*19c0*/  ISETP.GT.AND P0, PT, R2, RZ, PT ;  /* 0x000000ff0200720c */ /* 0x000fc60003f04270 */
[----:B------:R-:W-:-:S04]  /*19d0*/  FADD.FTZ R7, -R20, R29 ;  /* 0x0000001d14077221 */ /* 0x000fc80000010100 */
[----:B------:R-:W-:Y:S01]  /*19e0*/  FMUL.FTZ R7, R7, 1.4426950216293334961 ;  /* 0x3fb8aa3b07077820 */ /* 0x000fe20000410000 */
[----:B-1----:R-:W-:Y:S02]  /*19f0*/  IMAD.MOV R6, RZ, RZ, -R35 ;  /* 0x000000ffff067224 */ /* 0x002fe400078e0a23 */
[----:B------:R-:W-:Y:S02]  /*1a00*/  IMAD.MOV R8, RZ, RZ, -R39 ;  /* 0x000000ffff087224 */ /* 0x000fe400078e0a27 */
[----:B------:R-:W-:Y:S01]  /*1a10*/  IMAD R21, R6, R31, RZ ;  /* 0x0000001f06157224 */ /* 0x000fe200078e02ff */
[----:B------:R-:W0:Y:S01]  /*1a20*/  MUFU.EX2 R7, R7 ;  /* 0x0000000700077308 */ /* 0x000e220000000800 */
[----:B------:R-:W-:Y:S02]  /*1a30*/  IABS R6, R3 ;  /* 0x0000000300067213 */ /* 0x000fe40000000000 */
[----:B------:R-:W-:-:S04]  /*1a40*/  IMAD.HI.U32 R21, R35, R21, R34 ;  /* 0x0000001523157227 */ /* 0x000fc800078e0022 */
[----:B------:R-:W-:Y:S02]  /*1a50*/  IMAD.MOV R6, RZ, RZ, -R6 ;  /* 0x000000ffff067224 */ /* 0x000fe400078e0a06 */
[----:B------:R-:W-:-:S04]  /*1a60*/  IMAD.HI.U32 R21, R21, R26, RZ ;  /* 0x0000001a15157227 */ /* 0x000fc800078e00ff */
[----:B------:R-:W-:Y:S02]  /*1a70*/  IMAD R6, R21, R6, R26 ;  /* 0x0000000615067224 */ /* 0x000fe400078e021a */
[----:B------:R-:W-:Y:S01]  /*1a80*/  IMAD R35, R8, R27, RZ ;  /* 0x0000001b08237224 */ /* 0x000fe200078e02ff */
[----:B0-----:R-:W0:Y:S02]  /*1a90*/  SHFL.BFLY PT, R28, R7, 0x4, 0x1f ;  /* 0x0c801f00071c7f89 */ /* 0x001e2400000e0000 */
[----:B------:R-:W-:Y:S01]  /*1aa0*/  ISETP.GT.U32.AND P1, PT, R31, R6, PT ;  /* 0x000000061f00720c */ /* 0x000fe20003f24070 */
[----:B------:R-:W-:-:S12]  /*1ab0*/  IMAD.HI.U32 R35, R39, R35, R38 ;  /* 0x0000002327237227 */ /* 0x000fd800078e0026 */
[----:B------:R-:W-:Y:S02]  /*1ac0*/  @!P1 IMAD.IADD R6, R6, 0x1, -R31 ;  /* 0x0000000106069824 */ /* 0x000fe400078e0a1f */
[----:B------:R-:W-:Y:S01]  /*1ad0*/  @!P1 VIADD R21, R21, 0x1 ;  /* 0x0000000115159836 */ /* 0x000fe20000000000 */
[----:B------:R-:W-:Y:S02]  /*1ae0*/  ISETP.NE.AND P1, PT, R3, RZ, PT ;  /* 0x000000ff0300720c */ /* 0x000fe40003f25270 */
[----:B------:R-:W-:Y:S02]  /*1af0*/  ISETP.GE.U32.AND P4, PT, R6, R31, PT ;  /* 0x0000001f0600720c */ /* 0x000fe40003f86070 */
[----:B------:R-:W-:Y:S01]  /*1b00*/  SHF.R.S32.HI R6, RZ, 0x1f, R2 ;  /* 0x0000001fff067819 */ /* 0x000fe20000011402 */
[----:B0-----:R-:W-:Y:S01]  /*1b10*/  FADD.FTZ R28, R7, R28 ;  /* 0x0000001c071c7221 */ /* 0x001fe20000010000 */
[----:B------:R-:W-:Y:S02]  /*1b20*/  IABS R7, R4 ;  /* 0x0000000400077213 */ /* 0x000fe40000000000 */
[----:B------:R-:W-:-:S02]  /*1b30*/  LOP3.LUT R4, R4, R17, RZ, 0x3c, !PT ;  /* 0x0000001104047212 */ /* 0x000fc400078e3cff */
[----:B------:R-:W0:Y:S01]  /*1b40*/  SHFL.BFLY PT, R37, R28, 0x2, 0x1f ;  /* 0x0c401f001c257f89 */ /* 0x000e2200000e0000 */
[----:B------:R-:W-:-:S04]  /*1b50*/  IMAD.HI.U32 R34, R35, R7, RZ ;  /* 0x0000000723227227 */ /* 0x000fc800078e00ff */
[----:B------:R-:W-:-:S04]  /*1b60*/  IMAD.HI.U32 R35, R35, R26, RZ ;  /* 0x0000001a23237227 */ /* 0x000fc800078e00ff */
[-C--:B------:R-:W-:Y:S01]  /*1b70*/  IMAD R30, R34, R36.reuse, R7 ;  /* 0x00000024221e7224 */ /* 0x080fe200078e0207 */
[----:B------:R-:W-:Y:S01]  /*1b80*/  LEA.HI.SX32 R7, R2, 0x1, 0x1 ;  /* 0x0000000102077811 */ /* 0x000fe200078f0aff */
[----:B------:R-:W-:Y:S02]  /*1b90*/  IMAD R36, R35, R36, R26 ;  /* 0x0000002423247224 */ /* 0x000fe400078e021a */
[----:B------:R-:W-:Y:S01]  /*1ba0*/  @!P0 IMAD.MOV R7, RZ, RZ, R6 ;  /* 0x000000ffff078224 */ /* 0x000fe200078e0206 */
[C---:B------:R-:W-:Y:S01]  /*1bb0*/  ISETP.GT.U32.AND P3, PT, R27.reuse, R30, PT ;  /* 0x0000001e1b00720c */ /* 0x040fe20003f64070 */
[----:B------:R-:W1:Y:S01]  /*1bc0*/  LDC.U8 R26, c[0x0][0x3d9] ;  /* 0x0000f640ff1a7b82 */ /* 0x000e620000000000 */
[----:B------:R-:W-:Y:S01]  /*1bd0*/  ISETP.GT.U32.AND P2, PT, R27, R36, PT ;  /* 0x000000241b00720c */ /* 0x000fe20003f44070 */
[----:B------:R-:W-:Y:S01]  /*1be0*/  @P4 VIADD R21, R21, 0x1 ;  /* 0x0000000115154836 */ /* 0x000fe20000000000 */
[----:B------:R-:W-:Y:S01]  /*1bf0*/  LEA.HI.SX32 R6, R3, 0x1, 0x1 ;  /* 0x0000000103067811 */ /* 0x000fe200078f0aff */
[----:B0-----:R-:W-:Y:S01]  /*1c00*/  FADD.FTZ R37, R28, R37 ;  /* 0x000000251c257221 */ /* 0x001fe20000010000 */
[----:B------:R-:W-:-:S07]  /*1c10*/  LOP3.LUT R28, R24, R31, RZ, 0x3c, !PT ;  /* 0x0000001f181c7212 */ /* 0x000fce00078e3cff */
[--C-:B------:R-:W-:Y:S01]  /*1c20*/  @!P3 IMAD.IADD R30, R30, 0x1, -R27.reuse ;  /* 0x000000011e1eb824 */ /* 0x100fe200078e0a1b */
[----:B------:R-:W-:Y:S01]  /*1c30*/  LOP3.LUT R24, R24, R17, RZ, 0x3c, !PT ;  /* 0x0000001118187212 */ /* 0x000fe200078e3cff */
[----:B------:R-:W0:Y:S01]  /*1c40*/  SHFL.BFLY PT, R8, R37, 0x1, 0x1f ;  /* 0x0c201f0025087f89 */ /* 0x000e2200000e0000 */
[----:B------:R-:W-:Y:S01]  /*1c50*/  ISETP.GE.AND P0, PT, R28, RZ, PT ;  /* 0x000000ff1c00720c */ /* 0x000fe20003f06270 */
[----:B------:R-:W-:Y:S01]  /*1c60*/  @!P2 IMAD.IADD R36, R36, 0x1, -R27 ;  /* 0x000000012424a824 */ /* 0x000fe200078e0a1b */
[----:B------:R-:W-:Y:S01]  /*1c70*/  SHF.R.S32.HI R28, RZ, 0x1f, R3 ;  /* 0x0000001fff1c7819 */ /* 0x000fe20000011403 */
[----:B------:R-:W-:Y:S01]  /*1c80*/  @!P3 VIADD R34, R34, 0x1 ;  /* 0x000000012222b836 */ /* 0x000fe20000000000 */
[-C--:B------:R-:W-:Y:S01]  /*1c90*/  ISETP.GE.U32.AND P4, PT, R30, R27.reuse, PT ;  /* 0x0000001b1e00720c */ /* 0x080fe20003f86070 */
[----:B------:R-:W-:Y:S01]  /*1ca0*/  @!P2 VIADD R35, R35, 0x1 ;  /* 0x000000012323a836 */ /* 0x000fe20000000000 */
[----:B------:R-:W-:Y:S01]  /*1cb0*/  ISETP.GE.AND P3, PT, R24, RZ, PT ;  /* 0x000000ff1800720c */ /* 0x000fe20003f66270 */
[----:B------:R-:W-:Y:S01]  /*1cc0*/  @!P5 IMAD.MOV R6, RZ, RZ, R28 ;  /* 0x000000ffff06d224 */ /* 0x000fe200078e021c */
[----:B------:R-:W-:Y:S01]  /*1cd0*/  ISETP.GE.U32.AND P5, PT, R36, R27, PT ;  /* 0x0000001b2400720c */ /* 0x000fe20003fa6070 */
[----:B------:R-:W-:Y:S01]  /*1ce0*/  IMAD.MOV.U32 R28, RZ, RZ, 0x7f800000 ;  /* 0x7f800000ff1c7424 */ /* 0x000fe200078e00ff */
[----:B-1----:R-:W-:-:S03]  /*1cf0*/  ISETP.NE.AND P2, PT, R26, RZ, PT ;  /* 0x000000ff1a00720c */ /* 0x002fc60003f45270 */
[----:B------:R-:W-:Y:S01]  /*1d00*/  @!P0 IMAD.MOV R21, RZ, RZ, -R21 ;  /* 0x000000ffff158224 */ /* 0x000fe200078e0a15 */
[----:B------:R-:W-:Y:S02]  /*1d10*/  @!P1 LOP3.LUT R21, RZ, R31, RZ, 0x33, !PT ;  /* 0x0000001fff159212 */ /* 0x000fe400078e33ff */
[----:B------:R-:W-:Y:S01]  /*1d20*/  ISETP.GE.AND P1, PT, R4, RZ, PT ;  /* 0x000000ff0400720c */ /* 0x000fe20003f26270 */
[----:B------:R-:W-:Y:S01]  /*1d30*/  @P4 VIADD R34, R34, 0x1 ;  /* 0x0000000122224836 */ /* 0x000fe20000000000 */
[C---:B------:R-:W-:Y:S02]  /*1d40*/  LOP3.LUT P4, RZ, R18.reuse, 0x7, RZ, 0xc0, !PT ;  /* 0x0000000712ff7812 */ /* 0x040fe4000788c0ff */
[----:B------:R-:W-:Y:S01]  /*1d50*/  LOP3.LUT R31, RZ, R17, RZ, 0x33, !PT ;  /* 0x00000011ff1f7212 */ /* 0x000fe200078e33ff */
[----:B------:R-:W-:Y:S01]  /*1d60*/  @P5 VIADD R35, R35, 0x1 ;  /* 0x0000000123235836 */ /* 0x000fe20000000000 */
[----:B------:R-:W-:Y:S01]  /*1d70*/  ISETP.GT.OR P4, PT, R18, 0x7f, P4 ;  /* 0x0000007f1200780c */ /* 0x000fe20002784670 */
[----:B0-----:R-:W-:Y:S01]  /*1d80*/  FADD.FTZ R8, R37, R8 ;  /* 0x0000000825087221 */ /* 0x001fe20000010000 */
[----:B------:R-:W-:Y:S01]  /*1d90*/  ISETP.NE.AND P5, PT, R17, RZ, PT ;  /* 0x000000ff1100720c */ /* 0x000fe20003fa5270 */
[----:B------:R-:W-:Y:S01]  /*1da0*/  IMAD.MOV.U32 R4, RZ, RZ, R35 ;  /* 0x000000ffff047224 */ /* 0x000fe200078e0023 */
[----:B------:R-:W-:-:S02]  /*1db0*/  SEL R9, R9, 0x1, !P2 ;  /* 0x0000000109097807 */ /* 0x000fc40005000000 */
[----:B------:R-:W-:Y:S01]  /*1dc0*/  FSETP.NE.FTZ.AND P0, PT, R8, RZ, PT ;  /* 0x000000ff0800720b */ /* 0x000fe20003f15000 */
[----:B------:R-:W-:Y:S01]  /*1dd0*/  @!P1 IMAD.MOV R34, RZ, RZ, -R34 ;  /* 0x000000ffff229224 */ /* 0x000fe200078e0a22 */
[----:B------:R-:W-:Y:S01]  /*1de0*/  ISETP.LT.U32.AND P1, PT, R22, R21, PT ;  /* 0x000000151600720c */ /* 0x000fe20003f21070 */
[----:B------:R-:W-:Y:S01]  /*1df0*/  @!P3 IMAD.MOV R4, RZ, RZ, -R4 ;  /* 0x000000ffff04b224 */ /* 0x000fe200078e0a04 */
[----:B------:R-:W-:Y:S02]  /*1e00*/  SHF.R.S32.HI R35, RZ, 0x1f, R21 ;  /* 0x0000001fff237819 */ /* 0x000fe40000011415 */
[C---:B------:R-:W-:Y:S02]  /*1e10*/  SEL R34, R31.reuse, R34, !P5 ;  /* 0x000000221f227207 */ /* 0x040fe40006800000 */
[----:B------:R-:W-:Y:S02]  /*1e20*/  SEL R24, R31, R4, !P5 ;  /* 0x000000041f187207 */ /* 0x000fe40006800000 */
[----:B------:R-:W-:Y:S01]  /*1e30*/  ISETP.LT.AND.EX P1, PT, R23, R35, PT, P1 ;  /* 0x000000231700720c */ /* 0x000fe20003f21310 */
[----:B------:R-:W-:-:S02]  /*1e40*/  IMAD R4, R34, R9, RZ ;  /* 0x0000000922047224 */ /* 0x000fc400078e02ff */
[----:B------:R0:W1:Y:S01]  /*1e50*/  @P0 MUFU.LG2 R27, R8 ;  /* 0x00000008001b0308 */ /* 0x0000620000000c00 */
[----:B------:R-:W-:Y:S01]  /*1e60*/  IMAD R31, R24, R9, RZ ;  /* 0x00000009181f7224 */ /* 0x000fe200078e02ff */
[----:B------:R-:W-:Y:S01]  /*1e70*/  SEL R9, R22, R21, P1 ;  /* 0x0000001516097207 */ /* 0x000fe20000800000 */
[----:B------:R-:W-:Y:S02]  /*1e80*/  IMAD R7, R7, R4, RZ ;  /* 0x0000000407077224 */ /* 0x000fe400078e02ff */
[----:B------:R-:W-:Y:S01]  /*1e90*/  IMAD R6, R31, R6, RZ ;  /* 0x000000061f067224 */ /* 0x000fe200078e02ff */
[----:B0-----:R-:W-:Y:S01]  /*1ea0*/  SEL R8, R23, R35, P1 ;  /* 0x0000002317087207 */ /* 0x001fe20000800000 */
[----:B-1----:R-:W-:Y:S01]  /*1eb0*/  @P0 FFMA.FTZ R28, R27, 0.69314718246459960938, R20 ;  /* 0x3f3172181b1c0823 */ /* 0x002fe20000010014 */
[----:B------:R-:W-:Y:S06]  /*1ec0*/  @P4 BRA `(.L_x_203) ;  /* 0x0000001c00184947 */ /* 0x000fec0003800000 */
[----:B------:R-:W-:Y:S01]  /*1ed0*/  ULDC.U8 UR4, c[0x0][0x3d8] ;  /* 0x0000f60000047ab9 */ /* 0x000fe20000000000 */
[----:B------:R-:W-:Y:S02]  /*1ee0*/  LEA.HI R4, R19, R18, RZ, 0x3 ;  /* 0x0000001213047211 */ /* 0x000fe400078f18ff */
[----:B------:R-:W-:Y:S02]  /*1ef0*/  ISETP.NE.AND P1, PT, RZ, UR4, PT ;  /* 0x00000004ff007c0c */ /* 0x000fe4000bf25270 */
[----:B------:R-:W-:-:S04]  /*1f00*/  SHF.R.S32.HI R4, RZ, 0x3, R4 ;  /* 0x00000003ff047819 */ /* 0x000fc80000011404 */
[----:B------:R-:W-:-:S04]  /*1f10*/  IADD3 R30, P0, R4, UR7, RZ ;  /* 0x00000007041e7c10 */ /* 0x000fc8000ff1e0ff */
[----:B------:R-:W-:-:S03]  /*1f20*/  LEA.HI.X.SX32 R31, R4, UR6, 0x1, P0 ;  /* 0x00000006041f7c11 */ /* 0x000fc600080f0eff */
[----:B------:R-:W-:Y:S06]  /*1f30*/  @!P1 BRA `(.L_x_204) ;  /* 0x0000001800ec9947 */ /* 0x000fec0003800000 */
        /* <DEDUP_REMOVED lines=41> */
.L_x_206:
        /* <DEDUP_REMOVED lines=22> */
.L_x_207:
[----:B------:R-:W-:Y:S05]  /*2330*/  BSYNC B0 ;  /* 0x0000000000007941 */ /* 0x000fea0003800000 */
.L_x_205:
[----:B------:R-:W-:Y:S01]  /*2340*/  LOP3.LUT R19, R17, R0, RZ, 0xfc, !PT ;  /* 0x0000000011137212 */ /* 0x000fe200078efcff */
[----:B------:R-:W-:Y:S03]  /*2350*/  BSSY B0, `(.L_x_208) ;  /* 0x0000028000007945 */ /* 0x000fe60003800000 */
[----:B------:R-:W-:-:S13]  /*2360*/  ISETP.NE.U32.AND P0, PT, R19, RZ, PT ;  /* 0x000000ff1300720c */ /* 0x000fda0003f05070 */
[----:B------:R-:W-:Y:S05]  /*2370*/  @!P0 BRA `(.L_x_209) ;  /* 0x00000000003c8947 */ /* 0x000fea0003800000 */
[----:B------:R-:W-:Y:S01]  /*2380*/  IMAD.MOV.U32 R24, RZ, RZ, R25 ;  /* 0x000000ffff187224 */ /* 0x000fe200078e0019 */
[----:B------:R-:W-:Y:S02]  /*2390*/  MOV R23, R0 ;  /* 0x0000000000177202 */ /* 0x000fe40000000f00 */
[----:B------:R-:W-:Y:S02]  /*23a0*/  MOV R22, 0x23c0 ;  /* 0x000023c000167802 */ /* 0x000fe40000000f00 */
[----:B------:R-:W-:Y:S05]  /*23b0*/  CALL.REL.NOINC `($__internal_4_$__cuda_sm20_div_s64) ;  /* 0x0000002000547944 */ /* 0x000fea0003c00000 */
        /* <DEDUP_REMOVED lines=11> */
.L_x_209:
        /* <DEDUP_REMOVED lines=22> */
.L_x_210:
[----:B------:R-:W-:Y:S05]  /*25d0*/  BSYNC B0 ;  /* 0x0000000000007941 */ /* 0x000fea0003800000 */
.L_x_208:
        /* <DEDUP_REMOVED lines=11> */
[----:B------:R-:W-:Y:S05]  /*2690*/  CALL.REL.NOINC `($__internal_4_$__cuda_sm20_div_s64) ;  /* 0x0000001c009c7944 */ /* 0x000fea0003c00000 */
[----:B------:R-:W-:-:S04]  /*26a0*/  IADD3 R17, P0, RZ, -R20, RZ ;  /* 0x80000014ff117210 */ /* 0x000fc80007f1e0ff */
[----:B------:R-:W-:Y:S01]  /*26b0*/  IADD3.X R18, RZ, ~R21, RZ, P0, !PT ;  /* 0x80000015ff127210 */ /* 0x000fe200007fe4ff */
[----:B------:R-:W-:-:S04]  /*26c0*/  IMAD.WIDE.U32 R36, R5, R17, R36 ;  /* 0x0000001105247225 */ /* 0x000fc800078e0024 */
[----:B------:R-:W-:-:S04]  /*26d0*/  IMAD R18, R18, R5, RZ ;  /* 0x0000000512127224 */ /* 0x000fc800078e02ff */
[----:B------:R-:W-:-:S05]  /*26e0*/  IMAD R4, R4, R17, R18 ;  /* 0x0000001104047224 */ /* 0x000fca00078e0212 */
[----:B------:R-:W-:Y:S01]  /*26f0*/  IADD3 R4, R37, R4, RZ ;  /* 0x0000000425047210 */ /* 0x000fe20007ffe0ff */
[----:B------:R-:W-:Y:S05]  /*2700*/  BRA `(.L_x_213) ;  /* 0x0000000000587947 */ /* 0x000fea0003800000 */
.L_x_212:
        /* <DEDUP_REMOVED lines=22> */
.L_x_213:
[----:B------:R-:W-:Y:S05]  /*2870*/  BSYNC B0 ;  /* 0x0000000000007941 */ /* 0x000fea0003800000 */
.L_x_211:
        /* <DEDUP_REMOVED lines=38> */
[----:B------:R-:W-:Y:S05]  /*2ae0*/  CALL.REL.NOINC `($__internal_4_$__cuda_sm20_div_s64) ;  /* 0x0000001800887944 */ /* 0x000fea0003c00000 */
        /* <DEDUP_REMOVED lines=12> */
.L_x_215:
[----:B------:R-:W0:Y:S01]  /*2bb0*/  I2F.U32.RP R20, R40 ;  /* 0x0000002800147306 */ /* 0x000e220000209000 */
[----:B------:R-:W-:Y:S01]  /*2bc0*/  ISETP.NE.U32.AND P0, PT, R40, RZ, PT ;  /* 0x000000ff2800720c */ /* 0x000fe20003f05070 */
[----:B------:R-:W-:-:S06]  /*2bd0*/  IMAD.MOV.U32 R41, RZ, RZ, RZ ;  /* 0x000000ffff297224 */ /* 0x000fcc00078e00ff */
        /* <DEDUP_REMOVED lines=20> */
.L_x_216:
[----:B------:R-:W-:Y:S05]  /*2d20*/  BSYNC B0 ;  /* 0x0000000000007941 */ /* 0x000fea0003800000 */
.L_x_214:
        /* <DEDUP_REMOVED lines=19> */
.L_x_218:
        /* <DEDUP_REMOVED lines=22> */
.L_x_219:
[----:B------:R-:W-:Y:S05]  /*2fc0*/  BSYNC B0 ;  /* 0x0000000000007941 */ /* 0x000fea0003800000 */
.L_x_217:
        /* <DEDUP_REMOVED lines=20> */
.L_x_221:
        /* <DEDUP_REMOVED lines=23> */
.L_x_222:
[----:B------:R-:W-:Y:S05]  /*3280*/  BSYNC B0 ;  /* 0x0000000000007941 */ /* 0x000fea0003800000 */
.L_x_220:
[----:B------:R-:W-:Y:S01]  /*3290*/  LOP3.LUT R19, R41, R10, RZ, 0xfc, !PT ;  /* 0x0000000a29137212 */ /* 0x000fe200078efcff */
[----:B------:R-:W-:Y:S01]  /*32a0*/  ULDC UR4, c[0x0][0x2c4] ;  /* 0x0000b10000047ab9 */ /* 0x000fe20000000800 */
[----:B------:R-:W-:Y:S01]  /*32b0*/  SHF.R.S32.HI R18, RZ, 0x1f, R7 ;  /* 0x0000001fff127819 */ /* 0x000fe20000011407 */
[-C--:B------:R-:W-:Y:S01]  /*32c0*/  IMAD R17, R21, R7.reuse, RZ ;  /* 0x0000000715117224 */ /* 0x080fe200078e02ff */
[----:B------:R-:W-:Y:S01]  /*32d0*/  ISETP.NE.U32.AND P0, PT, R19, RZ, PT ;  /* 0x000000ff1300720c */ /* 0x000fe20003f05070 */
[----:B------:R-:W-:Y:S01]  /*32e0*/  IMAD R44, R25, UR4, RZ ;  /* 0x00000004192c7c24 */ /* 0x000fe2000f8e02ff */
[----:B------:R-:W-:Y:S01]  /*32f0*/  SHF.R.S32.HI R21, RZ, 0x1f, R2 ;  /* 0x0000001fff157819 */ /* 0x000fe20000011402 */
[----:B------:R-:W-:Y:S01]  /*3300*/  IMAD.WIDE.U32 R42, R20, R7, RZ ;  /* 0x00000007142a7225 */ /* 0x000fe200078e00ff */
[----:B------:R-:W-:Y:S03]  /*3310*/  BSSY B0, `(.L_x_223) ;  /* 0x0000036000007945 */ /* 0x000fe60003800000 */
[----:B------:R-:W-:Y:S01]  /*3320*/  IMAD R7, R18, R20, R17 ;  /* 0x0000001412077224 */ /* 0x000fe200078e0211 */
[----:B------:R-:W-:Y:S01]  /*3330*/  SHF.R.S32.HI R17, RZ, 0x1f, R44 ;  /* 0x0000001fff117819 */ /* 0x000fe2000001142c */
[----:B------:R-:W-:-:S02]  /*3340*/  IMAD R13, R13, R2, RZ ;  /* 0x000000020d0d7224 */ /* 0x000fc400078e02ff */
[----:B------:R-:W-:Y:S01]  /*3350*/  IMAD R18, R15, R44, RZ ;  /* 0x0000002c0f127224 */ /* 0x000fe200078e02ff */
[----:B------:R-:W-:Y:S01]  /*3360*/  IADD3 R7, R43, R7, RZ ;  /* 0x000000072b077210 */ /* 0x000fe20007ffe0ff */
[----:B------:R-:W-:Y:S02]  /*3370*/  IMAD R13, R21, R14, R13 ;  /* 0x0000000e150d7224 */ /* 0x000fe400078e020d */
        /* <DEDUP_REMOVED lines=24> */
.L_x_224:
        /* <DEDUP_REMOVED lines=23> */
.L_x_225:
[----:B------:R-:W-:Y:S05]  /*3670*/  BSYNC B0 ;  /* 0x0000000000007941 */ /* 0x000fea0003800000 */
.L_x_223:
        /* <DEDUP_REMOVED lines=26> */
.L_x_227:
        /* <DEDUP_REMOVED lines=23> */
.L_x_228:
[----:B------:R-:W-:Y:S05]  /*3990*/  BSYNC B0 ;  /* 0x0000000000007941 */ /* 0x000fea0003800000 */
.L_x_226:
[----:B------:R-:W-:Y:S01]  /*39a0*/  IADD3 R31, P1, P0, R36, R32, R30 ;  /* 0x00000020241f7210 */ /* 0x000fe2000783e01e */
[----:B------:R-:W-:-:S03]  /*39b0*/  ULDC.64 UR4, c[0x0][0x2b0] ;  /* 0x0000ac0000047ab9 */ /* 0x000fc60000000a00 */
[----:B------:R-:W-:Y:S02]  /*39c0*/  IADD3 R31, P3, P2, R42, R31, R44 ;  /* 0x0000001f2a1f7210 */ /* 0x000fe40007a7e02c */
[----:B------:R-:W-:Y:S01]  /*39d0*/  IADD3.X R0, R4, R5, R0, P1, P0 ;  /* 0x0000000504007210 */ /* 0x000fe20000fe0400 */
[----:B------:R-:W-:Y:S01]  /*39e0*/  IMAD R5, R21, R6, RZ ;  /* 0x0000000615057224 */ /* 0x000fe200078e02ff */
[----:B------:R-:W-:Y:S02]  /*39f0*/  IADD3 R14, P1, P0, R46, R31, R14 ;  /* 0x0000001f2e0e7210 */ /* 0x000fe4000783e00e */
[----:B------:R-:W-:Y:S02]  /*3a00*/  IADD3.X R0, R7, R0, R2, P3, P2 ;  /* 0x0000000007007210 */ /* 0x000fe40001fe4402 */
[----:B------:R-:W-:Y:S02]  /*3a10*/  SHF.R.S32.HI R2, RZ, 0x1f, R6 ;  /* 0x0000001fff027819 */ /* 0x000fe40000011406 */
[----:B------:R-:W-:-:S02]  /*3a20*/  IADD3.X R15, R10, R0, R13, P1, P0 ;  /* 0x000000000a0f7210 */ /* 0x000fc40000fe040d */
[----:B------:R-:W-:Y:S01]  /*3a30*/  SHF.R.S32.HI R0, RZ, 0x1f, R3 ;  /* 0x0000001fff007819 */ /* 0x000fe20000011403 */
[-C--:B------:R-:W-:Y:S02]  /*3a40*/  IMAD R2, R2, R20.reuse, R5 ;  /* 0x0000001402027224 */ /* 0x080fe400078e0205 */
[----:B------:R-:W-:-:S04]  /*3a50*/  IMAD.WIDE.U32 R14, R6, R20, R14 ;  /* 0x00000014060e7225 */ /* 0x000fc800078e000e */
[----:B------:R-:W-:Y:S02]  /*3a60*/  IMAD R5, R8, R3, RZ ;  /* 0x0000000308057224 */ /* 0x000fe400078e02ff */
        /* <DEDUP_REMOVED lines=8> */
.L_x_204:
[----:B------:R-:W-:Y:S02]  /*3af0*/  ULDC.64 UR4, c[0x0][0x2b0] ;  /* 0x0000ac0000047ab9 */ /* 0x000fe40000000a00 */
[----:B------:R-:W-:-:S04]  /*3b00*/  LEA R2, P0, R30, UR4, 0x2 ;  /* 0x000000041e027c11 */ /* 0x000fc8000f8010ff */
[----:B------:R-:W-:-:S05]  /*3b10*/  LEA.HI.X R3, R30, UR5, R31, 0x2, P0 ;  /* 0x000000051e037c11 */ /* 0x000fca00080f141f */
[----:B------:R0:W-:Y:S04]  /*3b20*/  STG.E desc[UR8][R2.64], R28 ;  /* 0x0000001c02007986 */ /* 0x0001e8000c101908 */
.L_x_203:
[----:B------:R-:W-:Y:S05]  /*3b30*/  BSYNC B1 ;  /* 0x0000000000017941 */ /* 0x000fea0003800000 */
.L_x_202:
[----:B------:R-:W2:Y:S01]  /*3b40*/  S2R R0, SR_TID.X ;  /* 0x0000000000007919 */ /* 0x000ea20000002100 */
[----:B01----:R-:W0:Y:S01]  /*3b50*/  LDC R3, c[0x0][0x3c4] ;  /* 0x0000f100ff037b82 */ /* 0x003e220000000800 */
[----:B------:R-:W-:Y:S01]  /*3b60*/  BSSY B0, `(.L_x_229) ;  /* 0x0000012000007945 */ /* 0x000fe20003800000 */
[----:B--2---:R-:W-:-:S04]  /*3b70*/  SHF.R.S32.HI R13, RZ, 0x1f, R0 ;  /* 0x0000001fff0d7819 */ /* 0x004fc80000011400 */
[----:B------:R-:W-:-:S04]  /*3b80*/  LEA.HI R13, R13, R0, RZ, 0x3 ;  /* 0x000000000d0d7211 */ /* 0x000fc800078f18ff */
[----:B------:R-:W-:-:S05]  /*3b90*/  LOP3.LUT R5, R13, 0xfffffff8, RZ, 0xc0, !PT ;  /* 0xfffffff80d057812 */ /* 0x000fca00078ec0ff */
[----:B------:R-:W-:-:S05]  /*3ba0*/  IMAD.IADD R16, R0, 0x1, -R5 ;  /* 0x0000000100107824 */ /* 0x000fca00078e0a05 */
[----:B0-----:R-:W-:-:S04]  /*3bb0*/  ISETP.GE.AND P0, PT, R16, R3, PT ;  /* 0x000000031000720c */ /* 0x001fc80003f06270 */
[----:B------:R-:W-:-:S13]  /*3bc0*/  ISETP.LT.AND P0, PT, R0, 0x80, !P0 ;  /* 0x000000800000780c */ /* 0x000fda0004701270 */
[----:B------:R-:W-:Y:S05]  /*3bd0*/  @!P0 BRA `(.L_x_230) ;  /* 0x0000000000288947 */ /* 0x000fea0003800000 */
[----:B------:R-:W0:Y:S01]  /*3be0*/  S2R R0, SR_CgaCtaId ;  /* 0x0000000000007919 */ /* 0x000e220000008800 */
[----:B------:R-:W-:Y:S01]  /*3bf0*/  FADD.FTZ R2, -R28, R29 ;  /* 0x0000001d1c027221 */ /* 0x000fe20000010100 */
[----:B------:R-:W-:-:S03]  /*3c00*/  MOV R5, 0x400 ;  /* 0x0000040000057802 */ /* 0x000fc60000000f00 */
[----:B------:R-:W-:-:S06]  /*3c10*/  FMUL.FTZ R2, R2, 1.4426950216293334961 ;  /* 0x3fb8aa3b02027820 */ /* 0x000fcc0000410000 */
[----:B------:R-:W1:Y:S01]  /*3c20*/  MUFU.EX2 R2, R2 ;  /* 0x0000000200027308 */ /* 0x000e620000000800 */
[----:B0-----:R-:W-:-:S05]  /*3c30*/  LEA R5, R0, R5, 0x18 ;  /* 0x0000000500057211 */ /* 0x001fca00078ec0ff */
[----:B------:R-:W-:Y:S01]  /*3c40*/  IMAD R0, R16, 0x44, R5 ;  /* 0x0000004410007824 */ /* 0x000fe200078e0205 */
[----:B------:R-:W-:-:S04]  /*3c50*/  SHF.R.S32.HI R5, RZ, 0x3, R13 ;  /* 0x00000003ff057819 */ /* 0x000fc8000001140d */
[----:B------:R-:W-:-:S05]  /*3c60*/  LEA R5, R5, R0, 0x2 ;  /* 0x0000000005057211 */ /* 0x000fca00078e10ff */
[----:B-1----:R0:W-:Y:S02]  /*3c70*/  STS [R5], R2 ;  /* 0x0000000205007388 */ /* 0x0021e40000000800 */
.L_x_230:
[----:B------:R-:W-:Y:S05]  /*3c80*/  BSYNC B0 ;  /* 0x0000000000007941 */ /* 0x000fea0003800000 */
.L_x_229:
[----:B------:R-:W-:Y:S01]  /*3c90*/  BAR.SYNC.DEFER_BLOCKING 0x0 ;  /* 0x0000000000007b1d */ /* 0x000fe20000010000 */
[----:B------:R-:W-:Y:S02]  /*3ca0*/  ISETP.GE.AND P0, PT, R3, 0x1, PT ;  /* 0x000000010300780c */ /* 0x000fe40003f06270 */
[----:B0-----:R-:W-:Y:S01]  /*3cb0*/  CS2R R2, SRZ ;  /* 0x0000000000027805 */ /* 0x001fe2000001ff00 */
[----:B------:R-:W-:Y:S01]  /*3cc0*/  IMAD.MOV.U32 R5, RZ, RZ, RZ ;  /* 0x000000ffff057224 */ /* 0x000fe200078e00ff */
[----:B------:R-:W-:Y:S01]  /*3cd0*/  SHF.R.S32.HI R13, RZ, 0x3, R13 ;  /* 0x00000003ff0d7819 */ /* 0x000fe2000001140d */
[----:B------:R-:W-:Y:S02]  /*3ce0*/  IMAD.MOV.U32 R0, RZ, RZ, RZ ;  /* 0x000000ffff007224 */ /* 0x000fe400078e00ff */
[----:B------:R-:W-:-:S06]  /*3cf0*/  IMAD.SHL.U32 R16, R16, 0x4, RZ ;  /* 0x0000000410107824 */ /* 0x000fcc00078e00ff */
[----:B------:R-:W-:Y:S05]  /*3d00*/  @!P0 BRA `(.L_x_231) ;  /* 0x0000000000a88947 */ /* 0x000fea0003800000 */
[----:B------:R-:W0:Y:S01]  /*3d10*/  S2UR UR6, SR_CgaCtaId ;  /* 0x00000000000679c3 */ /* 0x000e220000008800 */
[----:B------:R-:W-:Y:S01]  /*3d20*/  ULDC UR10, c[0x0][0x2dc] ;  /* 0x0000b700000a7ab9 */ /* 0x000fe20000000800 */
[----:B------:R-:W-:Y:S01]  /*3d30*/  IMAD R15, R13, 0x20, R16 ;  /* 0x000000200d0f7824 */ /* 0x000fe200078e0210 */
        /* <DEDUP_REMOVED lines=20> */
.L_x_234:
        /* <DEDUP_REMOVED lines=9> */
[----:B------:R1:W5:Y:S02]  /*3f10*/  @!P0 LDG.E.128 R8, desc[UR8][R14.64] ;  /* 0x000000080e088981 */ /* 0x000364000c1e1d00 */
.L_x_233:
[----:B------:R-:W-:Y:S05]  /*3f20*/  BSYNC B0 ;  /* 0x0000000000007941 */ /* 0x000fea0003800000 */
.L_x_232:
[----:B-1----:R-:W-:Y:S01]  /*3f30*/  IADD3 R14, P0, R18, R14, RZ ;  /* 0x0000000e120e7210 */ /* 0x002fe20007f1e0ff */
[----:B--2--5:R-:W-:Y:S01]  /*3f40*/  FFMA.FTZ R3, R4, R8, R3 ;  /* 0x0000000804037223 */ /* 0x024fe20000010003 */
[----:B0-----:R-:W-:Y:S01]  /*3f50*/  IADD3 R6, R6, 0x44, RZ ;  /* 0x0000004406067810 */ /* 0x001fe20007ffe0ff */
[C---:B------:R-:W-:Y:S01]  /*3f60*/  FFMA.FTZ R0, R4.reuse, R9, R0 ;  /* 0x0000000904007223 */ /* 0x040fe20000010000 */
[C---:B------:R-:W-:Y:S01]  /*3f70*/  FFMA.FTZ R5, R4.reuse, R10, R5 ;  /* 0x0000000a04057223 */ /* 0x040fe20000010005 */
[----:B------:R-:W-:Y:S01]  /*3f80*/  IADD3.X R15, R19, R15, RZ, P0, !PT ;  /* 0x0000000f130f7210 */ /* 0x000fe200007fe4ff */
[----:B------:R-:W-:Y:S01]  /*3f90*/  FFMA.FTZ R2, R4, R11, R2 ;  /* 0x0000000b04027223 */ /* 0x000fe20000010002 */
[----:B------:R-:W-:Y:S06]  /*3fa0*/  @!P1 BRA `(.L_x_234) ;  /* 0xfffffffc00b49947 */ /* 0x000fec000383ffff */
.L_x_231:
        /* <DEDUP_REMOVED lines=18> */
[----:B0-----:R-:W-:-:S06]  /*40d0*/  VIADD R14, R14, 0xffffffe ;  /* 0x0ffffffe0e0e7836 */ /* 0x001fcc0000000000 */
[----:B------:R-:W0:Y:S02]  /*40e0*/  F2I.FTZ.U32.TRUNC.NTZ R7, R14 ;  /* 0x0000000e00077305 */ /* 0x000e24000021f000 */
[----:B0-----:R-:W-:-:S04]  /*40f0*/  IMAD.MOV R6, RZ, RZ, -R7 ;  /* 0x000000ffff067224 */ /* 0x001fc800078e0a07 */
[----:B------:R-:W-:Y:S01]  /*4100*/  IMAD R11, R6, R9, RZ ;  /* 0x00000009060b7224 */ /* 0x000fe200078e02ff */
[----:B------:R-:W-:-:S10]  /*4110*/  HFMA2.MMA R6, -RZ, RZ, 0, 0 ;  /* 0x00000000ff067435 */ /* 0x000fd400000001ff */
[----:B------:R-:W-:Y:S01]  /*4120*/  IMAD.HI.U32 R11, R7, R11, R6 ;  /* 0x0000000b070b7227 */ /* 0x000fe200078e0006 */
[----:B------:R-:W-:-:S04]  /*4130*/  IABS R7, R8 ;  /* 0x0000000800077213 */ /* 0x000fc80000000000 */
[----:B------:R-:W0:Y:S01]  /*4140*/  I2F.RP R6, R7 ;  /* 0x0000000700067306 */ /* 0x000e220000209400 */
[----:B------:R-:W-:-:S04]  /*4150*/  IMAD.HI.U32 R11, R11, R12, RZ ;  /* 0x0000000c0b0b7227 */ /* 0x000fc800078e00ff */
[----:B------:R-:W-:-:S05]  /*4160*/  IMAD R10, R11, R10, R12 ;  /* 0x0000000a0b0a7224 */ /* 0x000fca00078e020c */
[----:B------:R-:W-:Y:S01]  /*4170*/  ISETP.GT.U32.AND P1, PT, R9, R10, PT ;  /* 0x0000000a0900720c */ /* 0x000fe20003f24070 */
[----:B0-----:R-:W0:-:S12]  /*4180*/  MUFU.RCP R6, R6 ;  /* 0x0000000600067308 */ /* 0x001e180000001000 */
[----:B------:R-:W-:Y:S01]  /*4190*/  @!P1 IMAD.IADD R10, R10, 0x1, -R9 ;  /* 0x000000010a0a9824 */ /* 0x000fe200078e0a09 */
[----:B------:R-:W-:Y:S02]  /*41a0*/  @!P1 IADD3 R11, R11, 0x1, RZ ;  /* 0x000000010b0b9810 */ /* 0x000fe40007ffe0ff */
[----:B------:R-:W-:Y:S02]  /*41b0*/  ISETP.NE.AND P1, PT, R4, RZ, PT ;  /* 0x000000ff0400720c */ /* 0x000fe40003f25270 */
[----:B------:R-:W-:Y:S02]  /*41c0*/  ISETP.GE.U32.AND P2, PT, R10, R9, PT ;  /* 0x000000090a00720c */ /* 0x000fe40003f46070 */
[----:B------:R-:W-:Y:S01]  /*41d0*/  LOP3.LUT R9, R13, R4, RZ, 0x3c, !PT ;  /* 0x000000040d097212 */ /* 0x000fe200078e3cff */
[----:B0-----:R-:W-:-:S03]  /*41e0*/  VIADD R18, R6, 0xffffffe ;  /* 0x0ffffffe06127836 */ /* 0x001fc60000000000 */
[----:B------:R-:W-:Y:S01]  /*41f0*/  ISETP.GE.AND P0, PT, R9, RZ, PT ;  /* 0x000000ff0900720c */ /* 0x000fe20003f06270 */
[----:B------:R-:W0:Y:S06]  /*4200*/  F2I.FTZ.U32.TRUNC.NTZ R19, R18 ;  /* 0x0000001200137305 */ /* 0x000e2c000021f000 */
[----:B------:R-:W-:-:S06]  /*4210*/  @P2 VIADD R11, R11, 0x1 ;  /* 0x000000010b0b2836 */ /* 0x000fcc0000000000 */
[----:B------:R-:W-:Y:S02]  /*4220*/  @!P0 IADD3 R11, -R11, RZ, RZ ;  /* 0x000000ff0b0b8210 */ /* 0x000fe40007ffe1ff */
[-C--:B------:R-:W-:Y:S01]  /*4230*/  @!P1 LOP3.LUT R11, RZ, R4.reuse, RZ, 0x33, !PT ;  /* 0x00000004ff0b9212 */ /* 0x080fe200078e33ff */
[----:B0-----:R-:W-:Y:S02]  /*4240*/  IMAD.MOV R6, RZ, RZ, -R19 ;  /* 0x000000ffff067224 */ /* 0x001fe400078e0a13 */
[----:B------:R-:W-:Y:S02]  /*4250*/  IMAD.MOV.U32 R18, RZ, RZ, RZ ;  /* 0x000000ffff127224 */ /* 0x000fe400078e00ff */
[C---:B------:R-:W-:Y:S02]  /*4260*/  IMAD R9, R11.reuse, R4, RZ ;  /* 0x000000040b097224 */ /* 0x040fe400078e02ff */
[----:B------:R-:W-:Y:S02]  /*4270*/  IMAD R6, R6, R7, RZ ;  /* 0x0000000706067224 */ /* 0x000fe400078e02ff */
[----:B------:R-:W-:Y:S01]  /*4280*/  IMAD.WIDE.U32 R16, R11, UR4, R16 ;  /* 0x000000040b107c25 */ /* 0x000fe2000f8e0010 */
[----:B------:R-:W-:-:S03]  /*4290*/  IADD3 R15, R13, -R9, RZ ;  /* 0x800000090d0f7210 */ /* 0x000fc60007ffe0ff */
[----:B------:R-:W-:Y:S01]  /*42a0*/  IMAD.HI.U32 R6, R19, R6, R18 ;  /* 0x0000000613067227 */ /* 0x000fe200078e0012 */
        /* <DEDUP_REMOVED lines=23> */
[----:B------:R-:W-:Y:S01]  /*4420*/  IMAD R7, R4, UR4, RZ ;  /* 0x0000000404077c24 */ /* 0x000fe2000f8e02ff */
[----:B------:R-:W-:-:S03]  /*4430*/  F2FP.BF16.F32.PACK_AB R4, R0, R3 ;  /* 0x000000030004723e */ /* 0x000fc600000010ff */
[----:B------:R-:W-:Y:S01]  /*4440*/  IMAD R9, R10, UR5, R7 ;  /* 0x000000050a097c24 */ /* 0x000fe2000f8e0207 */
[----:B------:R-:W-:Y:S01]  /*4450*/  SHF.R.S32.HI R7, RZ, 0x1f, R8 ;  /* 0x0000001fff077819 */ /* 0x000fe20000011408 */
[----:B------:R-:W-:Y:S02]  /*4460*/  ULDC.64 UR4, c[0x0][0x298] ;  /* 0x0000a60000047ab9 */ /* 0x000fe40000000a00 */
[----:B------:R-:W-:Y:S02]  /*4470*/  IMAD.IADD R17, R17, 0x1, R9 ;  /* 0x0000000111117824 */ /* 0x000fe400078e0209 */
[----:B------:R-:W-:-:S04]  /*4480*/  IMAD R7, R7, UR4, RZ ;  /* 0x0000000407077c24 */ /* 0x000fc8000f8e02ff */
        /* <DEDUP_REMOVED lines=8> */
        .weak           $__internal_4_$__cuda_sm20_div_s64
        .type           $__internal_4_$__cuda_sm20_div_s64,@function
        .size           $__internal_4_$__cuda_sm20_div_s64,(.L_x_5280 - $__internal_4_$__cuda_sm20_div_s64)
$__internal_4_$__cuda_sm20_div_s64:
        /* <DEDUP_REMOVED lines=29> */
[----:B------:R-:W-:-:S04]  /*46e0*/  IMAD.X R26, RZ, RZ, ~R26, P0 ;  /* 0x000000ffff1a7224 */ /* 0x000fc800000e0e1a */
[----:B------:R-:W-:-:S04]  /*46f0*/  IMAD.WIDE.U32 R34, P5, R35, R26, R34 ;  /* 0x0000001a23227225 */ /* 0x000fc800078a0022 */
[C---:B------:R-:W-:Y:S02]  /*4700*/  IMAD R21, R27.reuse, R26, RZ ;  /* 0x0000001a1b157224 */ /* 0x040fe400078e02ff */
[----:B------:R-:W-:-:S04]  /*4710*/  IMAD.HI.U32 R20, P4, R27, R20, R34 ;  /* 0x000000141b147227 */ /* 0x000fc80007880022 */
[----:B------:R-:W-:Y:S01]  /*4720*/  IMAD.HI.U32 R19, R27, R26, RZ ;  /* 0x0000001a1b137227 */ /* 0x000fe200078e00ff */
[----:B------:R-:W-:Y:S02]  /*4730*/  IADD3 R21, P3, R21, R20, RZ ;  /* 0x0000001415157210 */ /* 0x000fe40007f7e0ff */
[-C--:B------:R-:W-:Y:S01]  /*4740*/  IADD3 R20, P0, RZ, -R18.reuse, RZ ;  /* 0x80000012ff147210 */ /* 0x080fe20007f1e0ff */
[----:B------:R-:W-:Y:S02]  /*4750*/  IMAD.X R27, R19, 0x1, R27, P5 ;  /* 0x00000001131b7824 */ /* 0x000fe400028e061b */
[----:B------:R-:W-:Y:S01]  /*4760*/  IMAD.MOV.U32 R35, RZ, RZ, RZ ;  /* 0x000000ffff237224 */ /* 0x000fe200078e00ff */
[----:B------:R-:W-:Y:S02]  /*4770*/  SEL R20, R20, R18, !P1 ;  /* 0x0000001214147207 */ /* 0x000fe40004800000 */
[----:B------:R-:W-:-:S03]  /*4780*/  IADD3.X R26, RZ, ~R17, RZ, P0, !PT ;  /* 0x80000011ff1a7210 */ /* 0x000fc600007fe4ff */
[----:B------:R-:W-:Y:S01]  /*4790*/  IMAD.HI.U32 R34, R21, R20, RZ ;  /* 0x0000001415227227 */ /* 0x000fe200078e00ff */
[----:B------:R-:W-:Y:S02]  /*47a0*/  SEL R19, R26, R17, !P1 ;  /* 0x000000111a137207 */ /* 0x000fe40004800000 */
        /* <DEDUP_REMOVED lines=12> */
[-C--:B------:R-:W-:Y:S01]  /*4870*/  IMAD R34, R26, R38.reuse, R21 ;  /* 0x000000261a227224 */ /* 0x080fe200078e0215 */
[----:B------:R-:W-:-:S04]  /*4880*/  IADD3 R21, P3, R20, -R38, RZ ;  /* 0x8000002614157210 */ /* 0x000fc80007f7e0ff */
[----:B------:R-:W-:Y:S02]  /*4890*/  IADD3.X R19, ~R34, R19, RZ, P0, !PT ;  /* 0x0000001322137210 */ /* 0x000fe400007fe5ff */
[----:B------:R-:W-:Y:S02]  /*48a0*/  IADD3 R34, P1, R27, 0x1, RZ ;  /* 0x000000011b227810 */ /* 0x000fe40007f3e0ff */
[----:B------:R-:W-:-:S04]  /*48b0*/  ISETP.GE.U32.AND.EX P4, PT, R19, R39, PT, P4 ;  /* 0x000000271300720c */ /* 0x000fc80003f86140 */
[----:B------:R-:W-:Y:S01]  /*48c0*/  SEL R21, R21, R20, P4 ;  /* 0x0000001415157207 */ /* 0x000fe20002000000 */
[----:B------:R-:W-:Y:S01]  /*48d0*/  IMAD.X R20, R19, 0x1, ~R39, P3 ;  /* 0x0000000113147824 */ /* 0x000fe200018e0e27 */
[----:B------:R-:W-:Y:S02]  /*48e0*/  SEL R34, R34, R27, P4 ;  /* 0x0000001b22227207 */ /* 0x000fe40002000000 */
[----:B------:R-:W-:Y:S01]  /*48f0*/  ISETP.GE.U32.AND P0, PT, R21, R38, PT ;  /* 0x000000261500720c */ /* 0x000fe20003f06070 */
[----:B------:R-:W-:Y:S01]  /*4900*/  IMAD.X R21, RZ, RZ, R26, P1 ;  /* 0x000000ffff157224 */ /* 0x000fe200008e061a */
[----:B------:R-:W-:Y:S02]  /*4910*/  SEL R19, R20, R19, P4 ;  /* 0x0000001314137207 */ /* 0x000fe40002000000 */
[----:B------:R-:W-:Y:S02]  /*4920*/  IADD3 R27, P1, R34, 0x1, RZ ;  /* 0x00000001221b7810 */ /* 0x000fe40007f3e0ff */
[----:B------:R-:W-:Y:S01]  /*4930*/  SEL R21, R21, R26, P4 ;  /* 0x0000001a15157207 */ /* 0x000fe20002000000 */
[----:B------:R-:W-:Y:S01]  /*4940*/  IMAD.MOV.U32 R26, RZ, RZ, R22 ;  /* 0x000000ffff1a7224 */ /* 0x000fe200078e0016 */
[----:B------:R-:W-:-:S02]  /*4950*/  ISETP.GE.U32.AND.EX P0, PT, R19, R39, PT, P0 ;  /* 0x000000271300720c */ /* 0x000fc40003f06100 */
[----:B------:R-:W-:Y:S01]  /*4960*/  LOP3.LUT R19, R23, R17, RZ, 0x3c, !PT ;  /* 0x0000001117137212 */ /* 0x000fe200078e3cff */
[----:B------:R-:W-:Y:S01]  /*4970*/  IMAD.X R20, RZ, RZ, R21, P1 ;  /* 0x000000ffff147224 */ /* 0x000fe200008e0615 */
[----:B------:R-:W-:Y:S02]  /*4980*/  SEL R27, R27, R34, P0 ;  /* 0x000000221b1b7207 */ /* 0x000fe40000000000 */
[----:B------:R-:W-:Y:S02]  /*4990*/  ISETP.GE.AND P3, PT, R19, RZ, PT ;  /* 0x000000ff1300720c */ /* 0x000fe40003f66270 */
[----:B------:R-:W-:Y:S02]  /*49a0*/  SEL R21, R20, R21, P0 ;  /* 0x0000001514157207 */ /* 0x000fe40000000000 */
[----:B------:R-:W-:Y:S02]  /*49b0*/  IADD3 R20, P1, RZ, -R27, RZ ;  /* 0x8000001bff147210 */ /* 0x000fe40007f3e0ff */
[----:B------:R-:W-:-:S02]  /*49c0*/  ISETP.NE.U32.AND P0, PT, R24, RZ, PT ;  /* 0x000000ff1800720c */ /* 0x000fc40003f05070 */
[----:B------:R-:W-:Y:S02]  /*49d0*/  IADD3.X R24, RZ, ~R21, RZ, P1, !PT ;  /* 0x80000015ff187210 */ /* 0x000fe40000ffe4ff */
[----:B------:R-:W-:Y:S01]  /*49e0*/  SEL R20, R20, R27, !P3 ;  /* 0x0000001b14147207 */ /* 0x000fe20005800000 */
[----:B------:R-:W-:Y:S01]  /*49f0*/  IMAD.MOV.U32 R27, RZ, RZ, 0x0 ;  /* 0x00000000ff1b7424 */ /* 0x000fe200078e00ff */
[----:B------:R-:W-:Y:S02]  /*4a00*/  ISETP.NE.AND.EX P0, PT, R23, RZ, PT, P0 ;  /* 0x000000ff1700720c */ /* 0x000fe40003f05300 */
[----:B------:R-:W-:Y:S02]  /*4a10*/  SEL R24, R24, R21, !P3 ;  /* 0x0000001518187207 */ /* 0x000fe40005800000 */
[----:B------:R-:W-:Y:S02]  /*4a20*/  SEL R20, R20, 0xffffffff, P0 ;  /* 0xffffffff14147807 */ /* 0x000fe40000000000 */
[----:B------:R-:W-:Y:S01]  /*4a30*/  SEL R21, R24, 0xffffffff, P0 ;  /* 0xffffffff18157807 */ /* 0x000fe20000000000 */
[----:B------:R-:W-:Y:S06]  /*4a40*/  RET.REL.NODEC R26 `(_ZN5flash32flash_fwd_splitkv_combine_kernelI23Flash_fwd_kernel_traitsILi32ELi64ELi256ELi4ELb0ELb0EN7cutlass10bfloat16_tE19Flash_kernel_traitsILi32ELi64ELi256ELi4ES3_EELi16ELi3ELb0EEEvNS_16Flash_fwd_paramsE) ;  /* 0xffffffb41a6c7950 */ /* 0x000fec0003c3ffff */
.L_x_235:
        /* <DEDUP_REMOVED lines=11> */
.L_x_5280:


//--------------------- .text._ZN5flash32flash_fwd_splitkv_combine_kernelI23Flash_fwd_kernel_traitsILi32ELi64ELi256ELi4ELb0ELb0EN7cutlass10bfloat16_tE19Flash_kernel_traitsILi32ELi64ELi256ELi4ES3_EELi16ELi2ELb0EEEvNS_16Flash_fwd_paramsE --------------------------
	.section	.text._ZN5flash32flash_fwd_splitkv_combine_kernelI23Flash_fwd_kernel_traitsILi32ELi64ELi256ELi4ELb0ELb0EN7cutlass10bfloat16_tE19Flash_kernel_traitsILi32ELi64ELi256ELi4ES3_EELi16ELi2ELb0EEEvNS_16Flash_fwd_paramsE,"ax",@progbits
	.align	128
        .global         _ZN5flash32flash_fwd_splitkv_combine_kernelI23Flash_fwd_kernel_traitsILi32ELi64ELi256ELi4ELb0ELb0EN7cutlass10bfloat16_tE19Flash_kernel_traitsILi32ELi64ELi256ELi4ES3_EELi16ELi2ELb0EEEvNS_16Flash_fwd_paramsE
        .type           _ZN5flash32flash_fwd_splitkv_combine_kernelI23Flash_fwd_kernel_traitsILi32ELi64ELi256ELi4ELb0ELb0EN7cutlass10bfloat16_tE19Flash_kernel_traitsILi32ELi64ELi256ELi4ES3_EELi16ELi2ELb0EEEvNS_16Flash_fwd_paramsE,@function
        .size           _ZN5flash32flash_fwd_splitkv_combine_kernelI23Flash_fwd_kernel_traitsILi32ELi64ELi256ELi4ELb0ELb0EN7cutlass10bfloat16_tE19Flash_kernel_traitsILi32ELi64ELi256ELi4ES3_EELi16ELi2ELb0EEEvNS_16Flash_fwd_paramsE,(.L_x_5281 - _ZN5flash32flash_fwd_splitkv_combine_kernelI23Flash_fwd_kernel_traitsILi32ELi64ELi256ELi4ELb0ELb0EN7cutlass10bfloat16_tE19Flash_kernel_traitsILi32ELi64ELi256ELi4ES3_EELi16ELi2ELb0EEEvNS_16Flash_fwd_paramsE)
        .other          _ZN5flash32flash_fwd_splitkv_combine_kernelI23Flash_fwd_kernel_traitsILi32ELi64ELi256ELi4ELb0ELb0EN7cutlass10bfloat16_tE19Flash_kernel_traitsILi32ELi64ELi256ELi4ES3_EELi16ELi2ELb0EEEvNS_16Flash_fwd_paramsE,@"STO_CUDA_ENTRY STV_DEFAULT"
_ZN5flash32flash_fwd_splitkv_combine_kernelI23Flash_fwd_kernel_traitsILi32ELi64ELi256ELi4ELb0ELb0EN7cutlass10bfloat16_tE19Flash_kernel_traitsILi32ELi64ELi256ELi4ES3_EELi16ELi2ELb0EEEvNS_16Flash_fwd_paramsE:
.text._ZN5flash32flash_fwd_splitkv_combine_kernelI23Flash_fwd_kernel_traitsILi32ELi64ELi256ELi4ELb0ELb0EN7cutlass10bfloat16_tE19Flash_kernel_traitsILi32ELi64ELi256ELi4ES3_EELi16ELi2ELb0EEEvNS_16Flash_fwd_paramsE:
        /* <DEDUP_REMOVED lines=23> */
[----:B------:R-:W-:Y:S05]  /*0170*/  CALL.REL.NOINC `($__internal_5_$__cuda_sm20_div_s64) ;  /* 0x0000004000d47944 */ /* 0x000fea0003c00000 */
[----:B------:R-:W-:Y:S02]  /*0180*/  MOV R20, R0 ;  /* 0x0000000000147202 */ /* 0x000fe40000000f00 */
[----:B------:R-:W-:Y:S01]  /*0190*/  MOV R21, R23 ;  /* 0x0000001700157202 */ /* 0x000fe20000000f00 */
[----:B------:R-:W-:Y:S06]  /*01a0*/  BRA `(.L_x_237) ;  /* 0x00000000004c7947 */ /* 0x000fec0003800000 */
.L_x_236:
        /* <DEDUP_REMOVED lines=19> */
.L_x_237:
        /* <DEDUP_REMOVED lines=9> */
[----:B------:R-:W-:Y:S02]  /*0370*/  MOV R26, R20 ;  /* 0x00000014001a7202 */ /* 0x000fe40000000f00 */
[----:B------:R-:W-:Y:S02]  /*0380*/  MOV R22, 0x3a0 ;  /* 0x000003a000167802 */ /* 0x000fe40000000f00 */
[----:B------:R-:W-:Y:S05]  /*0390*/  CALL.REL.NOINC `($__internal_5_$__cuda_sm20_div_s64) ;  /* 0x00000040004c7944 */ /* 0x000fea0003c00000 */
[----:B------:R-:W-:Y:S02]  /*03a0*/  MOV R30, R0 ;  /* 0x00000000001e7202 */ /* 0x000fe40000000f00 */
[----:B------:R-:W-:Y:S01]  /*03b0*/  MOV R31, R23 ;  /* 0x00000017001f7202 */ /* 0x000fe20000000f00 */
[----:B------:R-:W-:Y:S05]  /*03c0*/  BRA `(.L_x_240) ;  /* 0x00000000004c7947 */ /* 0x000fea0003800000 */
.L_x_239:
        /* <DEDUP_REMOVED lines=19> */
.L_x_240:
[----:B------:R-:W-:Y:S05]  /*0500*/  BSYNC B0 ;  /* 0x0000000000007941 */ /* 0x000fea0003800000 */
.L_x_238:
[----:B------:R-:W0:Y:S01]  /*0510*/  LDC R2, c[0x0][0x2c4] ;  /* 0x0000b100ff027b82 */ /* 0x000e220000000800 */
[----:B------:R-:W-:Y:S01]  /*0520*/  BSSY B0, `(.L_x_241) ;  /* 0x000003e000007945 */ /* 0x000fe20003800000 */
[----:B0-----:R-:W-:Y:S01]  /*0530*/  IABS R11, R2 ;  /* 0x00000002000b7213 */ /* 0x001fe20000000000 */
[----:B------:R-:W-:-:S03]  /*0540*/  VIADD R8, R2, 0xffffffff ;  /* 0xffffffff02087836 */ /* 0x000fc60000000000 */
[----:B------:R-:W0:Y:S01]  /*0550*/  I2F.RP R13, R11 ;  /* 0x0000000b000d7306 */ /* 0x000e220000209400 */
[----:B------:R-:W-:-:S07]  /*0560*/  IMAD.IADD R4, R8, 0x1, R11 ;  /* 0x0000000108047824 */ /* 0x000fce00078e020b */
[----:B0-----:R-:W0:Y:S02]  /*0570*/  MUFU.RCP R14, R13 ;  /* 0x0000000d000e7308 */ /* 0x001e240000001000 */
[----:B0-----:R-:W-:-:S06]  /*0580*/  VIADD R14, R14, 0xffffffe ;  /* 0x0ffffffe0e0e7836 */ /* 0x001fcc0000000000 */
[----:B------:R-:W0:Y:S02]  /*0590*/  F2I.FTZ.U32.TRUNC.NTZ R15, R14 ;  /* 0x0000000e000f7305 */ /* 0x000e24000021f000 */
[----:B0-----:R-:W-:Y:S02]  /*05a0*/  IMAD.MOV R0, RZ, RZ, -R15 ;  /* 0x000000ffff007224 */ /* 0x001fe400078e0a0f */
[----:B------:R-:W-:Y:S02]  /*05b0*/  IMAD.MOV.U32 R14, RZ, RZ, RZ ;  /* 0x000000ffff0e7224 */ /* 0x000fe400078e00ff */
[----:B------:R-:W-:Y:S01]  /*05c0*/  IMAD R7, R0, R11, RZ ;  /* 0x0000000b00077224 */ /* 0x000fe200078e02ff */
[----:B------:R-:W-:-:S03]  /*05d0*/  IABS R0, R4 ;  /* 0x0000000400007213 */ /* 0x000fc60000000000 */
        /* <DEDUP_REMOVED lines=29> */
[----:B------:R-:W-:Y:S01]  /*07b0*/  MOV R22, R0 ;  /* 0x0000000000167202 */ /* 0x000fe20000000f00 */
[----:B------:R-:W-:Y:S05]  /*07c0*/  BRA `(.L_x_243) ;  /* 0x00000000004c7947 */ /* 0x000fea0003800000 */
.L_x_242:
        /* <DEDUP_REMOVED lines=19> */
.L_x_243:
[----:B------:R-:W-:Y:S05]  /*0900*/  BSYNC B0 ;  /* 0x0000000000007941 */ /* 0x000fea0003800000 */
.L_x_241:
        /* <DEDUP_REMOVED lines=17> */
[----:B------:R-:W-:-:S04]  /*0a20*/  IMAD.MOV.U32 R2, RZ, RZ, R0 ;  /* 0x000000ffff027224 */ /* 0x000fc800078e0000 */
[----:B------:R-:W-:-:S04]  /*0a30*/  IMAD.HI.U32 R0, R11, R2, RZ ;  /* 0x000000020b007227 */ /* 0x000fc800078e00ff */
[----:B------:R-:W-:-:S04]  /*0a40*/  IMAD.MOV R11, RZ, RZ, -R0 ;  /* 0x000000ffff0b7224 */ /* 0x000fc800078e0a00 */
[----:B------:R-:W-:Y:S01]  /*0a50*/  IMAD R11, R6, R11, R2 ;  /* 0x0000000b060b7224 */ /* 0x000fe200078e0202 */
[----:B------:R-:W-:-:S04]  /*0a60*/  SHF.R.S32.HI R2, RZ, 0x1f, R7 ;  /* 0x0000001fff027819 */ /* 0x000fc80000011407 */
        /* <DEDUP_REMOVED lines=16> */
[----:B------:R-:W-:-:S03]  /*0b70*/  IMAD.MOV R0, RZ, RZ, -R0 ;  /* 0x000000ffff007224 */ /* 0x000fc600078e0a00 */
[----:B------:R-:W-:Y:S02]  /*0b80*/  IABS R2, R10 ;  /* 0x0000000a00027213 */ /* 0x000fe40000000000 */
[----:B0-----:R-:W0:Y:S02]  /*0b90*/  MUFU.RCP R14, R13 ;  /* 0x0000000d000e7308 */ /* 0x001e240000001000 */
[----:B0-----:R-:W-:-:S06]  /*0ba0*/  VIADD R14, R14, 0xffffffe ;  /* 0x0ffffffe0e0e7836 */ /* 0x001fcc0000000000 */
[----:B------:R-:W0:Y:S02]  /*0bb0*/  F2I.FTZ.U32.TRUNC.NTZ R15, R14 ;  /* 0x0000000e000f7305 */ /* 0x000e24000021f000 */
[----:B0-----:R-:W-:Y:S02]  /*0bc0*/  IMAD.MOV R6, RZ, RZ, -R15 ;  /* 0x000000ffff067224 */ /* 0x001fe400078e0a0f */
[----:B------:R-:W-:Y:S02]  /*0bd0*/  IMAD.MOV.U32 R14, RZ, RZ, RZ ;  /* 0x000000ffff0e7224 */ /* 0x000fe400078e00ff */
[----:B------:R-:W-:-:S04]  /*0be0*/  IMAD R6, R6, R11, RZ ;  /* 0x0000000b06067224 */ /* 0x000fc800078e02ff */
        /* <DEDUP_REMOVED lines=29> */
[----:B------:R-:W-:Y:S05]  /*0dc0*/  BRA `(.L_x_246) ;  /* 0x00000000004c7947 */ /* 0x000fea0003800000 */
.L_x_245:
        /* <DEDUP_REMOVED lines=19> */
.L_x_246:
[----:B------:R-:W-:Y:S05]  /*0f00*/  BSYNC B0 ;  /* 0x0000000000007941 */ /* 0x000fea0003800000 */
.L_x_244:
        /* <DEDUP_REMOVED lines=42> */
.L_x_248:
        /* <DEDUP_REMOVED lines=19> */
.L_x_249:
[----:B------:R-:W-:Y:S05]  /*12e0*/  BSYNC B0 ;  /* 0x0000000000007941 */ /* 0x000fea0003800000 */
.L_x_247:
[----:B------:R-:W0:Y:S01]  /*12f0*/  LDC R13, c[0x0][0x2c4] ;  /* 0x0000b100ff0d7b82 */ /* 0x000e220000000800 */
[----:B------:R-:W1:Y:S01]  /*1300*/  S2R R0, SR_TID.X ;  /* 0x0000000000007919 */ /* 0x000e620000002100 */
[C---:B------:R-:W-:Y:S01]  /*1310*/  ISETP.GT.AND P3, PT, R7.reuse, RZ, PT ;  /* 0x000000ff0700720c */ /* 0x040fe20003f64270 */
[----:B------:R-:W-:Y:S01]  /*1320*/  ULDC UR5, c[0x0][0x3c4] ;  /* 0x0000f10000057ab9 */ /* 0x000fe20000000800 */
[----:B------:R-:W-:Y:S01]  /*1330*/  LEA.HI.SX32 R27, R7, 0x1, 0x1 ;  /* 0x00000001071b7811 */ /* 0x000fe200078f0aff */
[----:B------:R-:W-:Y:S01]  /*1340*/  ULDC.64 UR8, c[0x0][0x208] ;  /* 0x0000820000087ab9 */ /* 0x000fe20000000a00 */
[----:B------:R-:W-:Y:S01]  /*1350*/  BSSY B0, `(.L_x_250) ;  /* 0x000003e000007945 */ /* 0x000fe20003800000 */
[----:B------:R-:W-:Y:S02]  /*1360*/  MOV R30, 0xff800000 ;  /* 0xff800000001e7802 */ /* 0x000fe40000000f00 */
        /* <DEDUP_REMOVED lines=12> */
[----:B------:R-:W-:-:S03]  /*1430*/  ISETP.GE.AND P1, PT, R8, RZ, PT ;  /* 0x000000ff0800720c */ /* 0x000fc60003f26270 */
[----:B------:R-:W-:-:S04]  /*1440*/  IMAD.HI.U32 R6, R6, R11, RZ ;  /* 0x0000000b06067227 */ /* 0x000fc800078e00ff */
[----:B------:R-:W-:-:S04]  /*1450*/  IMAD.MOV R14, RZ, RZ, -R6 ;  /* 0x000000ffff0e7224 */ /* 0x000fc800078e0a06 */
[C---:B------:R-:W-:Y:S02]  /*1460*/  IMAD R21, R2.reuse, R14, R11 ;  /* 0x0000000e02157224 */ /* 0x040fe400078e020b */
[----:B------:R-:W0:Y:S03]  /*1470*/  @!P4 S2R R11, SR_CgaCtaId ;  /* 0x00000000000bc919 */ /* 0x000e260000008800 */
[----:B------:R-:W-:-:S13]  /*1480*/  ISETP.GT.U32.AND P0, PT, R2, R21, PT ;  /* 0x000000150200720c */ /* 0x000fda0003f04070 */
[----:B------:R-:W-:Y:S02]  /*1490*/  @!P0 IMAD.IADD R21, R21, 0x1, -R2 ;  /* 0x0000000115158824 */ /* 0x000fe400078e0a02 */
[----:B------:R-:W-:Y:S01]  /*14a0*/  @!P0 VIADD R6, R6, 0x1 ;  /* 0x0000000106068836 */ /* 0x000fe20000000000 */
[----:B------:R-:W-:Y:S02]  /*14b0*/  ISETP.NE.AND P0, PT, R13, RZ, PT ;  /* 0x000000ff0d00720c */ /* 0x000fe40003f05270 */
[----:B------:R-:W-:Y:S02]  /*14c0*/  ISETP.GE.U32.AND P2, PT, R21, R2, PT ;  /* 0x000000021500720c */ /* 0x000fe40003f46070 */
[----:B------:R-:W-:Y:S02]  /*14d0*/  SHF.R.S32.HI R21, RZ, 0x1f, R0 ;  /* 0x0000001fff157819 */ /* 0x000fe40000011400 */
[----:B------:R-:W-:Y:S02]  /*14e0*/  SHF.R.S32.HI R2, RZ, 0x1f, R7 ;  /* 0x0000001fff027819 */ /* 0x000fe40000011407 */
[----:B------:R-:W-:-:S03]  /*14f0*/  LEA.HI R25, R21, R0, RZ, 0x4 ;  /* 0x0000000015197211 */ /* 0x000fc600078f20ff */
[----:B------:R-:W-:Y:S01]  /*1500*/  @!P3 IMAD.MOV R27, RZ, RZ, R2 ;  /* 0x000000ffff1bb224 */ /* 0x000fe200078e0202 */
[----:B------:R-:W-:Y:S02]  /*1510*/  SHF.R.S32.HI R26, RZ, 0x4, R25 ;  /* 0x00000004ff1a7819 */ /* 0x000fe40000011419 */
[----:B------:R-:W-:Y:S01]  /*1520*/  @!P4 MOV R2, 0x400 ;  /* 0x000004000002c802 */ /* 0x000fe20000000f00 */
[----:B------:R-:W-:Y:S01]  /*1530*/  @P2 VIADD R6, R6, 0x1 ;  /* 0x0000000106062836 */ /* 0x000fe20000000000 */
[----:B------:R-:W-:Y:S02]  /*1540*/  LOP3.LUT R25, R25, 0xfffffff0, RZ, 0xc0, !PT ;  /* 0xfffffff019197812 */ /* 0x000fe400078ec0ff */
[----:B0-----:R-:W-:Y:S02]  /*1550*/  @!P4 LEA R11, R11, R2, 0x18 ;  /* 0x000000020b0bc211 */ /* 0x001fe400078ec0ff */
[----:B------:R-:W-:Y:S01]  /*1560*/  MOV R8, R6 ;  /* 0x0000000600087202 */ /* 0x000fe20000000f00 */
[----:B------:R-:W-:-:S02]  /*1570*/  IMAD.IADD R14, R0, 0x1, -R25 ;  /* 0x00000001000e7824 */ /* 0x000fc400078e0a19 */
[C---:B------:R-:W-:Y:S02]  /*1580*/  @!P4 IMAD R11, R26.reuse, 0x44, R11 ;  /* 0x000000441a0bc824 */ /* 0x040fe400078e020b */
[----:B------:R-:W-:Y:S01]  /*1590*/  @!P1 IMAD.MOV R8, RZ, RZ, -R8 ;  /* 0x000000ffff089224 */ /* 0x000fe200078e0a08 */
[----:B------:R-:W-:Y:S01]  /*15a0*/  @!P0 LOP3.LUT R8, RZ, R13, RZ, 0x33, !PT ;  /* 0x0000000dff088212 */ /* 0x000fe200078e33ff */
[----:B------:R-:W-:Y:S01]  /*15b0*/  IMAD.MOV.U32 R25, RZ, RZ, -0x800000 ;  /* 0xff800000ff197424 */ /* 0x000fe200078e00ff */
[----:B------:R-:W-:Y:S01]  /*15c0*/  ISETP.GE.AND P0, PT, R26, UR5, PT ;  /* 0x000000051a007c0c */ /* 0x000fe2000bf06270 */
[----:B------:R-:W-:Y:S02]  /*15d0*/  @!P4 IMAD R24, R14, 0x4, R11 ;  /* 0x000000040e18c824 */ /* 0x000fe400078e020b */
[----:B------:R-:W-:-:S05]  /*15e0*/  IMAD R8, R27, R8, RZ ;  /* 0x000000081b087224 */ /* 0x000fca00078e02ff */
[----:B------:R-:W-:-:S05]  /*15f0*/  IABS R27, R8 ;  /* 0x00000008001b7213 */ /* 0x000fca0000000000 */
        /* <DEDUP_REMOVED lines=19> */
.L_x_251:
[----:B------:R-:W-:Y:S05]  /*1730*/  BSYNC B0 ;  /* 0x0000000000007941 */ /* 0x000fea0003800000 */
.L_x_250:
[----:B-----5:R1:W-:Y:S01]  /*1740*/  @!P4 STS [R24], R25 ;  /* 0x000000191800c388 */ /* 0x0203e20000000800 */
[----:B------:R-:W-:Y:S01]  /*1750*/  BSSY B0, `(.L_x_252) ;  /* 0x000000c000007945 */ /* 0x000fe20003800000 */
[----:B------:R-:W-:Y:S06]  /*1760*/  BAR.SYNC.DEFER_BLOCKING 0x0 ;  /* 0x0000000000007b1d */ /* 0x000fec0000010000 */
[----:B------:R-:W-:Y:S05]  /*1770*/  @P4 BRA `(.L_x_253) ;  /* 0x0000000000244947 */ /* 0x000fea0003800000 */
[----:B------:R-:W2:Y:S01]  /*1780*/  S2R R2, SR_CgaCtaId ;  /* 0x0000000000027919 */ /* 0x000ea20000008800 */
[----:B-1----:R-:W-:Y:S02]  /*1790*/  LEA.HI R25, R21, R0, RZ, 0x2 ;  /* 0x0000000015197211 */ /* 0x002fe400078f10ff */
[----:B------:R-:W-:Y:S02]  /*17a0*/  MOV R11, 0x400 ;  /* 0x00000400000b7802 */ /* 0x000fe40000000f00 */
[----:B------:R-:W-:Y:S02]  /*17b0*/  LOP3.LUT R25, R25, 0xfffffffc, RZ, 0xc0, !PT ;  /* 0xfffffffc19197812 */ /* 0x000fe400078ec0ff */
[----:B--2---:R-:W-:-:S03]  /*17c0*/  LEA R2, R2, R11, 0x18 ;  /* 0x0000000b02027211 */ /* 0x004fc600078ec0ff */
[----:B------:R-:W-:-:S04]  /*17d0*/  IMAD.IADD R11, R0, 0x1, -R25 ;  /* 0x00000001000b7824 */ /* 0x000fc800078e0a19 */
[----:B------:R-:W-:-:S04]  /*17e0*/  IMAD R2, R11, 0x44, R2 ;  /* 0x000000440b027824 */ /* 0x000fc800078e0202 */
[----:B------:R-:W-:-:S05]  /*17f0*/  IMAD.IADD R2, R25, 0x1, R2 ;  /* 0x0000000119027824 */ /* 0x000fca00078e0202 */
[----:B------:R2:W3:Y:S02]  /*1800*/  LDS R30, [R2] ;  /* 0x00000000021e7984 */ /* 0x0004e40000000800 */
.L_x_253:
[----:B------:R-:W-:Y:S05]  /*1810*/  BSYNC B0 ;  /* 0x0000000000007941 */ /* 0x000fea0003800000 */
.L_x_252:
[----:B---3--:R-:W3:Y:S01]  /*1820*/  SHFL.BFLY PT, R11, R30, 0x2, 0x1f ;  /* 0x0c401f001e0b7f89 */ /* 0x008ee200000e0000 */
[----:B------:R-:W4:Y:S01]  /*1830*/  LDC R31, c[0x0][0x270] ;  /* 0x00009c00ff1f7b82 */ /* 0x000f220000000800 */
[----:B-1----:R-:W1:Y:S01]  /*1840*/  I2F.RP R24, R27 ;  /* 0x0000001b00187306 */ /* 0x002e620000209400 */
[----:B0-----:R-:W-:Y:S01]  /*1850*/  IABS R32, R8 ;  /* 0x0000000800207213 */ /* 0x001fe20000000000 */
[----:B------:R-:W-:Y:S01]  /*1860*/  BSSY B1, `(.L_x_254) ;  /* 0x000022a000017945 */ /* 0x000fe20003800000 */
[----:B------:R-:W-:-:S03]  /*1870*/  ISETP.GT.AND P2, PT, R4, RZ, PT ;  /* 0x000000ff0400720c */ /* 0x000fc60003f44270 */
[----:B------:R-:W-:Y:S02]  /*1880*/  IMAD.MOV R32, RZ, RZ, -R32 ;  /* 0x000000ffff207224 */ /* 0x000fe400078e0a20 */
[----:B-1----:R-:W0:Y:S01]  /*1890*/  MUFU.RCP R24, R24 ;  /* 0x0000001800187308 */ /* 0x002e220000001000 */
[----:B---3--:R-:W-:Y:S02]  /*18a0*/  FMNMX.FTZ R26, R11, R30, !PT ;  /* 0x0000001e0b1a7209 */ /* 0x008fe40007810000 */
[----:B----4-:R-:W-:-:S03]  /*18b0*/  IABS R14, R31 ;  /* 0x0000001f000e7213 */ /* 0x010fc60000000000 */
[----:B------:R-:W1:Y:S02]  /*18c0*/  SHFL.BFLY PT, R11, R26, 0x1, 0x1f ;  /* 0x0c201f001a0b7f89 */ /* 0x000e6400000e0000 */
[----:B------:R-:W3:Y:S01]  /*18d0*/  I2F.U32.RP R25, R14 ;  /* 0x0000000e00197306 */ /* 0x000ee20000209000 */
[----:B0-----:R-:W-:-:S07]  /*18e0*/  VIADD R40, R24, 0xffffffe ;  /* 0x0ffffffe18287836 */ /* 0x001fce0000000000 */
[----:B------:R-:W0:Y:S08]  /*18f0*/  F2I.FTZ.U32.TRUNC.NTZ R41, R40 ;  /* 0x0000002800297305 */ /* 0x000e30000021f000 */
[----:B---3--:R3:W4:Y:S01]  /*1900*/  MUFU.RCP R38, R25 ;  /* 0x0000001900267308 */ /* 0x0087220000001000 */
[----:B-1----:R-:W-:Y:S01]  /*1910*/  FMNMX.FTZ R11, R26, R11, !PT ;  /* 0x0000000b1a0b7209 */ /* 0x002fe20007810000 */
[----:B0-----:R-:W-:-:S02]  /*1920*/  IMAD.MOV R24, RZ, RZ, -R41 ;  /* 0x000000ffff187224 */ /* 0x001fc400078e0a29 */
[----:B------:R-:W-:Y:S01]  /*1930*/  IMAD.MOV.U32 R40, RZ, RZ, RZ ;  /* 0x000000ffff287224 */ /* 0x000fe200078e00ff */
[C---:B------:R-:W-:Y:S01]  /*1940*/  FSETP.NEU.FTZ.AND P0, PT, R11.reuse, -INF , PT ;  /* 0xff8000000b00780b */ /* 0x040fe20003f1d000 */
[----:B------:R-:W-:Y:S01]  /*1950*/  IMAD R37, R24, R27, RZ ;  /* 0x0000001b18257224 */ /* 0x000fe200078e02ff */
[----:B------:R-:W-:Y:S02]  /*1960*/  IABS R24, R6 ;  /* 0x0000000600187213 */ /* 0x000fe40000000000 */
[----:B------:R-:W-:Y:S01]  /*1970*/  FSEL R11, R11, RZ, P0 ;  /* 0x000000ff0b0b7208 */ /* 0x000fe20000000000 */
[----:B------:R-:W-:Y:S01]  /*1980*/  IMAD.HI.U32 R37, R41, R37, R40 ;  /* 0x0000002529257227 */ /* 0x000fe200078e0028 */
[----:B---3--:R-:W-:-:S03]  /*1990*/  IABS R25, R31 ;  /* 0x0000001f00197213 */ /* 0x008fc60000000000 */
[----:B--2---:R-:W-:Y:S01]  /*19a0*/  FADD.FTZ R2, -R11, R30 ;  /* 0x0000001e0b027221 */ /* 0x004fe20000010100 */
[----:B----4-:R-:W-:Y:S02]  /*19b0*/  VIADD R38, R38, 0xffffffe ;  /* 0x0ffffffe26267836 */ /* 0x010fe40000000000 */
[----:B------:R-:W-:-:S04]  /*19c0*/  IMAD.HI.U32 R37, R37, R24, RZ ;  /* 0x0000001825257227 */ /* 0x000fc800078e00ff */
[----:B------:R-:W-:Y:S01]  /*19d0*/  FMUL.FTZ R2, R2, 1.4426950216293334961 ;  /* 0x3fb8aa3b02027820 */ /* 0x000fe20000410000 */
[----:B------:R-:W0:Y:S01]  /*19e0*/  F2I.FTZ.U32.TRUNC.NTZ R39, R38 ;  /* 0x0000002600277305 */ /* 0x000e22000021f000 */
[----:B------:R-:W-:Y:S02]  /*19f0*/  IMAD R32, R37, R32, R24 ;  /* 0x0000002025207224 */ /* 0x000fe400078e0218 */
[----:B------:R-:W-:-:S03]  /*1a00*/  IMAD.MOV R25, RZ, RZ, -R25 ;  /* 0x000000ffff197224 */ /* 0x000fc600078e0a19 */
[----:B------:R-:W-:Y:S02]  /*1a10*/  ISETP.GT.U32.AND P0, PT, R27, R32, PT ;  /* 0x000000201b00720c */ /* 0x000fe40003f04070 */
[----:B------:R-:W1:Y:S01]  /*1a20*/  MUFU.EX2 R2, R2 ;  /* 0x0000000200027308 */ /* 0x000e620000000800 */
[----:B0-----:R-:W-:Y:S02]  /*1a30*/  IMAD.MOV R33, RZ, RZ, -R39 ;  /* 0x000000ffff217224 */ /* 0x001fe400078e0a27 */
[----:B------:R-:W-:Y:S02]  /*1a40*/  IMAD.MOV.U32 R38, RZ, RZ, RZ ;  /* 0x000000ffff267224 */ /* 0x000fe400078e00ff */
[----:B------:R-:W-:-:S06]  /*1a50*/  IMAD R33, R33, R14, RZ ;  /* 0x0000000e21217224 */ /* 0x000fcc00078e02ff */
[----:B------:R-:W-:Y:S02]  /*1a60*/  @!P0 IMAD.IADD R32, R32, 0x1, -R27 ;  /* 0x0000000120208824 */ /* 0x000fe400078e0a1b */
[----:B------:R-:W-:Y:S01]  /*1a70*/  IMAD.HI.U32 R33, R39, R33, R38 ;  /* 0x0000002127217227 */ /* 0x000fe200078e0026 */
[----:B-1----:R-:W0:Y:S02]  /*1a80*/  SHFL.BFLY PT, R29, R2, 0x2, 0x1f ;  /* 0x0c401f00021d7f89 */ /* 0x002e2400000e0000 */
[----:B------:R-:W-:Y:S01]  /*1a90*/  ISETP.GE.U32.AND P1, PT, R32, R27, PT ;  /* 0x0000001b2000720c */ /* 0x000fe20003f26070 */
[----:B------:R-:W-:-:S12]  /*1aa0*/  @!P0 VIADD R37, R37, 0x1 ;  /* 0x0000000125258836 */ /* 0x000fd80000000000 */
[----:B------:R-:W-:Y:S02]  /*1ab0*/  @P1 VIADD R37, R37, 0x1 ;  /* 0x0000000125251836 */ /* 0x000fe40000000000 */
[----:B0-----:R-:W-:Y:S01]  /*1ac0*/  FADD.FTZ R29, R2, R29 ;  /* 0x0000001d021d7221 */ /* 0x001fe20000010000 */
[----:B------:R-:W-:Y:S02]  /*1ad0*/  IABS R2, R10 ;  /* 0x0000000a00027213 */ /* 0x000fe40000000000 */
[----:B------:R-:W-:Y:S02]  /*1ae0*/  LOP3.LUT R10, R10, R31, RZ, 0x3c, !PT ;  /* 0x0000001f0a0a7212 */ /* 0x000fe400078e3cff */
[----:B------:R-:W0:Y:S01]  /*1af0*/  SHFL.BFLY PT, R26, R29, 0x1, 0x1f ;  /* 0x0c201f001d1a7f89 */ /* 0x000e2200000e0000 */
[C---:B------:R-:W-:Y:S01]  /*1b00*/  IMAD.HI.U32 R28, R33.reuse, R2, RZ ;  /* 0x00000002211c7227 */ /* 0x040fe200078e00ff */
[----:B------:R-:W-:Y:S02]  /*1b10*/  ISETP.GE.AND P1, PT, R10, RZ, PT ;  /* 0x000000ff0a00720c */ /* 0x000fe40003f26270 */
[----:B------:R-:W-:Y:S01]  /*1b20*/  LEA.HI.SX32 R10, R8, 0x1, 0x1 ;  /* 0x00000001080a7811 */ /* 0x000fe200078f0aff */
[----:B------:R-:W-:Y:S01]  /*1b30*/  IMAD R39, R28, R25, R2 ;  /* 0x000000191c277224 */ /* 0x000fe200078e0202 */
[C---:B------:R-:W-:Y:S01]  /*1b40*/  LOP3.LUT R2, R6.reuse, R27, RZ, 0x3c, !PT ;  /* 0x0000001b06027212 */ /* 0x040fe200078e3cff */
[----:B------:R-:W-:Y:S01]  /*1b50*/  IMAD.HI.U32 R33, R33, R24, RZ ;  /* 0x0000001821217227 */ /* 0x000fe200078e00ff */
[----:B------:R-:W-:-:S02]  /*1b60*/  LOP3.LUT R6, R6, R31, RZ, 0x3c, !PT ;  /* 0x0000001f06067212 */ /* 0x000fc400078e3cff */
[----:B------:R-:W-:Y:S01]  /*1b70*/  ISETP.GT.U32.AND P3, PT, R14, R39, PT ;  /* 0x000000270e00720c */ /* 0x000fe20003f64070 */
[----:B------:R-:W-:Y:S01]  /*1b80*/  IMAD R25, R33, R25, R24 ;  /* 0x0000001921197224 */ /* 0x000fe200078e0218 */
[----:B------:R-:W-:Y:S02]  /*1b90*/  ISETP.GE.AND P5, PT, R2, RZ, PT ;  /* 0x000000ff0200720c */ /* 0x000fe40003fa6270 */
[----:B------:R-:W1:Y:S01]  /*1ba0*/  LDC.U8 R2, c[0x0][0x3d9] ;  /* 0x0000f640ff027b82 */ /* 0x000e620000000000 */
[----:B------:R-:W-:Y:S02]  /*1bb0*/  LEA.HI.SX32 R24, R4, 0x1, 0x1 ;  /* 0x0000000104187811 */ /* 0x000fe400078f0aff */
[----:B------:R-:W-:-:S06]  /*1bc0*/  ISETP.GT.U32.AND P6, PT, R14, R25, PT ;  /* 0x000000190e00720c */ /* 0x000fcc0003fc4070 */
[----:B------:R-:W-:Y:S02]  /*1bd0*/  @!P3 IMAD.IADD R39, R39, 0x1, -R14 ;  /* 0x000000012727b824 */ /* 0x000fe400078e0a0e */
[----:B0-----:R-:W-:Y:S01]  /*1be0*/  FADD.FTZ R26, R29, R26 ;  /* 0x0000001a1d1a7221 */ /* 0x001fe20000010000 */
[----:B------:R-:W-:Y:S01]  /*1bf0*/  @!P3 VIADD R28, R28, 0x1 ;  /* 0x000000011c1cb836 */ /* 0x000fe20000000000 */
[C---:B------:R-:W-:Y:S01]  /*1c00*/  ISETP.GT.AND P3, PT, R8.reuse, RZ, PT ;  /* 0x000000ff0800720c */ /* 0x040fe20003f64270 */
[----:B------:R-:W-:Y:S01]  /*1c10*/  @!P5 IMAD.MOV R37, RZ, RZ, -R37 ;  /* 0x000000ffff25d224 */ /* 0x000fe200078e0a25 */
[----:B------:R-:W-:Y:S01]  /*1c20*/  ISETP.GE.U32.AND P0, PT, R39, R14, PT ;  /* 0x0000000e2700720c */ /* 0x000fe20003f06070 */
[----:B------:R-:W-:Y:S02]  /*1c30*/  @!P6 IMAD.IADD R25, R25, 0x1, -R14 ;  /* 0x000000011919e824 */ /* 0x000fe400078e0a0e */
[----:B------:R-:W-:Y:S01]  /*1c40*/  @!P6 VIADD R33, R33, 0x1 ;  /* 0x000000012121e836 */ /* 0x000fe20000000000 */
[----:B------:R-:W-:-:S02]  /*1c50*/  ISETP.NE.AND P6, PT, R8, RZ, PT ;  /* 0x000000ff0800720c */ /* 0x000fc40003fc5270 */
[----:B------:R-:W-:Y:S02]  /*1c60*/  ISETP.GE.U32.AND P5, PT, R25, R14, PT ;  /* 0x0000000e1900720c */ /* 0x000fe40003fa6070 */
[----:B------:R-:W-:Y:S02]  /*1c70*/  SHF.R.S32.HI R25, RZ, 0x1f, R4 ;  /* 0x0000001fff197819 */ /* 0x000fe40000011404 */
[----:B------:R-:W-:-:S03]  /*1c80*/  SHF.R.S32.HI R14, RZ, 0x1f, R8 ;  /* 0x0000001fff0e7819 */ /* 0x000fc60000011408 */
[----:B------:R-:W-:Y:S01]  /*1c90*/  @P0 VIADD R28, R28, 0x1 ;  /* 0x000000011c1c0836 */ /* 0x000fe20000000000 */
[----:B------:R-:W-:Y:S01]  /*1ca0*/  FSETP.NE.FTZ.AND P0, PT, R26, RZ, PT ;  /* 0x000000ff1a00720b */ /* 0x000fe20003f15000 */
[----:B------:R-:W-:Y:S01]  /*1cb0*/  @!P2 IMAD.MOV R24, RZ, RZ, R25 ;  /* 0x000000ffff18a224 */ /* 0x000fe200078e0219 */
[----:B------:R-:W-:Y:S01]  /*1cc0*/  ISETP.GE.AND P2, PT, R6, RZ, PT ;  /* 0x000000ff0600720c */ /* 0x000fe20003f46270 */
[----:B------:R-:W-:Y:S01]  /*1cd0*/  @!P3 IMAD.MOV R10, RZ, RZ, R14 ;  /* 0x000000ffff0ab224 */ /* 0x000fe200078e020e */
[----:B------:R-:W-:Y:S01]  /*1ce0*/  @!P6 LOP3.LUT R37, RZ, R27, RZ, 0x33, !PT ;  /* 0x0000001bff25e212 */ /* 0x000fe200078e33ff */
[----:B------:R-:W-:Y:S01]  /*1cf0*/  @!P1 IMAD.MOV R28, RZ, RZ, -R28 ;  /* 0x000000ffff1c9224 */ /* 0x000fe200078e0a1c */
[----:B-1----:R-:W-:Y:S01]  /*1d00*/  ISETP.NE.AND P3, PT, R2, RZ, PT ;  /* 0x000000ff0200720c */ /* 0x002fe20003f65270 */
[----:B------:R-:W-:Y:S01]  /*1d10*/  @P5 VIADD R33, R33, 0x1 ;  /* 0x0000000121215836 */ /* 0x000fe20000000000 */
[----:B------:R-:W-:Y:S02]  /*1d20*/  LOP3.LUT P5, RZ, R0, 0x3, RZ, 0xc0, !PT ;  /* 0x0000000300ff7812 */ /* 0x000fe400078ac0ff */
[----:B------:R-:W-:-:S02]  /*1d30*/  ISETP.NE.AND P1, PT, R31, RZ, PT ;  /* 0x000000ff1f00720c */ /* 0x000fc40003f25270 */
[----:B------:R-:W-:Y:S01]  /*1d40*/  ISETP.GT.OR P5, PT, R0, 0x3f, P5 ;  /* 0x0000003f0000780c */ /* 0x000fe20002fa4670 */
[----:B------:R-:W0:Y:S01]  /*1d50*/  @P0 MUFU.LG2 R26, R26 ;  /* 0x0000001a001a0308 */ /* 0x000e220000000c00 */
[----:B------:R-:W-:Y:S01]  /*1d60*/  LOP3.LUT R27, RZ, R31, RZ, 0x33, !PT ;  /* 0x0000001fff1b7212 */ /* 0x000fe200078e33ff */
[----:B------:R-:W-:Y:S01]  /*1d70*/  @!P2 IMAD.MOV R33, RZ, RZ, -R33 ;  /* 0x000000ffff21a224 */ /* 0x000fe200078e0a21 */
[----:B------:R-:W-:Y:S02]  /*1d80*/  SEL R25, R13, 0x1, !P3 ;  /* 0x000000010d197807 */ /* 0x000fe40005800000 */
[C---:B------:R-:W-:Y:S02]  /*1d90*/  SEL R28, R27.reuse, R28, !P1 ;  /* 0x0000001c1b1c7207 */ /* 0x040fe40004800000 */
[----:B------:R-:W-:Y:S01]  /*1da0*/  SEL R2, R27, R33, !P1 ;  /* 0x000000211b027207 */ /* 0x000fe20004800000 */
[----:B------:R-:W-:Y:S01]  /*1db0*/  IMAD.MOV.U32 R27, RZ, RZ, 0x7f800000 ;  /* 0x7f800000ff1b7424 */ /* 0x000fe200078e00ff */
[----:B------:R-:W-:Y:S01]  /*1dc0*/  ISETP.LT.U32.AND P2, PT, R22, R37, PT ;  /* 0x000000251600720c */ /* 0x000fe20003f41070 */
[-C--:B------:R-:W-:Y:S01]  /*1dd0*/  IMAD R29, R28, R25.reuse, RZ ;  /* 0x000000191c1d7224 */ /* 0x080fe200078e02ff */
[----:B------:R-:W-:Y:S01]  /*1de0*/  SHF.R.S32.HI R13, RZ, 0x1f, R37 ;  /* 0x0000001fff0d7819 */ /* 0x000fe20000011425 */
[----:B------:R-:W-:-:S03]  /*1df0*/  IMAD R25, R2, R25, RZ ;  /* 0x0000001902197224 */ /* 0x000fc600078e02ff */
[----:B------:R-:W-:Y:S01]  /*1e00*/  ISETP.LT.AND.EX P2, PT, R23, R13, PT, P2 ;  /* 0x0000000d1700720c */ /* 0x000fe20003f41320 */
[----:B------:R-:W-:Y:S02]  /*1e10*/  IMAD R10, R25, R10, RZ ;  /* 0x0000000a190a7224 */ /* 0x000fe400078e02ff */
[----:B0-----:R-:W-:Y:S01]  /*1e20*/  @P0 FFMA.FTZ R27, R26, 0.69314718246459960938, R11 ;  /* 0x3f3172181a1b0823 */ /* 0x001fe2000001000b */
[----:B------:R-:W-:Y:S01]  /*1e30*/  IMAD R11, R24, R29, RZ ;  /* 0x0000001d180b7224 */ /* 0x000fe200078e02ff */
[----:B------:R-:W-:Y:S02]  /*1e40*/  SEL R14, R22, R37, P2 ;  /* 0x00000025160e7207 */ /* 0x000fe40001000000 */
[----:B------:R-:W-:Y:S01]  /*1e50*/  SEL R13, R23, R13, P2 ;  /* 0x0000000d170d7207 */ /* 0x000fe20001000000 */
        /* <DEDUP_REMOVED lines=38> */
[----:B------:R-:W-:Y:S05]  /*20c0*/  CALL.REL.NOINC `($__internal_5_$__cuda_sm20_div_s64) ;  /* 0x0000002400007944 */ /* 0x000fea0003c00000 */
[-C--:B------:R-:W-:Y:S02]  /*20d0*/  IADD3 R25, P0, RZ, -R0.reuse, RZ ;  /* 0x80000000ff197210 */ /* 0x080fe40007f1e0ff */
[----:B------:R-:W-:Y:S02]  /*20e0*/  MOV R42, R0 ;  /* 0x00000000002a7202 */ /* 0x000fe40000000f00 */
[----:B------:R-:W-:Y:S01]  /*20f0*/  IADD3.X R21, RZ, ~R23, RZ, P0, !PT ;  /* 0x80000017ff157210 */ /* 0x000fe200007fe4ff */
[----:B------:R-:W-:Y:S01]  /*2100*/  IMAD.WIDE.U32 R32, R36, R25, R32 ;  /* 0x0000001924207225 */ /* 0x000fe200078e0020 */
[----:B------:R-:W-:-:S03]  /*2110*/  MOV R43, R23 ;  /* 0x00000017002b7202 */ /* 0x000fc60000000f00 */
[----:B------:R-:W-:Y:S01]  /*2120*/  IMAD R21, R21, R36, RZ ;  /* 0x0000002415157224 */ /* 0x000fe200078e02ff */
[----:B------:R-:W-:-:S03]  /*2130*/  MOV R26, R32 ;  /* 0x00000020001a7202 */ /* 0x000fc60000000f00 */
[----:B------:R-:W-:-:S05]  /*2140*/  IMAD R21, R6, R25, R21 ;  /* 0x0000001906157224 */ /* 0x000fca00078e0215 */
[----:B------:R-:W-:Y:S01]  /*2150*/  IADD3 R21, R33, R21, RZ ;  /* 0x0000001521157210 */ /* 0x000fe20007ffe0ff */
[----:B------:R-:W-:Y:S05]  /*2160*/  BRA `(.L_x_259) ;  /* 0x0000000000587947 */ /* 0x000fea0003800000 */
.L_x_258:
        /* <DEDUP_REMOVED lines=22> */
.L_x_259:
[----:B------:R-:W-:Y:S05]  /*22d0*/  BSYNC B0 ;  /* 0x0000000000007941 */ /* 0x000fea0003800000 */
.L_x_257:
[----:B------:R-:W-:Y:S01]  /*22e0*/  LOP3.LUT R0, R21, R5, RZ, 0xfc, !PT ;  /* 0x0000000515007212 */ /* 0x000fe200078efcff */
[----:B------:R-:W-:Y:S03]  /*22f0*/  BSSY B0, `(.L_x_260) ;  /* 0x0000028000007945 */ /* 0x000fe60003800000 */
[----:B------:R-:W-:-:S13]  /*2300*/  ISETP.NE.U32.AND P0, PT, R0, RZ, PT ;  /* 0x000000ff0000720c */ /* 0x000fda0003f05070 */
[----:B------:R-:W-:Y:S05]  /*2310*/  @!P0 BRA `(.L_x_261) ;  /* 0x00000000003c8947 */ /* 0x000fea0003800000 */
[----:B------:R-:W-:Y:S01]  /*2320*/  IMAD.MOV.U32 R24, RZ, RZ, R3 ;  /* 0x000000ffff187224 */ /* 0x000fe200078e0003 */
[----:B------:R-:W-:Y:S02]  /*2330*/  MOV R6, R5 ;  /* 0x0000000500067202 */ /* 0x000fe40000000f00 */
[----:B------:R-:W-:Y:S02]  /*2340*/  MOV R22, 0x2360 ;  /* 0x0000236000167802 */ /* 0x000fe40000000f00 */
[----:B------:R-:W-:Y:S05]  /*2350*/  CALL.REL.NOINC `($__internal_5_$__cuda_sm20_div_s64) ;  /* 0x00000020005c7944 */ /* 0x000fea0003c00000 */
        /* <DEDUP_REMOVED lines=11> */
.L_x_261:
        /* <DEDUP_REMOVED lines=22> */
.L_x_262:
[----:B------:R-:W-:Y:S05]  /*2570*/  BSYNC B0 ;  /* 0x0000000000007941 */ /* 0x000fea0003800000 */
.L_x_260:
[----:B------:R-:W0:Y:S01]  /*2580*/  LDC.64 R2, c[0x0][0x2c0] ;  /* 0x0000b000ff027b82 */ /* 0x000e220000000a00 */
[----:B------:R-:W-:Y:S01]  /*2590*/  LOP3.LUT R0, R37, R9, RZ, 0xfc, !PT ;  /* 0x0000000925007212 */ /* 0x000fe200078efcff */
[----:B------:R-:W-:Y:S03]  /*25a0*/  BSSY B0, `(.L_x_263) ;  /* 0x0000029000007945 */ /* 0x000fe60003800000 */
[----:B------:R-:W-:Y:S01]  /*25b0*/  ISETP.NE.U32.AND P0, PT, R0, RZ, PT ;  /* 0x000000ff0000720c */ /* 0x000fe20003f05070 */
[C---:B0-----:R-:W-:Y:S01]  /*25c0*/  IMAD R3, R2.reuse, R3, RZ ;  /* 0x0000000302037224 */ /* 0x041fe200078e02ff */
[----:B------:R-:W-:-:S11]  /*25d0*/  SEL R28, R2, 0x1, P3 ;  /* 0x00000001021c7807 */ /* 0x000fd60001800000 */
[----:B------:R-:W-:Y:S05]  /*25e0*/  @!P0 BRA `(.L_x_264) ;  /* 0x0000000000388947 */ /* 0x000fea0003800000 */
[----:B------:R-:W-:Y:S01]  /*25f0*/  IMAD.MOV.U32 R26, RZ, RZ, R36 ;  /* 0x000000ffff1a7224 */ /* 0x000fe200078e0024 */
[----:B------:R-:W-:Y:S01]  /*2600*/  MOV R24, R31 ;  /* 0x0000001f00187202 */ /* 0x000fe20000000f00 */
[----:B------:R-:W-:Y:S01]  /*2610*/  IMAD.MOV.U32 R21, RZ, RZ, R37 ;  /* 0x000000ffff157224 */ /* 0x000fe200078e0025 */
[----:B------:R-:W-:Y:S02]  /*2620*/  MOV R6, R9 ;  /* 0x0000000900067202 */ /* 0x000fe40000000f00 */
[----:B------:R-:W-:Y:S02]  /*2630*/  MOV R22, 0x2650 ;  /* 0x0000265000167802 */ /* 0x000fe40000000f00 */
[----:B------:R-:W-:Y:S05]  /*2640*/  CALL.REL.NOINC `($__internal_5_$__cuda_sm20_div_s64) ;  /* 0x0000001c00a07944 */ /* 0x000fea0003c00000 */
[-C--:B------:R-:W-:Y:S02]  /*2650*/  IADD3 R6, P0, RZ, -R0.reuse, RZ ;  /* 0x80000000ff067210 */ /* 0x080fe40007f1e0ff */
[----:B------:R-:W-:Y:S02]  /*2660*/  MOV R22, R0 ;  /* 0x0000000000167202 */ /* 0x000fe40000000f00 */
[----:B------:R-:W-:Y:S01]  /*2670*/  IADD3.X R2, RZ, ~R23, RZ, P0, !PT ;  /* 0x80000017ff027210 */ /* 0x000fe200007fe4ff */
[----:B------:R-:W-:-:S04]  /*2680*/  IMAD.WIDE.U32 R36, R31, R6, R36 ;  /* 0x000000061f247225 */ /* 0x000fc800078e0024 */
[----:B------:R-:W-:-:S04]  /*2690*/  IMAD R2, R2, R31, RZ ;  /* 0x0000001f02027224 */ /* 0x000fc800078e02ff */
[----:B------:R-:W-:-:S05]  /*26a0*/  IMAD R2, R9, R6, R2 ;  /* 0x0000000609027224 */ /* 0x000fca00078e0202 */
[----:B------:R-:W-:Y:S01]  /*26b0*/  IADD3 R2, R37, R2, RZ ;  /* 0x0000000225027210 */ /* 0x000fe20007ffe0ff */
[----:B------:R-:W-:Y:S05]  /*26c0*/  BRA `(.L_x_265) ;  /* 0x0000000000587947 */ /* 0x000fea0003800000 */
.L_x_264:
[----:B------:R-:W0:Y:S01]  /*26d0*/  I2F.U32.RP R6, R31 ;  /* 0x0000001f00067306 */ /* 0x000e220000209000 */
[----:B------:R-:W-:Y:S01]  /*26e0*/  HFMA2.MMA R22, -RZ, RZ, 0, 0 ;  /* 0x00000000ff167435 */ /* 0x000fe200000001ff */
[----:B------:R-:W-:-:S06]  /*26f0*/  ISETP.NE.U32.AND P0, PT, R31, RZ, PT ;  /* 0x000000ff1f00720c */ /* 0x000fcc0003f05070 */
[----:B0-----:R-:W0:Y:S02]  /*2700*/  MUFU.RCP R2, R6 ;  /* 0x0000000600027308 */ /* 0x001e240000001000 */
[----:B0-----:R-:W-:-:S06]  /*2710*/  IADD3 R2, R2, 0xffffffe, RZ ;  /* 0x0ffffffe02027810 */ /* 0x001fcc0007ffe0ff */
[----:B------:R-:W0:Y:S02]  /*2720*/  F2I.FTZ.U32.TRUNC.NTZ R23, R2 ;  /* 0x0000000200177305 */ /* 0x000e24000021f000 */
[----:B0-----:R-:W-:Y:S01]  /*2730*/  IMAD.MOV R0, RZ, RZ, -R23 ;  /* 0x000000ffff007224 */ /* 0x001fe200078e0a17 */
[----:B------:R-:W-:-:S03]  /*2740*/  MOV R2, RZ ;  /* 0x000000ff00027202 */ /* 0x000fc60000000f00 */
[----:B------:R-:W-:-:S04]  /*2750*/  IMAD R0, R0, R31, RZ ;  /* 0x0000001f00007224 */ /* 0x000fc800078e02ff */
[----:B------:R-:W-:-:S06]  /*2760*/  IMAD.HI.U32 R23, R23, R0, R22 ;  /* 0x0000000017177227 */ /* 0x000fcc00078e0016 */
[----:B------:R-:W-:Y:S01]  /*2770*/  IMAD.HI.U32 R22, R23, R36, RZ ;  /* 0x0000002417167227 */ /* 0x000fe200078e00ff */
[----:B------:R-:W-:-:S03]  /*2780*/  HFMA2.MMA R23, -RZ, RZ, 0, 0 ;  /* 0x00000000ff177435 */ /* 0x000fc600000001ff */
        /* <DEDUP_REMOVED lines=10> */
.L_x_265:
[----:B------:R-:W-:Y:S05]  /*2830*/  BSYNC B0 ;  /* 0x0000000000007941 */ /* 0x000fea0003800000 */
.L_x_263:
[-C--:B------:R-:W-:Y:S01]  /*2840*/  IMAD R0, R35, R20.reuse, RZ ;  /* 0x0000001423007224 */ /* 0x080fe200078e02ff */
[----:B------:R-:W-:Y:S01]  /*2850*/  ULDC.U8 UR5, c[0x0][0x3d9] ;  /* 0x0000f64000057ab9 */ /* 0x000fe20000000000 */
[C---:B------:R-:W-:Y:S01]  /*2860*/  IMAD.WIDE.U32 R24, R34.reuse, R20, RZ ;  /* 0x0000001422187225 */ /* 0x040fe200078e00ff */
[----:B------:R-:W-:Y:S01]  /*2870*/  UISETP.NE.AND UP0, UPT, UR5, URZ, UPT ;  /* 0x0000003f0500728c */ /* 0x000fe2000bf05270 */
[----:B------:R-:W-:Y:S01]  /*2880*/  SHF.R.S32.HI R21, RZ, 0x1f, R28 ;  /* 0x0000001fff157819 */ /* 0x000fe2000001141c */
[----:B------:R-:W-:Y:S01]  /*2890*/  ULDC UR4, c[0x0][0x2c4] ;  /* 0x0000b10000047ab9 */ /* 0x000fe20000000800 */
[----:B------:R-:W-:Y:S01]  /*28a0*/  IMAD R35, R34, R19, R0 ;  /* 0x0000001322237224 */ /* 0x000fe200078e0200 */
[----:B------:R-:W-:Y:S01]  /*28b0*/  USEL UR4, UR4, 0x1, !UP0 ;  /* 0x0000000104047887 */ /* 0x000fe2000c000000 */
[----:B------:R-:W-:Y:S01]  /*28c0*/  IMAD R9, R2, R3, RZ ;  /* 0x0000000302097224 */ /* 0x000fe200078e02ff */
[----:B------:R-:W-:Y:S01]  /*28d0*/  BSSY B0, `(.L_x_266) ;  /* 0x0000040000007945 */ /* 0x000fe20003800000 */
[----:B------:R-:W-:Y:S01]  /*28e0*/  IMAD R5, R5, R28, RZ ;  /* 0x0000001c05057224 */ /* 0x000fe200078e02ff */
[----:B------:R-:W-:Y:S01]  /*28f0*/  IADD3 R35, R25, R35, RZ ;  /* 0x0000002319237210 */ /* 0x000fe20007ffe0ff */
[----:B------:R-:W-:Y:S01]  /*2900*/  USHF.R.S32.HI UR5, URZ, 0x1f, UR4 ;  /* 0x0000001f3f057899 */ /* 0x000fe20008011404 */
[----:B------:R-:W-:-:S02]  /*2910*/  IMAD R23, R23, UR4, RZ ;  /* 0x0000000417177c24 */ /* 0x000fc4000f8e02ff */
[----:B------:R-:W-:Y:S02]  /*2920*/  IMAD R21, R21, R32, R5 ;  /* 0x0000002015157224 */ /* 0x000fe400078e0205 */
[-C--:B------:R-:W-:Y:S02]  /*2930*/  IMAD R0, R35, R18.reuse, RZ ;  /* 0x0000001223007224 */ /* 0x080fe400078e02ff */
[----:B------:R-:W-:-:S04]  /*2940*/  IMAD.WIDE.U32 R34, R24, R18, RZ ;  /* 0x0000001218227225 */ /* 0x000fc800078e00ff */
[----:B------:R-:W-:Y:S01]  /*2950*/  IMAD R25, R17, R24, R0 ;  /* 0x0000001811197224 */ /* 0x000fe200078e0200 */
[----:B------:R-:W-:Y:S01]  /*2960*/  SHF.R.S32.HI R0, RZ, 0x1f, R3 ;  /* 0x0000001fff007819 */ /* 0x000fe20000011403 */
[----:B------:R-:W-:-:S03]  /*2970*/  IMAD.WIDE.U32 R38, R36, R3, RZ ;  /* 0x0000000324267225 */ /* 0x000fc600078e00ff */
[----:B------:R-:W-:Y:S01]  /*2980*/  IADD3 R6, R35, R25, RZ ;  /* 0x0000001923067210 */ /* 0x000fe20007ffe0ff */
[----:B------:R-:W-:Y:S02]  /*2990*/  IMAD R9, R0, R36, R9 ;  /* 0x0000002400097224 */ /* 0x000fe400078e0209 */
[----:B------:R-:W-:Y:S01]  /*29a0*/  IMAD.WIDE.U32 R32, R32, R28, RZ ;  /* 0x0000001c20207225 */ /* 0x000fe200078e00ff */
[----:B------:R-:W-:Y:S02]  /*29b0*/  LOP3.LUT R0, R43, R6, RZ, 0xfc, !PT ;  /* 0x000000062b007212 */ /* 0x000fe400078efcff */
[----:B------:R-:W-:Y:S01]  /*29c0*/  IADD3 R9, R39, R9, RZ ;  /* 0x0000000927097210 */ /* 0x000fe20007ffe0ff */
[----:B------:R-:W-:Y:S01]  /*29d0*/  IMAD R23, R22, UR5, R23 ;  /* 0x0000000516177c24 */ /* 0x000fe2000f8e0217 */
[----:B------:R-:W-:Y:S01]  /*29e0*/  ISETP.NE.U32.AND P0, PT, R0, RZ, PT ;  /* 0x000000ff0000720c */ /* 0x000fe20003f05070 */
[----:B------:R-:W-:-:S04]  /*29f0*/  IMAD.WIDE.U32 R36, R22, UR4, RZ ;  /* 0x0000000416247c25 */ /* 0x000fc8000f8e00ff */
[----:B------:R-:W-:Y:S01]  /*2a00*/  IMAD R5, R8, R3, RZ ;  /* 0x0000000308057224 */ /* 0x000fe200078e02ff */
[----:B------:R-:W-:Y:S01]  /*2a10*/  IADD3 R8, R37, R23, RZ ;  /* 0x0000001725087210 */ /* 0x000fe20007ffe0ff */
[----:B------:R-:W-:Y:S01]  /*2a20*/  IMAD R4, R4, R3, RZ ;  /* 0x0000000304047224 */ /* 0x000fe200078e02ff */
[----:B------:R-:W-:-:S05]  /*2a30*/  IADD3 R3, R33, R21, RZ ;  /* 0x0000001521037210 */ /* 0x000fca0007ffe0ff */
[----:B------:R-:W-:Y:S05]  /*2a40*/  @!P0 BRA `(.L_x_267) ;  /* 0x0000000000448947 */ /* 0x000fea0003800000 */
[----:B------:R-:W-:Y:S01]  /*2a50*/  IMAD.MOV.U32 R26, RZ, RZ, R42 ;  /* 0x000000ffff1a7224 */ /* 0x000fe200078e002a */
[----:B------:R-:W-:Y:S01]  /*2a60*/  MOV R21, R43 ;  /* 0x0000002b00157202 */ /* 0x000fe20000000f00 */
[----:B------:R-:W-:Y:S01]  /*2a70*/  IMAD.MOV.U32 R24, RZ, RZ, R34 ;  /* 0x000000ffff187224 */ /* 0x000fe200078e0022 */
[----:B------:R-:W-:Y:S02]  /*2a80*/  MOV R22, 0x2aa0 ;  /* 0x00002aa000167802 */ /* 0x000fe40000000f00 */
[----:B------:R-:W-:Y:S05]  /*2a90*/  CALL.REL.NOINC `($__internal_5_$__cuda_sm20_div_s64) ;  /* 0x00000018008c7944 */ /* 0x000fea0003c00000 */
        /* <DEDUP_REMOVED lines=12> */
.L_x_267:
        /* <DEDUP_REMOVED lines=23> */
.L_x_268:
[----:B------:R-:W-:Y:S05]  /*2cd0*/  BSYNC B0 ;  /* 0x0000000000007941 */ /* 0x000fea0003800000 */
.L_x_266:
        /* <DEDUP_REMOVED lines=19> */
.L_x_270:
        /* <DEDUP_REMOVED lines=22> */
.L_x_271:
[----:B------:R-:W-:Y:S05]  /*2f70*/  BSYNC B0 ;  /* 0x0000000000007941 */ /* 0x000fea0003800000 */
.L_x_269:
        /* <DEDUP_REMOVED lines=14> */
[----:B------:R-:W-:-:S03]  /*3060*/  MOV R25, R43 ;  /* 0x0000002b00197202 */ /* 0x000fc60000000f00 */
[----:B------:R-:W-:Y:S02]  /*3070*/  IMAD R21, R21, R18, RZ ;  /* 0x0000001215157224 */ /* 0x000fe400078e02ff */
[----:B------:R-:W-:-:S04]  /*3080*/  IMAD.WIDE.U32 R24, R18, R2, R24 ;  /* 0x0000000212187225 */ /* 0x000fc800078e0018 */
[----:B------:R-:W-:Y:S02]  /*3090*/  IMAD R17, R17, R2, R21 ;  /* 0x0000000211117224 */ /* 0x000fe400078e0215 */
[----:B------:R-:W-:-:S03]  /*30a0*/  IMAD.MOV.U32 R18, RZ, RZ, R24 ;  /* 0x000000ffff127224 */ /* 0x000fc600078e0018 */
[----:B------:R-:W-:Y:S01]  /*30b0*/  IADD3 R17, R25, R17, RZ ;  /* 0x0000001119117210 */ /* 0x000fe20007ffe0ff */
[----:B------:R-:W-:Y:S05]  /*30c0*/  BRA `(.L_x_274) ;  /* 0x00000000005c7947 */ /* 0x000fea0003800000 */
.L_x_273:
        /* <DEDUP_REMOVED lines=23> */
.L_x_274:
[----:B------:R-:W-:Y:S05]  /*3240*/  BSYNC B0 ;  /* 0x0000000000007941 */ /* 0x000fea0003800000 */
.L_x_272:
        /* <DEDUP_REMOVED lines=30> */
[-C--:B------:R-:W-:Y:S02]  /*3430*/  IADD3.X R21, RZ, ~R23.reuse, RZ, P0, !PT ;  /* 0x80000017ff157210 */ /* 0x080fe400007fe4ff */
        /* <DEDUP_REMOVED lines=8> */
.L_x_276:
[----:B------:R-:W0:Y:S01]  /*34c0*/  I2F.U32.RP R6, R16 ;  /* 0x0000001000067306 */ /* 0x000e220000209000 */
[----:B------:R-:W-:Y:S01]  /*34d0*/  IMAD.MOV.U32 R20, RZ, RZ, RZ ;  /* 0x000000ffff147224 */ /* 0x000fe200078e00ff */
[----:B------:R-:W-:Y:S01]  /*34e0*/  ISETP.NE.U32.AND P0, PT, R16, RZ, PT ;  /* 0x000000ff1000720c */ /* 0x000fe20003f05070 */
[----:B------:R-:W-:-:S05]  /*34f0*/  IMAD.MOV.U32 R35, RZ, RZ, RZ ;  /* 0x000000ffff237224 */ /* 0x000fca00078e00ff */
        /* <DEDUP_REMOVED lines=19> */
.L_x_277:
[----:B------:R-:W-:Y:S05]  /*3630*/  BSYNC B0 ;  /* 0x0000000000007941 */ /* 0x000fea0003800000 */
.L_x_275:
[----:B------:R-:W-:Y:S01]  /*3640*/  LOP3.LUT R0, R35, R13, RZ, 0xfc, !PT ;  /* 0x0000000d23007212 */ /* 0x000fe200078efcff */
[----:B------:R-:W-:Y:S01]  /*3650*/  IMAD R47, R7, R28, RZ ;  /* 0x0000001c072f7224 */ /* 0x000fe200078e02ff */
[----:B------:R-:W-:Y:S02]  /*3660*/  BSSY B0, `(.L_x_278) ;  /* 0x0000030000007945 */ /* 0x000fe40003800000 */
[----:B------:R-:W-:Y:S01]  /*3670*/  ISETP.NE.U32.AND P0, PT, R0, RZ, PT ;  /* 0x000000ff0000720c */ /* 0x000fe20003f05070 */
        /* <DEDUP_REMOVED lines=23> */
.L_x_279:
        /* <DEDUP_REMOVED lines=23> */
.L_x_280:
[----:B------:R-:W-:Y:S05]  /*3960*/  BSYNC B0 ;  /* 0x0000000000007941 */ /* 0x000fea0003800000 */
.L_x_278:
[----:B------:R-:W-:Y:S01]  /*3970*/  IADD3 R33, P1, P0, R38, R36, R32 ;  /* 0x0000002426217210 */ /* 0x000fe2000783e020 */
[----:B------:R-:W-:Y:S01]  /*3980*/  ULDC.64 UR4, c[0x0][0x2b0] ;  /* 0x0000ac0000047ab9 */ /* 0x000fe20000000a00 */
[----:B------:R-:W-:Y:S02]  /*3990*/  SHF.R.S32.HI R0, RZ, 0x1f, R10 ;  /* 0x0000001fff007819 */ /* 0x000fe4000001140a */
[----:B------:R-:W-:Y:S02]  /*39a0*/  IADD3 R33, P3, P2, R42, R33, R44 ;  /* 0x000000212a217210 */ /* 0x000fe40007a7e02c */
[----:B------:R-:W-:Y:S02]  /*39b0*/  IADD3.X R3, R9, R8, R3, P1, P0 ;  /* 0x0000000809037210 */ /* 0x000fe40000fe0403 */
[----:B------:R-:W-:Y:S02]  /*39c0*/  IADD3 R18, P1, P0, R46, R33, R18 ;  /* 0x000000212e127210 */ /* 0x000fe4000783e012 */
[----:B------:R-:W-:Y:S01]  /*39d0*/  IADD3.X R4, R11, R3, R4, P3, P2 ;  /* 0x000000030b047210 */ /* 0x000fe20001fe4404 */
[----:B------:R-:W-:-:S03]  /*39e0*/  IMAD R3, R23, R10, RZ ;  /* 0x0000000a17037224 */ /* 0x000fc600078e02ff */
[----:B------:R-:W-:Y:S01]  /*39f0*/  IADD3.X R19, R16, R4, R17, P1, P0 ;  /* 0x0000000410137210 */ /* 0x000fe20000fe0411 */
[-C--:B------:R-:W-:Y:S02]  /*3a00*/  IMAD R0, R0, R22.reuse, R3 ;  /* 0x0000001600007224 */ /* 0x080fe400078e0203 */
[----:B------:R-:W-:Y:S01]  /*3a10*/  IMAD R3, R2, R5, RZ ;  /* 0x0000000502037224 */ /* 0x000fe200078e02ff */
[----:B------:R-:W-:Y:S01]  /*3a20*/  SHF.R.S32.HI R2, RZ, 0x1f, R5 ;  /* 0x0000001fff027819 */ /* 0x000fe20000011405 */
        /* <DEDUP_REMOVED lines=9> */
.L_x_256:
[----:B------:R-:W-:Y:S02]  /*3ac0*/  ULDC.64 UR4, c[0x0][0x2b0] ;  /* 0x0000ac0000047ab9 */ /* 0x000fe40000000a00 */
[----:B------:R-:W-:-:S04]  /*3ad0*/  LEA R2, P0, R32, UR4, 0x2 ;  /* 0x0000000420027c11 */ /* 0x000fc8000f8010ff */
[----:B------:R-:W-:-:S05]  /*3ae0*/  LEA.HI.X R3, R32, UR5, R33, 0x2, P0 ;  /* 0x0000000520037c11 */ /* 0x000fca00080f1421 */
[----:B------:R0:W-:Y:S04]  /*3af0*/  STG.E desc[UR8][R2.64], R27 ;  /* 0x0000001b02007986 */ /* 0x0001e8000c101908 */
.L_x_255:
[----:B------:R-:W-:Y:S05]  /*3b00*/  BSYNC B1 ;  /* 0x0000000000017941 */ /* 0x000fea0003800000 */
.L_x_254:
[----:B------:R-:W2:Y:S01]  /*3b10*/  S2R R6, SR_TID.X ;  /* 0x0000000000067919 */ /* 0x000ea20000002100 */
[----:B01----:R-:W0:Y:S01]  /*3b20*/  LDC R2, c[0x0][0x3c4] ;  /* 0x0000f100ff027b82 */ /* 0x003e220000000800 */
[----:B------:R-:W-:Y:S01]  /*3b30*/  BSSY B0, `(.L_x_281) ;  /* 0x0000010000007945 */ /* 0x000fe20003800000 */
[----:B--2---:R-:W-:-:S04]  /*3b40*/  SHF.R.S32.HI R5, RZ, 0x1f, R6 ;  /* 0x0000001fff057819 */ /* 0x004fc80000011406 */
[----:B------:R-:W-:-:S04]  /*3b50*/  LEA.HI R4, R5, R6, RZ, 0x2 ;  /* 0x0000000605047211 */ /* 0x000fc800078f10ff */
[----:B------:R-:W-:-:S05]  /*3b60*/  LOP3.LUT R4, R4, 0xfffffffc, RZ, 0xc0, !PT ;  /* 0xfffffffc04047812 */ /* 0x000fca00078ec0ff */
[----:B------:R-:W-:-:S05]  /*3b70*/  IMAD.IADD R3, R6, 0x1, -R4 ;  /* 0x0000000106037824 */ /* 0x000fca00078e0a04 */
[----:B0-----:R-:W-:-:S13]  /*3b80*/  ISETP.GE.OR P4, PT, R3, R2, P4 ;  /* 0x000000020300720c */ /* 0x001fda0002786670 */
[----:B------:R-:W-:Y:S05]  /*3b90*/  @P4 BRA `(.L_x_282) ;  /* 0x0000000000244947 */ /* 0x000fea0003800000 */
[----:B------:R-:W0:Y:S01]  /*3ba0*/  S2R R0, SR_CgaCtaId ;  /* 0x0000000000007919 */ /* 0x000e220000008800 */
[----:B------:R-:W-:Y:S01]  /*3bb0*/  FADD.FTZ R8, -R27, R30 ;  /* 0x0000001e1b087221 */ /* 0x000fe20000010100 */
[----:B------:R-:W-:-:S03]  /*3bc0*/  MOV R9, 0x400 ;  /* 0x0000040000097802 */ /* 0x000fc60000000f00 */
[----:B------:R-:W-:-:S06]  /*3bd0*/  FMUL.FTZ R8, R8, 1.4426950216293334961 ;  /* 0x3fb8aa3b08087820 */ /* 0x000fcc0000410000 */
[----:B------:R-:W1:Y:S01]  /*3be0*/  MUFU.EX2 R8, R8 ;  /* 0x0000000800087308 */ /* 0x000e620000000800 */
[----:B0-----:R-:W-:-:S05]  /*3bf0*/  LEA R0, R0, R9, 0x18 ;  /* 0x0000000900007211 */ /* 0x001fca00078ec0ff */
[----:B------:R-:W-:-:S05]  /*3c00*/  IMAD R3, R3, 0x44, R0 ;  /* 0x0000004403037824 */ /* 0x000fca00078e0200 */
[----:B------:R-:W-:-:S05]  /*3c10*/  IADD3 R3, R4, R3, RZ ;  /* 0x0000000304037210 */ /* 0x000fca0007ffe0ff */
[----:B-1----:R0:W-:Y:S02]  /*3c20*/  STS [R3], R8 ;  /* 0x0000000803007388 */ /* 0x0021e40000000800 */
.L_x_282:
[----:B------:R-:W-:Y:S05]  /*3c30*/  BSYNC B0 ;  /* 0x0000000000007941 */ /* 0x000fea0003800000 */
.L_x_281:
[----:B------:R-:W-:Y:S01]  /*3c40*/  BAR.SYNC.DEFER_BLOCKING 0x0 ;  /* 0x0000000000007b1d */ /* 0x000fe20000010000 */
[----:B------:R-:W-:Y:S01]  /*3c50*/  ISETP.GE.AND P0, PT, R2, 0x1, PT ;  /* 0x000000010200780c */ /* 0x000fe20003f06270 */
[----:B------:R-:W-:Y:S01]  /*3c60*/  IMAD.MOV.U32 R0, RZ, RZ, RZ ;  /* 0x000000ffff007224 */ /* 0x000fe200078e00ff */
[----:B------:R-:W-:Y:S01]  /*3c70*/  LEA.HI R16, R5, R6, RZ, 0x3 ;  /* 0x0000000605107211 */ /* 0x000fe200078f18ff */
[----:B------:R-:W-:-:S03]  /*3c80*/  IMAD.MOV.U32 R5, RZ, RZ, RZ ;  /* 0x000000ffff057224 */ /* 0x000fc600078e00ff */
[----:B0-----:R-:W-:Y:S02]  /*3c90*/  LOP3.LUT R3, R16, 0x3ffffff8, RZ, 0xc0, !PT ;  /* 0x3ffffff810037812 */ /* 0x001fe400078ec0ff */
[----:B------:R-:W-:-:S03]  /*3ca0*/  SHF.R.S32.HI R16, RZ, 0x3, R16 ;  /* 0x00000003ff107819 */ /* 0x000fc60000011410 */
[----:B------:R-:W-:Y:S01]  /*3cb0*/  IMAD.IADD R6, R6, 0x1, -R3 ;  /* 0x0000000106067824 */ /* 0x000fe200078e0a03 */
[----:B------:R-:W-:-:S03]  /*3cc0*/  CS2R R2, SRZ ;  /* 0x0000000000027805 */ /* 0x000fc6000001ff00 */
[----:B------:R-:W-:Y:S01]  /*3cd0*/  IMAD.SHL.U32 R18, R6, 0x4, RZ ;  /* 0x0000000406127824 */ /* 0x000fe200078e00ff */
[----:B------:R-:W-:Y:S06]  /*3ce0*/  @!P0 BRA `(.L_x_283) ;  /* 0x0000000000a88947 */ /* 0x000fec0003800000 */
        /* <DEDUP_REMOVED lines=23> */
.L_x_286:
        /* <DEDUP_REMOVED lines=10> */
.L_x_285:
[----:B------:R-:W-:Y:S05]  /*3f00*/  BSYNC B0 ;  /* 0x0000000000007941 */ /* 0x000fea0003800000 */
.L_x_284:
        /* <DEDUP_REMOVED lines=8> */
.L_x_283:
[----:B------:R-:W-:-:S04]  /*3f90*/  IADD3 R16, R16, UR7, RZ ;  /* 0x0000000710107c10 */ /* 0x000fc8000fffe0ff */
[----:B------:R-:W-:-:S13]  /*3fa0*/  ISETP.GE.AND P0, PT, R16, R12, PT ;  /* 0x0000000c1000720c */ /* 0x000fda0003f06270 */
[----:B------:R-:W-:Y:S05]  /*3fb0*/  @P0 EXIT ;  /* 0x000000000000094d */ /* 0x000fea0003800000 */
[----:B------:R-:W-:Y:S02]  /*3fc0*/  ULDC UR4, c[0x0][0x2d0] ;  /* 0x0000b40000047ab9 */ /* 0x000fe40000000800 */
[----:B------:R-:W-:-:S13]  /*3fd0*/  ISETP.GE.AND P0, PT, R18, UR4, PT ;  /* 0x0000000412007c0c */ /* 0x000fda000bf06270 */
[----:B------:R-:W-:Y:S05]  /*3fe0*/  @P0 EXIT ;  /* 0x000000000000094d */ /* 0x000fea0003800000 */
[-C--:B------:R-:W-:Y:S01]  /*3ff0*/  IABS R10, R7.reuse ;  /* 0x00000007000a7213 */ /* 0x080fe20000000000 */
[----:B------:R-:W0:Y:S01]  /*4000*/  LDC R6, c[0x0][0x2c4] ;  /* 0x0000b100ff067b82 */ /* 0x000e220000000800 */
[----:B------:R-:W-:Y:S01]  /*4010*/  IABS R12, R16 ;  /* 0x00000010000c7213 */ /* 0x000fe20000000000 */
[----:B------:R-:W-:Y:S01]  /*4020*/  ULDC.64 UR4, c[0x0][0x290] ;  /* 0x0000a40000047ab9 */ /* 0x000fe20000000a00 */
[----:B------:R-:W1:Y:S01]  /*4030*/  I2F.RP R8, R10 ;  /* 0x0000000a00087306 */ /* 0x000e620000209400 */
[----:B------:R-:W-:Y:S02]  /*4040*/  IABS R11, R7 ;  /* 0x00000007000b7213 */ /* 0x000fe40000000000 */
[----:B------:R-:W-:Y:S02]  /*4050*/  SHF.R.S32.HI R19, RZ, 0x1f, R18 ;  /* 0x0000001fff137819 */ /* 0x000fe40000011412 */
[----:B------:R-:W-:Y:S01]  /*4060*/  F2FP.BF16.F32.PACK_AB R5, R2, R5 ;  /* 0x000000050205723e */ /* 0x000fe200000010ff */
[----:B------:R-:W-:-:S02]  /*4070*/  IMAD.MOV R11, RZ, RZ, -R11 ;  /* 0x000000ffff0b7224 */ /* 0x000fc400078e0a0b */
[----:B-1----:R-:W1:Y:S02]  /*4080*/  MUFU.RCP R14, R8 ;  /* 0x00000008000e7308 */ /* 0x002e640000001000 */
[----:B-1----:R-:W-:-:S06]  /*4090*/  VIADD R14, R14, 0xffffffe ;  /* 0x0ffffffe0e0e7836 */ /* 0x002fcc0000000000 */
[----:B------:R1:W2:Y:S02]  /*40a0*/  F2I.FTZ.U32.TRUNC.NTZ R15, R14 ;  /* 0x0000000e000f7305 */ /* 0x0002a4000021f000 */
[----:B-1----:R-:W-:Y:S01]  /*40b0*/  HFMA2.MMA R14, -RZ, RZ, 0, 0 ;  /* 0x00000000ff0e7435 */ /* 0x002fe200000001ff */
[----:B--2---:R-:W-:-:S04]  /*40c0*/  IMAD.MOV R4, RZ, RZ, -R15 ;  /* 0x000000ffff047224 */ /* 0x004fc800078e0a0f */
[----:B------:R-:W-:Y:S01]  /*40d0*/  IMAD R9, R4, R10, RZ ;  /* 0x0000000a04097224 */ /* 0x000fe200078e02ff */
[----:B0-----:R-:W-:-:S04]  /*40e0*/  IABS R4, R6 ;  /* 0x0000000600047213 */ /* 0x001fc80000000000 */
[----:B------:R-:W-:-:S06]  /*40f0*/  IMAD.HI.U32 R9, R15, R9, R14 ;  /* 0x000000090f097227 */ /* 0x000fcc00078e000e */
[----:B------:R-:W-:Y:S02]  /*4100*/  IMAD.HI.U32 R8, R9, R12, RZ ;  /* 0x0000000c09087227 */ /* 0x000fe400078e00ff */
[----:B------:R-:W0:Y:S02]  /*4110*/  I2F.RP R9, R4 ;  /* 0x0000000400097306 */ /* 0x000e240000209400 */
[----:B------:R-:W-:-:S05]  /*4120*/  IMAD R11, R8, R11, R12 ;  /* 0x0000000b080b7224 */ /* 0x000fca00078e020c */
[----:B------:R-:W-:Y:S01]  /*4130*/  ISETP.GT.U32.AND P1, PT, R10, R11, PT ;  /* 0x0000000b0a00720c */ /* 0x000fe20003f24070 */
[----:B0-----:R-:W0:-:S12]  /*4140*/  MUFU.RCP R9, R9 ;  /* 0x0000000900097308 */ /* 0x001e180000001000 */
[----:B------:R-:W-:Y:S01]  /*4150*/  @!P1 IMAD.IADD R11, R11, 0x1, -R10 ;  /* 0x000000010b0b9824 */ /* 0x000fe200078e0a0a */
[----:B------:R-:W-:Y:S02]  /*4160*/  @!P1 IADD3 R8, R8, 0x1, RZ ;  /* 0x0000000108089810 */ /* 0x000fe40007ffe0ff */
[----:B------:R-:W-:Y:S02]  /*4170*/  ISETP.NE.AND P1, PT, R7, RZ, PT ;  /* 0x000000ff0700720c */ /* 0x000fe40003f25270 */
[----:B------:R-:W-:Y:S02]  /*4180*/  ISETP.GE.U32.AND P2, PT, R11, R10, PT ;  /* 0x0000000a0b00720c */ /* 0x000fe40003f46070 */
[----:B------:R-:W-:-:S04]  /*4190*/  LOP3.LUT R10, R16, R7, RZ, 0x3c, !PT ;  /* 0x00000007100a7212 */ /* 0x000fc800078e3cff */
[----:B------:R-:W-:Y:S01]  /*41a0*/  ISETP.GE.AND P0, PT, R10, RZ, PT ;  /* 0x000000ff0a00720c */ /* 0x000fe20003f06270 */
[----:B0-----:R-:W-:-:S04]  /*41b0*/  VIADD R14, R9, 0xffffffe ;  /* 0x0ffffffe090e7836 */ /* 0x001fc80000000000 */
[----:B------:R-:W0:Y:S02]  /*41c0*/  F2I.FTZ.U32.TRUNC.NTZ R15, R14 ;  /* 0x0000000e000f7305 */ /* 0x000e24000021f000 */
[----:B------:R-:W-:-:S06]  /*41d0*/  @P2 VIADD R8, R8, 0x1 ;  /* 0x0000000108082836 */ /* 0x000fcc0000000000 */
[----:B------:R-:W-:Y:S02]  /*41e0*/  @!P0 IADD3 R8, -R8, RZ, RZ ;  /* 0x000000ff08088210 */ /* 0x000fe40007ffe1ff */
[----:B------:R-:W-:Y:S01]  /*41f0*/  @!P1 LOP3.LUT R8, RZ, R7, RZ, 0x33, !PT ;  /* 0x00000007ff089212 */ /* 0x000fe200078e33ff */
[----:B0-----:R-:W-:-:S04]  /*4200*/  IMAD.MOV R9, RZ, RZ, -R15 ;  /* 0x000000ffff097224 */ /* 0x001fc800078e0a0f */
[----:B------:R-:W-:Y:S02]  /*4210*/  IMAD R11, R8, R7, RZ ;  /* 0x00000007080b7224 */ /* 0x000fe400078e02ff */
[----:B------:R-:W-:Y:S02]  /*4220*/  IMAD R9, R9, R4, RZ ;  /* 0x0000000409097224 */ /* 0x000fe400078e02ff */
[----:B------:R-:W-:Y:S01]  /*4230*/  IMAD.MOV.U32 R14, RZ, RZ, RZ ;  /* 0x000000ffff0e7224 */ /* 0x000fe200078e00ff */
[----:B------:R-:W-:Y:S01]  /*4240*/  IADD3 R13, R16, -R11, RZ ;  /* 0x8000000b100d7210 */ /* 0x000fe20007ffe0ff */
[----:B------:R-:W-:-:S03]  /*4250*/  IMAD.WIDE.U32 R18, R8, UR4, R18 ;  /* 0x0000000408127c25 */ /* 0x000fc6000f8e0012 */
[----:B------:R-:W-:Y:S01]  /*4260*/  IABS R7, R13 ;  /* 0x0000000d00077213 */ /* 0x000fe20000000000 */
[----:B------:R-:W-:Y:S01]  /*4270*/  IMAD.HI.U32 R9, R15, R9, R14 ;  /* 0x000000090f097227 */ /* 0x000fe200078e000e */
[----:B------:R-:W-:-:S04]  /*4280*/  LOP3.LUT R13, R13, R6, RZ, 0x3c, !PT ;  /* 0x000000060d0d7212 */ /* 0x000fc800078e3cff */
[----:B------:R-:W-:Y:S01]  /*4290*/  ISETP.GE.AND P1, PT, R13, RZ, PT ;  /* 0x000000ff0d00720c */ /* 0x000fe20003f26270 */
[----:B------:R-:W-:-:S05]  /*42a0*/  IMAD.HI.U32 R10, R9, R7, RZ ;  /* 0x00000007090a7227 */ /* 0x000fca00078e00ff */
        /* <DEDUP_REMOVED lines=19> */
[----:B------:R-:W-:-:S03]  /*43e0*/  IMAD R7, R4, UR4, RZ ;  /* 0x0000000404077c24 */ /* 0x000fc6000f8e02ff */
[----:B------:R-:W-:Y:S01]  /*43f0*/  SHF.R.S32.HI R4, RZ, 0x1f, R11 ;  /* 0x0000001fff047819 */ /* 0x000fe2000001140b */
[----:B------:R-:W-:Y:S01]  /*4400*/  IMAD R7, R10, UR5, R7 ;  /* 0x000000050a077c24 */ /* 0x000fe2000f8e0207 */
[----:B------:R-:W-:-:S03]  /*4410*/  ULDC.64 UR4, c[0x0][0x298] ;  /* 0x0000a60000047ab9 */ /* 0x000fc60000000a00 */
[----:B------:R-:W-:Y:S02]  /*4420*/  IMAD.IADD R19, R19, 0x1, R7 ;  /* 0x0000000113137824 */ /* 0x000fe400078e0207 */
[----:B------:R-:W-:Y:S02]  /*4430*/  IMAD R4, R4, UR4, RZ ;  /* 0x0000000404047c24 */ /* 0x000fe4000f8e02ff */
[----:B------:R-:W-:-:S04]  /*4440*/  IMAD.WIDE.U32 R18, R11, UR4, R18 ;  /* 0x000000040b127c25 */ /* 0x000fc8000f8e0012 */
[----:B------:R-:W-:Y:S01]  /*4450*/  IMAD R4, R11, UR5, R4 ;  /* 0x000000050b047c24 */ /* 0x000fe2000f8e0204 */
[----:B------:R-:W-:Y:S02]  /*4460*/  ULDC.64 UR4, c[0x0][0x280] ;  /* 0x0000a00000047ab9 */ /* 0x000fe40000000a00 */
[----:B------:R-:W-:Y:S02]  /*4470*/  LEA R6, P0, R18, UR4, 0x1 ;  /* 0x0000000412067c11 */ /* 0x000fe4000f8008ff */
[----:B------:R-:W-:Y:S02]  /*4480*/  IADD3 R7, R19, R4, RZ ;  /* 0x0000000413077210 */ /* 0x000fe40007ffe0ff */
[----:B------:R-:W-:Y:S02]  /*4490*/  F2FP.BF16.F32.PACK_AB R4, R0, R3 ;  /* 0x000000030004723e */ /* 0x000fe400000010ff */
[----:B------:R-:W-:-:S05]  /*44a0*/  LEA.HI.X R7, R18, UR5, R7, 0x1, P0 ;  /* 0x0000000512077c11 */ /* 0x000fca00080f0c07 */
[----:B------:R-:W-:Y:S01]  /*44b0*/  STG.E.64 desc[UR8][R6.64], R4 ;  /* 0x0000000406007986 */ /* 0x000fe2000c101b08 */
[----:B------:R-:W-:Y:S05]  /*44c0*/  EXIT ;  /* 0x000000000000794d */ /* 0x000fea0003800000 */
        .weak           $__internal_5_$__cuda_sm20_div_s64
        .type           $__internal_5_$__cuda_sm20_div_s64,@function
        .size           $__internal_5_$__cuda_sm20_div_s64,(.L_x_5281 - $__internal_5_$__cuda_sm20_div_s64)
$__internal_5_$__cuda_sm20_div_s64:
        /* <DEDUP_REMOVED lines=31> */
[----:B------:R-:W-:-:S04]  /*46c0*/  IMAD.HI.U32 R23, P5, R25, R2, R48 ;  /* 0x0000000219177227 */ /* 0x000fc800078a0030 */
[----:B------:R-:W-:-:S04]  /*46d0*/  IMAD.HI.U32 R2, R25, R0, RZ ;  /* 0x0000000019027227 */ /* 0x000fc800078e00ff */
[----:B------:R-:W-:Y:S01]  /*46e0*/  IMAD R0, R25, R0, RZ ;  /* 0x0000000019007224 */ /* 0x000fe200078e02ff */
[----:B------:R-:W-:Y:S01]  /*46f0*/  IADD3.X R2, R2, R25, RZ, P0, !PT ;  /* 0x0000001902027210 */ /* 0x000fe200007fe4ff */
        /* <DEDUP_REMOVED lines=10> */
[----:B------:R-:W-:-:S05]  /*47a0*/  IMAD.HI.U32 R2, P0, R29, R23, R48 ;  /* 0x000000171d027227 */ /* 0x000fca0007800030 */
[----:B------:R-:W-:Y:S01]  /*47b0*/  IADD3 R25, P1, R25, R2, RZ ;  /* 0x0000000219197210 */ /* 0x000fe20007f3e0ff */
[----:B------:R-:W-:-:S04]  /*47c0*/  IMAD.HI.U32 R2, R29, R0, RZ ;  /* 0x000000001d027227 */ /* 0x000fc800078e00ff */
        /* <DEDUP_REMOVED lines=13> */
[----:B------:R-:W-:Y:S02]  /*48a0*/  IADD3 R40, P1, R25, 0x1, RZ ;  /* 0x0000000119287810 */ /* 0x000fe40007f3e0ff */
[----:B------:R-:W-:Y:S02]  /*48b0*/  SEL R29, R0, R29, P5 ;  /* 0x0000001d001d7207 */ /* 0x000fe40002800000 */
[----:B------:R-:W-:Y:S01]  /*48c0*/  SEL R40, R40, R25, P5 ;  /* 0x0000001928287207 */ /* 0x000fe20002800000 */
[----:B------:R-:W-:Y:S01]  /*48d0*/  IMAD.X R23, RZ, RZ, R2, P1 ;  /* 0x000000ffff177224 */ /* 0x000fe200008e0602 */
[----:B------:R-:W-:Y:S01]  /*48e0*/  ISETP.GE.U32.AND.EX P0, PT, R29, R41, PT, P0 ;  /* 0x000000291d00720c */ /* 0x000fe20003f06100 */
[----:B------:R-:W-:Y:S01]  /*48f0*/  IMAD.MOV.U32 R41, RZ, RZ, 0x0 ;  /* 0x00000000ff297424 */ /* 0x000fe200078e00ff */
[----:B------:R-:W-:-:S02]  /*4900*/  IADD3 R25, P1, R40, 0x1, RZ ;  /* 0x0000000128197810 */ /* 0x000fc40007f3e0ff */
[----:B------:R-:W-:Y:S02]  /*4910*/  SEL R23, R23, R2, P5 ;  /* 0x0000000217177207 */ /* 0x000fe40002800000 */
[----:B------:R-:W-:Y:S01]  /*4920*/  SEL R25, R25, R40, P0 ;  /* 0x0000002819197207 */ /* 0x000fe20000000000 */
[----:B------:R-:W-:Y:S01]  /*4930*/  IMAD.MOV.U32 R40, RZ, RZ, R22 ;  /* 0x000000ffff287224 */ /* 0x000fe200078e0016 */
[----:B------:R-:W-:Y:S01]  /*4940*/  LOP3.LUT R2, R6, R21, RZ, 0x3c, !PT ;  /* 0x0000001506027212 */ /* 0x000fe200078e3cff */
[----:B------:R-:W-:-:S03]  /*4950*/  IMAD.X R0, RZ, RZ, R23, P1 ;  /* 0x000000ffff007224 */ /* 0x000fc600008e0617 */
[----:B------:R-:W-:Y:S02]  /*4960*/  ISETP.GE.AND P2, PT, R2, RZ, PT ;  /* 0x000000ff0200720c */ /* 0x000fe40003f46270 */
[----:B------:R-:W-:Y:S02]  /*4970*/  SEL R23, R0, R23, P0 ;  /* 0x0000001700177207 */ /* 0x000fe40000000000 */
[----:B------:R-:W-:Y:S02]  /*4980*/  IADD3 R0, P1, RZ, -R25, RZ ;  /* 0x80000019ff007210 */ /* 0x000fe40007f3e0ff */
[----:B------:R-:W-:Y:S02]  /*4990*/  ISETP.NE.U32.AND P0, PT, R24, RZ, PT ;  /* 0x000000ff1800720c */ /* 0x000fe40003f05070 */
[----:B------:R-:W-:Y:S02]  /*49a0*/  IADD3.X R2, RZ, ~R23, RZ, P1, !PT ;  /* 0x80000017ff027210 */ /* 0x000fe40000ffe4ff */
[----:B------:R-:W-:-:S02]  /*49b0*/  ISETP.NE.AND.EX P0, PT, R6, RZ, PT, P0 ;  /* 0x000000ff0600720c */ /* 0x000fc40003f05300 */
[----:B------:R-:W-:Y:S02]  /*49c0*/  SEL R0, R0, R25, !P2 ;  /* 0x0000001900007207 */ /* 0x000fe40005000000 */
[----:B------:R-:W-:Y:S02]  /*49d0*/  SEL R2, R2, R23, !P2 ;  /* 0x0000001702027207 */ /* 0x000fe40005000000 */
[----:B------:R-:W-:Y:S02]  /*49e0*/  SEL R0, R0, 0xffffffff, P0 ;  /* 0xffffffff00007807 */ /* 0x000fe40000000000 */
[----:B------:R-:W-:Y:S01]  /*49f0*/  SEL R23, R2, 0xffffffff, P0 ;  /* 0xffffffff02177807 */ /* 0x000fe20000000000 */
[----:B------:R-:W-:Y:S06]  /*4a00*/  RET.REL.NODEC R40 `(_ZN5flash32flash_fwd_splitkv_combine_kernelI23Flash_fwd_kernel_traitsILi32ELi64ELi256ELi4ELb0ELb0EN7cutlass10bfloat16_tE19Flash_kernel_traitsILi32ELi64ELi256ELi4ES3_EELi16ELi2ELb0EEEvNS_16Flash_fwd_paramsE) ;  /* 0xffffffb4287c7950 */ /* 0x000fec0003c3ffff */
.L_x_287:
        /* <DEDUP_REMOVED lines=15> */
.L_x_5281:


//--------------------- .text._ZN5flash32flash_fwd_splitkv_combine_kernelI23Flash_fwd_kernel_traitsILi32ELi64ELi256ELi4ELb0ELb0EN7cutlass10bfloat16_tE19Flash_kernel_traitsILi32ELi64ELi256ELi4ES3_EELi16ELi1ELb0EEEvNS_16Flash_fwd_paramsE --------------------------
	.section	.text._ZN5flash32flash_fwd_splitkv_combine_kernelI23Flash_fwd_kernel_traitsILi32ELi64ELi256ELi4ELb0ELb0EN7cutlass10bfloat16_tE19Flash_kernel_traitsILi32ELi64ELi256ELi4ES3_EELi16ELi1ELb0EEEvNS_16Flash_fwd_paramsE,"ax",@progbits
	.align	128
        .global         _ZN5flash32flash_fwd_splitkv_combine_kernelI23Flash_fwd_kernel_traitsILi32ELi64ELi256ELi4ELb0ELb0EN7cutlass10bfloat16_tE19Flash_kernel_traitsILi32ELi64ELi256ELi4ES3_EELi16ELi1ELb0EEEvNS_16Flash_fwd_paramsE
        .type           _ZN5flash32flash_fwd_splitkv_combine_kernelI23Flash_fwd_kernel_traitsILi32ELi64ELi256ELi4ELb0ELb0EN7cutlass10bfloat16_tE19Flash_kernel_traitsILi32ELi64ELi256ELi4ES3_EELi16ELi1ELb0EEEvNS_16Flash_fwd_paramsE,@function
        .size           _ZN5flash32flash_fwd_splitkv_combine_kernelI23Flash_fwd_kernel_traitsILi32ELi64ELi256ELi4ELb0ELb0EN7cutlass10bfloat16_tE19Flash_kernel_traitsILi32ELi64ELi256ELi4ES3_EELi16ELi1ELb0EEEvNS_16Flash_fwd_paramsE,(.L_x_5282 - _ZN5flash32flash_fwd_splitkv_combine_kernelI23Flash_fwd_kernel_traitsILi32ELi64ELi256ELi4ELb0ELb0EN7cutlass10bfloat16_tE19Flash_kernel_traitsILi32ELi64ELi256ELi4ES3_EELi16ELi1ELb0EEEvNS_16Flash_fwd_paramsE)
        .other          _ZN5flash32flash_fwd_splitkv_combine_kernelI23Flash_fwd_kernel_traitsILi32ELi64ELi256ELi4ELb0ELb0EN7cutlass10bfloat16_tE19Flash_kernel_traitsILi32ELi64ELi256ELi4ES3_EELi16ELi1ELb0EEEvNS_16Flash_fwd_paramsE,@"STO_CUDA_ENTRY STV_DEFAULT"
_ZN5flash32flash_fwd_splitkv_combine_kernelI23Flash_fwd_kernel_traitsILi32ELi64ELi256ELi4ELb0ELb0EN7cutlass10bfloat16_tE19Flash_kernel_traitsILi32ELi64ELi256ELi4ES3_EELi16ELi1ELb0EEEvNS_16Flash_fwd_paramsE:
.text._ZN5flash32flash_fwd_splitkv_combine_kernelI23Flash_fwd_kernel_traitsILi32ELi64ELi256ELi4ELb0ELb0EN7cutlass10bfloat16_tE19Flash_kernel_traitsILi32ELi64ELi256ELi4ES3_EELi16ELi1ELb0EEEvNS_16Flash_fwd_paramsE:
        /* <DEDUP_REMOVED lines=23> */
[----:B------:R-:W-:Y:S05]  /*0170*/  CALL.REL.NOINC `($__internal_6_$__cuda_sm20_div_s64) ;  /* 0x0000004000f87944 */ /* 0x000fea0003c00000 */
[----:B------:R-:W-:Y:S02]  /*0180*/  MOV R8, R0 ;  /* 0x0000000000087202 */ /* 0x000fe40000000f00 */
[----:B------:R-:W-:Y:S01]  /*0190*/  MOV R9, R23 ;  /* 0x0000001700097202 */ /* 0x000fe20000000f00 */
[----:B------:R-:W-:Y:S06]  /*01a0*/  BRA `(.L_x_289) ;  /* 0x00000000004c7947 */ /* 0x000fec0003800000 */
.L_x_288:
        /* <DEDUP_REMOVED lines=19> */
.L_x_289:
        /* <DEDUP_REMOVED lines=13> */
[----:B------:R-:W-:Y:S05]  /*03b0*/  CALL.REL.NOINC `($__internal_6_$__cuda_sm20_div_s64) ;  /* 0x0000004000687944 */ /* 0x000fea0003c00000 */
[----:B------:R-:W-:Y:S02]  /*03c0*/  MOV R10, R0 ;  /* 0x00000000000a7202 */ /* 0x000fe40000000f00 */
[----:B------:R-:W-:Y:S01]  /*03d0*/  MOV R11, R23 ;  /* 0x00000017000b7202 */ /* 0x000fe20000000f00 */
[----:B------:R-:W-:Y:S05]  /*03e0*/  BRA `(.L_x_292) ;  /* 0x00000000004c7947 */ /* 0x000fea0003800000 */
.L_x_291:
        /* <DEDUP_REMOVED lines=19> */
.L_x_292:
[----:B------:R-:W-:Y:S05]  /*0520*/  BSYNC B0 ;  /* 0x0000000000007941 */ /* 0x000fea0003800000 */
.L_x_290:
        /* <DEDUP_REMOVED lines=44> */
[----:B------:R-:W-:Y:S05]  /*07f0*/  BRA `(.L_x_295) ;  /* 0x00000000004c7947 */ /* 0x000fea0003800000 */
.L_x_294:
        /* <DEDUP_REMOVED lines=19> */
.L_x_295:
[----:B------:R-:W-:Y:S05]  /*0930*/  BSYNC B0 ;  /* 0x0000000000007941 */ /* 0x000fea0003800000 */
.L_x_293:
        /* <DEDUP_REMOVED lines=20> */
[----:B------:R-:W-:-:S05]  /*0a80*/  IMAD R0, R8, R0, R9 ;  /* 0x0000000008007224 */ /* 0x000fca00078e0209 */
[----:B------:R-:W-:-:S13]  /*0a90*/  ISETP.GT.U32.AND P2, PT, R8, R0, PT ;  /* 0x000000000800720c */ /* 0x000fda0003f44070 */
[----:B------:R-:W-:Y:S02]  /*0aa0*/  @!P2 IMAD.IADD R0, R0, 0x1, -R8 ;  /* 0x000000010000a824 */ /* 0x000fe400078e0a08 */
[----:B------:R-:W-:Y:S01]  /*0ab0*/  @!P2 VIADD R5, R5, 0x1 ;  /* 0x000000010505a836 */ /* 0x000fe20000000000 */
[C---:B------:R-:W-:Y:S02]  /*0ac0*/  ISETP.NE.AND P2, PT, R7.reuse, RZ, PT ;  /* 0x000000ff0700720c */ /* 0x040fe40003f45270 */
[----:B------:R-:W-:Y:S02]  /*0ad0*/  ISETP.GE.U32.AND P0, PT, R0, R8, PT ;  /* 0x000000080000720c */ /* 0x000fe40003f06070 */
[----:B------:R-:W-:-:S11]  /*0ae0*/  LEA.HI.SX32 R0, R7, 0x1, 0x1 ;  /* 0x0000000107007811 */ /* 0x000fd600078f0aff */
[----:B------:R-:W-:-:S05]  /*0af0*/  @P0 IADD3 R5, R5, 0x1, RZ ;  /* 0x0000000105050810 */ /* 0x000fca0007ffe0ff */
[----:B------:R-:W-:Y:S01]  /*0b00*/  IMAD.MOV.U32 R3, RZ, RZ, R5 ;  /* 0x000000ffff037224 */ /* 0x000fe200078e0005 */
[----:B------:R-:W-:-:S03]  /*0b10*/  SHF.R.S32.HI R5, RZ, 0x1f, R7 ;  /* 0x0000001fff057819 */ /* 0x000fc60000011407 */
[----:B------:R-:W-:Y:S01]  /*0b20*/  @!P1 IMAD.MOV R3, RZ, RZ, -R3 ;  /* 0x000000ffff039224 */ /* 0x000fe200078e0a03 */
[----:B------:R-:W-:Y:S01]  /*0b30*/  @!P2 LOP3.LUT R3, RZ, R7, RZ, 0x33, !PT ;  /* 0x00000007ff03a212 */ /* 0x000fe200078e33ff */
[----:B------:R-:W-:Y:S02]  /*0b40*/  @!P3 IMAD.MOV R0, RZ, RZ, R5 ;  /* 0x000000ffff00b224 */ /* 0x000fe400078e0205 */
[----:B------:R-:W-:Y:S02]  /*0b50*/  IMAD R7, R7, UR5, RZ ;  /* 0x0000000507077c24 */ /* 0x000fe4000f8e02ff */
        /* <DEDUP_REMOVED lines=10> */
[----:B0-----:R-:W-:Y:S01]  /*0c00*/  IADD3 R9, RZ, -R17, RZ ;  /* 0x80000011ff097210 */ /* 0x001fe20007ffe0ff */
[----:B------:R-:W-:-:S04]  /*0c10*/  IMAD.MOV.U32 R16, RZ, RZ, RZ ;  /* 0x000000ffff107224 */ /* 0x000fc800078e00ff */
[----:B------:R-:W-:-:S04]  /*0c20*/  IMAD R9, R9, R13, RZ ;  /* 0x0000000d09097224 */ /* 0x000fc800078e02ff */
[----:B------:R-:W-:-:S06]  /*0c30*/  IMAD.HI.U32 R9, R17, R9, R16 ;  /* 0x0000000911097227 */ /* 0x000fcc00078e0010 */
[----:B------:R-:W-:-:S04]  /*0c40*/  IMAD.HI.U32 R9, R9, R5, RZ ;  /* 0x0000000509097227 */ /* 0x000fc800078e00ff */
[----:B------:R-:W-:-:S05]  /*0c50*/  IMAD R0, R9, R0, R5 ;  /* 0x0000000009007224 */ /* 0x000fca00078e0205 */
[----:B------:R-:W-:-:S13]  /*0c60*/  ISETP.GT.U32.AND P1, PT, R13, R0, PT ;  /* 0x000000000d00720c */ /* 0x000fda0003f24070 */
[----:B------:R-:W-:Y:S01]  /*0c70*/  @!P1 IMAD.IADD R0, R0, 0x1, -R13 ;  /* 0x0000000100009824 */ /* 0x000fe200078e0a0d */
[----:B------:R-:W-:Y:S02]  /*0c80*/  @!P1 IADD3 R9, R9, 0x1, RZ ;  /* 0x0000000109099810 */ /* 0x000fe40007ffe0ff */
[----:B------:R-:W-:Y:S02]  /*0c90*/  ISETP.NE.AND P1, PT, R3, RZ, PT ;  /* 0x000000ff0300720c */ /* 0x000fe40003f25270 */
[-C--:B------:R-:W-:Y:S02]  /*0ca0*/  ISETP.GE.U32.AND P2, PT, R0, R13.reuse, PT ;  /* 0x0000000d0000720c */ /* 0x080fe40003f46070 */
[----:B------:R-:W-:-:S04]  /*0cb0*/  LOP3.LUT R0, R8, R13, RZ, 0x3c, !PT ;  /* 0x0000000d08007212 */ /* 0x000fc800078e3cff */
[----:B------:R-:W-:-:S07]  /*0cc0*/  ISETP.GE.AND P0, PT, R0, RZ, PT ;  /* 0x000000ff0000720c */ /* 0x000fce0003f06270 */
        /* <DEDUP_REMOVED lines=21> */
.L_x_297:
        /* <DEDUP_REMOVED lines=19> */
.L_x_298:
[----:B------:R-:W-:Y:S05]  /*0f50*/  BSYNC B0 ;  /* 0x0000000000007941 */ /* 0x000fea0003800000 */
.L_x_296:
        /* <DEDUP_REMOVED lines=43> */
.L_x_300:
        /* <DEDUP_REMOVED lines=20> */
.L_x_301:
[----:B------:R-:W-:Y:S05]  /*1350*/  BSYNC B0 ;  /* 0x0000000000007941 */ /* 0x000fea0003800000 */
.L_x_299:
[----:B------:R-:W0:Y:S01]  /*1360*/  LDC R36, c[0x0][0x2c4] ;  /* 0x0000b100ff247b82 */ /* 0x000e220000000800 */
[----:B------:R-:W1:Y:S01]  /*1370*/  S2R R26, SR_TID.X ;  /* 0x00000000001a7919 */ /* 0x000e620000002100 */
[----:B------:R-:W-:Y:S01]  /*1380*/  ISETP.GT.AND P2, PT, R7, RZ, PT ;  /* 0x000000ff0700720c */ /* 0x000fe20003f44270 */
[----:B------:R-:W-:Y:S01]  /*1390*/  ULDC UR5, c[0x0][0x3c4] ;  /* 0x0000f10000057ab9 */ /* 0x000fe20000000800 */
[----:B------:R-:W-:Y:S01]  /*13a0*/  ULDC.64 UR8, c[0x0][0x208] ;  /* 0x0000820000087ab9 */ /* 0x000fe20000000a00 */
[----:B------:R-:W-:Y:S01]  /*13b0*/  BSSY B0, `(.L_x_302) ;  /* 0x0000043000007945 */ /* 0x000fe20003800000 */
[----:B------:R-:W-:Y:S02]  /*13c0*/  IMAD.MOV.U32 R25, RZ, RZ, -0x800000 ;  /* 0xff800000ff197424 */ /* 0x000fe400078e00ff */
[----:B------:R-:W2:Y:S01]  /*13d0*/  LDC R33, c[0x0][0x270] ;  /* 0x00009c00ff217b82 */ /* 0x000ea20000000800 */
[----:B0-----:R-:W-:-:S04]  /*13e0*/  IABS R0, R36 ;  /* 0x0000002400007213 */ /* 0x001fc80000000000 */
[----:B------:R-:W0:Y:S01]  /*13f0*/  I2F.RP R20, R0 ;  /* 0x0000000000147306 */ /* 0x000e220000209400 */
[----:B--2---:R-:W-:Y:S02]  /*1400*/  IABS R22, R33 ;  /* 0x0000002100167213 */ /* 0x004fe40000000000 */
[----:B-1----:R-:W-:-:S05]  /*1410*/  SHF.R.S32.HI R31, RZ, 0x1f, R26 ;  /* 0x0000001fff1f7819 */ /* 0x002fca000001141a */
        /* <DEDUP_REMOVED lines=8> */
[----:B------:R-:W-:Y:S01]  /*14a0*/  IMAD.HI.U32 R9, R21, R9, R20 ;  /* 0x0000000915097227 */ /* 0x000fe200078e0014 */
[----:B------:R-:W-:-:S02]  /*14b0*/  LEA.HI R20, R31, R26, RZ, 0x4 ;  /* 0x0000001a1f147211 */ /* 0x000fc400078f20ff */
[----:B------:R-:W-:Y:S02]  /*14c0*/  ISETP.GE.AND P1, PT, R4, RZ, PT ;  /* 0x000000ff0400720c */ /* 0x000fe40003f26270 */
[----:B------:R-:W-:Y:S01]  /*14d0*/  SHF.R.S32.HI R27, RZ, 0x4, R20 ;  /* 0x00000004ff1b7819 */ /* 0x000fe20000011414 */
[----:B------:R-:W-:Y:S01]  /*14e0*/  IMAD.HI.U32 R9, R9, R5, RZ ;  /* 0x0000000509097227 */ /* 0x000fe200078e00ff */
[----:B------:R-:W-:-:S03]  /*14f0*/  LOP3.LUT R20, R20, 0xfffffff0, RZ, 0xc0, !PT ;  /* 0xfffffff014147812 */ /* 0x000fc600078ec0ff */
[----:B------:R-:W-:Y:S02]  /*1500*/  IMAD.MOV R13, RZ, RZ, -R9 ;  /* 0x000000ffff0d7224 */ /* 0x000fe400078e0a09 */
[----:B------:R-:W-:Y:S02]  /*1510*/  IMAD.IADD R20, R26, 0x1, -R20 ;  /* 0x000000011a147824 */ /* 0x000fe400078e0a14 */
[----:B------:R-:W-:-:S05]  /*1520*/  IMAD R5, R0, R13, R5 ;  /* 0x0000000d00057224 */ /* 0x000fca00078e0205 */
[----:B------:R-:W-:-:S13]  /*1530*/  ISETP.GT.U32.AND P0, PT, R0, R5, PT ;  /* 0x000000050000720c */ /* 0x000fda0003f04070 */
[----:B------:R-:W-:Y:S02]  /*1540*/  @!P0 IMAD.IADD R5, R5, 0x1, -R0 ;  /* 0x0000000105058824 */ /* 0x000fe400078e0a00 */
[----:B------:R-:W-:Y:S01]  /*1550*/  @!P0 VIADD R9, R9, 0x1 ;  /* 0x0000000109098836 */ /* 0x000fe20000000000 */
[----:B------:R-:W-:Y:S02]  /*1560*/  ISETP.NE.AND P0, PT, R36, RZ, PT ;  /* 0x000000ff2400720c */ /* 0x000fe40003f05270 */
[----:B------:R-:W-:Y:S02]  /*1570*/  ISETP.GE.U32.AND P3, PT, R5, R0, PT ;  /* 0x000000000500720c */ /* 0x000fe40003f66070 */
[----:B------:R-:W-:Y:S02]  /*1580*/  SHF.R.S32.HI R5, RZ, 0x1f, R7 ;  /* 0x0000001fff057819 */ /* 0x000fe40000011407 */
[----:B------:R-:W-:-:S03]  /*1590*/  LEA.HI.SX32 R0, R7, 0x1, 0x1 ;  /* 0x0000000107007811 */ /* 0x000fc600078f0aff */
[----:B------:R-:W-:-:S06]  /*15a0*/  @!P2 IMAD.MOV R0, RZ, RZ, R5 ;  /* 0x000000ffff00a224 */ /* 0x000fcc00078e0205 */
[----:B------:R-:W-:Y:S01]  /*15b0*/  @P3 VIADD R9, R9, 0x1 ;  /* 0x0000000109093836 */ /* 0x000fe20000000000 */
[----:B------:R-:W-:-:S03]  /*15c0*/  ISETP.GT.AND P3, PT, R26, 0x1f, PT ;  /* 0x0000001f1a00780c */ /* 0x000fc60003f64270 */
[----:B------:R-:W-:-:S04]  /*15d0*/  IMAD.MOV.U32 R4, RZ, RZ, R9 ;  /* 0x000000ffff047224 */ /* 0x000fc800078e0009 */
[----:B------:R-:W-:Y:S01]  /*15e0*/  @!P1 IMAD.MOV R4, RZ, RZ, -R4 ;  /* 0x000000ffff049224 */ /* 0x000fe200078e0a04 */
[----:B------:R-:W-:Y:S02]  /*15f0*/  @!P0 LOP3.LUT R4, RZ, R36, RZ, 0x33, !PT ;  /* 0x00000024ff048212 */ /* 0x000fe400078e33ff */
[----:B------:R-:W-:-:S03]  /*1600*/  ISETP.GE.AND P0, PT, R27, UR5, PT ;  /* 0x000000051b007c0c */ /* 0x000fc6000bf06270 */
[----:B------:R-:W0:Y:S01]  /*1610*/  @!P3 S2R R23, SR_CgaCtaId ;  /* 0x000000000017b919 */ /* 0x000e220000008800 */
[----:B------:R-:W-:Y:S01]  /*1620*/  IMAD R4, R0, R4, RZ ;  /* 0x0000000400047224 */ /* 0x000fe200078e02ff */
[----:B------:R-:W-:-:S04]  /*1630*/  @!P3 MOV R0, 0x400 ;  /* 0x000004000000b802 */ /* 0x000fc80000000f00 */
[----:B------:R-:W-:-:S04]  /*1640*/  IABS R24, R4 ;  /* 0x0000000400187213 */ /* 0x000fc80000000000 */
[----:B------:R-:W1:Y:S01]  /*1650*/  I2F.RP R5, R24 ;  /* 0x0000001800057306 */ /* 0x000e620000209400 */
[----:B------:R-:W-:-:S07]  /*1660*/  VIADD R21, R24, UR4 ;  /* 0x0000000418157c36 */ /* 0x000fce0008000000 */
[----:B-1----:R-:W1:Y:S01]  /*1670*/  MUFU.RCP R5, R5 ;  /* 0x0000000500057308 */ /* 0x002e620000001000 */
[----:B0-----:R-:W-:-:S07]  /*1680*/  @!P3 LEA R23, R23, R0, 0x18 ;  /* 0x000000001717b211 */ /* 0x001fce00078ec0ff */
[----:B------:R0:W2:Y:S01]  /*1690*/  I2F.U32.RP R0, R22 ;  /* 0x0000001600007306 */ /* 0x0000a20000209000 */
[----:B------:R-:W-:-:S04]  /*16a0*/  @!P3 IMAD R23, R27, 0x44, R23 ;  /* 0x000000441b17b824 */ /* 0x000fc800078e0217 */
[----:B------:R-:W-:Y:S01]  /*16b0*/  @!P3 IMAD R23, R20, 0x4, R23 ;  /* 0x000000041417b824 */ /* 0x000fe200078e0217 */
[----:B-1----:R-:W-:Y:S06]  /*16c0*/  @P0 BRA `(.L_x_303) ;  /* 0x0000000000440947 */ /* 0x002fec0003800000 */
        /* <DEDUP_REMOVED lines=17> */
.L_x_303:
[----:B------:R-:W-:Y:S05]  /*17e0*/  BSYNC B0 ;  /* 0x0000000000007941 */ /* 0x000fea0003800000 */
.L_x_302:
[----:B-----5:R3:W-:Y:S01]  /*17f0*/  @!P3 STS [R23], R25 ;  /* 0x000000191700b388 */ /* 0x0207e20000000800 */
[----:B------:R-:W-:Y:S01]  /*1800*/  BSSY B0, `(.L_x_304) ;  /* 0x000000f000007945 */ /* 0x000fe20003800000 */
[----:B------:R-:W-:Y:S01]  /*1810*/  MOV R30, 0xff800000 ;  /* 0xff800000001e7802 */ /* 0x000fe20000000f00 */
[----:B------:R-:W-:Y:S06]  /*1820*/  BAR.SYNC.DEFER_BLOCKING 0x0 ;  /* 0x0000000000007b1d */ /* 0x000fec0000010000 */
[----:B------:R-:W-:Y:S05]  /*1830*/  @P3 BRA `(.L_x_305) ;  /* 0x00000000002c3947 */ /* 0x000fea0003800000 */
[----:B------:R-:W4:Y:S01]  /*1840*/  S2R R9, SR_CgaCtaId ;  /* 0x0000000000097919 */ /* 0x000f220000008800 */
[----:B---3--:R-:W-:Y:S02]  /*1850*/  LEA.HI R23, R26, R26, RZ, 0x1 ;  /* 0x0000001a1a177211 */ /* 0x008fe400078f08ff */
[----:B------:R-:W-:Y:S02]  /*1860*/  MOV R13, 0x400 ;  /* 0x00000400000d7802 */ /* 0x000fe40000000f00 */
[C---:B------:R-:W-:Y:S01]  /*1870*/  LOP3.LUT R20, R23.reuse, 0xfffffffe, RZ, 0xc0, !PT ;  /* 0xfffffffe17147812 */ /* 0x040fe200078ec0ff */
[----:B------:R-:W-:-:S04]  /*1880*/  IMAD.SHL.U32 R23, R23, 0x2, RZ ;  /* 0x0000000217177824 */ /* 0x000fc800078e00ff */
[----:B------:R-:W-:Y:S01]  /*1890*/  IMAD.IADD R20, R26, 0x1, -R20 ;  /* 0x000000011a147824 */ /* 0x000fe200078e0a14 */
[----:B------:R-:W-:Y:S02]  /*18a0*/  LOP3.LUT R23, R23, 0xfffffffc, RZ, 0xc0, !PT ;  /* 0xfffffffc17177812 */ /* 0x000fe400078ec0ff */
[----:B----4-:R-:W-:-:S05]  /*18b0*/  LEA R9, R9, R13, 0x18 ;  /* 0x0000000d09097211 */ /* 0x010fca00078ec0ff */
[----:B------:R-:W-:-:S04]  /*18c0*/  IMAD R9, R20, 0x44, R9 ;  /* 0x0000004414097824 */ /* 0x000fc800078e0209 */
[----:B------:R-:W-:-:S05]  /*18d0*/  IMAD.IADD R9, R9, 0x1, R23 ;  /* 0x0000000109097824 */ /* 0x000fca00078e0217 */
[----:B------:R4:W3:Y:S02]  /*18e0*/  LDS R30, [R9] ;  /* 0x00000000091e7984 */ /* 0x0008e40000000800 */
.L_x_305:
[----:B------:R-:W-:Y:S05]  /*18f0*/  BSYNC B0 ;  /* 0x0000000000007941 */ /* 0x000fea0003800000 */
.L_x_304:
[----:B--2---:R-:W2:Y:S01]  /*1900*/  MUFU.RCP R0, R0 ;  /* 0x0000000000007308 */ /* 0x004ea20000001000 */
[----:B---34-:R-:W3:Y:S01]  /*1910*/  SHFL.BFLY PT, R9, R30, 0x1, 0x1f ;  /* 0x0c201f001e097f89 */ /* 0x018ee200000e0000 */
[----:B------:R-:W-:Y:S01]  /*1920*/  VIADD R5, R5, 0xffffffe ;  /* 0x0ffffffe05057836 */ /* 0x000fe20000000000 */
[----:B------:R-:W-:Y:S01]  /*1930*/  IABS R20, R4 ;  /* 0x0000000400147213 */ /* 0x000fe20000000000 */
[----:B-1----:R-:W-:Y:S01]  /*1940*/  IMAD.MOV.U32 R38, RZ, RZ, RZ ;  /* 0x000000ffff267224 */ /* 0x002fe200078e00ff */
[----:B------:R-:W-:Y:S01]  /*1950*/  IABS R23, R21 ;  /* 0x0000001500177213 */ /* 0x000fe20000000000 */
[----:B------:R-:W-:Y:S01]  /*1960*/  IMAD.MOV.U32 R28, RZ, RZ, RZ ;  /* 0x000000ffff1c7224 */ /* 0x000fe200078e00ff */
[----:B------:R-:W-:Y:S01]  /*1970*/  BSSY B1, `(.L_x_306) ;  /* 0x0000220000017945 */ /* 0x000fe20003800000 */
[----:B------:R-:W1:Y:S01]  /*1980*/  F2I.FTZ.U32.TRUNC.NTZ R39, R5 ;  /* 0x0000000500277305 */ /* 0x000e62000021f000 */
[----:B------:R-:W-:Y:S02]  /*1990*/  IMAD.MOV R20, RZ, RZ, -R20 ;  /* 0x000000ffff147224 */ /* 0x000fe400078e0a14 */
[----:B--2---:R-:W-:-:S05]  /*19a0*/  VIADD R0, R0, 0xffffffe ;  /* 0x0ffffffe00007836 */ /* 0x004fca0000000000 */
[----:B------:R2:W4:Y:S01]  /*19b0*/  F2I.FTZ.U32.TRUNC.NTZ R29, R0 ;  /* 0x00000000001d7305 */ /* 0x000522000021f000 */
[--C-:B-1----:R-:W-:Y:S01]  /*19c0*/  IMAD.MOV R27, RZ, RZ, -R39.reuse ;  /* 0x000000ffff1b7224 */ /* 0x102fe200078e0a27 */
[----:B------:R-:W-:Y:S02]  /*19d0*/  IABS R5, R8 ;  /* 0x0000000800057213 */ /* 0x000fe40000000000 */
[----:B---3--:R-:W-:Y:S01]  /*19e0*/  FMNMX.FTZ R9, R9, R30, !PT ;  /* 0x0000001e09097209 */ /* 0x008fe20007810000 */
[----:B------:R-:W-:Y:S01]  /*19f0*/  IMAD R27, R27, R24, RZ ;  /* 0x000000181b1b7224 */ /* 0x000fe200078e02ff */
[----:B------:R-:W-:Y:S02]  /*1a00*/  LOP3.LUT R8, R8, R33, RZ, 0x3c, !PT ;  /* 0x0000002108087212 */ /* 0x000fe400078e3cff */
[----:B------:R-:W-:Y:S01]  /*1a10*/  FSETP.NEU.FTZ.AND P0, PT, R9, -INF , PT ;  /* 0xff8000000900780b */ /* 0x000fe20003f1d000 */
[----:B------:R-:W-:-:S03]  /*1a20*/  IMAD.HI.U32 R27, R39, R27, R38 ;  /* 0x0000001b271b7227 */ /* 0x000fc600078e0026 */
[----:B--2---:R-:W-:Y:S01]  /*1a30*/  FSEL R0, R9, RZ, P0 ;  /* 0x000000ff09007208 */ /* 0x004fe20000000000 */
[----:B----4-:R-:W-:Y:S01]  /*1a40*/  IMAD.MOV R13, RZ, RZ, -R29 ;  /* 0x000000ffff0d7224 */ /* 0x010fe200078e0a1d */
[----:B------:R-:W-:Y:S01]  /*1a50*/  IABS R9, R33 ;  /* 0x0000002100097213 */ /* 0x000fe20000000000 */
[----:B------:R-:W-:-:S04]  /*1a60*/  IMAD.HI.U32 R27, R27, R23, RZ ;  /* 0x000000171b1b7227 */ /* 0x000fc800078e00ff */
[----:B------:R-:W-:Y:S01]  /*1a70*/  FADD.FTZ R25, -R0, R30 ;  /* 0x0000001e00197221 */ /* 0x000fe20000010100 */
[----:B------:R-:W-:-:S03]  /*1a80*/  IMAD R13, R13, R22, RZ ;  /* 0x000000160d0d7224 */ /* 0x000fc600078e02ff */
[----:B------:R-:W-:Y:S01]  /*1a90*/  FMUL.FTZ R25, R25, 1.4426950216293334961 ;  /* 0x3fb8aa3b19197820 */ /* 0x000fe20000410000 */
[----:B------:R-:W-:Y:S02]  /*1aa0*/  IMAD.MOV R9, RZ, RZ, -R9 ;  /* 0x000000ffff097224 */ /* 0x000fe400078e0a09 */
[----:B------:R-:W-:-:S03]  /*1ab0*/  IMAD.HI.U32 R13, R29, R13, R28 ;  /* 0x0000000d1d0d7227 */ /* 0x000fc600078e001c */
[----:B------:R-:W1:Y:S01]  /*1ac0*/  MUFU.EX2 R25, R25 ;  /* 0x0000001900197308 */ /* 0x000e620000000800 */
[----:B------:R-:W-:Y:S02]  /*1ad0*/  IMAD R29, R27, R20, R23 ;  /* 0x000000141b1d7224 */ /* 0x000fe400078e0217 */
[----:B------:R-:W-:-:S03]  /*1ae0*/  IMAD.HI.U32 R28, R13, R5, RZ ;  /* 0x000000050d1c7227 */ /* 0x000fc600078e00ff */
[----:B------:R-:W-:Y:S01]  /*1af0*/  ISETP.GT.U32.AND P4, PT, R24, R29, PT ;  /* 0x0000001d1800720c */ /* 0x000fe20003f84070 */
[----:B------:R-:W-:Y:S02]  /*1b00*/  IMAD R5, R28, R9, R5 ;  /* 0x000000091c057224 */ /* 0x000fe400078e0205 */
[----:B------:R-:W-:-:S03]  /*1b10*/  IMAD.HI.U32 R13, R13, R23, RZ ;  /* 0x000000170d0d7227 */ /* 0x000fc600078e00ff */
[C---:B------:R-:W-:Y:S01]  /*1b20*/  ISETP.GT.U32.AND P1, PT, R22.reuse, R5, PT ;  /* 0x000000051600720c */ /* 0x040fe20003f24070 */
[----:B------:R-:W-:Y:S01]  /*1b30*/  IMAD R9, R13, R9, R23 ;  /* 0x000000090d097224 */ /* 0x000fe200078e0217 */
[C---:B------:R-:W-:Y:S02]  /*1b40*/  LOP3.LUT R23, R21.reuse, R24, RZ, 0x3c, !PT ;  /* 0x0000001815177212 */ /* 0x040fe400078e3cff */
[----:B------:R-:W-:Y:S01]  /*1b50*/  LOP3.LUT R21, R21, R33, RZ, 0x3c, !PT ;  /* 0x0000002115157212 */ /* 0x000fe200078e3cff */
[----:B-1----:R-:W1:Y:S01]  /*1b60*/  SHFL.BFLY PT, R20, R25, 0x1, 0x1f ;  /* 0x0c201f0019147f89 */ /* 0x002e6200000e0000 */
[----:B------:R-:W-:Y:S01]  /*1b70*/  ISETP.GT.U32.AND P0, PT, R22, R9, PT ;  /* 0x000000091600720c */ /* 0x000fe20003f04070 */
[----:B------:R-:W-:Y:S01]  /*1b80*/  @!P4 IMAD.IADD R29, R29, 0x1, -R24 ;  /* 0x000000011d1dc824 */ /* 0x000fe200078e0a18 */
[----:B------:R-:W-:Y:S01]  /*1b90*/  ISETP.GE.AND P2, PT, R23, RZ, PT ;  /* 0x000000ff1700720c */ /* 0x000fe20003f46270 */
[----:B------:R-:W-:Y:S01]  /*1ba0*/  @!P4 VIADD R27, R27, 0x1 ;  /* 0x000000011b1bc836 */ /* 0x000fe20000000000 */
[----:B------:R-:W-:-:S02]  /*1bb0*/  SHF.R.S32.HI R23, RZ, 0x1f, R4 ;  /* 0x0000001fff177819 */ /* 0x000fc40000011404 */
[----:B------:R-:W-:Y:S01]  /*1bc0*/  ISETP.GE.U32.AND P5, PT, R29, R24, PT ;  /* 0x000000181d00720c */ /* 0x000fe20003fa6070 */
[--C-:B------:R-:W-:Y:S02]  /*1bd0*/  @!P1 IMAD.IADD R5, R5, 0x1, -R22.reuse ;  /* 0x0000000105059824 */ /* 0x100fe400078e0a16 */
[----:B------:R-:W-:Y:S01]  /*1be0*/  @!P1 VIADD R28, R28, 0x1 ;  /* 0x000000011c1c9836 */ /* 0x000fe20000000000 */
[----:B------:R-:W-:Y:S01]  /*1bf0*/  ISETP.GE.AND P1, PT, R21, RZ, PT ;  /* 0x000000ff1500720c */ /* 0x000fe20003f26270 */
[----:B------:R-:W-:Y:S01]  /*1c00*/  IMAD.MOV.U32 R29, RZ, RZ, 0x7f800000 ;  /* 0x7f800000ff1d7424 */ /* 0x000fe200078e00ff */
[----:B------:R-:W-:Y:S01]  /*1c10*/  ISETP.GE.U32.AND P4, PT, R5, R22, PT ;  /* 0x000000160500720c */ /* 0x000fe20003f86070 */
[----:B------:R-:W-:Y:S01]  /*1c20*/  @!P0 IMAD.IADD R9, R9, 0x1, -R22 ;  /* 0x0000000109098824 */ /* 0x000fe200078e0a16 */
[----:B------:R-:W-:Y:S01]  /*1c30*/  LEA.HI.SX32 R5, R3, 0x1, 0x1 ;  /* 0x0000000103057811 */ /* 0x000fe200078f0aff */
[----:B------:R-:W-:Y:S01]  /*1c40*/  @!P0 VIADD R13, R13, 0x1 ;  /* 0x000000010d0d8836 */ /* 0x000fe20000000000 */
[----:B------:R-:W-:-:S02]  /*1c50*/  ISETP.GE.AND P0, PT, R8, RZ, PT ;  /* 0x000000ff0800720c */ /* 0x000fc40003f06270 */
[----:B------:R-:W-:Y:S02]  /*1c60*/  ISETP.GE.U32.AND P6, PT, R9, R22, PT ;  /* 0x000000160900720c */ /* 0x000fe40003fc6070 */
[----:B------:R-:W-:Y:S01]  /*1c70*/  @P5 IADD3 R27, R27, 0x1, RZ ;  /* 0x000000011b1b5810 */ /* 0x000fe20007ffe0ff */
[----:B------:R-:W2:Y:S01]  /*1c80*/  LDC.U8 R9, c[0x0][0x3d9] ;  /* 0x0000f640ff097b82 */ /* 0x000ea20000000000 */
[----:B------:R-:W-:Y:S01]  /*1c90*/  ISETP.GT.AND P5, PT, R3, RZ, PT ;  /* 0x000000ff0300720c */ /* 0x000fe20003fa4270 */
[----:B-1----:R-:W-:Y:S01]  /*1ca0*/  FADD.FTZ R20, R25, R20 ;  /* 0x0000001419147221 */ /* 0x002fe20000010000 */
[----:B------:R-:W-:Y:S01]  /*1cb0*/  SHF.R.S32.HI R8, RZ, 0x1f, R3 ;  /* 0x0000001fff087819 */ /* 0x000fe20000011403 */
[----:B------:R-:W-:Y:S01]  /*1cc0*/  @P4 VIADD R28, R28, 0x1 ;  /* 0x000000011c1c4836 */ /* 0x000fe20000000000 */
[----:B------:R-:W-:Y:S02]  /*1cd0*/  @!P2 IADD3 R27, -R27, RZ, RZ ;  /* 0x000000ff1b1ba210 */ /* 0x000fe40007ffe1ff */
[----:B------:R-:W-:Y:S01]  /*1ce0*/  FSETP.NE.FTZ.AND P4, PT, R20, RZ, PT ;  /* 0x000000ff1400720b */ /* 0x000fe20003f95000 */
[----:B0-----:R-:W-:Y:S01]  /*1cf0*/  IMAD.MOV.U32 R22, RZ, RZ, R28 ;  /* 0x000000ffff167224 */ /* 0x001fe200078e001c */
[----:B------:R-:W-:Y:S01]  /*1d00*/  ISETP.NE.AND P2, PT, R33, RZ, PT ;  /* 0x000000ff2100720c */ /* 0x000fe20003f45270 */
[----:B------:R-:W-:Y:S01]  /*1d10*/  @P6 VIADD R13, R13, 0x1 ;  /* 0x000000010d0d6836 */ /* 0x000fe20000000000 */
[C---:B------:R-:W-:Y:S01]  /*1d20*/  ISETP.NE.AND P6, PT, R4.reuse, RZ, PT ;  /* 0x000000ff0400720c */ /* 0x040fe20003fc5270 */
[----:B------:R-:W-:Y:S01]  /*1d30*/  @!P0 IMAD.MOV R22, RZ, RZ, -R22 ;  /* 0x000000ffff168224 */ /* 0x000fe200078e0a16 */
[----:B------:R-:W-:Y:S01]  /*1d40*/  ISETP.GT.AND P0, PT, R4, RZ, PT ;  /* 0x000000ff0400720c */ /* 0x000fe20003f04270 */
[----:B------:R-:W-:Y:S01]  /*1d50*/  @!P5 IMAD.MOV R5, RZ, RZ, R8 ;  /* 0x000000ffff05d224 */ /* 0x000fe200078e0208 */
[----:B------:R-:W-:Y:S01]  /*1d60*/  LOP3.LUT R8, RZ, R33, RZ, 0x33, !PT ;  /* 0x00000021ff087212 */ /* 0x000fe200078e33ff */
[----:B------:R-:W-:-:S03]  /*1d70*/  @!P1 IMAD.MOV R13, RZ, RZ, -R13 ;  /* 0x000000ffff0d9224 */ /* 0x000fc600078e0a0d */
[C---:B------:R-:W-:Y:S01]  /*1d80*/  SEL R22, R8.reuse, R22, !P2 ;  /* 0x0000001608167207 */ /* 0x040fe20005000000 */
[----:B------:R-:W0:Y:S01]  /*1d90*/  @P4 MUFU.LG2 R20, R20 ;  /* 0x0000001400144308 */ /* 0x000e220000000c00 */
[----:B------:R-:W-:Y:S02]  /*1da0*/  SEL R8, R8, R13, !P2 ;  /* 0x0000000d08087207 */ /* 0x000fe40005000000 */
[----:B------:R-:W-:Y:S02]  /*1db0*/  LOP3.LUT R13, R26, 0x1, RZ, 0xc0, !PT ;  /* 0x000000011a0d7812 */ /* 0x000fe400078ec0ff */
[----:B------:R-:W-:Y:S02]  /*1dc0*/  @!P6 LOP3.LUT R27, RZ, R24, RZ, 0x33, !PT ;  /* 0x00000018ff1be212 */ /* 0x000fe400078e33ff */
[----:B------:R-:W-:Y:S02]  /*1dd0*/  ISETP.EQ.U32.OR P5, PT, R13, 0x1, P3 ;  /* 0x000000010d00780c */ /* 0x000fe40001fa2470 */
[----:B--2---:R-:W-:-:S02]  /*1de0*/  ISETP.NE.AND P1, PT, R9, RZ, PT ;  /* 0x000000ff0900720c */ /* 0x004fc40003f25270 */
[----:B------:R-:W-:Y:S02]  /*1df0*/  ISETP.LT.U32.AND P2, PT, R10, R27, PT ;  /* 0x0000001b0a00720c */ /* 0x000fe40003f41070 */
[----:B------:R-:W-:Y:S02]  /*1e00*/  SHF.R.S32.HI R21, RZ, 0x1f, R27 ;  /* 0x0000001fff157819 */ /* 0x000fe4000001141b */
[----:B------:R-:W-:Y:S02]  /*1e10*/  SEL R36, R36, 0x1, !P1 ;  /* 0x0000000124247807 */ /* 0x000fe40004800000 */
[----:B------:R-:W-:Y:S01]  /*1e20*/  LEA.HI.SX32 R9, R4, 0x1, 0x1 ;  /* 0x0000000104097811 */ /* 0x000fe200078f0aff */
[----:B------:R-:W-:Y:S01]  /*1e30*/  @!P0 IMAD.MOV R9, RZ, RZ, R23 ;  /* 0x000000ffff098224 */ /* 0x000fe200078e0217 */
        /* <DEDUP_REMOVED lines=47> */
[----:B------:R-:W-:Y:S02]  /*2130*/  IADD3 R20, P0, RZ, -R0, RZ ;  /* 0x80000000ff147210 */ /* 0x000fe40007f1e0ff */
[-C--:B------:R-:W-:Y:S02]  /*2140*/  MOV R43, R23.reuse ;  /* 0x00000017002b7202 */ /* 0x080fe40000000f00 */
[----:B------:R-:W-:Y:S01]  /*2150*/  IADD3.X R6, RZ, ~R23, RZ, P0, !PT ;  /* 0x80000017ff067210 */ /* 0x000fe200007fe4ff */
[----:B------:R-:W-:-:S04]  /*2160*/  IMAD.WIDE.U32 R38, R42, R20, R38 ;  /* 0x000000142a267225 */ /* 0x000fc800078e0026 */
[----:B------:R-:W-:Y:S01]  /*2170*/  IMAD R6, R6, R42, RZ ;  /* 0x0000002a06067224 */ /* 0x000fe200078e02ff */
[----:B------:R-:W-:Y:S02]  /*2180*/  MOV R25, R38 ;  /* 0x0000002600197202 */ /* 0x000fe40000000f00 */
[----:B------:R-:W-:Y:S01]  /*2190*/  MOV R42, R0 ;  /* 0x00000000002a7202 */ /* 0x000fe20000000f00 */
[----:B------:R-:W-:-:S05]  /*21a0*/  IMAD R6, R5, R20, R6 ;  /* 0x0000001405067224 */ /* 0x000fca00078e0206 */
[----:B------:R-:W-:Y:S01]  /*21b0*/  IADD3 R6, R39, R6, RZ ;  /* 0x0000000627067210 */ /* 0x000fe20007ffe0ff */
[----:B------:R-:W-:Y:S05]  /*21c0*/  BRA `(.L_x_311) ;  /* 0x00000000005c7947 */ /* 0x000fea0003800000 */
.L_x_310:
        /* <DEDUP_REMOVED lines=23> */
.L_x_311:
[----:B------:R-:W-:Y:S05]  /*2340*/  BSYNC B0 ;  /* 0x0000000000007941 */ /* 0x000fea0003800000 */
.L_x_309:
        /* <DEDUP_REMOVED lines=10> */
[-C--:B------:R-:W-:Y:S02]  /*23f0*/  IADD3 R20, P0, RZ, -R0.reuse, RZ ;  /* 0x80000000ff147210 */ /* 0x080fe40007f1e0ff */
[----:B------:R-:W-:Y:S01]  /*2400*/  MOV R24, R25 ;  /* 0x0000001900187202 */ /* 0x000fe20000000f00 */
[----:B------:R-:W-:Y:S01]  /*2410*/  IMAD.MOV.U32 R25, RZ, RZ, R6 ;  /* 0x000000ffff197224 */ /* 0x000fe200078e0006 */
        /* <DEDUP_REMOVED lines=9> */
.L_x_313:
        /* <DEDUP_REMOVED lines=22> */
.L_x_314:
[----:B------:R-:W-:Y:S05]  /*2610*/  BSYNC B0 ;  /* 0x0000000000007941 */ /* 0x000fea0003800000 */
.L_x_312:
        /* <DEDUP_REMOVED lines=14> */
[----:B------:R-:W-:Y:S02]  /*2700*/  MOV R40, R0 ;  /* 0x0000000000287202 */ /* 0x000fe40000000f00 */
[-C--:B------:R-:W-:Y:S01]  /*2710*/  IADD3.X R5, RZ, ~R23.reuse, RZ, P0, !PT ;  /* 0x80000017ff057210 */ /* 0x080fe200007fe4ff */
[----:B------:R-:W-:Y:S01]  /*2720*/  IMAD.WIDE.U32 R38, R33, R20, R38 ;  /* 0x0000001421267225 */ /* 0x000fe200078e0026 */
[----:B------:R-:W-:-:S03]  /*2730*/  MOV R41, R23 ;  /* 0x0000001700297202 */ /* 0x000fc60000000f00 */
[----:B------:R-:W-:-:S04]  /*2740*/  IMAD R5, R5, R33, RZ ;  /* 0x0000002105057224 */ /* 0x000fc800078e02ff */
[----:B------:R-:W-:-:S05]  /*2750*/  IMAD R5, R8, R20, R5 ;  /* 0x0000001408057224 */ /* 0x000fca00078e0205 */
[----:B------:R-:W-:Y:S01]  /*2760*/  IADD3 R8, R39, R5, RZ ;  /* 0x0000000527087210 */ /* 0x000fe20007ffe0ff */
[----:B------:R-:W-:Y:S05]  /*2770*/  BRA `(.L_x_317) ;  /* 0x0000000000587947 */ /* 0x000fea0003800000 */
.L_x_316:
        /* <DEDUP_REMOVED lines=22> */
.L_x_317:
[----:B------:R-:W-:Y:S05]  /*28e0*/  BSYNC B0 ;  /* 0x0000000000007941 */ /* 0x000fea0003800000 */
.L_x_315:
[-C--:B------:R-:W-:Y:S01]  /*28f0*/  IMAD R0, R35, R19.reuse, RZ ;  /* 0x0000001323007224 */ /* 0x080fe200078e02ff */
[----:B------:R-:W-:Y:S01]  /*2900*/  SHF.R.S32.HI R22, RZ, 0x1f, R2 ;  /* 0x0000001fff167819 */ /* 0x000fe20000011402 */
[C---:B------:R-:W-:Y:S01]  /*2910*/  IMAD.WIDE.U32 R20, R34.reuse, R19, RZ ;  /* 0x0000001322147225 */ /* 0x040fe200078e00ff */
[----:B------:R-:W-:Y:S01]  /*2920*/  SHF.R.S32.HI R23, RZ, 0x1f, R36 ;  /* 0x0000001fff177819 */ /* 0x000fe20000011424 */
[----:B------:R-:W-:Y:S02]  /*2930*/  BSSY B0, `(.L_x_318) ;  /* 0x0000040000007945 */ /* 0x000fe40003800000 */
[----:B------:R-:W-:Y:S02]  /*2940*/  IMAD R0, R34, R18, R0 ;  /* 0x0000001222007224 */ /* 0x000fe400078e0200 */
[----:B------:R-:W-:-:S03]  /*2950*/  IMAD.WIDE.U32 R34, R20, R17, RZ ;  /* 0x0000001114227225 */ /* 0x000fc600078e00ff */
[----:B------:R-:W-:Y:S01]  /*2960*/  IADD3 R0, R21, R0, RZ ;  /* 0x0000000015007210 */ /* 0x000fe20007ffe0ff */
[-C--:B------:R-:W-:Y:S01]  /*2970*/  IMAD R8, R8, R2.reuse, RZ ;  /* 0x0000000208087224 */ /* 0x080fe200078e02ff */
[----:B------:R-:W-:Y:S01]  /*2980*/  SHF.R.S32.HI R21, RZ, 0x1f, R25 ;  /* 0x0000001fff157819 */ /* 0x000fe20000011419 */
[----:B------:R-:W-:Y:S02]  /*2990*/  IMAD R4, R4, R2, RZ ;  /* 0x0000000204047224 */ /* 0x000fe400078e02ff */
[----:B------:R-:W-:Y:S02]  /*29a0*/  IMAD R5, R0, R17, RZ ;  /* 0x0000001100057224 */ /* 0x000fe400078e02ff */
[----:B------:R-:W-:Y:S02]  /*29b0*/  IMAD R0, R6, R25, RZ ;  /* 0x0000001906007224 */ /* 0x000fe400078e02ff */
[----:B------:R-:W-:Y:S02]  /*29c0*/  IMAD R5, R16, R20, R5 ;  /* 0x0000001410057224 */ /* 0x000fe400078e0205 */
[----:B------:R-:W-:-:S02]  /*29d0*/  IMAD R6, R41, R36, RZ ;  /* 0x0000002429067224 */ /* 0x000fc400078e02ff */
[----:B------:R-:W-:Y:S01]  /*29e0*/  IMAD R8, R22, R38, R8 ;  /* 0x0000002616087224 */ /* 0x000fe200078e0208 */
[----:B------:R-:W-:Y:S01]  /*29f0*/  IADD3 R5, R35, R5, RZ ;  /* 0x0000000523057210 */ /* 0x000fe20007ffe0ff */
[----:B------:R-:W-:Y:S02]  /*2a00*/  IMAD R0, R21, R32, R0 ;  /* 0x0000002015007224 */ /* 0x000fe400078e0200 */
[----:B------:R-:W-:Y:S01]  /*2a10*/  IMAD.WIDE.U32 R36, R40, R36, RZ ;  /* 0x0000002428247225 */ /* 0x000fe200078e00ff */
[----:B------:R-:W-:-:S03]  /*2a20*/  LOP3.LUT R20, R43, R5, RZ, 0xfc, !PT ;  /* 0x000000052b147212 */ /* 0x000fc600078efcff */
[----:B------:R-:W-:Y:S01]  /*2a30*/  IMAD R6, R23, R40, R6 ;  /* 0x0000002817067224 */ /* 0x000fe200078e0206 */
[----:B------:R-:W-:Y:S01]  /*2a40*/  ISETP.NE.U32.AND P0, PT, R20, RZ, PT ;  /* 0x000000ff1400720c */ /* 0x000fe20003f05070 */
[----:B------:R-:W-:-:S03]  /*2a50*/  IMAD.WIDE.U32 R38, R38, R2, RZ ;  /* 0x0000000226267225 */ /* 0x000fc600078e00ff */
[----:B------:R-:W-:Y:S01]  /*2a60*/  IADD3 R6, R37, R6, RZ ;  /* 0x0000000625067210 */ /* 0x000fe20007ffe0ff */
[----:B------:R-:W-:Y:S01]  /*2a70*/  IMAD.WIDE.U32 R32, R32, R25, RZ ;  /* 0x0000001920207225 */ /* 0x000fe200078e00ff */
[----:B------:R-:W-:-:S03]  /*2a80*/  IADD3 R8, R39, R8, RZ ;  /* 0x0000000827087210 */ /* 0x000fc60007ffe0ff */
[----:B------:R-:W-:Y:S01]  /*2a90*/  IMAD R3, R3, R2, RZ ;  /* 0x0000000203037224 */ /* 0x000fe200078e02ff */
[----:B------:R-:W-:-:S03]  /*2aa0*/  IADD3 R2, R33, R0, RZ ;  /* 0x0000000021027210 */ /* 0x000fc60007ffe0ff */
[----:B------:R-:W-:Y:S05]  /*2ab0*/  @!P0 BRA `(.L_x_319) ;  /* 0x0000000000408947 */ /* 0x000fea0003800000 */
[----:B------:R-:W-:Y:S01]  /*2ac0*/  IMAD.MOV.U32 R28, RZ, RZ, R42 ;  /* 0x000000ffff1c7224 */ /* 0x000fe200078e002a */
[----:B------:R-:W-:Y:S01]  /*2ad0*/  MOV R24, R43 ;  /* 0x0000002b00187202 */ /* 0x000fe20000000f00 */
[----:B------:R-:W-:Y:S01]  /*2ae0*/  IMAD.MOV.U32 R23, RZ, RZ, R34 ;  /* 0x000000ffff177224 */ /* 0x000fe200078e0022 */
[----:B------:R-:W-:Y:S02]  /*2af0*/  MOV R22, 0x2b10 ;  /* 0x00002b1000167802 */ /* 0x000fe40000000f00 */
[----:B------:R-:W-:Y:S05]  /*2b00*/  CALL.REL.NOINC `($__internal_6_$__cuda_sm20_div_s64) ;  /* 0x0000001800947944 */ /* 0x000fea0003c00000 */
[----:B------:R-:W-:Y:S02]  /*2b10*/  IADD3 R21, P0, RZ, -R0, RZ ;  /* 0x80000000ff157210 */ /* 0x000fe40007f1e0ff */
[----:B------:R-:W-:Y:S02]  /*2b20*/  MOV R40, R42 ;  /* 0x0000002a00287202 */ /* 0x000fe40000000f00 */
[----:B------:R-:W-:Y:S02]  /*2b30*/  IADD3.X R20, RZ, ~R23, RZ, P0, !PT ;  /* 0x80000017ff147210 */ /* 0x000fe400007fe4ff */
[----:B------:R-:W-:Y:S01]  /*2b40*/  MOV R41, R43 ;  /* 0x0000002b00297202 */ /* 0x000fe20000000f00 */
[----:B------:R-:W-:Y:S01]  /*2b50*/  IMAD.MOV.U32 R43, RZ, RZ, R23 ;  /* 0x000000ffff2b7224 */ /* 0x000fe200078e0017 */
[----:B------:R-:W-:Y:S01]  /*2b60*/  MOV R42, R0 ;  /* 0x00000000002a7202 */ /* 0x000fe20000000f00 */
[-C--:B------:R-:W-:Y:S02]  /*2b70*/  IMAD R20, R20, R34.reuse, RZ ;  /* 0x0000002214147224 */ /* 0x080fe400078e02ff */
[----:B------:R-:W-:-:S04]  /*2b80*/  IMAD.WIDE.U32 R34, R21, R34, R40 ;  /* 0x0000002215227225 */ /* 0x000fc800078e0028 */
[----:B------:R-:W-:-:S04]  /*2b90*/  IMAD R20, R5, R21, R20 ;  /* 0x0000001505147224 */ /* 0x000fc800078e0214 */
[----:B------:R-:W-:Y:S01]  /*2ba0*/  IMAD.IADD R24, R35, 0x1, R20 ;  /* 0x0000000123187824 */ /* 0x000fe200078e0214 */
[----:B------:R-:W-:Y:S05]  /*2bb0*/  BRA `(.L_x_320) ;  /* 0x00000000005c7947 */ /* 0x000fea0003800000 */
.L_x_319:
        /* <DEDUP_REMOVED lines=23> */
.L_x_320:
[----:B------:R-:W-:Y:S05]  /*2d30*/  BSYNC B0 ;  /* 0x0000000000007941 */ /* 0x000fea0003800000 */
.L_x_318:
        /* <DEDUP_REMOVED lines=11> */
[----:B------:R-:W-:Y:S01]  /*2df0*/  IADD3.X R5, RZ, ~R23, RZ, P0, !PT ;  /* 0x80000017ff057210 */ /* 0x000fe200007fe4ff */
[----:B------:R-:W-:-:S04]  /*2e00*/  IMAD.WIDE.U32 R34, R19, R20, R34 ;  /* 0x0000001413227225 */ /* 0x000fc800078e0022 */
[----:B------:R-:W-:Y:S01]  /*2e10*/  IMAD R5, R5, R19, RZ ;  /* 0x0000001305057224 */ /* 0x000fe200078e02ff */
[----:B------:R-:W-:Y:S02]  /*2e20*/  MOV R19, R34 ;  /* 0x0000002200137202 */ /* 0x000fe40000000f00 */
[----:B------:R-:W-:Y:S01]  /*2e30*/  MOV R34, R0 ;  /* 0x0000000000227202 */ /* 0x000fe20000000f00 */
[----:B------:R-:W-:-:S04]  /*2e40*/  IMAD R5, R18, R20, R5 ;  /* 0x0000001412057224 */ /* 0x000fc800078e0205 */
[----:B------:R-:W-:Y:S02]  /*2e50*/  IMAD.IADD R18, R35, 0x1, R5 ;  /* 0x0000000123127824 */ /* 0x000fe400078e0205 */
[----:B------:R-:W-:Y:S01]  /*2e60*/  IMAD.MOV.U32 R35, RZ, RZ, R23 ;  /* 0x000000ffff237224 */ /* 0x000fe200078e0017 */
[----:B------:R-:W-:Y:S05]  /*2e70*/  BRA `(.L_x_323) ;  /* 0x00000000005c7947 */ /* 0x000fea0003800000 */
.L_x_322:
        /* <DEDUP_REMOVED lines=23> */
.L_x_323:
[----:B------:R-:W-:Y:S05]  /*2ff0*/  BSYNC B0 ;  /* 0x0000000000007941 */ /* 0x000fea0003800000 */
.L_x_321:
        /* <DEDUP_REMOVED lines=12> */
[----:B------:R-:W-:Y:S01]  /*30c0*/  IADD3.X R5, RZ, ~R23, RZ, P0, !PT ;  /* 0x80000017ff057210 */ /* 0x000fe200007fe4ff */
[----:B------:R-:W-:-:S04]  /*30d0*/  IMAD.WIDE.U32 R34, R17, R20, R34 ;  /* 0x0000001411227225 */ /* 0x000fc800078e0022 */
[----:B------:R-:W-:Y:S01]  /*30e0*/  IMAD R5, R5, R17, RZ ;  /* 0x0000001105057224 */ /* 0x000fe200078e02ff */
[----:B------:R-:W-:-:S03]  /*30f0*/  MOV R17, R34 ;  /* 0x0000002200117202 */ /* 0x000fc60000000f00 */
[----:B------:R-:W-:-:S05]  /*3100*/  IMAD R5, R16, R20, R5 ;  /* 0x0000001410057224 */ /* 0x000fca00078e0205 */
[----:B------:R-:W-:Y:S01]  /*3110*/  IADD3 R5, R35, R5, RZ ;  /* 0x0000000523057210 */ /* 0x000fe20007ffe0ff */
[----:B------:R-:W-:Y:S05]  /*3120*/  BRA `(.L_x_326) ;  /* 0x00000000005c7947 */ /* 0x000fea0003800000 */
.L_x_325:
        /* <DEDUP_REMOVED lines=23> */
.L_x_326:
[----:B------:R-:W-:Y:S05]  /*32a0*/  BSYNC B0 ;  /* 0x0000000000007941 */ /* 0x000fea0003800000 */
.L_x_324:
[----:B------:R-:W-:Y:S01]  /*32b0*/  SHF.R.S32.HI R20, RZ, 0x1f, R10 ;  /* 0x0000001fff147819 */ /* 0x000fe2000001140a */
[-C--:B------:R-:W-:Y:S01]  /*32c0*/  IMAD R16, R23, R10.reuse, RZ ;  /* 0x0000000a17107224 */ /* 0x080fe200078e02ff */
[----:B------:R-:W-:Y:S01]  /*32d0*/  ULDC UR4, c[0x0][0x2c4] ;  /* 0x0000b10000047ab9 */ /* 0x000fe20000000800 */
[----:B------:R-:W-:Y:S01]  /*32e0*/  IMAD.WIDE.U32 R34, R22, R10, RZ ;  /* 0x0000000a16227225 */ /* 0x000fe200078e00ff */
[----:B------:R-:W-:Y:S03]  /*32f0*/  BSSY B0, `(.L_x_327) ;  /* 0x000003a000007945 */ /* 0x000fe60003800000 */
[----:B------:R-:W-:Y:S01]  /*3300*/  IMAD R10, R20, R22, R16 ;  /* 0x00000016140a7224 */ /* 0x000fe200078e0210 */
[----:B------:R-:W-:Y:S01]  /*3310*/  LOP3.LUT R20, R43, R14, RZ, 0xfc, !PT ;  /* 0x0000000e2b147212 */ /* 0x000fe200078efcff */
[----:B------:R-:W-:Y:S01]  /*3320*/  IMAD R0, R25, UR4, RZ ;  /* 0x0000000419007c24 */ /* 0x000fe2000f8e02ff */
[----:B------:R-:W-:Y:S01]  /*3330*/  SHF.R.S32.HI R16, RZ, 0x1f, R3 ;  /* 0x0000001fff107819 */ /* 0x000fe20000011403 */
[-C--:B------:R-:W-:Y:S01]  /*3340*/  IMAD R21, R5, R3.reuse, RZ ;  /* 0x0000000305157224 */ /* 0x080fe200078e02ff */
[----:B------:R-:W-:Y:S01]  /*3350*/  ISETP.NE.U32.AND P0, PT, R20, RZ, PT ;  /* 0x000000ff1400720c */ /* 0x000fe20003f05070 */
[----:B------:R-:W-:Y:S01]  /*3360*/  IMAD R18, R18, R0, RZ ;  /* 0x0000000012127224 */ /* 0x000fe200078e02ff */
[----:B------:R-:W-:Y:S01]  /*3370*/  SHF.R.S32.HI R5, RZ, 0x1f, R0 ;  /* 0x0000001fff057819 */ /* 0x000fe20000011400 */
[----:B------:R-:W-:Y:S01]  /*3380*/  IMAD.WIDE.U32 R44, R17, R3, RZ ;  /* 0x00000003112c7225 */ /* 0x000fe200078e00ff */
[----:B------:R-:W-:-:S03]  /*3390*/  IADD3 R10, R35, R10, RZ ;  /* 0x0000000a230a7210 */ /* 0x000fc60007ffe0ff */
[----:B------:R-:W-:Y:S02]  /*33a0*/  IMAD R3, R5, R19, R18 ;  /* 0x0000001305037224 */ /* 0x000fe400078e0212 */
[----:B------:R-:W-:Y:S02]  /*33b0*/  IMAD R16, R16, R17, R21 ;  /* 0x0000001110107224 */ /* 0x000fe400078e0215 */
[----:B------:R-:W-:-:S03]  /*33c0*/  IMAD.WIDE.U32 R18, R19, R0, RZ ;  /* 0x0000000013127225 */ /* 0x000fc600078e00ff */
[----:B------:R-:W-:Y:S02]  /*33d0*/  IADD3 R16, R45, R16, RZ ;  /* 0x000000102d107210 */ /* 0x000fe40007ffe0ff */
[----:B------:R-:W-:Y:S01]  /*33e0*/  IADD3 R3, R19, R3, RZ ;  /* 0x0000000313037210 */ /* 0x000fe20007ffe0ff */
[----:B------:R-:W-:Y:S06]  /*33f0*/  @!P0 BRA `(.L_x_328) ;  /* 0x0000000000488947 */ /* 0x000fec0003800000 */
[----:B------:R-:W-:Y:S01]  /*3400*/  IMAD.MOV.U32 R28, RZ, RZ, R42 ;  /* 0x000000ffff1c7224 */ /* 0x000fe200078e002a */
[----:B------:R-:W-:Y:S01]  /*3410*/  MOV R23, R15 ;  /* 0x0000000f00177202 */ /* 0x000fe20000000f00 */
[----:B------:R-:W-:Y:S01]  /*3420*/  IMAD.MOV.U32 R24, RZ, RZ, R43 ;  /* 0x000000ffff187224 */ /* 0x000fe200078e002b */
[----:B------:R-:W-:Y:S02]  /*3430*/  MOV R5, R14 ;  /* 0x0000000e00057202 */ /* 0x000fe40000000f00 */
[----:B------:R-:W-:Y:S02]  /*3440*/  MOV R22, 0x3460 ;  /* 0x0000346000167802 */ /* 0x000fe40000000f00 */
[----:B------:R-:W-:Y:S05]  /*3450*/  CALL.REL.NOINC `($__internal_6_$__cuda_sm20_div_s64) ;  /* 0x0000001000407944 */ /* 0x000fea0003c00000 */
        /* <DEDUP_REMOVED lines=12> */
.L_x_328:
        /* <DEDUP_REMOVED lines=23> */
.L_x_329:
[----:B------:R-:W-:Y:S05]  /*3690*/  BSYNC B0 ;  /* 0x0000000000007941 */ /* 0x000fea0003800000 */
.L_x_327:
        /* <DEDUP_REMOVED lines=28> */
.L_x_331:
        /* <DEDUP_REMOVED lines=23> */
.L_x_332:
[----:B------:R-:W-:Y:S05]  /*39d0*/  BSYNC B0 ;  /* 0x0000000000007941 */ /* 0x000fea0003800000 */
.L_x_330:
        /* <DEDUP_REMOVED lines=21> */
.L_x_308:
[----:B------:R-:W-:Y:S02]  /*3b30*/  ULDC.64 UR4, c[0x0][0x2b0] ;  /* 0x0000ac0000047ab9 */ /* 0x000fe40000000a00 */
[----:B------:R-:W-:-:S04]  /*3b40*/  LEA R2, P0, R38, UR4, 0x2 ;  /* 0x0000000426027c11 */ /* 0x000fc8000f8010ff */
[----:B------:R-:W-:-:S05]  /*3b50*/  LEA.HI.X R3, R38, UR5, R39, 0x2, P0 ;  /* 0x0000000526037c11 */ /* 0x000fca00080f1427 */
[----:B------:R0:W-:Y:S04]  /*3b60*/  STG.E desc[UR8][R2.64], R29 ;  /* 0x0000001d02007986 */ /* 0x0001e8000c101908 */
.L_x_307:
[----:B------:R-:W-:Y:S05]  /*3b70*/  BSYNC B1 ;  /* 0x0000000000017941 */ /* 0x000fea0003800000 */
.L_x_306:
[----:B0-----:R-:W0:Y:S01]  /*3b80*/  LDC R2, c[0x0][0x3c4] ;  /* 0x0000f100ff027b82 */ /* 0x001e220000000800 */
[----:B------:R-:W-:Y:S01]  /*3b90*/  LEA.HI R4, R26, R26, RZ, 0x1 ;  /* 0x0000001a1a047211 */ /* 0x000fe200078f08ff */
[----:B------:R-:W-:Y:S03]  /*3ba0*/  BSSY B0, `(.L_x_333) ;  /* 0x0000010000007945 */ /* 0x000fe60003800000 */
[----:B------:R-:W-:-:S05]  /*3bb0*/  LOP3.LUT R3, R4, 0xfffffffe, RZ, 0xc0, !PT ;  /* 0xfffffffe04037812 */ /* 0x000fca00078ec0ff */
[----:B------:R-:W-:-:S05]  /*3bc0*/  IMAD.IADD R3, R26, 0x1, -R3 ;  /* 0x000000011a037824 */ /* 0x000fca00078e0a03 */
[----:B0-----:R-:W-:-:S13]  /*3bd0*/  ISETP.GE.OR P3, PT, R3, R2, P3 ;  /* 0x000000020300720c */ /* 0x001fda0001f66670 */
[----:B------:R-:W-:Y:S05]  /*3be0*/  @P3 BRA `(.L_x_334) ;  /* 0x00000000002c3947 */ /* 0x000fea0003800000 */
[----:B------:R-:W0:Y:S01]  /*3bf0*/  S2R R0, SR_CgaCtaId ;  /* 0x0000000000007919 */ /* 0x000e220000008800 */
[----:B------:R-:W-:Y:S01]  /*3c00*/  FADD.FTZ R6, -R29, R30 ;  /* 0x0000001e1d067221 */ /* 0x000fe20000010100 */
[----:B------:R-:W-:Y:S02]  /*3c10*/  MOV R5, 0x400 ;  /* 0x0000040000057802 */ /* 0x000fe40000000f00 */
[----:B------:R-:W-:Y:S01]  /*3c20*/  SHF.L.U32 R4, R4, 0x1, RZ ;  /* 0x0000000104047819 */ /* 0x000fe200000006ff */
[----:B------:R-:W-:-:S03]  /*3c30*/  FMUL.FTZ R6, R6, 1.4426950216293334961 ;  /* 0x3fb8aa3b06067820 */ /* 0x000fc60000410000 */
[----:B------:R-:W-:-:S03]  /*3c40*/  LOP3.LUT R4, R4, 0xfffffffc, RZ, 0xc0, !PT ;  /* 0xfffffffc04047812 */ /* 0x000fc600078ec0ff */
[----:B------:R-:W2:Y:S01]  /*3c50*/  MUFU.EX2 R6, R6 ;  /* 0x0000000600067308 */ /* 0x000ea20000000800 */
[----:B0-----:R-:W-:-:S05]  /*3c60*/  LEA R0, R0, R5, 0x18 ;  /* 0x0000000500007211 */ /* 0x001fca00078ec0ff */
[----:B------:R-:W-:-:S05]  /*3c70*/  IMAD R0, R3, 0x44, R0 ;  /* 0x0000004403007824 */ /* 0x000fca00078e0200 */
[----:B------:R-:W-:-:S05]  /*3c80*/  IADD3 R0, R0, R4, RZ ;  /* 0x0000000400007210 */ /* 0x000fca0007ffe0ff */
[----:B--2---:R0:W-:Y:S02]  /*3c90*/  STS [R0], R6 ;  /* 0x0000000600007388 */ /* 0x0041e40000000800 */
.L_x_334:
[----:B------:R-:W-:Y:S05]  /*3ca0*/  BSYNC B0 ;  /* 0x0000000000007941 */ /* 0x000fea0003800000 */
.L_x_333:
[----:B------:R-:W-:Y:S01]  /*3cb0*/  BAR.SYNC.DEFER_BLOCKING 0x0 ;  /* 0x0000000000007b1d */ /* 0x000fe20000010000 */
[----:B------:R-:W-:Y:S01]  /*3cc0*/  ISETP.GE.AND P0, PT, R2, 0x1, PT ;  /* 0x000000010200780c */ /* 0x000fe20003f06270 */
[----:B------:R-:W-:Y:S01]  /*3cd0*/  IMAD.MOV.U32 R4, RZ, RZ, RZ ;  /* 0x000000ffff047224 */ /* 0x000fe200078e00ff */
[----:B------:R-:W-:Y:S02]  /*3ce0*/  LEA.HI R16, R31, R26, RZ, 0x3 ;  /* 0x0000001a1f107211 */ /* 0x000fe400078f18ff */
[----:B------:R-:W-:Y:S01]  /*3cf0*/  CS2R R2, SRZ ;  /* 0x0000000000027805 */ /* 0x000fe2000001ff00 */
[----:B0-----:R-:W-:Y:S01]  /*3d00*/  IMAD.MOV.U32 R0, RZ, RZ, RZ ;  /* 0x000000ffff007224 */ /* 0x001fe200078e00ff */
[----:B------:R-:W-:Y:S02]  /*3d10*/  LOP3.LUT R18, R16, 0x3ffffff8, RZ, 0xc0, !PT ;  /* 0x3ffffff810127812 */ /* 0x000fe400078ec0ff */
[----:B------:R-:W-:-:S03]  /*3d20*/  SHF.R.S32.HI R16, RZ, 0x3, R16 ;  /* 0x00000003ff107819 */ /* 0x000fc60000011410 */
[----:B------:R-:W-:-:S04]  /*3d30*/  IMAD.IADD R18, R26, 0x1, -R18 ;  /* 0x000000011a127824 */ /* 0x000fc800078e0a12 */
[----:B------:R-:W-:Y:S01]  /*3d40*/  IMAD.SHL.U32 R18, R18, 0x4, RZ ;  /* 0x0000000412127824 */ /* 0x000fe200078e00ff */
[----:B------:R-:W-:Y:S06]  /*3d50*/  @!P0 BRA `(.L_x_335) ;  /* 0x0000000000b08947 */ /* 0x000fec0003800000 */
[----:B------:R-:W0:Y:S01]  /*3d60*/  S2UR UR6, SR_CgaCtaId ;  /* 0x00000000000679c3 */ /* 0x000e220000008800 */
[----:B------:R-:W-:Y:S01]  /*3d70*/  ULDC UR10, c[0x0][0x2dc] ;  /* 0x0000b700000a7ab9 */ /* 0x000fe20000000800 */
[----:B------:R-:W-:Y:S01]  /*3d80*/  IMAD R14, R16, 0x20, R18 ;  /* 0x00000020100e7824 */ /* 0x000fe200078e0212 */
[----:B------:R-:W-:Y:S01]  /*3d90*/  UIMAD UR4, UR7, UR10, URZ ;  /* 0x0000000a070472a4 */ /* 0x000fe2000f8e023f */
[C---:B------:R-:W-:Y:S01]  /*3da0*/  VIADD R5, R12.reuse, -UR7 ;  /* 0x800000070c057c36 */ /* 0x040fe20008000000 */
[----:B-1----:R-:W-:Y:S01]  /*3db0*/  CS2R R8, SRZ ;  /* 0x0000000000087805 */ /* 0x002fe2000001ff00 */
        /* <DEDUP_REMOVED lines=17> */
.L_x_338:
        /* <DEDUP_REMOVED lines=12> */
.L_x_337:
[----:B------:R-:W-:Y:S05]  /*3f90*/  BSYNC B0 ;  /* 0x0000000000007941 */ /* 0x000fea0003800000 */
.L_x_336:
        /* <DEDUP_REMOVED lines=8> */
.L_x_335:
        /* <DEDUP_REMOVED lines=10> */
[----:B------:R-:W2:Y:S01]  /*40c0*/  I2F.RP R14, R11 ;  /* 0x0000000b000e7306 */ /* 0x000ea20000209400 */
[----:B------:R-:W-:Y:S02]  /*40d0*/  IABS R10, R7 ;  /* 0x00000007000a7213 */ /* 0x000fe40000000000 */
[----:B------:R-:W-:Y:S02]  /*40e0*/  SHF.R.S32.HI R19, RZ, 0x1f, R18 ;  /* 0x0000001fff137819 */ /* 0x000fe40000011412 */
[----:B------:R-:W-:Y:S01]  /*40f0*/  F2FP.BF16.F32.PACK_AB R2, R2, R0 ;  /* 0x000000000202723e */ /* 0x000fe200000010ff */
[----:B------:R-:W-:Y:S01]  /*4100*/  IMAD.MOV R10, RZ, RZ, -R10 ;  /* 0x000000ffff0a7224 */ /* 0x000fe200078e0a0a */
[----:B------:R-:W-:Y:S01]  /*4110*/  F2FP.BF16.F32.PACK_AB R3, R4, R3 ;  /* 0x000000030403723e */ /* 0x000fe200000010ff */
[----:B--2---:R-:W2:Y:S02]  /*4120*/  MUFU.RCP R14, R14 ;  /* 0x0000000e000e7308 */ /* 0x004ea40000001000 */
[----:B--2---:R-:W-:-:S06]  /*4130*/  VIADD R14, R14, 0xffffffe ;  /* 0x0ffffffe0e0e7836 */ /* 0x004fcc0000000000 */
[----:B------:R2:W3:Y:S02]  /*4140*/  F2I.FTZ.U32.TRUNC.NTZ R15, R14 ;  /* 0x0000000e000f7305 */ /* 0x0004e4000021f000 */
[----:B--2---:R-:W-:Y:S01]  /*4150*/  HFMA2.MMA R14, -RZ, RZ, 0, 0 ;  /* 0x00000000ff0e7435 */ /* 0x004fe200000001ff */
[----:B---3--:R-:W-:-:S04]  /*4160*/  IMAD.MOV R5, RZ, RZ, -R15 ;  /* 0x000000ffff057224 */ /* 0x008fc800078e0a0f */
[----:B-1----:R-:W-:Y:S01]  /*4170*/  IMAD R8, R5, R11, RZ ;  /* 0x0000000b05087224 */ /* 0x002fe200078e02ff */
[----:B0-----:R-:W-:-:S04]  /*4180*/  IABS R5, R6 ;  /* 0x0000000600057213 */ /* 0x001fc80000000000 */
[----:B------:R-:W-:Y:S01]  /*4190*/  IMAD.HI.U32 R8, R15, R8, R14 ;  /* 0x000000080f087227 */ /* 0x000fe200078e000e */
[----:B------:R-:W0:Y:S05]  /*41a0*/  I2F.RP R9, R5 ;  /* 0x0000000500097306 */ /* 0x000e2a0000209400 */
[----:B------:R-:W-:-:S04]  /*41b0*/  IMAD.HI.U32 R8, R8, R12, RZ ;  /* 0x0000000c08087227 */ /* 0x000fc800078e00ff */
[----:B------:R-:W-:Y:S02]  /*41c0*/  IMAD R10, R8, R10, R12 ;  /* 0x0000000a080a7224 */ /* 0x000fe400078e020c */
[----:B------:R-:W-:-:S03]  /*41d0*/  IMAD.MOV.U32 R12, RZ, RZ, RZ ;  /* 0x000000ffff0c7224 */ /* 0x000fc600078e00ff */
[----:B------:R-:W-:Y:S01]  /*41e0*/  ISETP.GT.U32.AND P1, PT, R11, R10, PT ;  /* 0x0000000a0b00720c */ /* 0x000fe20003f24070 */
[----:B0-----:R-:W0:-:S12]  /*41f0*/  MUFU.RCP R9, R9 ;  /* 0x0000000900097308 */ /* 0x001e180000001000 */
[----:B------:R-:W-:Y:S01]  /*4200*/  @!P1 IMAD.IADD R10, R10, 0x1, -R11 ;  /* 0x000000010a0a9824 */ /* 0x000fe200078e0a0b */
[----:B------:R-:W-:Y:S02]  /*4210*/  @!P1 IADD3 R8, R8, 0x1, RZ ;  /* 0x0000000108089810 */ /* 0x000fe40007ffe0ff */
[----:B------:R-:W-:Y:S02]  /*4220*/  ISETP.NE.AND P1, PT, R7, RZ, PT ;  /* 0x000000ff0700720c */ /* 0x000fe40003f25270 */
[----:B------:R-:W-:Y:S01]  /*4230*/  ISETP.GE.U32.AND P2, PT, R10, R11, PT ;  /* 0x0000000b0a00720c */ /* 0x000fe20003f46070 */
[----:B0-----:R-:W-:Y:S01]  /*4240*/  VIADD R9, R9, 0xffffffe ;  /* 0x0ffffffe09097836 */ /* 0x001fe20000000000 */
[----:B------:R-:W-:-:S03]  /*4250*/  LOP3.LUT R10, R16, R7, RZ, 0x3c, !PT ;  /* 0x00000007100a7212 */ /* 0x000fc600078e3cff */
[----:B------:R-:W0:Y:S01]  /*4260*/  F2I.FTZ.U32.TRUNC.NTZ R13, R9 ;  /* 0x00000009000d7305 */ /* 0x000e22000021f000 */
[----:B------:R-:W-:-:S07]  /*4270*/  ISETP.GE.AND P0, PT, R10, RZ, PT ;  /* 0x000000ff0a00720c */ /* 0x000fce0003f06270 */
[----:B------:R-:W-:-:S06]  /*4280*/  @P2 VIADD R8, R8, 0x1 ;  /* 0x0000000108082836 */ /* 0x000fcc0000000000 */
[----:B------:R-:W-:Y:S01]  /*4290*/  @!P0 IADD3 R8, -R8, RZ, RZ ;  /* 0x000000ff08088210 */ /* 0x000fe20007ffe1ff */
[----:B0-----:R-:W-:Y:S01]  /*42a0*/  IMAD.MOV R9, RZ, RZ, -R13 ;  /* 0x000000ffff097224 */ /* 0x001fe200078e0a0d */
[----:B------:R-:W-:-:S03]  /*42b0*/  @!P1 LOP3.LUT R8, RZ, R7, RZ, 0x33, !PT ;  /* 0x00000007ff089212 */ /* 0x000fc600078e33ff */
[----:B------:R-:W-:Y:S02]  /*42c0*/  IMAD R9, R9, R5, RZ ;  /* 0x0000000509097224 */ /* 0x000fe400078e02ff */
[----:B------:R-:W-:Y:S02]  /*42d0*/  IMAD R10, R8, R7, RZ ;  /* 0x00000007080a7224 */ /* 0x000fe400078e02ff */
[----:B------:R-:W-:-:S03]  /*42e0*/  IMAD.HI.U32 R9, R13, R9, R12 ;  /* 0x000000090d097227 */ /* 0x000fc600078e000c */
[----:B------:R-:W-:Y:S01]  /*42f0*/  IADD3 R11, R16, -R10, RZ ;  /* 0x8000000a100b7210 */ /* 0x000fe20007ffe0ff */
[----:B------:R-:W-:-:S03]  /*4300*/  IMAD.WIDE.U32 R18, R8, UR4, R18 ;  /* 0x0000000408127c25 */ /* 0x000fc6000f8e0012 */
        /* <DEDUP_REMOVED lines=37> */
        .weak           $__internal_6_$__cuda_sm20_div_s64
        .type           $__internal_6_$__cuda_sm20_div_s64,@function
        .size           $__internal_6_$__cuda_sm20_div_s64,(.L_x_5282 - $__internal_6_$__cuda_sm20_div_s64)
$__internal_6_$__cuda_sm20_div_s64:
        /* <DEDUP_REMOVED lines=78> */
[----:B------:R-:W-:Y:S01]  /*4a40*/  IMAD.MOV.U32 R21, RZ, RZ, 0x0 ;  /* 0x00000000ff157424 */ /* 0x000fe200078e00ff */
[----:B------:R-:W-:Y:S01]  /*4a50*/  SEL R23, R23, R20, !P4 ;  /* 0x0000001417177207 */ /* 0x000fe20006000000 */
[----:B------:R-:W-:Y:S01]  /*4a60*/  IMAD.MOV.U32 R20, RZ, RZ, R22 ;  /* 0x000000ffff147224 */ /* 0x000fe200078e0016 */
[----:B------:R-:W-:-:S02]  /*4a70*/  SEL R0, R0, 0xffffffff, P0 ;  /* 0xffffffff00007807 */ /* 0x000fc40000000000 */
[----:B------:R-:W-:Y:S01]  /*4a80*/  SEL R23, R23, 0xffffffff, P0 ;  /* 0xffffffff17177807 */ /* 0x000fe20000000000 */
[----:B------:R-:W-:Y:S06]  /*4a90*/  RET.REL.NODEC R20 `(_ZN5flash32flash_fwd_splitkv_combine_kernelI23Flash_fwd_kernel_traitsILi32ELi64ELi256ELi4ELb0ELb0EN7cutlass10bfloat16_tE19Flash_kernel_traitsILi32ELi64ELi256ELi4ES3_EELi16ELi1ELb0EEEvNS_16Flash_fwd_paramsE) ;  /* 0xffffffb414587950 */ /* 0x000fec0003c3ffff */
.L_x_339:
        /* <DEDUP_REMOVED lines=14> */
.L_x_5282:


//--------------------- .text._ZN5flash32flash_fwd_splitkv_combine_kernelI23Flash_fwd_kernel_traitsILi32ELi64ELi256ELi4ELb0ELb0EN7cutlass10bfloat16_tE19Flash_kernel_traitsILi32ELi64ELi256ELi4ES3_EELi16ELi7ELb1EEEvNS_16Flash_fwd_paramsE --------------------------
	.section	.text._ZN5flash32flash_fwd_splitkv_combine_kernelI23Flash_fwd_kernel_traitsILi32ELi64ELi256ELi4ELb0ELb0EN7cutlass10bfloat16_tE19Flash_kernel_traitsILi32ELi64ELi256ELi4ES3_EELi16ELi7ELb1EEEvNS_16Flash_fwd_paramsE,"ax",@progbits
	.align	128
        .global         _ZN5flash32flash_fwd_splitkv_combine_kernelI23Flash_fwd_kernel_traitsILi32ELi64ELi256ELi4ELb0ELb0EN7cutlass10bfloat16_tE19Flash_kernel_traitsILi32ELi64ELi256ELi4ES3_EELi16ELi7ELb1EEEvNS_16Flash_fwd_paramsE
        .type           _ZN5flash32flash_fwd_splitkv_combine_kernelI23Flash_fwd_kernel_traitsILi32ELi64ELi256ELi4ELb0ELb0EN7cutlass10bfloat16_tE19Flash_kernel_traitsILi32ELi64ELi256ELi4ES3_EELi16ELi7ELb1EEEvNS_16Flash_fwd_paramsE,@function
        .size           _ZN5flash32flash_fwd_splitkv_combine_kernelI23Flash_fwd_kernel_traitsILi32ELi64ELi256ELi4ELb0ELb0EN7cutlass10bfloat16_tE19Flash_kernel_traitsILi32ELi64ELi256ELi4ES3_EELi16ELi7ELb1EEEvNS_16Flash_fwd_paramsE,(.L_x_5283 - _ZN5flash32flash_fwd_splitkv_combine_kernelI23Flash_fwd_kernel_traitsILi32ELi64ELi256ELi4ELb0ELb0EN7cutlass10bfloat16_tE19Flash_kernel_traitsILi32ELi64ELi256ELi4ES3_EELi16ELi7ELb1EEEvNS_16Flash_fwd_paramsE)
        .other          _ZN5flash32flash_fwd_splitkv_combine_kernelI23Flash_fwd_kernel_traitsILi32ELi64ELi256ELi4ELb0ELb0EN7cutlass10bfloat16_tE19Flash_kernel_traitsILi32ELi64ELi256ELi4ES3_EELi16ELi7ELb1EEEvNS_16Flash_fwd_paramsE,@"STO_CUDA_ENTRY STV_DEFAULT"
_ZN5flash32flash_fwd_splitkv_combine_kernelI23Flash_fwd_kernel_traitsILi32ELi64ELi256ELi4ELb0ELb0EN7cutlass10bfloat16_tE19Flash_kernel_traitsILi32ELi64ELi256ELi4ES3_EELi16ELi7ELb1EEEvNS_16Flash_fwd_paramsE:
.text._ZN5flash32flash_fwd_splitkv_combine_kernelI23Flash_fwd_kernel_traitsILi32ELi64ELi256ELi4ELb0ELb0EN7cutlass10bfloat16_tE19Flash_kernel_traitsILi32ELi64ELi256ELi4ES3_EELi16ELi7ELb1EEEvNS_16Flash_fwd_paramsE:
        /* <DEDUP_REMOVED lines=23> */
[----:B------:R-:W-:Y:S05]  /*0170*/  CALL.REL.NOINC `($__internal_7_$__cuda_sm20_div_s64) ;  /* 0x00000060005c7944 */ /* 0x000fea0003c00000 */
[----:B------:R-:W-:Y:S02]  /*0180*/  MOV R8, R0 ;  /* 0x0000000000087202 */ /* 0x000fe40000000f00 */
[----:B------:R-:W-:Y:S01]  /*0190*/  MOV R9, R25 ;  /* 0x0000001900097202 */ /* 0x000fe20000000f00 */
[----:B------:R-:W-:Y:S06]  /*01a0*/  BRA `(.L_x_341) ;  /* 0x00000000004c7947 */ /* 0x000fec0003800000 */
.L_x_340:
        /* <DEDUP_REMOVED lines=19> */
.L_x_341:
        /* <DEDUP_REMOVED lines=17> */
[----:B------:R-:W-:Y:S05]  /*03f0*/  BRA `(.L_x_344) ;  /* 0x0000000000507947 */ /* 0x000fea0003800000 */
.L_x_343:
        /* <DEDUP_REMOVED lines=20> */
.L_x_344:
[----:B------:R-:W-:Y:S05]  /*0540*/  BSYNC B0 ;  /* 0x0000000000007941 */ /* 0x000fea0003800000 */
.L_x_342:
        /* <DEDUP_REMOVED lines=57> */
.L_x_346:
        /* <DEDUP_REMOVED lines=19> */
.L_x_347:
[----:B------:R-:W-:Y:S05]  /*0a10*/  BSYNC B0 ;  /* 0x0000000000007941 */ /* 0x000fea0003800000 */
.L_x_345:
        /* <DEDUP_REMOVED lines=105> */
.L_x_349:
        /* <DEDUP_REMOVED lines=20> */
.L_x_350:
[----:B------:R-:W-:Y:S05]  /*11f0*/  BSYNC B0 ;  /* 0x0000000000007941 */ /* 0x000fea0003800000 */
.L_x_348:
        /* <DEDUP_REMOVED lines=309> */
.L_x_352:
        /* <DEDUP_REMOVED lines=19> */
.L_x_353:
[----:B------:R-:W-:Y:S05]  /*2680*/  BSYNC B0 ;  /* 0x0000000000007941 */ /* 0x000fea0003800000 */
.L_x_351:
        /* <DEDUP_REMOVED lines=257> */
.L_x_358:
        /* <DEDUP_REMOVED lines=22> */
.L_x_359:
[----:B------:R-:W-:Y:S05]  /*3800*/  BSYNC B0 ;  /* 0x0000000000007941 */ /* 0x000fea0003800000 */
.L_x_357:
        /* <DEDUP_REMOVED lines=8> */
[----:B------:R-:W-:Y:S05]  /*3890*/  CALL.REL.NOINC `($__internal_7_$__cuda_sm20_div_s64) ;  /* 0x0000002800947944 */ /* 0x000fea0003c00000 */
        /* <DEDUP_REMOVED lines=11> */
.L_x_361:
        /* <DEDUP_REMOVED lines=22> */
.L_x_362:
[----:B------:R-:W-:Y:S05]  /*3ab0*/  BSYNC B0 ;  /* 0x0000000000007941 */ /* 0x000fea0003800000 */
.L_x_360:
        /* <DEDUP_REMOVED lines=11> */
[----:B------:R-:W-:Y:S05]  /*3b70*/  CALL.REL.NOINC `($__internal_7_$__cuda_sm20_div_s64) ;  /* 0x0000002400dc7944 */ /* 0x000fea0003c00000 */
        /* <DEDUP_REMOVED lines=12> */
.L_x_364:
        /* <DEDUP_REMOVED lines=22> */
.L_x_365:
[----:B------:R-:W-:Y:S05]  /*3da0*/  BSYNC B0 ;  /* 0x0000000000007941 */ /* 0x000fea0003800000 */
.L_x_363:
        /* <DEDUP_REMOVED lines=52> */
.L_x_367:
        /* <DEDUP_REMOVED lines=23> */
.L_x_368:
[----:B------:R-:W-:Y:S05]  /*4260*/  BSYNC B0 ;  /* 0x0000000000007941 */ /* 0x000fea0003800000 */
.L_x_366:
        /* <DEDUP_REMOVED lines=20> */
.L_x_370:
        /* <DEDUP_REMOVED lines=22> */
.L_x_371:
[----:B------:R-:W-:Y:S05]  /*4510*/  BSYNC B0 ;  /* 0x0000000000007941 */ /* 0x000fea0003800000 */
.L_x_369:
        /* <DEDUP_REMOVED lines=22> */
.L_x_373:
        /* <DEDUP_REMOVED lines=23> */
.L_x_374:
[----:B------:R-:W-:Y:S05]  /*47f0*/  BSYNC B0 ;  /* 0x0000000000007941 */ /* 0x000fea0003800000 */
.L_x_372:
        /* <DEDUP_REMOVED lines=39> */
.L_x_376:
        /* <DEDUP_REMOVED lines=23> */
.L_x_377:
[----:B------:R-:W-:Y:S05]  /*4be0*/  BSYNC B0 ;  /* 0x0000000000007941 */ /* 0x000fea0003800000 */
.L_x_375:
        /* <DEDUP_REMOVED lines=31> */
.L_x_379:
        /* <DEDUP_REMOVED lines=23> */
.L_x_380:
[----:B------:R-:W-:Y:S05]  /*4f50*/  BSYNC B0 ;  /* 0x0000000000007941 */ /* 0x000fea0003800000 */
.L_x_378:
        /* <DEDUP_REMOVED lines=21> */
.L_x_356:
[----:B------:R-:W-:Y:S02]  /*50b0*/  ULDC.64 UR4, c[0x0][0x2b0] ;  /* 0x0000ac0000047ab9 */ /* 0x000fe40000000a00 */
[----:B------:R-:W-:-:S04]  /*50c0*/  LEA R2, P0, R52, UR4, 0x2 ;  /* 0x0000000434027c11 */ /* 0x000fc8000f8010ff */
[----:B------:R-:W-:-:S05]  /*50d0*/  LEA.HI.X R3, R52, UR5, R53, 0x2, P0 ;  /* 0x0000000534037c11 */ /* 0x000fca00080f1435 */
[----:B------:R0:W-:Y:S04]  /*50e0*/  STG.E desc[UR8][R2.64], R29 ;  /* 0x0000001d02007986 */ /* 0x0001e8000c101908 */
.L_x_355:
[----:B------:R-:W-:Y:S05]  /*50f0*/  BSYNC B1 ;  /* 0x0000000000017941 */ /* 0x000fea0003800000 */
.L_x_354:
[----:B-1----:R-:W1:Y:S01]  /*5100*/  LDC R5, c[0x0][0x3c4] ;  /* 0x0000f100ff057b82 */ /* 0x002e620000000800 */
[C---:B------:R-:W-:Y:S02]  /*5110*/  IADD3 R0, R47.reuse, 0x8, RZ ;  /* 0x000000082f007810 */ /* 0x040fe40007ffe0ff */
[C---:B------:R-:W-:Y:S02]  /*5120*/  SHF.L.U32 R16, R47.reuse, 0x2, RZ ;  /* 0x000000022f107819 */ /* 0x040fe400000006ff */
[----:B------:R-:W-:Y:S02]  /*5130*/  MOV R4, RZ ;  /* 0x000000ff00047202 */ /* 0x000fe40000000f00 */
[CC--:B-1----:R-:W-:Y:S02]  /*5140*/  ISETP.GE.OR P2, PT, R47.reuse, R5.reuse, P6 ;  /* 0x000000052f00720c */ /* 0x0c2fe40003746670 */
[----:B------:R-:W-:Y:S02]  /*5150*/  ISETP.GE.OR P1, PT, R0, R5, P6 ;  /* 0x000000050000720c */ /* 0x000fe40003726670 */
[----:B------:R-:W-:-:S04]  /*5160*/  IADD3 R0, R47, 0x10, RZ ;  /* 0x000000102f007810 */ /* 0x000fc80007ffe0ff */
[----:B------:R-:W-:Y:S02]  /*5170*/  ISETP.GE.OR P0, PT, R0, R5, P6 ;  /* 0x000000050000720c */ /* 0x000fe40003706670 */
[----:B------:R-:W-:-:S03]  /*5180*/  IADD3 R0, R47, 0x18, RZ ;  /* 0x000000182f007810 */ /* 0x000fc60007ffe0ff */
[C---:B0-----:R-:W-:Y:S01]  /*5190*/  @!P2 FADD.FTZ R2, -R29.reuse, R44 ;  /* 0x0000002c1d02a221 */ /* 0x041fe20000010100 */
        /* <DEDUP_REMOVED lines=18> */
[----:B0-----:R0:W-:Y:S01]  /*52c0*/  @!P2 STS [R46], R2 ;  /* 0x000000022e00a388 */ /* 0x0011e20000000800 */
[----:B------:R-:W-:Y:S01]  /*52d0*/  ISETP.GE.OR P2, PT, R0, R5, P6 ;  /* 0x000000050000720c */ /* 0x000fe20003746670 */
[----:B------:R-:W-:Y:S01]  /*52e0*/  @!P3 FADD.FTZ R41, -R29, R41 ;  /* 0x000000291d29b221 */ /* 0x000fe20000010100 */
[----:B------:R-:W-:-:S03]  /*52f0*/  IADD3 R0, R47, 0x38, RZ ;  /* 0x000000382f007810 */ /* 0x000fc60007ffe0ff */
[----:B------:R-:W-:Y:S01]  /*5300*/  @!P3 FMUL.FTZ R41, R41, 1.4426950216293334961 ;  /* 0x3fb8aa3b2929b820 */ /* 0x000fe20000410000 */
[----:B------:R-:W3:Y:S01]  /*5310*/  @!P5 MUFU.EX2 R43, R43 ;  /* 0x0000002b002bd308 */ /* 0x000ee20000000800 */
        /* <DEDUP_REMOVED lines=11> */
[----:B---3--:R-:W-:Y:S01]  /*53d0*/  @!P5 STS [R46+0x660], R43 ;  /* 0x0006602b2e00d388 */ /* 0x008fe20000000800 */
[-C--:B------:R-:W-:Y:S01]  /*53e0*/  ISETP.GE.OR P5, PT, R0, R5.reuse, P6 ;  /* 0x000000050000720c */ /* 0x080fe200037a6670 */
[----:B------:R-:W-:Y:S01]  /*53f0*/  @!P1 FMUL.FTZ R39, R39, 1.4426950216293334961 ;  /* 0x3fb8aa3b27279820 */ /* 0x000fe20000410000 */
[----:B------:R-:W-:Y:S02]  /*5400*/  IADD3 R0, R47, 0x50, RZ ;  /* 0x000000502f007810 */ /* 0x000fe40007ffe0ff */
[----:B0-----:R-:W-:Y:S01]  /*5410*/  CS2R R2, SRZ ;  /* 0x0000000000027805 */ /* 0x001fe2000001ff00 */
        /* <DEDUP_REMOVED lines=47> */
[----:B------:R-:W-:-:S03]  /*5710*/  ISETP.GE.AND P0, PT, R5, 0x1, PT ;  /* 0x000000010500780c */ /* 0x000fc60003f06270 */
[----:B--2---:R-:W-:Y:S04]  /*5720*/  @!P1 STS [R46+0x1ba0], R33 ;  /* 0x001ba0212e009388 */ /* 0x004fe80000000800 */
[----:B0-----:R0:W-:Y:S02]  /*5730*/  @!P6 STS [R46+0x1fe0], R0 ;  /* 0x001fe0002e00e388 */ /* 0x0011e40000000800 */
[----:B0-----:R-:W-:Y:S01]  /*5740*/  HFMA2.MMA R0, -RZ, RZ, 0, 0 ;  /* 0x00000000ff007435 */ /* 0x001fe200000001ff */
[----:B------:R-:W-:Y:S06]  /*5750*/  BAR.SYNC.DEFER_BLOCKING 0x0 ;  /* 0x0000000000007b1d */ /* 0x000fec0000010000 */
[----:B------:R-:W-:Y:S05]  /*5760*/  @!P0 BRA `(.L_x_381) ;  /* 0x0000000400988947 */ /* 0x000fea0003800000 */
[----:B------:R-:W-:Y:S01]  /*5770*/  ULDC UR10, c[0x0][0x2dc] ;  /* 0x0000b700000a7ab9 */ /* 0x000fe20000000800 */
[----:B------:R-:W0:Y:S01]  /*5780*/  S2UR UR6, SR_CgaCtaId ;  /* 0x00000000000679c3 */ /* 0x000e220000008800 */
[----:B------:R-:W-:Y:S01]  /*5790*/  UIMAD UR4, UR7, UR10, URZ ;  /* 0x0000000a070472a4 */ /* 0x000fe2000f8e023f */
[----:B------:R-:W-:Y:S01]  /*57a0*/  IMAD R21, R7, 0x20, R16 ;  /* 0x0000002007157824 */ /* 0x000fe200078e0210 */
[----:B------:R-:W-:Y:S01]  /*57b0*/  PLOP3.LUT P4, PT, PT, PT, PT, 0x80, 0x0 ;  /* 0x000000000000781c */ /* 0x000fe20003f8f070 */
[C---:B------:R-:W-:Y:S01]  /*57c0*/  IMAD R18, R12.reuse, UR10, RZ ;  /* 0x0000000a0c127c24 */ /* 0x040fe2000f8e02ff */
[----:B------:R-:W-:Y:S01]  /*57d0*/  USHF.R.S32.HI UR11, URZ, 0x1f, UR4 ;  /* 0x0000001f3f0b7899 */ /* 0x000fe20008011404 */
[----:B------:R-:W-:Y:S01]  /*57e0*/  VIADD R14, R12, -UR7 ;  /* 0x800000070c0e7c36 */ /* 0x000fe20008000000 */
[----:B------:R-:W-:Y:S01]  /*57f0*/  IADD3 R0, P0, R21, UR4, RZ ;  /* 0x0000000415007c10 */ /* 0x000fe2000ff1e0ff */
[----:B------:R-:W-:Y:S01]  /*5800*/  ULDC.64 UR4, c[0x0][0x288] ;  /* 0x0000a20000047ab9 */ /* 0x000fe20000000a00 */
[----:B------:R-:W1:Y:S01]  /*5810*/  LDC R13, c[0x0][0x3c4] ;  /* 0x0000f100ff0d7b82 */ /* 0x000e620000000800 */
[----:B------:R-:W-:-:S02]  /*5820*/  CS2R R8, SRZ ;  /* 0x0000000000087805 */ /* 0x000fc4000001ff00 */
[----:B------:R-:W-:Y:S02]  /*5830*/  LEA.HI.X.SX32 R21, R21, UR11, 0x1, P0 ;  /* 0x0000000b15157c11 */ /* 0x000fe400080f0eff */
[----:B------:R-:W-:Y:S02]  /*5840*/  CS2R R10, SRZ ;  /* 0x00000000000a7805 */ /* 0x000fe4000001ff00 */
[----:B------:R-:W-:Y:S01]  /*5850*/  LEA R20, P0, R0, UR4, 0x2 ;  /* 0x0000000400147c11 */ /* 0x000fe2000f8010ff */
[----:B------:R-:W-:Y:S01]  /*5860*/  UMOV UR4, 0x400 ;  /* 0x0000040000047882 */ /* 0x000fe20000000000 */
[----:B------:R-:W-:Y:S02]  /*5870*/  IMAD.WIDE R18, R18, 0x4, RZ ;  /* 0x0000000412127825 */ /* 0x000fe400078e02ff */
[----:B------:R-:W-:Y:S01]  /*5880*/  LEA.HI.X R21, R0, UR5, R21, 0x2, P0 ;  /* 0x0000000500157c11 */ /* 0x000fe200080f1415 */
[----:B------:R-:W-:Y:S01]  /*5890*/  UMOV UR5, URZ ;  /* 0x0000003f00057c82 */ /* 0x000fe20008000000 */
[----:B------:R-:W-:Y:S01]  /*58a0*/  ISETP.GT.AND P0, PT, R5, 0x3, PT ;  /* 0x000000030500780c */ /* 0x000fe20003f04270 */
[----:B------:R-:W-:Y:S01]  /*58b0*/  IMAD.MOV.U32 R0, RZ, RZ, RZ ;  /* 0x000000ffff007224 */ /* 0x000fe200078e00ff */
[----:B0-----:R-:W-:-:S06]  /*58c0*/  ULEA UR4, UR6, UR4, 0x18 ;  /* 0x0000000406047291 */ /* 0x001fcc000f8ec03f */
[----:B------:R-:W-:-:S05]  /*58d0*/  LEA R6, R7, UR4, 0x2 ;  /* 0x0000000407067c11 */ /* 0x000fca000f8e10ff */
[----:B------:R-:W-:Y:S05]  /*58e0*/  @!P0 BRA `(.L_x_382) ;  /* 0x0000000000a48947 */ /* 0x000fea0003800000 */
[----:B------:R-:W-:Y:S01]  /*58f0*/  PLOP3.LUT P4, PT, PT, PT, PT, 0x8, 0x0 ;  /* 0x000000000000781c */ /* 0x000fe20003f8e170 */
[----:B------:R-:W-:Y:S01]  /*5900*/  VIADD R15, R5, 0xfffffffd ;  /* 0xfffffffd050f7836 */ /* 0x000fe20000000000 */
[CC--:B------:R-:W-:Y:S02]  /*5910*/  ISETP.GE.AND P3, PT, R7.reuse, R14.reuse, PT ;  /* 0x0000000e0700720c */ /* 0x0c0fe40003f66270 */
[----:B------:R-:W-:-:S13]  /*5920*/  ISETP.GE.AND P0, PT, R7, R14, PT ;  /* 0x0000000e0700720c */ /* 0x000fda0003f06270 */
.L_x_383:
[----:B------:R0:W2:Y:S01]  /*5930*/  @!P3 LDG.E.128 R8, desc[UR8][R20.64] ;  /* 0x000000081408b981 */ /* 0x0000a2000c1e1d00 */
[----:B------:R-:W-:Y:S01]  /*5940*/  PLOP3.LUT P3, PT, P0, PT, PT, 0x80, 0x0 ;  /* 0x000000000000781c */ /* 0x000fe2000076f070 */
[----:B------:R-:W-:Y:S02]  /*5950*/  UIADD3 UR5, UR5, 0x4, URZ ;  /* 0x0000000405057890 */ /* 0x000fe4000fffe03f */
[----:B------:R-:W2:Y:S04]  /*5960*/  LDS R5, [R6] ;  /* 0x0000000006057984 */ /* 0x000ea80000000800 */
[----:B------:R-:W-:Y:S02]  /*5970*/  ISETP.LE.AND P2, PT, R15, UR5, PT ;  /* 0x000000050f007c0c */ /* 0x000fe4000bf43270 */
[C---:B0-----:R-:W-:Y:S04]  /*5980*/  IADD3 R20, P1, R18.reuse, R20, RZ ;  /* 0x0000001412147210 */ /* 0x041fe80007f3e0ff */
[----:B------:R-:W-:Y:S01]  /*5990*/  IADD3.X R21, R19, R21, RZ, P1, !PT ;  /* 0x0000001513157210 */ /* 0x000fe20000ffe4ff */
[C---:B--2---:R-:W-:Y:S01]  /*59a0*/  FFMA.FTZ R4, R5.reuse, R8, R4 ;  /* 0x0000000805047223 */ /* 0x044fe20000010004 */
[C---:B------:R-:W-:Y:S01]  /*59b0*/  FFMA.FTZ R3, R5.reuse, R9, R3 ;  /* 0x0000000905037223 */ /* 0x040fe20000010003 */
[C---:B------:R-:W-:Y:S01]  /*59c0*/  FFMA.FTZ R2, R5.reuse, R10, R2 ;  /* 0x0000000a05027223 */ /* 0x040fe20000010002 */
[----:B------:R-:W-:Y:S02]  /*59d0*/  FFMA.FTZ R0, R5, R11, R0 ;  /* 0x0000000b05007223 */ /* 0x000fe40000010000 */
[----:B------:R0:W2:Y:S04]  /*59e0*/  @!P3 LDG.E.128 R8, desc[UR8][R20.64] ;  /* 0x000000081408b981 */ /* 0x0000a8000c1e1d00 */
[----:B------:R-:W2:Y:S01]  /*59f0*/  LDS R5, [R6+0x44] ;  /* 0x0000440006057984 */ /* 0x000ea20000000800 */
        /* <DEDUP_REMOVED lines=15> */
[----:B------:R3:W2:Y:S01]  /*5af0*/  LDS R5, [R6+0xcc] ;  /* 0x0000cc0006057984 */ /* 0x0006a20000000800 */
[----:B0-----:R-:W-:Y:S02]  /*5b00*/  IADD3 R20, P1, R18, R20, RZ ;  /* 0x0000001412147210 */ /* 0x001fe40007f3e0ff */
[----:B---3--:R-:W-:Y:S02]  /*5b10*/  IADD3 R6, R6, 0x110, RZ ;  /* 0x0000011006067810 */ /* 0x008fe40007ffe0ff */
[----:B------:R-:W-:Y:S01]  /*5b20*/  IADD3.X R21, R19, R21, RZ, P1, !PT ;  /* 0x0000001513157210 */ /* 0x000fe20000ffe4ff */
[C---:B--2---:R-:W-:Y:S01]  /*5b30*/  FFMA.FTZ R4, R5.reuse, R8, R4 ;  /* 0x0000000805047223 */ /* 0x044fe20000010004 */
[C---:B------:R-:W-:Y:S01]  /*5b40*/  FFMA.FTZ R3, R5.reuse, R9, R3 ;  /* 0x0000000905037223 */ /* 0x040fe20000010003 */
[C---:B------:R-:W-:Y:S01]  /*5b50*/  FFMA.FTZ R2, R5.reuse, R10, R2 ;  /* 0x0000000a05027223 */ /* 0x040fe20000010002 */
[----:B------:R-:W-:Y:S01]  /*5b60*/  FFMA.FTZ R0, R5, R11, R0 ;  /* 0x0000000b05007223 */ /* 0x000fe20000010000 */
[----:B------:R-:W-:Y:S09]  /*5b70*/  @!P2 BRA `(.L_x_383) ;  /* 0xfffffffc006ca947 */ /* 0x000ff2000383ffff */
.L_x_382:
[----:B-1----:R-:W-:-:S04]  /*5b80*/  IADD3 R5, R13, -UR5, RZ ;  /* 0x800000050d057c10 */ /* 0x002fc8000fffe0ff */
[----:B------:R-:W-:-:S13]  /*5b90*/  ISETP.GT.AND P0, PT, R5, 0x1, PT ;  /* 0x000000010500780c */ /* 0x000fda0003f04270 */
[----:B------:R-:W-:Y:S05]  /*5ba0*/  @!P0 BRA `(.L_x_384) ;  /* 0x0000000000588947 */ /* 0x000fea0003800000 */
[----:B------:R-:W-:Y:S01]  /*5bb0*/  ISETP.GE.AND P0, PT, R7, R14, PT ;  /* 0x0000000e0700720c */ /* 0x000fe20003f06270 */
[----:B------:R-:W0:-:S12]  /*5bc0*/  LDS R5, [R6] ;  /* 0x0000000006057984 */ /* 0x000e180000000800 */
[----:B------:R1:W0:Y:S02]  /*5bd0*/  @!P0 LDG.E.128 R8, desc[UR8][R20.64] ;  /* 0x0000000814088981 */ /* 0x000224000c1e1d00 */
[----:B-1----:R-:W-:-:S04]  /*5be0*/  IADD3 R20, P1, R18, R20, RZ ;  /* 0x0000001412147210 */ /* 0x002fc80007f3e0ff */
[----:B------:R-:W-:Y:S01]  /*5bf0*/  IADD3.X R21, R19, R21, RZ, P1, !PT ;  /* 0x0000001513157210 */ /* 0x000fe20000ffe4ff */
[-C--:B0-----:R-:W-:Y:S01]  /*5c00*/  FFMA.FTZ R4, R8, R5.reuse, R4 ;  /* 0x0000000508047223 */ /* 0x081fe20000010004 */
[-C--:B------:R-:W-:Y:S01]  /*5c10*/  FFMA.FTZ R3, R9, R5.reuse, R3 ;  /* 0x0000000509037223 */ /* 0x080fe20000010003 */
[-C--:B------:R-:W-:Y:S01]  /*5c20*/  FFMA.FTZ R2, R10, R5.reuse, R2 ;  /* 0x000000050a027223 */ /* 0x080fe20000010002 */
[----:B------:R-:W-:Y:S02]  /*5c30*/  FFMA.FTZ R0, R11, R5, R0 ;  /* 0x000000050b007223 */ /* 0x000fe40000010000 */
[----:B------:R0:W2:Y:S01]  /*5c40*/  @!P0 LDG.E.128 R8, desc[UR8][R20.64] ;  /* 0x0000000814088981 */ /* 0x0000a2000c1e1d00 */
[----:B------:R-:W-:Y:S01]  /*5c50*/  UIADD3 UR5, UR5, 0x1, URZ ;  /* 0x0000000105057890 */ /* 0x000fe2000fffe03f */
[----:B------:R-:W-:Y:S02]  /*5c60*/  PLOP3.LUT P4, PT, PT, PT, PT, 0x8, 0x0 ;  /* 0x000000000000781c */ /* 0x000fe40003f8e170 */
[----:B------:R1:W2:Y:S01]  /*5c70*/  LDS R5, [R6+0x44] ;  /* 0x0000440006057984 */ /* 0x0002a20000000800 */
[----:B------:R-:W-:Y:S01]  /*5c80*/  UIADD3 UR5, UR5, 0x1, URZ ;  /* 0x0000000105057890 */ /* 0x000fe2000fffe03f */
[----:B0-----:R-:W-:-:S02]  /*5c90*/  IADD3 R20, P0, R18, R20, RZ ;  /* 0x0000001412147210 */ /* 0x001fc40007f1e0ff */
[----:B-1----:R-:W-:Y:S02]  /*5ca0*/  IADD3 R6, R6, 0x44, RZ ;  /* 0x0000004406067810 */ /* 0x002fe40007ffe0ff */
[----:B------:R-:W-:Y:S02]  /*5cb0*/  IADD3.X R21, R19, R21, RZ, P0, !PT ;  /* 0x0000001513157210 */ /* 0x000fe400007fe4ff */
[----:B------:R-:W-:Y:S01]  /*5cc0*/  IADD3 R6, R6, 0x44, RZ ;  /* 0x0000004406067810 */ /* 0x000fe20007ffe0ff */
[-C--:B--2---:R-:W-:Y:S01]  /*5cd0*/  FFMA.FTZ R4, R8, R5.reuse, R4 ;  /* 0x0000000508047223 */ /* 0x084fe20000010004 */
[-C--:B------:R-:W-:Y:S01]  /*5ce0*/  FFMA.FTZ R3, R9, R5.reuse, R3 ;  /* 0x0000000509037223 */ /* 0x080fe20000010003 */
[-C--:B------:R-:W-:Y:S01]  /*5cf0*/  FFMA.FTZ R2, R10, R5.reuse, R2 ;  /* 0x000000050a027223 */ /* 0x080fe20000010002 */
[----:B------:R-:W-:-:S07]  /*5d00*/  FFMA.FTZ R0, R11, R5, R0 ;  /* 0x000000050b007223 */ /* 0x000fce0000010000 */
.L_x_384:
[----:B------:R-:W-:-:S13]  /*5d10*/  ISETP.GT.OR P4, PT, R13, UR5, P4 ;  /* 0x000000050d007c0c */ /* 0x000fda000a784670 */
[----:B------:R-:W-:Y:S05]  /*5d20*/  @!P4 BRA `(.L_x_381) ;  /* 0x000000000028c947 */ /* 0x000fea0003800000 */
[----:B------:R-:W0:Y:S01]  /*5d30*/  LDS R6, [R6] ;  /* 0x0000000006067984 */ /* 0x000e220000000800 */
[----:B------:R-:W-:Y:S01]  /*5d40*/  ISETP.GE.AND P0, PT, R7, R14, PT ;  /* 0x0000000e0700720c */ /* 0x000fe20003f06270 */
[----:B------:R-:W-:-:S12]  /*5d50*/  BSSY B0, `(.L_x_385) ;  /* 0x0000003000007945 */ /* 0x000fd80003800000 */
[----:B------:R-:W-:Y:S05]  /*5d60*/  @P0 BRA `(.L_x_386) ;  /* 0x0000000000040947 */ /* 0x000fea0003800000 */
[----:B------:R1:W5:Y:S02]  /*5d70*/  LDG.E.128 R8, desc[UR8][R20.64] ;  /* 0x0000000814087981 */ /* 0x000364000c1e1d00 */
.L_x_386:
[----:B------:R-:W-:Y:S05]  /*5d80*/  BSYNC B0 ;  /* 0x0000000000007941 */ /* 0x000fea0003800000 */
.L_x_385:
[C---:B0----5:R-:W-:Y:S01]  /*5d90*/  FFMA.FTZ R4, R6.reuse, R8, R4 ;  /* 0x0000000806047223 */ /* 0x061fe20000010004 */
[C---:B------:R-:W-:Y:S01]  /*5da0*/  FFMA.FTZ R3, R6.reuse, R9, R3 ;  /* 0x0000000906037223 */ /* 0x040fe20000010003 */
[C---:B------:R-:W-:Y:S01]  /*5db0*/  FFMA.FTZ R2, R6.reuse, R10, R2 ;  /* 0x0000000a06027223 */ /* 0x040fe20000010002 */
[----:B------:R-:W-:Y:S01]  /*5dc0*/  FFMA.FTZ R0, R6, R11, R0 ;  /* 0x0000000b06007223 */ /* 0x000fe20000010000 */
.L_x_381:
[----:B------:R-:W-:-:S04]  /*5dd0*/  IADD3 R7, R7, UR7, RZ ;  /* 0x0000000707077c10 */ /* 0x000fc8000fffe0ff */
[----:B------:R-:W-:-:S13]  /*5de0*/  ISETP.GE.AND P0, PT, R7, R12, PT ;  /* 0x0000000c0700720c */ /* 0x000fda0003f06270 */
[----:B------:R-:W-:Y:S05]  /*5df0*/  @P0 EXIT ;  /* 0x000000000000094d */ /* 0x000fea0003800000 */
[----:B------:R-:W0:Y:S01]  /*5e00*/  LDC R9, c[0x0][0x2c4] ;  /* 0x0000b100ff097b82 */ /* 0x000e220000000800 */
[----:B------:R-:W-:Y:S01]  /*5e10*/  ULDC UR4, c[0x0][0x270] ;  /* 0x00009c0000047ab9 */ /* 0x000fe20000000800 */
[----:B------:R-:W-:Y:S02]  /*5e20*/  IABS R13, R7 ;  /* 0x00000007000d7213 */ /* 0x000fe40000000000 */
[----:B------:R-:W-:Y:S02]  /*5e30*/  SHF.R.S32.HI R17, RZ, 0x1f, R16 ;  /* 0x0000001fff117819 */ /* 0x000fe40000011410 */
        /* <DEDUP_REMOVED lines=71> */
[----:B------:R-:W-:Y:S02]  /*62b0*/  LEA.HI.X R7, R16, UR5, R5, 0x1, P0 ;  /* 0x0000000510077c11 */ /* 0x000fe400080f0c05 */
[----:B------:R-:W-:-:S05]  /*62c0*/  F2FP.BF16.F32.PACK_AB R5, R0, R2 ;  /* 0x000000020005723e */ /* 0x000fca00000010ff */
[----:B------:R-:W-:Y:S01]  /*62d0*/  STG.E.64 desc[UR8][R6.64], R4 ;  /* 0x0000000406007986 */ /* 0x000fe2000c101b08 */
[----:B------:R-:W-:Y:S05]  /*62e0*/  EXIT ;  /* 0x000000000000794d */ /* 0x000fea0003800000 */
        .weak           $__internal_7_$__cuda_sm20_div_s64
        .type           $__internal_7_$__cuda_sm20_div_s64,@function
        .size           $__internal_7_$__cuda_sm20_div_s64,(.L_x_5283 - $__internal_7_$__cuda_sm20_div_s64)
$__internal_7_$__cuda_sm20_div_s64:
        /* <DEDUP_REMOVED lines=83> */
[----:B------:R-:W-:Y:S06]  /*6820*/  RET.REL.NODEC R22 `(_ZN5flash32flash_fwd_splitkv_combine_kernelI23Flash_fwd_kernel_traitsILi32ELi64ELi256ELi4ELb0ELb0EN7cutlass10bfloat16_tE19Flash_kernel_traitsILi32ELi64ELi256ELi4ES3_EELi16ELi7ELb1EEEvNS_16Flash_fwd_paramsE) ;  /* 0xffffff9416f47950 */ /* 0x000fec0003c3ffff */
.L_x_387:
        /* <DEDUP_REMOVED lines=13> */
.L_x_5283:


//--------------------- .text._ZN5flash32flash_fwd_splitkv_combine_kernelI23Flash_fwd_kernel_traitsILi32ELi64ELi256ELi4ELb0ELb0EN7cutlass10bfloat16_tE19Flash_kernel_traitsILi32ELi64ELi256ELi4ES3_EELi16ELi6ELb1EEEvNS_16Flash_fwd_paramsE --------------------------
	.section	.text._ZN5flash32flash_fwd_splitkv_combine_kernelI23Flash_fwd_kernel_traitsILi32ELi64ELi256ELi4ELb0ELb0EN7cutlass10bfloat16_tE19Flash_kernel_traitsILi32ELi64ELi256ELi4ES3_EELi16ELi6ELb1EEEvNS_16Flash_fwd_paramsE,"ax",@progbits
	.align	128
        .global         _ZN5flash32flash_fwd_splitkv_combine_kernelI23Flash_fwd_kernel_traitsILi32ELi64ELi256ELi4ELb0ELb0EN7cutlass10bfloat16_tE19Flash_kernel_traitsILi32ELi64ELi256ELi4ES3_EELi16ELi6ELb1EEEvNS_16Flash_fwd_paramsE
        .type           _ZN5flash32flash_fwd_splitkv_combine_kernelI23Flash_fwd_kernel_traitsILi32ELi64ELi256ELi4ELb0ELb0EN7cutlass10bfloat16_tE19Flash_kernel_traitsILi32ELi64ELi256ELi4ES3_EELi16ELi6ELb1EEEvNS_16Flash_fwd_paramsE,@function
        .size           _ZN5flash32flash_fwd_splitkv_combine_kernelI23Flash_fwd_kernel_traitsILi32ELi64ELi256ELi4ELb0ELb0EN7cutlass10bfloat16_tE19Flash_kernel_traitsILi32ELi64ELi256ELi4ES3_EELi16ELi6ELb1EEEvNS_16Flash_fwd_paramsE,(.L_x_5284 - _ZN5flash32flash_fwd_splitkv_combine_kernelI23Flash_fwd_kernel_traitsILi32ELi64ELi256ELi4ELb0ELb0EN7cutlass10bfloat16_tE19Flash_kernel_traitsILi32ELi64ELi256ELi4ES3_EELi16ELi6ELb1EEEvNS_16Flash_fwd_paramsE)
        .other          _ZN5flash32flash_fwd_splitkv_combine_kernelI23Flash_fwd_kernel_traitsILi32ELi64ELi256ELi4ELb0ELb0EN7cutlass10bfloat16_tE19Flash_kernel_traitsILi32ELi64ELi256ELi4ES3_EELi16ELi6ELb1EEEvNS_16Flash_fwd_paramsE,@"STO_CUDA_ENTRY STV_DEFAULT"
_ZN5flash32flash_fwd_splitkv_combine_kernelI23Flash_fwd_kernel_traitsILi32ELi64ELi256ELi4ELb0ELb0EN7cutlass10bfloat16_tE19Flash_kernel_traitsILi32ELi64ELi256ELi4ES3_EELi16ELi6ELb1EEEvNS_16Flash_fwd_paramsE:
.text._ZN5flash32flash_fwd_splitkv_combine_kernelI23Flash_fwd_kernel_traitsILi32ELi64ELi256ELi4ELb0ELb0EN7cutlass10bfloat16_tE19Flash_kernel_traitsILi32ELi64ELi256ELi4ES3_EELi16ELi6ELb1EEEvNS_16Flash_fwd_paramsE:
        /* <DEDUP_REMOVED lines=23> */
[----:B------:R-:W-:Y:S05]  /*0170*/  CALL.REL.NOINC `($__internal_8_$__cuda_sm20_div_s64) ;  /* 0x0000005000bc7944 */ /* 0x000fea0003c00000 */
[----:B------:R-:W-:Y:S02]  /*0180*/  MOV R8, R0 ;  /* 0x0000000000087202 */ /* 0x000fe40000000f00 */
[----:B------:R-:W-:Y:S01]  /*0190*/  MOV R9, R25 ;  /* 0x0000001900097202 */ /* 0x000fe20000000f00 */
[----:B------:R-:W-:Y:S06]  /*01a0*/  BRA `(.L_x_389) ;  /* 0x00000000004c7947 */ /* 0x000fec0003800000 */
.L_x_388:
        /* <DEDUP_REMOVED lines=19> */
.L_x_389:
        /* <DEDUP_REMOVED lines=17> */
[----:B------:R-:W-:Y:S05]  /*03f0*/  BRA `(.L_x_392) ;  /* 0x0000000000507947 */ /* 0x000fea0003800000 */
.L_x_391:
        /* <DEDUP_REMOVED lines=20> */
.L_x_392:
[----:B------:R-:W-:Y:S05]  /*0540*/  BSYNC B0 ;  /* 0x0000000000007941 */ /* 0x000fea0003800000 */
.L_x_390:
        /* <DEDUP_REMOVED lines=57> */
.L_x_394:
        /* <DEDUP_REMOVED lines=19> */
.L_x_395:
[----:B------:R-:W-:Y:S05]  /*0a10*/  BSYNC B0 ;  /* 0x0000000000007941 */ /* 0x000fea0003800000 */
.L_x_393:
        /* <DEDUP_REMOVED lines=105> */
.L_x_397:
        /* <DEDUP_REMOVED lines=20> */
.L_x_398:
[----:B------:R-:W-:Y:S05]  /*11f0*/  BSYNC B0 ;  /* 0x0000000000007941 */ /* 0x000fea0003800000 */
.L_x_396:
        /* <DEDUP_REMOVED lines=181> */
.L_x_400:
        /* <DEDUP_REMOVED lines=19> */
.L_x_401:
[----:B------:R-:W-:Y:S05]  /*1e80*/  BSYNC B0 ;  /* 0x0000000000007941 */ /* 0x000fea0003800000 */
.L_x_399:
        /* <DEDUP_REMOVED lines=201> */
.L_x_406:
        /* <DEDUP_REMOVED lines=22> */
.L_x_407:
[----:B------:R-:W-:Y:S05]  /*2c80*/  BSYNC B0 ;  /* 0x0000000000007941 */ /* 0x000fea0003800000 */
.L_x_405:
        /* <DEDUP_REMOVED lines=8> */
[----:B------:R-:W-:Y:S05]  /*2d10*/  CALL.REL.NOINC `($__internal_8_$__cuda_sm20_div_s64) ;  /* 0x0000002400d47944 */ /* 0x000fea0003c00000 */
        /* <DEDUP_REMOVED lines=11> */
.L_x_409:
        /* <DEDUP_REMOVED lines=22> */
.L_x_410:
[----:B------:R-:W-:Y:S05]  /*2f30*/  BSYNC B0 ;  /* 0x0000000000007941 */ /* 0x000fea0003800000 */
.L_x_408:
        /* <DEDUP_REMOVED lines=11> */
[----:B------:R-:W-:Y:S05]  /*2ff0*/  CALL.REL.NOINC `($__internal_8_$__cuda_sm20_div_s64) ;  /* 0x00000024001c7944 */ /* 0x000fea0003c00000 */
        /* <DEDUP_REMOVED lines=12> */
.L_x_412:
        /* <DEDUP_REMOVED lines=22> */
.L_x_413:
[----:B------:R-:W-:Y:S05]  /*3220*/  BSYNC B0 ;  /* 0x0000000000007941 */ /* 0x000fea0003800000 */
.L_x_411:
        /* <DEDUP_REMOVED lines=52> */
.L_x_415:
        /* <DEDUP_REMOVED lines=23> */
.L_x_416:
[----:B------:R-:W-:Y:S05]  /*36e0*/  BSYNC B0 ;  /* 0x0000000000007941 */ /* 0x000fea0003800000 */
.L_x_414:
        /* <DEDUP_REMOVED lines=20> */
.L_x_418:
        /* <DEDUP_REMOVED lines=22> */
.L_x_419:
[----:B------:R-:W-:Y:S05]  /*3990*/  BSYNC B0 ;  /* 0x0000000000007941 */ /* 0x000fea0003800000 */
.L_x_417:
        /* <DEDUP_REMOVED lines=22> */
.L_x_421:
        /* <DEDUP_REMOVED lines=23> */
.L_x_422:
[----:B------:R-:W-:Y:S05]  /*3c70*/  BSYNC B0 ;  /* 0x0000000000007941 */ /* 0x000fea0003800000 */
.L_x_420:
        /* <DEDUP_REMOVED lines=39> */
.L_x_424:
        /* <DEDUP_REMOVED lines=23> */
.L_x_425:
[----:B------:R-:W-:Y:S05]  /*4060*/  BSYNC B0 ;  /* 0x0000000000007941 */ /* 0x000fea0003800000 */
.L_x_423:
        /* <DEDUP_REMOVED lines=31> */
.L_x_427:
        /* <DEDUP_REMOVED lines=23> */
.L_x_428:
[----:B------:R-:W-:Y:S05]  /*43d0*/  BSYNC B0 ;  /* 0x0000000000007941 */ /* 0x000fea0003800000 */
.L_x_426:
        /* <DEDUP_REMOVED lines=21> */
.L_x_404:
[----:B------:R-:W-:Y:S02]  /*4530*/  ULDC.64 UR4, c[0x0][0x2b0] ;  /* 0x0000ac0000047ab9 */ /* 0x000fe40000000a00 */
[----:B------:R-:W-:-:S04]  /*4540*/  LEA R2, P0, R44, UR4, 0x2 ;  /* 0x000000042c027c11 */ /* 0x000fc8000f8010ff */
[----:B------:R-:W-:-:S05]  /*4550*/  LEA.HI.X R3, R44, UR5, R45, 0x2, P0 ;  /* 0x000000052c037c11 */ /* 0x000fca00080f142d */
[----:B------:R0:W-:Y:S04]  /*4560*/  STG.E desc[UR8][R2.64], R29 ;  /* 0x0000001d02007986 */ /* 0x0001e8000c101908 */
.L_x_403:
[----:B------:R-:W-:Y:S05]  /*4570*/  BSYNC B1 ;  /* 0x0000000000017941 */ /* 0x000fea0003800000 */
.L_x_402:
[----:B------:R-:W2:Y:S01]  /*4580*/  LDC R14, c[0x0][0x3c4] ;  /* 0x0000f100ff0e7b82 */ /* 0x000ea20000000800 */
[C---:B------:R-:W-:Y:S01]  /*4590*/  IADD3 R0, R39.reuse, 0x8, RZ ;  /* 0x0000000827007810 */ /* 0x040fe20007ffe0ff */
[C---:B------:R-:W-:Y:S01]  /*45a0*/  IMAD.SHL.U32 R16, R39.reuse, 0x4, RZ ;  /* 0x0000000427107824 */ /* 0x040fe200078e00ff */
[----:B-1----:R-:W-:Y:S02]  /*45b0*/  MOV R4, RZ ;  /* 0x000000ff00047202 */ /* 0x002fe40000000f00 */
[CC--:B--2---:R-:W-:Y:S02]  /*45c0*/  ISETP.GE.OR P0, PT, R39.reuse, R14.reuse, P6 ;  /* 0x0000000e2700720c */ /* 0x0c4fe40003706670 */
        /* <DEDUP_REMOVED lines=23> */
[----:B0-----:R0:W-:Y:S01]  /*4740*/  @!P0 STS [R38], R2 ;  /* 0x0000000226008388 */ /* 0x0011e20000000800 */
[----:B------:R-:W-:Y:S01]  /*4750*/  ISETP.GE.OR P0, PT, R0, R14, P6 ;  /* 0x0000000e0000720c */ /* 0x000fe20003706670 */
[----:B------:R-:W2:Y:S01]  /*4760*/  @!P4 MUFU.EX2 R34, R34 ;  /* 0x000000220022c308 */ /* 0x000ea20000000800 */
[----:B------:R-:W-:Y:S01]  /*4770*/  IADD3 R0, R39, 0x38, RZ ;  /* 0x0000003827007810 */ /* 0x000fe20007ffe0ff */
[----:B------:R-:W-:-:S03]  /*4780*/  @!P1 FMUL.FTZ R33, R33, 1.4426950216293334961 ;  /* 0x3fb8aa3b21219820 */ /* 0x000fc60000410000 */
[----:B------:R-:W-:Y:S01]  /*4790*/  ISETP.GE.OR P6, PT, R0, R14, P6 ;  /* 0x0000000e0000720c */ /* 0x000fe200037c6670 */
[----:B-1----:R-:W-:Y:S02]  /*47a0*/  @!P5 STS [R38+0x220], R37 ;  /* 0x000220252600d388 */ /* 0x002fe40000000800 */
[----:B------:R-:W1:Y:S04]  /*47b0*/  @!P3 MUFU.EX2 R35, R35 ;  /* 0x000000230023b308 */ /* 0x000e680000000800 */
[----:B------:R-:W-:-:S04]  /*47c0*/  @!P0 FADD.FTZ R30, -R29, R30 ;  /* 0x0000001e1d1e8221 */ /* 0x000fc80000010100 */
[----:B------:R-:W-:Y:S01]  /*47d0*/  @!P0 FMUL.FTZ R30, R30, 1.4426950216293334961 ;  /* 0x3fb8aa3b1e1e8820 */ /* 0x000fe20000410000 */
[----:B------:R-:W3:Y:S01]  /*47e0*/  @!P2 MUFU.EX2 R32, R32 ;  /* 0x000000200020a308 */ /* 0x000ee20000000800 */
[----:B------:R-:W-:Y:S01]  /*47f0*/  @!P6 FADD.FTZ R29, -R29, R31 ;  /* 0x0000001f1d1de221 */ /* 0x000fe20000010100 */
[----:B--2---:R-:W-:Y:S03]  /*4800*/  @!P4 STS [R38+0x440], R34 ;  /* 0x000440222600c388 */ /* 0x004fe60000000800 */
[----:B------:R-:W-:Y:S01]  /*4810*/  @!P6 FMUL.FTZ R0, R29, 1.4426950216293334961 ;  /* 0x3fb8aa3b1d00e820 */ /* 0x000fe20000410000 */
[----:B0-----:R-:W-:Y:S02]  /*4820*/  CS2R R2, SRZ ;  /* 0x0000000000027805 */ /* 0x001fe4000001ff00 */
[----:B------:R-:W0:Y:S01]  /*4830*/  @!P0 MUFU.EX2 R30, R30 ;  /* 0x0000001e001e8308 */ /* 0x000e220000000800 */
[----:B-1----:R-:W-:Y:S07]  /*4840*/  @!P3 STS [R38+0x660], R35 ;  /* 0x000660232600b388 */ /* 0x002fee0000000800 */
[----:B------:R-:W1:Y:S01]  /*4850*/  @!P1 MUFU.EX2 R33, R33 ;  /* 0x0000002100219308 */ /* 0x000e620000000800 */
[----:B---3--:R-:W-:Y:S07]  /*4860*/  @!P2 STS [R38+0x880], R32 ;  /* 0x000880202600a388 */ /* 0x008fee0000000800 */
[----:B------:R-:W2:Y:S01]  /*4870*/  @!P6 MUFU.EX2 R0, R0 ;  /* 0x000000000000e308 */ /* 0x000ea20000000800 */
[----:B0-----:R-:W-:Y:S01]  /*4880*/  @!P0 STS [R38+0xcc0], R30 ;  /* 0x000cc01e26008388 */ /* 0x001fe20000000800 */
[----:B------:R-:W-:-:S03]  /*4890*/  ISETP.GE.AND P0, PT, R14, 0x1, PT ;  /* 0x000000010e00780c */ /* 0x000fc60003f06270 */
[----:B-1----:R-:W-:Y:S04]  /*48a0*/  @!P1 STS [R38+0xaa0], R33 ;  /* 0x000aa02126009388 */ /* 0x002fe80000000800 */
[----:B--2---:R0:W-:Y:S02]  /*48b0*/  @!P6 STS [R38+0xee0], R0 ;  /* 0x000ee0002600e388 */ /* 0x0041e40000000800 */
        /* <DEDUP_REMOVED lines=31> */
.L_x_431:
        /* <DEDUP_REMOVED lines=37> */
.L_x_430:
        /* <DEDUP_REMOVED lines=25> */
.L_x_432:
[----:B------:R-:W-:-:S13]  /*4e90*/  ISETP.GT.OR P4, PT, R13, UR5, P4 ;  /* 0x000000050d007c0c */ /* 0x000fda000a784670 */
[----:B------:R-:W-:Y:S05]  /*4ea0*/  @!P4 BRA `(.L_x_429) ;  /* 0x000000000028c947 */ /* 0x000fea0003800000 */
[----:B------:R-:W0:Y:S01]  /*4eb0*/  LDS R6, [R6] ;  /* 0x0000000006067984 */ /* 0x000e220000000800 */
[----:B------:R-:W-:Y:S01]  /*4ec0*/  ISETP.GE.AND P0, PT, R7, R15, PT ;  /* 0x0000000f0700720c */ /* 0x000fe20003f06270 */
[----:B------:R-:W-:-:S12]  /*4ed0*/  BSSY B0, `(.L_x_433) ;  /* 0x0000003000007945 */ /* 0x000fd80003800000 */
[----:B------:R-:W-:Y:S05]  /*4ee0*/  @P0 BRA `(.L_x_434) ;  /* 0x0000000000040947 */ /* 0x000fea0003800000 */
[----:B------:R1:W5:Y:S02]  /*4ef0*/  LDG.E.128 R8, desc[UR8][R20.64] ;  /* 0x0000000814087981 */ /* 0x000364000c1e1d00 */
.L_x_434:
[----:B------:R-:W-:Y:S05]  /*4f00*/  BSYNC B0 ;  /* 0x0000000000007941 */ /* 0x000fea0003800000 */
.L_x_433:
[C---:B0----5:R-:W-:Y:S01]  /*4f10*/  FFMA.FTZ R4, R6.reuse, R8, R4 ;  /* 0x0000000806047223 */ /* 0x061fe20000010004 */
[C---:B------:R-:W-:Y:S01]  /*4f20*/  FFMA.FTZ R3, R6.reuse, R9, R3 ;  /* 0x0000000906037223 */ /* 0x040fe20000010003 */
[C---:B------:R-:W-:Y:S01]  /*4f30*/  FFMA.FTZ R2, R6.reuse, R10, R2 ;  /* 0x0000000a06027223 */ /* 0x040fe20000010002 */
[----:B------:R-:W-:Y:S01]  /*4f40*/  FFMA.FTZ R0, R6, R11, R0 ;  /* 0x0000000b06007223 */ /* 0x000fe20000010000 */
.L_x_429:
        /* <DEDUP_REMOVED lines=82> */
        .weak           $__internal_8_$__cuda_sm20_div_s64
        .type           $__internal_8_$__cuda_sm20_div_s64,@function
        .size           $__internal_8_$__cuda_sm20_div_s64,(.L_x_5284 - $__internal_8_$__cuda_sm20_div_s64)
$__internal_8_$__cuda_sm20_div_s64:
        /* <DEDUP_REMOVED lines=83> */
[----:B------:R-:W-:Y:S06]  /*59a0*/  RET.REL.NODEC R22 `(_ZN5flash32flash_fwd_splitkv_combine_kernelI23Flash_fwd_kernel_traitsILi32ELi64ELi256ELi4ELb0ELb0EN7cutlass10bfloat16_tE19Flash_kernel_traitsILi32ELi64ELi256ELi4ES3_EELi16ELi6ELb1EEEvNS_16Flash_fwd_paramsE) ;  /* 0xffffffa416947950 */ /* 0x000fec0003c3ffff */
.L_x_435:
        /* <DEDUP_REMOVED lines=13> */
.L_x_5284:


//--------------------- .text._ZN5flash32flash_fwd_splitkv_combine_kernelI23Flash_fwd_kernel_traitsILi32ELi64ELi256ELi4ELb0ELb0EN7cutlass10bfloat16_tE19Flash_kernel_traitsILi32ELi64ELi256ELi4ES3_EELi16ELi5ELb1EEEvNS_16Flash_fwd_paramsE --------------------------
	.section	.text._ZN5flash32flash_fwd_splitkv_combine_kernelI23Flash_fwd_kernel_traitsILi32ELi64ELi256ELi4ELb0ELb0EN7cutlass10bfloat16_tE19Flash_kernel_traitsILi32ELi64ELi256ELi4ES3_EELi16ELi5ELb1EEEvNS_16Flash_fwd_paramsE,"ax",@progbits
	.align	128
        .global         _ZN5flash32flash_fwd_splitkv_combine_kernelI23Flash_fwd_kernel_traitsILi32ELi64ELi256ELi4ELb0ELb0EN7cutlass10bfloat16_tE19Flash_kernel_traitsILi32ELi64ELi256ELi4ES3_EELi16ELi5ELb1EEEvNS_16Flash_fwd_paramsE
        .type           _ZN5flash32flash_fwd_splitkv_combine_kernelI23Flash_fwd_kernel_traitsILi32ELi64ELi256ELi4ELb0ELb0EN7cutlass10bfloat16_tE19Flash_kernel_traitsILi32ELi64ELi256ELi4ES3_EELi16ELi5ELb1EEEvNS_16Flash_fwd_paramsE,@function
        .size           _ZN5flash32flash_fwd_splitkv_combine_kernelI23Flash_fwd_kernel_traitsILi32ELi64ELi256ELi4ELb0ELb0EN7cutlass10bfloat16_tE19Flash_kernel_traitsILi32ELi64ELi256ELi4ES3_EELi16ELi5ELb1EEEvNS_16Flash_fwd_paramsE,(.L_x_5285 - _ZN5flash32flash_fwd_splitkv_combine_kernelI23Flash_fwd_kernel_traitsILi32ELi64ELi256ELi4ELb0ELb0EN7cutlass10bfloat16_tE19Flash_kernel_traitsILi32ELi64ELi256ELi4ES3_EELi16ELi5ELb1EEEvNS_16Flash_fwd_paramsE)
        .other          _ZN5flash32flash_fwd_splitkv_combine_kernelI23Flash_fwd_kernel_traitsILi32ELi64ELi256ELi4ELb0ELb0EN7cutlass10bfloat16_tE19Flash_kernel_traitsILi32ELi64ELi256ELi4ES3_EELi16ELi5ELb1EEEvNS_16Flash_fwd_paramsE,@"STO_CUDA_ENTRY STV_DEFAULT"
_ZN5flash32flash_fwd_splitkv_combine_kernelI23Flash_fwd_kernel_traitsILi32ELi64ELi256ELi4ELb0ELb0EN7cutlass10bfloat16_tE19Flash_kernel_traitsILi32ELi64ELi256ELi4ES3_EELi16ELi5ELb1EEEvNS_16Flash_fwd_paramsE:
.text._ZN5flash32flash_fwd_splitkv_combine_kernelI23Flash_fwd_kernel_traitsILi32ELi64ELi256ELi4ELb0ELb0EN7cutlass10bfloat16_tE19Flash_kernel_traitsILi32ELi64ELi256ELi4ES3_EELi16ELi5ELb1EEEvNS_16Flash_fwd_paramsE:
        /* <DEDUP_REMOVED lines=23> */
[----:B------:R-:W-:Y:S05]  /*0170*/  CALL.REL.NOINC `($__internal_9_$__cuda_sm20_div_s64) ;  /* 0x0000004800a87944 */ /* 0x000fea0003c00000 */
[----:B------:R-:W-:Y:S05]  /*0180*/  BRA `(.L_x_437) ;  /* 0x00000000004c7947 */ /* 0x000fea0003800000 */
.L_x_436:
        /* <DEDUP_REMOVED lines=19> */
.L_x_437:
        /* <DEDUP_REMOVED lines=12> */
[----:B------:R-:W-:Y:S05]  /*0380*/  CALL.REL.NOINC `($__internal_9_$__cuda_sm20_div_s64) ;  /* 0x0000004800247944 */ /* 0x000fea0003c00000 */
[----:B------:R-:W-:Y:S02]  /*0390*/  MOV R6, R20 ;  /* 0x0000001400067202 */ /* 0x000fe40000000f00 */
[----:B------:R-:W-:Y:S01]  /*03a0*/  MOV R7, R21 ;  /* 0x0000001500077202 */ /* 0x000fe20000000f00 */
[----:B------:R-:W-:Y:S05]  /*03b0*/  BRA `(.L_x_440) ;  /* 0x00000000004c7947 */ /* 0x000fea0003800000 */
.L_x_439:
        /* <DEDUP_REMOVED lines=19> */
.L_x_440:
[----:B------:R-:W-:Y:S05]  /*04f0*/  BSYNC B0 ;  /* 0x0000000000007941 */ /* 0x000fea0003800000 */
.L_x_438:
        /* <DEDUP_REMOVED lines=53> */
[----:B------:R-:W-:Y:S02]  /*0850*/  MOV R32, R20 ;  /* 0x0000001400207202 */ /* 0x000fe40000000f00 */
[----:B------:R-:W-:Y:S01]  /*0860*/  MOV R33, R21 ;  /* 0x0000001500217202 */ /* 0x000fe20000000f00 */
[----:B------:R-:W-:Y:S05]  /*0870*/  BRA `(.L_x_443) ;  /* 0x00000000004c7947 */ /* 0x000fea0003800000 */
.L_x_442:
        /* <DEDUP_REMOVED lines=19> */
.L_x_443:
[----:B------:R-:W-:Y:S05]  /*09b0*/  BSYNC B0 ;  /* 0x0000000000007941 */ /* 0x000fea0003800000 */
.L_x_441:
        /* <DEDUP_REMOVED lines=105> */
.L_x_445:
        /* <DEDUP_REMOVED lines=19> */
.L_x_446:
[----:B------:R-:W-:Y:S05]  /*1180*/  BSYNC B0 ;  /* 0x0000000000007941 */ /* 0x000fea0003800000 */
.L_x_444:
        /* <DEDUP_REMOVED lines=113> */
[----:B------:R-:W-:Y:S05]  /*18a0*/  CALL.REL.NOINC `($__internal_9_$__cuda_sm20_div_s64) ;  /* 0x0000003000dc7944 */ /* 0x000fea0003c00000 */
[----:B------:R-:W-:Y:S02]  /*18b0*/  MOV R40, R20 ;  /* 0x0000001400287202 */ /* 0x000fe40000000f00 */
[----:B------:R-:W-:Y:S01]  /*18c0*/  MOV R41, R21 ;  /* 0x0000001500297202 */ /* 0x000fe20000000f00 */
[----:B------:R-:W-:Y:S05]  /*18d0*/  BRA `(.L_x_449) ;  /* 0x00000000004c7947 */ /* 0x000fea0003800000 */
.L_x_448:
        /* <DEDUP_REMOVED lines=19> */
.L_x_449:
[----:B------:R-:W-:Y:S05]  /*1a10*/  BSYNC B0 ;  /* 0x0000000000007941 */ /* 0x000fea0003800000 */
.L_x_447:
        /* <DEDUP_REMOVED lines=163> */
[----:B------:R-:W-:Y:S05]  /*2450*/  CALL.REL.NOINC `($__internal_9_$__cuda_sm20_div_s64) ;  /* 0x0000002400f07944 */ /* 0x000fea0003c00000 */
        /* <DEDUP_REMOVED lines=9> */
.L_x_454:
        /* <DEDUP_REMOVED lines=22> */
.L_x_455:
[----:B------:R-:W-:Y:S05]  /*2650*/  BSYNC B0 ;  /* 0x0000000000007941 */ /* 0x000fea0003800000 */
.L_x_453:
        /* <DEDUP_REMOVED lines=19> */
.L_x_457:
        /* <DEDUP_REMOVED lines=22> */
.L_x_458:
[----:B------:R-:W-:Y:S05]  /*28f0*/  BSYNC B0 ;  /* 0x0000000000007941 */ /* 0x000fea0003800000 */
.L_x_456:
        /* <DEDUP_REMOVED lines=11> */
[----:B------:R-:W-:Y:S05]  /*29b0*/  CALL.REL.NOINC `($__internal_9_$__cuda_sm20_div_s64) ;  /* 0x0000002000987944 */ /* 0x000fea0003c00000 */
[----:B------:R-:W-:-:S04]  /*29c0*/  IADD3 R19, P0, RZ, -R20, RZ ;  /* 0x80000014ff137210 */ /* 0x000fc80007f1e0ff */
[----:B------:R-:W-:Y:S01]  /*29d0*/  IADD3.X R18, RZ, ~R21, RZ, P0, !PT ;  /* 0x80000015ff127210 */ /* 0x000fe200007fe4ff */
[----:B------:R-:W-:-:S04]  /*29e0*/  IMAD.WIDE.U32 R42, R5, R19, R42 ;  /* 0x00000013052a7225 */ /* 0x000fc800078e002a */
[----:B------:R-:W-:-:S04]  /*29f0*/  IMAD R18, R18, R5, RZ ;  /* 0x0000000512127224 */ /* 0x000fc800078e02ff */
[----:B------:R-:W-:-:S05]  /*2a00*/  IMAD R4, R4, R19, R18 ;  /* 0x0000001304047224 */ /* 0x000fca00078e0212 */
[----:B------:R-:W-:Y:S01]  /*2a10*/  IADD3 R4, R43, R4, RZ ;  /* 0x000000042b047210 */ /* 0x000fe20007ffe0ff */
[----:B------:R-:W-:Y:S05]  /*2a20*/  BRA `(.L_x_461) ;  /* 0x0000000000587947 */ /* 0x000fea0003800000 */
.L_x_460:
        /* <DEDUP_REMOVED lines=22> */
.L_x_461:
[----:B------:R-:W-:Y:S05]  /*2b90*/  BSYNC B0 ;  /* 0x0000000000007941 */ /* 0x000fea0003800000 */
.L_x_459:
        /* <DEDUP_REMOVED lines=38> */
[----:B------:R-:W-:Y:S05]  /*2e00*/  CALL.REL.NOINC `($__internal_9_$__cuda_sm20_div_s64) ;  /* 0x0000001c00847944 */ /* 0x000fea0003c00000 */
        /* <DEDUP_REMOVED lines=12> */
.L_x_463:
        /* <DEDUP_REMOVED lines=23> */
.L_x_464:
[----:B------:R-:W-:Y:S05]  /*3040*/  BSYNC B0 ;  /* 0x0000000000007941 */ /* 0x000fea0003800000 */
.L_x_462:
        /* <DEDUP_REMOVED lines=18> */
.L_x_466:
        /* <DEDUP_REMOVED lines=22> */
.L_x_467:
[----:B------:R-:W-:Y:S05]  /*32d0*/  BSYNC B0 ;  /* 0x0000000000007941 */ /* 0x000fea0003800000 */
.L_x_465:
        /* <DEDUP_REMOVED lines=22> */
.L_x_469:
        /* <DEDUP_REMOVED lines=23> */
.L_x_470:
[----:B------:R-:W-:Y:S05]  /*35b0*/  BSYNC B0 ;  /* 0x0000000000007941 */ /* 0x000fea0003800000 */
.L_x_468:
        /* <DEDUP_REMOVED lines=39> */
.L_x_472:
        /* <DEDUP_REMOVED lines=23> */
.L_x_473:
[----:B------:R-:W-:Y:S05]  /*39a0*/  BSYNC B0 ;  /* 0x0000000000007941 */ /* 0x000fea0003800000 */
.L_x_471:
        /* <DEDUP_REMOVED lines=29> */
.L_x_475:
        /* <DEDUP_REMOVED lines=23> */
.L_x_476:
[----:B------:R-:W-:Y:S05]  /*3cf0*/  BSYNC B0 ;  /* 0x0000000000007941 */ /* 0x000fea0003800000 */
.L_x_474:
        /* <DEDUP_REMOVED lines=21> */
.L_x_452:
[----:B------:R-:W-:Y:S02]  /*3e50*/  ULDC.64 UR4, c[0x0][0x2b0] ;  /* 0x0000ac0000047ab9 */ /* 0x000fe40000000a00 */
[----:B------:R-:W-:-:S04]  /*3e60*/  LEA R2, P0, R38, UR4, 0x2 ;  /* 0x0000000426027c11 */ /* 0x000fc8000f8010ff */
[----:B------:R-:W-:-:S05]  /*3e70*/  LEA.HI.X R3, R38, UR5, R39, 0x2, P0 ;  /* 0x0000000526037c11 */ /* 0x000fca00080f1427 */
[----:B------:R0:W-:Y:S04]  /*3e80*/  STG.E desc[UR8][R2.64], R29 ;  /* 0x0000001d02007986 */ /* 0x0001e8000c101908 */
.L_x_451:
[----:B------:R-:W-:Y:S05]  /*3e90*/  BSYNC B1 ;  /* 0x0000000000017941 */ /* 0x000fea0003800000 */
.L_x_450:
[----:B------:R-:W2:Y:S01]  /*3ea0*/  LDC R14, c[0x0][0x3c4] ;  /* 0x0000f100ff0e7b82 */ /* 0x000ea20000000800 */
[C---:B0-----:R-:W-:Y:S01]  /*3eb0*/  IADD3 R3, R35.reuse, 0x8, RZ ;  /* 0x0000000823037810 */ /* 0x041fe20007ffe0ff */
[----:B------:R-:W-:Y:S01]  /*3ec0*/  HFMA2.MMA R0, -RZ, RZ, 0, 0 ;  /* 0x00000000ff007435 */ /* 0x000fe200000001ff */
[----:B------:R-:W-:Y:S02]  /*3ed0*/  IMAD.SHL.U32 R18, R35, 0x4, RZ ;  /* 0x0000000423127824 */ /* 0x000fe400078e00ff */
[----:B-1----:R-:W-:Y:S01]  /*3ee0*/  IMAD.MOV.U32 R5, RZ, RZ, RZ ;  /* 0x000000ffff057224 */ /* 0x002fe200078e00ff */
[-C--:B--2---:R-:W-:Y:S02]  /*3ef0*/  ISETP.GE.OR P1, PT, R3, R14.reuse, P6 ;  /* 0x0000000e0300720c */ /* 0x084fe40003726670 */
[C---:B------:R-:W-:Y:S02]  /*3f00*/  IADD3 R3, R35.reuse, 0x10, RZ ;  /* 0x0000001023037810 */ /* 0x040fe40007ffe0ff */
[----:B------:R-:W-:-:S02]  /*3f10*/  ISETP.GE.OR P2, PT, R35, R14, P6 ;  /* 0x0000000e2300720c */ /* 0x000fc40003746670 */
[----:B------:R-:W-:Y:S02]  /*3f20*/  ISETP.GE.OR P0, PT, R3, R14, P6 ;  /* 0x0000000e0300720c */ /* 0x000fe40003706670 */
        /* <DEDUP_REMOVED lines=17> */
[----:B------:R-:W-:-:S03]  /*4040*/  ISETP.GE.AND P0, PT, R14, 0x1, PT ;  /* 0x000000010e00780c */ /* 0x000fc60003f06270 */
[----:B--2---:R0:W-:Y:S04]  /*4050*/  @!P2 STS [R33], R36 ;  /* 0x000000242100a388 */ /* 0x0041e80000000800 */
[----:B---3--:R0:W-:Y:S01]  /*4060*/  @!P6 STS [R33+0x660], R6 ;  /* 0x000660062100e388 */ /* 0x0081e20000000800 */
[----:B------:R-:W-:Y:S06]  /*4070*/  BAR.SYNC.DEFER_BLOCKING 0x0 ;  /* 0x0000000000007b1d */ /* 0x000fec0000010000 */
[----:B------:R-:W-:Y:S05]  /*4080*/  @!P0 BRA `(.L_x_477) ;  /* 0x0000000400988947 */ /* 0x000fea0003800000 */
[----:B------:R-:W-:Y:S01]  /*4090*/  ULDC UR10, c[0x0][0x2dc] ;  /* 0x0000b700000a7ab9 */ /* 0x000fe20000000800 */
[----:B------:R-:W1:Y:S01]  /*40a0*/  S2UR UR6, SR_CgaCtaId ;  /* 0x00000000000679c3 */ /* 0x000e620000008800 */
        /* <DEDUP_REMOVED lines=8> */
[----:B------:R-:W2:Y:S01]  /*4130*/  LDC R13, c[0x0][0x3c4] ;  /* 0x0000f100ff0d7b82 */ /* 0x000ea20000000800 */
        /* <DEDUP_REMOVED lines=10> */
[----:B-1----:R-:W-:-:S06]  /*41e0*/  ULEA UR4, UR6, UR4, 0x18 ;  /* 0x0000000406047291 */ /* 0x002fcc000f8ec03f */
[----:B0-----:R-:W-:-:S05]  /*41f0*/  LEA R6, R7, UR4, 0x2 ;  /* 0x0000000407067c11 */ /* 0x001fca000f8e10ff */
[----:B------:R-:W-:Y:S05]  /*4200*/  @!P0 BRA `(.L_x_478) ;  /* 0x0000000000a48947 */ /* 0x000fea0003800000 */
[----:B------:R-:W-:Y:S01]  /*4210*/  PLOP3.LUT P4, PT, PT, PT, PT, 0x8, 0x0 ;  /* 0x000000000000781c */ /* 0x000fe20003f8e170 */
[----:B------:R-:W-:Y:S01]  /*4220*/  VIADD R14, R14, 0xfffffffd ;  /* 0xfffffffd0e0e7836 */ /* 0x000fe20000000000 */
[CC--:B------:R-:W-:Y:S02]  /*4230*/  ISETP.GE.AND P3, PT, R7.reuse, R16.reuse, PT ;  /* 0x000000100700720c */ /* 0x0c0fe40003f66270 */
[----:B------:R-:W-:-:S13]  /*4240*/  ISETP.GE.AND P0, PT, R7, R16, PT ;  /* 0x000000100700720c */ /* 0x000fda0003f06270 */
.L_x_479:
[----:B------:R0:W3:Y:S01]  /*4250*/  @!P3 LDG.E.128 R8, desc[UR8][R24.64] ;  /* 0x000000081808b981 */ /* 0x0000e2000c1e1d00 */
[----:B------:R-:W-:Y:S01]  /*4260*/  PLOP3.LUT P3, PT, P0, PT, PT, 0x80, 0x0 ;  /* 0x000000000000781c */ /* 0x000fe2000076f070 */
[----:B------:R-:W-:Y:S01]  /*4270*/  UIADD3 UR5, UR5, 0x4, URZ ;  /* 0x0000000405057890 */ /* 0x000fe2000fffe03f */
[----:B------:R-:W-:Y:S01]  /*4280*/  IADD3 R26, P1, R20, R24, RZ ;  /* 0x00000018141a7210 */ /* 0x000fe20007f3e0ff */
[----:B------:R-:W3:Y:S03]  /*4290*/  LDS R4, [R6] ;  /* 0x0000000006047984 */ /* 0x000ee60000000800 */
[C---:B------:R-:W-:Y:S02]  /*42a0*/  IADD3.X R27, R21.reuse, R25, RZ, P1, !PT ;  /* 0x00000019151b7210 */ /* 0x040fe40000ffe4ff */
[----:B------:R-:W-:Y:S02]  /*42b0*/  ISETP.LE.AND P2, PT, R14, UR5, PT ;  /* 0x000000050e007c0c */ /* 0x000fe4000bf43270 */
[C---:B0-----:R-:W-:Y:S04]  /*42c0*/  IADD3 R24, P1, R20.reuse, R26, RZ ;  /* 0x0000001a14187210 */ /* 0x041fe80007f3e0ff */
[C---:B------:R-:W-:Y:S02]  /*42d0*/  IADD3.X R25, R21.reuse, R27, RZ, P1, !PT ;  /* 0x0000001b15197210 */ /* 0x040fe40000ffe4ff */
[----:B------:R-:W-:Y:S04]  /*42e0*/  IADD3 R22, P1, R20, R24, RZ ;  /* 0x0000001814167210 */ /* 0x000fe80007f3e0ff */
[C---:B------:R-:W-:Y:S01]  /*42f0*/  IADD3.X R23, R21.reuse, R25, RZ, P1, !PT ;  /* 0x0000001915177210 */ /* 0x040fe20000ffe4ff */
[C---:B---3--:R-:W-:Y:S01]  /*4300*/  FFMA.FTZ R5, R4.reuse, R8, R5 ;  /* 0x0000000804057223 */ /* 0x048fe20000010005 */
[C---:B------:R-:W-:Y:S01]  /*4310*/  FFMA.FTZ R2, R4.reuse, R9, R2 ;  /* 0x0000000904027223 */ /* 0x040fe20000010002 */
[C---:B------:R-:W-:Y:S01]  /*4320*/  FFMA.FTZ R3, R4.reuse, R10, R3 ;  /* 0x0000000a04037223 */ /* 0x040fe20000010003 */
[----:B------:R-:W-:Y:S02]  /*4330*/  FFMA.FTZ R0, R4, R11, R0 ;  /* 0x0000000b04007223 */ /* 0x000fe40000010000 */
[----:B------:R-:W3:Y:S04]  /*4340*/  @!P3 LDG.E.128 R8, desc[UR8][R26.64] ;  /* 0x000000081a08b981 */ /* 0x000ee8000c1e1d00 */
[----:B------:R-:W3:Y:S02]  /*4350*/  LDS R4, [R6+0x44] ;  /* 0x0000440006047984 */ /* 0x000ee40000000800 */
[C---:B---3--:R-:W-:Y:S01]  /*4360*/  FFMA.FTZ R5, R4.reuse, R8, R5 ;  /* 0x0000000804057223 */ /* 0x048fe20000010005 */
[C---:B------:R-:W-:Y:S01]  /*4370*/  FFMA.FTZ R2, R4.reuse, R9, R2 ;  /* 0x0000000904027223 */ /* 0x040fe20000010002 */
[C---:B------:R-:W-:Y:S01]  /*4380*/  FFMA.FTZ R3, R4.reuse, R10, R3 ;  /* 0x0000000a04037223 */ /* 0x040fe20000010003 */
[----:B------:R-:W-:Y:S02]  /*4390*/  FFMA.FTZ R0, R4, R11, R0 ;  /* 0x0000000b04007223 */ /* 0x000fe40000010000 */
[----:B------:R0:W3:Y:S04]  /*43a0*/  @!P3 LDG.E.128 R8, desc[UR8][R24.64] ;  /* 0x000000081808b981 */ /* 0x0000e8000c1e1d00 */
[----:B------:R-:W3:Y:S01]  /*43b0*/  LDS R4, [R6+0x88] ;  /* 0x0000880006047984 */ /* 0x000ee20000000800 */
[----:B0-----:R-:W-:Y:S04]  /*43c0*/  IADD3 R24, P1, R20, R22, RZ ;  /* 0x0000001614187210 */ /* 0x001fe80007f3e0ff */
[----:B------:R-:W-:Y:S01]  /*43d0*/  IADD3.X R25, R21, R23, RZ, P1, !PT ;  /* 0x0000001715197210 */ /* 0x000fe20000ffe4ff */
[C---:B---3--:R-:W-:Y:S01]  /*43e0*/  FFMA.FTZ R5, R4.reuse, R8, R5 ;  /* 0x0000000804057223 */ /* 0x048fe20000010005 */
[C---:B------:R-:W-:Y:S01]  /*43f0*/  FFMA.FTZ R2, R4.reuse, R9, R2 ;  /* 0x0000000904027223 */ /* 0x040fe20000010002 */
[C---:B------:R-:W-:Y:S01]  /*4400*/  FFMA.FTZ R3, R4.reuse, R10, R3 ;  /* 0x0000000a04037223 */ /* 0x040fe20000010003 */
[----:B------:R-:W-:Y:S02]  /*4410*/  FFMA.FTZ R0, R4, R11, R0 ;  /* 0x0000000b04007223 */ /* 0x000fe40000010000 */
[----:B------:R-:W3:Y:S04]  /*4420*/  @!P3 LDG.E.128 R8, desc[UR8][R22.64] ;  /* 0x000000081608b981 */ /* 0x000ee8000c1e1d00 */
[----:B------:R0:W3:Y:S02]  /*4430*/  LDS R4, [R6+0xcc] ;  /* 0x0000cc0006047984 */ /* 0x0000e40000000800 */
[----:B0-----:R-:W-:Y:S01]  /*4440*/  IADD3 R6, R6, 0x110, RZ ;  /* 0x0000011006067810 */ /* 0x001fe20007ffe0ff */
[C---:B---3--:R-:W-:Y:S01]  /*4450*/  FFMA.FTZ R5, R4.reuse, R8, R5 ;  /* 0x0000000804057223 */ /* 0x048fe20000010005 */
[C---:B------:R-:W-:Y:S01]  /*4460*/  FFMA.FTZ R2, R4.reuse, R9, R2 ;  /* 0x0000000904027223 */ /* 0x040fe20000010002 */
[C---:B------:R-:W-:Y:S01]  /*4470*/  FFMA.FTZ R3, R4.reuse, R10, R3 ;  /* 0x0000000a04037223 */ /* 0x040fe20000010003 */
[----:B------:R-:W-:Y:S01]  /*4480*/  FFMA.FTZ R0, R4, R11, R0 ;  /* 0x0000000b04007223 */ /* 0x000fe20000010000 */
[----:B------:R-:W-:Y:S09]  /*4490*/  @!P2 BRA `(.L_x_479) ;  /* 0xfffffffc006ca947 */ /* 0x000ff2000383ffff */
.L_x_478:
[----:B--2---:R-:W-:-:S04]  /*44a0*/  IADD3 R4, R13, -UR5, RZ ;  /* 0x800000050d047c10 */ /* 0x004fc8000fffe0ff */
[----:B------:R-:W-:-:S13]  /*44b0*/  ISETP.GT.AND P0, PT, R4, 0x1, PT ;  /* 0x000000010400780c */ /* 0x000fda0003f04270 */
[----:B------:R-:W-:Y:S05]  /*44c0*/  @!P0 BRA `(.L_x_480) ;  /* 0x0000000000588947 */ /* 0x000fea0003800000 */
[----:B------:R-:W-:Y:S01]  /*44d0*/  ISETP.GE.AND P0, PT, R7, R16, PT ;  /* 0x000000100700720c */ /* 0x000fe20003f06270 */
[----:B------:R-:W0:-:S12]  /*44e0*/  LDS R4, [R6] ;  /* 0x0000000006047984 */ /* 0x000e180000000800 */
[----:B------:R-:W0:Y:S01]  /*44f0*/  @!P0 LDG.E.128 R8, desc[UR8][R24.64] ;  /* 0x0000000818088981 */ /* 0x000e22000c1e1d00 */
[----:B------:R-:W-:-:S04]  /*4500*/  IADD3 R14, P1, R20, R24, RZ ;  /* 0x00000018140e7210 */ /* 0x000fc80007f3e0ff */
[----:B------:R-:W-:Y:S01]  /*4510*/  IADD3.X R15, R21, R25, RZ, P1, !PT ;  /* 0x00000019150f7210 */ /* 0x000fe20000ffe4ff */
[-C--:B0-----:R-:W-:Y:S01]  /*4520*/  FFMA.FTZ R5, R8, R4.reuse, R5 ;  /* 0x0000000408057223 */ /* 0x081fe20000010005 */
[-C--:B------:R-:W-:Y:S01]  /*4530*/  FFMA.FTZ R2, R9, R4.reuse, R2 ;  /* 0x0000000409027223 */ /* 0x080fe20000010002 */
[-C--:B------:R-:W-:Y:S01]  /*4540*/  FFMA.FTZ R3, R10, R4.reuse, R3 ;  /* 0x000000040a037223 */ /* 0x080fe20000010003 */
[----:B------:R-:W-:Y:S02]  /*4550*/  FFMA.FTZ R0, R11, R4, R0 ;  /* 0x000000040b007223 */ /* 0x000fe40000010000 */
[----:B------:R-:W2:Y:S01]  /*4560*/  @!P0 LDG.E.128 R8, desc[UR8][R14.64] ;  /* 0x000000080e088981 */ /* 0x000ea2000c1e1d00 */
[----:B------:R-:W-:Y:S01]  /*4570*/  IADD3 R24, P0, R20, R14, RZ ;  /* 0x0000000e14187210 */ /* 0x000fe20007f1e0ff */
[----:B------:R-:W-:Y:S01]  /*4580*/  UIADD3 UR5, UR5, 0x1, URZ ;  /* 0x0000000105057890 */ /* 0x000fe2000fffe03f */
[----:B------:R-:W-:Y:S01]  /*4590*/  IADD3 R17, R6, 0x44, RZ ;  /* 0x0000004406117810 */ /* 0x000fe20007ffe0ff */
[----:B------:R0:W2:Y:S01]  /*45a0*/  LDS R4, [R6+0x44] ;  /* 0x0000440006047984 */ /* 0x0000a20000000800 */
[----:B------:R-:W-:Y:S01]  /*45b0*/  IADD3.X R25, R21, R15, RZ, P0, !PT ;  /* 0x0000000f15197210 */ /* 0x000fe200007fe4ff */
[----:B------:R-:W-:Y:S01]  /*45c0*/  UIADD3 UR5, UR5, 0x1, URZ ;  /* 0x0000000105057890 */ /* 0x000fe2000fffe03f */
[----:B------:R-:W-:-:S02]  /*45d0*/  PLOP3.LUT P4, PT, PT, PT, PT, 0x8, 0x0 ;  /* 0x000000000000781c */ /* 0x000fc40003f8e170 */
[----:B0-----:R-:W-:Y:S01]  /*45e0*/  IADD3 R6, R17, 0x44, RZ ;  /* 0x0000004411067810 */ /* 0x001fe20007ffe0ff */
[-C--:B--2---:R-:W-:Y:S01]  /*45f0*/  FFMA.FTZ R5, R8, R4.reuse, R5 ;  /* 0x0000000408057223 */ /* 0x084fe20000010005 */
[-C--:B------:R-:W-:Y:S01]  /*4600*/  FFMA.FTZ R2, R9, R4.reuse, R2 ;  /* 0x0000000409027223 */ /* 0x080fe20000010002 */
[-C--:B------:R-:W-:Y:S01]  /*4610*/  FFMA.FTZ R3, R10, R4.reuse, R3 ;  /* 0x000000040a037223 */ /* 0x080fe20000010003 */
[----:B------:R-:W-:-:S07]  /*4620*/  FFMA.FTZ R0, R11, R4, R0 ;  /* 0x000000040b007223 */ /* 0x000fce0000010000 */
.L_x_480:
[----:B------:R-:W-:-:S13]  /*4630*/  ISETP.GT.OR P4, PT, R13, UR5, P4 ;  /* 0x000000050d007c0c */ /* 0x000fda000a784670 */
[----:B------:R-:W-:Y:S05]  /*4640*/  @!P4 BRA `(.L_x_477) ;  /* 0x000000000028c947 */ /* 0x000fea0003800000 */
[----:B------:R-:W0:Y:S01]  /*4650*/  LDS R6, [R6] ;  /* 0x0000000006067984 */ /* 0x000e220000000800 */
[----:B------:R-:W-:Y:S01]  /*4660*/  ISETP.GE.AND P0, PT, R7, R16, PT ;  /* 0x000000100700720c */ /* 0x000fe20003f06270 */
[----:B------:R-:W-:-:S12]  /*4670*/  BSSY B0, `(.L_x_481) ;  /* 0x0000003000007945 */ /* 0x000fd80003800000 */
[----:B------:R-:W-:Y:S05]  /*4680*/  @P0 BRA `(.L_x_482) ;  /* 0x0000000000040947 */ /* 0x000fea0003800000 */
[----:B------:R1:W5:Y:S02]  /*4690*/  LDG.E.128 R8, desc[UR8][R24.64] ;  /* 0x0000000818087981 */ /* 0x000364000c1e1d00 */
.L_x_482:
[----:B------:R-:W-:Y:S05]  /*46a0*/  BSYNC B0 ;  /* 0x0000000000007941 */ /* 0x000fea0003800000 */
.L_x_481:
[C---:B0----5:R-:W-:Y:S01]  /*46b0*/  FFMA.FTZ R5, R6.reuse, R8, R5 ;  /* 0x0000000806057223 */ /* 0x061fe20000010005 */
[C---:B------:R-:W-:Y:S01]  /*46c0*/  FFMA.FTZ R2, R6.reuse, R9, R2 ;  /* 0x0000000906027223 */ /* 0x040fe20000010002 */
[C---:B------:R-:W-:Y:S01]  /*46d0*/  FFMA.FTZ R3, R6.reuse, R10, R3 ;  /* 0x0000000a06037223 */ /* 0x040fe20000010003 */
[----:B------:R-:W-:Y:S01]  /*46e0*/  FFMA.FTZ R0, R6, R11, R0 ;  /* 0x0000000b06007223 */ /* 0x000fe20000010000 */
.L_x_477:
[----:B------:R-:W-:-:S04]  /*46f0*/  IADD3 R7, R7, UR7, RZ ;  /* 0x0000000707077c10 */ /* 0x000fc8000fffe0ff */
[----:B------:R-:W-:-:S13]  /*4700*/  ISETP.GE.AND P0, PT, R7, R12, PT ;  /* 0x0000000c0700720c */ /* 0x000fda0003f06270 */
[----:B------:R-:W-:Y:S05]  /*4710*/  @P0 EXIT ;  /* 0x000000000000094d */ /* 0x000fea0003800000 */
[----:B------:R-:W2:Y:S01]  /*4720*/  LDC R9, c[0x0][0x2c4] ;  /* 0x0000b100ff097b82 */ /* 0x000ea20000000800 */
[----:B------:R-:W-:Y:S01]  /*4730*/  ULDC UR4, c[0x0][0x270] ;  /* 0x00009c0000047ab9 */ /* 0x000fe20000000800 */
[----:B------:R-:W-:Y:S02]  /*4740*/  IABS R13, R7 ;  /* 0x00000007000d7213 */ /* 0x000fe40000000000 */
[----:B------:R-:W-:Y:S02]  /*4750*/  SHF.R.S32.HI R19, RZ, 0x1f, R18 ;  /* 0x0000001fff137819 */ /* 0x000fe40000011412 */
[----:B------:R-:W-:Y:S02]  /*4760*/  F2FP.BF16.F32.PACK_AB R2, R2, R5 ;  /* 0x000000050202723e */ /* 0x000fe400000010ff */
[----:B------:R-:W-:Y:S01]  /*4770*/  F2FP.BF16.F32.PACK_AB R3, R0, R3 ;  /* 0x000000030003723e */ /* 0x000fe200000010ff */
[----:B--2---:R-:W-:Y:S01]  /*4780*/  IMAD R10, R9, UR4, RZ ;  /* 0x00000004090a7c24 */ /* 0x004fe2000f8e02ff */
        /* <DEDUP_REMOVED lines=8> */
[----:B------:R0:W2:Y:S02]  /*4810*/  F2I.FTZ.U32.TRUNC.NTZ R15, R14 ;  /* 0x0000000e000f7305 */ /* 0x0000a4000021f000 */
[----:B0-----:R-:W-:Y:S01]  /*4820*/  HFMA2.MMA R14, -RZ, RZ, 0, 0 ;  /* 0x00000000ff0e7435 */ /* 0x001fe200000001ff */
[----:B--2---:R-:W-:-:S04]  /*4830*/  IMAD.MOV R11, RZ, RZ, -R15 ;  /* 0x000000ffff0b7224 */ /* 0x004fc800078e0a0f */
        /* <DEDUP_REMOVED lines=62> */
        .weak           $__internal_9_$__cuda_sm20_div_s64
        .type           $__internal_9_$__cuda_sm20_div_s64,@function
        .size           $__internal_9_$__cuda_sm20_div_s64,(.L_x_5285 - $__internal_9_$__cuda_sm20_div_s64)
$__internal_9_$__cuda_sm20_div_s64:
        /* <DEDUP_REMOVED lines=83> */
[----:B------:R-:W-:Y:S05]  /*5150*/  RET.REL.NODEC R22 `(_ZN5flash32flash_fwd_splitkv_combine_kernelI23Flash_fwd_kernel_traitsILi32ELi64ELi256ELi4ELb0ELb0EN7cutlass10bfloat16_tE19Flash_kernel_traitsILi32ELi64ELi256ELi4ES3_EELi16ELi5ELb1EEEvNS_16Flash_fwd_paramsE) ;  /* 0xffffffac16a87950 */ /* 0x000fea0003c3ffff */
.L_x_483:
        /* <DEDUP_REMOVED lines=10> */
.L_x_5285:


//--------------------- .text._ZN5flash32flash_fwd_splitkv_combine_kernelI23Flash_fwd_kernel_traitsILi32ELi64ELi256ELi4ELb0ELb0EN7cutlass10bfloat16_tE19Flash_kernel_traitsILi32ELi64ELi256ELi4ES3_EELi16ELi4ELb1EEEvNS_16Flash_fwd_paramsE --------------------------
	.section	.text._ZN5flash32flash_fwd_splitkv_combine_kernelI23Flash_fwd_kernel_traitsILi32ELi64ELi256ELi4ELb0ELb0EN7cutlass10bfloat16_tE19Flash_kernel_traitsILi32ELi64ELi256ELi4ES3_EELi16ELi4ELb1EEEvNS_16Flash_fwd_paramsE,"ax",@progbits
	.align	128
        .global         _ZN5flash32flash_fwd_splitkv_combine_kernelI23Flash_fwd_kernel_traitsILi32ELi64ELi256ELi4ELb0ELb0EN7cutlass10bfloat16_tE19Flash_kernel_traitsILi32ELi64ELi256ELi4ES3_EELi16ELi4ELb1EEEvNS_16Flash_fwd_paramsE
        .type           _ZN5flash32flash_fwd_splitkv_combine_kernelI23Flash_fwd_kernel_traitsILi32ELi64ELi256ELi4ELb0ELb0EN7cutlass10bfloat16_tE19Flash_kernel_traitsILi32ELi64ELi256ELi4ES3_EELi16ELi4ELb1EEEvNS_16Flash_fwd_paramsE,@function
        .size           _ZN5flash32flash_fwd_splitkv_combine_kernelI23Flash_fwd_kernel_traitsILi32ELi64ELi256ELi4ELb0ELb0EN7cutlass10bfloat16_tE19Flash_kernel_traitsILi32ELi64ELi256ELi4ES3_EELi16ELi4ELb1EEEvNS_16Flash_fwd_paramsE,(.L_x_5286 - _ZN5flash32flash_fwd_splitkv_combine_kernelI23Flash_fwd_kernel_traitsILi32ELi64ELi256ELi4ELb0ELb0EN7cutlass10bfloat16_tE19Flash_kernel_traitsILi32ELi64ELi256ELi4ES3_EELi16ELi4ELb1EEEvNS_16Flash_fwd_paramsE)
        .other          _ZN5flash32flash_fwd_splitkv_combine_kernelI23Flash_fwd_kernel_traitsILi32ELi64ELi256ELi4ELb0ELb0EN7cutlass10bfloat16_tE19Flash_kernel_traitsILi32ELi64ELi256ELi4ES3_EELi16ELi4ELb1EEEvNS_16Flash_fwd_paramsE,@"STO_CUDA_ENTRY STV_DEFAULT"
_ZN5flash32flash_fwd_splitkv_combine_kernelI23Flash_fwd_kernel_traitsILi32ELi64ELi256ELi4ELb0ELb0EN7cutlass10bfloat16_tE19Flash_kernel_traitsILi32ELi64ELi256ELi4ES3_EELi16ELi4ELb1EEEvNS_16Flash_fwd_paramsE:
.text._ZN5flash32flash_fwd_splitkv_combine_kernelI23Flash_fwd_kernel_traitsILi32ELi64ELi256ELi4ELb0ELb0EN7cutlass10bfloat16_tE19Flash_kernel_traitsILi32ELi64ELi256ELi4ES3_EELi16ELi4ELb1EEEvNS_16Flash_fwd_paramsE:
        /* <DEDUP_REMOVED lines=23> */
[----:B------:R-:W-:Y:S05]  /*0170*/  CALL.REL.NOINC `($__internal_10_$__cuda_sm20_div_s64) ;  /* 0x0000004400bc7944 */ /* 0x000fea0003c00000 */
[----:B------:R-:W-:Y:S05]  /*0180*/  BRA `(.L_x_485) ;  /* 0x00000000004c7947 */ /* 0x000fea0003800000 */
.L_x_484:
        /* <DEDUP_REMOVED lines=19> */
.L_x_485:
        /* <DEDUP_REMOVED lines=12> */
[----:B------:R-:W-:Y:S05]  /*0380*/  CALL.REL.NOINC `($__internal_10_$__cuda_sm20_div_s64) ;  /* 0x0000004400387944 */ /* 0x000fea0003c00000 */
[----:B------:R-:W-:Y:S02]  /*0390*/  MOV R8, R22 ;  /* 0x0000001600087202 */ /* 0x000fe40000000f00 */
[----:B------:R-:W-:Y:S01]  /*03a0*/  MOV R9, R23 ;  /* 0x0000001700097202 */ /* 0x000fe20000000f00 */
[----:B------:R-:W-:Y:S05]  /*03b0*/  BRA `(.L_x_488) ;  /* 0x00000000004c7947 */ /* 0x000fea0003800000 */
.L_x_487:
        /* <DEDUP_REMOVED lines=19> */
.L_x_488:
[----:B------:R-:W-:Y:S05]  /*04f0*/  BSYNC B0 ;  /* 0x0000000000007941 */ /* 0x000fea0003800000 */
.L_x_486:
        /* <DEDUP_REMOVED lines=42> */
.L_x_490:
        /* <DEDUP_REMOVED lines=19> */
.L_x_491:
[----:B------:R-:W-:Y:S05]  /*08d0*/  BSYNC B0 ;  /* 0x0000000000007941 */ /* 0x000fea0003800000 */
.L_x_489:
        /* <DEDUP_REMOVED lines=72> */
[----:B------:R-:W-:Y:S05]  /*0d60*/  CALL.REL.NOINC `($__internal_10_$__cuda_sm20_div_s64) ;  /* 0x0000003800c07944 */ /* 0x000fea0003c00000 */
[----:B------:R-:W-:Y:S02]  /*0d70*/  MOV R38, R22 ;  /* 0x0000001600267202 */ /* 0x000fe40000000f00 */
[----:B------:R-:W-:Y:S01]  /*0d80*/  MOV R39, R23 ;  /* 0x0000001700277202 */ /* 0x000fe20000000f00 */
[----:B------:R-:W-:Y:S05]  /*0d90*/  BRA `(.L_x_494) ;  /* 0x00000000004c7947 */ /* 0x000fea0003800000 */
.L_x_493:
        /* <DEDUP_REMOVED lines=19> */
.L_x_494:
[----:B------:R-:W-:Y:S05]  /*0ed0*/  BSYNC B0 ;  /* 0x0000000000007941 */ /* 0x000fea0003800000 */
.L_x_492:
        /* <DEDUP_REMOVED lines=41> */
.L_x_496:
        /* <DEDUP_REMOVED lines=19> */
.L_x_497:
[----:B------:R-:W-:Y:S05]  /*12a0*/  BSYNC B0 ;  /* 0x0000000000007941 */ /* 0x000fea0003800000 */
.L_x_495:
        /* <DEDUP_REMOVED lines=235> */
[----:B------:R-:W-:Y:S05]  /*2160*/  CALL.REL.NOINC `($__internal_10_$__cuda_sm20_div_s64) ;  /* 0x0000002400c07944 */ /* 0x000fea0003c00000 */
        /* <DEDUP_REMOVED lines=9> */
.L_x_502:
        /* <DEDUP_REMOVED lines=22> */
.L_x_503:
[----:B------:R-:W-:Y:S05]  /*2360*/  BSYNC B0 ;  /* 0x0000000000007941 */ /* 0x000fea0003800000 */
.L_x_501:
        /* <DEDUP_REMOVED lines=19> */
.L_x_505:
        /* <DEDUP_REMOVED lines=22> */
.L_x_506:
[----:B------:R-:W-:Y:S05]  /*2600*/  BSYNC B0 ;  /* 0x0000000000007941 */ /* 0x000fea0003800000 */
.L_x_504:
        /* <DEDUP_REMOVED lines=11> */
[----:B------:R-:W-:Y:S05]  /*26c0*/  CALL.REL.NOINC `($__internal_10_$__cuda_sm20_div_s64) ;  /* 0x0000002000687944 */ /* 0x000fea0003c00000 */
[----:B------:R-:W-:-:S04]  /*26d0*/  IADD3 R19, P0, RZ, -R22, RZ ;  /* 0x80000016ff137210 */ /* 0x000fc80007f1e0ff */
[----:B------:R-:W-:Y:S01]  /*26e0*/  IADD3.X R18, RZ, ~R23, RZ, P0, !PT ;  /* 0x80000017ff127210 */ /* 0x000fe200007fe4ff */
[----:B------:R-:W-:-:S04]  /*26f0*/  IMAD.WIDE.U32 R42, R5, R19, R42 ;  /* 0x00000013052a7225 */ /* 0x000fc800078e002a */
[----:B------:R-:W-:-:S04]  /*2700*/  IMAD R18, R18, R5, RZ ;  /* 0x0000000512127224 */ /* 0x000fc800078e02ff */
[----:B------:R-:W-:-:S05]  /*2710*/  IMAD R4, R4, R19, R18 ;  /* 0x0000001304047224 */ /* 0x000fca00078e0212 */
[----:B------:R-:W-:Y:S01]  /*2720*/  IADD3 R4, R43, R4, RZ ;  /* 0x000000042b047210 */ /* 0x000fe20007ffe0ff */
[----:B------:R-:W-:Y:S05]  /*2730*/  BRA `(.L_x_509) ;  /* 0x0000000000587947 */ /* 0x000fea0003800000 */
.L_x_508:
        /* <DEDUP_REMOVED lines=22> */
.L_x_509:
[----:B------:R-:W-:Y:S05]  /*28a0*/  BSYNC B0 ;  /* 0x0000000000007941 */ /* 0x000fea0003800000 */
.L_x_507:
        /* <DEDUP_REMOVED lines=38> */
[----:B------:R-:W-:Y:S05]  /*2b10*/  CALL.REL.NOINC `($__internal_10_$__cuda_sm20_div_s64) ;  /* 0x0000001c00547944 */ /* 0x000fea0003c00000 */
        /* <DEDUP_REMOVED lines=12> */
.L_x_511:
        /* <DEDUP_REMOVED lines=23> */
.L_x_512:
[----:B------:R-:W-:Y:S05]  /*2d50*/  BSYNC B0 ;  /* 0x0000000000007941 */ /* 0x000fea0003800000 */
.L_x_510:
        /* <DEDUP_REMOVED lines=18> */
.L_x_514:
        /* <DEDUP_REMOVED lines=22> */
.L_x_515:
[----:B------:R-:W-:Y:S05]  /*2fe0*/  BSYNC B0 ;  /* 0x0000000000007941 */ /* 0x000fea0003800000 */
.L_x_513:
        /* <DEDUP_REMOVED lines=22> */
.L_x_517:
        /* <DEDUP_REMOVED lines=23> */
.L_x_518:
[----:B------:R-:W-:Y:S05]  /*32c0*/  BSYNC B0 ;  /* 0x0000000000007941 */ /* 0x000fea0003800000 */
.L_x_516:
        /* <DEDUP_REMOVED lines=39> */
.L_x_520:
        /* <DEDUP_REMOVED lines=23> */
.L_x_521:
[----:B------:R-:W-:Y:S05]  /*36b0*/  BSYNC B0 ;  /* 0x0000000000007941 */ /* 0x000fea0003800000 */
.L_x_519:
        /* <DEDUP_REMOVED lines=29> */
.L_x_523:
        /* <DEDUP_REMOVED lines=23> */
.L_x_524:
[----:B------:R-:W-:Y:S05]  /*3a00*/  BSYNC B0 ;  /* 0x0000000000007941 */ /* 0x000fea0003800000 */
.L_x_522:
        /* <DEDUP_REMOVED lines=21> */
.L_x_500:
[----:B------:R-:W-:Y:S02]  /*3b60*/  ULDC.64 UR4, c[0x0][0x2b0] ;  /* 0x0000ac0000047ab9 */ /* 0x000fe40000000a00 */
[----:B------:R-:W-:-:S04]  /*3b70*/  LEA R2, P0, R36, UR4, 0x2 ;  /* 0x0000000424027c11 */ /* 0x000fc8000f8010ff */
[----:B------:R-:W-:-:S05]  /*3b80*/  LEA.HI.X R3, R36, UR5, R37, 0x2, P0 ;  /* 0x0000000524037c11 */ /* 0x000fca00080f1425 */
[----:B------:R0:W-:Y:S04]  /*3b90*/  STG.E desc[UR8][R2.64], R30 ;  /* 0x0000001e02007986 */ /* 0x0001e8000c101908 */
.L_x_499:
[----:B------:R-:W-:Y:S05]  /*3ba0*/  BSYNC B1 ;  /* 0x0000000000017941 */ /* 0x000fea0003800000 */
.L_x_498:
[----:B------:R-:W2:Y:S01]  /*3bb0*/  LDC R14, c[0x0][0x3c4] ;  /* 0x0000f100ff0e7b82 */ /* 0x000ea20000000800 */
[C---:B0-----:R-:W-:Y:S01]  /*3bc0*/  VIADD R3, R35.reuse, 0x8 ;  /* 0x0000000823037836 */ /* 0x041fe20000000000 */
[----:B------:R-:W-:Y:S01]  /*3bd0*/  HFMA2.MMA R0, -RZ, RZ, 0, 0 ;  /* 0x00000000ff007435 */ /* 0x000fe200000001ff */
[C---:B------:R-:W-:Y:S01]  /*3be0*/  IMAD.SHL.U32 R18, R35.reuse, 0x4, RZ ;  /* 0x0000000423127824 */ /* 0x040fe200078e00ff */
[----:B-1----:R-:W-:Y:S02]  /*3bf0*/  MOV R5, RZ ;  /* 0x000000ff00057202 */ /* 0x002fe40000000f00 */
[-C--:B--2---:R-:W-:Y:S02]  /*3c00*/  ISETP.GE.OR P0, PT, R35, R14.reuse, P3 ;  /* 0x0000000e2300720c */ /* 0x084fe40001f06670 */
[----:B------:R-:W-:Y:S02]  /*3c10*/  ISETP.GE.OR P3, PT, R3, R14, P3 ;  /* 0x0000000e0300720c */ /* 0x000fe40001f66670 */
[----:B------:R-:W-:-:S09]  /*3c20*/  CS2R R2, SRZ ;  /* 0x0000000000027805 */ /* 0x000fd2000001ff00 */
[C---:B------:R-:W-:Y:S02]  /*3c30*/  @!P0 FADD.FTZ R4, -R30.reuse, R33 ;  /* 0x000000211e048221 */ /* 0x040fe40000010100 */
[----:B------:R-:W-:Y:S02]  /*3c40*/  @!P3 FADD.FTZ R30, -R30, R32 ;  /* 0x000000201e1eb221 */ /* 0x000fe40000010100 */
[----:B------:R-:W-:Y:S02]  /*3c50*/  @!P0 FMUL.FTZ R4, R4, 1.4426950216293334961 ;  /* 0x3fb8aa3b04048820 */ /* 0x000fe40000410000 */
[----:B------:R-:W-:Y:S02]  /*3c60*/  @!P3 FMUL.FTZ R11, R30, 1.4426950216293334961 ;  /* 0x3fb8aa3b1e0bb820 */ /* 0x000fe40000410000 */
[----:B------:R-:W0:Y:S08]  /*3c70*/  @!P0 MUFU.EX2 R9, R4 ;  /* 0x0000000400098308 */ /* 0x000e300000000800 */
[----:B------:R-:W1:Y:S01]  /*3c80*/  @!P3 MUFU.EX2 R11, R11 ;  /* 0x0000000b000bb308 */ /* 0x000e620000000800 */
[----:B0-----:R0:W-:Y:S01]  /*3c90*/  @!P0 STS [R34], R9 ;  /* 0x0000000922008388 */ /* 0x0011e20000000800 */
[----:B------:R-:W-:-:S03]  /*3ca0*/  ISETP.GE.AND P0, PT, R14, 0x1, PT ;  /* 0x000000010e00780c */ /* 0x000fc60003f06270 */
[----:B-1----:R0:W-:Y:S01]  /*3cb0*/  @!P3 STS [R34+0x220], R11 ;  /* 0x0002200b2200b388 */ /* 0x0021e20000000800 */
[----:B------:R-:W-:Y:S09]  /*3cc0*/  BAR.SYNC.DEFER_BLOCKING 0x0 ;  /* 0x0000000000007b1d */ /* 0x000ff20000010000 */
        /* <DEDUP_REMOVED lines=12> */
[----:B0-----:R-:W-:-:S02]  /*3d90*/  CS2R R8, SRZ ;  /* 0x0000000000087805 */ /* 0x001fc4000001ff00 */
        /* <DEDUP_REMOVED lines=10> */
[----:B------:R-:W-:-:S05]  /*3e40*/  LEA R6, R7, UR4, 0x2 ;  /* 0x0000000407067c11 */ /* 0x000fca000f8e10ff */
[----:B------:R-:W-:Y:S05]  /*3e50*/  @!P0 BRA `(.L_x_526) ;  /* 0x0000000000a48947 */ /* 0x000fea0003800000 */
[----:B------:R-:W-:Y:S01]  /*3e60*/  PLOP3.LUT P4, PT, PT, PT, PT, 0x8, 0x0 ;  /* 0x000000000000781c */ /* 0x000fe20003f8e170 */
[----:B------:R-:W-:Y:S01]  /*3e70*/  VIADD R14, R14, 0xfffffffd ;  /* 0xfffffffd0e0e7836 */ /* 0x000fe20000000000 */
[CC--:B------:R-:W-:Y:S02]  /*3e80*/  ISETP.GE.AND P3, PT, R7.reuse, R16.reuse, PT ;  /* 0x000000100700720c */ /* 0x0c0fe40003f66270 */
[----:B------:R-:W-:-:S13]  /*3e90*/  ISETP.GE.AND P0, PT, R7, R16, PT ;  /* 0x000000100700720c */ /* 0x000fda0003f06270 */
.L_x_527:
        /* <DEDUP_REMOVED lines=37> */
.L_x_526:
        /* <DEDUP_REMOVED lines=25> */
.L_x_528:
[----:B------:R-:W-:-:S13]  /*4280*/  ISETP.GT.OR P4, PT, R13, UR5, P4 ;  /* 0x000000050d007c0c */ /* 0x000fda000a784670 */
[----:B------:R-:W-:Y:S05]  /*4290*/  @!P4 BRA `(.L_x_525) ;  /* 0x000000000028c947 */ /* 0x000fea0003800000 */
[----:B------:R-:W0:Y:S01]  /*42a0*/  LDS R6, [R6] ;  /* 0x0000000006067984 */ /* 0x000e220000000800 */
[----:B------:R-:W-:Y:S01]  /*42b0*/  ISETP.GE.AND P0, PT, R7, R16, PT ;  /* 0x000000100700720c */ /* 0x000fe20003f06270 */
[----:B------:R-:W-:-:S12]  /*42c0*/  BSSY B0, `(.L_x_529) ;  /* 0x0000003000007945 */ /* 0x000fd80003800000 */
[----:B------:R-:W-:Y:S05]  /*42d0*/  @P0 BRA `(.L_x_530) ;  /* 0x0000000000040947 */ /* 0x000fea0003800000 */
[----:B------:R1:W5:Y:S02]  /*42e0*/  LDG.E.128 R8, desc[UR8][R24.64] ;  /* 0x0000000818087981 */ /* 0x000364000c1e1d00 */
.L_x_530:
[----:B------:R-:W-:Y:S05]  /*42f0*/  BSYNC B0 ;  /* 0x0000000000007941 */ /* 0x000fea0003800000 */
.L_x_529:
[C---:B0----5:R-:W-:Y:S01]  /*4300*/  FFMA.FTZ R5, R6.reuse, R8, R5 ;  /* 0x0000000806057223 */ /* 0x061fe20000010005 */
[C---:B------:R-:W-:Y:S01]  /*4310*/  FFMA.FTZ R2, R6.reuse, R9, R2 ;  /* 0x0000000906027223 */ /* 0x040fe20000010002 */
[C---:B------:R-:W-:Y:S01]  /*4320*/  FFMA.FTZ R3, R6.reuse, R10, R3 ;  /* 0x0000000a06037223 */ /* 0x040fe20000010003 */
[----:B------:R-:W-:Y:S01]  /*4330*/  FFMA.FTZ R0, R6, R11, R0 ;  /* 0x0000000b06007223 */ /* 0x000fe20000010000 */
.L_x_525:
[----:B------:R-:W-:-:S04]  /*4340*/  IADD3 R7, R7, UR7, RZ ;  /* 0x0000000707077c10 */ /* 0x000fc8000fffe0ff */
[----:B------:R-:W-:-:S13]  /*4350*/  ISETP.GE.AND P0, PT, R7, R12, PT ;  /* 0x0000000c0700720c */ /* 0x000fda0003f06270 */
[----:B------:R-:W-:Y:S05]  /*4360*/  @P0 EXIT ;  /* 0x000000000000094d */ /* 0x000fea0003800000 */
[----:B0-----:R-:W0:Y:S01]  /*4370*/  LDC R9, c[0x0][0x2c4] ;  /* 0x0000b100ff097b82 */ /* 0x001e220000000800 */
[----:B------:R-:W-:Y:S01]  /*4380*/  ULDC UR4, c[0x0][0x270] ;  /* 0x00009c0000047ab9 */ /* 0x000fe20000000800 */
[----:B------:R-:W-:Y:S02]  /*4390*/  IABS R13, R7 ;  /* 0x00000007000d7213 */ /* 0x000fe40000000000 */
[----:B------:R-:W-:Y:S02]  /*43a0*/  SHF.R.S32.HI R19, RZ, 0x1f, R18 ;  /* 0x0000001fff137819 */ /* 0x000fe40000011412 */
[----:B------:R-:W-:Y:S02]  /*43b0*/  F2FP.BF16.F32.PACK_AB R2, R2, R5 ;  /* 0x000000050202723e */ /* 0x000fe400000010ff */
        /* <DEDUP_REMOVED lines=75> */
        .weak           $__internal_10_$__cuda_sm20_div_s64
        .type           $__internal_10_$__cuda_sm20_div_s64,@function
        .size           $__internal_10_$__cuda_sm20_div_s64,(.L_x_5286 - $__internal_10_$__cuda_sm20_div_s64)
$__internal_10_$__cuda_sm20_div_s64:
        /* <DEDUP_REMOVED lines=83> */
[----:B------:R-:W-:Y:S05]  /*4da0*/  RET.REL.NODEC R20 `(_ZN5flash32flash_fwd_splitkv_combine_kernelI23Flash_fwd_kernel_traitsILi32ELi64ELi256ELi4ELb0ELb0EN7cutlass10bfloat16_tE19Flash_kernel_traitsILi32ELi64ELi256ELi4ES3_EELi16ELi4ELb1EEEvNS_16Flash_fwd_paramsE) ;  /* 0xffffffb014947950 */ /* 0x000fea0003c3ffff */
.L_x_531:
        /* <DEDUP_REMOVED lines=13> */
.L_x_5286:


//--------------------- .text._ZN5flash32flash_fwd_splitkv_combine_kernelI23Flash_fwd_kernel_traitsILi32ELi64ELi256ELi4ELb0ELb0EN7cutlass10bfloat16_tE19Flash_kernel_traitsILi32ELi64ELi256ELi4ES3_EELi16ELi3ELb1EEEvNS_16Flash_fwd_paramsE --------------------------
	.section	.text._ZN5flash32flash_fwd_splitkv_combine_kernelI23Flash_fwd_kernel_traitsILi32ELi64ELi256ELi4ELb0ELb0EN7cutlass10bfloat16_tE19Flash_kernel_traitsILi32ELi64ELi256ELi4ES3_EELi16ELi3ELb1EEEvNS_16Flash_fwd_paramsE,"ax",@progbits
	.align	128
        .global         _ZN5flash32flash_fwd_splitkv_combine_kernelI23Flash_fwd_kernel_traitsILi32ELi64ELi256ELi4ELb0ELb0EN7cutlass10bfloat16_tE19Flash_kernel_traitsILi32ELi64ELi256ELi4ES3_EELi16ELi3ELb1EEEvNS_16Flash_fwd_paramsE
        .type           _ZN5flash32flash_fwd_splitkv_combine_kernelI23Flash_fwd_kernel_traitsILi32ELi64ELi256ELi4ELb0ELb0EN7cutlass10bfloat16_tE19Flash_kernel_traitsILi32ELi64ELi256ELi4ES3_EELi16ELi3ELb1EEEvNS_16Flash_fwd_paramsE,@function
        .size           _ZN5flash32flash_fwd_splitkv_combine_kernelI23Flash_fwd_kernel_traitsILi32ELi64ELi256ELi4ELb0ELb0EN7cutlass10bfloat16_tE19Flash_kernel_traitsILi32ELi64ELi256ELi4ES3_EELi16ELi3ELb1EEEvNS_16Flash_fwd_paramsE,(.L_x_5287 - _ZN5flash32flash_fwd_splitkv_combine_kernelI23Flash_fwd_kernel_traitsILi32ELi64ELi256ELi4ELb0ELb0EN7cutlass10bfloat16_tE19Flash_kernel_traitsILi32ELi64ELi256ELi4ES3_EELi16ELi3ELb1EEEvNS_16Flash_fwd_paramsE)
        .other          _ZN5flash32flash_fwd_splitkv_combine_kernelI23Flash_fwd_kernel_traitsILi32ELi64ELi256ELi4ELb0ELb0EN7cutlass10bfloat16_tE19Flash_kernel_traitsILi32ELi64ELi256ELi4ES3_EELi16ELi3ELb1EEEvNS_16Flash_fwd_paramsE,@"STO_CUDA_ENTRY STV_DEFAULT"
_ZN5flash32flash_fwd_splitkv_combine_kernelI23Flash_fwd_kernel_traitsILi32ELi64ELi256ELi4ELb0ELb0EN7cutlass10bfloat16_tE19Flash_kernel_traitsILi32ELi64ELi256ELi4ES3_EELi16ELi3ELb1EEEvNS_16Flash_fwd_paramsE:
.text._ZN5flash32flash_fwd_splitkv_combine_kernelI23Flash_fwd_kernel_traitsILi32ELi64ELi256ELi4ELb0ELb0EN7cutlass10bfloat16_tE19Flash_kernel_traitsILi32ELi64ELi256ELi4ES3_EELi16ELi3ELb1EEEvNS_16Flash_fwd_paramsE:
        /* <DEDUP_REMOVED lines=23> */
[----:B------:R-:W-:Y:S05]  /*0170*/  CALL.REL.NOINC `($__internal_11_$__cuda_sm20_div_s64) ;  /* 0x0000004400c87944 */ /* 0x000fea0003c00000 */
[----:B------:R-:W-:Y:S05]  /*0180*/  BRA `(.L_x_533) ;  /* 0x00000000004c7947 */ /* 0x000fea0003800000 */
.L_x_532:
        /* <DEDUP_REMOVED lines=19> */
.L_x_533:
        /* <DEDUP_REMOVED lines=13> */
[----:B------:R-:W-:Y:S05]  /*0390*/  CALL.REL.NOINC `($__internal_11_$__cuda_sm20_div_s64) ;  /* 0x0000004400407944 */ /* 0x000fea0003c00000 */
[----:B------:R-:W-:Y:S02]  /*03a0*/  MOV R8, R20 ;  /* 0x0000001400087202 */ /* 0x000fe40000000f00 */
[----:B------:R-:W-:Y:S01]  /*03b0*/  MOV R9, R21 ;  /* 0x0000001500097202 */ /* 0x000fe20000000f00 */
[----:B------:R-:W-:Y:S05]  /*03c0*/  BRA `(.L_x_536) ;  /* 0x00000000004c7947 */ /* 0x000fea0003800000 */
.L_x_535:
        /* <DEDUP_REMOVED lines=19> */
.L_x_536:
[----:B------:R-:W-:Y:S05]  /*0500*/  BSYNC B0 ;  /* 0x0000000000007941 */ /* 0x000fea0003800000 */
.L_x_534:
        /* <DEDUP_REMOVED lines=43> */
.L_x_538:
        /* <DEDUP_REMOVED lines=19> */
.L_x_539:
[----:B------:R-:W-:Y:S05]  /*08f0*/  BSYNC B0 ;  /* 0x0000000000007941 */ /* 0x000fea0003800000 */
.L_x_537:
        /* <DEDUP_REMOVED lines=74> */
[----:B------:R-:W-:Y:S02]  /*0da0*/  MOV R32, R20 ;  /* 0x0000001400207202 */ /* 0x000fe40000000f00 */
[----:B------:R-:W-:Y:S01]  /*0db0*/  MOV R33, R21 ;  /* 0x0000001500217202 */ /* 0x000fe20000000f00 */
[----:B------:R-:W-:Y:S05]  /*0dc0*/  BRA `(.L_x_542) ;  /* 0x00000000004c7947 */ /* 0x000fea0003800000 */
.L_x_541:
        /* <DEDUP_REMOVED lines=19> */
.L_x_542:
[----:B------:R-:W-:Y:S05]  /*0f00*/  BSYNC B0 ;  /* 0x0000000000007941 */ /* 0x000fea0003800000 */
.L_x_540:
        /* <DEDUP_REMOVED lines=43> */
.L_x_544:
        /* <DEDUP_REMOVED lines=19> */
.L_x_545:
[----:B------:R-:W-:Y:S05]  /*12f0*/  BSYNC B0 ;  /* 0x0000000000007941 */ /* 0x000fea0003800000 */
.L_x_543:
        /* <DEDUP_REMOVED lines=67> */
.L_x_547:
[----:B------:R-:W-:Y:S05]  /*1730*/  BSYNC B0 ;  /* 0x0000000000007941 */ /* 0x000fea0003800000 */
.L_x_546:
        /* <DEDUP_REMOVED lines=14> */
.L_x_549:
[----:B------:R-:W-:Y:S05]  /*1820*/  BSYNC B0 ;  /* 0x0000000000007941 */ /* 0x000fea0003800000 */
.L_x_548:
        /* <DEDUP_REMOVED lines=154> */
.L_x_554:
        /* <DEDUP_REMOVED lines=22> */
.L_x_555:
[----:B------:R-:W-:Y:S05]  /*2330*/  BSYNC B0 ;  /* 0x0000000000007941 */ /* 0x000fea0003800000 */
.L_x_553:
[----:B------:R-:W-:Y:S01]  /*2340*/  LOP3.LUT R19, R17, R0, RZ, 0xfc, !PT ;  /* 0x0000000011137212 */ /* 0x000fe200078efcff */
[----:B------:R-:W-:Y:S03]  /*2350*/  BSSY B0, `(.L_x_556) ;  /* 0x0000028000007945 */ /* 0x000fe60003800000 */
[----:B------:R-:W-:-:S13]  /*2360*/  ISETP.NE.U32.AND P0, PT, R19, RZ, PT ;  /* 0x000000ff1300720c */ /* 0x000fda0003f05070 */
[----:B------:R-:W-:Y:S05]  /*2370*/  @!P0 BRA `(.L_x_557) ;  /* 0x00000000003c8947 */ /* 0x000fea0003800000 */
[----:B------:R-:W-:Y:S01]  /*2380*/  IMAD.MOV.U32 R24, RZ, RZ, R25 ;  /* 0x000000ffff187224 */ /* 0x000fe200078e0019 */
[----:B------:R-:W-:Y:S02]  /*2390*/  MOV R23, R0 ;  /* 0x0000000000177202 */ /* 0x000fe40000000f00 */
[----:B------:R-:W-:Y:S02]  /*23a0*/  MOV R22, 0x23c0 ;  /* 0x000023c000167802 */ /* 0x000fe40000000f00 */
[----:B------:R-:W-:Y:S05]  /*23b0*/  CALL.REL.NOINC `($__internal_11_$__cuda_sm20_div_s64) ;  /* 0x0000002400387944 */ /* 0x000fea0003c00000 */
        /* <DEDUP_REMOVED lines=11> */
.L_x_557:
        /* <DEDUP_REMOVED lines=22> */
.L_x_558:
[----:B------:R-:W-:Y:S05]  /*25d0*/  BSYNC B0 ;  /* 0x0000000000007941 */ /* 0x000fea0003800000 */
.L_x_556:
        /* <DEDUP_REMOVED lines=11> */
[----:B------:R-:W-:Y:S05]  /*2690*/  CALL.REL.NOINC `($__internal_11_$__cuda_sm20_div_s64) ;  /* 0x0000002000807944 */ /* 0x000fea0003c00000 */
[----:B------:R-:W-:-:S04]  /*26a0*/  IADD3 R17, P0, RZ, -R20, RZ ;  /* 0x80000014ff117210 */ /* 0x000fc80007f1e0ff */
[----:B------:R-:W-:Y:S01]  /*26b0*/  IADD3.X R18, RZ, ~R21, RZ, P0, !PT ;  /* 0x80000015ff127210 */ /* 0x000fe200007fe4ff */
[----:B------:R-:W-:-:S04]  /*26c0*/  IMAD.WIDE.U32 R36, R5, R17, R36 ;  /* 0x0000001105247225 */ /* 0x000fc800078e0024 */
[----:B------:R-:W-:-:S04]  /*26d0*/  IMAD R18, R18, R5, RZ ;  /* 0x0000000512127224 */ /* 0x000fc800078e02ff */
[----:B------:R-:W-:-:S05]  /*26e0*/  IMAD R4, R4, R17, R18 ;  /* 0x0000001104047224 */ /* 0x000fca00078e0212 */
[----:B------:R-:W-:Y:S01]  /*26f0*/  IADD3 R4, R37, R4, RZ ;  /* 0x0000000425047210 */ /* 0x000fe20007ffe0ff */
[----:B------:R-:W-:Y:S05]  /*2700*/  BRA `(.L_x_561) ;  /* 0x0000000000587947 */ /* 0x000fea0003800000 */
.L_x_560:
        /* <DEDUP_REMOVED lines=22> */
.L_x_561:
[----:B------:R-:W-:Y:S05]  /*2870*/  BSYNC B0 ;  /* 0x0000000000007941 */ /* 0x000fea0003800000 */
.L_x_559:
        /* <DEDUP_REMOVED lines=38> */
[----:B------:R-:W-:Y:S05]  /*2ae0*/  CALL.REL.NOINC `($__internal_11_$__cuda_sm20_div_s64) ;  /* 0x0000001c006c7944 */ /* 0x000fea0003c00000 */
        /* <DEDUP_REMOVED lines=12> */
.L_x_563:
        /* <DEDUP_REMOVED lines=23> */
.L_x_564:
[----:B------:R-:W-:Y:S05]  /*2d20*/  BSYNC B0 ;  /* 0x0000000000007941 */ /* 0x000fea0003800000 */
.L_x_562:
        /* <DEDUP_REMOVED lines=19> */
.L_x_566:
        /* <DEDUP_REMOVED lines=22> */
.L_x_567:
[----:B------:R-:W-:Y:S05]  /*2fc0*/  BSYNC B0 ;  /* 0x0000000000007941 */ /* 0x000fea0003800000 */
.L_x_565:
        /* <DEDUP_REMOVED lines=20> */
.L_x_569:
        /* <DEDUP_REMOVED lines=23> */
.L_x_570:
[----:B------:R-:W-:Y:S05]  /*3280*/  BSYNC B0 ;  /* 0x0000000000007941 */ /* 0x000fea0003800000 */
.L_x_568:
        /* <DEDUP_REMOVED lines=39> */
.L_x_572:
        /* <DEDUP_REMOVED lines=23> */
.L_x_573:
[----:B------:R-:W-:Y:S05]  /*3670*/  BSYNC B0 ;  /* 0x0000000000007941 */ /* 0x000fea0003800000 */
.L_x_571:
        /* <DEDUP_REMOVED lines=26> */
.L_x_575:
        /* <DEDUP_REMOVED lines=23> */
.L_x_576:
[----:B------:R-:W-:Y:S05]  /*3990*/  BSYNC B0 ;  /* 0x0000000000007941 */ /* 0x000fea0003800000 */
.L_x_574:
        /* <DEDUP_REMOVED lines=21> */
.L_x_552:
[----:B------:R-:W-:Y:S02]  /*3af0*/  ULDC.64 UR4, c[0x0][0x2b0] ;  /* 0x0000ac0000047ab9 */ /* 0x000fe40000000a00 */
[----:B------:R-:W-:-:S04]  /*3b00*/  LEA R2, P0, R30, UR4, 0x2 ;  /* 0x000000041e027c11 */ /* 0x000fc8000f8010ff */
[----:B------:R-:W-:-:S05]  /*3b10*/  LEA.HI.X R3, R30, UR5, R31, 0x2, P0 ;  /* 0x000000051e037c11 */ /* 0x000fca00080f141f */
[----:B------:R0:W-:Y:S04]  /*3b20*/  STG.E desc[UR8][R2.64], R28 ;  /* 0x0000001c02007986 */ /* 0x0001e8000c101908 */
.L_x_551:
[----:B------:R-:W-:Y:S05]  /*3b30*/  BSYNC B1 ;  /* 0x0000000000017941 */ /* 0x000fea0003800000 */
.L_x_550:
[----:B------:R-:W2:Y:S01]  /*3b40*/  S2R R0, SR_TID.X ;  /* 0x0000000000007919 */ /* 0x000ea20000002100 */
[----:B------:R-:W3:Y:S01]  /*3b50*/  LDC R14, c[0x0][0x3c4] ;  /* 0x0000f100ff0e7b82 */ /* 0x000ee20000000800 */
[----:B------:R-:W-:Y:S01]  /*3b60*/  BSSY B0, `(.L_x_577) ;  /* 0x0000012000007945 */ /* 0x000fe20003800000 */
[----:B--2---:R-:W-:-:S04]  /*3b70*/  SHF.R.S32.HI R13, RZ, 0x1f, R0 ;  /* 0x0000001fff0d7819 */ /* 0x004fc80000011400 */
[----:B------:R-:W-:-:S04]  /*3b80*/  LEA.HI R13, R13, R0, RZ, 0x3 ;  /* 0x000000000d0d7211 */ /* 0x000fc800078f18ff */
[----:B------:R-:W-:-:S05]  /*3b90*/  LOP3.LUT R19, R13, 0xfffffff8, RZ, 0xc0, !PT ;  /* 0xfffffff80d137812 */ /* 0x000fca00078ec0ff */
[----:B------:R-:W-:-:S05]  /*3ba0*/  IMAD.IADD R19, R0, 0x1, -R19 ;  /* 0x0000000100137824 */ /* 0x000fca00078e0a13 */
[----:B---3--:R-:W-:-:S04]  /*3bb0*/  ISETP.GE.AND P0, PT, R19, R14, PT ;  /* 0x0000000e1300720c */ /* 0x008fc80003f06270 */
[----:B------:R-:W-:-:S13]  /*3bc0*/  ISETP.LT.AND P0, PT, R0, 0x80, !P0 ;  /* 0x000000800000780c */ /* 0x000fda0004701270 */
[----:B------:R-:W-:Y:S05]  /*3bd0*/  @!P0 BRA `(.L_x_578) ;  /* 0x0000000000288947 */ /* 0x000fea0003800000 */
[----:B------:R-:W2:Y:S01]  /*3be0*/  S2R R0, SR_CgaCtaId ;  /* 0x0000000000007919 */ /* 0x000ea20000008800 */
[----:B01----:R-:W-:Y:S01]  /*3bf0*/  FADD.FTZ R2, -R28, R29 ;  /* 0x0000001d1c027221 */ /* 0x003fe20000010100 */
[----:B------:R-:W-:-:S03]  /*3c00*/  MOV R3, 0x400 ;  /* 0x0000040000037802 */ /* 0x000fc60000000f00 */
[----:B------:R-:W-:-:S06]  /*3c10*/  FMUL.FTZ R2, R2, 1.4426950216293334961 ;  /* 0x3fb8aa3b02027820 */ /* 0x000fcc0000410000 */
[----:B------:R-:W0:Y:S01]  /*3c20*/  MUFU.EX2 R2, R2 ;  /* 0x0000000200027308 */ /* 0x000e220000000800 */
[----:B--2---:R-:W-:Y:S02]  /*3c30*/  LEA R0, R0, R3, 0x18 ;  /* 0x0000000300007211 */ /* 0x004fe400078ec0ff */
[----:B------:R-:W-:-:S03]  /*3c40*/  SHF.R.S32.HI R3, RZ, 0x3, R13 ;  /* 0x00000003ff037819 */ /* 0x000fc6000001140d */
[----:B------:R-:W-:-:S05]  /*3c50*/  IMAD R0, R19, 0x44, R0 ;  /* 0x0000004413007824 */ /* 0x000fca00078e0200 */
[----:B------:R-:W-:-:S05]  /*3c60*/  LEA R3, R3, R0, 0x2 ;  /* 0x0000000003037211 */ /* 0x000fca00078e10ff */
[----:B0-----:R2:W-:Y:S02]  /*3c70*/  STS [R3], R2 ;  /* 0x0000000203007388 */ /* 0x0015e40000000800 */
.L_x_578:
[----:B------:R-:W-:Y:S05]  /*3c80*/  BSYNC B0 ;  /* 0x0000000000007941 */ /* 0x000fea0003800000 */
.L_x_577:
[----:B------:R-:W-:Y:S01]  /*3c90*/  BAR.SYNC.DEFER_BLOCKING 0x0 ;  /* 0x0000000000007b1d */ /* 0x000fe20000010000 */
[----:B------:R-:W-:Y:S01]  /*3ca0*/  ISETP.GE.AND P0, PT, R14, 0x1, PT ;  /* 0x000000010e00780c */ /* 0x000fe20003f06270 */
[----:B------:R-:W-:Y:S01]  /*3cb0*/  IMAD.MOV.U32 R0, RZ, RZ, RZ ;  /* 0x000000ffff007224 */ /* 0x000fe200078e00ff */
[----:B012---:R-:W-:Y:S01]  /*3cc0*/  CS2R R2, SRZ ;  /* 0x0000000000027805 */ /* 0x007fe2000001ff00 */
[----:B------:R-:W-:Y:S01]  /*3cd0*/  IMAD.MOV.U32 R5, RZ, RZ, RZ ;  /* 0x000000ffff057224 */ /* 0x000fe200078e00ff */
[----:B------:R-:W-:Y:S01]  /*3ce0*/  SHF.R.S32.HI R13, RZ, 0x3, R13 ;  /* 0x00000003ff0d7819 */ /* 0x000fe2000001140d */
[----:B------:R-:W-:-:S08]  /*3cf0*/  IMAD.SHL.U32 R18, R19, 0x4, RZ ;  /* 0x0000000413127824 */ /* 0x000fd000078e00ff */
        /* <DEDUP_REMOVED lines=29> */
.L_x_581:
[----:B------:R0:W2:Y:S01]  /*3ed0*/  @!P3 LDG.E.128 R8, desc[UR8][R24.64] ;  /* 0x000000081808b981 */ /* 0x0000a2000c1e1d00 */
[----:B------:R-:W-:Y:S01]  /*3ee0*/  PLOP3.LUT P3, PT, P0, PT, PT, 0x80, 0x0 ;  /* 0x000000000000781c */ /* 0x000fe2000076f070 */
[----:B------:R-:W-:Y:S01]  /*3ef0*/  UIADD3 UR5, UR5, 0x4, URZ ;  /* 0x0000000405057890 */ /* 0x000fe2000fffe03f */
[----:B------:R-:W-:Y:S01]  /*3f00*/  IADD3 R26, P1, R20, R24, RZ ;  /* 0x00000018141a7210 */ /* 0x000fe20007f3e0ff */
[----:B------:R-:W2:Y:S03]  /*3f10*/  LDS R4, [R6] ;  /* 0x0000000006047984 */ /* 0x000ea60000000800 */
[C---:B------:R-:W-:Y:S02]  /*3f20*/  IADD3.X R27, R21.reuse, R25, RZ, P1, !PT ;  /* 0x00000019151b7210 */ /* 0x040fe40000ffe4ff */
[----:B------:R-:W-:Y:S02]  /*3f30*/  ISETP.LE.AND P2, PT, R14, UR5, PT ;  /* 0x000000050e007c0c */ /* 0x000fe4000bf43270 */
[C---:B0-----:R-:W-:Y:S04]  /*3f40*/  IADD3 R24, P1, R20.reuse, R26, RZ ;  /* 0x0000001a14187210 */ /* 0x041fe80007f3e0ff */
[C---:B------:R-:W-:Y:S02]  /*3f50*/  IADD3.X R25, R21.reuse, R27, RZ, P1, !PT ;  /* 0x0000001b15197210 */ /* 0x040fe40000ffe4ff */
[----:B------:R-:W-:Y:S04]  /*3f60*/  IADD3 R22, P1, R20, R24, RZ ;  /* 0x0000001814167210 */ /* 0x000fe80007f3e0ff */
[C---:B------:R-:W-:Y:S01]  /*3f70*/  IADD3.X R23, R21.reuse, R25, RZ, P1, !PT ;  /* 0x0000001915177210 */ /* 0x040fe20000ffe4ff */
[C---:B--2---:R-:W-:Y:S01]  /*3f80*/  FFMA.FTZ R5, R4.reuse, R8, R5 ;  /* 0x0000000804057223 */ /* 0x044fe20000010005 */
[C---:B------:R-:W-:Y:S01]  /*3f90*/  FFMA.FTZ R2, R4.reuse, R9, R2 ;  /* 0x0000000904027223 */ /* 0x040fe20000010002 */
[C---:B------:R-:W-:Y:S01]  /*3fa0*/  FFMA.FTZ R3, R4.reuse, R10, R3 ;  /* 0x0000000a04037223 */ /* 0x040fe20000010003 */
[----:B------:R-:W-:Y:S02]  /*3fb0*/  FFMA.FTZ R0, R4, R11, R0 ;  /* 0x0000000b04007223 */ /* 0x000fe40000010000 */
[----:B------:R-:W2:Y:S04]  /*3fc0*/  @!P3 LDG.E.128 R8, desc[UR8][R26.64] ;  /* 0x000000081a08b981 */ /* 0x000ea8000c1e1d00 */
[----:B------:R-:W2:Y:S02]  /*3fd0*/  LDS R4, [R6+0x44] ;  /* 0x0000440006047984 */ /* 0x000ea40000000800 */
[C---:B--2---:R-:W-:Y:S01]  /*3fe0*/  FFMA.FTZ R5, R4.reuse, R8, R5 ;  /* 0x0000000804057223 */ /* 0x044fe20000010005 */
[C---:B------:R-:W-:Y:S01]  /*3ff0*/  FFMA.FTZ R2, R4.reuse, R9, R2 ;  /* 0x0000000904027223 */ /* 0x040fe20000010002 */
[C---:B------:R-:W-:Y:S01]  /*4000*/  FFMA.FTZ R3, R4.reuse, R10, R3 ;  /* 0x0000000a04037223 */ /* 0x040fe20000010003 */
[----:B------:R-:W-:Y:S02]  /*4010*/  FFMA.FTZ R0, R4, R11, R0 ;  /* 0x0000000b04007223 */ /* 0x000fe40000010000 */
[----:B------:R0:W2:Y:S04]  /*4020*/  @!P3 LDG.E.128 R8, desc[UR8][R24.64] ;  /* 0x000000081808b981 */ /* 0x0000a8000c1e1d00 */
[----:B------:R-:W2:Y:S01]  /*4030*/  LDS R4, [R6+0x88] ;  /* 0x0000880006047984 */ /* 0x000ea20000000800 */
[----:B0-----:R-:W-:Y:S04]  /*4040*/  IADD3 R24, P1, R20, R22, RZ ;  /* 0x0000001614187210 */ /* 0x001fe80007f3e0ff */
[----:B------:R-:W-:Y:S01]  /*4050*/  IADD3.X R25, R21, R23, RZ, P1, !PT ;  /* 0x0000001715197210 */ /* 0x000fe20000ffe4ff */
[C---:B--2---:R-:W-:Y:S01]  /*4060*/  FFMA.FTZ R5, R4.reuse, R8, R5 ;  /* 0x0000000804057223 */ /* 0x044fe20000010005 */
[C---:B------:R-:W-:Y:S01]  /*4070*/  FFMA.FTZ R2, R4.reuse, R9, R2 ;  /* 0x0000000904027223 */ /* 0x040fe20000010002 */
[C---:B------:R-:W-:Y:S01]  /*4080*/  FFMA.FTZ R3, R4.reuse, R10, R3 ;  /* 0x0000000a04037223 */ /* 0x040fe20000010003 */
[----:B------:R-:W-:Y:S02]  /*4090*/  FFMA.FTZ R0, R4, R11, R0 ;  /* 0x0000000b04007223 */ /* 0x000fe40000010000 */
[----:B------:R-:W2:Y:S04]  /*40a0*/  @!P3 LDG.E.128 R8, desc[UR8][R22.64] ;  /* 0x000000081608b981 */ /* 0x000ea8000c1e1d00 */
[----:B------:R0:W2:Y:S02]  /*40b0*/  LDS R4, [R6+0xcc] ;  /* 0x0000cc0006047984 */ /* 0x0000a40000000800 */
[----:B0-----:R-:W-:Y:S01]  /*40c0*/  IADD3 R6, R6, 0x110, RZ ;  /* 0x0000011006067810 */ /* 0x001fe20007ffe0ff */
[C---:B--2---:R-:W-:Y:S01]  /*40d0*/  FFMA.FTZ R5, R4.reuse, R8, R5 ;  /* 0x0000000804057223 */ /* 0x044fe20000010005 */
[C---:B------:R-:W-:Y:S01]  /*40e0*/  FFMA.FTZ R2, R4.reuse, R9, R2 ;  /* 0x0000000904027223 */ /* 0x040fe20000010002 */
[C---:B------:R-:W-:Y:S01]  /*40f0*/  FFMA.FTZ R3, R4.reuse, R10, R3 ;  /* 0x0000000a04037223 */ /* 0x040fe20000010003 */
[----:B------:R-:W-:Y:S01]  /*4100*/  FFMA.FTZ R0, R4, R11, R0 ;  /* 0x0000000b04007223 */ /* 0x000fe20000010000 */
[----:B------:R-:W-:Y:S09]  /*4110*/  @!P2 BRA `(.L_x_581) ;  /* 0xfffffffc006ca947 */ /* 0x000ff2000383ffff */
.L_x_580:
[----:B-1----:R-:W-:-:S04]  /*4120*/  IADD3 R4, R7, -UR5, RZ ;  /* 0x8000000507047c10 */ /* 0x002fc8000fffe0ff */
        /* <DEDUP_REMOVED lines=24> */
.L_x_582:
[----:B------:R-:W-:-:S13]  /*42b0*/  ISETP.GT.OR P4, PT, R7, UR5, P4 ;  /* 0x0000000507007c0c */ /* 0x000fda000a784670 */
[----:B------:R-:W-:Y:S05]  /*42c0*/  @!P4 BRA `(.L_x_579) ;  /* 0x000000000028c947 */ /* 0x000fea0003800000 */
[----:B------:R-:W0:Y:S01]  /*42d0*/  LDS R6, [R6] ;  /* 0x0000000006067984 */ /* 0x000e220000000800 */
[----:B------:R-:W-:Y:S01]  /*42e0*/  ISETP.GE.AND P0, PT, R13, R16, PT ;  /* 0x000000100d00720c */ /* 0x000fe20003f06270 */
[----:B------:R-:W-:-:S12]  /*42f0*/  BSSY B0, `(.L_x_583) ;  /* 0x0000003000007945 */ /* 0x000fd80003800000 */
[----:B------:R-:W-:Y:S05]  /*4300*/  @P0 BRA `(.L_x_584) ;  /* 0x0000000000040947 */ /* 0x000fea0003800000 */
[----:B------:R1:W5:Y:S02]  /*4310*/  LDG.E.128 R8, desc[UR8][R24.64] ;  /* 0x0000000818087981 */ /* 0x000364000c1e1d00 */
.L_x_584:
[----:B------:R-:W-:Y:S05]  /*4320*/  BSYNC B0 ;  /* 0x0000000000007941 */ /* 0x000fea0003800000 */
.L_x_583:
[C---:B0----5:R-:W-:Y:S01]  /*4330*/  FFMA.FTZ R5, R6.reuse, R8, R5 ;  /* 0x0000000806057223 */ /* 0x061fe20000010005 */
[C---:B------:R-:W-:Y:S01]  /*4340*/  FFMA.FTZ R2, R6.reuse, R9, R2 ;  /* 0x0000000906027223 */ /* 0x040fe20000010002 */
[C---:B------:R-:W-:Y:S01]  /*4350*/  FFMA.FTZ R3, R6.reuse, R10, R3 ;  /* 0x0000000a06037223 */ /* 0x040fe20000010003 */
[----:B------:R-:W-:Y:S01]  /*4360*/  FFMA.FTZ R0, R6, R11, R0 ;  /* 0x0000000b06007223 */ /* 0x000fe20000010000 */
.L_x_579:
[----:B------:R-:W-:-:S04]  /*4370*/  IADD3 R13, R13, UR7, RZ ;  /* 0x000000070d0d7c10 */ /* 0x000fc8000fffe0ff */
[----:B------:R-:W-:-:S13]  /*4380*/  ISETP.GE.AND P0, PT, R13, R12, PT ;  /* 0x0000000c0d00720c */ /* 0x000fda0003f06270 */
        /* <DEDUP_REMOVED lines=81> */
        .weak           $__internal_11_$__cuda_sm20_div_s64
        .type           $__internal_11_$__cuda_sm20_div_s64,@function
        .size           $__internal_11_$__cuda_sm20_div_s64,(.L_x_5287 - $__internal_11_$__cuda_sm20_div_s64)
$__internal_11_$__cuda_sm20_div_s64:
        /* <DEDUP_REMOVED lines=83> */
[----:B------:R-:W-:Y:S06]  /*4dd0*/  RET.REL.NODEC R26 `(_ZN5flash32flash_fwd_splitkv_combine_kernelI23Flash_fwd_kernel_traitsILi32ELi64ELi256ELi4ELb0ELb0EN7cutlass10bfloat16_tE19Flash_kernel_traitsILi32ELi64ELi256ELi4ES3_EELi16ELi3ELb1EEEvNS_16Flash_fwd_paramsE) ;  /* 0xffffffb01a887950 */ /* 0x000fec0003c3ffff */
.L_x_585:
        /* <DEDUP_REMOVED lines=10> */
.L_x_5287:


//--------------------- .text._ZN5flash32flash_fwd_splitkv_combine_kernelI23Flash_fwd_kernel_traitsILi32ELi64ELi256ELi4ELb0ELb0EN7cutlass10bfloat16_tE19Flash_kernel_traitsILi32ELi64ELi256ELi4ES3_EELi16ELi2ELb1EEEvNS_16Flash_fwd_paramsE --------------------------
	.section	.text._ZN5flash32flash_fwd_splitkv_combine_kernelI23Flash_fwd_kernel_traitsILi32ELi64ELi256ELi4ELb0ELb0EN7cutlass10bfloat16_tE19Flash_kernel_traitsILi32ELi64ELi256ELi4ES3_EELi16ELi2ELb1EEEvNS_16Flash_fwd_paramsE,"ax",@progbits
	.align	128
        .global         _ZN5flash32flash_fwd_splitkv_combine_kernelI23Flash_fwd_kernel_traitsILi32ELi64ELi256ELi4ELb0ELb0EN7cutlass10bfloat16_tE19Flash_kernel_traitsILi32ELi64ELi256ELi4ES3_EELi16ELi2ELb1EEEvNS_16Flash_fwd_paramsE
        .type           _ZN5flash32flash_fwd_splitkv_combine_kernelI23Flash_fwd_kernel_traitsILi32ELi64ELi256ELi4ELb0ELb0EN7cutlass10bfloat16_tE19Flash_kernel_traitsILi32ELi64ELi256ELi4ES3_EELi16ELi2ELb1EEEvNS_16Flash_fwd_paramsE,@function
        .size           _ZN5flash32flash_fwd_splitkv_combine_kernelI23Flash_fwd_kernel_traitsILi32ELi64ELi256ELi4ELb0ELb0EN7cutlass10bfloat16_tE19Flash_kernel_traitsILi32ELi64ELi256ELi4ES3_EELi16ELi2ELb1EEEvNS_16Flash_fwd_paramsE,(.L_x_5288 - _ZN5flash32flash_fwd_splitkv_combine_kernelI23Flash_fwd_kernel_traitsILi32ELi64ELi256ELi4ELb0ELb0EN7cutlass10bfloat16_tE19Flash_kernel_traitsILi32ELi64ELi256ELi4ES3_EELi16ELi2ELb1EEEvNS_16Flash_fwd_paramsE)
        .other          _ZN5flash32flash_fwd_splitkv_combine_kernelI23Flash_fwd_kernel_traitsILi32ELi64ELi256ELi4ELb0ELb0EN7cutlass10bfloat16_tE19Flash_kernel_traitsILi32ELi64ELi256ELi4ES3_EELi16ELi2ELb1EEEvNS_16Flash_fwd_paramsE,@"STO_CUDA_ENTRY STV_DEFAULT"
_ZN5flash32flash_fwd_splitkv_combine_kernelI23Flash_fwd_kernel_traitsILi32ELi64ELi256ELi4ELb0ELb0EN7cutlass10bfloat16_tE19Flash_kernel_traitsILi32ELi64ELi256ELi4ES3_EELi16ELi2ELb1EEEvNS_16Flash_fwd_paramsE:
.text._ZN5flash32flash_fwd_splitkv_combine_kernelI23Flash_fwd_kernel_traitsILi32ELi64ELi256ELi4ELb0ELb0EN7cutlass10bfloat16_tE19Flash_kernel_traitsILi32ELi64ELi256ELi4ES3_EELi16ELi2ELb1EEEvNS_16Flash_fwd_paramsE:
        /* <DEDUP_REMOVED lines=23> */
[----:B------:R-:W-:Y:S05]  /*0170*/  CALL.REL.NOINC `($__internal_12_$__cuda_sm20_div_s64) ;  /* 0x0000004400ac7944 */ /* 0x000fea0003c00000 */
[----:B------:R-:W-:Y:S01]  /*0180*/  MOV R20, R0 ;  /* 0x0000000000147202 */ /* 0x000fe20000000f00 */
[----:B------:R-:W-:Y:S06]  /*0190*/  BRA `(.L_x_587) ;  /* 0x00000000004c7947 */ /* 0x000fec0003800000 */
.L_x_586:
        /* <DEDUP_REMOVED lines=19> */
.L_x_587:
        /* <DEDUP_REMOVED lines=11> */
[----:B------:R-:W-:Y:S05]  /*0380*/  CALL.REL.NOINC `($__internal_12_$__cuda_sm20_div_s64) ;  /* 0x0000004400287944 */ /* 0x000fea0003c00000 */
[----:B------:R-:W-:Y:S02]  /*0390*/  MOV R8, R0 ;  /* 0x0000000000087202 */ /* 0x000fe40000000f00 */
[----:B------:R-:W-:Y:S01]  /*03a0*/  MOV R9, R21 ;  /* 0x0000001500097202 */ /* 0x000fe20000000f00 */
[----:B------:R-:W-:Y:S05]  /*03b0*/  BRA `(.L_x_590) ;  /* 0x00000000004c7947 */ /* 0x000fea0003800000 */
.L_x_589:
        /* <DEDUP_REMOVED lines=19> */
.L_x_590:
[----:B------:R-:W-:Y:S05]  /*04f0*/  BSYNC B0 ;  /* 0x0000000000007941 */ /* 0x000fea0003800000 */
.L_x_588:
        /* <DEDUP_REMOVED lines=42> */
[----:B------:R-:W-:Y:S05]  /*07a0*/  BRA `(.L_x_593) ;  /* 0x00000000004c7947 */ /* 0x000fea0003800000 */
.L_x_592:
        /* <DEDUP_REMOVED lines=19> */
.L_x_593:
[----:B------:R-:W-:Y:S05]  /*08e0*/  BSYNC B0 ;  /* 0x0000000000007941 */ /* 0x000fea0003800000 */
.L_x_591:
        /* <DEDUP_REMOVED lines=47> */
[----:B------:R-:W-:Y:S01]  /*0be0*/  IMAD R10, R17, R5, R7 ;  /* 0x00000005110a7224 */ /* 0x000fe200078e0207 */
[----:B------:R-:W-:Y:S01]  /*0bf0*/  LOP3.LUT R5, R4, R11, RZ, 0x3c, !PT ;  /* 0x0000000b04057212 */ /* 0x000fe200078e3cff */
[----:B------:R-:W-:-:S03]  /*0c00*/  IMAD R7, R0, UR5, RZ ;  /* 0x0000000500077c24 */ /* 0x000fc6000f8e02ff */
[----:B------:R-:W-:Y:S02]  /*0c10*/  ISETP.GT.U32.AND P1, PT, R11, R10, PT ;  /* 0x0000000a0b00720c */ /* 0x000fe40003f24070 */
[----:B------:R-:W-:-:S11]  /*0c20*/  ISETP.GE.AND P0, PT, R5, RZ, PT ;  /* 0x000000ff0500720c */ /* 0x000fd60003f06270 */
[-C--:B------:R-:W-:Y:S01]  /*0c30*/  @!P1 IADD3 R10, R10, -R11.reuse, RZ ;  /* 0x8000000b0a0a9210 */ /* 0x080fe20007ffe0ff */
        /* <DEDUP_REMOVED lines=17> */
[----:B------:R-:W-:Y:S02]  /*0d50*/  MOV R22, 0xd70 ;  /* 0x00000d7000167802 */ /* 0x000fe40000000f00 */
[----:B------:R-:W-:Y:S05]  /*0d60*/  CALL.REL.NOINC `($__internal_12_$__cuda_sm20_div_s64) ;  /* 0x0000003800b07944 */ /* 0x000fea0003c00000 */
[----:B------:R-:W-:Y:S02]  /*0d70*/  MOV R38, R0 ;  /* 0x0000000000267202 */ /* 0x000fe40000000f00 */
[----:B------:R-:W-:Y:S01]  /*0d80*/  MOV R39, R21 ;  /* 0x0000001500277202 */ /* 0x000fe20000000f00 */
[----:B------:R-:W-:Y:S05]  /*0d90*/  BRA `(.L_x_596) ;  /* 0x00000000004c7947 */ /* 0x000fea0003800000 */
.L_x_595:
        /* <DEDUP_REMOVED lines=19> */
.L_x_596:
[----:B------:R-:W-:Y:S05]  /*0ed0*/  BSYNC B0 ;  /* 0x0000000000007941 */ /* 0x000fea0003800000 */
.L_x_594:
[-C--:B------:R-:W-:Y:S01]  /*0ee0*/  IABS R5, R7.reuse ;  /* 0x0000000700057213 */ /* 0x080fe20000000000 */
[----:B------:R-:W-:Y:S01]  /*0ef0*/  BSSY B0, `(.L_x_597) ;  /* 0x000003d000007945 */ /* 0x000fe20003800000 */
[----:B------:R-:W-:Y:S02]  /*0f00*/  IABS R0, R7 ;  /* 0x0000000700007213 */ /* 0x000fe40000000000 */
[----:B------:R-:W0:Y:S01]  /*0f10*/  I2F.RP R13, R5 ;  /* 0x00000005000d7306 */ /* 0x000e220000209400 */
[----:B------:R-:W-:Y:S02]  /*0f20*/  IMAD.IADD R6, R6, 0x1, R5 ;  /* 0x0000000106067824 */ /* 0x000fe400078e0205 */
        /* <DEDUP_REMOVED lines=35> */
[----:B------:R-:W-:Y:S02]  /*1160*/  MOV R10, R0 ;  /* 0x00000000000a7202 */ /* 0x000fe40000000f00 */
[----:B------:R-:W-:Y:S01]  /*1170*/  MOV R11, R21 ;  /* 0x00000015000b7202 */ /* 0x000fe20000000f00 */
[----:B------:R-:W-:Y:S05]  /*1180*/  BRA `(.L_x_599) ;  /* 0x00000000004c7947 */ /* 0x000fea0003800000 */
.L_x_598:
        /* <DEDUP_REMOVED lines=19> */
.L_x_599:
[----:B------:R-:W-:Y:S05]  /*12c0*/  BSYNC B0 ;  /* 0x0000000000007941 */ /* 0x000fea0003800000 */
.L_x_597:
        /* <DEDUP_REMOVED lines=9> */
[----:B-1----:R-:W-:Y:S02]  /*1360*/  ISETP.GT.AND P4, PT, R21, 0x3f, PT ;  /* 0x0000003f1500780c */ /* 0x002fe40003f84270 */
[----:B------:R-:W-:-:S05]  /*1370*/  SHF.R.S32.HI R30, RZ, 0x1f, R21 ;  /* 0x0000001fff1e7819 */ /* 0x000fca0000011415 */
        /* <DEDUP_REMOVED lines=10> */
[----:B------:R-:W-:Y:S01]  /*1420*/  LEA.HI R6, R30, R21, RZ, 0x4 ;  /* 0x000000151e067211 */ /* 0x000fe200078f20ff */
[----:B------:R-:W-:-:S03]  /*1430*/  IMAD.HI.U32 R9, R8, R5, RZ ;  /* 0x0000000508097227 */ /* 0x000fc600078e00ff */
[----:B------:R-:W-:Y:S01]  /*1440*/  SHF.R.S32.HI R22, RZ, 0x4, R6 ;  /* 0x00000004ff167819 */ /* 0x000fe20000011406 */
[----:B------:R-:W-:Y:S01]  /*1450*/  IMAD.MOV R8, RZ, RZ, -R9 ;  /* 0x000000ffff087224 */ /* 0x000fe200078e0a09 */
[----:B------:R-:W-:-:S03]  /*1460*/  LOP3.LUT R6, R6, 0xfffffff0, RZ, 0xc0, !PT ;  /* 0xfffffff006067812 */ /* 0x000fc600078ec0ff */
[C---:B------:R-:W-:Y:S01]  /*1470*/  IMAD R23, R0.reuse, R8, R5 ;  /* 0x0000000800177224 */ /* 0x040fe200078e0205 */
[----:B------:R-:W-:Y:S01]  /*1480*/  LEA.HI.SX32 R8, R7, 0x1, 0x1 ;  /* 0x0000000107087811 */ /* 0x000fe200078f0aff */
[----:B------:R-:W0:Y:S01]  /*1490*/  @!P4 S2R R5, SR_CgaCtaId ;  /* 0x000000000005c919 */ /* 0x000e220000008800 */
[----:B------:R-:W-:Y:S02]  /*14a0*/  IMAD.IADD R6, R21, 0x1, -R6 ;  /* 0x0000000115067824 */ /* 0x000fe400078e0a06 */
[----:B------:R-:W-:-:S13]  /*14b0*/  ISETP.GT.U32.AND P0, PT, R0, R23, PT ;  /* 0x000000170000720c */ /* 0x000fda0003f04070 */
[----:B------:R-:W-:Y:S02]  /*14c0*/  @!P0 IMAD.IADD R23, R23, 0x1, -R0 ;  /* 0x0000000117178824 */ /* 0x000fe400078e0a00 */
[----:B------:R-:W-:Y:S01]  /*14d0*/  @!P0 VIADD R9, R9, 0x1 ;  /* 0x0000000109098836 */ /* 0x000fe20000000000 */
[----:B------:R-:W-:Y:S02]  /*14e0*/  ISETP.NE.AND P0, PT, R13, RZ, PT ;  /* 0x000000ff0d00720c */ /* 0x000fe40003f05270 */
[----:B------:R-:W-:Y:S01]  /*14f0*/  ISETP.GE.U32.AND P2, PT, R23, R0, PT ;  /* 0x000000001700720c */ /* 0x000fe20003f46070 */
[----:B------:R-:W-:Y:S01]  /*1500*/  IMAD.MOV.U32 R23, RZ, RZ, -0x800000 ;  /* 0xff800000ff177424 */ /* 0x000fe200078e00ff */
[----:B------:R-:W-:-:S05]  /*1510*/  SHF.R.S32.HI R0, RZ, 0x1f, R7 ;  /* 0x0000001fff007819 */ /* 0x000fca0000011407 */
[----:B------:R-:W-:Y:S01]  /*1520*/  @!P3 IMAD.MOV R8, RZ, RZ, R0 ;  /* 0x000000ffff08b224 */ /* 0x000fe200078e0200 */
[----:B------:R-:W-:-:S04]  /*1530*/  @!P4 MOV R0, 0x400 ;  /* 0x000004000000c802 */ /* 0x000fc80000000f00 */
[----:B0-----:R-:W-:Y:S01]  /*1540*/  @!P4 LEA R5, R5, R0, 0x18 ;  /* 0x000000000505c211 */ /* 0x001fe200078ec0ff */
[----:B------:R-:W-:-:S04]  /*1550*/  @P2 VIADD R9, R9, 0x1 ;  /* 0x0000000109092836 */ /* 0x000fc80000000000 */
[----:B------:R-:W-:Y:S01]  /*1560*/  @!P1 IMAD.MOV R9, RZ, RZ, -R9 ;  /* 0x000000ffff099224 */ /* 0x000fe200078e0a09 */
[----:B------:R-:W-:Y:S01]  /*1570*/  @!P0 LOP3.LUT R9, RZ, R13, RZ, 0x33, !PT ;  /* 0x0000000dff098212 */ /* 0x000fe200078e33ff */
[C---:B------:R-:W-:Y:S01]  /*1580*/  @!P4 IMAD R5, R22.reuse, 0x44, R5 ;  /* 0x000000441605c824 */ /* 0x040fe200078e0205 */
[----:B------:R-:W-:-:S03]  /*1590*/  ISETP.GE.AND P0, PT, R22, UR5, PT ;  /* 0x0000000516007c0c */ /* 0x000fc6000bf06270 */
[----:B------:R-:W-:Y:S02]  /*15a0*/  IMAD R9, R8, R9, RZ ;  /* 0x0000000908097224 */ /* 0x000fe400078e02ff */
[----:B------:R-:W-:-:S03]  /*15b0*/  @!P4 IMAD R20, R6, 0x4, R5 ;  /* 0x000000040614c824 */ /* 0x000fc600078e0205 */
        /* <DEDUP_REMOVED lines=18> */
[----:B------:R-:W-:-:S06]  /*16e0*/  LEA.HI.X R23, R26, UR5, R0, 0x2, P0 ;  /* 0x000000051a177c11 */ /* 0x000fcc00080f1400 */
[----:B------:R0:W5:Y:S03]  /*16f0*/  LDG.E R23, desc[UR8][R22.64] ;  /* 0x0000000816177981 */ /* 0x000166000c1e1900 */
.L_x_601:
[----:B------:R-:W-:Y:S05]  /*1700*/  BSYNC B0 ;  /* 0x0000000000007941 */ /* 0x000fea0003800000 */
.L_x_600:
[----:B-----5:R1:W-:Y:S01]  /*1710*/  @!P4 STS [R20], R23 ;  /* 0x000000171400c388 */ /* 0x0203e20000000800 */
[----:B------:R-:W-:Y:S01]  /*1720*/  BSSY B0, `(.L_x_602) ;  /* 0x000000c000007945 */ /* 0x000fe20003800000 */
[----:B------:R-:W-:Y:S06]  /*1730*/  BAR.SYNC.DEFER_BLOCKING 0x0 ;  /* 0x0000000000007b1d */ /* 0x000fec0000010000 */
[----:B------:R-:W-:Y:S05]  /*1740*/  @P4 BRA `(.L_x_603) ;  /* 0x0000000000244947 */ /* 0x000fea0003800000 */
[----:B------:R-:W2:Y:S01]  /*1750*/  S2R R0, SR_CgaCtaId ;  /* 0x0000000000007919 */ /* 0x000ea20000008800 */
[----:B------:R-:W-:Y:S02]  /*1760*/  LEA.HI R6, R30, R21, RZ, 0x2 ;  /* 0x000000151e067211 */ /* 0x000fe400078f10ff */
[----:B------:R-:W-:Y:S02]  /*1770*/  MOV R5, 0x400 ;  /* 0x0000040000057802 */ /* 0x000fe40000000f00 */
[----:B------:R-:W-:Y:S02]  /*1780*/  LOP3.LUT R6, R6, 0xfffffffc, RZ, 0xc0, !PT ;  /* 0xfffffffc06067812 */ /* 0x000fe400078ec0ff */
[----:B--2---:R-:W-:-:S03]  /*1790*/  LEA R0, R0, R5, 0x18 ;  /* 0x0000000500007211 */ /* 0x004fc600078ec0ff */
[----:B------:R-:W-:-:S04]  /*17a0*/  IMAD.IADD R5, R21, 0x1, -R6 ;  /* 0x0000000115057824 */ /* 0x000fc800078e0a06 */
[----:B------:R-:W-:-:S04]  /*17b0*/  IMAD R5, R5, 0x44, R0 ;  /* 0x0000004405057824 */ /* 0x000fc800078e0200 */
[----:B------:R-:W-:-:S05]  /*17c0*/  IMAD.IADD R5, R6, 0x1, R5 ;  /* 0x0000000106057824 */ /* 0x000fca00078e0205 */
[----:B------:R2:W3:Y:S02]  /*17d0*/  LDS R29, [R5] ;  /* 0x00000000051d7984 */ /* 0x0004e40000000800 */
.L_x_603:
[----:B------:R-:W-:Y:S05]  /*17e0*/  BSYNC B0 ;  /* 0x0000000000007941 */ /* 0x000fea0003800000 */
.L_x_602:
[----:B---3--:R-:W3:Y:S01]  /*17f0*/  SHFL.BFLY PT, R0, R29, 0x2, 0x1f ;  /* 0x0c401f001d007f89 */ /* 0x008ee200000e0000 */
[----:B--2---:R-:W1:Y:S01]  /*1800*/  LDC R5, c[0x0][0x270] ;  /* 0x00009c00ff057b82 */ /* 0x004e620000000800 */
[----:B0-----:R-:W0:Y:S01]  /*1810*/  I2F.RP R22, R25 ;  /* 0x0000001900167306 */ /* 0x001e220000209400 */
[----:B------:R-:W-:Y:S01]  /*1820*/  IABS R28, R9 ;  /* 0x00000009001c7213 */ /* 0x000fe20000000000 */
[----:B------:R-:W-:Y:S01]  /*1830*/  BSSY B1, `(.L_x_604) ;  /* 0x000022b000017945 */ /* 0x000fe20003800000 */
[----:B------:R-:W-:-:S03]  /*1840*/  ISETP.GT.AND P2, PT, R3, RZ, PT ;  /* 0x000000ff0300720c */ /* 0x000fc60003f44270 */
[----:B------:R-:W-:Y:S02]  /*1850*/  IMAD.MOV R28, RZ, RZ, -R28 ;  /* 0x000000ffff1c7224 */ /* 0x000fe400078e0a1c */
[----:B0-----:R-:W0:Y:S01]  /*1860*/  MUFU.RCP R22, R22 ;  /* 0x0000001600167308 */ /* 0x001e220000001000 */
[----:B---3--:R-:W-:Y:S02]  /*1870*/  FMNMX.FTZ R27, R0, R29, !PT ;  /* 0x0000001d001b7209 */ /* 0x008fe40007810000 */
[----:B-1----:R-:W-:-:S03]  /*1880*/  IABS R20, R5 ;  /* 0x0000000500147213 */ /* 0x002fc60000000000 */
[----:B------:R-:W1:Y:S02]  /*1890*/  SHFL.BFLY PT, R0, R27, 0x1, 0x1f ;  /* 0x0c201f001b007f89 */ /* 0x000e6400000e0000 */
[----:B------:R-:W2:Y:S01]  /*18a0*/  I2F.U32.RP R23, R20 ;  /* 0x0000001400177306 */ /* 0x000ea20000209000 */
[----:B0-----:R-:W-:-:S07]  /*18b0*/  VIADD R42, R22, 0xffffffe ;  /* 0x0ffffffe162a7836 */ /* 0x001fce0000000000 */
[----:B------:R-:W0:Y:S08]  /*18c0*/  F2I.FTZ.U32.TRUNC.NTZ R43, R42 ;  /* 0x0000002a002b7305 */ /* 0x000e30000021f000 */
[----:B--2---:R2:W3:Y:S01]  /*18d0*/  MUFU.RCP R40, R23 ;  /* 0x0000001700287308 */ /* 0x0044e20000001000 */
[----:B-1----:R-:W-:Y:S01]  /*18e0*/  FMNMX.FTZ R0, R27, R0, !PT ;  /* 0x000000001b007209 */ /* 0x002fe20007810000 */
[----:B0-----:R-:W-:-:S02]  /*18f0*/  IMAD.MOV R22, RZ, RZ, -R43 ;  /* 0x000000ffff167224 */ /* 0x001fc400078e0a2b */
[----:B------:R-:W-:Y:S01]  /*1900*/  IMAD.MOV.U32 R42, RZ, RZ, RZ ;  /* 0x000000ffff2a7224 */ /* 0x000fe200078e00ff */
[----:B------:R-:W-:Y:S01]  /*1910*/  FSETP.NEU.FTZ.AND P0, PT, R0, -INF , PT ;  /* 0xff8000000000780b */ /* 0x000fe20003f1d000 */
[----:B------:R-:W-:Y:S01]  /*1920*/  IMAD R33, R22, R25, RZ ;  /* 0x0000001916217224 */ /* 0x000fe200078e02ff */
[----:B------:R-:W-:Y:S02]  /*1930*/  IABS R22, R8 ;  /* 0x0000000800167213 */ /* 0x000fe40000000000 */
[----:B------:R-:W-:Y:S01]  /*1940*/  FSEL R0, R0, RZ, P0 ;  /* 0x000000ff00007208 */ /* 0x000fe20000000000 */
[----:B------:R-:W-:Y:S01]  /*1950*/  IMAD.HI.U32 R33, R43, R33, R42 ;  /* 0x000000212b217227 */ /* 0x000fe200078e002a */
[----:B--2---:R-:W-:-:S03]  /*1960*/  IABS R23, R5 ;  /* 0x0000000500177213 */ /* 0x004fc60000000000 */
[----:B------:R-:W-:Y:S01]  /*1970*/  FADD.FTZ R6, -R0, R29 ;  /* 0x0000001d00067221 */ /* 0x000fe20000010100 */
[----:B---3--:R-:W-:Y:S02]  /*1980*/  VIADD R40, R40, 0xffffffe ;  /* 0x0ffffffe28287836 */ /* 0x008fe40000000000 */
        /* <DEDUP_REMOVED lines=14> */
[----:B------:R-:W-:Y:S02]  /*1a70*/  @!P0 VIADD R33, R33, 0x1 ;  /* 0x0000000121218836 */ /* 0x000fe40000000000 */
[----:B------:R-:W-:-:S10]  /*1a80*/  IMAD.MOV.U32 R28, RZ, RZ, 0x7f800000 ;  /* 0x7f800000ff1c7424 */ /* 0x000fd400078e00ff */
[----:B------:R-:W-:Y:S02]  /*1a90*/  @P1 VIADD R33, R33, 0x1 ;  /* 0x0000000121211836 */ /* 0x000fe40000000000 */
[----:B0-----:R-:W-:Y:S01]  /*1aa0*/  FADD.FTZ R27, R6, R27 ;  /* 0x0000001b061b7221 */ /* 0x001fe20000010000 */
[----:B------:R-:W-:Y:S02]  /*1ab0*/  IABS R6, R4 ;  /* 0x0000000400067213 */ /* 0x000fe40000000000 */
[----:B------:R-:W-:Y:S02]  /*1ac0*/  LOP3.LUT R4, R4, R5, RZ, 0x3c, !PT ;  /* 0x0000000504047212 */ /* 0x000fe400078e3cff */
[----:B------:R-:W0:Y:S01]  /*1ad0*/  SHFL.BFLY PT, R24, R27, 0x1, 0x1f ;  /* 0x0c201f001b187f89 */ /* 0x000e2200000e0000 */
[----:B------:R-:W-:Y:S01]  /*1ae0*/  IMAD.HI.U32 R26, R31, R6, RZ ;  /* 0x000000061f1a7227 */ /* 0x000fe200078e00ff */
[----:B------:R-:W-:Y:S02]  /*1af0*/  ISETP.GE.AND P1, PT, R4, RZ, PT ;  /* 0x000000ff0400720c */ /* 0x000fe40003f26270 */
[----:B------:R-:W-:Y:S01]  /*1b00*/  LEA.HI.SX32 R4, R3, 0x1, 0x1 ;  /* 0x0000000103047811 */ /* 0x000fe200078f0aff */
[----:B------:R-:W-:Y:S01]  /*1b10*/  IMAD R41, R26, R23, R6 ;  /* 0x000000171a297224 */ /* 0x000fe200078e0206 */
[----:B------:R-:W-:Y:S01]  /*1b20*/  LOP3.LUT R6, R8, R25, RZ, 0x3c, !PT ;  /* 0x0000001908067212 */ /* 0x000fe200078e3cff */
[----:B------:R-:W-:-:S03]  /*1b30*/  IMAD.HI.U32 R31, R31, R22, RZ ;  /* 0x000000161f1f7227 */ /* 0x000fc600078e00ff */
[----:B------:R-:W-:Y:S01]  /*1b40*/  ISETP.GT.U32.AND P3, PT, R20, R41, PT ;  /* 0x000000291400720c */ /* 0x000fe20003f64070 */
[----:B------:R-:W-:Y:S01]  /*1b50*/  IMAD R23, R31, R23, R22 ;  /* 0x000000171f177224 */ /* 0x000fe200078e0216 */
[----:B------:R-:W-:Y:S02]  /*1b60*/  ISETP.GE.AND P5, PT, R6, RZ, PT ;  /* 0x000000ff0600720c */ /* 0x000fe40003fa6270 */
[----:B------:R-:W1:Y:S01]  /*1b70*/  LDC.U8 R6, c[0x0][0x3d9] ;  /* 0x0000f640ff067b82 */ /* 0x000e620000000000 */
[----:B------:R-:W-:Y:S02]  /*1b80*/  SHF.R.S32.HI R22, RZ, 0x1f, R3 ;  /* 0x0000001fff167819 */ /* 0x000fe40000011403 */
[----:B------:R-:W-:-:S03]  /*1b90*/  ISETP.GT.U32.AND P6, PT, R20, R23, PT ;  /* 0x000000171400720c */ /* 0x000fc60003fc4070 */
[----:B------:R-:W-:-:S03]  /*1ba0*/  @!P2 IMAD.MOV R4, RZ, RZ, R22 ;  /* 0x000000ffff04a224 */ /* 0x000fc600078e0216 */
[----:B------:R-:W-:Y:S02]  /*1bb0*/  @!P3 IMAD.IADD R41, R41, 0x1, -R20 ;  /* 0x000000012929b824 */ /* 0x000fe400078e0a14 */
[----:B0-----:R-:W-:Y:S01]  /*1bc0*/  FADD.FTZ R24, R27, R24 ;  /* 0x000000181b187221 */ /* 0x001fe20000010000 */
[----:B------:R-:W-:Y:S02]  /*1bd0*/  @!P5 IMAD.MOV R33, RZ, RZ, -R33 ;  /* 0x000000ffff21d224 */ /* 0x000fe400078e0a21 */
[----:B------:R-:W-:Y:S01]  /*1be0*/  @!P3 VIADD R26, R26, 0x1 ;  /* 0x000000011a1ab836 */ /* 0x000fe20000000000 */
[----:B------:R-:W-:Y:S01]  /*1bf0*/  ISETP.GE.U32.AND P0, PT, R41, R20, PT ;  /* 0x000000142900720c */ /* 0x000fe20003f06070 */
[----:B------:R-:W-:Y:S01]  /*1c00*/  @!P6 IMAD.IADD R23, R23, 0x1, -R20 ;  /* 0x000000011717e824 */ /* 0x000fe200078e0a14 */
[----:B------:R-:W-:Y:S01]  /*1c10*/  ISETP.GT.AND P3, PT, R9, RZ, PT ;  /* 0x000000ff0900720c */ /* 0x000fe20003f64270 */
[----:B------:R-:W-:Y:S01]  /*1c20*/  @!P6 VIADD R31, R31, 0x1 ;  /* 0x000000011f1fe836 */ /* 0x000fe20000000000 */
[----:B------:R-:W-:-:S02]  /*1c30*/  ISETP.NE.AND P6, PT, R9, RZ, PT ;  /* 0x000000ff0900720c */ /* 0x000fc40003fc5270 */
[----:B------:R-:W-:Y:S02]  /*1c40*/  ISETP.GE.U32.AND P5, PT, R23, R20, PT ;  /* 0x000000141700720c */ /* 0x000fe40003fa6070 */
[----:B------:R-:W-:Y:S02]  /*1c50*/  LOP3.LUT R23, R8, R5, RZ, 0x3c, !PT ;  /* 0x0000000508177212 */ /* 0x000fe400078e3cff */
[----:B------:R-:W-:-:S03]  /*1c60*/  SHF.R.S32.HI R20, RZ, 0x1f, R9 ;  /* 0x0000001fff147819 */ /* 0x000fc60000011409 */
[----:B------:R-:W-:Y:S01]  /*1c70*/  @P0 VIADD R26, R26, 0x1 ;  /* 0x000000011a1a0836 */ /* 0x000fe20000000000 */
[----:B------:R-:W-:Y:S02]  /*1c80*/  FSETP.NE.FTZ.AND P0, PT, R24, RZ, PT ;  /* 0x000000ff1800720b */ /* 0x000fe40003f15000 */
[----:B------:R-:W-:Y:S01]  /*1c90*/  ISETP.GE.AND P2, PT, R23, RZ, PT ;  /* 0x000000ff1700720c */ /* 0x000fe20003f46270 */
[----:B------:R-:W-:Y:S01]  /*1ca0*/  @!P1 IMAD.MOV R26, RZ, RZ, -R26 ;  /* 0x000000ffff1a9224 */ /* 0x000fe200078e0a1a */
[----:B------:R-:W-:Y:S01]  /*1cb0*/  LEA.HI.SX32 R8, R9, 0x1, 0x1 ;  /* 0x0000000109087811 */ /* 0x000fe200078f0aff */
[----:B------:R-:W-:Y:S01]  /*1cc0*/  @!P3 IMAD.MOV R8, RZ, RZ, R20 ;  /* 0x000000ffff08b224 */ /* 0x000fe200078e0214 */
[----:B-1----:R-:W-:Y:S01]  /*1cd0*/  ISETP.NE.AND P3, PT, R6, RZ, PT ;  /* 0x000000ff0600720c */ /* 0x002fe20003f65270 */
[----:B------:R-:W-:Y:S01]  /*1ce0*/  @P5 VIADD R31, R31, 0x1 ;  /* 0x000000011f1f5836 */ /* 0x000fe20000000000 */
[C---:B------:R-:W-:Y:S02]  /*1cf0*/  LOP3.LUT P5, RZ, R21.reuse, 0x3, RZ, 0xc0, !PT ;  /* 0x0000000315ff7812 */ /* 0x040fe400078ac0ff */
[----:B------:R-:W-:Y:S01]  /*1d00*/  @!P6 LOP3.LUT R33, RZ, R25, RZ, 0x33, !PT ;  /* 0x00000019ff21e212 */ /* 0x000fe200078e33ff */
[----:B------:R-:W-:Y:S01]  /*1d10*/  IMAD.MOV.U32 R6, RZ, RZ, R31 ;  /* 0x000000ffff067224 */ /* 0x000fe200078e001f */
[----:B------:R-:W-:Y:S01]  /*1d20*/  ISETP.GT.OR P5, PT, R21, 0x3f, P5 ;  /* 0x0000003f1500780c */ /* 0x000fe20002fa4670 */
[----:B------:R-:W0:Y:S01]  /*1d30*/  @P0 MUFU.LG2 R23, R24 ;  /* 0x0000001800170308 */ /* 0x000e220000000c00 */
[----:B------:R-:W-:Y:S01]  /*1d40*/  ISETP.NE.AND P1, PT, R5, RZ, PT ;  /* 0x000000ff0500720c */ /* 0x000fe20003f25270 */
[----:B------:R-:W-:Y:S01]  /*1d50*/  @!P2 IMAD.MOV R6, RZ, RZ, -R6 ;  /* 0x000000ffff06a224 */ /* 0x000fe200078e0a06 */
[----:B------:R-:W-:-:S02]  /*1d60*/  LOP3.LUT R25, RZ, R5, RZ, 0x33, !PT ;  /* 0x00000005ff197212 */ /* 0x000fc400078e33ff */
[----:B------:R-:W-:Y:S02]  /*1d70*/  SEL R36, R13, 0x1, !P3 ;  /* 0x000000010d247807 */ /* 0x000fe40005800000 */
[----:B------:R-:W-:Y:S02]  /*1d80*/  SEL R27, R25, R26, !P1 ;  /* 0x0000001a191b7207 */ /* 0x000fe40004800000 */
[----:B------:R-:W-:Y:S02]  /*1d90*/  ISETP.LT.U32.AND P2, PT, R10, R33, PT ;  /* 0x000000210a00720c */ /* 0x000fe40003f41070 */
[----:B------:R-:W-:Y:S01]  /*1da0*/  SHF.R.S32.HI R31, RZ, 0x1f, R33 ;  /* 0x0000001fff1f7819 */ /* 0x000fe20000011421 */
[----:B------:R-:W-:Y:S01]  /*1db0*/  IMAD R27, R27, R36, RZ ;  /* 0x000000241b1b7224 */ /* 0x000fe200078e02ff */
[----:B------:R-:W-:Y:S02]  /*1dc0*/  SEL R25, R25, R6, !P1 ;  /* 0x0000000619197207 */ /* 0x000fe40004800000 */
[----:B------:R-:W-:Y:S01]  /*1dd0*/  ISETP.LT.AND.EX P2, PT, R11, R31, PT, P2 ;  /* 0x0000001f0b00720c */ /* 0x000fe20003f41320 */
[----:B0-----:R-:W-:-:S02]  /*1de0*/  @P0 FFMA.FTZ R28, R23, 0.69314718246459960938, R0 ;  /* 0x3f317218171c0823 */ /* 0x001fc40000010000 */
        /* <DEDUP_REMOVED lines=44> */
[----:B------:R-:W-:Y:S02]  /*20b0*/  IADD3 R25, P0, RZ, -R0, RZ ;  /* 0x80000000ff197210 */ /* 0x000fe40007f1e0ff */
[-C--:B------:R-:W-:Y:S02]  /*20c0*/  MOV R43, R21.reuse ;  /* 0x00000015002b7202 */ /* 0x080fe40000000f00 */
[----:B------:R-:W-:Y:S01]  /*20d0*/  IADD3.X R23, RZ, ~R21, RZ, P0, !PT ;  /* 0x80000015ff177210 */ /* 0x000fe200007fe4ff */
[----:B------:R-:W-:-:S04]  /*20e0*/  IMAD.WIDE.U32 R32, R42, R25, R32 ;  /* 0x000000192a207225 */ /* 0x000fc800078e0020 */
[----:B------:R-:W-:Y:S01]  /*20f0*/  IMAD R20, R23, R42, RZ ;  /* 0x0000002a17147224 */ /* 0x000fe200078e02ff */
[----:B------:R-:W-:-:S03]  /*2100*/  MOV R42, R0 ;  /* 0x00000000002a7202 */ /* 0x000fc60000000f00 */
[----:B------:R-:W-:-:S05]  /*2110*/  IMAD R5, R5, R25, R20 ;  /* 0x0000001905057224 */ /* 0x000fca00078e0214 */
[----:B------:R-:W-:Y:S01]  /*2120*/  IADD3 R23, R33, R5, RZ ;  /* 0x0000000521177210 */ /* 0x000fe20007ffe0ff */
[----:B------:R-:W-:Y:S05]  /*2130*/  BRA `(.L_x_609) ;  /* 0x00000000005c7947 */ /* 0x000fea0003800000 */
.L_x_608:
[----:B------:R-:W0:Y:S01]  /*2140*/  I2F.U32.RP R22, R42 ;  /* 0x0000002a00167306 */ /* 0x000e220000209000 */
[----:B------:R-:W-:Y:S01]  /*2150*/  ISETP.NE.U32.AND P0, PT, R42, RZ, PT ;  /* 0x000000ff2a00720c */ /* 0x000fe20003f05070 */
[----:B------:R-:W-:Y:S02]  /*2160*/  IMAD.MOV.U32 R23, RZ, RZ, RZ ;  /* 0x000000ffff177224 */ /* 0x000fe400078e00ff */
[----:B------:R-:W-:-:S04]  /*2170*/  IMAD.MOV.U32 R43, RZ, RZ, RZ ;  /* 0x000000ffff2b7224 */ /* 0x000fc800078e00ff */
        /* <DEDUP_REMOVED lines=19> */
.L_x_609:
[----:B------:R-:W-:Y:S05]  /*22b0*/  BSYNC B0 ;  /* 0x0000000000007941 */ /* 0x000fea0003800000 */
.L_x_607:
        /* <DEDUP_REMOVED lines=8> */
[----:B------:R-:W-:Y:S05]  /*2340*/  CALL.REL.NOINC `($__internal_12_$__cuda_sm20_div_s64) ;  /* 0x0000002400387944 */ /* 0x000fea0003c00000 */
[-C--:B------:R-:W-:Y:S02]  /*2350*/  IADD3 R5, P0, RZ, -R0.reuse, RZ ;  /* 0x80000000ff057210 */ /* 0x080fe40007f1e0ff */
[----:B------:R-:W-:Y:S02]  /*2360*/  MOV R33, R23 ;  /* 0x0000001700217202 */ /* 0x000fe40000000f00 */
[----:B------:R-:W-:Y:S02]  /*2370*/  IADD3.X R20, RZ, ~R21, RZ, P0, !PT ;  /* 0x80000015ff147210 */ /* 0x000fe400007fe4ff */
[----:B------:R-:W-:Y:S01]  /*2380*/  MOV R34, R0 ;  /* 0x0000000000227202 */ /* 0x000fe20000000f00 */
[----:B------:R-:W-:-:S04]  /*2390*/  IMAD.WIDE.U32 R32, R35, R5, R32 ;  /* 0x0000000523207225 */ /* 0x000fc800078e0020 */
[----:B------:R-:W-:Y:S01]  /*23a0*/  IMAD R20, R20, R35, RZ ;  /* 0x0000002314147224 */ /* 0x000fe200078e02ff */
[----:B------:R-:W-:-:S03]  /*23b0*/  MOV R35, R21 ;  /* 0x0000001500237202 */ /* 0x000fc60000000f00 */
[----:B------:R-:W-:-:S05]  /*23c0*/  IMAD R20, R2, R5, R20 ;  /* 0x0000000502147224 */ /* 0x000fca00078e0214 */
[----:B------:R-:W-:Y:S01]  /*23d0*/  IADD3 R33, R33, R20, RZ ;  /* 0x0000001421217210 */ /* 0x000fe20007ffe0ff */
[----:B------:R-:W-:Y:S05]  /*23e0*/  BRA `(.L_x_612) ;  /* 0x0000000000587947 */ /* 0x000fea0003800000 */
.L_x_611:
[----:B------:R-:W0:Y:S01]  /*23f0*/  I2F.U32.RP R2, R35 ;  /* 0x0000002300027306 */ /* 0x000e220000209000 */
[----:B------:R-:W-:Y:S02]  /*2400*/  ISETP.NE.U32.AND P0, PT, R35, RZ, PT ;  /* 0x000000ff2300720c */ /* 0x000fe40003f05070 */
        /* <DEDUP_REMOVED lines=18> */
[----:B------:R-:W-:Y:S01]  /*2530*/  IMAD R32, R35, R0, R32 ;  /* 0x0000000023207224 */ /* 0x000fe200078e0220 */
[----:B------:R-:W-:-:S11]  /*2540*/  HFMA2.MMA R35, -RZ, RZ, 0, 0 ;  /* 0x00000000ff237435 */ /* 0x000fd600000001ff */
.L_x_612:
[----:B------:R-:W-:Y:S05]  /*2550*/  BSYNC B0 ;  /* 0x0000000000007941 */ /* 0x000fea0003800000 */
.L_x_610:
        /* <DEDUP_REMOVED lines=12> */
[----:B------:R-:W-:Y:S05]  /*2620*/  CALL.REL.NOINC `($__internal_12_$__cuda_sm20_div_s64) ;  /* 0x0000002000807944 */ /* 0x000fea0003c00000 */
        /* <DEDUP_REMOVED lines=12> */
.L_x_614:
        /* <DEDUP_REMOVED lines=22> */
.L_x_615:
[----:B------:R-:W-:Y:S05]  /*2850*/  BSYNC B0 ;  /* 0x0000000000007941 */ /* 0x000fea0003800000 */
.L_x_613:
        /* <DEDUP_REMOVED lines=8> */
[----:B------:R-:W-:Y:S02]  /*28e0*/  IMAD R21, R33, R26, RZ ;  /* 0x0000001a21157224 */ /* 0x000fe400078e02ff */
[----:B------:R-:W-:Y:S02]  /*28f0*/  IMAD R23, R23, R2, RZ ;  /* 0x0000000217177224 */ /* 0x000fe400078e02ff */
[----:B------:R-:W-:Y:S02]  /*2900*/  IMAD R5, R0, R17, RZ ;  /* 0x0000001100057224 */ /* 0x000fe400078e02ff */
[----:B------:R-:W-:Y:S02]  /*2910*/  IMAD R25, R25, R36, RZ ;  /* 0x0000002419197224 */ /* 0x000fe400078e02ff */
[----:B------:R-:W-:Y:S01]  /*2920*/  IMAD R5, R16, R20, R5 ;  /* 0x0000001410057224 */ /* 0x000fe200078e0205 */
[----:B------:R-:W-:Y:S01]  /*2930*/  SHF.R.S32.HI R20, RZ, 0x1f, R2 ;  /* 0x0000001fff147819 */ /* 0x000fe20000011402 */
[----:B------:R-:W-:-:S02]  /*2940*/  IMAD R21, R4, R32, R21 ;  /* 0x0000002004157224 */ /* 0x000fc400078e0215 */
[----:B------:R-:W-:Y:S01]  /*2950*/  IMAD.WIDE.U32 R36, R24, R36, RZ ;  /* 0x0000002418247225 */ /* 0x000fe200078e00ff */
[----:B------:R-:W-:-:S03]  /*2960*/  IADD3 R5, R35, R5, RZ ;  /* 0x0000000523057210 */ /* 0x000fc60007ffe0ff */
[----:B------:R-:W-:Y:S01]  /*2970*/  IMAD R25, R22, R24, R25 ;  /* 0x0000001816197224 */ /* 0x000fe200078e0219 */
[----:B------:R-:W-:Y:S01]  /*2980*/  LOP3.LUT R0, R43, R5, RZ, 0xfc, !PT ;  /* 0x000000052b007212 */ /* 0x000fe200078efcff */
[----:B------:R-:W-:Y:S02]  /*2990*/  IMAD R23, R20, R6, R23 ;  /* 0x0000000614177224 */ /* 0x000fe400078e0217 */
[----:B------:R-:W-:Y:S01]  /*29a0*/  IMAD.WIDE.U32 R38, R6, R2, RZ ;  /* 0x0000000206267225 */ /* 0x000fe200078e00ff */
[----:B------:R-:W-:-:S03]  /*29b0*/  ISETP.NE.U32.AND P0, PT, R0, RZ, PT ;  /* 0x000000ff0000720c */ /* 0x000fc60003f05070 */
[----:B------:R-:W-:Y:S01]  /*29c0*/  IMAD.WIDE.U32 R32, R32, R26, RZ ;  /* 0x0000001a20207225 */ /* 0x000fe200078e00ff */
[----:B------:R-:W-:-:S03]  /*29d0*/  IADD3 R6, R39, R23, RZ ;  /* 0x0000001727067210 */ /* 0x000fc60007ffe0ff */
[-C--:B------:R-:W-:Y:S01]  /*29e0*/  IMAD R4, R9, R2.reuse, RZ ;  /* 0x0000000209047224 */ /* 0x080fe200078e02ff */
[----:B------:R-:W-:Y:S01]  /*29f0*/  IADD3 R9, R37, R25, RZ ;  /* 0x0000001925097210 */ /* 0x000fe20007ffe0ff */
[----:B------:R-:W-:Y:S01]  /*2a00*/  IMAD R3, R3, R2, RZ ;  /* 0x0000000203037224 */ /* 0x000fe200078e02ff */
[----:B------:R-:W-:-:S03]  /*2a10*/  IADD3 R2, R33, R21, RZ ;  /* 0x0000001521027210 */ /* 0x000fc60007ffe0ff */
[----:B------:R-:W-:Y:S05]  /*2a20*/  @!P0 BRA `(.L_x_617) ;  /* 0x0000000000408947 */ /* 0x000fea0003800000 */
[----:B------:R-:W-:Y:S01]  /*2a30*/  IMAD.MOV.U32 R20, RZ, RZ, R42 ;  /* 0x000000ffff147224 */ /* 0x000fe200078e002a */
[----:B------:R-:W-:Y:S01]  /*2a40*/  MOV R23, R43 ;  /* 0x0000002b00177202 */ /* 0x000fe20000000f00 */
[----:B------:R-:W-:Y:S01]  /*2a50*/  IMAD.MOV.U32 R24, RZ, RZ, R34 ;  /* 0x000000ffff187224 */ /* 0x000fe200078e0022 */
[----:B------:R-:W-:Y:S02]  /*2a60*/  MOV R22, 0x2a80 ;  /* 0x00002a8000167802 */ /* 0x000fe40000000f00 */
[----:B------:R-:W-:Y:S05]  /*2a70*/  CALL.REL.NOINC `($__internal_12_$__cuda_sm20_div_s64) ;  /* 0x0000001c006c7944 */ /* 0x000fea0003c00000 */
        /* <DEDUP_REMOVED lines=11> */
.L_x_617:
        /* <DEDUP_REMOVED lines=23> */
.L_x_618:
[----:B------:R-:W-:Y:S05]  /*2ca0*/  BSYNC B0 ;  /* 0x0000000000007941 */ /* 0x000fea0003800000 */
.L_x_616:
        /* <DEDUP_REMOVED lines=13> */
[----:B------:R-:W-:Y:S01]  /*2d80*/  IMAD.WIDE.U32 R34, R19, R5, R34 ;  /* 0x0000000513227225 */ /* 0x000fe200078e0022 */
[----:B------:R-:W-:-:S03]  /*2d90*/  MOV R47, R21 ;  /* 0x00000015002f7202 */ /* 0x000fc60000000f00 */
[----:B------:R-:W-:-:S04]  /*2da0*/  IMAD R20, R20, R19, RZ ;  /* 0x0000001314147224 */ /* 0x000fc800078e02ff */
[----:B------:R-:W-:-:S05]  /*2db0*/  IMAD R18, R18, R5, R20 ;  /* 0x0000000512127224 */ /* 0x000fca00078e0214 */
[----:B------:R-:W-:Y:S01]  /*2dc0*/  IADD3 R18, R35, R18, RZ ;  /* 0x0000001223127210 */ /* 0x000fe20007ffe0ff */
[----:B------:R-:W-:Y:S05]  /*2dd0*/  BRA `(.L_x_621) ;  /* 0x0000000000587947 */ /* 0x000fea0003800000 */
.L_x_620:
[----:B------:R-:W0:Y:S01]  /*2de0*/  I2F.U32.RP R20, R19 ;  /* 0x0000001300147306 */ /* 0x000e220000209000 */
[----:B------:R-:W-:Y:S01]  /*2df0*/  HFMA2.MMA R22, -RZ, RZ, 0, 0 ;  /* 0x00000000ff167435 */ /* 0x000fe200000001ff */
[----:B------:R-:W-:Y:S01]  /*2e00*/  ISETP.NE.U32.AND P0, PT, R19, RZ, PT ;  /* 0x000000ff1300720c */ /* 0x000fe20003f05070 */
[----:B------:R-:W-:-:S05]  /*2e10*/  HFMA2.MMA R47, -RZ, RZ, 0, 0 ;  /* 0x00000000ff2f7435 */ /* 0x000fca00000001ff */
[----:B0-----:R-:W0:Y:S02]  /*2e20*/  MUFU.RCP R18, R20 ;  /* 0x0000001400127308 */ /* 0x001e240000001000 */
[----:B0-----:R-:W-:-:S06]  /*2e30*/  IADD3 R18, R18, 0xffffffe, RZ ;  /* 0x0ffffffe12127810 */ /* 0x001fcc0007ffe0ff */
[----:B------:R-:W0:Y:S02]  /*2e40*/  F2I.FTZ.U32.TRUNC.NTZ R23, R18 ;  /* 0x0000001200177305 */ /* 0x000e24000021f000 */
[----:B0-----:R-:W-:Y:S01]  /*2e50*/  IMAD.MOV R0, RZ, RZ, -R23 ;  /* 0x000000ffff007224 */ /* 0x001fe200078e0a17 */
[----:B------:R-:W-:-:S03]  /*2e60*/  MOV R18, RZ ;  /* 0x000000ff00127202 */ /* 0x000fc60000000f00 */
        /* <DEDUP_REMOVED lines=13> */
.L_x_621:
[----:B------:R-:W-:Y:S05]  /*2f40*/  BSYNC B0 ;  /* 0x0000000000007941 */ /* 0x000fea0003800000 */
.L_x_619:
        /* <DEDUP_REMOVED lines=22> */
.L_x_623:
        /* <DEDUP_REMOVED lines=23> */
.L_x_624:
[----:B------:R-:W-:Y:S05]  /*3220*/  BSYNC B0 ;  /* 0x0000000000007941 */ /* 0x000fea0003800000 */
.L_x_622:
[----:B------:R-:W-:Y:S01]  /*3230*/  SHF.R.S32.HI R0, RZ, 0x1f, R10 ;  /* 0x0000001fff007819 */ /* 0x000fe2000001140a */
[-C--:B------:R-:W-:Y:S01]  /*3240*/  IMAD R5, R23, R10.reuse, RZ ;  /* 0x0000000a17057224 */ /* 0x080fe200078e02ff */
[----:B------:R-:W-:Y:S01]  /*3250*/  ULDC UR4, c[0x0][0x2c4] ;  /* 0x0000b10000047ab9 */ /* 0x000fe20000000800 */
[----:B------:R-:W-:Y:S01]  /*3260*/  IMAD.WIDE.U32 R46, R22, R10, RZ ;  /* 0x0000000a162e7225 */ /* 0x000fe200078e00ff */
[----:B------:R-:W-:Y:S01]  /*3270*/  LOP3.LUT R10, R43, R14, RZ, 0xfc, !PT ;  /* 0x0000000e2b0a7212 */ /* 0x000fe200078efcff */
[----:B------:R-:W-:Y:S01]  /*3280*/  BSSY B0, `(.L_x_625) ;  /* 0x0000039000007945 */ /* 0x000fe20003800000 */
[----:B------:R-:W-:Y:S01]  /*3290*/  SHF.R.S32.HI R17, RZ, 0x1f, R3 ;  /* 0x0000001fff117819 */ /* 0x000fe20000011403 */
[----:B------:R-:W-:Y:S01]  /*32a0*/  IMAD R35, R26, UR4, RZ ;  /* 0x000000041a237c24 */ /* 0x000fe2000f8e02ff */
[----:B------:R-:W-:Y:S01]  /*32b0*/  ISETP.NE.U32.AND P0, PT, R10, RZ, PT ;  /* 0x000000ff0a00720c */ /* 0x000fe20003f05070 */
[----:B------:R-:W-:Y:S02]  /*32c0*/  IMAD R5, R0, R22, R5 ;  /* 0x0000001600057224 */ /* 0x000fe400078e0205 */
[----:B------:R-:W-:Y:S01]  /*32d0*/  IMAD R0, R18, R35, RZ ;  /* 0x0000002312007224 */ /* 0x000fe200078e02ff */
[----:B------:R-:W-:Y:S01]  /*32e0*/  SHF.R.S32.HI R21, RZ, 0x1f, R35 ;  /* 0x0000001fff157819 */ /* 0x000fe20000011423 */
[----:B------:R-:W-:Y:S01]  /*32f0*/  IMAD R16, R16, R3, RZ ;  /* 0x0000000310107224 */ /* 0x000fe200078e02ff */
[----:B------:R-:W-:Y:S01]  /*3300*/  IADD3 R10, R47, R5, RZ ;  /* 0x000000052f0a7210 */ /* 0x000fe20007ffe0ff */
[----:B------:R-:W-:-:S04]  /*3310*/  IMAD.WIDE.U32 R18, R20, R3, RZ ;  /* 0x0000000314127225 */ /* 0x000fc800078e00ff */
        /* <DEDUP_REMOVED lines=24> */
.L_x_626:
        /* <DEDUP_REMOVED lines=23> */
.L_x_627:
[----:B------:R-:W-:Y:S05]  /*3610*/  BSYNC B0 ;  /* 0x0000000000007941 */ /* 0x000fea0003800000 */
.L_x_625:
        /* <DEDUP_REMOVED lines=16> */
[----:B------:R-:W-:Y:S02]  /*3720*/  IADD3 R20, P0, RZ, -R0, RZ ;  /* 0x80000000ff147210 */ /* 0x000fe40007f1e0ff */
[----:B------:R-:W-:Y:S02]  /*3730*/  MOV R22, R42 ;  /* 0x0000002a00167202 */ /* 0x000fe40000000f00 */
[----:B------:R-:W-:Y:S02]  /*3740*/  IADD3.X R14, RZ, ~R21, RZ, P0, !PT ;  /* 0x80000015ff0e7210 */ /* 0x000fe400007fe4ff */
[----:B------:R-:W-:-:S03]  /*3750*/  MOV R23, R43 ;  /* 0x0000002b00177202 */ /* 0x000fc60000000f00 */
[----:B------:R-:W-:Y:S02]  /*3760*/  IMAD R14, R14, R13, RZ ;  /* 0x0000000d0e0e7224 */ /* 0x000fe400078e02ff */
[----:B------:R-:W-:-:S04]  /*3770*/  IMAD.WIDE.U32 R22, R13, R20, R22 ;  /* 0x000000140d167225 */ /* 0x000fc800078e0016 */
[----:B------:R-:W-:Y:S02]  /*3780*/  IMAD R14, R11, R20, R14 ;  /* 0x000000140b0e7224 */ /* 0x000fe400078e020e */
[----:B------:R-:W-:Y:S02]  /*3790*/  IMAD.MOV.U32 R13, RZ, RZ, R22 ;  /* 0x000000ffff0d7224 */ /* 0x000fe400078e0016 */
[----:B------:R-:W-:Y:S01]  /*37a0*/  IMAD.MOV.U32 R20, RZ, RZ, R0 ;  /* 0x000000ffff147224 */ /* 0x000fe200078e0000 */
[----:B------:R-:W-:Y:S01]  /*37b0*/  IADD3 R5, R23, R14, RZ ;  /* 0x0000000e17057210 */ /* 0x000fe20007ffe0ff */
[----:B------:R-:W-:Y:S05]  /*37c0*/  BRA `(.L_x_630) ;  /* 0x00000000005c7947 */ /* 0x000fea0003800000 */
.L_x_629:
        /* <DEDUP_REMOVED lines=10> */
[----:B------:R-:W-:-:S04]  /*3870*/  IMAD.HI.U32 R14, R5, R42, RZ ;  /* 0x0000002a050e7227 */ /* 0x000fc800078e00ff */
[----:B------:R-:W-:Y:S01]  /*3880*/  IMAD.MOV.U32 R5, RZ, RZ, RZ ;  /* 0x000000ffff057224 */ /* 0x000fe200078e00ff */
        /* <DEDUP_REMOVED lines=11> */
.L_x_630:
[----:B------:R-:W-:Y:S05]  /*3940*/  BSYNC B0 ;  /* 0x0000000000007941 */ /* 0x000fea0003800000 */
.L_x_628:
        /* <DEDUP_REMOVED lines=9> */
[----:B------:R-:W-:Y:S01]  /*39e0*/  IMAD R0, R0, R20, R3 ;  /* 0x0000001400007224 */ /* 0x000fe200078e0203 */
[----:B------:R-:W-:Y:S01]  /*39f0*/  SHF.R.S32.HI R3, RZ, 0x1f, R4 ;  /* 0x0000001fff037819 */ /* 0x000fe20000011404 */
[----:B------:R-:W-:Y:S02]  /*3a00*/  IMAD R2, R5, R4, RZ ;  /* 0x0000000405027224 */ /* 0x000fe400078e02ff */
        /* <DEDUP_REMOVED lines=9> */
.L_x_606:
[----:B------:R-:W-:Y:S02]  /*3aa0*/  ULDC.64 UR4, c[0x0][0x2b0] ;  /* 0x0000ac0000047ab9 */ /* 0x000fe40000000a00 */
[----:B------:R-:W-:-:S04]  /*3ab0*/  LEA R2, P0, R32, UR4, 0x2 ;  /* 0x0000000420027c11 */ /* 0x000fc8000f8010ff */
[----:B------:R-:W-:-:S05]  /*3ac0*/  LEA.HI.X R3, R32, UR5, R33, 0x2, P0 ;  /* 0x0000000520037c11 */ /* 0x000fca00080f1421 */
[----:B------:R0:W-:Y:S04]  /*3ad0*/  STG.E desc[UR8][R2.64], R28 ;  /* 0x0000001c02007986 */ /* 0x0001e8000c101908 */
.L_x_605:
[----:B------:R-:W-:Y:S05]  /*3ae0*/  BSYNC B1 ;  /* 0x0000000000017941 */ /* 0x000fea0003800000 */
.L_x_604:
[----:B------:R-:W0:Y:S01]  /*3af0*/  S2R R5, SR_TID.X ;  /* 0x0000000000057919 */ /* 0x000e220000002100 */
[----:B------:R-:W2:Y:S01]  /*3b00*/  LDC R14, c[0x0][0x3c4] ;  /* 0x0000f100ff0e7b82 */ /* 0x000ea20000000800 */
[----:B------:R-:W-:Y:S01]  /*3b10*/  BSSY B0, `(.L_x_631) ;  /* 0x000000f000007945 */ /* 0x000fe20003800000 */
[----:B01----:R-:W-:-:S04]  /*3b20*/  LEA.HI R2, R30, R5, RZ, 0x2 ;  /* 0x000000051e027211 */ /* 0x003fc800078f10ff */
[----:B------:R-:W-:-:S05]  /*3b30*/  LOP3.LUT R2, R2, 0xfffffffc, RZ, 0xc0, !PT ;  /* 0xfffffffc02027812 */ /* 0x000fca00078ec0ff */
[----:B------:R-:W-:-:S05]  /*3b40*/  IMAD.IADD R3, R5, 0x1, -R2 ;  /* 0x0000000105037824 */ /* 0x000fca00078e0a02 */
[----:B--2---:R-:W-:-:S13]  /*3b50*/  ISETP.GE.OR P4, PT, R3, R14, P4 ;  /* 0x0000000e0300720c */ /* 0x004fda0002786670 */
        /* <DEDUP_REMOVED lines=10> */
.L_x_632:
[----:B------:R-:W-:Y:S05]  /*3c00*/  BSYNC B0 ;  /* 0x0000000000007941 */ /* 0x000fea0003800000 */
.L_x_631:
[----:B------:R-:W-:Y:S01]  /*3c10*/  BAR.SYNC.DEFER_BLOCKING 0x0 ;  /* 0x0000000000007b1d */ /* 0x000fe20000010000 */
[----:B------:R-:W-:Y:S01]  /*3c20*/  ISETP.GE.AND P0, PT, R14, 0x1, PT ;  /* 0x000000010e00780c */ /* 0x000fe20003f06270 */
[----:B------:R-:W-:Y:S01]  /*3c30*/  IMAD.MOV.U32 R0, RZ, RZ, RZ ;  /* 0x000000ffff007224 */ /* 0x000fe200078e00ff */
[----:B------:R-:W-:Y:S02]  /*3c40*/  LEA.HI R16, R30, R5, RZ, 0x3 ;  /* 0x000000051e107211 */ /* 0x000fe400078f18ff */
[----:B0-----:R-:W-:Y:S02]  /*3c50*/  CS2R R2, SRZ ;  /* 0x0000000000027805 */ /* 0x001fe4000001ff00 */
[----:B------:R-:W-:Y:S02]  /*3c60*/  LOP3.LUT R18, R16, 0x3ffffff8, RZ, 0xc0, !PT ;  /* 0x3ffffff810127812 */ /* 0x000fe400078ec0ff */
[----:B------:R-:W-:-:S03]  /*3c70*/  SHF.R.S32.HI R16, RZ, 0x3, R16 ;  /* 0x00000003ff107819 */ /* 0x000fc60000011410 */
[----:B------:R-:W-:Y:S02]  /*3c80*/  IMAD.IADD R18, R5, 0x1, -R18 ;  /* 0x0000000105127824 */ /* 0x000fe400078e0a12 */
[----:B------:R-:W-:Y:S02]  /*3c90*/  IMAD.MOV.U32 R5, RZ, RZ, RZ ;  /* 0x000000ffff057224 */ /* 0x000fe400078e00ff */
[----:B------:R-:W-:Y:S01]  /*3ca0*/  IMAD.SHL.U32 R18, R18, 0x4, RZ ;  /* 0x0000000412127824 */ /* 0x000fe200078e00ff */
[----:B------:R-:W-:Y:S06]  /*3cb0*/  @!P0 BRA `(.L_x_633) ;  /* 0x0000000400988947 */ /* 0x000fec0003800000 */
        /* <DEDUP_REMOVED lines=28> */
.L_x_635:
        /* <DEDUP_REMOVED lines=37> */
.L_x_634:
        /* <DEDUP_REMOVED lines=25> */
.L_x_636:
[----:B------:R-:W-:-:S13]  /*4260*/  ISETP.GT.OR P4, PT, R13, UR5, P4 ;  /* 0x000000050d007c0c */ /* 0x000fda000a784670 */
[----:B------:R-:W-:Y:S05]  /*4270*/  @!P4 BRA `(.L_x_633) ;  /* 0x000000000028c947 */ /* 0x000fea0003800000 */
[----:B------:R-:W0:Y:S01]  /*4280*/  LDS R6, [R6] ;  /* 0x0000000006067984 */ /* 0x000e220000000800 */
[----:B------:R-:W-:Y:S01]  /*4290*/  ISETP.GE.AND P0, PT, R16, R15, PT ;  /* 0x0000000f1000720c */ /* 0x000fe20003f06270 */
[----:B------:R-:W-:-:S12]  /*42a0*/  BSSY B0, `(.L_x_637) ;  /* 0x0000003000007945 */ /* 0x000fd80003800000 */
[----:B------:R-:W-:Y:S05]  /*42b0*/  @P0 BRA `(.L_x_638) ;  /* 0x0000000000040947 */ /* 0x000fea0003800000 */
[----:B------:R1:W5:Y:S02]  /*42c0*/  LDG.E.128 R8, desc[UR8][R24.64] ;  /* 0x0000000818087981 */ /* 0x000364000c1e1d00 */
.L_x_638:
[----:B------:R-:W-:Y:S05]  /*42d0*/  BSYNC B0 ;  /* 0x0000000000007941 */ /* 0x000fea0003800000 */
.L_x_637:
[C---:B0----5:R-:W-:Y:S01]  /*42e0*/  FFMA.FTZ R5, R6.reuse, R8, R5 ;  /* 0x0000000806057223 */ /* 0x061fe20000010005 */
[C---:B------:R-:W-:Y:S01]  /*42f0*/  FFMA.FTZ R2, R6.reuse, R9, R2 ;  /* 0x0000000906027223 */ /* 0x040fe20000010002 */
[C---:B------:R-:W-:Y:S01]  /*4300*/  FFMA.FTZ R3, R6.reuse, R10, R3 ;  /* 0x0000000a06037223 */ /* 0x040fe20000010003 */
[----:B------:R-:W-:Y:S01]  /*4310*/  FFMA.FTZ R0, R6, R11, R0 ;  /* 0x0000000b06007223 */ /* 0x000fe20000010000 */
.L_x_633:
[----:B------:R-:W-:-:S04]  /*4320*/  IADD3 R16, R16, UR7, RZ ;  /* 0x0000000710107c10 */ /* 0x000fc8000fffe0ff */
[----:B------:R-:W-:-:S13]  /*4330*/  ISETP.GE.AND P0, PT, R16, R12, PT ;  /* 0x0000000c1000720c */ /* 0x000fda0003f06270 */
        /* <DEDUP_REMOVED lines=73> */
[----:B------:R-:W-:-:S04]  /*47d0*/  ULDC.64 UR4, c[0x0][0x280] ;  /* 0x0000a00000047ab9 */ /* 0x000fc80000000a00 */
[----:B------:R-:W-:Y:S02]  /*47e0*/  IADD3 R6, R19, R4, RZ ;  /* 0x0000000413067210 */ /* 0x000fe40007ffe0ff */
[----:B------:R-:W-:-:S04]  /*47f0*/  LEA R4, P0, R18, UR4, 0x1 ;  /* 0x0000000412047c11 */ /* 0x000fc8000f8008ff */
[----:B------:R-:W-:-:S05]  /*4800*/  LEA.HI.X R5, R18, UR5, R6, 0x1, P0 ;  /* 0x0000000512057c11 */ /* 0x000fca00080f0c06 */
[----:B------:R-:W-:Y:S01]  /*4810*/  STG.E.64 desc[UR8][R4.64], R2 ;  /* 0x0000000204007986 */ /* 0x000fe2000c101b08 */
[----:B------:R-:W-:Y:S05]  /*4820*/  EXIT ;  /* 0x000000000000794d */ /* 0x000fea0003800000 */
        .weak           $__internal_12_$__cuda_sm20_div_s64
        .type           $__internal_12_$__cuda_sm20_div_s64,@function
        .size           $__internal_12_$__cuda_sm20_div_s64,(.L_x_5288 - $__internal_12_$__cuda_sm20_div_s64)
$__internal_12_$__cuda_sm20_div_s64:
        /* <DEDUP_REMOVED lines=26> */
[----:B------:R-:W-:Y:S01]  /*49d0*/  IADD3 R44, P0, RZ, -R44, RZ ;  /* 0x8000002cff2c7210 */ /* 0x000fe20007f1e0ff */
[----:B------:R-:W-:Y:S02]  /*49e0*/  IMAD.MOV.U32 R45, RZ, RZ, RZ ;  /* 0x000000ffff2d7224 */ /* 0x000fe400078e00ff */
[----:B------:R-:W-:Y:S02]  /*49f0*/  IMAD R0, R25, R40, R0 ;  /* 0x0000002819007224 */ /* 0x000fe400078e0200 */
[----:B------:R-:W-:-:S04]  /*4a00*/  IMAD.HI.U32 R50, R51, R44, RZ ;  /* 0x0000002c33327227 */ /* 0x000fc800078e00ff */
[----:B------:R-:W-:-:S04]  /*4a10*/  IMAD.X R0, RZ, RZ, ~R0, P0 ;  /* 0x000000ffff007224 */ /* 0x000fc800000e0e00 */
[----:B------:R-:W-:-:S04]  /*4a20*/  IMAD.WIDE.U32 R50, P0, R51, R0, R50 ;  /* 0x0000000033327225 */ /* 0x000fc80007800032 */
[----:B------:R-:W-:-:S04]  /*4a30*/  IMAD.HI.U32 R31, R25, R0, RZ ;  /* 0x00000000191f7227 */ /* 0x000fc800078e00ff */
[----:B------:R-:W-:Y:S01]  /*4a40*/  IMAD.HI.U32 R21, P5, R25, R44, R50 ;  /* 0x0000002c19157227 */ /* 0x000fe200078a0032 */
[----:B------:R-:W-:-:S03]  /*4a50*/  IADD3.X R31, R31, R25, RZ, P0, !PT ;  /* 0x000000191f1f7210 */ /* 0x000fc600007fe4ff */
[----:B------:R-:W-:Y:S01]  /*4a60*/  IMAD R0, R25, R0, RZ ;  /* 0x0000000019007224 */ /* 0x000fe200078e02ff */
[----:B------:R-:W-:-:S04]  /*4a70*/  IADD3 R25, P0, RZ, -R20, RZ ;  /* 0x80000014ff197210 */ /* 0x000fc80007f1e0ff */
[----:B------:R-:W-:Y:S02]  /*4a80*/  IADD3 R21, P2, R0, R21, RZ ;  /* 0x0000001500157210 */ /* 0x000fe40007f5e0ff */
[----:B------:R-:W-:Y:S01]  /*4a90*/  SEL R0, R25, R20, !P1 ;  /* 0x0000001419007207 */ /* 0x000fe20004800000 */
[----:B------:R-:W-:Y:S01]  /*4aa0*/  IMAD.X R20, RZ, RZ, ~R23, P0 ;  /* 0x000000ffff147224 */ /* 0x000fe200000e0e17 */
[----:B------:R-:W-:-:S03]  /*4ab0*/  IADD3.X R31, RZ, RZ, R31, P2, P5 ;  /* 0x000000ffff1f7210 */ /* 0x000fc600017ea41f */
[----:B------:R-:W-:Y:S01]  /*4ac0*/  IMAD.HI.U32 R44, R21, R0, RZ ;  /* 0x00000000152c7227 */ /* 0x000fe200078e00ff */
[----:B------:R-:W-:-:S05]  /*4ad0*/  SEL R20, R20, R23, !P1 ;  /* 0x0000001714147207 */ /* 0x000fca0004800000 */
[----:B------:R-:W-:-:S04]  /*4ae0*/  IMAD.WIDE.U32 R44, R21, R20, R44 ;  /* 0x00000014152c7225 */ /* 0x000fc800078e002c */
[C---:B------:R-:W-:Y:S02]  /*4af0*/  IMAD R27, R31.reuse, R20, RZ ;  /* 0x000000141f1b7224 */ /* 0x040fe400078e02ff */
[----:B------:R-:W-:-:S05]  /*4b00*/  IMAD.HI.U32 R44, P2, R31, R0, R44 ;  /* 0x000000001f2c7227 */ /* 0x000fca000784002c */
[----:B------:R-:W-:-:S05]  /*4b10*/  IADD3 R27, P1, R27, R44, RZ ;  /* 0x0000002c1b1b7210 */ /* 0x000fca0007f3e0ff */
[----:B------:R-:W-:-:S04]  /*4b20*/  IMAD.WIDE.U32 R44, R27, R40, RZ ;  /* 0x000000281b2c7225 */ /* 0x000fc800078e00ff */
[----:B------:R-:W-:Y:S01]  /*4b30*/  IMAD R25, R27, R41, R45 ;  /* 0x000000291b197224 */ /* 0x000fe200078e022d */
[----:B------:R-:W-:Y:S01]  /*4b40*/  IADD3 R21, P0, -R44, R0, RZ ;  /* 0x000000002c157210 */ /* 0x000fe20007f1e1ff */
[----:B------:R-:W-:-:S04]  /*4b50*/  IMAD.HI.U32 R0, R31, R20, RZ ;  /* 0x000000141f007227 */ /* 0x000fc800078e00ff */
[----:B------:R-:W-:Y:S01]  /*4b60*/  IMAD.X R0, RZ, RZ, R0, P2 ;  /* 0x000000ffff007224 */ /* 0x000fe200010e0600 */
[----:B------:R-:W-:-:S03]  /*4b70*/  ISETP.GE.U32.AND P2, PT, R21, R40, PT ;  /* 0x000000281500720c */ /* 0x000fc60003f46070 */
[----:B------:R-:W-:-:S04]  /*4b80*/  IMAD.X R0, RZ, RZ, R0, P1 ;  /* 0x000000ffff007224 */ /* 0x000fc800008e0600 */
        /* <DEDUP_REMOVED lines=18> */
[----:B------:R-:W-:Y:S01]  /*4cb0*/  IMAD.X R0, RZ, RZ, R21, P0 ;  /* 0x000000ffff007224 */ /* 0x000fe200000e0615 */
[----:B------:R-:W-:Y:S02]  /*4cc0*/  ISETP.NE.U32.AND P0, PT, R24, RZ, PT ;  /* 0x000000ff1800720c */ /* 0x000fe40003f05070 */
[----:B------:R-:W-:Y:S02]  /*4cd0*/  ISETP.GE.AND P2, PT, R20, RZ, PT ;  /* 0x000000ff1400720c */ /* 0x000fe40003f46270 */
[----:B------:R-:W-:-:S02]  /*4ce0*/  SEL R21, R0, R21, P1 ;  /* 0x0000001500157207 */ /* 0x000fc40000800000 */
[----:B------:R-:W-:Y:S02]  /*4cf0*/  IADD3 R0, P1, RZ, -R25, RZ ;  /* 0x80000019ff007210 */ /* 0x000fe40007f3e0ff */
[----:B------:R-:W-:Y:S02]  /*4d00*/  ISETP.NE.AND.EX P0, PT, R5, RZ, PT, P0 ;  /* 0x000000ff0500720c */ /* 0x000fe40003f05300 */
[----:B------:R-:W-:Y:S02]  /*4d10*/  IADD3.X R20, RZ, ~R21, RZ, P1, !PT ;  /* 0x80000015ff147210 */ /* 0x000fe40000ffe4ff */
[----:B------:R-:W-:Y:S02]  /*4d20*/  SEL R0, R0, R25, !P2 ;  /* 0x0000001900007207 */ /* 0x000fe40005000000 */
[----:B------:R-:W-:Y:S02]  /*4d30*/  SEL R20, R20, R21, !P2 ;  /* 0x0000001514147207 */ /* 0x000fe40005000000 */
[----:B------:R-:W-:-:S02]  /*4d40*/  SEL R0, R0, 0xffffffff, P0 ;  /* 0xffffffff00007807 */ /* 0x000fc40000000000 */
[----:B------:R-:W-:Y:S01]  /*4d50*/  SEL R21, R20, 0xffffffff, P0 ;  /* 0xffffffff14157807 */ /* 0x000fe20000000000 */
[----:B------:R-:W-:Y:S06]  /*4d60*/  RET.REL.NODEC R40 `(_ZN5flash32flash_fwd_splitkv_combine_kernelI23Flash_fwd_kernel_traitsILi32ELi64ELi256ELi4ELb0ELb0EN7cutlass10bfloat16_tE19Flash_kernel_traitsILi32ELi64ELi256ELi4ES3_EELi16ELi2ELb1EEEvNS_16Flash_fwd_paramsE) ;  /* 0xffffffb028a47950 */ /* 0x000fec0003c3ffff */
.L_x_639:
        /* <DEDUP_REMOVED lines=9> */
.L_x_5288:


//--------------------- .text._ZN5flash32flash_fwd_splitkv_combine_kernelI23Flash_fwd_kernel_traitsILi32ELi64ELi256ELi4ELb0ELb0EN7cutlass10bfloat16_tE19Flash_kernel_traitsILi32ELi64ELi256ELi4ES3_EELi16ELi1ELb1EEEvNS_16Flash_fwd_paramsE --------------------------
	.section	.text._ZN5flash32flash_fwd_splitkv_combine_kernelI23Flash_fwd_kernel_traitsILi32ELi64ELi256ELi4ELb0ELb0EN7cutlass10bfloat16_tE19Flash_kernel_traitsILi32ELi64ELi256ELi4ES3_EELi16ELi1ELb1EEEvNS_16Flash_fwd_paramsE,"ax",@progbits
	.align	128
        .global         _ZN5flash32flash_fwd_splitkv_combine_kernelI23Flash_fwd_kernel_traitsILi32ELi64ELi256ELi4ELb0ELb0EN7cutlass10bfloat16_tE19Flash_kernel_traitsILi32ELi64ELi256ELi4ES3_EELi16ELi1ELb1EEEvNS_16Flash_fwd_paramsE
        .type           _ZN5flash32flash_fwd_splitkv_combine_kernelI23Flash_fwd_kernel_traitsILi32ELi64ELi256ELi4ELb0ELb0EN7cutlass10bfloat16_tE19Flash_kernel_traitsILi32ELi64ELi256ELi4ES3_EELi16ELi1ELb1EEEvNS_16Flash_fwd_paramsE,@function
        .size           _ZN5flash32flash_fwd_splitkv_combine_kernelI23Flash_fwd_kernel_traitsILi32ELi64ELi256ELi4ELb0ELb0EN7cutlass10bfloat16_tE19Flash_kernel_traitsILi32ELi64ELi256ELi4ES3_EELi16ELi1ELb1EEEvNS_16Flash_fwd_paramsE,(.L_x_5289 - _ZN5flash32flash_fwd_splitkv_combine_kernelI23Flash_fwd_kernel_traitsILi32ELi64ELi256ELi4ELb0ELb0EN7cutlass10bfloat16_tE19Flash_kernel_traitsILi32ELi64ELi256ELi4ES3_EELi16ELi1ELb1EEEvNS_16Flash_fwd_paramsE)
        .other          _ZN5flash32flash_fwd_splitkv_combine_kernelI23Flash_fwd_kernel_traitsILi32ELi64ELi256ELi4ELb0ELb0EN7cutlass10bfloat16_tE19Flash_kernel_traitsILi32ELi64ELi256ELi4ES3_EELi16ELi1ELb1EEEvNS_16Flash_fwd_paramsE,@"STO_CUDA_ENTRY STV_DEFAULT"
_ZN5flash32flash_fwd_splitkv_combine_kernelI23Flash_fwd_kernel_traitsILi32ELi64ELi256ELi4ELb0ELb0EN7cutlass10bfloat16_tE19Flash_kernel_traitsILi32ELi64ELi256ELi4ES3_EELi16ELi1ELb1EEEvNS_16Flash_fwd_paramsE:
.text._ZN5flash32flash_fwd_splitkv_combine_kernelI23Flash_fwd_kernel_traitsILi32ELi64ELi256ELi4ELb0ELb0EN7cutlass10bfloat16_tE19Flash_kernel_traitsILi32ELi64ELi256ELi4ES3_EELi16ELi1ELb1EEEvNS_16Flash_fwd_paramsE:
        /* <DEDUP_REMOVED lines=23> */
[----:B------:R-:W-:Y:S05]  /*0170*/  CALL.REL.NOINC `($__internal_13_$__cuda_sm20_div_s64) ;  /* 0x0000004400ec7944 */ /* 0x000fea0003c00000 */
[----:B------:R-:W-:Y:S02]  /*0180*/  MOV R8, R0 ;  /* 0x0000000000087202 */ /* 0x000fe40000000f00 */
[----:B------:R-:W-:Y:S01]  /*0190*/  MOV R9, R23 ;  /* 0x0000001700097202 */ /* 0x000fe20000000f00 */
[----:B------:R-:W-:Y:S06]  /*01a0*/  BRA `(.L_x_641) ;  /* 0x00000000004c7947 */ /* 0x000fec0003800000 */
.L_x_640:
        /* <DEDUP_REMOVED lines=19> */
.L_x_641:
        /* <DEDUP_REMOVED lines=13> */
[----:B------:R-:W-:Y:S05]  /*03b0*/  CALL.REL.NOINC `($__internal_13_$__cuda_sm20_div_s64) ;  /* 0x00000044005c7944 */ /* 0x000fea0003c00000 */
[----:B------:R-:W-:Y:S02]  /*03c0*/  MOV R10, R0 ;  /* 0x00000000000a7202 */ /* 0x000fe40000000f00 */
[----:B------:R-:W-:Y:S01]  /*03d0*/  MOV R11, R23 ;  /* 0x00000017000b7202 */ /* 0x000fe20000000f00 */
[----:B------:R-:W-:Y:S05]  /*03e0*/  BRA `(.L_x_644) ;  /* 0x00000000004c7947 */ /* 0x000fea0003800000 */
.L_x_643:
        /* <DEDUP_REMOVED lines=19> */
.L_x_644:
[----:B------:R-:W-:Y:S05]  /*0520*/  BSYNC B0 ;  /* 0x0000000000007941 */ /* 0x000fea0003800000 */
.L_x_642:
        /* <DEDUP_REMOVED lines=44> */
[----:B------:R-:W-:Y:S05]  /*07f0*/  BRA `(.L_x_647) ;  /* 0x00000000004c7947 */ /* 0x000fea0003800000 */
.L_x_646:
        /* <DEDUP_REMOVED lines=19> */
.L_x_647:
[----:B------:R-:W-:Y:S05]  /*0930*/  BSYNC B0 ;  /* 0x0000000000007941 */ /* 0x000fea0003800000 */
.L_x_645:
        /* <DEDUP_REMOVED lines=78> */
.L_x_649:
        /* <DEDUP_REMOVED lines=19> */
.L_x_650:
[----:B------:R-:W-:Y:S05]  /*0f50*/  BSYNC B0 ;  /* 0x0000000000007941 */ /* 0x000fea0003800000 */
.L_x_648:
        /* <DEDUP_REMOVED lines=43> */
.L_x_652:
        /* <DEDUP_REMOVED lines=20> */
.L_x_653:
[----:B------:R-:W-:Y:S05]  /*1350*/  BSYNC B0 ;  /* 0x0000000000007941 */ /* 0x000fea0003800000 */
.L_x_651:
        /* <DEDUP_REMOVED lines=72> */
.L_x_655:
[----:B------:R-:W-:Y:S05]  /*17e0*/  BSYNC B0 ;  /* 0x0000000000007941 */ /* 0x000fea0003800000 */
.L_x_654:
        /* <DEDUP_REMOVED lines=16> */
.L_x_657:
[----:B------:R-:W-:Y:S05]  /*18f0*/  BSYNC B0 ;  /* 0x0000000000007941 */ /* 0x000fea0003800000 */
.L_x_656:
        /* <DEDUP_REMOVED lines=141> */
.L_x_662:
        /* <DEDUP_REMOVED lines=23> */
.L_x_663:
[----:B------:R-:W-:Y:S05]  /*2340*/  BSYNC B0 ;  /* 0x0000000000007941 */ /* 0x000fea0003800000 */
.L_x_661:
        /* <DEDUP_REMOVED lines=22> */
.L_x_665:
        /* <DEDUP_REMOVED lines=22> */
.L_x_666:
[----:B------:R-:W-:Y:S05]  /*2610*/  BSYNC B0 ;  /* 0x0000000000007941 */ /* 0x000fea0003800000 */
.L_x_664:
        /* <DEDUP_REMOVED lines=22> */
.L_x_668:
        /* <DEDUP_REMOVED lines=22> */
.L_x_669:
[----:B------:R-:W-:Y:S05]  /*28e0*/  BSYNC B0 ;  /* 0x0000000000007941 */ /* 0x000fea0003800000 */
.L_x_667:
        /* <DEDUP_REMOVED lines=33> */
[----:B------:R-:W-:Y:S05]  /*2b00*/  CALL.REL.NOINC `($__internal_13_$__cuda_sm20_div_s64) ;  /* 0x0000001c00887944 */ /* 0x000fea0003c00000 */
        /* <DEDUP_REMOVED lines=11> */
.L_x_671:
        /* <DEDUP_REMOVED lines=23> */
.L_x_672:
[----:B------:R-:W-:Y:S05]  /*2d30*/  BSYNC B0 ;  /* 0x0000000000007941 */ /* 0x000fea0003800000 */
.L_x_670:
        /* <DEDUP_REMOVED lines=20> */
.L_x_674:
        /* <DEDUP_REMOVED lines=23> */
.L_x_675:
[----:B------:R-:W-:Y:S05]  /*2ff0*/  BSYNC B0 ;  /* 0x0000000000007941 */ /* 0x000fea0003800000 */
.L_x_673:
        /* <DEDUP_REMOVED lines=19> */
.L_x_677:
        /* <DEDUP_REMOVED lines=23> */
.L_x_678:
[----:B------:R-:W-:Y:S05]  /*32a0*/  BSYNC B0 ;  /* 0x0000000000007941 */ /* 0x000fea0003800000 */
.L_x_676:
        /* <DEDUP_REMOVED lines=26> */
[----:B------:R-:W-:Y:S05]  /*3450*/  CALL.REL.NOINC `($__internal_13_$__cuda_sm20_div_s64) ;  /* 0x0000001400347944 */ /* 0x000fea0003c00000 */
        /* <DEDUP_REMOVED lines=12> */
.L_x_680:
        /* <DEDUP_REMOVED lines=23> */
.L_x_681:
[----:B------:R-:W-:Y:S05]  /*3690*/  BSYNC B0 ;  /* 0x0000000000007941 */ /* 0x000fea0003800000 */
.L_x_679:
        /* <DEDUP_REMOVED lines=28> */
.L_x_683:
        /* <DEDUP_REMOVED lines=23> */
.L_x_684:
[----:B------:R-:W-:Y:S05]  /*39d0*/  BSYNC B0 ;  /* 0x0000000000007941 */ /* 0x000fea0003800000 */
.L_x_682:
        /* <DEDUP_REMOVED lines=21> */
.L_x_660:
[----:B------:R-:W-:Y:S02]  /*3b30*/  ULDC.64 UR4, c[0x0][0x2b0] ;  /* 0x0000ac0000047ab9 */ /* 0x000fe40000000a00 */
[----:B------:R-:W-:-:S04]  /*3b40*/  LEA R2, P0, R38, UR4, 0x2 ;  /* 0x0000000426027c11 */ /* 0x000fc8000f8010ff */
[----:B------:R-:W-:-:S05]  /*3b50*/  LEA.HI.X R3, R38, UR5, R39, 0x2, P0 ;  /* 0x0000000526037c11 */ /* 0x000fca00080f1427 */
[----:B------:R0:W-:Y:S04]  /*3b60*/  STG.E desc[UR8][R2.64], R29 ;  /* 0x0000001d02007986 */ /* 0x0001e8000c101908 */
.L_x_659:
[----:B------:R-:W-:Y:S05]  /*3b70*/  BSYNC B1 ;  /* 0x0000000000017941 */ /* 0x000fea0003800000 */
.L_x_658:
[----:B------:R-:W2:Y:S01]  /*3b80*/  LDC R14, c[0x0][0x3c4] ;  /* 0x0000f100ff0e7b82 */ /* 0x000ea20000000800 */
[----:B0-----:R-:W-:Y:S01]  /*3b90*/  LEA.HI R3, R26, R26, RZ, 0x1 ;  /* 0x0000001a1a037211 */ /* 0x001fe200078f08ff */
[----:B------:R-:W-:Y:S03]  /*3ba0*/  BSSY B0, `(.L_x_685) ;  /* 0x0000010000007945 */ /* 0x000fe60003800000 */
[----:B------:R-:W-:-:S05]  /*3bb0*/  LOP3.LUT R2, R3, 0xfffffffe, RZ, 0xc0, !PT ;  /* 0xfffffffe03027812 */ /* 0x000fca00078ec0ff */
[----:B------:R-:W-:-:S05]  /*3bc0*/  IMAD.IADD R2, R26, 0x1, -R2 ;  /* 0x000000011a027824 */ /* 0x000fca00078e0a02 */
[----:B--2---:R-:W-:-:S13]  /*3bd0*/  ISETP.GE.OR P3, PT, R2, R14, P3 ;  /* 0x0000000e0200720c */ /* 0x004fda0001f66670 */
        /* <DEDUP_REMOVED lines=12> */
.L_x_686:
[----:B------:R-:W-:Y:S05]  /*3ca0*/  BSYNC B0 ;  /* 0x0000000000007941 */ /* 0x000fea0003800000 */
.L_x_685:
[----:B------:R-:W-:Y:S01]  /*3cb0*/  BAR.SYNC.DEFER_BLOCKING 0x0 ;  /* 0x0000000000007b1d */ /* 0x000fe20000010000 */
[----:B------:R-:W-:Y:S01]  /*3cc0*/  ISETP.GE.AND P0, PT, R14, 0x1, PT ;  /* 0x000000010e00780c */ /* 0x000fe20003f06270 */
[----:B0-----:R-:W-:Y:S01]  /*3cd0*/  IMAD.MOV.U32 R0, RZ, RZ, RZ ;  /* 0x000000ffff007224 */ /* 0x001fe200078e00ff */
[----:B------:R-:W-:Y:S02]  /*3ce0*/  LEA.HI R16, R31, R26, RZ, 0x3 ;  /* 0x0000001a1f107211 */ /* 0x000fe400078f18ff */
[----:B------:R-:W-:Y:S01]  /*3cf0*/  CS2R R2, SRZ ;  /* 0x0000000000027805 */ /* 0x000fe2000001ff00 */
[----:B------:R-:W-:Y:S01]  /*3d00*/  IMAD.MOV.U32 R4, RZ, RZ, RZ ;  /* 0x000000ffff047224 */ /* 0x000fe200078e00ff */
[----:B------:R-:W-:Y:S02]  /*3d10*/  LOP3.LUT R18, R16, 0x3ffffff8, RZ, 0xc0, !PT ;  /* 0x3ffffff810127812 */ /* 0x000fe400078ec0ff */
[----:B------:R-:W-:-:S03]  /*3d20*/  SHF.R.S32.HI R16, RZ, 0x3, R16 ;  /* 0x00000003ff107819 */ /* 0x000fc60000011410 */
[----:B------:R-:W-:-:S04]  /*3d30*/  IMAD.IADD R18, R26, 0x1, -R18 ;  /* 0x000000011a127824 */ /* 0x000fc800078e0a12 */
        /* <DEDUP_REMOVED lines=13> */
[----:B-1----:R-:W-:-:S02]  /*3e10*/  CS2R R8, SRZ ;  /* 0x0000000000087805 */ /* 0x002fc4000001ff00 */
        /* <DEDUP_REMOVED lines=16> */
.L_x_689:
[----:B------:R-:W0:Y:S01]  /*3f20*/  LDS R5, [R6] ;  /* 0x0000000006057984 */ /* 0x000e220000000800 */
[-C--:B------:R-:W-:Y:S01]  /*3f30*/  @!P3 MOV R24, R17.reuse ;  /* 0x000000110018b202 */ /* 0x080fe20000000f00 */
[----:B------:R-:W-:Y:S01]  /*3f40*/  UIADD3 UR5, UR5, 0x4, URZ ;  /* 0x0000000405057890 */ /* 0x000fe2000fffe03f */
[-C--:B------:R-:W-:Y:S05]  /*3f50*/  @!P3 MOV R25, R22.reuse ;  /* 0x000000160019b202 */ /* 0x080fea0000000f00 */
[----:B------:R1:W0:Y:S01]  /*3f60*/  @!P3 LDG.E.128 R8, desc[UR8][R24.64] ;  /* 0x000000081808b981 */ /* 0x000222000c1e1d00 */
[----:B------:R-:W-:Y:S02]  /*3f70*/  PLOP3.LUT P3, PT, P0, PT, PT, 0x80, 0x0 ;  /* 0x000000000000781c */ /* 0x000fe4000076f070 */
[----:B------:R-:W-:Y:S02]  /*3f80*/  ISETP.LE.AND P2, PT, R14, UR5, PT ;  /* 0x000000050e007c0c */ /* 0x000fe4000bf43270 */
[C---:B-1----:R-:W-:Y:S04]  /*3f90*/  IADD3 R24, P1, R20.reuse, R17, RZ ;  /* 0x0000001114187210 */ /* 0x042fe80007f3e0ff */
[C---:B------:R-:W-:Y:S02]  /*3fa0*/  IADD3.X R25, R21.reuse, R22, RZ, P1, !PT ;  /* 0x0000001615197210 */ /* 0x040fe40000ffe4ff */
[C---:B------:R-:W-:Y:S04]  /*3fb0*/  IADD3 R22, P1, R20.reuse, R24, RZ ;  /* 0x0000001814167210 */ /* 0x040fe80007f3e0ff */
[----:B------:R-:W-:Y:S01]  /*3fc0*/  IADD3.X R23, R21, R25, RZ, P1, !PT ;  /* 0x0000001915177210 */ /* 0x000fe20000ffe4ff */
[C---:B0-----:R-:W-:Y:S01]  /*3fd0*/  FFMA.FTZ R4, R5.reuse, R8, R4 ;  /* 0x0000000805047223 */ /* 0x041fe20000010004 */
[C---:B------:R-:W-:Y:S01]  /*3fe0*/  FFMA.FTZ R3, R5.reuse, R9, R3 ;  /* 0x0000000905037223 */ /* 0x040fe20000010003 */
[C---:B------:R-:W-:Y:S01]  /*3ff0*/  FFMA.FTZ R2, R5.reuse, R10, R2 ;  /* 0x0000000a05027223 */ /* 0x040fe20000010002 */
[----:B------:R-:W-:Y:S02]  /*4000*/  FFMA.FTZ R0, R5, R11, R0 ;  /* 0x0000000b05007223 */ /* 0x000fe40000010000 */
[----:B------:R-:W0:Y:S04]  /*4010*/  LDS R5, [R6+0x44] ;  /* 0x0000440006057984 */ /* 0x000e280000000800 */
[----:B------:R-:W0:Y:S02]  /*4020*/  @!P3 LDG.E.128 R8, desc[UR8][R24.64] ;  /* 0x000000081808b981 */ /* 0x000e24000c1e1d00 */
[C---:B0-----:R-:W-:Y:S01]  /*4030*/  FFMA.FTZ R4, R5.reuse, R8, R4 ;  /* 0x0000000805047223 */ /* 0x041fe20000010004 */
[C---:B------:R-:W-:Y:S01]  /*4040*/  FFMA.FTZ R3, R5.reuse, R9, R3 ;  /* 0x0000000905037223 */ /* 0x040fe20000010003 */
[C---:B------:R-:W-:Y:S01]  /*4050*/  FFMA.FTZ R2, R5.reuse, R10, R2 ;  /* 0x0000000a05027223 */ /* 0x040fe20000010002 */
[----:B------:R-:W-:Y:S02]  /*4060*/  FFMA.FTZ R0, R5, R11, R0 ;  /* 0x0000000b05007223 */ /* 0x000fe40000010000 */
[----:B------:R-:W0:Y:S04]  /*4070*/  LDS R5, [R6+0x88] ;  /* 0x0000880006057984 */ /* 0x000e280000000800 */
[----:B------:R1:W0:Y:S02]  /*4080*/  @!P3 LDG.E.128 R8, desc[UR8][R22.64] ;  /* 0x000000081608b981 */ /* 0x000224000c1e1d00 */
[C---:B-1----:R-:W-:Y:S04]  /*4090*/  IADD3 R22, P1, R20.reuse, R22, RZ ;  /* 0x0000001614167210 */ /* 0x042fe80007f3e0ff */
[----:B------:R-:W-:Y:S02]  /*40a0*/  IADD3.X R23, R21, R23, RZ, P1, !PT ;  /* 0x0000001715177210 */ /* 0x000fe40000ffe4ff */
[----:B------:R-:W-:Y:S01]  /*40b0*/  IADD3 R17, P1, R20, R22, RZ ;  /* 0x0000001614117210 */ /* 0x000fe20007f3e0ff */
[C---:B0-----:R-:W-:Y:S01]  /*40c0*/  FFMA.FTZ R4, R5.reuse, R8, R4 ;  /* 0x0000000805047223 */ /* 0x041fe20000010004 */
[C---:B------:R-:W-:Y:S01]  /*40d0*/  FFMA.FTZ R3, R5.reuse, R9, R3 ;  /* 0x0000000905037223 */ /* 0x040fe20000010003 */
[C---:B------:R-:W-:Y:S01]  /*40e0*/  FFMA.FTZ R2, R5.reuse, R10, R2 ;  /* 0x0000000a05027223 */ /* 0x040fe20000010002 */
[----:B------:R-:W-:Y:S02]  /*40f0*/  FFMA.FTZ R0, R5, R11, R0 ;  /* 0x0000000b05007223 */ /* 0x000fe40000010000 */
[----:B------:R0:W1:Y:S04]  /*4100*/  LDS R5, [R6+0xcc] ;  /* 0x0000cc0006057984 */ /* 0x0000680000000800 */
[----:B------:R3:W1:Y:S01]  /*4110*/  @!P3 LDG.E.128 R8, desc[UR8][R22.64] ;  /* 0x000000081608b981 */ /* 0x000662000c1e1d00 */
[----:B0-----:R-:W-:Y:S02]  /*4120*/  IADD3 R6, R6, 0x110, RZ ;  /* 0x0000011006067810 */ /* 0x001fe40007ffe0ff */
[----:B---3--:R-:W-:Y:S01]  /*4130*/  IADD3.X R22, R21, R23, RZ, P1, !PT ;  /* 0x0000001715167210 */ /* 0x008fe20000ffe4ff */
[C---:B-1----:R-:W-:Y:S01]  /*4140*/  FFMA.FTZ R4, R5.reuse, R8, R4 ;  /* 0x0000000805047223 */ /* 0x042fe20000010004 */
[C---:B------:R-:W-:Y:S01]  /*4150*/  FFMA.FTZ R3, R5.reuse, R9, R3 ;  /* 0x0000000905037223 */ /* 0x040fe20000010003 */
[C---:B------:R-:W-:Y:S01]  /*4160*/  FFMA.FTZ R2, R5.reuse, R10, R2 ;  /* 0x0000000a05027223 */ /* 0x040fe20000010002 */
[----:B------:R-:W-:Y:S01]  /*4170*/  FFMA.FTZ R0, R5, R11, R0 ;  /* 0x0000000b05007223 */ /* 0x000fe20000010000 */
[----:B------:R-:W-:Y:S09]  /*4180*/  @!P2 BRA `(.L_x_689) ;  /* 0xfffffffc0064a947 */ /* 0x000ff2000383ffff */
.L_x_688:
[----:B--2---:R-:W-:-:S04]  /*4190*/  IADD3 R5, R13, -UR5, RZ ;  /* 0x800000050d057c10 */ /* 0x004fc8000fffe0ff */
[----:B------:R-:W-:-:S13]  /*41a0*/  ISETP.GT.AND P0, PT, R5, 0x1, PT ;  /* 0x000000010500780c */ /* 0x000fda0003f04270 */
[----:B------:R-:W-:Y:S05]  /*41b0*/  @!P0 BRA `(.L_x_690) ;  /* 0x0000000000608947 */ /* 0x000fea0003800000 */
[----:B------:R-:W-:Y:S01]  /*41c0*/  ISETP.GE.AND P0, PT, R16, R15, PT ;  /* 0x0000000f1000720c */ /* 0x000fe20003f06270 */
[----:B------:R-:W0:-:S12]  /*41d0*/  LDS R5, [R6] ;  /* 0x0000000006057984 */ /* 0x000e180000000800 */
[----:B------:R-:W-:Y:S02]  /*41e0*/  @!P0 MOV R24, R17 ;  /* 0x0000001100188202 */ /* 0x000fe40000000f00 */
[----:B------:R-:W-:-:S05]  /*41f0*/  @!P0 MOV R25, R22 ;  /* 0x0000001600198202 */ /* 0x000fca0000000f00 */
[----:B------:R1:W0:Y:S02]  /*4200*/  @!P0 LDG.E.128 R8, desc[UR8][R24.64] ;  /* 0x0000000818088981 */ /* 0x000224000c1e1d00 */
[----:B-1----:R-:W-:-:S04]  /*4210*/  IADD3 R24, P1, R20, R17, RZ ;  /* 0x0000001114187210 */ /* 0x002fc80007f3e0ff */
        /* <DEDUP_REMOVED lines=8> */
[----:B------:R-:W-:Y:S01]  /*42a0*/  PLOP3.LUT P4, PT, PT, PT, PT, 0x8, 0x0 ;  /* 0x000000000000781c */ /* 0x000fe20003f8e170 */
[----:B------:R0:W2:Y:S01]  /*42b0*/  LDS R5, [R6+0x44] ;  /* 0x0000440006057984 */ /* 0x0000a20000000800 */
[----:B------:R-:W-:Y:S01]  /*42c0*/  IADD3.X R22, R21, R25, RZ, P0, !PT ;  /* 0x0000001915167210 */ /* 0x000fe200007fe4ff */
[----:B------:R-:W-:Y:S01]  /*42d0*/  UIADD3 UR5, UR5, 0x1, URZ ;  /* 0x0000000105057890 */ /* 0x000fe2000fffe03f */
[----:B0-----:R-:W-:-:S04]  /*42e0*/  IADD3 R6, R6, 0x44, RZ ;  /* 0x0000004406067810 */ /* 0x001fc80007ffe0ff */
[----:B------:R-:W-:Y:S01]  /*42f0*/  IADD3 R6, R6, 0x44, RZ ;  /* 0x0000004406067810 */ /* 0x000fe20007ffe0ff */
[-C--:B--2---:R-:W-:Y:S01]  /*4300*/  FFMA.FTZ R4, R8, R5.reuse, R4 ;  /* 0x0000000508047223 */ /* 0x084fe20000010004 */
[-C--:B------:R-:W-:Y:S01]  /*4310*/  FFMA.FTZ R3, R9, R5.reuse, R3 ;  /* 0x0000000509037223 */ /* 0x080fe20000010003 */
[-C--:B------:R-:W-:Y:S01]  /*4320*/  FFMA.FTZ R2, R10, R5.reuse, R2 ;  /* 0x000000050a027223 */ /* 0x080fe20000010002 */
[----:B------:R-:W-:-:S07]  /*4330*/  FFMA.FTZ R0, R11, R5, R0 ;  /* 0x000000050b007223 */ /* 0x000fce0000010000 */
.L_x_690:
[----:B------:R-:W-:Y:S01]  /*4340*/  ISETP.GT.OR P4, PT, R13, UR5, P4 ;  /* 0x000000050d007c0c */ /* 0x000fe2000a784670 */
[----:B------:R-:W-:Y:S01]  /*4350*/  IMAD.MOV.U32 R23, RZ, RZ, R22 ;  /* 0x000000ffff177224 */ /* 0x000fe200078e0016 */
[----:B------:R-:W-:-:S11]  /*4360*/  MOV R22, R17 ;  /* 0x0000001100167202 */ /* 0x000fd60000000f00 */
[----:B------:R-:W-:Y:S05]  /*4370*/  @!P4 BRA `(.L_x_687) ;  /* 0x000000000028c947 */ /* 0x000fea0003800000 */
[----:B------:R-:W0:Y:S01]  /*4380*/  LDS R6, [R6] ;  /* 0x0000000006067984 */ /* 0x000e220000000800 */
[----:B------:R-:W-:Y:S01]  /*4390*/  ISETP.GE.AND P0, PT, R16, R15, PT ;  /* 0x0000000f1000720c */ /* 0x000fe20003f06270 */
[----:B------:R-:W-:-:S12]  /*43a0*/  BSSY B0, `(.L_x_691) ;  /* 0x0000003000007945 */ /* 0x000fd80003800000 */
[----:B------:R-:W-:Y:S05]  /*43b0*/  @P0 BRA `(.L_x_692) ;  /* 0x0000000000040947 */ /* 0x000fea0003800000 */
[----:B------:R1:W5:Y:S02]  /*43c0*/  LDG.E.128 R8, desc[UR8][R22.64] ;  /* 0x0000000816087981 */ /* 0x000364000c1e1d00 */
.L_x_692:
[----:B------:R-:W-:Y:S05]  /*43d0*/  BSYNC B0 ;  /* 0x0000000000007941 */ /* 0x000fea0003800000 */
.L_x_691:
[C---:B0----5:R-:W-:Y:S01]  /*43e0*/  FFMA.FTZ R4, R6.reuse, R8, R4 ;  /* 0x0000000806047223 */ /* 0x061fe20000010004 */
[C---:B------:R-:W-:Y:S01]  /*43f0*/  FFMA.FTZ R3, R6.reuse, R9, R3 ;  /* 0x0000000906037223 */ /* 0x040fe20000010003 */
[C---:B------:R-:W-:Y:S01]  /*4400*/  FFMA.FTZ R2, R6.reuse, R10, R2 ;  /* 0x0000000a06027223 */ /* 0x040fe20000010002 */
[----:B------:R-:W-:Y:S01]  /*4410*/  FFMA.FTZ R0, R6, R11, R0 ;  /* 0x0000000b06007223 */ /* 0x000fe20000010000 */
.L_x_687:
        /* <DEDUP_REMOVED lines=11> */
[----:B------:R-:W-:-:S02]  /*44d0*/  IMAD.MOV R10, RZ, RZ, -R10 ;  /* 0x000000ffff0a7224 */ /* 0x000fc400078e0a0a */
        /* <DEDUP_REMOVED lines=69> */
        .weak           $__internal_13_$__cuda_sm20_div_s64
        .type           $__internal_13_$__cuda_sm20_div_s64,@function
        .size           $__internal_13_$__cuda_sm20_div_s64,(.L_x_5289 - $__internal_13_$__cuda_sm20_div_s64)
$__internal_13_$__cuda_sm20_div_s64:
        /* <DEDUP_REMOVED lines=83> */
[----:B------:R-:W-:Y:S06]  /*4e60*/  RET.REL.NODEC R20 `(_ZN5flash32flash_fwd_splitkv_combine_kernelI23Flash_fwd_kernel_traitsILi32ELi64ELi256ELi4ELb0ELb0EN7cutlass10bfloat16_tE19Flash_kernel_traitsILi32ELi64ELi256ELi4ES3_EELi16ELi1ELb1EEEvNS_16Flash_fwd_paramsE) ;  /* 0xffffffb014647950 */ /* 0x000fec0003c3ffff */
.L_x_693:
        /* <DEDUP_REMOVED lines=9> */
.L_x_5289:


//--------------------- .text._ZN5flash24flash_fwd_splitkv_kernelI23Flash_fwd_kernel_traitsILi32ELi64ELi256ELi4ELb0ELb0EN7cutlass10bfloat16_tE19Flash_kernel_traitsILi32ELi64ELi256ELi4ES3_EELb1ELb0ELb0ELb0ELb0ELb0ELb0ELb0EEEvNS_16Flash_fwd_paramsE --------------------------
	.section	.text._ZN5flash24flash_fwd_splitkv_kernelI23Flash_fwd_kernel_traitsILi32ELi64ELi256ELi4ELb0ELb0EN7cutlass10bfloat16_tE19Flash_kernel_traitsILi32ELi64ELi256ELi4ES3_EELb1ELb0ELb0ELb0ELb0ELb0ELb0ELb0EEEvNS_16Flash_fwd_paramsE,"ax",@progbits
	.align	128
        .global         _ZN5flash24flash_fwd_splitkv_kernelI23Flash_fwd_kernel_traitsILi32ELi64ELi256ELi4ELb0ELb0EN7cutlass10bfloat16_tE19Flash_kernel_traitsILi32ELi64ELi256ELi4ES3_EELb1ELb0ELb0ELb0ELb0ELb0ELb0ELb0EEEvNS_16Flash_fwd_paramsE
        .type           _ZN5flash24flash_fwd_splitkv_kernelI23Flash_fwd_kernel_traitsILi32ELi64ELi256ELi4ELb0ELb0EN7cutlass10bfloat16_tE19Flash_kernel_traitsILi32ELi64ELi256ELi4ES3_EELb1ELb0ELb0ELb0ELb0ELb0ELb0ELb0EEEvNS_16Flash_fwd_paramsE,@function
        .size           _ZN5flash24flash_fwd_splitkv_kernelI23Flash_fwd_kernel_traitsILi32ELi64ELi256ELi4ELb0ELb0EN7cutlass10bfloat16_tE19Flash_kernel_traitsILi32ELi64ELi256ELi4ES3_EELb1ELb0ELb0ELb0ELb0ELb0ELb0ELb0EEEvNS_16Flash_fwd_paramsE,(.L_x_5318 - _ZN5flash24flash_fwd_splitkv_kernelI23Flash_fwd_kernel_traitsILi32ELi64ELi256ELi4ELb0ELb0EN7cutlass10bfloat16_tE19Flash_kernel_traitsILi32ELi64ELi256ELi4ES3_EELb1ELb0ELb0ELb0ELb0ELb0ELb0ELb0EEEvNS_16Flash_fwd_paramsE)
        .other          _ZN5flash24flash_fwd_splitkv_kernelI23Flash_fwd_kernel_traitsILi32ELi64ELi256ELi4ELb0ELb0EN7cutlass10bfloat16_tE19Flash_kernel_traitsILi32ELi64ELi256ELi4ES3_EELb1ELb0ELb0ELb0ELb0ELb0ELb0ELb0EEEvNS_16Flash_fwd_paramsE,@"STO_CUDA_ENTRY STV_DEFAULT"
_ZN5flash24flash_fwd_splitkv_kernelI23Flash_fwd_kernel_traitsILi32ELi64ELi256ELi4ELb0ELb0EN7cutlass10bfloat16_tE19Flash_kernel_traitsILi32ELi64ELi256ELi4ES3_EELb1ELb0ELb0ELb0ELb0ELb0ELb0ELb0EEEvNS_16Flash_fwd_paramsE:
.text._ZN5flash24flash_fwd_splitkv_kernelI23Flash_fwd_kernel_traitsILi32ELi64ELi256ELi4ELb0ELb0EN7cutlass10bfloat16_tE19Flash_kernel_traitsILi32ELi64ELi256ELi4ES3_EELb1ELb0ELb0ELb0ELb0ELb0ELb0ELb0EEEvNS_16Flash_fwd_paramsE:
[----:B------:R-:W-:Y:S08]  /*0000*/  LDC R1, c[0x0][0x28] ;  /* 0x00000a00ff017b82 */ /* 0x000ff00000000800 */
[----:B------:R-:W1:Y:S01]  /*0010*/  LDC.64 R4, c[0x0][0x2f0] ;  /* 0x0000bc00ff047b82 */ /* 0x000e620000000a00 */
[----:B------:R-:W2:Y:S01]  /*0020*/  S2R R13, SR_CTAID.Y ;  /* 0x00000000000d7919 */ /* 0x000ea20000002600 */
[----:B------:R-:W-:Y:S01]  /*0030*/  IMAD.MOV.U32 R224, RZ, RZ, -0x1 ;  /* 0xffffffffffe07424 */ /* 0x000fe200078e00ff */
[----:B------:R-:W-:-:S05]  /*0040*/  ULDC.64 UR10, c[0x0][0x208] ;  /* 0x00008200000a7ab9 */ /* 0x000fca0000000a00 */
[----:B------:R-:W3:Y:S08]  /*0050*/  LDC.64 R2, c[0x0][0x300] ;  /* 0x0000c000ff027b82 */ /* 0x000ef00000000a00 */
[----:B------:R-:W2:Y:S01]  /*0060*/  LDC.64 R6, c[0x0][0x2f0] ;  /* 0x0000bc00ff067b82 */ /* 0x000ea20000000a00 */
[----:B-1----:R-:W-:-:S07]  /*0070*/  ISETP.NE.U32.AND P2, PT, R4, RZ, PT ;  /* 0x000000ff0400720c */ /* 0x002fce0003f45070 */
[----:B------:R-:W1:Y:S01]  /*0080*/  LDC.U8 R0, c[0x0][0x3c2] ;  /* 0x0000f080ff007b82 */ /* 0x000e620000000000 */
[----:B------:R-:W-:Y:S02]  /*0090*/  ISETP.NE.AND.EX P2, PT, R5, RZ, PT, P2 ;  /* 0x000000ff0500720c */ /* 0x000fe40003f45320 */
[----:B---3--:R-:W-:-:S04]  /*00a0*/  ISETP.NE.U32.AND P1, PT, R2, RZ, PT ;  /* 0x000000ff0200720c */ /* 0x008fc80003f25070 */
[----:B------:R-:W-:Y:S01]  /*00b0*/  ISETP.NE.AND.EX P1, PT, R3, RZ, PT, P1 ;  /* 0x000000ff0300720c */ /* 0x000fe20003f25310 */
[----:B------:R-:W-:Y:S01]  /*00c0*/  IMAD.MOV.U32 R10, RZ, RZ, RZ ;  /* 0x000000ffff0a7224 */ /* 0x000fe200078e00ff */
[----:B------:R-:W3:Y:S01]  /*00d0*/  LDC.64 R2, c[0x0][0x2f8] ;  /* 0x0000be00ff027b82 */ /* 0x000ee20000000a00 */
[----:B--2---:R-:W-:-:S05]  /*00e0*/  IMAD.WIDE R8, R13, 0x4, R6 ;  /* 0x000000040d087825 */ /* 0x004fca00078e0206 */
[----:B------:R-:W2:Y:S02]  /*00f0*/  @P2 LDG.E R224, desc[UR10][R8.64] ;  /* 0x0000000a08e02981 */ /* 0x000ea4000c1e1900 */
[----:B------:R-:W4:Y:S02]  /*0100*/  LDC.64 R6, c[0x0][0x2f8] ;  /* 0x0000be00ff067b82 */ /* 0x000f240000000a00 */
[----:B------:R4:W2:Y:S06]  /*0110*/  @P2 LDG.E R227, desc[UR10][R8.64+0x4] ;  /* 0x0000040a08e32981 */ /* 0x0008ac000c1e1900 */
[----:B------:R-:W1:Y:S02]  /*0120*/  @P1 LDC.64 R4, c[0x0][0x300] ;  /* 0x0000c000ff041b82 */ /* 0x000e640000000a00 */
[----:B-1----:R-:W-:-:S05]  /*0130*/  @P1 IMAD.WIDE R4, R13, 0x4, R4 ;  /* 0x000000040d041825 */ /* 0x002fca00078e0204 */
[----:B------:R1:W5:Y:S01]  /*0140*/  @P1 LDG.E R10, desc[UR10][R4.64] ;  /* 0x0000000a040a1981 */ /* 0x000362000c1e1900 */
[----:B------:R-:W-:Y:S02]  /*0150*/  ISETP.NE.AND P3, PT, R0, RZ, PT ;  /* 0x000000ff0000720c */ /* 0x000fe40003f65270 */
[----:B---3--:R-:W-:-:S04]  /*0160*/  ISETP.EQ.U32.AND P0, PT, R2, RZ, PT ;  /* 0x000000ff0200720c */ /* 0x008fc80003f02070 */
[----:B------:R-:W-:Y:S01]  /*0170*/  ISETP.EQ.OR.EX P0, PT, R3, RZ, !P3, P0 ;  /* 0x000000ff0300720c */ /* 0x000fe20005f02700 */
[----:B------:R-:W-:Y:S02]  /*0180*/  IMAD.MOV.U32 R12, RZ, RZ, -0x1 ;  /* 0xffffffffff0c7424 */ /* 0x000fe400078e00ff */
[----:B----4-:R-:W-:Y:S01]  /*0190*/  IMAD.WIDE R6, R13, 0x4, R6 ;  /* 0x000000040d067825 */ /* 0x010fe200078e0206 */
[----:B------:R-:W3:Y:S01]  /*01a0*/  S2R R11, SR_CTAID.X ;  /* 0x00000000000b7919 */ /* 0x000ee20000002500 */
[----:B------:R-:W4:Y:S08]  /*01b0*/  S2R R9, SR_CTAID.Z ;  /* 0x0000000000097919 */ /* 0x000f300000002700 */
[----:B------:R1:W5:Y:S01]  /*01c0*/  @!P0 LDG.E R12, desc[UR10][R6.64] ;  /* 0x0000000a060c8981 */ /* 0x000362000c1e1900 */
[----:B------:R-:W-:-:S04]  /*01d0*/  ISETP.NE.U32.AND P0, PT, R2, RZ, PT ;  /* 0x000000ff0200720c */ /* 0x000fc80003f05070 */
[----:B------:R-:W-:Y:S01]  /*01e0*/  ISETP.NE.AND.EX P0, PT, R3, RZ, PT, P0 ;  /* 0x000000ff0300720c */ /* 0x000fe20003f05300 */
[----:B--2---:R-:W-:-:S06]  /*01f0*/  @P2 IMAD.IADD R227, R227, 0x1, -R224 ;  /* 0x00000001e3e32824 */ /* 0x004fcc00078e0ae0 */
[----:B------:R-:W2:Y:S06]  /*0200*/  @!P2 LDC R227, c[0x0][0x2c4] ;  /* 0x0000b100ffe3ab82 */ /* 0x000eac0000000800 */
[----:B-1-34-:R-:W-:Y:S05]  /*0210*/  @!P0 BRA `(.L_x_694) ;  /* 0x0000000000108947 */ /* 0x01afea0003800000 */
[----:B------:R-:W3:Y:S02]  /*0220*/  @P3 LDG.E R4, desc[UR10][R6.64+0x4] ;  /* 0x0000040a06043981 */ /* 0x000ee4000c1e1900 */
[----:B---3-5:R-:W-:-:S06]  /*0230*/  @P3 IADD3 R4, R4, -R12, RZ ;  /* 0x8000000c04043210 */ /* 0x028fcc0007ffe0ff */
[----:B------:R3:W5:Y:S01]  /*0240*/  @!P3 LDG.E R4, desc[UR10][R6.64] ;  /* 0x0000000a0604b981 */ /* 0x000762000c1e1900 */
[----:B------:R-:W-:Y:S05]  /*0250*/  BRA `(.L_x_695) ;  /* 0x0000000000047947 */ /* 0x000fea0003800000 */
.L_x_694:
[----:B------:R-:W1:Y:S02]  /*0260*/  LDC R4, c[0x0][0x2c8] ;  /* 0x0000b200ff047b82 */ /* 0x000e640000000800 */
.L_x_695:
[----:B------:R-:W4:Y:S02]  /*0270*/  LDC.64 R2, c[0x0][0x308] ;  /* 0x0000c200ff027b82 */ /* 0x000f240000000a00 */
[----:B----4-:R-:W-:-:S04]  /*0280*/  ISETP.NE.U32.AND P1, PT, R2, RZ, PT ;  /* 0x000000ff0200720c */ /* 0x010fc80003f25070 */
[----:B------:R-:W-:-:S13]  /*0290*/  ISETP.NE.AND.EX P1, PT, R3, RZ, PT, P1 ;  /* 0x000000ff0300720c */ /* 0x000fda0003f25310 */
[----:B------:R-:W4:Y:S01]  /*02a0*/  @P1 LDC.64 R2, c[0x0][0x308] ;  /* 0x0000c200ff021b82 */ /* 0x000f220000000a00 */
[----:B------:R-:W-:-:S07]  /*02b0*/  IMAD.SHL.U32 R204, R11, 0x40, RZ ;  /* 0x000000400bcc7824 */ /* 0x000fce00078e00ff */
[----:B------:R-:W1:Y:S01]  /*02c0*/  @!P1 LDC R5, c[0x0][0x2cc] ;  /* 0x0000b300ff059b82 */ /* 0x000e620000000800 */
[----:B--2---:R-:W-:Y:S01]  /*02d0*/  ISETP.GT.AND P0, PT, R227, R204, PT ;  /* 0x000000cce300720c */ /* 0x004fe20003f04270 */
[----:B----4-:R-:W-:-:S05]  /*02e0*/  @P1 IMAD.WIDE R2, R13, 0x4, R2 ;  /* 0x000000040d021825 */ /* 0x010fca00078e0202 */
[----:B------:R2:W5:Y:S01]  /*02f0*/  @P1 LDG.E R195, desc[UR10][R2.64] ;  /* 0x0000000a02c31981 */ /* 0x000562000c1e1900 */
[----:B------:R-:W4:Y:S06]  /*0300*/  @!P1 LDC.64 R2, c[0x0][0x318] ;  /* 0x0000c600ff029b82 */ /* 0x000f2c0000000a00 */
[----:B-12---:R-:W-:Y:S05]  /*0310*/  @!P0 EXIT ;  /* 0x000000000000894d */ /* 0x006fea0003800000 */
[----:B------:R-:W1:Y:S01]  /*0320*/  LDC R0, c[0x0][0x398] ;  /* 0x0000e600ff007b82 */ /* 0x000e620000000800 */
[----:B----4-:R-:W-:Y:S01]  /*0330*/  @!P1 ISETP.NE.U32.AND P0, PT, R2, RZ, PT ;  /* 0x000000ff0200920c */ /* 0x010fe20003f05070 */
[----:B-----5:R-:W-:Y:S01]  /*0340*/  @P1 IMAD.IADD R195, R195, 0x1, -R10 ;  /* 0x00000001c3c31824 */ /* 0x020fe200078e0a0a */
[----:B------:R-:W-:Y:S01]  /*0350*/  ULDC UR5, c[0x0][0x2c8] ;  /* 0x0000b20000057ab9 */ /* 0x000fe20000000800 */
[----:B------:R-:W2:Y:S01]  /*0360*/  S2R R196, SR_TID.X ;  /* 0x0000000000c47919 */ /* 0x000ea20000002100 */
[----:B------:R-:W-:Y:S01]  /*0370*/  @!P1 ISETP.NE.AND.EX P0, PT, R3, RZ, PT, P0 ;  /* 0x000000ff0300920c */ /* 0x000fe20003f05300 */
[----:B------:R-:W-:Y:S01]  /*0380*/  UIADD3 UR5, UR5, 0xff, URZ ;  /* 0x000000ff05057890 */ /* 0x000fe2000fffe03f */
[----:B------:R-:W-:Y:S02]  /*0390*/  IADD3 R3, -R227, 0x13f, R204 ;  /* 0x0000013fe3037810 */ /* 0x000fe40007ffe1cc */
[----:B------:R-:W-:Y:S01]  /*03a0*/  @!P1 SEL R5, R5, RZ, P0 ;  /* 0x000000ff05059207 */ /* 0x000fe20000000000 */
[----:B------:R-:W-:-:S03]  /*03b0*/  USHF.R.S32.HI UR4, URZ, 0x1f, UR5 ;  /* 0x0000001f3f047899 */ /* 0x000fc60008011405 */
[----:B------:R-:W-:Y:S01]  /*03c0*/  @!P1 IADD3 R195, R5, R4, -R10 ;  /* 0x0000000405c39210 */ /* 0x000fe20007ffe80a */
[----:B------:R-:W-:-:S04]  /*03d0*/  ULEA.HI UR4, UR4, UR5, URZ, 0x8 ;  /* 0x0000000504047291 */ /* 0x000fc8000f8f403f */
[----:B------:R-:W-:Y:S01]  /*03e0*/  VIADD R5, R195, 0xff ;  /* 0x000000ffc3057836 */ /* 0x000fe20000000000 */
[----:B------:R-:W-:-:S04]  /*03f0*/  USHF.R.S32.HI UR4, URZ, 0x8, UR4 ;  /* 0x000000083f047899 */ /* 0x000fc80008011404 */
[----:B------:R-:W-:Y:S02]  /*0400*/  SHF.R.S32.HI R4, RZ, 0x1f, R5 ;  /* 0x0000001fff047819 */ /* 0x000fe40000011405 */
[----:B-1----:R-:W-:Y:S02]  /*0410*/  IADD3 R3, R3, R0, R195 ;  /* 0x0000000003037210 */ /* 0x002fe40007ffe0c3 */
[----:B------:R-:W-:Y:S02]  /*0420*/  LEA.HI R4, R4, R5, RZ, 0x8 ;  /* 0x0000000504047211 */ /* 0x000fe400078f40ff */
[----:B------:R-:W-:Y:S02]  /*0430*/  SHF.R.S32.HI R2, RZ, 0x1f, R3 ;  /* 0x0000001fff027819 */ /* 0x000fe40000011403 */
[----:B------:R-:W-:Y:S02]  /*0440*/  SHF.R.S32.HI R4, RZ, 0x8, R4 ;  /* 0x00000008ff047819 */ /* 0x000fe40000011404 */
[----:B------:R-:W-:-:S04]  /*0450*/  LEA.HI R2, R2, R3, RZ, 0x8 ;  /* 0x0000000302027211 */ /* 0x000fc800078f40ff */
[----:B------:R-:W-:-:S04]  /*0460*/  SHF.R.S32.HI R2, RZ, 0x8, R2 ;  /* 0x00000008ff027819 */ /* 0x000fc80000011402 */
[----:B------:R-:W-:-:S04]  /*0470*/  VIMNMX3 R194, R4, UR4, R2, PT ;  /* 0x0000000404c27c0f */ /* 0x000fc8000b800102 */
[----:B------:R-:W-:-:S13]  /*0480*/  ISETP.GT.AND P0, PT, R194, RZ, PT ;  /* 0x000000ffc200720c */ /* 0x000fda0003f04270 */
[----:B--2---:R-:W-:Y:S05]  /*0490*/  @P0 BRA `(.L_x_696) ;  /* 0x00000004004c0947 */ /* 0x004fea0003800000 */
[----:B------:R-:W-:Y:S01]  /*04a0*/  ISETP.NE.AND P0, PT, R224, -0x1, PT ;  /* 0xffffffffe000780c */ /* 0x000fe20003f05270 */
[----:B------:R-:W1:Y:S01]  /*04b0*/  LDC.64 R4, c[0x0][0x298] ;  /* 0x0000a600ff047b82 */ /* 0x000e620000000a00 */
[----:B------:R-:W-:Y:S01]  /*04c0*/  SHF.R.S32.HI R0, RZ, 0x1f, R196 ;  /* 0x0000001fff007819 */ /* 0x000fe200000114c4 */
[----:B------:R-:W-:Y:S01]  /*04d0*/  ULDC UR4, c[0x0][0x2d0] ;  /* 0x0000b40000047ab9 */ /* 0x000fe20000000800 */
[----:B------:R-:W-:Y:S01]  /*04e0*/  IMAD.IADD R227, R227, 0x1, -R204 ;  /* 0x00000001e3e37824 */ /* 0x000fe200078e0acc */
[----:B------:R-:W-:Y:S01]  /*04f0*/  ULDC UR6, c[0x0][0x270] ;  /* 0x00009c0000067ab9 */ /* 0x000fe20000000800 */
[----:B------:R-:W-:Y:S01]  /*0500*/  LEA.HI R0, R0, R196, RZ, 0x2 ;  /* 0x000000c400007211 */ /* 0x000fe200078f10ff */
[----:B------:R-:W-:Y:S01]  /*0510*/  ULDC UR5, c[0x0][0x2c4] ;  /* 0x0000b10000057ab9 */ /* 0x000fe20000000800 */
[----:B------:R-:W-:Y:S02]  /*0520*/  BSSY B0, `(.L_x_697) ;  /* 0x0000031000007945 */ /* 0x000fe40003800000 */
[----:B---3--:R-:W-:-:S02]  /*0530*/  LOP3.LUT R7, R0, 0xfffffffc, RZ, 0xc0, !PT ;  /* 0xfffffffc00077812 */ /* 0x008fc400078ec0ff */
[----:B------:R-:W-:Y:S01]  /*0540*/  SHF.R.S32.HI R0, RZ, 0x2, R0 ;  /* 0x00000002ff007819 */ /* 0x000fe20000011400 */
[----:B------:R-:W2:Y:S01]  /*0550*/  @!P0 LDC.64 R2, c[0x0][0x290] ;  /* 0x0000a400ff028b82 */ /* 0x000ea20000000a00 */
[----:B------:R-:W-:Y:S01]  /*0560*/  @!P0 SHF.R.S32.HI R6, RZ, 0x1f, R13 ;  /* 0x0000001fff068819 */ /* 0x000fe2000001140d */
[----:B------:R-:W-:Y:S01]  /*0570*/  IMAD.IADD R196, R196, 0x1, -R7 ;  /* 0x00000001c4c47824 */ /* 0x000fe200078e0a07 */
[----:B------:R-:W-:-:S04]  /*0580*/  IADD3 R7, R0, 0x20, RZ ;  /* 0x0000002000077810 */ /* 0x000fc80007ffe0ff */
[----:B------:R-:W-:-:S04]  /*0590*/  ISETP.NE.AND P3, PT, R196, RZ, PT ;  /* 0x000000ffc400720c */ /* 0x000fc80003f65270 */
[----:B------:R-:W-:Y:S01]  /*05a0*/  ISETP.GE.OR P3, PT, R0, R227, P3 ;  /* 0x000000e30000720c */ /* 0x000fe20001f66670 */
[----:B-1----:R-:W-:-:S04]  /*05b0*/  @P0 IMAD.WIDE.U32 R10, R224, R4, RZ ;  /* 0x00000004e00a0225 */ /* 0x002fc800078e00ff */
[----:B------:R-:W-:Y:S02]  /*05c0*/  @P0 IMAD R224, R224, R5, R11 ;  /* 0x00000005e0e00224 */ /* 0x000fe400078e020b */
[-C--:B--2---:R-:W-:Y:S02]  /*05d0*/  @!P0 IMAD R6, R6, R2.reuse, RZ ;  /* 0x0000000206068224 */ /* 0x084fe400078e02ff */
[----:B------:R-:W-:Y:S01]  /*05e0*/  @!P0 IMAD.WIDE.U32 R14, R13, R2, RZ ;  /* 0x000000020d0e8225 */ /* 0x000fe200078e00ff */
[----:B------:R-:W-:-:S03]  /*05f0*/  SHF.R.S32.HI R2, RZ, 0x1f, R204 ;  /* 0x0000001fff027819 */ /* 0x000fc600000114cc */
[----:B------:R-:W-:Y:S02]  /*0600*/  @!P0 IMAD R3, R13, R3, R6 ;  /* 0x000000030d038224 */ /* 0x000fe400078e0206 */
[----:B------:R-:W-:Y:S02]  /*0610*/  @P0 IMAD.MOV.U32 R6, RZ, RZ, R10 ;  /* 0x000000ffff060224 */ /* 0x000fe400078e000a */
[----:B------:R-:W-:Y:S02]  /*0620*/  IMAD.SHL.U32 R10, R196, 0x8, RZ ;  /* 0x00000008c40a7824 */ /* 0x000fe400078e00ff */
[-C--:B------:R-:W-:Y:S02]  /*0630*/  IMAD R2, R2, R4.reuse, RZ ;  /* 0x0000000402027224 */ /* 0x080fe400078e02ff */
[----:B------:R-:W-:Y:S01]  /*0640*/  @!P0 IMAD.MOV.U32 R6, RZ, RZ, R14 ;  /* 0x000000ffff068224 */ /* 0x000fe200078e000e */
[----:B------:R-:W-:Y:S01]  /*0650*/  SHF.R.S32.HI R11, RZ, 0x1f, R10 ;  /* 0x0000001fff0b7819 */ /* 0x000fe2000001140a */
[----:B------:R-:W-:Y:S01]  /*0660*/  IMAD R2, R204, R5, R2 ;  /* 0x00000005cc027224 */ /* 0x000fe200078e0202 */
[----:B------:R-:W-:Y:S01]  /*0670*/  ISETP.GE.AND P1, PT, R10, UR4, PT ;  /* 0x000000040a007c0c */ /* 0x000fe2000bf26270 */
[----:B------:R-:W-:Y:S01]  /*0680*/  @!P0 IMAD.IADD R224, R15, 0x1, R3 ;  /* 0x000000010fe08824 */ /* 0x000fe200078e0203 */
[CC--:B------:R-:W-:Y:S01]  /*0690*/  ISETP.GE.AND P0, PT, R7.reuse, R227.reuse, PT ;  /* 0x000000e30700720c */ /* 0x0c0fe20003f06270 */
[----:B------:R-:W-:Y:S01]  /*06a0*/  IMAD.WIDE.U32 R10, R204, R4, R10 ;  /* 0x00000004cc0a7225 */ /* 0x000fe200078e000a */
[----:B------:R-:W-:-:S02]  /*06b0*/  ISETP.GE.OR P4, PT, R7, R227, P1 ;  /* 0x000000e30700720c */ /* 0x000fc40000f86670 */
[--C-:B------:R-:W-:Y:S01]  /*06c0*/  SHF.R.S32.HI R3, RZ, 0x1f, R9.reuse ;  /* 0x0000001fff037819 */ /* 0x100fe20000011409 */
[----:B------:R-:W-:Y:S01]  /*06d0*/  IMAD R13, R13, UR6, R9 ;  /* 0x000000060d0d7c24 */ /* 0x000fe2000f8e0209 */
[----:B------:R-:W-:-:S03]  /*06e0*/  IADD3 R6, P2, R6, R10, RZ ;  /* 0x0000000a06067210 */ /* 0x000fc60007f5e0ff */
[----:B------:R-:W-:Y:S01]  /*06f0*/  IMAD R13, R13, UR5, R204 ;  /* 0x000000050d0d7c24 */ /* 0x000fe2000f8e02cc */
[----:B------:R-:W-:Y:S01]  /*0700*/  IADD3.X R7, R224, R11, R2, P2, !PT ;  /* 0x0000000be0077210 */ /* 0x000fe200017fe402 */
[----:B------:R-:W-:Y:S01]  /*0710*/  ULDC.64 UR4, c[0x0][0x2a0] ;  /* 0x0000a80000047ab9 */ /* 0x000fe20000000a00 */
[----:B------:R-:W-:Y:S01]  /*0720*/  ISETP.GE.OR P2, PT, R0, R227, P1 ;  /* 0x000000e30000720c */ /* 0x000fe20000f46670 */
[----:B------:R-:W-:Y:S01]  /*0730*/  IMAD R3, R3, UR4, RZ ;  /* 0x0000000403037c24 */ /* 0x000fe2000f8e02ff */
[----:B------:R-:W-:-:S03]  /*0740*/  IADD3 R2, P1, R13, R0, RZ ;  /* 0x000000000d027210 */ /* 0x000fc60007f3e0ff */
[C---:B------:R-:W-:Y:S02]  /*0750*/  IMAD R3, R9.reuse, UR5, R3 ;  /* 0x0000000509037c24 */ /* 0x040fe4000f8e0203 */
[----:B------:R-:W-:Y:S01]  /*0760*/  IMAD.WIDE.U32 R8, R9, UR4, R6 ;  /* 0x0000000409087c25 */ /* 0x000fe2000f8e0006 */
[----:B------:R-:W-:-:S04]  /*0770*/  SHF.R.S32.HI R6, RZ, 0x1f, R0 ;  /* 0x0000001fff067819 */ /* 0x000fc80000011400 */
[----:B------:R-:W-:Y:S01]  /*0780*/  IADD3 R11, R9, R3, RZ ;  /* 0x00000003090b7210 */ /* 0x000fe20007ffe0ff */
[----:B------:R-:W-:Y:S06]  /*0790*/  @P2 BRA `(.L_x_698) ;  /* 0x0000000000242947 */ /* 0x000fec0003800000 */
[----:B------:R-:W-:Y:S01]  /*07a0*/  MOV R10, R8 ;  /* 0x00000008000a7202 */ /* 0x000fe20000000f00 */
[----:B------:R-:W-:Y:S01]  /*07b0*/  IMAD R3, R6, R4, RZ ;  /* 0x0000000406037224 */ /* 0x000fe200078e02ff */
[----:B------:R-:W-:-:S03]  /*07c0*/  ULDC.64 UR4, c[0x0][0x280] ;  /* 0x0000a00000047ab9 */ /* 0x000fc60000000a00 */
[----:B------:R-:W-:-:S04]  /*07d0*/  IMAD.WIDE.U32 R14, R0, R4, R10 ;  /* 0x00000004000e7225 */ /* 0x000fc800078e000a */
[----:B------:R-:W-:Y:S01]  /*07e0*/  IMAD R3, R0, R5, R3 ;  /* 0x0000000500037224 */ /* 0x000fe200078e0203 */
[----:B------:R-:W-:-:S04]  /*07f0*/  LEA R16, P2, R14, UR4, 0x1 ;  /* 0x000000040e107c11 */ /* 0x000fc8000f8408ff */
[----:B------:R-:W-:-:S04]  /*0800*/  IADD3 R3, R15, R3, RZ ;  /* 0x000000030f037210 */ /* 0x000fc80007ffe0ff */
[----:B------:R-:W-:-:S05]  /*0810*/  LEA.HI.X R17, R14, UR5, R3, 0x1, P2 ;  /* 0x000000050e117c11 */ /* 0x000fca00090f0c03 */
[----:B------:R1:W-:Y:S02]  /*0820*/  STG.E.128 desc[UR10][R16.64], RZ ;  /* 0x000000ff10007986 */ /* 0x0003e4000c101d0a */
.L_x_698:
[----:B------:R-:W-:Y:S05]  /*0830*/  BSYNC B0 ;  /* 0x0000000000007941 */ /* 0x000fea0003800000 */
.L_x_697:
[----:B------:R-:W-:Y:S04]  /*0840*/  BSSY B0, `(.L_x_699) ;  /* 0x000000d000007945 */ /* 0x000fe80003800000 */
[----:B------:R-:W-:Y:S05]  /*0850*/  @P4 BRA `(.L_x_700) ;  /* 0x00000000002c4947 */ /* 0x000fea0003800000 */
[----:B------:R-:W-:Y:S01]  /*0860*/  IADD3 R3, P2, R0, 0x20, RZ ;  /* 0x0000002000037810 */ /* 0x000fe20007f5e0ff */
[----:B------:R-:W-:Y:S01]  /*0870*/  ULDC.64 UR4, c[0x0][0x280] ;  /* 0x0000a00000047ab9 */ /* 0x000fe20000000a00 */
[----:B------:R-:W-:Y:S02]  /*0880*/  MOV R9, R11 ;  /* 0x0000000b00097202 */ /* 0x000fe40000000f00 */
[----:B------:R-:W-:Y:S01]  /*0890*/  IADD3.X R0, RZ, R6, RZ, P2, !PT ;  /* 0x00000006ff007210 */ /* 0x000fe200017fe4ff */
[----:B------:R-:W-:-:S04]  /*08a0*/  IMAD.WIDE.U32 R8, R3, R4, R8 ;  /* 0x0000000403087225 */ /* 0x000fc800078e0008 */
[----:B------:R-:W-:Y:S01]  /*08b0*/  IMAD R0, R0, R4, RZ ;  /* 0x0000000400007224 */ /* 0x000fe200078e02ff */
[----:B------:R-:W-:-:S03]  /*08c0*/  LEA R4, P2, R8, UR4, 0x1 ;  /* 0x0000000408047c11 */ /* 0x000fc6000f8408ff */
[----:B------:R-:W-:-:S05]  /*08d0*/  IMAD R0, R3, R5, R0 ;  /* 0x0000000503007224 */ /* 0x000fca00078e0200 */
[----:B------:R-:W-:-:S04]  /*08e0*/  IADD3 R0, R9, R0, RZ ;  /* 0x0000000009007210 */ /* 0x000fc80007ffe0ff */
[----:B------:R-:W-:-:S05]  /*08f0*/  LEA.HI.X R5, R8, UR5, R0, 0x1, P2 ;  /* 0x0000000508057c11 */ /* 0x000fca00090f0c00 */
[----:B------:R2:W-:Y:S02]  /*0900*/  STG.E.128 desc[UR10][R4.64], RZ ;  /* 0x000000ff04007986 */ /* 0x0005e4000c101d0a */
.L_x_700:
[----:B------:R-:W-:Y:S05]  /*0910*/  BSYNC B0 ;  /* 0x0000000000007941 */ /* 0x000fea0003800000 */
.L_x_699:
[----:B------:R-:W-:Y:S01]  /*0920*/  ISETP.NE.OR P0, PT, R196, RZ, P0 ;  /* 0x000000ffc400720c */ /* 0x000fe20000705670 */
[----:B------:R-:W-:Y:S01]  /*0930*/  ULDC.64 UR4, c[0x0][0x2b0] ;  /* 0x0000ac0000047ab9 */ /* 0x000fe20000000a00 */
[----:B------:R-:W-:Y:S01]  /*0940*/  LEA.HI.X.SX32 R6, R13, R6, 0x1, P1 ;  /* 0x000000060d067211 */ /* 0x000fe200008f0eff */
[----:B------:R-:W-:Y:S01]  /*0950*/  @!P3 IMAD.MOV.U32 R0, RZ, RZ, 0x7f800000 ;  /* 0x7f800000ff00b424 */ /* 0x000fe200078e00ff */
[----:B--2---:R-:W-:-:S04]  /*0960*/  LEA R4, P1, R2, UR4, 0x2 ;  /* 0x0000000402047c11 */ /* 0x004fc8000f8210ff */
[----:B------:R-:W-:-:S05]  /*0970*/  LEA.HI.X R5, R2, UR5, R6, 0x2, P1 ;  /* 0x0000000502057c11 */ /* 0x000fca00088f1406 */
[----:B------:R2:W-:Y:S01]  /*0980*/  @!P3 STG.E desc[UR10][R4.64], R0 ;  /* 0x000000000400b986 */ /* 0x0005e2000c10190a */
[----:B------:R-:W-:Y:S05]  /*0990*/  @P0 EXIT ;  /* 0x000000000000094d */ /* 0x000fea0003800000 */
[----:B--2---:R-:W-:-:S05]  /*09a0*/  MOV R0, 0x7f800000 ;  /* 0x7f80000000007802 */ /* 0x004fca0000000f00 */
[----:B------:R-:W-:Y:S01]  /*09b0*/  STG.E desc[UR10][R4.64+0x80], R0 ;  /* 0x0000800004007986 */ /* 0x000fe2000c10190a */
[----:B------:R-:W-:Y:S05]  /*09c0*/  EXIT ;  /* 0x000000000000794d */ /* 0x000fea0003800000 */
.L_x_696:
[----:B------:R-:W1:Y:S01]  /*09d0*/  LDC.64 R2, c[0x0][0x368] ;  /* 0x0000da00ff027b82 */ /* 0x000e620000000a00 */
[----:B------:R-:W-:Y:S01]  /*09e0*/  IMAD.MOV.U32 R8, RZ, RZ, R13 ;  /* 0x000000ffff087224 */ /* 0x000fe200078e000d */
[----:B------:R-:W-:Y:S01]  /*09f0*/  ULDC.64 UR4, c[0x0][0x370] ;  /* 0x0000dc0000047ab9 */ /* 0x000fe20000000a00 */
[----:B-1----:R-:W-:-:S04]  /*0a00*/  ISETP.NE.U32.AND P0, PT, R2, RZ, PT ;  /* 0x000000ff0200720c */ /* 0x002fc80003f05070 */
[----:B------:R-:W-:-:S13]  /*0a10*/  ISETP.NE.AND.EX P0, PT, R3, RZ, PT, P0 ;  /* 0x000000ff0300720c */ /* 0x000fda0003f05300 */
[----:B------:R-:W1:Y:S02]  /*0a20*/  @P0 LDC.64 R2, c[0x0][0x368] ;  /* 0x0000da00ff020b82 */ /* 0x000e640000000a00 */
[----:B-1----:R-:W-:-:S05]  /*0a30*/  @P0 IMAD.WIDE R2, R13, 0x4, R2 ;  /* 0x000000040d020825 */ /* 0x002fca00078e0202 */
[----:B------:R1:W5:Y:S01]  /*0a40*/  @P0 LDG.E R8, desc[UR10][R2.64] ;  /* 0x0000000a02080981 */ /* 0x000362000c1e1900 */
[----:B------:R-:W-:Y:S02]  /*0a50*/  ISETP.NE.U32.AND P0, PT, RZ, UR4, PT ;  /* 0x00000004ff007c0c */ /* 0x000fe4000bf05070 */
[----:B------:R-:W-:Y:S02]  /*0a60*/  CS2R R228, SRZ ;  /* 0x0000000000e47805 */ /* 0x000fe4000001ff00 */
[----:B------:R-:W-:Y:S02]  /*0a70*/  PLOP3.LUT P6, PT, PT, PT, PT, 0x8, 0x0 ;  /* 0x000000000000781c */ /* 0x000fe40003fce170 */
[----:B------:R-:W-:-:S13]  /*0a80*/  ISETP.NE.AND.EX P0, PT, RZ, UR5, PT, P0 ;  /* 0x00000005ff007c0c */ /* 0x000fda000bf05300 */
[----:B------:R-:W-:Y:S05]  /*0a90*/  @!P0 BRA `(.L_x_701) ;  /* 0x00000000002c8947 */ /* 0x000fea0003800000 */
[----:B-1----:R-:W1:Y:S01]  /*0aa0*/  LDC.64 R2, c[0x0][0x378] ;  /* 0x0000de00ff027b82 */ /* 0x002e620000000a00 */
[----:B------:R-:W-:-:S05]  /*0ab0*/  SHF.R.S32.HI R4, RZ, 0x1f, R13 ;  /* 0x0000001fff047819 */ /* 0x000fca000001140d */
[-C--:B-1----:R-:W-:Y:S02]  /*0ac0*/  IMAD R4, R4, R2.reuse, RZ ;  /* 0x0000000204047224 */ /* 0x082fe400078e02ff */
[----:B---3--:R-:W-:-:S04]  /*0ad0*/  IMAD.WIDE.U32 R6, R13, R2, RZ ;  /* 0x000000020d067225 */ /* 0x008fc800078e00ff */
[----:B------:R-:W-:Y:S01]  /*0ae0*/  IMAD R2, R13, R3, R4 ;  /* 0x000000030d027224 */ /* 0x000fe200078e0204 */
[----:B------:R-:W-:-:S03]  /*0af0*/  LEA R228, P0, R6, UR4, 0x2 ;  /* 0x0000000406e47c11 */ /* 0x000fc6000f8010ff */
[----:B------:R-:W-:Y:S01]  /*0b00*/  IMAD.IADD R2, R7, 0x1, R2 ;  /* 0x0000000107027824 */ /* 0x000fe200078e0202 */
[----:B------:R-:W-:-:S04]  /*0b10*/  ISETP.NE.U32.AND P6, PT, R228, RZ, PT ;  /* 0x000000ffe400720c */ /* 0x000fc80003fc5070 */
[----:B------:R-:W-:-:S04]  /*0b20*/  SHF.L.U64.HI R2, R6, 0x2, R2 ;  /* 0x0000000206027819 */ /* 0x000fc80000010202 */
[----:B------:R-:W-:-:S04]  /*0b30*/  IADD3.X R229, R2, UR5, RZ, P0, !PT ;  /* 0x0000000502e57c10 */ /* 0x000fc800087fe4ff */
[----:B------:R-:W-:-:S13]  /*0b40*/  ISETP.NE.AND.EX P6, PT, R229, RZ, PT, P6 ;  /* 0x000000ffe500720c */ /* 0x000fda0003fc5360 */
.L_x_701:
[----:B------:R-:W-:Y:S05]  /*0b50*/  @!P6 BRA `(.L_x_702) ;  /* 0x000000040040e947 */ /* 0x000fea0003800000 */
[----:B------:R-:W2:Y:S01]  /*0b60*/  LDC R10, c[0x0][0x380] ;  /* 0x0000e000ff0a7b82 */ /* 0x000ea20000000800 */
[----:B------:R-:W-:Y:S01]  /*0b70*/  LEA R198, R194, 0xffffff00, 0x8 ;  /* 0xffffff00c2c67811 */ /* 0x000fe200078e40ff */
[----:B------:R-:W-:-:S03]  /*0b80*/  ULDC.64 UR4, c[0x0][0x230] ;  /* 0x00008c0000047ab9 */ /* 0x000fc60000000a00 */
[----:B-1----:R-:W-:-:S03]  /*0b90*/  IABS R2, R198 ;  /* 0x000000c600027213 */ /* 0x002fc60000000000 */
[----:B------:R-:W1:Y:S01]  /*0ba0*/  LDC.64 R148, c[0x0][0x248] ;  /* 0x00009200ff947b82 */ /* 0x000e620000000a00 */
[----:B--2---:R-:W-:-:S04]  /*0bb0*/  IABS R4, R10 ;  /* 0x0000000a00047213 */ /* 0x004fc80000000000 */
[----:B---3--:R-:W2:Y:S08]  /*0bc0*/  I2F.RP R6, R4 ;  /* 0x0000000400067306 */ /* 0x008eb00000209400 */
[----:B--2---:R-:W2:Y:S02]  /*0bd0*/  MUFU.RCP R6, R6 ;  /* 0x0000000600067308 */ /* 0x004ea40000001000 */
[----:B--2---:R-:W-:-:S06]  /*0be0*/  IADD3 R6, R6, 0xffffffe, RZ ;  /* 0x0ffffffe06067810 */ /* 0x004fcc0007ffe0ff */
[----:B------:R-:W2:Y:S02]  /*0bf0*/  F2I.FTZ.U32.TRUNC.NTZ R7, R6 ;  /* 0x0000000600077305 */ /* 0x000ea4000021f000 */
[----:B--2---:R-:W-:Y:S01]  /*0c00*/  IMAD.MOV R3, RZ, RZ, -R7 ;  /* 0x000000ffff037224 */ /* 0x004fe200078e0a07 */
[----:B------:R-:W-:-:S03]  /*0c10*/  MOV R6, RZ ;  /* 0x000000ff00067202 */ /* 0x000fc60000000f00 */
[----:B------:R-:W-:-:S04]  /*0c20*/  IMAD R3, R3, R4, RZ ;  /* 0x0000000403037224 */ /* 0x000fc800078e02ff */
[----:B------:R-:W-:-:S04]  /*0c30*/  IMAD.HI.U32 R6, R7, R3, R6 ;  /* 0x0000000307067227 */ /* 0x000fc800078e0006 */
[----:B------:R-:W-:-:S04]  /*0c40*/  IMAD.MOV.U32 R3, RZ, RZ, R2 ;  /* 0x000000ffff037224 */ /* 0x000fc800078e0002 */
[----:B-----5:R-:W-:Y:S02]  /*0c50*/  IMAD.HI.U32 R8, R6, R3, RZ ;  /* 0x0000000306087227 */ /* 0x020fe400078e00ff */
[----:B------:R-:W2:Y:S03]  /*0c60*/  LDC R6, c[0x0][0x278] ;  /* 0x00009e00ff067b82 */ /* 0x000ea60000000800 */
[----:B------:R-:W-:-:S05]  /*0c70*/  IADD3 R2, -R8, RZ, RZ ;  /* 0x000000ff08027210 */ /* 0x000fca0007ffe1ff */
[----:B------:R-:W-:-:S05]  /*0c80*/  IMAD R2, R4, R2, R3 ;  /* 0x0000000204027224 */ /* 0x000fca00078e0203 */
[----:B------:R-:W-:-:S13]  /*0c90*/  ISETP.GT.U32.AND P1, PT, R4, R2, PT ;  /* 0x000000020400720c */ /* 0x000fda0003f24070 */
[----:B------:R-:W-:Y:S01]  /*0ca0*/  @!P1 IMAD.IADD R2, R2, 0x1, -R4 ;  /* 0x0000000102029824 */ /* 0x000fe200078e0a04 */
[----:B------:R-:W-:Y:S02]  /*0cb0*/  @!P1 IADD3 R8, R8, 0x1, RZ ;  /* 0x0000000108089810 */ /* 0x000fe40007ffe0ff */
[----:B------:R-:W-:Y:S02]  /*0cc0*/  ISETP.NE.AND P1, PT, R10, RZ, PT ;  /* 0x000000ff0a00720c */ /* 0x000fe40003f25270 */
[----:B------:R-:W-:Y:S02]  /*0cd0*/  ISETP.GE.U32.AND P2, PT, R2, R4, PT ;  /* 0x000000040200720c */ /* 0x000fe40003f46070 */
[----:B------:R-:W-:-:S04]  /*0ce0*/  LOP3.LUT R2, R198, R10, RZ, 0x3c, !PT ;  /* 0x0000000ac6027212 */ /* 0x000fc800078e3cff */
[----:B------:R-:W-:-:S07]  /*0cf0*/  ISETP.GE.AND P0, PT, R2, RZ, PT ;  /* 0x000000ff0200720c */ /* 0x000fce0003f06270 */
[----:B------:R-:W-:-:S06]  /*0d00*/  @P2 VIADD R8, R8, 0x1 ;  /* 0x0000000108082836 */ /* 0x000fcc0000000000 */
[----:B------:R-:W-:Y:S02]  /*0d10*/  @!P0 IADD3 R8, -R8, RZ, RZ ;  /* 0x000000ff08088210 */ /* 0x000fe40007ffe1ff */
[----:B------:R-:W-:-:S05]  /*0d20*/  @!P1 LOP3.LUT R8, RZ, R10, RZ, 0x33, !PT ;  /* 0x0000000aff089212 */ /* 0x000fca00078e33ff */
[----:B------:R-:W-:-:S05]  /*0d30*/  IMAD.WIDE R2, R8, 0x4, R228 ;  /* 0x0000000408027825 */ /* 0x000fca00078e02e4 */
[----:B------:R2:W3:Y:S01]  /*0d40*/  LDG.E R5, desc[UR10][R2.64] ;  /* 0x0000000a02057981 */ /* 0x0004e2000c1e1900 */
[----:B------:R-:W-:-:S05]  /*0d50*/  IADD3 R8, -R8, RZ, RZ ;  /* 0x000000ff08087210 */ /* 0x000fca0007ffe1ff */
[----:B------:R-:W-:Y:S01]  /*0d60*/  IMAD R198, R10, R8, R198 ;  /* 0x000000080ac67224 */ /* 0x000fe200078e02c6 */
[----:B--2---:R-:W-:-:S04]  /*0d70*/  IABS R2, R6 ;  /* 0x0000000600027213 */ /* 0x004fc80000000000 */
[----:B------:R-:W2:Y:S08]  /*0d80*/  I2F.RP R14, R2 ;  /* 0x00000002000e7306 */ /* 0x000eb00000209400 */
[----:B--2---:R-:W2:Y:S02]  /*0d90*/  MUFU.RCP R14, R14 ;  /* 0x0000000e000e7308 */ /* 0x004ea40000001000 */
[----:B--2---:R-:W-:-:S06]  /*0da0*/  VIADD R14, R14, 0xffffffe ;  /* 0x0ffffffe0e0e7836 */ /* 0x004fcc0000000000 */
[----:B------:R-:W2:Y:S02]  /*0db0*/  F2I.FTZ.U32.TRUNC.NTZ R15, R14 ;  /* 0x0000000e000f7305 */ /* 0x000ea4000021f000 */
[----:B--2---:R-:W-:Y:S01]  /*0dc0*/  IADD3 R3, RZ, -R15, RZ ;  /* 0x8000000fff037210 */ /* 0x004fe20007ffe0ff */
[----:B------:R-:W-:-:S04]  /*0dd0*/  IMAD.MOV.U32 R14, RZ, RZ, RZ ;  /* 0x000000ffff0e7224 */ /* 0x000fc800078e00ff */
[----:B------:R-:W-:Y:S01]  /*0de0*/  IMAD R4, R3, R2, RZ ;  /* 0x0000000203047224 */ /* 0x000fe200078e02ff */
[----:B------:R-:W-:-:S03]  /*0df0*/  IABS R3, R9 ;  /* 0x0000000900037213 */ /* 0x000fc60000000000 */
[----:B------:R-:W-:Y:S01]  /*0e00*/  IMAD.HI.U32 R14, R15, R4, R14 ;  /* 0x000000040f0e7227 */ /* 0x000fe200078e000e */
[----:B------:R-:W-:Y:S02]  /*0e10*/  MOV R4, R3 ;  /* 0x0000000300047202 */ /* 0x000fe40000000f00 */
[----:B------:R-:W-:-:S03]  /*0e20*/  SHF.R.S32.HI R15, RZ, 0x1f, R198 ;  /* 0x0000001fff0f7819 */ /* 0x000fc600000114c6 */
[----:B------:R-:W-:-:S04]  /*0e30*/  IMAD.HI.U32 R20, R14, R4, RZ ;  /* 0x000000040e147227 */ /* 0x000fc800078e00ff */
[----:B------:R-:W-:-:S04]  /*0e40*/  IMAD.MOV R3, RZ, RZ, -R20 ;  /* 0x000000ffff037224 */ /* 0x000fc800078e0a14 */
[----:B------:R-:W-:-:S05]  /*0e50*/  IMAD R3, R2, R3, R4 ;  /* 0x0000000302037224 */ /* 0x000fca00078e0204 */
[----:B------:R-:W-:-:S13]  /*0e60*/  ISETP.GT.U32.AND P1, PT, R2, R3, PT ;  /* 0x000000030200720c */ /* 0x000fda0003f24070 */
[-C--:B------:R-:W-:Y:S01]  /*0e70*/  @!P1 IADD3 R3, R3, -R2.reuse, RZ ;  /* 0x8000000203039210 */ /* 0x080fe20007ffe0ff */
[----:B------:R-:W-:Y:S01]  /*0e80*/  @!P1 VIADD R20, R20, 0x1 ;  /* 0x0000000114149836 */ /* 0x000fe20000000000 */
[----:B------:R-:W-:Y:S02]  /*0e90*/  ISETP.NE.AND P1, PT, R6, RZ, PT ;  /* 0x000000ff0600720c */ /* 0x000fe40003f25270 */
[----:B------:R-:W-:Y:S02]  /*0ea0*/  ISETP.GE.U32.AND P2, PT, R3, R2, PT ;  /* 0x000000020300720c */ /* 0x000fe40003f46070 */
[----:B------:R-:W-:-:S04]  /*0eb0*/  LOP3.LUT R2, R9, R6, RZ, 0x3c, !PT ;  /* 0x0000000609027212 */ /* 0x000fc800078e3cff */
[----:B------:R-:W-:Y:S02]  /*0ec0*/  ISETP.GE.AND P0, PT, R2, RZ, PT ;  /* 0x000000ff0200720c */ /* 0x000fe40003f06270 */
[----:B------:R-:W2:Y:S05]  /*0ed0*/  LDC.64 R2, c[0x0][0x238] ;  /* 0x00008e00ff027b82 */ /* 0x000eaa0000000a00 */
[----:B------:R-:W-:-:S06]  /*0ee0*/  @P2 VIADD R20, R20, 0x1 ;  /* 0x0000000114142836 */ /* 0x000fcc0000000000 */
[----:B------:R-:W-:Y:S02]  /*0ef0*/  @!P0 IADD3 R20, -R20, RZ, RZ ;  /* 0x000000ff14148210 */ /* 0x000fe40007ffe1ff */
[----:B------:R-:W-:-:S04]  /*0f00*/  @!P1 LOP3.LUT R20, RZ, R6, RZ, 0x33, !PT ;  /* 0x00000006ff149212 */ /* 0x000fc800078e33ff */
[----:B------:R-:W-:Y:S02]  /*0f10*/  SHF.R.S32.HI R14, RZ, 0x1f, R20 ;  /* 0x0000001fff0e7819 */ /* 0x000fe40000011414 */
[----:B---3--:R-:W-:Y:S01]  /*0f20*/  SHF.R.S32.HI R4, RZ, 0x1f, R5 ;  /* 0x0000001fff047819 */ /* 0x008fe20000011405 */
[----:B------:R-:W-:-:S04]  /*0f30*/  IMAD.WIDE.U32 R16, R5, UR4, RZ ;  /* 0x0000000405107c25 */ /* 0x000fc8000f8e00ff */
[C---:B------:R-:W-:Y:S02]  /*0f40*/  IMAD R7, R4.reuse, UR4, RZ ;  /* 0x0000000404077c24 */ /* 0x040fe4000f8e02ff */
[----:B--2---:R-:W-:Y:S02]  /*0f50*/  IMAD R4, R4, R2, RZ ;  /* 0x0000000204047224 */ /* 0x004fe400078e02ff */
[C---:B------:R-:W-:Y:S01]  /*0f60*/  IMAD R7, R5.reuse, UR5, R7 ;  /* 0x0000000505077c24 */ /* 0x040fe2000f8e0207 */
[----:B------:R-:W-:Y:S01]  /*0f70*/  ULDC.64 UR4, c[0x0][0x260] ;  /* 0x0000980000047ab9 */ /* 0x000fe20000000a00 */
[----:B------:R-:W-:Y:S02]  /*0f80*/  IMAD R3, R5, R3, R4 ;  /* 0x0000000305037224 */ /* 0x000fe400078e0204 */
[----:B------:R-:W-:Y:S02]  /*0f90*/  IMAD.IADD R17, R17, 0x1, R7 ;  /* 0x0000000111117824 */ /* 0x000fe400078e0207 */
[----:B-1----:R-:W-:-:S02]  /*0fa0*/  IMAD R7, R15, R148, RZ ;  /* 0x000000940f077224 */ /* 0x002fc400078e02ff */
[----:B------:R-:W-:-:S04]  /*0fb0*/  IMAD.WIDE.U32 R16, R198, R148, R16 ;  /* 0x00000094c6107225 */ /* 0x000fc800078e0010 */
[----:B------:R-:W-:Y:S02]  /*0fc0*/  IMAD R6, R198, R149, R7 ;  /* 0x00000095c6067224 */ /* 0x000fe400078e0207 */
[----:B------:R-:W-:-:S03]  /*0fd0*/  IMAD.WIDE.U32 R4, R5, R2, RZ ;  /* 0x0000000205047225 */ /* 0x000fc600078e00ff */
[----:B------:R-:W-:Y:S01]  /*0fe0*/  IADD3 R17, R17, R6, RZ ;  /* 0x0000000611117210 */ /* 0x000fe20007ffe0ff */
[----:B------:R-:W-:Y:S01]  /*0ff0*/  IMAD R6, R14, UR4, RZ ;  /* 0x000000040e067c24 */ /* 0x000fe2000f8e02ff */
[----:B------:R-:W-:Y:S01]  /*1000*/  IADD3 R18, R5, R3, RZ ;  /* 0x0000000305127210 */ /* 0x000fe20007ffe0ff */
[----:B------:R-:W-:Y:S02]  /*1010*/  IMAD.MOV.U32 R19, RZ, RZ, R4 ;  /* 0x000000ffff137224 */ /* 0x000fe400078e0004 */
[C---:B------:R-:W-:Y:S02]  /*1020*/  IMAD R6, R20.reuse, UR5, R6 ;  /* 0x0000000514067c24 */ /* 0x040fe4000f8e0206 */
[----:B------:R-:W-:-:S05]  /*1030*/  IMAD.WIDE.U32 R16, R20, UR4, R16 ;  /* 0x0000000414107c25 */ /* 0x000fca000f8e0010 */
[----:B------:R-:W-:Y:S01]  /*1040*/  IADD3 R17, R17, R6, RZ ;  /* 0x0000000611117210 */ /* 0x000fe20007ffe0ff */
[----:B------:R-:W-:Y:S06]  /*1050*/  BRA `(.L_x_703) ;  /* 0x0000000400347947 */ /* 0x000fec0003800000 */
.L_x_702:
[----:B------:R-:W1:Y:S01]  /*1060*/  LDC R14, c[0x0][0x278] ;  /* 0x00009e00ff0e7b82 */ /* 0x000e620000000800 */
[----:B------:R-:W-:Y:S02]  /*1070*/  ISETP.NE.AND P3, PT, R12, -0x1, PT ;  /* 0xffffffff0c00780c */ /* 0x000fe40003f65270 */
[----:B------:R-:W-:-:S04]  /*1080*/  LEA R198, R194, 0xffffff00, 0x8 ;  /* 0xffffff00c2c67811 */ /* 0x000fc800078e40ff */
[----:B------:R-:W-:-:S07]  /*1090*/  SHF.R.S32.HI R15, RZ, 0x1f, R198 ;  /* 0x0000001fff0f7819 */ /* 0x000fce00000114c6 */
[----:B------:R-:W2:Y:S01]  /*10a0*/  @P3 LDC.64 R148, c[0x0][0x248] ;  /* 0x00009200ff943b82 */ /* 0x000ea20000000a00 */
[----:B------:R-:W-:Y:S02]  /*10b0*/  @P3 IADD3 R16, R10, R12, RZ ;  /* 0x0000000c0a103210 */ /* 0x000fe40007ffe0ff */
[----:B-1----:R-:W-:-:S04]  /*10c0*/  IABS R3, R14 ;  /* 0x0000000e00037213 */ /* 0x002fc80000000000 */
[----:B---3--:R-:W1:Y:S01]  /*10d0*/  I2F.RP R6, R3 ;  /* 0x0000000300067306 */ /* 0x008e620000209400 */
[C---:B--2---:R-:W-:Y:S02]  /*10e0*/  @P3 IMAD R5, R16.reuse, R149, RZ ;  /* 0x0000009510053224 */ /* 0x044fe400078e02ff */
[----:B------:R-:W-:-:S05]  /*10f0*/  @P3 IMAD.WIDE.U32 R16, R16, R148, RZ ;  /* 0x0000009410103225 */ /* 0x000fca00078e00ff */
[----:B-1----:R-:W1:Y:S01]  /*1100*/  MUFU.RCP R6, R6 ;  /* 0x0000000600067308 */ /* 0x002e620000001000 */
[----:B------:R-:W-:Y:S02]  /*1110*/  @P3 IMAD.IADD R5, R17, 0x1, R5 ;  /* 0x0000000111053824 */ /* 0x000fe400078e0205 */
[----:B-1----:R-:W-:-:S05]  /*1120*/  VIADD R6, R6, 0xffffffe ;  /* 0x0ffffffe06067836 */ /* 0x002fca0000000000 */
[----:B------:R-:W1:Y:S02]  /*1130*/  F2I.FTZ.U32.TRUNC.NTZ R7, R6 ;  /* 0x0000000600077305 */ /* 0x000e64000021f000 */
[----:B-1----:R-:W-:Y:S01]  /*1140*/  IMAD.MOV R2, RZ, RZ, -R7 ;  /* 0x000000ffff027224 */ /* 0x002fe200078e0a07 */
[----:B------:R-:W-:-:S03]  /*1150*/  MOV R6, RZ ;  /* 0x000000ff00067202 */ /* 0x000fc60000000f00 */
[----:B------:R-:W-:Y:S01]  /*1160*/  IMAD R4, R2, R3, RZ ;  /* 0x0000000302047224 */ /* 0x000fe200078e02ff */
[----:B------:R-:W-:-:S03]  /*1170*/  IABS R2, R9 ;  /* 0x0000000900027213 */ /* 0x000fc60000000000 */
[----:B------:R-:W-:-:S04]  /*1180*/  IMAD.HI.U32 R6, R7, R4, R6 ;  /* 0x0000000407067227 */ /* 0x000fc800078e0006 */
[----:B------:R-:W-:-:S04]  /*1190*/  IMAD.MOV.U32 R4, RZ, RZ, R2 ;  /* 0x000000ffff047224 */ /* 0x000fc800078e0002 */
[----:B------:R-:W-:Y:S02]  /*11a0*/  IMAD.HI.U32 R20, R6, R4, RZ ;  /* 0x0000000406147227 */ /* 0x000fe400078e00ff */
[----:B------:R-:W1:Y:S03]  /*11b0*/  @P3 LDC.64 R6, c[0x0][0x250] ;  /* 0x00009400ff063b82 */ /* 0x000e660000000a00 */
[----:B------:R-:W-:-:S05]  /*11c0*/  IADD3 R2, -R20, RZ, RZ ;  /* 0x000000ff14027210 */ /* 0x000fca0007ffe1ff */
[----:B------:R-:W-:Y:S01]  /*11d0*/  IMAD R2, R3, R2, R4 ;  /* 0x0000000203027224 */ /* 0x000fe200078e0204 */
[----:B------:R-:W-:-:S04]  /*11e0*/  LOP3.LUT R4, R9, R14, RZ, 0x3c, !PT ;  /* 0x0000000e09047212 */ /* 0x000fc800078e3cff */
[----:B------:R-:W-:Y:S02]  /*11f0*/  ISETP.GT.U32.AND P0, PT, R3, R2, PT ;  /* 0x000000020300720c */ /* 0x000fe40003f04070 */
[----:B------:R-:W-:-:S11]  /*1200*/  ISETP.GE.AND P1, PT, R4, RZ, PT ;  /* 0x000000ff0400720c */ /* 0x000fd60003f26270 */
[----:B------:R-:W-:Y:S02]  /*1210*/  @!P0 IMAD.IADD R2, R2, 0x1, -R3 ;  /* 0x0000000102028824 */ /* 0x000fe400078e0a03 */
[----:B------:R-:W-:Y:S01]  /*1220*/  @!P0 VIADD R20, R20, 0x1 ;  /* 0x0000000114148836 */ /* 0x000fe20000000000 */
[----:B------:R-:W-:Y:S02]  /*1230*/  ISETP.NE.AND P0, PT, R14, RZ, PT ;  /* 0x000000ff0e00720c */ /* 0x000fe40003f05270 */
[----:B------:R-:W-:Y:S02]  /*1240*/  ISETP.GE.U32.AND P2, PT, R2, R3, PT ;  /* 0x000000030200720c */ /* 0x000fe40003f46070 */
[----:B------:R-:W2:Y:S11]  /*1250*/  LDC.64 R2, c[0x0][0x260] ;  /* 0x00009800ff027b82 */ /* 0x000eb60000000a00 */
[----:B------:R-:W-:-:S04]  /*1260*/  @P2 IADD3 R20, R20, 0x1, RZ ;  /* 0x0000000114142810 */ /* 0x000fc80007ffe0ff */
[----:B------:R-:W-:Y:S01]  /*1270*/  @!P1 IADD3 R20, -R20, RZ, RZ ;  /* 0x000000ff14149210 */ /* 0x000fe20007ffe1ff */
[----:B-1----:R-:W-:Y:S06]  /*1280*/  @P3 BRA `(.L_x_704) ;  /* 0x0000000000303947 */ /* 0x002fec0003800000 */
[----:B------:R-:W1:Y:S01]  /*1290*/  LDC.64 R148, c[0x0][0x248] ;  /* 0x00009200ff947b82 */ /* 0x000e620000000a00 */
[----:B------:R-:W-:Y:S02]  /*12a0*/  SHF.R.S32.HI R17, RZ, 0x1f, R10 ;  /* 0x0000001fff117819 */ /* 0x000fe4000001140a */
[----:B-----5:R-:W-:-:S05]  /*12b0*/  SHF.R.S32.HI R16, RZ, 0x1f, R8 ;  /* 0x0000001fff107819 */ /* 0x020fca0000011408 */
[----:B------:R-:W3:Y:S01]  /*12c0*/  LDC.64 R4, c[0x0][0x230] ;  /* 0x00008c00ff047b82 */ /* 0x000ee20000000a00 */
[-C--:B-1----:R-:W-:Y:S02]  /*12d0*/  IMAD R17, R17, R148.reuse, RZ ;  /* 0x0000009411117224 */ /* 0x082fe400078e02ff */
[----:B------:R-:W-:-:S04]  /*12e0*/  IMAD.WIDE.U32 R18, R10, R148, RZ ;  /* 0x000000940a127225 */ /* 0x000fc800078e00ff */
[----:B------:R-:W-:Y:S02]  /*12f0*/  IMAD R17, R10, R149, R17 ;  /* 0x000000950a117224 */ /* 0x000fe400078e0211 */
[----:B---3--:R-:W-:-:S03]  /*1300*/  IMAD R16, R16, R4, RZ ;  /* 0x0000000410107224 */ /* 0x008fc600078e02ff */
[----:B------:R-:W-:Y:S01]  /*1310*/  IADD3 R19, R19, R17, RZ ;  /* 0x0000001113137210 */ /* 0x000fe20007ffe0ff */
[C---:B------:R-:W-:Y:S02]  /*1320*/  IMAD R5, R8.reuse, R5, R16 ;  /* 0x0000000508057224 */ /* 0x040fe400078e0210 */
[----:B------:R-:W-:-:S05]  /*1330*/  IMAD.WIDE.U32 R16, R8, R4, R18 ;  /* 0x0000000408107225 */ /* 0x000fca00078e0012 */
[----:B------:R-:W-:-:S07]  /*1340*/  IADD3 R5, R17, R5, RZ ;  /* 0x0000000511057210 */ /* 0x000fce0007ffe0ff */
.L_x_704:
[----:B------:R-:W-:Y:S01]  /*1350*/  MOV R17, R5 ;  /* 0x0000000500117202 */ /* 0x000fe20000000f00 */
[----:B------:R-:W-:Y:S01]  /*1360*/  IMAD R4, R15, R148, RZ ;  /* 0x000000940f047224 */ /* 0x000fe200078e02ff */
[----:B------:R-:W-:Y:S02]  /*1370*/  @!P0 LOP3.LUT R20, RZ, R14, RZ, 0x33, !PT ;  /* 0x0000000eff148212 */ /* 0x000fe400078e33ff */
[----:B------:R-:W-:Y:S01]  /*1380*/  @P3 IADD3 R12, R10, R12, RZ ;  /* 0x0000000c0a0c3210 */ /* 0x000fe20007ffe0ff */
[----:B------:R-:W-:Y:S01]  /*1390*/  IMAD.WIDE.U32 R18, R148, R198, R16 ;  /* 0x000000c694127225 */ /* 0x000fe200078e0010 */
[----:B------:R-:W-:-:S03]  /*13a0*/  SHF.R.S32.HI R14, RZ, 0x1f, R20 ;  /* 0x0000001fff0e7819 */ /* 0x000fc60000011414 */
[----:B------:R-:W-:Y:S02]  /*13b0*/  IMAD R4, R149, R198, R4 ;  /* 0x000000c695047224 */ /* 0x000fe400078e0204 */
[----:B--2---:R-:W-:-:S03]  /*13c0*/  IMAD R16, R14, R2, RZ ;  /* 0x000000020e107224 */ /* 0x004fc600078e02ff */
[----:B------:R-:W-:Y:S01]  /*13d0*/  IADD3 R19, R19, R4, RZ ;  /* 0x0000000413137210 */ /* 0x000fe20007ffe0ff */
[----:B------:R-:W-:-:S04]  /*13e0*/  @P3 IMAD.WIDE.U32 R4, R12, R6, RZ ;  /* 0x000000060c043225 */ /* 0x000fc800078e00ff */
[----:B------:R-:W-:Y:S01]  /*13f0*/  IMAD.WIDE.U32 R22, R20, R2, R18 ;  /* 0x0000000214167225 */ /* 0x000fe200078e0012 */
[----:B------:R-:W-:-:S03]  /*1400*/  @P3 MOV R19, R4 ;  /* 0x0000000400133202 */ /* 0x000fc60000000f00 */
[----:B------:R-:W-:Y:S01]  /*1410*/  IMAD R3, R20, R3, R16 ;  /* 0x0000000314037224 */ /* 0x000fe200078e0210 */
[----:B------:R-:W-:Y:S01]  /*1420*/  MOV R16, R22 ;  /* 0x0000001600107202 */ /* 0x000fe20000000f00 */
[----:B------:R-:W-:-:S03]  /*1430*/  @P3 IMAD R18, R12, R7, R5 ;  /* 0x000000070c123224 */ /* 0x000fc600078e0205 */
[----:B------:R-:W-:Y:S01]  /*1440*/  IADD3 R17, R23, R3, RZ ;  /* 0x0000000317117210 */ /* 0x000fe20007ffe0ff */
[----:B------:R-:W-:Y:S06]  /*1450*/  @P3 BRA `(.L_x_703) ;  /* 0x0000000000343947 */ /* 0x000fec0003800000 */
[----:B------:R-:W1:Y:S01]  /*1460*/  LDC.64 R4, c[0x0][0x250] ;  /* 0x00009400ff047b82 */ /* 0x000e620000000a00 */
[----:B------:R-:W-:Y:S02]  /*1470*/  SHF.R.S32.HI R7, RZ, 0x1f, R10 ;  /* 0x0000001fff077819 */ /* 0x000fe4000001140a */
[----:B-----5:R-:W-:-:S05]  /*1480*/  SHF.R.S32.HI R6, RZ, 0x1f, R8 ;  /* 0x0000001fff067819 */ /* 0x020fca0000011408 */
[----:B------:R-:W2:Y:S01]  /*1490*/  LDC.64 R2, c[0x0][0x238] ;  /* 0x00008e00ff027b82 */ /* 0x000ea20000000a00 */
[-C--:B-1----:R-:W-:Y:S02]  /*14a0*/  IMAD R7, R7, R4.reuse, RZ ;  /* 0x0000000407077224 */ /* 0x082fe400078e02ff */
[----:B------:R-:W-:-:S04]  /*14b0*/  IMAD.WIDE.U32 R18, R10, R4, RZ ;  /* 0x000000040a127225 */ /* 0x000fc800078e00ff */
[----:B------:R-:W-:Y:S02]  /*14c0*/  IMAD R5, R10, R5, R7 ;  /* 0x000000050a057224 */ /* 0x000fe400078e0207 */
[----:B--2---:R-:W-:-:S03]  /*14d0*/  IMAD R6, R6, R2, RZ ;  /* 0x0000000206067224 */ /* 0x004fc600078e02ff */
[----:B------:R-:W-:Y:S01]  /*14e0*/  IADD3 R19, R19, R5, RZ ;  /* 0x0000000513137210 */ /* 0x000fe20007ffe0ff */
[C---:B------:R-:W-:Y:S02]  /*14f0*/  IMAD R3, R8.reuse, R3, R6 ;  /* 0x0000000308037224 */ /* 0x040fe400078e0206 */
[----:B------:R-:W-:-:S05]  /*1500*/  IMAD.WIDE.U32 R4, R8, R2, R18 ;  /* 0x0000000208047225 */ /* 0x000fca00078e0012 */
[----:B------:R-:W-:Y:S02]  /*1510*/  IADD3 R18, R5, R3, RZ ;  /* 0x0000000305127210 */ /* 0x000fe40007ffe0ff */
[----:B------:R-:W-:-:S07]  /*1520*/  MOV R19, R4 ;  /* 0x0000000400137202 */ /* 0x000fce0000000f00 */
.L_x_703:
[----:B------:R-:W-:Y:S01]  /*1530*/  ISETP.NE.AND P0, PT, R224, -0x1, PT ;  /* 0xffffffffe000780c */ /* 0x000fe20003f05270 */
[----:B------:R-:W-:Y:S01]  /*1540*/  IMAD.IADD R21, R227, 0x1, -R204 ;  /* 0x00000001e3157824 */ /* 0x000fe200078e0acc */
[----:B-----5:R-:W-:Y:S01]  /*1550*/  SHF.R.S32.HI R8, RZ, 0x1f, R196 ;  /* 0x0000001fff087819 */ /* 0x020fe200000114c4 */
[----:B------:R-:W1:Y:S01]  /*1560*/  S2UR UR8, SR_CgaCtaId ;  /* 0x00000000000879c3 */ /* 0x000e620000008800 */
[----:B------:R-:W-:Y:S01]  /*1570*/  ULDC.64 UR4, c[0x0][0x258] ;  /* 0x0000960000047ab9 */ /* 0x000fe20000000a00 */
[----:B------:R-:W-:Y:S01]  /*1580*/  ULDC.64 UR6, c[0x0][0x268] ;  /* 0x00009a0000067ab9 */ /* 0x000fe20000000a00 */
[-C--:B------:R-:W-:Y:S01]  /*1590*/  LEA.HI R24, R8, R196.reuse, RZ, 0x2 ;  /* 0x000000c408187211 */ /* 0x080fe200078f10ff */
[----:B------:R-:W-:Y:S01]  /*15a0*/  VIADD R225, R194, 0xffffffff ;  /* 0xffffffffc2e17836 */ /* 0x000fe20000000000 */
[----:B------:R-:W-:Y:S01]  /*15b0*/  LEA.HI R7, R8, R196, RZ, 0x3 ;  /* 0x000000c408077211 */ /* 0x000fe200078f18ff */
[----:B------:R-:W-:Y:S01]  /*15c0*/  UMOV UR9, 0x400 ;  /* 0x0000040000097882 */ /* 0x000fe20000000000 */
[----:B------:R-:W-:Y:S01]  /*15d0*/  SHF.R.S32.HI R12, RZ, 0x2, R24 ;  /* 0x00000002ff0c7819 */ /* 0x000fe20000011418 */
[----:B------:R-:W-:Y:S01]  /*15e0*/  IMAD.SHL.U32 R150, R225, 0x100, RZ ;  /* 0x00000100e1967824 */ /* 0x000fe200078e00ff */
[----:B------:R-:W-:Y:S01]  /*15f0*/  LOP3.LUT R197, R24, 0xfffffffc, RZ, 0xc0, !PT ;  /* 0xfffffffc18c57812 */ /* 0x000fe200078ec0ff */
[----:B------:R-:W2:Y:S01]  /*1600*/  @!P0 LDC.64 R4, c[0x0][0x228] ;  /* 0x00008a00ff048b82 */ /* 0x000ea20000000a00 */
[----:B------:R-:W-:Y:S01]  /*1610*/  IADD3 R10, R12, 0x20, RZ ;  /* 0x000000200c0a7810 */ /* 0x000fe20007ffe0ff */
[----:B------:R-:W-:Y:S01]  /*1620*/  BSSY B0, `(.L_x_705) ;  /* 0x0000044000007945 */ /* 0x000fe20003800000 */
[----:B------:R-:W-:Y:S01]  /*1630*/  SHF.R.S32.HI R6, RZ, 0x3, R7 ;  /* 0x00000003ff067819 */ /* 0x000fe20000011407 */
[----:B------:R-:W-:Y:S01]  /*1640*/  IMAD.IADD R197, R196, 0x1, -R197 ;  /* 0x00000001c4c57824 */ /* 0x000fe200078e0ac5 */
[----:B------:R-:W-:-:S02]  /*1650*/  ISETP.GE.AND P4, PT, R12, R21, PT ;  /* 0x000000150c00720c */ /* 0x000fc40003f86270 */
[----:B------:R-:W-:Y:S01]  /*1660*/  ISETP.GE.AND P3, PT, R10, R21, PT ;  /* 0x000000150a00720c */ /* 0x000fe20003f66270 */
[----:B------:R-:W3:Y:S01]  /*1670*/  @P0 LDC.64 R2, c[0x0][0x240] ;  /* 0x00009000ff020b82 */ /* 0x000ee20000000a00 */
[----:B------:R-:W-:Y:S01]  /*1680*/  LEA.HI R21, R24, R12, RZ, 0x1 ;  /* 0x0000000c18157211 */ /* 0x000fe200078f08ff */
[----:B------:R-:W-:Y:S01]  /*1690*/  IMAD.SHL.U32 R226, R6, 0x40, RZ ;  /* 0x0000004006e27824 */ /* 0x000fe200078e00ff */
[----:B------:R-:W-:Y:S01]  /*16a0*/  @!P0 SHF.R.S32.HI R22, RZ, 0x1f, R13 ;  /* 0x0000001fff168819 */ /* 0x000fe2000001140d */
[----:B------:R-:W-:Y:S01]  /*16b0*/  IMAD.SHL.U32 R197, R197, 0x8, RZ ;  /* 0x00000008c5c57824 */ /* 0x000fe200078e00ff */
[----:B------:R-:W-:Y:S02]  /*16c0*/  LEA.HI R205, R8, R196, RZ, 0x5 ;  /* 0x000000c408cd7211 */ /* 0x000fe400078f28ff */
[----:B------:R-:W-:Y:S02]  /*16d0*/  LOP3.LUT R21, R21, 0x7fffffe, RZ, 0xc0, !PT ;  /* 0x07fffffe15157812 */ /* 0x000fe400078ec0ff */
[----:B------:R-:W-:-:S02]  /*16e0*/  LOP3.LUT R226, R226, 0xc0, RZ, 0xc0, !PT ;  /* 0x000000c0e2e27812 */ /* 0x000fc400078ec0ff */
[----:B------:R-:W-:Y:S01]  /*16f0*/  SHF.R.S32.HI R200, RZ, 0x5, R205 ;  /* 0x00000005ffc87819 */ /* 0x000fe200000114cd */
[----:B------:R-:W-:Y:S01]  /*1700*/  IMAD.IADD R21, R12, 0x1, -R21 ;  /* 0x000000010c157824 */ /* 0x000fe200078e0a15 */
[----:B------:R-:W-:Y:S02]  /*1710*/  LOP3.LUT R23, R226, 0x18, R197, 0xf8, !PT ;  /* 0x00000018e2177812 */ /* 0x000fe400078ef8c5 */
[----:B------:R-:W-:Y:S01]  /*1720*/  SHF.R.U32.HI R226, RZ, 0x3, R226 ;  /* 0x00000003ffe27819 */ /* 0x000fe200000116e2 */
[----:B--2---:R-:W-:Y:S01]  /*1730*/  @!P0 IMAD R22, R22, R4, RZ ;  /* 0x0000000416168224 */ /* 0x004fe200078e02ff */
[----:B------:R-:W-:Y:S01]  /*1740*/  IADD3 R16, P2, R197, R16, RZ ;  /* 0x00000010c5107210 */ /* 0x000fe20007f5e0ff */
[----:B------:R-:W-:Y:S01]  /*1750*/  @!P0 IMAD.WIDE.U32 R24, R13, R4, RZ ;  /* 0x000000040d188225 */ /* 0x000fe200078e00ff */
[----:B------:R-:W-:-:S03]  /*1760*/  LOP3.LUT R226, R23, R226, RZ, 0x3c, !PT ;  /* 0x000000e217e27212 */ /* 0x000fc600078e3cff */
[----:B------:R-:W-:Y:S01]  /*1770*/  @!P0 IMAD R5, R13, R5, R22 ;  /* 0x000000050d058224 */ /* 0x000fe200078e0216 */
[----:B------:R-:W-:Y:S01]  /*1780*/  SHF.R.S32.HI R13, RZ, 0x1f, R12 ;  /* 0x0000001fff0d7819 */ /* 0x000fe2000001140c */
[----:B---3--:R-:W-:-:S04]  /*1790*/  @P0 IMAD.WIDE.U32 R26, R224, R2, RZ ;  /* 0x00000002e01a0225 */ /* 0x008fc800078e00ff */
[----:B------:R-:W-:Y:S02]  /*17a0*/  IMAD R22, R200, 0x8, R21 ;  /* 0x00000008c8167824 */ /* 0x000fe400078e0215 */
[----:B------:R-:W-:Y:S02]  /*17b0*/  @P0 IMAD.MOV.U32 R21, RZ, RZ, R26 ;  /* 0x000000ffff150224 */ /* 0x000fe400078e001a */
[----:B------:R-:W-:Y:S01]  /*17c0*/  @!P0 IMAD.MOV.U32 R21, RZ, RZ, R24 ;  /* 0x000000ffff158224 */ /* 0x000fe200078e0018 */
[----:B------:R-:W-:Y:S01]  /*17d0*/  LEA R226, R22, R226, 0x5 ;  /* 0x000000e216e27211 */ /* 0x000fe200078e28ff */
[----:B------:R-:W-:Y:S01]  /*17e0*/  @P0 IMAD R4, R224, R3, R27 ;  /* 0x00000003e0040224 */ /* 0x000fe200078e021b */
[----:B------:R-:W-:Y:S01]  /*17f0*/  IADD3 R22, P1, R197, R19, RZ ;  /* 0x00000013c5167210 */ /* 0x000fe20007f3e0ff */
[----:B------:R-:W-:Y:S01]  /*1800*/  @!P0 IMAD.IADD R4, R25, 0x1, R5 ;  /* 0x0000000119048824 */ /* 0x000fe200078e0205 */
[----:B------:R-:W-:Y:S01]  /*1810*/  SHF.R.S32.HI R5, RZ, 0x1f, R197 ;  /* 0x0000001fff057819 */ /* 0x000fe200000114c5 */
[----:B------:R-:W-:Y:S01]  /*1820*/  IMAD.WIDE R2, R11, 0x40, R12 ;  /* 0x000000400b027825 */ /* 0x000fe200078e020c */
[----:B------:R-:W-:-:S02]  /*1830*/  IADD3 R24, P0, R197, R21, RZ ;  /* 0x00000015c5187210 */ /* 0x000fc40007f1e0ff */
[----:B------:R-:W-:Y:S01]  /*1840*/  SHF.R.S32.HI R11, RZ, 0x1f, R9 ;  /* 0x0000001fff0b7819 */ /* 0x000fe20000011409 */
[C---:B------:R-:W-:Y:S01]  /*1850*/  IMAD.X R23, R5.reuse, 0x1, R18, P1 ;  /* 0x0000000105177824 */ /* 0x040fe200008e0612 */
[C---:B------:R-:W-:Y:S01]  /*1860*/  IADD3.X R17, R5.reuse, R17, RZ, P2, !PT ;  /* 0x0000001105117210 */ /* 0x040fe200017fe4ff */
[----:B------:R-:W-:Y:S01]  /*1870*/  IMAD.X R25, R5, 0x1, R4, P0 ;  /* 0x0000000105197824 */ /* 0x000fe200000e0604 */
[----:B------:R-:W-:Y:S01]  /*1880*/  IADD3 R4, -R150, R195, RZ ;  /* 0x000000c396047210 */ /* 0x000fe20007ffe1ff */
[----:B------:R-:W-:Y:S02]  /*1890*/  IMAD R5, R11, UR4, RZ ;  /* 0x000000040b057c24 */ /* 0x000fe4000f8e02ff */
[----:B------:R-:W-:Y:S02]  /*18a0*/  IMAD R18, R14, UR6, RZ ;  /* 0x000000060e127c24 */ /* 0x000fe4000f8e02ff */
[----:B------:R-:W-:Y:S01]  /*18b0*/  IMAD.WIDE.U32 R24, R9, UR4, R24 ;  /* 0x0000000409187c25 */ /* 0x000fe2000f8e0018 */
[----:B-1----:R-:W-:-:S03]  /*18c0*/  ULEA UR4, UR8, UR9, 0x18 ;  /* 0x0000000908047291 */ /* 0x002fc6000f8ec03f */
[----:B------:R-:W-:Y:S02]  /*18d0*/  IMAD R5, R9, UR5, R5 ;  /* 0x0000000509057c24 */ /* 0x000fe4000f8e0205 */
[----:B------:R-:W-:Y:S01]  /*18e0*/  IMAD R18, R20, UR7, R18 ;  /* 0x0000000714127c24 */ /* 0x000fe2000f8e0212 */
[----:B------:R-:W-:Y:S01]  /*18f0*/  LEA R226, R226, UR4, 0x1 ;  /* 0x00000004e2e27c11 */ /* 0x000fe2000f8e08ff */
[----:B------:R-:W-:-:S04]  /*1900*/  IMAD.WIDE.U32 R20, R20, UR6, R22 ;  /* 0x0000000614147c25 */ /* 0x000fc8000f8e0016 */
[----:B------:R-:W-:Y:S01]  /*1910*/  IMAD.IADD R23, R25, 0x1, R5 ;  /* 0x0000000119177824 */ /* 0x000fe200078e0205 */
[----:B------:R-:W-:Y:S06]  /*1920*/  @P4 BRA `(.L_x_706) ;  /* 0x00000000004c4947 */ /* 0x000fec0003800000 */
[----:B------:R-:W-:Y:S02]  /*1930*/  ULDC UR5, c[0x0][0x2d0] ;  /* 0x0000b40000057ab9 */ /* 0x000fe40000000800 */
[----:B------:R-:W-:-:S13]  /*1940*/  ISETP.GE.AND P0, PT, R197, UR5, PT ;  /* 0x00000005c5007c0c */ /* 0x000fda000bf06270 */
[----:B------:R1:W-:Y:S04]  /*1950*/  @P0 STS [R226], RZ ;  /* 0x000000ffe2000388 */ /* 0x0003e80000000800 */
[----:B------:R1:W-:Y:S04]  /*1960*/  @P0 STS [R226+0x4], RZ ;  /* 0x000004ffe2000388 */ /* 0x0003e80000000800 */
[----:B------:R1:W-:Y:S01]  /*1970*/  @P0 STS.64 [R226+0x8], RZ ;  /* 0x000008ffe2000388 */ /* 0x0003e20000000a00 */
[----:B------:R-:W-:Y:S05]  /*1980*/  @P0 BRA `(.L_x_706) ;  /* 0x0000000000340947 */ /* 0x000fea0003800000 */
[----:B------:R-:W-:Y:S01]  /*1990*/  ULDC.64 UR6, c[0x0][0x240] ;  /* 0x0000900000067ab9 */ /* 0x000fe20000000a00 */
[----:B------:R-:W-:Y:S01]  /*19a0*/  MOV R22, R24 ;  /* 0x0000001800167202 */ /* 0x000fe20000000f00 */
[----:B------:R-:W-:-:S04]  /*19b0*/  IMAD R5, R3, UR6, RZ ;  /* 0x0000000603057c24 */ /* 0x000fc8000f8e02ff */
[----:B------:R-:W-:-:S04]  /*19c0*/  IMAD.WIDE.U32 R26, R2, UR6, R22 ;  /* 0x00000006021a7c25 */ /* 0x000fc8000f8e0016 */
[----:B------:R-:W-:Y:S01]  /*19d0*/  IMAD R5, R2, UR7, R5 ;  /* 0x0000000702057c24 */ /* 0x000fe2000f8e0205 */
[----:B------:R-:W-:Y:S02]  /*19e0*/  ULDC.64 UR6, c[0x0][0x210] ;  /* 0x0000840000067ab9 */ /* 0x000fe40000000a00 */
[----:B------:R-:W-:Y:S02]  /*19f0*/  LEA R28, P0, R26, UR6, 0x1 ;  /* 0x000000061a1c7c11 */ /* 0x000fe4000f8008ff */
[----:B------:R-:W-:-:S04]  /*1a00*/  IADD3 R5, R27, R5, RZ ;  /* 0x000000051b057210 */ /* 0x000fc80007ffe0ff */
[----:B------:R-:W-:-:S05]  /*1a10*/  LEA.HI.X R29, R26, UR7, R5, 0x1, P0 ;  /* 0x000000071a1d7c11 */ /* 0x000fca00080f0c05 */
[----:B------:R-:W-:Y:S01]  /*1a20*/  @!PT LDS RZ, [RZ] ;  /* 0x00000000fffff984 */ /* 0x000fe20000000800 */
[----:B------:R-:W-:Y:S01]  /*1a30*/  @!PT LDS RZ, [RZ] ;  /* 0x00000000fffff984 */ /* 0x000fe20000000800 */
[----:B------:R-:W-:Y:S01]  /*1a40*/  @!PT LDS RZ, [RZ] ;  /* 0x00000000fffff984 */ /* 0x000fe20000000800 */
[----:B------:R2:W-:Y:S02]  /*1a50*/  LDGSTS.E.BYPASS.LTC128B.128 [R226], desc[UR10][R28.64] ;  /* 0x000000001ce27fae */ /* 0x0005e4000b901d4a */
.L_x_706:
[----:B------:R-:W-:Y:S05]  /*1a60*/  BSYNC B0 ;  /* 0x0000000000007941 */ /* 0x000fea0003800000 */
.L_x_705:
[----:B------:R-:W-:Y:S04]  /*1a70*/  BSSY B0, `(.L_x_707) ;  /* 0x0000015000007945 */ /* 0x000fe80003800000 */
[----:B------:R-:W-:Y:S05]  /*1a80*/  @P3 BRA `(.L_x_708) ;  /* 0x00000000004c3947 */ /* 0x000fea0003800000 */
[----:B------:R-:W-:Y:S02]  /*1a90*/  ULDC UR5, c[0x0][0x2d0] ;  /* 0x0000b40000057ab9 */ /* 0x000fe40000000800 */
[----:B------:R-:W-:-:S13]  /*1aa0*/  ISETP.GE.AND P0, PT, R197, UR5, PT ;  /* 0x00000005c5007c0c */ /* 0x000fda000bf06270 */
[----:B------:R3:W-:Y:S01]  /*1ab0*/  @P0 STS.128 [R226+0x800], RZ ;  /* 0x000800ffe2000388 */ /* 0x0007e20000000c00 */
[----:B------:R-:W-:Y:S05]  /*1ac0*/  @P0 BRA `(.L_x_708) ;  /* 0x00000000003c0947 */ /* 0x000fea0003800000 */
[----:B------:R-:W-:Y:S01]  /*1ad0*/  IADD3 R2, P0, R2, 0x20, RZ ;  /* 0x0000002002027810 */ /* 0x000fe20007f1e0ff */
[----:B------:R-:W-:Y:S01]  /*1ae0*/  ULDC.64 UR6, c[0x0][0x240] ;  /* 0x0000900000067ab9 */ /* 0x000fe20000000a00 */
[----:B------:R-:W-:Y:S02]  /*1af0*/  MOV R22, R24 ;  /* 0x0000001800167202 */ /* 0x000fe40000000f00 */
[----:B------:R-:W-:-:S03]  /*1b00*/  IADD3.X R3, RZ, R3, RZ, P0, !PT ;  /* 0x00000003ff037210 */ /* 0x000fc600007fe4ff */
[----:B------:R-:W-:-:S04]  /*1b10*/  IMAD.WIDE.U32 R22, R2, UR6, R22 ;  /* 0x0000000602167c25 */ /* 0x000fc8000f8e0016 */
[----:B------:R-:W-:-:S04]  /*1b20*/  IMAD R3, R3, UR6, RZ ;  /* 0x0000000603037c24 */ /* 0x000fc8000f8e02ff */
        /* <DEDUP_REMOVED lines=8> */
[----:B------:R4:W-:Y:S02]  /*1bb0*/  LDGSTS.E.BYPASS.LTC128B.128 [R226+0x800], desc[UR10][R2.64] ;  /* 0x0080000002e27fae */ /* 0x0009e4000b901d4a */
.L_x_708:
[----:B------:R-:W-:Y:S05]  /*1bc0*/  BSYNC B0 ;  /* 0x0000000000007941 */ /* 0x000fea0003800000 */
.L_x_707:
[----:B------:R-:W1:Y:S01]  /*1bd0*/  LDC.64 R154, c[0x0][0x250] ;  /* 0x00009400ff9a7b82 */ /* 0x000e620000000a00 */
[C---:B------:R-:W-:Y:S01]  /*1be0*/  ISETP.GE.AND P2, PT, R12.reuse, R4, PT ;  /* 0x000000040c00720c */ /* 0x040fe20003f46270 */
[----:B------:R-:W-:Y:S01]  /*1bf0*/  IMAD R192, R13, R148, RZ ;  /* 0x000000940dc07224 */ /* 0x000fe200078e02ff */
[C---:B------:R-:W-:Y:S01]  /*1c00*/  IADD3 R198, P0, R12.reuse, R198, RZ ;  /* 0x000000c60cc67210 */ /* 0x040fe20007f1e0ff */
[C---:B------:R-:W-:Y:S01]  /*1c10*/  VIADD R14, R12.reuse, 0x40 ;  /* 0x000000400c0e7836 */ /* 0x040fe20000000000 */
[C---:B------:R-:W-:Y:S01]  /*1c20*/  IADD3 R9, R12.reuse, 0x80, RZ ;  /* 0x000000800c097810 */ /* 0x040fe20007ffe0ff */
[C---:B------:R-:W-:Y:S01]  /*1c30*/  VIADD R11, R12.reuse, 0x60 ;  /* 0x000000600c0b7836 */ /* 0x040fe20000000000 */
[----:B------:R-:W-:Y:S01]  /*1c40*/  BSSY B0, `(.L_x_709) ;  /* 0x000001b000007945 */ /* 0x000fe20003800000 */
[----:B----4-:R-:W-:Y:S01]  /*1c50*/  VIADD R3, R12, 0xa0 ;  /* 0x000000a00c037836 */ /* 0x010fe20000000000 */
[----:B------:R-:W-:Y:S01]  /*1c60*/  ISETP.GE.AND P1, PT, R10, R4, PT ;  /* 0x000000040a00720c */ /* 0x000fe20003f26270 */
[----:B------:R-:W-:Y:S01]  /*1c70*/  IMAD.WIDE.U32 R16, R12, R148, R16 ;  /* 0x000000940c107225 */ /* 0x000fe200078e0010 */
[----:B------:R-:W-:-:S02]  /*1c80*/  ISETP.GE.AND P5, PT, R11, R4, PT ;  /* 0x000000040b00720c */ /* 0x000fc40003fa6270 */
[-C--:B------:R-:W-:Y:S01]  /*1c90*/  ISETP.GE.AND P4, PT, R9, R4.reuse, PT ;  /* 0x000000040900720c */ /* 0x080fe20003f86270 */
[----:B------:R-:W-:Y:S01]  /*1ca0*/  IMAD R192, R12, R149, R192 ;  /* 0x000000950cc07224 */ /* 0x000fe200078e02c0 */
[-C--:B------:R-:W-:Y:S01]  /*1cb0*/  ISETP.GE.AND P3, PT, R3, R4.reuse, PT ;  /* 0x000000040300720c */ /* 0x080fe20003f66270 */
[----:B------:R-:W-:Y:S01]  /*1cc0*/  IMAD.X R15, R13, 0x1, R15, P0 ;  /* 0x000000010d0f7824 */ /* 0x000fe200000e060f */
[----:B------:R-:W-:Y:S01]  /*1cd0*/  ISETP.GE.AND P0, PT, R14, R4, PT ;  /* 0x000000040e00720c */ /* 0x000fe20003f06270 */
[----:B------:R-:W-:Y:S01]  /*1ce0*/  IMAD.IADD R192, R17, 0x1, R192 ;  /* 0x0000000111c07824 */ /* 0x000fe200078e02c0 */
[----:B------:R-:W-:Y:S02]  /*1cf0*/  IADD3 R2, R12, 0xc0, RZ ;  /* 0x000000c00c027810 */ /* 0x000fe40007ffe0ff */
[----:B------:R-:W-:Y:S01]  /*1d00*/  MOV R193, R16 ;  /* 0x0000001000c17202 */ /* 0x000fe20000000f00 */
[----:B------:R-:W-:Y:S08]  /*1d10*/  @P2 BRA `(.L_x_710) ;  /* 0x0000000000342947 */ /* 0x000ff00003800000 */
[----:B------:R-:W-:Y:S02]  /*1d20*/  ULDC UR5, c[0x0][0x2d0] ;  /* 0x0000b40000057ab9 */ /* 0x000fe40000000800 */
[----:B------:R-:W-:-:S13]  /*1d30*/  ISETP.GE.AND P2, PT, R197, UR5, PT ;  /* 0x00000005c5007c0c */ /* 0x000fda000bf46270 */
[----:B------:R4:W-:Y:S04]  /*1d40*/  @P2 STS [R226+0x1000], RZ ;  /* 0x001000ffe2002388 */ /* 0x0009e80000000800 */
[----:B------:R4:W-:Y:S04]  /*1d50*/  @P2 STS [R226+0x1004], RZ ;  /* 0x001004ffe2002388 */ /* 0x0009e80000000800 */
[----:B------:R4:W-:Y:S01]  /*1d60*/  @P2 STS.64 [R226+0x1008], RZ ;  /* 0x001008ffe2002388 */ /* 0x0009e20000000a00 */
[----:B------:R-:W-:Y:S05]  /*1d70*/  @P2 BRA `(.L_x_710) ;  /* 0x00000000001c2947 */ /* 0x000fea0003800000 */
[----:B------:R-:W-:Y:S02]  /*1d80*/  ULDC.64 UR6, c[0x0][0x218] ;  /* 0x0000860000067ab9 */ /* 0x000fe40000000a00 */
[----:B------:R-:W-:-:S04]  /*1d90*/  LEA R16, P2, R193, UR6, 0x1 ;  /* 0x00000006c1107c11 */ /* 0x000fc8000f8408ff */
[----:B------:R-:W-:-:S05]  /*1da0*/  LEA.HI.X R17, R193, UR7, R192, 0x1, P2 ;  /* 0x00000007c1117c11 */ /* 0x000fca00090f0cc0 */
[----:B------:R-:W-:Y:S01]  /*1db0*/  @!PT LDS RZ, [RZ] ;  /* 0x00000000fffff984 */ /* 0x000fe20000000800 */
[----:B------:R-:W-:Y:S01]  /*1dc0*/  @!PT LDS RZ, [RZ] ;  /* 0x00000000fffff984 */ /* 0x000fe20000000800 */
[----:B------:R-:W-:Y:S01]  /*1dd0*/  @!PT LDS RZ, [RZ] ;  /* 0x00000000fffff984 */ /* 0x000fe20000000800 */
[----:B------:R1:W-:Y:S04]  /*1de0*/  LDGSTS.E.BYPASS.LTC128B.128 [R226+0x1000], desc[UR10][R16.64] ;  /* 0x0100000010e27fae */ /* 0x0003e8000b901d4a */
.L_x_710:
[----:B------:R-:W-:Y:S05]  /*1df0*/  BSYNC B0 ;  /* 0x0000000000007941 */ /* 0x000fea0003800000 */
.L_x_709:
[----:B------:R-:W-:Y:S01]  /*1e00*/  BSSY B0, `(.L_x_711) ;  /* 0x0000013000007945 */ /* 0x000fe20003800000 */
[----:B------:R-:W-:Y:S01]  /*1e10*/  ISETP.GE.AND P2, PT, R2, R4, PT ;  /* 0x000000040200720c */ /* 0x000fe20003f46270 */
[----:B------:R-:W-:Y:S01]  /*1e20*/  VIADD R5, R12, 0xe0 ;  /* 0x000000e00c057836 */ /* 0x000fe20000000000 */
[C---:B------:R-:W-:Y:S01]  /*1e30*/  SHF.L.U64.HI R220, R148.reuse, 0x5, R149 ;  /* 0x0000000594dc7819 */ /* 0x040fe20000010295 */
[----:B------:R-:W-:Y:S01]  /*1e40*/  IMAD.SHL.U32 R221, R148, 0x20, RZ ;  /* 0x0000002094dd7824 */ /* 0x000fe200078e00ff */
[----:B------:R-:W-:Y:S05]  /*1e50*/  @P1 BRA `(.L_x_712) ;  /* 0x0000000000341947 */ /* 0x000fea0003800000 */
[----:B------:R-:W-:Y:S02]  /*1e60*/  ULDC UR5, c[0x0][0x2d0] ;  /* 0x0000b40000057ab9 */ /* 0x000fe40000000800 */
[----:B------:R-:W-:-:S13]  /*1e70*/  ISETP.GE.AND P1, PT, R197, UR5, PT ;  /* 0x00000005c5007c0c */ /* 0x000fda000bf26270 */
[----:B------:R1:W-:Y:S01]  /*1e80*/  @P1 STS.128 [R226+0x1800], RZ ;  /* 0x001800ffe2001388 */ /* 0x0003e20000000c00 */
[----:B------:R-:W-:Y:S05]  /*1e90*/  @P1 BRA `(.L_x_712) ;  /* 0x0000000000241947 */ /* 0x000fea0003800000 */
[----:B-1----:R-:W-:Y:S01]  /*1ea0*/  IADD3 R17, P1, R221, R193, RZ ;  /* 0x000000c1dd117210 */ /* 0x002fe20007f3e0ff */
[----:B------:R-:W-:-:S04]  /*1eb0*/  ULDC.64 UR6, c[0x0][0x218] ;  /* 0x0000860000067ab9 */ /* 0x000fc80000000a00 */
[----:B------:R-:W-:Y:S01]  /*1ec0*/  IMAD.X R16, R220, 0x1, R192, P1 ;  /* 0x00000001dc107824 */ /* 0x000fe200008e06c0 */
[----:B------:R-:W-:-:S04]  /*1ed0*/  LEA R22, P1, R17, UR6, 0x1 ;  /* 0x0000000611167c11 */ /* 0x000fc8000f8208ff */
[----:B------:R-:W-:-:S05]  /*1ee0*/  LEA.HI.X R23, R17, UR7, R16, 0x1, P1 ;  /* 0x0000000711177c11 */ /* 0x000fca00088f0c10 */
[----:B------:R-:W-:Y:S01]  /*1ef0*/  @!PT LDS RZ, [RZ] ;  /* 0x00000000fffff984 */ /* 0x000fe20000000800 */
[----:B------:R-:W-:Y:S01]  /*1f00*/  @!PT LDS RZ, [RZ] ;  /* 0x00000000fffff984 */ /* 0x000fe20000000800 */
[----:B------:R-:W-:Y:S01]  /*1f10*/  @!PT LDS RZ, [RZ] ;  /* 0x00000000fffff984 */ /* 0x000fe20000000800 */
[----:B------:R1:W-:Y:S04]  /*1f20*/  LDGSTS.E.BYPASS.LTC128B.128 [R226+0x1800], desc[UR10][R22.64] ;  /* 0x0180000016e27fae */ /* 0x0003e8000b901d4a */
.L_x_712:
[----:B------:R-:W-:Y:S05]  /*1f30*/  BSYNC B0 ;  /* 0x0000000000007941 */ /* 0x000fea0003800000 */
.L_x_711:
[----:B------:R-:W-:Y:S01]  /*1f40*/  BSSY B0, `(.L_x_713) ;  /* 0x0000011000007945 */ /* 0x000fe20003800000 */
[----:B------:R-:W-:Y:S02]  /*1f50*/  ISETP.GE.AND P1, PT, R5, R4, PT ;  /* 0x000000040500720c */ /* 0x000fe40003f26270 */
[----:B------:R-:W-:Y:S01]  /*1f60*/  IADD3 R19, R21, R18, RZ ;  /* 0x0000001215137210 */ /* 0x000fe20007ffe0ff */
[----:B------:R-:W-:Y:S05]  /*1f70*/  @P0 BRA `(.L_x_714) ;  /* 0x0000000000340947 */ /* 0x000fea0003800000 */
[----:B------:R-:W-:Y:S02]  /*1f80*/  ULDC UR5, c[0x0][0x2d0] ;  /* 0x0000b40000057ab9 */ /* 0x000fe40000000800 */
[----:B------:R-:W-:-:S13]  /*1f90*/  ISETP.GE.AND P0, PT, R197, UR5, PT ;  /* 0x00000005c5007c0c */ /* 0x000fda000bf06270 */
[----:B------:R1:W-:Y:S01]  /*1fa0*/  @P0 STS.128 [R226+0x2000], RZ ;  /* 0x002000ffe2000388 */ /* 0x0003e20000000c00 */
[----:B------:R-:W-:Y:S05]  /*1fb0*/  @P0 BRA `(.L_x_714) ;  /* 0x0000000000240947 */ /* 0x000fea0003800000 */
[----:B-1----:R-:W-:Y:S01]  /*1fc0*/  LEA R17, P0, R148, R193, 0x6 ;  /* 0x000000c194117211 */ /* 0x002fe200078030ff */
[----:B------:R-:W-:-:S03]  /*1fd0*/  ULDC.64 UR6, c[0x0][0x218] ;  /* 0x0000860000067ab9 */ /* 0x000fc60000000a00 */
[----:B------:R-:W-:Y:S02]  /*1fe0*/  LEA.HI.X R16, R148, R192, R149, 0x6, P0 ;  /* 0x000000c094107211 */ /* 0x000fe400000f3495 */
[----:B------:R-:W-:-:S04]  /*1ff0*/  LEA R22, P0, R17, UR6, 0x1 ;  /* 0x0000000611167c11 */ /* 0x000fc8000f8008ff */
[----:B------:R-:W-:-:S05]  /*2000*/  LEA.HI.X R23, R17, UR7, R16, 0x1, P0 ;  /* 0x0000000711177c11 */ /* 0x000fca00080f0c10 */
[----:B------:R-:W-:Y:S01]  /*2010*/  @!PT LDS RZ, [RZ] ;  /* 0x00000000fffff984 */ /* 0x000fe20000000800 */
[----:B------:R-:W-:Y:S01]  /*2020*/  @!PT LDS RZ, [RZ] ;  /* 0x00000000fffff984 */ /* 0x000fe20000000800 */
[----:B------:R-:W-:Y:S01]  /*2030*/  @!PT LDS RZ, [RZ] ;  /* 0x00000000fffff984 */ /* 0x000fe20000000800 */
[----:B------:R1:W-:Y:S04]  /*2040*/  LDGSTS.E.BYPASS.LTC128B.128 [R226+0x2000], desc[UR10][R22.64] ;  /* 0x0200000016e27fae */ /* 0x0003e8000b901d4a */
.L_x_714:
[----:B------:R-:W-:Y:S05]  /*2050*/  BSYNC B0 ;  /* 0x0000000000007941 */ /* 0x000fea0003800000 */
.L_x_713:
[----:B------:R-:W-:Y:S04]  /*2060*/  BSSY B0, `(.L_x_715) ;  /* 0x0000012000007945 */ /* 0x000fe80003800000 */
[----:B------:R-:W-:Y:S05]  /*2070*/  @P5 BRA `(.L_x_716) ;  /* 0x0000000000405947 */ /* 0x000fea0003800000 */
[----:B------:R-:W-:Y:S02]  /*2080*/  ULDC UR5, c[0x0][0x2d0] ;  /* 0x0000b40000057ab9 */ /* 0x000fe40000000800 */
[----:B------:R-:W-:-:S13]  /*2090*/  ISETP.GE.AND P0, PT, R197, UR5, PT ;  /* 0x00000005c5007c0c */ /* 0x000fda000bf06270 */
[----:B------:R1:W-:Y:S01]  /*20a0*/  @P0 STS.128 [R226+0x2800], RZ ;  /* 0x002800ffe2000388 */ /* 0x0003e20000000c00 */
[----:B------:R-:W-:Y:S05]  /*20b0*/  @P0 BRA `(.L_x_716) ;  /* 0x0000000000300947 */ /* 0x000fea0003800000 */
[----:B-1----:R-:W-:Y:S01]  /*20c0*/  MOV R22, R193 ;  /* 0x000000c100167202 */ /* 0x002fe20000000f00 */
[----:B------:R-:W-:Y:S01]  /*20d0*/  IMAD R16, R149, 0x60, RZ ;  /* 0x0000006095107824 */ /* 0x000fe200078e02ff */
[----:B------:R-:W-:Y:S01]  /*20e0*/  MOV R23, R192 ;  /* 0x000000c000177202 */ /* 0x000fe20000000f00 */
[----:B------:R-:W-:Y:S02]  /*20f0*/  ULDC.64 UR6, c[0x0][0x218] ;  /* 0x0000860000067ab9 */ /* 0x000fe40000000a00 */
[----:B------:R-:W-:-:S05]  /*2100*/  IMAD.WIDE.U32 R22, R148, 0x60, R22 ;  /* 0x0000006094167825 */ /* 0x000fca00078e0016 */
[----:B------:R-:W-:Y:S02]  /*2110*/  IADD3 R16, R23, R16, RZ ;  /* 0x0000001017107210 */ /* 0x000fe40007ffe0ff */
[----:B------:R-:W-:-:S04]  /*2120*/  LEA R24, P0, R22, UR6, 0x1 ;  /* 0x0000000616187c11 */ /* 0x000fc8000f8008ff */
[----:B------:R-:W-:-:S05]  /*2130*/  LEA.HI.X R25, R22, UR7, R16, 0x1, P0 ;  /* 0x0000000716197c11 */ /* 0x000fca00080f0c10 */
[----:B------:R-:W-:Y:S01]  /*2140*/  @!PT LDS RZ, [RZ] ;  /* 0x00000000fffff984 */ /* 0x000fe20000000800 */
[----:B------:R-:W-:Y:S01]  /*2150*/  @!PT LDS RZ, [RZ] ;  /* 0x00000000fffff984 */ /* 0x000fe20000000800 */
[----:B------:R-:W-:Y:S01]  /*2160*/  @!PT LDS RZ, [RZ] ;  /* 0x00000000fffff984 */ /* 0x000fe20000000800 */
[----:B------:R1:W-:Y:S04]  /*2170*/  LDGSTS.E.BYPASS.LTC128B.128 [R226+0x2800], desc[UR10][R24.64] ;  /* 0x0280000018e27fae */ /* 0x0003e8000b901d4a */
.L_x_716:
[----:B------:R-:W-:Y:S05]  /*2180*/  BSYNC B0 ;  /* 0x0000000000007941 */ /* 0x000fea0003800000 */
.L_x_715:
[----:B------:R-:W-:Y:S04]  /*2190*/  BSSY B0, `(.L_x_717) ;  /* 0x000000f000007945 */ /* 0x000fe80003800000 */
        /* <DEDUP_REMOVED lines=14> */
.L_x_718:
[----:B------:R-:W-:Y:S05]  /*2280*/  BSYNC B0 ;  /* 0x0000000000007941 */ /* 0x000fea0003800000 */
.L_x_717:
        /* <DEDUP_REMOVED lines=18> */
.L_x_720:
[----:B------:R-:W-:Y:S05]  /*23b0*/  BSYNC B0 ;  /* 0x0000000000007941 */ /* 0x000fea0003800000 */
.L_x_719:
        /* <DEDUP_REMOVED lines=18> */
.L_x_722:
[----:B------:R-:W-:Y:S05]  /*24e0*/  BSYNC B0 ;  /* 0x0000000000007941 */ /* 0x000fea0003800000 */
.L_x_721:
        /* <DEDUP_REMOVED lines=18> */
.L_x_724:
[----:B------:R-:W-:Y:S05]  /*2610*/  BSYNC B0 ;  /* 0x0000000000007941 */ /* 0x000fea0003800000 */
.L_x_723:
[----:B------:R-:W0:Y:S01]  /*2620*/  LDGDEPBAR ;  /* 0x00000000000079af */ /* 0x000e220000000000 */
[----:B------:R-:W-:Y:S01]  /*2630*/  ISETP.GE.AND P2, PT, R12, R4, PT ;  /* 0x000000040c00720c */ /* 0x000fe20003f46270 */
[----:B-1----:R-:W-:Y:S01]  /*2640*/  IMAD R15, R15, R154, RZ ;  /* 0x0000009a0f0f7224 */ /* 0x002fe200078e02ff */
[----:B------:R-:W-:Y:S01]  /*2650*/  LEA.HI R8, R8, R196, RZ, 0x4 ;  /* 0x000000c408087211 */ /* 0x000fe200078f20ff */
[----:B------:R-:W-:Y:S01]  /*2660*/  IMAD.MOV.U32 R18, RZ, RZ, R20 ;  /* 0x000000ffff127224 */ /* 0x000fe200078e0014 */
[----:B------:R-:W-:Y:S01]  /*2670*/  ULDC.64 UR6, c[0x0][0x220] ;  /* 0x0000880000067ab9 */ /* 0x000fe20000000a00 */
[----:B------:R-:W-:Y:S01]  /*2680*/  IMAD R15, R198, R155, R15 ;  /* 0x0000009bc60f7224 */ /* 0x000fe200078e020f */
[----:B------:R-:W-:Y:S01]  /*2690*/  LOP3.LUT R203, R8, 0xfffffff0, RZ, 0xc0, !PT ;  /* 0xfffffff008cb7812 */ /* 0x000fe200078ec0ff */
[----:B------:R-:W-:Y:S01]  /*26a0*/  IMAD.WIDE.U32 R198, R198, R154, R18 ;  /* 0x0000009ac6c67225 */ /* 0x000fe200078e0012 */
[-C--:B------:R-:W-:Y:S01]  /*26b0*/  ISETP.GE.AND P4, PT, R9, R4.reuse, PT ;  /* 0x000000040900720c */ /* 0x080fe20003f86270 */
[----:B------:R-:W-:Y:S01]  /*26c0*/  BSSY B0, `(.L_x_725) ;  /* 0x000001e000007945 */ /* 0x000fe20003800000 */
[----:B------:R-:W-:Y:S01]  /*26d0*/  SHF.R.S32.HI R9, RZ, 0x4, R8 ;  /* 0x00000004ff097819 */ /* 0x000fe20000011408 */
[----:B------:R-:W-:Y:S01]  /*26e0*/  IMAD.IADD R201, R199, 0x1, R15 ;  /* 0x00000001c7c97824 */ /* 0x000fe200078e020f */
[----:B------:R-:W-:Y:S01]  /*26f0*/  LEA R153, P3, R198, UR6, 0x1 ;  /* 0x00000006c6997c11 */ /* 0x000fe2000f8608ff */
[----:B------:R-:W-:Y:S01]  /*2700*/  IMAD.IADD R203, R196, 0x1, -R203 ;  /* 0x00000001c4cb7824 */ /* 0x000fe200078e0acb */
[----:B------:R-:W-:-:S02]  /*2710*/  ISETP.GE.AND P1, PT, R10, R4, PT ;  /* 0x000000040a00720c */ /* 0x000fc40003f26270 */
[----:B------:R-:W-:Y:S02]  /*2720*/  LEA.HI.X R152, R198, UR7, R201, 0x1, P3 ;  /* 0x00000007c6987c11 */ /* 0x000fe400098f0cc9 */
[-C--:B------:R-:W-:Y:S02]  /*2730*/  ISETP.GE.AND P0, PT, R14, R4.reuse, PT ;  /* 0x000000040e00720c */ /* 0x080fe40003f06270 */
[-C--:B------:R-:W-:Y:S02]  /*2740*/  ISETP.GE.AND P5, PT, R11, R4.reuse, PT ;  /* 0x000000040b00720c */ /* 0x080fe40003fa6270 */
[----:B------:R-:W-:Y:S01]  /*2750*/  ISETP.GE.AND P3, PT, R3, R4, PT ;  /* 0x000000040300720c */ /* 0x000fe20003f66270 */
[----:B------:R-:W-:-:S04]  /*2760*/  DEPBAR.LE SB0, 0x0 ;  /* 0x000080000000791a */ /* 0x000fc80000000000 */
[----:B------:R-:W-:Y:S01]  /*2770*/  BAR.SYNC.DEFER_BLOCKING 0x0 ;  /* 0x0000000000007b1d */ /* 0x000fe20000010000 */
[----:B------:R-:W-:Y:S02]  /*2780*/  LEA.HI R8, R8, R9, RZ, 0x1 ;  /* 0x0000000908087211 */ /* 0x000fe400078f08ff */
[----:B------:R-:W-:-:S03]  /*2790*/  LEA.HI R10, R203, R203, RZ, 0x1 ;  /* 0x000000cbcb0a7211 */ /* 0x000fc600078f08ff */
[----:B------:R1:W-:Y:S04]  /*27a0*/  @P2 STS [R226+0x5000], RZ ;  /* 0x005000ffe2002388 */ /* 0x0003e80000000800 */
[----:B------:R1:W-:Y:S04]  /*27b0*/  @P2 STS [R226+0x5004], RZ ;  /* 0x005004ffe2002388 */ /* 0x0003e80000000800 */
[----:B------:R1:W-:Y:S01]  /*27c0*/  @P2 STS.64 [R226+0x5008], RZ ;  /* 0x005008ffe2002388 */ /* 0x0003e20000000a00 */
[----:B------:R-:W-:Y:S05]  /*27d0*/  @P2 BRA `(.L_x_726) ;  /* 0x0000000000302947 */ /* 0x000fea0003800000 */
[----:B------:R-:W-:Y:S02]  /*27e0*/  ULDC UR5, c[0x0][0x2d0] ;  /* 0x0000b40000057ab9 */ /* 0x000fe40000000800 */
[----:B------:R-:W-:-:S13]  /*27f0*/  ISETP.GE.AND P2, PT, R197, UR5, PT ;  /* 0x00000005c5007c0c */ /* 0x000fda000bf46270 */
[----:B------:R1:W-:Y:S04]  /*2800*/  @P2 STS [R226+0x5000], RZ ;  /* 0x005000ffe2002388 */ /* 0x0003e80000000800 */
[----:B------:R1:W-:Y:S04]  /*2810*/  @P2 STS [R226+0x5004], RZ ;  /* 0x005004ffe2002388 */ /* 0x0003e80000000800 */
[----:B------:R1:W-:Y:S01]  /*2820*/  @P2 STS.64 [R226+0x5008], RZ ;  /* 0x005008ffe2002388 */ /* 0x0003e20000000a00 */
[----:B------:R-:W-:Y:S05]  /*2830*/  @P2 BRA `(.L_x_726) ;  /* 0x0000000000182947 */ /* 0x000fea0003800000 */
[----:B------:R-:W-:Y:S02]  /*2840*/  MOV R12, R153 ;  /* 0x00000099000c7202 */ /* 0x000fe40000000f00 */
[----:B------:R-:W-:-:S05]  /*2850*/  MOV R13, R152 ;  /* 0x00000098000d7202 */ /* 0x000fca0000000f00 */
[----:B------:R-:W-:Y:S01]  /*2860*/  @!PT LDS RZ, [RZ] ;  /* 0x00000000fffff984 */ /* 0x000fe20000000800 */
[----:B------:R-:W-:Y:S01]  /*2870*/  @!PT LDS RZ, [RZ] ;  /* 0x00000000fffff984 */ /* 0x000fe20000000800 */
[----:B------:R-:W-:Y:S01]  /*2880*/  @!PT LDS RZ, [RZ] ;  /* 0x00000000fffff984 */ /* 0x000fe20000000800 */
[----:B------:R1:W-:Y:S02]  /*2890*/  LDGSTS.E.BYPASS.LTC128B.128 [R226+0x5000], desc[UR10][R12.64] ;  /* 0x050000000ce27fae */ /* 0x0003e4000b901d4a */
.L_x_726:
[----:B------:R-:W-:Y:S05]  /*28a0*/  BSYNC B0 ;  /* 0x0000000000007941 */ /* 0x000fea0003800000 */
.L_x_725:
[----:B------:R-:W-:Y:S01]  /*28b0*/  LOP3.LUT R7, R7, 0xfffffff8, RZ, 0xc0, !PT ;  /* 0xfffffff807077812 */ /* 0x000fe200078ec0ff */
[----:B------:R1:W-:Y:S01]  /*28c0*/  @P1 STS.128 [R226+0x5800], RZ ;  /* 0x005800ffe2001388 */ /* 0x0003e20000000c00 */
[----:B------:R-:W-:Y:S01]  /*28d0*/  ISETP.GE.AND P2, PT, R2, R4, PT ;  /* 0x000000040200720c */ /* 0x000fe20003f46270 */
[----:B------:R-:W-:Y:S01]  /*28e0*/  BSSY B0, `(.L_x_727) ;  /* 0x000002f000007945 */ /* 0x000fe20003800000 */
[----:B------:R-:W-:Y:S01]  /*28f0*/  LOP3.LUT R2, R8, 0xfffffffe, RZ, 0xc0, !PT ;  /* 0xfffffffe08027812 */ /* 0x000fe200078ec0ff */
[----:B------:R-:W-:Y:S01]  /*2900*/  IMAD.IADD R7, R196, 0x1, -R7 ;  /* 0x00000001c4077824 */ /* 0x000fe200078e0a07 */
[--C-:B------:R-:W-:Y:S01]  /*2910*/  SHF.R.S32.HI R8, RZ, 0x1, R10.reuse ;  /* 0x00000001ff087819 */ /* 0x100fe2000001140a */
[----:B------:R-:W-:Y:S01]  /*2920*/  IMAD.SHL.U32 R223, R154, 0x20, RZ ;  /* 0x000000209adf7824 */ /* 0x000fe200078e00ff */
[----:B------:R-:W-:Y:S01]  /*2930*/  SHF.R.S32.HI R3, RZ, 0x1f, R10 ;  /* 0x0000001fff037819 */ /* 0x000fe2000001140a */
[----:B------:R-:W-:Y:S01]  /*2940*/  IMAD.IADD R9, R9, 0x1, -R2 ;  /* 0x0000000109097824 */ /* 0x000fe200078e0a02 */
[----:B------:R-:W-:-:S02]  /*2950*/  LEA.HI R2, R7, R7, RZ, 0x1 ;  /* 0x0000000707027211 */ /* 0x000fc400078f08ff */
[----:B------:R-:W-:Y:S02]  /*2960*/  LEA.HI R3, R3, R8, RZ, 0x2 ;  /* 0x0000000803037211 */ /* 0x000fe400078f10ff */
[----:B------:R-:W-:Y:S02]  /*2970*/  SHF.R.S32.HI R202, RZ, 0x1f, R203 ;  /* 0x0000001fffca7819 */ /* 0x000fe400000114cb */
[----:B------:R-:W-:Y:S02]  /*2980*/  LOP3.LUT R3, R3, 0xfffffffc, RZ, 0xc0, !PT ;  /* 0xfffffffc03037812 */ /* 0x000fe400078ec0ff */
[----:B------:R-:W-:Y:S02]  /*2990*/  LOP3.LUT R217, R2, 0x7fffffe, RZ, 0xc0, !PT ;  /* 0x07fffffe02d97812 */ /* 0x000fe400078ec0ff */
[----:B------:R-:W-:Y:S01]  /*29a0*/  SHF.R.S32.HI R2, RZ, 0x1, R2 ;  /* 0x00000001ff027819 */ /* 0x000fe20000011402 */
[----:B------:R-:W-:Y:S01]  /*29b0*/  IMAD.IADD R3, R8, 0x1, -R3 ;  /* 0x0000000108037824 */ /* 0x000fe200078e0a03 */
[----:B------:R-:W-:Y:S01]  /*29c0*/  LEA.HI R202, R202, R203, RZ, 0x3 ;  /* 0x000000cbcaca7211 */ /* 0x000fe200078f18ff */
[----:B------:R-:W-:Y:S01]  /*29d0*/  IMAD.IADD R217, R7, 0x1, -R217 ;  /* 0x0000000107d97824 */ /* 0x000fe200078e0ad9 */
[----:B------:R-:W-:Y:S01]  /*29e0*/  LOP3.LUT R10, R10, 0x7fffffe, RZ, 0xc0, !PT ;  /* 0x07fffffe0a0a7812 */ /* 0x000fe200078ec0ff */
[----:B------:R-:W-:Y:S01]  /*29f0*/  IMAD.SHL.U32 R7, R2, 0x40, RZ ;  /* 0x0000004002077824 */ /* 0x000fe200078e00ff */
[----:B------:R-:W-:Y:S01]  /*2a00*/  SHF.L.U64.HI R222, R154, 0x5, R155 ;  /* 0x000000059ade7819 */ /* 0x000fe2000001029b */
[----:B------:R-:W-:-:S02]  /*2a10*/  IMAD.SHL.U32 R151, R3, 0x40, RZ ;  /* 0x0000004003977824 */ /* 0x000fc400078e00ff */
[----:B------:R-:W-:Y:S02]  /*2a20*/  IMAD.SHL.U32 R202, R202, 0x20, RZ ;  /* 0x00000020caca7824 */ /* 0x000fe400078e00ff */
[----:B------:R-:W-:Y:S01]  /*2a30*/  IMAD.SHL.U32 R8, R6, 0x8, RZ ;  /* 0x0000000806087824 */ /* 0x000fe200078e00ff */
[----:B------:R-:W-:Y:S01]  /*2a40*/  LOP3.LUT R6, R7, 0xc0, RZ, 0xc0, !PT ;  /* 0x000000c007067812 */ /* 0x000fe200078ec0ff */
[----:B------:R-:W-:Y:S01]  /*2a50*/  IMAD.SHL.U32 R7, R9, 0x8, RZ ;  /* 0x0000000809077824 */ /* 0x000fe200078e00ff */
[----:B------:R-:W-:Y:S01]  /*2a60*/  LOP3.LUT R151, R151, 0xc0, RZ, 0xc0, !PT ;  /* 0x000000c097977812 */ /* 0x000fe200078ec0ff */
[----:B------:R-:W-:Y:S01]  /*2a70*/  IMAD.IADD R203, R203, 0x1, -R10 ;  /* 0x00000001cbcb7824 */ /* 0x000fe200078e0a0a */
[----:B------:R-:W-:Y:S01]  /*2a80*/  LOP3.LUT R202, R202, 0xffffff00, RZ, 0xc0, !PT ;  /* 0xffffff00caca7812 */ /* 0x000fe200078ec0ff */
[----:B------:R-:W-:Y:S01]  /*2a90*/  IMAD R217, R9, 0x8, R217 ;  /* 0x0000000809d97824 */ /* 0x000fe200078e02d9 */
[----:B------:R-:W-:Y:S02]  /*2aa0*/  LOP3.LUT R8, R6, 0x8, R8, 0xf8, !PT ;  /* 0x0000000806087812 */ /* 0x000fe400078ef808 */
[----:B------:R-:W-:Y:S01]  /*2ab0*/  LOP3.LUT R7, R151, 0x8, R7, 0xf8, !PT ;  /* 0x0000000897077812 */ /* 0x000fe200078ef807 */
[----:B------:R-:W-:Y:S01]  /*2ac0*/  IMAD R219, R200, 0x200, R202 ;  /* 0x00000200c8db7824 */ /* 0x000fe200078e02ca */
[----:B------:R-:W-:-:S02]  /*2ad0*/  SHF.R.U32.HI R6, RZ, 0x3, R6 ;  /* 0x00000003ff067819 */ /* 0x000fc40000011606 */
[----:B------:R-:W-:Y:S01]  /*2ae0*/  SHF.R.U32.HI R151, RZ, 0x3, R151 ;  /* 0x00000003ff977819 */ /* 0x000fe20000011697 */
[----:B------:R-:W-:Y:S01]  /*2af0*/  IMAD R219, R203, 0x20, R219 ;  /* 0x00000020cbdb7824 */ /* 0x000fe200078e02db */
[----:B------:R-:W-:Y:S02]  /*2b00*/  LOP3.LUT R6, R8, R6, RZ, 0x3c, !PT ;  /* 0x0000000608067212 */ /* 0x000fe400078e3cff */
[----:B------:R-:W-:Y:S01]  /*2b10*/  LOP3.LUT R151, R7, R151, RZ, 0x3c, !PT ;  /* 0x0000009707977212 */ /* 0x000fe200078e3cff */
[----:B-1----:R-:W-:Y:S05]  /*2b20*/  @P1 BRA `(.L_x_728) ;  /* 0x0000000000281947 */ /* 0x002fea0003800000 */
[----:B------:R-:W-:Y:S02]  /*2b30*/  ULDC UR5, c[0x0][0x2d0] ;  /* 0x0000b40000057ab9 */ /* 0x000fe40000000800 */
[----:B------:R-:W-:-:S13]  /*2b40*/  ISETP.GE.AND P1, PT, R197, UR5, PT ;  /* 0x00000005c5007c0c */ /* 0x000fda000bf26270 */
[----:B------:R1:W-:Y:S01]  /*2b50*/  @P1 STS.128 [R226+0x5800], RZ ;  /* 0x005800ffe2001388 */ /* 0x0003e20000000c00 */
[----:B------:R-:W-:Y:S05]  /*2b60*/  @P1 BRA `(.L_x_728) ;  /* 0x0000000000181947 */ /* 0x000fea0003800000 */
[----:B------:R-:W-:-:S04]  /*2b70*/  LEA R8, P1, R223, R153, 0x1 ;  /* 0x00000099df087211 */ /* 0x000fc800078208ff */
[----:B------:R-:W-:-:S05]  /*2b80*/  LEA.HI.X R9, R223, R152, R222, 0x1, P1 ;  /* 0x00000098df097211 */ /* 0x000fca00008f0cde */
[----:B------:R-:W-:Y:S01]  /*2b90*/  @!PT LDS RZ, [RZ] ;  /* 0x00000000fffff984 */ /* 0x000fe20000000800 */
[----:B------:R-:W-:Y:S01]  /*2ba0*/  @!PT LDS RZ, [RZ] ;  /* 0x00000000fffff984 */ /* 0x000fe20000000800 */
[----:B------:R-:W-:Y:S01]  /*2bb0*/  @!PT LDS RZ, [RZ] ;  /* 0x00000000fffff984 */ /* 0x000fe20000000800 */
[----:B------:R1:W-:Y:S04]  /*2bc0*/  LDGSTS.E.BYPASS.LTC128B.128 [R226+0x5800], desc[UR10][R8.64] ;  /* 0x0580000008e27fae */ /* 0x0003e8000b901d4a */
.L_x_728:
[----:B------:R-:W-:Y:S05]  /*2bd0*/  BSYNC B0 ;  /* 0x0000000000007941 */ /* 0x000fea0003800000 */
.L_x_727:
[----:B------:R1:W-:Y:S01]  /*2be0*/  @P0 STS.128 [R226+0x6000], RZ ;  /* 0x006000ffe2000388 */ /* 0x0003e20000000c00 */
[----:B------:R-:W-:Y:S01]  /*2bf0*/  IMAD.U32 R217, R217, 0x20, R6 ;  /* 0x00000020d9d97824 */ /* 0x000fe200078e0006 */
[----:B------:R-:W-:Y:S01]  /*2c00*/  BSSY B0, `(.L_x_729) ;  /* 0x0000010000007945 */ /* 0x000fe20003800000 */
[----:B------:R-:W-:Y:S01]  /*2c10*/  IMAD.IADD R219, R151, 0x1, R219 ;  /* 0x0000000197db7824 */ /* 0x000fe200078e02db */
[----:B------:R-:W-:Y:S02]  /*2c20*/  ISETP.GE.AND P1, PT, R5, R4, PT ;  /* 0x000000040500720c */ /* 0x000fe40003f26270 */
[----:B------:R-:W-:Y:S02]  /*2c30*/  LEA R217, R217, UR4, 0x1 ;  /* 0x00000004d9d97c11 */ /* 0x000fe4000f8e08ff */
[----:B------:R-:W-:Y:S01]  /*2c40*/  LEA R219, R219, UR4, 0x1 ;  /* 0x00000004dbdb7c11 */ /* 0x000fe2000f8e08ff */
[----:B------:R-:W-:Y:S05]  /*2c50*/  @P0 BRA `(.L_x_730) ;  /* 0x0000000000280947 */ /* 0x000fea0003800000 */
        /* <DEDUP_REMOVED lines=10> */
.L_x_730:
[----:B------:R-:W-:Y:S05]  /*2d00*/  BSYNC B0 ;  /* 0x0000000000007941 */ /* 0x000fea0003800000 */
.L_x_729:
[----:B------:R1:W-:Y:S01]  /*2d10*/  @P5 STS.128 [R226+0x6800], RZ ;  /* 0x006800ffe2005388 */ /* 0x0003e20000000c00 */
[----:B------:R-:W-:Y:S04]  /*2d20*/  BSSY B0, `(.L_x_731) ;  /* 0x0000010000007945 */ /* 0x000fe80003800000 */
[----:B------:R-:W-:Y:S05]  /*2d30*/  @P5 BRA `(.L_x_732) ;  /* 0x0000000000385947 */ /* 0x000fea0003800000 */
[----:B------:R-:W-:Y:S02]  /*2d40*/  ULDC UR5, c[0x0][0x2d0] ;  /* 0x0000b40000057ab9 */ /* 0x000fe40000000800 */
[----:B------:R-:W-:-:S13]  /*2d50*/  ISETP.GE.AND P0, PT, R197, UR5, PT ;  /* 0x00000005c5007c0c */ /* 0x000fda000bf06270 */
[----:B------:R1:W-:Y:S01]  /*2d60*/  @P0 STS.128 [R226+0x6800], RZ ;  /* 0x006800ffe2000388 */ /* 0x0003e20000000c00 */
[----:B------:R-:W-:Y:S05]  /*2d70*/  @P0 BRA `(.L_x_732) ;  /* 0x0000000000280947 */ /* 0x000fea0003800000 */
[----:B------:R-:W-:Y:S01]  /*2d80*/  MOV R6, R153 ;  /* 0x0000009900067202 */ /* 0x000fe20000000f00 */
[----:B-1----:R-:W-:Y:S01]  /*2d90*/  IMAD R4, R155, 0xc0, RZ ;  /* 0x000000c09b047824 */ /* 0x002fe200078e02ff */
[----:B------:R-:W-:-:S03]  /*2da0*/  MOV R7, R152 ;  /* 0x0000009800077202 */ /* 0x000fc60000000f00 */
[----:B------:R-:W-:-:S05]  /*2db0*/  IMAD.WIDE.U32 R6, R154, 0xc0, R6 ;  /* 0x000000c09a067825 */ /* 0x000fca00078e0006 */
[----:B------:R-:W-:Y:S02]  /*2dc0*/  IADD3 R5, R7, R4, RZ ;  /* 0x0000000407057210 */ /* 0x000fe40007ffe0ff */
[----:B------:R-:W-:-:S05]  /*2dd0*/  MOV R4, R6 ;  /* 0x0000000600047202 */ /* 0x000fca0000000f00 */
[----:B------:R-:W-:Y:S01]  /*2de0*/  @!PT LDS RZ, [RZ] ;  /* 0x00000000fffff984 */ /* 0x000fe20000000800 */
[----:B------:R-:W-:Y:S01]  /*2df0*/  @!PT LDS RZ, [RZ] ;  /* 0x00000000fffff984 */ /* 0x000fe20000000800 */
[----:B------:R-:W-:Y:S01]  /*2e00*/  @!PT LDS RZ, [RZ] ;  /* 0x00000000fffff984 */ /* 0x000fe20000000800 */
[----:B------:R1:W-:Y:S02]  /*2e10*/  LDGSTS.E.BYPASS.LTC128B.128 [R226+0x6800], desc[UR10][R4.64] ;  /* 0x0680000004e27fae */ /* 0x0003e4000b901d4a */
.L_x_732:
[----:B------:R-:W-:Y:S05]  /*2e20*/  BSYNC B0 ;  /* 0x0000000000007941 */ /* 0x000fea0003800000 */
.L_x_731:
[----:B------:R1:W-:Y:S01]  /*2e30*/  @P4 STS.128 [R226+0x7000], RZ ;  /* 0x007000ffe2004388 */ /* 0x0003e20000000c00 */
[----:B------:R-:W-:Y:S04]  /*2e40*/  BSSY B0, `(.L_x_733) ;  /* 0x000000c000007945 */ /* 0x000fe80003800000 */
[----:B------:R-:W-:Y:S05]  /*2e50*/  @P4 BRA `(.L_x_734) ;  /* 0x0000000000284947 */ /* 0x000fea0003800000 */
[----:B------:R-:W-:Y:S02]  /*2e60*/  ULDC UR5, c[0x0][0x2d0] ;  /* 0x0000b40000057ab9 */ /* 0x000fe40000000800 */
[----:B------:R-:W-:-:S13]  /*2e70*/  ISETP.GE.AND P0, PT, R197, UR5, PT ;  /* 0x00000005c5007c0c */ /* 0x000fda000bf06270 */
[----:B------:R1:W-:Y:S01]  /*2e80*/  @P0 STS.128 [R226+0x7000], RZ ;  /* 0x007000ffe2000388 */ /* 0x0003e20000000c00 */
[----:B------:R-:W-:Y:S05]  /*2e90*/  @P0 BRA `(.L_x_734) ;  /* 0x0000000000180947 */ /* 0x000fea0003800000 */
[----:B-1----:R-:W-:-:S04]  /*2ea0*/  LEA R4, P0, R154, R153, 0x8 ;  /* 0x000000999a047211 */ /* 0x002fc800078040ff */
[----:B------:R-:W-:-:S05]  /*2eb0*/  LEA.HI.X R5, R154, R152, R155, 0x8, P0 ;  /* 0x000000989a057211 */ /* 0x000fca00000f449b */
[----:B------:R-:W-:Y:S01]  /*2ec0*/  @!PT LDS RZ, [RZ] ;  /* 0x00000000fffff984 */ /* 0x000fe20000000800 */
[----:B------:R-:W-:Y:S01]  /*2ed0*/  @!PT LDS RZ, [RZ] ;  /* 0x00000000fffff984 */ /* 0x000fe20000000800 */
[----:B------:R-:W-:Y:S01]  /*2ee0*/  @!PT LDS RZ, [RZ] ;  /* 0x00000000fffff984 */ /* 0x000fe20000000800 */
[----:B------:R1:W-:Y:S04]  /*2ef0*/  LDGSTS.E.BYPASS.LTC128B.128 [R226+0x7000], desc[UR10][R4.64] ;  /* 0x0700000004e27fae */ /* 0x0003e8000b901d4a */
.L_x_734:
[----:B------:R-:W-:Y:S05]  /*2f00*/  BSYNC B0 ;  /* 0x0000000000007941 */ /* 0x000fea0003800000 */
.L_x_733:
        /* <DEDUP_REMOVED lines=17> */
.L_x_736:
[----:B------:R-:W-:Y:S05]  /*3020*/  BSYNC B0 ;  /* 0x0000000000007941 */ /* 0x000fea0003800000 */
.L_x_735:
        /* <DEDUP_REMOVED lines=17> */
.L_x_738:
[----:B------:R-:W-:Y:S05]  /*3140*/  BSYNC B0 ;  /* 0x0000000000007941 */ /* 0x000fea0003800000 */
.L_x_737:
        /* <DEDUP_REMOVED lines=17> */
.L_x_740:
[----:B------:R-:W-:Y:S05]  /*3260*/  BSYNC B0 ;  /* 0x0000000000007941 */ /* 0x000fea0003800000 */
.L_x_739:
[----:B-1----:R-:W-:Y:S01]  /*3270*/  LDSM.16.M88.4 R4, [R219] ;  /* 0x00000000db04783b */ /* 0x002fe20000000200 */
[----:B------:R-:W-:Y:S01]  /*3280*/  IMAD.MOV.U32 R48, RZ, RZ, 0x10 ;  /* 0x00000010ff307424 */ /* 0x000fe200078e00ff */
[----:B------:R-:W-:Y:S01]  /*3290*/  LOP3.LUT P1, RZ, R3, 0x2, RZ, 0xc0, !PT ;  /* 0x0000000203ff7812 */ /* 0x000fe2000782c0ff */
[----:B------:R-:W-:Y:S01]  /*32a0*/  IMAD R204, R200, 0x10, R204 ;  /* 0x00000010c8cc7824 */ /* 0x000fe200078e02cc */
[----:B------:R-:W2:Y:S01]  /*32b0*/  LDSM.16.M88.4 R24, [R217+0x1800] ;  /* 0x00180000d918783b */ /* 0x000ea20000000200 */
[----:B------:R-:W-:Y:S01]  /*32c0*/  LOP3.LUT P0, RZ, R2, 0x2, RZ, 0xc0, !PT ;  /* 0x0000000202ff7812 */ /* 0x000fe2000780c0ff */
[----:B------:R-:W-:Y:S01]  /*32d0*/  IMAD.SHL.U32 R242, R196, 0x2, RZ ;  /* 0x00000002c4f27824 */ /* 0x000fe200078e00ff */
[C---:B------:R-:W-:Y:S01]  /*32e0*/  SEL R3, R48.reuse, 0xfffffff0, !P1 ;  /* 0xfffffff030037807 */ /* 0x040fe20004800000 */
[----:B------:R-:W1:Y:S01]  /*32f0*/  LDSM.16.M88.4 R16, [R217+0x1c00] ;  /* 0x001c0000d910783b */ /* 0x000e620000000200 */
[----:B------:R-:W-:Y:S02]  /*3300*/  SEL R2, R48, 0xfffffff0, !P0 ;  /* 0xfffffff030027807 */ /* 0x000fe40004000000 */
[----:B------:R-:W-:Y:S01]  /*3310*/  LOP3.LUT R205, R205, 0xffffffe0, RZ, 0xc0, !PT ;  /* 0xffffffe0cdcd7812 */ /* 0x000fe200078ec0ff */
[----:B------:R-:W-:Y:S01]  /*3320*/  IMAD R218, R3, 0x2, R219 ;  /* 0x0000000203da7824 */ /* 0x000fe200078e02db */
[----:B------:R-:W-:Y:S01]  /*3330*/  LDSM.16.M88.4 R40, [R217+0x1000] ;  /* 0x00100000d928783b */ /* 0x000fe20000000200 */
[----:B------:R-:W-:Y:S01]  /*3340*/  IMAD R206, R2, 0x2, R217 ;  /* 0x0000000202ce7824 */ /* 0x000fe200078e02d9 */
[----:B------:R-:W-:-:S02]  /*3350*/  ISETP.GE.AND P0, PT, R194, 0x2, PT ;  /* 0x00000002c200780c */ /* 0x000fc40003f06270 */
[----:B------:R-:W-:Y:S01]  /*3360*/  LDSM.16.M88.4 R184, [R218] ;  /* 0x00000000dab8783b */ /* 0x000fe20000000200 */
[----:B------:R-:W-:-:S03]  /*3370*/  LOP3.LUT R242, R242, 0x6, RZ, 0xc0, !PT ;  /* 0x00000006f2f27812 */ /* 0x000fc600078ec0ff */
[----:B------:R-:W5:Y:S04]  /*3380*/  LDSM.16.M88.4 R136, [R206+0x1800] ;  /* 0x00180000ce88783b */ /* 0x000f680000000200 */
[----:B------:R-:W3:Y:S04]  /*3390*/  LDSM.16.M88.4 R32, [R217+0x1400] ;  /* 0x00140000d920783b */ /* 0x000ee80000000200 */
[----:B------:R-:W4:Y:S04]  /*33a0*/  LDSM.16.M88.4 R132, [R206+0x1c00] ;  /* 0x001c0000ce84783b */ /* 0x000f280000000200 */
[----:B------:R-:W4:Y:S04]  /*33b0*/  LDSM.16.M88.4 R52, [R217+0x4800] ;  /* 0x00480000d934783b */ /* 0x000f280000000200 */
[----:B------:R-:W4:Y:S04]  /*33c0*/  LDSM.16.M88.4 R8, [R217+0x2000] ;  /* 0x00200000d908783b */ /* 0x000f280000000200 */
[----:B------:R-:W4:Y:S01]  /*33d0*/  LDSM.16.M88.4 R124, [R217+0x2400] ;  /* 0x00240000d97c783b */ /* 0x000f220000000200 */
[C---:B--2---:R-:W-:Y:S03]  /*33e0*/  HMMA.16816.F32.BF16 R28, R4.reuse, R24, RZ ;  /* 0x00000018041c723c */ /* 0x044fe600000418ff */
[----:B------:R-:W2:Y:S04]  /*33f0*/  LDSM.16.M88.4 R116, [R217+0x2800] ;  /* 0x00280000d974783b */ /* 0x000ea80000000200 */
[----:B------:R-:W2:Y:S01]  /*3400*/  LDSM.16.M88.4 R108, [R217+0x2c00] ;  /* 0x002c0000d96c783b */ /* 0x000ea20000000200 */
[C---:B------:R-:W-:Y:S03]  /*3410*/  HMMA.16816.F32.BF16 R24, R4.reuse, R26, RZ ;  /* 0x0000001a0418723c */ /* 0x040fe600000418ff */
[----:B------:R-:W2:Y:S03]  /*3420*/  LDSM.16.M88.4 R100, [R217+0x3000] ;  /* 0x00300000d964783b */ /* 0x000ea60000000200 */
[C---:B-1----:R-:W-:Y:S01]  /*3430*/  HMMA.16816.F32.BF16 R20, R4.reuse, R16, RZ ;  /* 0x000000100414723c */ /* 0x042fe200000418ff */
[----:B------:R-:W1:Y:S04]  /*3440*/  LDSM.16.M88.4 R92, [R217+0x3400] ;  /* 0x00340000d95c783b */ /* 0x000e680000000200 */
[----:B------:R-:W1:Y:S01]  /*3450*/  LDSM.16.M88.4 R84, [R217+0x3800] ;  /* 0x00380000d954783b */ /* 0x000e620000000200 */
[----:B------:R-:W-:Y:S03]  /*3460*/  HMMA.16816.F32.BF16 R16, R4, R18, RZ ;  /* 0x000000120410723c */ /* 0x000fe600000418ff */
[----:B------:R-:W1:Y:S03]  /*3470*/  LDSM.16.M88.4 R76, [R217+0x3c00] ;  /* 0x003c0000d94c783b */ /* 0x000e660000000200 */
[C---:B-----5:R-:W-:Y:S01]  /*3480*/  HMMA.16816.F32.BF16 R28, R184.reuse, R136, R28 ;  /* 0x00000088b81c723c */ /* 0x060fe2000004181c */
[----:B------:R-:W5:Y:S04]  /*3490*/  LDSM.16.M88.4 R68, [R217+0x4000] ;  /* 0x00400000d944783b */ /* 0x000f680000000200 */
[----:B------:R-:W5:Y:S01]  /*34a0*/  LDSM.16.M88.4 R60, [R217+0x4400] ;  /* 0x00440000d93c783b */ /* 0x000f620000000200 */
[----:B------:R-:W-:Y:S03]  /*34b0*/  HMMA.16816.F32.BF16 R24, R184, R138, R24 ;  /* 0x0000008ab818723c */ /* 0x000fe60000041818 */
[----:B------:R-:W5:Y:S03]  /*34c0*/  LDSM.16.M88.4 R156, [R217+0x4c00] ;  /* 0x004c0000d99c783b */ /* 0x000f660000000200 */
[C---:B------:R-:W-:Y:S01]  /*34d0*/  HMMA.16816.F32.BF16 R44, R4.reuse, R40, RZ ;  /* 0x00000028042c723c */ /* 0x040fe200000418ff */
[----:B------:R-:W5:Y:S04]  /*34e0*/  LDSM.16.M88.4 R144, [R206+0x1000] ;  /* 0x00100000ce90783b */ /* 0x000f680000000200 */
[----:B------:R-:W5:Y:S01]  /*34f0*/  LDSM.16.M88.4 R140, [R206+0x1400] ;  /* 0x00140000ce8c783b */ /* 0x000f620000000200 */
[C---:B---3--:R-:W-:Y:S03]  /*3500*/  HMMA.16816.F32.BF16 R36, R4.reuse, R32, RZ ;  /* 0x000000200424723c */ /* 0x048fe600000418ff */
[----:B------:R-:W3:Y:S03]  /*3510*/  LDSM.16.M88.4 R136, [R206+0x4800] ;  /* 0x00480000ce88783b */ /* 0x000ee60000000200 */
[C---:B------:R-:W-:Y:S01]  /*3520*/  HMMA.16816.F32.BF16 R40, R4.reuse, R42, RZ ;  /* 0x0000002a0428723c */ /* 0x040fe200000418ff */
[----:B------:R-:W-:Y:S04]  /*3530*/  LDSM.16.M88.4 R188, [R206+0x2000] ;  /* 0x00200000cebc783b */ /* 0x000fe80000000200 */
[----:B------:R-:W-:Y:S01]  /*3540*/  LDSM.16.M88.4 R180, [R206+0x2400] ;  /* 0x00240000ceb4783b */ /* 0x000fe20000000200 */
[----:B------:R-:W-:Y:S03]  /*3550*/  HMMA.16816.F32.BF16 R32, R4, R34, RZ ;  /* 0x000000220420723c */ /* 0x000fe600000418ff */
[----:B------:R-:W-:Y:S03]  /*3560*/  LDSM.16.M88.4 R176, [R206+0x2800] ;  /* 0x00280000ceb0783b */ /* 0x000fe60000000200 */
[C---:B----4-:R-:W-:Y:S01]  /*3570*/  HMMA.16816.F32.BF16 R20, R184.reuse, R132, R20 ;  /* 0x00000084b814723c */ /* 0x050fe20000041814 */
[----:B------:R-:W-:Y:S04]  /*3580*/  LDSM.16.M88.4 R172, [R206+0x2c00] ;  /* 0x002c0000ceac783b */ /* 0x000fe80000000200 */
[----:B------:R-:W-:Y:S01]  /*3590*/  LDSM.16.M88.4 R168, [R206+0x3000] ;  /* 0x00300000cea8783b */ /* 0x000fe20000000200 */
[----:B------:R-:W-:Y:S03]  /*35a0*/  HMMA.16816.F32.BF16 R16, R184, R134, R16 ;  /* 0x00000086b810723c */ /* 0x000fe60000041810 */
[----:B------:R-:W4:Y:S03]  /*35b0*/  LDSM.16.M88.4 R132, [R206+0x4c00] ;  /* 0x004c0000ce84783b */ /* 0x000f260000000200 */
[C---:B------:R-:W-:Y:S01]  /*35c0*/  HMMA.16816.F32.BF16 R56, R4.reuse, R52, RZ ;  /* 0x000000340438723c */ /* 0x040fe200000418ff */
[----:B------:R-:W4:Y:S04]  /*35d0*/  LDSM.16.M88.4 R164, [R206+0x3400] ;  /* 0x00340000cea4783b */ /* 0x000f280000000200 */
[----:B------:R-:W4:Y:S01]  /*35e0*/  LDSM.16.M88.4 R160, [R206+0x3800] ;  /* 0x00380000cea0783b */ /* 0x000f220000000200 */
[C---:B------:R-:W-:Y:S03]  /*35f0*/  HMMA.16816.F32.BF16 R12, R4.reuse, R8, RZ ;  /* 0x00000008040c723c */ /* 0x040fe600000418ff */
[----:B------:R-:W0:Y:S03]  /*3600*/  LDGDEPBAR ;  /* 0x00000000000079af */ /* 0x000e260000000000 */
[C---:B------:R-:W-:Y:S06]  /*3610*/  HMMA.16816.F32.BF16 R128, R4.reuse, R124, RZ ;  /* 0x0000007c0480723c */ /* 0x040fec00000418ff */
[C---:B--2---:R-:W-:Y:S06]  /*3620*/  HMMA.16816.F32.BF16 R120, R4.reuse, R116, RZ ;  /* 0x000000740478723c */ /* 0x044fec00000418ff */
[C---:B------:R-:W-:Y:S06]  /*3630*/  HMMA.16816.F32.BF16 R112, R4.reuse, R108, RZ ;  /* 0x0000006c0470723c */ /* 0x040fec00000418ff */
[C---:B------:R-:W-:Y:S06]  /*3640*/  HMMA.16816.F32.BF16 R104, R4.reuse, R100, RZ ;  /* 0x000000640468723c */ /* 0x040fec00000418ff */
[C---:B-1----:R-:W-:Y:S06]  /*3650*/  HMMA.16816.F32.BF16 R96, R4.reuse, R92, RZ ;  /* 0x0000005c0460723c */ /* 0x042fec00000418ff */
[C---:B------:R-:W-:Y:S06]  /*3660*/  HMMA.16816.F32.BF16 R88, R4.reuse, R84, RZ ;  /* 0x000000540458723c */ /* 0x040fec00000418ff */
[C---:B------:R-:W-:Y:S06]  /*3670*/  HMMA.16816.F32.BF16 R80, R4.reuse, R76, RZ ;  /* 0x0000004c0450723c */ /* 0x040fec00000418ff */
[C---:B-----5:R-:W-:Y:S06]  /*3680*/  HMMA.16816.F32.BF16 R72, R4.reuse, R68, RZ ;  /* 0x000000440448723c */ /* 0x060fec00000418ff */
[C---:B------:R-:W-:Y:S06]  /*3690*/  HMMA.16816.F32.BF16 R64, R4.reuse, R60, RZ ;  /* 0x0000003c0440723c */ /* 0x040fec00000418ff */
        /* <DEDUP_REMOVED lines=12> */
[----:B------:R-:W-:Y:S01]  /*3760*/  HMMA.16816.F32.BF16 R4, R4, R158, RZ ;  /* 0x0000009e0404723c */ /* 0x000fe200000418ff */
[----:B------:R-:W1:Y:S05]  /*3770*/  LDSM.16.M88.4 R156, [R206+0x3c00] ;  /* 0x003c0000ce9c783b */ /* 0x000e6a0000000200 */
[C---:B------:R-:W-:Y:S06]  /*3780*/  HMMA.16816.F32.BF16 R44, R184.reuse, R144, R44 ;  /* 0x00000090b82c723c */ /* 0x040fec000004182c */
[C---:B------:R-:W-:Y:S01]  /*3790*/  HMMA.16816.F32.BF16 R40, R184.reuse, R146, R40 ;  /* 0x00000092b828723c */ /* 0x040fe20000041828 */
[----:B------:R-:W2:Y:S05]  /*37a0*/  LDSM.16.M88.4 R144, [R206+0x4000] ;  /* 0x00400000ce90783b */ /* 0x000eaa0000000200 */
[C---:B------:R-:W-:Y:S06]  /*37b0*/  HMMA.16816.F32.BF16 R36, R184.reuse, R140, R36 ;  /* 0x0000008cb824723c */ /* 0x040fec0000041824 */
[----:B------:R-:W-:Y:S01]  /*37c0*/  HMMA.16816.F32.BF16 R32, R184, R142, R32 ;  /* 0x0000008eb820723c */ /* 0x000fe20000041820 */
[----:B------:R-:W5:Y:S01]  /*37d0*/  LDSM.16.M88.4 R140, [R206+0x4400] ;  /* 0x00440000ce8c783b */ /* 0x000f620000000200 */
[----:B------:R-:W-:-:S04]  /*37e0*/  DEPBAR.LE SB0, 0x0 ;  /* 0x000080000000791a */ /* 0x000fc80000000000 */
[C---:B---3--:R-:W-:Y:S06]  /*37f0*/  HMMA.16816.F32.BF16 R56, R184.reuse, R136, R56 ;  /* 0x00000088b838723c */ /* 0x048fec0000041838 */
[----:B----4-:R-:W-:Y:S01]  /*3800*/  HMMA.16816.F32.BF16 R48, R184, R132, R48 ;  /* 0x00000084b830723c */ /* 0x010fe20000041830 */
[----:B------:R-:W-:-:S05]  /*3810*/  IMAD.IADD R136, R196, 0x1, -R205 ;  /* 0x00000001c4887824 */ /* 0x000fca00078e0acd */
[----:B------:R-:W-:Y:S01]  /*3820*/  SHF.R.S32.HI R137, RZ, 0x1f, R136 ;  /* 0x0000001fff897819 */ /* 0x000fe20000011488 */
[----:B------:R-:W-:Y:S03]  /*3830*/  HMMA.16816.F32.BF16 R132, R184, R134, R4 ;  /* 0x00000086b884723c */ /* 0x000fe60000041804 */
[----:B------:R-:W-:-:S03]  /*3840*/  LEA.HI R137, R137, R136, RZ, 0x2 ;  /* 0x0000008889897211 */ /* 0x000fc600078f10ff */
[----:B------:R-:W-:Y:S01]  /*3850*/  HMMA.16816.F32.BF16 R12, R184, R188, R12 ;  /* 0x000000bcb80c723c */ /* 0x000fe2000004180c */
[----:B------:R-:W-:Y:S01]  /*3860*/  SHF.R.S32.HI R230, RZ, 0x2, R137 ;  /* 0x00000002ffe67819 */ /* 0x000fe20000011489 */
[----:B------:R-:W-:-:S03]  /*3870*/  IMAD R4, R203, 0x20, R202 ;  /* 0x00000020cb047824 */ /* 0x000fc600078e02ca */
[----:B------:R-:W-:Y:S01]  /*3880*/  IADD3 R5, R204, 0x1, R230 ;  /* 0x00000001cc057810 */ /* 0x000fe20007ffe0e6 */
[----:B------:R-:W-:Y:S01]  /*3890*/  HMMA.16816.F32.BF16 R8, R184, R190, R8 ;  /* 0x000000beb808723c */ /* 0x000fe20000041808 */
[----:B------:R-:W-:Y:S02]  /*38a0*/  IMAD.IADD R4, R151, 0x1, R4 ;  /* 0x0000000197047824 */ /* 0x000fe400078e0204 */
[----:B------:R-:W-:-:S03]  /*38b0*/  IADD3 R5, R195, R5, -R227 ;  /* 0x00000005c3057210 */ /* 0x000fc60007ffe8e3 */
[C---:B------:R-:W-:Y:S02]  /*38c0*/  HMMA.16816.F32.BF16 R128, R184.reuse, R180, R128 ;  /* 0x000000b4b880723c */ /* 0x040fe40000041880 */
[----:B------:R-:W-:Y:S02]  /*38d0*/  IMAD.IADD R5, R5, 0x1, R0 ;  /* 0x0000000105057824 */ /* 0x000fe400078e0200 */
[----:B------:R-:W-:Y:S02]  /*38e0*/  VIADD R0, R217, 0x1000 ;  /* 0x00001000d9007836 */ /* 0x000fe40000000000 */
[----:B------:R-:W-:Y:S01]  /*38f0*/  HMMA.16816.F32.BF16 R124, R184, R182, R124 ;  /* 0x000000b6b87c723c */ /* 0x000fe2000004187c */
[C---:B------:R-:W-:Y:S01]  /*3900*/  VIMNMX R196, R5.reuse, R195, PT ;  /* 0x000000c305c47248 */ /* 0x040fe20003fe0100 */
[----:B------:R-:W-:Y:S01]  /*3910*/  IMAD R216, R2, 0x2, R0 ;  /* 0x0000000202d87824 */ /* 0x000fe200078e0200 */
[----:B------:R-:W-:-:S03]  /*3920*/  VIADDMNMX R195, R5, 0x8, R195, PT ;  /* 0x0000000805c37846 */ /* 0x000fc600038001c3 */
[C---:B------:R-:W-:Y:S06]  /*3930*/  HMMA.16816.F32.BF16 R120, R184.reuse, R176, R120 ;  /* 0x000000b0b878723c */ /* 0x040fec0000041878 */
        /* <DEDUP_REMOVED lines=9> */
[C---:B-1----:R-:W-:Y:S06]  /*39d0*/  HMMA.16816.F32.BF16 R80, R184.reuse, R156, R80 ;  /* 0x0000009cb850723c */ /* 0x042fec0000041850 */
[C---:B------:R-:W-:Y:S06]  /*39e0*/  HMMA.16816.F32.BF16 R76, R184.reuse, R158, R76 ;  /* 0x0000009eb84c723c */ /* 0x040fec000004184c */
[C---:B--2---:R-:W-:Y:S06]  /*39f0*/  HMMA.16816.F32.BF16 R72, R184.reuse, R144, R72 ;  /* 0x00000090b848723c */ /* 0x044fec0000041848 */
[C---:B------:R-:W-:Y:S06]  /*3a00*/  HMMA.16816.F32.BF16 R68, R184.reuse, R146, R68 ;  /* 0x00000092b844723c */ /* 0x040fec0000041844 */
[C---:B-----5:R-:W-:Y:S06]  /*3a10*/  HMMA.16816.F32.BF16 R64, R184.reuse, R140, R64 ;  /* 0x0000008cb840723c */ /* 0x060fec0000041840 */
[C---:B------:R-:W-:Y:S06]  /*3a20*/  HMMA.16816.F32.BF16 R60, R184.reuse, R142, R60 ;  /* 0x0000008eb83c723c */ /* 0x040fec000004183c */
[----:B------:R-:W-:Y:S01]  /*3a30*/  HMMA.16816.F32.BF16 R52, R184, R138, R52 ;  /* 0x0000008ab834723c */ /* 0x000fe20000041834 */
[----:B------:R-:W-:Y:S06]  /*3a40*/  BAR.SYNC.DEFER_BLOCKING 0x0 ;  /* 0x0000000000007b1d */ /* 0x000fec0000010000 */
[----:B------:R-:W-:-:S02]  /*3a50*/  NOP ;  /* 0x0000000000007918 */ /* 0x000fc40000000000 */
[----:B------:R-:W-:-:S15]  /*3a60*/  @!P0 BRA `(.L_x_741) ;  /* 0x0000000800ac8947 */ /* 0x000fde0003800000 */
[----:B------:R-:W-:Y:S05]  /*3a70*/  @!P6 BRA `(.L_x_742) ;  /* 0x0000000000f0e947 */ /* 0x000fea0003800000 */
[----:B------:R-:W1:Y:S01]  /*3a80*/  LDC R2, c[0x0][0x380] ;  /* 0x0000e000ff027b82 */ /* 0x000e620000000800 */
[----:B------:R-:W-:Y:S01]  /*3a90*/  IABS R136, R150 ;  /* 0x0000009600887213 */ /* 0x000fe20000000000 */
[----:B------:R-:W-:Y:S01]  /*3aa0*/  ULDC.64 UR8, c[0x0][0x230] ;  /* 0x00008c0000087ab9 */ /* 0x000fe20000000a00 */
[----:B------:R-:W-:-:S04]  /*3ab0*/  IADD3 R138, R150, -0x100, RZ ;  /* 0xffffff00968a7810 */ /* 0x000fc80007ffe0ff */
[----:B------:R-:W-:Y:S02]  /*3ac0*/  IABS R6, R138 ;  /* 0x0000008a00067213 */ /* 0x000fe40000000000 */
[-C--:B-1----:R-:W-:Y:S02]  /*3ad0*/  IABS R0, R2.reuse ;  /* 0x0000000200007213 */ /* 0x082fe40000000000 */
[----:B------:R-:W-:Y:S02]  /*3ae0*/  LOP3.LUT R138, R138, R2, RZ, 0x3c, !PT ;  /* 0x000000028a8a7212 */ /* 0x000fe400078e3cff */
[----:B------:R-:W1:Y:S08]  /*3af0*/  I2F.RP R140, R0 ;  /* 0x00000000008c7306 */ /* 0x000e700000209400 */
[----:B-1----:R-:W1:Y:S02]  /*3b00*/  MUFU.RCP R140, R140 ;  /* 0x0000008c008c7308 */ /* 0x002e640000001000 */
[----:B-1----:R-:W-:-:S06]  /*3b10*/  VIADD R140, R140, 0xffffffe ;  /* 0x0ffffffe8c8c7836 */ /* 0x002fcc0000000000 */
[----:B------:R-:W1:Y:S02]  /*3b20*/  F2I.FTZ.U32.TRUNC.NTZ R141, R140 ;  /* 0x0000008c008d7305 */ /* 0x000e64000021f000 */
[----:B-1----:R-:W-:Y:S02]  /*3b30*/  IMAD.MOV R137, RZ, RZ, -R141 ;  /* 0x000000ffff897224 */ /* 0x002fe400078e0a8d */
[----:B------:R-:W-:Y:S02]  /*3b40*/  IMAD.MOV.U32 R140, RZ, RZ, RZ ;  /* 0x000000ffff8c7224 */ /* 0x000fe400078e00ff */
[----:B------:R-:W-:-:S04]  /*3b50*/  IMAD R137, R137, R0, RZ ;  /* 0x0000000089897224 */ /* 0x000fc800078e02ff */
[----:B------:R-:W-:-:S06]  /*3b60*/  IMAD.HI.U32 R137, R141, R137, R140 ;  /* 0x000000898d897227 */ /* 0x000fcc00078e008c */
[----:B------:R-:W-:-:S04]  /*3b70*/  IMAD.HI.U32 R139, R137, R136, RZ ;  /* 0x00000088898b7227 */ /* 0x000fc800078e00ff */
[----:B------:R-:W-:Y:S01]  /*3b80*/  IMAD.HI.U32 R137, R137, R6, RZ ;  /* 0x0000000689897227 */ /* 0x000fe200078e00ff */
[----:B------:R-:W-:-:S03]  /*3b90*/  IADD3 R7, -R139, RZ, RZ ;  /* 0x000000ff8b077210 */ /* 0x000fc60007ffe1ff */
[----:B------:R-:W-:Y:S02]  /*3ba0*/  IMAD.MOV R5, RZ, RZ, -R137 ;  /* 0x000000ffff057224 */ /* 0x000fe400078e0a89 */
[C---:B------:R-:W-:Y:S02]  /*3bb0*/  IMAD R7, R0.reuse, R7, R136 ;  /* 0x0000000700077224 */ /* 0x040fe400078e0288 */
[----:B------:R-:W-:-:S03]  /*3bc0*/  IMAD R5, R0, R5, R6 ;  /* 0x0000000500057224 */ /* 0x000fc600078e0206 */
[C---:B------:R-:W-:Y:S02]  /*3bd0*/  ISETP.GT.U32.AND P1, PT, R0.reuse, R7, PT ;  /* 0x000000070000720c */ /* 0x040fe40003f24070 */
[----:B------:R-:W-:-:S11]  /*3be0*/  ISETP.GT.U32.AND P2, PT, R0, R5, PT ;  /* 0x000000050000720c */ /* 0x000fd60003f44070 */
[-C--:B------:R-:W-:Y:S02]  /*3bf0*/  @!P1 IADD3 R7, R7, -R0.reuse, RZ ;  /* 0x8000000007079210 */ /* 0x080fe40007ffe0ff */
[----:B------:R-:W-:Y:S01]  /*3c00*/  @!P2 IMAD.IADD R5, R5, 0x1, -R0 ;  /* 0x000000010505a824 */ /* 0x000fe200078e0a00 */
[----:B------:R-:W-:Y:S01]  /*3c10*/  @!P1 IADD3 R139, R139, 0x1, RZ ;  /* 0x000000018b8b9810 */ /* 0x000fe20007ffe0ff */
[----:B------:R-:W-:Y:S01]  /*3c20*/  @!P2 VIADD R137, R137, 0x1 ;  /* 0x000000018989a836 */ /* 0x000fe20000000000 */
[-C--:B------:R-:W-:Y:S02]  /*3c30*/  ISETP.GE.U32.AND P5, PT, R7, R0.reuse, PT ;  /* 0x000000000700720c */ /* 0x080fe40003fa6070 */
[----:B------:R-:W-:Y:S02]  /*3c40*/  ISETP.GE.U32.AND P4, PT, R5, R0, PT ;  /* 0x000000000500720c */ /* 0x000fe40003f86070 */
[----:B------:R-:W-:Y:S02]  /*3c50*/  LOP3.LUT R0, R150, R2, RZ, 0x3c, !PT ;  /* 0x0000000296007212 */ /* 0x000fe400078e3cff */
[----:B------:R-:W-:-:S02]  /*3c60*/  ISETP.GE.AND P1, PT, R138, RZ, PT ;  /* 0x000000ff8a00720c */ /* 0x000fc40003f26270 */
[----:B------:R-:W-:Y:S02]  /*3c70*/  ISETP.GE.AND P3, PT, R0, RZ, PT ;  /* 0x000000ff0000720c */ /* 0x000fe40003f66270 */
[----:B------:R-:W-:Y:S02]  /*3c80*/  ISETP.NE.AND P2, PT, R2, RZ, PT ;  /* 0x000000ff0200720c */ /* 0x000fe40003f45270 */
[----:B------:R-:W-:Y:S02]  /*3c90*/  LOP3.LUT R7, RZ, R2, RZ, 0x33, !PT ;  /* 0x00000002ff077212 */ /* 0x000fe400078e33ff */
[----:B------:R-:W-:Y:S01]  /*3ca0*/  @P5 IADD3 R139, R139, 0x1, RZ ;  /* 0x000000018b8b5810 */ /* 0x000fe20007ffe0ff */
[----:B------:R-:W-:-:S03]  /*3cb0*/  @P4 VIADD R137, R137, 0x1 ;  /* 0x0000000189894836 */ /* 0x000fc60000000000 */
[----:B------:R-:W-:Y:S02]  /*3cc0*/  MOV R0, R139 ;  /* 0x0000008b00007202 */ /* 0x000fe40000000f00 */
[----:B------:R-:W-:-:S03]  /*3cd0*/  @!P1 IADD3 R137, -R137, RZ, RZ ;  /* 0x000000ff89899210 */ /* 0x000fc60007ffe1ff */
[----:B------:R-:W-:-:S05]  /*3ce0*/  @!P3 IMAD.MOV R0, RZ, RZ, -R0 ;  /* 0x000000ffff00b224 */ /* 0x000fca00078e0a00 */
[C---:B------:R-:W-:Y:S02]  /*3cf0*/  SEL R0, R7.reuse, R0, !P2 ;  /* 0x0000000007007207 */ /* 0x040fe40005000000 */
[----:B------:R-:W-:-:S03]  /*3d00*/  SEL R7, R7, R137, !P2 ;  /* 0x0000008907077207 */ /* 0x000fc60005000000 */
[----:B------:R-:W-:-:S04]  /*3d10*/  IMAD.WIDE R138, R0, 0x4, R228 ;  /* 0x00000004008a7825 */ /* 0x000fc800078e02e4 */
[----:B------:R-:W-:Y:S01]  /*3d20*/  IMAD.WIDE R136, R7, 0x4, R228 ;  /* 0x0000000407887825 */ /* 0x000fe200078e02e4 */
[----:B------:R-:W2:Y:S04]  /*3d30*/  LDG.E R6, desc[UR10][R138.64] ;  /* 0x0000000a8a067981 */ /* 0x000ea8000c1e1900 */
[----:B------:R1:W2:Y:S01]  /*3d40*/  LDG.E R5, desc[UR10][R136.64] ;  /* 0x0000000a88057981 */ /* 0x0002a2000c1e1900 */
[----:B------:R-:W-:-:S04]  /*3d50*/  IMAD.IADD R0, R0, 0x1, -R7 ;  /* 0x0000000100007824 */ /* 0x000fc800078e0a07 */
[----:B------:R-:W-:-:S05]  /*3d60*/  IMAD R2, R0, R2, -0x100 ;  /* 0xffffff0000027424 */ /* 0x000fca00078e0202 */
[----:B------:R-:W-:-:S05]  /*3d70*/  SHF.R.S32.HI R0, RZ, 0x1f, R2 ;  /* 0x0000001fff007819 */ /* 0x000fca0000011402 */
[----:B------:R-:W-:-:S04]  /*3d80*/  IMAD R0, R0, R148, RZ ;  /* 0x0000009400007224 */ /* 0x000fc800078e02ff */
[C---:B------:R-:W-:Y:S02]  /*3d90*/  IMAD R0, R2.reuse, R149, R0 ;  /* 0x0000009502007224 */ /* 0x040fe400078e0200 */
[----:B-1----:R-:W-:-:S04]  /*3da0*/  IMAD.WIDE.U32 R136, R2, R148, RZ ;  /* 0x0000009402887225 */ /* 0x002fc800078e00ff */
[----:B------:R-:W-:Y:S01]  /*3db0*/  IMAD.IADD R137, R137, 0x1, R0 ;  /* 0x0000000189897824 */ /* 0x000fe200078e0200 */
[----:B--2---:R-:W-:-:S04]  /*3dc0*/  IADD3 R5, -R6, R5, RZ ;  /* 0x0000000506057210 */ /* 0x004fc80007ffe1ff */
[----:B------:R-:W-:Y:S01]  /*3dd0*/  SHF.R.S32.HI R6, RZ, 0x1f, R5 ;  /* 0x0000001fff067819 */ /* 0x000fe20000011405 */
[----:B------:R-:W-:-:S04]  /*3de0*/  IMAD.WIDE.U32 R136, R5, UR8, R136 ;  /* 0x0000000805887c25 */ /* 0x000fc8000f8e0088 */
[----:B------:R-:W-:Y:S02]  /*3df0*/  IMAD R6, R6, UR8, RZ ;  /* 0x0000000806067c24 */ /* 0x000fe4000f8e02ff */
[----:B------:R-:W-:Y:S02]  /*3e00*/  IMAD.MOV.U32 R2, RZ, RZ, R136 ;  /* 0x000000ffff027224 */ /* 0x000fe400078e0088 */
[----:B------:R-:W-:-:S05]  /*3e10*/  IMAD R6, R5, UR9, R6 ;  /* 0x0000000905067c24 */ /* 0x000fca000f8e0206 */
[----:B------:R-:W-:Y:S01]  /*3e20*/  IADD3 R0, R137, R6, RZ ;  /* 0x0000000689007210 */ /* 0x000fe20007ffe0ff */
[----:B------:R-:W-:Y:S06]  /*3e30*/  BRA `(.L_x_743) ;  /* 0x0000000000087947 */ /* 0x000fec0003800000 */
.L_x_742:
[----:B------:R-:W-:-:S04]  /*3e40*/  LEA R2, -R148, RZ, 0x8 ;  /* 0x000000ff94027211 */ /* 0x000fc800078e41ff */
[----:B------:R-:W-:-:S07]  /*3e50*/  SHF.R.S32.HI R0, RZ, 0x1f, R2 ;  /* 0x0000001fff007819 */ /* 0x000fce0000011402 */
.L_x_743:
[----:B------:R-:W-:Y:S01]  /*3e60*/  ULDC UR5, c[0x0][0x2d0] ;  /* 0x0000b40000057ab9 */ /* 0x000fe20000000800 */
[----:B------:R-:W-:Y:S01]  /*3e70*/  BSSY B0, `(.L_x_744) ;  /* 0x0000067000007945 */ /* 0x000fe20003800000 */
[----:B------:R-:W-:-:S13]  /*3e80*/  ISETP.GE.AND P1, PT, R197, UR5, PT ;  /* 0x00000005c5007c0c */ /* 0x000fda000bf26270 */
[----:B------:R-:W-:Y:S01]  /*3e90*/  @!P1 IMAD.MOV.U32 R136, RZ, RZ, R193 ;  /* 0x000000ffff889224 */ /* 0x000fe200078e00c1 */
[----:B------:R-:W1:Y:S01]  /*3ea0*/  @!P1 LDC.64 R6, c[0x0][0x218] ;  /* 0x00008600ff069b82 */ /* 0x000e620000000a00 */
[----:B------:R-:W-:Y:S01]  /*3eb0*/  @!P1 IMAD.MOV.U32 R137, RZ, RZ, R192 ;  /* 0x000000ffff899224 */ /* 0x000fe200078e00c0 */
[----:B------:R2:W-:Y:S01]  /*3ec0*/  @P1 STS [R226+0x1000], RZ ;  /* 0x001000ffe2001388 */ /* 0x0005e20000000800 */
[C---:B------:R-:W-:Y:S02]  /*3ed0*/  @!P1 IMAD R5, R149.reuse, 0x60, RZ ;  /* 0x0000006095059824 */ /* 0x040fe400078e02ff */
[----:B------:R-:W-:Y:S01]  /*3ee0*/  @!P1 IMAD.WIDE.U32 R138, R148, 0x60, R136 ;  /* 0x00000060948a9825 */ /* 0x000fe200078e0088 */
[C---:B------:R-:W-:Y:S01]  /*3ef0*/  @!P1 IADD3 R137, P2, R2.reuse, R193, RZ ;  /* 0x000000c102899210 */ /* 0x040fe20007f5e0ff */
[----:B------:R2:W-:Y:S01]  /*3f00*/  @P1 STS [R226+0x1004], RZ ;  /* 0x001004ffe2001388 */ /* 0x0005e20000000800 */
[----:B------:R-:W3:Y:S01]  /*3f10*/  @!P1 LDC.64 R144, c[0x0][0x218] ;  /* 0x00008600ff909b82 */ /* 0x000ee20000000a00 */
[C---:B------:R-:W-:Y:S01]  /*3f20*/  @!P1 IMAD R156, R149.reuse, 0xa0, RZ ;  /* 0x000000a0959c9824 */ /* 0x040fe200078e02ff */
[----:B------:R-:W-:Y:S01]  /*3f30*/  @!P1 IADD3 R146, P3, R2, R138, RZ ;  /* 0x0000008a02929210 */ /* 0x000fe20007f7e0ff */
[----:B------:R-:W-:Y:S01]  /*3f40*/  @!P1 IMAD.MOV.U32 R138, RZ, RZ, R193 ;  /* 0x000000ffff8a9224 */ /* 0x000fe200078e00c1 */
[----:B------:R2:W-:Y:S01]  /*3f50*/  @P1 STS.64 [R226+0x1008], RZ ;  /* 0x001008ffe2001388 */ /* 0x0005e20000000a00 */
[----:B------:R-:W-:Y:S01]  /*3f60*/  @!P1 IMAD R157, R149, 0xc0, RZ ;  /* 0x000000c0959d9824 */ /* 0x000fe200078e02ff */
[C---:B------:R-:W-:Y:S01]  /*3f70*/  @!P1 IADD3.X R5, R0.reuse, R139, R5, P3, !PT ;  /* 0x0000008b00059210 */ /* 0x040fe20001ffe405 */
[--C-:B------:R-:W-:Y:S01]  /*3f80*/  @!P1 IMAD.MOV.U32 R139, RZ, RZ, R192.reuse ;  /* 0x000000ffff8b9224 */ /* 0x100fe200078e00c0 */
[----:B------:R-:W4:Y:S01]  /*3f90*/  @!P1 LDC.64 R142, c[0x0][0x218] ;  /* 0x00008600ff8e9b82 */ /* 0x000f220000000a00 */
[----:B------:R-:W-:-:S02]  /*3fa0*/  @!P1 IMAD.X R136, R0, 0x1, R192, P2 ;  /* 0x0000000100889824 */ /* 0x000fc400010e06c0 */
[----:B------:R-:W-:-:S04]  /*3fb0*/  @!P1 IMAD.WIDE.U32 R140, R148, 0xa0, R138 ;  /* 0x000000a0948c9825 */ /* 0x000fc800078e008a */
[----:B------:R-:W-:Y:S01]  /*3fc0*/  @!P1 IMAD.WIDE.U32 R138, R148, 0xc0, R138 ;  /* 0x000000c0948a9825 */ /* 0x000fe200078e008a */
[C---:B------:R-:W-:Y:S02]  /*3fd0*/  @!P1 IADD3 R147, P3, R2.reuse, R140, RZ ;  /* 0x0000008c02939210 */ /* 0x040fe40007f7e0ff */
[----:B-1----:R-:W-:Y:S02]  /*3fe0*/  @!P1 LEA R158, P4, R137, R6, 0x1 ;  /* 0x00000006899e9211 */ /* 0x002fe400078808ff */
[----:B------:R-:W-:Y:S02]  /*3ff0*/  @!P1 IADD3 R151, P2, R2, R138, RZ ;  /* 0x0000008a02979210 */ /* 0x000fe40007f5e0ff */
[C---:B------:R-:W-:Y:S02]  /*4000*/  @!P1 IADD3.X R156, R0.reuse, R141, R156, P3, !PT ;  /* 0x0000008d009c9210 */ /* 0x040fe40001ffe49c */
[----:B------:R-:W1:Y:S01]  /*4010*/  @!P1 LDC.64 R140, c[0x0][0x218] ;  /* 0x00008600ff8c9b82 */ /* 0x000e620000000a00 */
[----:B------:R-:W-:-:S02]  /*4020*/  @!P1 IADD3.X R157, R0, R139, R157, P2, !PT ;  /* 0x0000008b009d9210 */ /* 0x000fc400017fe49d */
[----:B------:R-:W-:Y:S02]  /*4030*/  @!P1 LEA.HI.X R159, R137, R7, R136, 0x1, P4 ;  /* 0x00000007899f9211 */ /* 0x000fe400020f0c88 */
[----:B------:R-:W-:-:S03]  /*4040*/  @!P1 IADD3 R160, P4, P2, R2, R193, R221 ;  /* 0x000000c102a09210 */ /* 0x000fc60007a9e0dd */
[----:B------:R-:W5:Y:S01]  /*4050*/  @!P1 LDC.64 R138, c[0x0][0x218] ;  /* 0x00008600ff8a9b82 */ /* 0x000f620000000a00 */
[----:B------:R-:W-:Y:S01]  /*4060*/  @!PT LDS RZ, [RZ] ;  /* 0x00000000fffff984 */ /* 0x000fe20000000800 */
[----:B------:R-:W-:Y:S01]  /*4070*/  @!PT LDS RZ, [RZ] ;  /* 0x00000000fffff984 */ /* 0x000fe20000000800 */
[----:B------:R-:W-:Y:S01]  /*4080*/  @!PT LDS RZ, [RZ] ;  /* 0x00000000fffff984 */ /* 0x000fe20000000800 */
[----:B------:R2:W-:Y:S04]  /*4090*/  @!P1 LDGSTS.E.BYPASS.LTC128B.128 [R226+0x1000], desc[UR10][R158.64] ;  /* 0x010000009ee29fae */ /* 0x0005e8000b901d4a */
[----:B------:R1:W-:Y:S03]  /*40a0*/  @P1 STS.128 [R226+0x1800], RZ ;  /* 0x001800ffe2001388 */ /* 0x0003e60000000c00 */
[----:B------:R-:W5:Y:S08]  /*40b0*/  @!P1 LDC.64 R136, c[0x0][0x218] ;  /* 0x00008600ff889b82 */ /* 0x000f700000000a00 */
[----:B------:R-:W5:Y:S01]  /*40c0*/  @!P1 LDC.64 R6, c[0x0][0x218] ;  /* 0x00008600ff069b82 */ /* 0x000f620000000a00 */
[----:B--2---:R-:W-:-:S02]  /*40d0*/  @!P1 LEA R158, P3, R148, R193, 0x6 ;  /* 0x000000c1949e9211 */ /* 0x004fc400078630ff */
[----:B------:R-:W-:Y:S02]  /*40e0*/  @!P1 IADD3.X R159, R0, R192, R220, P4, P2 ;  /* 0x000000c0009f9210 */ /* 0x000fe400027e44dc */
[----:B---3--:R-:W-:Y:S02]  /*40f0*/  @!P1 LEA R162, P4, R160, R144, 0x1 ;  /* 0x00000090a0a29211 */ /* 0x008fe400078808ff */
[C---:B------:R-:W-:Y:S02]  /*4100*/  @!P1 LEA R144, P2, R148.reuse, R193, 0x7 ;  /* 0x000000c194909211 */ /* 0x040fe400078438ff */
[----:B------:R-:W-:Y:S02]  /*4110*/  @!P1 LEA.HI.X R161, R148, R192, R149, 0x6, P3 ;  /* 0x000000c094a19211 */ /* 0x000fe400018f3495 */
[----:B------:R-:W-:Y:S02]  /*4120*/  @!P1 IADD3 R158, P3, R2, R158, RZ ;  /* 0x0000009e029e9210 */ /* 0x000fe40007f7e0ff */
[----:B------:R-:W-:-:S02]  /*4130*/  @!P1 LEA.HI.X R163, R160, R145, R159, 0x1, P4 ;  /* 0x00000091a0a39211 */ /* 0x000fc400020f0c9f */
[----:B------:R-:W-:Y:S01]  /*4140*/  @!P1 IADD3 R145, P4, R2, R144, RZ ;  /* 0x0000009002919210 */ /* 0x000fe20007f9e0ff */
[----:B------:R-:W-:Y:S01]  /*4150*/  @!P1 IMAD.X R161, R0, 0x1, R161, P3 ;  /* 0x0000000100a19824 */ /* 0x000fe200018e06a1 */
[----:B------:R-:W-:Y:S01]  /*4160*/  @!P1 LEA.HI.X R144, R148, R192, R149, 0x7, P2 ;  /* 0x000000c094909211 */ /* 0x000fe200010f3c95 */
[----:B------:R-:W-:Y:S01]  /*4170*/  @!PT LDS RZ, [RZ] ;  /* 0x00000000fffff984 */ /* 0x000fe20000000800 */
[----:B------:R-:W-:Y:S01]  /*4180*/  @!PT LDS RZ, [RZ] ;  /* 0x00000000fffff984 */ /* 0x000fe20000000800 */
[----:B------:R-:W-:Y:S01]  /*4190*/  @!PT LDS RZ, [RZ] ;  /* 0x00000000fffff984 */ /* 0x000fe20000000800 */
[----:B------:R2:W-:Y:S01]  /*41a0*/  @!P1 LDGSTS.E.BYPASS.LTC128B.128 [R226+0x1800], desc[UR10][R162.64] ;  /* 0x01800000a2e29fae */ /* 0x0005e2000b901d4a */
[----:B----4-:R-:W-:Y:S02]  /*41b0*/  @!P1 LEA R142, P3, R158, R142, 0x1 ;  /* 0x0000008e9e8e9211 */ /* 0x010fe400078608ff */
[----:B-1----:R-:W-:Y:S01]  /*41c0*/  @!P1 LEA R140, P2, R146, R140, 0x1 ;  /* 0x0000008c928c9211 */ /* 0x002fe200078408ff */
[----:B------:R-:W-:Y:S01]  /*41d0*/  @!P1 IMAD.X R144, R0, 0x1, R144, P4 ;  /* 0x0000000100909824 */ /* 0x000fe200020e0690 */
[----:B------:R-:W-:Y:S01]  /*41e0*/  @!P1 LEA.HI.X R143, R158, R143, R161, 0x1, P3 ;  /* 0x0000008f9e8f9211 */ /* 0x000fe200018f0ca1 */
[----:B------:R2:W-:Y:S01]  /*41f0*/  @P1 STS.128 [R226+0x2000], RZ ;  /* 0x002000ffe2001388 */ /* 0x0005e20000000c00 */
[----:B-----5:R-:W-:-:S02]  /*4200*/  @!P1 LEA R138, P4, R145, R138, 0x1 ;  /* 0x0000008a918a9211 */ /* 0x020fc400078808ff */
[----:B------:R-:W-:Y:S01]  /*4210*/  @!P1 LEA.HI.X R141, R146, R141, R5, 0x1, P2 ;  /* 0x0000008d928d9211 */ /* 0x000fe200010f0c05 */
[----:B------:R-:W-:Y:S01]  /*4220*/  @!PT LDS RZ, [RZ] ;  /* 0x00000000fffff984 */ /* 0x000fe20000000800 */
[----:B------:R-:W-:Y:S01]  /*4230*/  @!PT LDS RZ, [RZ] ;  /* 0x00000000fffff984 */ /* 0x000fe20000000800 */
[----:B------:R-:W-:Y:S01]  /*4240*/  @!PT LDS RZ, [RZ] ;  /* 0x00000000fffff984 */ /* 0x000fe20000000800 */
[----:B------:R2:W-:Y:S01]  /*4250*/  @!P1 LDGSTS.E.BYPASS.LTC128B.128 [R226+0x2000], desc[UR10][R142.64] ;  /* 0x020000008ee29fae */ /* 0x0005e2000b901d4a */
[----:B------:R-:W-:Y:S02]  /*4260*/  @!P1 LEA R136, P3, R147, R136, 0x1 ;  /* 0x0000008893889211 */ /* 0x000fe400078608ff */
[----:B------:R-:W-:Y:S01]  /*4270*/  @!P1 LEA R6, P2, R151, R6, 0x1 ;  /* 0x0000000697069211 */ /* 0x000fe200078408ff */
[----:B------:R2:W-:Y:S01]  /*4280*/  @P1 STS.128 [R226+0x2800], RZ ;  /* 0x002800ffe2001388 */ /* 0x0005e20000000c00 */
[----:B------:R-:W-:Y:S02]  /*4290*/  @!P1 LEA.HI.X R139, R145, R139, R144, 0x1, P4 ;  /* 0x0000008b918b9211 */ /* 0x000fe400020f0c90 */
[----:B------:R-:W-:Y:S01]  /*42a0*/  @!P1 LEA.HI.X R137, R147, R137, R156, 0x1, P3 ;  /* 0x0000008993899211 */ /* 0x000fe200018f0c9c */
[----:B------:R-:W-:Y:S01]  /*42b0*/  @!PT LDS RZ, [RZ] ;  /* 0x00000000fffff984 */ /* 0x000fe20000000800 */
[----:B------:R-:W-:Y:S01]  /*42c0*/  @!PT LDS RZ, [RZ] ;  /* 0x00000000fffff984 */ /* 0x000fe20000000800 */
[----:B------:R-:W-:Y:S01]  /*42d0*/  @!PT LDS RZ, [RZ] ;  /* 0x00000000fffff984 */ /* 0x000fe20000000800 */
[----:B------:R2:W-:Y:S01]  /*42e0*/  @!P1 LDGSTS.E.BYPASS.LTC128B.128 [R226+0x2800], desc[UR10][R140.64] ;  /* 0x028000008ce29fae */ /* 0x0005e2000b901d4a */
[----:B------:R-:W-:-:S03]  /*42f0*/  @!P1 LEA.HI.X R7, R151, R7, R157, 0x1, P2 ;  /* 0x0000000797079211 */ /* 0x000fc600010f0c9d */
[----:B------:R2:W-:Y:S04]  /*4300*/  @P1 STS.128 [R226+0x3000], RZ ;  /* 0x003000ffe2001388 */ /* 0x0005e80000000c00 */
[----:B------:R-:W-:Y:S01]  /*4310*/  @!PT LDS RZ, [RZ] ;  /* 0x00000000fffff984 */ /* 0x000fe20000000800 */
[----:B------:R-:W-:Y:S01]  /*4320*/  @!PT LDS RZ, [RZ] ;  /* 0x00000000fffff984 */ /* 0x000fe20000000800 */
[----:B------:R-:W-:Y:S01]  /*4330*/  @!PT LDS RZ, [RZ] ;  /* 0x00000000fffff984 */ /* 0x000fe20000000800 */
[----:B------:R2:W-:Y:S04]  /*4340*/  @!P1 LDGSTS.E.BYPASS.LTC128B.128 [R226+0x3000], desc[UR10][R138.64] ;  /* 0x030000008ae29fae */ /* 0x0005e8000b901d4a */
        /* <DEDUP_REMOVED lines=10> */
[----:B------:R2:W-:Y:S01]  /*43f0*/  @P1 STS.128 [R226+0x4800], RZ ;  /* 0x004800ffe2001388 */ /* 0x0005e20000000c00 */
[----:B------:R-:W-:Y:S05]  /*4400*/  @P1 BRA `(.L_x_745) ;  /* 0x0000000000341947 */ /* 0x000fea0003800000 */
[----:B--2---:R-:W-:Y:S01]  /*4410*/  IMAD.MOV.U32 R6, RZ, RZ, R193 ;  /* 0x000000ffff067224 */ /* 0x004fe200078e00c1 */
[----:B------:R-:W-:Y:S01]  /*4420*/  ULDC.64 UR8, c[0x0][0x218] ;  /* 0x0000860000087ab9 */ /* 0x000fe20000000a00 */
[----:B------:R-:W-:Y:S02]  /*4430*/  IMAD.MOV.U32 R7, RZ, RZ, R192 ;  /* 0x000000ffff077224 */ /* 0x000fe400078e00c0 */
[----:B------:R-:W-:Y:S02]  /*4440*/  IMAD R5, R149, 0xe0, RZ ;  /* 0x000000e095057824 */ /* 0x000fe400078e02ff */
[----:B------:R-:W-:-:S03]  /*4450*/  IMAD.WIDE.U32 R6, R148, 0xe0, R6 ;  /* 0x000000e094067825 */ /* 0x000fc600078e0006 */
[----:B------:R-:W-:-:S04]  /*4460*/  IADD3 R6, P1, R2, R6, RZ ;  /* 0x0000000602067210 */ /* 0x000fc80007f3e0ff */
[----:B------:R-:W-:Y:S02]  /*4470*/  IADD3.X R5, R0, R7, R5, P1, !PT ;  /* 0x0000000700057210 */ /* 0x000fe40000ffe405 */
[----:B------:R-:W-:-:S04]  /*4480*/  LEA R136, P1, R6, UR8, 0x1 ;  /* 0x0000000806887c11 */ /* 0x000fc8000f8208ff */
[----:B------:R-:W-:-:S05]  /*4490*/  LEA.HI.X R137, R6, UR9, R5, 0x1, P1 ;  /* 0x0000000906897c11 */ /* 0x000fca00088f0c05 */
[----:B------:R-:W-:Y:S01]  /*44a0*/  @!PT LDS RZ, [RZ] ;  /* 0x00000000fffff984 */ /* 0x000fe20000000800 */
[----:B------:R-:W-:Y:S01]  /*44b0*/  @!PT LDS RZ, [RZ] ;  /* 0x00000000fffff984 */ /* 0x000fe20000000800 */
[----:B------:R-:W-:Y:S01]  /*44c0*/  @!PT LDS RZ, [RZ] ;  /* 0x00000000fffff984 */ /* 0x000fe20000000800 */
[----:B------:R1:W-:Y:S04]  /*44d0*/  LDGSTS.E.BYPASS.LTC128B.128 [R226+0x4800], desc[UR10][R136.64] ;  /* 0x0480000088e27fae */ /* 0x0003e8000b901d4a */
.L_x_745:
[----:B------:R-:W-:Y:S05]  /*44e0*/  BSYNC B0 ;  /* 0x0000000000007941 */ /* 0x000fea0003800000 */
.L_x_744:
[----:B------:R-:W0:Y:S01]  /*44f0*/  LDGDEPBAR ;  /* 0x00000000000079af */ /* 0x000e220000000000 */
[----:B------:R-:W-:-:S04]  /*4500*/  IADD3 R193, P1, R2, R193, RZ ;  /* 0x000000c102c17210 */ /* 0x000fc80007f3e0ff */
[----:B------:R-:W-:-:S09]  /*4510*/  IADD3.X R192, R0, R192, RZ, P1, !PT ;  /* 0x000000c000c07210 */ /* 0x000fd20000ffe4ff */
.L_x_741:
[----:B------:R-:W-:Y:S01]  /*4520*/  IMAD.IADD R242, R150, 0x1, R242 ;  /* 0x0000000196f27824 */ /* 0x000fe200078e02f2 */
[----:B------:R-:W-:Y:S01]  /*4530*/  ULDC UR12, c[0x0][0x2ec] ;  /* 0x0000bb00000c7ab9 */ /* 0x000fe20000000800 */
[----:B------:R-:W-:Y:S02]  /*4540*/  ULDC.64 UR8, c[0x0][0x218] ;  /* 0x0000860000087ab9 */ /* 0x000fe40000000a00 */
[C---:B------:R-:W-:Y:S01]  /*4550*/  VIADD R240, R242.reuse, 0x1 ;  /* 0x00000001f2f07836 */ /* 0x040fe20000000000 */
[CC--:B------:R-:W-:Y:S01]  /*4560*/  ISETP.GE.AND P2, PT, R242.reuse, R195.reuse, PT ;  /* 0x000000c3f200720c */ /* 0x0c0fe20003f46270 */
[C---:B------:R-:W-:Y:S01]  /*4570*/  VIADD R239, R242.reuse, 0x8 ;  /* 0x00000008f2ef7836 */ /* 0x040fe20000000000 */
[C---:B------:R-:W-:Y:S01]  /*4580*/  ISETP.GE.AND P3, PT, R242.reuse, R196, PT ;  /* 0x000000c4f200720c */ /* 0x040fe20003f66270 */
[----:B------:R-:W-:Y:S01]  /*4590*/  VIADD R237, R242, 0x9 ;  /* 0x00000009f2ed7836 */ /* 0x000fe20000000000 */
[-C--:B------:R-:W-:Y:S01]  /*45a0*/  ISETP.GE.AND P1, PT, R240, R195.reuse, PT ;  /* 0x000000c3f000720c */ /* 0x080fe20003f26270 */
[----:B------:R-:W-:Y:S01]  /*45b0*/  VIADD R236, R242, 0x10 ;  /* 0x00000010f2ec7836 */ /* 0x000fe20000000000 */
[----:B------:R-:W-:Y:S01]  /*45c0*/  FSEL R2, R46, -INF , !P2 ;  /* 0xff8000002e027808 */ /* 0x000fe20005000000 */
[C---:B------:R-:W-:Y:S01]  /*45d0*/  VIADD R235, R242.reuse, 0x11 ;  /* 0x00000011f2eb7836 */ /* 0x040fe20000000000 */
[-C--:B------:R-:W-:Y:S01]  /*45e0*/  ISETP.GE.AND P2, PT, R239, R195.reuse, PT ;  /* 0x000000c3ef00720c */ /* 0x080fe20003f46270 */
[C---:B------:R-:W-:Y:S01]  /*45f0*/  VIADD R234, R242.reuse, 0x18 ;  /* 0x00000018f2ea7836 */ /* 0x040fe20000000000 */
[----:B------:R-:W-:Y:S01]  /*4600*/  FSEL R47, R47, -INF , !P1 ;  /* 0xff8000002f2f7808 */ /* 0x000fe20004800000 */
[C---:B--2---:R-:W-:Y:S01]  /*4610*/  VIADD R7, R242.reuse, 0x19 ;  /* 0x00000019f2077836 */ /* 0x044fe20000000000 */
[----:B------:R-:W-:Y:S01]  /*4620*/  ISETP.GE.AND P1, PT, R237, R195, PT ;  /* 0x000000c3ed00720c */ /* 0x000fe20003f26270 */
[----:B------:R-:W-:Y:S01]  /*4630*/  VIADD R232, R242, 0x20 ;  /* 0x00000020f2e87836 */ /* 0x000fe20000000000 */
[----:B-1----:R-:W-:Y:S01]  /*4640*/  FSEL R137, R42, -INF , !P2 ;  /* 0xff8000002a897808 */ /* 0x002fe20005000000 */
[----:B------:R-:W-:Y:S01]  /*4650*/  VIADD R231, R242, 0x21 ;  /* 0x00000021f2e77836 */ /* 0x000fe20000000000 */
[----:B------:R-:W-:Y:S01]  /*4660*/  FMNMX.FTZ R0, R2, R47, !PT ;  /* 0x0000002f02007209 */ /* 0x000fe20007810000 */
[----:B------:R-:W-:Y:S01]  /*4670*/  VIADD R215, R242, 0x28 ;  /* 0x00000028f2d77836 */ /* 0x000fe20000000000 */
[-C--:B------:R-:W-:Y:S01]  /*4680*/  ISETP.GE.AND P2, PT, R236, R195.reuse, PT ;  /* 0x000000c3ec00720c */ /* 0x080fe20003f46270 */
[C---:B------:R-:W-:Y:S01]  /*4690*/  VIADD R6, R242.reuse, 0x29 ;  /* 0x00000029f2067836 */ /* 0x040fe20000000000 */
[----:B------:R-:W-:Y:S01]  /*46a0*/  FSEL R138, R43, -INF , !P1 ;  /* 0xff8000002b8a7808 */ /* 0x000fe20004800000 */
[C---:B------:R-:W-:Y:S01]  /*46b0*/  VIADD R5, R242.reuse, 0x30 ;  /* 0x00000030f2057836 */ /* 0x040fe20000000000 */
[----:B------:R-:W-:Y:S01]  /*46c0*/  FMNMX.FTZ R0, R137, R0, !PT ;  /* 0x0000000089007209 */ /* 0x000fe20007810000 */
[C---:B------:R-:W-:Y:S01]  /*46d0*/  VIADD R213, R242.reuse, 0x31 ;  /* 0x00000031f2d57836 */ /* 0x040fe20000000000 */
[-C--:B------:R-:W-:Y:S01]  /*46e0*/  ISETP.GE.AND P1, PT, R235, R195.reuse, PT ;  /* 0x000000c3eb00720c */ /* 0x080fe20003f26270 */
[----:B------:R-:W-:Y:S01]  /*46f0*/  VIADD R212, R242, 0x38 ;  /* 0x00000038f2d47836 */ /* 0x000fe20000000000 */
[----:B------:R-:W-:Y:S01]  /*4700*/  FSEL R38, R38, -INF , !P2 ;  /* 0xff80000026267808 */ /* 0x000fe20005000000 */
[----:B------:R-:W-:Y:S01]  /*4710*/  VIADD R211, R242, 0x39 ;  /* 0x00000039f2d37836 */ /* 0x000fe20000000000 */
[----:B------:R-:W-:Y:S01]  /*4720*/  FMNMX.FTZ R0, R138, R0, !PT ;  /* 0x000000008a007209 */ /* 0x000fe20007810000 */
[----:B------:R-:W-:Y:S01]  /*4730*/  VIADD R136, R242, 0x40 ;  /* 0x00000040f2887836 */ /* 0x000fe20000000000 */
[-C--:B------:R-:W-:Y:S01]  /*4740*/  ISETP.GE.AND P2, PT, R234, R195.reuse, PT ;  /* 0x000000c3ea00720c */ /* 0x080fe20003f46270 */
[C---:B------:R-:W-:Y:S01]  /*4750*/  VIADD R140, R242.reuse, 0x41 ;  /* 0x00000041f28c7836 */ /* 0x040fe20000000000 */
[----:B------:R-:W-:Y:S01]  /*4760*/  FSEL R39, R39, -INF , !P1 ;  /* 0xff80000027277808 */ /* 0x000fe20004800000 */
[----:B------:R-:W-:Y:S01]  /*4770*/  VIADD R147, R242, 0x48 ;  /* 0x00000048f2937836 */ /* 0x000fe20000000000 */
[----:B------:R-:W-:Y:S01]  /*4780*/  FMNMX.FTZ R0, R38, R0, !PT ;  /* 0x0000000026007209 */ /* 0x000fe20007810000 */
[C---:B------:R-:W-:Y:S01]  /*4790*/  VIADD R144, R242.reuse, 0x49 ;  /* 0x00000049f2907836 */ /* 0x040fe20000000000 */
[-C--:B------:R-:W-:Y:S01]  /*47a0*/  ISETP.GE.AND P1, PT, R7, R195.reuse, PT ;  /* 0x000000c30700720c */ /* 0x080fe20003f26270 */
[----:B------:R-:W-:Y:S01]  /*47b0*/  VIADD R156, R242, 0x50 ;  /* 0x00000050f29c7836 */ /* 0x000fe20000000000 */
[----:B------:R-:W-:Y:S01]  /*47c0*/  FSEL R34, R34, -INF , !P2 ;  /* 0xff80000022227808 */ /* 0x000fe20005000000 */
[C---:B------:R-:W-:Y:S01]  /*47d0*/  VIADD R163, R242.reuse, 0x51 ;  /* 0x00000051f2a37836 */ /* 0x040fe20000000000 */
        /* <DEDUP_REMOVED lines=11> */
[----:B------:R-:W-:Y:S01]  /*4890*/  VIADD R172, R242, 0x69 ;  /* 0x00000069f2ac7836 */ /* 0x000fe20000000000 */
[----:B------:R-:W-:Y:S01]  /*48a0*/  FMNMX.FTZ R0, R252, R0, !PT ;  /* 0x00000000fc007209 */ /* 0x000fe20007810000 */
[C---:B------:R-:W-:Y:S01]  /*48b0*/  VIADD R174, R242.reuse, 0x70 ;  /* 0x00000070f2ae7836 */ /* 0x040fe20000000000 */
[-C--:B------:R-:W-:Y:S01]  /*48c0*/  ISETP.GE.AND P2, PT, R215, R195.reuse, PT ;  /* 0x000000c3d700720c */ /* 0x080fe20003f46270 */
[C---:B------:R-:W-:Y:S01]  /*48d0*/  VIADD R177, R242.reuse, 0x71 ;  /* 0x00000071f2b17836 */ /* 0x040fe20000000000 */
[----:B------:R-:W-:Y:S01]  /*48e0*/  FSEL R250, R31, -INF , !P1 ;  /* 0xff8000001ffa7808 */ /* 0x000fe20004800000 */
[C---:B------:R-:W-:Y:S01]  /*48f0*/  VIADD R178, R242.reuse, 0x78 ;  /* 0x00000078f2b27836 */ /* 0x040fe20000000000 */
[----:B------:R-:W-:Y:S01]  /*4900*/  FMNMX.FTZ R0, R251, R0, !PT ;  /* 0x00000000fb007209 */ /* 0x000fe20007810000 */
[----:B------:R-:W-:Y:S01]  /*4910*/  VIADD R206, R242, 0x79 ;  /* 0x00000079f2ce7836 */ /* 0x000fe20000000000 */
        /* <DEDUP_REMOVED lines=59> */
[----:B------:R-:W-:Y:S01]  /*4cd0*/  VIADD R142, R242, 0xf1 ;  /* 0x000000f1f28e7836 */ /* 0x000fe20000000000 */
[----:B------:R-:W-:-:S02]  /*4ce0*/  ISETP.GE.AND P1, PT, R163, R195, PT ;  /* 0x000000c3a300720c */ /* 0x000fc40003f26270 */
[----:B------:R-:W-:Y:S01]  /*4cf0*/  FSEL R241, R130, -INF , !P2 ;  /* 0xff80000082f17808 */ /* 0x000fe20005000000 */
[----:B------:R-:W-:Y:S01]  /*4d00*/  IMAD.MOV.U32 R130, RZ, RZ, R47 ;  /* 0x000000ffff827224 */ /* 0x000fe200078e002f */
[----:B------:R-:W-:Y:S02]  /*4d10*/  FMNMX.FTZ R0, R10, R0, !PT ;  /* 0x000000000a007209 */ /* 0x000fe40007810000 */
[-C--:B------:R-:W-:Y:S02]  /*4d20*/  ISETP.GE.AND P2, PT, R159, R195.reuse, PT ;  /* 0x000000c39f00720c */ /* 0x080fe40003f46270 */
[----:B------:R-:W-:Y:S01]  /*4d30*/  FSEL R238, R131, -INF , !P1 ;  /* 0xff80000083ee7808 */ /* 0x000fe20004800000 */
[----:B------:R-:W-:Y:S01]  /*4d40*/  IMAD.MOV.U32 R131, RZ, RZ, R2 ;  /* 0x000000ffff837224 */ /* 0x000fe200078e0002 */
[----:B------:R-:W-:Y:S02]  /*4d50*/  FMNMX.FTZ R0, R241, R0, !PT ;  /* 0x00000000f1007209 */ /* 0x000fe40007810000 */
[----:B------:R-:W-:-:S02]  /*4d60*/  ISETP.GE.AND P1, PT, R157, R195, PT ;  /* 0x000000c39d00720c */ /* 0x000fc40003f26270 */
[----:B------:R-:W-:Y:S01]  /*4d70*/  FSEL R233, R126, -INF , !P2 ;  /* 0xff8000007ee97808 */ /* 0x000fe20005000000 */
[----:B------:R-:W-:Y:S01]  /*4d80*/  IMAD.MOV.U32 R126, RZ, RZ, R138 ;  /* 0x000000ffff7e7224 */ /* 0x000fe200078e008a */
[----:B------:R-:W-:Y:S01]  /*4d90*/  FMNMX.FTZ R0, R238, R0, !PT ;  /* 0x00000000ee007209 */ /* 0x000fe20007810000 */
[----:B------:R-:W-:Y:S01]  /*4da0*/  VIADD R138, R242, 0xf8 ;  /* 0x000000f8f28a7836 */ /* 0x000fe20000000000 */
[-C--:B------:R-:W-:Y:S02]  /*4db0*/  ISETP.GE.AND P2, PT, R166, R195.reuse, PT ;  /* 0x000000c3a600720c */ /* 0x080fe40003f46270 */
[----:B------:R-:W-:Y:S01]  /*4dc0*/  FSEL R214, R127, -INF , !P1 ;  /* 0xff8000007fd67808 */ /* 0x000fe20004800000 */
[----:B------:R-:W-:Y:S01]  /*4dd0*/  IMAD.MOV.U32 R127, RZ, RZ, R137 ;  /* 0x000000ffff7f7224 */ /* 0x000fe200078e0089 */
        /* <DEDUP_REMOVED lines=13> */
[----:B------:R-:W-:Y:S02]  /*4eb0*/  FMNMX.FTZ R0, R209, R0, !PT ;  /* 0x00000000d1007209 */ /* 0x000fe40007810000 */
[-C--:B------:R-:W-:Y:S02]  /*4ec0*/  ISETP.GE.AND P2, PT, R174, R195.reuse, PT ;  /* 0x000000c3ae00720c */ /* 0x080fe40003f46270 */
[----:B------:R-:W-:Y:S02]  /*4ed0*/  FSEL R207, R119, -INF , !P1 ;  /* 0xff80000077cf7808 */ /* 0x000fe40004800000 */
[----:B------:R-:W-:Y:S02]  /*4ee0*/  FMNMX.FTZ R0, R208, R0, !PT ;  /* 0x00000000d0007209 */ /* 0x000fe40007810000 */
[----:B------:R-:W-:-:S02]  /*4ef0*/  ISETP.GE.AND P1, PT, R177, R195, PT ;  /* 0x000000c3b100720c */ /* 0x000fc40003f26270 */
[----:B------:R-:W-:Y:S02]  /*4f00*/  FSEL R179, R114, -INF , !P2 ;  /* 0xff80000072b37808 */ /* 0x000fe40005000000 */
        /* <DEDUP_REMOVED lines=103> */
[----:B------:R-:W-:Y:S02]  /*5580*/  FSEL R62, R135, -INF , !P1 ;  /* 0xff800000873e7808 */ /* 0x000fe40004800000 */
[----:B------:R-:W-:Y:S02]  /*5590*/  FMNMX.FTZ R0, R50, R0, !PT ;  /* 0x0000000032007209 */ /* 0x000fe40007810000 */
[----:B------:R-:W-:Y:S02]  /*55a0*/  ISETP.GE.AND P2, PT, R240, R196, PT ;  /* 0x000000c4f000720c */ /* 0x000fe40003f46270 */
[----:B------:R-:W-:-:S05]  /*55b0*/  FMNMX.FTZ R0, R62, R0, !PT ;  /* 0x000000003e007209 */ /* 0x000fca0007810000 */
[----:B------:R-:W1:Y:S02]  /*55c0*/  SHFL.BFLY PT, R51, R0, 0x2, 0x1f ;  /* 0x0c401f0000337f89 */ /* 0x000e6400000e0000 */
[----:B-1----:R-:W-:-:S05]  /*55d0*/  FMNMX.FTZ R51, R0, R51, !PT ;  /* 0x0000003300337209 */ /* 0x002fca0007810000 */
[----:B------:R-:W1:Y:S02]  /*55e0*/  SHFL.BFLY PT, R0, R51, 0x1, 0x1f ;  /* 0x0c201f0033007f89 */ /* 0x000e6400000e0000 */
[----:B-1----:R-:W-:-:S04]  /*55f0*/  FMNMX.FTZ R0, R51, R0, !PT ;  /* 0x0000000033007209 */ /* 0x002fc80007810000 */
[C---:B------:R-:W-:Y:S01]  /*5600*/  FSETP.NEU.FTZ.AND P1, PT, R0.reuse, -INF , PT ;  /* 0xff8000000000780b */ /* 0x040fe20003f3d000 */
[----:B------:R-:W-:-:S05]  /*5610*/  FMUL.FTZ R59, R0, UR12 ;  /* 0x0000000c003b7c20 */ /* 0x000fca0008410000 */
[----:B------:R-:W-:Y:S02]  /*5620*/  FSEL R59, R59, RZ, P1 ;  /* 0x000000ff3b3b7208 */ /* 0x000fe40000800000 */
[----:B------:R-:W-:-:S03]  /*5630*/  ISETP.GE.AND P1, PT, R239, R196, PT ;  /* 0x000000c4ef00720c */ /* 0x000fc60003f26270 */
[--C-:B------:R-:W-:Y:S01]  /*5640*/  FFMA.FTZ R51, R43, UR12, -R59.reuse ;  /* 0x0000000c2b337c23 */ /* 0x100fe2000801083b */
[----:B------:R-:W-:Y:S01]  /*5650*/  FSEL R43, R44, -INF , !P3 ;  /* 0xff8000002c2b7808 */ /* 0x000fe20005800000 */
[--C-:B------:R-:W-:Y:S01]  /*5660*/  FFMA.FTZ R44, R42, UR12, -R59.reuse ;  /* 0x0000000c2a2c7c23 */ /* 0x100fe2000801083b */
[----:B------:R-:W-:Y:S01]  /*5670*/  FSEL R42, R45, -INF , !P2 ;  /* 0xff8000002d2a7808 */ /* 0x000fe20005000000 */
[--C-:B------:R-:W-:Y:S01]  /*5680*/  FFMA.FTZ R70, R10, UR12, -R59.reuse ;  /* 0x0000000c0a467c23 */ /* 0x100fe2000801083b */
[----:B------:R-:W-:Y:S01]  /*5690*/  ISETP.GE.AND P2, PT, R237, R196, PT ;  /* 0x000000c4ed00720c */ /* 0x000fe20003f46270 */
[--C-:B------:R-:W-:Y:S01]  /*56a0*/  FFMA.FTZ R87, R179, UR12, -R59.reuse ;  /* 0x0000000cb3577c23 */ /* 0x100fe2000801083b */
[----:B------:R-:W-:Y:S01]  /*56b0*/  FSEL R40, R40, -INF , !P1 ;  /* 0xff80000028287808 */ /* 0x000fe20004800000 */
[--C-:B------:R-:W-:Y:S01]  /*56c0*/  FFMA.FTZ R90, R173, UR12, -R59.reuse ;  /* 0x0000000cad5a7c23 */ /* 0x100fe2000801083b */
[----:B------:R-:W-:Y:S01]  /*56d0*/  FMNMX.FTZ R45, R43, R42, !PT ;  /* 0x0000002a2b2d7209 */ /* 0x000fe20007810000 */
[--C-:B------:R-:W-:Y:S01]  /*56e0*/  FFMA.FTZ R91, R160, UR12, -R59.reuse ;  /* 0x0000000ca05b7c23 */ /* 0x100fe2000801083b */
[-C--:B------:R-:W-:Y:S01]  /*56f0*/  ISETP.GE.AND P1, PT, R236, R196.reuse, PT ;  /* 0x000000c4ec00720c */ /* 0x080fe20003f26270 */
        /* <DEDUP_REMOVED lines=17> */
[----:B------:R-:W-:Y:S01]  /*5810*/  ISETP.GE.AND P2, PT, R7, R196, PT ;  /* 0x000000c40700720c */ /* 0x000fe20003f46270 */
[--C-:B------:R-:W-:Y:S01]  /*5820*/  FFMA.FTZ R130, R130, UR12, -R59.reuse ;  /* 0x0000000c82827c23 */ /* 0x100fe2000801083b */
[----:B------:R-:W-:Y:S01]  /*5830*/  FSEL R7, R32, -INF , !P1 ;  /* 0xff80000020077808 */ /* 0x000fe20004800000 */
[--C-:B------:R-:W-:Y:S01]  /*5840*/  FFMA.FTZ R127, R127, UR12, -R59.reuse ;  /* 0x0000000c7f7f7c23 */ /* 0x100fe2000801083b */
[----:B------:R-:W-:Y:S01]  /*5850*/  FMNMX.FTZ R66, R37, R66, !PT ;  /* 0x0000004225427209 */ /* 0x000fe20007810000 */
[--C-:B------:R-:W-:Y:S01]  /*5860*/  FFMA.FTZ R126, R126, UR12, -R59.reuse ;  /* 0x0000000c7e7e7c23 */ /* 0x100fe2000801083b */
[----:B------:R-:W-:Y:S01]  /*5870*/  ISETP.GE.AND P1, PT, R232, R196, PT ;  /* 0x000000c4e800720c */ /* 0x000fe20003f26270 */
[----:B------:R-:W-:Y:S01]  /*5880*/  MUFU.EX2 R131, R131 ;  /* 0x0000008300837308 */ /* 0x000fe20000000800 */
[----:B------:R-:W-:Y:S01]  /*5890*/  FSEL R33, R33, -INF , !P2 ;  /* 0xff80000021217808 */ /* 0x000fe20005000000 */
[--C-:B------:R-:W-:Y:S01]  /*58a0*/  FFMA.FTZ R102, R102, UR12, -R59.reuse ;  /* 0x0000000c66667c23 */ /* 0x100fe2000801083b */
[----:B------:R-:W-:Y:S01]  /*58b0*/  FMNMX.FTZ R32, R7, R66, !PT ;  /* 0x0000004207207209 */ /* 0x000fe20007810000 */
[--C-:B------:R-:W-:Y:S01]  /*58c0*/  FFMA.FTZ R106, R106, UR12, -R59.reuse ;  /* 0x0000000c6a6a7c23 */ /* 0x100fe2000801083b */
[----:B------:R-:W-:Y:S01]  /*58d0*/  ISETP.GE.AND P2, PT, R231, R196, PT ;  /* 0x000000c4e700720c */ /* 0x000fe20003f46270 */
[--C-:B------:R-:W-:Y:S01]  /*58e0*/  FFMA.FTZ R123, R123, UR12, -R59.reuse ;  /* 0x0000000c7b7b7c23 */ /* 0x100fe2000801083b */
[----:B------:R-:W-:Y:S01]  /*58f0*/  FSEL R28, R28, -INF , !P1 ;  /* 0xff8000001c1c7808 */ /* 0x000fe20004800000 */
[----:B------:R-:W-:Y:S01]  /*5900*/  MUFU.EX2 R130, R130 ;  /* 0x0000008200827308 */ /* 0x000fe20000000800 */
[----:B------:R-:W-:Y:S01]  /*5910*/  FMNMX.FTZ R32, R33, R32, !PT ;  /* 0x0000002021207209 */ /* 0x000fe20007810000 */
[--C-:B------:R-:W-:Y:S01]  /*5920*/  FFMA.FTZ R122, R122, UR12, -R59.reuse ;  /* 0x0000000c7a7a7c23 */ /* 0x100fe2000801083b */
[----:B------:R-:W-:Y:S01]  /*5930*/  ISETP.GE.AND P1, PT, R215, R196, PT ;  /* 0x000000c4d700720c */ /* 0x000fe20003f26270 */
[--C-:B------:R-:W-:Y:S01]  /*5940*/  FFMA.FTZ R118, R118, UR12, -R59.reuse ;  /* 0x0000000c76767c23 */ /* 0x100fe2000801083b */
[----:B------:R-:W-:Y:S01]  /*5950*/  FSEL R29, R29, -INF , !P2 ;  /* 0xff8000001d1d7808 */ /* 0x000fe20005000000 */
[--C-:B------:R-:W-:Y:S01]  /*5960*/  FFMA.FTZ R115, R252, UR12, -R59.reuse ;  /* 0x0000000cfc737c23 */ /* 0x100fe2000801083b */
[----:B------:R-:W-:Y:S01]  /*5970*/  FMNMX.FTZ R32, R28, R32, !PT ;  /* 0x000000201c207209 */ /* 0x000fe20007810000 */
[----:B------:R-:W-:Y:S01]  /*5980*/  MUFU.EX2 R127, R127 ;  /* 0x0000007f007f7308 */ /* 0x000fe20000000800 */
        /* <DEDUP_REMOVED lines=12> */
[----:B------:R-:W-:Y:S01]  /*5a50*/  FSEL R10, R20, -INF , !P1 ;  /* 0xff800000140a7808 */ /* 0x000fe20004800000 */
[--C-:B------:R-:W-:Y:S01]  /*5a60*/  FFMA.FTZ R54, R247, UR12, -R59.reuse ;  /* 0x0000000cf7367c23 */ /* 0x100fe2000801083b */
[----:B------:R-:W-:Y:S01]  /*5a70*/  ISETP.GE.AND P2, PT, R213, R196, PT ;  /* 0x000000c4d500720c */ /* 0x000fe20003f46270 */
        /* <DEDUP_REMOVED lines=24> */
[----:B------:R-:W1:Y:S01]  /*5c00*/  MUFU.EX2 R115, R115 ;  /* 0x0000007300737308 */ /* 0x000e620000000800 */
        /* <DEDUP_REMOVED lines=11> */
[----:B------:R-:W-:Y:S01]  /*5cc0*/  FFMA.FTZ R238, R62, UR12, -R59 ;  /* 0x0000000c3eee7c23 */ /* 0x000fe2000801083b */
[----:B------:R-:W-:-:S02]  /*5cd0*/  FMNMX.FTZ R20, R147, R20, !PT ;  /* 0x0000001493147209 */ /* 0x000fc40007810000 */
[----:B------:R-:W-:Y:S01]  /*5ce0*/  ISETP.GE.AND P1, PT, R156, R196, PT ;  /* 0x000000c49c00720c */ /* 0x000fe20003f26270 */
[----:B------:R-:W-:Y:S01]  /*5cf0*/  MUFU.EX2 R110, R110 ;  /* 0x0000006e006e7308 */ /* 0x000fe20000000800 */
[----:B------:R-:W-:Y:S02]  /*5d00*/  FSEL R156, R9, -INF , !P2 ;  /* 0xff800000099c7808 */ /* 0x000fe40005000000 */
[----:B------:R-:W-:Y:S02]  /*5d10*/  FMNMX.FTZ R20, R144, R20, !PT ;  /* 0x0000001490147209 */ /* 0x000fe40007810000 */
[----:B------:R-:W-:Y:S02]  /*5d20*/  ISETP.GE.AND P2, PT, R163, R196, PT ;  /* 0x000000c4a300720c */ /* 0x000fe40003f46270 */
[----:B------:R-:W-:Y:S01]  /*5d30*/  FSEL R163, R128, -INF , !P1 ;  /* 0xff80000080a37808 */ /* 0x000fe20004800000 */
[----:B------:R-:W-:Y:S01]  /*5d40*/  MUFU.EX2 R58, R58 ;  /* 0x0000003a003a7308 */ /* 0x000fe20000000800 */
[----:B------:R-:W-:-:S02]  /*5d50*/  FMNMX.FTZ R20, R156, R20, !PT ;  /* 0x000000149c147209 */ /* 0x000fc40007810000 */
[----:B------:R-:W-:Y:S02]  /*5d60*/  ISETP.GE.AND P1, PT, R159, R196, PT ;  /* 0x000000c49f00720c */ /* 0x000fe40003f26270 */
[----:B------:R-:W-:Y:S02]  /*5d70*/  FSEL R159, R129, -INF , !P2 ;  /* 0xff800000819f7808 */ /* 0x000fe40005000000 */
[----:B------:R-:W-:Y:S01]  /*5d80*/  FMNMX.FTZ R20, R163, R20, !PT ;  /* 0x00000014a3147209 */ /* 0x000fe20007810000 */
[----:B------:R-:W-:Y:S01]  /*5d90*/  MUFU.EX2 R55, R55 ;  /* 0x0000003700377308 */ /* 0x000fe20000000800 */
[----:B------:R-:W-:Y:S02]  /*5da0*/  ISETP.GE.AND P2, PT, R157, R196, PT ;  /* 0x000000c49d00720c */ /* 0x000fe40003f46270 */
[----:B------:R-:W-:Y:S02]  /*5db0*/  FSEL R157, R124, -INF , !P1 ;  /* 0xff8000007c9d7808 */ /* 0x000fe40004800000 */
        /* <DEDUP_REMOVED lines=29> */
[----:B------:R-:W-:Y:S01]  /*5f90*/  FSEL R179, R108, -INF , !P1 ;  /* 0xff8000006cb37808 */ /* 0x000fe20004800000 */
[----:B------:R-:W-:Y:S01]  /*5fa0*/  FFMA.FTZ R108, R35, UR12, -R59 ;  /* 0x0000000c236c7c23 */ /* 0x000fe2000801083b */
[----:B------:R-:W-:-:S02]  /*5fb0*/  FMNMX.FTZ R20, R178, R20, !PT ;  /* 0x00000014b2147209 */ /* 0x000fc40007810000 */
[----:B------:R-:W-:Y:S01]  /*5fc0*/  ISETP.GE.AND P1, PT, R180, R196, PT ;  /* 0x000000c4b400720c */ /* 0x000fe20003f26270 */
[----:B------:R-:W-:Y:S01]  /*5fd0*/  MUFU.EX2 R67, R67 ;  /* 0x0000004300437308 */ /* 0x000fe20000000800 */
[----:B------:R-:W-:Y:S01]  /*5fe0*/  FSEL R180, R109, -INF , !P2 ;  /* 0xff8000006db47808 */ /* 0x000fe20005000000 */
[--C-:B------:R-:W-:Y:S01]  /*5ff0*/  FFMA.FTZ R109, R38, UR12, -R59.reuse ;  /* 0x0000000c266d7c23 */ /* 0x100fe2000801083b */
[----:B------:R-:W-:Y:S02]  /*6000*/  FMNMX.FTZ R20, R179, R20, !PT ;  /* 0x00000014b3147209 */ /* 0x000fe40007810000 */
[----:B------:R-:W-:Y:S02]  /*6010*/  ISETP.GE.AND P2, PT, R176, R196, PT ;  /* 0x000000c4b000720c */ /* 0x000fe40003f46270 */
[----:B------:R-:W-:Y:S01]  /*6020*/  FSEL R176, R104, -INF , !P1 ;  /* 0xff80000068b07808 */ /* 0x000fe20004800000 */
[----:B------:R-:W-:Y:S01]  /*6030*/  FFMA.FTZ R104, R27, UR12, -R59 ;  /* 0x0000000c1b687c23 */ /* 0x000fe2000801083b */
[----:B------:R-:W-:Y:S01]  /*6040*/  FMNMX.FTZ R20, R180, R20, !PT ;  /* 0x00000014b4147209 */ /* 0x000fe20007810000 */
[----:B------:R-:W-:Y:S01]  /*6050*/  MUFU.EX2 R70, R70 ;  /* 0x0000004600467308 */ /* 0x000fe20000000800 */
[----:B------:R-:W-:-:S02]  /*6060*/  ISETP.GE.AND P1, PT, R175, R196, PT ;  /* 0x000000c4af00720c */ /* 0x000fc40003f26270 */
[----:B------:R-:W-:Y:S01]  /*6070*/  FSEL R175, R105, -INF , !P2 ;  /* 0xff80000069af7808 */ /* 0x000fe20005000000 */
[--C-:B------:R-:W-:Y:S01]  /*6080*/  FFMA.FTZ R105, R30, UR12, -R59.reuse ;  /* 0x0000000c1e697c23 */ /* 0x100fe2000801083b */
[----:B------:R-:W-:Y:S02]  /*6090*/  FMNMX.FTZ R20, R176, R20, !PT ;  /* 0x00000014b0147209 */ /* 0x000fe40007810000 */
[----:B------:R-:W-:Y:S01]  /*60a0*/  ISETP.GE.AND P2, PT, R205, R196, PT ;  /* 0x000000c4cd00720c */ /* 0x000fe20003f46270 */
[----:B------:R-:W-:Y:S01]  /*60b0*/  MUFU.EX2 R71, R71 ;  /* 0x0000004700477308 */ /* 0x000fe20000000800 */
[----:B------:R-:W-:Y:S01]  /*60c0*/  FSEL R173, R100, -INF , !P1 ;  /* 0xff80000064ad7808 */ /* 0x000fe20004800000 */
[----:B------:R-:W-:Y:S01]  /*60d0*/  FFMA.FTZ R100, R19, UR12, -R59 ;  /* 0x0000000c13647c23 */ /* 0x000fe2000801083b */
[----:B------:R-:W-:Y:S02]  /*60e0*/  FMNMX.FTZ R20, R175, R20, !PT ;  /* 0x00000014af147209 */ /* 0x000fe40007810000 */
[----:B------:R-:W-:-:S02]  /*60f0*/  ISETP.GE.AND P1, PT, R171, R196, PT ;  /* 0x000000c4ab00720c */ /* 0x000fc40003f26270 */
[----:B------:R-:W-:Y:S01]  /*6100*/  FSEL R171, R101, -INF , !P2 ;  /* 0xff80000065ab7808 */ /* 0x000fe20005000000 */
[----:B------:R-:W-:Y:S01]  /*6110*/  FFMA.FTZ R101, R22, UR12, -R59 ;  /* 0x0000000c16657c23 */ /* 0x000fe2000801083b */
[----:B------:R-:W-:Y:S01]  /*6120*/  FMNMX.FTZ R20, R173, R20, !PT ;  /* 0x00000014ad147209 */ /* 0x000fe20007810000 */
[----:B------:R-:W-:Y:S01]  /*6130*/  MUFU.EX2 R74, R74 ;  /* 0x0000004a004a7308 */ /* 0x000fe20000000800 */
[----:B------:R-:W-:Y:S02]  /*6140*/  ISETP.GE.AND P2, PT, R165, R196, PT ;  /* 0x000000c4a500720c */ /* 0x000fe40003f46270 */
[----:B------:R-:W-:Y:S02]  /*6150*/  FSEL R165, R96, -INF , !P1 ;  /* 0xff80000060a57808 */ /* 0x000fe40004800000 */
[----:B------:R-:W-:Y:S02]  /*6160*/  FMNMX.FTZ R20, R171, R20, !PT ;  /* 0x00000014ab147209 */ /* 0x000fe40007810000 */
[----:B------:R-:W-:Y:S01]  /*6170*/  ISETP.GE.AND P1, PT, R164, R196, PT ;  /* 0x000000c4a400720c */ /* 0x000fe20003f26270 */
[----:B------:R-:W-:Y:S01]  /*6180*/  MUFU.EX2 R75, R75 ;  /* 0x0000004b004b7308 */ /* 0x000fe20000000800 */
[----:B------:R-:W-:-:S02]  /*6190*/  FSEL R164, R97, -INF , !P2 ;  /* 0xff80000061a47808 */ /* 0x000fc40005000000 */
[----:B------:R-:W-:Y:S02]  /*61a0*/  FMNMX.FTZ R20, R165, R20, !PT ;  /* 0x00000014a5147209 */ /* 0x000fe40007810000 */
[----:B------:R-:W-:Y:S02]  /*61b0*/  ISETP.GE.AND P2, PT, R204, R196, PT ;  /* 0x000000c4cc00720c */ /* 0x000fe40003f46270 */
[----:B------:R-:W-:Y:S01]  /*61c0*/  FSEL R160, R92, -INF , !P1 ;  /* 0xff8000005ca07808 */ /* 0x000fe20004800000 */
[----:B------:R-:W-:Y:S01]  /*61d0*/  MUFU.EX2 R78, R78 ;  /* 0x0000004e004e7308 */ /* 0x000fe20000000800 */
[----:B------:R-:W-:Y:S02]  /*61e0*/  FMNMX.FTZ R20, R164, R20, !PT ;  /* 0x00000014a4147209 */ /* 0x000fe40007810000 */
[----:B------:R-:W-:Y:S02]  /*61f0*/  ISETP.GE.AND P1, PT, R203, R196, PT ;  /* 0x000000c4cb00720c */ /* 0x000fe40003f26270 */
[----:B------:R-:W-:-:S02]  /*6200*/  FSEL R145, R93, -INF , !P2 ;  /* 0xff8000005d917808 */ /* 0x000fc40005000000 */
[----:B------:R-:W-:Y:S01]  /*6210*/  FMNMX.FTZ R20, R160, R20, !PT ;  /* 0x00000014a0147209 */ /* 0x000fe20007810000 */
[----:B------:R2:W-:Y:S01]  /*6220*/  MUFU.EX2 R92, R141 ;  /* 0x0000008d005c7308 */ /* 0x0005e20000000800 */
[----:B------:R-:W-:Y:S02]  /*6230*/  ISETP.GE.AND P2, PT, R202, R196, PT ;  /* 0x000000c4ca00720c */ /* 0x000fe40003f46270 */
[----:B------:R-:W-:Y:S02]  /*6240*/  FMNMX.FTZ R20, R145, R20, !PT ;  /* 0x0000001491147209 */ /* 0x000fe40007810000 */
[----:B-1----:R-:W-:-:S03]  /*6250*/  F2FP.BF16.F32.PACK_AB R35, R115, R118 ;  /* 0x000000767323723e */ /* 0x002fc600000010ff */
[----:B------:R-:W-:Y:S08]  /*6260*/  MUFU.EX2 R79, R79 ;  /* 0x0000004f004f7308 */ /* 0x000ff00000000800 */
[----:B------:R-:W-:Y:S01]  /*6270*/  MUFU.EX2 R82, R82 ;  /* 0x0000005200527308 */ /* 0x000fe20000000800 */
[----:B--2---:R-:W-:Y:S02]  /*6280*/  FSEL R141, R88, -INF , !P1 ;  /* 0xff800000588d7808 */ /* 0x004fe40004800000 */
[----:B------:R-:W-:-:S02]  /*6290*/  ISETP.GE.AND P1, PT, R191, R196, PT ;  /* 0x000000c4bf00720c */ /* 0x000fc40003f26270 */
[----:B------:R-:W-:Y:S02]  /*62a0*/  FMNMX.FTZ R20, R141, R20, !PT ;  /* 0x000000148d147209 */ /* 0x000fe40007810000 */
[----:B------:R-:W-:Y:S01]  /*62b0*/  FSEL R134, R84, -INF , !P1 ;  /* 0xff80000054867808 */ /* 0x000fe20004800000 */
[----:B------:R1:W-:Y:S01]  /*62c0*/  MUFU.EX2 R88, R139 ;  /* 0x0000008b00587308 */ /* 0x0003e20000000800 */
[----:B------:R-:W-:-:S04]  /*62d0*/  ISETP.GE.AND P1, PT, R189, R196, PT ;  /* 0x000000c4bd00720c */ /* 0x000fc80003f26270 */
[----:B------:R-:W-:Y:S02]  /*62e0*/  FSEL R125, R80, -INF , !P1 ;  /* 0xff800000507d7808 */ /* 0x000fe40004800000 */
[-C--:B------:R-:W-:Y:S01]  /*62f0*/  ISETP.GE.AND P1, PT, R187, R196.reuse, PT ;  /* 0x000000c4bb00720c */ /* 0x080fe20003f26270 */
[----:B------:R2:W-:Y:S03]  /*6300*/  MUFU.EX2 R80, R119 ;  /* 0x0000007700507308 */ /* 0x0005e60000000800 */
[----:B------:R-:W-:Y:S02]  /*6310*/  FSEL R121, R76, -INF , !P1 ;  /* 0xff8000004c797808 */ /* 0x000fe40004800000 */
[----:B------:R-:W-:-:S03]  /*6320*/  ISETP.GE.AND P1, PT, R185, R196, PT ;  /* 0x000000c4b900720c */ /* 0x000fc60003f26270 */
[----:B------:R-:W-:Y:S01]  /*6330*/  MUFU.EX2 R76, R111 ;  /* 0x0000006f004c7308 */ /* 0x000fe20000000800 */
[----:B-1----:R-:W-:Y:S01]  /*6340*/  FSEL R139, R89, -INF , !P2 ;  /* 0xff800000598b7808 */ /* 0x002fe20005000000 */
[----:B------:R-:W-:Y:S01]  /*6350*/  FFMA.FTZ R89, R18, UR12, -R59 ;  /* 0x0000000c12597c23 */ /* 0x000fe2000801083b */
[----:B------:R-:W-:Y:S02]  /*6360*/  ISETP.GE.AND P2, PT, R190, R196, PT ;  /* 0x000000c4be00720c */ /* 0x000fe40003f46270 */
[----:B------:R-:W-:Y:S02]  /*6370*/  FMNMX.FTZ R20, R139, R20, !PT ;  /* 0x000000148b147209 */ /* 0x000fe40007810000 */
[----:B------:R-:W-:Y:S01]  /*6380*/  FSEL R128, R85, -INF , !P2 ;  /* 0xff80000055807808 */ /* 0x000fe20005000000 */
[----:B------:R-:W-:Y:S01]  /*6390*/  MUFU.EX2 R84, R161 ;  /* 0x000000a100547308 */ /* 0x000fe20000000800 */
[----:B------:R-:W-:Y:S02]  /*63a0*/  FMNMX.FTZ R20, R134, R20, !PT ;  /* 0x0000001486147209 */ /* 0x000fe40007810000 */
[----:B------:R-:W-:-:S02]  /*63b0*/  ISETP.GE.AND P2, PT, R188, R196, PT ;  /* 0x000000c4bc00720c */ /* 0x000fc40003f46270 */
[----:B------:R-:W-:Y:S02]  /*63c0*/  FMNMX.FTZ R20, R128, R20, !PT ;  /* 0x0000001480147209 */ /* 0x000fe40007810000 */
[----:B------:R-:W-:Y:S01]  /*63d0*/  FSEL R124, R81, -INF , !P2 ;  /* 0xff800000517c7808 */ /* 0x000fe20005000000 */
[--C-:B------:R-:W-:Y:S01]  /*63e0*/  FFMA.FTZ R81, R98, UR12, -R59.reuse ;  /* 0x0000000c62517c23 */ /* 0x100fe2000801083b */
[----:B------:R-:W-:Y:S01]  /*63f0*/  FMNMX.FTZ R20, R125, R20, !PT ;  /* 0x000000147d147209 */ /* 0x000fe20007810000 */
[----:B------:R-:W-:Y:S01]  /*6400*/  FFMA.FTZ R98, R39, UR12, -R59 ;  /* 0x0000000c27627c23 */ /* 0x000fe2000801083b */
[----:B------:R-:W-:Y:S01]  /*6410*/  ISETP.GE.AND P2, PT, R186, R196, PT ;  /* 0x000000c4ba00720c */ /* 0x000fe20003f46270 */
[----:B------:R-:W-:Y:S01]  /*6420*/  MUFU.EX2 R83, R83 ;  /* 0x0000005300537308 */ /* 0x000fe20000000800 */
[----:B------:R-:W-:Y:S02]  /*6430*/  FMNMX.FTZ R20, R124, R20, !PT ;  /* 0x000000147c147209 */ /* 0x000fe40007810000 */
[----:B------:R-:W-:-:S02]  /*6440*/  FSEL R120, R77, -INF , !P2 ;  /* 0xff8000004d787808 */ /* 0x000fc40005000000 */
[----:B------:R-:W-:Y:S02]  /*6450*/  FMNMX.FTZ R20, R121, R20, !PT ;  /* 0x0000001479147209 */ /* 0x000fe40007810000 */
[----:B------:R-:W-:Y:S01]  /*6460*/  ISETP.GE.AND P2, PT, R184, R196, PT ;  /* 0x000000c4b800720c */ /* 0x000fe20003f46270 */
[----:B------:R-:W-:Y:S01]  /*6470*/  MUFU.EX2 R86, R86 ;  /* 0x0000005600567308 */ /* 0x000fe20000000800 */
[----:B------:R-:W-:Y:S02]  /*6480*/  FSEL R117, R72, -INF , !P1 ;  /* 0xff80000048757808 */ /* 0x000fe40004800000 */
[----:B------:R-:W-:Y:S02]  /*6490*/  FMNMX.FTZ R20, R120, R20, !PT ;  /* 0x0000001478147209 */ /* 0x000fe40007810000 */
[----:B------:R-:W-:Y:S02]  /*64a0*/  ISETP.GE.AND P1, PT, R183, R196, PT ;  /* 0x000000c4b700720c */ /* 0x000fe40003f26270 */
[----:B--2---:R-:W-:Y:S01]  /*64b0*/  FSEL R119, R73, -INF , !P2 ;  /* 0xff80000049777808 */ /* 0x004fe20005000000 */
[----:B------:R1:W-:Y:S01]  /*64c0*/  MUFU.EX2 R72, R107 ;  /* 0x0000006b00487308 */ /* 0x0003e20000000800 */
[----:B------:R-:W-:-:S02]  /*64d0*/  FMNMX.FTZ R20, R117, R20, !PT ;  /* 0x0000001475147209 */ /* 0x000fc40007810000 */
[----:B------:R-:W-:Y:S02]  /*64e0*/  ISETP.GE.AND P2, PT, R182, R196, PT ;  /* 0x000000c4b600720c */ /* 0x000fe40003f46270 */
[----:B------:R-:W-:Y:S02]  /*64f0*/  FSEL R116, R68, -INF , !P1 ;  /* 0xff80000044747808 */ /* 0x000fe40004800000 */
[----:B------:R-:W-:Y:S01]  /*6500*/  FMNMX.FTZ R20, R119, R20, !PT ;  /* 0x0000001477147209 */ /* 0x000fe20007810000 */
[----:B------:R2:W-:Y:S01]  /*6510*/  MUFU.EX2 R68, R106 ;  /* 0x0000006a00447308 */ /* 0x0005e20000000800 */
[----:B------:R-:W-:Y:S02]  /*6520*/  ISETP.GE.AND P1, PT, R181, R196, PT ;  /* 0x000000c4b500720c */ /* 0x000fe40003f26270 */
[----:B------:R-:W-:Y:S02]  /*6530*/  FSEL R113, R69, -INF , !P2 ;  /* 0xff80000045717808 */ /* 0x000fe40005000000 */
[----:B------:R-:W-:-:S02]  /*6540*/  FMNMX.FTZ R20, R116, R20, !PT ;  /* 0x0000001474147209 */ /* 0x000fc40007810000 */
[----:B------:R-:W-:Y:S01]  /*6550*/  ISETP.GE.AND P2, PT, R168, R196, PT ;  /* 0x000000c4a800720c */ /* 0x000fe20003f46270 */
[----:B------:R-:W-:Y:S01]  /*6560*/  MUFU.EX2 R87, R87 ;  /* 0x0000005700577308 */ /* 0x000fe20000000800 */
[----:B------:R-:W-:Y:S01]  /*6570*/  FSEL R69, R64, -INF , !P1 ;  /* 0xff80000040457808 */ /* 0x000fe20004800000 */
[--C-:B-1----:R-:W-:Y:S01]  /*6580*/  FFMA.FTZ R107, R34, UR12, -R59.reuse ;  /* 0x0000000c226b7c23 */ /* 0x102fe2000801083b */
[----:B------:R-:W-:Y:S02]  /*6590*/  FMNMX.FTZ R20, R113, R20, !PT ;  /* 0x0000001471147209 */ /* 0x000fe40007810000 */
[----:B------:R-:W-:Y:S02]  /*65a0*/  ISETP.GE.AND P1, PT, R167, R196, PT ;  /* 0x000000c4a700720c */ /* 0x000fe40003f26270 */
[----:B------:R-:W-:Y:S01]  /*65b0*/  FSEL R65, R65, -INF , !P2 ;  /* 0xff80000041417808 */ /* 0x000fe20005000000 */
[----:B------:R1:W-:Y:S01]  /*65c0*/  MUFU.EX2 R64, R103 ;  /* 0x0000006700407308 */ /* 0x0003e20000000800 */
[----:B------:R-:W-:Y:S01]  /*65d0*/  FMNMX.FTZ R20, R69, R20, !PT ;  /* 0x0000001445147209 */ /* 0x000fe20007810000 */
[----:B--2---:R-:W-:Y:S01]  /*65e0*/  FFMA.FTZ R106, R31, UR12, -R59 ;  /* 0x0000000c1f6a7c23 */ /* 0x004fe2000801083b */
[----:B------:R-:W-:-:S02]  /*65f0*/  ISETP.GE.AND P2, PT, R162, R196, PT ;  /* 0x000000c4a200720c */ /* 0x000fc40003f46270 */
[----:B------:R-:W-:Y:S02]  /*6600*/  FSEL R73, R60, -INF , !P1 ;  /* 0xff8000003c497808 */ /* 0x000fe40004800000 */
[----:B------:R-:W-:Y:S01]  /*6610*/  FMNMX.FTZ R20, R65, R20, !PT ;  /* 0x0000001441147209 */ /* 0x000fe20007810000 */
[----:B------:R2:W-:Y:S01]  /*6620*/  MUFU.EX2 R60, R102 ;  /* 0x00000066003c7308 */ /* 0x0005e20000000800 */
[----:B------:R-:W-:Y:S02]  /*6630*/  ISETP.GE.AND P1, PT, R158, R196, PT ;  /* 0x000000c49e00720c */ /* 0x000fe40003f26270 */
[----:B------:R-:W-:Y:S02]  /*6640*/  FSEL R61, R61, -INF , !P2 ;  /* 0xff8000003d3d7808 */ /* 0x000fe40005000000 */
[----:B------:R-:W-:Y:S02]  /*6650*/  FMNMX.FTZ R20, R73, R20, !PT ;  /* 0x0000001449147209 */ /* 0x000fe40007810000 */
[----:B------:R-:W-:Y:S01]  /*6660*/  ISETP.GE.AND P2, PT, R151, R196, PT ;  /* 0x000000c49700720c */ /* 0x000fe20003f46270 */
[----:B------:R-:W-:Y:S01]  /*6670*/  MUFU.EX2 R90, R90 ;  /* 0x0000005a005a7308 */ /* 0x000fe20000000800 */
[----:B------:R-:W-:Y:S01]  /*6680*/  FSEL R77, R56, -INF , !P1 ;  /* 0xff800000384d7808 */ /* 0x000fe20004800000 */
[----:B-1----:R-:W-:Y:S01]  /*6690*/  FFMA.FTZ R103, R26, UR12, -R59 ;  /* 0x0000000c1a677c23 */ /* 0x002fe2000801083b */
[----:B------:R-:W-:-:S02]  /*66a0*/  FMNMX.FTZ R20, R61, R20, !PT ;  /* 0x000000143d147209 */ /* 0x000fc40007810000 */
[----:B------:R-:W-:Y:S02]  /*66b0*/  ISETP.GE.AND P1, PT, R150, R196, PT ;  /* 0x000000c49600720c */ /* 0x000fe40003f26270 */
[----:B------:R-:W-:Y:S01]  /*66c0*/  FSEL R57, R57, -INF , !P2 ;  /* 0xff80000039397808 */ /* 0x000fe20005000000 */
[----:B------:R1:W-:Y:S01]  /*66d0*/  MUFU.EX2 R56, R99 ;  /* 0x0000006300387308 */ /* 0x0003e20000000800 */
[----:B------:R-:W-:Y:S01]  /*66e0*/  FMNMX.FTZ R20, R77, R20, !PT ;  /* 0x000000144d147209 */ /* 0x000fe20007810000 */
[--C-:B--2---:R-:W-:Y:S01]  /*66f0*/  FFMA.FTZ R102, R23, UR12, -R59.reuse ;  /* 0x0000000c17667c23 */ /* 0x104fe2000801083b */
        /* <DEDUP_REMOVED lines=20> */
[----:B-1----:R-:W-:Y:S02]  /*6840*/  FSEL R99, R132, -INF , !P1 ;  /* 0xff80000084637808 */ /* 0x002fe40004800000 */
[----:B------:R-:W-:Y:S02]  /*6850*/  FMNMX.FTZ R20, R97, R20, !PT ;  /* 0x0000001461147209 */ /* 0x000fe40007810000 */
[----:B------:R-:W-:Y:S01]  /*6860*/  FSEL R112, R133, -INF , !P2 ;  /* 0xff80000085707808 */ /* 0x000fe20005000000 */
[----:B------:R-:W-:Y:S01]  /*6870*/  MUFU.EX2 R95, R95 ;  /* 0x0000005f005f7308 */ /* 0x000fe20000000800 */
[----:B------:R-:W-:-:S02]  /*6880*/  FMNMX.FTZ R8, R99, R20, !PT ;  /* 0x0000001463087209 */ /* 0x000fc40007810000 */
[----:B------:R-:W-:Y:S02]  /*6890*/  LEA R151, R4, UR4, 0x1 ;  /* 0x0000000404977c11 */ /* 0x000fe4000f8e08ff */
[----:B------:R-:W-:Y:S02]  /*68a0*/  FMNMX.FTZ R8, R112, R8, !PT ;  /* 0x0000000870087209 */ /* 0x000fe40007810000 */
[----:B------:R-:W-:Y:S01]  /*68b0*/  F2FP.BF16.F32.PACK_AB R31, R126, R127 ;  /* 0x0000007f7e1f723e */ /* 0x000fe200000010ff */
[----:B------:R-:W-:Y:S01]  /*68c0*/  IMAD R150, R3, 0x2, R151 ;  /* 0x0000000203967824 */ /* 0x000fe200078e0297 */
[----:B------:R-:W-:Y:S01]  /*68d0*/  LDSM.16.MT88.4 R12, [R151+0x5000] ;  /* 0x00500000970c783b */ /* 0x000fe20000004200 */
[----:B------:R-:W-:Y:S03]  /*68e0*/  MUFU.EX2 R98, R98 ;  /* 0x0000006200627308 */ /* 0x000fe60000000800 */
[----:B------:R-:W1:Y:S04]  /*68f0*/  SHFL.BFLY PT, R9, R8, 0x2, 0x1f ;  /* 0x0c401f0008097f89 */ /* 0x000e6800000e0000 */
[----:B------:R-:W-:Y:S01]  /*6900*/  LDSM.16.MT88.4 R24, [R150+0x5000] ;  /* 0x005000009618783b */ /* 0x000fe20000004200 */
[----:B------:R-:W-:Y:S03]  /*6910*/  MUFU.EX2 R109, R109 ;  /* 0x0000006d006d7308 */ /* 0x000fe60000000800 */
[----:B------:R-:W-:Y:S05]  /*6920*/  LDSM.16.MT88.4 R20, [R151+0x5400] ;  /* 0x005400009714783b */ /* 0x000fea0000004200 */
[----:B------:R-:W-:Y:S08]  /*6930*/  MUFU.EX2 R108, R108 ;  /* 0x0000006c006c7308 */ /* 0x000ff00000000800 */
[----:B------:R-:W-:Y:S01]  /*6940*/  MUFU.EX2 R107, R107 ;  /* 0x0000006b006b7308 */ /* 0x000fe20000000800 */
[----:B-1----:R-:W-:-:S05]  /*6950*/  FMNMX.FTZ R8, R8, R9, !PT ;  /* 0x0000000908087209 */ /* 0x002fca0007810000 */
[----:B------:R-:W1:Y:S02]  /*6960*/  SHFL.BFLY PT, R9, R8, 0x1, 0x1f ;  /* 0x0c201f0008097f89 */ /* 0x000e6400000e0000 */
[----:B------:R-:W-:Y:S08]  /*6970*/  MUFU.EX2 R106, R106 ;  /* 0x0000006a006a7308 */ /* 0x000ff00000000800 */
[----:B------:R-:W-:Y:S08]  /*6980*/  MUFU.EX2 R105, R105 ;  /* 0x0000006900697308 */ /* 0x000ff00000000800 */
[----:B------:R-:W-:Y:S01]  /*6990*/  MUFU.EX2 R104, R104 ;  /* 0x0000006800687308 */ /* 0x000fe20000000800 */
[----:B-1----:R-:W-:-:S07]  /*69a0*/  FMNMX.FTZ R2, R8, R9, !PT ;  /* 0x0000000908027209 */ /* 0x002fce0007810000 */
[----:B------:R-:W-:Y:S01]  /*69b0*/  MUFU.EX2 R103, R103 ;  /* 0x0000006700677308 */ /* 0x000fe20000000800 */
[C---:B------:R-:W-:Y:S01]  /*69c0*/  FSETP.NEU.FTZ.AND P1, PT, R2.reuse, -INF , PT ;  /* 0xff8000000200780b */ /* 0x040fe20003f3d000 */
[----:B------:R-:W-:-:S06]  /*69d0*/  FMUL.FTZ R111, R2, UR12 ;  /* 0x0000000c026f7c20 */ /* 0x000fcc0008410000 */
[----:B------:R-:W-:Y:S01]  /*69e0*/  MUFU.EX2 R102, R102 ;  /* 0x0000006600667308 */ /* 0x000fe20000000800 */
[----:B------:R-:W-:Y:S02]  /*69f0*/  FSEL R111, R111, RZ, P1 ;  /* 0x000000ff6f6f7208 */ /* 0x000fe40000800000 */
[----:B------:R-:W-:-:S03]  /*6a00*/  LEA R235, P1, R193, UR8, 0x1 ;  /* 0x00000008c1eb7c11 */ /* 0x000fc6000f8208ff */
[--C-:B------:R-:W-:Y:S01]  /*6a10*/  FFMA.FTZ R168, R43, UR12, -R111.reuse ;  /* 0x0000000c2ba87c23 */ /* 0x100fe2000801086f */
[--C-:B------:R-:W-:Y:S01]  /*6a20*/  FFMA.FTZ R167, R42, UR12, -R111.reuse ;  /* 0x0000000c2aa77c23 */ /* 0x100fe2000801086f */
[--C-:B------:R-:W-:Y:S01]  /*6a30*/  FFMA.FTZ R162, R40, UR12, -R111.reuse ;  /* 0x0000000c28a27c23 */ /* 0x100fe2000801086f */
[--C-:B------:R-:W-:Y:S01]  /*6a40*/  FFMA.FTZ R161, R41, UR12, -R111.reuse ;  /* 0x0000000c29a17c23 */ /* 0x100fe2000801086f */
[--C-:B------:R-:W-:Y:S01]  /*6a50*/  FFMA.FTZ R138, R28, UR12, -R111.reuse ;  /* 0x0000000c1c8a7c23 */ /* 0x100fe2000801086f */
[----:B------:R-:W1:Y:S01]  /*6a60*/  LDSM.16.MT88.4 R40, [R150+0x5400] ;  /* 0x005400009628783b */ /* 0x000e620000004200 */
[----:B------:R-:W-:Y:S01]  /*6a70*/  MUFU.EX2 R168, R168 ;  /* 0x000000a800a87308 */ /* 0x000fe20000000800 */
[--C-:B------:R-:W-:Y:S01]  /*6a80*/  FFMA.FTZ R137, R29, UR12, -R111.reuse ;  /* 0x0000000c1d897c23 */ /* 0x100fe2000801086f */
[----:B------:R-:W-:Y:S01]  /*6a90*/  F2FP.BF16.F32.PACK_AB R29, R130, R131 ;  /* 0x00000083821d723e */ /* 0x000fe200000010ff */
[--C-:B------:R-:W-:Y:S01]  /*6aa0*/  FFMA.FTZ R158, R36, UR12, -R111.reuse ;  /* 0x0000000c249e7c23 */ /* 0x100fe2000801086f */
[--C-:B------:R-:W-:Y:S01]  /*6ab0*/  FFMA.FTZ R146, R37, UR12, -R111.reuse ;  /* 0x0000000c25927c23 */ /* 0x100fe2000801086f */
[--C-:B------:R-:W-:Y:S01]  /*6ac0*/  FFMA.FTZ R143, R7, UR12, -R111.reuse ;  /* 0x0000000c078f7c23 */ /* 0x100fe2000801086f */
[--C-:B------:R-:W-:Y:S01]  /*6ad0*/  FFMA.FTZ R142, R33, UR12, -R111.reuse ;  /* 0x0000000c218e7c23 */ /* 0x100fe2000801086f */
[--C-:B------:R-:W-:Y:S01]  /*6ae0*/  FFMA.FTZ R129, R10, UR12, -R111.reuse ;  /* 0x0000000c0a817c23 */ /* 0x100fe2000801086f */
[----:B------:R-:W2:Y:S01]  /*6af0*/  MUFU.EX2 R167, R167 ;  /* 0x000000a700a77308 */ /* 0x000ea20000000800 */
[--C-:B------:R-:W-:Y:S01]  /*6b00*/  FFMA.FTZ R133, R6, UR12, -R111.reuse ;  /* 0x0000000c06857c23 */ /* 0x100fe2000801086f */
[--C-:B------:R-:W-:Y:S01]  /*6b10*/  FFMA.FTZ R3, R5, UR12, -R111.reuse ;  /* 0x0000000c05037c23 */ /* 0x100fe2000801086f */
[----:B------:R-:W-:Y:S01]  /*6b20*/  LDSM.16.MT88.4 R36, [R150+0x5800] ;  /* 0x005800009624783b */ /* 0x000fe20000004200 */
[--C-:B------:R-:W-:Y:S01]  /*6b30*/  FFMA.FTZ R132, R32, UR12, -R111.reuse ;  /* 0x0000000c20847c23 */ /* 0x100fe2000801086f */
[----:B------:R-:W-:Y:S01]  /*6b40*/  F2FP.BF16.F32.PACK_AB R33, R122, R123 ;  /* 0x0000007b7a21723e */ /* 0x000fe200000010ff */
[--C-:B------:R-:W-:Y:S01]  /*6b50*/  FFMA.FTZ R135, R135, UR12, -R111.reuse ;  /* 0x0000000c87877c23 */ /* 0x100fe2000801086f */
[----:B------:R-:W3:Y:S01]  /*6b60*/  LDSM.16.MT88.4 R4, [R151+0x5800] ;  /* 0x005800009704783b */ /* 0x000ee20000004200 */
[----:B------:R-:W-:Y:S01]  /*6b70*/  MUFU.EX2 R162, R162 ;  /* 0x000000a200a27308 */ /* 0x000fe20000000800 */
[--C-:B------:R-:W-:Y:S01]  /*6b80*/  FFMA.FTZ R136, R136, UR12, -R111.reuse ;  /* 0x0000000c88887c23 */ /* 0x100fe2000801086f */
[--C-:B------:R-:W-:Y:S01]  /*6b90*/  FFMA.FTZ R140, R140, UR12, -R111.reuse ;  /* 0x0000000c8c8c7c23 */ /* 0x100fe2000801086f */
[--C-:B------:R-:W-:Y:S01]  /*6ba0*/  FFMA.FTZ R147, R147, UR12, -R111.reuse ;  /* 0x0000000c93937c23 */ /* 0x100fe2000801086f */
[--C-:B------:R-:W-:Y:S01]  /*6bb0*/  FFMA.FTZ R144, R144, UR12, -R111.reuse ;  /* 0x0000000c90907c23 */ /* 0x100fe2000801086f */
[--C-:B------:R-:W-:Y:S01]  /*6bc0*/  FFMA.FTZ R156, R156, UR12, -R111.reuse ;  /* 0x0000000c9c9c7c23 */ /* 0x100fe2000801086f */
[--C-:B------:R-:W-:Y:S01]  /*6bd0*/  FFMA.FTZ R163, R163, UR12, -R111.reuse ;  /* 0x0000000ca3a37c23 */ /* 0x100fe2000801086f */
[--C-:B------:R-:W-:Y:S01]  /*6be0*/  FFMA.FTZ R159, R159, UR12, -R111.reuse ;  /* 0x0000000c9f9f7c23 */ /* 0x100fe2000801086f */
[----:B------:R-:W4:Y:S01]  /*6bf0*/  MUFU.EX2 R161, R161 ;  /* 0x000000a100a17308 */ /* 0x000f220000000800 */
[----:B--2---:R-:W-:Y:S01]  /*6c00*/  F2FP.BF16.F32.PACK_AB R28, R167, R168 ;  /* 0x000000a8a71c723e */ /* 0x004fe200000010ff */
[--C-:B------:R-:W-:Y:S01]  /*6c10*/  FFMA.FTZ R157, R157, UR12, -R111.reuse ;  /* 0x0000000c9d9d7c23 */ /* 0x100fe2000801086f */
[--C-:B------:R-:W-:Y:S01]  /*6c20*/  FFMA.FTZ R166, R166, UR12, -R111.reuse ;  /* 0x0000000ca6a67c23 */ /* 0x100fe2000801086f */
[--C-:B------:R-:W-:Y:S01]  /*6c30*/  FFMA.FTZ R169, R169, UR12, -R111.reuse ;  /* 0x0000000ca9a97c23 */ /* 0x100fe2000801086f */
[--C-:B------:R-:W-:Y:S01]  /*6c40*/  FFMA.FTZ R170, R170, UR12, -R111.reuse ;  /* 0x0000000caaaa7c23 */ /* 0x100fe2000801086f */
[--C-:B------:R-:W-:Y:S01]  /*6c50*/  FFMA.FTZ R172, R172, UR12, -R111.reuse ;  /* 0x0000000cacac7c23 */ /* 0x100fe2000801086f */
[--C-:B------:R-:W-:Y:S01]  /*6c60*/  FFMA.FTZ R174, R174, UR12, -R111.reuse ;  /* 0x0000000caeae7c23 */ /* 0x100fe2000801086f */
[----:B------:R-:W-:Y:S01]  /*6c70*/  MUFU.EX2 R158, R158 ;  /* 0x0000009e009e7308 */ /* 0x000fe20000000800 */
[--C-:B------:R-:W-:Y:S01]  /*6c80*/  FFMA.FTZ R177, R177, UR12, -R111.reuse ;  /* 0x0000000cb1b17c23 */ /* 0x100fe2000801086f */
[--C-:B------:R-:W-:Y:S01]  /*6c90*/  FFMA.FTZ R178, R178, UR12, -R111.reuse ;  /* 0x0000000cb2b27c23 */ /* 0x100fe2000801086f */
[--C-:B------:R-:W-:Y:S01]  /*6ca0*/  FFMA.FTZ R179, R179, UR12, -R111.reuse ;  /* 0x0000000cb3b37c23 */ /* 0x100fe2000801086f */
[--C-:B------:R-:W-:Y:S01]  /*6cb0*/  FFMA.FTZ R180, R180, UR12, -R111.reuse ;  /* 0x0000000cb4b47c23 */ /* 0x100fe2000801086f */
[--C-:B------:R-:W-:Y:S01]  /*6cc0*/  FFMA.FTZ R176, R176, UR12, -R111.reuse ;  /* 0x0000000cb0b07c23 */ /* 0x100fe2000801086f */
[----:B------:R-:W-:Y:S01]  /*6cd0*/  FFMA.FTZ R175, R175, UR12, -R111 ;  /* 0x0000000cafaf7c23 */ /* 0x000fe2000801086f */
[----:B------:R-:W-:Y:S01]  /*6ce0*/  FADD.FTZ R167, R168, R167 ;  /* 0x000000a7a8a77221 */ /* 0x000fe20000010000 */
[----:B------:R-:W2:Y:S01]  /*6cf0*/  MUFU.EX2 R146, R146 ;  /* 0x0000009200927308 */ /* 0x000ea20000000800 */
[----:B----4-:R-:W-:Y:S01]  /*6d00*/  F2FP.BF16.F32.PACK_AB R30, R161, R162 ;  /* 0x000000a2a11e723e */ /* 0x010fe200000010ff */
[----:B------:R-:W-:Y:S01]  /*6d10*/  FFMA.FTZ R165, R165, UR12, -R111 ;  /* 0x0000000ca5a57c23 */ /* 0x000fe2000801086f */
[----:B------:R-:W-:Y:S01]  /*6d20*/  FADD.FTZ R167, R162, R167 ;  /* 0x000000a7a2a77221 */ /* 0x000fe20000010000 */
[--C-:B------:R-:W-:Y:S01]  /*6d30*/  FFMA.FTZ R164, R164, UR12, -R111.reuse ;  /* 0x0000000ca4a47c23 */ /* 0x100fe2000801086f */
[--C-:B------:R-:W-:Y:S01]  /*6d40*/  FFMA.FTZ R160, R160, UR12, -R111.reuse ;  /* 0x0000000ca0a07c23 */ /* 0x100fe2000801086f */
[----:B------:R-:W-:Y:S01]  /*6d50*/  FFMA.FTZ R145, R145, UR12, -R111 ;  /* 0x0000000c91917c23 */ /* 0x000fe2000801086f */
[----:B------:R-:W-:Y:S01]  /*6d60*/  FADD.FTZ R161, R161, R167 ;  /* 0x000000a7a1a17221 */ /* 0x000fe20000010000 */
[C---:B------:R-:W-:Y:S01]  /*6d70*/  HMMA.16816.F32.BF16 R16, R28.reuse, R12, RZ ;  /* 0x0000000c1c10723c */ /* 0x040fe200000418ff */
[----:B------:R-:W4:Y:S01]  /*6d80*/  MUFU.EX2 R143, R143 ;  /* 0x0000008f008f7308 */ /* 0x000f220000000800 */
[--C-:B------:R-:W-:Y:S01]  /*6d90*/  FFMA.FTZ R141, R141, UR12, -R111.reuse ;  /* 0x0000000c8d8d7c23 */ /* 0x100fe2000801086f */
[--C-:B------:R-:W-:Y:S01]  /*6da0*/  FFMA.FTZ R139, R139, UR12, -R111.reuse ;  /* 0x0000000c8b8b7c23 */ /* 0x100fe2000801086f */
[--C-:B------:R-:W-:Y:S01]  /*6db0*/  FFMA.FTZ R134, R134, UR12, -R111.reuse ;  /* 0x0000000c86867c23 */ /* 0x100fe2000801086f */
[--C-:B------:R-:W-:Y:S01]  /*6dc0*/  FFMA.FTZ R57, R57, UR12, -R111.reuse ;  /* 0x0000000c39397c23 */ /* 0x100fe2000801086f */
[C---:B------:R-:W-:Y:S01]  /*6dd0*/  HMMA.16816.F32.BF16 R12, R28.reuse, R14, RZ ;  /* 0x0000000e1c0c723c */ /* 0x040fe200000418ff */
[--C-:B------:R-:W-:Y:S01]  /*6de0*/  FFMA.FTZ R85, R85, UR12, -R111.reuse ;  /* 0x0000000c55557c23 */ /* 0x100fe2000801086f */
[----:B------:R-:W-:Y:S01]  /*6df0*/  FFMA.FTZ R93, R93, UR12, -R111 ;  /* 0x0000000c5d5d7c23 */ /* 0x000fe2000801086f */
[----:B------:R-:W5:Y:S01]  /*6e00*/  MUFU.EX2 R142, R142 ;  /* 0x0000008e008e7308 */ /* 0x000f620000000800 */
[----:B--2---:R-:W-:Y:S01]  /*6e10*/  F2FP.BF16.F32.PACK_AB R32, R146, R158 ;  /* 0x0000009e9220723e */ /* 0x004fe200000010ff */
[----:B------:R-:W-:Y:S01]  /*6e20*/  FADD.FTZ R158, R158, R161 ;  /* 0x000000a19e9e7221 */ /* 0x000fe20000010000 */
[C---:B------:R-:W-:Y:S01]  /*6e30*/  HMMA.16816.F32.BF16 R8, R28.reuse, R24, RZ ;  /* 0x000000181c08723c */ /* 0x040fe200000418ff */
[--C-:B------:R-:W-:Y:S01]  /*6e40*/  FFMA.FTZ R239, R112, UR12, -R111.reuse ;  /* 0x0000000c70ef7c23 */ /* 0x100fe2000801086f */
[----:B------:R-:W-:Y:S01]  /*6e50*/  FFMA.FTZ R97, R97, UR12, -R111 ;  /* 0x0000000c61617c23 */ /* 0x000fe2000801086f */
[----:B------:R-:W-:Y:S01]  /*6e60*/  FADD.FTZ R158, R146, R158 ;  /* 0x0000009e929e7221 */ /* 0x000fe20000010000 */
[----:B------:R-:W-:Y:S01]  /*6e70*/  LEA.HI.X R234, R193, UR9, R192, 0x1, P1 ;  /* 0x00000009c1ea7c11 */ /* 0x000fe200088f0cc0 */
[----:B------:R-:W2:Y:S01]  /*6e80*/  MUFU.EX2 R138, R138 ;  /* 0x0000008a008a7308 */ /* 0x000ea20000000800 */
[----:B------:R-:W-:Y:S01]  /*6e90*/  HMMA.16816.F32.BF16 R28, R28, R26, RZ ;  /* 0x0000001a1c1c723c */ /* 0x000fe200000418ff */
[----:B------:R-:W3:Y:S01]  /*6ea0*/  LDSM.16.MT88.4 R24, [R151+0x5c00] ;  /* 0x005c00009718783b */ /* 0x000ee20000004200 */
[----:B----4-:R-:W-:-:S05]  /*6eb0*/  FADD.FTZ R158, R143, R158 ;  /* 0x0000009e8f9e7221 */ /* 0x010fca0000010000 */
[----:B------:R-:W4:Y:S01]  /*6ec0*/  MUFU.EX2 R137, R137 ;  /* 0x0000008900897308 */ /* 0x000f220000000800 */
[C---:B-----5:R-:W-:Y:S01]  /*6ed0*/  F2FP.BF16.F32.PACK_AB R34, R142.reuse, R143 ;  /* 0x0000008f8e22723e */ /* 0x060fe200000010ff */
[----:B------:R-:W-:-:S06]  /*6ee0*/  FADD.FTZ R158, R142, R158 ;  /* 0x0000009e8e9e7221 */ /* 0x000fcc0000010000 */
[----:B------:R-:W-:Y:S01]  /*6ef0*/  MUFU.EX2 R133, R133 ;  /* 0x0000008500857308 */ /* 0x000fe20000000800 */
[----:B------:R-:W-:Y:S01]  /*6f00*/  HMMA.16816.F32.BF16 R16, R32, R20, R16 ;  /* 0x000000142010723c */ /* 0x000fe20000041810 */
[----:B--2---:R-:W-:-:S05]  /*6f10*/  FADD.FTZ R158, R138, R158 ;  /* 0x0000009e8a9e7221 */ /* 0x004fca0000010000 */
[C---:B------:R-:W-:Y:S01]  /*6f20*/  HMMA.16816.F32.BF16 R12, R32.reuse, R22, R12 ;  /* 0x00000016200c723c */ /* 0x040fe2000004180c */
[----:B------:R-:W2:Y:S01]  /*6f30*/  MUFU.EX2 R3, R3 ;  /* 0x0000000300037308 */ /* 0x000ea20000000800 */
[----:B------:R-:W-:Y:S02]  /*6f40*/  F2FP.BF16.F32.PACK_AB R21, R110, R114 ;  /* 0x000000726e15723e */ /* 0x000fe400000010ff */
[C---:B----4-:R-:W-:Y:S01]  /*6f50*/  F2FP.BF16.F32.PACK_AB R20, R137.reuse, R138 ;  /* 0x0000008a8914723e */ /* 0x050fe200000010ff */
[----:B------:R-:W-:Y:S01]  /*6f60*/  FADD.FTZ R137, R137, R158 ;  /* 0x0000009e89897221 */ /* 0x000fe20000010000 */
[C---:B-1----:R-:W-:Y:S01]  /*6f70*/  HMMA.16816.F32.BF16 R8, R32.reuse, R40, R8 ;  /* 0x000000282008723c */ /* 0x042fe20000041808 */
[----:B------:R-:W-:Y:S02]  /*6f80*/  F2FP.BF16.F32.PACK_AB R23, R55, R58 ;  /* 0x0000003a3717723e */ /* 0x000fe400000010ff */
[----:B------:R-:W-:Y:S03]  /*6f90*/  MUFU.EX2 R129, R129 ;  /* 0x0000008100817308 */ /* 0x000fe60000000800 */
[----:B------:R-:W-:Y:S01]  /*6fa0*/  HMMA.16816.F32.BF16 R28, R32, R42, R28 ;  /* 0x0000002a201c723c */ /* 0x000fe2000004181c */
[----:B------:R-:W1:Y:S04]  /*6fb0*/  LDSM.16.MT88.4 R32, [R150+0x5c00] ;  /* 0x005c00009620783b */ /* 0x000e680000004200 */
[----:B------:R-:W4:Y:S01]  /*6fc0*/  MUFU.EX2 R132, R132 ;  /* 0x0000008400847308 */ /* 0x000f220000000800 */
[----:B--2---:R-:W-:Y:S01]  /*6fd0*/  F2FP.BF16.F32.PACK_AB R22, R3, R133 ;  /* 0x000000850316723e */ /* 0x004fe200000010ff */
[----:B------:R-:W-:Y:S01]  /*6fe0*/  LDSM.16.MT88.4 R40, [R150+0x6000] ;  /* 0x006000009628783b */ /* 0x000fe20000004200 */
[----:B------:R-:W-:-:S04]  /*6ff0*/  FADD.FTZ R133, R133, R137 ;  /* 0x0000008985857221 */ /* 0x000fc80000010000 */
[----:B------:R-:W-:Y:S01]  /*7000*/  FADD.FTZ R133, R3, R133 ;  /* 0x0000008503857221 */ /* 0x000fe20000010000 */
[----:B------:R-:W-:Y:S01]  /*7010*/  MUFU.EX2 R135, R135 ;  /* 0x0000008700877308 */ /* 0x000fe20000000800 */
[----:B---3--:R-:W-:Y:S01]  /*7020*/  HMMA.16816.F32.BF16 R16, R20, R4, R16 ;  /* 0x000000041410723c */ /* 0x008fe20000041810 */
[----:B------:R-:W-:-:S05]  /*7030*/  FFMA.FTZ R3, R124, UR12, -R111 ;  /* 0x0000000c7c037c23 */ /* 0x000fca000801086f */
[C---:B------:R-:W-:Y:S01]  /*7040*/  HMMA.16816.F32.BF16 R12, R20.reuse, R6, R12 ;  /* 0x00000006140c723c */ /* 0x040fe2000004180c */
[----:B------:R-:W2:Y:S01]  /*7050*/  MUFU.EX2 R136, R136 ;  /* 0x0000008800887308 */ /* 0x000ea20000000800 */
[----:B------:R-:W3:Y:S04]  /*7060*/  LDSM.16.MT88.4 R4, [R151+0x6000] ;  /* 0x006000009704783b */ /* 0x000ee80000004200 */
[C---:B------:R-:W-:Y:S03]  /*7070*/  HMMA.16816.F32.BF16 R8, R20.reuse, R36, R8 ;  /* 0x000000241408723c */ /* 0x040fe60000041808 */
[----:B------:R-:W-:Y:S03]  /*7080*/  MUFU.EX2 R140, R140 ;  /* 0x0000008c008c7308 */ /* 0x000fe60000000800 */
[----:B------:R-:W-:Y:S01]  /*7090*/  HMMA.16816.F32.BF16 R28, R20, R38, R28 ;  /* 0x00000026141c723c */ /* 0x000fe2000004181c */
[----:B------:R-:W-:-:S04]  /*70a0*/  F2FP.BF16.F32.PACK_AB R37, R66, R63 ;  /* 0x0000003f4225723e */ /* 0x000fc800000010ff */
[----:B------:R-:W5:Y:S02]  /*70b0*/  MUFU.EX2 R147, R147 ;  /* 0x0000009300937308 */ /* 0x000f640000000800 */
[----:B------:R-:W-:Y:S02]  /*70c0*/  F2FP.BF16.F32.PACK_AB R21, R51, R54 ;  /* 0x000000363315723e */ /* 0x000fe400000010ff */
[----:B------:R-:W-:Y:S02]  /*70d0*/  F2FP.BF16.F32.PACK_AB R23, R45, R44 ;  /* 0x0000002c2d17723e */ /* 0x000fe400000010ff */
[----:B----4-:R-:W-:Y:S01]  /*70e0*/  F2FP.BF16.F32.PACK_AB R20, R132, R129 ;  /* 0x000000818414723e */ /* 0x010fe200000010ff */
[----:B------:R-:W-:Y:S01]  /*70f0*/  FADD.FTZ R129, R129, R133 ;  /* 0x0000008581817221 */ /* 0x000fe20000010000 */
[----:B--2---:R-:W-:Y:S01]  /*7100*/  F2FP.BF16.F32.PACK_AB R22, R136, R135 ;  /* 0x000000878816723e */ /* 0x004fe200000010ff */
[----:B------:R-:W2:Y:S01]  /*7110*/  MUFU.EX2 R144, R144 ;  /* 0x0000009000907308 */ /* 0x000ea20000000800 */
[----:B------:R-:W-:Y:S01]  /*7120*/  F2FP.BF16.F32.PACK_AB R39, R70, R67 ;  /* 0x000000434627723e */ /* 0x000fe200000010ff */
[----:B------:R-:W-:-:S04]  /*7130*/  FADD.FTZ R129, R132, R129 ;  /* 0x0000008184817221 */ /* 0x000fc80000010000 */
[C---:B------:R-:W-:Y:S01]  /*7140*/  HMMA.16816.F32.BF16 R16, R20.reuse, R24, R16 ;  /* 0x000000181410723c */ /* 0x040fe20000041810 */
[----:B------:R-:W-:Y:S01]  /*7150*/  FADD.FTZ R129, R135, R129 ;  /* 0x0000008187817221 */ /* 0x000fe20000010000 */
[----:B------:R-:W4:Y:S01]  /*7160*/  MUFU.EX2 R156, R156 ;  /* 0x0000009c009c7308 */ /* 0x000f220000000800 */
[C---:B-----5:R-:W-:Y:S02]  /*7170*/  F2FP.BF16.F32.PACK_AB R36, R147.reuse, R140 ;  /* 0x0000008c9324723e */ /* 0x060fe400000010ff */
[----:B------:R-:W-:Y:S01]  /*7180*/  FADD.FTZ R136, R136, R129 ;  /* 0x0000008188887221 */ /* 0x000fe20000010000 */
[C---:B------:R-:W-:Y:S01]  /*7190*/  HMMA.16816.F32.BF16 R12, R20.reuse, R26, R12 ;  /* 0x0000001a140c723c */ /* 0x040fe2000004180c */
[----:B------:R-:W5:Y:S02]  /*71a0*/  LDSM.16.MT88.4 R24, [R151+0x6400] ;  /* 0x006400009718783b */ /* 0x000f640000004200 */
[----:B------:R-:W-:Y:S01]  /*71b0*/  FADD.FTZ R136, R140, R136 ;  /* 0x000000888c887221 */ /* 0x000fe20000010000 */
[----:B------:R-:W3:Y:S02]  /*71c0*/  MUFU.EX2 R163, R163 ;  /* 0x000000a300a37308 */ /* 0x000ee40000000800 */
[----:B-1----:R-:W-:Y:S01]  /*71d0*/  HMMA.16816.F32.BF16 R8, R20, R32, R8 ;  /* 0x000000201408723c */ /* 0x002fe20000041808 */
[----:B------:R-:W-:-:S04]  /*71e0*/  FADD.FTZ R147, R147, R136 ;  /* 0x0000008893937221 */ /* 0x000fc80000010000 */
[----:B--2---:R-:W-:Y:S01]  /*71f0*/  FADD.FTZ R147, R144, R147 ;  /* 0x0000009390937221 */ /* 0x004fe20000010000 */
[----:B------:R-:W-:Y:S01]  /*7200*/  HMMA.16816.F32.BF16 R28, R20, R34, R28 ;  /* 0x00000022141c723c */ /* 0x000fe2000004181c */
[----:B------:R-:W1:Y:S01]  /*7210*/  LDSM.16.MT88.4 R32, [R150+0x6400] ;  /* 0x006400009620783b */ /* 0x000e620000004200 */
[C---:B----4-:R-:W-:Y:S01]  /*7220*/  F2FP.BF16.F32.PACK_AB R38, R156.reuse, R144 ;  /* 0x000000909c26723e */ /* 0x050fe200000010ff */
[----:B------:R-:W2:Y:S01]  /*7230*/  MUFU.EX2 R159, R159 ;  /* 0x0000009f009f7308 */ /* 0x000ea20000000800 */
[----:B------:R-:W-:-:S03]  /*7240*/  FADD.FTZ R156, R156, R147 ;  /* 0x000000939c9c7221 */ /* 0x000fc60000010000 */
[----:B------:R-:W-:Y:S02]  /*7250*/  F2FP.BF16.F32.PACK_AB R21, R74, R71 ;  /* 0x000000474a15723e */ /* 0x000fe400000010ff */
[----:B---3--:R-:W-:Y:S01]  /*7260*/  HMMA.16816.F32.BF16 R16, R36, R4, R16 ;  /* 0x000000042410723c */ /* 0x008fe20000041810 */
[----:B------:R-:W-:Y:S01]  /*7270*/  F2FP.BF16.F32.PACK_AB R23, R78, R75 ;  /* 0x0000004b4e17723e */ /* 0x000fe200000010ff */
[----:B------:R-:W3:Y:S01]  /*7280*/  MUFU.EX2 R157, R157 ;  /* 0x0000009d009d7308 */ /* 0x000ee20000000800 */
[----:B------:R-:W-:-:S03]  /*7290*/  FADD.FTZ R156, R163, R156 ;  /* 0x0000009ca39c7221 */ /* 0x000fc60000010000 */
[C---:B------:R-:W-:Y:S01]  /*72a0*/  HMMA.16816.F32.BF16 R12, R36.reuse, R6, R12 ;  /* 0x00000006240c723c */ /* 0x040fe2000004180c */
[----:B------:R-:W4:Y:S03]  /*72b0*/  LDSM.16.MT88.4 R4, [R151+0x6800] ;  /* 0x006800009704783b */ /* 0x000f260000004200 */
[----:B------:R-:W5:Y:S01]  /*72c0*/  MUFU.EX2 R166, R166 ;  /* 0x000000a600a67308 */ /* 0x000f620000000800 */
[C---:B--2---:R-:W-:Y:S01]  /*72d0*/  F2FP.BF16.F32.PACK_AB R20, R159.reuse, R163 ;  /* 0x000000a39f14723e */ /* 0x044fe200000010ff */
[----:B------:R-:W-:Y:S01]  /*72e0*/  HMMA.16816.F32.BF16 R8, R36, R40, R8 ;  /* 0x000000282408723c */ /* 0x000fe20000041808 */
[----:B------:R-:W-:-:S05]  /*72f0*/  FADD.FTZ R159, R159, R156 ;  /* 0x0000009c9f9f7221 */ /* 0x000fca0000010000 */
[----:B------:R-:W-:Y:S01]  /*7300*/  HMMA.16816.F32.BF16 R28, R36, R42, R28 ;  /* 0x0000002a241c723c */ /* 0x000fe2000004181c */
[----:B------:R-:W2:Y:S01]  /*7310*/  LDSM.16.MT88.4 R40, [R150+0x6800] ;  /* 0x006800009628783b */ /* 0x000ea20000004200 */
[----:B------:R-:W1:Y:S01]  /*7320*/  MUFU.EX2 R169, R169 ;  /* 0x000000a900a97308 */ /* 0x000e620000000800 */
[----:B---3--:R-:W-:-:S04]  /*7330*/  FADD.FTZ R159, R157, R159 ;  /* 0x0000009f9d9f7221 */ /* 0x008fc80000010000 */
[----:B------:R-:W-:Y:S02]  /*7340*/  F2FP.BF16.F32.PACK_AB R37, R82, R79 ;  /* 0x0000004f5225723e */ /* 0x000fe400000010ff */
[----:B-----5:R-:W-:Y:S01]  /*7350*/  F2FP.BF16.F32.PACK_AB R22, R166, R157 ;  /* 0x0000009da616723e */ /* 0x020fe200000010ff */
[----:B------:R-:W3:Y:S01]  /*7360*/  MUFU.EX2 R170, R170 ;  /* 0x000000aa00aa7308 */ /* 0x000ee20000000800 */
[----:B------:R-:W-:Y:S01]  /*7370*/  F2FP.BF16.F32.PACK_AB R39, R86, R83 ;  /* 0x000000535627723e */ /* 0x000fe200000010ff */
[----:B------:R-:W-:-:S04]  /*7380*/  FADD.FTZ R166, R166, R159 ;  /* 0x0000009fa6a67221 */ /* 0x000fc80000010000 */
[----:B------:R-:W-:Y:S02]  /*7390*/  HMMA.16816.F32.BF16 R16, R20, R24, R16 ;  /* 0x000000181410723c */ /* 0x000fe40000041810 */
[----:B------:R-:W5:Y:S01]  /*73a0*/  MUFU.EX2 R172, R172 ;  /* 0x000000ac00ac7308 */ /* 0x000f620000000800 */
[----:B-1----:R-:W-:-:S03]  /*73b0*/  FADD.FTZ R166, R169, R166 ;  /* 0x000000a6a9a67221 */ /* 0x002fc60000010000 */
[C---:B------:R-:W-:Y:S01]  /*73c0*/  HMMA.16816.F32.BF16 R12, R20.reuse, R26, R12 ;  /* 0x0000001a140c723c */ /* 0x040fe2000004180c */
[----:B------:R-:W1:Y:S03]  /*73d0*/  LDSM.16.MT88.4 R24, [R151+0x6c00] ;  /* 0x006c00009718783b */ /* 0x000e660000004200 */
[----:B------:R-:W4:Y:S01]  /*73e0*/  MUFU.EX2 R174, R174 ;  /* 0x000000ae00ae7308 */ /* 0x000f220000000800 */
[C---:B---3--:R-:W-:Y:S01]  /*73f0*/  F2FP.BF16.F32.PACK_AB R36, R170.reuse, R169 ;  /* 0x000000a9aa24723e */ /* 0x048fe200000010ff */
[----:B------:R-:W-:Y:S01]  /*7400*/  HMMA.16816.F32.BF16 R8, R20, R32, R8 ;  /* 0x000000201408723c */ /* 0x000fe20000041808 */
[----:B------:R-:W-:-:S05]  /*7410*/  FADD.FTZ R170, R170, R166 ;  /* 0x000000a6aaaa7221 */ /* 0x000fca0000010000 */
[----:B------:R-:W-:Y:S01]  /*7420*/  HMMA.16816.F32.BF16 R28, R20, R34, R28 ;  /* 0x00000022141c723c */ /* 0x000fe2000004181c */
[----:B------:R-:W3:Y:S01]  /*7430*/  LDSM.16.MT88.4 R32, [R150+0x6c00] ;  /* 0x006c00009620783b */ /* 0x000ee20000004200 */
[----:B------:R-:W2:Y:S01]  /*7440*/  MUFU.EX2 R177, R177 ;  /* 0x000000b100b17308 */ /* 0x000ea20000000800 */
[----:B-----5:R-:W-:-:S04]  /*7450*/  FADD.FTZ R170, R172, R170 ;  /* 0x000000aaacaa7221 */ /* 0x020fc80000010000 */
[--C-:B------:R-:W-:Y:S01]  /*7460*/  FFMA.FTZ R20, R173, UR12, -R111.reuse ;  /* 0x0000000cad147c23 */ /* 0x100fe2000801086f */
[----:B------:R-:W-:Y:S01]  /*7470*/  FFMA.FTZ R173, R171, UR12, -R111 ;  /* 0x0000000cabad7c23 */ /* 0x000fe2000801086f */
[----:B----4-:R-:W-:Y:S01]  /*7480*/  F2FP.BF16.F32.PACK_AB R38, R174, R172 ;  /* 0x000000acae26723e */ /* 0x010fe200000010ff */
[----:B------:R-:W-:Y:S01]  /*7490*/  MUFU.EX2 R178, R178 ;  /* 0x000000b200b27308 */ /* 0x000fe20000000800 */
[----:B------:R-:W-:Y:S01]  /*74a0*/  F2FP.BF16.F32.PACK_AB R21, R90, R87 ;  /* 0x000000575a15723e */ /* 0x000fe200000010ff */
[----:B------:R-:W-:Y:S01]  /*74b0*/  FADD.FTZ R174, R174, R170 ;  /* 0x000000aaaeae7221 */ /* 0x000fe20000010000 */
[----:B------:R-:W-:-:S03]  /*74c0*/  F2FP.BF16.F32.PACK_AB R23, R94, R91 ;  /* 0x0000005b5e17723e */ /* 0x000fc600000010ff */
[----:B------:R-:W-:Y:S02]  /*74d0*/  HMMA.16816.F32.BF16 R16, R36, R4, R16 ;  /* 0x000000042410723c */ /* 0x000fe40000041810 */
[----:B------:R-:W-:Y:S01]  /*74e0*/  MUFU.EX2 R179, R179 ;  /* 0x000000b300b37308 */ /* 0x000fe20000000800 */
[----:B--2---:R-:W-:-:S03]  /*74f0*/  FADD.FTZ R174, R177, R174 ;  /* 0x000000aeb1ae7221 */ /* 0x004fc60000010000 */
[C---:B------:R-:W-:Y:S01]  /*7500*/  HMMA.16816.F32.BF16 R12, R36.reuse, R6, R12 ;  /* 0x00000006240c723c */ /* 0x040fe2000004180c */
[----:B------:R-:W2:Y:S03]  /*7510*/  LDSM.16.MT88.4 R4, [R151+0x7000] ;  /* 0x007000009704783b */ /* 0x000ea60000004200 */
[----:B------:R-:W4:Y:S02]  /*7520*/  MUFU.EX2 R180, R180 ;  /* 0x000000b400b47308 */ /* 0x000f240000000800 */
[C---:B------:R-:W-:Y:S06]  /*7530*/  HMMA.16816.F32.BF16 R8, R36.reuse, R40, R8 ;  /* 0x000000282408723c */ /* 0x040fec0000041808 */
[----:B------:R5:W-:Y:S01]  /*7540*/  MUFU.EX2 R171, R20 ;  /* 0x0000001400ab7308 */ /* 0x000be20000000800 */
[----:B------:R-:W-:Y:S01]  /*7550*/  HMMA.16816.F32.BF16 R28, R36, R42, R28 ;  /* 0x0000002a241c723c */ /* 0x000fe2000004181c */
[----:B------:R-:W2:Y:S06]  /*7560*/  LDSM.16.MT88.4 R40, [R150+0x7000] ;  /* 0x007000009628783b */ /* 0x000eac0000004200 */
[----:B------:R-:W-:Y:S01]  /*7570*/  MUFU.EX2 R176, R176 ;  /* 0x000000b000b07308 */ /* 0x000fe20000000800 */
[----:B----4-:R-:W-:-:S02]  /*7580*/  F2FP.BF16.F32.PACK_AB R22, R180, R179 ;  /* 0x000000b3b416723e */ /* 0x010fc400000010ff */
[----:B------:R-:W-:Y:S02]  /*7590*/  F2FP.BF16.F32.PACK_AB R37, R88, R92 ;  /* 0x0000005c5825723e */ /* 0x000fe400000010ff */
[----:B------:R-:W-:-:S03]  /*75a0*/  F2FP.BF16.F32.PACK_AB R39, R80, R84 ;  /* 0x000000545027723e */ /* 0x000fc600000010ff */
[----:B------:R-:W4:Y:S01]  /*75b0*/  MUFU.EX2 R175, R175 ;  /* 0x000000af00af7308 */ /* 0x000f220000000800 */
[C---:B-----5:R-:W-:Y:S01]  /*75c0*/  F2FP.BF16.F32.PACK_AB R20, R178.reuse, R177 ;  /* 0x000000b1b214723e */ /* 0x060fe200000010ff */
[----:B------:R-:W-:-:S04]  /*75d0*/  FADD.FTZ R178, R178, R174 ;  /* 0x000000aeb2b27221 */ /* 0x000fc80000010000 */
[----:B------:R-:W-:Y:S02]  /*75e0*/  FADD.FTZ R179, R179, R178 ;  /* 0x000000b2b3b37221 */ /* 0x000fe40000010000 */
[----:B------:R-:W5:Y:S01]  /*75f0*/  MUFU.EX2 R173, R173 ;  /* 0x000000ad00ad7308 */ /* 0x000f620000000800 */
[----:B-1----:R-:W-:Y:S01]  /*7600*/  HMMA.16816.F32.BF16 R16, R20, R24, R16 ;  /* 0x000000181410723c */ /* 0x002fe20000041810 */
[----:B------:R-:W-:-:S05]  /*7610*/  FADD.FTZ R179, R180, R179 ;  /* 0x000000b3b4b37221 */ /* 0x000fca0000010000 */
[C---:B------:R-:W-:Y:S01]  /*7620*/  HMMA.16816.F32.BF16 R12, R20.reuse, R26, R12 ;  /* 0x0000001a140c723c */ /* 0x040fe2000004180c */
[----:B------:R-:W1:Y:S01]  /*7630*/  LDSM.16.MT88.4 R24, [R151+0x7400] ;  /* 0x007400009718783b */ /* 0x000e620000004200 */
[C---:B----4-:R-:W-:Y:S01]  /*7640*/  F2FP.BF16.F32.PACK_AB R36, R175.reuse, R176 ;  /* 0x000000b0af24723e */ /* 0x050fe200000010ff */
[----:B------:R-:W4:Y:S01]  /*7650*/  MUFU.EX2 R165, R165 ;  /* 0x000000a500a57308 */ /* 0x000f220000000800 */
[----:B------:R-:W-:Y:S02]  /*7660*/  FADD.FTZ R176, R176, R179 ;  /* 0x000000b3b0b07221 */ /* 0x000fe40000010000 */
[C---:B---3--:R-:W-:Y:S02]  /*7670*/  HMMA.16816.F32.BF16 R8, R20.reuse, R32, R8 ;  /* 0x000000201408723c */ /* 0x048fe40000041808 */
[----:B------:R-:W-:Y:S01]  /*7680*/  FADD.FTZ R176, R175, R176 ;  /* 0x000000b0afb07221 */ /* 0x000fe20000010000 */
[----:B-----5:R-:W-:Y:S02]  /*7690*/  F2FP.BF16.F32.PACK_AB R38, R173, R171 ;  /* 0x000000abad26723e */ /* 0x020fe400000010ff */
[----:B------:R-:W3:Y:S01]  /*76a0*/  MUFU.EX2 R164, R164 ;  /* 0x000000a400a47308 */ /* 0x000ee20000000800 */
[----:B------:R-:W-:Y:S01]  /*76b0*/  HMMA.16816.F32.BF16 R28, R20, R34, R28 ;  /* 0x00000022141c723c */ /* 0x000fe2000004181c */
[----:B------:R-:W-:Y:S01]  /*76c0*/  FADD.FTZ R32, R131, R130 ;  /* 0x0000008283207221 */ /* 0x000fe20000010000 */
[----:B------:R-:W5:Y:S01]  /*76d0*/  LDSM.16.MT88.4 R20, [R150+0x7400] ;  /* 0x007400009614783b */ /* 0x000f620000004200 */
[----:B------:R-:W-:Y:S01]  /*76e0*/  F2FP.BF16.F32.PACK_AB R33, R72, R76 ;  /* 0x0000004c4821723e */ /* 0x000fe200000010ff */
[----:B------:R-:W-:Y:S01]  /*76f0*/  FADD.FTZ R176, R171, R176 ;  /* 0x000000b0abb07221 */ /* 0x000fe20000010000 */
[----:B------:R-:W-:Y:S01]  /*7700*/  FADD.FTZ R32, R127, R32 ;  /* 0x000000207f207221 */ /* 0x000fe20000010000 */
[----:B--2---:R-:W-:Y:S01]  /*7710*/  HMMA.16816.F32.BF16 R16, R36, R4, R16 ;  /* 0x000000042410723c */ /* 0x004fe20000041810 */
[----:B------:R-:W-:Y:S01]  /*7720*/  MUFU.EX2 R160, R160 ;  /* 0x000000a000a07308 */ /* 0x000fe20000000800 */
[----:B------:R-:W-:Y:S01]  /*7730*/  F2FP.BF16.F32.PACK_AB R35, R64, R68 ;  /* 0x000000444023723e */ /* 0x000fe200000010ff */
[----:B------:R-:W-:Y:S01]  /*7740*/  FADD.FTZ R32, R126, R32 ;  /* 0x000000207e207221 */ /* 0x000fe20000010000 */
[----:B------:R-:W-:-:S02]  /*7750*/  FADD.FTZ R173, R173, R176 ;  /* 0x000000b0adad7221 */ /* 0x000fc40000010000 */
[C---:B------:R-:W-:Y:S01]  /*7760*/  HMMA.16816.F32.BF16 R12, R36.reuse, R6, R12 ;  /* 0x00000006240c723c */ /* 0x040fe2000004180c */
[----:B------:R-:W-:Y:S01]  /*7770*/  FADD.FTZ R32, R123, R32 ;  /* 0x000000207b207221 */ /* 0x000fe20000010000 */
[----:B------:R-:W2:Y:S01]  /*7780*/  LDSM.16.MT88.4 R4, [R151+0x7800] ;  /* 0x007800009704783b */ /* 0x000ea20000004200 */
[----:B------:R-:W1:Y:S01]  /*7790*/  MUFU.EX2 R127, R145 ;  /* 0x00000091007f7308 */ /* 0x000e620000000800 */
[----:B----4-:R-:W-:Y:S01]  /*77a0*/  FADD.FTZ R173, R165, R173 ;  /* 0x000000ada5ad7221 */ /* 0x010fe20000010000 */
[----:B------:R-:W-:Y:S01]  /*77b0*/  FADD.FTZ R122, R122, R32 ;  /* 0x000000207a7a7221 */ /* 0x000fe20000010000 */
[C---:B------:R-:W-:Y:S01]  /*77c0*/  HMMA.16816.F32.BF16 R8, R36.reuse, R40, R8 ;  /* 0x000000282408723c */ /* 0x040fe20000041808 */
[C---:B---3--:R-:W-:Y:S01]  /*77d0*/  F2FP.BF16.F32.PACK_AB R32, R164.reuse, R165 ;  /* 0x000000a5a420723e */ /* 0x048fe200000010ff */
[----:B------:R-:W-:Y:S01]  /*77e0*/  FADD.FTZ R173, R164, R173 ;  /* 0x000000ada4ad7221 */ /* 0x000fe20000010000 */
[----:B------:R-:W-:Y:S02]  /*77f0*/  FADD.FTZ R122, R118, R122 ;  /* 0x0000007a767a7221 */ /* 0x000fe40000010000 */
[----:B------:R-:W-:Y:S01]  /*7800*/  MUFU.EX2 R126, R141 ;  /* 0x0000008d007e7308 */ /* 0x000fe20000000800 */
[----:B------:R-:W-:Y:S01]  /*7810*/  HMMA.16816.F32.BF16 R28, R36, R42, R28 ;  /* 0x0000002a241c723c */ /* 0x000fe2000004181c */
[----:B------:R-:W-:Y:S01]  /*7820*/  FADD.FTZ R122, R115, R122 ;  /* 0x0000007a737a7221 */ /* 0x000fe20000010000 */
[----:B------:R-:W-:-:S03]  /*7830*/  FFMA.FTZ R41, R125, UR12, -R111 ;  /* 0x0000000c7d297c23 */ /* 0x000fc6000801086f */
[----:B------:R-:W-:Y:S02]  /*7840*/  FADD.FTZ R114, R114, R122 ;  /* 0x0000007a72727221 */ /* 0x000fe40000010000 */
[--C-:B------:R-:W-:Y:S01]  /*7850*/  FFMA.FTZ R39, R128, UR12, -R111.reuse ;  /* 0x0000000c80277c23 */ /* 0x100fe2000801086f */
[----:B-1----:R-:W-:Y:S01]  /*7860*/  F2FP.BF16.F32.PACK_AB R34, R127, R160 ;  /* 0x000000a07f22723e */ /* 0x002fe200000010ff */
[----:B------:R-:W-:Y:S01]  /*7870*/  FADD.FTZ R114, R110, R114 ;  /* 0x000000726e727221 */ /* 0x000fe20000010000 */
[----:B------:R-:W1:Y:S01]  /*7880*/  MUFU.EX2 R40, R139 ;  /* 0x0000008b00287308 */ /* 0x000e620000000800 */
[--C-:B------:R-:W-:Y:S01]  /*7890*/  FFMA.FTZ R42, R121, UR12, -R111.reuse ;  /* 0x0000000c792a7c23 */ /* 0x100fe2000801086f */
[----:B------:R-:W-:Y:S01]  /*78a0*/  FFMA.FTZ R43, R120, UR12, -R111 ;  /* 0x0000000c782b7c23 */ /* 0x000fe2000801086f */
[----:B------:R-:W-:Y:S01]  /*78b0*/  FADD.FTZ R114, R58, R114 ;  /* 0x000000723a727221 */ /* 0x000fe20000010000 */
[--C-:B------:R-:W-:Y:S01]  /*78c0*/  FFMA.FTZ R36, R46, UR12, -R59.reuse ;  /* 0x0000000c2e247c23 */ /* 0x100fe2000801083b */
[C---:B------:R-:W-:Y:S01]  /*78d0*/  HMMA.16816.F32.BF16 R16, R32.reuse, R24, R16 ;  /* 0x000000182010723c */ /* 0x040fe20000041810 */
[----:B------:R-:W-:Y:S01]  /*78e0*/  FFMA.FTZ R37, R47, UR12, -R59 ;  /* 0x0000000c2f257c23 */ /* 0x000fe2000801083b */
[----:B------:R-:W-:Y:S01]  /*78f0*/  FADD.FTZ R114, R55, R114 ;  /* 0x0000007237727221 */ /* 0x000fe20000010000 */
[----:B------:R-:W-:Y:S01]  /*7900*/  MUFU.EX2 R38, R134 ;  /* 0x0000008600267308 */ /* 0x000fe20000000800 */
[--C-:B------:R-:W-:Y:S01]  /*7910*/  FFMA.FTZ R46, R119, UR12, -R111.reuse ;  /* 0x0000000c772e7c23 */ /* 0x100fe2000801086f */
[--C-:B------:R-:W-:Y:S01]  /*7920*/  FFMA.FTZ R47, R116, UR12, -R111.reuse ;  /* 0x0000000c742f7c23 */ /* 0x100fe2000801086f */
[----:B------:R-:W-:Y:S01]  /*7930*/  FADD.FTZ R54, R54, R114 ;  /* 0x0000007236367221 */ /* 0x000fe20000010000 */
[C---:B------:R-:W-:Y:S01]  /*7940*/  HMMA.16816.F32.BF16 R12, R32.reuse, R26, R12 ;  /* 0x0000001a200c723c */ /* 0x040fe2000004180c */
[----:B------:R-:W3:Y:S01]  /*7950*/  LDSM.16.MT88.4 R24, [R150+0x7800] ;  /* 0x007800009618783b */ /* 0x000ee20000004200 */
[--C-:B------:R-:W-:Y:S01]  /*7960*/  FFMA.FTZ R55, R73, UR12, -R111.reuse ;  /* 0x0000000c49377c23 */ /* 0x100fe2000801086f */
[----:B------:R-:W-:Y:S01]  /*7970*/  FADD.FTZ R54, R51, R54 ;  /* 0x0000003633367221 */ /* 0x000fe20000010000 */
[----:B------:R-:W4:Y:S01]  /*7980*/  MUFU.EX2 R39, R39 ;  /* 0x0000002700277308 */ /* 0x000f220000000800 */
[--C-:B------:R-:W-:Y:S01]  /*7990*/  FFMA.FTZ R51, R113, UR12, -R111.reuse ;  /* 0x0000000c71337c23 */ /* 0x100fe2000801086f */
[C---:B-----5:R-:W-:Y:S01]  /*79a0*/  HMMA.16816.F32.BF16 R8, R32.reuse, R20, R8 ;  /* 0x000000142008723c */ /* 0x060fe20000041808 */
[----:B------:R-:W-:Y:S01]  /*79b0*/  FADD.FTZ R54, R44, R54 ;  /* 0x000000362c367221 */ /* 0x000fe20000010000 */
[--C-:B------:R-:W-:Y:S01]  /*79c0*/  FFMA.FTZ R44, R117, UR12, -R111.reuse ;  /* 0x0000000c752c7c23 */ /* 0x100fe2000801086f */
[----:B------:R-:W-:Y:S01]  /*79d0*/  FFMA.FTZ R58, R61, UR12, -R111 ;  /* 0x0000000c3d3a7c23 */ /* 0x000fe2000801086f */
[----:B------:R-:W-:Y:S01]  /*79e0*/  FADD.FTZ R160, R160, R173 ;  /* 0x000000ada0a07221 */ /* 0x000fe20000010000 */
[----:B------:R-:W-:Y:S01]  /*79f0*/  FADD.FTZ R45, R45, R54 ;  /* 0x000000362d2d7221 */ /* 0x000fe20000010000 */
[----:B------:R-:W-:Y:S01]  /*7a00*/  HMMA.16816.F32.BF16 R28, R32, R22, R28 ;  /* 0x00000016201c723c */ /* 0x000fe2000004181c */
[----:B------:R-:W-:Y:S01]  /*7a10*/  F2FP.BF16.F32.PACK_AB R21, R56, R60 ;  /* 0x0000003c3815723e */ /* 0x000fe200000010ff */
[----:B------:R-:W5:Y:S01]  /*7a20*/  LDSM.16.MT88.4 R32, [R151+0x7c00] ;  /* 0x007c00009720783b */ /* 0x000f620000004200 */
[----:B------:R-:W-:Y:S01]  /*7a30*/  FADD.FTZ R45, R63, R45 ;  /* 0x0000002d3f2d7221 */ /* 0x000fe20000010000 */
[----:B-1----:R-:W-:Y:S01]  /*7a40*/  F2FP.BF16.F32.PACK_AB R20, R40, R126 ;  /* 0x0000007e2814723e */ /* 0x002fe200000010ff */
[----:B------:R-:W1:Y:S01]  /*7a50*/  MUFU.EX2 R41, R41 ;  /* 0x0000002900297308 */ /* 0x000e620000000800 */
[----:B------:R-:W-:Y:S01]  /*7a60*/  FFMA.FTZ R54, R69, UR12, -R111 ;  /* 0x0000000c45367c23 */ /* 0x000fe2000801086f */
[----:B------:R-:W-:Y:S01]  /*7a70*/  F2FP.BF16.F32.PACK_AB R23, R95, R81 ;  /* 0x000000515f17723e */ /* 0x000fe200000010ff */
[----:B------:R-:W-:Y:S01]  /*7a80*/  FADD.FTZ R66, R66, R45 ;  /* 0x0000002d42427221 */ /* 0x000fe20000010000 */
[----:B----4-:R-:W-:Y:S01]  /*7a90*/  F2FP.BF16.F32.PACK_AB R22, R39, R38 ;  /* 0x000000262716723e */ /* 0x010fe200000010ff */
[----:B------:R-:W-:Y:S01]  /*7aa0*/  FFMA.FTZ R45, R50, UR12, -R59 ;  /* 0x0000000c322d7c23 */ /* 0x000fe2000801083b */
[--C-:B------:R-:W-:Y:S01]  /*7ab0*/  FFMA.FTZ R50, R65, UR12, -R111.reuse ;  /* 0x0000000c41327c23 */ /* 0x100fe2000801086f */
[----:B------:R-:W-:Y:S01]  /*7ac0*/  FADD.FTZ R66, R67, R66 ;  /* 0x0000004243427221 */ /* 0x000fe20000010000 */
[----:B------:R-:W4:Y:S01]  /*7ad0*/  MUFU.EX2 R3, R3 ;  /* 0x0000000300037308 */ /* 0x000f220000000800 */
[----:B------:R-:W-:Y:S01]  /*7ae0*/  FADD.FTZ R160, R127, R160 ;  /* 0x000000a07fa07221 */ /* 0x000fe20000010000 */
[----:B------:R-:W-:Y:S01]  /*7af0*/  FFMA.FTZ R59, R77, UR12, -R111 ;  /* 0x0000000c4d3b7c23 */ /* 0x000fe2000801086f */
[C---:B--2---:R-:W-:Y:S01]  /*7b00*/  HMMA.16816.F32.BF16 R16, R20.reuse, R4, R16 ;  /* 0x000000041410723c */ /* 0x044fe20000041810 */
[----:B------:R-:W-:Y:S01]  /*7b10*/  FADD.FTZ R70, R70, R66 ;  /* 0x0000004246467221 */ /* 0x000fe20000010000 */
[----:B------:R-:W-:Y:S01]  /*7b20*/  FADD.FTZ R126, R126, R160 ;  /* 0x000000a07e7e7221 */ /* 0x000fe20000010000 */
[----:B------:R-:W-:Y:S02]  /*7b30*/  LDSM.16.MT88.4 R140, [R151+0x8c00] ;  /* 0x008c0000978c783b */ /* 0x000fe40000004200 */
[----:B------:R-:W-:Y:S01]  /*7b40*/  FADD.FTZ R70, R71, R70 ;  /* 0x0000004647467221 */ /* 0x000fe20000010000 */
[C---:B------:R-:W-:Y:S01]  /*7b50*/  HMMA.16816.F32.BF16 R12, R20.reuse, R6, R12 ;  /* 0x00000006140c723c */ /* 0x040fe2000004180c */
[----:B------:R-:W2:Y:S01]  /*7b60*/  LDSM.16.MT88.4 R4, [R150+0x7c00] ;  /* 0x007c00009604783b */ /* 0x000ea20000004200 */
[----:B------:R-:W-:Y:S01]  /*7b70*/  MUFU.EX2 R42, R42 ;  /* 0x0000002a002a7308 */ /* 0x000fe20000000800 */
[----:B------:R-:W-:Y:S01]  /*7b80*/  FADD.FTZ R70, R74, R70 ;  /* 0x000000464a467221 */ /* 0x000fe20000010000 */
[----:B------:R-:W-:Y:S01]  /*7b90*/  FADD.FTZ R126, R40, R126 ;  /* 0x0000007e287e7221 */ /* 0x000fe20000010000 */
[----:B------:R-:W-:Y:S02]  /*7ba0*/  LDSM.16.MT88.4 R132, [R150+0x8c00] ;  /* 0x008c00009684783b */ /* 0x000fe40000004200 */
[----:B------:R-:W-:Y:S01]  /*7bb0*/  FADD.FTZ R75, R75, R70 ;  /* 0x000000464b4b7221 */ /* 0x000fe20000010000 */
[----:B---3--:R-:W-:Y:S01]  /*7bc0*/  HMMA.16816.F32.BF16 R8, R20, R24, R8 ;  /* 0x000000181408723c */ /* 0x008fe20000041808 */
[----:B------:R-:W-:Y:S01]  /*7bd0*/  FADD.FTZ R38, R38, R126 ;  /* 0x0000007e26267221 */ /* 0x000fe20000010000 */
[----:B------:R-:W3:Y:S01]  /*7be0*/  MUFU.EX2 R43, R43 ;  /* 0x0000002b002b7308 */ /* 0x000ee20000000800 */
[----:B------:R-:W-:-:S02]  /*7bf0*/  FADD.FTZ R75, R78, R75 ;  /* 0x0000004b4e4b7221 */ /* 0x000fc40000010000 */
[----:B------:R-:W-:Y:S01]  /*7c00*/  FADD.FTZ R38, R39, R38 ;  /* 0x0000002627267221 */ /* 0x000fe20000010000 */
[----:B------:R-:W-:Y:S01]  /*7c10*/  HMMA.16816.F32.BF16 R28, R20, R26, R28 ;  /* 0x0000001a141c723c */ /* 0x000fe2000004181c */
[----:B------:R-:W2:Y:S01]  /*7c20*/  LDSM.16.MT88.4 R24, [R151+0x8000] ;  /* 0x008000009718783b */ /* 0x000ea20000004200 */
[----:B------:R-:W-:Y:S01]  /*7c30*/  FADD.FTZ R79, R79, R75 ;  /* 0x0000004b4f4f7221 */ /* 0x000fe20000010000 */
[----:B-1----:R-:W-:Y:S01]  /*7c40*/  FADD.FTZ R38, R41, R38 ;  /* 0x0000002629267221 */ /* 0x002fe20000010000 */
[----:B------:R-:W1:Y:S02]  /*7c50*/  MUFU.EX2 R44, R44 ;  /* 0x0000002c002c7308 */ /* 0x000e640000000800 */
[----:B------:R-:W-:Y:S01]  /*7c60*/  FADD.FTZ R79, R82, R79 ;  /* 0x0000004f524f7221 */ /* 0x000fe20000010000 */
[----:B------:R-:W-:Y:S02]  /*7c70*/  F2FP.BF16.F32.PACK_AB R21, R109, R98 ;  /* 0x000000626d15723e */ /* 0x000fe400000010ff */
[----:B------:R-:W-:Y:S01]  /*7c80*/  F2FP.BF16.F32.PACK_AB R23, R107, R108 ;  /* 0x0000006c6b17723e */ /* 0x000fe200000010ff */
[----:B------:R-:W-:Y:S01]  /*7c90*/  FADD.FTZ R83, R83, R79 ;  /* 0x0000004f53537221 */ /* 0x000fe20000010000 */
[----:B----4-:R-:W-:Y:S01]  /*7ca0*/  F2FP.BF16.F32.PACK_AB R20, R3, R41 ;  /* 0x000000290314723e */ /* 0x010fe200000010ff */
[----:B------:R-:W4:Y:S01]  /*7cb0*/  MUFU.EX2 R46, R46 ;  /* 0x0000002e002e7308 */ /* 0x000f220000000800 */
[----:B---3--:R-:W-:Y:S01]  /*7cc0*/  F2FP.BF16.F32.PACK_AB R22, R43, R42 ;  /* 0x0000002a2b16723e */ /* 0x008fe200000010ff */
[----:B------:R-:W-:Y:S01]  /*7cd0*/  FADD.FTZ R83, R86, R83 ;  /* 0x0000005356537221 */ /* 0x000fe20000010000 */
[----:B------:R-:W-:-:S03]  /*7ce0*/  FADD.FTZ R3, R3, R38 ;  /* 0x0000002603037221 */ /* 0x000fc60000010000 */
[----:B------:R-:W-:Y:S01]  /*7cf0*/  FADD.FTZ R87, R87, R83 ;  /* 0x0000005357577221 */ /* 0x000fe20000010000 */
[----:B------:R-:W-:Y:S01]  /*7d00*/  FADD.FTZ R42, R42, R3 ;  /* 0x000000032a2a7221 */ /* 0x000fe20000010000 */
[----:B-----5:R-:W-:Y:S01]  /*7d10*/  HMMA.16816.F32.BF16 R16, R20, R32, R16 ;  /* 0x000000201410723c */ /* 0x020fe20000041810 */
[----:B------:R-:W-:Y:S01]  /*7d20*/  MUFU.EX2 R47, R47 ;  /* 0x0000002f002f7308 */ /* 0x000fe20000000800 */
[----:B------:R-:W-:Y:S01]  /*7d30*/  FADD.FTZ R87, R90, R87 ;  /* 0x000000575a577221 */ /* 0x000fe20000010000 */
[----:B------:R-:W-:-:S03]  /*7d40*/  FADD.FTZ R43, R43, R42 ;  /* 0x0000002a2b2b7221 */ /* 0x000fc60000010000 */
[C---:B------:R-:W-:Y:S01]  /*7d50*/  HMMA.16816.F32.BF16 R12, R20.reuse, R34, R12 ;  /* 0x00000022140c723c */ /* 0x040fe2000004180c */
[----:B------:R-:W3:Y:S01]  /*7d60*/  LDSM.16.MT88.4 R32, [R150+0x8000] ;  /* 0x008000009620783b */ /* 0x000ee20000004200 */
[----:B------:R-:W-:Y:S01]  /*7d70*/  FADD.FTZ R91, R91, R87 ;  /* 0x000000575b5b7221 */ /* 0x000fe20000010000 */
[----:B------:R-:W5:Y:S01]  /*7d80*/  MUFU.EX2 R51, R51 ;  /* 0x0000003300337308 */ /* 0x000f620000000800 */
[----:B-1----:R-:W-:Y:S02]  /*7d90*/  FADD.FTZ R43, R44, R43 ;  /* 0x0000002b2c2b7221 */ /* 0x002fe40000010000 */
[----:B--2---:R-:W-:Y:S01]  /*7da0*/  HMMA.16816.F32.BF16 R8, R20, R4, R8 ;  /* 0x000000041408723c */ /* 0x004fe20000041808 */
[----:B------:R-:W-:-:S04]  /*7db0*/  FADD.FTZ R91, R94, R91 ;  /* 0x0000005b5e5b7221 */ /* 0x000fc80000010000 */
[----:B------:R-:W-:Y:S01]  /*7dc0*/  FADD.FTZ R92, R92, R91 ;  /* 0x0000005b5c5c7221 */ /* 0x000fe20000010000 */
[----:B------:R-:W-:Y:S01]  /*7dd0*/  HMMA.16816.F32.BF16 R28, R20, R6, R28 ;  /* 0x00000006141c723c */ /* 0x000fe2000004181c */
[----:B------:R-:W1:Y:S01]  /*7de0*/  LDSM.16.MT88.4 R4, [R151+0x8400] ;  /* 0x008400009704783b */ /* 0x000e620000004200 */
[----:B------:R-:W2:Y:S01]  /*7df0*/  MUFU.EX2 R101, R101 ;  /* 0x0000006500657308 */ /* 0x000ea20000000800 */
[----:B------:R-:W-:-:S04]  /*7e00*/  FADD.FTZ R88, R88, R92 ;  /* 0x0000005c58587221 */ /* 0x000fc80000010000 */
[----:B------:R-:W-:Y:S01]  /*7e10*/  F2FP.BF16.F32.PACK_AB R21, R105, R106 ;  /* 0x0000006a6915723e */ /* 0x000fe200000010ff */
[----:B------:R-:W-:Y:S01]  /*7e20*/  FADD.FTZ R88, R84, R88 ;  /* 0x0000005854587221 */ /* 0x000fe20000010000 */
[----:B------:R-:W-:Y:S01]  /*7e30*/  F2FP.BF16.F32.PACK_AB R23, R103, R104 ;  /* 0x000000686717723e */ /* 0x000fe200000010ff */
[----:B------:R-:W-:Y:S01]  /*7e40*/  MUFU.EX2 R100, R100 ;  /* 0x0000006400647308 */ /* 0x000fe20000000800 */
[----:B----4-:R-:W-:Y:S01]  /*7e50*/  F2FP.BF16.F32.PACK_AB R20, R46, R44 ;  /* 0x0000002c2e14723e */ /* 0x010fe200000010ff */
[----:B------:R-:W-:Y:S01]  /*7e60*/  FADD.FTZ R80, R80, R88 ;  /* 0x0000005850507221 */ /* 0x000fe20000010000 */
[----:B-----5:R-:W-:Y:S01]  /*7e70*/  F2FP.BF16.F32.PACK_AB R22, R51, R47 ;  /* 0x0000002f3316723e */ /* 0x020fe200000010ff */
[----:B------:R-:W-:Y:S02]  /*7e80*/  FADD.FTZ R46, R46, R43 ;  /* 0x0000002b2e2e7221 */ /* 0x000fe40000010000 */
[----:B------:R-:W-:Y:S02]  /*7e90*/  FADD.FTZ R80, R76, R80 ;  /* 0x000000504c507221 */ /* 0x000fe40000010000 */
[----:B------:R-:W4:Y:S01]  /*7ea0*/  MUFU.EX2 R89, R89 ;  /* 0x0000005900597308 */ /* 0x000f220000000800 */
[----:B------:R-:W-:Y:S01]  /*7eb0*/  FADD.FTZ R46, R47, R46 ;  /* 0x0000002e2f2e7221 */ /* 0x000fe20000010000 */
[----:B------:R-:W-:Y:S01]  /*7ec0*/  HMMA.16816.F32.BF16 R16, R20, R24, R16 ;  /* 0x000000181410723c */ /* 0x000fe20000041810 */
[----:B------:R-:W-:-:S02]  /*7ed0*/  FADD.FTZ R80, R72, R80 ;  /* 0x0000005048507221 */ /* 0x000fc40000010000 */
[----:B------:R-:W-:Y:S02]  /*7ee0*/  FADD.FTZ R51, R51, R46 ;  /* 0x0000002e33337221 */ /* 0x000fe40000010000 */
[----:B------:R-:W-:Y:S01]  /*7ef0*/  FADD.FTZ R68, R68, R80 ;  /* 0x0000005044447221 */ /* 0x000fe20000010000 */
[----:B------:R-:W-:Y:S01]  /*7f00*/  MUFU.EX2 R54, R54 ;  /* 0x0000003600367308 */ /* 0x000fe20000000800 */
[C---:B------:R-:W-:Y:S01]  /*7f10*/  HMMA.16816.F32.BF16 R12, R20.reuse, R26, R12 ;  /* 0x0000001a140c723c */ /* 0x040fe2000004180c */
[----:B------:R-:W5:Y:S05]  /*7f20*/  LDSM.16.MT88.4 R24, [R150+0x8400] ;  /* 0x008400009618783b */ /* 0x000f6a0000004200 */
[C---:B---3--:R-:W-:Y:S01]  /*7f30*/  HMMA.16816.F32.BF16 R8, R20.reuse, R32, R8 ;  /* 0x000000201408723c */ /* 0x048fe20000041808 */
[----:B------:R-:W3:Y:S05]  /*7f40*/  MUFU.EX2 R50, R50 ;  /* 0x0000003200327308 */ /* 0x000eea0000000800 */
[----:B------:R-:W-:Y:S01]  /*7f50*/  HMMA.16816.F32.BF16 R28, R20, R34, R28 ;  /* 0x00000022141c723c */ /* 0x000fe2000004181c */
[----:B------:R-:W5:Y:S02]  /*7f60*/  LDSM.16.MT88.4 R32, [R151+0x8800] ;  /* 0x008800009720783b */ /* 0x000f640000004200 */
[----:B------:R-:W-:Y:S04]  /*7f70*/  MUFU.EX2 R55, R55 ;  /* 0x0000003700377308 */ /* 0x000fe80000000800 */
[----:B--2---:R-:W-:-:S02]  /*7f80*/  F2FP.BF16.F32.PACK_AB R21, R101, R102 ;  /* 0x000000666515723e */ /* 0x004fc400000010ff */
[----:B----4-:R-:W-:Y:S02]  /*7f90*/  F2FP.BF16.F32.PACK_AB R23, R89, R100 ;  /* 0x000000645917723e */ /* 0x010fe400000010ff */
[----:B------:R-:W2:Y:S01]  /*7fa0*/  MUFU.EX2 R58, R58 ;  /* 0x0000003a003a7308 */ /* 0x000ea20000000800 */
[----:B---3--:R-:W-:Y:S01]  /*7fb0*/  F2FP.BF16.F32.PACK_AB R20, R50, R54 ;  /* 0x000000363214723e */ /* 0x008fe200000010ff */
[----:B------:R-:W-:-:S04]  /*7fc0*/  FADD.FTZ R54, R54, R51 ;  /* 0x0000003336367221 */ /* 0x000fc80000010000 */
[----:B------:R-:W-:Y:S02]  /*7fd0*/  FADD.FTZ R54, R50, R54 ;  /* 0x0000003632367221 */ /* 0x000fe40000010000 */
[----:B------:R-:W-:Y:S08]  /*7fe0*/  MUFU.EX2 R53, R53 ;  /* 0x0000003500357308 */ /* 0x000ff00000000800 */
[----:B------:R-:W3:Y:S01]  /*7ff0*/  MUFU.EX2 R52, R52 ;  /* 0x0000003400347308 */ /* 0x000ee20000000800 */
[----:B--2---:R-:W-:Y:S01]  /*8000*/  F2FP.BF16.F32.PACK_AB R22, R58, R55 ;  /* 0x000000373a16723e */ /* 0x004fe200000010ff */
[----:B------:R-:W-:-:S04]  /*8010*/  FADD.FTZ R55, R55, R54 ;  /* 0x0000003637377221 */ /* 0x000fc80000010000 */
[----:B------:R-:W-:Y:S02]  /*8020*/  FADD.FTZ R55, R58, R55 ;  /* 0x000000373a377221 */ /* 0x000fe40000010000 */
[C---:B-1----:R-:W-:Y:S01]  /*8030*/  HMMA.16816.F32.BF16 R16, R20.reuse, R4, R16 ;  /* 0x000000041410723c */ /* 0x042fe20000041810 */
[----:B------:R-:W-:Y:S05]  /*8040*/  MUFU.EX2 R49, R49 ;  /* 0x0000003100317308 */ /* 0x000fea0000000800 */
[C---:B------:R-:W-:Y:S01]  /*8050*/  HMMA.16816.F32.BF16 R12, R20.reuse, R6, R12 ;  /* 0x00000006140c723c */ /* 0x040fe2000004180c */
[----:B------:R-:W-:Y:S02]  /*8060*/  FADD.FTZ R4, R64, R68 ;  /* 0x0000004440047221 */ /* 0x000fe40000010000 */
[----:B------:R-:W1:Y:S02]  /*8070*/  MUFU.EX2 R48, R48 ;  /* 0x0000003000307308 */ /* 0x000e640000000800 */
[----:B------:R-:W-:Y:S01]  /*8080*/  FADD.FTZ R4, R60, R4 ;  /* 0x000000043c047221 */ /* 0x000fe20000010000 */
[----:B-----5:R-:W-:Y:S03]  /*8090*/  HMMA.16816.F32.BF16 R8, R20, R24, R8 ;  /* 0x000000181408723c */ /* 0x020fe60000041808 */
[----:B------:R-:W-:-:S02]  /*80a0*/  FADD.FTZ R4, R56, R4 ;  /* 0x0000000438047221 */ /* 0x000fc40000010000 */
[----:B------:R-:W2:Y:S01]  /*80b0*/  MUFU.EX2 R59, R59 ;  /* 0x0000003b003b7308 */ /* 0x000ea20000000800 */
[----:B------:R-:W-:Y:S01]  /*80c0*/  HMMA.16816.F32.BF16 R28, R20, R26, R28 ;  /* 0x0000001a141c723c */ /* 0x000fe2000004181c */
[----:B------:R-:W-:Y:S01]  /*80d0*/  FADD.FTZ R81, R81, R4 ;  /* 0x0000000451517221 */ /* 0x000fe20000010000 */
[----:B------:R-:W-:Y:S01]  /*80e0*/  FFMA.FTZ R25, R96, UR12, -R111 ;  /* 0x0000000c60197c23 */ /* 0x000fe2000801086f */
[----:B------:R-:W4:Y:S02]  /*80f0*/  LDSM.16.MT88.4 R4, [R150+0x8800] ;  /* 0x008800009604783b */ /* 0x000f240000004200 */
[----:B------:R-:W-:Y:S02]  /*8100*/  FADD.FTZ R81, R95, R81 ;  /* 0x000000515f517221 */ /* 0x000fe40000010000 */
[----:B------:R-:W5:Y:S01]  /*8110*/  MUFU.EX2 R57, R57 ;  /* 0x0000003900397308 */ /* 0x000f620000000800 */
[----:B---3--:R-:W-:Y:S01]  /*8120*/  F2FP.BF16.F32.PACK_AB R21, R52, R53 ;  /* 0x000000353415723e */ /* 0x008fe200000010ff */
[----:B------:R-:W-:Y:S01]  /*8130*/  FADD.FTZ R81, R98, R81 ;  /* 0x0000005162517221 */ /* 0x000fe20000010000 */
[----:B-1----:R-:W-:Y:S01]  /*8140*/  F2FP.BF16.F32.PACK_AB R23, R48, R49 ;  /* 0x000000313017723e */ /* 0x002fe200000010ff */
[----:B------:R-:W-:-:S02]  /*8150*/  FFMA.FTZ R26, R99, UR12, -R111 ;  /* 0x0000000c631a7c23 */ /* 0x000fc4000801086f */
[----:B------:R-:W-:Y:S02]  /*8160*/  FADD.FTZ R109, R109, R81 ;  /* 0x000000516d6d7221 */ /* 0x000fe40000010000 */
[----:B------:R-:W1:Y:S01]  /*8170*/  MUFU.EX2 R60, R85 ;  /* 0x00000055003c7308 */ /* 0x000e620000000800 */
[----:B--2---:R-:W-:Y:S01]  /*8180*/  FADD.FTZ R55, R59, R55 ;  /* 0x000000373b377221 */ /* 0x004fe20000010000 */
[----:B------:R-:W-:-:S04]  /*8190*/  FADD.FTZ R109, R108, R109 ;  /* 0x0000006d6c6d7221 */ /* 0x000fc80000010000 */
[----:B------:R-:W-:Y:S02]  /*81a0*/  FADD.FTZ R109, R107, R109 ;  /* 0x0000006d6b6d7221 */ /* 0x000fe40000010000 */
[----:B------:R-:W2:Y:S01]  /*81b0*/  MUFU.EX2 R24, R93 ;  /* 0x0000005d00187308 */ /* 0x000ea20000000800 */
[C---:B-----5:R-:W-:Y:S01]  /*81c0*/  F2FP.BF16.F32.PACK_AB R20, R57.reuse, R59 ;  /* 0x0000003b3914723e */ /* 0x060fe200000010ff */
[----:B------:R-:W-:Y:S01]  /*81d0*/  FADD.FTZ R106, R106, R109 ;  /* 0x0000006d6a6a7221 */ /* 0x000fe20000010000 */
[----:B------:R-:W-:-:S03]  /*81e0*/  FADD.FTZ R57, R57, R55 ;  /* 0x0000003739397221 */ /* 0x000fc60000010000 */
[----:B------:R-:W-:Y:S02]  /*81f0*/  FADD.FTZ R106, R105, R106 ;  /* 0x0000006a696a7221 */ /* 0x000fe40000010000 */
[----:B------:R-:W-:Y:S01]  /*8200*/  MUFU.EX2 R36, R36 ;  /* 0x0000002400247308 */ /* 0x000fe20000000800 */
[----:B-1----:R-:W-:Y:S01]  /*8210*/  FADD.FTZ R57, R60, R57 ;  /* 0x000000393c397221 */ /* 0x002fe20000010000 */
[----:B------:R-:W-:-:S04]  /*8220*/  FADD.FTZ R104, R104, R106 ;  /* 0x0000006a68687221 */ /* 0x000fc80000010000 */
[----:B------:R-:W-:Y:S02]  /*8230*/  FADD.FTZ R104, R103, R104 ;  /* 0x0000006867687221 */ /* 0x000fe40000010000 */
[----:B------:R-:W1:Y:S01]  /*8240*/  MUFU.EX2 R25, R25 ;  /* 0x0000001900197308 */ /* 0x000e620000000800 */
[----:B--2---:R-:W-:Y:S01]  /*8250*/  F2FP.BF16.F32.PACK_AB R22, R24, R60 ;  /* 0x0000003c1816723e */ /* 0x004fe200000010ff */
[----:B------:R-:W-:Y:S01]  /*8260*/  FADD.FTZ R102, R102, R104 ;  /* 0x0000006866667221 */ /* 0x000fe20000010000 */
[----:B------:R-:W-:-:S03]  /*8270*/  FADD.FTZ R57, R24, R57 ;  /* 0x0000003918397221 */ /* 0x000fc60000010000 */
[----:B------:R-:W-:Y:S02]  /*8280*/  FADD.FTZ R102, R101, R102 ;  /* 0x0000006665667221 */ /* 0x000fe40000010000 */
[----:B------:R-:W2:Y:S01]  /*8290*/  MUFU.EX2 R37, R37 ;  /* 0x0000002500257308 */ /* 0x000ea20000000800 */
[----:B------:R-:W-:Y:S01]  /*82a0*/  HMMA.16816.F32.BF16 R16, R20, R32, R16 ;  /* 0x000000201410723c */ /* 0x000fe20000041810 */
[----:B------:R-:W-:-:S04]  /*82b0*/  FADD.FTZ R102, R100, R102 ;  /* 0x0000006664667221 */ /* 0x000fc80000010000 */
[----:B------:R-:W-:Y:S01]  /*82c0*/  FADD.FTZ R102, R89, R102 ;  /* 0x0000006659667221 */ /* 0x000fe20000010000 */
[----:B----4-:R-:W-:Y:S01]  /*82d0*/  HMMA.16816.F32.BF16 R136, R20, R4, R8 ;  /* 0x000000041488723c */ /* 0x010fe20000041808 */
[----:B------:R-:W-:Y:S01]  /*82e0*/  MUFU.EX2 R45, R45 ;  /* 0x0000002d002d7308 */ /* 0x000fe20000000800 */
[----:B-1----:R-:W-:Y:S01]  /*82f0*/  FADD.FTZ R57, R25, R57 ;  /* 0x0000003919397221 */ /* 0x002fe20000010000 */
[----:B------:R-:W-:-:S03]  /*8300*/  FADD.FTZ R53, R53, R102 ;  /* 0x0000006635357221 */ /* 0x000fc60000010000 */
[C---:B------:R-:W-:Y:S01]  /*8310*/  HMMA.16816.F32.BF16 R12, R20.reuse, R34, R12 ;  /* 0x00000022140c723c */ /* 0x040fe2000004180c */
[----:B------:R-:W-:Y:S02]  /*8320*/  FADD.FTZ R53, R52, R53 ;  /* 0x0000003534357221 */ /* 0x000fe40000010000 */
[----:B------:R-:W1:Y:S01]  /*8330*/  MUFU.EX2 R238, R238 ;  /* 0x000000ee00ee7308 */ /* 0x000e620000000800 */
[----:B--2---:R-:W-:Y:S01]  /*8340*/  F2FP.BF16.F32.PACK_AB R9, R37, R36 ;  /* 0x000000242509723e */ /* 0x004fe200000010ff */
[----:B------:R-:W-:Y:S01]  /*8350*/  FADD.FTZ R53, R49, R53 ;  /* 0x0000003531357221 */ /* 0x000fe20000010000 */
[----:B------:R-:W-:Y:S03]  /*8360*/  HMMA.16816.F32.BF16 R28, R20, R6, R28 ;  /* 0x00000006141c723c */ /* 0x000fe6000004181c */
[----:B------:R-:W-:Y:S02]  /*8370*/  FADD.FTZ R48, R48, R53 ;  /* 0x0000003530307221 */ /* 0x000fe40000010000 */
[----:B------:R-:W2:Y:S02]  /*8380*/  MUFU.EX2 R3, R97 ;  /* 0x0000006100037308 */ /* 0x000ea40000000800 */
[----:B------:R-:W-:-:S04]  /*8390*/  FADD.FTZ R48, R36, R48 ;  /* 0x0000003024307221 */ /* 0x000fc80000010000 */
[----:B------:R-:W-:Y:S02]  /*83a0*/  FADD.FTZ R48, R37, R48 ;  /* 0x0000003025307221 */ /* 0x000fe40000010000 */
[----:B------:R-:W3:Y:S01]  /*83b0*/  MUFU.EX2 R26, R26 ;  /* 0x0000001a001a7308 */ /* 0x000ee20000000800 */
[----:B-1----:R-:W-:Y:S01]  /*83c0*/  F2FP.BF16.F32.PACK_AB R11, R238, R45 ;  /* 0x0000002dee0b723e */ /* 0x002fe200000010ff */
[----:B------:R-:W-:-:S04]  /*83d0*/  FADD.FTZ R48, R45, R48 ;  /* 0x000000302d307221 */ /* 0x000fc80000010000 */
[----:B------:R-:W-:Y:S02]  /*83e0*/  FADD.FTZ R238, R238, R48 ;  /* 0x00000030eeee7221 */ /* 0x000fe40000010000 */
[----:B------:R-:W1:Y:S01]  /*83f0*/  MUFU.EX2 R239, R239 ;  /* 0x000000ef00ef7308 */ /* 0x000e620000000800 */
[C---:B--2---:R-:W-:Y:S01]  /*8400*/  F2FP.BF16.F32.PACK_AB R8, R3.reuse, R25 ;  /* 0x000000190308723e */ /* 0x044fe200000010ff */
[----:B------:R-:W-:-:S04]  /*8410*/  FADD.FTZ R57, R3, R57 ;  /* 0x0000003903397221 */ /* 0x000fc80000010000 */
[----:B---3--:R-:W-:Y:S01]  /*8420*/  FADD.FTZ R57, R26, R57 ;  /* 0x000000391a397221 */ /* 0x008fe20000010000 */
[----:B-1----:R-:W-:-:S03]  /*8430*/  F2FP.BF16.F32.PACK_AB R10, R239, R26 ;  /* 0x0000001aef0a723e */ /* 0x002fc600000010ff */
[----:B------:R-:W-:-:S04]  /*8440*/  FADD.FTZ R239, R239, R57 ;  /* 0x00000039efef7221 */ /* 0x000fc80000010000 */
[C---:B------:R-:W-:Y:S06]  /*8450*/  HMMA.16816.F32.BF16 R144, R8.reuse, R140, R16 ;  /* 0x0000008c0890723c */ /* 0x040fec0000041810 */
[C---:B------:R-:W-:Y:S06]  /*8460*/  HMMA.16816.F32.BF16 R136, R8.reuse, R132, R136 ;  /* 0x000000840888723c */ /* 0x040fec0000041888 */
[C---:B------:R-:W-:Y:S06]  /*8470*/  HMMA.16816.F32.BF16 R140, R8.reuse, R142, R12 ;  /* 0x0000008e088c723c */ /* 0x040fec000004180c */
[----:B------:R-:W-:Y:S01]  /*8480*/  HMMA.16816.F32.BF16 R132, R8, R134, R28 ;  /* 0x000000860884723c */ /* 0x000fe2000004181c */
[----:B------:R-:W-:-:S08]  /*8490*/  NOP ;  /* 0x0000000000007918 */ /* 0x000fd00000000000 */
[----:B------:R-:W-:-:S15]  /*84a0*/  @!P0 BRA `(.L_x_746) ;  /* 0x0000005800dc8947 */ /* 0x000fde0003800000 */
[----:B------:R-:W-:-:S04]  /*84b0*/  DEPBAR.LE SB0, 0x0 ;  /* 0x000080000000791a */ /* 0x000fc80000000000 */
[----:B------:R-:W-:Y:S01]  /*84c0*/  IADD3 R225, R194, -0x2, RZ ;  /* 0xfffffffec2e17810 */ /* 0x000fe20007ffe0ff */
[----:B------:R-:W-:Y:S06]  /*84d0*/  BAR.SYNC.DEFER_BLOCKING 0x0 ;  /* 0x0000000000007b1d */ /* 0x000fec0000010000 */
[----:B------:R-:W-:Y:S05]  /*84e0*/  @!P6 BRA `(.L_x_747) ;  /* 0x0000000000f0e947 */ /* 0x000fea0003800000 */
[----:B------:R-:W1:Y:S01]  /*84f0*/  LDC R4, c[0x0][0x380] ;  /* 0x0000e000ff047b82 */ /* 0x000e620000000800 */
[----:B------:R-:W-:Y:S01]  /*8500*/  SHF.L.U32 R5, R225, 0x8, RZ ;  /* 0x00000008e1057819 */ /* 0x000fe200000006ff */
[----:B------:R-:W-:-:S03]  /*8510*/  ULDC.64 UR4, c[0x0][0x238] ;  /* 0x00008e0000047ab9 */ /* 0x000fc60000000a00 */
[----:B------:R-:W-:Y:S01]  /*8520*/  IABS R7, R5 ;  /* 0x0000000500077213 */ /* 0x000fe20000000000 */
[----:B------:R-:W-:-:S05]  /*8530*/  VIADD R12, R5, 0x100 ;  /* 0x00000100050c7836 */ /* 0x000fca0000000000 */
[----:B------:R-:W-:Y:S02]  /*8540*/  IABS R9, R12 ;  /* 0x0000000c00097213 */ /* 0x000fe40000000000 */
[-C--:B-1----:R-:W-:Y:S02]  /*8550*/  IABS R3, R4.reuse ;  /* 0x0000000400037213 */ /* 0x082fe40000000000 */
[-C--:B------:R-:W-:Y:S02]  /*8560*/  LOP3.LUT R5, R5, R4.reuse, RZ, 0x3c, !PT ;  /* 0x0000000405057212 */ /* 0x080fe400078e3cff */
[----:B------:R-:W1:Y:S01]  /*8570*/  I2F.RP R14, R3 ;  /* 0x00000003000e7306 */ /* 0x000e620000209400 */
[----:B------:R-:W-:Y:S02]  /*8580*/  LOP3.LUT R12, R12, R4, RZ, 0x3c, !PT ;  /* 0x000000040c0c7212 */ /* 0x000fe400078e3cff */
[----:B------:R-:W-:Y:S02]  /*8590*/  ISETP.GE.AND P0, PT, R5, RZ, PT ;  /* 0x000000ff0500720c */ /* 0x000fe40003f06270 */
[----:B------:R-:W-:-:S03]  /*85a0*/  ISETP.GE.AND P2, PT, R12, RZ, PT ;  /* 0x000000ff0c00720c */ /* 0x000fc60003f46270 */
[----:B-1----:R-:W1:Y:S02]  /*85b0*/  MUFU.RCP R14, R14 ;  /* 0x0000000e000e7308 */ /* 0x002e640000001000 */
[----:B-1----:R-:W-:-:S06]  /*85c0*/  VIADD R14, R14, 0xffffffe ;  /* 0x0ffffffe0e0e7836 */ /* 0x002fcc0000000000 */
[----:B------:R-:W1:Y:S02]  /*85d0*/  F2I.FTZ.U32.TRUNC.NTZ R15, R14 ;  /* 0x0000000e000f7305 */ /* 0x000e64000021f000 */
[----:B-1----:R-:W-:Y:S01]  /*85e0*/  IMAD.MOV R10, RZ, RZ, -R15 ;  /* 0x000000ffff0a7224 */ /* 0x002fe200078e0a0f */
[----:B------:R-:W-:-:S03]  /*85f0*/  MOV R14, RZ ;  /* 0x000000ff000e7202 */ /* 0x000fc60000000f00 */
[----:B------:R-:W-:-:S04]  /*8600*/  IMAD R10, R10, R3, RZ ;  /* 0x000000030a0a7224 */ /* 0x000fc800078e02ff */
[----:B------:R-:W-:-:S06]  /*8610*/  IMAD.HI.U32 R10, R15, R10, R14 ;  /* 0x0000000a0f0a7227 */ /* 0x000fcc00078e000e */
[----:B------:R-:W-:-:S04]  /*8620*/  IMAD.HI.U32 R11, R10, R9, RZ ;  /* 0x000000090a0b7227 */ /* 0x000fc800078e00ff */
[----:B------:R-:W-:-:S04]  /*8630*/  IMAD.HI.U32 R10, R10, R7, RZ ;  /* 0x000000070a0a7227 */ /* 0x000fc800078e00ff */
[----:B------:R-:W-:Y:S01]  /*8640*/  IMAD.MOV R8, RZ, RZ, -R11 ;  /* 0x000000ffff087224 */ /* 0x000fe200078e0a0b */
[----:B------:R-:W-:-:S03]  /*8650*/  IADD3 R6, -R10, RZ, RZ ;  /* 0x000000ff0a067210 */ /* 0x000fc60007ffe1ff */
[C---:B------:R-:W-:Y:S02]  /*8660*/  IMAD R8, R3.reuse, R8, R9 ;  /* 0x0000000803087224 */ /* 0x040fe400078e0209 */
[C---:B------:R-:W-:Y:S01]  /*8670*/  IMAD R6, R3.reuse, R6, R7 ;  /* 0x0000000603067224 */ /* 0x040fe200078e0207 */
[----:B------:R-:W-:Y:S02]  /*8680*/  LOP3.LUT R7, RZ, R4, RZ, 0x33, !PT ;  /* 0x00000004ff077212 */ /* 0x000fe400078e33ff */
[C---:B------:R-:W-:Y:S02]  /*8690*/  ISETP.GT.U32.AND P3, PT, R3.reuse, R8, PT ;  /* 0x000000080300720c */ /* 0x040fe40003f64070 */
[----:B------:R-:W-:-:S11]  /*86a0*/  ISETP.GT.U32.AND P1, PT, R3, R6, PT ;  /* 0x000000060300720c */ /* 0x000fd60003f24070 */
[----:B------:R-:W-:Y:S02]  /*86b0*/  @!P3 IMAD.IADD R8, R8, 0x1, -R3 ;  /* 0x000000010808b824 */ /* 0x000fe400078e0a03 */
[-C--:B------:R-:W-:Y:S01]  /*86c0*/  @!P1 IADD3 R6, R6, -R3.reuse, RZ ;  /* 0x8000000306069210 */ /* 0x080fe20007ffe0ff */
[----:B------:R-:W-:Y:S01]  /*86d0*/  @!P3 VIADD R11, R11, 0x1 ;  /* 0x000000010b0bb836 */ /* 0x000fe20000000000 */
[----:B------:R-:W-:Y:S02]  /*86e0*/  @!P1 IADD3 R10, R10, 0x1, RZ ;  /* 0x000000010a0a9810 */ /* 0x000fe40007ffe0ff */
[-C--:B------:R-:W-:Y:S02]  /*86f0*/  ISETP.GE.U32.AND P5, PT, R8, R3.reuse, PT ;  /* 0x000000030800720c */ /* 0x080fe40003fa6070 */
[----:B------:R-:W-:Y:S02]  /*8700*/  ISETP.GE.U32.AND P4, PT, R6, R3, PT ;  /* 0x000000030600720c */ /* 0x000fe40003f86070 */
[----:B------:R-:W-:-:S09]  /*8710*/  ISETP.NE.AND P1, PT, R4, RZ, PT ;  /* 0x000000ff0400720c */ /* 0x000fd20003f25270 */
[----:B------:R-:W-:Y:S02]  /*8720*/  @P5 VIADD R11, R11, 0x1 ;  /* 0x000000010b0b5836 */ /* 0x000fe40000000000 */
[----:B------:R-:W-:Y:S02]  /*8730*/  @P4 IADD3 R10, R10, 0x1, RZ ;  /* 0x000000010a0a4810 */ /* 0x000fe40007ffe0ff */
[----:B------:R-:W-:-:S03]  /*8740*/  IMAD.MOV.U32 R3, RZ, RZ, R11 ;  /* 0x000000ffff037224 */ /* 0x000fc600078e000b */
[----:B------:R-:W-:Y:S02]  /*8750*/  @!P0 IMAD.MOV R10, RZ, RZ, -R10 ;  /* 0x000000ffff0a8224 */ /* 0x000fe400078e0a0a */
[----:B------:R-:W-:-:S04]  /*8760*/  @!P2 IADD3 R3, -R3, RZ, RZ ;  /* 0x000000ff0303a210 */ /* 0x000fc80007ffe1ff */
[C---:B------:R-:W-:Y:S02]  /*8770*/  SEL R3, R7.reuse, R3, !P1 ;  /* 0x0000000307037207 */ /* 0x040fe40004800000 */
[----:B------:R-:W-:-:S03]  /*8780*/  SEL R7, R7, R10, !P1 ;  /* 0x0000000a07077207 */ /* 0x000fc60004800000 */
[----:B------:R-:W-:-:S04]  /*8790*/  IMAD.WIDE R10, R3, 0x4, R228 ;  /* 0x00000004030a7825 */ /* 0x000fc800078e02e4 */
[----:B------:R-:W-:Y:S01]  /*87a0*/  IMAD.WIDE R8, R7, 0x4, R228 ;  /* 0x0000000407087825 */ /* 0x000fe200078e02e4 */
[----:B------:R-:W2:Y:S04]  /*87b0*/  LDG.E R6, desc[UR10][R10.64] ;  /* 0x0000000a0a067981 */ /* 0x000ea8000c1e1900 */
[----:B------:R1:W2:Y:S01]  /*87c0*/  LDG.E R5, desc[UR10][R8.64] ;  /* 0x0000000a08057981 */ /* 0x0002a2000c1e1900 */
[----:B------:R-:W-:-:S05]  /*87d0*/  IADD3 R3, R3, -R7, RZ ;  /* 0x8000000703037210 */ /* 0x000fca0007ffe0ff */
[----:B------:R-:W-:-:S05]  /*87e0*/  IMAD R4, R3, R4, -0x100 ;  /* 0xffffff0003047424 */ /* 0x000fca00078e0204 */
[----:B------:R-:W-:-:S05]  /*87f0*/  SHF.R.S32.HI R3, RZ, 0x1f, R4 ;  /* 0x0000001fff037819 */ /* 0x000fca0000011404 */
[----:B------:R-:W-:-:S04]  /*8800*/  IMAD R3, R3, R154, RZ ;  /* 0x0000009a03037224 */ /* 0x000fc800078e02ff */
[C---:B------:R-:W-:Y:S02]  /*8810*/  IMAD R3, R4.reuse, R155, R3 ;  /* 0x0000009b04037224 */ /* 0x040fe400078e0203 */
[----:B-1----:R-:W-:-:S05]  /*8820*/  IMAD.WIDE.U32 R8, R4, R154, RZ ;  /* 0x0000009a04087225 */ /* 0x002fca00078e00ff */
[----:B------:R-:W-:Y:S01]  /*8830*/  IADD3 R9, R9, R3, RZ ;  /* 0x0000000309097210 */ /* 0x000fe20007ffe0ff */
[----:B--2---:R-:W-:-:S05]  /*8840*/  IMAD.IADD R5, R5, 0x1, -R6 ;  /* 0x0000000105057824 */ /* 0x004fca00078e0a06 */
[----:B------:R-:W-:-:S05]  /*8850*/  SHF.R.S32.HI R6, RZ, 0x1f, R5 ;  /* 0x0000001fff067819 */ /* 0x000fca0000011405 */
[----:B------:R-:W-:-:S04]  /*8860*/  IMAD R6, R6, UR4, RZ ;  /* 0x0000000406067c24 */ /* 0x000fc8000f8e02ff */
[C---:B------:R-:W-:Y:S02]  /*8870*/  IMAD R6, R5.reuse, UR5, R6 ;  /* 0x0000000505067c24 */ /* 0x040fe4000f8e0206 */
[----:B------:R-:W-:-:S04]  /*8880*/  IMAD.WIDE.U32 R4, R5, UR4, R8 ;  /* 0x0000000405047c25 */ /* 0x000fc8000f8e0008 */
[----:B------:R-:W-:Y:S01]  /*8890*/  IMAD.IADD R3, R5, 0x1, R6 ;  /* 0x0000000105037824 */ /* 0x000fe200078e0206 */
[----:B------:R-:W-:Y:S06]  /*88a0*/  BRA `(.L_x_748) ;  /* 0x0000000000087947 */ /* 0x000fec0003800000 */
.L_x_747:
[----:B------:R-:W-:-:S04]  /*88b0*/  LEA R4, -R154, RZ, 0x8 ;  /* 0x000000ff9a047211 */ /* 0x000fc800078e41ff */
[----:B------:R-:W-:-:S07]  /*88c0*/  SHF.R.S32.HI R3, RZ, 0x1f, R4 ;  /* 0x0000001fff037819 */ /* 0x000fce0000011404 */
.L_x_748:
[----:B------:R-:W-:Y:S01]  /*88d0*/  ULDC UR4, c[0x0][0x2d0] ;  /* 0x0000b40000047ab9 */ /* 0x000fe20000000800 */
[C---:B------:R-:W-:Y:S02]  /*88e0*/  LEA R153, P1, R4.reuse, R153, 0x1 ;  /* 0x0000009904997211 */ /* 0x040fe400078208ff */
[----:B------:R-:W-:Y:S02]  /*88f0*/  ISETP.GE.AND P0, PT, R197, UR4, PT ;  /* 0x00000004c5007c0c */ /* 0x000fe4000bf06270 */
[----:B------:R-:W-:-:S11]  /*8900*/  LEA.HI.X R152, R4, R152, R3, 0x1, P1 ;  /* 0x0000009804987211 */ /* 0x000fd600008f0c03 */
[--C-:B------:R-:W-:Y:S01]  /*8910*/  @!P0 IMAD.MOV.U32 R14, RZ, RZ, R198.reuse ;  /* 0x000000ffff0e8224 */ /* 0x100fe200078e00c6 */
[----:B------:R-:W-:Y:S01]  /*8920*/  @!P0 IADD3 R10, P2, P1, R4, R198, R223 ;  /* 0x000000c6040a8210 */ /* 0x000fe2000795e0df */
[----:B------:R-:W-:Y:S01]  /*8930*/  @!P0 IMAD.MOV.U32 R15, RZ, RZ, R201 ;  /* 0x000000ffff0f8224 */ /* 0x000fe200078e00c9 */
[----:B------:R-:W-:Y:S01]  /*8940*/  @P0 STS [R226+0x5000], RZ ;  /* 0x005000ffe2000388 */ /* 0x000fe20000000800 */
[----:B------:R-:W-:Y:S01]  /*8950*/  @!P0 IMAD.MOV.U32 R200, RZ, RZ, R198 ;  /* 0x000000ffffc88224 */ /* 0x000fe200078e00c6 */
[----:B------:R-:W-:Y:S01]  /*8960*/  @!P0 IADD3.X R9, R3, R201, R222, P2, P1 ;  /* 0x000000c903098210 */ /* 0x000fe200017e24de */
[----:B------:R-:W-:Y:S01]  /*8970*/  @!P0 IMAD.WIDE.U32 R14, R154, 0xa0, R14 ;  /* 0x000000a09a0e8825 */ /* 0x000fe200078e000e */
[----:B------:R-:W-:Y:S01]  /*8980*/  @!P0 LEA R12, P3, R10, UR6, 0x1 ;  /* 0x000000060a0c8c11 */ /* 0x000fe2000f8608ff */
[----:B------:R-:W-:Y:S02]  /*8990*/  @P0 STS [R226+0x5004], RZ ;  /* 0x005004ffe2000388 */ /* 0x000fe40000000800 */
[----:B------:R-:W-:Y:S01]  /*89a0*/  @!P0 IMAD.WIDE.U32 R16, R154, 0x60, R200 ;  /* 0x000000609a108825 */ /* 0x000fe200078e00c8 */
[----:B------:R-:W-:Y:S01]  /*89b0*/  @!P0 IADD3 R8, P1, R4, R14, RZ ;  /* 0x0000000e04088210 */ /* 0x000fe20007f3e0ff */
[----:B------:R-:W-:Y:S01]  /*89c0*/  @P0 STS.64 [R226+0x5008], RZ ;  /* 0x005008ffe2000388 */ /* 0x000fe20000000a00 */
[----:B------:R-:W-:Y:S01]  /*89d0*/  @!P0 LEA.HI.X R13, R10, UR7, R9, 0x1, P3 ;  /* 0x000000070a0d8c11 */ /* 0x000fe200098f0c09 */
[----:B------:R-:W-:Y:S01]  /*89e0*/  @!P0 IMAD.MOV.U32 R18, RZ, RZ, R153 ;  /* 0x000000ffff128224 */ /* 0x000fe200078e0099 */
[----:B------:R-:W-:Y:S01]  /*89f0*/  @!P0 IADD3 R6, P2, R4, R16, RZ ;  /* 0x0000001004068210 */ /* 0x000fe20007f5e0ff */
[----:B------:R-:W-:Y:S01]  /*8a00*/  @!P0 IMAD.MOV.U32 R19, RZ, RZ, R152 ;  /* 0x000000ffff138224 */ /* 0x000fe200078e0098 */
[----:B------:R-:W-:Y:S01]  /*8a10*/  @!P0 LEA R11, P3, R154, R198, 0x6 ;  /* 0x000000c69a0b8211 */ /* 0x000fe200078630ff */
[----:B------:R-:W-:-:S02]  /*8a20*/  @!P0 IMAD R7, R155, 0xa0, RZ ;  /* 0x000000a09b078824 */ /* 0x000fc400078e02ff */
[----:B------:R-:W-:Y:S01]  /*8a30*/  @!P0 IMAD R5, R155, 0x60, RZ ;  /* 0x000000609b058824 */ /* 0x000fe200078e02ff */
[----:B------:R-:W-:Y:S01]  /*8a40*/  @!PT LDS RZ, [RZ] ;  /* 0x00000000fffff984 */ /* 0x000fe20000000800 */
[----:B------:R-:W-:Y:S01]  /*8a50*/  @!PT LDS RZ, [RZ] ;  /* 0x00000000fffff984 */ /* 0x000fe20000000800 */
[----:B------:R-:W-:Y:S01]  /*8a60*/  @!PT LDS RZ, [RZ] ;  /* 0x00000000fffff984 */ /* 0x000fe20000000800 */
[----:B------:R1:W-:Y:S01]  /*8a70*/  @!P0 LDGSTS.E.BYPASS.LTC128B.128 [R226+0x5000], desc[UR10][R18.64] ;  /* 0x0500000012e28fae */ /* 0x0003e2000b901d4a */
[C---:B------:R-:W-:Y:S01]  /*8a80*/  @!P0 LEA.HI.X R10, R154.reuse, R201, R155, 0x6, P3 ;  /* 0x000000c99a0a8211 */ /* 0x040fe200018f349b */
[----:B------:R-:W-:Y:S01]  /*8a90*/  @!P0 IMAD.MOV.U32 R16, RZ, RZ, R198 ;  /* 0x000000ffff108224 */ /* 0x000fe200078e00c6 */
[----:B------:R-:W-:Y:S01]  /*8aa0*/  @!P0 IADD3.X R7, R3, R15, R7, P1, !PT ;  /* 0x0000000f03078210 */ /* 0x000fe20000ffe407 */
[----:B------:R-:W-:Y:S01]  /*8ab0*/  @!P0 IMAD R9, R155, 0xc0, RZ ;  /* 0x000000c09b098824 */ /* 0x000fe200078e02ff */
[C---:B------:R-:W-:Y:S01]  /*8ac0*/  @!P0 IADD3.X R5, R3.reuse, R17, R5, P2, !PT ;  /* 0x0000001103058210 */ /* 0x040fe200017fe405 */
[----:B------:R-:W-:Y:S01]  /*8ad0*/  @!P0 IMAD.MOV.U32 R17, RZ, RZ, R201 ;  /* 0x000000ffff118224 */ /* 0x000fe200078e00c9 */
[----:B------:R-:W-:Y:S01]  /*8ae0*/  @!P0 LEA R14, P1, R154, R198, 0x7 ;  /* 0x000000c69a0e8211 */ /* 0x000fe200078238ff */
[----:B------:R-:W-:Y:S01]  /*8af0*/  @P0 STS.128 [R226+0x5800], RZ ;  /* 0x005800ffe2000388 */ /* 0x000fe20000000c00 */
[----:B------:R-:W-:Y:S01]  /*8b00*/  @!P0 IADD3 R11, P2, R4, R11, RZ ;  /* 0x0000000b040b8210 */ /* 0x000fe20007f5e0ff */
[C---:B------:R-:W-:Y:S01]  /*8b10*/  @!P0 IMAD.WIDE.U32 R16, R154.reuse, 0xe0, R16 ;  /* 0x000000e09a108825 */ /* 0x040fe200078e0010 */
[----:B------:R-:W-:Y:S01]  /*8b20*/  @!P0 LEA.HI.X R200, R154, R201, R155, 0x7, P1 ;  /* 0x000000c99ac88211 */ /* 0x000fe200008f3c9b */
[----:B------:R-:W-:Y:S01]  /*8b30*/  @!PT LDS RZ, [RZ] ;  /* 0x00000000fffff984 */ /* 0x000fe20000000800 */
[----:B------:R-:W-:Y:S01]  /*8b40*/  @!PT LDS RZ, [RZ] ;  /* 0x00000000fffff984 */ /* 0x000fe20000000800 */
[----:B------:R-:W-:Y:S01]  /*8b50*/  @!PT LDS RZ, [RZ] ;  /* 0x00000000fffff984 */ /* 0x000fe20000000800 */
[----:B------:R2:W-:Y:S01]  /*8b60*/  @!P0 LDGSTS.E.BYPASS.LTC128B.128 [R226+0x5800], desc[UR10][R12.64] ;  /* 0x058000000ce28fae */ /* 0x0005e2000b901d4a */
[----:B------:R-:W-:Y:S01]  /*8b70*/  @!P0 IADD3 R14, P1, R4, R14, RZ ;  /* 0x0000000e040e8210 */ /* 0x000fe20007f3e0ff */
[----:B------:R-:W-:-:S02]  /*8b80*/  @!P0 IMAD.X R10, R3, 0x1, R10, P2 ;  /* 0x00000001030a8824 */ /* 0x000fc400010e060a */
[----:B------:R-:W-:Y:S01]  /*8b90*/  @!P0 IMAD R155, R155, 0xe0, RZ ;  /* 0x000000e09b9b8824 */ /* 0x000fe200078e02ff */
[----:B------:R-:W-:Y:S01]  /*8ba0*/  @P0 STS.128 [R226+0x6000], RZ ;  /* 0x006000ffe2000388 */ /* 0x000fe20000000c00 */
[----:B------:R-:W-:Y:S02]  /*8bb0*/  @!P0 IMAD.X R200, R3, 0x1, R200, P1 ;  /* 0x0000000103c88824 */ /* 0x000fe400008e06c8 */
[----:B-1----:R-:W-:Y:S02]  /*8bc0*/  @!P0 IMAD.MOV.U32 R18, RZ, RZ, R198 ;  /* 0x000000ffff128224 */ /* 0x002fe400078e00c6 */
[----:B------:R-:W-:Y:S02]  /*8bd0*/  @!P0 IMAD.MOV.U32 R19, RZ, RZ, R201 ;  /* 0x000000ffff138224 */ /* 0x000fe400078e00c9 */
[----:B------:R-:W-:-:S03]  /*8be0*/  @!P0 IMAD.WIDE.U32 R18, R154, 0xc0, R18 ;  /* 0x000000c09a128825 */ /* 0x000fc600078e0012 */
[C---:B------:R-:W-:Y:S02]  /*8bf0*/  @!P0 IADD3 R15, P2, R4.reuse, R18, RZ ;  /* 0x00000012040f8210 */ /* 0x040fe40007f5e0ff */
[----:B------:R-:W-:Y:S02]  /*8c00*/  @!P0 LEA R18, P4, R11, UR6, 0x1 ;  /* 0x000000060b128c11 */ /* 0x000fe4000f8808ff */
[----:B------:R-:W-:Y:S02]  /*8c10*/  @!P0 IADD3 R4, P1, R4, R16, RZ ;  /* 0x0000001004048210 */ /* 0x000fe40007f3e0ff */
[----:B------:R-:W-:Y:S02]  /*8c20*/  @!P0 IADD3.X R9, R3, R9, R19, P2, !PT ;  /* 0x0000000903098210 */ /* 0x000fe400017fe413 */
[----:B------:R-:W-:Y:S02]  /*8c30*/  @!P0 LEA R16, P3, R14, UR6, 0x1 ;  /* 0x000000060e108c11 */ /* 0x000fe4000f8608ff */
[----:B------:R-:W-:-:S02]  /*8c40*/  @!P0 LEA.HI.X R19, R11, UR7, R10, 0x1, P4 ;  /* 0x000000070b138c11 */ /* 0x000fc4000a0f0c0a */
[----:B------:R-:W-:Y:S02]  /*8c50*/  @!P0 LEA R22, P4, R6, UR6, 0x1 ;  /* 0x0000000606168c11 */ /* 0x000fe4000f8808ff */
[----:B------:R-:W-:Y:S01]  /*8c60*/  @!P0 IADD3.X R155, R3, R17, R155, P1, !PT ;  /* 0x00000011039b8210 */ /* 0x000fe20000ffe49b */
[----:B------:R-:W-:Y:S01]  /*8c70*/  @!PT LDS RZ, [RZ] ;  /* 0x00000000fffff984 */ /* 0x000fe20000000800 */
[----:B------:R-:W-:Y:S01]  /*8c80*/  @!PT LDS RZ, [RZ] ;  /* 0x00000000fffff984 */ /* 0x000fe20000000800 */
[----:B------:R-:W-:Y:S01]  /*8c90*/  @!PT LDS RZ, [RZ] ;  /* 0x00000000fffff984 */ /* 0x000fe20000000800 */
[----:B------:R-:W-:Y:S01]  /*8ca0*/  @!P0 LDGSTS.E.BYPASS.LTC128B.128 [R226+0x6000], desc[UR10][R18.64] ;  /* 0x0600000012e28fae */ /* 0x000fe2000b901d4a */
[----:B------:R-:W-:Y:S02]  /*8cb0*/  @!P0 LEA.HI.X R17, R14, UR7, R200, 0x1, P3 ;  /* 0x000000070e118c11 */ /* 0x000fe400098f0cc8 */
[----:B------:R-:W-:Y:S01]  /*8cc0*/  @!P0 LEA R20, P3, R8, UR6, 0x1 ;  /* 0x0000000608148c11 */ /* 0x000fe2000f8608ff */
[----:B------:R-:W-:Y:S01]  /*8cd0*/  @P0 STS.128 [R226+0x6800], RZ ;  /* 0x006800ffe2000388 */ /* 0x000fe20000000c00 */
[----:B------:R-:W-:Y:S02]  /*8ce0*/  @!P0 LEA.HI.X R23, R6, UR7, R5, 0x1, P4 ;  /* 0x0000000706178c11 */ /* 0x000fe4000a0f0c05 */
[----:B--2---:R-:W-:Y:S01]  /*8cf0*/  @!P0 LEA R12, P2, R15, UR6, 0x1 ;  /* 0x000000060f0c8c11 */ /* 0x004fe2000f8408ff */
[----:B------:R-:W1:Y:S01]  /*8d00*/  S2R R3, SR_TID.X ;  /* 0x0000000000037919 */ /* 0x000e620000002100 */
[----:B------:R-:W-:-:S02]  /*8d10*/  @!P0 LEA R10, P1, R4, UR6, 0x1 ;  /* 0x00000006040a8c11 */ /* 0x000fc4000f8208ff */
[----:B------:R-:W-:Y:S01]  /*8d20*/  @!P0 LEA.HI.X R21, R8, UR7, R7, 0x1, P3 ;  /* 0x0000000708158c11 */ /* 0x000fe200098f0c07 */
[----:B------:R-:W-:Y:S01]  /*8d30*/  @!PT LDS RZ, [RZ] ;  /* 0x00000000fffff984 */ /* 0x000fe20000000800 */
[----:B------:R-:W-:Y:S01]  /*8d40*/  @!PT LDS RZ, [RZ] ;  /* 0x00000000fffff984 */ /* 0x000fe20000000800 */
[----:B------:R-:W-:Y:S01]  /*8d50*/  @!PT LDS RZ, [RZ] ;  /* 0x00000000fffff984 */ /* 0x000fe20000000800 */
[----:B------:R-:W-:Y:S01]  /*8d60*/  @!P0 LDGSTS.E.BYPASS.LTC128B.128 [R226+0x6800], desc[UR10][R22.64] ;  /* 0x0680000016e28fae */ /* 0x000fe2000b901d4a */
[----:B------:R-:W-:Y:S02]  /*8d70*/  @!P0 LEA.HI.X R13, R15, UR7, R9, 0x1, P2 ;  /* 0x000000070f0d8c11 */ /* 0x000fe400090f0c09 */
[----:B------:R-:W-:Y:S01]  /*8d80*/  @!P0 LEA.HI.X R11, R4, UR7, R155, 0x1, P1 ;  /* 0x00000007040b8c11 */ /* 0x000fe200088f0c9b */
[----:B------:R-:W-:Y:S01]  /*8d90*/  @P0 STS.128 [R226+0x7000], RZ ;  /* 0x007000ffe2000388 */ /* 0x000fe20000000c00 */
[----:B------:R-:W-:-:S03]  /*8da0*/  ISETP.GE.AND P1, PT, R194, 0x3, PT ;  /* 0x00000003c200780c */ /* 0x000fc60003f26270 */
[----:B------:R-:W-:Y:S01]  /*8db0*/  @!PT LDS RZ, [RZ] ;  /* 0x00000000fffff984 */ /* 0x000fe20000000800 */
[----:B------:R-:W-:Y:S01]  /*8dc0*/  @!PT LDS RZ, [RZ] ;  /* 0x00000000fffff984 */ /* 0x000fe20000000800 */
[----:B------:R-:W-:Y:S01]  /*8dd0*/  @!PT LDS RZ, [RZ] ;  /* 0x00000000fffff984 */ /* 0x000fe20000000800 */
[----:B------:R2:W-:Y:S04]  /*8de0*/  @!P0 LDGSTS.E.BYPASS.LTC128B.128 [R226+0x7000], desc[UR10][R16.64] ;  /* 0x0700000010e28fae */ /* 0x0005e8000b901d4a */
[----:B------:R-:W-:Y:S04]  /*8df0*/  @P0 STS.128 [R226+0x7800], RZ ;  /* 0x007800ffe2000388 */ /* 0x000fe80000000c00 */
[----:B------:R-:W-:Y:S01]  /*8e00*/  @!PT LDS RZ, [RZ] ;  /* 0x00000000fffff984 */ /* 0x000fe20000000800 */
[----:B------:R-:W-:Y:S01]  /*8e10*/  @!PT LDS RZ, [RZ] ;  /* 0x00000000fffff984 */ /* 0x000fe20000000800 */
[----:B------:R-:W-:Y:S01]  /*8e20*/  @!PT LDS RZ, [RZ] ;  /* 0x00000000fffff984 */ /* 0x000fe20000000800 */
[----:B------:R-:W-:Y:S04]  /*8e30*/  @!P0 LDGSTS.E.BYPASS.LTC128B.128 [R226+0x7800], desc[UR10][R20.64] ;  /* 0x0780000014e28fae */ /* 0x000fe8000b901d4a */
[----:B------:R-:W-:Y:S04]  /*8e40*/  @P0 STS.128 [R226+0x8000], RZ ;  /* 0x008000ffe2000388 */ /* 0x000fe80000000c00 */
[----:B------:R-:W-:Y:S01]  /*8e50*/  @!PT LDS RZ, [RZ] ;  /* 0x00000000fffff984 */ /* 0x000fe20000000800 */
[----:B------:R-:W-:Y:S01]  /*8e60*/  @!PT LDS RZ, [RZ] ;  /* 0x00000000fffff984 */ /* 0x000fe20000000800 */
[----:B------:R-:W-:Y:S01]  /*8e70*/  @!PT LDS RZ, [RZ] ;  /* 0x00000000fffff984 */ /* 0x000fe20000000800 */
[----:B------:R-:W-:Y:S04]  /*8e80*/  @!P0 LDGSTS.E.BYPASS.LTC128B.128 [R226+0x8000], desc[UR10][R12.64] ;  /* 0x080000000ce28fae */ /* 0x000fe8000b901d4a */
[----:B------:R-:W-:Y:S01]  /*8e90*/  @P0 STS.128 [R226+0x8800], RZ ;  /* 0x008800ffe2000388 */ /* 0x000fe20000000c00 */
[----:B-1----:R-:W-:-:S03]  /*8ea0*/  IMAD.SHL.U32 R3, R3, 0x2, RZ ;  /* 0x0000000203037824 */ /* 0x002fc600078e00ff */
[----:B------:R-:W-:Y:S01]  /*8eb0*/  @!PT LDS RZ, [RZ] ;  /* 0x00000000fffff984 */ /* 0x000fe20000000800 */
[----:B------:R-:W-:Y:S01]  /*8ec0*/  @!PT LDS RZ, [RZ] ;  /* 0x00000000fffff984 */ /* 0x000fe20000000800 */
[----:B------:R-:W-:Y:S01]  /*8ed0*/  @!PT LDS RZ, [RZ] ;  /* 0x00000000fffff984 */ /* 0x000fe20000000800 */
[----:B------:R1:W-:Y:S04]  /*8ee0*/  @!P0 LDGSTS.E.BYPASS.LTC128B.128 [R226+0x8800], desc[UR10][R10.64] ;  /* 0x088000000ae28fae */ /* 0x0003e8000b901d4a */
[----:B------:R-:W-:Y:S04]  /*8ef0*/  LDSM.16.M88.4 R184, [R219] ;  /* 0x00000000dbb8783b */ /* 0x000fe80000000200 */
[----:B------:R-:W3:Y:S04]  /*8f00*/  LDSM.16.M88.4 R88, [R217+0x2000] ;  /* 0x00200000d958783b */ /* 0x000ee80000000200 */
[----:B------:R-:W4:Y:S04]  /*8f10*/  LDSM.16.M88.4 R80, [R217+0x2400] ;  /* 0x00240000d950783b */ /* 0x000f280000000200 */
[----:B------:R-:W-:Y:S04]  /*8f20*/  LDSM.16.M88.4 R180, [R218] ;  /* 0x00000000dab4783b */ /* 0x000fe80000000200 */
[----:B------:R-:W5:Y:S04]  /*8f30*/  LDSM.16.M88.4 R160, [R216+0x1000] ;  /* 0x00100000d8a0783b */ /* 0x000f680000000200 */
[----:B------:R-:W2:Y:S04]  /*8f40*/  LDSM.16.M88.4 R72, [R217+0x2800] ;  /* 0x00280000d948783b */ /* 0x000ea80000000200 */
[----:B------:R-:W1:Y:S04]  /*8f50*/  LDSM.16.M88.4 R96, [R217+0x1c00] ;  /* 0x001c0000d960783b */ /* 0x000e680000000200 */
[----:B------:R-:W1:Y:S04]  /*8f60*/  LDSM.16.M88.4 R56, [R217+0x3000] ;  /* 0x00300000d938783b */ /* 0x000e680000000200 */
[----:B------:R-:W1:Y:S04]  /*8f70*/  LDSM.16.M88.4 R120, [R217+0x1000] ;  /* 0x00100000d978783b */ /* 0x000e680000000200 */
[----:B------:R-:W1:Y:S04]  /*8f80*/  LDSM.16.M88.4 R112, [R217+0x1400] ;  /* 0x00140000d970783b */ /* 0x000e680000000200 */
[----:B------:R-:W1:Y:S01]  /*8f90*/  LDSM.16.M88.4 R156, [R216+0x1400] ;  /* 0x00140000d89c783b */ /* 0x000e620000000200 */
[C---:B---3--:R-:W-:Y:S03]  /*8fa0*/  HMMA.16816.F32.BF16 R92, R184.reuse, R88, RZ ;  /* 0x00000058b85c723c */ /* 0x048fe600000418ff */
[----:B------:R-:W3:Y:S04]  /*8fb0*/  LDSM.16.M88.4 R104, [R217+0x1800] ;  /* 0x00180000d968783b */ /* 0x000ee80000000200 */
[----:B------:R-:W3:Y:S01]  /*8fc0*/  LDSM.16.M88.4 R128, [R216+0x1800] ;  /* 0x00180000d880783b */ /* 0x000ee20000000200 */
[C---:B------:R-:W-:Y:S03]  /*8fd0*/  HMMA.16816.F32.BF16 R88, R184.reuse, R90, RZ ;  /* 0x0000005ab858723c */ /* 0x040fe600000418ff */
[----:B------:R-:W3:Y:S03]  /*8fe0*/  LDSM.16.M88.4 R164, [R216+0xc00] ;  /* 0x000c0000d8a4783b */ /* 0x000ee60000000200 */
[C---:B----4-:R-:W-:Y:S01]  /*8ff0*/  HMMA.16816.F32.BF16 R84, R184.reuse, R80, RZ ;  /* 0x00000050b854723c */ /* 0x050fe200000418ff */
[----:B------:R-:W4:Y:S04]  /*9000*/  LDSM.16.M88.4 R48, [R217+0x3400] ;  /* 0x00340000d930783b */ /* 0x000f280000000200 */
[----:B------:R-:W-:Y:S01]  /*9010*/  LDSM.16.M88.4 R176, [R216] ;  /* 0x00000000d8b0783b */ /* 0x000fe20000000200 */
[----:B------:R-:W-:Y:S03]  /*9020*/  HMMA.16816.F32.BF16 R80, R184, R82, RZ ;  /* 0x00000052b850723c */ /* 0x000fe600000418ff */
[----:B------:R-:W-:Y:S03]  /*9030*/  LDSM.16.M88.4 R172, [R216+0x400] ;  /* 0x00040000d8ac783b */ /* 0x000fe60000000200 */
[C---:B-----5:R-:W-:Y:S01]  /*9040*/  HMMA.16816.F32.BF16 R92, R180.reuse, R160, R92 ;  /* 0x000000a0b45c723c */ /* 0x060fe2000004185c */
[----:B------:R-:W-:Y:S04]  /*9050*/  LDSM.16.M88.4 R40, [R217+0x3800] ;  /* 0x00380000d928783b */ /* 0x000fe80000000200 */
[----:B------:R-:W-:Y:S01]  /*9060*/  LDSM.16.M88.4 R168, [R216+0x800] ;  /* 0x00080000d8a8783b */ /* 0x000fe20000000200 */
[----:B------:R-:W-:Y:S03]  /*9070*/  HMMA.16816.F32.BF16 R88, R180, R162, R88 ;  /* 0x000000a2b458723c */ /* 0x000fe60000041858 */
[----:B------:R-:W5:Y:S03]  /*9080*/  LDSM.16.M88.4 R160, [R216+0x2000] ;  /* 0x00200000d8a0783b */ /* 0x000f660000000200 */
[C---:B--2---:R-:W-:Y:S01]  /*9090*/  HMMA.16816.F32.BF16 R76, R184.reuse, R72, RZ ;  /* 0x00000048b84c723c */ /* 0x044fe200000418ff */
[----:B------:R-:W2:Y:S04]  /*90a0*/  LDSM.16.M88.4 R64, [R217+0x2c00] ;  /* 0x002c0000d940783b */ /* 0x000ea80000000200 */
[----:B------:R-:W2:Y:S01]  /*90b0*/  LDSM.16.M88.4 R32, [R217+0x3c00] ;  /* 0x003c0000d920783b */ /* 0x000ea20000000200 */
[C---:B------:R-:W-:Y:S03]  /*90c0*/  HMMA.16816.F32.BF16 R72, R184.reuse, R74, RZ ;  /* 0x0000004ab848723c */ /* 0x040fe600000418ff */
[----:B------:R-:W-:Y:S03]  /*90d0*/  LDSM.16.M88.4 R188, [R217+0x4c00] ;  /* 0x004c0000d9bc783b */ /* 0x000fe60000000200 */
[C---:B-1----:R-:W-:Y:S01]  /*90e0*/  HMMA.16816.F32.BF16 R100, R184.reuse, R96, RZ ;  /* 0x00000060b864723c */ /* 0x042fe200000418ff */
[----:B------:R-:W-:Y:S04]  /*90f0*/  LDSM.16.M88.4 R24, [R217+0x4000] ;  /* 0x00400000d918783b */ /* 0x000fe80000000200 */
[----:B------:R-:W-:Y:S01]  /*9100*/  LDSM.16.M88.4 R16, [R217+0x4400] ;  /* 0x00440000d910783b */ /* 0x000fe20000000200 */
[C---:B------:R-:W-:Y:S03]  /*9110*/  HMMA.16816.F32.BF16 R96, R184.reuse, R98, RZ ;  /* 0x00000062b860723c */ /* 0x040fe600000418ff */
[----:B------:R-:W-:Y:S03]  /*9120*/  LDSM.16.M88.4 R8, [R217+0x4800] ;  /* 0x00480000d908783b */ /* 0x000fe60000000200 */
[C---:B------:R-:W-:Y:S01]  /*9130*/  HMMA.16816.F32.BF16 R60, R184.reuse, R56, RZ ;  /* 0x00000038b83c723c */ /* 0x040fe200000418ff */
[----:B------:R-:W0:Y:S05]  /*9140*/  LDGDEPBAR ;  /* 0x00000000000079af */ /* 0x000e2a0000000000 */
[C---:B------:R-:W-:Y:S06]  /*9150*/  HMMA.16816.F32.BF16 R56, R184.reuse, R58, RZ ;  /* 0x0000003ab838723c */ /* 0x040fec00000418ff */
[C---:B------:R-:W-:Y:S06]  /*9160*/  HMMA.16816.F32.BF16 R124, R184.reuse, R120, RZ ;  /* 0x00000078b87c723c */ /* 0x040fec00000418ff */
[C---:B------:R-:W-:Y:S06]  /*9170*/  HMMA.16816.F32.BF16 R120, R184.reuse, R122, RZ ;  /* 0x0000007ab878723c */ /* 0x040fec00000418ff */
[----:B------:R-:W-:Y:S06]  /*9180*/  HMMA.16816.F32.BF16 R116, R184, R112, RZ ;  /* 0x00000070b874723c */ /* 0x000fec00000418ff */
[C---:B------:R-:W-:Y:S06]  /*9190*/  HMMA.16816.F32.BF16 R84, R180.reuse, R156, R84 ;  /* 0x0000009cb454723c */ /* 0x040fec0000041854 */
[----:B------:R-:W-:Y:S01]  /*91a0*/  HMMA.16816.F32.BF16 R80, R180, R158, R80 ;  /* 0x0000009eb450723c */ /* 0x000fe20000041850 */
[----:B------:R-:W1:Y:S05]  /*91b0*/  LDSM.16.M88.4 R156, [R216+0x2400] ;  /* 0x00240000d89c783b */ /* 0x000e6a0000000200 */
[C---:B------:R-:W-:Y:S06]  /*91c0*/  HMMA.16816.F32.BF16 R112, R184.reuse, R114, RZ ;  /* 0x00000072b870723c */ /* 0x040fec00000418ff */
[C---:B---3--:R-:W-:Y:S06]  /*91d0*/  HMMA.16816.F32.BF16 R108, R184.reuse, R104, RZ ;  /* 0x00000068b86c723c */ /* 0x048fec00000418ff */
[----:B------:R-:W-:Y:S06]  /*91e0*/  HMMA.16816.F32.BF16 R104, R184, R106, RZ ;  /* 0x0000006ab868723c */ /* 0x000fec00000418ff */
[C---:B------:R-:W-:Y:S06]  /*91f0*/  HMMA.16816.F32.BF16 R76, R180.reuse, R128, R76 ;  /* 0x00000080b44c723c */ /* 0x040fec000004184c */
[C---:B------:R-:W-:Y:S01]  /*9200*/  HMMA.16816.F32.BF16 R72, R180.reuse, R130, R72 ;  /* 0x00000082b448723c */ /* 0x040fe20000041848 */
[----:B------:R-:W3:Y:S05]  /*9210*/  LDSM.16.M88.4 R128, [R216+0x2800] ;  /* 0x00280000d880783b */ /* 0x000eea0000000200 */
[C---:B------:R-:W-:Y:S06]  /*9220*/  HMMA.16816.F32.BF16 R100, R180.reuse, R164, R100 ;  /* 0x000000a4b464723c */ /* 0x040fec0000041864 */
[----:B------:R-:W-:Y:S01]  /*9230*/  HMMA.16816.F32.BF16 R96, R180, R166, R96 ;  /* 0x000000a6b460723c */ /* 0x000fe20000041860 */
[----:B------:R-:W3:Y:S05]  /*9240*/  LDSM.16.M88.4 R164, [R216+0x1c00] ;  /* 0x001c0000d8a4783b */ /* 0x000eea0000000200 */
[C---:B----4-:R-:W-:Y:S06]  /*9250*/  HMMA.16816.F32.BF16 R52, R184.reuse, R48, RZ ;  /* 0x00000030b834723c */ /* 0x050fec00000418ff */
[----:B------:R-:W-:Y:S06]  /*9260*/  HMMA.16816.F32.BF16 R48, R184, R50, RZ ;  /* 0x00000032b830723c */ /* 0x000fec00000418ff */
[C---:B-----5:R-:W-:Y:S06]  /*9270*/  HMMA.16816.F32.BF16 R60, R180.reuse, R160, R60 ;  /* 0x000000a0b43c723c */ /* 0x060fec000004183c */
[C---:B------:R-:W-:Y:S01]  /*9280*/  HMMA.16816.F32.BF16 R56, R180.reuse, R162, R56 ;  /* 0x000000a2b438723c */ /* 0x040fe20000041838 */
[----:B------:R-:W4:Y:S05]  /*9290*/  LDSM.16.M88.4 R160, [R216+0x2c00] ;  /* 0x002c0000d8a0783b */ /* 0x000f2a0000000200 */
[C---:B------:R-:W-:Y:S06]  /*92a0*/  HMMA.16816.F32.BF16 R120, R180.reuse, R178, R120 ;  /* 0x000000b2b478723c */ /* 0x040fec0000041878 */
[----:B------:R-:W-:Y:S06]  /*92b0*/  HMMA.16816.F32.BF16 R116, R180, R172, R116 ;  /* 0x000000acb474723c */ /* 0x000fec0000041874 */
[C---:B------:R-:W-:Y:S06]  /*92c0*/  HMMA.16816.F32.BF16 R44, R184.reuse, R40, RZ ;  /* 0x00000028b82c723c */ /* 0x040fec00000418ff */
[----:B------:R-:W-:Y:S06]  /*92d0*/  HMMA.16816.F32.BF16 R40, R184, R42, RZ ;  /* 0x0000002ab828723c */ /* 0x000fec00000418ff */
[C---:B------:R-:W-:Y:S06]  /*92e0*/  HMMA.16816.F32.BF16 R112, R180.reuse, R174, R112 ;  /* 0x000000aeb470723c */ /* 0x040fec0000041870 */
[----:B------:R-:W-:Y:S06]  /*92f0*/  HMMA.16816.F32.BF16 R108, R180, R168, R108 ;  /* 0x000000a8b46c723c */ /* 0x000fec000004186c */
[C---:B--2---:R-:W-:Y:S06]  /*9300*/  HMMA.16816.F32.BF16 R68, R184.reuse, R64, RZ ;  /* 0x00000040b844723c */ /* 0x044fec00000418ff */
[----:B------:R-:W-:Y:S06]  /*9310*/  HMMA.16816.F32.BF16 R64, R184, R66, RZ ;  /* 0x00000042b840723c */ /* 0x000fec00000418ff */
[----:B------:R-:W-:Y:S06]  /*9320*/  HMMA.16816.F32.BF16 R104, R180, R170, R104 ;  /* 0x000000aab468723c */ /* 0x000fec0000041868 */
[----:B------:R-:W-:Y:S01]  /*9330*/  HMMA.16816.F32.BF16 R36, R184, R32, RZ ;  /* 0x00000020b824723c */ /* 0x000fe200000418ff */
[----:B------:R-:W-:Y:S01]  /*9340*/  IMAD.SHL.U32 R171, R225, 0x100, RZ ;  /* 0x00000100e1ab7824 */ /* 0x000fe200078e00ff */
[----:B------:R-:W-:-:S04]  /*9350*/  LOP3.LUT R170, R3, 0x6, RZ, 0xc0, !PT ;  /* 0x0000000603aa7812 */ /* 0x000fc800078ec0ff */
[----:B------:R-:W-:Y:S01]  /*9360*/  HMMA.16816.F32.BF16 R32, R184, R34, RZ ;  /* 0x00000022b820723c */ /* 0x000fe200000418ff */
[C-C-:B------:R-:W-:Y:S02]  /*9370*/  LOP3.LUT R155, R171.reuse, 0x8, R170.reuse, 0xfe, !PT ;  /* 0x00000008ab9b7812 */ /* 0x140fe400078efeaa */
[--C-:B------:R-:W-:Y:S02]  /*9380*/  LOP3.LUT R3, R171, 0x10, R170.reuse, 0xfe, !PT ;  /* 0x00000010ab037812 */ /* 0x100fe400078efeaa */
[CC--:B------:R-:W-:Y:S01]  /*9390*/  ISETP.GE.AND P2, PT, R155.reuse, R196.reuse, PT ;  /* 0x000000c49b00720c */ /* 0x0c0fe20003f46270 */
[C---:B-1----:R-:W-:Y:S01]  /*93a0*/  HMMA.16816.F32.BF16 R52, R180.reuse, R156, R52 ;  /* 0x0000009cb434723c */ /* 0x042fe20000041834 */
[-C--:B------:R-:W-:Y:S02]  /*93b0*/  ISETP.GE.AND P3, PT, R155, R195.reuse, PT ;  /* 0x000000c39b00720c */ /* 0x080fe40003f66270 */
[C---:B------:R-:W-:Y:S02]  /*93c0*/  ISETP.GE.AND P4, PT, R3.reuse, R196, PT ;  /* 0x000000c40300720c */ /* 0x040fe40003f86270 */
[----:B------:R-:W-:Y:S01]  /*93d0*/  ISETP.GE.AND P5, PT, R3, R195, PT ;  /* 0x000000c30300720c */ /* 0x000fe20003fa6270 */
[----:B------:R-:W-:Y:S01]  /*93e0*/  HMMA.16816.F32.BF16 R48, R180, R158, R48 ;  /* 0x0000009eb430723c */ /* 0x000fe20000041830 */
[C-C-:B------:R-:W-:Y:S01]  /*93f0*/  LOP3.LUT R155, R171.reuse, 0x18, R170.reuse, 0xfe, !PT ;  /* 0x00000018ab9b7812 */ /* 0x140fe200078efeaa */
[----:B------:R-:W1:Y:S01]  /*9400*/  LDSM.16.M88.4 R156, [R216+0x3000] ;  /* 0x00300000d89c783b */ /* 0x000e620000000200 */
[----:B------:R-:W-:-:S02]  /*9410*/  LOP3.LUT R3, R171, 0x20, R170, 0xfe, !PT ;  /* 0x00000020ab037812 */ /* 0x000fc400078efeaa */
[----:B------:R-:W-:Y:S01]  /*9420*/  FSEL R179, R122, -INF , !P3 ;  /* 0xff8000007ab37808 */ /* 0x000fe20005800000 */
[C---:B---3--:R-:W-:Y:S01]  /*9430*/  HMMA.16816.F32.BF16 R44, R180.reuse, R128, R44 ;  /* 0x00000080b42c723c */ /* 0x048fe2000004182c */
[----:B------:R-:W-:Y:S02]  /*9440*/  FSEL R172, R120, -INF , !P2 ;  /* 0xff80000078ac7808 */ /* 0x000fe40005000000 */
[C---:B------:R-:W-:Y:S02]  /*9450*/  ISETP.GE.AND P3, PT, R155.reuse, R195, PT ;  /* 0x000000c39b00720c */ /* 0x040fe40003f66270 */
[----:B------:R-:W-:Y:S01]  /*9460*/  FSEL R116, R116, -INF , !P4 ;  /* 0xff80000074747808 */ /* 0x000fe20006000000 */
[----:B------:R-:W-:Y:S01]  /*9470*/  HMMA.16816.F32.BF16 R40, R180, R130, R40 ;  /* 0x00000082b428723c */ /* 0x000fe20000041828 */
[----:B------:R-:W-:Y:S01]  /*9480*/  FSEL R118, R118, -INF , !P5 ;  /* 0xff80000076767808 */ /* 0x000fe20006800000 */
[----:B------:R-:W2:Y:S01]  /*9490*/  LDSM.16.M88.4 R128, [R216+0x3400] ;  /* 0x00340000d880783b */ /* 0x000ea20000000200 */
[----:B------:R-:W-:-:S02]  /*94a0*/  ISETP.GE.AND P2, PT, R155, R196, PT ;  /* 0x000000c49b00720c */ /* 0x000fc40003f46270 */
[C---:B------:R-:W-:Y:S01]  /*94b0*/  ISETP.GE.AND P4, PT, R3.reuse, R196, PT ;  /* 0x000000c40300720c */ /* 0x040fe20003f86270 */
[----:B------:R-:W-:Y:S01]  /*94c0*/  HMMA.16816.F32.BF16 R4, R184, R188, RZ ;  /* 0x000000bcb804723c */ /* 0x000fe200000418ff */
[----:B------:R-:W-:Y:S02]  /*94d0*/  ISETP.GE.AND P5, PT, R3, R195, PT ;  /* 0x000000c30300720c */ /* 0x000fe40003fa6270 */
[C-C-:B------:R-:W-:Y:S02]  /*94e0*/  LOP3.LUT R3, R171.reuse, 0x28, R170.reuse, 0xfe, !PT ;  /* 0x00000028ab037812 */ /* 0x140fe400078efeaa */
[----:B------:R-:W-:Y:S01]  /*94f0*/  LOP3.LUT R120, R171, 0x30, R170, 0xfe, !PT ;  /* 0x00000030ab787812 */ /* 0x000fe200078efeaa */
[----:B------:R-:W-:Y:S01]  /*9500*/  HMMA.16816.F32.BF16 R68, R180, R164, R68 ;  /* 0x000000a4b444723c */ /* 0x000fe20000041844 */
[----:B------:R-:W-:Y:S02]  /*9510*/  FSEL R188, R114, -INF , !P3 ;  /* 0xff80000072bc7808 */ /* 0x000fe40005800000 */
[----:B------:R-:W-:-:S02]  /*9520*/  FSEL R175, R112, -INF , !P2 ;  /* 0xff80000070af7808 */ /* 0x000fc40005000000 */
[----:B------:R-:W-:Y:S01]  /*9530*/  FSEL R122, R108, -INF , !P4 ;  /* 0xff8000006c7a7808 */ /* 0x000fe20006000000 */
[----:B------:R-:W-:Y:S01]  /*9540*/  HMMA.16816.F32.BF16 R64, R180, R166, R64 ;  /* 0x000000a6b440723c */ /* 0x000fe20000041840 */
[----:B------:R-:W-:Y:S01]  /*9550*/  FSEL R114, R110, -INF , !P5 ;  /* 0xff8000006e727808 */ /* 0x000fe20006800000 */
[----:B------:R-:W3:Y:S01]  /*9560*/  LDSM.16.M88.4 R164, [R216+0x3800] ;  /* 0x00380000d8a4783b */ /* 0x000ee20000000200 */
[CC--:B------:R-:W-:Y:S02]  /*9570*/  ISETP.GE.AND P2, PT, R3.reuse, R196.reuse, PT ;  /* 0x000000c40300720c */ /* 0x0c0fe40003f46270 */
[-C--:B------:R-:W-:Y:S01]  /*9580*/  ISETP.GE.AND P3, PT, R3, R195.reuse, PT ;  /* 0x000000c30300720c */ /* 0x080fe20003f66270 */
[----:B------:R-:W-:Y:S01]  /*9590*/  HMMA.16816.F32.BF16 R28, R184, R24, RZ ;  /* 0x00000018b81c723c */ /* 0x000fe200000418ff */
[C---:B------:R-:W-:Y:S02]  /*95a0*/  ISETP.GE.AND P4, PT, R120.reuse, R196, PT ;  /* 0x000000c47800720c */ /* 0x040fe40003f86270 */
[----:B------:R-:W-:-:S02]  /*95b0*/  ISETP.GE.AND P5, PT, R120, R195, PT ;  /* 0x000000c37800720c */ /* 0x000fc40003fa6270 */
[C-C-:B------:R-:W-:Y:S01]  /*95c0*/  LOP3.LUT R108, R171.reuse, 0x38, R170.reuse, 0xfe, !PT ;  /* 0x00000038ab6c7812 */ /* 0x140fe200078efeaa */
[C---:B------:R-:W-:Y:S01]  /*95d0*/  HMMA.16816.F32.BF16 R20, R184.reuse, R16, RZ ;  /* 0x00000010b814723c */ /* 0x040fe200000418ff */
[----:B------:R-:W-:Y:S02]  /*95e0*/  LOP3.LUT R3, R171, 0x40, R170, 0xfe, !PT ;  /* 0x00000040ab037812 */ /* 0x000fe400078efeaa */
[----:B------:R-:W-:Y:S02]  /*95f0*/  FSEL R104, R104, -INF , !P2 ;  /* 0xff80000068687808 */ /* 0x000fe40005000000 */
[----:B------:R-:W-:Y:S01]  /*9600*/  FSEL R189, R106, -INF , !P3 ;  /* 0xff8000006abd7808 */ /* 0x000fe20005800000 */
[----:B------:R-:W-:Y:S01]  /*9610*/  HMMA.16816.F32.BF16 R12, R184, R8, RZ ;  /* 0x00000008b80c723c */ /* 0x000fe200000418ff */
[----:B------:R-:W-:Y:S02]  /*9620*/  FSEL R100, R100, -INF , !P4 ;  /* 0xff80000064647808 */ /* 0x000fe40006000000 */
[----:B------:R-:W-:-:S02]  /*9630*/  FSEL R194, R102, -INF , !P5 ;  /* 0xff80000066c27808 */ /* 0x000fc40006800000 */
[CC--:B------:R-:W-:Y:S01]  /*9640*/  ISETP.GE.AND P2, PT, R108.reuse, R196.reuse, PT ;  /* 0x000000c46c00720c */ /* 0x0c0fe20003f46270 */
[C---:B------:R-:W-:Y:S01]  /*9650*/  HMMA.16816.F32.BF16 R24, R184.reuse, R26, RZ ;  /* 0x0000001ab818723c */ /* 0x040fe200000418ff */
[-C--:B------:R-:W-:Y:S02]  /*9660*/  ISETP.GE.AND P3, PT, R108, R195.reuse, PT ;  /* 0x000000c36c00720c */ /* 0x080fe40003f66270 */
[C---:B------:R-:W-:Y:S02]  /*9670*/  ISETP.GE.AND P4, PT, R3.reuse, R196, PT ;  /* 0x000000c40300720c */ /* 0x040fe40003f86270 */
[----:B------:R-:W-:Y:S01]  /*9680*/  ISETP.GE.AND P5, PT, R3, R195, PT ;  /* 0x000000c30300720c */ /* 0x000fe20003fa6270 */
[----:B------:R-:W-:Y:S01]  /*9690*/  HMMA.16816.F32.BF16 R16, R184, R18, RZ ;  /* 0x00000012b810723c */ /* 0x000fe200000418ff */
[C-C-:B------:R-:W-:Y:S02]  /*96a0*/  LOP3.LUT R102, R171.reuse, 0x48, R170.reuse, 0xfe, !PT ;  /* 0x00000048ab667812 */ /* 0x140fe400078efeaa */
[----:B------:R-:W-:-:S02]  /*96b0*/  LOP3.LUT R3, R171, 0x50, R170, 0xfe, !PT ;  /* 0x00000050ab037812 */ /* 0x000fc400078efeaa */
[----:B------:R-:W-:Y:S01]  /*96c0*/  FSEL R96, R96, -INF , !P2 ;  /* 0xff80000060607808 */ /* 0x000fe20005000000 */
[----:B------:R-:W-:Y:S01]  /*96d0*/  HMMA.16816.F32.BF16 R8, R184, R10, RZ ;  /* 0x0000000ab808723c */ /* 0x000fe200000418ff */
[----:B------:R-:W-:Y:S02]  /*96e0*/  FSEL R92, R92, -INF , !P4 ;  /* 0xff8000005c5c7808 */ /* 0x000fe40006000000 */
[-C--:B------:R-:W-:Y:S02]  /*96f0*/  ISETP.GE.AND P2, PT, R102, R196.reuse, PT ;  /* 0x000000c46600720c */ /* 0x080fe40003f46270 */
[----:B------:R-:W-:Y:S01]  /*9700*/  ISETP.GE.AND P4, PT, R3, R196, PT ;  /* 0x000000c40300720c */ /* 0x000fe20003f86270 */
[----:B----4-:R-:W-:Y:S01]  /*9710*/  HMMA.16816.F32.BF16 R36, R180, R160, R36 ;  /* 0x000000a0b424723c */ /* 0x010fe20000041824 */
[----:B------:R-:W-:Y:S02]  /*9720*/  FSEL R88, R88, -INF , !P2 ;  /* 0xff80000058587808 */ /* 0x000fe40005000000 */
[----:B------:R-:W-:-:S03]  /*9730*/  FSEL R84, R84, -INF , !P4 ;  /* 0xff80000054547808 */ /* 0x000fc60006000000 */
[----:B------:R-:W-:Y:S01]  /*9740*/  HMMA.16816.F32.BF16 R32, R180, R162, R32 ;  /* 0x000000a2b420723c */ /* 0x000fe20000041820 */
[----:B------:R-:W4:Y:S01]  /*9750*/  LDSM.16.M88.4 R160, [R216+0x3c00] ;  /* 0x003c0000d8a0783b */ /* 0x000f220000000200 */
[----:B------:R-:W-:-:S04]  /*9760*/  DEPBAR.LE SB0, 0x0 ;  /* 0x000080000000791a */ /* 0x000fc80000000000 */
[----:B------:R-:W-:Y:S06]  /*9770*/  HMMA.16816.F32.BF16 R184, R184, R190, RZ ;  /* 0x000000beb8b8723c */ /* 0x000fec00000418ff */
[C---:B-1----:R-:W-:Y:S01]  /*9780*/  HMMA.16816.F32.BF16 R28, R180.reuse, R156, R28 ;  /* 0x0000009cb41c723c */ /* 0x042fe2000004181c */
[----:B------:R-:W-:Y:S02]  /*9790*/  FSEL R191, R98, -INF , !P3 ;  /* 0xff80000062bf7808 */ /* 0x000fe40005800000 */
[----:B------:R-:W-:Y:S02]  /*97a0*/  FSEL R190, R94, -INF , !P5 ;  /* 0xff8000005ebe7808 */ /* 0x000fe40006800000 */
[-C--:B------:R-:W-:Y:S01]  /*97b0*/  ISETP.GE.AND P3, PT, R102, R195.reuse, PT ;  /* 0x000000c36600720c */ /* 0x080fe20003f66270 */
[----:B------:R-:W-:Y:S01]  /*97c0*/  HMMA.16816.F32.BF16 R24, R180, R158, R24 ;  /* 0x0000009eb418723c */ /* 0x000fe20000041818 */
[----:B------:R-:W-:-:S02]  /*97d0*/  ISETP.GE.AND P5, PT, R3, R195, PT ;  /* 0x000000c30300720c */ /* 0x000fc40003fa6270 */
[--C-:B------:R-:W-:Y:S02]  /*97e0*/  LOP3.LUT R3, R171, 0x58, R170.reuse, 0xfe, !PT ;  /* 0x00000058ab037812 */ /* 0x100fe400078efeaa */
[----:B------:R-:W-:Y:S01]  /*97f0*/  FSEL R178, R90, -INF , !P3 ;  /* 0xff8000005ab27808 */ /* 0x000fe20005800000 */
[C---:B--2---:R-:W-:Y:S01]  /*9800*/  HMMA.16816.F32.BF16 R16, R180.reuse, R130, R16 ;  /* 0x00000082b410723c */ /* 0x044fe20000041810 */
[C---:B------:R-:W-:Y:S02]  /*9810*/  ISETP.GE.AND P2, PT, R3.reuse, R196, PT ;  /* 0x000000c40300720c */ /* 0x040fe40003f46270 */
[----:B------:R-:W-:Y:S02]  /*9820*/  ISETP.GE.AND P3, PT, R3, R195, PT ;  /* 0x000000c30300720c */ /* 0x000fe40003f66270 */
[C-C-:B------:R-:W-:Y:S01]  /*9830*/  LOP3.LUT R3, R171.reuse, 0x60, R170.reuse, 0xfe, !PT ;  /* 0x00000060ab037812 */ /* 0x140fe200078efeaa */
[----:B------:R-:W-:Y:S01]  /*9840*/  HMMA.16816.F32.BF16 R20, R180, R128, R20 ;  /* 0x00000080b414723c */ /* 0x000fe20000041814 */
[----:B------:R-:W-:-:S02]  /*9850*/  LOP3.LUT R90, R171, 0x68, R170, 0xfe, !PT ;  /* 0x00000068ab5a7812 */ /* 0x000fc400078efeaa */
[----:B------:R-:W-:Y:S02]  /*9860*/  FSEL R173, R86, -INF , !P5 ;  /* 0xff80000056ad7808 */ /* 0x000fe40006800000 */
[C---:B------:R-:W-:Y:S01]  /*9870*/  ISETP.GE.AND P4, PT, R3.reuse, R196, PT ;  /* 0x000000c40300720c */ /* 0x040fe20003f86270 */
[C---:B---3--:R-:W-:Y:S01]  /*9880*/  HMMA.16816.F32.BF16 R12, R180.reuse, R164, R12 ;  /* 0x000000a4b40c723c */ /* 0x048fe2000004180c */
[-C--:B------:R-:W-:Y:S02]  /*9890*/  ISETP.GE.AND P5, PT, R3, R195.reuse, PT ;  /* 0x000000c30300720c */ /* 0x080fe40003fa6270 */
[----:B------:R-:W-:Y:S02]  /*98a0*/  FSEL R169, R82, -INF , !P3 ;  /* 0xff80000052a97808 */ /* 0x000fe40005800000 */
[----:B------:R-:W-:Y:S01]  /*98b0*/  FSEL R80, R80, -INF , !P2 ;  /* 0xff80000050507808 */ /* 0x000fe20005000000 */
[----:B------:R-:W-:Y:S01]  /*98c0*/  HMMA.16816.F32.BF16 R8, R180, R166, R8 ;  /* 0x000000a6b408723c */ /* 0x000fe20000041808 */
[----:B------:R-:W-:-:S02]  /*98d0*/  ISETP.GE.AND P3, PT, R90, R195, PT ;  /* 0x000000c35a00720c */ /* 0x000fc40003f66270 */
[C-C-:B------:R-:W-:Y:S02]  /*98e0*/  LOP3.LUT R82, R171.reuse, 0x70, R170.reuse, 0xfe, !PT ;  /* 0x00000070ab527812 */ /* 0x140fe400078efeaa */
[-C--:B------:R-:W-:Y:S01]  /*98f0*/  ISETP.GE.AND P2, PT, R90, R196.reuse, PT ;  /* 0x000000c45a00720c */ /* 0x080fe20003f46270 */
[C---:B----4-:R-:W-:Y:S01]  /*9900*/  HMMA.16816.F32.BF16 R4, R180.reuse, R160, R4 ;  /* 0x000000a0b404723c */ /* 0x050fe20000041804 */
[----:B------:R-:W-:Y:S02]  /*9910*/  LOP3.LUT R3, R171, 0x78, R170, 0xfe, !PT ;  /* 0x00000078ab037812 */ /* 0x000fe400078efeaa */
[----:B------:R-:W-:Y:S02]  /*9920*/  FSEL R76, R76, -INF , !P4 ;  /* 0xff8000004c4c7808 */ /* 0x000fe40006000000 */
[----:B------:R-:W-:Y:S01]  /*9930*/  FSEL R168, R78, -INF , !P5 ;  /* 0xff8000004ea87808 */ /* 0x000fe20006800000 */
[----:B------:R-:W-:Y:S01]  /*9940*/  HMMA.16816.F32.BF16 R184, R180, R162, R184 ;  /* 0x000000a2b4b8723c */ /* 0x000fe200000418b8 */
[----:B------:R-:W-:Y:S01]  /*9950*/  BAR.SYNC.DEFER_BLOCKING 0x0 ;  /* 0x0000000000007b1d */ /* 0x000fe20000010000 */
[----:B------:R-:W-:-:S02]  /*9960*/  ISETP.GE.AND P4, PT, R82, R196, PT ;  /* 0x000000c45200720c */ /* 0x000fc40003f86270 */
[-C--:B------:R-:W-:Y:S02]  /*9970*/  ISETP.GE.AND P5, PT, R82, R195.reuse, PT ;  /* 0x000000c35200720c */ /* 0x080fe40003fa6270 */
[----:B------:R-:W-:Y:S01]  /*9980*/  FSEL R155, R74, -INF , !P3 ;  /* 0xff8000004a9b7808 */ /* 0x000fe20005800000 */
[----:B------:R-:W-:Y:S01]  /*9990*/  HMMA.16816.F32.BF16 R124, R180, R176, R124 ;  /* 0x000000b0b47c723c */ /* 0x000fe2000004187c */
[----:B------:R-:W-:Y:S02]  /*99a0*/  FSEL R72, R72, -INF , !P2 ;  /* 0xff80000048487808 */ /* 0x000fe40005000000 */
[----:B------:R-:W-:Y:S02]  /*99b0*/  ISETP.GE.AND P3, PT, R3, R195, PT ;  /* 0x000000c30300720c */ /* 0x000fe40003f66270 */
[----:B------:R-:W-:Y:S02]  /*99c0*/  LOP3.LUT R78, R171, 0x80, R170, 0xfe, !PT ;  /* 0x00000080ab4e7812 */ /* 0x000fe400078efeaa */
[----:B------:R-:W-:-:S02]  /*99d0*/  ISETP.GE.AND P2, PT, R3, R196, PT ;  /* 0x000000c40300720c */ /* 0x000fc40003f46270 */
[----:B------:R-:W-:Y:S02]  /*99e0*/  LOP3.LUT R3, R171, 0x88, R170, 0xfe, !PT ;  /* 0x00000088ab037812 */ /* 0x000fe400078efeaa */
[----:B------:R-:W-:Y:S02]  /*99f0*/  FSEL R74, R68, -INF , !P4 ;  /* 0xff800000444a7808 */ /* 0x000fe40006000000 */
[----:B------:R-:W-:Y:S02]  /*9a00*/  FSEL R120, R70, -INF , !P5 ;  /* 0xff80000046787808 */ /* 0x000fe40006800000 */
[C---:B------:R-:W-:Y:S02]  /*9a10*/  ISETP.GE.AND P4, PT, R78.reuse, R196, PT ;  /* 0x000000c44e00720c */ /* 0x040fe40003f86270 */
[----:B------:R-:W-:Y:S02]  /*9a20*/  ISETP.GE.AND P5, PT, R78, R195, PT ;  /* 0x000000c34e00720c */ /* 0x000fe40003fa6270 */
[----:B------:R-:W-:-:S02]  /*9a30*/  FSEL R112, R66, -INF , !P3 ;  /* 0xff80000042707808 */ /* 0x000fc40005800000 */
[----:B------:R-:W-:Y:S02]  /*9a40*/  FSEL R68, R64, -INF , !P2 ;  /* 0xff80000040447808 */ /* 0x000fe40005000000 */
[--C-:B------:R-:W-:Y:S02]  /*9a50*/  LOP3.LUT R66, R171, 0x90, R170.reuse, 0xfe, !PT ;  /* 0x00000090ab427812 */ /* 0x100fe400078efeaa */
[C---:B------:R-:W-:Y:S02]  /*9a60*/  ISETP.GE.AND P2, PT, R3.reuse, R196, PT ;  /* 0x000000c40300720c */ /* 0x040fe40003f46270 */
[----:B------:R-:W-:Y:S02]  /*9a70*/  ISETP.GE.AND P3, PT, R3, R195, PT ;  /* 0x000000c30300720c */ /* 0x000fe40003f66270 */
[----:B------:R-:W-:Y:S02]  /*9a80*/  LOP3.LUT R64, R171, 0x98, R170, 0xfe, !PT ;  /* 0x00000098ab407812 */ /* 0x000fe400078efeaa */
[----:B------:R-:W-:-:S02]  /*9a90*/  FSEL R78, R60, -INF , !P4 ;  /* 0xff8000003c4e7808 */ /* 0x000fc40006000000 */
[----:B------:R-:W-:Y:S02]  /*9aa0*/  FSEL R3, R62, -INF , !P5 ;  /* 0xff8000003e037808 */ /* 0x000fe40006800000 */
[C---:B------:R-:W-:Y:S02]  /*9ab0*/  ISETP.GE.AND P4, PT, R66.reuse, R196, PT ;  /* 0x000000c44200720c */ /* 0x040fe40003f86270 */
[----:B------:R-:W-:Y:S02]  /*9ac0*/  ISETP.GE.AND P5, PT, R66, R195, PT ;  /* 0x000000c34200720c */ /* 0x000fe40003fa6270 */
[----:B------:R-:W-:Y:S02]  /*9ad0*/  FSEL R70, R56, -INF , !P2 ;  /* 0xff80000038467808 */ /* 0x000fe40005000000 */
[----:B------:R-:W-:Y:S02]  /*9ae0*/  FSEL R58, R58, -INF , !P3 ;  /* 0xff8000003a3a7808 */ /* 0x000fe40005800000 */
[----:B------:R-:W-:-:S02]  /*9af0*/  LOP3.LUT R60, R171, 0xa0, R170, 0xfe, !PT ;  /* 0x000000a0ab3c7812 */ /* 0x000fc400078efeaa */
[CC--:B------:R-:W-:Y:S02]  /*9b00*/  ISETP.GE.AND P2, PT, R64.reuse, R196.reuse, PT ;  /* 0x000000c44000720c */ /* 0x0c0fe40003f46270 */
[----:B------:R-:W-:Y:S02]  /*9b10*/  ISETP.GE.AND P3, PT, R64, R195, PT ;  /* 0x000000c34000720c */ /* 0x000fe40003f66270 */
[----:B------:R-:W-:Y:S02]  /*9b20*/  LOP3.LUT R56, R171, 0xa8, R170, 0xfe, !PT ;  /* 0x000000a8ab387812 */ /* 0x000fe400078efeaa */
[----:B------:R-:W-:Y:S02]  /*9b30*/  FSEL R82, R52, -INF , !P4 ;  /* 0xff80000034527808 */ /* 0x000fe40006000000 */
[----:B------:R-:W-:Y:S02]  /*9b40*/  FSEL R54, R54, -INF , !P5 ;  /* 0xff80000036367808 */ /* 0x000fe40006800000 */
[----:B------:R-:W-:-:S02]  /*9b50*/  ISETP.GE.AND P4, PT, R60, R196, PT ;  /* 0x000000c43c00720c */ /* 0x000fc40003f86270 */
[-C--:B------:R-:W-:Y:S02]  /*9b60*/  ISETP.GE.AND P5, PT, R60, R195.reuse, PT ;  /* 0x000000c33c00720c */ /* 0x080fe40003fa6270 */
[----:B------:R-:W-:Y:S02]  /*9b70*/  FSEL R156, R48, -INF , !P2 ;  /* 0xff800000309c7808 */ /* 0x000fe40005000000 */
[----:B------:R-:W-:Y:S02]  /*9b80*/  FSEL R50, R50, -INF , !P3 ;  /* 0xff80000032327808 */ /* 0x000fe40005800000 */
[----:B------:R-:W-:Y:S02]  /*9b90*/  LOP3.LUT R52, R171, 0xb0, R170, 0xfe, !PT ;  /* 0x000000b0ab347812 */ /* 0x000fe400078efeaa */
[C---:B------:R-:W-:Y:S02]  /*9ba0*/  ISETP.GE.AND P2, PT, R56.reuse, R196, PT ;  /* 0x000000c43800720c */ /* 0x040fe40003f46270 */
        /* <DEDUP_REMOVED lines=8> */
[C-C-:B------:R-:W-:Y:S02]  /*9c30*/  LOP3.LUT R44, R171.reuse, 0xc0, R170.reuse, 0xfe, !PT ;  /* 0x000000c0ab2c7812 */ /* 0x140fe400078efeaa */
        /* <DEDUP_REMOVED lines=19> */
[C---:B------:R-:W-:Y:S02]  /*9d70*/  ISETP.GE.AND P2, PT, R48.reuse, R196, PT ;  /* 0x000000c43000720c */ /* 0x040fe40003f46270 */
[----:B------:R-:W-:Y:S02]  /*9d80*/  ISETP.GE.AND P3, PT, R48, R195, PT ;  /* 0x000000c33000720c */ /* 0x000fe40003f66270 */
[----:B------:R-:W-:-:S02]  /*9d90*/  LOP3.LUT R26, R171, 0xe8, R170, 0xfe, !PT ;  /* 0x000000e8ab1a7812 */ /* 0x000fc400078efeaa */
[----:B------:R-:W-:Y:S02]  /*9da0*/  LOP3.LUT R28, R171, 0xe0, R170, 0xfe, !PT ;  /* 0x000000e0ab1c7812 */ /* 0x000fe400078efeaa */
[----:B------:R-:W-:Y:S02]  /*9db0*/  FSEL R16, R16, -INF , !P2 ;  /* 0xff80000010107808 */ /* 0x000fe40005000000 */
[----:B------:R-:W-:Y:S02]  /*9dc0*/  FSEL R52, R18, -INF , !P3 ;  /* 0xff80000012347808 */ /* 0x000fe40005800000 */
[----:B------:R-:W-:Y:S02]  /*9dd0*/  FSEL R20, R20, -INF , !P4 ;  /* 0xff80000014147808 */ /* 0x000fe40006000000 */
[----:B------:R-:W-:Y:S02]  /*9de0*/  FSEL R48, R22, -INF , !P5 ;  /* 0xff80000016307808 */ /* 0x000fe40006800000 */
[----:B------:R-:W-:-:S02]  /*9df0*/  ISETP.GE.AND P2, PT, R26, R196, PT ;  /* 0x000000c41a00720c */ /* 0x000fc40003f46270 */
[-C--:B------:R-:W-:Y:S02]  /*9e00*/  ISETP.GE.AND P3, PT, R26, R195.reuse, PT ;  /* 0x000000c31a00720c */ /* 0x080fe40003f66270 */
[C---:B------:R-:W-:Y:S02]  /*9e10*/  ISETP.GE.AND P4, PT, R28.reuse, R196, PT ;  /* 0x000000c41c00720c */ /* 0x040fe40003f86270 */
[-C--:B------:R-:W-:Y:S02]  /*9e20*/  ISETP.GE.AND P5, PT, R28, R195.reuse, PT ;  /* 0x000000c31c00720c */ /* 0x080fe40003fa6270 */
[C---:B------:R-:W-:Y:S02]  /*9e30*/  LOP3.LUT R26, R171.reuse, R170, RZ, 0xfc, !PT ;  /* 0x000000aaab1a7212 */ /* 0x040fe400078efcff */
[C-C-:B------:R-:W-:Y:S02]  /*9e40*/  LOP3.LUT R18, R171.reuse, 0xf0, R170.reuse, 0xfe, !PT ;  /* 0x000000f0ab127812 */ /* 0x140fe400078efeaa */
[----:B------:R-:W-:Y:S01]  /*9e50*/  LOP3.LUT R170, R171, 0xf8, R170, 0xfe, !PT ;  /* 0x000000f8abaa7812 */ /* 0x000fe200078efeaa */
[----:B------:R-:W-:Y:S01]  /*9e60*/  VIADD R28, R26, 0x41 ;  /* 0x000000411a1c7836 */ /* 0x000fe20000000000 */
[----:B------:R-:W-:Y:S01]  /*9e70*/  FSEL R12, R12, -INF , !P4 ;  /* 0xff8000000c0c7808 */ /* 0x000fe20006000000 */
[----:B------:R-:W-:Y:S01]  /*9e80*/  VIADD R30, R26, 0x49 ;  /* 0x000000491a1e7836 */ /* 0x000fe20000000000 */
[----:B------:R-:W-:Y:S01]  /*9e90*/  FSEL R56, R14, -INF , !P5 ;  /* 0xff8000000e387808 */ /* 0x000fe20006800000 */
[----:B------:R-:W-:Y:S01]  /*9ea0*/  VIADD R14, R26, 0x1 ;  /* 0x000000011a0e7836 */ /* 0x000fe20000000000 */
[----:B------:R-:W-:Y:S01]  /*9eb0*/  ISETP.GE.AND P4, PT, R18, R196, PT ;  /* 0x000000c41200720c */ /* 0x000fe20003f86270 */
[----:B------:R-:W-:Y:S01]  /*9ec0*/  VIADD R86, R26, 0x51 ;  /* 0x000000511a567836 */ /* 0x000fe20000000000 */
[----:B------:R-:W-:-:S02]  /*9ed0*/  ISETP.GE.AND P5, PT, R18, R195, PT ;  /* 0x000000c31200720c */ /* 0x000fc40003fa6270 */
[----:B------:R-:W-:Y:S02]  /*9ee0*/  FSEL R8, R8, -INF , !P2 ;  /* 0xff80000008087808 */ /* 0x000fe40005000000 */
[----:B------:R-:W-:Y:S01]  /*9ef0*/  FSEL R60, R10, -INF , !P3 ;  /* 0xff8000000a3c7808 */ /* 0x000fe20005800000 */
[----:B------:R-:W-:Y:S01]  /*9f00*/  VIADD R10, R26, 0x9 ;  /* 0x000000091a0a7836 */ /* 0x000fe20000000000 */
[-C--:B------:R-:W-:Y:S02]  /*9f10*/  ISETP.GE.AND P2, PT, R170, R196.reuse, PT ;  /* 0x000000c4aa00720c */ /* 0x080fe40003f46270 */
[----:B------:R-:W-:Y:S01]  /*9f20*/  FSEL R62, R4, -INF , !P4 ;  /* 0xff800000043e7808 */ /* 0x000fe20006000000 */
[----:B------:R-:W-:Y:S01]  /*9f30*/  VIADD R4, R26, 0x19 ;  /* 0x000000191a047836 */ /* 0x000fe20000000000 */
[----:B------:R-:W-:Y:S01]  /*9f40*/  FSEL R64, R6, -INF , !P5 ;  /* 0xff80000006407808 */ /* 0x000fe20006800000 */
[----:B------:R-:W-:Y:S01]  /*9f50*/  VIADD R6, R26, 0x11 ;  /* 0x000000111a067836 */ /* 0x000fe20000000000 */
[----:B------:R-:W-:-:S02]  /*9f60*/  ISETP.GE.AND P4, PT, R14, R196, PT ;  /* 0x000000c40e00720c */ /* 0x000fc40003f86270 */
[-C--:B------:R-:W-:Y:S02]  /*9f70*/  ISETP.GE.AND P5, PT, R14, R195.reuse, PT ;  /* 0x000000c30e00720c */ /* 0x080fe40003fa6270 */
[----:B------:R-:W-:Y:S02]  /*9f80*/  FSEL R66, R184, -INF , !P2 ;  /* 0xff800000b8427808 */ /* 0x000fe40005000000 */
[C---:B------:R-:W-:Y:S02]  /*9f90*/  ISETP.GE.AND P2, PT, R10.reuse, R196, PT ;  /* 0x000000c40a00720c */ /* 0x040fe40003f46270 */
[----:B------:R-:W-:Y:S02]  /*9fa0*/  FSEL R125, R125, -INF , !P4 ;  /* 0xff8000007d7d7808 */ /* 0x000fe40006000000 */
[----:B------:R-:W-:Y:S02]  /*9fb0*/  FSEL R22, R127, -INF , !P5 ;  /* 0xff8000007f167808 */ /* 0x000fe40006800000 */
[----:B------:R-:W-:-:S02]  /*9fc0*/  ISETP.GE.AND P4, PT, R10, R195, PT ;  /* 0x000000c30a00720c */ /* 0x000fc40003f86270 */
[CC--:B------:R-:W-:Y:S02]  /*9fd0*/  ISETP.GE.AND P5, PT, R6.reuse, R196.reuse, PT ;  /* 0x000000c40600720c */ /* 0x0c0fe40003fa6270 */
[----:B------:R-:W-:Y:S02]  /*9fe0*/  FSEL R121, R121, -INF , !P2 ;  /* 0xff80000079797808 */ /* 0x000fe40005000000 */
[----:B------:R-:W-:Y:S01]  /*9ff0*/  ISETP.GE.AND P2, PT, R6, R195, PT ;  /* 0x000000c30600720c */ /* 0x000fe20003f46270 */
[----:B------:R-:W-:Y:S01]  /*a000*/  VIADD R6, R26, 0x21 ;  /* 0x000000211a067836 */ /* 0x000fe20000000000 */
[----:B------:R-:W-:Y:S02]  /*a010*/  FSEL R123, R123, -INF , !P4 ;  /* 0xff8000007b7b7808 */ /* 0x000fe40006000000 */
[----:B------:R-:W-:Y:S02]  /*a020*/  FSEL R90, R117, -INF , !P5 ;  /* 0xff800000755a7808 */ /* 0x000fe40006800000 */
[----:B------:R-:W-:-:S02]  /*a030*/  ISETP.GE.AND P4, PT, R4, R196, PT ;  /* 0x000000c40400720c */ /* 0x000fc40003f86270 */
[-C--:B------:R-:W-:Y:S01]  /*a040*/  ISETP.GE.AND P5, PT, R4, R195.reuse, PT ;  /* 0x000000c30400720c */ /* 0x080fe20003fa6270 */
[----:B------:R-:W-:Y:S01]  /*a050*/  VIADD R4, R26, 0x29 ;  /* 0x000000291a047836 */ /* 0x000fe20000000000 */
[----:B------:R-:W-:Y:S02]  /*a060*/  FSEL R119, R119, -INF , !P2 ;  /* 0xff80000077777808 */ /* 0x000fe40005000000 */
[C---:B------:R-:W-:Y:S02]  /*a070*/  ISETP.GE.AND P2, PT, R6.reuse, R196, PT ;  /* 0x000000c40600720c */ /* 0x040fe40003f46270 */
[----:B------:R-:W-:Y:S02]  /*a080*/  FSEL R113, R113, -INF , !P4 ;  /* 0xff80000071717808 */ /* 0x000fe40006000000 */
[----:B------:R-:W-:Y:S01]  /*a090*/  ISETP.GE.AND P4, PT, R6, R195, PT ;  /* 0x000000c30600720c */ /* 0x000fe20003f86270 */
[----:B------:R-:W-:Y:S01]  /*a0a0*/  VIADD R6, R26, 0x31 ;  /* 0x000000311a067836 */ /* 0x000fe20000000000 */
[----:B------:R-:W-:-:S02]  /*a0b0*/  FSEL R18, R115, -INF , !P5 ;  /* 0xff80000073127808 */ /* 0x000fc40006800000 */
[CC--:B------:R-:W-:Y:S02]  /*a0c0*/  ISETP.GE.AND P5, PT, R4.reuse, R196.reuse, PT ;  /* 0x000000c40400720c */ /* 0x0c0fe40003fa6270 */
[----:B------:R-:W-:Y:S02]  /*a0d0*/  FSEL R109, R109, -INF , !P2 ;  /* 0xff8000006d6d7808 */ /* 0x000fe40005000000 */
[----:B------:R-:W-:Y:S01]  /*a0e0*/  ISETP.GE.AND P2, PT, R4, R195, PT ;  /* 0x000000c30400720c */ /* 0x000fe20003f46270 */
[----:B------:R-:W-:Y:S01]  /*a0f0*/  VIADD R4, R26, 0x39 ;  /* 0x000000391a047836 */ /* 0x000fe20000000000 */
[----:B------:R-:W-:Y:S02]  /*a100*/  FSEL R14, R111, -INF , !P4 ;  /* 0xff8000006f0e7808 */ /* 0x000fe40006000000 */
[----:B------:R-:W-:Y:S02]  /*a110*/  FSEL R105, R105, -INF , !P5 ;  /* 0xff80000069697808 */ /* 0x000fe40006800000 */
        /* <DEDUP_REMOVED lines=9> */
[----:B------:R-:W-:Y:S02]  /*a1b0*/  ISETP.GE.AND P2, PT, R28, R195, PT ;  /* 0x000000c31c00720c */ /* 0x000fe40003f46270 */
[----:B------:R-:W-:Y:S02]  /*a1c0*/  FSEL R4, R99, -INF , !P4 ;  /* 0xff80000063047808 */ /* 0x000fe40006000000 */
[----:B------:R-:W-:Y:S02]  /*a1d0*/  FSEL R93, R93, -INF , !P5 ;  /* 0xff8000005d5d7808 */ /* 0x000fe40006800000 */
[----:B------:R-:W-:-:S02]  /*a1e0*/  ISETP.GE.AND P4, PT, R30, R196, PT ;  /* 0x000000c41e00720c */ /* 0x000fc40003f86270 */
[-C--:B------:R-:W-:Y:S01]  /*a1f0*/  ISETP.GE.AND P5, PT, R30, R195.reuse, PT ;  /* 0x000000c31e00720c */ /* 0x080fe20003fa6270 */
[----:B------:R-:W-:Y:S01]  /*a200*/  VIADD R30, R26, 0x59 ;  /* 0x000000591a1e7836 */ /* 0x000fe20000000000 */
[----:B------:R-:W-:Y:S02]  /*a210*/  FSEL R28, R95, -INF , !P2 ;  /* 0xff8000005f1c7808 */ /* 0x000fe40005000000 */
[----:B------:R-:W-:Y:S02]  /*a220*/  ISETP.GE.AND P2, PT, R86, R196, PT ;  /* 0x000000c45600720c */ /* 0x000fe40003f46270 */
[----:B------:R-:W-:Y:S02]  /*a230*/  FSEL R89, R89, -INF , !P4 ;  /* 0xff80000059597808 */ /* 0x000fe40006000000 */
[----:B------:R-:W-:Y:S01]  /*a240*/  FSEL R200, R91, -INF , !P5 ;  /* 0xff8000005bc87808 */ /* 0x000fe20006800000 */
[----:B------:R-:W-:Y:S01]  /*a250*/  VIADD R91, R26, 0x61 ;  /* 0x000000611a5b7836 */ /* 0x000fe20000000000 */
[----:B------:R-:W-:-:S02]  /*a260*/  ISETP.GE.AND P4, PT, R86, R195, PT ;  /* 0x000000c35600720c */ /* 0x000fc40003f86270 */
[----:B------:R-:W-:Y:S02]  /*a270*/  FSEL R86, R85, -INF , !P2 ;  /* 0xff80000055567808 */ /* 0x000fe40005000000 */
[CC--:B------:R-:W-:Y:S02]  /*a280*/  ISETP.GE.AND P5, PT, R30.reuse, R196.reuse, PT ;  /* 0x000000c41e00720c */ /* 0x0c0fe40003fa6270 */
[----:B------:R-:W-:Y:S01]  /*a290*/  ISETP.GE.AND P2, PT, R30, R195, PT ;  /* 0x000000c31e00720c */ /* 0x000fe20003f46270 */
[----:B------:R-:W-:Y:S01]  /*a2a0*/  VIADD R30, R26, 0x69 ;  /* 0x000000691a1e7836 */ /* 0x000fe20000000000 */
[----:B------:R-:W-:Y:S02]  /*a2b0*/  FSEL R199, R87, -INF , !P4 ;  /* 0xff80000057c77808 */ /* 0x000fe40006000000 */
[----:B------:R-:W-:Y:S02]  /*a2c0*/  ISETP.GE.AND P4, PT, R91, R196, PT ;  /* 0x000000c45b00720c */ /* 0x000fe40003f86270 */
[----:B------:R-:W-:-:S02]  /*a2d0*/  FSEL R85, R81, -INF , !P5 ;  /* 0xff80000051557808 */ /* 0x000fc40006800000 */
[----:B------:R-:W-:Y:S01]  /*a2e0*/  FSEL R198, R83, -INF , !P2 ;  /* 0xff80000053c67808 */ /* 0x000fe20005000000 */
[----:B------:R-:W-:Y:S01]  /*a2f0*/  VIADD R83, R26, 0x71 ;  /* 0x000000711a537836 */ /* 0x000fe20000000000 */
[-C--:B------:R-:W-:Y:S02]  /*a300*/  ISETP.GE.AND P5, PT, R91, R195.reuse, PT ;  /* 0x000000c35b00720c */ /* 0x080fe40003fa6270 */
[----:B------:R-:W-:Y:S02]  /*a310*/  FSEL R81, R77, -INF , !P4 ;  /* 0xff8000004d517808 */ /* 0x000fe40006000000 */
[CC--:B------:R-:W-:Y:S02]  /*a320*/  ISETP.GE.AND P2, PT, R30.reuse, R196.reuse, PT ;  /* 0x000000c41e00720c */ /* 0x0c0fe40003f46270 */
[----:B------:R-:W-:Y:S01]  /*a330*/  ISETP.GE.AND P4, PT, R30, R195, PT ;  /* 0x000000c31e00720c */ /* 0x000fe20003f86270 */
[C---:B------:R-:W-:Y:S01]  /*a340*/  VIADD R30, R26.reuse, 0x79 ;  /* 0x000000791a1e7836 */ /* 0x040fe20000000000 */
[----:B------:R-:W-:Y:S01]  /*a350*/  FSEL R197, R79, -INF , !P5 ;  /* 0xff8000004fc57808 */ /* 0x000fe20006800000 */
[----:B------:R-:W-:Y:S01]  /*a360*/  VIADD R79, R26, 0x81 ;  /* 0x000000811a4f7836 */ /* 0x000fe20000000000 */
[----:B------:R-:W-:-:S02]  /*a370*/  ISETP.GE.AND P5, PT, R83, R196, PT ;  /* 0x000000c45300720c */ /* 0x000fc40003fa6270 */
[----:B------:R-:W-:Y:S02]  /*a380*/  FSEL R77, R73, -INF , !P2 ;  /* 0xff800000494d7808 */ /* 0x000fe40005000000 */
[-C--:B------:R-:W-:Y:S02]  /*a390*/  ISETP.GE.AND P2, PT, R83, R195.reuse, PT ;  /* 0x000000c35300720c */ /* 0x080fe40003f46270 */
[----:B------:R-:W-:Y:S02]  /*a3a0*/  FSEL R184, R75, -INF , !P4 ;  /* 0xff8000004bb87808 */ /* 0x000fe40006000000 */
[C---:B------:R-:W-:Y:S02]  /*a3b0*/  ISETP.GE.AND P4, PT, R30.reuse, R196, PT ;  /* 0x000000c41e00720c */ /* 0x040fe40003f86270 */
[----:B------:R-:W-:Y:S02]  /*a3c0*/  FSEL R75, R69, -INF , !P5 ;  /* 0xff800000454b7808 */ /* 0x000fe40006800000 */
[----:B------:R-:W-:Y:S01]  /*a3d0*/  ISETP.GE.AND P5, PT, R30, R195, PT ;  /* 0x000000c31e00720c */ /* 0x000fe20003fa6270 */
[----:B------:R-:W-:Y:S01]  /*a3e0*/  VIADD R30, R26, 0x89 ;  /* 0x000000891a1e7836 */ /* 0x000fe20000000000 */
[----:B------:R-:W-:-:S02]  /*a3f0*/  FSEL R183, R71, -INF , !P2 ;  /* 0xff80000047b77808 */ /* 0x000fc40005000000 */
[-C--:B------:R-:W-:Y:S02]  /*a400*/  ISETP.GE.AND P2, PT, R79, R196.reuse, PT ;  /* 0x000000c44f00720c */ /* 0x080fe40003f46270 */
[----:B------:R-:W-:Y:S01]  /*a410*/  FSEL R73, R65, -INF , !P4 ;  /* 0xff80000041497808 */ /* 0x000fe20006000000 */
[----:B------:R-:W-:Y:S01]  /*a420*/  VIADD R65, R26, 0x91 ;  /* 0x000000911a417836 */ /* 0x000fe20000000000 */
[----:B------:R-:W-:Y:S02]  /*a430*/  ISETP.GE.AND P4, PT, R79, R195, PT ;  /* 0x000000c34f00720c */ /* 0x000fe40003f86270 */
[----:B------:R-:W-:Y:S02]  /*a440*/  FSEL R182, R67, -INF , !P5 ;  /* 0xff80000043b67808 */ /* 0x000fe40006800000 */
[----:B------:R-:W-:Y:S02]  /*a450*/  FSEL R71, R61, -INF , !P2 ;  /* 0xff8000003d477808 */ /* 0x000fe40005000000 */
[----:B------:R-:W-:-:S02]  /*a460*/  ISETP.GE.AND P5, PT, R30, R196, PT ;  /* 0x000000c41e00720c */ /* 0x000fc40003fa6270 */
[----:B------:R-:W-:Y:S01]  /*a470*/  ISETP.GE.AND P2, PT, R30, R195, PT ;  /* 0x000000c31e00720c */ /* 0x000fe20003f46270 */
[C---:B------:R-:W-:Y:S01]  /*a480*/  VIADD R30, R26.reuse, 0x99 ;  /* 0x000000991a1e7836 */ /* 0x040fe20000000000 */
[----:B------:R-:W-:Y:S02]  /*a490*/  FSEL R181, R63, -INF , !P4 ;  /* 0xff8000003fb57808 */ /* 0x000fe40006000000 */
[-C--:B------:R-:W-:Y:S02]  /*a4a0*/  ISETP.GE.AND P4, PT, R65, R196.reuse, PT ;  /* 0x000000c44100720c */ /* 0x080fe40003f86270 */
[----:B------:R-:W-:Y:S02]  /*a4b0*/  FSEL R174, R59, -INF , !P2 ;  /* 0xff8000003bae7808 */ /* 0x000fe40005000000 */
[----:B------:R-:W-:Y:S02]  /*a4c0*/  FSEL R67, R53, -INF , !P4 ;  /* 0xff80000035437808 */ /* 0x000fe40006000000 */
[----:B------:R-:W-:Y:S01]  /*a4d0*/  FSEL R69, R57, -INF , !P5 ;  /* 0xff80000039457808 */ /* 0x000fe20006800000 */
[----:B------:R-:W-:Y:S01]  /*a4e0*/  VIADD R57, R26, 0xa1 ;  /* 0x000000a11a397836 */ /* 0x000fe20000000000 */
[----:B------:R-:W-:-:S02]  /*a4f0*/  ISETP.GE.AND P2, PT, R30, R196, PT ;  /* 0x000000c41e00720c */ /* 0x000fc40003f46270 */
[-C--:B------:R-:W-:Y:S01]  /*a500*/  ISETP.GE.AND P4, PT, R30, R195.reuse, PT ;  /* 0x000000c31e00720c */ /* 0x080fe20003f86270 */
[----:B------:R-:W-:Y:S01]  /*a510*/  VIADD R30, R26, 0xa9 ;  /* 0x000000a91a1e7836 */ /* 0x000fe20000000000 */
[-C--:B------:R-:W-:Y:S02]  /*a520*/  ISETP.GE.AND P5, PT, R65, R195.reuse, PT ;  /* 0x000000c34100720c */ /* 0x080fe40003fa6270 */
[----:B------:R-:W-:Y:S02]  /*a530*/  ISETP.GE.AND P3, PT, R170, R195, PT ;  /* 0x000000c3aa00720c */ /* 0x000fe40003f66270 */
[----:B------:R-:W-:Y:S02]  /*a540*/  FSEL R170, R55, -INF , !P5 ;  /* 0xff80000037aa7808 */ /* 0x000fe40006800000 */
[----:B------:R-:W-:Y:S01]  /*a550*/  FSEL R65, R49, -INF , !P2 ;  /* 0xff80000031417808 */ /* 0x000fe20005000000 */
[----:B------:R-:W-:Y:S01]  /*a560*/  VIADD R49, R26, 0xb1 ;  /* 0x000000b11a317836 */ /* 0x000fe20000000000 */
[----:B------:R-:W-:-:S02]  /*a570*/  FSEL R162, R51, -INF , !P4 ;  /* 0xff80000033a27808 */ /* 0x000fc40006000000 */
[CC--:B------:R-:W-:Y:S02]  /*a580*/  ISETP.GE.AND P5, PT, R57.reuse, R196.reuse, PT ;  /* 0x000000c43900720c */ /* 0x0c0fe40003fa6270 */
[-C--:B------:R-:W-:Y:S02]  /*a590*/  ISETP.GE.AND P2, PT, R57, R195.reuse, PT ;  /* 0x000000c33900720c */ /* 0x080fe40003f46270 */
[----:B------:R-:W-:Y:S02]  /*a5a0*/  ISETP.GE.AND P4, PT, R30, R196, PT ;  /* 0x000000c41e00720c */ /* 0x000fe40003f86270 */
[----:B------:R-:W-:Y:S01]  /*a5b0*/  FSEL R63, R45, -INF , !P5 ;  /* 0xff8000002d3f7808 */ /* 0x000fe20006800000 */
[C---:B------:R-:W-:Y:S01]  /*a5c0*/  VIADD R45, R26.reuse, 0xb9 ;  /* 0x000000b91a2d7836 */ /* 0x040fe20000000000 */
[----:B------:R-:W-:Y:S02]  /*a5d0*/  FSEL R159, R47, -INF , !P2 ;  /* 0xff8000002f9f7808 */ /* 0x000fe40005000000 */
[----:B------:R-:W-:Y:S01]  /*a5e0*/  FSEL R61, R41, -INF , !P4 ;  /* 0xff800000293d7808 */ /* 0x000fe20006000000 */
[----:B------:R-:W-:Y:S01]  /*a5f0*/  VIADD R41, R26, 0xc1 ;  /* 0x000000c11a297836 */ /* 0x000fe20000000000 */
[----:B------:R-:W-:-:S02]  /*a600*/  ISETP.GE.AND P5, PT, R30, R195, PT ;  /* 0x000000c31e00720c */ /* 0x000fc40003fa6270 */
[CC--:B------:R-:W-:Y:S02]  /*a610*/  ISETP.GE.AND P2, PT, R49.reuse, R196.reuse, PT ;  /* 0x000000c43100720c */ /* 0x0c0fe40003f46270 */
[----:B------:R-:W-:Y:S02]  /*a620*/  ISETP.GE.AND P4, PT, R49, R195, PT ;  /* 0x000000c33100720c */ /* 0x000fe40003f86270 */
[----:B------:R-:W-:Y:S02]  /*a630*/  FSEL R130, R43, -INF , !P5 ;  /* 0xff8000002b827808 */ /* 0x000fe40006800000 */
[----:B------:R-:W-:Y:S02]  /*a640*/  FSEL R30, R37, -INF , !P2 ;  /* 0xff800000251e7808 */ /* 0x000fe40005000000 */
[----:B------:R-:W-:Y:S01]  /*a650*/  FSEL R117, R39, -INF , !P4 ;  /* 0xff80000027757808 */ /* 0x000fe20006000000 */
[----:B------:R-:W-:Y:S01]  /*a660*/  VIADD R39, R26, 0xc9 ;  /* 0x000000c91a277836 */ /* 0x000fe20000000000 */
[----:B------:R-:W-:-:S02]  /*a670*/  ISETP.GE.AND P5, PT, R45, R196, PT ;  /* 0x000000c42d00720c */ /* 0x000fc40003fa6270 */
[-C--:B------:R-:W-:Y:S02]  /*a680*/  ISETP.GE.AND P2, PT, R45, R195.reuse, PT ;  /* 0x000000c32d00720c */ /* 0x080fe40003f46270 */
[----:B------:R-:W-:Y:S02]  /*a690*/  ISETP.GE.AND P4, PT, R41, R196, PT ;  /* 0x000000c42900720c */ /* 0x000fe40003f86270 */
[----:B------:R-:W-:Y:S02]  /*a6a0*/  FSEL R33, R33, -INF , !P5 ;  /* 0xff80000021217808 */ /* 0x000fe40006800000 */
[----:B------:R-:W-:Y:S01]  /*a6b0*/  FSEL R37, R35, -INF , !P2 ;  /* 0xff80000023257808 */ /* 0x000fe20005000000 */
[----:B------:R-:W-:Y:S01]  /*a6c0*/  VIADD R35, R26, 0xd1 ;  /* 0x000000d11a237836 */ /* 0x000fe20000000000 */
[----:B------:R-:W-:Y:S02]  /*a6d0*/  FSEL R29, R29, -INF , !P4 ;  /* 0xff8000001d1d7808 */ /* 0x000fe40006000000 */
[----:B------:R-:W-:-:S02]  /*a6e0*/  ISETP.GE.AND P5, PT, R41, R195, PT ;  /* 0x000000c32900720c */ /* 0x000fc40003fa6270 */
[CC--:B------:R-:W-:Y:S02]  /*a6f0*/  ISETP.GE.AND P2, PT, R39.reuse, R196.reuse, PT ;  /* 0x000000c42700720c */ /* 0x0c0fe40003f46270 */
[----:B------:R-:W-:Y:S02]  /*a700*/  ISETP.GE.AND P4, PT, R39, R195, PT ;  /* 0x000000c32700720c */ /* 0x000fe40003f86270 */
[----:B------:R-:W-:Y:S01]  /*a710*/  FSEL R39, R31, -INF , !P5 ;  /* 0xff8000001f277808 */ /* 0x000fe20006800000 */
[C---:B------:R-:W-:Y:S01]  /*a720*/  VIADD R31, R26.reuse, 0xd9 ;  /* 0x000000d91a1f7836 */ /* 0x040fe20000000000 */
[----:B------:R-:W-:Y:S02]  /*a730*/  FSEL R25, R25, -INF , !P2 ;  /* 0xff80000019197808 */ /* 0x000fe40005000000 */
[----:B------:R-:W-:Y:S01]  /*a740*/  FSEL R41, R27, -INF , !P4 ;  /* 0xff8000001b297808 */ /* 0x000fe20006000000 */
[----:B------:R-:W-:Y:S01]  /*a750*/  VIADD R27, R26, 0xe1 ;  /* 0x000000e11a1b7836 */ /* 0x000fe20000000000 */
[----:B------:R-:W-:-:S02]  /*a760*/  ISETP.GE.AND P5, PT, R35, R196, PT ;  /* 0x000000c42300720c */ /* 0x000fc40003fa6270 */
[-C--:B------:R-:W-:Y:S02]  /*a770*/  ISETP.GE.AND P2, PT, R35, R195.reuse, PT ;  /* 0x000000c32300720c */ /* 0x080fe40003f46270 */
[----:B------:R-:W-:Y:S02]  /*a780*/  FSEL R21, R21, -INF , !P5 ;  /* 0xff80000015157808 */ /* 0x000fe40006800000 */
[----:B------:R-:W-:Y:S01]  /*a790*/  FSEL R43, R23, -INF , !P2 ;  /* 0xff800000172b7808 */ /* 0x000fe20005000000 */
[----:B------:R-:W-:Y:S01]  /*a7a0*/  VIADD R23, R26, 0xe9 ;  /* 0x000000e91a177836 */ /* 0x000fe20000000000 */
[CC--:B------:R-:W-:Y:S02]  /*a7b0*/  ISETP.GE.AND P4, PT, R31.reuse, R196.reuse, PT ;  /* 0x000000c41f00720c */ /* 0x0c0fe40003f86270 */
[----:B------:R-:W-:Y:S02]  /*a7c0*/  ISETP.GE.AND P5, PT, R31, R195, PT ;  /* 0x000000c31f00720c */ /* 0x000fe40003fa6270 */
[----:B------:R-:W-:-:S02]  /*a7d0*/  ISETP.GE.AND P2, PT, R27, R196, PT ;  /* 0x000000c41b00720c */ /* 0x000fc40003f46270 */
[----:B------:R-:W-:Y:S02]  /*a7e0*/  FSEL R17, R17, -INF , !P4 ;  /* 0xff80000011117808 */ /* 0x000fe40006000000 */
[----:B------:R-:W-:Y:S01]  /*a7f0*/  FSEL R45, R19, -INF , !P5 ;  /* 0xff800000132d7808 */ /* 0x000fe20006800000 */
[----:B------:R-:W-:Y:S01]  /*a800*/  VIADD R19, R26, 0xf1 ;  /* 0x000000f11a137836 */ /* 0x000fe20000000000 */
[----:B------:R-:W-:Y:S02]  /*a810*/  FSEL R13, R13, -INF , !P2 ;  /* 0xff8000000d0d7808 */ /* 0x000fe40005000000 */
[-C--:B------:R-:W-:Y:S02]  /*a820*/  ISETP.GE.AND P4, PT, R27, R195.reuse, PT ;  /* 0x000000c31b00720c */ /* 0x080fe40003f86270 */
[C---:B------:R-:W-:Y:S02]  /*a830*/  ISETP.GE.AND P5, PT, R23.reuse, R196, PT ;  /* 0x000000c41700720c */ /* 0x040fe40003fa6270 */
[----:B------:R-:W-:-:S02]  /*a840*/  ISETP.GE.AND P2, PT, R23, R195, PT ;  /* 0x000000c31700720c */ /* 0x000fc40003f46270 */
[----:B------:R-:W-:Y:S02]  /*a850*/  FSEL R47, R15, -INF , !P4 ;  /* 0xff8000000f2f7808 */ /* 0x000fe40006000000 */
[----:B------:R-:W-:Y:S01]  /*a860*/  FSEL R131, R9, -INF , !P5 ;  /* 0xff80000009837808 */ /* 0x000fe20006800000 */
[C---:B------:R-:W-:Y:S01]  /*a870*/  VIADD R9, R26.reuse, 0xf9 ;  /* 0x000000f91a097836 */ /* 0x040fe20000000000 */
[----:B------:R-:W-:Y:S02]  /*a880*/  FSEL R49, R11, -INF , !P2 ;  /* 0xff8000000b317808 */ /* 0x000fe40005000000 */
[CC--:B------:R-:W-:Y:S02]  /*a890*/  ISETP.GE.AND P4, PT, R19.reuse, R196.reuse, PT ;  /* 0x000000c41300720c */ /* 0x0c0fe40003f86270 */
[----:B------:R-:W-:Y:S02]  /*a8a0*/  ISETP.GE.AND P5, PT, R19, R195, PT ;  /* 0x000000c31300720c */ /* 0x000fe40003fa6270 */
[----:B------:R-:W-:-:S02]  /*a8b0*/  ISETP.GE.AND P2, PT, R26, R196, PT ;  /* 0x000000c41a00720c */ /* 0x000fc40003f46270 */
[----:B------:R-:W-:Y:S02]  /*a8c0*/  FSEL R51, R5, -INF , !P4 ;  /* 0xff80000005337808 */ /* 0x000fe40006000000 */
[----:B------:R-:W-:Y:S02]  /*a8d0*/  FSEL R53, R7, -INF , !P5 ;  /* 0xff80000007357808 */ /* 0x000fe40006800000 */
[----:B------:R-:W-:Y:S02]  /*a8e0*/  FSEL R124, R124, -INF , !P2 ;  /* 0xff8000007c7c7808 */ /* 0x000fe40005000000 */
[-C--:B------:R-:W-:Y:S02]  /*a8f0*/  ISETP.GE.AND P4, PT, R26, R195.reuse, PT ;  /* 0x000000c31a00720c */ /* 0x080fe40003f86270 */
[C---:B------:R-:W-:Y:S02]  /*a900*/  ISETP.GE.AND P5, PT, R9.reuse, R196, PT ;  /* 0x000000c40900720c */ /* 0x040fe40003fa6270 */
[----:B------:R-:W-:-:S02]  /*a910*/  ISETP.GE.AND P2, PT, R9, R195, PT ;  /* 0x000000c30900720c */ /* 0x000fc40003f46270 */
[----:B------:R-:W-:Y:S02]  /*a920*/  FSEL R5, R126, -INF , !P4 ;  /* 0xff8000007e057808 */ /* 0x000fe40006000000 */
[----:B------:R-:W-:Y:S02]  /*a930*/  FSEL R55, R186, -INF , !P3 ;  /* 0xff800000ba377808 */ /* 0x000fe40005800000 */
[----:B------:R-:W-:Y:S02]  /*a940*/  FSEL R57, R185, -INF , !P5 ;  /* 0xff800000b9397808 */ /* 0x000fe40006800000 */
[----:B------:R-:W-:Y:S01]  /*a950*/  FSEL R59, R187, -INF , !P2 ;  /* 0xff800000bb3b7808 */ /* 0x000fe20005000000 */
[----:B------:R-:W-:Y:S06]  /*a960*/  @!P1 BRA `(.L_x_749) ;  /* 0x0000000800889947 */ /* 0x000fec0003800000 */
[----:B------:R-:W-:Y:S01]  /*a970*/  ULDC.64 UR6, c[0x0][0x208] ;  /* 0x0000820000067ab9 */ /* 0x000fe20000000a00 */
[----:B------:R-:W-:Y:S05]  /*a980*/  @!P6 BRA `(.L_x_750) ;  /* 0x0000000000f0e947 */ /* 0x000fea0003800000 */
[----:B------:R-:W1:Y:S01]  /*a990*/  LDC R9, c[0x0][0x380] ;  /* 0x0000e000ff097b82 */ /* 0x000e620000000800 */
[----:B------:R-:W-:Y:S01]  /*a9a0*/  IABS R23, R171 ;  /* 0x000000ab00177213 */ /* 0x000fe20000000000 */
[----:B------:R-:W-:Y:S01]  /*a9b0*/  ULDC.64 UR4, c[0x0][0x230] ;  /* 0x00008c0000047ab9 */ /* 0x000fe20000000a00 */
[----:B------:R-:W-:-:S04]  /*a9c0*/  IADD3 R27, R171, -0x100, RZ ;  /* 0xffffff00ab1b7810 */ /* 0x000fc80007ffe0ff */
[----:B------:R-:W-:Y:S02]  /*a9d0*/  IABS R15, R27 ;  /* 0x0000001b000f7213 */ /* 0x000fe40000000000 */
[-C--:B-1----:R-:W-:Y:S02]  /*a9e0*/  IABS R7, R9.reuse ;  /* 0x0000000900077213 */ /* 0x082fe40000000000 */
[-C--:B------:R-:W-:Y:S02]  /*a9f0*/  LOP3.LUT R171, R171, R9.reuse, RZ, 0x3c, !PT ;  /* 0x00000009abab7212 */ /* 0x080fe400078e3cff */
[----:B------:R-:W1:Y:S01]  /*aa00*/  I2F.RP R94, R7 ;  /* 0x00000007005e7306 */ /* 0x000e620000209400 */
[----:B------:R-:W-:Y:S02]  /*aa10*/  LOP3.LUT R27, R27, R9, RZ, 0x3c, !PT ;  /* 0x000000091b1b7212 */ /* 0x000fe400078e3cff */
[----:B------:R-:W-:-:S05]  /*aa20*/  ISETP.GE.AND P3, PT, R171, RZ, PT ;  /* 0x000000ffab00720c */ /* 0x000fca0003f66270 */
        /* <DEDUP_REMOVED lines=21> */
[----:B------:R-:W-:Y:S02]  /*ab80*/  ISETP.GE.AND P1, PT, R27, RZ, PT ;  /* 0x000000ff1b00720c */ /* 0x000fe40003f26270 */
[----:B------:R-:W-:-:S02]  /*ab90*/  ISETP.NE.AND P2, PT, R9, RZ, PT ;  /* 0x000000ff0900720c */ /* 0x000fc40003f45270 */
[----:B------:R-:W-:-:S05]  /*aba0*/  LOP3.LUT R11, RZ, R9, RZ, 0x33, !PT ;  /* 0x00000009ff0b7212 */ /* 0x000fca00078e33ff */
[----:B------:R-:W-:Y:S02]  /*abb0*/  @P5 IADD3 R31, R31, 0x1, RZ ;  /* 0x000000011f1f5810 */ /* 0x000fe40007ffe0ff */
[----:B------:R-:W-:Y:S02]  /*abc0*/  @P4 VIADD R26, R26, 0x1 ;  /* 0x000000011a1a4836 */ /* 0x000fe40000000000 */
[----:B------:R-:W-:-:S03]  /*abd0*/  MOV R7, R31 ;  /* 0x0000001f00077202 */ /* 0x000fc60000000f00 */
[----:B------:R-:W-:Y:S02]  /*abe0*/  @!P1 IADD3 R26, -R26, RZ, RZ ;  /* 0x000000ff1a1a9210 */ /* 0x000fe40007ffe1ff */
        /* <DEDUP_REMOVED lines=17> */
[----:B------:R-:W-:-:S04]  /*ad00*/  IMAD R9, R9, UR4, RZ ;  /* 0x0000000409097c24 */ /* 0x000fc8000f8e02ff */
[----:B------:R-:W-:Y:S02]  /*ad10*/  IMAD R9, R15, UR5, R9 ;  /* 0x000000050f097c24 */ /* 0x000fe4000f8e0209 */
[----:B------:R-:W-:-:S03]  /*ad20*/  IMAD.MOV.U32 R15, RZ, RZ, R26 ;  /* 0x000000ffff0f7224 */ /* 0x000fc600078e001a */
[----:B------:R-:W-:Y:S01]  /*ad30*/  IADD3 R11, R27, R9, RZ ;  /* 0x000000091b0b7210 */ /* 0x000fe20007ffe0ff */
[----:B------:R-:W-:Y:S06]  /*ad40*/  BRA `(.L_x_751) ;  /* 0x0000000000087947 */ /* 0x000fec0003800000 */
.L_x_750:
[----:B------:R-:W-:-:S04]  /*ad50*/  LEA R15, -R148, RZ, 0x8 ;  /* 0x000000ff940f7211 */ /* 0x000fc800078e41ff */
[----:B------:R-:W-:-:S07]  /*ad60*/  SHF.R.S32.HI R11, RZ, 0x1f, R15 ;  /* 0x0000001fff0b7819 */ /* 0x000fce000001140f */
.L_x_751:
[----:B------:R-:W-:Y:S01]  /*ad70*/  @!P0 IADD3 R9, P2, P1, R15, R193, R221 ;  /* 0x000000c10f098210 */ /* 0x000fe2000795e0dd */
[----:B------:R-:W-:Y:S01]  /*ad80*/  @!P0 IMAD.MOV.U32 R26, RZ, RZ, R193 ;  /* 0x000000ffff1a8224 */ /* 0x000fe200078e00c1 */
[----:B------:R1:W-:Y:S01]  /*ad90*/  @P0 STS [R226+0x1004], RZ ;  /* 0x001004ffe2000388 */ /* 0x0003e20000000800 */
[----:B------:R-:W-:Y:S01]  /*ada0*/  @!P0 IMAD.MOV.U32 R27, RZ, RZ, R192 ;  /* 0x000000ffff1b8224 */ /* 0x000fe200078e00c0 */
[----:B------:R-:W-:Y:S01]  /*adb0*/  @!P0 IADD3.X R7, R11, R192, R220, P2, P1 ;  /* 0x000000c00b078210 */ /* 0x000fe200017e24dc */
[----:B------:R-:W-:Y:S01]  /*adc0*/  BSSY B0, `(.L_x_752) ;  /* 0x0000059000007945 */ /* 0x000fe20003800000 */
[----:B------:R-:W-:Y:S01]  /*add0*/  @!P0 LEA R98, P1, R9, UR8, 0x1 ;  /* 0x0000000809628c11 */ /* 0x000fe2000f8208ff */
[C---:B------:R-:W-:Y:S01]  /*ade0*/  @!P0 IMAD.WIDE.U32 R94, R148.reuse, 0x60, R26 ;  /* 0x00000060945e8825 */ /* 0x040fe200078e001a */
[----:B------:R-:W-:Y:S01]  /*adf0*/  @!P0 LEA R102, P2, R15, R235, 0x1 ;  /* 0x000000eb0f668211 */ /* 0x000fe200078408ff */
[----:B------:R1:W-:Y:S01]  /*ae00*/  @P0 STS.64 [R226+0x1008], RZ ;  /* 0x001008ffe2000388 */ /* 0x0003e20000000a00 */
[----:B------:R-:W-:Y:S01]  /*ae10*/  @!P0 LEA.HI.X R99, R9, UR9, R7, 0x1, P1 ;  /* 0x0000000909638c11 */ /* 0x000fe200088f0c07 */
[----:B------:R-:W-:Y:S01]  /*ae20*/  @!P0 IMAD R26, R149, 0x60, RZ ;  /* 0x00000060951a8824 */ /* 0x000fe200078e02ff */
[C---:B------:R-:W-:Y:S01]  /*ae30*/  @!P0 IADD3 R27, P1, R15.reuse, R94, RZ ;  /* 0x0000005e0f1b8210 */ /* 0x040fe20007f3e0ff */
[----:B------:R1:W-:Y:S01]  /*ae40*/  @P0 STS [R226+0x1000], RZ ;  /* 0x001000ffe2000388 */ /* 0x0003e20000000800 */
[----:B------:R-:W-:Y:S01]  /*ae50*/  @!P0 LEA.HI.X R103, R15, R234, R11, 0x1, P2 ;  /* 0x000000ea0f678211 */ /* 0x000fe200010f0c0b */
[----:B------:R-:W-:Y:S01]  /*ae60*/  @!P0 IMAD.MOV.U32 R94, RZ, RZ, R193 ;  /* 0x000000ffff5e8224 */ /* 0x000fe200078e00c1 */
[----:B------:R-:W-:Y:S01]  /*ae70*/  @!P0 IADD3.X R26, R11, R26, R95, P1, !PT ;  /* 0x0000001a0b1a8210 */ /* 0x000fe20000ffe45f */
[----:B------:R-:W-:Y:S01]  /*ae80*/  @!P0 IMAD.MOV.U32 R95, RZ, RZ, R192 ;  /* 0x000000ffff5f8224 */ /* 0x000fe200078e00c0 */
[CC--:B------:R-:W-:Y:S01]  /*ae90*/  @!P0 LEA R23, P2, R148.reuse, R193.reuse, 0x6 ;  /* 0x000000c194178211 */ /* 0x0c0fe200078430ff */
[----:B------:R-:W-:Y:S01]  /*aea0*/  @!PT LDS RZ, [RZ] ;  /* 0x00000000fffff984 */ /* 0x000fe20000000800 */
[----:B------:R-:W-:Y:S01]  /*aeb0*/  @!PT LDS RZ, [RZ] ;  /* 0x00000000fffff984 */ /* 0x000fe20000000800 */
[----:B------:R-:W-:Y:S01]  /*aec0*/  @!PT LDS RZ, [RZ] ;  /* 0x00000000fffff984 */ /* 0x000fe20000000800 */
[----:B------:R2:W-:Y:S01]  /*aed0*/  @!P0 LDGSTS.E.BYPASS.LTC128B.128 [R226+0x1000], desc[UR6][R102.64] ;  /* 0x0100000066e28fae */ /* 0x0005e2000b901d46 */
[C---:B------:R-:W-:Y:S01]  /*aee0*/  @!P0 LEA R35, P4, R148.reuse, R193, 0x7 ;  /* 0x000000c194238211 */ /* 0x040fe200078838ff */
[C---:B------:R-:W-:Y:S01]  /*aef0*/  @!P0 IMAD.WIDE.U32 R94, R148.reuse, 0xc0, R94 ;  /* 0x000000c0945e8825 */ /* 0x040fe200078e005e */
[----:B------:R-:W-:Y:S01]  /*af00*/  @!P0 IADD3 R23, P1, R15, R23, RZ ;  /* 0x000000170f178210 */ /* 0x000fe20007f3e0ff */
[----:B------:R1:W-:Y:S01]  /*af10*/  @P0 STS.128 [R226+0x1800], RZ ;  /* 0x001800ffe2000388 */ /* 0x0003e20000000c00 */
[CCC-:B------:R-:W-:Y:S01]  /*af20*/  @!P0 LEA.HI.X R19, R148.reuse, R192.reuse, R149.reuse, 0x6, P2 ;  /* 0x000000c094138211 */ /* 0x1c0fe200010f3495 */
[----:B------:R-:W-:Y:S01]  /*af30*/  @!P0 IMAD R7, R149, 0xc0, RZ ;  /* 0x000000c095078824 */ /* 0x000fe200078e02ff */
[----:B------:R-:W-:Y:S01]  /*af40*/  @!P0 IADD3 R35, P3, R15, R35, RZ ;  /* 0x000000230f238210 */ /* 0x000fe20007f7e0ff */
[----:B------:R-:W-:Y:S01]  /*af50*/  @!P0 IMAD R9, R149, 0xa0, RZ ;  /* 0x000000a095098824 */ /* 0x000fe200078e02ff */
[----:B------:R-:W-:Y:S01]  /*af60*/  @!P0 LEA.HI.X R31, R148, R192, R149, 0x7, P4 ;  /* 0x000000c0941f8211 */ /* 0x000fe200020f3c95 */
[----:B------:R-:W-:Y:S01]  /*af70*/  @!P0 IMAD.X R19, R11, 0x1, R19, P1 ;  /* 0x000000010b138824 */ /* 0x000fe200008e0613 */
[----:B------:R-:W-:Y:S01]  /*af80*/  @!P0 IADD3 R83, P1, R15, R94, RZ ;  /* 0x0000005e0f538210 */ /* 0x000fe20007f3e0ff */
[----:B------:R-:W-:Y:S01]  /*af90*/  @!PT LDS RZ, [RZ] ;  /* 0x00000000fffff984 */ /* 0x000fe20000000800 */
[----:B------:R-:W-:Y:S01]  /*afa0*/  @!PT LDS RZ, [RZ] ;  /* 0x00000000fffff984 */ /* 0x000fe20000000800 */
[----:B------:R-:W-:Y:S01]  /*afb0*/  @!PT LDS RZ, [RZ] ;  /* 0x00000000fffff984 */ /* 0x000fe20000000800 */
[----:B------:R1:W-:Y:S01]  /*afc0*/  @!P0 LDGSTS.E.BYPASS.LTC128B.128 [R226+0x1800], desc[UR6][R98.64] ;  /* 0x0180000062e28fae */ /* 0x0003e2000b901d46 */
[----:B------:R-:W-:Y:S01]  /*afd0*/  @!P0 LEA R94, P5, R23, UR8, 0x1 ;  /* 0x00000008175e8c11 */ /* 0x000fe2000f8a08ff */
[----:B------:R-:W-:Y:S01]  /*afe0*/  @!P0 IMAD.X R31, R11, 0x1, R31, P3 ;  /* 0x000000010b1f8824 */ /* 0x000fe200018e061f */
[----:B------:R-:W-:Y:S01]  /*aff0*/  @!P0 LEA R126, P4, R27, UR8, 0x1 ;  /* 0x000000081b7e8c11 */ /* 0x000fe2000f8808ff */
[----:B------:R1:W-:Y:S01]  /*b000*/  @P0 STS.128 [R226+0x2000], RZ ;  /* 0x002000ffe2000388 */ /* 0x0003e20000000c00 */
[----:B------:R-:W-:-:S02]  /*b010*/  @!P0 IADD3.X R7, R11, R7, R95, P1, !PT ;  /* 0x000000070b078210 */ /* 0x000fc40000ffe45f */
[----:B------:R-:W-:Y:S02]  /*b020*/  @!P0 LEA.HI.X R95, R23, UR9, R19, 0x1, P5 ;  /* 0x00000009175f8c11 */ /* 0x000fe4000a8f0c13 */
[----:B------:R-:W-:Y:S02]  /*b030*/  @!P0 LEA R110, P3, R35, UR8, 0x1 ;  /* 0x00000008236e8c11 */ /* 0x000fe4000f8608ff */
[----:B------:R-:W-:Y:S01]  /*b040*/  @!P0 LEA.HI.X R127, R27, UR9, R26, 0x1, P4 ;  /* 0x000000091b7f8c11 */ /* 0x000fe2000a0f0c1a */
[----:B------:R-:W-:Y:S01]  /*b050*/  @!PT LDS RZ, [RZ] ;  /* 0x00000000fffff984 */ /* 0x000fe20000000800 */
[----:B------:R-:W-:Y:S01]  /*b060*/  @!PT LDS RZ, [RZ] ;  /* 0x00000000fffff984 */ /* 0x000fe20000000800 */
[----:B------:R-:W-:Y:S01]  /*b070*/  @!PT LDS RZ, [RZ] ;  /* 0x00000000fffff984 */ /* 0x000fe20000000800 */
[----:B------:R1:W-:Y:S01]  /*b080*/  @!P0 LDGSTS.E.BYPASS.LTC128B.128 [R226+0x2000], desc[UR6][R94.64] ;  /* 0x020000005ee28fae */ /* 0x0003e2000b901d46 */
[----:B------:R-:W-:Y:S01]  /*b090*/  @!P0 LEA.HI.X R111, R35, UR9, R31, 0x1, P3 ;  /* 0x00000009236f8c11 */ /* 0x000fe200098f0c1f */
[----:B--2---:R-:W-:Y:S02]  /*b0a0*/  @!P0 IMAD.MOV.U32 R102, RZ, RZ, R193 ;  /* 0x000000ffff668224 */ /* 0x004fe400078e00c1 */
[----:B------:R1:W-:Y:S01]  /*b0b0*/  @P0 STS.128 [R226+0x2800], RZ ;  /* 0x002800ffe2000388 */ /* 0x0003e20000000c00 */
[----:B------:R-:W-:-:S03]  /*b0c0*/  @!P0 IMAD.MOV.U32 R103, RZ, RZ, R192 ;  /* 0x000000ffff678224 */ /* 0x000fc600078e00c0 */
[----:B------:R-:W-:Y:S01]  /*b0d0*/  @!PT LDS RZ, [RZ] ;  /* 0x00000000fffff984 */ /* 0x000fe20000000800 */
[----:B------:R-:W-:Y:S01]  /*b0e0*/  @!PT LDS RZ, [RZ] ;  /* 0x00000000fffff984 */ /* 0x000fe20000000800 */
[----:B------:R-:W-:Y:S01]  /*b0f0*/  @!PT LDS RZ, [RZ] ;  /* 0x00000000fffff984 */ /* 0x000fe20000000800 */
[----:B------:R1:W-:Y:S01]  /*b100*/  @!P0 LDGSTS.E.BYPASS.LTC128B.128 [R226+0x2800], desc[UR6][R126.64] ;  /* 0x028000007ee28fae */ /* 0x0003e2000b901d46 */
[----:B------:R-:W-:-:S03]  /*b110*/  @!P0 IMAD.WIDE.U32 R102, R148, 0xa0, R102 ;  /* 0x000000a094668825 */ /* 0x000fc600078e0066 */
[----:B------:R1:W-:Y:S01]  /*b120*/  @P0 STS.128 [R226+0x3000], RZ ;  /* 0x003000ffe2000388 */ /* 0x0003e20000000c00 */
[----:B------:R-:W-:Y:S02]  /*b130*/  @!P0 IADD3 R79, P2, R15, R102, RZ ;  /* 0x000000660f4f8210 */ /* 0x000fe40007f5e0ff */
[----:B------:R-:W-:Y:S01]  /*b140*/  @!P0 LEA R102, P1, R83, UR8, 0x1 ;  /* 0x0000000853668c11 */ /* 0x000fe2000f8208ff */
[----:B------:R-:W-:Y:S01]  /*b150*/  @!PT LDS RZ, [RZ] ;  /* 0x00000000fffff984 */ /* 0x000fe20000000800 */
[----:B------:R-:W-:Y:S01]  /*b160*/  @!PT LDS RZ, [RZ] ;  /* 0x00000000fffff984 */ /* 0x000fe20000000800 */
[----:B------:R-:W-:Y:S01]  /*b170*/  @!PT LDS RZ, [RZ] ;  /* 0x00000000fffff984 */ /* 0x000fe20000000800 */
[----:B------:R1:W-:Y:S01]  /*b180*/  @!P0 LDGSTS.E.BYPASS.LTC128B.128 [R226+0x3000], desc[UR6][R110.64] ;  /* 0x030000006ee28fae */ /* 0x0003e2000b901d46 */
[----:B------:R-:W-:Y:S02]  /*b190*/  @!P0 IADD3.X R9, R11, R9, R103, P2, !PT ;  /* 0x000000090b098210 */ /* 0x000fe400017fe467 */
[----:B------:R-:W-:Y:S01]  /*b1a0*/  @!P0 LEA R106, P2, R79, UR8, 0x1 ;  /* 0x000000084f6a8c11 */ /* 0x000fe2000f8408ff */
[----:B------:R1:W-:Y:S01]  /*b1b0*/  @P0 STS.128 [R226+0x3800], RZ ;  /* 0x003800ffe2000388 */ /* 0x0003e20000000c00 */
[----:B------:R-:W-:Y:S02]  /*b1c0*/  @!P0 LEA.HI.X R103, R83, UR9, R7, 0x1, P1 ;  /* 0x0000000953678c11 */ /* 0x000fe400088f0c07 */
[----:B------:R-:W-:-:S05]  /*b1d0*/  @!P0 LEA.HI.X R107, R79, UR9, R9, 0x1, P2 ;  /* 0x000000094f6b8c11 */ /* 0x000fca00090f0c09 */
        /* <DEDUP_REMOVED lines=11> */
[----:B------:R-:W-:Y:S02]  /*b290*/  IMAD.MOV.U32 R26, RZ, RZ, R193 ;  /* 0x000000ffff1a7224 */ /* 0x000fe400078e00c1 */
        /* <DEDUP_REMOVED lines=11> */
.L_x_753:
[----:B------:R-:W-:Y:S05]  /*b350*/  BSYNC B0 ;  /* 0x0000000000007941 */ /* 0x000fea0003800000 */
.L_x_752:
[----:B------:R-:W0:Y:S01]  /*b360*/  LDGDEPBAR ;  /* 0x00000000000079af */ /* 0x000e220000000000 */
[----:B------:R-:W-:-:S04]  /*b370*/  LEA R235, P0, R15, R235, 0x1 ;  /* 0x000000eb0feb7211 */ /* 0x000fc800078008ff */
[----:B------:R-:W-:-:S09]  /*b380*/  LEA.HI.X R234, R15, R234, R11, 0x1, P0 ;  /* 0x000000ea0fea7211 */ /* 0x000fd200000f0c0b */
.L_x_749:
[----:B------:R-:W-:-:S04]  /*b390*/  FMNMX.FTZ R9, R2, R124, !PT ;  /* 0x0000007c02097209 */ /* 0x000fc80007810000 */
        /* <DEDUP_REMOVED lines=62> */
[----:B------:R-:W-:-:S05]  /*b780*/  FMNMX.FTZ R9, R57, R9, !PT ;  /* 0x0000000939097209 */ /* 0x000fca0007810000 */
[----:B------:R-:W3:Y:S02]  /*b790*/  SHFL.BFLY PT, R7, R9, 0x2, 0x1f ;  /* 0x0c401f0009077f89 */ /* 0x000ee400000e0000 */
[----:B---3--:R-:W-:-:S05]  /*b7a0*/  FMNMX.FTZ R7, R9, R7, !PT ;  /* 0x0000000709077209 */ /* 0x008fca0007810000 */
[----:B-1----:R-:W1:Y:S02]  /*b7b0*/  SHFL.BFLY PT, R110, R7, 0x1, 0x1f ;  /* 0x0c201f00076e7f89 */ /* 0x002e6400000e0000 */
[----:B-1----:R-:W-:-:S04]  /*b7c0*/  FMNMX.FTZ R110, R7, R110, !PT ;  /* 0x0000006e076e7209 */ /* 0x002fc80007810000 */
[C---:B------:R-:W-:Y:S01]  /*b7d0*/  FSETP.NEU.FTZ.AND P1, PT, R110.reuse, -INF , PT ;  /* 0xff8000006e00780b */ /* 0x040fe20003f3d000 */
[----:B------:R-:W-:-:S05]  /*b7e0*/  FMUL.FTZ R108, R110, UR12 ;  /* 0x0000000c6e6c7c20 */ /* 0x000fca0008410000 */
[----:B------:R-:W-:-:S05]  /*b7f0*/  FSEL R108, R108, RZ, P1 ;  /* 0x000000ff6c6c7208 */ /* 0x000fca0000800000 */
[--C-:B------:R-:W-:Y:S01]  /*b800*/  FFMA.FTZ R127, R109, UR12, -R108.reuse ;  /* 0x0000000c6d7f7c23 */ /* 0x100fe2000801086c */
[----:B------:R-:W-:Y:S01]  /*b810*/  FMNMX.FTZ R109, R0, R5, !PT ;  /* 0x00000005006d7209 */ /* 0x000fe20007810000 */
[--C-:B------:R-:W-:Y:S01]  /*b820*/  FFMA.FTZ R164, R116, UR12, -R108.reuse ;  /* 0x0000000c74a47c23 */ /* 0x100fe2000801086c */
[--C-:B------:R-:W-:Y:S01]  /*b830*/  FFMA.FTZ R116, R101, UR12, -R108.reuse ;  /* 0x0000000c65747c23 */ /* 0x100fe2000801086c */
        /* <DEDUP_REMOVED lines=26> */
[----:B------:R-:W-:Y:S01]  /*b9e0*/  MUFU.EX2 R180, R180 ;  /* 0x000000b400b47308 */ /* 0x000fe20000000800 */
[--C-:B------:R-:W-:Y:S01]  /*b9f0*/  FFMA.FTZ R161, R90, UR12, -R108.reuse ;  /* 0x0000000c5aa17c23 */ /* 0x100fe2000801086c */
[--C-:B------:R-:W-:Y:S01]  /*ba00*/  FFMA.FTZ R111, R97, UR12, -R108.reuse ;  /* 0x0000000c616f7c23 */ /* 0x100fe2000801086c */
[----:B------:R-:W-:Y:S01]  /*ba10*/  FMNMX.FTZ R109, R114, R109, !PT ;  /* 0x0000006d726d7209 */ /* 0x000fe20007810000 */
[--C-:B------:R-:W-:Y:S01]  /*ba20*/  FFMA.FTZ R107, R92, UR12, -R108.reuse ;  /* 0x0000000c5c6b7c23 */ /* 0x100fe2000801086c */
[--C-:B------:R-:W-:Y:S01]  /*ba30*/  FFMA.FTZ R104, R89, UR12, -R108.reuse ;  /* 0x0000000c59687c23 */ /* 0x100fe2000801086c */
[--C-:B------:R-:W-:Y:S01]  /*ba40*/  FFMA.FTZ R103, R84, UR12, -R108.reuse ;  /* 0x0000000c54677c23 */ /* 0x100fe2000801086c */
[----:B------:R-:W-:Y:S01]  /*ba50*/  FMNMX.FTZ R109, R14, R109, !PT ;  /* 0x0000006d0e6d7209 */ /* 0x000fe20007810000 */
[----:B------:R-:W1:Y:S01]  /*ba60*/  MUFU.EX2 R176, R176 ;  /* 0x000000b000b07308 */ /* 0x000e620000000800 */
        /* <DEDUP_REMOVED lines=24> */
[----:B-1----:R-:W-:Y:S01]  /*bbf0*/  F2FP.BF16.F32.PACK_AB R12, R176, R180 ;  /* 0x000000b4b00c723e */ /* 0x002fe200000010ff */
[----:B--2---:R-:W-:Y:S01]  /*bc00*/  LDSM.16.MT88.4 R24, [R150+0x5400] ;  /* 0x005400009618783b */ /* 0x004fe20000004200 */
[----:B------:R-:W-:Y:S01]  /*bc10*/  FMNMX.FTZ R109, R190, R109, !PT ;  /* 0x0000006dbe6d7209 */ /* 0x000fe20007810000 */
[--C-:B------:R-:W-:Y:S01]  /*bc20*/  FFMA.FTZ R157, R113, UR12, -R108.reuse ;  /* 0x0000000c719d7c23 */ /* 0x100fe2000801086c */
[----:B------:R-:W-:Y:S01]  /*bc30*/  MUFU.EX2 R164, R164 ;  /* 0x000000a400a47308 */ /* 0x000fe20000000800 */
[--C-:B------:R-:W-:Y:S01]  /*bc40*/  FFMA.FTZ R95, R74, UR12, -R108.reuse ;  /* 0x0000000c4a5f7c23 */ /* 0x100fe2000801086c */
[----:B------:R-:W-:Y:S01]  /*bc50*/  FMNMX.FTZ R109, R28, R109, !PT ;  /* 0x0000006d1c6d7209 */ /* 0x000fe20007810000 */
[--C-:B------:R-:W-:Y:S01]  /*bc60*/  FFMA.FTZ R91, R78, UR12, -R108.reuse ;  /* 0x0000000c4e5b7c23 */ /* 0x100fe2000801086c */
[--C-:B------:R-:W-:Y:S01]  /*bc70*/  FFMA.FTZ R78, R30, UR12, -R108.reuse ;  /* 0x0000000c1e4e7c23 */ /* 0x100fe2000801086c */
[--C-:B------:R-:W-:Y:S01]  /*bc80*/  FFMA.FTZ R74, R29, UR12, -R108.reuse ;  /* 0x0000000c1d4a7c23 */ /* 0x100fe2000801086c */
[----:B------:R-:W-:Y:S01]  /*bc90*/  FMNMX.FTZ R109, R178, R109, !PT ;  /* 0x0000006db26d7209 */ /* 0x000fe20007810000 */
[--C-:B------:R-:W-:Y:S01]  /*bca0*/  FFMA.FTZ R115, R96, UR12, -R108.reuse ;  /* 0x0000000c60737c23 */ /* 0x100fe2000801086c */
[----:B------:R-:W1:Y:S01]  /*bcb0*/  MUFU.EX2 R161, R161 ;  /* 0x000000a100a17308 */ /* 0x000e620000000800 */
[--C-:B------:R-:W-:Y:S01]  /*bcc0*/  FFMA.FTZ R99, R76, UR12, -R108.reuse ;  /* 0x0000000c4c637c23 */ /* 0x100fe2000801086c */
[----:B------:R-:W-:Y:S01]  /*bcd0*/  FMNMX.FTZ R109, R200, R109, !PT ;  /* 0x0000006dc86d7209 */ /* 0x000fe20007810000 */
[--C-:B------:R-:W-:Y:S01]  /*bce0*/  FFMA.FTZ R96, R77, UR12, -R108.reuse ;  /* 0x0000000c4d607c23 */ /* 0x100fe2000801086c */
[--C-:B------:R-:W-:Y:S01]  /*bcf0*/  FFMA.FTZ R94, R75, UR12, -R108.reuse ;  /* 0x0000000c4b5e7c23 */ /* 0x100fe2000801086c */
[--C-:B------:R-:W-:Y:S01]  /*bd00*/  FFMA.FTZ R77, R32, UR12, -R108.reuse ;  /* 0x0000000c204d7c23 */ /* 0x100fe2000801086c */
        /* <DEDUP_REMOVED lines=9> */
[----:B------:R-:W-:Y:S01]  /*bda0*/  FFMA.FTZ R83, R201, UR12, -R108 ;  /* 0x0000000cc9537c23 */ /* 0x000fe2000801086c */
[----:B------:R-:W2:Y:S01]  /*bdb0*/  MUFU.EX2 R157, R157 ;  /* 0x0000009d009d7308 */ /* 0x000ea20000000800 */
[----:B-1----:R-:W-:-:S02]  /*bdc0*/  F2FP.BF16.F32.PACK_AB R32, R161, R164 ;  /* 0x000000a4a120723e */ /* 0x002fc400000010ff */
[----:B------:R-:W-:-:S04]  /*bdd0*/  FMNMX.FTZ R109, R198, R109, !PT ;  /* 0x0000006dc66d7209 */ /* 0x000fc80007810000 */
[----:B------:R-:W-:Y:S01]  /*bde0*/  FMNMX.FTZ R109, R168, R109, !PT ;  /* 0x0000006da86d7209 */ /* 0x000fe20007810000 */
[----:B------:R-:W-:Y:S03]  /*bdf0*/  MUFU.EX2 R149, R149 ;  /* 0x0000009500957308 */ /* 0x000fe60000000800 */
[----:B------:R-:W-:-:S04]  /*be00*/  FMNMX.FTZ R109, R197, R109, !PT ;  /* 0x0000006dc56d7209 */ /* 0x000fc80007810000 */
[----:B------:R-:W-:Y:S01]  /*be10*/  FMNMX.FTZ R109, R155, R109, !PT ;  /* 0x0000006d9b6d7209 */ /* 0x000fe20007810000 */
[----:B------:R-:W-:Y:S01]  /*be20*/  MUFU.EX2 R127, R127 ;  /* 0x0000007f007f7308 */ /* 0x000fe20000000800 */
[----:B--2---:R-:W-:Y:S02]  /*be30*/  F2FP.BF16.F32.PACK_AB R34, R157, R158 ;  /* 0x0000009e9d22723e */ /* 0x004fe400000010ff */
[----:B------:R-:W-:-:S04]  /*be40*/  FMNMX.FTZ R109, R184, R109, !PT ;  /* 0x0000006db86d7209 */ /* 0x000fc80007810000 */
[----:B------:R-:W-:Y:S01]  /*be50*/  FMNMX.FTZ R109, R120, R109, !PT ;  /* 0x0000006d786d7209 */ /* 0x000fe20007810000 */
[----:B------:R-:W-:Y:S03]  /*be60*/  MUFU.EX2 R126, R126 ;  /* 0x0000007e007e7308 */ /* 0x000fe60000000800 */
        /* <DEDUP_REMOVED lines=51> */
[----:B------:R-:W-:-:S05]  /*c1a0*/  FMNMX.FTZ R109, R59, R109, !PT ;  /* 0x0000006d3b6d7209 */ /* 0x000fca0007810000 */
[----:B------:R-:W1:Y:S01]  /*c1b0*/  SHFL.BFLY PT, R7, R109, 0x2, 0x1f ;  /* 0x0c401f006d077f89 */ /* 0x000e6200000e0000 */
[----:B------:R-:W-:Y:S08]  /*c1c0*/  MUFU.EX2 R95, R95 ;  /* 0x0000005f005f7308 */ /* 0x000ff00000000800 */
[----:B------:R-:W-:Y:S08]  /*c1d0*/  MUFU.EX2 R94, R94 ;  /* 0x0000005e005e7308 */ /* 0x000ff00000000800 */
[----:B------:R-:W-:Y:S01]  /*c1e0*/  MUFU.EX2 R93, R93 ;  /* 0x0000005d005d7308 */ /* 0x000fe20000000800 */
[----:B-1----:R-:W-:-:S07]  /*c1f0*/  FMNMX.FTZ R109, R109, R7, !PT ;  /* 0x000000076d6d7209 */ /* 0x002fce0007810000 */
[----:B------:R-:W-:Y:S01]  /*c200*/  MUFU.EX2 R92, R92 ;  /* 0x0000005c005c7308 */ /* 0x000fe20000000800 */
[----:B------:R-:W1:Y:S07]  /*c210*/  SHFL.BFLY PT, R7, R109, 0x1, 0x1f ;  /* 0x0c201f006d077f89 */ /* 0x000e6e00000e0000 */
[----:B------:R-:W-:Y:S08]  /*c220*/  MUFU.EX2 R91, R91 ;  /* 0x0000005b005b7308 */ /* 0x000ff00000000800 */
[----:B------:R-:W-:Y:S08]  /*c230*/  MUFU.EX2 R90, R90 ;  /* 0x0000005a005a7308 */ /* 0x000ff00000000800 */
[----:B------:R-:W-:Y:S01]  /*c240*/  MUFU.EX2 R89, R89 ;  /* 0x0000005900597308 */ /* 0x000fe20000000800 */
[----:B-1----:R-:W-:-:S04]  /*c250*/  FMNMX.FTZ R109, R109, R7, !PT ;  /* 0x000000076d6d7209 */ /* 0x002fc80007810000 */
[C---:B------:R-:W-:Y:S01]  /*c260*/  FSETP.NEU.FTZ.AND P0, PT, R109.reuse, -INF , PT ;  /* 0xff8000006d00780b */ /* 0x040fe20003f1d000 */
[----:B------:R-:W-:Y:S02]  /*c270*/  FMUL.FTZ R61, R109, UR12 ;  /* 0x0000000c6d3d7c20 */ /* 0x000fe40008410000 */
[----:B------:R-:W-:Y:S03]  /*c280*/  MUFU.EX2 R88, R88 ;  /* 0x0000005800587308 */ /* 0x000fe60000000800 */
[----:B------:R-:W-:-:S05]  /*c290*/  FSEL R61, R61, RZ, P0 ;  /* 0x000000ff3d3d7208 */ /* 0x000fca0000000000 */
[----:B------:R-:W-:Y:S01]  /*c2a0*/  MUFU.EX2 R87, R87 ;  /* 0x0000005700577308 */ /* 0x000fe20000000800 */
[--C-:B------:R-:W-:Y:S01]  /*c2b0*/  FFMA.FTZ R175, R5, UR12, -R61.reuse ;  /* 0x0000000c05af7c23 */ /* 0x100fe2000801083d */
[----:B------:R-:W-:Y:S01]  /*c2c0*/  FSEL R5, R110, RZ, P1 ;  /* 0x000000ff6e057208 */ /* 0x000fe20000800000 */
[--C-:B------:R-:W-:Y:S01]  /*c2d0*/  FFMA.FTZ R148, R18, UR12, -R61.reuse ;  /* 0x0000000c12947c23 */ /* 0x100fe2000801083d */
[--C-:B------:R-:W-:Y:S01]  /*c2e0*/  FFMA.FTZ R160, R119, UR12, -R61.reuse ;  /* 0x0000000c77a07c23 */ /* 0x100fe2000801083d */
[----:B------:R-:W1:Y:S01]  /*c2f0*/  LDSM.16.MT88.4 R16, [R151+0x5000] ;  /* 0x005000009710783b */ /* 0x000e620000004200 */
[----:B------:R-:W-:Y:S01]  /*c300*/  FFMA.FTZ R119, R10, UR12, -R61 ;  /* 0x0000000c0a777c23 */ /* 0x000fe2000801083d */
[----:B------:R-:W-:Y:S01]  /*c310*/  FADD.FTZ R2, R2, -R5 ;  /* 0x8000000502027221 */ /* 0x000fe20000010000 */
[----:B------:R-:W-:Y:S01]  /*c320*/  FSEL R5, R109, RZ, P0 ;  /* 0x000000ff6d057208 */ /* 0x000fe20000000000 */
[----:B------:R-:W2:Y:S01]  /*c330*/  LDSM.16.MT88.4 R8, [R150+0x5000] ;  /* 0x005000009608783b */ /* 0x000ea20000004200 */
[--C-:B------:R-:W-:Y:S01]  /*c340*/  FFMA.FTZ R171, R22, UR12, -R61.reuse ;  /* 0x0000000c16ab7c23 */ /* 0x100fe2000801083d */
[--C-:B------:R-:W-:Y:S01]  /*c350*/  FFMA.FTZ R166, R179, UR12, -R61.reuse ;  /* 0x0000000cb3a67c23 */ /* 0x100fe2000801083d */
[----:B------:R-:W-:Y:S01]  /*c360*/  FFMA.FTZ R165, R123, UR12, -R61 ;  /* 0x0000000c7ba57c23 */ /* 0x000fe2000801083d */
[----:B------:R-:W-:Y:S01]  /*c370*/  FADD.FTZ R5, R0, -R5 ;  /* 0x8000000500057221 */ /* 0x000fe20000010000 */
[----:B------:R-:W-:Y:S01]  /*c380*/  FMUL.FTZ R2, R2, UR12 ;  /* 0x0000000c02027c20 */ /* 0x000fe20008410000 */
[----:B------:R-:W-:Y:S01]  /*c390*/  MUFU.EX2 R175, R175 ;  /* 0x000000af00af7308 */ /* 0x000fe20000000800 */
[--C-:B------:R-:W-:Y:S01]  /*c3a0*/  FFMA.FTZ R163, R118, UR12, -R61.reuse ;  /* 0x0000000c76a37c23 */ /* 0x100fe2000801083d */
[----:B------:R-:W-:Y:S01]  /*c3b0*/  FMUL.FTZ R5, R5, UR12 ;  /* 0x0000000c05057c20 */ /* 0x000fe20008410000 */
[--C-:B------:R-:W-:Y:S01]  /*c3c0*/  FFMA.FTZ R118, R6, UR12, -R61.reuse ;  /* 0x0000000c06767c23 */ /* 0x100fe2000801083d */
[--C-:B------:R-:W-:Y:S01]  /*c3d0*/  FFMA.FTZ R0, R4, UR12, -R61.reuse ;  /* 0x0000000c04007c23 */ /* 0x100fe2000801083d */
[--C-:B------:R-:W-:Y:S01]  /*c3e0*/  FFMA.FTZ R125, R14, UR12, -R61.reuse ;  /* 0x0000000c0e7d7c23 */ /* 0x100fe2000801083d */
[----:B------:R-:W-:Y:S01]  /*c3f0*/  F2FP.BF16.F32.PACK_AB R14, R167, R172 ;  /* 0x000000aca70e723e */ /* 0x000fe200000010ff */
[--C-:B------:R-:W-:Y:S01]  /*c400*/  FFMA.FTZ R156, R188, UR12, -R61.reuse ;  /* 0x0000000cbc9c7c23 */ /* 0x100fe2000801083d */
[----:B------:R-:W3:Y:S01]  /*c410*/  MUFU.EX2 R171, R171 ;  /* 0x000000ab00ab7308 */ /* 0x000ee20000000800 */
[--C-:B------:R-:W-:Y:S01]  /*c420*/  FFMA.FTZ R123, R28, UR12, -R61.reuse ;  /* 0x0000000c1c7b7c23 */ /* 0x100fe2000801083d */
[--C-:B------:R-:W-:Y:S01]  /*c430*/  FFMA.FTZ R129, R114, UR12, -R61.reuse ;  /* 0x0000000c72817c23 */ /* 0x100fe2000801083d */
[----:B------:R-:W-:Y:S01]  /*c440*/  LDSM.16.MT88.4 R28, [R151+0x5800] ;  /* 0x00580000971c783b */ /* 0x000fe20000004200 */
        /* <DEDUP_REMOVED lines=13> */
[----:B---3--:R-:W-:Y:S01]  /*c520*/  F2FP.BF16.F32.PACK_AB R13, R171, R175 ;  /* 0x000000afab0d723e */ /* 0x008fe200000010ff */
[--C-:B------:R-:W-:Y:S01]  /*c530*/  FFMA.FTZ R50, R50, UR12, -R61.reuse ;  /* 0x0000000c32327c23 */ /* 0x100fe2000801083d */
[--C-:B------:R-:W-:Y:S01]  /*c540*/  FFMA.FTZ R162, R162, UR12, -R61.reuse ;  /* 0x0000000ca2a27c23 */ /* 0x100fe2000801083d */
[--C-:B------:R-:W-:Y:S01]  /*c550*/  FFMA.FTZ R46, R46, UR12, -R61.reuse ;  /* 0x0000000c2e2e7c23 */ /* 0x100fe2000801083d */
[--C-:B------:R-:W-:Y:S01]  /*c560*/  FFMA.FTZ R159, R159, UR12, -R61.reuse ;  /* 0x0000000c9f9f7c23 */ /* 0x100fe2000801083d */
[--C-:B------:R-:W-:Y:S01]  /*c570*/  FFMA.FTZ R42, R42, UR12, -R61.reuse ;  /* 0x0000000c2a2a7c23 */ /* 0x100fe2000801083d */
[--C-:B------:R-:W-:Y:S01]  /*c580*/  FFMA.FTZ R38, R38, UR12, -R61.reuse ;  /* 0x0000000c26267c23 */ /* 0x100fe2000801083d */
[----:B------:R-:W3:Y:S01]  /*c590*/  MUFU.EX2 R179, R2 ;  /* 0x0000000200b37308 */ /* 0x000ee20000000800 */
[--C-:B------:R-:W-:Y:S01]  /*c5a0*/  FFMA.FTZ R56, R56, UR12, -R61.reuse ;  /* 0x0000000c38387c23 */ /* 0x100fe2000801083d */
[--C-:B------:R-:W-:Y:S01]  /*c5b0*/  FFMA.FTZ R64, R64, UR12, -R61.reuse ;  /* 0x0000000c40407c23 */ /* 0x100fe2000801083d */
[----:B------:R-:W-:-:S05]  /*c5c0*/  FFMA.FTZ R53, R53, UR12, -R61 ;  /* 0x0000000c35357c23 */ /* 0x000fca000801083d */
[----:B------:R5:W1:Y:S01]  /*c5d0*/  MUFU.EX2 R177, R5 ;  /* 0x0000000500b17308 */ /* 0x000a620000000800 */
[----:B----4-:R-:W-:-:S07]  /*c5e0*/  F2FP.BF16.F32.PACK_AB R15, R165, R166 ;  /* 0x000000a6a50f723e */ /* 0x010fce00000010ff */
[----:B------:R-:W-:Y:S01]  /*c5f0*/  MUFU.EX2 R163, R163 ;  /* 0x000000a300a37308 */ /* 0x000fe20000000800 */
[-C--:B---3--:R-:W-:Y:S01]  /*c600*/  FMUL.FTZ R20, R144, R179.reuse ;  /* 0x000000b390147220 */ /* 0x088fe20000410000 */
[-C--:B------:R-:W-:Y:S01]  /*c610*/  FMUL.FTZ R21, R145, R179.reuse ;  /* 0x000000b391157220 */ /* 0x080fe20000410000 */
[-C--:B------:R-:W-:Y:S01]  /*c620*/  FMUL.FTZ R140, R140, R179.reuse ;  /* 0x000000b38c8c7220 */ /* 0x080fe20000410000 */
[-C--:B------:R-:W-:Y:S01]  /*c630*/  FMUL.FTZ R141, R141, R179.reuse ;  /* 0x000000b38d8d7220 */ /* 0x080fe20000410000 */
[-C--:B------:R-:W-:Y:S01]  /*c640*/  FMUL.FTZ R136, R136, R179.reuse ;  /* 0x000000b388887220 */ /* 0x080fe20000410000 */
[-C--:B------:R-:W-:Y:S01]  /*c650*/  FMUL.FTZ R137, R137, R179.reuse ;  /* 0x000000b389897220 */ /* 0x080fe20000410000 */
[----:B------:R-:W-:Y:S01]  /*c660*/  FMUL.FTZ R132, R132, R179 ;  /* 0x000000b384847220 */ /* 0x000fe20000410000 */
[----:B------:R-:W3:Y:S01]  /*c670*/  MUFU.EX2 R160, R160 ;  /* 0x000000a000a07308 */ /* 0x000ee20000000800 */
[----:B-----5:R-:W4:Y:S01]  /*c680*/  LDSM.16.MT88.4 R4, [R151+0x5400] ;  /* 0x005400009704783b */ /* 0x020f220000004200 */
[-C--:B-1----:R-:W-:Y:S01]  /*c690*/  FMUL.FTZ R22, R146, R177.reuse ;  /* 0x000000b192167220 */ /* 0x082fe20000410000 */
[-C--:B------:R-:W-:Y:S01]  /*c6a0*/  FMUL.FTZ R23, R147, R177.reuse ;  /* 0x000000b193177220 */ /* 0x080fe20000410000 */
[-C--:B------:R-:W-:Y:S01]  /*c6b0*/  FMUL.FTZ R142, R142, R177.reuse ;  /* 0x000000b18e8e7220 */ /* 0x080fe20000410000 */
[-C--:B------:R-:W-:Y:S01]  /*c6c0*/  FMUL.FTZ R143, R143, R177.reuse ;  /* 0x000000b18f8f7220 */ /* 0x080fe20000410000 */
[-C--:B------:R-:W-:Y:S01]  /*c6d0*/  FMUL.FTZ R138, R138, R177.reuse ;  /* 0x000000b18a8a7220 */ /* 0x080fe20000410000 */
[----:B------:R-:W-:Y:S01]  /*c6e0*/  FMUL.FTZ R139, R139, R177 ;  /* 0x000000b18b8b7220 */ /* 0x000fe20000410000 */
[----:B------:R-:W-:Y:S01]  /*c6f0*/  MUFU.EX2 R156, R156 ;  /* 0x0000009c009c7308 */ /* 0x000fe20000000800 */
[----:B------:R-:W-:Y:S01]  /*c700*/  FMUL.FTZ R133, R133, R179 ;  /* 0x000000b385857220 */ /* 0x000fe20000410000 */
[C---:B------:R-:W-:Y:S01]  /*c710*/  HMMA.16816.F32.BF16 R20, R12.reuse, R16, R20 ;  /* 0x000000100c14723c */ /* 0x040fe20000041814 */
[-C--:B------:R-:W-:Y:S01]  /*c720*/  FMUL.FTZ R134, R134, R177.reuse ;  /* 0x000000b186867220 */ /* 0x080fe20000410000 */
[----:B------:R-:W-:Y:S01]  /*c730*/  FMUL.FTZ R135, R135, R177 ;  /* 0x000000b187877220 */ /* 0x000fe20000410000 */
[--C-:B------:R-:W-:Y:S01]  /*c740*/  FFMA.FTZ R2, R190, UR12, -R61.reuse ;  /* 0x0000000cbe027c23 */ /* 0x100fe2000801083d */
[--C-:B------:R-:W-:Y:S01]  /*c750*/  FFMA.FTZ R144, R198, UR12, -R61.reuse ;  /* 0x0000000cc6907c23 */ /* 0x100fe2000801083d */
[--C-:B------:R-:W-:Y:S01]  /*c760*/  FFMA.FTZ R147, R155, UR12, -R61.reuse ;  /* 0x0000000c9b937c23 */ /* 0x100fe2000801083d */
[----:B------:R-:W1:Y:S01]  /*c770*/  MUFU.EX2 R148, R148 ;  /* 0x0000009400947308 */ /* 0x000e620000000800 */
[C---:B------:R-:W-:Y:S01]  /*c780*/  HMMA.16816.F32.BF16 R16, R12.reuse, R18, R140 ;  /* 0x000000120c10723c */ /* 0x040fe2000004188c */
[----:B---3--:R-:W-:Y:S01]  /*c790*/  F2FP.BF16.F32.PACK_AB R33, R160, R163 ;  /* 0x000000a3a021723e */ /* 0x008fe200000010ff */
[--C-:B------:R-:W-:Y:S01]  /*c7a0*/  FFMA.FTZ R145, R168, UR12, -R61.reuse ;  /* 0x0000000ca8917c23 */ /* 0x100fe2000801083d */
[--C-:B------:R-:W-:Y:S01]  /*c7b0*/  FFMA.FTZ R146, R197, UR12, -R61.reuse ;  /* 0x0000000cc5927c23 */ /* 0x100fe2000801083d */
[--C-:B------:R-:W-:Y:S01]  /*c7c0*/  FFMA.FTZ R155, R184, UR12, -R61.reuse ;  /* 0x0000000cb89b7c23 */ /* 0x100fe2000801083d */
[--C-:B------:R-:W-:Y:S01]  /*c7d0*/  FFMA.FTZ R168, R183, UR12, -R61.reuse ;  /* 0x0000000cb7a87c23 */ /* 0x100fe2000801083d */
[C---:B--2---:R-:W-:Y:S01]  /*c7e0*/  HMMA.16816.F32.BF16 R136, R12.reuse, R8, R136 ;  /* 0x000000080c88723c */ /* 0x044fe20000041888 */
[----:B------:R-:W-:Y:S01]  /*c7f0*/  MUFU.EX2 R129, R129 ;  /* 0x0000008100817308 */ /* 0x000fe20000000800 */
[--C-:B------:R-:W-:Y:S01]  /*c800*/  FFMA.FTZ R140, R200, UR12, -R61.reuse ;  /* 0x0000000cc88c7c23 */ /* 0x100fe2000801083d */
[--C-:B------:R-:W-:Y:S01]  /*c810*/  FFMA.FTZ R141, R173, UR12, -R61.reuse ;  /* 0x0000000cad8d7c23 */ /* 0x100fe2000801083d */
[--C-:B------:R-:W-:Y:S01]  /*c820*/  FFMA.FTZ R142, R199, UR12, -R61.reuse ;  /* 0x0000000cc78e7c23 */ /* 0x100fe2000801083d */
[--C-:B------:R-:W-:Y:S01]  /*c830*/  FFMA.FTZ R143, R169, UR12, -R61.reuse ;  /* 0x0000000ca98f7c23 */ /* 0x100fe2000801083d */
[----:B------:R-:W-:Y:S01]  /*c840*/  HMMA.16816.F32.BF16 R132, R12, R10, R132 ;  /* 0x0000000a0c84723c */ /* 0x000fe20000041884 */
[----:B------:R-:W2:Y:S01]  /*c850*/  LDSM.16.MT88.4 R8, [R150+0x5800] ;  /* 0x005800009608783b */ /* 0x000ea20000004200 */
[----:B------:R-:W-:Y:S01]  /*c860*/  FFMA.FTZ R169, R182, UR12, -R61 ;  /* 0x0000000cb6a97c23 */ /* 0x000fe2000801083d */
[----:B------:R-:W3:Y:S01]  /*c870*/  MUFU.EX2 R125, R125 ;  /* 0x0000007d007d7308 */ /* 0x000ee20000000800 */
[----:B-1----:R-:W-:Y:S01]  /*c880*/  F2FP.BF16.F32.PACK_AB R35, R148, R156 ;  /* 0x0000009c9423723e */ /* 0x002fe200000010ff */
[----:B------:R-:W-:Y:S01]  /*c890*/  FFMA.FTZ R179, R239, R179, R180 ;  /* 0x000000b3efb37223 */ /* 0x000fe200000100b4 */
[----:B------:R-:W-:Y:S01]  /*c8a0*/  FFMA.FTZ R175, R238, R177, R175 ;  /* 0x000000b1eeaf7223 */ /* 0x000fe200000100af */
[----:B------:R-:W-:Y:S01]  /*c8b0*/  F2FP.BF16.F32.PACK_AB R12, R127, R149 ;  /* 0x000000957f0c723e */ /* 0x000fe200000010ff */
[----:B------:R-:W-:Y:S01]  /*c8c0*/  FFMA.FTZ R173, R181, UR12, -R61 ;  /* 0x0000000cb5ad7c23 */ /* 0x000fe2000801083d */
[----:B------:R-:W-:Y:S01]  /*c8d0*/  F2FP.BF16.F32.PACK_AB R14, R122, R126 ;  /* 0x0000007e7a0e723e */ /* 0x000fe200000010ff */
[----:B------:R-:W-:Y:S01]  /*c8e0*/  FADD.FTZ R176, R176, R179 ;  /* 0x000000b3b0b07221 */ /* 0x000fe20000010000 */
[----:B------:R-:W-:Y:S01]  /*c8f0*/  MUFU.EX2 R124, R124 ;  /* 0x0000007c007c7308 */ /* 0x000fe20000000800 */
[C---:B----4-:R-:W-:Y:S01]  /*c900*/  HMMA.16816.F32.BF16 R20, R32.reuse, R4, R20 ;  /* 0x000000042014723c */ /* 0x050fe20000041814 */
[----:B------:R-:W-:Y:S01]  /*c910*/  FADD.FTZ R175, R171, R175 ;  /* 0x000000afabaf7221 */ /* 0x000fe20000010000 */
[----:B------:R-:W-:Y:S01]  /*c920*/  FADD.FTZ R176, R172, R176 ;  /* 0x000000b0acb07221 */ /* 0x000fe20000010000 */
[----:B------:R-:W-:Y:S01]  /*c930*/  FFMA.FTZ R239, R57, UR12, -R108 ;  /* 0x0000000c39ef7c23 */ /* 0x000fe2000801086c */
[----:B------:R-:W-:Y:S01]  /*c940*/  FFMA.FTZ R238, R59, UR12, -R61 ;  /* 0x0000000c3bee7c23 */ /* 0x000fe2000801083d */
[----:B------:R-:W-:Y:S01]  /*c950*/  FADD.FTZ R175, R166, R175 ;  /* 0x000000afa6af7221 */ /* 0x000fe20000010000 */
[C---:B------:R-:W-:Y:S01]  /*c960*/  HMMA.16816.F32.BF16 R16, R32.reuse, R6, R16 ;  /* 0x000000062010723c */ /* 0x040fe20000041810 */
[----:B------:R-:W1:Y:S01]  /*c970*/  MUFU.EX2 R119, R119 ;  /* 0x0000007700777308 */ /* 0x000e620000000800 */
[----:B------:R-:W4:Y:S01]  /*c980*/  LDSM.16.MT88.4 R4, [R151+0x5c00] ;  /* 0x005c00009704783b */ /* 0x000f220000004200 */
[----:B---3--:R-:W-:Y:S01]  /*c990*/  F2FP.BF16.F32.PACK_AB R13, R125, R129 ;  /* 0x000000817d0d723e */ /* 0x008fe200000010ff */
[----:B------:R-:W-:Y:S01]  /*c9a0*/  FADD.FTZ R176, R167, R176 ;  /* 0x000000b0a7b07221 */ /* 0x000fe20000010000 */
[----:B------:R-:W-:Y:S01]  /*c9b0*/  FADD.FTZ R165, R165, R175 ;  /* 0x000000afa5a57221 */ /* 0x000fe20000010000 */
[C---:B------:R-:W-:Y:S02]  /*c9c0*/  HMMA.16816.F32.BF16 R136, R32.reuse, R24, R136 ;  /* 0x000000182088723c */ /* 0x040fe40000041888 */
[----:B------:R-:W-:Y:S01]  /*c9d0*/  FADD.FTZ R164, R164, R176 ;  /* 0x000000b0a4a47221 */ /* 0x000fe20000010000 */
[----:B------:R-:W-:Y:S01]  /*c9e0*/  MUFU.EX2 R114, R114 ;  /* 0x0000007200727308 */ /* 0x000fe20000000800 */
[----:B------:R-:W-:Y:S01]  /*c9f0*/  FADD.FTZ R165, R163, R165 ;  /* 0x000000a5a3a57221 */ /* 0x000fe20000010000 */
[----:B------:R-:W-:Y:S01]  /*ca00*/  FFMA.FTZ R163, R130, UR12, -R61 ;  /* 0x0000000c82a37c23 */ /* 0x000fe2000801083d */
[----:B------:R-:W-:Y:S01]  /*ca10*/  HMMA.16816.F32.BF16 R132, R32, R26, R132 ;  /* 0x0000001a2084723c */ /* 0x000fe20000041884 */
[----:B------:R-:W3:Y:S01]  /*ca20*/  LDSM.16.MT88.4 R24, [R150+0x5c00] ;  /* 0x005c00009618783b */ /* 0x000ee20000004200 */
[----:B------:R-:W-:Y:S01]  /*ca30*/  FADD.FTZ R164, R161, R164 ;  /* 0x000000a4a1a47221 */ /* 0x000fe20000010000 */
[----:B------:R-:W-:Y:S01]  /*ca40*/  FADD.FTZ R165, R160, R165 ;  /* 0x000000a5a0a57221 */ /* 0x000fe20000010000 */
[----:B------:R-:W-:Y:S01]  /*ca50*/  FFMA.FTZ R130, R131, UR12, -R108 ;  /* 0x0000000c83827c23 */ /* 0x000fe2000801086c */
[----:B------:R-:W5:Y:S01]  /*ca60*/  MUFU.EX2 R118, R118 ;  /* 0x0000007600767308 */ /* 0x000f620000000800 */
[----:B-1----:R-:W-:Y:S01]  /*ca70*/  F2FP.BF16.F32.PACK_AB R15, R119, R124 ;  /* 0x0000007c770f723e */ /* 0x002fe200000010ff */
[----:B------:R-:W-:Y:S01]  /*ca80*/  FADD.FTZ R164, R158, R164 ;  /* 0x000000a49ea47221 */ /* 0x000fe20000010000 */
[----:B------:R-:W-:Y:S01]  /*ca90*/  F2FP.BF16.F32.PACK_AB R32, R116, R121 ;  /* 0x000000797420723e */ /* 0x000fe200000010ff */
[----:B------:R-:W-:Y:S01]  /*caa0*/  FADD.FTZ R165, R156, R165 ;  /* 0x000000a59ca57221 */ /* 0x000fe20000010000 */
[----:B------:R-:W-:Y:S01]  /*cab0*/  F2FP.BF16.F32.PACK_AB R34, R111, R115 ;  /* 0x000000736f22723e */ /* 0x000fe200000010ff */
[----:B------:R-:W-:-:S02]  /*cac0*/  FADD.FTZ R157, R157, R164 ;  /* 0x000000a49d9d7221 */ /* 0x000fc40000010000 */
[----:B------:R-:W-:Y:S01]  /*cad0*/  HMMA.16816.F32.BF16 R20, R12, R28, R20 ;  /* 0x0000001c0c14723c */ /* 0x000fe20000041814 */
[----:B------:R-:W-:Y:S01]  /*cae0*/  MUFU.EX2 R113, R113 ;  /* 0x0000007100717308 */ /* 0x000fe20000000800 */
[----:B------:R-:W-:Y:S01]  /*caf0*/  FADD.FTZ R148, R148, R165 ;  /* 0x000000a594947221 */ /* 0x000fe20000010000 */
[----:B------:R-:W-:-:S03]  /*cb00*/  FADD.FTZ R149, R149, R157 ;  /* 0x0000009d95957221 */ /* 0x000fc60000010000 */
[C---:B------:R-:W-:Y:S01]  /*cb10*/  HMMA.16816.F32.BF16 R28, R12.reuse, R30, R16 ;  /* 0x0000001e0c1c723c */ /* 0x040fe20000041810 */
[----:B------:R-:W1:Y:S01]  /*cb20*/  LDSM.16.MT88.4 R16, [R151+0x6000] ;  /* 0x006000009710783b */ /* 0x000e620000004200 */
[----:B------:R-:W-:Y:S01]  /*cb30*/  FADD.FTZ R148, R129, R148 ;  /* 0x0000009481947221 */ /* 0x000fe20000010000 */
[----:B------:R-:W4:Y:S01]  /*cb40*/  MUFU.EX2 R0, R0 ;  /* 0x0000000000007308 */ /* 0x000f220000000800 */
[----:B-----5:R-:W-:Y:S01]  /*cb50*/  F2FP.BF16.F32.PACK_AB R33, R118, R114 ;  /* 0x000000727621723e */ /* 0x020fe200000010ff */
[----:B------:R-:W-:Y:S01]  /*cb60*/  FADD.FTZ R149, R127, R149 ;  /* 0x000000957f957221 */ /* 0x000fe20000010000 */
[C---:B--2---:R-:W-:Y:S01]  /*cb70*/  HMMA.16816.F32.BF16 R136, R12.reuse, R8, R136 ;  /* 0x000000080c88723c */ /* 0x044fe20000041888 */
[----:B------:R-:W-:Y:S02]  /*cb80*/  FADD.FTZ R148, R125, R148 ;  /* 0x000000947d947221 */ /* 0x000fe40000010000 */
[----:B------:R-:W-:Y:S02]  /*cb90*/  FADD.FTZ R149, R126, R149 ;  /* 0x000000957e957221 */ /* 0x000fe40000010000 */
[----:B------:R-:W-:Y:S01]  /*cba0*/  MUFU.EX2 R2, R2 ;  /* 0x0000000200027308 */ /* 0x000fe20000000800 */
[----:B------:R-:W-:Y:S01]  /*cbb0*/  HMMA.16816.F32.BF16 R132, R12, R10, R132 ;  /* 0x0000000a0c84723c */ /* 0x000fe20000041884 */
[----:B------:R-:W2:Y:S01]  /*cbc0*/  LDSM.16.MT88.4 R8, [R150+0x6000] ;  /* 0x006000009608783b */ /* 0x000ea20000004200 */
[----:B------:R-:W-:Y:S01]  /*cbd0*/  FADD.FTZ R124, R124, R148 ;  /* 0x000000947c7c7221 */ /* 0x000fe20000010000 */
[----:B------:R-:W-:-:S03]  /*cbe0*/  FADD.FTZ R149, R122, R149 ;  /* 0x000000957a957221 */ /* 0x000fc60000010000 */
[----:B------:R-:W-:Y:S01]  /*cbf0*/  FADD.FTZ R124, R119, R124 ;  /* 0x0000007c777c7221 */ /* 0x000fe20000010000 */
[----:B------:R-:W5:Y:S01]  /*cc00*/  MUFU.EX2 R123, R123 ;  /* 0x0000007b007b7308 */ /* 0x000f620000000800 */
[----:B----4-:R-:W-:Y:S01]  /*cc10*/  F2FP.BF16.F32.PACK_AB R35, R0, R113 ;  /* 0x000000710023723e */ /* 0x010fe200000010ff */
[----:B------:R-:W-:Y:S01]  /*cc20*/  FADD.FTZ R121, R121, R149 ;  /* 0x0000009579797221 */ /* 0x000fe20000010000 */
[----:B------:R-:W-:Y:S01]  /*cc30*/  F2FP.BF16.F32.PACK_AB R12, R106, R107 ;  /* 0x0000006b6a0c723e */ /* 0x000fe200000010ff */
[----:B------:R-:W-:Y:S01]  /*cc40*/  FADD.FTZ R124, R114, R124 ;  /* 0x0000007c727c7221 */ /* 0x000fe20000010000 */
[----:B------:R-:W-:Y:S01]  /*cc50*/  F2FP.BF16.F32.PACK_AB R14, R104, R105 ;  /* 0x00000069680e723e */ /* 0x000fe200000010ff */
[----:B------:R-:W-:Y:S02]  /*cc60*/  FADD.FTZ R121, R116, R121 ;  /* 0x0000007974797221 */ /* 0x000fe40000010000 */
[----:B------:R-:W-:Y:S01]  /*cc70*/  MUFU.EX2 R128, R128 ;  /* 0x0000008000807308 */ /* 0x000fe20000000800 */
[----:B------:R-:W-:Y:S01]  /*cc80*/  HMMA.16816.F32.BF16 R20, R32, R4, R20 ;  /* 0x000000042014723c */ /* 0x000fe20000041814 */
[----:B------:R-:W-:Y:S01]  /*cc90*/  FADD.FTZ R118, R118, R124 ;  /* 0x0000007c76767221 */ /* 0x000fe20000010000 */
[----:B------:R-:W-:-:S03]  /*cca0*/  FADD.FTZ R115, R115, R121 ;  /* 0x0000007973737221 */ /* 0x000fc60000010000 */
[----:B------:R-:W-:Y:S01]  /*ccb0*/  FADD.FTZ R118, R113, R118 ;  /* 0x0000007671767221 */ /* 0x000fe20000010000 */
[C---:B------:R-:W-:Y:S01]  /*ccc0*/  HMMA.16816.F32.BF16 R28, R32.reuse, R6, R28 ;  /* 0x00000006201c723c */ /* 0x040fe2000004181c */
[----:B------:R-:W4:Y:S01]  /*ccd0*/  MUFU.EX2 R140, R140 ;  /* 0x0000008c008c7308 */ /* 0x000f220000000800 */
[----:B------:R-:W2:Y:S01]  /*cce0*/  LDSM.16.MT88.4 R4, [R151+0x6400] ;  /* 0x006400009704783b */ /* 0x000ea20000004200 */
[----:B-----5:R-:W-:Y:S01]  /*ccf0*/  F2FP.BF16.F32.PACK_AB R13, R123, R2 ;  /* 0x000000027b0d723e */ /* 0x020fe200000010ff */
[----:B------:R-:W-:Y:S01]  /*cd00*/  FADD.FTZ R115, R111, R115 ;  /* 0x000000736f737221 */ /* 0x000fe20000010000 */
[----:B------:R-:W-:Y:S01]  /*cd10*/  FADD.FTZ R118, R0, R118 ;  /* 0x0000007600767221 */ /* 0x000fe20000010000 */
[C---:B---3--:R-:W-:Y:S01]  /*cd20*/  HMMA.16816.F32.BF16 R136, R32.reuse, R24, R136 ;  /* 0x000000182088723c */ /* 0x048fe20000041888 */
[----:B------:R-:W-:Y:S01]  /*cd30*/  FFMA.FTZ R0, R39, UR12, -R61 ;  /* 0x0000000c27007c23 */ /* 0x000fe2000801083d */
[----:B------:R-:W-:Y:S01]  /*cd40*/  FADD.FTZ R115, R107, R115 ;  /* 0x000000736b737221 */ /* 0x000fe20000010000 */
[----:B------:R-:W-:Y:S01]  /*cd50*/  MUFU.EX2 R141, R141 ;  /* 0x0000008d008d7308 */ /* 0x000fe20000000800 */
[----:B------:R-:W-:Y:S01]  /*cd60*/  FADD.FTZ R2, R2, R118 ;  /* 0x0000007602027221 */ /* 0x000fe20000010000 */
[----:B------:R-:W-:Y:S01]  /*cd70*/  FFMA.FTZ R39, R66, UR12, -R108 ;  /* 0x0000000c42277c23 */ /* 0x000fe2000801086c */
[----:B------:R-:W-:Y:S01]  /*cd80*/  HMMA.16816.F32.BF16 R132, R32, R26, R132 ;  /* 0x0000001a2084723c */ /* 0x000fe20000041884 */
[----:B------:R-:W3:Y:S01]  /*cd90*/  LDSM.16.MT88.4 R24, [R150+0x6400] ;  /* 0x006400009618783b */ /* 0x000ee20000004200 */
[----:B------:R-:W-:Y:S01]  /*cda0*/  FADD.FTZ R106, R106, R115 ;  /* 0x000000736a6a7221 */ /* 0x000fe20000010000 */
[----:B------:R-:W-:-:S02]  /*cdb0*/  FADD.FTZ R2, R123, R2 ;  /* 0x000000027b027221 */ /* 0x000fc40000010000 */
[----:B------:R-:W5:Y:S01]  /*cdc0*/  MUFU.EX2 R142, R142 ;  /* 0x0000008e008e7308 */ /* 0x000f620000000800 */
[----:B----4-:R-:W-:Y:S01]  /*cdd0*/  F2FP.BF16.F32.PACK_AB R15, R140, R128 ;  /* 0x000000808c0f723e */ /* 0x010fe200000010ff */
[----:B------:R-:W-:Y:S01]  /*cde0*/  FADD.FTZ R106, R105, R106 ;  /* 0x0000006a696a7221 */ /* 0x000fe20000010000 */
[----:B------:R-:W-:Y:S01]  /*cdf0*/  F2FP.BF16.F32.PACK_AB R32, R102, R103 ;  /* 0x000000676620723e */ /* 0x000fe200000010ff */
[----:B------:R-:W-:Y:S01]  /*ce00*/  FADD.FTZ R128, R128, R2 ;  /* 0x0000000280807221 */ /* 0x000fe20000010000 */
[----:B------:R-:W-:Y:S01]  /*ce10*/  F2FP.BF16.F32.PACK_AB R34, R100, R101 ;  /* 0x000000656422723e */ /* 0x000fe200000010ff */
[----:B------:R-:W-:Y:S01]  /*ce20*/  FADD.FTZ R104, R104, R106 ;  /* 0x0000006a68687221 */ /* 0x000fe20000010000 */
[----:B------:R-:W-:Y:S01]  /*ce30*/  FFMA.FTZ R2, R51, UR12, -R108 ;  /* 0x0000000c33027c23 */ /* 0x000fe2000801086c */
[----:B------:R-:W4:Y:S01]  /*ce40*/  MUFU.EX2 R143, R143 ;  /* 0x0000008f008f7308 */ /* 0x000f220000000800 */
[----:B-1----:R-:W-:Y:S01]  /*ce50*/  HMMA.16816.F32.BF16 R20, R12, R16, R20 ;  /* 0x000000100c14723c */ /* 0x002fe20000041814 */
[----:B------:R-:W-:Y:S01]  /*ce60*/  FADD.FTZ R128, R140, R128 ;  /* 0x000000808c807221 */ /* 0x000fe20000010000 */
[----:B------:R-:W-:-:S04]  /*ce70*/  FADD.FTZ R104, R103, R104 ;  /* 0x0000006867687221 */ /* 0x000fc80000010000 */
[C---:B------:R-:W-:Y:S01]  /*ce80*/  HMMA.16816.F32.BF16 R28, R12.reuse, R18, R28 ;  /* 0x000000120c1c723c */ /* 0x040fe2000004181c */
[----:B------:R-:W1:Y:S01]  /*ce90*/  MUFU.EX2 R144, R144 ;  /* 0x0000009000907308 */ /* 0x000e620000000800 */
[----:B------:R-:W3:Y:S01]  /*cea0*/  LDSM.16.MT88.4 R16, [R151+0x6800] ;  /* 0x006800009710783b */ /* 0x000ee20000004200 */
[----:B-----5:R-:W-:Y:S01]  /*ceb0*/  F2FP.BF16.F32.PACK_AB R33, R142, R141 ;  /* 0x0000008d8e21723e */ /* 0x020fe200000010ff */
[----:B------:R-:W-:Y:S01]  /*cec0*/  FADD.FTZ R141, R141, R128 ;  /* 0x000000808d8d7221 */ /* 0x000fe20000010000 */
[----:B------:R-:W-:Y:S01]  /*ced0*/  FADD.FTZ R102, R102, R104 ;  /* 0x0000006866667221 */ /* 0x000fe20000010000 */
[----:B--2---:R-:W-:Y:S02]  /*cee0*/  HMMA.16816.F32.BF16 R136, R12, R8, R136 ;  /* 0x000000080c88723c */ /* 0x004fe40000041888 */
[----:B------:R-:W-:Y:S01]  /*cef0*/  FADD.FTZ R141, R142, R141 ;  /* 0x0000008d8e8d7221 */ /* 0x000fe20000010000 */
[----:B------:R-:W2:Y:S01]  /*cf00*/  MUFU.EX2 R145, R145 ;  /* 0x0000009100917308 */ /* 0x000ea20000000800 */
[----:B------:R-:W-:-:S02]  /*cf10*/  FADD.FTZ R102, R101, R102 ;  /* 0x0000006665667221 */ /* 0x000fc40000010000 */
[----:B------:R-:W-:Y:S01]  /*cf20*/  HMMA.16816.F32.BF16 R132, R12, R10, R132 ;  /* 0x0000000a0c84723c */ /* 0x000fe20000041884 */
[----:B------:R-:W5:Y:S01]  /*cf30*/  LDSM.16.MT88.4 R8, [R150+0x6800] ;  /* 0x006800009608783b */ /* 0x000f620000004200 */
[----:B----4-:R-:W-:Y:S01]  /*cf40*/  FADD.FTZ R141, R143, R141 ;  /* 0x0000008d8f8d7221 */ /* 0x010fe20000010000 */
[----:B------:R-:W-:Y:S02]  /*cf50*/  FADD.FTZ R102, R100, R102 ;  /* 0x0000006664667221 */ /* 0x000fe40000010000 */
[----:B------:R-:W4:Y:S01]  /*cf60*/  MUFU.EX2 R146, R146 ;  /* 0x0000009200927308 */ /* 0x000f220000000800 */
[C---:B-1----:R-:W-:Y:S01]  /*cf70*/  F2FP.BF16.F32.PACK_AB R35, R144.reuse, R143 ;  /* 0x0000008f9023723e */ /* 0x042fe200000010ff */
[----:B------:R-:W-:Y:S01]  /*cf80*/  FADD.FTZ R144, R144, R141 ;  /* 0x0000008d90907221 */ /* 0x000fe20000010000 */
[----:B------:R-:W-:Y:S01]  /*cf90*/  F2FP.BF16.F32.PACK_AB R12, R98, R99 ;  /* 0x00000063620c723e */ /* 0x000fe200000010ff */
[----:B------:R-:W-:Y:S01]  /*cfa0*/  FADD.FTZ R99, R99, R102 ;  /* 0x0000006663637221 */ /* 0x000fe20000010000 */
[----:B------:R-:W-:Y:S01]  /*cfb0*/  F2FP.BF16.F32.PACK_AB R14, R96, R97 ;  /* 0x00000061600e723e */ /* 0x000fe200000010ff */
[----:B------:R-:W-:Y:S02]  /*cfc0*/  LDSM.16.MT88.4 R140, [R151+0x8c00] ;  /* 0x008c0000978c783b */ /* 0x000fe40000004200 */
[----:B------:R-:W-:Y:S01]  /*cfd0*/  MUFU.EX2 R147, R147 ;  /* 0x0000009300937308 */ /* 0x000fe20000000800 */
[----:B------:R-:W-:Y:S01]  /*cfe0*/  HMMA.16816.F32.BF16 R20, R32, R4, R20 ;  /* 0x000000042014723c */ /* 0x000fe20000041814 */
[----:B--2---:R-:W-:Y:S01]  /*cff0*/  FADD.FTZ R144, R145, R144 ;  /* 0x0000009091907221 */ /* 0x004fe20000010000 */
[----:B------:R-:W-:-:S04]  /*d000*/  FADD.FTZ R99, R98, R99 ;  /* 0x0000006362637221 */ /* 0x000fc80000010000 */
[C---:B------:R-:W-:Y:S01]  /*d010*/  HMMA.16816.F32.BF16 R28, R32.reuse, R6, R28 ;  /* 0x00000006201c723c */ /* 0x040fe2000004181c */
[----:B------:R-:W1:Y:S01]  /*d020*/  MUFU.EX2 R155, R155 ;  /* 0x0000009b009b7308 */ /* 0x000e620000000800 */
[----:B------:R-:W2:Y:S01]  /*d030*/  LDSM.16.MT88.4 R4, [R151+0x6c00] ;  /* 0x006c00009704783b */ /* 0x000ea20000004200 */
[C---:B----4-:R-:W-:Y:S01]  /*d040*/  F2FP.BF16.F32.PACK_AB R13, R146.reuse, R145 ;  /* 0x00000091920d723e */ /* 0x050fe200000010ff */
[----:B------:R-:W-:Y:S01]  /*d050*/  FADD.FTZ R144, R146, R144 ;  /* 0x0000009092907221 */ /* 0x000fe20000010000 */
[----:B------:R-:W-:Y:S01]  /*d060*/  FADD.FTZ R97, R97, R99 ;  /* 0x0000006361617221 */ /* 0x000fe20000010000 */
[----:B---3--:R-:W-:Y:S03]  /*d070*/  HMMA.16816.F32.BF16 R136, R32, R24, R136 ;  /* 0x000000182088723c */ /* 0x008fe60000041888 */
[----:B------:R-:W-:Y:S01]  /*d080*/  MUFU.EX2 R120, R120 ;  /* 0x0000007800787308 */ /* 0x000fe20000000800 */
[----:B------:R-:W-:-:S02]  /*d090*/  FADD.FTZ R97, R96, R97 ;  /* 0x0000006160617221 */ /* 0x000fc40000010000 */
[----:B------:R-:W-:Y:S01]  /*d0a0*/  HMMA.16816.F32.BF16 R132, R32, R26, R132 ;  /* 0x0000001a2084723c */ /* 0x000fe20000041884 */
[----:B------:R-:W3:Y:S04]  /*d0b0*/  LDSM.16.MT88.4 R24, [R150+0x6c00] ;  /* 0x006c00009618783b */ /* 0x000ee80000004200 */
[----:B------:R-:W4:Y:S01]  /*d0c0*/  MUFU.EX2 R168, R168 ;  /* 0x000000a800a87308 */ /* 0x000f220000000800 */
[----:B-1----:R-:W-:Y:S01]  /*d0d0*/  F2FP.BF16.F32.PACK_AB R15, R155, R147 ;  /* 0x000000939b0f723e */ /* 0x002fe200000010ff */
[----:B------:R-:W-:Y:S01]  /*d0e0*/  FADD.FTZ R147, R147, R144 ;  /* 0x0000009093937221 */ /* 0x000fe20000010000 */
[----:B------:R-:W-:Y:S01]  /*d0f0*/  F2FP.BF16.F32.PACK_AB R32, R94, R95 ;  /* 0x0000005f5e20723e */ /* 0x000fe200000010ff */
[----:B------:R-:W-:Y:S01]  /*d100*/  FADD.FTZ R95, R95, R97 ;  /* 0x000000615f5f7221 */ /* 0x000fe20000010000 */
[----:B------:R-:W-:Y:S01]  /*d110*/  F2FP.BF16.F32.PACK_AB R34, R92, R93 ;  /* 0x0000005d5c22723e */ /* 0x000fe200000010ff */
[----:B------:R-:W-:-:S02]  /*d120*/  FADD.FTZ R147, R155, R147 ;  /* 0x000000939b937221 */ /* 0x000fc40000010000 */
[----:B------:R-:W-:Y:S01]  /*d130*/  MUFU.EX2 R112, R112 ;  /* 0x0000007000707308 */ /* 0x000fe20000000800 */
[----:B------:R-:W-:Y:S01]  /*d140*/  HMMA.16816.F32.BF16 R20, R12, R16, R20 ;  /* 0x000000100c14723c */ /* 0x000fe20000041814 */
[----:B------:R-:W-:-:S04]  /*d150*/  FADD.FTZ R95, R94, R95 ;  /* 0x0000005f5e5f7221 */ /* 0x000fc80000010000 */
[----:B------:R-:W-:Y:S01]  /*d160*/  FADD.FTZ R93, R93, R95 ;  /* 0x0000005f5d5d7221 */ /* 0x000fe20000010000 */
[C---:B------:R-:W-:Y:S01]  /*d170*/  HMMA.16816.F32.BF16 R28, R12.reuse, R18, R28 ;  /* 0x000000120c1c723c */ /* 0x040fe2000004181c */
[----:B------:R-:W1:Y:S01]  /*d180*/  MUFU.EX2 R169, R169 ;  /* 0x000000a900a97308 */ /* 0x000e620000000800 */
[----:B------:R-:W3:Y:S01]  /*d190*/  LDSM.16.MT88.4 R16, [R151+0x7000] ;  /* 0x007000009710783b */ /* 0x000ee20000004200 */
[----:B----4-:R-:W-:Y:S01]  /*d1a0*/  F2FP.BF16.F32.PACK_AB R33, R168, R120 ;  /* 0x00000078a821723e */ /* 0x010fe200000010ff */
[----:B------:R-:W-:Y:S01]  /*d1b0*/  FADD.FTZ R120, R120, R147 ;  /* 0x0000009378787221 */ /* 0x000fe20000010000 */
[----:B------:R-:W-:Y:S01]  /*d1c0*/  FADD.FTZ R93, R92, R93 ;  /* 0x0000005d5c5d7221 */ /* 0x000fe20000010000 */
[C---:B-----5:R-:W-:Y:S02]  /*d1d0*/  HMMA.16816.F32.BF16 R136, R12.reuse, R8, R136 ;  /* 0x000000080c88723c */ /* 0x060fe40000041888 */
[----:B------:R-:W-:Y:S01]  /*d1e0*/  FADD.FTZ R120, R168, R120 ;  /* 0x00000078a8787221 */ /* 0x000fe20000010000 */
[----:B------:R-:W-:Y:S03]  /*d1f0*/  MUFU.EX2 R3, R3 ;  /* 0x0000000300037308 */ /* 0x000fe60000000800 */
[----:B------:R-:W-:Y:S01]  /*d200*/  HMMA.16816.F32.BF16 R132, R12, R10, R132 ;  /* 0x0000000a0c84723c */ /* 0x000fe20000041884 */
[----:B------:R-:W4:Y:S04]  /*d210*/  LDSM.16.MT88.4 R8, [R150+0x7000] ;  /* 0x007000009608783b */ /* 0x000f280000004200 */
[----:B------:R-:W5:Y:S01]  /*d220*/  MUFU.EX2 R173, R173 ;  /* 0x000000ad00ad7308 */ /* 0x000f620000000800 */
[----:B-1----:R-:W-:Y:S01]  /*d230*/  F2FP.BF16.F32.PACK_AB R35, R169, R112 ;  /* 0x00000070a923723e */ /* 0x002fe200000010ff */
[----:B------:R-:W-:Y:S01]  /*d240*/  FADD.FTZ R112, R112, R120 ;  /* 0x0000007870707221 */ /* 0x000fe20000010000 */
[----:B------:R-:W-:Y:S01]  /*d250*/  F2FP.BF16.F32.PACK_AB R12, R90, R91 ;  /* 0x0000005b5a0c723e */ /* 0x000fe200000010ff */
[----:B------:R-:W-:Y:S01]  /*d260*/  FADD.FTZ R91, R91, R93 ;  /* 0x0000005d5b5b7221 */ /* 0x000fe20000010000 */
[----:B------:R-:W-:Y:S01]  /*d270*/  F2FP.BF16.F32.PACK_AB R14, R88, R89 ;  /* 0x00000059580e723e */ /* 0x000fe200000010ff */
[----:B------:R-:W-:-:S02]  /*d280*/  FADD.FTZ R112, R169, R112 ;  /* 0x00000070a9707221 */ /* 0x000fc40000010000 */
[----:B------:R-:W1:Y:S01]  /*d290*/  MUFU.EX2 R58, R58 ;  /* 0x0000003a003a7308 */ /* 0x000e620000000800 */
[----:B--2---:R-:W-:Y:S01]  /*d2a0*/  HMMA.16816.F32.BF16 R20, R32, R4, R20 ;  /* 0x000000042014723c */ /* 0x004fe20000041814 */
[----:B------:R-:W-:-:S04]  /*d2b0*/  FADD.FTZ R91, R90, R91 ;  /* 0x0000005b5a5b7221 */ /* 0x000fc80000010000 */
[----:B------:R-:W-:Y:S01]  /*d2c0*/  FADD.FTZ R91, R89, R91 ;  /* 0x0000005b595b7221 */ /* 0x000fe20000010000 */
[C---:B------:R-:W-:Y:S01]  /*d2d0*/  HMMA.16816.F32.BF16 R28, R32.reuse, R6, R28 ;  /* 0x00000006201c723c */ /* 0x040fe2000004181c */
[----:B------:R-:W2:Y:S01]  /*d2e0*/  MUFU.EX2 R174, R174 ;  /* 0x000000ae00ae7308 */ /* 0x000ea20000000800 */
[----:B------:R-:W4:Y:S01]  /*d2f0*/  LDSM.16.MT88.4 R4, [R151+0x7400] ;  /* 0x007400009704783b */ /* 0x000f220000004200 */
[----:B-----5:R-:W-:Y:S01]  /*d300*/  F2FP.BF16.F32.PACK_AB R13, R173, R3 ;  /* 0x00000003ad0d723e */ /* 0x020fe200000010ff */
[----:B------:R-:W-:Y:S01]  /*d310*/  FADD.FTZ R3, R3, R112 ;  /* 0x0000007003037221 */ /* 0x000fe20000010000 */
[----:B------:R-:W-:Y:S01]  /*d320*/  FADD.FTZ R88, R88, R91 ;  /* 0x0000005b58587221 */ /* 0x000fe20000010000 */
[----:B---3--:R-:W-:Y:S02]  /*d330*/  HMMA.16816.F32.BF16 R136, R32, R24, R136 ;  /* 0x000000182088723c */ /* 0x008fe40000041888 */
[----:B------:R-:W-:Y:S01]  /*d340*/  FADD.FTZ R173, R173, R3 ;  /* 0x00000003adad7221 */ /* 0x000fe20000010000 */
[----:B------:R-:W3:Y:S01]  /*d350*/  MUFU.EX2 R86, R86 ;  /* 0x0000005600567308 */ /* 0x000ee20000000800 */
[----:B------:R-:W-:-:S02]  /*d360*/  FADD.FTZ R88, R87, R88 ;  /* 0x0000005857587221 */ /* 0x000fc40000010000 */
[----:B------:R-:W-:Y:S01]  /*d370*/  HMMA.16816.F32.BF16 R132, R32, R26, R132 ;  /* 0x0000001a2084723c */ /* 0x000fe20000041884 */
[----:B------:R-:W5:Y:S01]  /*d380*/  LDSM.16.MT88.4 R24, [R150+0x7400] ;  /* 0x007400009618783b */ /* 0x000f620000004200 */
[----:B-1----:R-:W-:-:S03]  /*d390*/  FADD.FTZ R173, R58, R173 ;  /* 0x000000ad3aad7221 */ /* 0x002fc60000010000 */
[----:B------:R-:W-:Y:S01]  /*d3a0*/  MUFU.EX2 R85, R85 ;  /* 0x0000005500557308 */ /* 0x000fe20000000800 */
[C---:B--2---:R-:W-:Y:S01]  /*d3b0*/  F2FP.BF16.F32.PACK_AB R15, R174.reuse, R58 ;  /* 0x0000003aae0f723e */ /* 0x044fe200000010ff */
[----:B------:R-:W-:-:S06]  /*d3c0*/  FADD.FTZ R174, R174, R173 ;  /* 0x000000adaeae7221 */ /* 0x000fcc0000010000 */
[----:B------:R-:W1:Y:S01]  /*d3d0*/  MUFU.EX2 R84, R84 ;  /* 0x0000005400547308 */ /* 0x000e620000000800 */
[----:B------:R-:W-:Y:S01]  /*d3e0*/  HMMA.16816.F32.BF16 R20, R12, R16, R20 ;  /* 0x000000100c14723c */ /* 0x000fe20000041814 */
[C---:B---3--:R-:W-:Y:S01]  /*d3f0*/  F2FP.BF16.F32.PACK_AB R32, R86.reuse, R87 ;  /* 0x000000575620723e */ /* 0x048fe200000010ff */
[----:B------:R-:W-:-:S04]  /*d400*/  FADD.FTZ R88, R86, R88 ;  /* 0x0000005856587221 */ /* 0x000fc80000010000 */
[C---:B------:R-:W-:Y:S01]  /*d410*/  HMMA.16816.F32.BF16 R28, R12.reuse, R18, R28 ;  /* 0x000000120c1c723c */ /* 0x040fe2000004181c */
[----:B------:R-:W2:Y:S01]  /*d420*/  MUFU.EX2 R54, R54 ;  /* 0x0000003600367308 */ /* 0x000ea20000000800 */
[----:B------:R-:W3:Y:S04]  /*d430*/  LDSM.16.MT88.4 R16, [R151+0x7800] ;  /* 0x007800009710783b */ /* 0x000ee80000004200 */
[C---:B----4-:R-:W-:Y:S03]  /*d440*/  HMMA.16816.F32.BF16 R136, R12.reuse, R8, R136 ;  /* 0x000000080c88723c */ /* 0x050fe60000041888 */
[----:B------:R-:W4:Y:S01]  /*d450*/  MUFU.EX2 R170, R170 ;  /* 0x000000aa00aa7308 */ /* 0x000f220000000800 */
[C---:B-1----:R-:W-:Y:S01]  /*d460*/  F2FP.BF16.F32.PACK_AB R34, R84.reuse, R85 ;  /* 0x000000555422723e */ /* 0x042fe200000010ff */
[----:B------:R-:W-:Y:S01]  /*d470*/  FADD.FTZ R85, R85, R88 ;  /* 0x0000005855557221 */ /* 0x000fe20000010000 */
[----:B------:R-:W-:Y:S01]  /*d480*/  HMMA.16816.F32.BF16 R132, R12, R10, R132 ;  /* 0x0000000a0c84723c */ /* 0x000fe20000041884 */
[----:B------:R-:W1:Y:S02]  /*d490*/  LDSM.16.MT88.4 R8, [R150+0x7800] ;  /* 0x007800009608783b */ /* 0x000e640000004200 */
[----:B------:R-:W-:-:S02]  /*d4a0*/  FADD.FTZ R85, R84, R85 ;  /* 0x0000005554557221 */ /* 0x000fc40000010000 */
[----:B------:R-:W-:Y:S01]  /*d4b0*/  MUFU.EX2 R50, R50 ;  /* 0x0000003200327308 */ /* 0x000fe20000000800 */
[----:B------:R-:W1:Y:S01]  /*d4c0*/  LDSM.16.MT88.4 R12, [R151+0x7c00] ;  /* 0x007c0000970c783b */ /* 0x000e620000004200 */
[----:B--2---:R-:W-:-:S06]  /*d4d0*/  FADD.FTZ R174, R54, R174 ;  /* 0x000000ae36ae7221 */ /* 0x004fcc0000010000 */
[----:B------:R-:W2:Y:S01]  /*d4e0*/  MUFU.EX2 R162, R162 ;  /* 0x000000a200a27308 */ /* 0x000ea20000000800 */
[C---:B----4-:R-:W-:Y:S01]  /*d4f0*/  F2FP.BF16.F32.PACK_AB R33, R170.reuse, R54 ;  /* 0x00000036aa21723e */ /* 0x050fe200000010ff */
[----:B------:R-:W-:-:S06]  /*d500*/  FADD.FTZ R174, R170, R174 ;  /* 0x000000aeaaae7221 */ /* 0x000fcc0000010000 */
[----:B------:R-:W-:Y:S08]  /*d510*/  MUFU.EX2 R83, R83 ;  /* 0x0000005300537308 */ /* 0x000ff00000000800 */
[----:B------:R-:W4:Y:S01]  /*d520*/  MUFU.EX2 R82, R82 ;  /* 0x0000005200527308 */ /* 0x000f220000000800 */
[----:B--2---:R-:W-:Y:S01]  /*d530*/  F2FP.BF16.F32.PACK_AB R35, R162, R50 ;  /* 0x00000032a223723e */ /* 0x004fe200000010ff */
[----:B------:R-:W-:-:S04]  /*d540*/  FADD.FTZ R50, R50, R174 ;  /* 0x000000ae32327221 */ /* 0x000fc80000010000 */
[----:B------:R-:W-:Y:S02]  /*d550*/  FADD.FTZ R50, R162, R50 ;  /* 0x00000032a2327221 */ /* 0x000fe40000010000 */
[----:B------:R-:W-:Y:S01]  /*d560*/  MUFU.EX2 R81, R81 ;  /* 0x0000005100517308 */ /* 0x000fe20000000800 */
[C---:B------:R-:W-:Y:S06]  /*d570*/  HMMA.16816.F32.BF16 R20, R32.reuse, R4, R20 ;  /* 0x000000042014723c */ /* 0x040fec0000041814 */
[----:B------:R-:W-:Y:S01]  /*d580*/  HMMA.16816.F32.BF16 R28, R32, R6, R28 ;  /* 0x00000006201c723c */ /* 0x000fe2000004181c */
[----:B------:R-:W2:Y:S01]  /*d590*/  MUFU.EX2 R80, R80 ;  /* 0x0000005000507308 */ /* 0x000ea20000000800 */
[----:B----4-:R-:W-:Y:S01]  /*d5a0*/  F2FP.BF16.F32.PACK_AB R4, R82, R83 ;  /* 0x000000535204723e */ /* 0x010fe200000010ff */
[----:B------:R-:W-:-:S03]  /*d5b0*/  FADD.FTZ R83, R83, R85 ;  /* 0x0000005553537221 */ /* 0x000fc60000010000 */
[C---:B-----5:R-:W-:Y:S01]  /*d5c0*/  HMMA.16816.F32.BF16 R136, R32.reuse, R24, R136 ;  /* 0x000000182088723c */ /* 0x060fe20000041888 */
[----:B------:R-:W-:Y:S02]  /*d5d0*/  FADD.FTZ R83, R82, R83 ;  /* 0x0000005352537221 */ /* 0x000fe40000010000 */
[----:B------:R-:W-:Y:S03]  /*d5e0*/  MUFU.EX2 R46, R46 ;  /* 0x0000002e002e7308 */ /* 0x000fe60000000800 */
[----:B------:R-:W-:Y:S01]  /*d5f0*/  HMMA.16816.F32.BF16 R132, R32, R26, R132 ;  /* 0x0000001a2084723c */ /* 0x000fe20000041884 */
[----:B------:R-:W-:Y:S01]  /*d600*/  FFMA.FTZ R25, R117, UR12, -R61 ;  /* 0x0000000c75197c23 */ /* 0x000fe2000801083d */
[----:B------:R-:W-:-:S03]  /*d610*/  FFMA.FTZ R24, R62, UR12, -R108 ;  /* 0x0000000c3e187c23 */ /* 0x000fc6000801086c */
        /* <DEDUP_REMOVED lines=11> */
[----:B------:R-:W-:Y:S01]  /*d6d0*/  FFMA.FTZ R40, R45, UR12, -R61 ;  /* 0x0000000c2d287c23 */ /* 0x000fe2000801083d */
[----:B------:R-:W-:Y:S01]  /*d6e0*/  FADD.FTZ R81, R81, R83 ;  /* 0x0000005351517221 */ /* 0x000fe20000010000 */
[--C-:B------:R-:W-:Y:S01]  /*d6f0*/  FFMA.FTZ R41, R47, UR12, -R61.reuse ;  /* 0x0000000c2f297c23 */ /* 0x100fe2000801083d */
[--C-:B------:R-:W-:Y:S01]  /*d700*/  FFMA.FTZ R43, R60, UR12, -R61.reuse ;  /* 0x0000000c3c2b7c23 */ /* 0x100fe2000801083d */
[----:B------:R-:W-:Y:S01]  /*d710*/  FFMA.FTZ R44, R49, UR12, -R61 ;  /* 0x0000000c312c7c23 */ /* 0x000fe2000801083d */
[----:B------:R-:W2:Y:S01]  /*d720*/  MUFU.EX2 R163, R163 ;  /* 0x000000a300a37308 */ /* 0x000ea20000000800 */
[----:B----4-:R-:W-:Y:S01]  /*d730*/  F2FP.BF16.F32.PACK_AB R5, R159, R46 ;  /* 0x0000002e9f05723e */ /* 0x010fe200000010ff */
[----:B------:R-:W-:Y:S01]  /*d740*/  FADD.FTZ R46, R46, R50 ;  /* 0x000000322e2e7221 */ /* 0x000fe20000010000 */
[----:B------:R-:W-:-:S03]  /*d750*/  FADD.FTZ R81, R80, R81 ;  /* 0x0000005150517221 */ /* 0x000fc60000010000 */
[----:B------:R-:W-:Y:S02]  /*d760*/  FADD.FTZ R46, R159, R46 ;  /* 0x0000002e9f2e7221 */ /* 0x000fe40000010000 */
[----:B------:R-:W-:Y:S08]  /*d770*/  MUFU.EX2 R79, R79 ;  /* 0x0000004f004f7308 */ /* 0x000ff00000000800 */
[----:B------:R-:W4:Y:S01]  /*d780*/  MUFU.EX2 R78, R78 ;  /* 0x0000004e004e7308 */ /* 0x000f220000000800 */
[----:B--2---:R-:W-:Y:S01]  /*d790*/  F2FP.BF16.F32.PACK_AB R7, R163, R42 ;  /* 0x0000002aa307723e */ /* 0x004fe200000010ff */
[----:B------:R-:W-:-:S06]  /*d7a0*/  FADD.FTZ R42, R42, R46 ;  /* 0x0000002e2a2a7221 */ /* 0x000fcc0000010000 */
[C---:B---3--:R-:W-:Y:S01]  /*d7b0*/  HMMA.16816.F32.BF16 R20, R4.reuse, R16, R20 ;  /* 0x000000100414723c */ /* 0x048fe20000041814 */
[----:B------:R-:W-:Y:S05]  /*d7c0*/  MUFU.EX2 R77, R77 ;  /* 0x0000004d004d7308 */ /* 0x000fea0000000800 */
[C---:B------:R-:W-:Y:S01]  /*d7d0*/  HMMA.16816.F32.BF16 R28, R4.reuse, R18, R28 ;  /* 0x00000012041c723c */ /* 0x040fe2000004181c */
[----:B------:R-:W2:Y:S02]  /*d7e0*/  LDSM.16.MT88.4 R16, [R150+0x7c00] ;  /* 0x007c00009610783b */ /* 0x000ea40000004200 */
[----:B------:R-:W3:Y:S03]  /*d7f0*/  MUFU.EX2 R76, R76 ;  /* 0x0000004c004c7308 */ /* 0x000ee60000000800 */
[C---:B-1----:R-:W-:Y:S05]  /*d800*/  HMMA.16816.F32.BF16 R136, R4.reuse, R8, R136 ;  /* 0x000000080488723c */ /* 0x042fea0000041888 */
[----:B------:R-:W-:Y:S01]  /*d810*/  MUFU.EX2 R38, R38 ;  /* 0x0000002600267308 */ /* 0x000fe20000000800 */
[----:B------:R-:W-:Y:S01]  /*d820*/  HMMA.16816.F32.BF16 R132, R4, R10, R132 ;  /* 0x0000000a0484723c */ /* 0x000fe20000041884 */
[----:B------:R-:W1:Y:S06]  /*d830*/  LDSM.16.MT88.4 R8, [R151+0x8000] ;  /* 0x008000009708783b */ /* 0x000e6c0000004200 */
[----:B------:R-:W5:Y:S01]  /*d840*/  MUFU.EX2 R25, R25 ;  /* 0x0000001900197308 */ /* 0x000f620000000800 */
[----:B----4-:R-:W-:Y:S01]  /*d850*/  F2FP.BF16.F32.PACK_AB R4, R78, R79 ;  /* 0x0000004f4e04723e */ /* 0x010fe200000010ff */
[----:B------:R-:W-:Y:S01]  /*d860*/  FADD.FTZ R79, R79, R81 ;  /* 0x000000514f4f7221 */ /* 0x000fe20000010000 */
[----:B---3--:R-:W-:-:S03]  /*d870*/  F2FP.BF16.F32.PACK_AB R6, R76, R77 ;  /* 0x0000004d4c06723e */ /* 0x008fc600000010ff */
[----:B------:R-:W-:Y:S02]  /*d880*/  FADD.FTZ R78, R78, R79 ;  /* 0x0000004f4e4e7221 */ /* 0x000fe40000010000 */
[----:B------:R-:W-:Y:S02]  /*d890*/  MUFU.EX2 R26, R26 ;  /* 0x0000001a001a7308 */ /* 0x000fe40000000800 */
[----:B------:R-:W-:-:S04]  /*d8a0*/  FADD.FTZ R78, R77, R78 ;  /* 0x0000004e4d4e7221 */ /* 0x000fc80000010000 */
[----:B------:R-:W-:Y:S02]  /*d8b0*/  FADD.FTZ R76, R76, R78 ;  /* 0x0000004e4c4c7221 */ /* 0x000fe40000010000 */
[----:B------:R-:W3:Y:S01]  /*d8c0*/  MUFU.EX2 R27, R27 ;  /* 0x0000001b001b7308 */ /* 0x000ee20000000800 */
[----:B-----5:R-:W-:-:S07]  /*d8d0*/  F2FP.BF16.F32.PACK_AB R5, R25, R38 ;  /* 0x000000261905723e */ /* 0x020fce00000010ff */
[----:B------:R-:W4:Y:S08]  /*d8e0*/  MUFU.EX2 R75, R75 ;  /* 0x0000004b004b7308 */ /* 0x000f300000000800 */
[----:B------:R-:W5:Y:S01]  /*d8f0*/  MUFU.EX2 R74, R74 ;  /* 0x0000004a004a7308 */ /* 0x000f620000000800 */
[----:B---3--:R-:W-:-:S07]  /*d900*/  F2FP.BF16.F32.PACK_AB R7, R27, R26 ;  /* 0x0000001a1b07723e */ /* 0x008fce00000010ff */
[----:B------:R-:W-:Y:S01]  /*d910*/  MUFU.EX2 R73, R73 ;  /* 0x0000004900497308 */ /* 0x000fe20000000800 */
[----:B------:R-:W-:Y:S01]  /*d920*/  HMMA.16816.F32.BF16 R20, R4, R12, R20 ;  /* 0x0000000c0414723c */ /* 0x000fe20000041814 */
[----:B----4-:R-:W-:-:S05]  /*d930*/  FADD.FTZ R76, R75, R76 ;  /* 0x0000004c4b4c7221 */ /* 0x010fca0000010000 */
[C---:B------:R-:W-:Y:S01]  /*d940*/  HMMA.16816.F32.BF16 R28, R4.reuse, R14, R28 ;  /* 0x0000000e041c723c */ /* 0x040fe2000004181c */
[----:B------:R-:W3:Y:S01]  /*d950*/  MUFU.EX2 R72, R72 ;  /* 0x0000004800487308 */ /* 0x000ee20000000800 */
[----:B------:R-:W4:Y:S04]  /*d960*/  LDSM.16.MT88.4 R12, [R150+0x8000] ;  /* 0x00800000960c783b */ /* 0x000f280000004200 */
[C---:B--2---:R-:W-:Y:S03]  /*d970*/  HMMA.16816.F32.BF16 R136, R4.reuse, R16, R136 ;  /* 0x000000100488723c */ /* 0x044fe60000041888 */
[----:B------:R-:W-:Y:S03]  /*d980*/  MUFU.EX2 R32, R32 ;  /* 0x0000002000207308 */ /* 0x000fe60000000800 */
[----:B------:R-:W-:Y:S01]  /*d990*/  HMMA.16816.F32.BF16 R132, R4, R18, R132 ;  /* 0x000000120484723c */ /* 0x000fe20000041884 */
[----:B------:R-:W2:Y:S04]  /*d9a0*/  LDSM.16.MT88.4 R16, [R151+0x8400] ;  /* 0x008400009710783b */ /* 0x000ea80000004200 */
[----:B------:R-:W1:Y:S02]  /*d9b0*/  MUFU.EX2 R0, R0 ;  /* 0x0000000000007308 */ /* 0x000e640000000800 */
[C---:B-----5:R-:W-:Y:S01]  /*d9c0*/  F2FP.BF16.F32.PACK_AB R4, R74.reuse, R75 ;  /* 0x0000004b4a04723e */ /* 0x060fe200000010ff */
[----:B------:R-:W-:Y:S01]  /*d9d0*/  FADD.FTZ R74, R74, R76 ;  /* 0x0000004c4a4a7221 */ /* 0x000fe20000010000 */
[----:B---3--:R-:W-:-:S03]  /*d9e0*/  F2FP.BF16.F32.PACK_AB R6, R72, R73 ;  /* 0x000000494806723e */ /* 0x008fc600000010ff */
[----:B------:R-:W-:Y:S01]  /*d9f0*/  FADD.FTZ R74, R73, R74 ;  /* 0x0000004a494a7221 */ /* 0x000fe20000010000 */
[----:B------:R-:W-:Y:S03]  /*da00*/  MUFU.EX2 R33, R33 ;  /* 0x0000002100217308 */ /* 0x000fe60000000800 */
[----:B------:R-:W-:-:S05]  /*da10*/  FADD.FTZ R72, R72, R74 ;  /* 0x0000004a48487221 */ /* 0x000fca0000010000 */
[----:B------:R-:W3:Y:S01]  /*da20*/  MUFU.EX2 R34, R34 ;  /* 0x0000002200227308 */ /* 0x000ee20000000800 */
[----:B-1----:R-:W-:-:S07]  /*da30*/  F2FP.BF16.F32.PACK_AB R5, R0, R32 ;  /* 0x000000200005723e */ /* 0x002fce00000010ff */
[----:B------:R-:W1:Y:S08]  /*da40*/  MUFU.EX2 R71, R71 ;  /* 0x0000004700477308 */ /* 0x000e700000000800 */
[----:B------:R-:W5:Y:S01]  /*da50*/  MUFU.EX2 R70, R70 ;  /* 0x0000004600467308 */ /* 0x000f620000000800 */
[----:B---3--:R-:W-:-:S07]  /*da60*/  F2FP.BF16.F32.PACK_AB R7, R34, R33 ;  /* 0x000000212207723e */ /* 0x008fce00000010ff */
[----:B------:R-:W-:Y:S01]  /*da70*/  HMMA.16816.F32.BF16 R20, R4, R8, R20 ;  /* 0x000000080414723c */ /* 0x000fe20000041814 */
[----:B------:R-:W-:Y:S01]  /*da80*/  MUFU.EX2 R69, R69 ;  /* 0x0000004500457308 */ /* 0x000fe20000000800 */
[----:B-1----:R-:W-:-:S04]  /*da90*/  FADD.FTZ R72, R71, R72 ;  /* 0x0000004847487221 */ /* 0x002fc80000010000 */
[C---:B------:R-:W-:Y:S01]  /*daa0*/  HMMA.16816.F32.BF16 R28, R4.reuse, R10, R28 ;  /* 0x0000000a041c723c */ /* 0x040fe2000004181c */
[----:B------:R-:W1:Y:S02]  /*dab0*/  LDSM.16.MT88.4 R8, [R150+0x8400] ;  /* 0x008400009608783b */ /* 0x000e640000004200 */
[----:B------:R-:W3:Y:S03]  /*dac0*/  MUFU.EX2 R68, R68 ;  /* 0x0000004400447308 */ /* 0x000ee60000000800 */
[C---:B----4-:R-:W-:Y:S05]  /*dad0*/  HMMA.16816.F32.BF16 R136, R4.reuse, R12, R136 ;  /* 0x0000000c0488723c */ /* 0x050fea0000041888 */
[----:B------:R-:W-:Y:S01]  /*dae0*/  MUFU.EX2 R35, R35 ;  /* 0x0000002300237308 */ /* 0x000fe20000000800 */
[----:B------:R-:W-:Y:S01]  /*daf0*/  HMMA.16816.F32.BF16 R132, R4, R14, R132 ;  /* 0x0000000e0484723c */ /* 0x000fe20000041884 */
[----:B------:R-:W4:Y:S06]  /*db00*/  LDSM.16.MT88.4 R12, [R151+0x8800] ;  /* 0x00880000970c783b */ /* 0x000f2c0000004200 */
[----:B------:R-:W2:Y:S01]  /*db10*/  MUFU.EX2 R36, R36 ;  /* 0x0000002400247308 */ /* 0x000ea20000000800 */
[C---:B-----5:R-:W-:Y:S01]  /*db20*/  F2FP.BF16.F32.PACK_AB R4, R70.reuse, R71 ;  /* 0x000000474604723e */ /* 0x060fe200000010ff */
[----:B------:R-:W-:Y:S01]  /*db30*/  FADD.FTZ R70, R70, R72 ;  /* 0x0000004846467221 */ /* 0x000fe20000010000 */
[----:B---3--:R-:W-:-:S03]  /*db40*/  F2FP.BF16.F32.PACK_AB R6, R68, R69 ;  /* 0x000000454406723e */ /* 0x008fc600000010ff */
[----:B------:R-:W-:Y:S02]  /*db50*/  FADD.FTZ R70, R69, R70 ;  /* 0x0000004645467221 */ /* 0x000fe40000010000 */
[----:B------:R-:W-:Y:S02]  /*db60*/  MUFU.EX2 R37, R37 ;  /* 0x0000002500257308 */ /* 0x000fe40000000800 */
[----:B------:R-:W-:-:S06]  /*db70*/  FADD.FTZ R68, R68, R70 ;  /* 0x0000004644447221 */ /* 0x000fcc0000010000 */
[----:B------:R-:W3:Y:S01]  /*db80*/  MUFU.EX2 R40, R40 ;  /* 0x0000002800287308 */ /* 0x000ee20000000800 */
[----:B--2---:R-:W-:-:S07]  /*db90*/  F2FP.BF16.F32.PACK_AB R5, R36, R35 ;  /* 0x000000232405723e */ /* 0x004fce00000010ff */
[----:B------:R-:W2:Y:S08]  /*dba0*/  MUFU.EX2 R67, R67 ;  /* 0x0000004300437308 */ /* 0x000eb00000000800 */
[----:B------:R-:W5:Y:S01]  /*dbb0*/  MUFU.EX2 R65, R65 ;  /* 0x0000004100417308 */ /* 0x000f620000000800 */
[----:B---3--:R-:W-:-:S07]  /*dbc0*/  F2FP.BF16.F32.PACK_AB R7, R40, R37 ;  /* 0x000000252807723e */ /* 0x008fce00000010ff */
[----:B------:R-:W-:Y:S01]  /*dbd0*/  HMMA.16816.F32.BF16 R20, R4, R16, R20 ;  /* 0x000000100414723c */ /* 0x000fe20000041814 */
[----:B------:R-:W-:Y:S01]  /*dbe0*/  MUFU.EX2 R63, R63 ;  /* 0x0000003f003f7308 */ /* 0x000fe20000000800 */
[----:B--2---:R-:W-:-:S04]  /*dbf0*/  FADD.FTZ R68, R67, R68 ;  /* 0x0000004443447221 */ /* 0x004fc80000010000 */
[C---:B------:R-:W-:Y:S01]  /*dc00*/  HMMA.16816.F32.BF16 R28, R4.reuse, R18, R28 ;  /* 0x00000012041c723c */ /* 0x040fe2000004181c */
[----:B------:R-:W2:Y:S02]  /*dc10*/  LDSM.16.MT88.4 R16, [R150+0x8800] ;  /* 0x008800009610783b */ /* 0x000ea40000004200 */
[----:B------:R-:W3:Y:S03]  /*dc20*/  MUFU.EX2 R130, R130 ;  /* 0x0000008200827308 */ /* 0x000ee60000000800 */
[C---:B-1----:R-:W-:Y:S05]  /*dc30*/  HMMA.16816.F32.BF16 R136, R4.reuse, R8, R136 ;  /* 0x000000080488723c */ /* 0x042fea0000041888 */
[----:B------:R-:W-:Y:S01]  /*dc40*/  MUFU.EX2 R3, R56 ;  /* 0x0000003800037308 */ /* 0x000fe20000000800 */
[----:B------:R-:W-:Y:S01]  /*dc50*/  HMMA.16816.F32.BF16 R132, R4, R10, R132 ;  /* 0x0000000a0484723c */ /* 0x000fe20000041884 */
[----:B------:R-:W-:-:S04]  /*dc60*/  FADD.FTZ R8, R163, R42 ;  /* 0x0000002aa3087221 */ /* 0x000fc80000010000 */
[----:B------:R-:W-:Y:S02]  /*dc70*/  FADD.FTZ R8, R38, R8 ;  /* 0x0000000826087221 */ /* 0x000fe40000010000 */
[----:B------:R-:W1:Y:S01]  /*dc80*/  MUFU.EX2 R41, R41 ;  /* 0x0000002900297308 */ /* 0x000e620000000800 */
[----:B-----5:R-:W-:Y:S01]  /*dc90*/  F2FP.BF16.F32.PACK_AB R4, R65, R67 ;  /* 0x000000434104723e */ /* 0x020fe200000010ff */
[----:B------:R-:W-:Y:S01]  /*dca0*/  FADD.FTZ R25, R25, R8 ;  /* 0x0000000819197221 */ /* 0x000fe20000010000 */
[----:B---3--:R-:W-:Y:S01]  /*dcb0*/  F2FP.BF16.F32.PACK_AB R6, R130, R63 ;  /* 0x0000003f8206723e */ /* 0x008fe200000010ff */
[----:B------:R-:W3:Y:S01]  /*dcc0*/  LDSM.16.MT88.4 R8, [R150+0x8c00] ;  /* 0x008c00009608783b */ /* 0x000ee20000004200 */
[----:B------:R-:W-:Y:S01]  /*dcd0*/  FADD.FTZ R65, R65, R68 ;  /* 0x0000004441417221 */ /* 0x000fe20000010000 */
[----:B------:R-:W-:Y:S02]  /*dce0*/  FADD.FTZ R25, R26, R25 ;  /* 0x000000191a197221 */ /* 0x000fe40000010000 */
[----:B------:R-:W-:Y:S01]  /*dcf0*/  MUFU.EX2 R43, R43 ;  /* 0x0000002b002b7308 */ /* 0x000fe20000000800 */
[----:B------:R-:W-:Y:S01]  /*dd00*/  FADD.FTZ R65, R63, R65 ;  /* 0x000000413f417221 */ /* 0x000fe20000010000 */
[----:B------:R-:W-:-:S03]  /*dd10*/  FADD.FTZ R27, R27, R25 ;  /* 0x000000191b1b7221 */ /* 0x000fc60000010000 */
[----:B------:R-:W-:Y:S01]  /*dd20*/  FADD.FTZ R130, R130, R65 ;  /* 0x0000004182827221 */ /* 0x000fe20000010000 */
[----:B------:R-:W-:Y:S02]  /*dd30*/  FADD.FTZ R27, R32, R27 ;  /* 0x0000001b201b7221 */ /* 0x000fe40000010000 */
[----:B------:R-:W5:Y:S01]  /*dd40*/  MUFU.EX2 R44, R44 ;  /* 0x0000002c002c7308 */ /* 0x000f620000000800 */
[----:B-1----:R-:W-:Y:S01]  /*dd50*/  F2FP.BF16.F32.PACK_AB R5, R41, R3 ;  /* 0x000000032905723e */ /* 0x002fe200000010ff */
[----:B------:R-:W-:Y:S01]  /*dd60*/  FADD.FTZ R27, R0, R27 ;  /* 0x0000001b001b7221 */ /* 0x000fe20000010000 */
[----:B------:R-:W-:-:S03]  /*dd70*/  MOV R0, R109 ;  /* 0x0000006d00007202 */ /* 0x000fc60000000f00 */
[----:B------:R-:W-:Y:S02]  /*dd80*/  FADD.FTZ R33, R33, R27 ;  /* 0x0000001b21217221 */ /* 0x000fe40000010000 */
[----:B------:R-:W1:Y:S02]  /*dd90*/  MUFU.EX2 R24, R24 ;  /* 0x0000001800187308 */ /* 0x000e640000000800 */
[----:B------:R-:W-:-:S04]  /*dda0*/  FADD.FTZ R33, R34, R33 ;  /* 0x0000002122217221 */ /* 0x000fc80000010000 */
[----:B------:R-:W-:Y:S02]  /*ddb0*/  FADD.FTZ R33, R35, R33 ;  /* 0x0000002123217221 */ /* 0x000fe40000010000 */
[----:B------:R-:W2:Y:S01]  /*ddc0*/  MUFU.EX2 R2, R2 ;  /* 0x0000000200027308 */ /* 0x000ea20000000800 */
[----:B-----5:R-:W-:Y:S01]  /*ddd0*/  F2FP.BF16.F32.PACK_AB R7, R44, R43 ;  /* 0x0000002b2c07723e */ /* 0x020fe200000010ff */
[----:B------:R-:W-:-:S04]  /*dde0*/  FADD.FTZ R36, R36, R33 ;  /* 0x0000002124247221 */ /* 0x000fc80000010000 */
[----:B------:R-:W-:Y:S02]  /*ddf0*/  FADD.FTZ R36, R37, R36 ;  /* 0x0000002425247221 */ /* 0x000fe40000010000 */
[----:B----4-:R-:W-:Y:S01]  /*de00*/  HMMA.16816.F32.BF16 R20, R4, R12, R20 ;  /* 0x0000000c0414723c */ /* 0x010fe20000041814 */
[----:B------:R-:W4:Y:S01]  /*de10*/  MUFU.EX2 R39, R39 ;  /* 0x0000002700277308 */ /* 0x000f220000000800 */
[----:B------:R-:W-:Y:S01]  /*de20*/  FADD.FTZ R40, R40, R36 ;  /* 0x0000002428287221 */ /* 0x000fe20000010000 */
[----:B-1----:R-:W-:-:S03]  /*de30*/  FADD.FTZ R130, R24, R130 ;  /* 0x0000008218827221 */ /* 0x002fc60000010000 */
[C---:B------:R-:W-:Y:S01]  /*de40*/  HMMA.16816.F32.BF16 R28, R4.reuse, R14, R28 ;  /* 0x0000000e041c723c */ /* 0x040fe2000004181c */
[----:B------:R-:W-:Y:S01]  /*de50*/  FFMA.FTZ R12, R55, UR12, -R61 ;  /* 0x0000000c370c7c23 */ /* 0x000fe2000801083d */
[----:B------:R-:W-:Y:S01]  /*de60*/  FADD.FTZ R40, R3, R40 ;  /* 0x0000002803287221 */ /* 0x000fe20000010000 */
[----:B------:R-:W1:Y:S01]  /*de70*/  MUFU.EX2 R239, R239 ;  /* 0x000000ef00ef7308 */ /* 0x000e620000000800 */
[----:B--2---:R-:W-:Y:S02]  /*de80*/  FADD.FTZ R130, R2, R130 ;  /* 0x0000008202827221 */ /* 0x004fe40000010000 */
[----:B------:R-:W-:Y:S01]  /*de90*/  HMMA.16816.F32.BF16 R136, R4, R16, R136 ;  /* 0x000000100488723c */ /* 0x000fe20000041888 */
[----:B------:R-:W-:-:S04]  /*dea0*/  FADD.FTZ R41, R41, R40 ;  /* 0x0000002829297221 */ /* 0x000fc80000010000 */
[----:B------:R-:W2:Y:S01]  /*deb0*/  MUFU.EX2 R42, R64 ;  /* 0x00000040002a7308 */ /* 0x000ea20000000800 */
[----:B------:R-:W-:Y:S01]  /*dec0*/  HMMA.16816.F32.BF16 R132, R4, R18, R132 ;  /* 0x000000120484723c */ /* 0x000fe20000041884 */
[----:B------:R-:W-:Y:S01]  /*ded0*/  FADD.FTZ R41, R43, R41 ;  /* 0x000000292b297221 */ /* 0x000fe20000010000 */
[----:B----4-:R-:W-:-:S03]  /*dee0*/  FADD.FTZ R130, R39, R130 ;  /* 0x0000008227827221 */ /* 0x010fc60000010000 */
[----:B------:R-:W-:Y:S02]  /*def0*/  FADD.FTZ R44, R44, R41 ;  /* 0x000000292c2c7221 */ /* 0x000fe40000010000 */
[----:B------:R-:W4:Y:S01]  /*df00*/  MUFU.EX2 R38, R53 ;  /* 0x0000003500267308 */ /* 0x000f220000000800 */
[----:B------:R-:W-:Y:S02]  /*df10*/  F2FP.BF16.F32.PACK_AB R4, R2, R24 ;  /* 0x000000180204723e */ /* 0x000fe400000010ff */
[C---:B-1----:R-:W-:Y:S01]  /*df20*/  F2FP.BF16.F32.PACK_AB R6, R239.reuse, R39 ;  /* 0x00000027ef06723e */ /* 0x042fe200000010ff */
[----:B------:R-:W-:Y:S01]  /*df30*/  FADD.FTZ R239, R239, R130 ;  /* 0x00000082efef7221 */ /* 0x000fe20000010000 */
[----:B------:R-:W-:-:S03]  /*df40*/  MOV R2, R110 ;  /* 0x0000006e00027202 */ /* 0x000fc60000000f00 */
[----:B------:R-:W1:Y:S01]  /*df50*/  MUFU.EX2 R12, R12 ;  /* 0x0000000c000c7308 */ /* 0x000e620000000800 */
[----:B--2---:R-:W-:-:S07]  /*df60*/  FADD.FTZ R44, R42, R44 ;  /* 0x0000002c2a2c7221 */ /* 0x004fce0000010000 */
[----:B------:R-:W2:Y:S01]  /*df70*/  MUFU.EX2 R238, R238 ;  /* 0x000000ee00ee7308 */ /* 0x000ea20000000800 */
[C---:B----4-:R-:W-:Y:S01]  /*df80*/  F2FP.BF16.F32.PACK_AB R5, R38.reuse, R42 ;  /* 0x0000002a2605723e */ /* 0x050fe200000010ff */
[----:B------:R-:W-:-:S04]  /*df90*/  FADD.FTZ R44, R38, R44 ;  /* 0x0000002c262c7221 */ /* 0x000fc80000010000 */
[----:B-1----:R-:W-:Y:S01]  /*dfa0*/  FADD.FTZ R44, R12, R44 ;  /* 0x0000002c0c2c7221 */ /* 0x002fe20000010000 */
[----:B--2---:R-:W-:-:S03]  /*dfb0*/  F2FP.BF16.F32.PACK_AB R7, R238, R12 ;  /* 0x0000000cee07723e */ /* 0x004fc600000010ff */
[----:B------:R-:W-:-:S04]  /*dfc0*/  FADD.FTZ R238, R238, R44 ;  /* 0x0000002ceeee7221 */ /* 0x000fc80000010000 */
[C---:B------:R-:W-:Y:S06]  /*dfd0*/  HMMA.16816.F32.BF16 R144, R4.reuse, R140, R20 ;  /* 0x0000008c0490723c */ /* 0x040fec0000041814 */
[C---:B------:R-:W-:Y:S06]  /*dfe0*/  HMMA.16816.F32.BF16 R140, R4.reuse, R142, R28 ;  /* 0x0000008e048c723c */ /* 0x040fec000004181c */
[C---:B---3--:R-:W-:Y:S06]  /*dff0*/  HMMA.16816.F32.BF16 R136, R4.reuse, R8, R136 ;  /* 0x000000080488723c */ /* 0x048fec0000041888 */
[----:B------:R-:W-:-:S15]  /*e000*/  HMMA.16816.F32.BF16 R132, R4, R10, R132 ;  /* 0x0000000a0484723c */ /* 0x000fde0000041884 */
[----:B------:R-:W-:-:S09]  /*e010*/  NOP ;  /* 0x0000000000007918 */ /* 0x000fd20000000000 */
.L_x_746:
[----:B------:R-:W1:Y:S01]  /*e020*/  S2R R4, SR_TID.X ;  /* 0x0000000000047919 */ /* 0x000e620000002100 */
[----:B------:R-:W-:Y:S01]  /*e030*/  ISETP.GE.AND P0, PT, R225, 0x1, PT ;  /* 0x00000001e100780c */ /* 0x000fe20003f06270 */
[----:B------:R-:W-:Y:S01]  /*e040*/  ULDC.64 UR8, c[0x0][0x208] ;  /* 0x0000820000087ab9 */ /* 0x000fe20000000a00 */
[----:B-1----:R-:W-:-:S04]  /*e050*/  SHF.R.S32.HI R231, RZ, 0x1f, R4 ;  /* 0x0000001fffe77819 */ /* 0x002fc80000011404 */
[----:B------:R-:W-:-:S04]  /*e060*/  LEA.HI R231, R231, R4, RZ, 0x2 ;  /* 0x00000004e7e77211 */ /* 0x000fc800078f10ff */
[----:B------:R-:W-:-:S05]  /*e070*/  LOP3.LUT R3, R231, 0xfffffffc, RZ, 0xc0, !PT ;  /* 0xfffffffce7037812 */ /* 0x000fca00078ec0ff */
[----:B------:R-:W-:-:S04]  /*e080*/  IMAD.IADD R3, R4, 0x1, -R3 ;  /* 0x0000000104037824 */ /* 0x000fc800078e0a03 */
[----:B------:R-:W-:Y:S01]  /*e090*/  IMAD.SHL.U32 R236, R3, 0x8, RZ ;  /* 0x0000000803ec7824 */ /* 0x000fe200078e00ff */
[----:B------:R-:W-:Y:S06]  /*e0a0*/  @!P0 BRA `(.L_x_754) ;  /* 0x0000004400e48947 */ /* 0x000fec0003800000 */
[----:B------:R-:W-:Y:S01]  /*e0b0*/  IMAD.U32 R233, R154, -0x100, RZ ;  /* 0xffffff009ae97824 */ /* 0x000fe200078e00ff */
[----:B------:R-:W-:Y:S01]  /*e0c0*/  MOV R3, R0 ;  /* 0x0000000000037202 */ /* 0x000fe20000000f00 */
[----:B------:R-:W-:Y:S01]  /*e0d0*/  IMAD.MOV.U32 R148, RZ, RZ, R2 ;  /* 0x000000ffff947224 */ /* 0x000fe200078e0002 */
[----:B------:R-:W-:Y:S01]  /*e0e0*/  ULDC UR5, c[0x0][0x2d0] ;  /* 0x0000b40000057ab9 */ /* 0x000fe20000000800 */
[----:B------:R-:W-:Y:S01]  /*e0f0*/  ULDC UR4, c[0x0][0x2ec] ;  /* 0x0000bb0000047ab9 */ /* 0x000fe20000000800 */
[----:B------:R-:W-:-:S07]  /*e100*/  SHF.R.S32.HI R232, RZ, 0x1f, R233 ;  /* 0x0000001fffe87819 */ /* 0x000fce00000114e9 */
.L_x_758:
[----:B------:R-:W-:Y:S01]  /*e110*/  ISETP.GE.AND P0, PT, R236, UR5, PT ;  /* 0x00000005ec007c0c */ /* 0x000fe2000bf06270 */
[----:B------:R-:W-:Y:S04]  /*e120*/  DEPBAR.LE SB0, 0x0 ;  /* 0x000080000000791a */ /* 0x000fe80000000000 */
[----:B------:R-:W-:Y:S01]  /*e130*/  BAR.SYNC.DEFER_BLOCKING 0x0 ;  /* 0x0000000000007b1d */ /* 0x000fe20000010000 */
[----:B------:R-:W-:Y:S01]  /*e140*/  IMAD.MOV.U32 R2, RZ, RZ, R233 ;  /* 0x000000ffff027224 */ /* 0x000fe200078e00e9 */
[----:B------:R-:W-:Y:S06]  /*e150*/  MOV R0, R232 ;  /* 0x000000e800007202 */ /* 0x000fec0000000f00 */
[----:B------:R-:W1:Y:S08]  /*e160*/  @!P0 LDC.64 R4, c[0x0][0x250] ;  /* 0x00009400ff048b82 */ /* 0x000e700000000a00 */
[----:B------:R-:W2:Y:S08]  /*e170*/  @!P0 LDC.64 R12, c[0x0][0x250] ;  /* 0x00009400ff0c8b82 */ /* 0x000eb00000000a00 */
[----:B------:R-:W3:Y:S01]  /*e180*/  @!P0 LDC.64 R10, c[0x0][0x250] ;  /* 0x00009400ff0a8b82 */ /* 0x000ee20000000a00 */
[----:B------:R-:W-:Y:S05]  /*e190*/  @!P6 BRA `(.L_x_755) ;  /* 0x0000000000f8e947 */ /* 0x000fea0003800000 */
[----:B------:R-:W4:Y:S01]  /*e1a0*/  LDC R0, c[0x0][0x380] ;  /* 0x0000e000ff007b82 */ /* 0x000f220000000800 */
[----:B------:R-:W-:Y:S04]  /*e1b0*/  SHF.L.U32 R17, R225, 0x8, RZ ;  /* 0x00000008e1117819 */ /* 0x000fe800000006ff */
[----:B------:R-:W-:Y:S01]  /*e1c0*/  IABS R14, R17 ;  /* 0x00000011000e7213 */ /* 0x000fe20000000000 */
[C---:B------:R-:W-:Y:S05]  /*e1d0*/  VIADD R6, R17.reuse, 0xffffff00 ;  /* 0xffffff0011067836 */ /* 0x040fea0000000000 */
[----:B------:R-:W-:Y:S02]  /*e1e0*/  IABS R8, R6 ;  /* 0x0000000600087213 */ /* 0x000fe40000000000 */
[-C--:B----4-:R-:W-:Y:S02]  /*e1f0*/  IABS R2, R0.reuse ;  /* 0x0000000000027213 */ /* 0x090fe40000000000 */
[-C--:B------:R-:W-:Y:S02]  /*e200*/  LOP3.LUT R6, R6, R0.reuse, RZ, 0x3c, !PT ;  /* 0x0000000006067212 */ /* 0x080fe400078e3cff */
[----:B------:R-:W4:Y:S01]  /*e210*/  I2F.RP R18, R2 ;  /* 0x0000000200127306 */ /* 0x000f220000209400 */
[----:B------:R-:W-:Y:S02]  /*e220*/  LOP3.LUT R17, R17, R0, RZ, 0x3c, !PT ;  /* 0x0000000011117212 */ /* 0x000fe400078e3cff */
[----:B------:R-:W-:Y:S07]  /*e230*/  ISETP.GE.AND P1, PT, R6, RZ, PT ;  /* 0x000000ff0600720c */ /* 0x000fee0003f26270 */
[----:B----4-:R-:W4:Y:S02]  /*e240*/  MUFU.RCP R18, R18 ;  /* 0x0000001200127308 */ /* 0x010f240000001000 */
[----:B----4-:R-:W-:Y:S08]  /*e250*/  VIADD R18, R18, 0xffffffe ;  /* 0x0ffffffe12127836 */ /* 0x010ff00000000000 */
[----:B------:R-:W4:Y:S02]  /*e260*/  F2I.FTZ.U32.TRUNC.NTZ R19, R18 ;  /* 0x0000001200137305 */ /* 0x000f24000021f000 */
[--C-:B----4-:R-:W-:Y:S02]  /*e270*/  IMAD.MOV R16, RZ, RZ, -R19.reuse ;  /* 0x000000ffff107224 */ /* 0x110fe400078e0a13 */
[----:B------:R-:W-:Y:S02]  /*e280*/  IMAD.MOV.U32 R18, RZ, RZ, RZ ;  /* 0x000000ffff127224 */ /* 0x000fe400078e00ff */
[----:B------:R-:W-:Y:S04]  /*e290*/  IMAD R16, R16, R2, RZ ;  /* 0x0000000210107224 */ /* 0x000fe800078e02ff */
[----:B------:R-:W-:Y:S06]  /*e2a0*/  IMAD.HI.U32 R16, R19, R16, R18 ;  /* 0x0000001013107227 */ /* 0x000fec00078e0012 */
[C---:B------:R-:W-:Y:S04]  /*e2b0*/  IMAD.HI.U32 R15, R16.reuse, R8, RZ ;  /* 0x00000008100f7227 */ /* 0x040fe800078e00ff */
[----:B------:R-:W-:Y:S01]  /*e2c0*/  IMAD.HI.U32 R16, R16, R14, RZ ;  /* 0x0000000e10107227 */ /* 0x000fe200078e00ff */
[C---:B------:R-:W-:Y:S03]  /*e2d0*/  IADD3 R7, -R15.reuse, RZ, RZ ;  /* 0x000000ff0f077210 */ /* 0x040fe60007ffe1ff */
[----:B------:R-:W-:Y:S02]  /*e2e0*/  IMAD.MOV R9, RZ, RZ, -R16 ;  /* 0x000000ffff097224 */ /* 0x000fe400078e0a10 */
[C---:B------:R-:W-:Y:S02]  /*e2f0*/  IMAD R8, R2.reuse, R7, R8 ;  /* 0x0000000702087224 */ /* 0x040fe400078e0208 */
[C---:B------:R-:W-:Y:S03]  /*e300*/  IMAD R14, R2.reuse, R9, R14 ;  /* 0x00000009020e7224 */ /* 0x040fe600078e020e */
[C---:B------:R-:W-:Y:S02]  /*e310*/  ISETP.GT.U32.AND P2, PT, R2.reuse, R8, PT ;  /* 0x000000080200720c */ /* 0x040fe40003f44070 */
[----:B------:R-:W-:Y:S11]  /*e320*/  ISETP.GT.U32.AND P3, PT, R2, R14, PT ;  /* 0x0000000e0200720c */ /* 0x000ff60003f64070 */
[----:B------:R-:W-:Y:S02]  /*e330*/  @!P2 IMAD.IADD R8, R8, 0x1, -R2 ;  /* 0x000000010808a824 */ /* 0x000fe400078e0a02 */
[-C--:B------:R-:W-:Y:S01]  /*e340*/  @!P3 IADD3 R14, R14, -R2.reuse, RZ ;  /* 0x800000020e0eb210 */ /* 0x080fe20007ffe0ff */
[----:B------:R-:W-:Y:S01]  /*e350*/  @!P2 VIADD R15, R15, 0x1 ;  /* 0x000000010f0fa836 */ /* 0x000fe20000000000 */
[----:B------:R-:W-:Y:S01]  /*e360*/  ISETP.GE.AND P2, PT, R17, RZ, PT ;  /* 0x000000ff1100720c */ /* 0x000fe20003f46270 */
[----:B------:R-:W-:Y:S01]  /*e370*/  @!P3 VIADD R16, R16, 0x1 ;  /* 0x000000011010b836 */ /* 0x000fe20000000000 */
[-C--:B------:R-:W-:Y:S02]  /*e380*/  ISETP.GE.U32.AND P4, PT, R8, R2.reuse, PT ;  /* 0x000000020800720c */ /* 0x080fe40003f86070 */
[----:B------:R-:W-:Y:S02]  /*e390*/  ISETP.GE.U32.AND P5, PT, R14, R2, PT ;  /* 0x000000020e00720c */ /* 0x000fe40003fa6070 */
[----:B------:R-:W-:Y:S02]  /*e3a0*/  ISETP.NE.AND P3, PT, R0, RZ, PT ;  /* 0x000000ff0000720c */ /* 0x000fe40003f65270 */
[----:B------:R-:W-:Y:S07]  /*e3b0*/  LOP3.LUT R2, RZ, R0, RZ, 0x33, !PT ;  /* 0x00000000ff027212 */ /* 0x000fee00078e33ff */
[----:B------:R-:W-:Y:S02]  /*e3c0*/  @P4 IADD3 R15, R15, 0x1, RZ ;  /* 0x000000010f0f4810 */ /* 0x000fe40007ffe0ff */
[----:B------:R-:W-:Y:S03]  /*e3d0*/  @P5 VIADD R16, R16, 0x1 ;  /* 0x0000000110105836 */ /* 0x000fe60000000000 */
[----:B------:R-:W-:Y:S02]  /*e3e0*/  @!P1 IMAD.MOV R15, RZ, RZ, -R15 ;  /* 0x000000ffff0f9224 */ /* 0x000fe400078e0a0f */
[----:B------:R-:W-:Y:S03]  /*e3f0*/  @!P2 IADD3 R16, -R16, RZ, RZ ;  /* 0x000000ff1010a210 */ /* 0x000fe60007ffe1ff */
[C---:B------:R-:W-:Y:S02]  /*e400*/  SEL R6, R2.reuse, R15, !P3 ;  /* 0x0000000f02067207 */ /* 0x040fe40005800000 */
[----:B------:R-:W-:Y:S02]  /*e410*/  SEL R15, R2, R16, !P3 ;  /* 0x00000010020f7207 */ /* 0x000fe40005800000 */
[CC--:B------:R-:W-:Y:S02]  /*e420*/  LEA R16, P2, R6.reuse, R228.reuse, 0x2 ;  /* 0x000000e406107211 */ /* 0x0c0fe400078410ff */
[C---:B------:R-:W-:Y:S02]  /*e430*/  LEA R8, P1, R15.reuse, R228, 0x2 ;  /* 0x000000e40f087211 */ /* 0x040fe400078210ff */
[-C--:B------:R-:W-:Y:S02]  /*e440*/  LEA.HI.X.SX32 R17, R6, R229.reuse, 0x2, P2 ;  /* 0x000000e506117211 */ /* 0x080fe400010f16ff */
[C---:B------:R-:W-:Y:S01]  /*e450*/  LEA.HI.X.SX32 R9, R15.reuse, R229, 0x2, P1 ;  /* 0x000000e50f097211 */ /* 0x040fe200008f16ff */
[----:B------:R-:W-:Y:S02]  /*e460*/  IMAD.IADD R15, R15, 0x1, -R6 ;  /* 0x000000010f0f7824 */ /* 0x000fe400078e0a06 */
[----:B------:R-:W4:Y:S01]  /*e470*/  LDG.E R2, desc[UR8][R16.64] ;  /* 0x0000000810027981 */ /* 0x000f22000c1e1900 */
[----:B------:R-:W5:Y:S01]  /*e480*/  LDC.64 R6, c[0x0][0x238] ;  /* 0x00008e00ff067b82 */ /* 0x000f620000000a00 */
[----:B------:R-:W-:Y:S02]  /*e490*/  IMAD R15, R15, R0, -0x100 ;  /* 0xffffff000f0f7424 */ /* 0x000fe400078e0200 */
[----:B------:R1:W4:Y:S03]  /*e4a0*/  LDG.E R14, desc[UR8][R8.64] ;  /* 0x00000008080e7981 */ /* 0x000326000c1e1900 */
[----:B------:R-:W-:Y:S02]  /*e4b0*/  SHF.R.S32.HI R0, RZ, 0x1f, R15 ;  /* 0x0000001fff007819 */ /* 0x000fe4000001140f */
[----:B-1----:R-:W1:Y:S03]  /*e4c0*/  LDC.64 R8, c[0x0][0x250] ;  /* 0x00009400ff087b82 */ /* 0x002e660000000a00 */
[-C--:B-1----:R-:W-:Y:S02]  /*e4d0*/  IMAD R0, R0, R8.reuse, RZ ;  /* 0x0000000800007224 */ /* 0x082fe400078e02ff */
[C---:B------:R-:W-:Y:S04]  /*e4e0*/  IMAD.WIDE.U32 R16, R15.reuse, R8, RZ ;  /* 0x000000080f107225 */ /* 0x040fe800078e00ff */
[----:B------:R-:W-:Y:S05]  /*e4f0*/  IMAD R0, R15, R9, R0 ;  /* 0x000000090f007224 */ /* 0x000fea00078e0200 */
[----:B------:R-:W-:Y:S01]  /*e500*/  IADD3 R17, R17, R0, RZ ;  /* 0x0000000011117210 */ /* 0x000fe20007ffe0ff */
[----:B----4-:R-:W-:Y:S04]  /*e510*/  IMAD.IADD R2, R2, 0x1, -R14 ;  /* 0x0000000102027824 */ /* 0x010fe800078e0a0e */
[-C--:B-----5:R-:W-:Y:S01]  /*e520*/  IMAD.WIDE.U32 R16, R2, R6.reuse, R16 ;  /* 0x0000000602107225 */ /* 0x0a0fe200078e0010 */
[----:B------:R-:W-:Y:S05]  /*e530*/  SHF.R.S32.HI R8, RZ, 0x1f, R2 ;  /* 0x0000001fff087819 */ /* 0x000fea0000011402 */
[----:B------:R-:W-:Y:S04]  /*e540*/  IMAD R8, R8, R6, RZ ;  /* 0x0000000608087224 */ /* 0x000fe800078e02ff */
[----:B------:R-:W-:Y:S01]  /*e550*/  IMAD R8, R2, R7, R8 ;  /* 0x0000000702087224 */ /* 0x000fe200078e0208 */
[----:B------:R-:W-:Y:S03]  /*e560*/  MOV R2, R16 ;  /* 0x0000001000027202 */ /* 0x000fe60000000f00 */
[----:B------:R-:W-:Y:S07]  /*e570*/  IMAD.IADD R0, R17, 0x1, R8 ;  /* 0x0000000111007824 */ /* 0x000fee00078e0208 */
.L_x_755:
[CC--:B------:R-:W-:Y:S01]  /*e580*/  LEA R240, P2, R2.reuse, R153.reuse, 0x1 ;  /* 0x0000009902f07211 */ /* 0x0c0fe200078408ff */
[----:B------:R-:W-:Y:S01]  /*e590*/  @P0 STS [R226+0x5000], RZ ;  /* 0x005000ffe2000388 */ /* 0x000fe20000000800 */
[----:B------:R-:W-:Y:S01]  /*e5a0*/  @!P0 IADD3 R7, P1, R223, R2, RZ ;  /* 0x00000002df078210 */ /* 0x000fe20007f3e0ff */
[----:B------:R-:W4:Y:S01]  /*e5b0*/  @!P0 LDC.64 R8, c[0x0][0x250] ;  /* 0x00009400ff088b82 */ /* 0x000f220000000a00 */
[-C--:B------:R-:W-:Y:S01]  /*e5c0*/  LEA.HI.X R241, R2, R152.reuse, R0, 0x1, P2 ;  /* 0x0000009802f17211 */ /* 0x080fe200010f0c00 */
[----:B------:R-:W-:Y:S01]  /*e5d0*/  @P0 STS [R226+0x5004], RZ ;  /* 0x005004ffe2000388 */ /* 0x000fe20000000800 */
[----:B------:R-:W-:Y:S02]  /*e5e0*/  @!P0 IMAD.MOV.U32 R18, RZ, RZ, R2 ;  /* 0x000000ffff128224 */ /* 0x000fe400078e0002 */
[--C-:B------:R-:W-:Y:S01]  /*e5f0*/  @!P0 IMAD.X R6, R222, 0x1, R0.reuse, P1 ;  /* 0x00000001de068824 */ /* 0x100fe200008e0600 */
[----:B------:R-:W-:Y:S01]  /*e600*/  @P0 STS.64 [R226+0x5008], RZ ;  /* 0x005008ffe2000388 */ /* 0x000fe20000000a00 */
[CC--:B------:R-:W-:Y:S01]  /*e610*/  @!P0 LEA R16, P1, R7.reuse, R153.reuse, 0x1 ;  /* 0x0000009907108211 */ /* 0x0c0fe200078208ff */
[----:B------:R-:W-:Y:S02]  /*e620*/  @!P0 IMAD.MOV.U32 R19, RZ, RZ, R0 ;  /* 0x000000ffff138224 */ /* 0x000fe400078e0000 */
[----:B------:R-:W-:Y:S01]  /*e630*/  @!PT LDS RZ, [RZ] ;  /* 0x00000000fffff984 */ /* 0x000fe20000000800 */
[----:B------:R-:W-:Y:S01]  /*e640*/  @!PT LDS RZ, [RZ] ;  /* 0x00000000fffff984 */ /* 0x000fe20000000800 */
[----:B------:R-:W-:Y:S01]  /*e650*/  @!PT LDS RZ, [RZ] ;  /* 0x00000000fffff984 */ /* 0x000fe20000000800 */
[----:B------:R-:W-:Y:S01]  /*e660*/  @!P0 LDGSTS.E.BYPASS.LTC128B.128 [R226+0x5000], desc[UR8][R240.64] ;  /* 0x05000000f0e28fae */ /* 0x000fe2000b901d48 */
[----:B------:R-:W-:Y:S01]  /*e670*/  @!P0 LEA.HI.X R17, R7, R152, R6, 0x1, P1 ;  /* 0x0000009807118211 */ /* 0x000fe200008f0c06 */
[----:B--2---:R-:W-:Y:S01]  /*e680*/  @!P0 IMAD.WIDE.U32 R18, R12, 0x60, R18 ;  /* 0x000000600c128825 */ /* 0x004fe200078e0012 */
[C---:B-1----:R-:W-:Y:S01]  /*e690*/  @!P0 LEA R14, P1, R4.reuse, R2, 0x6 ;  /* 0x00000002040e8211 */ /* 0x042fe200078230ff */
[----:B------:R-:W-:Y:S01]  /*e6a0*/  @P0 STS.128 [R226+0x5800], RZ ;  /* 0x005800ffe2000388 */ /* 0x000fe20000000c00 */
[----:B------:R-:W1:Y:S01]  /*e6b0*/  @!P0 LDC.64 R6, c[0x0][0x250] ;  /* 0x00009400ff068b82 */ /* 0x000e620000000a00 */
[----:B------:R-:W-:Y:S01]  /*e6c0*/  @!P0 IMAD R13, R13, 0x60, RZ ;  /* 0x000000600d0d8824 */ /* 0x000fe200078e02ff */
[----:B------:R-:W-:Y:S01]  /*e6d0*/  @!P0 LEA.HI.X R15, R4, R0, R5, 0x6, P1 ;  /* 0x00000000040f8211 */ /* 0x000fe200008f3405 */
[----:B------:R-:W-:Y:S01]  /*e6e0*/  @!PT LDS RZ, [RZ] ;  /* 0x00000000fffff984 */ /* 0x000fe20000000800 */
[----:B------:R-:W-:Y:S01]  /*e6f0*/  @!PT LDS RZ, [RZ] ;  /* 0x00000000fffff984 */ /* 0x000fe20000000800 */
[----:B------:R-:W-:Y:S01]  /*e700*/  @!PT LDS RZ, [RZ] ;  /* 0x00000000fffff984 */ /* 0x000fe20000000800 */
[----:B------:R2:W-:Y:S01]  /*e710*/  @!P0 LDGSTS.E.BYPASS.LTC128B.128 [R226+0x5800], desc[UR8][R16.64] ;  /* 0x0580000010e28fae */ /* 0x0005e2000b901d48 */
[-C--:B------:R-:W-:Y:S01]  /*e720*/  @!P0 LEA R20, P2, R14, R153.reuse, 0x1 ;  /* 0x000000990e148211 */ /* 0x080fe200078408ff */
[----:B------:R-:W-:Y:S01]  /*e730*/  @!P0 IMAD.IADD R13, R13, 0x1, R19 ;  /* 0x000000010d0d8824 */ /* 0x000fe200078e0213 */
[----:B---3--:R-:W-:Y:S01]  /*e740*/  @!P0 LEA R12, P1, R10, R2, 0x7 ;  /* 0x000000020a0c8211 */ /* 0x008fe200078238ff */
[----:B------:R-:W-:Y:S01]  /*e750*/  @P0 STS.128 [R226+0x6000], RZ ;  /* 0x006000ffe2000388 */ /* 0x000fe20000000c00 */
[----:B------:R-:W-:Y:S01]  /*e760*/  @!P0 LEA.HI.X R21, R14, R152, R15, 0x1, P2 ;  /* 0x000000980e158211 */ /* 0x000fe200010f0c0f */
[----:B------:R-:W3:Y:S01]  /*e770*/  @!P0 LDC.64 R4, c[0x0][0x250] ;  /* 0x00009400ff048b82 */ /* 0x000ee20000000a00 */
[-C--:B------:R-:W-:Y:S01]  /*e780*/  @!P0 LEA R14, P2, R18, R153.reuse, 0x1 ;  /* 0x00000099120e8211 */ /* 0x080fe200078408ff */
[----:B------:R-:W-:Y:S01]  /*e790*/  @!P0 IMAD.MOV.U32 R19, RZ, RZ, R0 ;  /* 0x000000ffff138224 */ /* 0x000fe200078e0000 */
[----:B------:R-:W-:Y:S01]  /*e7a0*/  @!P0 LEA.HI.X R11, R10, R0, R11, 0x7, P1 ;  /* 0x000000000a0b8211 */ /* 0x000fe200008f3c0b */
[----:B------:R-:W-:Y:S01]  /*e7b0*/  @!PT LDS RZ, [RZ] ;  /* 0x00000000fffff984 */ /* 0x000fe20000000800 */
[----:B------:R-:W-:Y:S01]  /*e7c0*/  @!PT LDS RZ, [RZ] ;  /* 0x00000000fffff984 */ /* 0x000fe20000000800 */
[----:B------:R-:W-:Y:S01]  /*e7d0*/  @!PT LDS RZ, [RZ] ;  /* 0x00000000fffff984 */ /* 0x000fe20000000800 */
[----:B------:R-:W-:Y:S01]  /*e7e0*/  @!P0 LDGSTS.E.BYPASS.LTC128B.128 [R226+0x6000], desc[UR8][R20.64] ;  /* 0x0600000014e28fae */ /* 0x000fe2000b901d48 */
[-C--:B------:R-:W-:Y:S02]  /*e7f0*/  @!P0 LEA R10, P1, R12, R153.reuse, 0x1 ;  /* 0x000000990c0a8211 */ /* 0x080fe400078208ff */
[-C--:B------:R-:W-:Y:S01]  /*e800*/  @!P0 LEA.HI.X R15, R18, R152.reuse, R13, 0x1, P2 ;  /* 0x00000098120f8211 */ /* 0x080fe200010f0c0d */
[----:B------:R-:W-:Y:S01]  /*e810*/  @P0 STS.128 [R226+0x6800], RZ ;  /* 0x006800ffe2000388 */ /* 0x000fe20000000c00 */
[----:B------:R-:W-:Y:S01]  /*e820*/  @!P0 LEA.HI.X R11, R12, R152, R11, 0x1, P1 ;  /* 0x000000980c0b8211 */ /* 0x000fe200008f0c0b */
[----:B------:R-:W-:Y:S02]  /*e830*/  @!P0 IMAD.MOV.U32 R12, RZ, RZ, R2 ;  /* 0x000000ffff0c8224 */ /* 0x000fe400078e0002 */
[----:B------:R-:W-:Y:S01]  /*e840*/  @!P0 IMAD.MOV.U32 R13, RZ, RZ, R0 ;  /* 0x000000ffff0d8224 */ /* 0x000fe200078e0000 */
[----:B------:R-:W-:Y:S01]  /*e850*/  @!PT LDS RZ, [RZ] ;  /* 0x00000000fffff984 */ /* 0x000fe20000000800 */
[----:B------:R-:W-:Y:S01]  /*e860*/  @!PT LDS RZ, [RZ] ;  /* 0x00000000fffff984 */ /* 0x000fe20000000800 */
[----:B------:R-:W-:Y:S01]  /*e870*/  @!PT LDS RZ, [RZ] ;  /* 0x00000000fffff984 */ /* 0x000fe20000000800 */
[----:B------:R-:W-:Y:S01]  /*e880*/  @!P0 LDGSTS.E.BYPASS.LTC128B.128 [R226+0x6800], desc[UR8][R14.64] ;  /* 0x068000000ee28fae */ /* 0x000fe2000b901d48 */
[--C-:B------:R-:W-:Y:S03]  /*e890*/  @!P0 IMAD.MOV.U32 R18, RZ, RZ, R2.reuse ;  /* 0x000000ffff128224 */ /* 0x100fe600078e0002 */
[----:B------:R-:W-:Y:S04]  /*e8a0*/  @P0 STS.128 [R226+0x7000], RZ ;  /* 0x007000ffe2000388 */ /* 0x000fe80000000c00 */
[----:B------:R-:W-:Y:S01]  /*e8b0*/  @!PT LDS RZ, [RZ] ;  /* 0x00000000fffff984 */ /* 0x000fe20000000800 */
[----:B------:R-:W-:Y:S01]  /*e8c0*/  @!PT LDS RZ, [RZ] ;  /* 0x00000000fffff984 */ /* 0x000fe20000000800 */
[----:B------:R-:W-:Y:S01]  /*e8d0*/  @!PT LDS RZ, [RZ] ;  /* 0x00000000fffff984 */ /* 0x000fe20000000800 */
[----:B------:R-:W-:Y:S01]  /*e8e0*/  @!P0 LDGSTS.E.BYPASS.LTC128B.128 [R226+0x7000], desc[UR8][R10.64] ;  /* 0x070000000ae28fae */ /* 0x000fe2000b901d48 */
[----:B--2---:R-:W-:Y:S01]  /*e8f0*/  @!P0 MOV R17, R0 ;  /* 0x0000000000118202 */ /* 0x004fe20000000f00 */
[----:B------:R-:W-:Y:S02]  /*e900*/  @!P0 IMAD.MOV.U32 R16, RZ, RZ, R2 ;  /* 0x000000ffff108224 */ /* 0x000fe400078e0002 */
[----:B----4-:R-:W-:Y:S01]  /*e910*/  @!P0 IMAD.WIDE.U32 R12, R8, 0xa0, R12 ;  /* 0x000000a0080c8825 */ /* 0x010fe200078e000c */
[----:B------:R-:W-:Y:S03]  /*e920*/  @P0 STS.128 [R226+0x7800], RZ ;  /* 0x007800ffe2000388 */ /* 0x000fe60000000c00 */
[----:B------:R-:W-:Y:S01]  /*e930*/  @!P0 IMAD R9, R9, 0xa0, RZ ;  /* 0x000000a009098824 */ /* 0x000fe200078e02ff */
[-C--:B------:R-:W-:Y:S01]  /*e940*/  @!P0 LEA R8, P3, R12, R153.reuse, 0x1 ;  /* 0x000000990c088211 */ /* 0x080fe200078608ff */
[----:B-1----:R-:W-:Y:S04]  /*e950*/  @!P0 IMAD.WIDE.U32 R16, R6, 0xc0, R16 ;  /* 0x000000c006108825 */ /* 0x002fe800078e0010 */
[----:B------:R-:W-:Y:S01]  /*e960*/  @!P0 IMAD.IADD R9, R9, 0x1, R13 ;  /* 0x0000000109098824 */ /* 0x000fe200078e020d */
[-C--:B------:R-:W-:Y:S01]  /*e970*/  @!P0 LEA R6, P2, R16, R153.reuse, 0x1 ;  /* 0x0000009910068211 */ /* 0x080fe200078408ff */
[----:B------:R-:W-:Y:S02]  /*e980*/  @!P0 IMAD R7, R7, 0xc0, RZ ;  /* 0x000000c007078824 */ /* 0x000fe400078e02ff */
[----:B---3--:R-:W-:Y:S01]  /*e990*/  @!P0 IMAD.WIDE.U32 R18, R4, 0xe0, R18 ;  /* 0x000000e004128825 */ /* 0x008fe200078e0012 */
[-C--:B------:R-:W-:Y:S03]  /*e9a0*/  @!P0 LEA.HI.X R9, R12, R152.reuse, R9, 0x1, P3 ;  /* 0x000000980c098211 */ /* 0x080fe600018f0c09 */
[----:B------:R-:W-:Y:S01]  /*e9b0*/  @!P0 IMAD.IADD R7, R7, 0x1, R17 ;  /* 0x0000000107078824 */ /* 0x000fe200078e0211 */
[----:B------:R-:W-:Y:S01]  /*e9c0*/  @!P0 LEA R4, P1, R18, R153, 0x1 ;  /* 0x0000009912048211 */ /* 0x000fe200078208ff */
[----:B------:R-:W-:Y:S01]  /*e9d0*/  @!PT LDS RZ, [RZ] ;  /* 0x00000000fffff984 */ /* 0x000fe20000000800 */
[----:B------:R-:W-:Y:S01]  /*e9e0*/  @!PT LDS RZ, [RZ] ;  /* 0x00000000fffff984 */ /* 0x000fe20000000800 */
[----:B------:R-:W-:Y:S01]  /*e9f0*/  @!PT LDS RZ, [RZ] ;  /* 0x00000000fffff984 */ /* 0x000fe20000000800 */
[----:B------:R1:W-:Y:S01]  /*ea00*/  @!P0 LDGSTS.E.BYPASS.LTC128B.128 [R226+0x7800], desc[UR8][R8.64] ;  /* 0x0780000008e28fae */ /* 0x0003e2000b901d48 */
[----:B------:R-:W-:Y:S02]  /*ea10*/  @!P0 IMAD R5, R5, 0xe0, RZ ;  /* 0x000000e005058824 */ /* 0x000fe400078e02ff */
[-C--:B------:R-:W-:Y:S01]  /*ea20*/  @!P0 LEA.HI.X R7, R16, R152.reuse, R7, 0x1, P2 ;  /* 0x0000009810078211 */ /* 0x080fe200010f0c07 */
[----:B------:R-:W-:Y:S02]  /*ea30*/  @P0 STS.128 [R226+0x8000], RZ ;  /* 0x008000ffe2000388 */ /* 0x000fe40000000c00 */
[----:B------:R-:W-:Y:S02]  /*ea40*/  @!P0 IADD3 R5, R5, R19, RZ ;  /* 0x0000001305058210 */ /* 0x000fe40007ffe0ff */
[----:B------:R-:W-:Y:S01]  /*ea50*/  @!PT LDS RZ, [RZ] ;  /* 0x00000000fffff984 */ /* 0x000fe20000000800 */
[----:B------:R-:W-:Y:S01]  /*ea60*/  @!PT LDS RZ, [RZ] ;  /* 0x00000000fffff984 */ /* 0x000fe20000000800 */
[----:B------:R-:W-:Y:S01]  /*ea70*/  @!PT LDS RZ, [RZ] ;  /* 0x00000000fffff984 */ /* 0x000fe20000000800 */
[----:B------:R-:W-:Y:S02]  /*ea80*/  @!P0 LDGSTS.E.BYPASS.LTC128B.128 [R226+0x8000], desc[UR8][R6.64] ;  /* 0x0800000006e28fae */ /* 0x000fe4000b901d48 */
[----:B------:R-:W-:Y:S02]  /*ea90*/  @!P0 LEA.HI.X R5, R18, R152, R5, 0x1, P1 ;  /* 0x0000009812058211 */ /* 0x000fe400008f0c05 */
[----:B------:R-:W-:Y:S01]  /*eaa0*/  @P0 STS.128 [R226+0x8800], RZ ;  /* 0x008800ffe2000388 */ /* 0x000fe20000000c00 */
[----:B------:R-:W-:Y:S03]  /*eab0*/  ISETP.GE.AND P1, PT, R225, 0x2, PT ;  /* 0x00000002e100780c */ /* 0x000fe60003f26270 */
[----:B------:R-:W-:Y:S01]  /*eac0*/  @!PT LDS RZ, [RZ] ;  /* 0x00000000fffff984 */ /* 0x000fe20000000800 */
[----:B------:R-:W-:Y:S01]  /*ead0*/  @!PT LDS RZ, [RZ] ;  /* 0x00000000fffff984 */ /* 0x000fe20000000800 */
[----:B------:R-:W-:Y:S01]  /*eae0*/  @!PT LDS RZ, [RZ] ;  /* 0x00000000fffff984 */ /* 0x000fe20000000800 */
[----:B------:R2:W-:Y:S04]  /*eaf0*/  @!P0 LDGSTS.E.BYPASS.LTC128B.128 [R226+0x8800], desc[UR8][R4.64] ;  /* 0x0880000004e28fae */ /* 0x0005e8000b901d48 */
[----:B------:R-:W-:Y:S04]  /*eb00*/  LDSM.16.M88.4 R128, [R219] ;  /* 0x00000000db80783b */ /* 0x000fe80000000200 */
[----:B------:R-:W-:Y:S04]  /*eb10*/  LDSM.16.M88.4 R16, [R217+0x1400] ;  /* 0x00140000d910783b */ /* 0x000fe80000000200 */
[----:B-1----:R-:W2:Y:S04]  /*eb20*/  LDSM.16.M88.4 R8, [R217+0x1000] ;  /* 0x00100000d908783b */ /* 0x002ea80000000200 */
[----:B------:R-:W1:Y:S04]  /*eb30*/  LDSM.16.M88.4 R24, [R217+0x1800] ;  /* 0x00180000d918783b */ /* 0x000e680000000200 */
[----:B------:R-:W3:Y:S04]  /*eb40*/  LDSM.16.M88.4 R32, [R217+0x1c00] ;  /* 0x001c0000d920783b */ /* 0x000ee80000000200 */
[----:B------:R-:W0:Y:S04]  /*eb50*/  LDGDEPBAR ;  /* 0x00000000000079af */ /* 0x000e280000000000 */
[----:B------:R-:W4:Y:S04]  /*eb60*/  LDSM.16.M88.4 R40, [R217+0x2000] ;  /* 0x00200000d928783b */ /* 0x000f280000000200 */
[----:B------:R-:W5:Y:S04]  /*eb70*/  LDSM.16.M88.4 R48, [R217+0x2400] ;  /* 0x00240000d930783b */ /* 0x000f680000000200 */
[----:B------:R-:W5:Y:S04]  /*eb80*/  LDSM.16.M88.4 R56, [R217+0x2800] ;  /* 0x00280000d938783b */ /* 0x000f680000000200 */
[----:B------:R-:W5:Y:S04]  /*eb90*/  LDSM.16.M88.4 R64, [R217+0x2c00] ;  /* 0x002c0000d940783b */ /* 0x000f680000000200 */
[----:B------:R-:W5:Y:S04]  /*eba0*/  LDSM.16.M88.4 R72, [R217+0x3000] ;  /* 0x00300000d948783b */ /* 0x000f680000000200 */
[----:B------:R-:W5:Y:S01]  /*ebb0*/  LDSM.16.M88.4 R80, [R217+0x3400] ;  /* 0x00340000d950783b */ /* 0x000f620000000200 */
[C---:B--2---:R-:W-:Y:S03]  /*ebc0*/  HMMA.16816.F32.BF16 R4, R128.reuse, R8, RZ ;  /* 0x000000088004723c */ /* 0x044fe600000418ff */
[----:B------:R-:W2:Y:S04]  /*ebd0*/  LDSM.16.M88.4 R88, [R217+0x3800] ;  /* 0x00380000d958783b */ /* 0x000ea80000000200 */
[----:B------:R-:W2:Y:S01]  /*ebe0*/  LDSM.16.M88.4 R96, [R217+0x3c00] ;  /* 0x003c0000d960783b */ /* 0x000ea20000000200 */
[C---:B------:R-:W-:Y:S03]  /*ebf0*/  HMMA.16816.F32.BF16 R8, R128.reuse, R10, RZ ;  /* 0x0000000a8008723c */ /* 0x040fe600000418ff */
[----:B------:R-:W2:Y:S03]  /*ec00*/  LDSM.16.M88.4 R104, [R217+0x4000] ;  /* 0x00400000d968783b */ /* 0x000ea60000000200 */
[C---:B------:R-:W-:Y:S01]  /*ec10*/  HMMA.16816.F32.BF16 R12, R128.reuse, R16, RZ ;  /* 0x00000010800c723c */ /* 0x040fe200000418ff */
[----:B------:R-:W2:Y:S04]  /*ec20*/  LDSM.16.M88.4 R112, [R217+0x4400] ;  /* 0x00440000d970783b */ /* 0x000ea80000000200 */
[----:B------:R-:W2:Y:S01]  /*ec30*/  LDSM.16.M88.4 R120, [R217+0x4800] ;  /* 0x00480000d978783b */ /* 0x000ea20000000200 */
[C---:B------:R-:W-:Y:S03]  /*ec40*/  HMMA.16816.F32.BF16 R16, R128.reuse, R18, RZ ;  /* 0x000000128010723c */ /* 0x040fe600000418ff */
[----:B------:R-:W2:Y:S03]  /*ec50*/  LDSM.16.M88.4 R152, [R217+0x4c00] ;  /* 0x004c0000d998783b */ /* 0x000ea60000000200 */
[C---:B-1----:R-:W-:Y:S01]  /*ec60*/  HMMA.16816.F32.BF16 R20, R128.reuse, R24, RZ ;  /* 0x000000188014723c */ /* 0x042fe200000418ff */
[----:B------:R-:W-:Y:S04]  /*ec70*/  LDSM.16.M88.4 R156, [R218] ;  /* 0x00000000da9c783b */ /* 0x000fe80000000200 */
[----:B------:R-:W1:Y:S01]  /*ec80*/  LDSM.16.M88.4 R160, [R216] ;  /* 0x00000000d8a0783b */ /* 0x000e620000000200 */
[C---:B------:R-:W-:Y:S03]  /*ec90*/  HMMA.16816.F32.BF16 R24, R128.reuse, R26, RZ ;  /* 0x0000001a8018723c */ /* 0x040fe600000418ff */
[----:B------:R-:W1:Y:S03]  /*eca0*/  LDSM.16.M88.4 R164, [R216+0x400] ;  /* 0x00040000d8a4783b */ /* 0x000e660000000200 */
[C---:B---3--:R-:W-:Y:S01]  /*ecb0*/  HMMA.16816.F32.BF16 R28, R128.reuse, R32, RZ ;  /* 0x00000020801c723c */ /* 0x048fe200000418ff */
[----:B------:R-:W3:Y:S04]  /*ecc0*/  LDSM.16.M88.4 R168, [R216+0x800] ;  /* 0x00080000d8a8783b */ /* 0x000ee80000000200 */
[----:B------:R-:W3:Y:S01]  /*ecd0*/  LDSM.16.M88.4 R172, [R216+0xc00] ;  /* 0x000c0000d8ac783b */ /* 0x000ee20000000200 */
[C---:B------:R-:W-:Y:S03]  /*ece0*/  HMMA.16816.F32.BF16 R32, R128.reuse, R34, RZ ;  /* 0x000000228020723c */ /* 0x040fe600000418ff */
[----:B------:R-:W3:Y:S03]  /*ecf0*/  LDSM.16.M88.4 R176, [R216+0x1000] ;  /* 0x00100000d8b0783b */ /* 0x000ee60000000200 */
[C---:B----4-:R-:W-:Y:S01]  /*ed00*/  HMMA.16816.F32.BF16 R36, R128.reuse, R40, RZ ;  /* 0x000000288024723c */ /* 0x050fe200000418ff */
[----:B------:R-:W4:Y:S04]  /*ed10*/  LDSM.16.M88.4 R180, [R216+0x1400] ;  /* 0x00140000d8b4783b */ /* 0x000f280000000200 */
[----:B------:R-:W4:Y:S01]  /*ed20*/  LDSM.16.M88.4 R184, [R216+0x1800] ;  /* 0x00180000d8b8783b */ /* 0x000f220000000200 */
[C---:B------:R-:W-:Y:S03]  /*ed30*/  HMMA.16816.F32.BF16 R40, R128.reuse, R42, RZ ;  /* 0x0000002a8028723c */ /* 0x040fe600000418ff */
[----:B------:R-:W4:Y:S03]  /*ed40*/  LDSM.16.M88.4 R188, [R216+0x1c00] ;  /* 0x001c0000d8bc783b */ /* 0x000f260000000200 */
[C---:B-----5:R-:W-:Y:S01]  /*ed50*/  HMMA.16816.F32.BF16 R44, R128.reuse, R48, RZ ;  /* 0x00000030802c723c */ /* 0x060fe200000418ff */
[----:B------:R-:W5:Y:S04]  /*ed60*/  LDSM.16.M88.4 R192, [R216+0x2000] ;  /* 0x00200000d8c0783b */ /* 0x000f680000000200 */
[----:B------:R-:W-:Y:S01]  /*ed70*/  LDSM.16.M88.4 R196, [R216+0x2800] ;  /* 0x00280000d8c4783b */ /* 0x000fe20000000200 */
[C---:B------:R-:W-:Y:S03]  /*ed80*/  HMMA.16816.F32.BF16 R48, R128.reuse, R50, RZ ;  /* 0x000000328030723c */ /* 0x040fe600000418ff */
[----:B------:R-:W-:Y:S03]  /*ed90*/  LDSM.16.M88.4 R200, [R216+0x2c00] ;  /* 0x002c0000d8c8783b */ /* 0x000fe60000000200 */
[C---:B------:R-:W-:Y:S01]  /*eda0*/  HMMA.16816.F32.BF16 R52, R128.reuse, R56, RZ ;  /* 0x000000388034723c */ /* 0x040fe200000418ff */
[----:B------:R-:W-:Y:S04]  /*edb0*/  LDSM.16.M88.4 R204, [R216+0x3000] ;  /* 0x00300000d8cc783b */ /* 0x000fe80000000200 */
[----:B------:R-:W-:Y:S01]  /*edc0*/  LDSM.16.M88.4 R208, [R216+0x3400] ;  /* 0x00340000d8d0783b */ /* 0x000fe20000000200 */
[C---:B------:R-:W-:Y:S03]  /*edd0*/  HMMA.16816.F32.BF16 R56, R128.reuse, R58, RZ ;  /* 0x0000003a8038723c */ /* 0x040fe600000418ff */
[----:B------:R-:W-:Y:S03]  /*ede0*/  LDSM.16.M88.4 R212, [R216+0x3800] ;  /* 0x00380000d8d4783b */ /* 0x000fe60000000200 */
[C---:B------:R-:W-:Y:S06]  /*edf0*/  HMMA.16816.F32.BF16 R60, R128.reuse, R64, RZ ;  /* 0x00000040803c723c */ /* 0x040fec00000418ff */
[C---:B------:R-:W-:Y:S06]  /*ee00*/  HMMA.16816.F32.BF16 R64, R128.reuse, R66, RZ ;  /* 0x000000428040723c */ /* 0x040fec00000418ff */
[C---:B------:R-:W-:Y:S06]  /*ee10*/  HMMA.16816.F32.BF16 R68, R128.reuse, R72, RZ ;  /* 0x000000488044723c */ /* 0x040fec00000418ff */
[C---:B------:R-:W-:Y:S06]  /*ee20*/  HMMA.16816.F32.BF16 R72, R128.reuse, R74, RZ ;  /* 0x0000004a8048723c */ /* 0x040fec00000418ff */
[C---:B------:R-:W-:Y:S06]  /*ee30*/  HMMA.16816.F32.BF16 R76, R128.reuse, R80, RZ ;  /* 0x00000050804c723c */ /* 0x040fec00000418ff */
[C---:B------:R-:W-:Y:S06]  /*ee40*/  HMMA.16816.F32.BF16 R80, R128.reuse, R82, RZ ;  /* 0x000000528050723c */ /* 0x040fec00000418ff */
[C---:B--2---:R-:W-:Y:S06]  /*ee50*/  HMMA.16816.F32.BF16 R84, R128.reuse, R88, RZ ;  /* 0x000000588054723c */ /* 0x044fec00000418ff */
        /* <DEDUP_REMOVED lines=11> */
[----:B------:R-:W2:Y:S05]  /*ef10*/  LDSM.16.M88.4 R152, [R216+0x2400] ;  /* 0x00240000d898783b */ /* 0x000eaa0000000200 */
[C---:B-1----:R-:W-:Y:S06]  /*ef20*/  HMMA.16816.F32.BF16 R4, R156.reuse, R160, R4 ;  /* 0x000000a09c04723c */ /* 0x042fec0000041804 */
[C---:B------:R-:W-:Y:S01]  /*ef30*/  HMMA.16816.F32.BF16 R8, R156.reuse, R162, R8 ;  /* 0x000000a29c08723c */ /* 0x040fe20000041808 */
[----:B------:R-:W1:Y:S01]  /*ef40*/  LDSM.16.M88.4 R160, [R216+0x3c00] ;  /* 0x003c0000d8a0783b */ /* 0x000e620000000200 */
[----:B------:R-:W-:Y:S04]  /*ef50*/  DEPBAR.LE SB0, 0x0 ;  /* 0x000080000000791a */ /* 0x000fe80000000000 */
[C---:B------:R-:W-:Y:S01]  /*ef60*/  HMMA.16816.F32.BF16 R12, R156.reuse, R164, R12 ;  /* 0x000000a49c0c723c */ /* 0x040fe2000004180c */
[----:B------:R-:W-:Y:S05]  /*ef70*/  BAR.SYNC.DEFER_BLOCKING 0x0 ;  /* 0x0000000000007b1d */ /* 0x000fea0000010000 */
[C---:B------:R-:W-:Y:S06]  /*ef80*/  HMMA.16816.F32.BF16 R16, R156.reuse, R166, R16 ;  /* 0x000000a69c10723c */ /* 0x040fec0000041810 */
[C---:B---3--:R-:W-:Y:S06]  /*ef90*/  HMMA.16816.F32.BF16 R20, R156.reuse, R168, R20 ;  /* 0x000000a89c14723c */ /* 0x048fec0000041814 */
[C---:B------:R-:W-:Y:S06]  /*efa0*/  HMMA.16816.F32.BF16 R24, R156.reuse, R170, R24 ;  /* 0x000000aa9c18723c */ /* 0x040fec0000041818 */
[C---:B------:R-:W-:Y:S06]  /*efb0*/  HMMA.16816.F32.BF16 R28, R156.reuse, R172, R28 ;  /* 0x000000ac9c1c723c */ /* 0x040fec000004181c */
[C---:B------:R-:W-:Y:S06]  /*efc0*/  HMMA.16816.F32.BF16 R32, R156.reuse, R174, R32 ;  /* 0x000000ae9c20723c */ /* 0x040fec0000041820 */
[C---:B------:R-:W-:Y:S06]  /*efd0*/  HMMA.16816.F32.BF16 R36, R156.reuse, R176, R36 ;  /* 0x000000b09c24723c */ /* 0x040fec0000041824 */
[C---:B------:R-:W-:Y:S06]  /*efe0*/  HMMA.16816.F32.BF16 R40, R156.reuse, R178, R40 ;  /* 0x000000b29c28723c */ /* 0x040fec0000041828 */
[C---:B----4-:R-:W-:Y:S06]  /*eff0*/  HMMA.16816.F32.BF16 R44, R156.reuse, R180, R44 ;  /* 0x000000b49c2c723c */ /* 0x050fec000004182c */
[C---:B------:R-:W-:Y:S06]  /*f000*/  HMMA.16816.F32.BF16 R48, R156.reuse, R182, R48 ;  /* 0x000000b69c30723c */ /* 0x040fec0000041830 */
[C---:B------:R-:W-:Y:S06]  /*f010*/  HMMA.16816.F32.BF16 R52, R156.reuse, R184, R52 ;  /* 0x000000b89c34723c */ /* 0x040fec0000041834 */
[C---:B------:R-:W-:Y:S06]  /*f020*/  HMMA.16816.F32.BF16 R56, R156.reuse, R186, R56 ;  /* 0x000000ba9c38723c */ /* 0x040fec0000041838 */
[C---:B------:R-:W-:Y:S06]  /*f030*/  HMMA.16816.F32.BF16 R60, R156.reuse, R188, R60 ;  /* 0x000000bc9c3c723c */ /* 0x040fec000004183c */
[C---:B------:R-:W-:Y:S06]  /*f040*/  HMMA.16816.F32.BF16 R64, R156.reuse, R190, R64 ;  /* 0x000000be9c40723c */ /* 0x040fec0000041840 */
[C---:B-----5:R-:W-:Y:S06]  /*f050*/  HMMA.16816.F32.BF16 R68, R156.reuse, R192, R68 ;  /* 0x000000c09c44723c */ /* 0x060fec0000041844 */
[C---:B------:R-:W-:Y:S06]  /*f060*/  HMMA.16816.F32.BF16 R72, R156.reuse, R194, R72 ;  /* 0x000000c29c48723c */ /* 0x040fec0000041848 */
[C---:B--2---:R-:W-:Y:S06]  /*f070*/  HMMA.16816.F32.BF16 R76, R156.reuse, R152, R76 ;  /* 0x000000989c4c723c */ /* 0x044fec000004184c */
[C---:B------:R-:W-:Y:S05]  /*f080*/  HMMA.16816.F32.BF16 R80, R156.reuse, R154, R80 ;  /* 0x0000009a9c50723c */ /* 0x040fea0000041850 */
[----:B------:R-:W-:Y:S01]  /*f090*/  IMAD.MOV.U32 R153, RZ, RZ, R240 ;  /* 0x000000ffff997224 */ /* 0x000fe200078e00f0 */
[C---:B------:R-:W-:Y:S05]  /*f0a0*/  HMMA.16816.F32.BF16 R84, R156.reuse, R196, R84 ;  /* 0x000000c49c54723c */ /* 0x040fea0000041854 */
[----:B------:R-:W-:Y:S01]  /*f0b0*/  IMAD.MOV.U32 R152, RZ, RZ, R241 ;  /* 0x000000ffff987224 */ /* 0x000fe200078e00f1 */
        /* <DEDUP_REMOVED lines=10> */
[----:B------:R-:W-:Y:S01]  /*f160*/  HMMA.16816.F32.BF16 R128, R156, R162, R128 ;  /* 0x000000a29c80723c */ /* 0x000fe20000041880 */
[----:B------:R-:W-:Y:S11]  /*f170*/  @!UPT UIADD3 URZ, URZ, URZ, URZ ;  /* 0x0000003f3f3ff290 */ /* 0x000ff6000fffe03f */
[----:B------:R-:W-:Y:S01]  /*f180*/  @!UPT UIADD3 URZ, URZ, URZ, URZ ;  /* 0x0000003f3f3ff290 */ /* 0x000fe2000fffe03f */
[----:B------:R-:W-:Y:S11]  /*f190*/  @!P1 BRA `(.L_x_756) ;  /* 0x0000000800789947 */ /* 0x000ff60003800000 */
[----:B------:R-:W1:Y:S08]  /*f1a0*/  LDC R0, c[0x0][0x248] ;  /* 0x00009200ff007b82 */ /* 0x000e700000000800 */
[----:B------:R-:W2:Y:S01]  /*f1b0*/  @!P0 LDC R156, c[0x0][0x24c] ;  /* 0x00009300ff9c8b82 */ /* 0x000ea20000000800 */
[----:B-1----:R-:W-:Y:S04]  /*f1c0*/  LEA R160, -R0, RZ, 0x8 ;  /* 0x000000ff00a07211 */ /* 0x002fe800078e41ff */
[----:B------:R-:W-:Y:S01]  /*f1d0*/  SHF.R.S32.HI R157, RZ, 0x1f, R160 ;  /* 0x0000001fff9d7819 */ /* 0x000fe200000114a0 */
[----:B------:R-:W-:Y:S06]  /*f1e0*/  @!P6 BRA `(.L_x_757) ;  /* 0x0000000000f8e947 */ /* 0x000fec0003800000 */
[----:B------:R-:W1:Y:S01]  /*f1f0*/  LDC R2, c[0x0][0x380] ;  /* 0x0000e000ff027b82 */ /* 0x000e620000000800 */
[----:B------:R-:W-:Y:S05]  /*f200*/  SHF.L.U32 R162, R225, 0x8, RZ ;  /* 0x00000008e1a27819 */ /* 0x000fea00000006ff */
[C---:B------:R-:W-:Y:S02]  /*f210*/  VIADD R160, R162.reuse, 0xfffffe00 ;  /* 0xfffffe00a2a07836 */ /* 0x040fe40000000000 */
[----:B------:R-:W-:Y:S03]  /*f220*/  VIADD R162, R162, 0xffffff00 ;  /* 0xffffff00a2a27836 */ /* 0x000fe60000000000 */
[----:B------:R-:W-:Y:S02]  /*f230*/  IABS R155, R160 ;  /* 0x000000a0009b7213 */ /* 0x000fe40000000000 */
[----:B------:R-:W-:Y:S02]  /*f240*/  IABS R158, R162 ;  /* 0x000000a2009e7213 */ /* 0x000fe40000000000 */
[-C--:B-1----:R-:W-:Y:S02]  /*f250*/  IABS R149, R2.reuse ;  /* 0x0000000200957213 */ /* 0x082fe40000000000 */
[-C--:B------:R-:W-:Y:S02]  /*f260*/  LOP3.LUT R162, R162, R2.reuse, RZ, 0x3c, !PT ;  /* 0x00000002a2a27212 */ /* 0x080fe400078e3cff */
[----:B------:R-:W1:Y:S01]  /*f270*/  I2F.RP R164, R149 ;  /* 0x0000009500a47306 */ /* 0x000e620000209400 */
[-C--:B------:R-:W-:Y:S04]  /*f280*/  LOP3.LUT R160, R160, R2.reuse, RZ, 0x3c, !PT ;  /* 0x00000002a0a07212 */ /* 0x080fe800078e3cff */
[----:B------:R-:W-:Y:S02]  /*f290*/  ISETP.GE.AND P1, PT, R160, RZ, PT ;  /* 0x000000ffa000720c */ /* 0x000fe40003f26270 */
[----:B------:R-:W-:Y:S03]  /*f2a0*/  LOP3.LUT R160, RZ, R2, RZ, 0x33, !PT ;  /* 0x00000002ffa07212 */ /* 0x000fe600078e33ff */
[----:B-1----:R-:W1:Y:S02]  /*f2b0*/  MUFU.RCP R164, R164 ;  /* 0x000000a400a47308 */ /* 0x002e640000001000 */
[----:B-1----:R-:W-:Y:S08]  /*f2c0*/  VIADD R164, R164, 0xffffffe ;  /* 0x0ffffffea4a47836 */ /* 0x002ff00000000000 */
[----:B------:R-:W1:Y:S02]  /*f2d0*/  F2I.FTZ.U32.TRUNC.NTZ R165, R164 ;  /* 0x000000a400a57305 */ /* 0x000e64000021f000 */
[--C-:B-1----:R-:W-:Y:S01]  /*f2e0*/  IMAD.MOV R161, RZ, RZ, -R165.reuse ;  /* 0x000000ffffa17224 */ /* 0x102fe200078e0aa5 */
[----:B------:R-:W-:Y:S03]  /*f2f0*/  MOV R164, RZ ;  /* 0x000000ff00a47202 */ /* 0x000fe60000000f00 */
[----:B------:R-:W-:Y:S04]  /*f300*/  IMAD R161, R161, R149, RZ ;  /* 0x00000095a1a17224 */ /* 0x000fe800078e02ff */
[----:B------:R-:W-:Y:S06]  /*f310*/  IMAD.HI.U32 R161, R165, R161, R164 ;  /* 0x000000a1a5a17227 */ /* 0x000fec00078e00a4 */
[C---:B------:R-:W-:Y:S04]  /*f320*/  IMAD.HI.U32 R159, R161.reuse, R155, RZ ;  /* 0x0000009ba19f7227 */ /* 0x040fe800078e00ff */
[----:B------:R-:W-:Y:S04]  /*f330*/  IMAD.HI.U32 R161, R161, R158, RZ ;  /* 0x0000009ea1a17227 */ /* 0x000fe800078e00ff */
[----:B------:R-:W-:Y:S02]  /*f340*/  IMAD.MOV R154, RZ, RZ, -R159 ;  /* 0x000000ffff9a7224 */ /* 0x000fe400078e0a9f */
[----:B------:R-:W-:Y:S02]  /*f350*/  IMAD.MOV R157, RZ, RZ, -R161 ;  /* 0x000000ffff9d7224 */ /* 0x000fe400078e0aa1 */
[C---:B------:R-:W-:Y:S02]  /*f360*/  IMAD R155, R149.reuse, R154, R155 ;  /* 0x0000009a959b7224 */ /* 0x040fe400078e029b */
[C---:B------:R-:W-:Y:S03]  /*f370*/  IMAD R158, R149.reuse, R157, R158 ;  /* 0x0000009d959e7224 */ /* 0x040fe600078e029e */
[C---:B------:R-:W-:Y:S02]  /*f380*/  ISETP.GT.U32.AND P2, PT, R149.reuse, R155, PT ;  /* 0x0000009b9500720c */ /* 0x040fe40003f44070 */
[----:B------:R-:W-:Y:S11]  /*f390*/  ISETP.GT.U32.AND P3, PT, R149, R158, PT ;  /* 0x0000009e9500720c */ /* 0x000ff60003f64070 */
[-C--:B------:R-:W-:Y:S01]  /*f3a0*/  @!P2 IADD3 R155, R155, -R149.reuse, RZ ;  /* 0x800000959b9ba210 */ /* 0x080fe20007ffe0ff */
[----:B------:R-:W-:Y:S01]  /*f3b0*/  @!P2 VIADD R159, R159, 0x1 ;  /* 0x000000019f9fa836 */ /* 0x000fe20000000000 */
[----:B------:R-:W-:Y:S01]  /*f3c0*/  ISETP.GE.AND P2, PT, R162, RZ, PT ;  /* 0x000000ffa200720c */ /* 0x000fe20003f46270 */
[----:B------:R-:W-:Y:S01]  /*f3d0*/  @!P3 IMAD.IADD R158, R158, 0x1, -R149 ;  /* 0x000000019e9eb824 */ /* 0x000fe200078e0a95 */
[-C--:B------:R-:W-:Y:S02]  /*f3e0*/  ISETP.GE.U32.AND P4, PT, R155, R149.reuse, PT ;  /* 0x000000959b00720c */ /* 0x080fe40003f86070 */
[----:B------:R-:W-:Y:S02]  /*f3f0*/  @!P3 IADD3 R161, R161, 0x1, RZ ;  /* 0x00000001a1a1b810 */ /* 0x000fe40007ffe0ff */
[----:B------:R-:W-:Y:S02]  /*f400*/  ISETP.GE.U32.AND P5, PT, R158, R149, PT ;  /* 0x000000959e00720c */ /* 0x000fe40003fa6070 */
[----:B------:R-:W1:Y:S01]  /*f410*/  LDC R149, c[0x0][0x24c] ;  /* 0x00009300ff957b82 */ /* 0x000e620000000800 */
[----:B------:R-:W-:Y:S06]  /*f420*/  ISETP.NE.AND P3, PT, R2, RZ, PT ;  /* 0x000000ff0200720c */ /* 0x000fec0003f65270 */
[----:B------:R-:W-:Y:S04]  /*f430*/  @P4 VIADD R159, R159, 0x1 ;  /* 0x000000019f9f4836 */ /* 0x000fe80000000000 */
[----:B------:R-:W-:Y:S01]  /*f440*/  @P5 VIADD R161, R161, 0x1 ;  /* 0x00000001a1a15836 */ /* 0x000fe20000000000 */
[----:B------:R-:W-:Y:S03]  /*f450*/  @!P1 IADD3 R159, -R159, RZ, RZ ;  /* 0x000000ff9f9f9210 */ /* 0x000fe60007ffe1ff */
[----:B------:R-:W-:Y:S01]  /*f460*/  @!P2 IMAD.MOV R161, RZ, RZ, -R161 ;  /* 0x000000ffffa1a224 */ /* 0x000fe200078e0aa1 */
[C---:B------:R-:W-:Y:S04]  /*f470*/  SEL R159, R160.reuse, R159, !P3 ;  /* 0x0000009fa09f7207 */ /* 0x040fe80005800000 */
[----:B------:R-:W-:Y:S02]  /*f480*/  SEL R160, R160, R161, !P3 ;  /* 0x000000a1a0a07207 */ /* 0x000fe40005800000 */
[CC--:B------:R-:W-:Y:S02]  /*f490*/  LEA R162, P2, R159.reuse, R228.reuse, 0x2 ;  /* 0x000000e49fa27211 */ /* 0x0c0fe400078410ff */
[C---:B------:R-:W-:Y:S02]  /*f4a0*/  LEA R154, P1, R160.reuse, R228, 0x2 ;  /* 0x000000e4a09a7211 */ /* 0x040fe400078210ff */
[-C--:B------:R-:W-:Y:S02]  /*f4b0*/  LEA.HI.X.SX32 R163, R159, R229.reuse, 0x2, P2 ;  /* 0x000000e59fa37211 */ /* 0x080fe400010f16ff */
[C---:B------:R-:W-:Y:S01]  /*f4c0*/  LEA.HI.X.SX32 R155, R160.reuse, R229, 0x2, P1 ;  /* 0x000000e5a09b7211 */ /* 0x040fe200008f16ff */
[----:B------:R-:W-:Y:S02]  /*f4d0*/  IMAD.IADD R160, R160, 0x1, -R159 ;  /* 0x00000001a0a07824 */ /* 0x000fe400078e0a9f */
[----:B------:R-:W3:Y:S02]  /*f4e0*/  LDG.E R157, desc[UR8][R162.64] ;  /* 0x00000008a29d7981 */ /* 0x000ee4000c1e1900 */
[----:B------:R-:W-:Y:S02]  /*f4f0*/  IMAD R160, R160, R2, -0x100 ;  /* 0xffffff00a0a07424 */ /* 0x000fe400078e0202 */
[----:B------:R4:W3:Y:S03]  /*f500*/  LDG.E R158, desc[UR8][R154.64] ;  /* 0x000000089a9e7981 */ /* 0x0008e6000c1e1900 */
[----:B------:R-:W-:Y:S05]  /*f510*/  SHF.R.S32.HI R2, RZ, 0x1f, R160 ;  /* 0x0000001fff027819 */ /* 0x000fea00000114a0 */
[-C--:B------:R-:W-:Y:S04]  /*f520*/  IMAD R2, R2, R0.reuse, RZ ;  /* 0x0000000002027224 */ /* 0x080fe800078e02ff */
[C---:B-1----:R-:W-:Y:S02]  /*f530*/  IMAD R2, R160.reuse, R149, R2 ;  /* 0x00000095a0027224 */ /* 0x042fe400078e0202 */
[----:B------:R-:W-:Y:S04]  /*f540*/  IMAD.WIDE.U32 R160, R160, R0, RZ ;  /* 0x00000000a0a07225 */ /* 0x000fe800078e00ff */
[----:B------:R-:W-:Y:S01]  /*f550*/  IMAD.IADD R161, R161, 0x1, R2 ;  /* 0x00000001a1a17824 */ /* 0x000fe200078e0202 */
[----:B----4-:R-:W1:Y:S01]  /*f560*/  LDC.64 R154, c[0x0][0x230] ;  /* 0x00008c00ff9a7b82 */ /* 0x010e620000000a00 */
[----:B---3--:R-:W-:Y:S04]  /*f570*/  IADD3 R157, -R158, R157, RZ ;  /* 0x0000009d9e9d7210 */ /* 0x008fe80007ffe1ff */
[----:B------:R-:W-:Y:S01]  /*f580*/  SHF.R.S32.HI R149, RZ, 0x1f, R157 ;  /* 0x0000001fff957819 */ /* 0x000fe2000001149d */
[-C--:B-1----:R-:W-:Y:S04]  /*f590*/  IMAD.WIDE.U32 R160, R157, R154.reuse, R160 ;  /* 0x0000009a9da07225 */ /* 0x082fe800078e00a0 */
[----:B------:R-:W-:Y:S04]  /*f5a0*/  IMAD R149, R149, R154, RZ ;  /* 0x0000009a95957224 */ /* 0x000fe800078e02ff */
[----:B------:R-:W-:Y:S05]  /*f5b0*/  IMAD R149, R157, R155, R149 ;  /* 0x0000009b9d957224 */ /* 0x000fea00078e0295 */
[----:B------:R-:W-:Y:S07]  /*f5c0*/  IADD3 R157, R161, R149, RZ ;  /* 0x00000095a19d7210 */ /* 0x000fee0007ffe0ff */
.L_x_757:
[----:B------:R1:W-:Y:S01]  /*f5d0*/  @P0 STS [R226+0x1004], RZ ;  /* 0x001004ffe2000388 */ /* 0x0003e20000000800 */
[----:B------:R-:W3:Y:S01]  /*f5e0*/  @!P0 LDC R158, c[0x0][0x24c] ;  /* 0x00009300ff9e8b82 */ /* 0x000ee20000000800 */
[CC--:B------:R-:W-:Y:S01]  /*f5f0*/  LEA R170, P2, R160.reuse, R235.reuse, 0x1 ;  /* 0x000000eba0aa7211 */ /* 0x0c0fe200078408ff */
[--C-:B------:R-:W-:Y:S01]  /*f600*/  @!P0 IMAD.MOV.U32 R167, RZ, RZ, R157.reuse ;  /* 0x000000ffffa78224 */ /* 0x100fe200078e009d */
[----:B------:R1:W-:Y:S01]  /*f610*/  @P0 STS.64 [R226+0x1008], RZ ;  /* 0x001008ffe2000388 */ /* 0x0003e20000000a00 */
[----:B------:R-:W-:Y:S01]  /*f620*/  @!P0 IADD3 R149, P1, R221, R160, RZ ;  /* 0x000000a0dd958210 */ /* 0x000fe20007f3e0ff */
[--C-:B------:R-:W-:Y:S01]  /*f630*/  @!P0 IMAD.MOV.U32 R165, RZ, RZ, R157.reuse ;  /* 0x000000ffffa58224 */ /* 0x100fe200078e009d */
[--C-:B------:R-:W-:Y:S01]  /*f640*/  LEA.HI.X R171, R160, R234, R157.reuse, 0x1, P2 ;  /* 0x000000eaa0ab7211 */ /* 0x100fe200010f0c9d */
[----:B------:R1:W-:Y:S01]  /*f650*/  @P0 STS [R226+0x1000], RZ ;  /* 0x001000ffe2000388 */ /* 0x0003e20000000800 */
[----:B------:R-:W4:Y:S01]  /*f660*/  @!P0 LDC R155, c[0x0][0x24c] ;  /* 0x00009300ff9b8b82 */ /* 0x000f220000000800 */
[----:B------:R-:W-:Y:S01]  /*f670*/  @!P0 IMAD.X R2, R220, 0x1, R157, P1 ;  /* 0x00000001dc028824 */ /* 0x000fe200008e069d */
[CC--:B------:R-:W-:Y:S01]  /*f680*/  @!P0 LEA R162, P1, R149.reuse, R235.reuse, 0x1 ;  /* 0x000000eb95a28211 */ /* 0x0c0fe200078208ff */
[----:B------:R-:W-:Y:S01]  /*f690*/  @!PT LDS RZ, [RZ] ;  /* 0x00000000fffff984 */ /* 0x000fe20000000800 */
[----:B------:R-:W-:Y:S01]  /*f6a0*/  @!PT LDS RZ, [RZ] ;  /* 0x00000000fffff984 */ /* 0x000fe20000000800 */
[----:B------:R-:W-:Y:S01]  /*f6b0*/  @!PT LDS RZ, [RZ] ;  /* 0x00000000fffff984 */ /* 0x000fe20000000800 */
[----:B------:R-:W-:Y:S01]  /*f6c0*/  @!P0 LDGSTS.E.BYPASS.LTC128B.128 [R226+0x1000], desc[UR8][R170.64] ;  /* 0x01000000aae28fae */ /* 0x000fe2000b901d48 */
[C---:B------:R-:W-:Y:S01]  /*f6d0*/  @!P0 LEA R159, P2, R0.reuse, R160, 0x6 ;  /* 0x000000a0009f8211 */ /* 0x040fe200078430ff */
[----:B------:R-:W-:Y:S01]  /*f6e0*/  @!P0 IMAD.MOV.U32 R166, RZ, RZ, R160 ;  /* 0x000000ffffa68224 */ /* 0x000fe200078e00a0 */
[-C--:B------:R-:W-:Y:S01]  /*f6f0*/  @!P0 LEA.HI.X R163, R149, R234.reuse, R2, 0x1, P1 ;  /* 0x000000ea95a38211 */ /* 0x080fe200008f0c02 */
[----:B------:R1:W-:Y:S01]  /*f700*/  @P0 STS.128 [R226+0x1800], RZ ;  /* 0x001800ffe2000388 */ /* 0x0003e20000000c00 */
[----:B------:R-:W5:Y:S01]  /*f710*/  @!P0 LDC R154, c[0x0][0x24c] ;  /* 0x00009300ff9a8b82 */ /* 0x000f620000000800 */
[C---:B------:R-:W-:Y:S01]  /*f720*/  @!P0 LEA R168, P1, R159.reuse, R235, 0x1 ;  /* 0x000000eb9fa88211 */ /* 0x040fe200078208ff */
[C---:B------:R-:W-:Y:S01]  /*f730*/  @!P0 IMAD.WIDE.U32 R166, R0.reuse, 0x60, R166 ;  /* 0x0000006000a68825 */ /* 0x040fe200078e00a6 */
[----:B------:R-:W-:Y:S01]  /*f740*/  @!PT LDS RZ, [RZ] ;  /* 0x00000000fffff984 */ /* 0x000fe20000000800 */
[----:B------:R-:W-:Y:S01]  /*f750*/  @!PT LDS RZ, [RZ] ;  /* 0x00000000fffff984 */ /* 0x000fe20000000800 */
[----:B------:R-:W-:Y:S01]  /*f760*/  @!PT LDS RZ, [RZ] ;  /* 0x00000000fffff984 */ /* 0x000fe20000000800 */
[----:B------:R1:W-:Y:S02]  /*f770*/  @!P0 LDGSTS.E.BYPASS.LTC128B.128 [R226+0x1800], desc[UR8][R162.64] ;  /* 0x01800000a2e28fae */ /* 0x0003e4000b901d48 */
[C---:B--2---:R-:W-:Y:S01]  /*f780*/  @!P0 LEA.HI.X R156, R0.reuse, R157, R156, 0x6, P2 ;  /* 0x0000009d009c8211 */ /* 0x044fe200010f349c */
[----:B------:R-:W-:Y:S01]  /*f790*/  @!P0 IMAD.MOV.U32 R164, RZ, RZ, R160 ;  /* 0x000000ffffa48224 */ /* 0x000fe200078e00a0 */
[----:B------:R2:W-:Y:S01]  /*f7a0*/  @P0 STS.128 [R226+0x2000], RZ ;  /* 0x002000ffe2000388 */ /* 0x0005e20000000c00 */
[----:B------:R-:W2:Y:S01]  /*f7b0*/  @!P0 LDC R149, c[0x0][0x24c] ;  /* 0x00009300ff958b82 */ /* 0x000ea20000000800 */
[----:B------:R-:W-:Y:S01]  /*f7c0*/  @!P0 LEA.HI.X R169, R159, R234, R156, 0x1, P1 ;  /* 0x000000ea9fa98211 */ /* 0x000fe200008f0c9c */
[----:B------:R-:W-:Y:S01]  /*f7d0*/  @!P0 IMAD.WIDE.U32 R164, R0, 0xa0, R164 ;  /* 0x000000a000a48825 */ /* 0x000fe200078e00a4 */
[----:B------:R-:W-:Y:S02]  /*f7e0*/  @!P0 LEA R174, P2, R166, R235, 0x1 ;  /* 0x000000eba6ae8211 */ /* 0x000fe400078408ff */
[-C--:B------:R-:W-:Y:S01]  /*f7f0*/  @!P0 MOV R161, R157.reuse ;  /* 0x0000009d00a18202 */ /* 0x080fe20000000f00 */
[----:B------:R-:W-:Y:S01]  /*f800*/  @!PT LDS RZ, [RZ] ;  /* 0x00000000fffff984 */ /* 0x000fe20000000800 */
[----:B------:R-:W-:Y:S01]  /*f810*/  @!PT LDS RZ, [RZ] ;  /* 0x00000000fffff984 */ /* 0x000fe20000000800 */
[----:B------:R-:W-:Y:S01]  /*f820*/  @!PT LDS RZ, [RZ] ;  /* 0x00000000fffff984 */ /* 0x000fe20000000800 */
[----:B------:R2:W-:Y:S02]  /*f830*/  @!P0 LDGSTS.E.BYPASS.LTC128B.128 [R226+0x2000], desc[UR8][R168.64] ;  /* 0x02000000a8e28fae */ /* 0x0005e4000b901d48 */
[----:B------:R-:W2:Y:S02]  /*f840*/  @!P0 LDC R2, c[0x0][0x24c] ;  /* 0x00009300ff028b82 */ /* 0x000ea40000000800 */
[----:B------:R2:W-:Y:S01]  /*f850*/  @P0 STS.128 [R226+0x2800], RZ ;  /* 0x002800ffe2000388 */ /* 0x0005e20000000c00 */
[----:B-1----:R-:W-:Y:S02]  /*f860*/  @!P0 IMAD.MOV.U32 R163, RZ, RZ, R157 ;  /* 0x000000ffffa38224 */ /* 0x002fe400078e009d */
[----:B------:R-:W-:Y:S04]  /*f870*/  @!P0 IMAD.MOV.U32 R162, RZ, RZ, R160 ;  /* 0x000000ffffa28224 */ /* 0x000fe800078e00a0 */
[----:B------:R-:W-:Y:S04]  /*f880*/  @!P0 IMAD.WIDE.U32 R162, R0, 0xc0, R162 ;  /* 0x000000c000a28825 */ /* 0x000fe800078e00a2 */
[----:B---3--:R-:W-:Y:S01]  /*f890*/  @!P0 IMAD R156, R158, 0x60, RZ ;  /* 0x000000609e9c8824 */ /* 0x008fe200078e02ff */
[----:B------:R-:W-:Y:S01]  /*f8a0*/  @!P0 LEA R158, P1, R0, R160, 0x7 ;  /* 0x000000a0009e8211 */ /* 0x000fe200078238ff */
[----:B-----5:R-:W-:Y:S02]  /*f8b0*/  @!P0 IMAD R154, R154, 0xa0, RZ ;  /* 0x000000a09a9a8824 */ /* 0x020fe400078e02ff */
[----:B------:R-:W-:Y:S01]  /*f8c0*/  @!P0 IMAD.IADD R156, R156, 0x1, R167 ;  /* 0x000000019c9c8824 */ /* 0x000fe200078e02a7 */
[----:B----4-:R-:W-:Y:S01]  /*f8d0*/  @!P0 LEA.HI.X R155, R0, R157, R155, 0x7, P1 ;  /* 0x0000009d009b8211 */ /* 0x010fe200008f3c9b */
[----:B------:R-:W-:Y:S01]  /*f8e0*/  @!P0 IMAD.IADD R154, R154, 0x1, R165 ;  /* 0x000000019a9a8824 */ /* 0x000fe200078e02a5 */
[-C--:B------:R-:W-:Y:S01]  /*f8f0*/  @!P0 LEA R172, P1, R158, R235.reuse, 0x1 ;  /* 0x000000eb9eac8211 */ /* 0x080fe200078208ff */
[----:B--2---:R-:W-:Y:S01]  /*f900*/  @!P0 IMAD R149, R149, 0xc0, RZ ;  /* 0x000000c095958824 */ /* 0x004fe200078e02ff */
[-C--:B------:R-:W-:Y:S01]  /*f910*/  @!P0 LEA.HI.X R175, R166, R234.reuse, R156, 0x1, P2 ;  /* 0x000000eaa6af8211 */ /* 0x080fe200010f0c9c */
[----:B------:R-:W-:Y:S01]  /*f920*/  @!P0 IMAD.WIDE.U32 R160, R0, 0xe0, R160 ;  /* 0x000000e000a08825 */ /* 0x000fe200078e00a0 */
[-C--:B------:R-:W-:Y:S02]  /*f930*/  @!P0 LEA.HI.X R173, R158, R234.reuse, R155, 0x1, P1 ;  /* 0x000000ea9ead8211 */ /* 0x080fe400008f0c9b */
[-C--:B------:R-:W-:Y:S01]  /*f940*/  @!P0 LEA R158, P3, R164, R235.reuse, 0x1 ;  /* 0x000000eba49e8211 */ /* 0x080fe200078608ff */
[----:B------:R-:W-:Y:S01]  /*f950*/  @!PT LDS RZ, [RZ] ;  /* 0x00000000fffff984 */ /* 0x000fe20000000800 */
[----:B------:R-:W-:Y:S01]  /*f960*/  @!PT LDS RZ, [RZ] ;  /* 0x00000000fffff984 */ /* 0x000fe20000000800 */
[----:B------:R-:W-:Y:S01]  /*f970*/  @!PT LDS RZ, [RZ] ;  /* 0x00000000fffff984 */ /* 0x000fe20000000800 */
[----:B------:R1:W-:Y:S01]  /*f980*/  @!P0 LDGSTS.E.BYPASS.LTC128B.128 [R226+0x2800], desc[UR8][R174.64] ;  /* 0x02800000aee28fae */ /* 0x0003e2000b901d48 */
[-C--:B------:R-:W-:Y:S01]  /*f990*/  @!P0 LEA R156, P2, R162, R235.reuse, 0x1 ;  /* 0x000000eba29c8211 */ /* 0x080fe200078408ff */
[----:B------:R-:W-:Y:S01]  /*f9a0*/  @!P0 IMAD.IADD R149, R149, 0x1, R163 ;  /* 0x0000000195958824 */ /* 0x000fe200078e02a3 */
[-C--:B------:R-:W-:Y:S01]  /*f9b0*/  @!P0 LEA.HI.X R159, R164, R234.reuse, R154, 0x1, P3 ;  /* 0x000000eaa49f8211 */ /* 0x080fe200018f0c9a */
[----:B------:R1:W-:Y:S01]  /*f9c0*/  @P0 STS.128 [R226+0x3000], RZ ;  /* 0x003000ffe2000388 */ /* 0x0003e20000000c00 */
[----:B------:R-:W-:Y:S01]  /*f9d0*/  @!P0 LEA R166, P1, R160, R235, 0x1 ;  /* 0x000000eba0a68211 */ /* 0x000fe200078208ff */
[----:B------:R-:W-:Y:S01]  /*f9e0*/  @!P0 IMAD R2, R2, 0xe0, RZ ;  /* 0x000000e002028824 */ /* 0x000fe200078e02ff */
[-C--:B------:R-:W-:Y:S01]  /*f9f0*/  @!P0 LEA.HI.X R157, R162, R234.reuse, R149, 0x1, P2 ;  /* 0x000000eaa29d8211 */ /* 0x080fe200010f0c95 */
[----:B------:R-:W-:Y:S01]  /*fa00*/  @!PT LDS RZ, [RZ] ;  /* 0x00000000fffff984 */ /* 0x000fe20000000800 */
[----:B------:R-:W-:Y:S01]  /*fa10*/  @!PT LDS RZ, [RZ] ;  /* 0x00000000fffff984 */ /* 0x000fe20000000800 */
[----:B------:R-:W-:Y:S01]  /*fa20*/  @!PT LDS RZ, [RZ] ;  /* 0x00000000fffff984 */ /* 0x000fe20000000800 */
[----:B------:R1:W-:Y:S01]  /*fa30*/  @!P0 LDGSTS.E.BYPASS.LTC128B.128 [R226+0x3000], desc[UR8][R172.64] ;  /* 0x03000000ace28fae */ /* 0x0003e2000b901d48 */
[----:B------:R-:W-:Y:S02]  /*fa40*/  IMAD.MOV.U32 R235, RZ, RZ, R170 ;  /* 0x000000ffffeb7224 */ /* 0x000fe400078e00aa */
[----:B------:R-:W-:Y:S01]  /*fa50*/  @!P0 IADD3 R2, R2, R161, RZ ;  /* 0x000000a102028210 */ /* 0x000fe20007ffe0ff */
[----:B------:R1:W-:Y:S03]  /*fa60*/  @P0 STS.128 [R226+0x3800], RZ ;  /* 0x003800ffe2000388 */ /* 0x0003e60000000c00 */
[----:B------:R-:W-:Y:S01]  /*fa70*/  @!P0 LEA.HI.X R167, R160, R234, R2, 0x1, P1 ;  /* 0x000000eaa0a78211 */ /* 0x000fe200008f0c02 */
[----:B------:R-:W-:Y:S01]  /*fa80*/  @!PT LDS RZ, [RZ] ;  /* 0x00000000fffff984 */ /* 0x000fe20000000800 */
[----:B------:R-:W-:Y:S01]  /*fa90*/  @!PT LDS RZ, [RZ] ;  /* 0x00000000fffff984 */ /* 0x000fe20000000800 */
[----:B------:R-:W-:Y:S01]  /*faa0*/  @!PT LDS RZ, [RZ] ;  /* 0x00000000fffff984 */ /* 0x000fe20000000800 */
[----:B------:R1:W-:Y:S01]  /*fab0*/  @!P0 LDGSTS.E.BYPASS.LTC128B.128 [R226+0x3800], desc[UR8][R158.64] ;  /* 0x038000009ee28fae */ /* 0x0003e2000b901d48 */
[----:B------:R-:W-:Y:S03]  /*fac0*/  IMAD.MOV.U32 R234, RZ, RZ, R171 ;  /* 0x000000ffffea7224 */ /* 0x000fe600078e00ab */
        /* <DEDUP_REMOVED lines=10> */
[----:B------:R-:W0:Y:S02]  /*fb70*/  LDGDEPBAR ;  /* 0x00000000000079af */ /* 0x000e240000000000 */
.L_x_756:
[----:B------:R-:W-:Y:S02]  /*fb80*/  FMNMX.FTZ R154, R4, R148, !PT ;  /* 0x00000094049a7209 */ /* 0x000fe40007810000 */
        /* <DEDUP_REMOVED lines=126> */
[----:B------:R-:W-:Y:S03]  /*10370*/  FMNMX.FTZ R0, R131, R0, !PT ;  /* 0x0000000083007209 */ /* 0x000fe60007810000 */
[----:B------:R-:W-:Y:S08]  /*10380*/  SHFL.BFLY PT, R2, R154, 0x2, 0x1f ;  /* 0x0c401f009a027f89 */ /* 0x000ff000000e0000 */
[----:B------:R-:W2:Y:S02]  /*10390*/  SHFL.BFLY PT, R149, R0, 0x2, 0x1f ;  /* 0x0c401f0000957f89 */ /* 0x000ea400000e0000 */
[----:B--2---:R-:W-:Y:S02]  /*103a0*/  FMNMX.FTZ R149, R0, R149, !PT ;  /* 0x0000009500957209 */ /* 0x004fe40007810000 */
[----:B------:R-:W-:Y:S04]  /*103b0*/  FMNMX.FTZ R154, R154, R2, !PT ;  /* 0x000000029a9a7209 */ /* 0x000fe80007810000 */
[----:B------:R-:W2:Y:S08]  /*103c0*/  SHFL.BFLY PT, R0, R149, 0x1, 0x1f ;  /* 0x0c201f0095007f89 */ /* 0x000eb000000e0000 */
[----:B------:R-:W3:Y:S01]  /*103d0*/  SHFL.BFLY PT, R2, R154, 0x1, 0x1f ;  /* 0x0c201f009a027f89 */ /* 0x000ee200000e0000 */
[----:B--2---:R-:W-:Y:S02]  /*103e0*/  FMNMX.FTZ R0, R149, R0, !PT ;  /* 0x0000000095007209 */ /* 0x004fe40007810000 */
[----:B---3--:R-:W-:Y:S03]  /*103f0*/  FMNMX.FTZ R2, R154, R2, !PT ;  /* 0x000000029a027209 */ /* 0x008fe60007810000 */
[C---:B------:R-:W-:Y:S01]  /*10400*/  FMUL.FTZ R149, R0.reuse, UR4 ;  /* 0x0000000400957c20 */ /* 0x040fe20008410000 */
[----:B------:R-:W-:Y:S01]  /*10410*/  FADD.FTZ R3, -R0, R3 ;  /* 0x0000000300037221 */ /* 0x000fe20000010100 */
[C---:B------:R-:W-:Y:S01]  /*10420*/  FSETP.NEU.FTZ.AND P0, PT, R2.reuse, -INF , PT ;  /* 0xff8000000200780b */ /* 0x040fe20003f1d000 */
[C---:B------:R-:W-:Y:S02]  /*10430*/  FMUL.FTZ R154, R2.reuse, UR4 ;  /* 0x00000004029a7c20 */ /* 0x040fe40008410000 */
[----:B------:R-:W-:Y:S01]  /*10440*/  FMUL.FTZ R3, R3, UR4 ;  /* 0x0000000403037c20 */ /* 0x000fe20008410000 */
[----:B------:R-:W-:Y:S02]  /*10450*/  FADD.FTZ R148, -R2, R148 ;  /* 0x0000009402947221 */ /* 0x000fe40000010100 */
[----:B------:R-:W-:Y:S02]  /*10460*/  FSEL R154, R154, RZ, P0 ;  /* 0x000000ff9a9a7208 */ /* 0x000fe40000000000 */
[----:B------:R-:W-:Y:S01]  /*10470*/  FMUL.FTZ R148, R148, UR4 ;  /* 0x0000000494947c20 */ /* 0x000fe20008410000 */
[----:B------:R-:W-:Y:S01]  /*10480*/  MUFU.EX2 R3, R3 ;  /* 0x0000000300037308 */ /* 0x000fe20000000800 */
[----:B------:R-:W-:Y:S01]  /*10490*/  FSETP.NEU.FTZ.AND P0, PT, R0, -INF , PT ;  /* 0xff8000000000780b */ /* 0x000fe20003f1d000 */
[--C-:B------:R-:W-:Y:S01]  /*104a0*/  FFMA.FTZ R205, R16, UR4, -R154.reuse ;  /* 0x0000000410cd7c23 */ /* 0x100fe2000801089a */
[--C-:B------:R-:W-:Y:S01]  /*104b0*/  FFMA.FTZ R203, R17, UR4, -R154.reuse ;  /* 0x0000000411cb7c23 */ /* 0x100fe2000801089a */
[--C-:B------:R-:W-:Y:S01]  /*104c0*/  FFMA.FTZ R199, R24, UR4, -R154.reuse ;  /* 0x0000000418c77c23 */ /* 0x100fe2000801089a */
[--C-:B------:R-:W-:Y:S01]  /*104d0*/  FFMA.FTZ R195, R25, UR4, -R154.reuse ;  /* 0x0000000419c37c23 */ /* 0x100fe2000801089a */
[--C-:B------:R-:W-:Y:S04]  /*104e0*/  FFMA.FTZ R189, R32, UR4, -R154.reuse ;  /* 0x0000000420bd7c23 */ /* 0x100fe8000801089a */
[----:B------:R-:W2:Y:S01]  /*104f0*/  MUFU.EX2 R148, R148 ;  /* 0x0000009400947308 */ /* 0x000ea20000000800 */
[--C-:B------:R-:W-:Y:S01]  /*10500*/  FFMA.FTZ R187, R33, UR4, -R154.reuse ;  /* 0x0000000421bb7c23 */ /* 0x100fe2000801089a */
[--C-:B------:R-:W-:Y:S01]  /*10510*/  FFMA.FTZ R185, R36, UR4, -R154.reuse ;  /* 0x0000000424b97c23 */ /* 0x100fe2000801089a */
[--C-:B------:R-:W-:Y:S01]  /*10520*/  FFMA.FTZ R184, R37, UR4, -R154.reuse ;  /* 0x0000000425b87c23 */ /* 0x100fe2000801089a */
[--C-:B------:R-:W-:Y:S01]  /*10530*/  FFMA.FTZ R183, R40, UR4, -R154.reuse ;  /* 0x0000000428b77c23 */ /* 0x100fe2000801089a */
[--C-:B------:R-:W-:Y:S01]  /*10540*/  FFMA.FTZ R178, R41, UR4, -R154.reuse ;  /* 0x0000000429b27c23 */ /* 0x100fe2000801089a */
[----:B------:R-:W-:Y:S01]  /*10550*/  FSEL R149, R149, RZ, P0 ;  /* 0x000000ff95957208 */ /* 0x000fe20000000000 */
[--C-:B------:R-:W-:Y:S03]  /*10560*/  FFMA.FTZ R215, R8, UR4, -R154.reuse ;  /* 0x0000000408d77c23 */ /* 0x100fe6000801089a */
[----:B------:R-:W-:Y:S01]  /*10570*/  MUFU.EX2 R205, R205 ;  /* 0x000000cd00cd7308 */ /* 0x000fe20000000800 */
[--C-:B------:R-:W-:Y:S01]  /*10580*/  FFMA.FTZ R211, R9, UR4, -R154.reuse ;  /* 0x0000000409d37c23 */ /* 0x100fe2000801089a */
[--C-:B------:R-:W-:Y:S01]  /*10590*/  FFMA.FTZ R201, R20, UR4, -R154.reuse ;  /* 0x0000000414c97c23 */ /* 0x100fe2000801089a */
[--C-:B------:R-:W-:Y:S01]  /*105a0*/  FFMA.FTZ R206, R18, UR4, -R149.reuse ;  /* 0x0000000412ce7c23 */ /* 0x100fe20008010895 */
[--C-:B------:R-:W-:Y:S01]  /*105b0*/  FFMA.FTZ R204, R19, UR4, -R149.reuse ;  /* 0x0000000413cc7c23 */ /* 0x100fe20008010895 */
[--C-:B------:R-:W-:Y:S01]  /*105c0*/  FFMA.FTZ R196, R26, UR4, -R149.reuse ;  /* 0x000000041ac47c23 */ /* 0x100fe20008010895 */
[----:B------:R-:W3:Y:S01]  /*105d0*/  LDSM.16.MT88.4 R16, [R151+0x5000] ;  /* 0x005000009710783b */ /* 0x000ee20000004200 */
[--C-:B------:R-:W-:Y:S03]  /*105e0*/  FFMA.FTZ R197, R27, UR4, -R149.reuse ;  /* 0x000000041bc57c23 */ /* 0x100fe60008010895 */
[----:B------:R-:W-:Y:S01]  /*105f0*/  MUFU.EX2 R215, R215 ;  /* 0x000000d700d77308 */ /* 0x000fe20000000800 */
[--C-:B------:R-:W-:Y:S01]  /*10600*/  FFMA.FTZ R190, R34, UR4, -R149.reuse ;  /* 0x0000000422be7c23 */ /* 0x100fe20008010895 */
[--C-:B------:R-:W-:Y:S01]  /*10610*/  FFMA.FTZ R188, R35, UR4, -R149.reuse ;  /* 0x0000000423bc7c23 */ /* 0x100fe20008010895 */
[--C-:B------:R-:W-:Y:S01]  /*10620*/  FFMA.FTZ R186, R38, UR4, -R149.reuse ;  /* 0x0000000426ba7c23 */ /* 0x100fe20008010895 */
[--C-:B------:R-:W-:Y:S01]  /*10630*/  FFMA.FTZ R182, R39, UR4, -R149.reuse ;  /* 0x0000000427b67c23 */ /* 0x100fe20008010895 */
[C---:B--2---:R-:W-:Y:S01]  /*10640*/  FMUL.FTZ R8, R148.reuse, R140 ;  /* 0x0000008c94087220 */ /* 0x044fe20000410000 */
[----:B------:R-:W2:Y:S01]  /*10650*/  LDSM.16.MT88.4 R24, [R150+0x5000] ;  /* 0x005000009618783b */ /* 0x000ea20000004200 */
[----:B------:R-:W-:Y:S03]  /*10660*/  FMUL.FTZ R9, R148, R141 ;  /* 0x0000008d94097220 */ /* 0x000fe60000410000 */
[----:B------:R-:W4:Y:S01]  /*10670*/  MUFU.EX2 R211, R211 ;  /* 0x000000d300d37308 */ /* 0x000f220000000800 */
[--C-:B------:R-:W-:Y:S01]  /*10680*/  FFMA.FTZ R180, R42, UR4, -R149.reuse ;  /* 0x000000042ab47c23 */ /* 0x100fe20008010895 */
[--C-:B------:R-:W-:Y:S01]  /*10690*/  FFMA.FTZ R181, R43, UR4, -R149.reuse ;  /* 0x000000042bb57c23 */ /* 0x100fe20008010895 */
[--C-:B------:R-:W-:Y:S01]  /*106a0*/  FFMA.FTZ R212, R10, UR4, -R149.reuse ;  /* 0x000000040ad47c23 */ /* 0x100fe20008010895 */
[----:B------:R-:W-:Y:S01]  /*106b0*/  FMUL.FTZ R10, R3, R142 ;  /* 0x0000008e030a7220 */ /* 0x000fe20000410000 */
[--C-:B------:R-:W-:Y:S01]  /*106c0*/  FFMA.FTZ R213, R11, UR4, -R149.reuse ;  /* 0x000000040bd57c23 */ /* 0x100fe20008010895 */
[----:B------:R-:W5:Y:S01]  /*106d0*/  LDSM.16.MT88.4 R32, [R151+0x5400] ;  /* 0x005400009720783b */ /* 0x000f620000004200 */
[----:B------:R-:W-:Y:S03]  /*106e0*/  FMUL.FTZ R11, R3, R143 ;  /* 0x0000008f030b7220 */ /* 0x000fe60000410000 */
[----:B------:R-:W1:Y:S01]  /*106f0*/  MUFU.EX2 R203, R203 ;  /* 0x000000cb00cb7308 */ /* 0x000e620000000800 */
[--C-:B------:R-:W-:Y:S01]  /*10700*/  FFMA.FTZ R200, R21, UR4, -R154.reuse ;  /* 0x0000000415c87c23 */ /* 0x100fe2000801089a */
[--C-:B------:R-:W-:Y:S01]  /*10710*/  FFMA.FTZ R202, R22, UR4, -R149.reuse ;  /* 0x0000000416ca7c23 */ /* 0x100fe20008010895 */
[--C-:B------:R-:W-:Y:S01]  /*10720*/  FFMA.FTZ R198, R23, UR4, -R149.reuse ;  /* 0x0000000417c67c23 */ /* 0x100fe20008010895 */
[--C-:B------:R-:W-:Y:S01]  /*10730*/  FFMA.FTZ R209, R12, UR4, -R154.reuse ;  /* 0x000000040cd17c23 */ /* 0x100fe2000801089a */
[C---:B------:R-:W-:Y:S01]  /*10740*/  FMUL.FTZ R12, R148.reuse, R136 ;  /* 0x00000088940c7220 */ /* 0x040fe20000410000 */
[----:B------:R-:W5:Y:S01]  /*10750*/  LDSM.16.MT88.4 R36, [R150+0x5400] ;  /* 0x005400009624783b */ /* 0x000f620000004200 */
[--C-:B------:R-:W-:Y:S03]  /*10760*/  FFMA.FTZ R208, R13, UR4, -R154.reuse ;  /* 0x000000040dd07c23 */ /* 0x100fe6000801089a */
[----:B------:R-:W-:Y:S01]  /*10770*/  MUFU.EX2 R212, R212 ;  /* 0x000000d400d47308 */ /* 0x000fe20000000800 */
[----:B----4-:R-:W-:Y:S01]  /*10780*/  F2FP.BF16.F32.PACK_AB R22, R211, R215 ;  /* 0x000000d7d316723e */ /* 0x010fe200000010ff */
[----:B------:R-:W-:Y:S01]  /*10790*/  FMUL.FTZ R13, R148, R137 ;  /* 0x00000089940d7220 */ /* 0x000fe20000410000 */
[--C-:B------:R-:W-:Y:S01]  /*107a0*/  FFMA.FTZ R210, R14, UR4, -R149.reuse ;  /* 0x000000040ed27c23 */ /* 0x100fe20008010895 */
[----:B------:R-:W-:Y:S01]  /*107b0*/  FMUL.FTZ R14, R3, R138 ;  /* 0x0000008a030e7220 */ /* 0x000fe20000410000 */
[--C-:B------:R-:W-:Y:S01]  /*107c0*/  FFMA.FTZ R207, R15, UR4, -R149.reuse ;  /* 0x000000040fcf7c23 */ /* 0x100fe20008010895 */
[----:B------:R-:W4:Y:S01]  /*107d0*/  LDSM.16.MT88.4 R40, [R151+0x5800] ;  /* 0x005800009728783b */ /* 0x000f220000004200 */
[----:B------:R-:W-:Y:S03]  /*107e0*/  FMUL.FTZ R15, R3, R139 ;  /* 0x0000008b030f7220 */ /* 0x000fe60000410000 */
[----:B------:R-:W3:Y:S01]  /*107f0*/  MUFU.EX2 R213, R213 ;  /* 0x000000d500d57308 */ /* 0x000ee20000000800 */
[--C-:B------:R-:W-:Y:S01]  /*10800*/  FFMA.FTZ R194, R28, UR4, -R154.reuse ;  /* 0x000000041cc27c23 */ /* 0x100fe2000801089a */
[--C-:B------:R-:W-:Y:S01]  /*10810*/  FFMA.FTZ R192, R29, UR4, -R154.reuse ;  /* 0x000000041dc07c23 */ /* 0x100fe2000801089a */
[--C-:B------:R-:W-:Y:S01]  /*10820*/  FFMA.FTZ R193, R30, UR4, -R149.reuse ;  /* 0x000000041ec17c23 */ /* 0x100fe20008010895 */
[----:B-1----:R-:W-:Y:S01]  /*10830*/  F2FP.BF16.F32.PACK_AB R30, R203, R205 ;  /* 0x000000cdcb1e723e */ /* 0x002fe200000010ff */
[--C-:B------:R-:W-:Y:S01]  /*10840*/  FFMA.FTZ R191, R31, UR4, -R149.reuse ;  /* 0x000000041fbf7c23 */ /* 0x100fe20008010895 */
[----:B------:R-:W-:Y:S01]  /*10850*/  LDSM.16.MT88.4 R140, [R151+0x8c00] ;  /* 0x008c0000978c783b */ /* 0x000fe20000004200 */
[--C-:B------:R-:W-:Y:S03]  /*10860*/  FFMA.FTZ R241, R4, UR4, -R154.reuse ;  /* 0x0000000404f17c23 */ /* 0x100fe6000801089a */
[----:B------:R-:W-:Y:S01]  /*10870*/  MUFU.EX2 R209, R209 ;  /* 0x000000d100d17308 */ /* 0x000fe20000000800 */
[C---:B------:R-:W-:Y:S01]  /*10880*/  FMUL.FTZ R4, R148.reuse, R144 ;  /* 0x0000009094047220 */ /* 0x040fe20000410000 */
[--C-:B------:R-:W-:Y:S01]  /*10890*/  FFMA.FTZ R240, R5, UR4, -R154.reuse ;  /* 0x0000000405f07c23 */ /* 0x100fe2000801089a */
[----:B------:R-:W-:Y:S01]  /*108a0*/  FMUL.FTZ R5, R148, R145 ;  /* 0x0000009194057220 */ /* 0x000fe20000410000 */
[--C-:B------:R-:W-:Y:S01]  /*108b0*/  FFMA.FTZ R242, R6, UR4, -R149.reuse ;  /* 0x0000000406f27c23 */ /* 0x100fe20008010895 */
[----:B------:R-:W-:Y:S01]  /*108c0*/  FMUL.FTZ R6, R3, R146 ;  /* 0x0000009203067220 */ /* 0x000fe20000410000 */
[--C-:B------:R-:W-:Y:S01]  /*108d0*/  FFMA.FTZ R214, R7, UR4, -R149.reuse ;  /* 0x0000000407d67c23 */ /* 0x100fe20008010895 */
[----:B------:R-:W-:Y:S03]  /*108e0*/  FMUL.FTZ R7, R3, R147 ;  /* 0x0000009303077220 */ /* 0x000fe60000410000 */
[----:B------:R-:W-:Y:S01]  /*108f0*/  MUFU.EX2 R241, R241 ;  /* 0x000000f100f17308 */ /* 0x000fe20000000800 */
[----:B---3--:R-:W-:Y:S01]  /*10900*/  F2FP.BF16.F32.PACK_AB R23, R213, R212 ;  /* 0x000000d4d517723e */ /* 0x008fe200000010ff */
[--C-:B------:R-:W-:Y:S01]  /*10910*/  FFMA.FTZ R177, R44, UR4, -R154.reuse ;  /* 0x000000042cb17c23 */ /* 0x100fe2000801089a */
[--C-:B------:R-:W-:Y:S01]  /*10920*/  FFMA.FTZ R176, R45, UR4, -R154.reuse ;  /* 0x000000042db07c23 */ /* 0x100fe2000801089a */
[--C-:B------:R-:W-:Y:S01]  /*10930*/  FFMA.FTZ R179, R46, UR4, -R149.reuse ;  /* 0x000000042eb37c23 */ /* 0x100fe20008010895 */
[--C-:B------:R-:W-:Y:S01]  /*10940*/  FFMA.FTZ R175, R47, UR4, -R149.reuse ;  /* 0x000000042faf7c23 */ /* 0x100fe20008010895 */
[--C-:B------:R-:W-:Y:S01]  /*10950*/  FFMA.FTZ R173, R48, UR4, -R154.reuse ;  /* 0x0000000430ad7c23 */ /* 0x100fe2000801089a */
[--C-:B------:R-:W-:Y:S03]  /*10960*/  FFMA.FTZ R170, R49, UR4, -R154.reuse ;  /* 0x0000000431aa7c23 */ /* 0x100fe6000801089a */
[----:B------:R-:W1:Y:S01]  /*10970*/  MUFU.EX2 R240, R240 ;  /* 0x000000f000f07308 */ /* 0x000e620000000800 */
[--C-:B------:R-:W-:Y:S01]  /*10980*/  FFMA.FTZ R174, R50, UR4, -R149.reuse ;  /* 0x0000000432ae7c23 */ /* 0x100fe20008010895 */
[--C-:B------:R-:W-:Y:S01]  /*10990*/  FFMA.FTZ R172, R51, UR4, -R149.reuse ;  /* 0x0000000433ac7c23 */ /* 0x100fe20008010895 */
[--C-:B------:R-:W-:Y:S01]  /*109a0*/  FFMA.FTZ R169, R52, UR4, -R154.reuse ;  /* 0x0000000434a97c23 */ /* 0x100fe2000801089a */
[--C-:B------:R-:W-:Y:S01]  /*109b0*/  FFMA.FTZ R168, R53, UR4, -R154.reuse ;  /* 0x0000000435a87c23 */ /* 0x100fe2000801089a */
[--C-:B------:R-:W-:Y:S01]  /*109c0*/  FFMA.FTZ R171, R54, UR4, -R149.reuse ;  /* 0x0000000436ab7c23 */ /* 0x100fe20008010895 */
[--C-:B------:R-:W-:Y:S01]  /*109d0*/  FFMA.FTZ R166, R55, UR4, -R149.reuse ;  /* 0x0000000437a67c23 */ /* 0x100fe20008010895 */
[--C-:B------:R-:W-:Y:S03]  /*109e0*/  FFMA.FTZ R167, R56, UR4, -R154.reuse ;  /* 0x0000000438a77c23 */ /* 0x100fe6000801089a */
[----:B------:R-:W-:Y:S01]  /*109f0*/  MUFU.EX2 R242, R242 ;  /* 0x000000f200f27308 */ /* 0x000fe20000000800 */
[--C-:B------:R-:W-:Y:S01]  /*10a00*/  FFMA.FTZ R163, R57, UR4, -R154.reuse ;  /* 0x0000000439a37c23 */ /* 0x100fe2000801089a */
[--C-:B------:R-:W-:Y:S01]  /*10a10*/  FFMA.FTZ R164, R58, UR4, -R149.reuse ;  /* 0x000000043aa47c23 */ /* 0x100fe20008010895 */
[--C-:B------:R-:W-:Y:S01]  /*10a20*/  FFMA.FTZ R165, R59, UR4, -R149.reuse ;  /* 0x000000043ba57c23 */ /* 0x100fe20008010895 */
[--C-:B------:R-:W-:Y:S01]  /*10a30*/  FFMA.FTZ R162, R60, UR4, -R154.reuse ;  /* 0x000000043ca27c23 */ /* 0x100fe2000801089a */
[--C-:B------:R-:W-:Y:S01]  /*10a40*/  FFMA.FTZ R160, R61, UR4, -R154.reuse ;  /* 0x000000043da07c23 */ /* 0x100fe2000801089a */
[--C-:B------:R-:W-:Y:S01]  /*10a50*/  FFMA.FTZ R161, R62, UR4, -R149.reuse ;  /* 0x000000043ea17c23 */ /* 0x100fe20008010895 */
[--C-:B------:R-:W-:Y:S03]  /*10a60*/  FFMA.FTZ R159, R63, UR4, -R149.reuse ;  /* 0x000000043f9f7c23 */ /* 0x100fe60008010895 */
[----:B------:R-:W3:Y:S01]  /*10a70*/  MUFU.EX2 R214, R214 ;  /* 0x000000d600d67308 */ /* 0x000ee20000000800 */
[----:B-1----:R-:W-:Y:S01]  /*10a80*/  F2FP.BF16.F32.PACK_AB R20, R240, R241 ;  /* 0x000000f1f014723e */ /* 0x002fe200000010ff */
        /* <DEDUP_REMOVED lines=22> */
[----:B------:R-:W3:Y:S01]  /*10bf0*/  MUFU.EX2 R207, R207 ;  /* 0x000000cf00cf7308 */ /* 0x000ee20000000800 */
[C---:B------:R-:W-:Y:S05]  /*10c00*/  HMMA.16816.F32.BF16 R4, R20.reuse, R16, R4 ;  /* 0x000000101404723c */ /* 0x040fea0000041804 */
[----:B-1----:R-:W-:Y:S01]  /*10c10*/  F2FP.BF16.F32.PACK_AB R28, R208, R209 ;  /* 0x000000d1d01c723e */ /* 0x002fe200000010ff */
[C---:B------:R-:W-:Y:S03]  /*10c20*/  HMMA.16816.F32.BF16 R8, R20.reuse, R18, R8 ;  /* 0x000000121408723c */ /* 0x040fe60000041808 */
[----:B------:R-:W-:Y:S01]  /*10c30*/  MUFU.EX2 R206, R206 ;  /* 0x000000ce00ce7308 */ /* 0x000fe20000000800 */
[----:B------:R-:W-:Y:S01]  /*10c40*/  ISETP.GT.AND P0, PT, R225, 0x1, PT ;  /* 0x00000001e100780c */ /* 0x000fe20003f04270 */
[C---:B------:R-:W-:Y:S01]  /*10c50*/  FMUL.FTZ R16, R148.reuse, R132 ;  /* 0x0000008494107220 */ /* 0x040fe20000410000 */
[C---:B--2---:R-:W-:Y:S07]  /*10c60*/  HMMA.16816.F32.BF16 R12, R20.reuse, R24, R12 ;  /* 0x00000018140c723c */ /* 0x044fee000004180c */
[----:B------:R-:W1:Y:S01]  /*10c70*/  MUFU.EX2 R204, R204 ;  /* 0x000000cc00cc7308 */ /* 0x000e620000000800 */
[----:B---3--:R-:W-:Y:S03]  /*10c80*/  F2FP.BF16.F32.PACK_AB R29, R207, R210 ;  /* 0x000000d2cf1d723e */ /* 0x008fe600000010ff */
[----:B------:R-:W-:Y:S01]  /*10c90*/  FMUL.FTZ R17, R148, R133 ;  /* 0x0000008594117220 */ /* 0x000fe20000410000 */
[C---:B------:R-:W-:Y:S01]  /*10ca0*/  FMUL.FTZ R18, R3.reuse, R134 ;  /* 0x0000008603127220 */ /* 0x040fe20000410000 */
[----:B------:R-:W-:Y:S04]  /*10cb0*/  FMUL.FTZ R19, R3, R135 ;  /* 0x0000008703137220 */ /* 0x000fe80000410000 */
[----:B------:R-:W-:Y:S01]  /*10cc0*/  MUFU.EX2 R201, R201 ;  /* 0x000000c900c97308 */ /* 0x000fe20000000800 */
[--C-:B------:R-:W-:Y:S01]  /*10cd0*/  FFMA.FTZ R52, R83, UR4, -R149.reuse ;  /* 0x0000000453347c23 */ /* 0x100fe20008010895 */
[--C-:B------:R-:W-:Y:S01]  /*10ce0*/  FFMA.FTZ R83, R108, UR4, -R154.reuse ;  /* 0x000000046c537c23 */ /* 0x100fe2000801089a */
[--C-:B------:R-:W-:Y:S01]  /*10cf0*/  FFMA.FTZ R48, R84, UR4, -R154.reuse ;  /* 0x0000000454307c23 */ /* 0x100fe2000801089a */
[----:B------:R-:W-:Y:S01]  /*10d00*/  HMMA.16816.F32.BF16 R16, R20, R26, R16 ;  /* 0x0000001a1410723c */ /* 0x000fe20000041810 */
[----:B------:R-:W2:Y:S02]  /*10d10*/  LDSM.16.MT88.4 R24, [R150+0x5800] ;  /* 0x005800009618783b */ /* 0x000ea40000004200 */
[--C-:B------:R-:W-:Y:S03]  /*10d20*/  FFMA.FTZ R84, R109, UR4, -R154.reuse ;  /* 0x000000046d547c23 */ /* 0x100fe6000801089a */
[----:B------:R-:W3:Y:S01]  /*10d30*/  MUFU.EX2 R200, R200 ;  /* 0x000000c800c87308 */ /* 0x000ee20000000800 */
[----:B-1----:R-:W-:Y:S01]  /*10d40*/  F2FP.BF16.F32.PACK_AB R31, R204, R206 ;  /* 0x000000cecc1f723e */ /* 0x002fe200000010ff */
[--C-:B------:R-:W-:Y:S03]  /*10d50*/  FFMA.FTZ R47, R85, UR4, -R154.reuse ;  /* 0x00000004552f7c23 */ /* 0x100fe6000801089a */
[--C-:B------:R-:W-:Y:S01]  /*10d60*/  FFMA.FTZ R85, R110, UR4, -R149.reuse ;  /* 0x000000046e557c23 */ /* 0x100fe20008010895 */
[--C-:B------:R-:W-:Y:S01]  /*10d70*/  FFMA.FTZ R51, R86, UR4, -R149.reuse ;  /* 0x0000000456337c23 */ /* 0x100fe20008010895 */
[--C-:B------:R-:W-:Y:S03]  /*10d80*/  FFMA.FTZ R86, R111, UR4, -R149.reuse ;  /* 0x000000046f567c23 */ /* 0x100fe60008010895 */
[----:B------:R-:W-:Y:S01]  /*10d90*/  MUFU.EX2 R202, R202 ;  /* 0x000000ca00ca7308 */ /* 0x000fe20000000800 */
[C---:B-----5:R-:W-:Y:S05]  /*10da0*/  HMMA.16816.F32.BF16 R4, R28.reuse, R32, R4 ;  /* 0x000000201c04723c */ /* 0x060fea0000041804 */
[--C-:B------:R-:W-:Y:S01]  /*10db0*/  FFMA.FTZ R44, R87, UR4, -R149.reuse ;  /* 0x00000004572c7c23 */ /* 0x100fe20008010895 */
[C---:B------:R-:W-:Y:S03]  /*10dc0*/  HMMA.16816.F32.BF16 R8, R28.reuse, R34, R8 ;  /* 0x000000221c08723c */ /* 0x040fe60000041808 */
[----:B------:R-:W1:Y:S01]  /*10dd0*/  MUFU.EX2 R198, R198 ;  /* 0x000000c600c67308 */ /* 0x000e620000000800 */
[----:B------:R-:W5:Y:S01]  /*10de0*/  LDSM.16.MT88.4 R32, [R151+0x5c00] ;  /* 0x005c00009720783b */ /* 0x000f620000004200 */
[----:B---3--:R-:W-:Y:S01]  /*10df0*/  F2FP.BF16.F32.PACK_AB R20, R200, R201 ;  /* 0x000000c9c814723e */ /* 0x008fe200000010ff */
[C---:B------:R-:W-:Y:S07]  /*10e00*/  HMMA.16816.F32.BF16 R12, R28.reuse, R36, R12 ;  /* 0x000000241c0c723c */ /* 0x040fee000004180c */
[----:B------:R-:W-:Y:S01]  /*10e10*/  MUFU.EX2 R199, R199 ;  /* 0x000000c700c77308 */ /* 0x000fe20000000800 */
[--C-:B------:R-:W-:Y:S01]  /*10e20*/  FFMA.FTZ R87, R112, UR4, -R154.reuse ;  /* 0x0000000470577c23 */ /* 0x100fe2000801089a */
[----:B------:R-:W-:Y:S01]  /*10e30*/  HMMA.16816.F32.BF16 R16, R28, R38, R16 ;  /* 0x000000261c10723c */ /* 0x000fe20000041810 */
[----:B------:R-:W3:Y:S07]  /*10e40*/  LDSM.16.MT88.4 R36, [R150+0x5c00] ;  /* 0x005c00009624783b */ /* 0x000eee0000004200 */
[----:B------:R-:W4:Y:S03]  /*10e50*/  MUFU.EX2 R195, R195 ;  /* 0x000000c300c37308 */ /* 0x000f260000000800 */
[----:B-1----:R-:W-:Y:S01]  /*10e60*/  F2FP.BF16.F32.PACK_AB R21, R198, R202 ;  /* 0x000000cac615723e */ /* 0x002fe200000010ff */
        /* <DEDUP_REMOVED lines=12> */
[----:B------:R-:W1:Y:S01]  /*10f30*/  MUFU.EX2 R197, R197 ;  /* 0x000000c500c57308 */ /* 0x000e620000000800 */
[----:B----4-:R-:W-:Y:S01]  /*10f40*/  F2FP.BF16.F32.PACK_AB R22, R195, R199 ;  /* 0x000000c7c316723e */ /* 0x010fe200000010ff */
        /* <DEDUP_REMOVED lines=9> */
[----:B------:R-:W-:Y:S01]  /*10fe0*/  FFMA.FTZ R80, R105, UR4, -R154 ;  /* 0x0000000469507c23 */ /* 0x000fe2000801089a */
[--C-:B------:R-:W-:Y:S01]  /*10ff0*/  FFMA.FTZ R81, R106, UR4, -R149.reuse ;  /* 0x000000046a517c23 */ /* 0x100fe20008010895 */
[--C-:B------:R-:W-:Y:S01]  /*11000*/  FFMA.FTZ R82, R107, UR4, -R149.reuse ;  /* 0x000000046b527c23 */ /* 0x100fe20008010895 */
[----:B------:R-:W-:Y:S01]  /*11010*/  FFMA.FTZ R242, R3, R238, R242 ;  /* 0x000000ee03f27223 */ /* 0x000fe200000100f2 */
[----:B------:R-:W-:Y:S03]  /*11020*/  FFMA.FTZ R3, R95, UR4, -R149 ;  /* 0x000000045f037c23 */ /* 0x000fe60008010895 */
[----:B------:R-:W4:Y:S01]  /*11030*/  MUFU.EX2 R192, R192 ;  /* 0x000000c000c07308 */ /* 0x000f220000000800 */
[----:B-1----:R-:W-:Y:S01]  /*11040*/  F2FP.BF16.F32.PACK_AB R23, R197, R196 ;  /* 0x000000c4c517723e */ /* 0x002fe200000010ff */
[----:B------:R-:W-:Y:S01]  /*11050*/  FFMA.FTZ R241, R148, R239, R241 ;  /* 0x000000ef94f17223 */ /* 0x000fe200000100f1 */
[----:B------:R-:W-:Y:S01]  /*11060*/  MOV R148, R2 ;  /* 0x0000000200947202 */ /* 0x000fe20000000f00 */
[----:B------:R-:W-:Y:S01]  /*11070*/  FADD.FTZ R242, R214, R242 ;  /* 0x000000f2d6f27221 */ /* 0x000fe20000010000 */
[--C-:B------:R-:W-:Y:S01]  /*11080*/  FFMA.FTZ R91, R116, UR4, -R154.reuse ;  /* 0x00000004745b7c23 */ /* 0x100fe2000801089a */
[----:B------:R-:W-:Y:S01]  /*11090*/  FADD.FTZ R241, R240, R241 ;  /* 0x000000f1f0f17221 */ /* 0x000fe20000010000 */
[----:B------:R-:W-:Y:S03]  /*110a0*/  FFMA.FTZ R92, R117, UR4, -R154 ;  /* 0x00000004755c7c23 */ /* 0x000fe6000801089a */
[----:B------:R-:W-:Y:S01]  /*110b0*/  MUFU.EX2 R193, R193 ;  /* 0x000000c100c17308 */ /* 0x000fe20000000800 */
[C---:B------:R-:W-:Y:S05]  /*110c0*/  HMMA.16816.F32.BF16 R4, R20.reuse, R40, R4 ;  /* 0x000000281404723c */ /* 0x040fea0000041804 */
[----:B------:R-:W-:Y:S01]  /*110d0*/  FADD.FTZ R241, R215, R241 ;  /* 0x000000f1d7f17221 */ /* 0x000fe20000010000 */
[C---:B------:R-:W-:Y:S03]  /*110e0*/  HMMA.16816.F32.BF16 R8, R20.reuse, R42, R8 ;  /* 0x0000002a1408723c */ /* 0x040fe60000041808 */
[----:B------:R-:W1:Y:S01]  /*110f0*/  MUFU.EX2 R191, R191 ;  /* 0x000000bf00bf7308 */ /* 0x000e620000000800 */
[----:B------:R-:W3:Y:S01]  /*11100*/  LDSM.16.MT88.4 R40, [R151+0x6000] ;  /* 0x006000009728783b */ /* 0x000ee20000004200 */
[----:B----4-:R-:W-:Y:S01]  /*11110*/  F2FP.BF16.F32.PACK_AB R28, R192, R194 ;  /* 0x000000c2c01c723e */ /* 0x010fe200000010ff */
[C---:B--2---:R-:W-:Y:S07]  /*11120*/  HMMA.16816.F32.BF16 R12, R20.reuse, R24, R12 ;  /* 0x00000018140c723c */ /* 0x044fee000004180c */
[----:B------:R-:W-:Y:S01]  /*11130*/  MUFU.EX2 R189, R189 ;  /* 0x000000bd00bd7308 */ /* 0x000fe20000000800 */
[----:B------:R-:W-:Y:S01]  /*11140*/  FADD.FTZ R242, R212, R242 ;  /* 0x000000f2d4f27221 */ /* 0x000fe20000010000 */
[----:B------:R-:W-:Y:S01]  /*11150*/  HMMA.16816.F32.BF16 R16, R20, R26, R16 ;  /* 0x0000001a1410723c */ /* 0x000fe20000041810 */
[----:B------:R-:W2:Y:S07]  /*11160*/  LDSM.16.MT88.4 R24, [R150+0x6000] ;  /* 0x006000009618783b */ /* 0x000eae0000004200 */
[----:B------:R-:W4:Y:S03]  /*11170*/  MUFU.EX2 R187, R187 ;  /* 0x000000bb00bb7308 */ /* 0x000f260000000800 */
[----:B-1----:R-:W-:Y:S01]  /*11180*/  F2FP.BF16.F32.PACK_AB R29, R191, R193 ;  /* 0x000000c1bf1d723e */ /* 0x002fe200000010ff */
[----:B------:R-:W-:Y:S01]  /*11190*/  FADD.FTZ R241, R211, R241 ;  /* 0x000000f1d3f17221 */ /* 0x000fe20000010000 */
[----:B------:R-:W-:Y:S03]  /*111a0*/  FADD.FTZ R213, R213, R242 ;  /* 0x000000f2d5d57221 */ /* 0x000fe60000010000 */
[----:B------:R-:W-:Y:S01]  /*111b0*/  FADD.FTZ R241, R209, R241 ;  /* 0x000000f1d1f17221 */ /* 0x000fe20000010000 */
[----:B------:R-:W-:Y:S01]  /*111c0*/  FADD.FTZ R210, R210, R213 ;  /* 0x000000d5d2d27221 */ /* 0x000fe20000010000 */
[----:B------:R-:W-:Y:S01]  /*111d0*/  MUFU.EX2 R190, R190 ;  /* 0x000000be00be7308 */ /* 0x000fe20000000800 */
[----:B------:R-:W-:Y:S01]  /*111e0*/  FFMA.FTZ R118, R118, UR4, -R149 ;  /* 0x0000000476767c23 */ /* 0x000fe20008010895 */
[----:B------:R-:W-:Y:S01]  /*111f0*/  FADD.FTZ R208, R208, R241 ;  /* 0x000000f1d0d07221 */ /* 0x000fe20000010000 */
[----:B------:R-:W-:Y:S01]  /*11200*/  FADD.FTZ R210, R207, R210 ;  /* 0x000000d2cfd27221 */ /* 0x000fe20000010000 */
[--C-:B------:R-:W-:Y:S01]  /*11210*/  FFMA.FTZ R119, R119, UR4, -R149.reuse ;  /* 0x0000000477777c23 */ /* 0x100fe20008010895 */
[----:B------:R-:W-:Y:S01]  /*11220*/  FFMA.FTZ R120, R120, UR4, -R154 ;  /* 0x0000000478787c23 */ /* 0x000fe2000801089a */
[----:B------:R-:W-:Y:S01]  /*11230*/  FADD.FTZ R208, R205, R208 ;  /* 0x000000d0cdd07221 */ /* 0x000fe20000010000 */
[----:B------:R-:W-:Y:S03]  /*11240*/  FADD.FTZ R206, R206, R210 ;  /* 0x000000d2cece7221 */ /* 0x000fe60000010000 */
[----:B------:R-:W1:Y:S01]  /*11250*/  MUFU.EX2 R188, R188 ;  /* 0x000000bc00bc7308 */ /* 0x000e620000000800 */
[----:B----4-:R-:W-:Y:S01]  /*11260*/  F2FP.BF16.F32.PACK_AB R30, R187, R189 ;  /* 0x000000bdbb1e723e */ /* 0x010fe200000010ff */
[----:B------:R-:W-:Y:S01]  /*11270*/  FADD.FTZ R208, R203, R208 ;  /* 0x000000d0cbd07221 */ /* 0x000fe20000010000 */
[----:B------:R-:W-:Y:S01]  /*11280*/  FADD.FTZ R206, R204, R206 ;  /* 0x000000ceccce7221 */ /* 0x000fe20000010000 */
[----:B------:R-:W-:Y:S01]  /*11290*/  FFMA.FTZ R121, R121, UR4, -R154 ;  /* 0x0000000479797c23 */ /* 0x000fe2000801089a */
[--C-:B------:R-:W-:Y:S01]  /*112a0*/  FFMA.FTZ R122, R122, UR4, -R149.reuse ;  /* 0x000000047a7a7c23 */ /* 0x100fe20008010895 */
[----:B------:R-:W-:Y:S01]  /*112b0*/  FADD.FTZ R208, R201, R208 ;  /* 0x000000d0c9d07221 */ /* 0x000fe20000010000 */
[----:B------:R-:W-:Y:S03]  /*112c0*/  FADD.FTZ R202, R202, R206 ;  /* 0x000000cecaca7221 */ /* 0x000fe60000010000 */
[----:B------:R-:W-:Y:S01]  /*112d0*/  MUFU.EX2 R185, R185 ;  /* 0x000000b900b97308 */ /* 0x000fe20000000800 */
[--C-:B------:R-:W-:Y:S01]  /*112e0*/  FFMA.FTZ R123, R123, UR4, -R149.reuse ;  /* 0x000000047b7b7c23 */ /* 0x100fe20008010895 */
[----:B------:R-:W-:Y:S01]  /*112f0*/  FADD.FTZ R200, R200, R208 ;  /* 0x000000d0c8c87221 */ /* 0x000fe20000010000 */
[----:B------:R-:W-:Y:S01]  /*11300*/  FADD.FTZ R202, R198, R202 ;  /* 0x000000cac6ca7221 */ /* 0x000fe20000010000 */
[--C-:B------:R-:W-:Y:S01]  /*11310*/  FFMA.FTZ R124, R124, UR4, -R154.reuse ;  /* 0x000000047c7c7c23 */ /* 0x100fe2000801089a */
[----:B------:R-:W-:Y:S01]  /*11320*/  FFMA.FTZ R125, R125, UR4, -R154 ;  /* 0x000000047d7d7c23 */ /* 0x000fe2000801089a */
[----:B------:R-:W-:Y:S01]  /*11330*/  FADD.FTZ R200, R199, R200 ;  /* 0x000000c8c7c87221 */ /* 0x000fe20000010000 */
[----:B------:R-:W-:Y:S03]  /*11340*/  FADD.FTZ R202, R196, R202 ;  /* 0x000000cac4ca7221 */ /* 0x000fe60000010000 */
[----:B------:R-:W4:Y:S01]  /*11350*/  MUFU.EX2 R184, R184 ;  /* 0x000000b800b87308 */ /* 0x000f220000000800 */
[----:B-1----:R-:W-:Y:S01]  /*11360*/  F2FP.BF16.F32.PACK_AB R31, R188, R190 ;  /* 0x000000bebc1f723e */ /* 0x002fe200000010ff */
[----:B------:R-:W-:Y:S01]  /*11370*/  FADD.FTZ R200, R195, R200 ;  /* 0x000000c8c3c87221 */ /* 0x000fe20000010000 */
[----:B------:R-:W-:Y:S01]  /*11380*/  FADD.FTZ R197, R197, R202 ;  /* 0x000000cac5c57221 */ /* 0x000fe20000010000 */
[----:B------:R-:W-:Y:S01]  /*11390*/  FFMA.FTZ R126, R126, UR4, -R149 ;  /* 0x000000047e7e7c23 */ /* 0x000fe20008010895 */
[----:B------:R-:W-:Y:S01]  /*113a0*/  FFMA.FTZ R128, R128, UR4, -R154 ;  /* 0x0000000480807c23 */ /* 0x000fe2000801089a */
[----:B------:R-:W-:Y:S01]  /*113b0*/  FADD.FTZ R200, R194, R200 ;  /* 0x000000c8c2c87221 */ /* 0x000fe20000010000 */
[----:B------:R-:W-:Y:S03]  /*113c0*/  FADD.FTZ R193, R193, R197 ;  /* 0x000000c5c1c17221 */ /* 0x000fe60000010000 */
[----:B------:R-:W-:Y:S01]  /*113d0*/  MUFU.EX2 R186, R186 ;  /* 0x000000ba00ba7308 */ /* 0x000fe20000000800 */
[C---:B-----5:R-:W-:Y:S05]  /*113e0*/  HMMA.16816.F32.BF16 R4, R28.reuse, R32, R4 ;  /* 0x000000201c04723c */ /* 0x060fea0000041804 */
[----:B------:R-:W-:Y:S01]  /*113f0*/  FADD.FTZ R192, R192, R200 ;  /* 0x000000c8c0c07221 */ /* 0x000fe20000010000 */
[C---:B------:R-:W-:Y:S03]  /*11400*/  HMMA.16816.F32.BF16 R8, R28.reuse, R34, R8 ;  /* 0x000000221c08723c */ /* 0x040fe60000041808 */
[----:B------:R-:W1:Y:S01]  /*11410*/  MUFU.EX2 R182, R182 ;  /* 0x000000b600b67308 */ /* 0x000e620000000800 */
[----:B------:R-:W5:Y:S01]  /*11420*/  LDSM.16.MT88.4 R32, [R151+0x6400] ;  /* 0x006400009720783b */ /* 0x000f620000004200 */
[----:B----4-:R-:W-:Y:S01]  /*11430*/  F2FP.BF16.F32.PACK_AB R20, R184, R185 ;  /* 0x000000b9b814723e */ /* 0x010fe200000010ff */
[C---:B---3--:R-:W-:Y:S07]  /*11440*/  HMMA.16816.F32.BF16 R12, R28.reuse, R36, R12 ;  /* 0x000000241c0c723c */ /* 0x048fee000004180c */
[----:B------:R-:W-:Y:S01]  /*11450*/  MUFU.EX2 R183, R183 ;  /* 0x000000b700b77308 */ /* 0x000fe20000000800 */
[----:B------:R-:W-:Y:S01]  /*11460*/  FADD.FTZ R193, R191, R193 ;  /* 0x000000c1bfc17221 */ /* 0x000fe20000010000 */
[----:B------:R-:W-:Y:S01]  /*11470*/  HMMA.16816.F32.BF16 R16, R28, R38, R16 ;  /* 0x000000261c10723c */ /* 0x000fe20000041810 */
[----:B------:R-:W3:Y:S07]  /*11480*/  LDSM.16.MT88.4 R36, [R150+0x6400] ;  /* 0x006400009624783b */ /* 0x000eee0000004200 */
[----:B------:R-:W4:Y:S03]  /*11490*/  MUFU.EX2 R178, R178 ;  /* 0x000000b200b27308 */ /* 0x000f260000000800 */
[----:B-1----:R-:W-:Y:S01]  /*114a0*/  F2FP.BF16.F32.PACK_AB R21, R182, R186 ;  /* 0x000000bab615723e */ /* 0x002fe200000010ff */
[----:B------:R-:W-:Y:S01]  /*114b0*/  FADD.FTZ R192, R189, R192 ;  /* 0x000000c0bdc07221 */ /* 0x000fe20000010000 */
[----:B------:R-:W-:Y:S03]  /*114c0*/  FADD.FTZ R190, R190, R193 ;  /* 0x000000c1bebe7221 */ /* 0x000fe60000010000 */
[----:B------:R-:W-:Y:S01]  /*114d0*/  FADD.FTZ R192, R187, R192 ;  /* 0x000000c0bbc07221 */ /* 0x000fe20000010000 */
[----:B------:R-:W-:Y:S01]  /*114e0*/  FADD.FTZ R190, R188, R190 ;  /* 0x000000bebcbe7221 */ /* 0x000fe20000010000 */
[----:B------:R-:W1:Y:S01]  /*114f0*/  MUFU.EX2 R180, R180 ;  /* 0x000000b400b47308 */ /* 0x000e620000000800 */
[----:B------:R-:W-:Y:S01]  /*11500*/  FFMA.FTZ R154, R129, UR4, -R154 ;  /* 0x00000004819a7c23 */ /* 0x000fe2000801089a */
[----:B------:R-:W-:Y:S01]  /*11510*/  FADD.FTZ R192, R185, R192 ;  /* 0x000000c0b9c07221 */ /* 0x000fe20000010000 */
[----:B------:R-:W-:Y:S03]  /*11520*/  FADD.FTZ R186, R186, R190 ;  /* 0x000000bebaba7221 */ /* 0x000fe60000010000 */
[----:B------:R-:W-:Y:S01]  /*11530*/  FADD.FTZ R184, R184, R192 ;  /* 0x000000c0b8b87221 */ /* 0x000fe20000010000 */
[----:B------:R-:W-:Y:S03]  /*11540*/  FADD.FTZ R186, R182, R186 ;  /* 0x000000bab6ba7221 */ /* 0x000fe60000010000 */
[----:B------:R-:W2:Y:S01]  /*11550*/  MUFU.EX2 R181, R181 ;  /* 0x000000b500b57308 */ /* 0x000ea20000000800 */
[C---:B----4-:R-:W-:Y:S01]  /*11560*/  F2FP.BF16.F32.PACK_AB R22, R178.reuse, R183 ;  /* 0x000000b7b216723e */ /* 0x050fe200000010ff */
[----:B------:R-:W-:Y:S04]  /*11570*/  FADD.FTZ R184, R183, R184 ;  /* 0x000000b8b7b87221 */ /* 0x000fe80000010000 */
[----:B------:R-:W-:Y:S04]  /*11580*/  FADD.FTZ R184, R178, R184 ;  /* 0x000000b8b2b87221 */ /* 0x000fe80000010000 */
[----:B------:R-:W4:Y:S01]  /*11590*/  MUFU.EX2 R177, R177 ;  /* 0x000000b100b17308 */ /* 0x000f220000000800 */
[----:B-1----:R-:W-:Y:S09]  /*115a0*/  FADD.FTZ R186, R180, R186 ;  /* 0x000000bab4ba7221 */ /* 0x002ff20000010000 */
[----:B------:R-:W1:Y:S01]  /*115b0*/  MUFU.EX2 R176, R176 ;  /* 0x000000b000b07308 */ /* 0x000e620000000800 */
[C---:B--2---:R-:W-:Y:S01]  /*115c0*/  F2FP.BF16.F32.PACK_AB R23, R181.reuse, R180 ;  /* 0x000000b4b517723e */ /* 0x044fe200000010ff */
[----:B------:R-:W-:Y:S08]  /*115d0*/  FADD.FTZ R181, R181, R186 ;  /* 0x000000bab5b57221 */ /* 0x000ff00000010000 */
[----:B------:R-:W-:Y:S01]  /*115e0*/  MUFU.EX2 R179, R179 ;  /* 0x000000b300b37308 */ /* 0x000fe20000000800 */
[C---:B------:R-:W-:Y:S05]  /*115f0*/  HMMA.16816.F32.BF16 R4, R20.reuse, R40, R4 ;  /* 0x000000281404723c */ /* 0x040fea0000041804 */
[----:B----4-:R-:W-:Y:S01]  /*11600*/  FADD.FTZ R184, R177, R184 ;  /* 0x000000b8b1b87221 */ /* 0x010fe20000010000 */
[C---:B------:R-:W-:Y:S03]  /*11610*/  HMMA.16816.F32.BF16 R8, R20.reuse, R42, R8 ;  /* 0x0000002a1408723c */ /* 0x040fe60000041808 */
[----:B------:R-:W2:Y:S01]  /*11620*/  MUFU.EX2 R175, R175 ;  /* 0x000000af00af7308 */ /* 0x000ea20000000800 */
[----:B------:R-:W4:Y:S01]  /*11630*/  LDSM.16.MT88.4 R40, [R151+0x6800] ;  /* 0x006800009728783b */ /* 0x000f220000004200 */
[C---:B-1----:R-:W-:Y:S01]  /*11640*/  F2FP.BF16.F32.PACK_AB R28, R176.reuse, R177 ;  /* 0x000000b1b01c723e */ /* 0x042fe200000010ff */
[C---:B------:R-:W-:Y:S07]  /*11650*/  HMMA.16816.F32.BF16 R12, R20.reuse, R24, R12 ;  /* 0x00000018140c723c */ /* 0x040fee000004180c */
[----:B------:R-:W1:Y:S01]  /*11660*/  MUFU.EX2 R173, R173 ;  /* 0x000000ad00ad7308 */ /* 0x000e620000000800 */
[----:B------:R-:W-:Y:S01]  /*11670*/  FADD.FTZ R176, R176, R184 ;  /* 0x000000b8b0b07221 */ /* 0x000fe20000010000 */
[----:B------:R-:W-:Y:S01]  /*11680*/  HMMA.16816.F32.BF16 R16, R20, R26, R16 ;  /* 0x0000001a1410723c */ /* 0x000fe20000041810 */
[----:B------:R-:W4:Y:S07]  /*11690*/  LDSM.16.MT88.4 R24, [R150+0x6800] ;  /* 0x006800009618783b */ /* 0x000f2e0000004200 */
[----:B------:R-:W5:Y:S03]  /*116a0*/  MUFU.EX2 R170, R170 ;  /* 0x000000aa00aa7308 */ /* 0x000f660000000800 */
[----:B--2---:R-:W-:Y:S01]  /*116b0*/  F2FP.BF16.F32.PACK_AB R29, R175, R179 ;  /* 0x000000b3af1d723e */ /* 0x004fe200000010ff */
[----:B------:R-:W-:Y:S04]  /*116c0*/  FADD.FTZ R179, R179, R181 ;  /* 0x000000b5b3b37221 */ /* 0x000fe80000010000 */
[----:B------:R-:W-:Y:S02]  /*116d0*/  FADD.FTZ R179, R175, R179 ;  /* 0x000000b3afb37221 */ /* 0x000fe40000010000 */
[----:B------:R-:W-:Y:S01]  /*116e0*/  MUFU.EX2 R174, R174 ;  /* 0x000000ae00ae7308 */ /* 0x000fe20000000800 */
[----:B-1----:R-:W-:Y:S09]  /*116f0*/  FADD.FTZ R176, R173, R176 ;  /* 0x000000b0adb07221 */ /* 0x002ff20000010000 */
[----:B------:R-:W1:Y:S01]  /*11700*/  MUFU.EX2 R172, R172 ;  /* 0x000000ac00ac7308 */ /* 0x000e620000000800 */
[C---:B-----5:R-:W-:Y:S01]  /*11710*/  F2FP.BF16.F32.PACK_AB R30, R170.reuse, R173 ;  /* 0x000000adaa1e723e */ /* 0x060fe200000010ff */
[----:B------:R-:W-:Y:S08]  /*11720*/  FADD.FTZ R176, R170, R176 ;  /* 0x000000b0aab07221 */ /* 0x000ff00000010000 */
[----:B------:R-:W2:Y:S10]  /*11730*/  MUFU.EX2 R169, R169 ;  /* 0x000000a900a97308 */ /* 0x000eb40000000800 */
[----:B------:R-:W5:Y:S01]  /*11740*/  MUFU.EX2 R168, R168 ;  /* 0x000000a800a87308 */ /* 0x000f620000000800 */
[----:B-1----:R-:W-:Y:S01]  /*11750*/  F2FP.BF16.F32.PACK_AB R31, R172, R174 ;  /* 0x000000aeac1f723e */ /* 0x002fe200000010ff */
[----:B------:R-:W-:Y:S04]  /*11760*/  FADD.FTZ R174, R174, R179 ;  /* 0x000000b3aeae7221 */ /* 0x000fe80000010000 */
[----:B------:R-:W-:Y:S04]  /*11770*/  FADD.FTZ R174, R172, R174 ;  /* 0x000000aeacae7221 */ /* 0x000fe80000010000 */
[----:B------:R-:W-:Y:S01]  /*11780*/  MUFU.EX2 R171, R171 ;  /* 0x000000ab00ab7308 */ /* 0x000fe20000000800 */
[C---:B------:R-:W-:Y:S05]  /*11790*/  HMMA.16816.F32.BF16 R4, R28.reuse, R32, R4 ;  /* 0x000000201c04723c */ /* 0x040fea0000041804 */
[----:B--2---:R-:W-:Y:S01]  /*117a0*/  FADD.FTZ R176, R169, R176 ;  /* 0x000000b0a9b07221 */ /* 0x004fe20000010000 */
[C---:B------:R-:W-:Y:S03]  /*117b0*/  HMMA.16816.F32.BF16 R8, R28.reuse, R34, R8 ;  /* 0x000000221c08723c */ /* 0x040fe60000041808 */
[----:B------:R-:W1:Y:S01]  /*117c0*/  MUFU.EX2 R166, R166 ;  /* 0x000000a600a67308 */ /* 0x000e620000000800 */
[----:B------:R-:W2:Y:S01]  /*117d0*/  LDSM.16.MT88.4 R32, [R151+0x6c00] ;  /* 0x006c00009720783b */ /* 0x000ea20000004200 */
[C---:B-----5:R-:W-:Y:S01]  /*117e0*/  F2FP.BF16.F32.PACK_AB R20, R168.reuse, R169 ;  /* 0x000000a9a814723e */ /* 0x060fe200000010ff */
[C---:B---3--:R-:W-:Y:S07]  /*117f0*/  HMMA.16816.F32.BF16 R12, R28.reuse, R36, R12 ;  /* 0x000000241c0c723c */ /* 0x048fee000004180c */
[----:B------:R-:W3:Y:S01]  /*11800*/  MUFU.EX2 R167, R167 ;  /* 0x000000a700a77308 */ /* 0x000ee20000000800 */
[----:B------:R-:W-:Y:S01]  /*11810*/  FADD.FTZ R168, R168, R176 ;  /* 0x000000b0a8a87221 */ /* 0x000fe20000010000 */
[----:B------:R-:W-:Y:S01]  /*11820*/  HMMA.16816.F32.BF16 R16, R28, R38, R16 ;  /* 0x000000261c10723c */ /* 0x000fe20000041810 */
[----:B------:R-:W5:Y:S07]  /*11830*/  LDSM.16.MT88.4 R36, [R150+0x6c00] ;  /* 0x006c00009624783b */ /* 0x000f6e0000004200 */
[----:B------:R-:W4:Y:S03]  /*11840*/  MUFU.EX2 R163, R163 ;  /* 0x000000a300a37308 */ /* 0x000f260000000800 */
[C---:B-1----:R-:W-:Y:S01]  /*11850*/  F2FP.BF16.F32.PACK_AB R21, R166.reuse, R171 ;  /* 0x000000aba615723e */ /* 0x042fe200000010ff */
[----:B------:R-:W-:Y:S04]  /*11860*/  FADD.FTZ R171, R171, R174 ;  /* 0x000000aeabab7221 */ /* 0x000fe80000010000 */
[----:B------:R-:W-:Y:S02]  /*11870*/  FADD.FTZ R171, R166, R171 ;  /* 0x000000aba6ab7221 */ /* 0x000fe40000010000 */
[----:B------:R-:W1:Y:S01]  /*11880*/  MUFU.EX2 R164, R164 ;  /* 0x000000a400a47308 */ /* 0x000e620000000800 */
[----:B---3--:R-:W-:Y:S09]  /*11890*/  FADD.FTZ R168, R167, R168 ;  /* 0x000000a8a7a87221 */ /* 0x008ff20000010000 */
[----:B------:R-:W3:Y:S01]  /*118a0*/  MUFU.EX2 R165, R165 ;  /* 0x000000a500a57308 */ /* 0x000ee20000000800 */
[C---:B----4-:R-:W-:Y:S01]  /*118b0*/  F2FP.BF16.F32.PACK_AB R22, R163.reuse, R167 ;  /* 0x000000a7a316723e */ /* 0x050fe200000010ff */
[----:B------:R-:W-:Y:S08]  /*118c0*/  FADD.FTZ R168, R163, R168 ;  /* 0x000000a8a3a87221 */ /* 0x000ff00000010000 */
[----:B------:R-:W4:Y:S01]  /*118d0*/  MUFU.EX2 R162, R162 ;  /* 0x000000a200a27308 */ /* 0x000f220000000800 */
[----:B-1----:R-:W-:Y:S09]  /*118e0*/  FADD.FTZ R171, R164, R171 ;  /* 0x000000aba4ab7221 */ /* 0x002ff20000010000 */
[----:B------:R-:W1:Y:S01]  /*118f0*/  MUFU.EX2 R160, R160 ;  /* 0x000000a000a07308 */ /* 0x000e620000000800 */
[C---:B---3--:R-:W-:Y:S01]  /*11900*/  F2FP.BF16.F32.PACK_AB R23, R165.reuse, R164 ;  /* 0x000000a4a517723e */ /* 0x048fe200000010ff */
[----:B------:R-:W-:Y:S08]  /*11910*/  FADD.FTZ R165, R165, R171 ;  /* 0x000000aba5a57221 */ /* 0x000ff00000010000 */
[----:B------:R-:W-:Y:S01]  /*11920*/  MUFU.EX2 R161, R161 ;  /* 0x000000a100a17308 */ /* 0x000fe20000000800 */
[C---:B------:R-:W-:Y:S05]  /*11930*/  HMMA.16816.F32.BF16 R4, R20.reuse, R40, R4 ;  /* 0x000000281404723c */ /* 0x040fea0000041804 */
[----:B----4-:R-:W-:Y:S01]  /*11940*/  FADD.FTZ R168, R162, R168 ;  /* 0x000000a8a2a87221 */ /* 0x010fe20000010000 */
[C---:B------:R-:W-:Y:S03]  /*11950*/  HMMA.16816.F32.BF16 R8, R20.reuse, R42, R8 ;  /* 0x0000002a1408723c */ /* 0x040fe60000041808 */
[----:B------:R-:W3:Y:S01]  /*11960*/  MUFU.EX2 R159, R159 ;  /* 0x0000009f009f7308 */ /* 0x000ee20000000800 */
[----:B------:R-:W4:Y:S01]  /*11970*/  LDSM.16.MT88.4 R40, [R151+0x7000] ;  /* 0x007000009728783b */ /* 0x000f220000004200 */
[C---:B-1----:R-:W-:Y:S01]  /*11980*/  F2FP.BF16.F32.PACK_AB R28, R160.reuse, R162 ;  /* 0x000000a2a01c723e */ /* 0x042fe200000010ff */
[C---:B------:R-:W-:Y:S07]  /*11990*/  HMMA.16816.F32.BF16 R12, R20.reuse, R24, R12 ;  /* 0x00000018140c723c */ /* 0x040fee000004180c */
[----:B------:R-:W1:Y:S01]  /*119a0*/  MUFU.EX2 R157, R157 ;  /* 0x0000009d009d7308 */ /* 0x000e620000000800 */
[----:B------:R-:W-:Y:S01]  /*119b0*/  FADD.FTZ R160, R160, R168 ;  /* 0x000000a8a0a07221 */ /* 0x000fe20000010000 */
[----:B------:R-:W-:Y:S01]  /*119c0*/  HMMA.16816.F32.BF16 R16, R20, R26, R16 ;  /* 0x0000001a1410723c */ /* 0x000fe20000041810 */
[----:B------:R-:W4:Y:S07]  /*119d0*/  LDSM.16.MT88.4 R24, [R150+0x7000] ;  /* 0x007000009618783b */ /* 0x000f2e0000004200 */
[----:B------:R-:W2:Y:S03]  /*119e0*/  MUFU.EX2 R155, R155 ;  /* 0x0000009b009b7308 */ /* 0x000ea60000000800 */
[----:B---3--:R-:W-:Y:S01]  /*119f0*/  F2FP.BF16.F32.PACK_AB R29, R159, R161 ;  /* 0x000000a19f1d723e */ /* 0x008fe200000010ff */
[----:B------:R-:W-:Y:S04]  /*11a00*/  FADD.FTZ R161, R161, R165 ;  /* 0x000000a5a1a17221 */ /* 0x000fe80000010000 */
[----:B------:R-:W-:Y:S02]  /*11a10*/  FADD.FTZ R161, R159, R161 ;  /* 0x000000a19fa17221 */ /* 0x000fe40000010000 */
[----:B------:R-:W-:Y:S01]  /*11a20*/  MUFU.EX2 R158, R158 ;  /* 0x0000009e009e7308 */ /* 0x000fe20000000800 */
[----:B-1----:R-:W-:Y:S09]  /*11a30*/  FADD.FTZ R160, R157, R160 ;  /* 0x000000a09da07221 */ /* 0x002ff20000010000 */
[----:B------:R-:W1:Y:S01]  /*11a40*/  MUFU.EX2 R156, R156 ;  /* 0x0000009c009c7308 */ /* 0x000e620000000800 */
[C---:B--2---:R-:W-:Y:S01]  /*11a50*/  F2FP.BF16.F32.PACK_AB R30, R155.reuse, R157 ;  /* 0x0000009d9b1e723e */ /* 0x044fe200000010ff */
[----:B------:R-:W-:Y:S08]  /*11a60*/  FADD.FTZ R160, R155, R160 ;  /* 0x000000a09ba07221 */ /* 0x000ff00000010000 */
[----:B------:R-:W-:Y:S10]  /*11a70*/  MUFU.EX2 R68, R68 ;  /* 0x0000004400447308 */ /* 0x000ff40000000800 */
[----:B------:R-:W2:Y:S01]  /*11a80*/  MUFU.EX2 R67, R67 ;  /* 0x0000004300437308 */ /* 0x000ea20000000800 */
[----:B-1----:R-:W-:Y:S01]  /*11a90*/  F2FP.BF16.F32.PACK_AB R31, R156, R158 ;  /* 0x0000009e9c1f723e */ /* 0x002fe200000010ff */
[----:B------:R-:W-:Y:S04]  /*11aa0*/  FADD.FTZ R158, R158, R161 ;  /* 0x000000a19e9e7221 */ /* 0x000fe80000010000 */
[----:B------:R-:W-:Y:S04]  /*11ab0*/  FADD.FTZ R158, R156, R158 ;  /* 0x0000009e9c9e7221 */ /* 0x000fe80000010000 */
[----:B------:R-:W-:Y:S01]  /*11ac0*/  MUFU.EX2 R69, R69 ;  /* 0x0000004500457308 */ /* 0x000fe20000000800 */
[C---:B------:R-:W-:Y:S06]  /*11ad0*/  HMMA.16816.F32.BF16 R4, R28.reuse, R32, R4 ;  /* 0x000000201c04723c */ /* 0x040fec0000041804 */
[C---:B------:R-:W-:Y:S03]  /*11ae0*/  HMMA.16816.F32.BF16 R8, R28.reuse, R34, R8 ;  /* 0x000000221c08723c */ /* 0x040fe60000041808 */
[----:B------:R-:W1:Y:S01]  /*11af0*/  MUFU.EX2 R64, R64 ;  /* 0x0000004000407308 */ /* 0x000e620000000800 */
[----:B------:R-:W3:Y:S01]  /*11b00*/  LDSM.16.MT88.4 R32, [R151+0x7400] ;  /* 0x007400009720783b */ /* 0x000ee20000004200 */
[----:B--2---:R-:W-:Y:S01]  /*11b10*/  F2FP.BF16.F32.PACK_AB R20, R67, R68 ;  /* 0x000000444314723e */ /* 0x004fe200000010ff */
[C---:B-----5:R-:W-:Y:S07]  /*11b20*/  HMMA.16816.F32.BF16 R12, R28.reuse, R36, R12 ;  /* 0x000000241c0c723c */ /* 0x060fee000004180c */
[----:B------:R-:W2:Y:S01]  /*11b30*/  MUFU.EX2 R66, R66 ;  /* 0x0000004200427308 */ /* 0x000ea20000000800 */
[----:B------:R-:W-:Y:S01]  /*11b40*/  FADD.FTZ R68, R68, R160 ;  /* 0x000000a044447221 */ /* 0x000fe20000010000 */
[----:B------:R-:W-:Y:S01]  /*11b50*/  HMMA.16816.F32.BF16 R16, R28, R38, R16 ;  /* 0x000000261c10723c */ /* 0x000fe20000041810 */
[----:B------:R-:W5:Y:S07]  /*11b60*/  LDSM.16.MT88.4 R36, [R150+0x7400] ;  /* 0x007400009624783b */ /* 0x000f6e0000004200 */
[----:B------:R-:W4:Y:S03]  /*11b70*/  MUFU.EX2 R59, R59 ;  /* 0x0000003b003b7308 */ /* 0x000f260000000800 */
[C---:B-1----:R-:W-:Y:S01]  /*11b80*/  F2FP.BF16.F32.PACK_AB R21, R64.reuse, R69 ;  /* 0x000000454015723e */ /* 0x042fe200000010ff */
[----:B------:R-:W-:Y:S01]  /*11b90*/  FADD.FTZ R69, R69, R158 ;  /* 0x0000009e45457221 */ /* 0x000fe20000010000 */
[----:B------:R-:W-:Y:S03]  /*11ba0*/  FADD.FTZ R68, R67, R68 ;  /* 0x0000004443447221 */ /* 0x000fe60000010000 */
[----:B------:R-:W-:Y:S02]  /*11bb0*/  FADD.FTZ R69, R64, R69 ;  /* 0x0000004540457221 */ /* 0x000fe40000010000 */
[----:B------:R-:W1:Y:S01]  /*11bc0*/  MUFU.EX2 R61, R61 ;  /* 0x0000003d003d7308 */ /* 0x000e620000000800 */
[----:B--2---:R-:W-:Y:S09]  /*11bd0*/  FADD.FTZ R68, R66, R68 ;  /* 0x0000004442447221 */ /* 0x004ff20000010000 */
[----:B------:R-:W2:Y:S01]  /*11be0*/  MUFU.EX2 R62, R62 ;  /* 0x0000003e003e7308 */ /* 0x000ea20000000800 */
[C---:B----4-:R-:W-:Y:S01]  /*11bf0*/  F2FP.BF16.F32.PACK_AB R22, R59.reuse, R66 ;  /* 0x000000423b16723e */ /* 0x050fe200000010ff */
[----:B------:R-:W-:Y:S08]  /*11c00*/  FADD.FTZ R68, R59, R68 ;  /* 0x000000443b447221 */ /* 0x000ff00000010000 */
[----:B------:R-:W-:Y:S01]  /*11c10*/  MUFU.EX2 R58, R58 ;  /* 0x0000003a003a7308 */ /* 0x000fe20000000800 */
[----:B-1----:R-:W-:Y:S09]  /*11c20*/  FADD.FTZ R69, R61, R69 ;  /* 0x000000453d457221 */ /* 0x002ff20000010000 */
[----:B------:R-:W1:Y:S01]  /*11c30*/  MUFU.EX2 R57, R57 ;  /* 0x0000003900397308 */ /* 0x000e620000000800 */
[C---:B--2---:R-:W-:Y:S01]  /*11c40*/  F2FP.BF16.F32.PACK_AB R23, R62.reuse, R61 ;  /* 0x0000003d3e17723e */ /* 0x044fe200000010ff */
[----:B------:R-:W-:Y:S08]  /*11c50*/  FADD.FTZ R62, R62, R69 ;  /* 0x000000453e3e7221 */ /* 0x000ff00000010000 */
[----:B------:R-:W-:Y:S01]  /*11c60*/  MUFU.EX2 R60, R60 ;  /* 0x0000003c003c7308 */ /* 0x000fe20000000800 */
[C---:B------:R-:W-:Y:S06]  /*11c70*/  HMMA.16816.F32.BF16 R4, R20.reuse, R40, R4 ;  /* 0x000000281404723c */ /* 0x040fec0000041804 */
[C---:B------:R-:W-:Y:S03]  /*11c80*/  HMMA.16816.F32.BF16 R8, R20.reuse, R42, R8 ;  /* 0x0000002a1408723c */ /* 0x040fe60000041808 */
[----:B------:R-:W2:Y:S01]  /*11c90*/  MUFU.EX2 R55, R55 ;  /* 0x0000003700377308 */ /* 0x000ea20000000800 */
[----:B------:R-:W4:Y:S01]  /*11ca0*/  LDSM.16.MT88.4 R40, [R151+0x7800] ;  /* 0x007800009728783b */ /* 0x000f220000004200 */
[----:B-1----:R-:W-:Y:S01]  /*11cb0*/  F2FP.BF16.F32.PACK_AB R28, R57, R58 ;  /* 0x0000003a391c723e */ /* 0x002fe200000010ff */
[C---:B------:R-:W-:Y:S07]  /*11cc0*/  HMMA.16816.F32.BF16 R12, R20.reuse, R24, R12 ;  /* 0x00000018140c723c */ /* 0x040fee000004180c */
[----:B------:R-:W1:Y:S01]  /*11cd0*/  MUFU.EX2 R53, R53 ;  /* 0x0000003500357308 */ /* 0x000e620000000800 */
[----:B------:R-:W-:Y:S01]  /*11ce0*/  FADD.FTZ R58, R58, R68 ;  /* 0x000000443a3a7221 */ /* 0x000fe20000010000 */
[----:B------:R-:W-:Y:S01]  /*11cf0*/  HMMA.16816.F32.BF16 R16, R20, R26, R16 ;  /* 0x0000001a1410723c */ /* 0x000fe20000041810 */
[----:B------:R-:W4:Y:S07]  /*11d00*/  LDSM.16.MT88.4 R24, [R150+0x7800] ;  /* 0x007800009618783b */ /* 0x000f2e0000004200 */
[----:B------:R-:W3:Y:S03]  /*11d10*/  MUFU.EX2 R50, R50 ;  /* 0x0000003200327308 */ /* 0x000ee60000000800 */
[----:B--2---:R-:W-:Y:S01]  /*11d20*/  F2FP.BF16.F32.PACK_AB R29, R55, R60 ;  /* 0x0000003c371d723e */ /* 0x004fe200000010ff */
[----:B------:R-:W-:Y:S01]  /*11d30*/  FADD.FTZ R60, R60, R62 ;  /* 0x0000003e3c3c7221 */ /* 0x000fe20000010000 */
[----:B------:R-:W-:Y:S03]  /*11d40*/  FADD.FTZ R58, R57, R58 ;  /* 0x0000003a393a7221 */ /* 0x000fe60000010000 */
[----:B------:R-:W-:Y:S02]  /*11d50*/  FADD.FTZ R60, R55, R60 ;  /* 0x0000003c373c7221 */ /* 0x000fe40000010000 */
[----:B------:R-:W-:Y:S01]  /*11d60*/  MUFU.EX2 R54, R54 ;  /* 0x0000003600367308 */ /* 0x000fe20000000800 */
[----:B-1----:R-:W-:Y:S09]  /*11d70*/  FADD.FTZ R58, R53, R58 ;  /* 0x0000003a353a7221 */ /* 0x002ff20000010000 */
[----:B------:R-:W1:Y:S01]  /*11d80*/  MUFU.EX2 R52, R52 ;  /* 0x0000003400347308 */ /* 0x000e620000000800 */
[C---:B---3--:R-:W-:Y:S01]  /*11d90*/  F2FP.BF16.F32.PACK_AB R30, R50.reuse, R53 ;  /* 0x00000035321e723e */ /* 0x048fe200000010ff */
        /* <DEDUP_REMOVED lines=26> */
[----:B------:R-:W-:Y:S01]  /*11f40*/  FADD.FTZ R48, R45, R48 ;  /* 0x000000302d307221 */ /* 0x000fe20000010000 */
[----:B------:R-:W-:Y:S07]  /*11f50*/  FFMA.FTZ R46, R127, UR4, -R149 ;  /* 0x000000047f2e7c23 */ /* 0x000fee0008010895 */
        /* <DEDUP_REMOVED lines=17> */
[----:B------:R-:W3:Y:S03]  /*12070*/  MUFU.EX2 R72, R72 ;  /* 0x0000004800487308 */ /* 0x000ee60000000800 */
[C---:B--2---:R-:W-:Y:S01]  /*12080*/  F2FP.BF16.F32.PACK_AB R29, R3.reuse, R70 ;  /* 0x00000046031d723e */ /* 0x044fe200000010ff */
[----:B------:R-:W-:Y:S04]  /*12090*/  FADD.FTZ R70, R70, R56 ;  /* 0x0000003846467221 */ /* 0x000fe80000010000 */
[----:B------:R-:W-:Y:S02]  /*120a0*/  FADD.FTZ R70, R3, R70 ;  /* 0x0000004603467221 */ /* 0x000fe40000010000 */
[----:B------:R-:W-:Y:S01]  /*120b0*/  MUFU.EX2 R73, R73 ;  /* 0x0000004900497308 */ /* 0x000fe20000000800 */
[----:B-1----:R-:W-:Y:S09]  /*120c0*/  FADD.FTZ R65, R71, R65 ;  /* 0x0000004147417221 */ /* 0x002ff20000010000 */
[----:B------:R-:W1:Y:S01]  /*120d0*/  MUFU.EX2 R74, R74 ;  /* 0x0000004a004a7308 */ /* 0x000e620000000800 */
[C---:B---3--:R-:W-:Y:S01]  /*120e0*/  F2FP.BF16.F32.PACK_AB R30, R72.reuse, R71 ;  /* 0x00000047481e723e */ /* 0x048fe200000010ff */
[----:B------:R-:W-:Y:S08]  /*120f0*/  FADD.FTZ R65, R72, R65 ;  /* 0x0000004148417221 */ /* 0x000ff00000010000 */
[----:B------:R-:W2:Y:S10]  /*12100*/  MUFU.EX2 R75, R75 ;  /* 0x0000004b004b7308 */ /* 0x000eb40000000800 */
[----:B------:R-:W3:Y:S01]  /*12110*/  MUFU.EX2 R76, R76 ;  /* 0x0000004c004c7308 */ /* 0x000ee20000000800 */
[C---:B-1----:R-:W-:Y:S01]  /*12120*/  F2FP.BF16.F32.PACK_AB R31, R74.reuse, R73 ;  /* 0x000000494a1f723e */ /* 0x042fe200000010ff */
        /* <DEDUP_REMOVED lines=8> */
[C---:B---3--:R-:W-:Y:S01]  /*121b0*/  F2FP.BF16.F32.PACK_AB R20, R76.reuse, R75 ;  /* 0x0000004b4c14723e */ /* 0x048fe200000010ff */
[C---:B-----5:R-:W-:Y:S07]  /*121c0*/  HMMA.16816.F32.BF16 R12, R28.reuse, R36, R12 ;  /* 0x000000241c0c723c */ /* 0x060fee000004180c */
        /* <DEDUP_REMOVED lines=8> */
[----:B------:R-:W-:Y:S01]  /*12250*/  MUFU.EX2 R81, R81 ;  /* 0x0000005100517308 */ /* 0x000fe20000000800 */
[----:B---3--:R-:W-:Y:S09]  /*12260*/  FADD.FTZ R76, R79, R76 ;  /* 0x0000004c4f4c7221 */ /* 0x008ff20000010000 */
[----:B------:R-:W1:Y:S01]  /*12270*/  MUFU.EX2 R82, R82 ;  /* 0x0000005200527308 */ /* 0x000e620000000800 */
[C---:B----4-:R-:W-:Y:S01]  /*12280*/  F2FP.BF16.F32.PACK_AB R22, R80.reuse, R79 ;  /* 0x0000004f5016723e */ /* 0x050fe200000010ff */
[----:B------:R-:W-:Y:S08]  /*12290*/  FADD.FTZ R76, R80, R76 ;  /* 0x0000004c504c7221 */ /* 0x000ff00000010000 */
[----:B------:R-:W-:Y:S10]  /*122a0*/  MUFU.EX2 R83, R83 ;  /* 0x0000005300537308 */ /* 0x000ff40000000800 */
[----:B------:R-:W3:Y:S01]  /*122b0*/  MUFU.EX2 R84, R84 ;  /* 0x0000005400547308 */ /* 0x000ee20000000800 */
[C---:B-1----:R-:W-:Y:S01]  /*122c0*/  F2FP.BF16.F32.PACK_AB R23, R82.reuse, R81 ;  /* 0x000000515217723e */ /* 0x042fe200000010ff */
[----:B------:R-:W-:Y:S04]  /*122d0*/  FADD.FTZ R81, R81, R78 ;  /* 0x0000004e51517221 */ /* 0x000fe80000010000 */
[----:B------:R-:W-:Y:S04]  /*122e0*/  FADD.FTZ R81, R82, R81 ;  /* 0x0000005152517221 */ /* 0x000fe80000010000 */
[----:B------:R-:W-:Y:S01]  /*122f0*/  MUFU.EX2 R85, R85 ;  /* 0x0000005500557308 */ /* 0x000fe20000000800 */
[C---:B------:R-:W-:Y:S06]  /*12300*/  HMMA.16816.F32.BF16 R4, R20.reuse, R40, R4 ;  /* 0x000000281404723c */ /* 0x040fec0000041804 */
[C---:B------:R-:W-:Y:S03]  /*12310*/  HMMA.16816.F32.BF16 R8, R20.reuse, R42, R8 ;  /* 0x0000002a1408723c */ /* 0x040fe60000041808 */
[----:B------:R-:W1:Y:S01]  /*12320*/  MUFU.EX2 R86, R86 ;  /* 0x0000005600567308 */ /* 0x000e620000000800 */
[----:B------:R-:W4:Y:S01]  /*12330*/  LDSM.16.MT88.4 R40, [R151+0x8800] ;  /* 0x008800009728783b */ /* 0x000f220000004200 */
[----:B---3--:R-:W-:Y:S01]  /*12340*/  F2FP.BF16.F32.PACK_AB R28, R84, R83 ;  /* 0x00000053541c723e */ /* 0x008fe200000010ff */
[C---:B------:R-:W-:Y:S07]  /*12350*/  HMMA.16816.F32.BF16 R12, R20.reuse, R24, R12 ;  /* 0x00000018140c723c */ /* 0x040fee000004180c */
[----:B------:R-:W-:Y:S01]  /*12360*/  MUFU.EX2 R87, R87 ;  /* 0x0000005700577308 */ /* 0x000fe20000000800 */
[----:B------:R-:W-:Y:S01]  /*12370*/  FADD.FTZ R83, R83, R76 ;  /* 0x0000004c53537221 */ /* 0x000fe20000010000 */
[----:B------:R-:W-:Y:S01]  /*12380*/  HMMA.16816.F32.BF16 R16, R20, R26, R16 ;  /* 0x0000001a1410723c */ /* 0x000fe20000041810 */
[----:B------:R-:W3:Y:S07]  /*12390*/  LDSM.16.MT88.4 R24, [R150+0x8800] ;  /* 0x008800009618783b */ /* 0x000eee0000004200 */
[----:B------:R-:W2:Y:S03]  /*123a0*/  MUFU.EX2 R88, R88 ;  /* 0x0000005800587308 */ /* 0x000ea60000000800 */
[----:B-1----:R-:W-:Y:S01]  /*123b0*/  F2FP.BF16.F32.PACK_AB R29, R86, R85 ;  /* 0x00000055561d723e */ /* 0x002fe200000010ff */
[----:B------:R-:W-:Y:S01]  /*123c0*/  FADD.FTZ R81, R85, R81 ;  /* 0x0000005155517221 */ /* 0x000fe20000010000 */
[----:B------:R-:W-:Y:S03]  /*123d0*/  FADD.FTZ R83, R84, R83 ;  /* 0x0000005354537221 */ /* 0x000fe60000010000 */
[----:B------:R-:W-:Y:S02]  /*123e0*/  FADD.FTZ R86, R86, R81 ;  /* 0x0000005156567221 */ /* 0x000fe40000010000 */
[----:B------:R-:W1:Y:S10]  /*123f0*/  MUFU.EX2 R89, R89 ;  /* 0x0000005900597308 */ /* 0x000e740000000800 */
[----:B------:R-:W5:Y:S01]  /*12400*/  MUFU.EX2 R90, R90 ;  /* 0x0000005a005a7308 */ /* 0x000f620000000800 */
[C---:B--2---:R-:W-:Y:S01]  /*12410*/  F2FP.BF16.F32.PACK_AB R30, R88.reuse, R87 ;  /* 0x00000057581e723e */ /* 0x044fe200000010ff */
[----:B------:R-:W-:Y:S04]  /*12420*/  FADD.FTZ R87, R87, R83 ;  /* 0x0000005357577221 */ /* 0x000fe80000010000 */
[----:B------:R-:W-:Y:S04]  /*12430*/  FADD.FTZ R87, R88, R87 ;  /* 0x0000005758577221 */ /* 0x000fe80000010000 */
[----:B------:R-:W2:Y:S01]  /*12440*/  MUFU.EX2 R91, R91 ;  /* 0x0000005b005b7308 */ /* 0x000ea20000000800 */
[----:B-1----:R-:W-:Y:S09]  /*12450*/  FADD.FTZ R86, R89, R86 ;  /* 0x0000005659567221 */ /* 0x002ff20000010000 */
[----:B------:R-:W1:Y:S01]  /*12460*/  MUFU.EX2 R92, R92 ;  /* 0x0000005c005c7308 */ /* 0x000e620000000800 */
[C---:B-----5:R-:W-:Y:S01]  /*12470*/  F2FP.BF16.F32.PACK_AB R31, R90.reuse, R89 ;  /* 0x000000595a1f723e */ /* 0x060fe200000010ff */
[----:B------:R-:W-:Y:S08]  /*12480*/  FADD.FTZ R90, R90, R86 ;  /* 0x000000565a5a7221 */ /* 0x000ff00000010000 */
[----:B------:R-:W-:Y:S01]  /*12490*/  MUFU.EX2 R67, R118 ;  /* 0x0000007600437308 */ /* 0x000fe20000000800 */
[C---:B------:R-:W-:Y:S05]  /*124a0*/  HMMA.16816.F32.BF16 R4, R28.reuse, R32, R4 ;  /* 0x000000201c04723c */ /* 0x040fea0000041804 */
[----:B--2---:R-:W-:Y:S01]  /*124b0*/  FADD.FTZ R87, R91, R87 ;  /* 0x000000575b577221 */ /* 0x004fe20000010000 */
[C---:B------:R-:W-:Y:S03]  /*124c0*/  HMMA.16816.F32.BF16 R8, R28.reuse, R34, R8 ;  /* 0x000000221c08723c */ /* 0x040fe60000041808 */
[----:B------:R-:W2:Y:S02]  /*124d0*/  MUFU.EX2 R64, R119 ;  /* 0x0000007700407308 */ /* 0x000ea40000000800 */
[----:B-1----:R-:W-:Y:S01]  /*124e0*/  F2FP.BF16.F32.PACK_AB R20, R92, R91 ;  /* 0x0000005b5c14723e */ /* 0x002fe200000010ff */
[C---:B------:R-:W-:Y:S07]  /*124f0*/  HMMA.16816.F32.BF16 R12, R28.reuse, R36, R12 ;  /* 0x000000241c0c723c */ /* 0x040fee000004180c */
[----:B------:R-:W1:Y:S01]  /*12500*/  MUFU.EX2 R59, R120 ;  /* 0x00000078003b7308 */ /* 0x000e620000000800 */
[--C-:B------:R-:W-:Y:S01]  /*12510*/  FFMA.FTZ R32, R130, UR4, -R149.reuse ;  /* 0x0000000482207c23 */ /* 0x100fe20008010895 */
[----:B------:R-:W-:Y:S01]  /*12520*/  HMMA.16816.F32.BF16 R16, R28, R38, R16 ;  /* 0x000000261c10723c */ /* 0x000fe20000041810 */
[----:B------:R-:W5:Y:S07]  /*12530*/  LDSM.16.MT88.4 R28, [R150+0x8c00] ;  /* 0x008c0000961c783b */ /* 0x000f6e0000004200 */
[----:B------:R-:W4:Y:S03]  /*12540*/  MUFU.EX2 R57, R121 ;  /* 0x0000007900397308 */ /* 0x000f260000000800 */
[----:B--2---:R-:W-:Y:S01]  /*12550*/  F2FP.BF16.F32.PACK_AB R21, R64, R67 ;  /* 0x000000434015723e */ /* 0x004fe200000010ff */
[----:B------:R-:W-:Y:S01]  /*12560*/  FFMA.FTZ R149, R131, UR4, -R149 ;  /* 0x0000000483957c23 */ /* 0x000fe20008010895 */
[----:B------:R-:W-:Y:S01]  /*12570*/  FADD.FTZ R90, R67, R90 ;  /* 0x0000005a435a7221 */ /* 0x000fe20000010000 */
[----:B------:R-:W-:Y:S03]  /*12580*/  FADD.FTZ R92, R92, R87 ;  /* 0x000000575c5c7221 */ /* 0x000fe60000010000 */
[----:B------:R-:W-:Y:S01]  /*12590*/  FADD.FTZ R90, R64, R90 ;  /* 0x0000005a405a7221 */ /* 0x000fe20000010000 */
[----:B------:R-:W-:Y:S01]  /*125a0*/  MUFU.EX2 R55, R122 ;  /* 0x0000007a00377308 */ /* 0x000fe20000000800 */
[----:B-1----:R-:W-:Y:S09]  /*125b0*/  FADD.FTZ R92, R59, R92 ;  /* 0x0000005c3b5c7221 */ /* 0x002ff20000010000 */
[----:B------:R-:W1:Y:S01]  /*125c0*/  MUFU.EX2 R50, R123 ;  /* 0x0000007b00327308 */ /* 0x000e620000000800 */
[C---:B----4-:R-:W-:Y:S01]  /*125d0*/  F2FP.BF16.F32.PACK_AB R22, R57.reuse, R59 ;  /* 0x0000003b3916723e */ /* 0x050fe200000010ff */
[----:B------:R-:W-:Y:S08]  /*125e0*/  FADD.FTZ R92, R57, R92 ;  /* 0x0000005c395c7221 */ /* 0x000ff00000010000 */
[----:B------:R-:W-:Y:S10]  /*125f0*/  MUFU.EX2 R47, R124 ;  /* 0x0000007c002f7308 */ /* 0x000ff40000000800 */
[----:B------:R-:W2:Y:S01]  /*12600*/  MUFU.EX2 R44, R125 ;  /* 0x0000007d002c7308 */ /* 0x000ea20000000800 */
[C---:B-1----:R-:W-:Y:S01]  /*12610*/  F2FP.BF16.F32.PACK_AB R23, R50.reuse, R55 ;  /* 0x000000373217723e */ /* 0x042fe200000010ff */
[----:B------:R-:W-:Y:S04]  /*12620*/  FADD.FTZ R55, R55, R90 ;  /* 0x0000005a37377221 */ /* 0x000fe80000010000 */
[----:B------:R-:W-:Y:S04]  /*12630*/  FADD.FTZ R55, R50, R55 ;  /* 0x0000003732377221 */ /* 0x000fe80000010000 */
[----:B------:R-:W-:Y:S01]  /*12640*/  MUFU.EX2 R45, R126 ;  /* 0x0000007e002d7308 */ /* 0x000fe20000000800 */
[C---:B------:R-:W-:Y:S06]  /*12650*/  HMMA.16816.F32.BF16 R4, R20.reuse, R40, R4 ;  /* 0x000000281404723c */ /* 0x040fec0000041804 */
[C---:B------:R-:W-:Y:S03]  /*12660*/  HMMA.16816.F32.BF16 R8, R20.reuse, R42, R8 ;  /* 0x0000002a1408723c */ /* 0x040fe60000041808 */
[----:B------:R-:W1:Y:S02]  /*12670*/  MUFU.EX2 R46, R46 ;  /* 0x0000002e002e7308 */ /* 0x000e640000000800 */
[----:B--2---:R-:W-:Y:S01]  /*12680*/  F2FP.BF16.F32.PACK_AB R132, R44, R47 ;  /* 0x0000002f2c84723e */ /* 0x004fe200000010ff */
[C---:B---3--:R-:W-:Y:S07]  /*12690*/  HMMA.16816.F32.BF16 R12, R20.reuse, R24, R12 ;  /* 0x00000018140c723c */ /* 0x048fee000004180c */
[----:B------:R-:W2:Y:S01]  /*126a0*/  MUFU.EX2 R3, R128 ;  /* 0x0000008000037308 */ /* 0x000ea20000000800 */
[----:B------:R-:W-:Y:S01]  /*126b0*/  FADD.FTZ R47, R47, R92 ;  /* 0x0000005c2f2f7221 */ /* 0x000fe20000010000 */
[----:B------:R-:W-:Y:S08]  /*126c0*/  HMMA.16816.F32.BF16 R16, R20, R26, R16 ;  /* 0x0000001a1410723c */ /* 0x000ff00000041810 */
[----:B------:R-:W3:Y:S03]  /*126d0*/  MUFU.EX2 R154, R154 ;  /* 0x0000009a009a7308 */ /* 0x000ee60000000800 */
[----:B-1----:R-:W-:Y:S01]  /*126e0*/  F2FP.BF16.F32.PACK_AB R133, R46, R45 ;  /* 0x0000002d2e85723e */ /* 0x002fe200000010ff */
[----:B------:R-:W-:Y:S01]  /*126f0*/  FADD.FTZ R55, R45, R55 ;  /* 0x000000372d377221 */ /* 0x000fe20000010000 */
[----:B------:R-:W-:Y:S03]  /*12700*/  FADD.FTZ R47, R44, R47 ;  /* 0x0000002f2c2f7221 */ /* 0x000fe60000010000 */
[----:B------:R-:W-:Y:S02]  /*12710*/  FADD.FTZ R55, R46, R55 ;  /* 0x000000372e377221 */ /* 0x000fe40000010000 */
[----:B------:R-:W1:Y:S01]  /*12720*/  MUFU.EX2 R32, R32 ;  /* 0x0000002000207308 */ /* 0x000e620000000800 */
[----:B--2---:R-:W-:Y:S09]  /*12730*/  FADD.FTZ R47, R3, R47 ;  /* 0x0000002f032f7221 */ /* 0x004ff20000010000 */
[----:B------:R-:W2:Y:S01]  /*12740*/  MUFU.EX2 R149, R149 ;  /* 0x0000009500957308 */ /* 0x000ea20000000800 */
[C---:B---3--:R-:W-:Y:S01]  /*12750*/  F2FP.BF16.F32.PACK_AB R134, R154.reuse, R3 ;  /* 0x000000039a86723e */ /* 0x048fe200000010ff */
[----:B------:R-:W-:Y:S01]  /*12760*/  FADD.FTZ R239, R154, R47 ;  /* 0x0000002f9aef7221 */ /* 0x000fe20000010000 */
[----:B------:R-:W-:Y:S04]  /*12770*/  IADD3 R3, R225, -0x1, RZ ;  /* 0xffffffffe1037810 */ /* 0x000fe80007ffe0ff */
[----:B------:R-:W-:Y:S01]  /*12780*/  MOV R225, R3 ;  /* 0x0000000300e17202 */ /* 0x000fe20000000f00 */
[----:B-1----:R-:W-:Y:S01]  /*12790*/  FADD.FTZ R55, R32, R55 ;  /* 0x0000003720377221 */ /* 0x002fe20000010000 */
[----:B------:R-:W-:Y:S02]  /*127a0*/  MOV R3, R0 ;  /* 0x0000000000037202 */ /* 0x000fe40000000f00 */
[C---:B--2---:R-:W-:Y:S01]  /*127b0*/  F2FP.BF16.F32.PACK_AB R135, R149.reuse, R32 ;  /* 0x000000209587723e */ /* 0x044fe200000010ff */
[----:B------:R-:W-:Y:S06]  /*127c0*/  FADD.FTZ R238, R149, R55 ;  /* 0x0000003795ee7221 */ /* 0x000fec0000010000 */
[C---:B------:R-:W-:Y:S06]  /*127d0*/  HMMA.16816.F32.BF16 R144, R132.reuse, R140, R4 ;  /* 0x0000008c8490723c */ /* 0x040fec0000041804 */
[C---:B------:R-:W-:Y:S06]  /*127e0*/  HMMA.16816.F32.BF16 R140, R132.reuse, R142, R8 ;  /* 0x0000008e848c723c */ /* 0x040fec0000041808 */
[C---:B-----5:R-:W-:Y:S06]  /*127f0*/  HMMA.16816.F32.BF16 R136, R132.reuse, R28, R12 ;  /* 0x0000001c8488723c */ /* 0x060fec000004180c */
[----:B------:R-:W-:Y:S01]  /*12800*/  HMMA.16816.F32.BF16 R132, R132, R30, R16 ;  /* 0x0000001e8484723c */ /* 0x000fe20000041810 */
[----:B------:R-:W-:Y:S11]  /*12810*/  @!UPT UIADD3 URZ, URZ, URZ, URZ ;  /* 0x0000003f3f3ff290 */ /* 0x000ff6000fffe03f */
[----:B------:R-:W-:Y:S01]  /*12820*/  @!UPT UIADD3 URZ, URZ, URZ, URZ ;  /* 0x0000003f3f3ff290 */ /* 0x000fe2000fffe03f */
[----:B------:R-:W-:Y:S11]  /*12830*/  @P0 BRA `(.L_x_758) ;  /* 0xffffffb800340947 */ /* 0x000ff6000383ffff */
.L_x_754:
[----:B------:R-:W1:Y:S01]  /*12840*/  S2R R6, SR_TID.X ;  /* 0x0000000000067919 */ /* 0x000e620000002100 */
[----:B------:R-:W2:Y:S01]  /*12850*/  S2UR UR4, SR_CgaCtaId ;  /* 0x00000000000479c3 */ /* 0x000ea20000008800 */
[----:B------:R-:W-:Y:S01]  /*12860*/  IMAD.MOV.U32 R10, RZ, RZ, 0x3f800000 ;  /* 0x3f800000ff0a7424 */ /* 0x000fe200078e00ff */
[----:B------:R-:W-:Y:S01]  /*12870*/  UMOV UR5, 0x400 ;  /* 0x0000040000057882 */ /* 0x000fe20000000000 */
[----:B------:R-:W3:Y:S01]  /*12880*/  SHFL.BFLY PT, R4, R239, 0x2, 0x1f ;  /* 0x0c401f00ef047f89 */ /* 0x000ee200000e0000 */
[----:B------:R-:W-:Y:S01]  /*12890*/  IMAD.MOV.U32 R11, RZ, RZ, 0x3f800000 ;  /* 0x3f800000ff0b7424 */ /* 0x000fe200078e00ff */
[----:B------:R-:W-:Y:S02]  /*128a0*/  ISETP.NE.AND P0, PT, R224, -0x1, PT ;  /* 0xffffffffe000780c */ /* 0x000fe40003f05270 */
[----:B------:R-:W4:Y:S01]  /*128b0*/  SHFL.BFLY PT, R3, R238, 0x2, 0x1f ;  /* 0x0c401f00ee037f89 */ /* 0x000f2200000e0000 */
[----:B--2---:R-:W-:Y:S01]  /*128c0*/  ULEA UR4, UR4, UR5, 0x18 ;  /* 0x0000000504047291 */ /* 0x004fe2000f8ec03f */
[----:B---3--:R-:W-:Y:S01]  /*128d0*/  FADD.FTZ R239, R4, R239 ;  /* 0x000000ef04ef7221 */ /* 0x008fe20000010000 */
[----:B----4-:R-:W-:-:S04]  /*128e0*/  FADD.FTZ R238, R3, R238 ;  /* 0x000000ee03ee7221 */ /* 0x010fc80000010000 */
[----:B------:R-:W2:Y:S01]  /*128f0*/  SHFL.BFLY PT, R8, R239, 0x1, 0x1f ;  /* 0x0c201f00ef087f89 */ /* 0x000ea200000e0000 */
[----:B-1----:R-:W-:-:S03]  /*12900*/  SHF.R.S32.HI R5, RZ, 0x1f, R6 ;  /* 0x0000001fff057819 */ /* 0x002fc60000011406 */
[----:B------:R-:W1:Y:S01]  /*12910*/  SHFL.BFLY PT, R7, R238, 0x1, 0x1f ;  /* 0x0c201f00ee077f89 */ /* 0x000e6200000e0000 */
[CC--:B------:R-:W-:Y:S02]  /*12920*/  LEA.HI R4, R5.reuse, R6.reuse, RZ, 0x2 ;  /* 0x0000000605047211 */ /* 0x0c0fe400078f10ff */
[----:B------:R-:W-:Y:S02]  /*12930*/  LEA.HI R5, R5, R6, RZ, 0x5 ;  /* 0x0000000605057211 */ /* 0x000fe400078f28ff */
[----:B------:R-:W-:Y:S02]  /*12940*/  SHF.R.S32.HI R3, RZ, 0x2, R4 ;  /* 0x00000002ff037819 */ /* 0x000fe40000011404 */
[----:B------:R-:W-:Y:S02]  /*12950*/  LOP3.LUT R14, R4, 0xfffffffc, RZ, 0xc0, !PT ;  /* 0xfffffffc040e7812 */ /* 0x000fe400078ec0ff */
[----:B------:R-:W-:Y:S02]  /*12960*/  SHF.R.S32.HI R9, RZ, 0x1f, R3 ;  /* 0x0000001fff097819 */ /* 0x000fe40000011403 */
[----:B------:R-:W-:-:S02]  /*12970*/  SHF.R.S32.HI R12, RZ, 0x5, R5 ;  /* 0x00000005ff0c7819 */ /* 0x000fc40000011405 */
[----:B------:R-:W-:Y:S02]  /*12980*/  LEA.HI R9, R9, R3, RZ, 0x3 ;  /* 0x0000000309097211 */ /* 0x000fe400078f18ff */
[----:B------:R-:W-:Y:S02]  /*12990*/  IADD3 R14, -R14, R6, RZ ;  /* 0x000000060e0e7210 */ /* 0x000fe40007ffe1ff */
[----:B------:R-:W-:Y:S01]  /*129a0*/  LOP3.LUT R9, R9, 0xfffffff8, RZ, 0xc0, !PT ;  /* 0xfffffff809097812 */ /* 0x000fe200078ec0ff */
[----:B--2---:R-:W-:Y:S02]  /*129b0*/  FADD.FTZ R8, R239, R8 ;  /* 0x00000008ef087221 */ /* 0x004fe40000010000 */
[----:B------:R-:W-:Y:S02]  /*129c0*/  IMAD R14, R12, 0x100, R14 ;  /* 0x000001000c0e7824 */ /* 0x000fe400078e020e */
[----:B------:R-:W-:Y:S02]  /*129d0*/  IMAD.IADD R9, R3, 0x1, -R9 ;  /* 0x0000000103097824 */ /* 0x000fe400078e0a09 */
[----:B-1----:R-:W-:Y:S01]  /*129e0*/  FADD.FTZ R7, R238, R7 ;  /* 0x00000007ee077221 */ /* 0x002fe20000010000 */
[----:B------:R-:W-:-:S02]  /*129f0*/  FSETP.NE.FTZ.AND P4, PT, R8, RZ, PT ;  /* 0x000000ff0800720b */ /* 0x000fc40003f95000 */
[----:B------:R-:W-:Y:S02]  /*12a00*/  LEA.HI R13, R9, R9, RZ, 0x1 ;  /* 0x00000009090d7211 */ /* 0x000fe400078f08ff */
[----:B------:R-:W-:Y:S02]  /*12a10*/  FSETP.NE.FTZ.AND P3, PT, R7, RZ, PT ;  /* 0x000000ff0700720b */ /* 0x000fe40003f75000 */
[----:B------:R-:W-:Y:S02]  /*12a20*/  LOP3.LUT R15, R13, 0x3fffffe, RZ, 0xc0, !PT ;  /* 0x03fffffe0d0f7812 */ /* 0x000fe400078ec0ff */
[----:B------:R-:W-:-:S03]  /*12a30*/  SHF.R.S32.HI R13, RZ, 0x1, R13 ;  /* 0x00000001ff0d7819 */ /* 0x000fc6000001140d */
[----:B------:R-:W-:Y:S02]  /*12a40*/  IMAD.IADD R15, R9, 0x1, -R15 ;  /* 0x00000001090f7824 */ /* 0x000fe400078e0a0f */
[----:B------:R-:W1:Y:S01]  /*12a50*/  @P4 MUFU.RCP R10, R8 ;  /* 0x00000008000a4308 */ /* 0x000e620000001000 */
[C---:B------:R-:W-:Y:S01]  /*12a60*/  IMAD.SHL.U32 R9, R13.reuse, 0x40, RZ ;  /* 0x000000400d097824 */ /* 0x040fe200078e00ff */
[----:B------:R-:W-:Y:S02]  /*12a70*/  LOP3.LUT P1, RZ, R13, 0x2, RZ, 0xc0, !PT ;  /* 0x000000020dff7812 */ /* 0x000fe4000782c0ff */
[----:B------:R-:W-:Y:S02]  /*12a80*/  LEA R14, R15, R14, 0x4 ;  /* 0x0000000e0f0e7211 */ /* 0x000fe400078e20ff */
[----:B------:R-:W-:Y:S02]  /*12a90*/  LOP3.LUT R9, R9, 0xc0, RZ, 0xc0, !PT ;  /* 0x000000c009097812 */ /* 0x000fe400078ec0ff */
[----:B------:R-:W2:Y:S01]  /*12aa0*/  @P3 MUFU.RCP R11, R7 ;  /* 0x00000007000b3308 */ /* 0x000ea20000001000 */
[----:B------:R-:W-:Y:S01]  /*12ab0*/  LOP3.LUT R15, R13, 0x1, RZ, 0xc0, !PT ;  /* 0x000000010d0f7812 */ /* 0x000fe200078ec0ff */
[----:B------:R-:W-:Y:S01]  /*12ac0*/  IMAD.MOV.U32 R13, RZ, RZ, 0x10 ;  /* 0x00000010ff0d7424 */ /* 0x000fe200078e00ff */
[----:B------:R-:W-:-:S02]  /*12ad0*/  LEA.HI R9, R9, R9, RZ, 0x1d ;  /* 0x0000000909097211 */ /* 0x000fc400078fe8ff */
[----:B------:R-:W-:-:S03]  /*12ae0*/  ISETP.NE.U32.AND P2, PT, R15, 0x1, PT ;  /* 0x000000010f00780c */ /* 0x000fc60003f45070 */
[----:B------:R-:W-:Y:S02]  /*12af0*/  IMAD.U32 R9, R14, 0x2, R9 ;  /* 0x000000020e097824 */ /* 0x000fe400078e0009 */
[C---:B-1----:R-:W-:Y:S01]  /*12b00*/  FMUL.FTZ R144, R10.reuse, R144 ;  /* 0x000000900a907220 */ /* 0x042fe20000410000 */
[C---:B------:R-:W-:Y:S01]  /*12b10*/  FMUL.FTZ R145, R10.reuse, R145 ;  /* 0x000000910a917220 */ /* 0x040fe20000410000 */
[C---:B------:R-:W-:Y:S01]  /*12b20*/  FMUL.FTZ R140, R10.reuse, R140 ;  /* 0x0000008c0a8c7220 */ /* 0x040fe20000410000 */
[C---:B------:R-:W-:Y:S01]  /*12b30*/  FMUL.FTZ R141, R10.reuse, R141 ;  /* 0x0000008d0a8d7220 */ /* 0x040fe20000410000 */
[C---:B------:R-:W-:Y:S01]  /*12b40*/  FMUL.FTZ R136, R10.reuse, R136 ;  /* 0x000000880a887220 */ /* 0x040fe20000410000 */
[C---:B------:R-:W-:Y:S01]  /*12b50*/  FMUL.FTZ R137, R10.reuse, R137 ;  /* 0x000000890a897220 */ /* 0x040fe20000410000 */
[C---:B------:R-:W-:Y:S01]  /*12b60*/  FMUL.FTZ R132, R10.reuse, R132 ;  /* 0x000000840a847220 */ /* 0x040fe20000410000 */
[----:B------:R-:W-:Y:S01]  /*12b70*/  LEA R9, R9, UR4, 0x1 ;  /* 0x0000000409097c11 */ /* 0x000fe2000f8e08ff */
[C---:B--2---:R-:W-:Y:S01]  /*12b80*/  FMUL.FTZ R147, R11.reuse, R147 ;  /* 0x000000930b937220 */ /* 0x044fe20000410000 */
[C---:B------:R-:W-:Y:S01]  /*12b90*/  FMUL.FTZ R146, R11.reuse, R146 ;  /* 0x000000920b927220 */ /* 0x040fe20000410000 */
[C---:B------:R-:W-:Y:S01]  /*12ba0*/  FMUL.FTZ R143, R11.reuse, R143 ;  /* 0x0000008f0b8f7220 */ /* 0x040fe20000410000 */
[C---:B------:R-:W-:Y:S01]  /*12bb0*/  FMUL.FTZ R142, R11.reuse, R142 ;  /* 0x0000008e0b8e7220 */ /* 0x040fe20000410000 */
[C---:B------:R-:W-:Y:S01]  /*12bc0*/  FMUL.FTZ R139, R11.reuse, R139 ;  /* 0x0000008b0b8b7220 */ /* 0x040fe20000410000 */
[C---:B------:R-:W-:Y:S01]  /*12bd0*/  FMUL.FTZ R138, R11.reuse, R138 ;  /* 0x0000008a0b8a7220 */ /* 0x040fe20000410000 */
[C---:B------:R-:W-:Y:S01]  /*12be0*/  FMUL.FTZ R135, R11.reuse, R135 ;  /* 0x000000870b877220 */ /* 0x040fe20000410000 */
[----:B------:R-:W-:Y:S01]  /*12bf0*/  FMUL.FTZ R10, R10, R133 ;  /* 0x000000850a0a7220 */ /* 0x000fe20000410000 */
[----:B------:R-:W-:Y:S01]  /*12c00*/  FMUL.FTZ R11, R11, R134 ;  /* 0x000000860b0b7220 */ /* 0x000fe20000410000 */
[----:B------:R-:W-:Y:S01]  /*12c10*/  SEL R14, R13, 0xfffffff0, P2 ;  /* 0xfffffff00d0e7807 */ /* 0x000fe20001000000 */
[----:B------:R-:W1:Y:S01]  /*12c20*/  @P4 MUFU.LG2 R8, R8 ;  /* 0x0000000800084308 */ /* 0x000e620000000c00 */
[C---:B------:R-:W-:Y:S01]  /*12c30*/  IADD3 R13, R9.reuse, 0x20, RZ ;  /* 0x00000020090d7810 */ /* 0x040fe20007ffe0ff */
[C---:B------:R-:W-:Y:S01]  /*12c40*/  @P1 VIADD R13, R9.reuse, 0xffffffe0 ;  /* 0xffffffe0090d1836 */ /* 0x040fe20000000000 */
[----:B------:R-:W-:Y:S01]  /*12c50*/  F2FP.BF16.F32.PACK_AB R132, R10, R132 ;  /* 0x000000840a84723e */ /* 0x000fe200000010ff */
[----:B------:R-:W-:Y:S01]  /*12c60*/  IMAD.IADD R15, R9, 0x1, R14 ;  /* 0x00000001090f7824 */ /* 0x000fe200078e020e */
[----:B------:R-:W-:Y:S01]  /*12c70*/  F2FP.BF16.F32.PACK_AB R135, R135, R11 ;  /* 0x0000000b8787723e */ /* 0x000fe200000010ff */
[----:B------:R-:W-:Y:S01]  /*12c80*/  ULDC.U8 UR4, c[0x0][0x3d8] ;  /* 0x0000f60000047ab9 */ /* 0x000fe20000000000 */
[----:B------:R-:W-:Y:S01]  /*12c90*/  F2FP.BF16.F32.PACK_AB R144, R145, R144 ;  /* 0x000000909190723e */ /* 0x000fe200000010ff */
[----:B------:R-:W2:Y:S01]  /*12ca0*/  @P0 LDC.64 R10, c[0x0][0x298] ;  /* 0x0000a600ff0a0b82 */ /* 0x000ea20000000a00 */
[----:B------:R-:W-:-:S02]  /*12cb0*/  F2FP.BF16.F32.PACK_AB R146, R147, R146 ;  /* 0x000000929392723e */ /* 0x000fc400000010ff */
[----:B------:R-:W-:Y:S01]  /*12cc0*/  F2FP.BF16.F32.PACK_AB R140, R141, R140 ;  /* 0x0000008c8d8c723e */ /* 0x000fe200000010ff */
[----:B------:R-:W-:Y:S01]  /*12cd0*/  STS [R9], R144 ;  /* 0x0000009009007388 */ /* 0x000fe20000000800 */
[----:B------:R-:W-:Y:S02]  /*12ce0*/  F2FP.BF16.F32.PACK_AB R142, R143, R142 ;  /* 0x0000008e8f8e723e */ /* 0x000fe400000010ff */
[----:B------:R-:W-:Y:S01]  /*12cf0*/  F2FP.BF16.F32.PACK_AB R136, R137, R136 ;  /* 0x000000888988723e */ /* 0x000fe200000010ff */
[----:B------:R3:W-:Y:S01]  /*12d00*/  STS [R9+0x200], R146 ;  /* 0x0002009209007388 */ /* 0x0007e20000000800 */
[----:B------:R-:W-:Y:S02]  /*12d10*/  F2FP.BF16.F32.PACK_AB R138, R139, R138 ;  /* 0x0000008a8b8a723e */ /* 0x000fe400000010ff */
[----:B------:R-:W-:Y:S01]  /*12d20*/  IADD3 R14, R14, R13, RZ ;  /* 0x0000000d0e0e7210 */ /* 0x000fe20007ffe0ff */
[----:B------:R-:W-:Y:S01]  /*12d30*/  STS [R15], R140 ;  /* 0x0000008c0f007388 */ /* 0x000fe20000000800 */
[----:B------:R-:W-:-:S03]  /*12d40*/  ISETP.NE.AND P1, PT, RZ, UR4, PT ;  /* 0x00000004ff007c0c */ /* 0x000fc6000bf25270 */
[----:B------:R4:W-:Y:S04]  /*12d50*/  STS [R15+0x200], R142 ;  /* 0x0002008e0f007388 */ /* 0x0009e80000000800 */
[----:B------:R-:W-:Y:S04]  /*12d60*/  STS [R13], R136 ;  /* 0x000000880d007388 */ /* 0x000fe80000000800 */
[----:B------:R5:W-:Y:S01]  /*12d70*/  STS [R13+0x200], R138 ;  /* 0x0002008a0d007388 */ /* 0x000be20000000800 */
[----:B--2---:R-:W-:-:S04]  /*12d80*/  @P0 IMAD.WIDE.U32 R18, R224, R10, RZ ;  /* 0x0000000ae0120225 */ /* 0x004fc800078e00ff */
[----:B-1----:R-:W-:Y:S01]  /*12d90*/  @P4 FMUL.FTZ R10, R8, 0.69314718246459960938 ;  /* 0x3f317218080a4820 */ /* 0x002fe20000410000 */
[----:B------:R-:W-:Y:S01]  /*12da0*/  STS [R14], R132 ;  /* 0x000000840e007388 */ /* 0x000fe20000000800 */
[----:B------:R-:W-:Y:S02]  /*12db0*/  @P0 IMAD R16, R224, R11, R19 ;  /* 0x0000000be0100224 */ /* 0x000fe400078e0213 */
[----:B------:R-:W-:Y:S01]  /*12dc0*/  @P0 IMAD.MOV.U32 R17, RZ, RZ, R18 ;  /* 0x000000ffff110224 */ /* 0x000fe200078e0012 */
[----:B------:R1:W-:Y:S01]  /*12dd0*/  STS [R14+0x200], R135 ;  /* 0x000200870e007388 */ /* 0x0003e20000000800 */
[----:B---3--:R-:W2:Y:S01]  /*12de0*/  @P3 MUFU.LG2 R9, R7 ;  /* 0x0000000700093308 */ /* 0x008ea20000000c00 */
[----:B----4-:R-:W3:Y:S01]  /*12df0*/  @P4 LDC R15, c[0x0][0x2e8] ;  /* 0x0000ba00ff0f4b82 */ /* 0x010ee20000000800 */
[----:B-----5:R-:W-:Y:S01]  /*12e00*/  SHF.R.S32.HI R13, RZ, 0x1f, R12 ;  /* 0x0000001fff0d7819 */ /* 0x020fe2000001140c */
[----:B--2---:R-:W-:-:S03]  /*12e10*/  @P3 FMUL.FTZ R11, R9, 0.69314718246459960938 ;  /* 0x3f317218090b3820 */ /* 0x004fc60000410000 */
[----:B------:R-:W-:Y:S02]  /*12e20*/  LEA.HI R7, R13, R12, RZ, 0x2 ;  /* 0x0000000c0d077211 */ /* 0x000fe400078f10ff */
[----:B------:R-:W-:Y:S01]  /*12e30*/  MOV R13, 0x7f800000 ;  /* 0x7f800000000d7802 */ /* 0x000fe20000000f00 */
[----:B-1----:R-:W1:Y:S01]  /*12e40*/  @P3 LDC R14, c[0x0][0x2e8] ;  /* 0x0000ba00ff0e3b82 */ /* 0x002e620000000800 */
[----:B------:R-:W-:-:S05]  /*12e50*/  LOP3.LUT R7, R7, 0xfffffffc, RZ, 0xc0, !PT ;  /* 0xfffffffc07077812 */ /* 0x000fca00078ec0ff */
[----:B------:R-:W-:Y:S02]  /*12e60*/  IMAD.IADD R12, R12, 0x1, -R7 ;  /* 0x000000010c0c7824 */ /* 0x000fe400078e0a07 */
[----:B------:R-:W-:Y:S01]  /*12e70*/  IMAD.MOV.U32 R7, RZ, RZ, 0x7f800000 ;  /* 0x7f800000ff077424 */ /* 0x000fe200078e00ff */
[----:B------:R-:W-:Y:S06]  /*12e80*/  @P0 BRA `(.L_x_759) ;  /* 0x0000000000200947 */ /* 0x000fec0003800000 */
[----:B------:R-:W2:Y:S01]  /*12e90*/  S2R R17, SR_CTAID.Y ;  /* 0x0000000000117919 */ /* 0x000ea20000002600 */
[----:B------:R-:W4:Y:S01]  /*12ea0*/  LDC.64 R8, c[0x0][0x290] ;  /* 0x0000a400ff087b82 */ /* 0x000f220000000a00 */
[----:B--2---:R-:W-:Y:S01]  /*12eb0*/  SHF.R.S32.HI R16, RZ, 0x1f, R17 ;  /* 0x0000001fff107819 */ /* 0x004fe20000011411 */
[----:B----4-:R-:W-:-:S04]  /*12ec0*/  IMAD.WIDE.U32 R18, R17, R8, RZ ;  /* 0x0000000811127225 */ /* 0x010fc800078e00ff */
[----:B------:R-:W-:-:S04]  /*12ed0*/  IMAD R16, R16, R8, RZ ;  /* 0x0000000810107224 */ /* 0x000fc800078e02ff */
[----:B------:R-:W-:Y:S01]  /*12ee0*/  IMAD R16, R17, R9, R16 ;  /* 0x0000000911107224 */ /* 0x000fe200078e0210 */
[----:B------:R-:W-:-:S04]  /*12ef0*/  MOV R17, R18 ;  /* 0x0000001200117202 */ /* 0x000fc80000000f00 */
[----:B------:R-:W-:Y:S02]  /*12f00*/  IADD3 R16, R19, R16, RZ ;  /* 0x0000001013107210 */ /* 0x000fe40007ffe0ff */
.L_x_759:
[----:B---3--:R-:W-:Y:S01]  /*12f10*/  @P4 FFMA.FTZ R7, R2, R15, R10 ;  /* 0x0000000f02074223 */ /* 0x008fe2000001000a */
[----:B-1----:R-:W-:Y:S01]  /*12f20*/  @P3 FFMA.FTZ R13, R0, R14, R11 ;  /* 0x0000000e000d3223 */ /* 0x002fe2000001000b */
[----:B------:R-:W-:Y:S06]  /*12f30*/  @!P1 BRA `(.L_x_760) ;  /* 0x00000000001c9947 */ /* 0x000fec0003800000 */
[----:B------:R-:W1:Y:S01]  /*12f40*/  S2R R8, SR_CTAID.Y ;  /* 0x0000000000087919 */ /* 0x000e620000002600 */
[----:B------:R-:W1:Y:S01]  /*12f50*/  LDC R2, c[0x0][0x2c4] ;  /* 0x0000b100ff027b82 */ /* 0x000e620000000800 */
[----:B------:R-:W2:Y:S07]  /*12f60*/  S2R R0, SR_CTAID.Z ;  /* 0x0000000000007919 */ /* 0x000eae0000002700 */
[----:B------:R-:W2:Y:S01]  /*12f70*/  LDC R9, c[0x0][0x2e4] ;  /* 0x0000b900ff097b82 */ /* 0x000ea20000000800 */
[----:B-1----:R-:W-:-:S04]  /*12f80*/  @!P0 IMAD R224, R8, R2, RZ ;  /* 0x0000000208e08224 */ /* 0x002fc800078e02ff */
[----:B--2---:R-:W-:Y:S01]  /*12f90*/  IMAD R224, R0, R9, R224 ;  /* 0x0000000900e07224 */ /* 0x004fe200078e02e0 */
[----:B------:R-:W-:Y:S06]  /*12fa0*/  BRA `(.L_x_761) ;  /* 0x0000000000187947 */ /* 0x000fec0003800000 */
.L_x_760:
[----:B------:R-:W1:Y:S01]  /*12fb0*/  S2R R0, SR_CTAID.Z ;  /* 0x0000000000007919 */ /* 0x000e620000002700 */
[----:B------:R-:W1:Y:S01]  /*12fc0*/  LDC R2, c[0x0][0x270] ;  /* 0x00009c00ff027b82 */ /* 0x000e620000000800 */
[----:B------:R-:W1:Y:S07]  /*12fd0*/  S2R R8, SR_CTAID.Y ;  /* 0x0000000000087919 */ /* 0x000e6e0000002600 */
[----:B------:R-:W2:Y:S01]  /*12fe0*/  LDC R224, c[0x0][0x2c4] ;  /* 0x0000b100ffe07b82 */ /* 0x000ea20000000800 */
[----:B-1----:R-:W-:-:S04]  /*12ff0*/  IMAD R2, R8, R2, R0 ;  /* 0x0000000208027224 */ /* 0x002fc800078e0200 */
[----:B--2---:R-:W-:-:S07]  /*13000*/  IMAD R224, R2, R224, RZ ;  /* 0x000000e002e07224 */ /* 0x004fce00078e02ff */
.L_x_761:
[----:B------:R-:W-:Y:S01]  /*13010*/  BAR.SYNC.DEFER_BLOCKING 0x0 ;  /* 0x0000000000007b1d */ /* 0x000fe20000010000 */
[----:B------:R-:W-:Y:S01]  /*13020*/  LOP3.LUT R5, R5, 0xffffffe0, RZ, 0xc0, !PT ;  /* 0xffffffe005057812 */ /* 0x000fe200078ec0ff */
[----:B------:R-:W-:Y:S01]  /*13030*/  IMAD R12, R12, 0x10, R230 ;  /* 0x000000100c0c7824 */ /* 0x000fe200078e02e6 */
[----:B------:R-:W-:-:S03]  /*13040*/  SHF.R.S32.HI R237, RZ, 0x1f, R236 ;  /* 0x0000001fffed7819 */ /* 0x000fc600000114ec */
[----:B------:R-:W-:Y:S01]  /*13050*/  IMAD.IADD R5, R6, 0x1, -R5 ;  /* 0x0000000106057824 */ /* 0x000fe200078e0a05 */
[----:B------:R-:W-:Y:S01]  /*13060*/  BSSY B0, `(.L_x_762) ;  /* 0x0000015000007945 */ /* 0x000fe20003800000 */
[----:B------:R-:W1:Y:S03]  /*13070*/  S2R R2, SR_CTAID.X ;  /* 0x0000000000027919 */ /* 0x000e660000002500 */
[----:B------:R-:W-:Y:S01]  /*13080*/  LOP3.LUT P0, RZ, R5, 0x3, RZ, 0xc0, !PT ;  /* 0x0000000305ff7812 */ /* 0x000fe2000780c0ff */
[----:B------:R2:W3:Y:S01]  /*13090*/  LDS.128 R8, [R226+0x800] ;  /* 0x00080000e2087984 */ /* 0x0004e20000000c00 */
[----:B-1----:R-:W-:-:S05]  /*130a0*/  IMAD.SHL.U32 R6, R2, 0x40, RZ ;  /* 0x0000004002067824 */ /* 0x002fca00078e00ff */
[----:B------:R-:W-:-:S06]  /*130b0*/  SHF.R.S32.HI R5, RZ, 0x1f, R6 ;  /* 0x0000001fff057819 */ /* 0x000fcc0000011406 */
[----:B--2---:R-:W-:Y:S05]  /*130c0*/  @P0 BRA `(.L_x_763) ;  /* 0x0000000000380947 */ /* 0x004fea0003800000 */
[----:B------:R-:W1:Y:S01]  /*130d0*/  S2R R19, SR_CTAID.X ;  /* 0x0000000000137919 */ /* 0x000e620000002500 */
[----:B------:R-:W-:Y:S01]  /*130e0*/  VIADD R18, R12, 0x8 ;  /* 0x000000080c127836 */ /* 0x000fe20000000000 */
[----:B------:R-:W-:Y:S01]  /*130f0*/  ULDC.64 UR4, c[0x0][0x2b0] ;  /* 0x0000ac0000047ab9 */ /* 0x000fe20000000a00 */
[C---:B-1----:R-:W-:Y:S02]  /*13100*/  IMAD R224, R19.reuse, 0x40, R224 ;  /* 0x0000004013e07824 */ /* 0x042fe400078e02e0 */
[----:B------:R-:W-:-:S03]  /*13110*/  IMAD R19, R19, -0x40, R227 ;  /* 0xffffffc013137824 */ /* 0x000fc600078e02e3 */
[----:B------:R-:W-:Y:S02]  /*13120*/  SHF.R.S32.HI R15, RZ, 0x1f, R224 ;  /* 0x0000001fff0f7819 */ /* 0x000fe400000114e0 */
[----:B------:R-:W-:Y:S02]  /*13130*/  IADD3 R14, P0, R12, R224, RZ ;  /* 0x000000e00c0e7210 */ /* 0x000fe40007f1e0ff */
[-C--:B------:R-:W-:Y:S02]  /*13140*/  ISETP.GE.AND P1, PT, R18, R19.reuse, PT ;  /* 0x000000131200720c */ /* 0x080fe40003f26270 */
[C---:B------:R-:W-:Y:S02]  /*13150*/  ISETP.GE.AND P2, PT, R12.reuse, R19, PT ;  /* 0x000000130c00720c */ /* 0x040fe40003f46270 */
[----:B------:R-:W-:Y:S02]  /*13160*/  LEA.HI.X.SX32 R15, R12, R15, 0x1, P0 ;  /* 0x0000000f0c0f7211 */ /* 0x000fe400000f0eff */
[----:B------:R-:W-:-:S04]  /*13170*/  LEA R18, P0, R14, UR4, 0x2 ;  /* 0x000000040e127c11 */ /* 0x000fc8000f8010ff */
[----:B------:R-:W-:-:S05]  /*13180*/  LEA.HI.X R19, R14, UR5, R15, 0x2, P0 ;  /* 0x000000050e137c11 */ /* 0x000fca00080f140f */
[----:B------:R1:W-:Y:S04]  /*13190*/  @!P2 STG.E desc[UR8][R18.64], R7 ;  /* 0x000000071200a986 */ /* 0x0003e8000c101908 */
[----:B------:R1:W-:Y:S02]  /*131a0*/  @!P1 STG.E desc[UR8][R18.64+0x20], R13 ;  /* 0x0000200d12009986 */ /* 0x0003e4000c101908 */
.L_x_763:
[----:B------:R-:W-:Y:S05]  /*131b0*/  BSYNC B0 ;  /* 0x0000000000007941 */ /* 0x000fea0003800000 */
.L_x_762:
[----:B------:R-:W-:Y:S01]  /*131c0*/  ULDC.64 UR6, c[0x0][0x298] ;  /* 0x0000a60000067ab9 */ /* 0x000fe20000000a00 */
[----:B------:R-:W-:Y:S01]  /*131d0*/  ULDC UR4, c[0x0][0x2d0] ;  /* 0x0000b40000047ab9 */ /* 0x000fe20000000800 */
[----:B-1----:R-:W-:Y:S01]  /*131e0*/  IMAD.WIDE.U32 R12, R6, UR6, R236 ;  /* 0x00000006060c7c25 */ /* 0x002fe2000f8e00ec */
[----:B------:R-:W-:Y:S01]  /*131f0*/  ISETP.GE.AND P0, PT, R236, UR4, PT ;  /* 0x00000004ec007c0c */ /* 0x000fe2000bf06270 */
[----:B------:R-:W-:Y:S01]  /*13200*/  ULDC.64 UR4, c[0x0][0x2a0] ;  /* 0x0000a80000047ab9 */ /* 0x000fe20000000a00 */
[----:B------:R-:W-:Y:S01]  /*13210*/  LEA.HI.SX32 R4, R4, 0x20, 0x1e ;  /* 0x0000002004047811 */ /* 0x000fe200078ff2ff */
[----:B------:R-:W-:Y:S01]  /*13220*/  IMAD R5, R5, UR6, RZ ;  /* 0x0000000605057c24 */ /* 0x000fe2000f8e02ff */
[----:B------:R-:W-:Y:S01]  /*13230*/  IADD3 R12, P1, R17, R12, RZ ;  /* 0x0000000c110c7210 */ /* 0x000fe20007f3e0ff */
[----:B------:R-:W-:Y:S01]  /*13240*/  IMAD R2, R2, -0x40, R227 ;  /* 0xffffffc002027824 */ /* 0x000fe200078e02e3 */
[----:B------:R-:W-:Y:S01]  /*13250*/  SHF.R.S32.HI R231, RZ, 0x2, R231 ;  /* 0x00000002ffe77819 */ /* 0x000fe200000114e7 */
[----:B------:R-:W-:Y:S01]  /*13260*/  IMAD R5, R6, UR7, R5 ;  /* 0x0000000706057c24 */ /* 0x000fe2000f8e0205 */
[----:B------:R-:W-:Y:S01]  /*13270*/  BSSY B0, `(.L_x_764) ;  /* 0x0000016000007945 */ /* 0x000fe20003800000 */
[----:B------:R-:W-:Y:S01]  /*13280*/  IMAD.IADD R227, R227, 0x1, -R6 ;  /* 0x00000001e3e37824 */ /* 0x000fe200078e0a06 */
[----:B------:R-:W-:-:S02]  /*13290*/  SHF.R.S32.HI R6, RZ, 0x1f, R0 ;  /* 0x0000001fff067819 */ /* 0x000fc40000011400 */
[----:B------:R-:W-:Y:S02]  /*132a0*/  IADD3.X R13, R16, R13, R5, P1, !PT ;  /* 0x0000000d100d7210 */ /* 0x000fe40000ffe405 */
[----:B------:R-:W-:Y:S01]  /*132b0*/  ISETP.GE.OR P1, PT, R4, R2, P0 ;  /* 0x000000020400720c */ /* 0x000fe20000726670 */
[----:B------:R-:W-:Y:S01]  /*132c0*/  IMAD R2, R6, UR4, RZ ;  /* 0x0000000406027c24 */ /* 0x000fe2000f8e02ff */
[----:B------:R-:W-:Y:S01]  /*132d0*/  ISETP.GE.OR P0, PT, R3, R227, P0 ;  /* 0x000000e30300720c */ /* 0x000fe20000706670 */
[C---:B------:R-:W-:Y:S01]  /*132e0*/  IMAD.WIDE.U32 R12, R0.reuse, UR4, R12 ;  /* 0x00000004000c7c25 */ /* 0x040fe2000f8e000c */
[----:B------:R-:W1:Y:S03]  /*132f0*/  LDS.128 R224, [R226] ;  /* 0x00000000e2e07984 */ /* 0x000e660000000c00 */
[----:B------:R-:W-:Y:S01]  /*13300*/  IMAD R2, R0, UR5, R2 ;  /* 0x0000000500027c24 */ /* 0x000fe2000f8e0202 */
[----:B------:R-:W-:-:S03]  /*13310*/  SHF.R.S32.HI R0, RZ, 0x1f, R231 ;  /* 0x0000001fff007819 */ /* 0x000fc600000114e7 */
[----:B------:R-:W-:-:S04]  /*13320*/  IMAD.IADD R5, R2, 0x1, R13 ;  /* 0x0000000102057824 */ /* 0x000fc800078e020d */
[----:B------:R-:W-:Y:S05]  /*13330*/  @P0 BRA `(.L_x_765) ;  /* 0x0000000000240947 */ /* 0x000fea0003800000 */
[----:B------:R-:W-:Y:S01]  /*13340*/  MOV R4, R12 ;  /* 0x0000000c00047202 */ /* 0x000fe20000000f00 */
[----:B------:R-:W-:Y:S01]  /*13350*/  IMAD R2, R0, UR6, RZ ;  /* 0x0000000600027c24 */ /* 0x000fe2000f8e02ff */
[----:B------:R-:W-:-:S03]  /*13360*/  ULDC.64 UR4, c[0x0][0x280] ;  /* 0x0000a00000047ab9 */ /* 0x000fc60000000a00 */
[----:B------:R-:W-:-:S04]  /*13370*/  IMAD.WIDE.U32 R6, R3, UR6, R4 ;  /* 0x0000000603067c25 */ /* 0x000fc8000f8e0004 */
[----:B------:R-:W-:Y:S01]  /*13380*/  IMAD R2, R3, UR7, R2 ;  /* 0x0000000703027c24 */ /* 0x000fe2000f8e0202 */
[----:B------:R-:W-:-:S04]  /*13390*/  LEA R14, P0, R6, UR4, 0x1 ;  /* 0x00000004060e7c11 */ /* 0x000fc8000f8008ff */
[----:B------:R-:W-:-:S04]  /*133a0*/  IADD3 R2, R2, R7, RZ ;  /* 0x0000000702027210 */ /* 0x000fc80007ffe0ff */
[----:B------:R-:W-:-:S05]  /*133b0*/  LEA.HI.X R15, R6, UR5, R2, 0x1, P0 ;  /* 0x00000005060f7c11 */ /* 0x000fca00080f0c02 */
[----:B-1----:R2:W-:Y:S02]  /*133c0*/  STG.E.128 desc[UR8][R14.64], R224 ;  /* 0x000000e00e007986 */ /* 0x0025e4000c101d08 */
.L_x_765:
[----:B------:R-:W-:Y:S05]  /*133d0*/  BSYNC B0 ;  /* 0x0000000000007941 */ /* 0x000fea0003800000 */
.L_x_764:
[----:B------:R-:W-:Y:S05]  /*133e0*/  @P1 EXIT ;  /* 0x000000000000194d */ /* 0x000fea0003800000 */
[----:B------:R-:W-:Y:S01]  /*133f0*/  IADD3 R3, P0, R3, 0x20, RZ ;  /* 0x0000002003037810 */ /* 0x000fe20007f1e0ff */
[----:B------:R-:W-:Y:S01]  /*13400*/  ULDC.64 UR4, c[0x0][0x280] ;  /* 0x0000a00000047ab9 */ /* 0x000fe20000000a00 */
[----:B------:R-:W-:Y:S02]  /*13410*/  MOV R4, R12 ;  /* 0x0000000c00047202 */ /* 0x000fe40000000f00 */
[----:B------:R-:W-:-:S03]  /*13420*/  IADD3.X R0, RZ, R0, RZ, P0, !PT ;  /* 0x00000000ff007210 */ /* 0x000fc600007fe4ff */
[----:B------:R-:W-:-:S04]  /*13430*/  IMAD.WIDE.U32 R4, R3, UR6, R4 ;  /* 0x0000000603047c25 */ /* 0x000fc8000f8e0004 */
[----:B------:R-:W-:Y:S01]  /*13440*/  IMAD R0, R0, UR6, RZ ;  /* 0x0000000600007c24 */ /* 0x000fe2000f8e02ff */
[----:B------:R-:W-:-:S03]  /*13450*/  LEA R2, P0, R4, UR4, 0x1 ;  /* 0x0000000404027c11 */ /* 0x000fc6000f8008ff */
[----:B------:R-:W-:-:S05]  /*13460*/  IMAD R0, R3, UR7, R0 ;  /* 0x0000000703007c24 */ /* 0x000fca000f8e0200 */
[----:B------:R-:W-:-:S04]  /*13470*/  IADD3 R0, R0, R5, RZ ;  /* 0x0000000500007210 */ /* 0x000fc80007ffe0ff */
[----:B------:R-:W-:-:S05]  /*13480*/  LEA.HI.X R3, R4, UR5, R0, 0x1, P0 ;  /* 0x0000000504037c11 */ /* 0x000fca00080f0c00 */
[----:B---3--:R-:W-:Y:S01]  /*13490*/  STG.E.128 desc[UR8][R2.64], R8 ;  /* 0x0000000802007986 */ /* 0x008fe2000c101d08 */
[----:B------:R-:W-:Y:S05]  /*134a0*/  EXIT ;  /* 0x000000000000794d */ /* 0x000fea0003800000 */
.L_x_766:
        /* <DEDUP_REMOVED lines=13> */
.L_x_5318:


//--------------------- .text._ZN5flash24flash_fwd_splitkv_kernelI23Flash_fwd_kernel_traitsILi32ELi64ELi256ELi4ELb0ELb0EN7cutlass10bfloat16_tE19Flash_kernel_traitsILi32ELi64ELi256ELi4ES3_EELb1ELb0ELb0ELb0ELb0ELb1ELb0ELb0EEEvNS_16Flash_fwd_paramsE --------------------------
	.section	.text._ZN5flash24flash_fwd_splitkv_kernelI23Flash_fwd_kernel_traitsILi32ELi64ELi256ELi4ELb0ELb0EN7cutlass10bfloat16_tE19Flash_kernel_traitsILi32ELi64ELi256ELi4ES3_EELb1ELb0ELb0ELb0ELb0ELb1ELb0ELb0EEEvNS_16Flash_fwd_paramsE,"ax",@progbits
	.align	128
        .global         _ZN5flash24flash_fwd_splitkv_kernelI23Flash_fwd_kernel_traitsILi32ELi64ELi256ELi4ELb0ELb0EN7cutlass10bfloat16_tE19Flash_kernel_traitsILi32ELi64ELi256ELi4ES3_EELb1ELb0ELb0ELb0ELb0ELb1ELb0ELb0EEEvNS_16Flash_fwd_paramsE
        .type           _ZN5flash24flash_fwd_splitkv_kernelI23Flash_fwd_kernel_traitsILi32ELi64ELi256ELi4ELb0ELb0EN7cutlass10bfloat16_tE19Flash_kernel_traitsILi32ELi64ELi256ELi4ES3_EELb1ELb0ELb0ELb0ELb0ELb1ELb0ELb0EEEvNS_16Flash_fwd_paramsE,@function
        .size           _ZN5flash24flash_fwd_splitkv_kernelI23Flash_fwd_kernel_traitsILi32ELi64ELi256ELi4ELb0ELb0EN7cutlass10bfloat16_tE19Flash_kernel_traitsILi32ELi64ELi256ELi4ES3_EELb1ELb0ELb0ELb0ELb0ELb1ELb0ELb0EEEvNS_16Flash_fwd_paramsE,(.L_x_5319 - _ZN5flash24flash_fwd_splitkv_kernelI23Flash_fwd_kernel_traitsILi32ELi64ELi256ELi4ELb0ELb0EN7cutlass10bfloat16_tE19Flash_kernel_traitsILi32ELi64ELi256ELi4ES3_EELb1ELb0ELb0ELb0ELb0ELb1ELb0ELb0EEEvNS_16Flash_fwd_paramsE)
        .other          _ZN5flash24flash_fwd_splitkv_kernelI23Flash_fwd_kernel_traitsILi32ELi64ELi256ELi4ELb0ELb0EN7cutlass10bfloat16_tE19Flash_kernel_traitsILi32ELi64ELi256ELi4ES3_EELb1ELb0ELb0ELb0ELb0ELb1ELb0ELb0EEEvNS_16Flash_fwd_paramsE,@"STO_CUDA_ENTRY STV_DEFAULT"
_ZN5flash24flash_fwd_splitkv_kernelI23Flash_fwd_kernel_traitsILi32ELi64ELi256ELi4ELb0ELb0EN7cutlass10bfloat16_tE19Flash_kernel_traitsILi32ELi64ELi256ELi4ES3_EELb1ELb0ELb0ELb0ELb0ELb1ELb0ELb0EEEvNS_16Flash_fwd_paramsE:
.text._ZN5flash24flash_fwd_splitkv_kernelI23Flash_fwd_kernel_traitsILi32ELi64ELi256ELi4ELb0ELb0EN7cutlass10bfloat16_tE19Flash_kernel_traitsILi32ELi64ELi256ELi4ES3_EELb1ELb0ELb0ELb0ELb0ELb1ELb0ELb0EEEvNS_16Flash_fwd_paramsE:
[----:B------:R-:W1:Y:S08]  /*0000*/  LDC R1, c[0x0][0x28] ;  /* 0x00000a00ff017b82 */ /* 0x000e700000000800 */
[----:B------:R-:W2:Y:S01]  /*0010*/  LDC.64 R4, c[0x0][0x2f0] ;  /* 0x0000bc00ff047b82 */ /* 0x000ea20000000a00 */
[----:B------:R-:W3:Y:S01]  /*0020*/  S2R R22, SR_CTAID.Y ;  /* 0x0000000000167919 */ /* 0x000ee20000002600 */
[----:B------:R-:W-:Y:S01]  /*0030*/  IMAD.MOV.U32 R237, RZ, RZ, -0x1 ;  /* 0xffffffffffed7424 */ /* 0x000fe200078e00ff */
[----:B------:R-:W-:Y:S01]  /*0040*/  ULDC.64 UR12, c[0x0][0x208] ;  /* 0x00008200000c7ab9 */ /* 0x000fe20000000a00 */
[----:B-1----:R-:W-:-:S04]  /*0050*/  VIADD R1, R1, 0xfffffff8 ;  /* 0xfffffff801017836 */ /* 0x002fc80000000000 */
[----:B------:R-:W1:Y:S08]  /*0060*/  LDC.64 R2, c[0x0][0x300] ;  /* 0x0000c000ff027b82 */ /* 0x000e700000000a00 */
[----:B------:R-:W3:Y:S01]  /*0070*/  LDC.64 R6, c[0x0][0x2f0] ;  /* 0x0000bc00ff067b82 */ /* 0x000ee20000000a00 */
[----:B--2---:R-:W-:-:S07]  /*0080*/  ISETP.NE.U32.AND P2, PT, R4, RZ, PT ;  /* 0x000000ff0400720c */ /* 0x004fce0003f45070 */
[----:B------:R-:W2:Y:S01]  /*0090*/  LDC.U8 R10, c[0x0][0x3c2] ;  /* 0x0000f080ff0a7b82 */ /* 0x000ea20000000000 */
[----:B------:R-:W-:Y:S02]  /*00a0*/  ISETP.NE.AND.EX P2, PT, R5, RZ, PT, P2 ;  /* 0x000000ff0500720c */ /* 0x000fe40003f45320 */
[----:B-1----:R-:W-:-:S05]  /*00b0*/  ISETP.NE.U32.AND P1, PT, R2, RZ, PT ;  /* 0x000000ff0200720c */ /* 0x002fca0003f25070 */
[----:B------:R-:W1:Y:S01]  /*00c0*/  LDC.64 R8, c[0x0][0x2f8] ;  /* 0x0000be00ff087b82 */ /* 0x000e620000000a00 */
[----:B------:R-:W-:Y:S01]  /*00d0*/  ISETP.NE.AND.EX P1, PT, R3, RZ, PT, P1 ;  /* 0x000000ff0300720c */ /* 0x000fe20003f25310 */
[----:B---3--:R-:W-:-:S06]  /*00e0*/  IMAD.WIDE R4, R22, 0x4, R6 ;  /* 0x0000000416047825 */ /* 0x008fcc00078e0206 */
[----:B------:R-:W3:Y:S01]  /*00f0*/  LDC.64 R2, c[0x0][0x2f8] ;  /* 0x0000be00ff027b82 */ /* 0x000ee20000000a00 */
[----:B------:R-:W4:Y:S04]  /*0100*/  @P2 LDG.E R237, desc[UR12][R4.64] ;  /* 0x0000000c04ed2981 */ /* 0x000f28000c1e1900 */
[----:B------:R1:W4:Y:S03]  /*0110*/  @P2 LDG.E R0, desc[UR12][R4.64+0x4] ;  /* 0x0000040c04002981 */ /* 0x000326000c1e1900 */
[----:B------:R-:W1:Y:S01]  /*0120*/  @P1 LDC.64 R6, c[0x0][0x300] ;  /* 0x0000c000ff061b82 */ /* 0x000e620000000a00 */
[----:B--2---:R-:W-:Y:S01]  /*0130*/  ISETP.NE.AND P3, PT, R10, RZ, PT ;  /* 0x000000ff0a00720c */ /* 0x004fe20003f65270 */
[----:B------:R-:W-:-:S02]  /*0140*/  IMAD.MOV.U32 R10, RZ, RZ, RZ ;  /* 0x000000ffff0a7224 */ /* 0x000fc400078e00ff */
[----:B-1----:R-:W-:-:S05]  /*0150*/  @P1 IMAD.WIDE R4, R22, 0x4, R6 ;  /* 0x0000000416041825 */ /* 0x002fca00078e0206 */
[----:B------:R1:W5:Y:S01]  /*0160*/  @P1 LDG.E R10, desc[UR12][R4.64] ;  /* 0x0000000c040a1981 */ /* 0x000362000c1e1900 */
[----:B---3--:R-:W-:-:S04]  /*0170*/  ISETP.EQ.U32.AND P0, PT, R2, RZ, PT ;  /* 0x000000ff0200720c */ /* 0x008fc80003f02070 */
[----:B------:R-:W-:Y:S01]  /*0180*/  ISETP.EQ.OR.EX P0, PT, R3, RZ, !P3, P0 ;  /* 0x000000ff0300720c */ /* 0x000fe20005f02700 */
[----:B------:R-:W-:Y:S02]  /*0190*/  IMAD.MOV.U32 R12, RZ, RZ, -0x1 ;  /* 0xffffffffff0c7424 */ /* 0x000fe400078e00ff */
[----:B------:R-:W-:Y:S01]  /*01a0*/  IMAD.WIDE R6, R22, 0x4, R8 ;  /* 0x0000000416067825 */ /* 0x000fe200078e0208 */
[----:B------:R-:W2:Y:S01]  /*01b0*/  S2R R29, SR_CTAID.X ;  /* 0x00000000001d7919 */ /* 0x000ea20000002500 */
[----:B------:R-:W3:Y:S08]  /*01c0*/  S2R R28, SR_CTAID.Z ;  /* 0x00000000001c7919 */ /* 0x000ef00000002700 */
[----:B------:R1:W5:Y:S01]  /*01d0*/  @!P0 LDG.E R12, desc[UR12][R6.64] ;  /* 0x0000000c060c8981 */ /* 0x000362000c1e1900 */
[----:B------:R-:W-:-:S04]  /*01e0*/  ISETP.NE.U32.AND P0, PT, R2, RZ, PT ;  /* 0x000000ff0200720c */ /* 0x000fc80003f05070 */
[----:B------:R-:W-:Y:S01]  /*01f0*/  ISETP.NE.AND.EX P0, PT, R3, RZ, PT, P0 ;  /* 0x000000ff0300720c */ /* 0x000fe20003f05300 */
[----:B----4-:R-:W-:-:S06]  /*0200*/  @P2 IMAD.IADD R244, R0, 0x1, -R237 ;  /* 0x0000000100f42824 */ /* 0x010fcc00078e0aed */
[----:B------:R-:W4:Y:S06]  /*0210*/  @!P2 LDC R244, c[0x0][0x2c4] ;  /* 0x0000b100fff4ab82 */ /* 0x000f2c0000000800 */
[----:B-123--:R-:W-:Y:S05]  /*0220*/  @!P0 BRA `(.L_x_767) ;  /* 0x0000000000108947 */ /* 0x00efea0003800000 */
[----:B------:R-:W2:Y:S02]  /*0230*/  @P3 LDG.E R0, desc[UR12][R6.64+0x4] ;  /* 0x0000040c06003981 */ /* 0x000ea4000c1e1900 */
[----:B--2--5:R-:W-:-:S06]  /*0240*/  @P3 IADD3 R4, R0, -R12, RZ ;  /* 0x8000000c00043210 */ /* 0x024fcc0007ffe0ff */
[----:B------:R2:W5:Y:S01]  /*0250*/  @!P3 LDG.E R4, desc[UR12][R6.64] ;  /* 0x0000000c0604b981 */ /* 0x000562000c1e1900 */
[----:B------:R-:W-:Y:S05]  /*0260*/  BRA `(.L_x_768) ;  /* 0x0000000000047947 */ /* 0x000fea0003800000 */
.L_x_767:
[----:B------:R-:W1:Y:S02]  /*0270*/  LDC R4, c[0x0][0x2c8] ;  /* 0x0000b200ff047b82 */ /* 0x000e640000000800 */
.L_x_768:
[----:B------:R-:W3:Y:S02]  /*0280*/  LDC.64 R2, c[0x0][0x308] ;  /* 0x0000c200ff027b82 */ /* 0x000ee40000000a00 */
[----:B---3--:R-:W-:-:S04]  /*0290*/  ISETP.NE.U32.AND P1, PT, R2, RZ, PT ;  /* 0x000000ff0200720c */ /* 0x008fc80003f25070 */
[----:B------:R-:W-:-:S13]  /*02a0*/  ISETP.NE.AND.EX P1, PT, R3, RZ, PT, P1 ;  /* 0x000000ff0300720c */ /* 0x000fda0003f25310 */
[----:B------:R-:W3:Y:S01]  /*02b0*/  @P1 LDC.64 R2, c[0x0][0x308] ;  /* 0x0000c200ff021b82 */ /* 0x000ee20000000a00 */
[----:B------:R-:W-:-:S07]  /*02c0*/  IMAD.SHL.U32 R121, R29, 0x40, RZ ;  /* 0x000000401d797824 */ /* 0x000fce00078e00ff */
[----:B------:R-:W1:Y:S01]  /*02d0*/  @!P1 LDC R5, c[0x0][0x2cc] ;  /* 0x0000b300ff059b82 */ /* 0x000e620000000800 */
[----:B----4-:R-:W-:Y:S01]  /*02e0*/  ISETP.GT.AND P0, PT, R244, R121, PT ;  /* 0x00000079f400720c */ /* 0x010fe20003f04270 */
[----:B---3--:R-:W-:-:S05]  /*02f0*/  @P1 IMAD.WIDE R2, R22, 0x4, R2 ;  /* 0x0000000416021825 */ /* 0x008fca00078e0202 */
[----:B------:R3:W5:Y:S01]  /*0300*/  @P1 LDG.E R0, desc[UR12][R2.64] ;  /* 0x0000000c02001981 */ /* 0x000762000c1e1900 */
[----:B------:R-:W4:Y:S06]  /*0310*/  @!P1 LDC.64 R2, c[0x0][0x318] ;  /* 0x0000c600ff029b82 */ /* 0x000f2c0000000a00 */
[----:B-1-3--:R-:W-:Y:S05]  /*0320*/  @!P0 EXIT ;  /* 0x000000000000894d */ /* 0x00afea0003800000 */
[----:B------:R-:W1:Y:S01]  /*0330*/  LDC R129, c[0x0][0x398] ;  /* 0x0000e600ff817b82 */ /* 0x000e620000000800 */
[----:B----4-:R-:W-:Y:S01]  /*0340*/  @!P1 ISETP.NE.U32.AND P0, PT, R2, RZ, PT ;  /* 0x000000ff0200920c */ /* 0x010fe20003f05070 */
[----:B-----5:R-:W-:Y:S01]  /*0350*/  @P1 IMAD.IADD R56, R0, 0x1, -R10 ;  /* 0x0000000100381824 */ /* 0x020fe200078e0a0a */
[----:B------:R-:W-:Y:S01]  /*0360*/  ULDC UR5, c[0x0][0x2c8] ;  /* 0x0000b20000057ab9 */ /* 0x000fe20000000800 */
[----:B------:R-:W3:Y:S01]  /*0370*/  S2R R126, SR_TID.X ;  /* 0x00000000007e7919 */ /* 0x000ee20000002100 */
[----:B------:R-:W-:Y:S01]  /*0380*/  @!P1 ISETP.NE.AND.EX P0, PT, R3, RZ, PT, P0 ;  /* 0x000000ff0300920c */ /* 0x000fe20003f05300 */
[----:B------:R-:W-:-:S03]  /*0390*/  UIADD3 UR5, UR5, 0xff, URZ ;  /* 0x000000ff05057890 */ /* 0x000fc6000fffe03f */
[----:B------:R-:W-:Y:S01]  /*03a0*/  @!P1 SEL R0, R5, RZ, P0 ;  /* 0x000000ff05009207 */ /* 0x000fe20000000000 */
[----:B------:R-:W-:-:S03]  /*03b0*/  USHF.R.S32.HI UR4, URZ, 0x1f, UR5 ;  /* 0x0000001f3f047899 */ /* 0x000fc60008011405 */
[----:B------:R-:W-:Y:S01]  /*03c0*/  @!P1 IADD3 R56, R0, R4, -R10 ;  /* 0x0000000400389210 */ /* 0x000fe20007ffe80a */
[----:B------:R-:W-:Y:S01]  /*03d0*/  ULEA.HI UR4, UR4, UR5, URZ, 0x8 ;  /* 0x0000000504047291 */ /* 0x000fe2000f8f403f */
[----:B------:R-:W-:-:S03]  /*03e0*/  IADD3 R0, -R244, 0x13f, R121 ;  /* 0x0000013ff4007810 */ /* 0x000fc60007ffe179 */
        /* <DEDUP_REMOVED lines=11> */
[----:B---3--:R-:W-:Y:S05]  /*04a0*/  @P0 BRA `(.L_x_769) ;  /* 0x00000004004c0947 */ /* 0x008fea0003800000 */
[----:B------:R-:W-:Y:S01]  /*04b0*/  ISETP.NE.AND P0, PT, R237, -0x1, PT ;  /* 0xffffffffed00780c */ /* 0x000fe20003f05270 */
[----:B------:R-:W1:Y:S01]  /*04c0*/  LDC.64 R10, c[0x0][0x298] ;  /* 0x0000a600ff0a7b82 */ /* 0x000e620000000a00 */
[----:B------:R-:W-:Y:S01]  /*04d0*/  SHF.R.S32.HI R13, RZ, 0x1f, R126 ;  /* 0x0000001fff0d7819 */ /* 0x000fe2000001147e */
[----:B------:R-:W-:Y:S01]  /*04e0*/  ULDC UR4, c[0x0][0x2d0] ;  /* 0x0000b40000047ab9 */ /* 0x000fe20000000800 */
[----:B------:R-:W-:Y:S01]  /*04f0*/  ULDC UR6, c[0x0][0x270] ;  /* 0x00009c0000067ab9 */ /* 0x000fe20000000800 */
[----:B------:R-:W-:Y:S01]  /*0500*/  ULDC UR5, c[0x0][0x2c4] ;  /* 0x0000b10000057ab9 */ /* 0x000fe20000000800 */
[----:B------:R-:W-:Y:S01]  /*0510*/  LEA.HI R13, R13, R126, RZ, 0x2 ;  /* 0x0000007e0d0d7211 */ /* 0x000fe200078f10ff */
[----:B------:R-:W-:Y:S03]  /*0520*/  BSSY B0, `(.L_x_770) ;  /* 0x0000032000007945 */ /* 0x000fe60003800000 */
[----:B--2---:R-:W-:-:S03]  /*0530*/  LOP3.LUT R6, R13, 0xfffffffc, RZ, 0xc0, !PT ;  /* 0xfffffffc0d067812 */ /* 0x004fc600078ec0ff */
[----:B------:R-:W2:Y:S01]  /*0540*/  @!P0 LDC.64 R4, c[0x0][0x290] ;  /* 0x0000a400ff048b82 */ /* 0x000ea20000000a00 */
[----:B------:R-:W-:Y:S01]  /*0550*/  @!P0 SHF.R.S32.HI R0, RZ, 0x1f, R22 ;  /* 0x0000001fff008819 */ /* 0x000fe20000011416 */
[----:B------:R-:W-:Y:S02]  /*0560*/  IMAD.IADD R14, R126, 0x1, -R6 ;  /* 0x000000017e0e7824 */ /* 0x000fe400078e0a06 */
[----:B------:R-:W-:-:S03]  /*0570*/  IMAD.IADD R6, R244, 0x1, -R121 ;  /* 0x00000001f4067824 */ /* 0x000fc600078e0a79 */
[----:B------:R-:W-:Y:S01]  /*0580*/  ISETP.NE.AND P3, PT, R14, RZ, PT ;  /* 0x000000ff0e00720c */ /* 0x000fe20003f65270 */
        /* <DEDUP_REMOVED lines=11> */
[----:B------:R-:W-:Y:S01]  /*0640*/  IMAD R0, R22, UR6, R28 ;  /* 0x0000000616007c24 */ /* 0x000fe2000f8e021c */
[----:B------:R-:W-:Y:S01]  /*0650*/  ISETP.GE.AND P1, PT, R2, UR4, PT ;  /* 0x0000000402007c0c */ /* 0x000fe2000bf26270 */
[C---:B------:R-:W-:Y:S01]  /*0660*/  IMAD R4, R121.reuse, R11, R4 ;  /* 0x0000000b79047224 */ /* 0x040fe200078e0204 */
[----:B------:R-:W-:Y:S01]  /*0670*/  SHF.R.S32.HI R8, RZ, 0x1f, R28 ;  /* 0x0000001fff087819 */ /* 0x000fe2000001141c */
[----:B------:R-:W-:-:S04]  /*0680*/  IMAD.WIDE.U32 R2, R121, R10, R2 ;  /* 0x0000000a79027225 */ /* 0x000fc800078e0002 */
[----:B------:R-:W-:Y:S01]  /*0690*/  @!P0 IMAD.IADD R7, R9, 0x1, R12 ;  /* 0x0000000109078824 */ /* 0x000fe200078e020c */
[----:B------:R-:W-:Y:S01]  /*06a0*/  IADD3 R2, P2, R5, R2, RZ ;  /* 0x0000000205027210 */ /* 0x000fe20007f5e0ff */
[----:B------:R-:W-:Y:S01]  /*06b0*/  IMAD R15, R0, UR5, R121 ;  /* 0x00000005000f7c24 */ /* 0x000fe2000f8e0279 */
[----:B------:R-:W-:Y:S01]  /*06c0*/  SHF.R.S32.HI R0, RZ, 0x2, R13 ;  /* 0x00000002ff007819 */ /* 0x000fe2000001140d */
[----:B------:R-:W-:Y:S01]  /*06d0*/  ULDC.64 UR4, c[0x0][0x2a0] ;  /* 0x0000a80000047ab9 */ /* 0x000fe20000000a00 */
[----:B------:R-:W-:Y:S01]  /*06e0*/  IADD3.X R3, R7, R3, R4, P2, !PT ;  /* 0x0000000307037210 */ /* 0x000fe200017fe404 */
[----:B------:R-:W-:Y:S01]  /*06f0*/  IMAD R5, R8, UR4, RZ ;  /* 0x0000000408057c24 */ /* 0x000fe2000f8e02ff */
[CC--:B------:R-:W-:Y:S02]  /*0700*/  ISETP.GE.OR P2, PT, R0.reuse, R6.reuse, P1 ;  /* 0x000000060000720c */ /* 0x0c0fe40000f46670 */
[C---:B------:R-:W-:Y:S02]  /*0710*/  IADD3 R13, R0.reuse, 0x20, RZ ;  /* 0x00000020000d7810 */ /* 0x040fe40007ffe0ff */
[----:B------:R-:W-:-:S02]  /*0720*/  ISETP.GE.OR P3, PT, R0, R6, P3 ;  /* 0x000000060000720c */ /* 0x000fc40001f66670 */
[CC--:B------:R-:W-:Y:S02]  /*0730*/  ISETP.GE.AND P0, PT, R13.reuse, R6.reuse, PT ;  /* 0x000000060d00720c */ /* 0x0c0fe40003f06270 */
[----:B------:R-:W-:Y:S01]  /*0740*/  ISETP.GE.OR P4, PT, R13, R6, P1 ;  /* 0x000000060d00720c */ /* 0x000fe20000f86670 */
[C---:B------:R-:W-:Y:S01]  /*0750*/  IMAD R6, R28.reuse, UR5, R5 ;  /* 0x000000051c067c24 */ /* 0x040fe2000f8e0205 */
[----:B------:R-:W-:Y:S01]  /*0760*/  IADD3 R12, P1, R15, R0, RZ ;  /* 0x000000000f0c7210 */ /* 0x000fe20007f3e0ff */
        /* <DEDUP_REMOVED lines=8> */
[----:B------:R-:W-:-:S05]  /*07f0*/  IMAD R8, R0, R11, R8 ;  /* 0x0000000b00087224 */ /* 0x000fca00078e0208 */
[----:B------:R-:W-:Y:S02]  /*0800*/  IADD3 R7, R7, R8, RZ ;  /* 0x0000000807077210 */ /* 0x000fe40007ffe0ff */
[----:B------:R-:W-:-:S04]  /*0810*/  LEA R8, P2, R6, UR4, 0x1 ;  /* 0x0000000406087c11 */ /* 0x000fc8000f8408ff */
[----:B------:R-:W-:-:S05]  /*0820*/  LEA.HI.X R9, R6, UR5, R7, 0x1, P2 ;  /* 0x0000000506097c11 */ /* 0x000fca00090f0c07 */
[----:B------:R1:W-:Y:S04]  /*0830*/  STG.E.128 desc[UR12][R8.64], RZ ;  /* 0x000000ff08007986 */ /* 0x0003e8000c101d0c */
.L_x_771:
[----:B------:R-:W-:Y:S05]  /*0840*/  BSYNC B0 ;  /* 0x0000000000007941 */ /* 0x000fea0003800000 */
.L_x_770:
[----:B------:R-:W-:Y:S04]  /*0850*/  BSSY B0, `(.L_x_772) ;  /* 0x000000d000007945 */ /* 0x000fe80003800000 */
[----:B------:R-:W-:Y:S05]  /*0860*/  @P4 BRA `(.L_x_773) ;  /* 0x00000000002c4947 */ /* 0x000fea0003800000 */
[----:B------:R-:W-:Y:S01]  /*0870*/  IADD3 R6, P2, R0, 0x20, RZ ;  /* 0x0000002000067810 */ /* 0x000fe20007f5e0ff */
[----:B------:R-:W-:Y:S01]  /*0880*/  ULDC.64 UR4, c[0x0][0x280] ;  /* 0x0000a00000047ab9 */ /* 0x000fe20000000a00 */
[----:B------:R-:W-:Y:S02]  /*0890*/  MOV R2, R4 ;  /* 0x0000000400027202 */ /* 0x000fe40000000f00 */
[----:B------:R-:W-:-:S03]  /*08a0*/  IADD3.X R0, RZ, R13, RZ, P2, !PT ;  /* 0x0000000dff007210 */ /* 0x000fc600017fe4ff */
[----:B------:R-:W-:-:S04]  /*08b0*/  IMAD.WIDE.U32 R4, R6, R10, R2 ;  /* 0x0000000a06047225 */ /* 0x000fc800078e0002 */
[----:B------:R-:W-:Y:S01]  /*08c0*/  IMAD R0, R0, R10, RZ ;  /* 0x0000000a00007224 */ /* 0x000fe200078e02ff */
[----:B------:R-:W-:-:S03]  /*08d0*/  LEA R2, P2, R4, UR4, 0x1 ;  /* 0x0000000404027c11 */ /* 0x000fc6000f8408ff */
[----:B------:R-:W-:-:S05]  /*08e0*/  IMAD R0, R6, R11, R0 ;  /* 0x0000000b06007224 */ /* 0x000fca00078e0200 */
[----:B------:R-:W-:-:S04]  /*08f0*/  IADD3 R0, R5, R0, RZ ;  /* 0x0000000005007210 */ /* 0x000fc80007ffe0ff */
[----:B------:R-:W-:-:S05]  /*0900*/  LEA.HI.X R3, R4, UR5, R0, 0x1, P2 ;  /* 0x0000000504037c11 */ /* 0x000fca00090f0c00 */
[----:B------:R2:W-:Y:S02]  /*0910*/  STG.E.128 desc[UR12][R2.64], RZ ;  /* 0x000000ff02007986 */ /* 0x0005e4000c101d0c */
.L_x_773:
[----:B------:R-:W-:Y:S05]  /*0920*/  BSYNC B0 ;  /* 0x0000000000007941 */ /* 0x000fea0003800000 */
.L_x_772:
[----:B------:R-:W-:Y:S01]  /*0930*/  ULDC.64 UR4, c[0x0][0x2b0] ;  /* 0x0000ac0000047ab9 */ /* 0x000fe20000000a00 */
[----:B------:R-:W-:Y:S02]  /*0940*/  ISETP.NE.OR P0, PT, R14, RZ, P0 ;  /* 0x000000ff0e00720c */ /* 0x000fe40000705670 */
[----:B------:R-:W-:Y:S02]  /*0950*/  LEA.HI.X.SX32 R0, R15, R13, 0x1, P1 ;  /* 0x0000000d0f007211 */ /* 0x000fe400008f0eff */
[----:B--2---:R-:W-:-:S04]  /*0960*/  LEA R2, P1, R12, UR4, 0x2 ;  /* 0x000000040c027c11 */ /* 0x004fc8000f8210ff */
[----:B------:R-:W-:Y:S01]  /*0970*/  LEA.HI.X R3, R12, UR5, R0, 0x2, P1 ;  /* 0x000000050c037c11 */ /* 0x000fe200088f1400 */
[----:B------:R-:W-:-:S05]  /*0980*/  @!P3 IMAD.MOV.U32 R0, RZ, RZ, 0x7f800000 ;  /* 0x7f800000ff00b424 */ /* 0x000fca00078e00ff */
[----:B------:R2:W-:Y:S01]  /*0990*/  @!P3 STG.E desc[UR12][R2.64], R0 ;  /* 0x000000000200b986 */ /* 0x0005e2000c10190c */
[----:B------:R-:W-:Y:S05]  /*09a0*/  @P0 EXIT ;  /* 0x000000000000094d */ /* 0x000fea0003800000 */
[----:B--2---:R-:W-:-:S05]  /*09b0*/  MOV R0, 0x7f800000 ;  /* 0x7f80000000007802 */ /* 0x004fca0000000f00 */
[----:B------:R-:W-:Y:S01]  /*09c0*/  STG.E desc[UR12][R2.64+0x80], R0 ;  /* 0x0000800002007986 */ /* 0x000fe2000c10190c */
[----:B------:R-:W-:Y:S05]  /*09d0*/  EXIT ;  /* 0x000000000000794d */ /* 0x000fea0003800000 */
.L_x_769:
        /* <DEDUP_REMOVED lines=8> */
[----:B------:R-:W-:Y:S01]  /*0a60*/  ISETP.NE.U32.AND P0, PT, RZ, UR4, PT ;  /* 0x00000004ff007c0c */ /* 0x000fe2000bf05070 */
[----:B------:R-:W-:Y:S01]  /*0a70*/  IMAD.MOV.U32 R0, RZ, RZ, RZ ;  /* 0x000000ffff007224 */ /* 0x000fe200078e00ff */
[----:B------:R-:W-:Y:S02]  /*0a80*/  PLOP3.LUT P6, PT, PT, PT, PT, 0x8, 0x0 ;  /* 0x000000000000781c */ /* 0x000fe40003fce170 */
[----:B------:R-:W-:Y:S01]  /*0a90*/  ISETP.NE.AND.EX P0, PT, RZ, UR5, PT, P0 ;  /* 0x00000005ff007c0c */ /* 0x000fe2000bf05300 */
[----:B-1----:R-:W-:-:S12]  /*0aa0*/  IMAD.MOV.U32 R3, RZ, RZ, RZ ;  /* 0x000000ffff037224 */ /* 0x002fd800078e00ff */
[----:B------:R-:W-:Y:S05]  /*0ab0*/  @!P0 BRA `(.L_x_774) ;  /* 0x00000000002c8947 */ /* 0x000fea0003800000 */
[----:B------:R-:W1:Y:S01]  /*0ac0*/  LDC.64 R4, c[0x0][0x378] ;  /* 0x0000de00ff047b82 */ /* 0x000e620000000a00 */
[----:B------:R-:W-:-:S05]  /*0ad0*/  SHF.R.S32.HI R0, RZ, 0x1f, R22 ;  /* 0x0000001fff007819 */ /* 0x000fca0000011416 */
[-C--:B-1----:R-:W-:Y:S02]  /*0ae0*/  IMAD R0, R0, R4.reuse, RZ ;  /* 0x0000000400007224 */ /* 0x082fe400078e02ff */
[----:B------:R-:W-:-:S04]  /*0af0*/  IMAD.WIDE.U32 R2, R22, R4, RZ ;  /* 0x0000000416027225 */ /* 0x000fc800078e00ff */
[----:B------:R-:W-:-:S04]  /*0b00*/  IMAD R5, R22, R5, R0 ;  /* 0x0000000516057224 */ /* 0x000fc800078e0200 */
[----:B------:R-:W-:Y:S01]  /*0b10*/  IMAD.IADD R0, R3, 0x1, R5 ;  /* 0x0000000103007824 */ /* 0x000fe200078e0205 */
[----:B------:R-:W-:-:S04]  /*0b20*/  LEA R3, P0, R2, UR4, 0x2 ;  /* 0x0000000402037c11 */ /* 0x000fc8000f8010ff */
[----:B------:R-:W-:Y:S02]  /*0b30*/  SHF.L.U64.HI R0, R2, 0x2, R0 ;  /* 0x0000000202007819 */ /* 0x000fe40000010200 */
[----:B------:R-:W-:Y:S02]  /*0b40*/  ISETP.NE.U32.AND P6, PT, R3, RZ, PT ;  /* 0x000000ff0300720c */ /* 0x000fe40003fc5070 */
[----:B------:R-:W-:-:S04]  /*0b50*/  IADD3.X R0, R0, UR5, RZ, P0, !PT ;  /* 0x0000000500007c10 */ /* 0x000fc800087fe4ff */
[----:B------:R-:W-:-:S13]  /*0b60*/  ISETP.NE.AND.EX P6, PT, R0, RZ, PT, P6 ;  /* 0x000000ff0000720c */ /* 0x000fda0003fc5360 */
.L_x_774:
[----:B------:R-:W-:Y:S02]  /*0b70*/  MOV R226, R3 ;  /* 0x0000000300e27202 */ /* 0x000fe40000000f00 */
[----:B------:R-:W-:Y:S01]  /*0b80*/  MOV R227, R0 ;  /* 0x0000000000e37202 */ /* 0x000fe20000000f00 */
[----:B------:R-:W-:Y:S06]  /*0b90*/  @!P6 BRA `(.L_x_775) ;  /* 0x000000040050e947 */ /* 0x000fec0003800000 */
[----:B------:R-:W2:Y:S01]  /*0ba0*/  LDC R19, c[0x0][0x380] ;  /* 0x0000e000ff137b82 */ /* 0x000ea20000000800 */
[----:B------:R-:W-:Y:S01]  /*0bb0*/  LEA R5, R231, 0xffffff00, 0x8 ;  /* 0xffffff00e7057811 */ /* 0x000fe200078e40ff */
[----:B------:R-:W-:-:S03]  /*0bc0*/  ULDC.64 UR4, c[0x0][0x230] ;  /* 0x00008c0000047ab9 */ /* 0x000fc60000000a00 */
[----:B------:R-:W-:-:S03]  /*0bd0*/  IABS R4, R5 ;  /* 0x0000000500047213 */ /* 0x000fc60000000000 */
[----:B------:R-:W1:Y:S01]  /*0be0*/  LDC R12, c[0x0][0x278] ;  /* 0x00009e00ff0c7b82 */ /* 0x000e620000000800 */
[----:B------:R-:W-:-:S07]  /*0bf0*/  IABS R8, R28 ;  /* 0x0000001c00087213 */ /* 0x000fce0000000000 */
[----:B------:R-:W3:Y:S01]  /*0c00*/  LDC.64 R68, c[0x0][0x248] ;  /* 0x00009200ff447b82 */ /* 0x000ee20000000a00 */
[----:B--2---:R-:W-:-:S07]  /*0c10*/  IABS R6, R19 ;  /* 0x0000001300067213 */ /* 0x004fce0000000000 */
[----:B-----5:R-:W2:Y:S01]  /*0c20*/  LDC.64 R10, c[0x0][0x238] ;  /* 0x00008e00ff0a7b82 */ /* 0x020ea20000000a00 */
[----:B------:R-:W4:Y:S08]  /*0c30*/  I2F.RP R2, R6 ;  /* 0x0000000600027306 */ /* 0x000f300000209400 */
[----:B----4-:R-:W4:Y:S02]  /*0c40*/  MUFU.RCP R2, R2 ;  /* 0x0000000200027308 */ /* 0x010f240000001000 */
[----:B----4-:R-:W-:-:S06]  /*0c50*/  IADD3 R2, R2, 0xffffffe, RZ ;  /* 0x0ffffffe02027810 */ /* 0x010fcc0007ffe0ff */
[----:B------:R-:W4:Y:S02]  /*0c60*/  F2I.FTZ.U32.TRUNC.NTZ R3, R2 ;  /* 0x0000000200037305 */ /* 0x000f24000021f000 */
[----:B----4-:R-:W-:Y:S01]  /*0c70*/  IMAD.MOV R0, RZ, RZ, -R3 ;  /* 0x000000ffff007224 */ /* 0x010fe200078e0a03 */
[----:B------:R-:W-:-:S03]  /*0c80*/  MOV R2, RZ ;  /* 0x000000ff00027202 */ /* 0x000fc60000000f00 */
[----:B------:R-:W-:-:S04]  /*0c90*/  IMAD R0, R0, R6, RZ ;  /* 0x0000000600007224 */ /* 0x000fc800078e02ff */
[----:B------:R-:W-:-:S04]  /*0ca0*/  IMAD.HI.U32 R0, R3, R0, R2 ;  /* 0x0000000003007227 */ /* 0x000fc800078e0002 */
[----:B------:R-:W-:-:S04]  /*0cb0*/  IMAD.MOV.U32 R3, RZ, RZ, R4 ;  /* 0x000000ffff037224 */ /* 0x000fc800078e0004 */
        /* <DEDUP_REMOVED lines=10> */
[----:B------:R-:W-:-:S05]  /*0d60*/  @P2 VIADD R0, R0, 0x1 ;  /* 0x0000000100002836 */ /* 0x000fca0000000000 */
[----:B------:R-:W-:-:S05]  /*0d70*/  MOV R4, R0 ;  /* 0x0000000000047202 */ /* 0x000fca0000000f00 */
[----:B------:R-:W-:Y:S01]  /*0d80*/  @!P0 IMAD.MOV R4, RZ, RZ, -R4 ;  /* 0x000000ffff048224 */ /* 0x000fe200078e0a04 */
[----:B------:R-:W-:-:S05]  /*0d90*/  @!P1 LOP3.LUT R4, RZ, R19, RZ, 0x33, !PT ;  /* 0x00000013ff049212 */ /* 0x000fca00078e33ff */
[----:B------:R-:W-:-:S05]  /*0da0*/  IMAD.WIDE R2, R4, 0x4, R226 ;  /* 0x0000000404027825 */ /* 0x000fca00078e02e2 */
[----:B------:R4:W2:Y:S01]  /*0db0*/  LDG.E R6, desc[UR12][R2.64] ;  /* 0x0000000c02067981 */ /* 0x0008a2000c1e1900 */
[----:B-1----:R-:W-:-:S04]  /*0dc0*/  IABS R7, R12 ;  /* 0x0000000c00077213 */ /* 0x002fc80000000000 */
[----:B----4-:R-:W1:Y:S08]  /*0dd0*/  I2F.RP R2, R7 ;  /* 0x0000000700027306 */ /* 0x010e700000209400 */
[----:B-1----:R-:W1:Y:S02]  /*0de0*/  MUFU.RCP R2, R2 ;  /* 0x0000000200027308 */ /* 0x002e640000001000 */
[----:B-1----:R-:W-:-:S06]  /*0df0*/  IADD3 R2, R2, 0xffffffe, RZ ;  /* 0x0ffffffe02027810 */ /* 0x002fcc0007ffe0ff */
[----:B------:R-:W1:Y:S02]  /*0e00*/  F2I.FTZ.U32.TRUNC.NTZ R3, R2 ;  /* 0x0000000200037305 */ /* 0x000e64000021f000 */
[----:B-1----:R-:W-:Y:S01]  /*0e10*/  IMAD.MOV R0, RZ, RZ, -R3 ;  /* 0x000000ffff007224 */ /* 0x002fe200078e0a03 */
        /* <DEDUP_REMOVED lines=13> */
[----:B------:R-:W-:Y:S01]  /*0ef0*/  ISETP.GE.AND P0, PT, R2, RZ, PT ;  /* 0x000000ff0200720c */ /* 0x000fe20003f06270 */
[----:B------:R-:W-:-:S04]  /*0f00*/  IMAD.MOV R2, RZ, RZ, -R4 ;  /* 0x000000ffff027224 */ /* 0x000fc800078e0a04 */
[----:B------:R-:W-:Y:S02]  /*0f10*/  IMAD R19, R19, R2, R5 ;  /* 0x0000000213137224 */ /* 0x000fe400078e0205 */
[----:B------:R-:W-:-:S03]  /*0f20*/  @P2 IADD3 R0, R0, 0x1, RZ ;  /* 0x0000000100002810 */ /* 0x000fc60007ffe0ff */
[----:B------:R-:W-:-:S03]  /*0f30*/  SHF.R.S32.HI R23, RZ, 0x1f, R19 ;  /* 0x0000001fff177819 */ /* 0x000fc60000011413 */
[----:B------:R-:W-:Y:S01]  /*0f40*/  @!P0 IMAD.MOV R0, RZ, RZ, -R0 ;  /* 0x000000ffff008224 */ /* 0x000fe200078e0a00 */
[----:B------:R-:W-:Y:S01]  /*0f50*/  @!P1 LOP3.LUT R0, RZ, R12, RZ, 0x33, !PT ;  /* 0x0000000cff009212 */ /* 0x000fe200078e33ff */
[----:B---3--:R-:W-:-:S03]  /*0f60*/  IMAD R4, R23, R68, RZ ;  /* 0x0000004417047224 */ /* 0x008fc600078e02ff */
[----:B------:R-:W-:Y:S01]  /*0f70*/  SHF.R.S32.HI R20, RZ, 0x1f, R0 ;  /* 0x0000001fff147819 */ /* 0x000fe20000011400 */
[----:B------:R-:W-:Y:S01]  /*0f80*/  IMAD R4, R19, R69, R4 ;  /* 0x0000004513047224 */ /* 0x000fe200078e0204 */
[----:B------:R-:W-:Y:S02]  /*0f90*/  MOV R18, R0 ;  /* 0x0000000000127202 */ /* 0x000fe40000000f00 */
[----:B--2---:R-:W-:Y:S01]  /*0fa0*/  SHF.R.S32.HI R7, RZ, 0x1f, R6 ;  /* 0x0000001fff077819 */ /* 0x004fe20000011406 */
[----:B------:R-:W-:-:S04]  /*0fb0*/  IMAD.WIDE.U32 R8, R6, UR4, RZ ;  /* 0x0000000406087c25 */ /* 0x000fc8000f8e00ff */
[C---:B------:R-:W-:Y:S02]  /*0fc0*/  IMAD R3, R7.reuse, UR4, RZ ;  /* 0x0000000407037c24 */ /* 0x040fe4000f8e02ff */
[-C--:B------:R-:W-:Y:S02]  /*0fd0*/  IMAD R5, R7, R10.reuse, RZ ;  /* 0x0000000a07057224 */ /* 0x080fe400078e02ff */
[C---:B------:R-:W-:Y:S01]  /*0fe0*/  IMAD R2, R6.reuse, UR5, R3 ;  /* 0x0000000506027c24 */ /* 0x040fe2000f8e0203 */
[----:B------:R-:W-:Y:S01]  /*0ff0*/  ULDC.64 UR4, c[0x0][0x260] ;  /* 0x0000980000047ab9 */ /* 0x000fe20000000a00 */
[C---:B------:R-:W-:Y:S02]  /*1000*/  IMAD R5, R6.reuse, R11, R5 ;  /* 0x0000000b06057224 */ /* 0x040fe400078e0205 */
[----:B------:R-:W-:Y:S01]  /*1010*/  IMAD.WIDE.U32 R6, R6, R10, RZ ;  /* 0x0000000a06067225 */ /* 0x000fe200078e00ff */
[----:B------:R-:W-:-:S03]  /*1020*/  IADD3 R3, R9, R2, RZ ;  /* 0x0000000209037210 */ /* 0x000fc60007ffe0ff */
[----:B------:R-:W-:Y:S01]  /*1030*/  IMAD.MOV.U32 R2, RZ, RZ, R8 ;  /* 0x000000ffff027224 */ /* 0x000fe200078e0008 */
[----:B------:R-:W-:Y:S01]  /*1040*/  IADD3 R17, R7, R5, RZ ;  /* 0x0000000507117210 */ /* 0x000fe20007ffe0ff */
[----:B------:R-:W-:Y:S02]  /*1050*/  IMAD.MOV.U32 R8, RZ, RZ, R6 ;  /* 0x000000ffff087224 */ /* 0x000fe400078e0006 */
[----:B------:R-:W-:-:S05]  /*1060*/  IMAD.WIDE.U32 R2, R19, R68, R2 ;  /* 0x0000004413027225 */ /* 0x000fca00078e0002 */
[----:B------:R-:W-:Y:S01]  /*1070*/  IADD3 R3, R3, R4, RZ ;  /* 0x0000000403037210 */ /* 0x000fe20007ffe0ff */
[----:B------:R-:W-:Y:S02]  /*1080*/  IMAD R4, R20, UR4, RZ ;  /* 0x0000000414047c24 */ /* 0x000fe4000f8e02ff */
[----:B------:R-:W-:-:S04]  /*1090*/  IMAD.WIDE.U32 R2, R0, UR4, R2 ;  /* 0x0000000400027c25 */ /* 0x000fc8000f8e0002 */
[----:B------:R-:W-:Y:S01]  /*10a0*/  IMAD R4, R0, UR5, R4 ;  /* 0x0000000500047c24 */ /* 0x000fe2000f8e0204 */
[----:B------:R-:W-:-:S03]  /*10b0*/  MOV R16, R2 ;  /* 0x0000000200107202 */ /* 0x000fc60000000f00 */
[----:B------:R-:W-:Y:S01]  /*10c0*/  IMAD.IADD R21, R3, 0x1, R4 ;  /* 0x0000000103157824 */ /* 0x000fe200078e0204 */
[----:B------:R-:W-:Y:S06]  /*10d0*/  BRA `(.L_x_776) ;  /* 0x0000000400387947 */ /* 0x000fec0003800000 */
.L_x_775:
[----:B--2---:R-:W1:Y:S01]  /*10e0*/  LDC R6, c[0x0][0x278] ;  /* 0x00009e00ff067b82 */ /* 0x004e620000000800 */
[----:B------:R-:W-:Y:S02]  /*10f0*/  IABS R4, R28 ;  /* 0x0000001c00047213 */ /* 0x000fe40000000000 */
[----:B------:R-:W-:Y:S02]  /*1100*/  ISETP.NE.AND P3, PT, R12, -0x1, PT ;  /* 0xffffffff0c00780c */ /* 0x000fe40003f65270 */
[----:B------:R-:W-:-:S03]  /*1110*/  LEA R19, R231, 0xffffff00, 0x8 ;  /* 0xffffff00e7137811 */ /* 0x000fc600078e40ff */
[----:B------:R-:W2:Y:S01]  /*1120*/  LDC.64 R14, c[0x0][0x260] ;  /* 0x00009800ff0e7b82 */ /* 0x000ea20000000a00 */
[----:B------:R-:W-:-:S07]  /*1130*/  SHF.R.S32.HI R23, RZ, 0x1f, R19 ;  /* 0x0000001fff177819 */ /* 0x000fce0000011413 */
[----:B------:R-:W3:Y:S01]  /*1140*/  @P3 LDC.64 R68, c[0x0][0x248] ;  /* 0x00009200ff443b82 */ /* 0x000ee20000000a00 */
[----:B-1----:R-:W-:-:S07]  /*1150*/  IABS R5, R6 ;  /* 0x0000000600057213 */ /* 0x002fce0000000000 */
[----:B------:R-:W1:Y:S01]  /*1160*/  @P3 LDC.64 R16, c[0x0][0x250] ;  /* 0x00009400ff103b82 */ /* 0x000e620000000a00 */
[----:B------:R-:W4:Y:S08]  /*1170*/  I2F.RP R2, R5 ;  /* 0x0000000500027306 */ /* 0x000f300000209400 */
[----:B----4-:R-:W4:Y:S02]  /*1180*/  MUFU.RCP R2, R2 ;  /* 0x0000000200027308 */ /* 0x010f240000001000 */
[----:B----4-:R-:W-:-:S06]  /*1190*/  VIADD R2, R2, 0xffffffe ;  /* 0x0ffffffe02027836 */ /* 0x010fcc0000000000 */
[----:B------:R-:W4:Y:S02]  /*11a0*/  F2I.FTZ.U32.TRUNC.NTZ R3, R2 ;  /* 0x0000000200037305 */ /* 0x000f24000021f000 */
[----:B----4-:R-:W-:Y:S01]  /*11b0*/  IMAD.MOV R0, RZ, RZ, -R3 ;  /* 0x000000ffff007224 */ /* 0x010fe200078e0a03 */
[----:B------:R-:W-:-:S03]  /*11c0*/  MOV R2, RZ ;  /* 0x000000ff00027202 */ /* 0x000fc60000000f00 */
[----:B------:R-:W-:-:S04]  /*11d0*/  IMAD R0, R0, R5, RZ ;  /* 0x0000000500007224 */ /* 0x000fc800078e02ff */
[----:B------:R-:W-:-:S04]  /*11e0*/  IMAD.HI.U32 R2, R3, R0, R2 ;  /* 0x0000000003027227 */ /* 0x000fc800078e0002 */
[----:B------:R-:W-:-:S04]  /*11f0*/  IMAD.MOV.U32 R3, RZ, RZ, R4 ;  /* 0x000000ffff037224 */ /* 0x000fc800078e0004 */
[----:B------:R-:W-:-:S04]  /*1200*/  IMAD.HI.U32 R4, R2, R3, RZ ;  /* 0x0000000302047227 */ /* 0x000fc800078e00ff */
[----:B------:R-:W-:Y:S02]  /*1210*/  IMAD.MOV R0, RZ, RZ, -R4 ;  /* 0x000000ffff007224 */ /* 0x000fe400078e0a04 */
[----:B------:R-:W-:Y:S02]  /*1220*/  @P3 IMAD.IADD R2, R10, 0x1, R12 ;  /* 0x000000010a023824 */ /* 0x000fe400078e020c */
[----:B------:R-:W-:-:S05]  /*1230*/  IMAD R0, R5, R0, R3 ;  /* 0x0000000005007224 */ /* 0x000fca00078e0203 */
[----:B------:R-:W-:-:S13]  /*1240*/  ISETP.GT.U32.AND P0, PT, R5, R0, PT ;  /* 0x000000000500720c */ /* 0x000fda0003f04070 */
[-C--:B------:R-:W-:Y:S02]  /*1250*/  @!P0 IADD3 R0, R0, -R5.reuse, RZ ;  /* 0x8000000500008210 */ /* 0x080fe40007ffe0ff */
[----:B------:R-:W-:Y:S02]  /*1260*/  @!P0 IADD3 R4, R4, 0x1, RZ ;  /* 0x0000000104048810 */ /* 0x000fe40007ffe0ff */
[----:B------:R-:W-:Y:S02]  /*1270*/  ISETP.GE.U32.AND P2, PT, R0, R5, PT ;  /* 0x000000050000720c */ /* 0x000fe40003f46070 */
[----:B------:R-:W-:Y:S02]  /*1280*/  LOP3.LUT R0, R28, R6, RZ, 0x3c, !PT ;  /* 0x000000061c007212 */ /* 0x000fe400078e3cff */
[----:B------:R-:W-:Y:S02]  /*1290*/  ISETP.NE.AND P0, PT, R6, RZ, PT ;  /* 0x000000ff0600720c */ /* 0x000fe40003f05270 */
[----:B------:R-:W-:Y:S01]  /*12a0*/  ISETP.GE.AND P1, PT, R0, RZ, PT ;  /* 0x000000ff0000720c */ /* 0x000fe20003f26270 */
[----:B---3--:R-:W-:-:S02]  /*12b0*/  @P3 IMAD R0, R2, R69, RZ ;  /* 0x0000004502003224 */ /* 0x008fc400078e02ff */
[----:B------:R-:W-:-:S04]  /*12c0*/  @P3 IMAD.WIDE.U32 R2, R2, R68, RZ ;  /* 0x0000004402023225 */ /* 0x000fc800078e00ff */
[----:B------:R-:W-:Y:S02]  /*12d0*/  @P2 VIADD R4, R4, 0x1 ;  /* 0x0000000104042836 */ /* 0x000fe40000000000 */
[----:B------:R-:W-:-:S03]  /*12e0*/  @P3 IMAD.IADD R3, R3, 0x1, R0 ;  /* 0x0000000103033824 */ /* 0x000fc600078e0200 */
[----:B------:R-:W-:-:S04]  /*12f0*/  MOV R7, R4 ;  /* 0x0000000400077202 */ /* 0x000fc80000000f00 */
[----:B------:R-:W-:Y:S01]  /*1300*/  @!P1 IADD3 R7, -R7, RZ, RZ ;  /* 0x000000ff07079210 */ /* 0x000fe20007ffe1ff */
[----:B-12---:R-:W-:Y:S06]  /*1310*/  @P3 BRA `(.L_x_777) ;  /* 0x0000000000303947 */ /* 0x006fec0003800000 */
        /* <DEDUP_REMOVED lines=11> */
[----:B------:R-:W-:-:S07]  /*13d0*/  IADD3 R3, R3, R4, RZ ;  /* 0x0000000403037210 */ /* 0x000fce0007ffe0ff */
.L_x_777:
[----:B------:R-:W-:Y:S01]  /*13e0*/  IMAD R0, R23, R68, RZ ;  /* 0x0000004417007224 */ /* 0x000fe200078e02ff */
[----:B------:R-:W-:Y:S01]  /*13f0*/  @!P0 LOP3.LUT R7, RZ, R6, RZ, 0x33, !PT ;  /* 0x00000006ff078212 */ /* 0x000fe200078e33ff */
[-C--:B------:R-:W-:Y:S01]  /*1400*/  IMAD.WIDE.U32 R2, R68, R19.reuse, R2 ;  /* 0x0000001344027225 */ /* 0x080fe200078e0002 */
[----:B------:R-:W-:Y:S02]  /*1410*/  @P3 IADD3 R6, R10, R12, RZ ;  /* 0x0000000c0a063210 */ /* 0x000fe40007ffe0ff */
[----:B------:R-:W-:Y:S01]  /*1420*/  SHF.R.S32.HI R20, RZ, 0x1f, R7 ;  /* 0x0000001fff147819 */ /* 0x000fe20000011407 */
[----:B------:R-:W-:Y:S01]  /*1430*/  IMAD R0, R69, R19, R0 ;  /* 0x0000001345007224 */ /* 0x000fe200078e0200 */
[----:B------:R-:W-:Y:S01]  /*1440*/  MOV R18, R7 ;  /* 0x0000000700127202 */ /* 0x000fe20000000f00 */
[----:B------:R-:W-:-:S03]  /*1450*/  @P3 IMAD.WIDE.U32 R4, R6, R16, RZ ;  /* 0x0000001006043225 */ /* 0x000fc600078e00ff */
[----:B------:R-:W-:Y:S01]  /*1460*/  IADD3 R3, R3, R0, RZ ;  /* 0x0000000003037210 */ /* 0x000fe20007ffe0ff */
[----:B------:R-:W-:Y:S01]  /*1470*/  IMAD R0, R20, R14, RZ ;  /* 0x0000000e14007224 */ /* 0x000fe200078e02ff */
[----:B------:R-:W-:Y:S01]  /*1480*/  @P3 MOV R8, R4 ;  /* 0x0000000400083202 */ /* 0x000fe20000000f00 */
[----:B------:R-:W-:Y:S02]  /*1490*/  @P3 IMAD R17, R6, R17, R5 ;  /* 0x0000001106113224 */ /* 0x000fe400078e0205 */
[----:B------:R-:W-:-:S04]  /*14a0*/  IMAD.WIDE.U32 R2, R7, R14, R2 ;  /* 0x0000000e07027225 */ /* 0x000fc800078e0002 */
[----:B------:R-:W-:Y:S01]  /*14b0*/  IMAD R0, R7, R15, R0 ;  /* 0x0000000f07007224 */ /* 0x000fe200078e0200 */
[----:B------:R-:W-:-:S04]  /*14c0*/  MOV R16, R2 ;  /* 0x0000000200107202 */ /* 0x000fc80000000f00 */
[----:B------:R-:W-:Y:S01]  /*14d0*/  IADD3 R21, R3, R0, RZ ;  /* 0x0000000003157210 */ /* 0x000fe20007ffe0ff */
[----:B------:R-:W-:Y:S06]  /*14e0*/  @P3 BRA `(.L_x_776) ;  /* 0x0000000000343947 */ /* 0x000fec0003800000 */
[----:B------:R-:W1:Y:S01]  /*14f0*/  LDC.64 R2, c[0x0][0x250] ;  /* 0x00009400ff027b82 */ /* 0x000e620000000a00 */
[----:B------:R-:W-:Y:S02]  /*1500*/  SHF.R.S32.HI R0, RZ, 0x1f, R10 ;  /* 0x0000001fff007819 */ /* 0x000fe4000001140a */
[----:B-----5:R-:W-:-:S05]  /*1510*/  SHF.R.S32.HI R4, RZ, 0x1f, R11 ;  /* 0x0000001fff047819 */ /* 0x020fca000001140b */
[----:B------:R-:W2:Y:S01]  /*1520*/  LDC.64 R6, c[0x0][0x238] ;  /* 0x00008e00ff067b82 */ /* 0x000ea20000000a00 */
[----:B-1----:R-:W-:-:S04]  /*1530*/  IMAD R0, R0, R2, RZ ;  /* 0x0000000200007224 */ /* 0x002fc800078e02ff */
[C---:B------:R-:W-:Y:S02]  /*1540*/  IMAD R0, R10.reuse, R3, R0 ;  /* 0x000000030a007224 */ /* 0x040fe400078e0200 */
[----:B------:R-:W-:-:S04]  /*1550*/  IMAD.WIDE.U32 R2, R10, R2, RZ ;  /* 0x000000020a027225 */ /* 0x000fc800078e00ff */
[----:B--2---:R-:W-:Y:S01]  /*1560*/  IMAD R4, R4, R6, RZ ;  /* 0x0000000604047224 */ /* 0x004fe200078e02ff */
[----:B------:R-:W-:-:S03]  /*1570*/  IADD3 R3, R3, R0, RZ ;  /* 0x0000000003037210 */ /* 0x000fc60007ffe0ff */
[C---:B------:R-:W-:Y:S02]  /*1580*/  IMAD R4, R11.reuse, R7, R4 ;  /* 0x000000070b047224 */ /* 0x040fe400078e0204 */
[----:B------:R-:W-:-:S05]  /*1590*/  IMAD.WIDE.U32 R2, R11, R6, R2 ;  /* 0x000000060b027225 */ /* 0x000fca00078e0002 */
[----:B------:R-:W-:Y:S02]  /*15a0*/  IADD3 R17, R3, R4, RZ ;  /* 0x0000000403117210 */ /* 0x000fe40007ffe0ff */
[----:B------:R-:W-:-:S07]  /*15b0*/  MOV R8, R2 ;  /* 0x0000000200087202 */ /* 0x000fce0000000f00 */
.L_x_776:
[----:B------:R-:W-:Y:S01]  /*15c0*/  ISETP.NE.AND P0, PT, R237, -0x1, PT ;  /* 0xffffffffed00780c */ /* 0x000fe20003f05270 */
[----:B------:R-:W1:Y:S01]  /*15d0*/  S2UR UR8, SR_CgaCtaId ;  /* 0x00000000000879c3 */ /* 0x000e620000008800 */
[----:B------:R-:W-:Y:S01]  /*15e0*/  SHF.R.S32.HI R27, RZ, 0x1f, R126 ;  /* 0x0000001fff1b7819 */ /* 0x000fe2000001147e */
[----:B------:R-:W-:Y:S01]  /*15f0*/  ULDC.64 UR4, c[0x0][0x258] ;  /* 0x0000960000047ab9 */ /* 0x000fe20000000a00 */
[----:B------:R-:W-:Y:S01]  /*1600*/  ULDC.64 UR6, c[0x0][0x268] ;  /* 0x00009a0000067ab9 */ /* 0x000fe20000000a00 */
[----:B------:R-:W-:Y:S01]  /*1610*/  VIADD R228, R231, 0xffffffff ;  /* 0xffffffffe7e47836 */ /* 0x000fe20000000000 */
[CC--:B------:R-:W-:Y:S01]  /*1620*/  LEA.HI R5, R27.reuse, R126.reuse, RZ, 0x2 ;  /* 0x0000007e1b057211 */ /* 0x0c0fe200078f10ff */
[----:B------:R-:W-:Y:S01]  /*1630*/  UMOV UR9, 0x400 ;  /* 0x0000040000097882 */ /* 0x000fe20000000000 */
[-C--:B------:R-:W-:Y:S01]  /*1640*/  LEA.HI R26, R27, R126.reuse, RZ, 0x3 ;  /* 0x0000007e1b1a7211 */ /* 0x080fe200078f18ff */
[----:B------:R-:W-:Y:S01]  /*1650*/  IMAD.SHL.U32 R57, R228, 0x100, RZ ;  /* 0x00000100e4397824 */ /* 0x000fe200078e00ff */
[----:B------:R-:W-:Y:S01]  /*1660*/  LOP3.LUT R0, R5, 0xfffffffc, RZ, 0xc0, !PT ;  /* 0xfffffffc05007812 */ /* 0x000fe200078ec0ff */
[----:B------:R-:W-:Y:S01]  /*1670*/  BSSY B0, `(.L_x_778) ;  /* 0x0000048000007945 */ /* 0x000fe20003800000 */
[----:B------:R-:W-:Y:S01]  /*1680*/  SHF.R.S32.HI R25, RZ, 0x3, R26 ;  /* 0x00000003ff197819 */ /* 0x000fe2000001141a */
[----:B------:R-:W2:Y:S01]  /*1690*/  @!P0 LDC.64 R6, c[0x0][0x228] ;  /* 0x00008a00ff068b82 */ /* 0x000ea20000000a00 */
[----:B------:R-:W-:Y:S01]  /*16a0*/  SHF.R.S32.HI R10, RZ, 0x2, R5 ;  /* 0x00000002ff0a7819 */ /* 0x000fe20000011405 */
[----:B------:R-:W-:Y:S01]  /*16b0*/  IMAD.IADD R0, R126, 0x1, -R0 ;  /* 0x000000017e007824 */ /* 0x000fe200078e0a00 */
[----:B------:R-:W-:Y:S01]  /*16c0*/  @!P0 SHF.R.S32.HI R4, RZ, 0x1f, R22 ;  /* 0x0000001fff048819 */ /* 0x000fe20000011416 */
[----:B------:R-:W-:Y:S01]  /*16d0*/  IMAD.SHL.U32 R2, R25, 0x40, RZ ;  /* 0x0000004019027824 */ /* 0x000fe200078e00ff */
[----:B------:R-:W-:Y:S01]  /*16e0*/  IADD3 R24, R10, 0x20, RZ ;  /* 0x000000200a187810 */ /* 0x000fe20007ffe0ff */
[----:B------:R-:W-:Y:S01]  /*16f0*/  IMAD.SHL.U32 R12, R0, 0x8, RZ ;  /* 0x00000008000c7824 */ /* 0x000fe200078e00ff */
[----:B------:R-:W-:Y:S01]  /*1700*/  LEA.HI R109, R27, R126, RZ, 0x5 ;  /* 0x0000007e1b6d7211 */ /* 0x000fe200078f28ff */
[----:B------:R-:W3:Y:S01]  /*1710*/  @P0 LDC.64 R14, c[0x0][0x240] ;  /* 0x00009000ff0e0b82 */ /* 0x000ee20000000a00 */
[----:B------:R-:W-:Y:S01]  /*1720*/  IMAD.IADD R0, R244, 0x1, -R121 ;  /* 0x00000001f4007824 */ /* 0x000fe200078e0a79 */
[----:B------:R-:W-:-:S02]  /*1730*/  LOP3.LUT R2, R2, 0xc0, RZ, 0xc0, !PT ;  /* 0x000000c002027812 */ /* 0x000fc400078ec0ff */
[----:B------:R-:W-:Y:S02]  /*1740*/  SHF.R.S32.HI R72, RZ, 0x5, R109 ;  /* 0x00000005ff487819 */ /* 0x000fe4000001146d */
[-C--:B------:R-:W-:Y:S02]  /*1750*/  ISETP.GE.AND P4, PT, R10, R0.reuse, PT ;  /* 0x000000000a00720c */ /* 0x080fe40003f86270 */
[----:B------:R-:W-:Y:S02]  /*1760*/  ISETP.GE.AND P3, PT, R24, R0, PT ;  /* 0x000000001800720c */ /* 0x000fe40003f66270 */
[----:B------:R-:W-:Y:S02]  /*1770*/  LEA.HI R0, R5, R10, RZ, 0x1 ;  /* 0x0000000a05007211 */ /* 0x000fe400078f08ff */
[----:B------:R-:W-:Y:S02]  /*1780*/  LOP3.LUT R3, R2, 0x18, R12, 0xf8, !PT ;  /* 0x0000001802037812 */ /* 0x000fe400078ef80c */
[----:B------:R-:W-:-:S02]  /*1790*/  SHF.R.U32.HI R2, RZ, 0x3, R2 ;  /* 0x00000003ff027819 */ /* 0x000fc40000011602 */
[----:B------:R-:W-:Y:S01]  /*17a0*/  LOP3.LUT R0, R0, 0x7fffffe, RZ, 0xc0, !PT ;  /* 0x07fffffe00007812 */ /* 0x000fe200078ec0ff */
[----:B--2---:R-:W-:Y:S01]  /*17b0*/  @!P0 IMAD R4, R4, R6, RZ ;  /* 0x0000000604048224 */ /* 0x004fe200078e02ff */
[----:B------:R-:W-:Y:S02]  /*17c0*/  LOP3.LUT R13, R3, R2, RZ, 0x3c, !PT ;  /* 0x00000002030d7212 */ /* 0x000fe400078e3cff */
[----:B------:R-:W-:Y:S01]  /*17d0*/  IADD3 R8, P1, R12, R8, RZ ;  /* 0x000000080c087210 */ /* 0x000fe20007f3e0ff */
[----:B------:R-:W-:Y:S01]  /*17e0*/  @!P0 IMAD R9, R22, R7, R4 ;  /* 0x0000000716098224 */ /* 0x000fe200078e0204 */
[----:B------:R-:W-:Y:S01]  /*17f0*/  IADD3 R16, P2, R12, R16, RZ ;  /* 0x000000100c107210 */ /* 0x000fe20007f5e0ff */
[----:B------:R-:W-:Y:S01]  /*1800*/  IMAD.IADD R0, R10, 0x1, -R0 ;  /* 0x000000010a007824 */ /* 0x000fe200078e0a00 */
[----:B-----5:R-:W-:Y:S01]  /*1810*/  SHF.R.S32.HI R11, RZ, 0x1f, R10 ;  /* 0x0000001fff0b7819 */ /* 0x020fe2000001140a */
[----:B---3--:R-:W-:Y:S01]  /*1820*/  @P0 IMAD.WIDE.U32 R2, R237, R14, RZ ;  /* 0x0000000eed020225 */ /* 0x008fe200078e00ff */
[----:B------:R-:W-:-:S03]  /*1830*/  SHF.R.S32.HI R14, RZ, 0x1f, R28 ;  /* 0x0000001fff0e7819 */ /* 0x000fc6000001141c */
[----:B------:R-:W-:-:S04]  /*1840*/  @!P0 IMAD.WIDE.U32 R6, R22, R6, RZ ;  /* 0x0000000616068225 */ /* 0x000fc800078e00ff */
[----:B------:R-:W-:Y:S02]  /*1850*/  IMAD R0, R72, 0x8, R0 ;  /* 0x0000000848007824 */ /* 0x000fe400078e0200 */
[----:B------:R-:W-:Y:S02]  /*1860*/  @P0 IMAD.MOV.U32 R4, RZ, RZ, R2 ;  /* 0x000000ffff040224 */ /* 0x000fe400078e0002 */
[----:B------:R-:W-:Y:S01]  /*1870*/  @!P0 IMAD.MOV.U32 R4, RZ, RZ, R6 ;  /* 0x000000ffff048224 */ /* 0x000fe200078e0006 */
[----:B------:R-:W-:Y:S01]  /*1880*/  LEA R168, R0, R13, 0x5 ;  /* 0x0000000d00a87211 */ /* 0x000fe200078e28ff */
[----:B------:R-:W-:Y:S01]  /*1890*/  @P0 IMAD R5, R237, R15, R3 ;  /* 0x0000000fed050224 */ /* 0x000fe200078e0203 */
[----:B------:R-:W-:Y:S01]  /*18a0*/  SHF.R.S32.HI R0, RZ, 0x1f, R12 ;  /* 0x0000001fff007819 */ /* 0x000fe2000001140c */
[----:B------:R-:W-:Y:S01]  /*18b0*/  @!P0 IMAD.IADD R5, R7, 0x1, R9 ;  /* 0x0000000107058824 */ /* 0x000fe200078e0209 */
[----:B------:R-:W-:Y:S01]  /*18c0*/  IADD3 R4, P0, R12, R4, RZ ;  /* 0x000000040c047210 */ /* 0x000fe20007f1e0ff */
[----:B------:R-:W-:Y:S01]  /*18d0*/  IMAD R14, R14, UR4, RZ ;  /* 0x000000040e0e7c24 */ /* 0x000fe2000f8e02ff */
[----:B------:R-:W-:Y:S01]  /*18e0*/  IADD3 R13, -R57, R56, RZ ;  /* 0x00000038390d7210 */ /* 0x000fe20007ffe1ff */
[C---:B------:R-:W-:Y:S01]  /*18f0*/  IMAD.X R9, R0.reuse, 0x1, R17, P1 ;  /* 0x0000000100097824 */ /* 0x040fe200008e0611 */
[C---:B------:R-:W-:Y:S01]  /*1900*/  IADD3.X R17, R0.reuse, R21, RZ, P2, !PT ;  /* 0x0000001500117210 */ /* 0x040fe200017fe4ff */
[----:B------:R-:W-:-:S02]  /*1910*/  IMAD.X R5, R0, 0x1, R5, P0 ;  /* 0x0000000100057824 */ /* 0x000fc400000e0605 */
[----:B------:R-:W-:Y:S02]  /*1920*/  IMAD R0, R20, UR6, RZ ;  /* 0x0000000614007c24 */ /* 0x000fe4000f8e02ff */
[----:B------:R-:W-:Y:S01]  /*1930*/  IMAD.WIDE.U32 R6, R28, UR4, R4 ;  /* 0x000000041c067c25 */ /* 0x000fe2000f8e0004 */
[----:B-1----:R-:W-:-:S03]  /*1940*/  ULEA UR4, UR8, UR9, 0x18 ;  /* 0x0000000908047291 */ /* 0x002fc6000f8ec03f */
[----:B------:R-:W-:Y:S02]  /*1950*/  IMAD R14, R28, UR5, R14 ;  /* 0x000000051c0e7c24 */ /* 0x000fe4000f8e020e */
[----:B------:R-:W-:Y:S01]  /*1960*/  IMAD R22, R18, UR7, R0 ;  /* 0x0000000712167c24 */ /* 0x000fe2000f8e0200 */
[----:B------:R-:W-:Y:S01]  /*1970*/  LEA R168, R168, UR4, 0x1 ;  /* 0x00000004a8a87c11 */ /* 0x000fe2000f8e08ff */
[----:B------:R-:W-:-:S04]  /*1980*/  IMAD.WIDE.U32 R20, R18, UR6, R8 ;  /* 0x0000000612147c25 */ /* 0x000fc8000f8e0008 */
[----:B------:R-:W-:-:S04]  /*1990*/  IMAD.WIDE R2, R29, 0x40, R10 ;  /* 0x000000401d027825 */ /* 0x000fc800078e020a */
        /* <DEDUP_REMOVED lines=21> */
.L_x_779:
[----:B------:R-:W-:Y:S05]  /*1af0*/  BSYNC B0 ;  /* 0x0000000000007941 */ /* 0x000fea0003800000 */
.L_x_778:
        /* <DEDUP_REMOVED lines=21> */
.L_x_781:
[----:B------:R-:W-:Y:S05]  /*1c50*/  BSYNC B0 ;  /* 0x0000000000007941 */ /* 0x000fea0003800000 */
.L_x_780:
[----:B------:R-:W1:Y:S01]  /*1c60*/  LDC.64 R96, c[0x0][0x250] ;  /* 0x00009400ff607b82 */ /* 0x000e620000000a00 */
[C---:B------:R-:W-:Y:S01]  /*1c70*/  ISETP.GE.AND P2, PT, R10.reuse, R13, PT ;  /* 0x0000000d0a00720c */ /* 0x040fe20003f46270 */
[-C--:B------:R-:W-:Y:S01]  /*1c80*/  IMAD R0, R11, R68.reuse, RZ ;  /* 0x000000440b007224 */ /* 0x080fe200078e02ff */
[C---:B------:R-:W-:Y:S01]  /*1c90*/  IADD3 R19, P0, R10.reuse, R19, RZ ;  /* 0x000000130a137210 */ /* 0x040fe20007f1e0ff */
[C---:B------:R-:W-:Y:S01]  /*1ca0*/  VIADD R9, R10.reuse, 0x40 ;  /* 0x000000400a097836 */ /* 0x040fe20000000000 */
[C---:B--2---:R-:W-:Y:S01]  /*1cb0*/  IADD3 R14, R10.reuse, 0x80, RZ ;  /* 0x000000800a0e7810 */ /* 0x044fe20007ffe0ff */
[C---:B------:R-:W-:Y:S01]  /*1cc0*/  VIADD R8, R10.reuse, 0x60 ;  /* 0x000000600a087836 */ /* 0x040fe20000000000 */
[----:B------:R-:W-:Y:S01]  /*1cd0*/  BSSY B0, `(.L_x_782) ;  /* 0x000001b000007945 */ /* 0x000fe20003800000 */
[----:B------:R-:W-:Y:S01]  /*1ce0*/  VIADD R15, R10, 0xa0 ;  /* 0x000000a00a0f7836 */ /* 0x000fe20000000000 */
[-C--:B------:R-:W-:Y:S01]  /*1cf0*/  ISETP.GE.AND P1, PT, R24, R13.reuse, PT ;  /* 0x0000000d1800720c */ /* 0x080fe20003f26270 */
[----:B----4-:R-:W-:Y:S01]  /*1d00*/  IMAD.WIDE.U32 R2, R10, R68, R16 ;  /* 0x000000440a027225 */ /* 0x010fe200078e0010 */
[----:B------:R-:W-:-:S02]  /*1d10*/  ISETP.GE.AND P5, PT, R8, R13, PT ;  /* 0x0000000d0800720c */ /* 0x000fc40003fa6270 */
[----:B------:R-:W-:Y:S01]  /*1d20*/  ISETP.GE.AND P4, PT, R14, R13, PT ;  /* 0x0000000d0e00720c */ /* 0x000fe20003f86270 */
[C---:B------:R-:W-:Y:S01]  /*1d30*/  IMAD R0, R10.reuse, R69, R0 ;  /* 0x000000450a007224 */ /* 0x040fe200078e0200 */
        /* <DEDUP_REMOVED lines=20> */
.L_x_783:
[----:B------:R-:W-:Y:S05]  /*1e80*/  BSYNC B0 ;  /* 0x0000000000007941 */ /* 0x000fea0003800000 */
.L_x_782:
        /* <DEDUP_REMOVED lines=10> */
[----:B------:R-:W-:Y:S01]  /*1f30*/  IADD3 R0, P1, R234, R77, RZ ;  /* 0x0000004dea007210 */ /* 0x000fe20007f3e0ff */
[----:B------:R-:W-:-:S04]  /*1f40*/  ULDC.64 UR6, c[0x0][0x218] ;  /* 0x0000860000067ab9 */ /* 0x000fc80000000a00 */
[----:B----4-:R-:W-:Y:S01]  /*1f50*/  IMAD.X R3, R233, 0x1, R84, P1 ;  /* 0x00000001e9037824 */ /* 0x010fe200008e0654 */
[----:B------:R-:W-:-:S04]  /*1f60*/  LEA R2, P1, R0, UR6, 0x1 ;  /* 0x0000000600027c11 */ /* 0x000fc8000f8208ff */
[----:B------:R-:W-:-:S05]  /*1f70*/  LEA.HI.X R3, R0, UR7, R3, 0x1, P1 ;  /* 0x0000000700037c11 */ /* 0x000fca00088f0c03 */
[----:B------:R-:W-:Y:S01]  /*1f80*/  @!PT LDS RZ, [RZ] ;  /* 0x00000000fffff984 */ /* 0x000fe20000000800 */
[----:B------:R-:W-:Y:S01]  /*1f90*/  @!PT LDS RZ, [RZ] ;  /* 0x00000000fffff984 */ /* 0x000fe20000000800 */
[----:B------:R-:W-:Y:S01]  /*1fa0*/  @!PT LDS RZ, [RZ] ;  /* 0x00000000fffff984 */ /* 0x000fe20000000800 */
[----:B------:R4:W-:Y:S04]  /*1fb0*/  LDGSTS.E.BYPASS.LTC128B.128 [R168+0x1800], desc[UR12][R2.64] ;  /* 0x0180000002a87fae */ /* 0x0009e8000b901d4c */
.L_x_785:
[----:B------:R-:W-:Y:S05]  /*1fc0*/  BSYNC B0 ;  /* 0x0000000000007941 */ /* 0x000fea0003800000 */
.L_x_784:
        /* <DEDUP_REMOVED lines=8> */
[----:B------:R-:W-:Y:S01]  /*2050*/  LEA R0, P0, R68, R77, 0x6 ;  /* 0x0000004d44007211 */ /* 0x000fe200078030ff */
[----:B------:R-:W-:-:S03]  /*2060*/  ULDC.64 UR6, c[0x0][0x218] ;  /* 0x0000860000067ab9 */ /* 0x000fc60000000a00 */
[----:B----4-:R-:W-:Y:S02]  /*2070*/  LEA.HI.X R3, R68, R84, R69, 0x6, P0 ;  /* 0x0000005444037211 */ /* 0x010fe400000f3445 */
[----:B------:R-:W-:-:S04]  /*2080*/  LEA R2, P0, R0, UR6, 0x1 ;  /* 0x0000000600027c11 */ /* 0x000fc8000f8008ff */
[----:B------:R-:W-:-:S05]  /*2090*/  LEA.HI.X R3, R0, UR7, R3, 0x1, P0 ;  /* 0x0000000700037c11 */ /* 0x000fca00080f0c03 */
[----:B------:R-:W-:Y:S01]  /*20a0*/  @!PT LDS RZ, [RZ] ;  /* 0x00000000fffff984 */ /* 0x000fe20000000800 */
[----:B------:R-:W-:Y:S01]  /*20b0*/  @!PT LDS RZ, [RZ] ;  /* 0x00000000fffff984 */ /* 0x000fe20000000800 */
[----:B------:R-:W-:Y:S01]  /*20c0*/  @!PT LDS RZ, [RZ] ;  /* 0x00000000fffff984 */ /* 0x000fe20000000800 */
[----:B------:R4:W-:Y:S04]  /*20d0*/  LDGSTS.E.BYPASS.LTC128B.128 [R168+0x2000], desc[UR12][R2.64] ;  /* 0x0200000002a87fae */ /* 0x0009e8000b901d4c */
.L_x_787:
[----:B------:R-:W-:Y:S05]  /*20e0*/  BSYNC B0 ;  /* 0x0000000000007941 */ /* 0x000fea0003800000 */
.L_x_786:
[----:B------:R-:W-:Y:S04]  /*20f0*/  BSSY B0, `(.L_x_788) ;  /* 0x0000012000007945 */ /* 0x000fe80003800000 */
[----:B------:R-:W-:Y:S05]  /*2100*/  @P5 BRA `(.L_x_789) ;  /* 0x0000000000405947 */ /* 0x000fea0003800000 */
[----:B------:R-:W-:Y:S02]  /*2110*/  ULDC UR5, c[0x0][0x2d0] ;  /* 0x0000b40000057ab9 */ /* 0x000fe40000000800 */
[----:B------:R-:W-:-:S13]  /*2120*/  ISETP.GE.AND P0, PT, R12, UR5, PT ;  /* 0x000000050c007c0c */ /* 0x000fda000bf06270 */
[----:B------:R1:W-:Y:S01]  /*2130*/  @P0 STS.128 [R168+0x2800], RZ ;  /* 0x002800ffa8000388 */ /* 0x0003e20000000c00 */
[----:B------:R-:W-:Y:S05]  /*2140*/  @P0 BRA `(.L_x_789) ;  /* 0x0000000000300947 */ /* 0x000fea0003800000 */
[----:B----4-:R-:W-:Y:S01]  /*2150*/  MOV R2, R77 ;  /* 0x0000004d00027202 */ /* 0x010fe20000000f00 */
        /* <DEDUP_REMOVED lines=11> */
.L_x_789:
[----:B------:R-:W-:Y:S05]  /*2210*/  BSYNC B0 ;  /* 0x0000000000007941 */ /* 0x000fea0003800000 */
.L_x_788:
[----:B------:R-:W-:Y:S04]  /*2220*/  BSSY B0, `(.L_x_790) ;  /* 0x000000f000007945 */ /* 0x000fe80003800000 */
        /* <DEDUP_REMOVED lines=14> */
.L_x_791:
[----:B------:R-:W-:Y:S05]  /*2310*/  BSYNC B0 ;  /* 0x0000000000007941 */ /* 0x000fea0003800000 */
.L_x_790:
        /* <DEDUP_REMOVED lines=18> */
.L_x_793:
[----:B------:R-:W-:Y:S05]  /*2440*/  BSYNC B0 ;  /* 0x0000000000007941 */ /* 0x000fea0003800000 */
.L_x_792:
        /* <DEDUP_REMOVED lines=18> */
.L_x_795:
[----:B------:R-:W-:Y:S05]  /*2570*/  BSYNC B0 ;  /* 0x0000000000007941 */ /* 0x000fea0003800000 */
.L_x_794:
        /* <DEDUP_REMOVED lines=18> */
.L_x_797:
[----:B------:R-:W-:Y:S05]  /*26a0*/  BSYNC B0 ;  /* 0x0000000000007941 */ /* 0x000fea0003800000 */
.L_x_796:
[----:B------:R-:W0:Y:S01]  /*26b0*/  LDGDEPBAR ;  /* 0x00000000000079af */ /* 0x000e220000000000 */
[----:B------:R-:W-:Y:S01]  /*26c0*/  ISETP.GE.AND P2, PT, R10, R13, PT ;  /* 0x0000000d0a00720c */ /* 0x000fe20003f46270 */
[----:B-1----:R-:W-:Y:S01]  /*26d0*/  IMAD R0, R23, R96, RZ ;  /* 0x0000006017007224 */ /* 0x002fe200078e02ff */
[----:B----4-:R-:W-:Y:S01]  /*26e0*/  LEA.HI R4, R27, R126, RZ, 0x4 ;  /* 0x0000007e1b047211 */ /* 0x010fe200078f20ff */
[----:B------:R-:W-:Y:S01]  /*26f0*/  IMAD.MOV.U32 R6, RZ, RZ, R20 ;  /* 0x000000ffff067224 */ /* 0x000fe200078e0014 */
[----:B------:R-:W-:Y:S01]  /*2700*/  ULDC.64 UR6, c[0x0][0x220] ;  /* 0x0000880000067ab9 */ /* 0x000fe20000000a00 */
[C---:B------:R-:W-:Y:S01]  /*2710*/  IMAD R0, R19.reuse, R97, R0 ;  /* 0x0000006113007224 */ /* 0x040fe200078e0200 */
[----:B------:R-:W-:Y:S01]  /*2720*/  LOP3.LUT R3, R4, 0xfffffff0, RZ, 0xc0, !PT ;  /* 0xfffffff004037812 */ /* 0x000fe200078ec0ff */
[----:B------:R-:W-:Y:S01]  /*2730*/  IMAD.WIDE.U32 R154, R19, R96, R6 ;  /* 0x00000060139a7225 */ /* 0x000fe200078e0006 */
[----:B------:R-:W-:Y:S01]  /*2740*/  SHF.R.S32.HI R2, RZ, 0x4, R4 ;  /* 0x00000004ff027819 */ /* 0x000fe20000011404 */
[----:B------:R-:W-:Y:S01]  /*2750*/  BSSY B0, `(.L_x_798) ;  /* 0x000001e000007945 */ /* 0x000fe20003800000 */
[-C--:B------:R-:W-:Y:S01]  /*2760*/  ISETP.GE.AND P1, PT, R24, R13.reuse, PT ;  /* 0x0000000d1800720c */ /* 0x080fe20003f26270 */
        /* <DEDUP_REMOVED lines=28> */
.L_x_799:
[----:B------:R-:W-:Y:S05]  /*2930*/  BSYNC B0 ;  /* 0x0000000000007941 */ /* 0x000fea0003800000 */
.L_x_798:
[----:B------:R-:W-:Y:S01]  /*2940*/  LOP3.LUT R5, R26, 0xfffffff8, RZ, 0xc0, !PT ;  /* 0xfffffff81a057812 */ /* 0x000fe200078ec0ff */
[----:B------:R2:W-:Y:S01]  /*2950*/  @P1 STS.128 [R168+0x5800], RZ ;  /* 0x005800ffa8001388 */ /* 0x0005e20000000c00 */
[----:B------:R-:W-:Y:S01]  /*2960*/  LOP3.LUT R9, R4, 0xfffffffe, RZ, 0xc0, !PT ;  /* 0xfffffffe04097812 */ /* 0x000fe200078ec0ff */
[----:B------:R-:W-:Y:S01]  /*2970*/  BSSY B0, `(.L_x_800) ;  /* 0x000002f000007945 */ /* 0x000fe20003800000 */
[----:B-1----:R-:W-:Y:S01]  /*2980*/  SHF.R.S32.HI R6, RZ, 0x1, R3 ;  /* 0x00000001ff067819 */ /* 0x002fe20000011403 */
[----:B------:R-:W-:Y:S01]  /*2990*/  IMAD.IADD R5, R126, 0x1, -R5 ;  /* 0x000000017e057824 */ /* 0x000fe200078e0a05 */
[----:B------:R-:W-:Y:S01]  /*29a0*/  SHF.R.S32.HI R4, RZ, 0x1f, R3 ;  /* 0x0000001fff047819 */ /* 0x000fe20000011403 */
[----:B------:R-:W-:Y:S01]  /*29b0*/  IMAD.IADD R9, R2, 0x1, -R9 ;  /* 0x0000000102097824 */ /* 0x000fe200078e0a09 */
[----:B------:R-:W-:Y:S01]  /*29c0*/  SHF.R.S32.HI R8, RZ, 0x1f, R0 ;  /* 0x0000001fff087819 */ /* 0x000fe20000011400 */
[----:B------:R-:W-:Y:S01]  /*29d0*/  IMAD.SHL.U32 R235, R96, 0x20, RZ ;  /* 0x0000002060eb7824 */ /* 0x000fe200078e00ff */
[----:B------:R-:W-:-:S02]  /*29e0*/  LEA.HI R4, R4, R6, RZ, 0x2 ;  /* 0x0000000604047211 */ /* 0x000fc400078f10ff */
[----:B------:R-:W-:Y:S02]  /*29f0*/  LEA.HI R2, R5, R5, RZ, 0x1 ;  /* 0x0000000505027211 */ /* 0x000fe400078f08ff */
[----:B------:R-:W-:Y:S02]  /*2a00*/  LOP3.LUT R7, R3, 0x7fffffe, RZ, 0xc0, !PT ;  /* 0x07fffffe03077812 */ /* 0x000fe400078ec0ff */
[----:B------:R-:W-:Y:S02]  /*2a10*/  LOP3.LUT R4, R4, 0xfffffffc, RZ, 0xc0, !PT ;  /* 0xfffffffc04047812 */ /* 0x000fe400078ec0ff */
[----:B------:R-:W-:Y:S01]  /*2a20*/  SHF.R.S32.HI R14, RZ, 0x1, R2 ;  /* 0x00000001ff0e7819 */ /* 0x000fe20000011402 */
[----:B------:R-:W-:Y:S01]  /*2a30*/  IMAD.IADD R58, R0, 0x1, -R7 ;  /* 0x00000001003a7824 */ /* 0x000fe200078e0a07 */
[----:B------:R-:W-:Y:S01]  /*2a40*/  LOP3.LUT R3, R2, 0x7fffffe, RZ, 0xc0, !PT ;  /* 0x07fffffe02037812 */ /* 0x000fe200078ec0ff */
[----:B------:R-:W-:Y:S01]  /*2a50*/  IMAD.IADD R7, R6, 0x1, -R4 ;  /* 0x0000000106077824 */ /* 0x000fe200078e0a04 */
[----:B------:R-:W-:Y:S01]  /*2a60*/  LEA.HI R8, R8, R0, RZ, 0x3 ;  /* 0x0000000008087211 */ /* 0x000fe200078f18ff */
[----:B------:R-:W-:Y:S01]  /*2a70*/  IMAD.SHL.U32 R0, R14, 0x40, RZ ;  /* 0x000000400e007824 */ /* 0x000fe200078e00ff */
[----:B------:R-:W-:Y:S01]  /*2a80*/  ISETP.GE.AND P2, PT, R16, R13, PT ;  /* 0x0000000d1000720c */ /* 0x000fe20003f46270 */
[----:B------:R-:W-:Y:S01]  /*2a90*/  IMAD.IADD R6, R5, 0x1, -R3 ;  /* 0x0000000105067824 */ /* 0x000fe200078e0a03 */
[----:B------:R-:W-:Y:S01]  /*2aa0*/  SHF.L.U64.HI R236, R96, 0x5, R97 ;  /* 0x0000000560ec7819 */ /* 0x000fe20000010261 */
[----:B------:R-:W-:Y:S01]  /*2ab0*/  IMAD.SHL.U32 R3, R8, 0x20, RZ ;  /* 0x0000002008037824 */ /* 0x000fe200078e00ff */
[----:B------:R-:W-:Y:S01]  /*2ac0*/  LOP3.LUT R0, R0, 0xc0, RZ, 0xc0, !PT ;  /* 0x000000c000007812 */ /* 0x000fe200078ec0ff */
[----:B------:R-:W-:-:S02]  /*2ad0*/  IMAD.SHL.U32 R5, R25, 0x8, RZ ;  /* 0x0000000819057824 */ /* 0x000fc400078e00ff */
[----:B------:R-:W-:Y:S01]  /*2ae0*/  IMAD.SHL.U32 R2, R7, 0x40, RZ ;  /* 0x0000004007027824 */ /* 0x000fe200078e00ff */
[----:B------:R-:W-:Y:S01]  /*2af0*/  LOP3.LUT R135, R3, 0xffffff00, RZ, 0xc0, !PT ;  /* 0xffffff0003877812 */ /* 0x000fe200078ec0ff */
[C---:B------:R-:W-:Y:S01]  /*2b00*/  IMAD.SHL.U32 R4, R9.reuse, 0x8, RZ ;  /* 0x0000000809047824 */ /* 0x040fe200078e00ff */
[----:B------:R-:W-:Y:S01]  /*2b10*/  LOP3.LUT R3, R0, 0x8, R5, 0xf8, !PT ;  /* 0x0000000800037812 */ /* 0x000fe200078ef805 */
[----:B------:R-:W-:Y:S01]  /*2b20*/  IMAD R6, R9, 0x8, R6 ;  /* 0x0000000809067824 */ /* 0x000fe200078e0206 */
[----:B------:R-:W-:Y:S02]  /*2b30*/  LOP3.LUT R2, R2, 0xc0, RZ, 0xc0, !PT ;  /* 0x000000c002027812 */ /* 0x000fe400078ec0ff */
[----:B------:R-:W-:Y:S02]  /*2b40*/  SHF.R.U32.HI R0, RZ, 0x3, R0 ;  /* 0x00000003ff007819 */ /* 0x000fe40000011600 */
[----:B------:R-:W-:Y:S02]  /*2b50*/  LOP3.LUT R4, R2, 0x8, R4, 0xf8, !PT ;  /* 0x0000000802047812 */ /* 0x000fe400078ef804 */
[----:B------:R-:W-:-:S02]  /*2b60*/  SHF.R.U32.HI R2, RZ, 0x3, R2 ;  /* 0x00000003ff027819 */ /* 0x000fc40000011602 */
[----:B------:R-:W-:Y:S01]  /*2b70*/  LOP3.LUT R5, R3, R0, RZ, 0x3c, !PT ;  /* 0x0000000003057212 */ /* 0x000fe200078e3cff */
[----:B------:R-:W-:Y:S01]  /*2b80*/  IMAD R0, R72, 0x200, R135 ;  /* 0x0000020048007824 */ /* 0x000fe200078e0287 */
[----:B------:R-:W-:-:S03]  /*2b90*/  LOP3.LUT R15, R4, R2, RZ, 0x3c, !PT ;  /* 0x00000002040f7212 */ /* 0x000fc600078e3cff */
[----:B------:R-:W-:Y:S01]  /*2ba0*/  IMAD R4, R58, 0x20, R0 ;  /* 0x000000203a047824 */ /* 0x000fe200078e0200 */
[----:B--2---:R-:W-:Y:S05]  /*2bb0*/  @P1 BRA `(.L_x_801) ;  /* 0x0000000000281947 */ /* 0x004fea0003800000 */
        /* <DEDUP_REMOVED lines=10> */
.L_x_801:
[----:B------:R-:W-:Y:S05]  /*2c60*/  BSYNC B0 ;  /* 0x0000000000007941 */ /* 0x000fea0003800000 */
.L_x_800:
[----:B------:R1:W-:Y:S01]  /*2c70*/  @P0 STS.128 [R168+0x6000], RZ ;  /* 0x006000ffa8000388 */ /* 0x0003e20000000c00 */
[----:B------:R-:W-:Y:S01]  /*2c80*/  IMAD.U32 R0, R6, 0x20, R5 ;  /* 0x0000002006007824 */ /* 0x000fe200078e0005 */
[----:B------:R-:W-:Y:S01]  /*2c90*/  BSSY B0, `(.L_x_802) ;  /* 0x0000010000007945 */ /* 0x000fe20003800000 */
[----:B--2---:R-:W-:Y:S01]  /*2ca0*/  IMAD.IADD R2, R15, 0x1, R4 ;  /* 0x000000010f027824 */ /* 0x004fe200078e0204 */
        /* <DEDUP_REMOVED lines=14> */
.L_x_803:
[----:B------:R-:W-:Y:S05]  /*2d90*/  BSYNC B0 ;  /* 0x0000000000007941 */ /* 0x000fea0003800000 */
.L_x_802:
[----:B------:R1:W-:Y:S01]  /*2da0*/  @P5 STS.128 [R168+0x6800], RZ ;  /* 0x006800ffa8005388 */ /* 0x0003e20000000c00 */
        /* <DEDUP_REMOVED lines=8> */
[----:B------:R-:W-:-:S03]  /*2e30*/  MOV R3, R117 ;  /* 0x0000007500037202 */ /* 0x000fc60000000f00 */
[----:B------:R-:W-:-:S05]  /*2e40*/  IMAD.WIDE.U32 R2, R96, 0xc0, R2 ;  /* 0x000000c060027825 */ /* 0x000fca00078e0002 */
[----:B------:R-:W-:-:S05]  /*2e50*/  IADD3 R3, R3, R0, RZ ;  /* 0x0000000003037210 */ /* 0x000fca0007ffe0ff */
[----:B------:R-:W-:Y:S01]  /*2e60*/  @!PT LDS RZ, [RZ] ;  /* 0x00000000fffff984 */ /* 0x000fe20000000800 */
[----:B------:R-:W-:Y:S01]  /*2e70*/  @!PT LDS RZ, [RZ] ;  /* 0x00000000fffff984 */ /* 0x000fe20000000800 */
[----:B------:R-:W-:Y:S01]  /*2e80*/  @!PT LDS RZ, [RZ] ;  /* 0x00000000fffff984 */ /* 0x000fe20000000800 */
[----:B------:R1:W-:Y:S02]  /*2e90*/  LDGSTS.E.BYPASS.LTC128B.128 [R168+0x6800], desc[UR12][R2.64] ;  /* 0x0680000002a87fae */ /* 0x0003e4000b901d4c */
.L_x_805:
[----:B------:R-:W-:Y:S05]  /*2ea0*/  BSYNC B0 ;  /* 0x0000000000007941 */ /* 0x000fea0003800000 */
.L_x_804:
        /* <DEDUP_REMOVED lines=13> */
.L_x_807:
[----:B------:R-:W-:Y:S05]  /*2f80*/  BSYNC B0 ;  /* 0x0000000000007941 */ /* 0x000fea0003800000 */
.L_x_806:
        /* <DEDUP_REMOVED lines=16> */
.L_x_809:
[----:B------:R-:W-:Y:S05]  /*3090*/  BSYNC B0 ;  /* 0x0000000000007941 */ /* 0x000fea0003800000 */
.L_x_808:
        /* <DEDUP_REMOVED lines=16> */
.L_x_811:
[----:B------:R-:W-:Y:S05]  /*31a0*/  BSYNC B0 ;  /* 0x0000000000007941 */ /* 0x000fea0003800000 */
.L_x_810:
        /* <DEDUP_REMOVED lines=16> */
.L_x_813:
[----:B------:R-:W-:Y:S05]  /*32b0*/  BSYNC B0 ;  /* 0x0000000000007941 */ /* 0x000fea0003800000 */
.L_x_812:
[----:B------:R-:W-:Y:S01]  /*32c0*/  LDSM.16.M88.4 R8, [R166] ;  /* 0x00000000a608783b */ /* 0x000fe20000000200 */
[----:B------:R-:W-:Y:S01]  /*32d0*/  LOP3.LUT P1, RZ, R7, 0x2, RZ, 0xc0, !PT ;  /* 0x0000000207ff7812 */ /* 0x000fe2000782c0ff */
[----:B------:R-:W-:Y:S01]  /*32e0*/  ULDC UR10, c[0x0][0x39c] ;  /* 0x0000e700000a7ab9 */ /* 0x000fe20000000800 */
[----:B------:R-:W-:Y:S01]  /*32f0*/  MOV R0, 0x10 ;  /* 0x0000001000007802 */ /* 0x000fe20000000f00 */
[----:B------:R-:W5:Y:S01]  /*3300*/  LDSM.16.M88.4 R20, [R134+0x1000] ;  /* 0x001000008614783b */ /* 0x000f620000000200 */
[----:B------:R-:W-:Y:S02]  /*3310*/  LOP3.LUT P0, RZ, R14, 0x2, RZ, 0xc0, !PT ;  /* 0x000000020eff7812 */ /* 0x000fe4000780c0ff */
[C---:B-1----:R-:W-:Y:S01]  /*3320*/  SEL R2, R0.reuse, 0xfffffff0, !P1 ;  /* 0xfffffff000027807 */ /* 0x042fe20004800000 */
[----:B------:R-:W1:Y:S01]  /*3330*/  LDSM.16.M88.4 R36, [R134+0x1400] ;  /* 0x001400008624783b */ /* 0x000e620000000200 */
[----:B------:R-:W-:Y:S02]  /*3340*/  SEL R0, R0, 0xfffffff0, !P0 ;  /* 0xfffffff000007807 */ /* 0x000fe40004000000 */
[----:B------:R-:W-:Y:S01]  /*3350*/  LEA R167, R2, R166, 0x1 ;  /* 0x000000a602a77211 */ /* 0x000fe200078e08ff */
[----:B------:R-:W-:Y:S01]  /*3360*/  LDSM.16.M88.4 R52, [R134+0x1800] ;  /* 0x001800008634783b */ /* 0x000fe20000000200 */
[----:B------:R-:W-:-:S02]  /*3370*/  LEA R3, R0, R134, 0x1 ;  /* 0x0000008600037211 */ /* 0x000fc400078e08ff */
[----:B------:R-:W-:Y:S01]  /*3380*/  ISETP.GE.AND P0, PT, R231, 0x2, PT ;  /* 0x00000002e700780c */ /* 0x000fe20003f06270 */
[----:B------:R-:W-:Y:S01]  /*3390*/  LDSM.16.M88.4 R4, [R167] ;  /* 0x00000000a704783b */ /* 0x000fe20000000200 */
[----:B------:R-:W-:-:S03]  /*33a0*/  LEA R135, R58, R135, 0x5 ;  /* 0x000000873a877211 */ /* 0x000fc600078e28ff */
[----:B------:R-:W2:Y:S01]  /*33b0*/  LDSM.16.M88.4 R28, [R3+0x1000] ;  /* 0x00100000031c783b */ /* 0x000ea20000000200 */
[----:B------:R-:W-:-:S03]  /*33c0*/  IADD3 R135, R15, R135, RZ ;  /* 0x000000870f877210 */ /* 0x000fc60007ffe0ff */
[----:B------:R-:W3:Y:S04]  /*33d0*/  LDSM.16.M88.4 R44, [R3+0x1400] ;  /* 0x00140000032c783b */ /* 0x000ee80000000200 */
[----:B------:R-:W4:Y:S04]  /*33e0*/  LDSM.16.M88.4 R40, [R3+0x1800] ;  /* 0x001800000328783b */ /* 0x000f280000000200 */
[----:B------:R-:W4:Y:S04]  /*33f0*/  LDSM.16.M88.4 R48, [R134+0x1c00] ;  /* 0x001c00008630783b */ /* 0x000f280000000200 */
[----:B------:R-:W0:Y:S01]  /*3400*/  LDGDEPBAR ;  /* 0x00000000000079af */ /* 0x000e220000000000 */
[C---:B-----5:R-:W-:Y:S06]  /*3410*/  HMMA.16816.F32.BF16 R16, R8.reuse, R20, RZ ;  /* 0x000000140810723c */ /* 0x060fec00000418ff */
[C---:B------:R-:W-:Y:S06]  /*3420*/  HMMA.16816.F32.BF16 R24, R8.reuse, R22, RZ ;  /* 0x000000160818723c */ /* 0x040fec00000418ff */
[----:B-1----:R-:W-:-:S12]  /*3430*/  HMMA.16816.F32.BF16 R20, R8, R36, RZ ;  /* 0x000000240814723c */ /* 0x002fd800000418ff */
[C---:B--2---:R-:W-:Y:S06]  /*3440*/  HMMA.16816.F32.BF16 R16, R4.reuse, R28, R16 ;  /* 0x0000001c0410723c */ /* 0x044fec0000041810 */
[C---:B------:R-:W-:Y:S06]  /*3450*/  HMMA.16816.F32.BF16 R24, R4.reuse, R30, R24 ;  /* 0x0000001e0418723c */ /* 0x040fec0000041818 */
[----:B---3--:R-:W-:Y:S06]  /*3460*/  HMMA.16816.F32.BF16 R32, R4, R44, R20 ;  /* 0x0000002c0420723c */ /* 0x008fec0000041814 */
[----:B------:R-:W-:Y:S06]  /*3470*/  HMMA.16816.F32.BF16 R20, R8, R52, RZ ;  /* 0x000000340814723c */ /* 0x000fec00000418ff */
[----:B------:R-:W-:-:S04]  /*3480*/  FMUL.FTZ R13, R16, UR10 ;  /* 0x0000000a100d7c20 */ /* 0x000fc80008410000 */
[----:B------:R1:W2:-:S14]  /*3490*/  MUFU.TANH R243, R13 ;  /* 0x0000000d00f37308 */ /* 0x00029c0000002400 */
[----:B----4-:R-:W-:Y:S01]  /*34a0*/  HMMA.16816.F32.BF16 R28, R4, R40, R20 ;  /* 0x00000028041c723c */ /* 0x010fe20000041814 */
[----:B-1----:R-:W-:-:S05]  /*34b0*/  FMUL.FTZ R13, R17, UR10 ;  /* 0x0000000a110d7c20 */ /* 0x002fca0008410000 */
[----:B------:R-:W-:Y:S01]  /*34c0*/  HMMA.16816.F32.BF16 R20, R8, R54, RZ ;  /* 0x000000360814723c */ /* 0x000fe200000418ff */
[----:B------:R1:W3:Y:S01]  /*34d0*/  MUFU.TANH R242, R13 ;  /* 0x0000000d00f27308 */ /* 0x0002e20000002400 */
[----:B------:R-:W-:Y:S01]  /*34e0*/  LDSM.16.M88.4 R52, [R134+0x2000] ;  /* 0x002000008634783b */ /* 0x000fe20000000200 */
[----:B-1----:R-:W-:-:S06]  /*34f0*/  FMUL.FTZ R13, R18, UR10 ;  /* 0x0000000a120d7c20 */ /* 0x002fcc0008410000 */
[----:B------:R1:W4:Y:S02]  /*3500*/  MUFU.TANH R125, R13 ;  /* 0x0000000d007d7308 */ /* 0x0003240000002400 */
[----:B-1----:R-:W-:Y:S02]  /*3510*/  FMUL.FTZ R13, R19, UR10 ;  /* 0x0000000a130d7c20 */ /* 0x002fe40008410000 */
[----:B------:R-:W-:Y:S01]  /*3520*/  HMMA.16816.F32.BF16 R16, R8, R38, RZ ;  /* 0x000000260810723c */ /* 0x000fe200000418ff */
[----:B------:R-:W1:Y:S03]  /*3530*/  LDSM.16.M88.4 R36, [R3+0x1c00] ;  /* 0x001c00000324783b */ /* 0x000e660000000200 */
[----:B------:R5:W1:Y:S02]  /*3540*/  MUFU.TANH R73, R13 ;  /* 0x0000000d00497308 */ /* 0x000a640000002400 */
[----:B-----5:R-:W-:-:S06]  /*3550*/  FMUL.FTZ R13, R24, UR10 ;  /* 0x0000000a180d7c20 */ /* 0x020fcc0008410000 */
[----:B------:R5:W1:-:S12]  /*3560*/  MUFU.TANH R181, R13 ;  /* 0x0000000d00b57308 */ /* 0x000a580000002400 */
[----:B------:R-:W-:Y:S01]  /*3570*/  HMMA.16816.F32.BF16 R16, R4, R46, R16 ;  /* 0x0000002e0410723c */ /* 0x000fe20000041810 */
[----:B------:R-:W-:Y:S01]  /*3580*/  LDSM.16.M88.4 R44, [R134+0x2400] ;  /* 0x00240000862c783b */ /* 0x000fe20000000200 */
[----:B-----5:R-:W-:-:S04]  /*3590*/  FMUL.FTZ R13, R25, UR10 ;  /* 0x0000000a190d7c20 */ /* 0x020fc80008410000 */
[----:B------:R5:W1:-:S15]  /*35a0*/  MUFU.TANH R241, R13 ;  /* 0x0000000d00f17308 */ /* 0x000a5e0000002400 */
[----:B------:R-:W-:-:S03]  /*35b0*/  NOP ;  /* 0x0000000000007918 */ /* 0x000fc60000000000 */
[----:B------:R-:W-:-:S04]  /*35c0*/  FMUL.FTZ R19, R19, UR10 ;  /* 0x0000000a13137c20 */ /* 0x000fc80008410000 */
[----:B------:R-:W1:Y:S01]  /*35d0*/  MUFU.TANH R80, R19 ;  /* 0x0000001300507308 */ /* 0x000e620000002400 */
[----:B-----5:R-:W-:-:S07]  /*35e0*/  FMUL.FTZ R13, R26, UR10 ;  /* 0x0000000a1a0d7c20 */ /* 0x020fce0008410000 */
[----:B------:R5:W1:Y:S02]  /*35f0*/  MUFU.TANH R74, R13 ;  /* 0x0000000d004a7308 */ /* 0x000a640000002400 */
[----:B-----5:R-:W-:Y:S02]  /*3600*/  FMUL.FTZ R13, R27, UR10 ;  /* 0x0000000a1b0d7c20 */ /* 0x020fe40008410000 */
[----:B------:R-:W-:Y:S04]  /*3610*/  HMMA.16816.F32.BF16 R24, R8, R48, RZ ;  /* 0x000000300818723c */ /* 0x000fe800000418ff */
[----:B------:R5:W1:Y:S02]  /*3620*/  MUFU.TANH R75, R13 ;  /* 0x0000000d004b7308 */ /* 0x000a640000002400 */
[----:B-----5:R-:W-:-:S06]  /*3630*/  FMUL.FTZ R13, R32, UR10 ;  /* 0x0000000a200d7c20 */ /* 0x020fcc0008410000 */
[----:B------:R5:W1:Y:S02]  /*3640*/  MUFU.TANH R173, R13 ;  /* 0x0000000d00ad7308 */ /* 0x000a640000002400 */
[----:B-----5:R-:W-:-:S06]  /*3650*/  FMUL.FTZ R13, R33, UR10 ;  /* 0x0000000a210d7c20 */ /* 0x020fcc0008410000 */
[----:B------:R5:W1:Y:S02]  /*3660*/  MUFU.TANH R240, R13 ;  /* 0x0000000d00f07308 */ /* 0x000a640000002400 */
[----:B-----5:R-:W-:-:S06]  /*3670*/  FMUL.FTZ R13, R34, UR10 ;  /* 0x0000000a220d7c20 */ /* 0x020fcc0008410000 */
[----:B------:R5:W1:Y:S02]  /*3680*/  MUFU.TANH R76, R13 ;  /* 0x0000000d004c7308 */ /* 0x000a640000002400 */
[----:B-----5:R-:W-:Y:S02]  /*3690*/  FMUL.FTZ R13, R35, UR10 ;  /* 0x0000000a230d7c20 */ /* 0x020fe40008410000 */
[----:B-1----:R-:W-:Y:S04]  /*36a0*/  HMMA.16816.F32.BF16 R32, R4, R36, R24 ;  /* 0x000000240420723c */ /* 0x002fe80000041818 */
[----:B------:R1:W1:Y:S02]  /*36b0*/  MUFU.TANH R78, R13 ;  /* 0x0000000d004e7308 */ /* 0x0002640000002400 */
[----:B------:R-:W-:Y:S01]  /*36c0*/  HMMA.16816.F32.BF16 R24, R8, R52, RZ ;  /* 0x000000340818723c */ /* 0x000fe200000418ff */
[----:B-1----:R-:W-:-:S05]  /*36d0*/  FMUL.FTZ R13, R16, UR10 ;  /* 0x0000000a100d7c20 */ /* 0x002fca0008410000 */
[----:B------:R1:W1:Y:S02]  /*36e0*/  MUFU.TANH R177, R13 ;  /* 0x0000000d00b17308 */ /* 0x0002640000002400 */
[----:B-1----:R-:W-:-:S06]  /*36f0*/  FMUL.FTZ R13, R17, UR10 ;  /* 0x0000000a110d7c20 */ /* 0x002fcc0008410000 */
[----:B------:R1:W1:Y:S02]  /*3700*/  MUFU.TANH R239, R13 ;  /* 0x0000000d00ef7308 */ /* 0x0002640000002400 */
[----:B-1----:R-:W-:Y:S02]  /*3710*/  FMUL.FTZ R13, R18, UR10 ;  /* 0x0000000a120d7c20 */ /* 0x002fe40008410000 */
[----:B------:R-:W-:Y:S01]  /*3720*/  HMMA.16816.F32.BF16 R16, R4, R42, R20 ;  /* 0x0000002a0410723c */ /* 0x000fe20000041814 */
[----:B------:R-:W1:Y:S03]  /*3730*/  LDSM.16.M88.4 R40, [R3+0x2000] ;  /* 0x002000000328783b */ /* 0x000e660000000200 */
[----:B------:R5:W1:Y:S02]  /*3740*/  MUFU.TANH R79, R13 ;  /* 0x0000000d004f7308 */ /* 0x000a640000002400 */
[----:B------:R-:W-:Y:S01]  /*3750*/  HMMA.16816.F32.BF16 R20, R8, R50, RZ ;  /* 0x000000320814723c */ /* 0x000fe200000418ff */
[----:B------:R-:W-:Y:S01]  /*3760*/  LDSM.16.M88.4 R48, [R134+0x2800] ;  /* 0x002800008630783b */ /* 0x000fe20000000200 */
[----:B-----5:R-:W-:-:S04]  /*3770*/  FMUL.FTZ R13, R28, UR10 ;  /* 0x0000000a1c0d7c20 */ /* 0x020fc80008410000 */
[----:B------:R5:W1:-:S12]  /*3780*/  MUFU.TANH R171, R13 ;  /* 0x0000000d00ab7308 */ /* 0x000a580000002400 */
[----:B------:R-:W-:-:S04]  /*3790*/  FMUL.FTZ R19, R19, UR10 ;  /* 0x0000000a13137c20 */ /* 0x000fc80008410000 */
[----:B------:R-:W1:Y:S01]  /*37a0*/  MUFU.TANH R85, R19 ;  /* 0x0000001300557308 */ /* 0x000e620000002400 */
[----:B-----5:R-:W-:-:S07]  /*37b0*/  FMUL.FTZ R13, R29, UR10 ;  /* 0x0000000a1d0d7c20 */ /* 0x020fce0008410000 */
        /* <DEDUP_REMOVED lines=16> */
[----:B-----5:R-:W-:-:S05]  /*38c0*/  FMUL.FTZ R13, R32, UR10 ;  /* 0x0000000a200d7c20 */ /* 0x020fca0008410000 */
        /* <DEDUP_REMOVED lines=20> */
[----:B------:R-:W2:Y:S01]  /*3a10*/  LDSM.16.M88.4 R44, [R134+0x2c00] ;  /* 0x002c0000862c783b */ /* 0x000ea20000000200 */
        /* <DEDUP_REMOVED lines=11> */
[----:B--2---:R-:W-:Y:S01]  /*3ad0*/  HMMA.16816.F32.BF16 R24, R8, R44, RZ ;  /* 0x0000002c0818723c */ /* 0x004fe200000418ff */
[----:B-1----:R-:W-:-:S05]  /*3ae0*/  FMUL.FTZ R13, R16, UR10 ;  /* 0x0000000a100d7c20 */ /* 0x002fca0008410000 */
[----:B------:R1:W2:Y:S02]  /*3af0*/  MUFU.TANH R172, R13 ;  /* 0x0000000d00ac7308 */ /* 0x0002a40000002400 */
[----:B-1----:R-:W-:-:S06]  /*3b00*/  FMUL.FTZ R13, R17, UR10 ;  /* 0x0000000a110d7c20 */ /* 0x002fcc0008410000 */
[----:B------:R1:W1:Y:S02]  /*3b10*/  MUFU.TANH R222, R13 ;  /* 0x0000000d00de7308 */ /* 0x0002640000002400 */
[----:B-1----:R-:W-:Y:S02]  /*3b20*/  FMUL.FTZ R13, R18, UR10 ;  /* 0x0000000a120d7c20 */ /* 0x002fe40008410000 */
[----:B------:R-:W-:Y:S01]  /*3b30*/  HMMA.16816.F32.BF16 R16, R4, R38, R20 ;  /* 0x000000260410723c */ /* 0x000fe20000041814 */
[----:B------:R-:W1:Y:S03]  /*3b40*/  LDSM.16.M88.4 R36, [R3+0x2c00] ;  /* 0x002c00000324783b */ /* 0x000e660000000200 */
[----:B------:R5:W1:Y:S02]  /*3b50*/  MUFU.TANH R92, R13 ;  /* 0x0000000d005c7308 */ /* 0x000a640000002400 */
[----:B------:R-:W-:Y:S01]  /*3b60*/  HMMA.16816.F32.BF16 R20, R8, R50, RZ ;  /* 0x000000320814723c */ /* 0x000fe200000418ff */
[----:B------:R-:W3:Y:S01]  /*3b70*/  LDSM.16.M88.4 R48, [R134+0x3000] ;  /* 0x003000008630783b */ /* 0x000ee20000000200 */
        /* <DEDUP_REMOVED lines=11> */
[----:B---3--:R-:W-:Y:S01]  /*3c30*/  HMMA.16816.F32.BF16 R24, R8, R48, RZ ;  /* 0x000000300818723c */ /* 0x008fe200000418ff */
[----:B-1----:R-:W-:-:S05]  /*3c40*/  FMUL.FTZ R13, R16, UR10 ;  /* 0x0000000a100d7c20 */ /* 0x002fca0008410000 */
[----:B------:R1:W3:Y:S02]  /*3c50*/  MUFU.TANH R179, R13 ;  /* 0x0000000d00b37308 */ /* 0x0002e40000002400 */
[----:B-1----:R-:W-:-:S06]  /*3c60*/  FMUL.FTZ R13, R17, UR10 ;  /* 0x0000000a110d7c20 */ /* 0x002fcc0008410000 */
[----:B------:R1:W1:Y:S02]  /*3c70*/  MUFU.TANH R220, R13 ;  /* 0x0000000d00dc7308 */ /* 0x0002640000002400 */
[----:B-1----:R-:W-:Y:S02]  /*3c80*/  FMUL.FTZ R13, R18, UR10 ;  /* 0x0000000a120d7c20 */ /* 0x002fe40008410000 */
[----:B------:R-:W-:Y:S01]  /*3c90*/  HMMA.16816.F32.BF16 R16, R4, R42, R20 ;  /* 0x0000002a0410723c */ /* 0x000fe20000041814 */
[----:B------:R-:W1:Y:S03]  /*3ca0*/  LDSM.16.M88.4 R40, [R3+0x3000] ;  /* 0x003000000328783b */ /* 0x000e660000000200 */
[----:B------:R5:W1:Y:S02]  /*3cb0*/  MUFU.TANH R98, R13 ;  /* 0x0000000d00627308 */ /* 0x000a640000002400 */
[----:B------:R-:W-:Y:S01]  /*3cc0*/  HMMA.16816.F32.BF16 R20, R8, R46, RZ ;  /* 0x0000002e0814723c */ /* 0x000fe200000418ff */
[----:B------:R-:W4:Y:S01]  /*3cd0*/  LDSM.16.M88.4 R44, [R134+0x3400] ;  /* 0x00340000862c783b */ /* 0x000f220000000200 */
        /* <DEDUP_REMOVED lines=11> */
[----:B----4-:R-:W-:Y:S01]  /*3d90*/  HMMA.16816.F32.BF16 R24, R8, R44, RZ ;  /* 0x0000002c0818723c */ /* 0x010fe200000418ff */
[----:B-1----:R-:W-:-:S05]  /*3da0*/  FMUL.FTZ R13, R16, UR10 ;  /* 0x0000000a100d7c20 */ /* 0x002fca0008410000 */
[----:B------:R1:W4:Y:S02]  /*3db0*/  MUFU.TANH R185, R13 ;  /* 0x0000000d00b97308 */ /* 0x0003240000002400 */
        /* <DEDUP_REMOVED lines=109> */
[----:B------:R1:W3:-:S12]  /*4490*/  MUFU.TANH R201, R13 ;  /* 0x0000000d00c97308 */ /* 0x0002d80000002400 */
[----:B------:R-:W-:-:S04]  /*44a0*/  FMUL.FTZ R35, R35, UR10 ;  /* 0x0000000a23237c20 */ /* 0x000fc80008410000 */
[----:B------:R-:W2:Y:S01]  /*44b0*/  MUFU.TANH R66, R35 ;  /* 0x0000002300427308 */ /* 0x000ea20000002400 */
[----:B-1----:R-:W-:-:S07]  /*44c0*/  FMUL.FTZ R13, R17, UR10 ;  /* 0x0000000a110d7c20 */ /* 0x002fce0008410000 */
[----:B------:R1:W1:Y:S02]  /*44d0*/  MUFU.TANH R210, R13 ;  /* 0x0000000d00d27308 */ /* 0x0002640000002400 */
[----:B-1----:R-:W-:Y:S02]  /*44e0*/  FMUL.FTZ R13, R18, UR10 ;  /* 0x0000000a120d7c20 */ /* 0x002fe40008410000 */
[----:B------:R-:W-:Y:S01]  /*44f0*/  HMMA.16816.F32.BF16 R16, R4, R42, R20 ;  /* 0x0000002a0410723c */ /* 0x000fe20000041814 */
[----:B------:R-:W1:Y:S03]  /*4500*/  LDSM.16.M88.4 R40, [R3+0x4800] ;  /* 0x004800000328783b */ /* 0x000e660000000200 */
[----:B------:R5:W1:Y:S02]  /*4510*/  MUFU.TANH R128, R13 ;  /* 0x0000000d00807308 */ /* 0x000a640000002400 */
[----:B------:R-:W-:Y:S01]  /*4520*/  HMMA.16816.F32.BF16 R20, R8, R46, RZ ;  /* 0x0000002e0814723c */ /* 0x000fe200000418ff */
[----:B-----5:R-:W-:-:S05]  /*4530*/  FMUL.FTZ R13, R28, UR10 ;  /* 0x0000000a1c0d7c20 */ /* 0x020fca0008410000 */
        /* <DEDUP_REMOVED lines=8> */
[----:B-1----:R-:W-:-:S06]  /*45c0*/  FMUL.FTZ R13, R16, UR10 ;  /* 0x0000000a100d7c20 */ /* 0x002fcc0008410000 */
[----:B------:R1:W1:-:S12]  /*45d0*/  MUFU.TANH R195, R13 ;  /* 0x0000000d00c37308 */ /* 0x0002580000002400 */
[----:B------:R-:W-:Y:S01]  /*45e0*/  FMUL.FTZ R28, R28, UR10 ;  /* 0x0000000a1c1c7c20 */ /* 0x000fe20008410000 */
[----:B------:R-:W-:Y:S01]  /*45f0*/  FMUL.FTZ R29, R29, UR10 ;  /* 0x0000000a1d1d7c20 */ /* 0x000fe20008410000 */
[----:B------:R-:W-:Y:S02]  /*4600*/  FMUL.FTZ R30, R30, UR10 ;  /* 0x0000000a1e1e7c20 */ /* 0x000fe40008410000 */
[----:B------:R-:W2:Y:S08]  /*4610*/  MUFU.TANH R164, R28 ;  /* 0x0000001c00a47308 */ /* 0x000eb00000002400 */
[----:B------:R-:W2:Y:S01]  /*4620*/  MUFU.TANH R194, R29 ;  /* 0x0000001d00c27308 */ /* 0x000ea20000002400 */
[----:B-1----:R-:W-:-:S07]  /*4630*/  FMUL.FTZ R13, R17, UR10 ;  /* 0x0000000a110d7c20 */ /* 0x002fce0008410000 */
[----:B------:R1:W1:Y:S08]  /*4640*/  MUFU.TANH R205, R13 ;  /* 0x0000000d00cd7308 */ /* 0x0002700000002400 */
        /* <DEDUP_REMOVED lines=10> */
[----:B------:R-:W-:Y:S01]  /*46f0*/  FMUL.FTZ R16, R16, UR10 ;  /* 0x0000000a10107c20 */ /* 0x000fe20008410000 */
[----:B------:R-:W-:Y:S01]  /*4700*/  FMUL.FTZ R17, R17, UR10 ;  /* 0x0000000a11117c20 */ /* 0x000fe20008410000 */
[----:B------:R-:W-:Y:S01]  /*4710*/  FMUL.FTZ R18, R18, UR10 ;  /* 0x0000000a12127c20 */ /* 0x000fe20008410000 */
[----:B------:R-:W-:Y:S01]  /*4720*/  FMUL.FTZ R19, R19, UR10 ;  /* 0x0000000a13137c20 */ /* 0x000fe20008410000 */
[----:B------:R-:W2:Y:S08]  /*4730*/  MUFU.TANH R200, R16 ;  /* 0x0000001000c87308 */ /* 0x000eb00000002400 */
[----:B------:R-:W2:Y:S01]  /*4740*/  MUFU.TANH R197, R17 ;  /* 0x0000001100c57308 */ /* 0x000ea20000002400 */
[----:B-----5:R-:W-:Y:S01]  /*4750*/  FMUL.FTZ R13, R33, UR10 ;  /* 0x0000000a210d7c20 */ /* 0x020fe20008410000 */
[C---:B-1----:R-:W-:Y:S06]  /*4760*/  HMMA.16816.F32.BF16 R24, R8.reuse, R36, RZ ;  /* 0x000000240818723c */ /* 0x042fec00000418ff */
[----:B------:R1:W1:Y:S01]  /*4770*/  MUFU.TANH R202, R13 ;  /* 0x0000000d00ca7308 */ /* 0x0002620000002400 */
[----:B------:R-:W-:Y:S07]  /*4780*/  HMMA.16816.F32.BF16 R8, R8, R38, RZ ;  /* 0x000000260808723c */ /* 0x000fee00000418ff */
[----:B------:R-:W2:Y:S08]  /*4790*/  MUFU.TANH R65, R18 ;  /* 0x0000001200417308 */ /* 0x000eb00000002400 */
[----:B------:R5:W2:Y:S01]  /*47a0*/  MUFU.TANH R64, R19 ;  /* 0x0000001300407308 */ /* 0x000aa20000002400 */
[----:B-1----:R-:W-:-:S02]  /*47b0*/  FMUL.FTZ R13, R34, UR10 ;  /* 0x0000000a220d7c20 */ /* 0x002fc40008410000 */
[----:B------:R1:W4:Y:S01]  /*47c0*/  LDSM.16.M88.4 R32, [R3+0x4c00] ;  /* 0x004c00000320783b */ /* 0x0003220000000200 */
[----:B------:R-:W-:-:S04]  /*47d0*/  DEPBAR.LE SB0, 0x0 ;  /* 0x000080000000791a */ /* 0x000fc80000000000 */
[----:B------:R-:W1:Y:S01]  /*47e0*/  MUFU.TANH R62, R13 ;  /* 0x0000000d003e7308 */ /* 0x000e620000002400 */
[----:B-----5:R-:W-:Y:S01]  /*47f0*/  HMMA.16816.F32.BF16 R16, R4, R42, R20 ;  /* 0x0000002a0410723c */ /* 0x020fe20000041814 */
[----:B-1----:R-:W-:-:S06]  /*4800*/  FMUL.FTZ R3, R31, UR10 ;  /* 0x0000000a1f037c20 */ /* 0x002fcc0008410000 */
[----:B------:R1:W1:-:S15]  /*4810*/  MUFU.TANH R67, R3 ;  /* 0x0000000300437308 */ /* 0x00025e0000002400 */
[----:B------:R-:W-:-:S02]  /*4820*/  NOP ;  /* 0x0000000000007918 */ /* 0x000fc40000000000 */
[----:B------:R-:W-:Y:S01]  /*4830*/  FMUL.FTZ R16, R16, UR10 ;  /* 0x0000000a10107c20 */ /* 0x000fe20008410000 */
[----:B------:R-:W-:Y:S01]  /*4840*/  FMUL.FTZ R17, R17, UR10 ;  /* 0x0000000a11117c20 */ /* 0x000fe20008410000 */
[C---:B----4-:R-:W-:Y:S01]  /*4850*/  HMMA.16816.F32.BF16 R20, R4.reuse, R32, R24 ;  /* 0x000000200414723c */ /* 0x050fe20000041818 */
[----:B------:R-:W-:Y:S01]  /*4860*/  FMUL.FTZ R18, R18, UR10 ;  /* 0x0000000a12127c20 */ /* 0x000fe20008410000 */
[----:B------:R-:W-:Y:S01]  /*4870*/  FMUL.FTZ R19, R19, UR10 ;  /* 0x0000000a13137c20 */ /* 0x000fe20008410000 */
[----:B------:R-:W4:Y:S03]  /*4880*/  MUFU.TANH R175, R16 ;  /* 0x0000001000af7308 */ /* 0x000f260000002400 */
[----:B------:R-:W-:Y:S05]  /*4890*/  HMMA.16816.F32.BF16 R4, R4, R34, R8 ;  /* 0x000000220404723c */ /* 0x000fea0000041808 */
[----:B------:R-:W2:Y:S08]  /*48a0*/  MUFU.TANH R191, R17 ;  /* 0x0000001100bf7308 */ /* 0x000eb00000002400 */
[----:B------:R-:W2:Y:S05]  /*48b0*/  MUFU.TANH R70, R18 ;  /* 0x0000001200467308 */ /* 0x000eaa0000002400 */
[----:B-1----:R-:W-:-:S03]  /*48c0*/  FMUL.FTZ R3, R20, UR10 ;  /* 0x0000000a14037c20 */ /* 0x002fc60008410000 */
[----:B------:R-:W1:Y:S03]  /*48d0*/  MUFU.TANH R71, R19 ;  /* 0x0000001300477308 */ /* 0x000e660000002400 */
[----:B------:R-:W-:Y:S01]  /*48e0*/  FMUL.FTZ R4, R4, UR10 ;  /* 0x0000000a04047c20 */ /* 0x000fe20008410000 */
[----:B------:R-:W-:Y:S01]  /*48f0*/  FMUL.FTZ R7, R7, UR10 ;  /* 0x0000000a07077c20 */ /* 0x000fe20008410000 */
[----:B------:R-:W-:Y:S01]  /*4900*/  FMUL.FTZ R5, R5, UR10 ;  /* 0x0000000a05057c20 */ /* 0x000fe20008410000 */
[----:B------:R-:W-:Y:S02]  /*4910*/  FMUL.FTZ R6, R6, UR10 ;  /* 0x0000000a06067c20 */ /* 0x000fe40008410000 */
[----:B------:R5:W1:Y:S08]  /*4920*/  MUFU.TANH R207, R3 ;  /* 0x0000000300cf7308 */ /* 0x000a700000002400 */
[----:B------:R-:W1:Y:S08]  /*4930*/  MUFU.TANH R212, R4 ;  /* 0x0000000400d47308 */ /* 0x000e700000002400 */
[----:B------:R-:W1:Y:S01]  /*4940*/  MUFU.TANH R211, R5 ;  /* 0x0000000500d37308 */ /* 0x000e620000002400 */
[----:B-----5:R-:W-:-:S07]  /*4950*/  FMUL.FTZ R3, R21, UR10 ;  /* 0x0000000a15037c20 */ /* 0x020fce0008410000 */
[----:B------:R5:W1:Y:S02]  /*4960*/  MUFU.TANH R209, R3 ;  /* 0x0000000300d17308 */ /* 0x000a640000002400 */
[----:B-----5:R-:W-:-:S06]  /*4970*/  FMUL.FTZ R3, R22, UR10 ;  /* 0x0000000a16037c20 */ /* 0x020fcc0008410000 */
[----:B------:R5:W1:Y:S02]  /*4980*/  MUFU.TANH R127, R3 ;  /* 0x00000003007f7308 */ /* 0x000a640000002400 */
[----:B-----5:R-:W-:-:S06]  /*4990*/  FMUL.FTZ R3, R23, UR10 ;  /* 0x0000000a17037c20 */ /* 0x020fcc0008410000 */
[----:B------:R5:W1:Y:S02]  /*49a0*/  MUFU.TANH R124, R3 ;  /* 0x00000003007c7308 */ /* 0x000a640000002400 */
[----:B-----5:R-:W-:-:S06]  /*49b0*/  LOP3.LUT R3, R109, 0xffffffe0, RZ, 0xc0, !PT ;  /* 0xffffffe06d037812 */ /* 0x020fcc00078ec0ff */
[----:B------:R-:W1:Y:S01]  /*49c0*/  MUFU.TANH R109, R7 ;  /* 0x00000007006d7308 */ /* 0x000e620000002400 */
[----:B------:R-:W-:Y:S02]  /*49d0*/  IADD3 R3, -R3, R126, RZ ;  /* 0x0000007e03037210 */ /* 0x000fe40007ffe1ff */
[----:B------:R-:W-:Y:S02]  /*49e0*/  SHF.L.U32 R126, R126, 0x1, RZ ;  /* 0x000000017e7e7819 */ /* 0x000fe400000006ff */
[----:B------:R-:W-:Y:S02]  /*49f0*/  SHF.R.S32.HI R4, RZ, 0x1f, R3 ;  /* 0x0000001fff047819 */ /* 0x000fe40000011403 */
[----:B------:R-:W-:Y:S02]  /*4a00*/  LOP3.LUT R126, R126, 0x6, RZ, 0xc0, !PT ;  /* 0x000000067e7e7812 */ /* 0x000fe400078ec0ff */
[----:B------:R-:W-:Y:S02]  /*4a10*/  LEA.HI R3, R4, R3, RZ, 0x2 ;  /* 0x0000000304037211 */ /* 0x000fe400078f10ff */
[----:B------:R-:W-:-:S02]  /*4a20*/  LEA R4, R72, R121, 0x4 ;  /* 0x0000007948047211 */ /* 0x000fc400078e20ff */
[----:B------:R-:W-:Y:S01]  /*4a30*/  SHF.R.S32.HI R130, RZ, 0x2, R3 ;  /* 0x00000002ff827819 */ /* 0x000fe20000011403 */
[----:B------:R5:W1:Y:S03]  /*4a40*/  MUFU.TANH R121, R6 ;  /* 0x0000000600797308 */ /* 0x000a660000002400 */
[----:B------:R-:W-:Y:S01]  /*4a50*/  IADD3 R3, R4, 0x1, R130 ;  /* 0x0000000104037810 */ /* 0x000fe20007ffe082 */
[----:B------:R1:W-:Y:S03]  /*4a60*/  STL [R1], R130 ;  /* 0x0000008201007387 */ /* 0x0003e60000100800 */
[----:B------:R-:W-:-:S04]  /*4a70*/  IADD3 R3, R56, R3, -R244 ;  /* 0x0000000338037210 */ /* 0x000fc80007ffe8f4 */
[----:B------:R-:W-:Y:S02]  /*4a80*/  IADD3 R5, R3, R129, RZ ;  /* 0x0000008103057210 */ /* 0x000fe40007ffe0ff */
[----:B------:R-:W-:Y:S02]  /*4a90*/  IADD3 R3, R134, 0x1000, RZ ;  /* 0x0000100086037810 */ /* 0x000fe40007ffe0ff */
[C---:B-----5:R-:W-:Y:S02]  /*4aa0*/  VIMNMX R6, R5.reuse, R56, PT ;  /* 0x0000003805067248 */ /* 0x060fe40003fe0100 */
[----:B------:R-:W-:Y:S02]  /*4ab0*/  VIADDMNMX R5, R5, 0x8, R56, PT ;  /* 0x0000000805057846 */ /* 0x000fe40003800138 */
[----:B------:R-:W-:Y:S01]  /*4ac0*/  LEA R165, R0, R3, 0x1 ;  /* 0x0000000300a57211 */ /* 0x000fe200078e08ff */
[----:B------:R-:W-:Y:S06]  /*4ad0*/  BAR.SYNC.DEFER_BLOCKING 0x0 ;  /* 0x0000000000007b1d */ /* 0x000fec0000010000 */
[----:B--234-:R-:W-:Y:S05]  /*4ae0*/  @!P0 BRA `(.L_x_814) ;  /* 0x0000000800a88947 */ /* 0x01cfea0003800000 */
[----:B------:R-:W-:Y:S05]  /*4af0*/  @!P6 BRA `(.L_x_815) ;  /* 0x0000000000ece947 */ /* 0x000fea0003800000 */
[----:B------:R-:W2:Y:S01]  /*4b00*/  LDC R13, c[0x0][0x380] ;  /* 0x0000e000ff0d7b82 */ /* 0x000ea20000000800 */
[----:B------:R-:W-:Y:S01]  /*4b10*/  VIADD R10, R57, 0xffffff00 ;  /* 0xffffff00390a7836 */ /* 0x000fe20000000000 */
[----:B------:R-:W-:Y:S01]  /*4b20*/  IABS R7, R57 ;  /* 0x0000003900077213 */ /* 0x000fe20000000000 */
[----:B------:R-:W-:-:S03]  /*4b30*/  ULDC.64 UR8, c[0x0][0x230] ;  /* 0x00008c0000087ab9 */ /* 0x000fc60000000a00 */
[----:B------:R-:W-:Y:S02]  /*4b40*/  IABS R4, R10 ;  /* 0x0000000a00047213 */ /* 0x000fe40000000000 */
[----:B--2---:R-:W-:-:S04]  /*4b50*/  IABS R11, R13 ;  /* 0x0000000d000b7213 */ /* 0x004fc80000000000 */
[----:B------:R-:W2:Y:S08]  /*4b60*/  I2F.RP R8, R11 ;  /* 0x0000000b00087306 */ /* 0x000eb00000209400 */
[----:B--2---:R-:W2:Y:S02]  /*4b70*/  MUFU.RCP R8, R8 ;  /* 0x0000000800087308 */ /* 0x004ea40000001000 */
[----:B--2---:R-:W-:-:S06]  /*4b80*/  VIADD R8, R8, 0xffffffe ;  /* 0x0ffffffe08087836 */ /* 0x004fcc0000000000 */
[----:B------:R-:W2:Y:S02]  /*4b90*/  F2I.FTZ.U32.TRUNC.NTZ R9, R8 ;  /* 0x0000000800097305 */ /* 0x000ea4000021f000 */
[----:B--2---:R-:W-:Y:S02]  /*4ba0*/  IADD3 R0, RZ, -R9, RZ ;  /* 0x80000009ff007210 */ /* 0x004fe40007ffe0ff */
        /* <DEDUP_REMOVED lines=8> */
[----:B------:R-:W-:-:S03]  /*4c30*/  IMAD R4, R11, R9, R4 ;  /* 0x000000090b047224 */ /* 0x000fc600078e0204 */
        /* <DEDUP_REMOVED lines=8> */
[----:B------:R-:W-:-:S02]  /*4cc0*/  LOP3.LUT R7, R57, R13, RZ, 0x3c, !PT ;  /* 0x0000000d39077212 */ /* 0x000fc400078e3cff */
[-C--:B------:R-:W-:Y:S02]  /*4cd0*/  LOP3.LUT R4, R10, R13.reuse, RZ, 0x3c, !PT ;  /* 0x0000000d0a047212 */ /* 0x080fe400078e3cff */
[----:B------:R-:W-:Y:S02]  /*4ce0*/  ISETP.GE.AND P3, PT, R7, RZ, PT ;  /* 0x000000ff0700720c */ /* 0x000fe40003f66270 */
[----:B------:R-:W-:Y:S02]  /*4cf0*/  ISETP.GE.AND P1, PT, R4, RZ, PT ;  /* 0x000000ff0400720c */ /* 0x000fe40003f26270 */
[----:B------:R-:W-:Y:S01]  /*4d00*/  ISETP.NE.AND P2, PT, R13, RZ, PT ;  /* 0x000000ff0d00720c */ /* 0x000fe20003f45270 */
[----:B------:R-:W-:Y:S01]  /*4d10*/  @P5 VIADD R3, R3, 0x1 ;  /* 0x0000000103035836 */ /* 0x000fe20000000000 */
[----:B------:R-:W-:Y:S02]  /*4d20*/  LOP3.LUT R4, RZ, R13, RZ, 0x33, !PT ;  /* 0x0000000dff047212 */ /* 0x000fe400078e33ff */
[----:B------:R-:W-:-:S05]  /*4d30*/  @P4 IADD3 R0, R0, 0x1, RZ ;  /* 0x0000000100004810 */ /* 0x000fca0007ffe0ff */
[----:B------:R-:W-:Y:S02]  /*4d40*/  @!P3 IMAD.MOV R3, RZ, RZ, -R3 ;  /* 0x000000ffff03b224 */ /* 0x000fe400078e0a03 */
[----:B------:R-:W-:-:S03]  /*4d50*/  @!P1 IADD3 R0, -R0, RZ, RZ ;  /* 0x000000ff00009210 */ /* 0x000fc60007ffe1ff */
[C---:B------:R-:W-:Y:S02]  /*4d60*/  SEL R3, R4.reuse, R3, !P2 ;  /* 0x0000000304037207 */ /* 0x040fe40005000000 */
[----:B------:R-:W-:-:S03]  /*4d70*/  SEL R0, R4, R0, !P2 ;  /* 0x0000000004007207 */ /* 0x000fc60005000000 */
[----:B------:R-:W-:-:S04]  /*4d80*/  IMAD.WIDE R8, R3, 0x4, R226 ;  /* 0x0000000403087825 */ /* 0x000fc800078e02e2 */
[----:B------:R-:W-:Y:S02]  /*4d90*/  IMAD.WIDE R10, R0, 0x4, R226 ;  /* 0x00000004000a7825 */ /* 0x000fe400078e02e2 */
[----:B------:R-:W2:Y:S04]  /*4da0*/  LDG.E R8, desc[UR12][R8.64] ;  /* 0x0000000c08087981 */ /* 0x000ea8000c1e1900 */
[----:B------:R-:W2:Y:S01]  /*4db0*/  LDG.E R10, desc[UR12][R10.64] ;  /* 0x0000000c0a0a7981 */ /* 0x000ea2000c1e1900 */
[----:B------:R-:W-:-:S04]  /*4dc0*/  IMAD.IADD R0, R3, 0x1, -R0 ;  /* 0x0000000103007824 */ /* 0x000fc800078e0a00 */
[----:B------:R-:W-:-:S05]  /*4dd0*/  IMAD R0, R0, R13, -0x100 ;  /* 0xffffff0000007424 */ /* 0x000fca00078e020d */
[----:B------:R-:W-:-:S05]  /*4de0*/  SHF.R.S32.HI R3, RZ, 0x1f, R0 ;  /* 0x0000001fff037819 */ /* 0x000fca0000011400 */
[----:B------:R-:W-:Y:S01]  /*4df0*/  IMAD R3, R3, R68, RZ ;  /* 0x0000004403037224 */ /* 0x000fe200078e02ff */
[----:B--2---:R-:W-:Y:S01]  /*4e00*/  IADD3 R10, -R8, R10, RZ ;  /* 0x0000000a080a7210 */ /* 0x004fe20007ffe1ff */
[----:B------:R-:W-:-:S03]  /*4e10*/  IMAD.WIDE.U32 R8, R0, R68, RZ ;  /* 0x0000004400087225 */ /* 0x000fc600078e00ff */
[----:B------:R-:W-:Y:S01]  /*4e20*/  SHF.R.S32.HI R4, RZ, 0x1f, R10 ;  /* 0x0000001fff047819 */ /* 0x000fe2000001140a */
[----:B------:R-:W-:-:S04]  /*4e30*/  IMAD R0, R0, R69, R3 ;  /* 0x0000004500007224 */ /* 0x000fc800078e0203 */
[----:B------:R-:W-:Y:S02]  /*4e40*/  IMAD R3, R4, UR8, RZ ;  /* 0x0000000804037c24 */ /* 0x000fe4000f8e02ff */
[----:B------:R-:W-:Y:S02]  /*4e50*/  IMAD.IADD R9, R9, 0x1, R0 ;  /* 0x0000000109097824 */ /* 0x000fe400078e0200 */
[C---:B------:R-:W-:Y:S02]  /*4e60*/  IMAD R3, R10.reuse, UR9, R3 ;  /* 0x000000090a037c24 */ /* 0x040fe4000f8e0203 */
[----:B------:R-:W-:-:S04]  /*4e70*/  IMAD.WIDE.U32 R8, R10, UR8, R8 ;  /* 0x000000080a087c25 */ /* 0x000fc8000f8e0008 */
[----:B------:R-:W-:Y:S01]  /*4e80*/  IMAD.MOV.U32 R0, RZ, RZ, R8 ;  /* 0x000000ffff007224 */ /* 0x000fe200078e0008 */
[----:B------:R-:W-:Y:S01]  /*4e90*/  IADD3 R3, R9, R3, RZ ;  /* 0x0000000309037210 */ /* 0x000fe20007ffe0ff */
[----:B------:R-:W-:Y:S06]  /*4ea0*/  BRA `(.L_x_816) ;  /* 0x0000000000087947 */ /* 0x000fec0003800000 */
.L_x_815:
[----:B------:R-:W-:-:S04]  /*4eb0*/  LEA R0, -R68, RZ, 0x8 ;  /* 0x000000ff44007211 */ /* 0x000fc800078e41ff */
[----:B------:R-:W-:-:S07]  /*4ec0*/  SHF.R.S32.HI R3, RZ, 0x1f, R0 ;  /* 0x0000001fff037819 */ /* 0x000fce0000011400 */
.L_x_816:
[----:B------:R-:W-:Y:S01]  /*4ed0*/  ULDC UR5, c[0x0][0x2d0] ;  /* 0x0000b40000057ab9 */ /* 0x000fe20000000800 */
[----:B------:R-:W-:Y:S01]  /*4ee0*/  BSSY B0, `(.L_x_817) ;  /* 0x0000067000007945 */ /* 0x000fe20003800000 */
[----:B------:R-:W-:-:S13]  /*4ef0*/  ISETP.GE.AND P1, PT, R12, UR5, PT ;  /* 0x000000050c007c0c */ /* 0x000fda000bf26270 */
[----:B------:R-:W-:Y:S01]  /*4f00*/  @!P1 IMAD.MOV.U32 R8, RZ, RZ, R77 ;  /* 0x000000ffff089224 */ /* 0x000fe200078e004d */
[----:B------:R-:W2:Y:S01]  /*4f10*/  @!P1 LDC.64 R16, c[0x0][0x218] ;  /* 0x00008600ff109b82 */ /* 0x000ea20000000a00 */
[----:B------:R-:W-:Y:S01]  /*4f20*/  @!P1 IMAD.MOV.U32 R9, RZ, RZ, R84 ;  /* 0x000000ffff099224 */ /* 0x000fe200078e0054 */
[----:B------:R-:W-:Y:S01]  /*4f30*/  @!P1 IADD3 R7, P2, R0, R77, RZ ;  /* 0x0000004d00079210 */ /* 0x000fe20007f5e0ff */
[----:B------:R-:W-:Y:S01]  /*4f40*/  @!P1 IMAD R4, R69, 0x60, RZ ;  /* 0x0000006045049824 */ /* 0x000fe200078e02ff */
[----:B------:R3:W-:Y:S01]  /*4f50*/  @P1 STS [R168+0x1000], RZ ;  /* 0x001000ffa8001388 */ /* 0x0007e20000000800 */
[----:B------:R-:W-:-:S03]  /*4f60*/  @!P1 IMAD.WIDE.U32 R8, R68, 0x60, R8 ;  /* 0x0000006044089825 */ /* 0x000fc600078e0008 */
[----:B------:R-:W4:Y:S01]  /*4f70*/  @!P1 LDC.64 R18, c[0x0][0x218] ;  /* 0x00008600ff129b82 */ /* 0x000f220000000a00 */
[----:B------:R-:W-:Y:S01]  /*4f80*/  @!P1 IMAD R13, R69, 0xa0, RZ ;  /* 0x000000a0450d9824 */ /* 0x000fe200078e02ff */
[----:B------:R-:W-:Y:S01]  /*4f90*/  @!P1 IADD3 R14, P3, R0, R8, RZ ;  /* 0x00000008000e9210 */ /* 0x000fe20007f7e0ff */
[----:B------:R-:W-:Y:S01]  /*4fa0*/  @!P1 IMAD.MOV.U32 R8, RZ, RZ, R77 ;  /* 0x000000ffff089224 */ /* 0x000fe200078e004d */
[----:B------:R3:W-:Y:S02]  /*4fb0*/  @P1 STS [R168+0x1004], RZ ;  /* 0x001004ffa8001388 */ /* 0x0007e40000000800 */
[----:B------:R-:W-:Y:S01]  /*4fc0*/  @!P1 IADD3.X R15, R3, R9, R4, P3, !PT ;  /* 0x00000009030f9210 */ /* 0x000fe20001ffe404 */
[----:B------:R-:W-:Y:S01]  /*4fd0*/  @!P1 IMAD.MOV.U32 R9, RZ, RZ, R84 ;  /* 0x000000ffff099224 */ /* 0x000fe200078e0054 */
[----:B------:R-:W5:Y:S01]  /*4fe0*/  @!P1 LDC.64 R30, c[0x0][0x218] ;  /* 0x00008600ff1e9b82 */ /* 0x000f620000000a00 */
[----:B------:R-:W-:Y:S01]  /*4ff0*/  @!P1 IMAD R4, R69, 0xc0, RZ ;  /* 0x000000c045049824 */ /* 0x000fe200078e02ff */
[----:B------:R3:W-:Y:S01]  /*5000*/  @P1 STS.64 [R168+0x1008], RZ ;  /* 0x001008ffa8001388 */ /* 0x0007e20000000a00 */
[----:B------:R-:W-:-:S04]  /*5010*/  @!P1 IMAD.WIDE.U32 R10, R68, 0xa0, R8 ;  /* 0x000000a0440a9825 */ /* 0x000fc800078e0008 */
[----:B------:R-:W-:Y:S01]  /*5020*/  @!P1 IMAD.WIDE.U32 R8, R68, 0xc0, R8 ;  /* 0x000000c044089825 */ /* 0x000fe200078e0008 */
[----:B------:R-:W1:Y:S01]  /*5030*/  @!P1 LDC.64 R26, c[0x0][0x218] ;  /* 0x00008600ff1a9b82 */ /* 0x000e620000000a00 */
[C---:B------:R-:W-:Y:S02]  /*5040*/  @!P1 IADD3 R20, P3, R0.reuse, R10, RZ ;  /* 0x0000000a00149210 */ /* 0x040fe40007f7e0ff */
[----:B------:R-:W-:Y:S01]  /*5050*/  @!P1 IMAD.X R10, R3, 0x1, R84, P2 ;  /* 0x00000001030a9824 */ /* 0x000fe200010e0654 */
[----:B------:R-:W-:Y:S02]  /*5060*/  @!P1 IADD3 R21, P2, R0, R8, RZ ;  /* 0x0000000800159210 */ /* 0x000fe40007f5e0ff */
[----:B--2---:R-:W-:Y:S02]  /*5070*/  @!P1 LEA R8, P4, R7, R16, 0x1 ;  /* 0x0000001007089211 */ /* 0x004fe400078808ff */
[----:B------:R-:W2:Y:S01]  /*5080*/  @!P1 LDC.64 R22, c[0x0][0x218] ;  /* 0x00008600ff169b82 */ /* 0x000ea20000000a00 */
[----:B------:R-:W-:-:S02]  /*5090*/  @!P1 IADD3.X R32, R3, R11, R13, P3, !PT ;  /* 0x0000000b03209210 */ /* 0x000fc40001ffe40d */
[----:B------:R-:W-:Y:S02]  /*50a0*/  @!P1 IADD3.X R13, R3, R9, R4, P2, !PT ;  /* 0x00000009030d9210 */ /* 0x000fe400017fe404 */
[----:B------:R-:W-:Y:S02]  /*50b0*/  @!P1 LEA.HI.X R9, R7, R17, R10, 0x1, P4 ;  /* 0x0000001107099211 */ /* 0x000fe400020f0c0a */
[-C--:B------:R-:W-:Y:S01]  /*50c0*/  @!P1 IADD3 R4, P4, P2, R0, R77.reuse, R234 ;  /* 0x0000004d00049210 */ /* 0x080fe20007a9e0ea */
[----:B------:R-:W3:Y:S01]  /*50d0*/  @!P1 LDC.64 R24, c[0x0][0x218] ;  /* 0x00008600ff189b82 */ /* 0x000ee20000000a00 */
[C---:B------:R-:W-:Y:S01]  /*50e0*/  @!P1 LEA R7, P3, R68.reuse, R77, 0x6 ;  /* 0x0000004d44079211 */ /* 0x040fe200078630ff */
[----:B------:R-:W-:Y:S01]  /*50f0*/  @!PT LDS RZ, [RZ] ;  /* 0x00000000fffff984 */ /* 0x000fe20000000800 */
[----:B------:R-:W-:Y:S01]  /*5100*/  @!PT LDS RZ, [RZ] ;  /* 0x00000000fffff984 */ /* 0x000fe20000000800 */
[----:B------:R-:W-:Y:S01]  /*5110*/  @!PT LDS RZ, [RZ] ;  /* 0x00000000fffff984 */ /* 0x000fe20000000800 */
[----:B------:R4:W-:Y:S03]  /*5120*/  @!P1 LDGSTS.E.BYPASS.LTC128B.128 [R168+0x1000], desc[UR12][R8.64] ;  /* 0x0100000008a89fae */ /* 0x0009e6000b901d4c */
[-C--:B------:R-:W-:Y:S01]  /*5130*/  @!P1 LEA.HI.X R11, R68, R84.reuse, R69, 0x6, P3 ;  /* 0x00000054440b9211 */ /* 0x080fe200018f3445 */
[----:B------:R1:W-:Y:S01]  /*5140*/  @P1 STS.128 [R168+0x1800], RZ ;  /* 0x001800ffa8001388 */ /* 0x0003e20000000c00 */
[----:B------:R-:W-:Y:S01]  /*5150*/  @!P1 IADD3 R7, P3, R0, R7, RZ ;  /* 0x0000000700079210 */ /* 0x000fe20007f7e0ff */
[----:B------:R-:W3:Y:S04]  /*5160*/  @!P1 LDC.64 R28, c[0x0][0x218] ;  /* 0x00008600ff1c9b82 */ /* 0x000ee80000000a00 */
[C---:B------:R-:W-:Y:S01]  /*5170*/  @!P1 IMAD.X R11, R3.reuse, 0x1, R11, P3 ;  /* 0x00000001030b9824 */ /* 0x040fe200018e060b */
[----:B----4-:R-:W-:-:S02]  /*5180*/  @!P1 IADD3.X R9, R3, R84, R233, P4, P2 ;  /* 0x0000005403099210 */ /* 0x010fc400027e44e9 */
[----:B------:R-:W-:Y:S02]  /*5190*/  @!P1 LEA R8, P4, R4, R18, 0x1 ;  /* 0x0000001204089211 */ /* 0x000fe400078808ff */
[----:B------:R-:W-:Y:S02]  /*51a0*/  @!P1 LEA R10, P2, R68, R77, 0x7 ;  /* 0x0000004d440a9211 */ /* 0x000fe400078438ff */
[----:B------:R-:W-:Y:S02]  /*51b0*/  @!P1 LEA.HI.X R9, R4, R19, R9, 0x1, P4 ;  /* 0x0000001304099211 */ /* 0x000fe400020f0c09 */
[----:B------:R-:W-:Y:S02]  /*51c0*/  @!P1 IADD3 R4, P4, R0, R10, RZ ;  /* 0x0000000a00049210 */ /* 0x000fe40007f9e0ff */
[----:B------:R-:W-:Y:S01]  /*51d0*/  @!P1 LEA.HI.X R10, R68, R84, R69, 0x7, P2 ;  /* 0x00000054440a9211 */ /* 0x000fe200010f3c45 */
[----:B------:R-:W-:Y:S01]  /*51e0*/  @!PT LDS RZ, [RZ] ;  /* 0x00000000fffff984 */ /* 0x000fe20000000800 */
[----:B------:R-:W-:Y:S01]  /*51f0*/  @!PT LDS RZ, [RZ] ;  /* 0x00000000fffff984 */ /* 0x000fe20000000800 */
[----:B------:R-:W-:Y:S01]  /*5200*/  @!PT LDS RZ, [RZ] ;  /* 0x00000000fffff984 */ /* 0x000fe20000000800 */
[----:B------:R4:W-:Y:S01]  /*5210*/  @!P1 LDGSTS.E.BYPASS.LTC128B.128 [R168+0x1800], desc[UR12][R8.64] ;  /* 0x0180000008a89fae */ /* 0x0009e2000b901d4c */
[----:B-----5:R-:W-:-:S02]  /*5220*/  @!P1 LEA R18, P3, R7, R30, 0x1 ;  /* 0x0000001e07129211 */ /* 0x020fc400078608ff */
[C---:B-1----:R-:W-:Y:S01]  /*5230*/  @!P1 LEA R16, P2, R14.reuse, R26, 0x1 ;  /* 0x0000001a0e109211 */ /* 0x042fe200078408ff */
[----:B------:R1:W-:Y:S01]  /*5240*/  @P1 STS.128 [R168+0x2000], RZ ;  /* 0x002000ffa8001388 */ /* 0x0003e20000000c00 */
[----:B------:R-:W-:Y:S01]  /*5250*/  @!P1 LEA.HI.X R19, R7, R31, R11, 0x1, P3 ;  /* 0x0000001f07139211 */ /* 0x000fe200018f0c0b */
[----:B------:R-:W-:Y:S01]  /*5260*/  @!P1 IMAD.X R7, R3, 0x1, R10, P4 ;  /* 0x0000000103079824 */ /* 0x000fe200020e060a */
[----:B------:R-:W-:Y:S02]  /*5270*/  @!P1 LEA.HI.X R17, R14, R27, R15, 0x1, P2 ;  /* 0x0000001b0e119211 */ /* 0x000fe400010f0c0f */
[----:B--2---:R-:W-:Y:S01]  /*5280*/  @!P1 LEA R14, P4, R4, R22, 0x1 ;  /* 0x00000016040e9211 */ /* 0x004fe200078808ff */
[----:B------:R-:W-:Y:S01]  /*5290*/  @!PT LDS RZ, [RZ] ;  /* 0x00000000fffff984 */ /* 0x000fe20000000800 */
[----:B------:R-:W-:Y:S01]  /*52a0*/  @!PT LDS RZ, [RZ] ;  /* 0x00000000fffff984 */ /* 0x000fe20000000800 */
[----:B------:R-:W-:Y:S01]  /*52b0*/  @!PT LDS RZ, [RZ] ;  /* 0x00000000fffff984 */ /* 0x000fe20000000800 */
[----:B------:R1:W-:Y:S01]  /*52c0*/  @!P1 LDGSTS.E.BYPASS.LTC128B.128 [R168+0x2000], desc[UR12][R18.64] ;  /* 0x0200000012a89fae */ /* 0x0003e2000b901d4c */
[----:B---3--:R-:W-:Y:S02]  /*52d0*/  @!P1 LEA R10, P3, R20, R24, 0x1 ;  /* 0x00000018140a9211 */ /* 0x008fe400078608ff */
[----:B------:R-:W-:Y:S01]  /*52e0*/  @!P1 LEA.HI.X R15, R4, R23, R7, 0x1, P4 ;  /* 0x00000017040f9211 */ /* 0x000fe200020f0c07 */
[----:B------:R1:W-:Y:S01]  /*52f0*/  @P1 STS.128 [R168+0x2800], RZ ;  /* 0x002800ffa8001388 */ /* 0x0003e20000000c00 */
[----:B------:R-:W-:-:S03]  /*5300*/  @!P1 LEA.HI.X R11, R20, R25, R32, 0x1, P3 ;  /* 0x00000019140b9211 */ /* 0x000fc600018f0c20 */
        /* <DEDUP_REMOVED lines=8> */
[----:B------:R1:W-:Y:S01]  /*5390*/  @!P1 LDGSTS.E.BYPASS.LTC128B.128 [R168+0x3000], desc[UR12][R14.64] ;  /* 0x030000000ea89fae */ /* 0x0003e2000b901d4c */
[----:B----4-:R-:W-:-:S03]  /*53a0*/  @!P1 LEA R8, P2, R21, R28, 0x1 ;  /* 0x0000001c15089211 */ /* 0x010fc600078408ff */
        /* <DEDUP_REMOVED lines=13> */
[----:B-1----:R-:W-:Y:S01]  /*5480*/  IMAD.MOV.U32 R8, RZ, RZ, R77 ;  /* 0x000000ffff087224 */ /* 0x002fe200078e004d */
        /* <DEDUP_REMOVED lines=12> */
.L_x_818:
[----:B------:R-:W-:Y:S05]  /*5550*/  BSYNC B0 ;  /* 0x0000000000007941 */ /* 0x000fea0003800000 */
.L_x_817:
[----:B------:R-:W0:Y:S01]  /*5560*/  LDGDEPBAR ;  /* 0x00000000000079af */ /* 0x000e220000000000 */
[----:B------:R-:W-:-:S04]  /*5570*/  IADD3 R77, P1, R0, R77, RZ ;  /* 0x0000004d004d7210 */ /* 0x000fc80007f3e0ff */
[----:B------:R-:W-:-:S09]  /*5580*/  IADD3.X R84, R3, R84, RZ, P1, !PT ;  /* 0x0000005403547210 */ /* 0x000fd20000ffe4ff */
.L_x_814:
[----:B------:R-:W-:Y:S01]  /*5590*/  IMAD.IADD R4, R57, 0x1, R126 ;  /* 0x0000000139047824 */ /* 0x000fe200078e027e */
[----:B------:R-:W-:Y:S01]  /*55a0*/  ULDC UR11, c[0x0][0x2ec] ;  /* 0x0000bb00000b7ab9 */ /* 0x000fe20000000800 */
[----:B------:R-:W-:Y:S01]  /*55b0*/  LEA R135, R135, UR4, 0x1 ;  /* 0x0000000487877c11 */ /* 0x000fe2000f8e08ff */
[----:B------:R-:W-:Y:S01]  /*55c0*/  ULDC.64 UR8, c[0x0][0x218] ;  /* 0x0000860000087ab9 */ /* 0x000fe20000000a00 */
[C---:B------:R-:W-:Y:S01]  /*55d0*/  VIADD R54, R4.reuse, 0x1 ;  /* 0x0000000104367836 */ /* 0x040fe20000000000 */
[CC--:B------:R-:W-:Y:S01]  /*55e0*/  ISETP.GE.AND P2, PT, R4.reuse, R5.reuse, PT ;  /* 0x000000050400720c */ /* 0x0c0fe20003f46270 */
[C---:B------:R-:W-:Y:S01]  /*55f0*/  VIADD R52, R4.reuse, 0x8 ;  /* 0x0000000804347836 */ /* 0x040fe20000000000 */
[C---:B------:R-:W-:Y:S01]  /*5600*/  ISETP.GE.AND P3, PT, R4.reuse, R6, PT ;  /* 0x000000060400720c */ /* 0x040fe20003f66270 */
[----:B------:R-:W-:Y:S01]  /*5610*/  VIADD R72, R4, 0x9 ;  /* 0x0000000904487836 */ /* 0x000fe20000000000 */
[-C--:B------:R-:W-:Y:S01]  /*5620*/  ISETP.GE.AND P1, PT, R54, R5.reuse, PT ;  /* 0x000000053600720c */ /* 0x080fe20003f26270 */
[C---:B------:R-:W-:Y:S01]  /*5630*/  VIADD R126, R4.reuse, 0xb9 ;  /* 0x000000b9047e7836 */ /* 0x040fe20000000000 */
[----:B------:R-:W-:Y:S01]  /*5640*/  FSEL R7, R125, -INF , !P2 ;  /* 0xff8000007d077808 */ /* 0x000fe20005000000 */
[----:B------:R-:W-:Y:S01]  /*5650*/  VIADD R125, R4, 0xc0 ;  /* 0x000000c0047d7836 */ /* 0x000fe20000000000 */
[-C--:B------:R-:W-:Y:S01]  /*5660*/  ISETP.GE.AND P2, PT, R52, R5.reuse, PT ;  /* 0x000000053400720c */ /* 0x080fe20003f46270 */
[C---:B------:R-:W-:Y:S01]  /*5670*/  VIADD R129, R4.reuse, 0xc1 ;  /* 0x000000c104817836 */ /* 0x040fe20000000000 */
[----:B-12---:R-:W-:Y:S01]  /*5680*/  FSEL R8, R73, -INF , !P1 ;  /* 0xff80000049087808 */ /* 0x006fe20004800000 */
[----:B------:R-:W-:Y:S01]  /*5690*/  VIADD R73, R4, 0x10 ;  /* 0x0000001004497836 */ /* 0x000fe20000000000 */
[-C--:B------:R-:W-:Y:S01]  /*56a0*/  ISETP.GE.AND P1, PT, R72, R5.reuse, PT ;  /* 0x000000054800720c */ /* 0x080fe20003f26270 */
[----:B------:R-:W-:Y:S01]  /*56b0*/  VIADD R131, R4, 0xc9 ;  /* 0x000000c904837836 */ /* 0x000fe20000000000 */
[----:B------:R-:W-:Y:S01]  /*56c0*/  FSEL R9, R74, -INF , !P2 ;  /* 0xff8000004a097808 */ /* 0x000fe20005000000 */
[C---:B------:R-:W-:Y:S01]  /*56d0*/  VIADD R74, R4.reuse, 0x11 ;  /* 0x00000011044a7836 */ /* 0x040fe20000000000 */
[----:B------:R-:W-:Y:S01]  /*56e0*/  FMNMX.FTZ R3, R7, R8, !PT ;  /* 0x0000000807037209 */ /* 0x000fe20007810000 */
[C---:B------:R-:W-:Y:S01]  /*56f0*/  VIADD R130, R4.reuse, 0xd0 ;  /* 0x000000d004827836 */ /* 0x040fe20000000000 */
[----:B------:R-:W-:Y:S01]  /*5700*/  ISETP.GE.AND P2, PT, R73, R5, PT ;  /* 0x000000054900720c */ /* 0x000fe20003f46270 */
[C---:B------:R-:W-:Y:S01]  /*5710*/  VIADD R137, R4.reuse, 0xd9 ;  /* 0x000000d904897836 */ /* 0x040fe20000000000 */
[----:B------:R-:W-:Y:S01]  /*5720*/  FSEL R22, R75, -INF , !P1 ;  /* 0xff8000004b167808 */ /* 0x000fe20004800000 */
[C---:B------:R-:W-:Y:S01]  /*5730*/  VIADD R75, R4.reuse, 0x18 ;  /* 0x00000018044b7836 */ /* 0x040fe20000000000 */
[----:B------:R-:W-:Y:S01]  /*5740*/  FMNMX.FTZ R3, R9, R3, !PT ;  /* 0x0000000309037209 */ /* 0x000fe20007810000 */
[----:B------:R-:W-:Y:S01]  /*5750*/  VIADD R136, R4, 0xe0 ;  /* 0x000000e004887836 */ /* 0x000fe20000000000 */
[----:B------:R-:W-:Y:S01]  /*5760*/  ISETP.GE.AND P1, PT, R74, R5, PT ;  /* 0x000000054a00720c */ /* 0x000fe20003f26270 */
[----:B------:R-:W-:Y:S01]  /*5770*/  VIADD R139, R4, 0xe1 ;  /* 0x000000e1048b7836 */ /* 0x000fe20000000000 */
[----:B------:R-:W-:Y:S01]  /*5780*/  FSEL R21, R76, -INF , !P2 ;  /* 0xff8000004c157808 */ /* 0x000fe20005000000 */
[----:B------:R-:W-:Y:S01]  /*5790*/  VIADD R76, R4, 0x19 ;  /* 0x00000019044c7836 */ /* 0x000fe20000000000 */
[----:B------:R-:W-:Y:S01]  /*57a0*/  FMNMX.FTZ R3, R22, R3, !PT ;  /* 0x0000000316037209 */ /* 0x000fe20007810000 */
[C---:B------:R-:W-:Y:S01]  /*57b0*/  VIADD R138, R4.reuse, 0xe8 ;  /* 0x000000e8048a7836 */ /* 0x040fe20000000000 */
[----:B------:R-:W-:Y:S01]  /*57c0*/  ISETP.GE.AND P2, PT, R75, R5, PT ;  /* 0x000000054b00720c */ /* 0x000fe20003f46270 */
[----:B------:R-:W-:Y:S01]  /*57d0*/  VIADD R142, R4, 0xe9 ;  /* 0x000000e9048e7836 */ /* 0x000fe20000000000 */
[----:B------:R-:W-:Y:S01]  /*57e0*/  FSEL R20, R78, -INF , !P1 ;  /* 0xff8000004e147808 */ /* 0x000fe20004800000 */
[C---:B------:R-:W-:Y:S01]  /*57f0*/  VIADD R78, R4.reuse, 0x20 ;  /* 0x00000020044e7836 */ /* 0x040fe20000000000 */
[----:B------:R-:W-:Y:S01]  /*5800*/  FMNMX.FTZ R3, R21, R3, !PT ;  /* 0x0000000315037209 */ /* 0x000fe20007810000 */
[----:B------:R-:W-:Y:S01]  /*5810*/  VIADD R141, R4, 0xf0 ;  /* 0x000000f0048d7836 */ /* 0x000fe20000000000 */
[----:B------:R-:W-:Y:S01]  /*5820*/  ISETP.GE.AND P1, PT, R76, R5, PT ;  /* 0x000000054c00720c */ /* 0x000fe20003f26270 */
[C---:B------:R-:W-:Y:S01]  /*5830*/  VIADD R145, R4.reuse, 0xf1 ;  /* 0x000000f104917836 */ /* 0x040fe20000000000 */
[----:B------:R-:W-:Y:S01]  /*5840*/  FSEL R19, R79, -INF , !P2 ;  /* 0xff8000004f137808 */ /* 0x000fe20005000000 */
[----:B------:R-:W-:Y:S01]  /*5850*/  VIADD R79, R4, 0x21 ;  /* 0x00000021044f7836 */ /* 0x000fe20000000000 */
[----:B------:R-:W-:Y:S01]  /*5860*/  FMNMX.FTZ R3, R20, R3, !PT ;  /* 0x0000000314037209 */ /* 0x000fe20007810000 */
[----:B------:R-:W-:Y:S01]  /*5870*/  VIADD R143, R4, 0xf8 ;  /* 0x000000f8048f7836 */ /* 0x000fe20000000000 */
[----:B------:R-:W-:Y:S01]  /*5880*/  ISETP.GE.AND P2, PT, R78, R5, PT ;  /* 0x000000054e00720c */ /* 0x000fe20003f46270 */
[----:B------:R-:W-:Y:S01]  /*5890*/  VIADD R146, R4, 0xf9 ;  /* 0x000000f904927836 */ /* 0x000fe20000000000 */
[----:B------:R-:W-:Y:S01]  /*58a0*/  FSEL R18, R80, -INF , !P1 ;  /* 0xff80000050127808 */ /* 0x000fe20004800000 */
[----:B------:R-:W-:Y:S01]  /*58b0*/  VIADD R80, R4, 0x28 ;  /* 0x0000002804507836 */ /* 0x000fe20000000000 */
[----:B------:R-:W-:-:S02]  /*58c0*/  FMNMX.FTZ R3, R19, R3, !PT ;  /* 0x0000000313037209 */ /* 0x000fc40007810000 */
[----:B------:R-:W-:Y:S02]  /*58d0*/  ISETP.GE.AND P1, PT, R79, R5, PT ;  /* 0x000000054f00720c */ /* 0x000fe40003f26270 */
[----:B------:R-:W-:Y:S01]  /*58e0*/  FSEL R17, R81, -INF , !P2 ;  /* 0xff80000051117808 */ /* 0x000fe20005000000 */
[----:B------:R-:W-:Y:S01]  /*58f0*/  VIADD R81, R4, 0x29 ;  /* 0x0000002904517836 */ /* 0x000fe20000000000 */
[----:B------:R-:W-:Y:S02]  /*5900*/  FMNMX.FTZ R3, R18, R3, !PT ;  /* 0x0000000312037209 */ /* 0x000fe40007810000 */
[----:B------:R-:W-:Y:S02]  /*5910*/  ISETP.GE.AND P2, PT, R80, R5, PT ;  /* 0x000000055000720c */ /* 0x000fe40003f46270 */
        /* <DEDUP_REMOVED lines=21> */
[C---:B------:R-:W-:Y:S01]  /*5a70*/  VIADD R88, R4.reuse, 0x41 ;  /* 0x0000004104587836 */ /* 0x040fe20000000000 */
        /* <DEDUP_REMOVED lines=118> */
[----:B------:R-:W-:Y:S02]  /*61e0*/  FSEL R53, R53, -INF , !P2 ;  /* 0xff80000035357808 */ /* 0x000fe40005000000 */
[----:B------:R-:W-:Y:S02]  /*61f0*/  FMNMX.FTZ R3, R51, R3, !PT ;  /* 0x0000000333037209 */ /* 0x000fe40007810000 */
[----:B------:R-:W-:Y:S02]  /*6200*/  ISETP.GE.AND P2, PT, R122, R5, PT ;  /* 0x000000057a00720c */ /* 0x000fe40003f46270 */
[----:B------:R-:W-:Y:S02]  /*6210*/  FSEL R55, R55, -INF , !P1 ;  /* 0xff80000037377808 */ /* 0x000fe40004800000 */
[----:B------:R-:W-:-:S02]  /*6220*/  FMNMX.FTZ R3, R53, R3, !PT ;  /* 0x0000000335037209 */ /* 0x000fc40007810000 */
[----:B------:R-:W-:Y:S02]  /*6230*/  ISETP.GE.AND P1, PT, R126, R5, PT ;  /* 0x000000057e00720c */ /* 0x000fe40003f26270 */
[----:B------:R-:W-:Y:S01]  /*6240*/  FSEL R56, R128, -INF , !P2 ;  /* 0xff80000080387808 */ /* 0x000fe20005000000 */
[----:B------:R-:W-:Y:S01]  /*6250*/  VIADD R128, R4, 0xc8 ;  /* 0x000000c804807836 */ /* 0x000fe20000000000 */
[----:B------:R-:W-:Y:S02]  /*6260*/  FMNMX.FTZ R3, R55, R3, !PT ;  /* 0x0000000337037209 */ /* 0x000fe40007810000 */
[----:B------:R-:W-:Y:S02]  /*6270*/  ISETP.GE.AND P2, PT, R125, R5, PT ;  /* 0x000000057d00720c */ /* 0x000fe40003f46270 */
[----:B------:R-:W-:Y:S02]  /*6280*/  FSEL R61, R61, -INF , !P1 ;  /* 0xff8000003d3d7808 */ /* 0x000fe40004800000 */
        /* <DEDUP_REMOVED lines=48> */
[----:B------:R-:W-:Y:S02]  /*6590*/  FSEL R225, R109, -INF , !P1 ;  /* 0xff8000006de17808 */ /* 0x000fe40004800000 */
[----:B------:R-:W-:Y:S02]  /*65a0*/  FMNMX.FTZ R3, R224, R3, !PT ;  /* 0x00000003e0037209 */ /* 0x000fe40007810000 */
[----:B------:R-:W-:-:S02]  /*65b0*/  ISETP.GE.AND P2, PT, R54, R6, PT ;  /* 0x000000063600720c */ /* 0x000fc40003f46270 */
        /* <DEDUP_REMOVED lines=10> */
[----:B------:R-:W-:-:S03]  /*6660*/  FFMA.FTZ R4, R10, UR11, -R0 ;  /* 0x0000000b0a047c23 */ /* 0x000fc60008010800 */
[----:B------:R1:W-:Y:S02]  /*6670*/  MUFU.EX2 R151, R7 ;  /* 0x0000000700977308 */ /* 0x0003e40000000800 */
[----:B-1----:R-:W-:-:S06]  /*6680*/  FFMA.FTZ R7, R8, UR11, -R0 ;  /* 0x0000000b08077c23 */ /* 0x002fcc0008010800 */
[----:B------:R1:W-:Y:S02]  /*6690*/  MUFU.EX2 R149, R7 ;  /* 0x0000000700957308 */ /* 0x0003e40000000800 */
[----:B-1----:R-:W-:Y:S01]  /*66a0*/  FFMA.FTZ R7, R9, UR11, -R0 ;  /* 0x0000000b09077c23 */ /* 0x002fe20008010800 */
[----:B------:R-:W-:Y:S02]  /*66b0*/  FSEL R9, R242, -INF , !P2 ;  /* 0xff800000f2097808 */ /* 0x000fe40005000000 */
[----:B------:R-:W-:-:S03]  /*66c0*/  ISETP.GE.AND P2, PT, R72, R6, PT ;  /* 0x000000064800720c */ /* 0x000fc60003f46270 */
[----:B------:R1:W-:Y:S02]  /*66d0*/  MUFU.EX2 R150, R7 ;  /* 0x0000000700967308 */ /* 0x0003e40000000800 */
[----:B-1----:R-:W-:-:S06]  /*66e0*/  FFMA.FTZ R7, R22, UR11, -R0 ;  /* 0x0000000b16077c23 */ /* 0x002fcc0008010800 */
[----:B------:R1:W2:Y:S02]  /*66f0*/  MUFU.EX2 R156, R7 ;  /* 0x00000007009c7308 */ /* 0x0002a40000000800 */
[----:B-1----:R-:W-:-:S06]  /*6700*/  FFMA.FTZ R7, R21, UR11, -R0 ;  /* 0x0000000b15077c23 */ /* 0x002fcc0008010800 */
[----:B------:R1:W-:Y:S02]  /*6710*/  MUFU.EX2 R157, R7 ;  /* 0x00000007009d7308 */ /* 0x0003e40000000800 */
        /* <DEDUP_REMOVED lines=8> */
[--C-:B-1----:R-:W-:Y:S02]  /*67a0*/  FFMA.FTZ R7, R16, UR11, -R0.reuse ;  /* 0x0000000b10077c23 */ /* 0x102fe40008010800 */
[----:B------:R-:W-:Y:S04]  /*67b0*/  LDSM.16.MT88.4 R16, [R135+0x5000] ;  /* 0x005000008710783b */ /* 0x000fe80000004200 */
[----:B------:R1:W-:Y:S02]  /*67c0*/  MUFU.EX2 R162, R7 ;  /* 0x0000000700a27308 */ /* 0x0003e40000000800 */
[----:B-1----:R-:W-:-:S06]  /*67d0*/  FFMA.FTZ R7, R15, UR11, -R0 ;  /* 0x0000000b0f077c23 */ /* 0x002fcc0008010800 */
[----:B------:R1:W-:Y:S02]  /*67e0*/  MUFU.EX2 R163, R7 ;  /* 0x0000000700a37308 */ /* 0x0003e40000000800 */
[----:B-1----:R-:W-:Y:S01]  /*67f0*/  FFMA.FTZ R7, R14, UR11, -R0 ;  /* 0x0000000b0e077c23 */ /* 0x002fe20008010800 */
[----:B------:R-:W-:Y:S02]  /*6800*/  FSEL R14, R181, -INF , !P1 ;  /* 0xff800000b50e7808 */ /* 0x000fe40004800000 */
[----:B------:R-:W-:-:S03]  /*6810*/  ISETP.GE.AND P1, PT, R73, R6, PT ;  /* 0x000000064900720c */ /* 0x000fc60003f26270 */
[----:B------:R1:W-:Y:S01]  /*6820*/  MUFU.EX2 R169, R7 ;  /* 0x0000000700a97308 */ /* 0x0003e20000000800 */
[----:B------:R-:W-:Y:S02]  /*6830*/  FSEL R10, R173, -INF , !P1 ;  /* 0xff800000ad0a7808 */ /* 0x000fe40004800000 */
[----:B------:R-:W-:-:S05]  /*6840*/  ISETP.GE.AND P1, PT, R75, R6, PT ;  /* 0x000000064b00720c */ /* 0x000fca0003f26270 */
[----:B------:R3:W-:Y:S01]  /*6850*/  MUFU.EX2 R181, R4 ;  /* 0x0000000400b57308 */ /* 0x0007e20000000800 */
[----:B------:R-:W-:Y:S02]  /*6860*/  FSEL R15, R177, -INF , !P1 ;  /* 0xff800000b10f7808 */ /* 0x000fe40004800000 */
[----:B------:R-:W-:-:S04]  /*6870*/  ISETP.GE.AND P1, PT, R78, R6, PT ;  /* 0x000000064e00720c */ /* 0x000fc80003f26270 */
[----:B------:R-:W-:Y:S01]  /*6880*/  FSEL R22, R171, -INF , !P1 ;  /* 0xff800000ab167808 */ /* 0x000fe20004800000 */
[--C-:B-1----:R-:W-:Y:S01]  /*6890*/  FFMA.FTZ R7, R13, UR11, -R0.reuse ;  /* 0x0000000b0d077c23 */ /* 0x102fe20008010800 */
[----:B------:R-:W-:Y:S02]  /*68a0*/  FSEL R13, R241, -INF , !P2 ;  /* 0xff800000f10d7808 */ /* 0x000fe40005000000 */
[-C--:B------:R-:W-:Y:S01]  /*68b0*/  ISETP.GE.AND P2, PT, R74, R6.reuse, PT ;  /* 0x000000064a00720c */ /* 0x080fe20003f46270 */
[----:B------:R1:W-:Y:S01]  /*68c0*/  MUFU.EX2 R170, R7 ;  /* 0x0000000700aa7308 */ /* 0x0003e20000000800 */
[-C--:B------:R-:W-:Y:S02]  /*68d0*/  ISETP.GE.AND P1, PT, R80, R6.reuse, PT ;  /* 0x000000065000720c */ /* 0x080fe40003f26270 */
[----:B------:R-:W-:Y:S01]  /*68e0*/  FSEL R21, R240, -INF , !P2 ;  /* 0xff800000f0157808 */ /* 0x000fe20005000000 */
[----:B---3--:R-:W-:Y:S01]  /*68f0*/  FFMA.FTZ R4, R23, UR11, -R0 ;  /* 0x0000000b17047c23 */ /* 0x008fe20008010800 */
[----:B------:R-:W-:-:S03]  /*6900*/  ISETP.GE.AND P2, PT, R76, R6, PT ;  /* 0x000000064c00720c */ /* 0x000fc60003f46270 */
[----:B------:R3:W-:Y:S01]  /*6910*/  MUFU.EX2 R173, R4 ;  /* 0x0000000400ad7308 */ /* 0x0007e20000000800 */
[----:B------:R-:W-:Y:S02]  /*6920*/  FSEL R23, R239, -INF , !P2 ;  /* 0xff800000ef177808 */ /* 0x000fe40005000000 */
[----:B------:R-:W-:Y:S01]  /*6930*/  ISETP.GE.AND P2, PT, R79, R6, PT ;  /* 0x000000064f00720c */ /* 0x000fe20003f46270 */
[----:B-1----:R-:W-:Y:S01]  /*6940*/  FFMA.FTZ R7, R11, UR11, -R0 ;  /* 0x0000000b0b077c23 */ /* 0x002fe20008010800 */
[----:B------:R-:W-:-:S03]  /*6950*/  FSEL R11, R243, -INF , !P3 ;  /* 0xff800000f30b7808 */ /* 0x000fc60005800000 */
[----:B------:R1:W-:Y:S01]  /*6960*/  MUFU.EX2 R174, R7 ;  /* 0x0000000700ae7308 */ /* 0x0003e20000000800 */
[----:B------:R-:W-:Y:S01]  /*6970*/  FMNMX.FTZ R20, R11, R9, !PT ;  /* 0x000000090b147209 */ /* 0x000fe20007810000 */
[----:B---3--:R-:W-:-:S03]  /*6980*/  FFMA.FTZ R4, R24, UR11, -R0 ;  /* 0x0000000b18047c23 */ /* 0x008fc60008010800 */
[----:B------:R-:W-:Y:S02]  /*6990*/  FMNMX.FTZ R20, R14, R20, !PT ;  /* 0x000000140e147209 */ /* 0x000fe40007810000 */
[----:B------:R-:W-:Y:S01]  /*69a0*/  FSEL R24, R238, -INF , !P2 ;  /* 0xff800000ee187808 */ /* 0x000fe20005000000 */
[----:B------:R3:W-:Y:S01]  /*69b0*/  MUFU.EX2 R177, R4 ;  /* 0x0000000400b17308 */ /* 0x0007e20000000800 */
[----:B------:R-:W-:Y:S02]  /*69c0*/  FMNMX.FTZ R20, R13, R20, !PT ;  /* 0x000000140d147209 */ /* 0x000fe40007810000 */
[----:B------:R-:W-:Y:S02]  /*69d0*/  ISETP.GE.AND P2, PT, R81, R6, PT ;  /* 0x000000065100720c */ /* 0x000fe40003f46270 */
[----:B------:R-:W-:-:S04]  /*69e0*/  FMNMX.FTZ R20, R10, R20, !PT ;  /* 0x000000140a147209 */ /* 0x000fc80007810000 */
[----:B------:R-:W-:Y:S01]  /*69f0*/  FMNMX.FTZ R20, R21, R20, !PT ;  /* 0x0000001415147209 */ /* 0x000fe20007810000 */
[----:B-1----:R-:W-:-:S03]  /*6a00*/  FFMA.FTZ R7, R57, UR11, -R0 ;  /* 0x0000000b39077c23 */ /* 0x002fc60008010800 */
[----:B------:R-:W-:-:S04]  /*6a10*/  FMNMX.FTZ R20, R15, R20, !PT ;  /* 0x000000140f147209 */ /* 0x000fc80007810000 */
[----:B------:R-:W-:Y:S01]  /*6a20*/  FMNMX.FTZ R20, R23, R20, !PT ;  /* 0x0000001417147209 */ /* 0x000fe20007810000 */
[----:B---3--:R-:W-:Y:S01]  /*6a30*/  FFMA.FTZ R4, R25, UR11, -R0 ;  /* 0x0000000b19047c23 */ /* 0x008fe20008010800 */
[----:B------:R-:W-:Y:S02]  /*6a40*/  FSEL R25, R186, -INF , !P1 ;  /* 0xff800000ba197808 */ /* 0x000fe40004800000 */
[----:B------:R-:W-:Y:S01]  /*6a50*/  FMNMX.FTZ R20, R22, R20, !PT ;  /* 0x0000001416147209 */ /* 0x000fe20007810000 */
[----:B------:R1:W-:Y:S01]  /*6a60*/  MUFU.EX2 R171, R4 ;  /* 0x0000000400ab7308 */ /* 0x0003e20000000800 */
[----:B------:R-:W-:Y:S02]  /*6a70*/  ISETP.GE.AND P1, PT, R82, R6, PT ;  /* 0x000000065200720c */ /* 0x000fe40003f26270 */
[----:B------:R-:W-:Y:S02]  /*6a80*/  FMNMX.FTZ R20, R24, R20, !PT ;  /* 0x0000001418147209 */ /* 0x000fe40007810000 */
[----:B------:R-:W-:-:S02]  /*6a90*/  FSEL R52, R176, -INF , !P1 ;  /* 0xff800000b0347808 */ /* 0x000fc40004800000 */
[----:B------:R-:W-:Y:S02]  /*6aa0*/  FMNMX.FTZ R20, R25, R20, !PT ;  /* 0x0000001419147209 */ /* 0x000fe40007810000 */
[----:B------:R-:W-:-:S04]  /*6ab0*/  ISETP.GE.AND P1, PT, R85, R6, PT ;  /* 0x000000065500720c */ /* 0x000fc80003f26270 */
[----:B------:R-:W-:Y:S02]  /*6ac0*/  FSEL R72, R180, -INF , !P1 ;  /* 0xff800000b4487808 */ /* 0x000fe40004800000 */
[-C--:B------:R-:W-:Y:S01]  /*6ad0*/  ISETP.GE.AND P1, PT, R87, R6.reuse, PT ;  /* 0x000000065700720c */ /* 0x080fe20003f26270 */
[----:B-1----:R-:W-:Y:S01]  /*6ae0*/  FFMA.FTZ R4, R26, UR11, -R0 ;  /* 0x0000000b1a047c23 */ /* 0x002fe20008010800 */
[----:B------:R-:W-:Y:S02]  /*6af0*/  FSEL R26, R232, -INF , !P2 ;  /* 0xff800000e81a7808 */ /* 0x000fe40005000000 */
[----:B------:R-:W-:Y:S01]  /*6b00*/  ISETP.GE.AND P2, PT, R83, R6, PT ;  /* 0x000000065300720c */ /* 0x000fe20003f46270 */
[----:B------:R1:W-:Y:S01]  /*6b10*/  MUFU.EX2 R186, R4 ;  /* 0x0000000400ba7308 */ /* 0x0003e20000000800 */
[----:B------:R-:W-:Y:S02]  /*6b20*/  FMNMX.FTZ R20, R26, R20, !PT ;  /* 0x000000141a147209 */ /* 0x000fe40007810000 */
[----:B------:R-:W-:-:S02]  /*6b30*/  FSEL R54, R230, -INF , !P2 ;  /* 0xff800000e6367808 */ /* 0x000fc40005000000 */
[----:B------:R-:W-:Y:S02]  /*6b40*/  FMNMX.FTZ R20, R52, R20, !PT ;  /* 0x0000001434147209 */ /* 0x000fe40007810000 */
[----:B------:R-:W-:Y:S02]  /*6b50*/  ISETP.GE.AND P2, PT, R86, R6, PT ;  /* 0x000000065600720c */ /* 0x000fe40003f46270 */
[----:B------:R-:W-:Y:S02]  /*6b60*/  FMNMX.FTZ R20, R54, R20, !PT ;  /* 0x0000001436147209 */ /* 0x000fe40007810000 */
[----:B------:R-:W-:Y:S02]  /*6b70*/  FSEL R73, R229, -INF , !P2 ;  /* 0xff800000e5497808 */ /* 0x000fe40005000000 */
[----:B------:R-:W-:Y:S02]  /*6b80*/  FMNMX.FTZ R20, R72, R20, !PT ;  /* 0x0000001448147209 */ /* 0x000fe40007810000 */
[----:B------:R-:W-:-:S02]  /*6b90*/  ISETP.GE.AND P2, PT, R88, R6, PT ;  /* 0x000000065800720c */ /* 0x000fc40003f46270 */
[----:B------:R-:W-:Y:S01]  /*6ba0*/  FSEL R74, R184, -INF , !P1 ;  /* 0xff800000b84a7808 */ /* 0x000fe20004800000 */
[----:B-1----:R-:W-:Y:S01]  /*6bb0*/  FFMA.FTZ R4, R27, UR11, -R0 ;  /* 0x0000000b1b047c23 */ /* 0x002fe20008010800 */
[----:B------:R-:W-:Y:S02]  /*6bc0*/  FMNMX.FTZ R20, R73, R20, !PT ;  /* 0x0000001449147209 */ /* 0x000fe40007810000 */
[----:B------:R-:W-:Y:S01]  /*6bd0*/  ISETP.GE.AND P1, PT, R89, R6, PT ;  /* 0x000000065900720c */ /* 0x000fe20003f26270 */
[----:B------:R1:W-:Y:S01]  /*6be0*/  MUFU.EX2 R176, R4 ;  /* 0x0000000400b07308 */ /* 0x0003e20000000800 */
[----:B------:R-:W-:Y:S02]  /*6bf0*/  FSEL R75, R223, -INF , !P2 ;  /* 0xff800000df4b7808 */ /* 0x000fe40005000000 */
[----:B------:R-:W-:Y:S02]  /*6c00*/  FMNMX.FTZ R20, R74, R20, !PT ;  /* 0x000000144a147209 */ /* 0x000fe40007810000 */
[----:B------:R-:W-:-:S02]  /*6c10*/  ISETP.GE.AND P2, PT, R90, R6, PT ;  /* 0x000000065a00720c */ /* 0x000fc40003f46270 */
[----:B------:R-:W-:Y:S02]  /*6c20*/  FSEL R76, R172, -INF , !P1 ;  /* 0xff800000ac4c7808 */ /* 0x000fe40004800000 */
[----:B------:R-:W-:Y:S02]  /*6c30*/  FMNMX.FTZ R20, R75, R20, !PT ;  /* 0x000000144b147209 */ /* 0x000fe40007810000 */
[----:B------:R-:W-:Y:S02]  /*6c40*/  ISETP.GE.AND P1, PT, R91, R6, PT ;  /* 0x000000065b00720c */ /* 0x000fe40003f26270 */
[----:B------:R-:W-:Y:S02]  /*6c50*/  FSEL R78, R222, -INF , !P2 ;  /* 0xff800000de4e7808 */ /* 0x000fe40005000000 */
[----:B------:R-:W-:Y:S02]  /*6c60*/  FMNMX.FTZ R20, R76, R20, !PT ;  /* 0x000000144c147209 */ /* 0x000fe40007810000 */
[----:B------:R-:W-:Y:S01]  /*6c70*/  ISETP.GE.AND P2, PT, R92, R6, PT ;  /* 0x000000065c00720c */ /* 0x000fe20003f46270 */
[----:B-1----:R-:W-:Y:S01]  /*6c80*/  FFMA.FTZ R4, R28, UR11, -R0 ;  /* 0x0000000b1c047c23 */ /* 0x002fe20008010800 */
[----:B------:R-:W-:-:S02]  /*6c90*/  FSEL R79, R188, -INF , !P1 ;  /* 0xff800000bc4f7808 */ /* 0x000fc40004800000 */
[----:B------:R-:W-:Y:S01]  /*6ca0*/  FMNMX.FTZ R20, R78, R20, !PT ;  /* 0x000000144e147209 */ /* 0x000fe20007810000 */
[----:B------:R1:W-:Y:S01]  /*6cb0*/  MUFU.EX2 R180, R4 ;  /* 0x0000000400b47308 */ /* 0x0003e20000000800 */
[----:B------:R-:W-:Y:S02]  /*6cc0*/  ISETP.GE.AND P1, PT, R93, R6, PT ;  /* 0x000000065d00720c */ /* 0x000fe40003f26270 */
[----:B------:R-:W-:Y:S02]  /*6cd0*/  FSEL R80, R221, -INF , !P2 ;  /* 0xff800000dd507808 */ /* 0x000fe40005000000 */
[----:B------:R-:W-:Y:S02]  /*6ce0*/  FMNMX.FTZ R20, R79, R20, !PT ;  /* 0x000000144f147209 */ /* 0x000fe40007810000 */
[----:B------:R-:W-:Y:S02]  /*6cf0*/  ISETP.GE.AND P2, PT, R94, R6, PT ;  /* 0x000000065e00720c */ /* 0x000fe40003f46270 */
[----:B------:R-:W-:-:S02]  /*6d00*/  FSEL R81, R179, -INF , !P1 ;  /* 0xff800000b3517808 */ /* 0x000fc40004800000 */
[----:B------:R-:W-:Y:S02]  /*6d10*/  FMNMX.FTZ R20, R80, R20, !PT ;  /* 0x0000001450147209 */ /* 0x000fe40007810000 */
[----:B------:R-:W-:Y:S02]  /*6d20*/  ISETP.GE.AND P1, PT, R95, R6, PT ;  /* 0x000000065f00720c */ /* 0x000fe40003f26270 */
[----:B------:R-:W-:Y:S02]  /*6d30*/  FSEL R82, R220, -INF , !P2 ;  /* 0xff800000dc527808 */ /* 0x000fe40005000000 */
[----:B------:R-:W-:Y:S01]  /*6d40*/  FMNMX.FTZ R20, R81, R20, !PT ;  /* 0x0000001451147209 */ /* 0x000fe20007810000 */
[----:B-1----:R-:W-:Y:S01]  /*6d50*/  FFMA.FTZ R4, R29, UR11, -R0 ;  /* 0x0000000b1d047c23 */ /* 0x002fe20008010800 */
[----:B------:R-:W-:Y:S02]  /*6d60*/  ISETP.GE.AND P2, PT, R98, R6, PT ;  /* 0x000000066200720c */ /* 0x000fe40003f46270 */
[----:B------:R-:W-:Y:S01]  /*6d70*/  FSEL R83, R183, -INF , !P1 ;  /* 0xff800000b7537808 */ /* 0x000fe20004800000 */
[----:B------:R1:W-:Y:S01]  /*6d80*/  MUFU.EX2 R184, R4 ;  /* 0x0000000400b87308 */ /* 0x0003e20000000800 */
        /* <DEDUP_REMOVED lines=9> */
[----:B-1----:R-:W-:Y:S01]  /*6e20*/  FFMA.FTZ R4, R30, UR11, -R0 ;  /* 0x0000000b1e047c23 */ /* 0x002fe20008010800 */
[----:B------:R-:W-:Y:S02]  /*6e30*/  FMNMX.FTZ R20, R86, R20, !PT ;  /* 0x0000001456147209 */ /* 0x000fe40007810000 */
[----:B------:R-:W-:Y:S01]  /*6e40*/  ISETP.GE.AND P2, PT, R102, R6, PT ;  /* 0x000000066600720c */ /* 0x000fe20003f46270 */
[----:B------:R1:W-:Y:S01]  /*6e50*/  MUFU.EX2 R172, R4 ;  /* 0x0000000400ac7308 */ /* 0x0003e20000000800 */
        /* <DEDUP_REMOVED lines=8> */
[----:B------:R-:W-:Y:S01]  /*6ee0*/  ISETP.GE.AND P1, PT, R105, R6, PT ;  /* 0x000000066900720c */ /* 0x000fe20003f26270 */
[----:B-1----:R-:W-:Y:S01]  /*6ef0*/  FFMA.FTZ R4, R31, UR11, -R0 ;  /* 0x0000000b1f047c23 */ /* 0x002fe20008010800 */
        /* <DEDUP_REMOVED lines=11> */
[----:B------:R-:W-:Y:S02]  /*6fb0*/  FSEL R109, R193, -INF , !P1 ;  /* 0xff800000c16d7808 */ /* 0x000fe40004800000 */
[----:B------:R-:W-:Y:S01]  /*6fc0*/  FMNMX.FTZ R20, R103, R20, !PT ;  /* 0x0000001467147209 */ /* 0x000fe20007810000 */
[----:B-1----:R-:W-:Y:S01]  /*6fd0*/  FFMA.FTZ R4, R32, UR11, -R0 ;  /* 0x0000000b20047c23 */ /* 0x002fe20008010800 */
[----:B------:R-:W-:-:S02]  /*6fe0*/  ISETP.GE.AND P1, PT, R110, R6, PT ;  /* 0x000000066e00720c */ /* 0x000fc40003f26270 */
[----:B------:R-:W-:Y:S01]  /*6ff0*/  FSEL R110, R196, -INF , !P2 ;  /* 0xff800000c46e7808 */ /* 0x000fe20005000000 */
[----:B------:R1:W-:Y:S01]  /*7000*/  MUFU.EX2 R179, R4 ;  /* 0x0000000400b37308 */ /* 0x0003e20000000800 */
[----:B------:R-:W-:Y:S02]  /*7010*/  FMNMX.FTZ R20, R109, R20, !PT ;  /* 0x000000146d147209 */ /* 0x000fe40007810000 */
[----:B------:R-:W-:Y:S02]  /*7020*/  ISETP.GE.AND P2, PT, R112, R6, PT ;  /* 0x000000067000720c */ /* 0x000fe40003f46270 */
[----:B------:R-:W-:Y:S02]  /*7030*/  FSEL R121, R190, -INF , !P1 ;  /* 0xff800000be797808 */ /* 0x000fe40004800000 */
[----:B------:R-:W-:Y:S02]  /*7040*/  FMNMX.FTZ R20, R110, R20, !PT ;  /* 0x000000146e147209 */ /* 0x000fe40007810000 */
[----:B------:R-:W-:-:S02]  /*7050*/  ISETP.GE.AND P1, PT, R111, R6, PT ;  /* 0x000000066f00720c */ /* 0x000fc40003f26270 */
[----:B------:R-:W-:Y:S02]  /*7060*/  FSEL R124, R204, -INF , !P2 ;  /* 0xff800000cc7c7808 */ /* 0x000fe40005000000 */
[----:B------:R-:W-:Y:S02]  /*7070*/  FMNMX.FTZ R20, R121, R20, !PT ;  /* 0x0000001479147209 */ /* 0x000fe40007810000 */
[----:B------:R-:W-:Y:S02]  /*7080*/  ISETP.GE.AND P2, PT, R114, R6, PT ;  /* 0x000000067200720c */ /* 0x000fe40003f46270 */
[----:B------:R-:W-:Y:S01]  /*7090*/  FSEL R127, R140, -INF , !P1 ;  /* 0xff8000008c7f7808 */ /* 0x000fe20004800000 */
[----:B-1----:R-:W-:Y:S01]  /*70a0*/  FFMA.FTZ R4, R33, UR11, -R0 ;  /* 0x0000000b21047c23 */ /* 0x002fe20008010800 */
[----:B------:R-:W-:Y:S02]  /*70b0*/  FMNMX.FTZ R20, R124, R20, !PT ;  /* 0x000000147c147209 */ /* 0x000fe40007810000 */
[----:B------:R-:W-:Y:S01]  /*70c0*/  ISETP.GE.AND P1, PT, R113, R6, PT ;  /* 0x000000067100720c */ /* 0x000fe20003f26270 */
[----:B------:R1:W-:Y:S01]  /*70d0*/  MUFU.EX2 R183, R4 ;  /* 0x0000000400b77308 */ /* 0x0003e20000000800 */
[----:B------:R-:W-:-:S02]  /*70e0*/  FSEL R140, R192, -INF , !P2 ;  /* 0xff800000c08c7808 */ /* 0x000fc40005000000 */
[----:B------:R-:W-:Y:S02]  /*70f0*/  FMNMX.FTZ R20, R127, R20, !PT ;  /* 0x000000147f147209 */ /* 0x000fe40007810000 */
[----:B------:R-:W-:Y:S02]  /*7100*/  ISETP.GE.AND P2, PT, R118, R6, PT ;  /* 0x000000067600720c */ /* 0x000fe40003f46270 */
[----:B------:R-:W-:Y:S02]  /*7110*/  FSEL R144, R144, -INF , !P1 ;  /* 0xff80000090907808 */ /* 0x000fe40004800000 */
[----:B------:R-:W-:Y:S02]  /*7120*/  FMNMX.FTZ R20, R140, R20, !PT ;  /* 0x000000148c147209 */ /* 0x000fe40007810000 */
[----:B------:R-:W-:Y:S02]  /*7130*/  ISETP.GE.AND P1, PT, R115, R6, PT ;  /* 0x000000067300720c */ /* 0x000fe40003f26270 */
[----:B------:R-:W-:-:S02]  /*7140*/  FSEL R147, R147, -INF , !P2 ;  /* 0xff80000093937808 */ /* 0x000fc40005000000 */
[----:B------:R-:W-:Y:S01]  /*7150*/  FMNMX.FTZ R20, R144, R20, !PT ;  /* 0x0000001490147209 */ /* 0x000fe20007810000 */
[----:B-1----:R-:W-:Y:S01]  /*7160*/  FFMA.FTZ R4, R34, UR11, -R0 ;  /* 0x0000000b22047c23 */ /* 0x002fe20008010800 */
[----:B------:R-:W-:Y:S02]  /*7170*/  ISETP.GE.AND P2, PT, R120, R6, PT ;  /* 0x000000067800720c */ /* 0x000fe40003f46270 */
[----:B------:R-:W-:Y:S01]  /*7180*/  FSEL R120, R148, -INF , !P1 ;  /* 0xff80000094787808 */ /* 0x000fe20004800000 */
[----:B------:R1:W-:Y:S01]  /*7190*/  MUFU.EX2 R185, R4 ;  /* 0x0000000400b97308 */ /* 0x0003e20000000800 */
[----:B------:R-:W-:Y:S02]  /*71a0*/  FMNMX.FTZ R20, R147, R20, !PT ;  /* 0x0000001493147209 */ /* 0x000fe40007810000 */
[----:B------:R-:W-:Y:S02]  /*71b0*/  ISETP.GE.AND P1, PT, R119, R6, PT ;  /* 0x000000067700720c */ /* 0x000fe40003f26270 */
[----:B------:R-:W-:-:S02]  /*71c0*/  FSEL R148, R214, -INF , !P2 ;  /* 0xff800000d6947808 */ /* 0x000fc40005000000 */
        /* <DEDUP_REMOVED lines=46> */
[----:B------:R-:W-:Y:S01]  /*74b0*/  FSEL R139, R164, -INF , !P1 ;  /* 0xff800000a48b7808 */ /* 0x000fe20004800000 */
[----:B------:R-:W-:Y:S01]  /*74c0*/  IMAD R164, R2, 0x2, R135 ;  /* 0x0000000202a47824 */ /* 0x000fe200078e0287 */
[----:B------:R-:W-:Y:S02]  /*74d0*/  FMNMX.FTZ R20, R136, R20, !PT ;  /* 0x0000001488147209 */ /* 0x000fe40007810000 */
[----:B------:R-:W-:Y:S02]  /*74e0*/  ISETP.GE.AND P1, PT, R138, R6, PT ;  /* 0x000000068a00720c */ /* 0x000fe40003f26270 */
[----:B------:R-:W-:Y:S01]  /*74f0*/  FSEL R138, R194, -INF , !P2 ;  /* 0xff800000c28a7808 */ /* 0x000fe20005000000 */
[----:B------:R-:W-:Y:S01]  /*7500*/  LDSM.16.MT88.4 R32, [R164+0x5000] ;  /* 0x00500000a420783b */ /* 0x000fe20000004200 */
        /* <DEDUP_REMOVED lines=20> */
[----:B------:R-:W-:Y:S02]  /*7650*/  FSEL R211, R211, -INF , !P2 ;  /* 0xff800000d3d37808 */ /* 0x000fe40005000000 */
[----:B------:R-:W-:-:S04]  /*7660*/  FMNMX.FTZ R20, R212, R20, !PT ;  /* 0x00000014d4147209 */ /* 0x000fc80007810000 */
[----:B------:R-:W-:-:S05]  /*7670*/  FMNMX.FTZ R20, R211, R20, !PT ;  /* 0x00000014d3147209 */ /* 0x000fca0007810000 */
[----:B------:R-:W3:Y:S01]  /*7680*/  SHFL.BFLY PT, R8, R20, 0x2, 0x1f ;  /* 0x0c401f0014087f89 */ /* 0x000ee200000e0000 */
[----:B-1----:R-:W-:-:S04]  /*7690*/  FFMA.FTZ R4, R41, UR11, -R0 ;  /* 0x0000000b29047c23 */ /* 0x002fc80008010800 */
[----:B------:R1:W-:Y:S02]  /*76a0*/  MUFU.EX2 R192, R4 ;  /* 0x0000000400c07308 */ /* 0x0003e40000000800 */
[----:B-1----:R-:W-:Y:S01]  /*76b0*/  FFMA.FTZ R4, R42, UR11, -R0 ;  /* 0x0000000b2a047c23 */ /* 0x002fe20008010800 */
[----:B---3--:R-:W-:-:S05]  /*76c0*/  FMNMX.FTZ R20, R20, R8, !PT ;  /* 0x0000000814147209 */ /* 0x008fca0007810000 */
[----:B------:R1:W-:Y:S01]  /*76d0*/  MUFU.EX2 R204, R4 ;  /* 0x0000000400cc7308 */ /* 0x0003e20000000800 */
[----:B------:R-:W3:Y:S01]  /*76e0*/  SHFL.BFLY PT, R7, R20, 0x1, 0x1f ;  /* 0x0c201f0014077f89 */ /* 0x000ee200000e0000 */
[----:B-1----:R-:W-:-:S06]  /*76f0*/  FFMA.FTZ R4, R43, UR11, -R0 ;  /* 0x0000000b2b047c23 */ /* 0x002fcc0008010800 */
[----:B------:R1:W-:Y:S01]  /*7700*/  MUFU.EX2 R199, R4 ;  /* 0x0000000400c77308 */ /* 0x0003e20000000800 */
[----:B---3--:R-:W-:-:S04]  /*7710*/  FMNMX.FTZ R20, R20, R7, !PT ;  /* 0x0000000714147209 */ /* 0x008fc80007810000 */
[C---:B------:R-:W-:Y:S01]  /*7720*/  FSETP.NEU.FTZ.AND P1, PT, R20.reuse, -INF , PT ;  /* 0xff8000001400780b */ /* 0x040fe20003f3d000 */
[----:B------:R-:W-:Y:S01]  /*7730*/  FMUL.FTZ R7, R20, UR11 ;  /* 0x0000000b14077c20 */ /* 0x000fe20008410000 */
[----:B-1----:R-:W-:-:S04]  /*7740*/  FFMA.FTZ R4, R44, UR11, -R0 ;  /* 0x0000000b2c047c23 */ /* 0x002fc80008010800 */
[----:B------:R1:W-:Y:S02]  /*7750*/  MUFU.EX2 R201, R4 ;  /* 0x0000000400c97308 */ /* 0x0003e40000000800 */
[----:B-1----:R-:W-:-:S06]  /*7760*/  FFMA.FTZ R4, R45, UR11, -R0 ;  /* 0x0000000b2d047c23 */ /* 0x002fcc0008010800 */
[----:B------:R1:W-:Y:S02]  /*7770*/  MUFU.EX2 R203, R4 ;  /* 0x0000000400cb7308 */ /* 0x0003e40000000800 */
[----:B-1----:R-:W-:-:S06]  /*7780*/  FFMA.FTZ R4, R46, UR11, -R0 ;  /* 0x0000000b2e047c23 */ /* 0x002fcc0008010800 */
[----:B------:R1:W-:Y:S02]  /*7790*/  MUFU.EX2 R195, R4 ;  /* 0x0000000400c37308 */ /* 0x0003e40000000800 */
[--C-:B-1----:R-:W-:Y:S02]  /*77a0*/  FFMA.FTZ R4, R47, UR11, -R0.reuse ;  /* 0x0000000b2f047c23 */ /* 0x102fe40008010800 */
[----:B------:R-:W1:Y:S04]  /*77b0*/  LDSM.16.MT88.4 R44, [R135+0x5400] ;  /* 0x00540000872c783b */ /* 0x000e680000004200 */
[----:B------:R3:W-:Y:S02]  /*77c0*/  MUFU.EX2 R198, R4 ;  /* 0x0000000400c67308 */ /* 0x0007e40000000800 */
[----:B---3--:R-:W-:-:S06]  /*77d0*/  FFMA.FTZ R4, R48, UR11, -R0 ;  /* 0x0000000b30047c23 */ /* 0x008fcc0008010800 */
[----:B------:R3:W-:Y:S02]  /*77e0*/  MUFU.EX2 R200, R4 ;  /* 0x0000000400c87308 */ /* 0x0007e40000000800 */
[----:B---3--:R-:W-:-:S06]  /*77f0*/  FFMA.FTZ R4, R49, UR11, -R0 ;  /* 0x0000000b31047c23 */ /* 0x008fcc0008010800 */
[----:B------:R3:W-:Y:S02]  /*7800*/  MUFU.EX2 R202, R4 ;  /* 0x0000000400ca7308 */ /* 0x0007e40000000800 */
[----:B---3--:R-:W-:-:S06]  /*7810*/  FFMA.FTZ R4, R50, UR11, -R0 ;  /* 0x0000000b32047c23 */ /* 0x008fcc0008010800 */
[----:B------:R3:W-:Y:S02]  /*7820*/  MUFU.EX2 R194, R4 ;  /* 0x0000000400c27308 */ /* 0x0007e40000000800 */
[--C-:B---3--:R-:W-:Y:S02]  /*7830*/  FFMA.FTZ R4, R51, UR11, -R0.reuse ;  /* 0x0000000b33047c23 */ /* 0x108fe40008010800 */
[----:B------:R-:W3:Y:S04]  /*7840*/  LDSM.16.MT88.4 R48, [R164+0x5400] ;  /* 0x00540000a430783b */ /* 0x000ee80000004200 */
[----:B------:R4:W-:Y:S02]  /*7850*/  MUFU.EX2 R197, R4 ;  /* 0x0000000400c57308 */ /* 0x0009e40000000800 */
[----:B----4-:R-:W-:-:S06]  /*7860*/  FFMA.FTZ R4, R53, UR11, -R0 ;  /* 0x0000000b35047c23 */ /* 0x010fcc0008010800 */
        /* <DEDUP_REMOVED lines=11> */
[--C-:B----4-:R-:W-:Y:S02]  /*7920*/  FFMA.FTZ R4, R58, UR11, -R0.reuse ;  /* 0x0000000b3a047c23 */ /* 0x110fe40008010800 */
[----:B------:R-:W4:Y:S04]  /*7930*/  LDSM.16.MT88.4 R56, [R135+0x5800] ;  /* 0x005800008738783b */ /* 0x000f280000004200 */
[----:B------:R5:W-:Y:S02]  /*7940*/  MUFU.EX2 R214, R4 ;  /* 0x0000000400d67308 */ /* 0x000be40000000800 */
[----:B-----5:R-:W-:-:S06]  /*7950*/  FFMA.FTZ R4, R62, UR11, -R0 ;  /* 0x0000000b3e047c23 */ /* 0x020fcc0008010800 */
[----:B------:R5:W-:Y:S02]  /*7960*/  MUFU.EX2 R215, R4 ;  /* 0x0000000400d77308 */ /* 0x000be40000000800 */
[----:B-----5:R-:W-:-:S06]  /*7970*/  FFMA.FTZ R4, R66, UR11, -R0 ;  /* 0x0000000b42047c23 */ /* 0x020fcc0008010800 */
[----:B------:R5:W-:Y:S02]  /*7980*/  MUFU.EX2 R217, R4 ;  /* 0x0000000400d97308 */ /* 0x000be40000000800 */
[----:B-----5:R-:W-:-:S06]  /*7990*/  FFMA.FTZ R4, R65, UR11, -R0 ;  /* 0x0000000b41047c23 */ /* 0x020fcc0008010800 */
[----:B------:R5:W-:Y:S02]  /*79a0*/  MUFU.EX2 R218, R4 ;  /* 0x0000000400da7308 */ /* 0x000be40000000800 */
[----:B-----5:R-:W-:-:S06]  /*79b0*/  FFMA.FTZ R4, R64, UR11, -R0 ;  /* 0x0000000b40047c23 */ /* 0x020fcc0008010800 */
[----:B------:R5:W-:Y:S02]  /*79c0*/  MUFU.EX2 R220, R4 ;  /* 0x0000000400dc7308 */ /* 0x000be40000000800 */
[--C-:B-----5:R-:W-:Y:S02]  /*79d0*/  FFMA.FTZ R4, R63, UR11, -R0.reuse ;  /* 0x0000000b3f047c23 */ /* 0x120fe40008010800 */
[----:B------:R-:W5:Y:S04]  /*79e0*/  LDSM.16.MT88.4 R60, [R164+0x5800] ;  /* 0x00580000a43c783b */ /* 0x000f680000004200 */
[----:B------:R2:W-:Y:S02]  /*79f0*/  MUFU.EX2 R219, R4 ;  /* 0x0000000400db7308 */ /* 0x0005e40000000800 */
[----:B--2---:R-:W-:-:S02]  /*7a00*/  FFMA.FTZ R4, R67, UR11, -R0 ;  /* 0x0000000b43047c23 */ /* 0x004fc40008010800 */
[----:B------:R-:W-:Y:S04]  /*7a10*/  LDSM.16.MT88.4 R64, [R135+0x6400] ;  /* 0x006400008740783b */ /* 0x000fe80000004200 */
[----:B------:R2:W-:Y:S02]  /*7a20*/  MUFU.EX2 R221, R4 ;  /* 0x0000000400dd7308 */ /* 0x0005e40000000800 */
[----:B--2---:R-:W-:-:S06]  /*7a30*/  FFMA.FTZ R4, R70, UR11, -R0 ;  /* 0x0000000b46047c23 */ /* 0x004fcc0008010800 */
[----:B------:R2:W-:Y:S02]  /*7a40*/  MUFU.EX2 R223, R4 ;  /* 0x0000000400df7308 */ /* 0x0005e40000000800 */
[----:B--2---:R-:W-:Y:S01]  /*7a50*/  FSEL R4, R7, RZ, P1 ;  /* 0x000000ff07047208 */ /* 0x004fe20000800000 */
[----:B------:R-:W-:-:S05]  /*7a60*/  FFMA.FTZ R7, R71, UR11, -R0 ;  /* 0x0000000b47077c23 */ /* 0x000fca0008010800 */
[----:B------:R2:W-:Y:S01]  /*7a70*/  MUFU.EX2 R222, R7 ;  /* 0x0000000700de7308 */ /* 0x0005e20000000800 */
[----:B------:R-:W-:-:S07]  /*7a80*/  FFMA.FTZ R2, R15, UR11, -R4 ;  /* 0x0000000b0f027c23 */ /* 0x000fce0008010804 */
[----:B------:R1:W-:Y:S01]  /*7a90*/  MUFU.EX2 R15, R2 ;  /* 0x00000002000f7308 */ /* 0x0003e20000000800 */
[----:B--2---:R-:W-:Y:S01]  /*7aa0*/  FFMA.FTZ R7, R11, UR11, -R4 ;  /* 0x0000000b0b077c23 */ /* 0x004fe20008010804 */
[----:B------:R-:W-:-:S06]  /*7ab0*/  F2FP.BF16.F32.PACK_AB R11, R156, R150 ;  /* 0x000000969c0b723e */ /* 0x000fcc00000010ff */
[----:B------:R2:W-:Y:S01]  /*7ac0*/  MUFU.EX2 R89, R7 ;  /* 0x0000000700597308 */ /* 0x0005e20000000800 */
[----:B-1----:R-:W-:-:S07]  /*7ad0*/  FFMA.FTZ R2, R23, UR11, -R4 ;  /* 0x0000000b17027c23 */ /* 0x002fce0008010804 */
[----:B------:R1:W-:Y:S01]  /*7ae0*/  MUFU.EX2 R102, R2 ;  /* 0x0000000200667308 */ /* 0x0003e20000000800 */
[----:B--2---:R-:W-:Y:S01]  /*7af0*/  FFMA.FTZ R7, R9, UR11, -R4 ;  /* 0x0000000b09077c23 */ /* 0x004fe20008010804 */
[----:B------:R-:W-:-:S06]  /*7b00*/  F2FP.BF16.F32.PACK_AB R9, R149, R151 ;  /* 0x000000979509723e */ /* 0x000fcc00000010ff */
[----:B------:R2:W3:Y:S01]  /*7b10*/  MUFU.EX2 R88, R7 ;  /* 0x0000000700587308 */ /* 0x0004e20000000800 */
[----:B-1----:R-:W-:-:S07]  /*7b20*/  FFMA.FTZ R2, R22, UR11, -R4 ;  /* 0x0000000b16027c23 */ /* 0x002fce0008010804 */
[----:B------:R1:W-:Y:S01]  /*7b30*/  MUFU.EX2 R106, R2 ;  /* 0x00000002006a7308 */ /* 0x0003e20000000800 */
[----:B--2---:R-:W-:Y:S01]  /*7b40*/  FFMA.FTZ R7, R14, UR11, -R4 ;  /* 0x0000000b0e077c23 */ /* 0x004fe20008010804 */
[----:B---3--:R-:W-:-:S06]  /*7b50*/  F2FP.BF16.F32.PACK_AB R8, R88, R89 ;  /* 0x000000595808723e */ /* 0x008fcc00000010ff */
[----:B------:R2:W-:Y:S01]  /*7b60*/  MUFU.EX2 R14, R7 ;  /* 0x00000007000e7308 */ /* 0x0005e20000000800 */
[----:B-1----:R-:W-:-:S07]  /*7b70*/  FFMA.FTZ R2, R24, UR11, -R4 ;  /* 0x0000000b18027c23 */ /* 0x002fce0008010804 */
[----:B------:R1:W-:Y:S01]  /*7b80*/  MUFU.EX2 R107, R2 ;  /* 0x00000002006b7308 */ /* 0x0003e20000000800 */
[----:B--2---:R-:W-:-:S07]  /*7b90*/  FFMA.FTZ R7, R13, UR11, -R4 ;  /* 0x0000000b0d077c23 */ /* 0x004fce0008010804 */
[----:B------:R2:W3:Y:S01]  /*7ba0*/  MUFU.EX2 R13, R7 ;  /* 0x00000007000d7308 */ /* 0x0004e20000000800 */
[----:B-1----:R-:W-:-:S07]  /*7bb0*/  FFMA.FTZ R2, R25, UR11, -R4 ;  /* 0x0000000b19027c23 */ /* 0x002fce0008010804 */
[----:B------:R1:W-:Y:S01]  /*7bc0*/  MUFU.EX2 R113, R2 ;  /* 0x0000000200717308 */ /* 0x0003e20000000800 */
[----:B--2---:R-:W-:Y:S01]  /*7bd0*/  FFMA.FTZ R7, R10, UR11, -R4 ;  /* 0x0000000b0a077c23 */ /* 0x004fe20008010804 */
[----:B---3--:R-:W-:-:S06]  /*7be0*/  F2FP.BF16.F32.PACK_AB R10, R13, R14 ;  /* 0x0000000e0d0a723e */ /* 0x008fcc00000010ff */
[----:B------:R2:W-:Y:S01]  /*7bf0*/  MUFU.EX2 R92, R7 ;  /* 0x00000007005c7308 */ /* 0x0005e20000000800 */
[----:B------:R-:W-:Y:S01]  /*7c00*/  HMMA.16816.F32.BF16 R28, R8, R16, RZ ;  /* 0x00000010081c723c */ /* 0x000fe200000418ff */
[----:B-1----:R-:W-:-:S06]  /*7c10*/  FFMA.FTZ R2, R26, UR11, -R4 ;  /* 0x0000000b1a027c23 */ /* 0x002fcc0008010804 */
[----:B------:R1:W3:Y:S01]  /*7c20*/  MUFU.EX2 R119, R2 ;  /* 0x0000000200777308 */ /* 0x0002e20000000800 */
[----:B------:R-:W-:Y:S01]  /*7c30*/  HMMA.16816.F32.BF16 R24, R8, R18, RZ ;  /* 0x000000120818723c */ /* 0x000fe200000418ff */
[----:B------:R-:W-:-:S05]  /*7c40*/  F2FP.BF16.F32.PACK_AB R17, R158, R157 ;  /* 0x0000009d9e11723e */ /* 0x000fca00000010ff */
[C---:B------:R-:W-:Y:S01]  /*7c50*/  HMMA.16816.F32.BF16 R36, R8.reuse, R32, RZ ;  /* 0x000000200824723c */ /* 0x040fe200000418ff */
[--C-:B--2---:R-:W-:Y:S01]  /*7c60*/  FFMA.FTZ R7, R21, UR11, -R4.reuse ;  /* 0x0000000b15077c23 */ /* 0x104fe20008010804 */
[----:B------:R-:W-:Y:S02]  /*7c70*/  F2FP.BF16.F32.PACK_AB R19, R160, R159 ;  /* 0x0000009fa013723e */ /* 0x000fe400000010ff */
[----:B------:R-:W-:Y:S01]  /*7c80*/  F2FP.BF16.F32.PACK_AB R18, R102, R15 ;  /* 0x0000000f6612723e */ /* 0x000fe200000010ff */
[----:B------:R-:W2:Y:S01]  /*7c90*/  MUFU.EX2 R21, R7 ;  /* 0x0000000700157308 */ /* 0x000ea20000000800 */
[----:B------:R-:W-:Y:S01]  /*7ca0*/  HMMA.16816.F32.BF16 R32, R8, R34, RZ ;  /* 0x000000220820723c */ /* 0x000fe200000418ff */
[----:B-1----:R-:W-:-:S06]  /*7cb0*/  FFMA.FTZ R2, R52, UR11, -R4 ;  /* 0x0000000b34027c23 */ /* 0x002fcc0008010804 */
[----:B------:R-:W-:Y:S01]  /*7cc0*/  F2FP.BF16.F32.PACK_AB R9, R162, R161 ;  /* 0x000000a1a209723e */ /* 0x000fe200000010ff */
[----:B------:R1:W-:Y:S01]  /*7cd0*/  MUFU.EX2 R118, R2 ;  /* 0x0000000200767308 */ /* 0x0003e20000000800 */
[----:B------:R-:W-:Y:S02]  /*7ce0*/  F2FP.BF16.F32.PACK_AB R11, R169, R163 ;  /* 0x000000a3a90b723e */ /* 0x000fe400000010ff */
[----:B------:R-:W-:Y:S02]  /*7cf0*/  F2FP.BF16.F32.PACK_AB R8, R107, R106 ;  /* 0x0000006a6b08723e */ /* 0x000fe400000010ff */
[----:B---3--:R-:W-:Y:S02]  /*7d00*/  F2FP.BF16.F32.PACK_AB R10, R119, R113 ;  /* 0x00000071770a723e */ /* 0x008fe400000010ff */
[----:B--2---:R-:W-:Y:S01]  /*7d10*/  F2FP.BF16.F32.PACK_AB R16, R21, R92 ;  /* 0x0000005c1510723e */ /* 0x004fe200000010ff */
[----:B------:R-:W-:-:S04]  /*7d20*/  FFMA.FTZ R7, R110, UR11, -R4 ;  /* 0x0000000b6e077c23 */ /* 0x000fc80008010804 */
[----:B------:R2:W-:Y:S02]  /*7d30*/  MUFU.EX2 R70, R7 ;  /* 0x0000000700467308 */ /* 0x0005e40000000800 */
[C---:B------:R-:W-:Y:S01]  /*7d40*/  HMMA.16816.F32.BF16 R40, R16.reuse, R44, R28 ;  /* 0x0000002c1028723c */ /* 0x040fe2000004181c */
[----:B-1----:R-:W-:Y:S02]  /*7d50*/  FFMA.FTZ R2, R54, UR11, -R4 ;  /* 0x0000000b36027c23 */ /* 0x002fe40008010804 */
[----:B------:R-:W1:Y:S03]  /*7d60*/  LDSM.16.MT88.4 R52, [R135+0x5c00] ;  /* 0x005c00008734783b */ /* 0x000e660000004200 */
[C---:B------:R-:W-:Y:S01]  /*7d70*/  HMMA.16816.F32.BF16 R28, R16.reuse, R46, R24 ;  /* 0x0000002e101c723c */ /* 0x040fe20000041818 */
[----:B------:R3:W5:Y:S05]  /*7d80*/  MUFU.EX2 R115, R2 ;  /* 0x0000000200737308 */ /* 0x00076a0000000800 */
[----:B------:R-:W-:Y:S01]  /*7d90*/  HMMA.16816.F32.BF16 R24, R16, R48, R36 ;  /* 0x000000301018723c */ /* 0x000fe20000041824 */
[----:B--2---:R-:W-:-:S05]  /*7da0*/  FADD.FTZ R7, R89, R88 ;  /* 0x0000005859077221 */ /* 0x004fca0000010000 */
[----:B------:R-:W-:Y:S01]  /*7db0*/  HMMA.16816.F32.BF16 R16, R16, R50, R32 ;  /* 0x000000321010723c */ /* 0x000fe20000041820 */
[----:B------:R-:W2:Y:S01]  /*7dc0*/  LDSM.16.MT88.4 R48, [R164+0x5c00] ;  /* 0x005c0000a430783b */ /* 0x000ea20000004200 */
[----:B------:R-:W-:Y:S01]  /*7dd0*/  FADD.FTZ R7, R14, R7 ;  /* 0x000000070e077221 */ /* 0x000fe20000010000 */
[----:B---3--:R-:W-:-:S03]  /*7de0*/  FFMA.FTZ R2, R72, UR11, -R4 ;  /* 0x0000000b48027c23 */ /* 0x008fc60008010804 */
[C---:B----4-:R-:W-:Y:S01]  /*7df0*/  HMMA.16816.F32.BF16 R40, R8.reuse, R56, R40 ;  /* 0x000000380828723c */ /* 0x050fe20000041828 */
[----:B------:R-:W-:Y:S01]  /*7e00*/  FADD.FTZ R7, R13, R7 ;  /* 0x000000070d077221 */ /* 0x000fe20000010000 */
[----:B------:R3:W-:Y:S03]  /*7e10*/  MUFU.EX2 R114, R2 ;  /* 0x0000000200727308 */ /* 0x0007e60000000800 */
[----:B------:R-:W-:Y:S01]  /*7e20*/  FADD.FTZ R14, R92, R7 ;  /* 0x000000075c0e7221 */ /* 0x000fe20000010000 */
[----:B------:R-:W-:Y:S01]  /*7e30*/  HMMA.16816.F32.BF16 R36, R8, R58, R28 ;  /* 0x0000003a0824723c */ /* 0x000fe2000004181c */
[----:B------:R-:W4:Y:S01]  /*7e40*/  LDSM.16.MT88.4 R56, [R135+0x6000] ;  /* 0x006000008738783b */ /* 0x000f220000004200 */
[----:B------:R-:W-:-:S04]  /*7e50*/  FFMA.FTZ R7, R147, UR11, -R4 ;  /* 0x0000000b93077c23 */ /* 0x000fc80008010804 */
[C---:B-----5:R-:W-:Y:S06]  /*7e60*/  HMMA.16816.F32.BF16 R32, R8.reuse, R60, R24 ;  /* 0x0000003c0820723c */ /* 0x060fec0000041818 */
[----:B------:R-:W-:Y:S01]  /*7e70*/  HMMA.16816.F32.BF16 R44, R8, R62, R16 ;  /* 0x0000003e082c723c */ /* 0x000fe20000041810 */
[----:B------:R-:W5:Y:S01]  /*7e80*/  LDSM.16.MT88.4 R60, [R164+0x6000] ;  /* 0x00600000a43c783b */ /* 0x000f620000004200 */
[----:B---3--:R-:W-:-:S04]  /*7e90*/  FFMA.FTZ R2, R73, UR11, -R4 ;  /* 0x0000000b49027c23 */ /* 0x008fc80008010804 */
[----:B------:R3:W1:Y:S01]  /*7ea0*/  MUFU.EX2 R112, R2 ;  /* 0x0000000200707308 */ /* 0x0006620000000800 */
[----:B------:R-:W-:Y:S02]  /*7eb0*/  F2FP.BF16.F32.PACK_AB R9, R174, R170 ;  /* 0x000000aaae09723e */ /* 0x000fe400000010ff */
[----:B------:R-:W-:Y:S02]  /*7ec0*/  F2FP.BF16.F32.PACK_AB R11, R173, R181 ;  /* 0x000000b5ad0b723e */ /* 0x000fe400000010ff */
[----:B------:R-:W-:Y:S02]  /*7ed0*/  F2FP.BF16.F32.PACK_AB R8, R115, R118 ;  /* 0x000000767308723e */ /* 0x000fe400000010ff */
[----:B------:R-:W-:Y:S02]  /*7ee0*/  F2FP.BF16.F32.PACK_AB R17, R171, R177 ;  /* 0x000000b1ab11723e */ /* 0x000fe400000010ff */
[----:B------:R-:W-:Y:S01]  /*7ef0*/  F2FP.BF16.F32.PACK_AB R19, R176, R186 ;  /* 0x000000bab013723e */ /* 0x000fe200000010ff */
[----:B---3--:R-:W-:Y:S01]  /*7f00*/  FFMA.FTZ R2, R74, UR11, -R4 ;  /* 0x0000000b4a027c23 */ /* 0x008fe20008010804 */
[----:B-1----:R-:W-:-:S03]  /*7f10*/  F2FP.BF16.F32.PACK_AB R10, R112, R114 ;  /* 0x00000072700a723e */ /* 0x002fc600000010ff */
[----:B------:R1:W-:Y:S04]  /*7f20*/  MUFU.EX2 R111, R2 ;  /* 0x00000002006f7308 */ /* 0x0003e80000000800 */
[C---:B------:R-:W-:Y:S06]  /*7f30*/  HMMA.16816.F32.BF16 R28, R8.reuse, R52, R40 ;  /* 0x00000034081c723c */ /* 0x040fec0000041828 */
[C---:B------:R-:W-:Y:S01]  /*7f40*/  HMMA.16816.F32.BF16 R24, R8.reuse, R54, R36 ;  /* 0x000000360818723c */ /* 0x040fe20000041824 */
[----:B------:R-:W3:Y:S05]  /*7f50*/  LDSM.16.MT88.4 R52, [R164+0x6400] ;  /* 0x00640000a434783b */ /* 0x000eea0000004200 */
[----:B--2---:R-:W-:Y:S01]  /*7f60*/  HMMA.16816.F32.BF16 R32, R8, R48, R32 ;  /* 0x000000300820723c */ /* 0x004fe20000041820 */
[----:B-1----:R-:W-:-:S04]  /*7f70*/  FFMA.FTZ R2, R75, UR11, -R4 ;  /* 0x0000000b4b027c23 */ /* 0x002fc80008010804 */
[----:B------:R1:W2:Y:S01]  /*7f80*/  MUFU.EX2 R105, R2 ;  /* 0x0000000200697308 */ /* 0x0002a20000000800 */
[----:B------:R-:W-:Y:S01]  /*7f90*/  HMMA.16816.F32.BF16 R40, R8, R50, R44 ;  /* 0x000000320828723c */ /* 0x000fe2000004182c */
[----:B------:R-:W-:Y:S04]  /*7fa0*/  LDSM.16.MT88.4 R44, [R164+0x6800] ;  /* 0x00680000a42c783b */ /* 0x000fe80000004200 */
[----:B------:R-:W-:Y:S02]  /*7fb0*/  LDSM.16.MT88.4 R48, [R135+0x6c00] ;  /* 0x006c00008730783b */ /* 0x000fe40000004200 */
[----:B------:R-:W-:Y:S02]  /*7fc0*/  F2FP.BF16.F32.PACK_AB R9, R184, R180 ;  /* 0x000000b4b809723e */ /* 0x000fe400000010ff */
[----:B------:R-:W-:Y:S01]  /*7fd0*/  F2FP.BF16.F32.PACK_AB R11, R188, R172 ;  /* 0x000000acbc0b723e */ /* 0x000fe200000010ff */
[----:B-1----:R-:W-:Y:S01]  /*7fe0*/  FFMA.FTZ R2, R76, UR11, -R4 ;  /* 0x0000000b4c027c23 */ /* 0x002fe20008010804 */
[----:B--2---:R-:W-:-:S03]  /*7ff0*/  F2FP.BF16.F32.PACK_AB R16, R105, R111 ;  /* 0x0000006f6910723e */ /* 0x004fc600000010ff */
[----:B------:R1:W-:Y:S02]  /*8000*/  MUFU.EX2 R108, R2 ;  /* 0x00000002006c7308 */ /* 0x0003e40000000800 */
[----:B-1----:R-:W-:-:S06]  /*8010*/  FFMA.FTZ R2, R78, UR11, -R4 ;  /* 0x0000000b4e027c23 */ /* 0x002fcc0008010804 */
[----:B------:R1:W2:Y:S02]  /*8020*/  MUFU.EX2 R104, R2 ;  /* 0x0000000200687308 */ /* 0x0002a40000000800 */
[----:B-1----:R-:W-:Y:S01]  /*8030*/  FFMA.FTZ R2, R79, UR11, -R4 ;  /* 0x0000000b4f027c23 */ /* 0x002fe20008010804 */
[----:B--2---:R-:W-:-:S05]  /*8040*/  F2FP.BF16.F32.PACK_AB R18, R104, R108 ;  /* 0x0000006c6812723e */ /* 0x004fca00000010ff */
[----:B------:R1:W-:Y:S02]  /*8050*/  MUFU.EX2 R98, R2 ;  /* 0x0000000200627308 */ /* 0x0003e40000000800 */
[C---:B----4-:R-:W-:Y:S06]  /*8060*/  HMMA.16816.F32.BF16 R36, R16.reuse, R56, R28 ;  /* 0x000000381024723c */ /* 0x050fec000004181c */
[C---:B------:R-:W-:Y:S01]  /*8070*/  HMMA.16816.F32.BF16 R28, R16.reuse, R58, R24 ;  /* 0x0000003a101c723c */ /* 0x040fe20000041818 */
[----:B------:R-:W2:Y:S05]  /*8080*/  LDSM.16.MT88.4 R56, [R135+0x6800] ;  /* 0x006800008738783b */ /* 0x000eaa0000004200 */
[----:B-----5:R-:W-:Y:S01]  /*8090*/  HMMA.16816.F32.BF16 R24, R16, R60, R32 ;  /* 0x0000003c1018723c */ /* 0x020fe20000041820 */
[----:B-1----:R-:W-:-:S04]  /*80a0*/  FFMA.FTZ R2, R80, UR11, -R4 ;  /* 0x0000000b50027c23 */ /* 0x002fc80008010804 */
[----:B------:R1:W4:Y:S01]  /*80b0*/  MUFU.EX2 R99, R2 ;  /* 0x0000000200637308 */ /* 0x0003220000000800 */
[----:B------:R-:W-:Y:S01]  /*80c0*/  HMMA.16816.F32.BF16 R16, R16, R62, R40 ;  /* 0x0000003e1010723c */ /* 0x000fe20000041828 */
[----:B------:R-:W-:Y:S01]  /*80d0*/  LDSM.16.MT88.4 R60, [R164+0x7000] ;  /* 0x00700000a43c783b */ /* 0x000fe20000004200 */
[----:B-1----:R-:W-:Y:S01]  /*80e0*/  FFMA.FTZ R2, R81, UR11, -R4 ;  /* 0x0000000b51027c23 */ /* 0x002fe20008010804 */
[----:B----4-:R-:W-:-:S04]  /*80f0*/  F2FP.BF16.F32.PACK_AB R8, R99, R98 ;  /* 0x000000626308723e */ /* 0x010fc800000010ff */
[----:B------:R1:W-:Y:S02]  /*8100*/  MUFU.EX2 R101, R2 ;  /* 0x0000000200657308 */ /* 0x0003e40000000800 */
[----:B-1----:R-:W-:-:S06]  /*8110*/  FFMA.FTZ R2, R82, UR11, -R4 ;  /* 0x0000000b52027c23 */ /* 0x002fcc0008010804 */
[----:B------:R1:W4:Y:S02]  /*8120*/  MUFU.EX2 R95, R2 ;  /* 0x00000002005f7308 */ /* 0x0003240000000800 */
[----:B-1----:R-:W-:Y:S01]  /*8130*/  FFMA.FTZ R2, R83, UR11, -R4 ;  /* 0x0000000b53027c23 */ /* 0x002fe20008010804 */
[----:B----4-:R-:W-:-:S05]  /*8140*/  F2FP.BF16.F32.PACK_AB R10, R95, R101 ;  /* 0x000000655f0a723e */ /* 0x010fca00000010ff */
[----:B------:R1:W-:Y:S02]  /*8150*/  MUFU.EX2 R82, R2 ;  /* 0x0000000200527308 */ /* 0x0003e40000000800 */
[C---:B------:R-:W-:Y:S06]  /*8160*/  HMMA.16816.F32.BF16 R32, R8.reuse, R64, R36 ;  /* 0x000000400820723c */ /* 0x040fec0000041824 */
[----:B------:R4:W-:Y:S01]  /*8170*/  MUFU.EX2 R64, R7 ;  /* 0x0000000700407308 */ /* 0x0009e20000000800 */
[C---:B------:R-:W-:Y:S06]  /*8180*/  HMMA.16816.F32.BF16 R28, R8.reuse, R66, R28 ;  /* 0x00000042081c723c */ /* 0x040fec000004181c */
[----:B---3--:R-:W-:Y:S01]  /*8190*/  HMMA.16816.F32.BF16 R24, R8, R52, R24 ;  /* 0x000000340818723c */ /* 0x008fe20000041818 */
[----:B-1----:R-:W-:-:S04]  /*81a0*/  FFMA.FTZ R2, R85, UR11, -R4 ;  /* 0x0000000b55027c23 */ /* 0x002fc80008010804 */
[----:B------:R1:W3:Y:S01]  /*81b0*/  MUFU.EX2 R81, R2 ;  /* 0x0000000200517308 */ /* 0x0002e20000000800 */
[----:B------:R-:W-:Y:S01]  /*81c0*/  HMMA.16816.F32.BF16 R40, R8, R54, R16 ;  /* 0x000000360828723c */ /* 0x000fe20000041810 */
[----:B------:R-:W5:Y:S01]  /*81d0*/  LDSM.16.MT88.4 R52, [R164+0x6c00] ;  /* 0x006c0000a434783b */ /* 0x000f620000004200 */
[----:B----4-:R-:W-:-:S05]  /*81e0*/  FADD.FTZ R7, R21, R14 ;  /* 0x0000000e15077221 */ /* 0x010fca0000010000 */
[----:B------:R-:W-:Y:S01]  /*81f0*/  F2FP.BF16.F32.PACK_AB R9, R183, R179 ;  /* 0x000000b3b709723e */ /* 0x000fe200000010ff */
[----:B------:R-:W-:Y:S01]  /*8200*/  FADD.FTZ R7, R15, R7 ;  /* 0x000000070f077221 */ /* 0x000fe20000010000 */
[----:B------:R-:W-:-:S03]  /*8210*/  F2FP.BF16.F32.PACK_AB R11, R187, R185 ;  /* 0x000000b9bb0b723e */ /* 0x000fc600000010ff */
[----:B------:R-:W-:Y:S01]  /*8220*/  FADD.FTZ R7, R102, R7 ;  /* 0x0000000766077221 */ /* 0x000fe20000010000 */
[----:B-1----:R-:W-:Y:S01]  /*8230*/  FFMA.FTZ R2, R86, UR11, -R4 ;  /* 0x0000000b56027c23 */ /* 0x002fe20008010804 */
[----:B---3--:R-:W-:Y:S02]  /*8240*/  F2FP.BF16.F32.PACK_AB R8, R81, R82 ;  /* 0x000000525108723e */ /* 0x008fe400000010ff */
[----:B------:R-:W-:Y:S01]  /*8250*/  FADD.FTZ R7, R106, R7 ;  /* 0x000000076a077221 */ /* 0x000fe20000010000 */
[----:B------:R1:W-:Y:S03]  /*8260*/  MUFU.EX2 R80, R2 ;  /* 0x0000000200507308 */ /* 0x0003e60000000800 */
[----:B------:R-:W-:-:S04]  /*8270*/  FADD.FTZ R7, R107, R7 ;  /* 0x000000076b077221 */ /* 0x000fc80000010000 */
[----:B------:R-:W-:Y:S01]  /*8280*/  FADD.FTZ R14, R113, R7 ;  /* 0x00000007710e7221 */ /* 0x000fe20000010000 */
[----:B------:R-:W-:-:S04]  /*8290*/  FFMA.FTZ R7, R123, UR11, -R4 ;  /* 0x0000000b7b077c23 */ /* 0x000fc80008010804 */
[----:B------:R3:W-:Y:S01]  /*82a0*/  MUFU.EX2 R15, R7 ;  /* 0x00000007000f7308 */ /* 0x0007e20000000800 */
[----:B-1----:R-:W-:-:S07]  /*82b0*/  FFMA.FTZ R2, R87, UR11, -R4 ;  /* 0x0000000b57027c23 */ /* 0x002fce0008010804 */
[----:B------:R1:W4:Y:S01]  /*82c0*/  MUFU.EX2 R79, R2 ;  /* 0x00000002004f7308 */ /* 0x0003220000000800 */
[----:B---3--:R-:W-:-:S04]  /*82d0*/  FADD.FTZ R7, R119, R14 ;  /* 0x0000000e77077221 */ /* 0x008fc80000010000 */
[----:B------:R-:W-:-:S04]  /*82e0*/  FADD.FTZ R7, R118, R7 ;  /* 0x0000000776077221 */ /* 0x000fc80000010000 */
[----:B------:R-:W-:Y:S01]  /*82f0*/  FADD.FTZ R7, R115, R7 ;  /* 0x0000000773077221 */ /* 0x000fe20000010000 */
[----:B-1----:R-:W-:Y:S01]  /*8300*/  FFMA.FTZ R2, R90, UR11, -R4 ;  /* 0x0000000b5a027c23 */ /* 0x002fe20008010804 */
[----:B----4-:R-:W-:Y:S02]  /*8310*/  F2FP.BF16.F32.PACK_AB R10, R79, R80 ;  /* 0x000000504f0a723e */ /* 0x010fe400000010ff */
[----:B------:R-:W-:Y:S01]  /*8320*/  FADD.FTZ R7, R114, R7 ;  /* 0x0000000772077221 */ /* 0x000fe20000010000 */
[----:B------:R1:W-:Y:S03]  /*8330*/  MUFU.EX2 R75, R2 ;  /* 0x00000002004b7308 */ /* 0x0003e60000000800 */
[----:B------:R-:W-:Y:S01]  /*8340*/  FADD.FTZ R7, R112, R7 ;  /* 0x0000000770077221 */ /* 0x000fe20000010000 */
[----:B--2---:R-:W-:Y:S03]  /*8350*/  HMMA.16816.F32.BF16 R16, R8, R56, R32 ;  /* 0x000000380810723c */ /* 0x004fe60000041820 */
[----:B------:R-:W-:-:S03]  /*8360*/  FADD.FTZ R7, R111, R7 ;  /* 0x000000076f077221 */ /* 0x000fc60000010000 */
[----:B------:R-:W-:Y:S01]  /*8370*/  HMMA.16816.F32.BF16 R36, R8, R58, R28 ;  /* 0x0000003a0824723c */ /* 0x000fe2000004181c */
[----:B------:R-:W2:Y:S01]  /*8380*/  LDSM.16.MT88.4 R56, [R135+0x7000] ;  /* 0x007000008738783b */ /* 0x000ea20000004200 */
[----:B------:R-:W-:-:S04]  /*8390*/  FADD.FTZ R7, R105, R7 ;  /* 0x0000000769077221 */ /* 0x000fc80000010000 */
[----:B------:R-:W-:Y:S01]  /*83a0*/  HMMA.16816.F32.BF16 R32, R8, R44, R24 ;  /* 0x0000002c0820723c */ /* 0x000fe20000041818 */
[----:B-1----:R-:W-:Y:S01]  /*83b0*/  FFMA.FTZ R2, R91, UR11, -R4 ;  /* 0x0000000b5b027c23 */ /* 0x002fe20008010804 */
[----:B------:R-:W-:-:S03]  /*83c0*/  FADD.FTZ R7, R108, R7 ;  /* 0x000000076c077221 */ /* 0x000fc60000010000 */
[----:B------:R1:W3:Y:S01]  /*83d0*/  MUFU.EX2 R78, R2 ;  /* 0x00000002004e7308 */ /* 0x0002e20000000800 */
[----:B------:R-:W-:Y:S01]  /*83e0*/  HMMA.16816.F32.BF16 R8, R8, R46, R40 ;  /* 0x0000002e0808723c */ /* 0x000fe20000041828 */
[----:B------:R-:W-:Y:S01]  /*83f0*/  F2FP.BF16.F32.PACK_AB R25, R182, R178 ;  /* 0x000000b2b619723e */ /* 0x000fe200000010ff */
[----:B------:R-:W4:Y:S01]  /*8400*/  LDSM.16.MT88.4 R44, [R164+0x7400] ;  /* 0x00740000a42c783b */ /* 0x000f220000004200 */
[----:B------:R-:W-:Y:S01]  /*8410*/  F2FP.BF16.F32.PACK_AB R27, R196, R193 ;  /* 0x000000c1c41b723e */ /* 0x000fe200000010ff */
[----:B------:R-:W-:-:S04]  /*8420*/  FADD.FTZ R7, R104, R7 ;  /* 0x0000000768077221 */ /* 0x000fc80000010000 */
[----:B------:R-:W-:-:S04]  /*8430*/  FADD.FTZ R7, R98, R7 ;  /* 0x0000000762077221 */ /* 0x000fc80000010000 */
[----:B------:R-:W-:Y:S01]  /*8440*/  FADD.FTZ R7, R99, R7 ;  /* 0x0000000763077221 */ /* 0x000fe20000010000 */
[----:B-1----:R-:W-:Y:S01]  /*8450*/  FFMA.FTZ R2, R93, UR11, -R4 ;  /* 0x0000000b5d027c23 */ /* 0x002fe20008010804 */
[----:B---3--:R-:W-:Y:S02]  /*8460*/  F2FP.BF16.F32.PACK_AB R24, R78, R75 ;  /* 0x0000004b4e18723e */ /* 0x008fe400000010ff */
[----:B------:R-:W-:Y:S01]  /*8470*/  FADD.FTZ R7, R101, R7 ;  /* 0x0000000765077221 */ /* 0x000fe20000010000 */
[----:B------:R1:W-:Y:S03]  /*8480*/  MUFU.EX2 R76, R2 ;  /* 0x00000002004c7308 */ /* 0x0003e60000000800 */
[----:B------:R-:W-:-:S04]  /*8490*/  FADD.FTZ R7, R95, R7 ;  /* 0x000000075f077221 */ /* 0x000fc80000010000 */
[----:B------:R-:W-:-:S04]  /*84a0*/  FADD.FTZ R7, R82, R7 ;  /* 0x0000000752077221 */ /* 0x000fc80000010000 */
[----:B------:R-:W-:-:S04]  /*84b0*/  FADD.FTZ R7, R81, R7 ;  /* 0x0000000751077221 */ /* 0x000fc80000010000 */
[----:B------:R-:W-:Y:S01]  /*84c0*/  FADD.FTZ R7, R80, R7 ;  /* 0x0000000750077221 */ /* 0x000fe20000010000 */
[----:B-1----:R-:W-:-:S03]  /*84d0*/  FFMA.FTZ R2, R94, UR11, -R4 ;  /* 0x0000000b5e027c23 */ /* 0x002fc60008010804 */
[----:B------:R-:W-:Y:S01]  /*84e0*/  FADD.FTZ R7, R79, R7 ;  /* 0x000000074f077221 */ /* 0x000fe20000010000 */
[----:B------:R1:W3:Y:S02]  /*84f0*/  MUFU.EX2 R73, R2 ;  /* 0x0000000200497308 */ /* 0x0002e40000000800 */
[----:B-1----:R-:W-:Y:S01]  /*8500*/  FFMA.FTZ R2, R100, UR11, -R4 ;  /* 0x0000000b64027c23 */ /* 0x002fe20008010804 */
[----:B---3--:R-:W-:-:S05]  /*8510*/  F2FP.BF16.F32.PACK_AB R26, R73, R76 ;  /* 0x0000004c491a723e */ /* 0x008fca00000010ff */
[----:B------:R1:W-:Y:S02]  /*8520*/  MUFU.EX2 R74, R2 ;  /* 0x00000002004a7308 */ /* 0x0003e40000000800 */
[C---:B------:R-:W-:Y:S06]  /*8530*/  HMMA.16816.F32.BF16 R28, R24.reuse, R48, R16 ;  /* 0x00000030181c723c */ /* 0x040fec0000041810 */
[----:B------:R-:W-:Y:S01]  /*8540*/  HMMA.16816.F32.BF16 R36, R24, R50, R36 ;  /* 0x000000321824723c */ /* 0x000fe20000041824 */
[----:B------:R-:W-:Y:S01]  /*8550*/  F2FP.BF16.F32.PACK_AB R17, R192, R190 ;  /* 0x000000bec011723e */ /* 0x000fe200000010ff */
[----:B------:R-:W3:Y:S01]  /*8560*/  LDSM.16.MT88.4 R48, [R135+0x7400] ;  /* 0x007400008730783b */ /* 0x000ee20000004200 */
[----:B------:R-:W-:-:S03]  /*8570*/  F2FP.BF16.F32.PACK_AB R19, R199, R204 ;  /* 0x000000ccc713723e */ /* 0x000fc600000010ff */
[----:B-----5:R-:W-:Y:S01]  /*8580*/  HMMA.16816.F32.BF16 R32, R24, R52, R32 ;  /* 0x000000341820723c */ /* 0x020fe20000041820 */
[----:B-1----:R-:W-:-:S04]  /*8590*/  FFMA.FTZ R2, R103, UR11, -R4 ;  /* 0x0000000b67027c23 */ /* 0x002fc80008010804 */
[----:B------:R1:W5:Y:S01]  /*85a0*/  MUFU.EX2 R71, R2 ;  /* 0x0000000200477308 */ /* 0x0003620000000800 */
[----:B------:R-:W-:Y:S01]  /*85b0*/  HMMA.16816.F32.BF16 R40, R24, R54, R8 ;  /* 0x000000361828723c */ /* 0x000fe20000041808 */
[----:B------:R-:W-:Y:S06]  /*85c0*/  LDSM.16.MT88.4 R52, [R135+0x7800] ;  /* 0x007800008734783b */ /* 0x000fec0000004200 */
[--C-:B------:R-:W-:Y:S01]  /*85d0*/  FFMA.FTZ R8, R140, UR11, -R4.reuse ;  /* 0x0000000b8c087c23 */ /* 0x100fe20008010804 */
[----:B------:R-:W-:Y:S02]  /*85e0*/  F2FP.BF16.F32.PACK_AB R9, R203, R201 ;  /* 0x000000c9cb09723e */ /* 0x000fe400000010ff */
[----:B------:R-:W-:Y:S01]  /*85f0*/  F2FP.BF16.F32.PACK_AB R11, R198, R195 ;  /* 0x000000c3c60b723e */ /* 0x000fe200000010ff */
[----:B------:R2:W-:Y:S01]  /*8600*/  MUFU.EX2 R65, R8 ;  /* 0x0000000800417308 */ /* 0x0005e20000000800 */
[----:B-1----:R-:W-:Y:S01]  /*8610*/  FFMA.FTZ R2, R109, UR11, -R4 ;  /* 0x0000000b6d027c23 */ /* 0x002fe20008010804 */
[----:B-----5:R-:W-:-:S06]  /*8620*/  F2FP.BF16.F32.PACK_AB R16, R71, R74 ;  /* 0x0000004a4710723e */ /* 0x020fcc00000010ff */
[----:B------:R1:W5:Y:S01]  /*8630*/  MUFU.EX2 R72, R2 ;  /* 0x0000000200487308 */ /* 0x0003620000000800 */
[----:B--2---:R-:W-:-:S07]  /*8640*/  FFMA.FTZ R8, R144, UR11, -R4 ;  /* 0x0000000b90087c23 */ /* 0x004fce0008010804 */
[----:B------:R-:W-:Y:S01]  /*8650*/  MUFU.EX2 R22, R8 ;  /* 0x0000000800167308 */ /* 0x000fe20000000800 */
[----:B-1----:R-:W-:Y:S01]  /*8660*/  FFMA.FTZ R2, R121, UR11, -R4 ;  /* 0x0000000b79027c23 */ /* 0x002fe20008010804 */
[----:B-----5:R-:W-:-:S06]  /*8670*/  F2FP.BF16.F32.PACK_AB R18, R70, R72 ;  /* 0x000000484612723e */ /* 0x020fcc00000010ff */
[----:B------:R1:W-:Y:S01]  /*8680*/  MUFU.EX2 R67, R2 ;  /* 0x0000000200437308 */ /* 0x0003e20000000800 */
[C---:B------:R-:W-:Y:S06]  /*8690*/  HMMA.16816.F32.BF16 R28, R16.reuse, R56, R28 ;  /* 0x00000038101c723c */ /* 0x040fec000004181c */
[C---:B------:R-:W-:Y:S06]  /*86a0*/  HMMA.16816.F32.BF16 R36, R16.reuse, R58, R36 ;  /* 0x0000003a1024723c */ /* 0x040fec0000041824 */
[C---:B------:R-:W-:Y:S01]  /*86b0*/  HMMA.16816.F32.BF16 R24, R16.reuse, R60, R32 ;  /* 0x0000003c1018723c */ /* 0x040fe20000041820 */
[--C-:B-1----:R-:W-:Y:S01]  /*86c0*/  FFMA.FTZ R2, R124, UR11, -R4.reuse ;  /* 0x0000000b7c027c23 */ /* 0x102fe20008010804 */
[----:B------:R-:W1:Y:S03]  /*86d0*/  LDSM.16.MT88.4 R32, [R164+0x7800] ;  /* 0x00780000a420783b */ /* 0x000e660000004200 */
[----:B------:R2:W5:Y:S01]  /*86e0*/  MUFU.EX2 R66, R2 ;  /* 0x0000000200427308 */ /* 0x0005620000000800 */
[----:B------:R-:W-:Y:S01]  /*86f0*/  HMMA.16816.F32.BF16 R16, R16, R62, R40 ;  /* 0x0000003e1010723c */ /* 0x000fe20000041828 */
[----:B------:R-:W-:Y:S01]  /*8700*/  LDSM.16.MT88.4 R40, [R135+0x7c00] ;  /* 0x007c00008728783b */ /* 0x000fe20000004200 */
[----:B--2---:R-:W-:Y:S01]  /*8710*/  FFMA.FTZ R2, R127, UR11, -R4 ;  /* 0x0000000b7f027c23 */ /* 0x004fe20008010804 */
[----:B-----5:R-:W-:-:S04]  /*8720*/  F2FP.BF16.F32.PACK_AB R8, R66, R67 ;  /* 0x000000434208723e */ /* 0x020fc800000010ff */
[----:B------:R2:W5:Y:S02]  /*8730*/  MUFU.EX2 R23, R2 ;  /* 0x0000000200177308 */ /* 0x0005640000000800 */
[----:B--2---:R-:W-:Y:S01]  /*8740*/  FADD.FTZ R2, R151, R149 ;  /* 0x0000009597027221 */ /* 0x004fe20000010000 */
[----:B-----5:R-:W-:-:S03]  /*8750*/  F2FP.BF16.F32.PACK_AB R10, R65, R23 ;  /* 0x00000017410a723e */ /* 0x020fc600000010ff */
[----:B------:R-:W-:-:S04]  /*8760*/  FADD.FTZ R2, R150, R2 ;  /* 0x0000000296027221 */ /* 0x000fc80000010000 */
[----:B------:R-:W-:-:S07]  /*8770*/  FADD.FTZ R2, R156, R2 ;  /* 0x000000029c027221 */ /* 0x000fce0000010000 */
[----:B----4-:R-:W-:Y:S01]  /*8780*/  HMMA.16816.F32.BF16 R16, R8, R46, R16 ;  /* 0x0000002e0810723c */ /* 0x010fe20000041810 */
[----:B------:R-:W-:-:S05]  /*8790*/  FADD.FTZ R2, R157, R2 ;  /* 0x000000029d027221 */ /* 0x000fca0000010000 */
[C---:B------:R-:W-:Y:S01]  /*87a0*/  HMMA.16816.F32.BF16 R24, R8.reuse, R44, R24 ;  /* 0x0000002c0818723c */ /* 0x040fe20000041818 */
[----:B------:R-:W-:Y:S01]  /*87b0*/  FADD.FTZ R13, R158, R2 ;  /* 0x000000029e0d7221 */ /* 0x000fe20000010000 */
[----:B------:R-:W-:Y:S01]  /*87c0*/  FFMA.FTZ R2, R120, UR11, -R4 ;  /* 0x0000000b78027c23 */ /* 0x000fe20008010804 */
[----:B------:R-:W2:Y:S03]  /*87d0*/  LDSM.16.MT88.4 R44, [R164+0x7c00] ;  /* 0x007c0000a42c783b */ /* 0x000ea60000004200 */
[----:B------:R4:W-:Y:S01]  /*87e0*/  MUFU.EX2 R21, R2 ;  /* 0x0000000200157308 */ /* 0x0009e20000000800 */
[C---:B---3--:R-:W-:Y:S06]  /*87f0*/  HMMA.16816.F32.BF16 R36, R8.reuse, R50, R36 ;  /* 0x000000320824723c */ /* 0x048fec0000041824 */
[----:B------:R-:W-:Y:S01]  /*8800*/  HMMA.16816.F32.BF16 R28, R8, R48, R28 ;  /* 0x00000030081c723c */ /* 0x000fe2000004181c */
[----:B------:R-:W3:Y:S06]  /*8810*/  LDSM.16.MT88.4 R48, [R135+0x8000] ;  /* 0x008000008730783b */ /* 0x000eec0000004200 */
[----:B------:R-:W-:-:S02]  /*8820*/  F2FP.BF16.F32.PACK_AB R9, R202, R200 ;  /* 0x000000c8ca09723e */ /* 0x000fc400000010ff */
[----:B------:R-:W-:Y:S01]  /*8830*/  F2FP.BF16.F32.PACK_AB R11, R197, R194 ;  /* 0x000000c2c50b723e */ /* 0x000fe200000010ff */
[----:B----4-:R-:W-:Y:S01]  /*8840*/  FADD.FTZ R2, R159, R13 ;  /* 0x0000000d9f027221 */ /* 0x010fe20000010000 */
[----:B------:R-:W-:Y:S01]  /*8850*/  FFMA.FTZ R13, R148, UR11, -R4 ;  /* 0x0000000b940d7c23 */ /* 0x000fe20008010804 */
[----:B------:R-:W-:Y:S02]  /*8860*/  F2FP.BF16.F32.PACK_AB R8, R64, R22 ;  /* 0x000000164008723e */ /* 0x000fe400000010ff */
[----:B------:R-:W-:Y:S01]  /*8870*/  FADD.FTZ R2, R160, R2 ;  /* 0x00000002a0027221 */ /* 0x000fe20000010000 */
[----:B------:R4:W5:Y:S03]  /*8880*/  MUFU.EX2 R61, R13 ;  /* 0x0000000d003d7308 */ /* 0x0009660000000800 */
[----:B------:R-:W-:-:S04]  /*8890*/  FADD.FTZ R2, R161, R2 ;  /* 0x00000002a1027221 */ /* 0x000fc80000010000 */
[----:B------:R-:W-:-:S04]  /*88a0*/  FADD.FTZ R2, R162, R2 ;  /* 0x00000002a2027221 */ /* 0x000fc80000010000 */
[----:B------:R-:W-:-:S04]  /*88b0*/  FADD.FTZ R2, R163, R2 ;  /* 0x00000002a3027221 */ /* 0x000fc80000010000 */
[----:B------:R-:W-:Y:S01]  /*88c0*/  FADD.FTZ R2, R169, R2 ;  /* 0x00000002a9027221 */ /* 0x000fe20000010000 */
[----:B----4-:R-:W-:Y:S01]  /*88d0*/  FFMA.FTZ R13, R189, UR11, -R0 ;  /* 0x0000000bbd0d7c23 */ /* 0x010fe20008010800 */
[----:B-----5:R-:W-:Y:S02]  /*88e0*/  F2FP.BF16.F32.PACK_AB R10, R61, R21 ;  /* 0x000000153d0a723e */ /* 0x020fe400000010ff */
[----:B------:R-:W-:Y:S01]  /*88f0*/  FADD.FTZ R2, R170, R2 ;  /* 0x00000002aa027221 */ /* 0x000fe20000010000 */
[----:B------:R4:W-:Y:S03]  /*8900*/  MUFU.EX2 R63, R13 ;  /* 0x0000000d003f7308 */ /* 0x0009e60000000800 */
[----:B------:R-:W-:Y:S01]  /*8910*/  FADD.FTZ R2, R174, R2 ;  /* 0x00000002ae027221 */ /* 0x000fe20000010000 */
[----:B-1----:R-:W-:Y:S03]  /*8920*/  HMMA.16816.F32.BF16 R16, R8, R34, R16 ;  /* 0x000000220810723c */ /* 0x002fe60000041810 */
[----:B------:R-:W-:-:S04]  /*8930*/  FADD.FTZ R2, R181, R2 ;  /* 0x00000002b5027221 */ /* 0x000fc80000010000 */
[----:B------:R-:W-:Y:S01]  /*8940*/  FADD.FTZ R2, R173, R2 ;  /* 0x00000002ad027221 */ /* 0x000fe20000010000 */
[----:B------:R-:W-:Y:S03]  /*8950*/  HMMA.16816.F32.BF16 R36, R8, R54, R36 ;  /* 0x000000360824723c */ /* 0x000fe60000041824 */
[----:B------:R-:W-:Y:S01]  /*8960*/  FADD.FTZ R2, R177, R2 ;  /* 0x00000002b1027221 */ /* 0x000fe20000010000 */
[----:B----4-:R-:W-:-:S03]  /*8970*/  FFMA.FTZ R13, R206, UR11, -R0 ;  /* 0x0000000bce0d7c23 */ /* 0x010fc60008010800 */
[----:B------:R-:W-:Y:S01]  /*8980*/  FADD.FTZ R2, R171, R2 ;  /* 0x00000002ab027221 */ /* 0x000fe20000010000 */
[----:B------:R-:W-:Y:S01]  /*8990*/  HMMA.16816.F32.BF16 R28, R8, R52, R28 ;  /* 0x00000034081c723c */ /* 0x000fe2000004181c */
[----:B------:R1:W-:Y:S02]  /*89a0*/  MUFU.EX2 R62, R13 ;  /* 0x0000000d003e7308 */ /* 0x0003e40000000800 */
[----:B------:R-:W-:-:S03]  /*89b0*/  FADD.FTZ R2, R186, R2 ;  /* 0x00000002ba027221 */ /* 0x000fc60000010000 */
[----:B------:R-:W-:Y:S01]  /*89c0*/  HMMA.16816.F32.BF16 R24, R8, R32, R24 ;  /* 0x000000200818723c */ /* 0x000fe20000041818 */
[----:B------:R-:W-:-:S04]  /*89d0*/  FADD.FTZ R2, R176, R2 ;  /* 0x00000002b0027221 */ /* 0x000fc80000010000 */
[----:B------:R-:W-:Y:S01]  /*89e0*/  FADD.FTZ R2, R180, R2 ;  /* 0x00000002b4027221 */ /* 0x000fe20000010000 */
[----:B------:R-:W-:Y:S02]  /*89f0*/  LEA R180, P1, R77, UR8, 0x1 ;  /* 0x000000084db47c11 */ /* 0x000fe4000f8208ff */
[----:B------:R-:W-:Y:S01]  /*8a00*/  F2FP.BF16.F32.PACK_AB R9, R145, R146 ;  /* 0x000000929109723e */ /* 0x000fe200000010ff */
[----:B------:R-:W-:Y:S01]  /*8a10*/  FADD.FTZ R2, R184, R2 ;  /* 0x00000002b8027221 */ /* 0x000fe20000010000 */
[----:B------:R-:W-:Y:S02]  /*8a20*/  F2FP.BF16.F32.PACK_AB R11, R208, R205 ;  /* 0x000000cdd00b723e */ /* 0x000fe400000010ff */
[----:B------:R-:W-:Y:S01]  /*8a30*/  LEA.HI.X R181, R77, UR9, R84, 0x1, P1 ;  /* 0x000000094db57c11 */ /* 0x000fe200088f0c54 */
[----:B-1----:R-:W-:Y:S01]  /*8a40*/  FFMA.FTZ R13, R122, UR11, -R4 ;  /* 0x0000000b7a0d7c23 */ /* 0x002fe20008010804 */
[----:B------:R-:W-:-:S03]  /*8a50*/  FADD.FTZ R2, R172, R2 ;  /* 0x00000002ac027221 */ /* 0x000fc60000010000 */
[----:B------:R1:W4:Y:S01]  /*8a60*/  MUFU.EX2 R14, R13 ;  /* 0x0000000d000e7308 */ /* 0x0003220000000800 */
[----:B------:R-:W-:-:S04]  /*8a70*/  FADD.FTZ R2, R188, R2 ;  /* 0x00000002bc027221 */ /* 0x000fc80000010000 */
[----:B------:R-:W-:-:S04]  /*8a80*/  FADD.FTZ R2, R179, R2 ;  /* 0x00000002b3027221 */ /* 0x000fc80000010000 */
[----:B------:R-:W-:-:S04]  /*8a90*/  FADD.FTZ R2, R183, R2 ;  /* 0x00000002b7027221 */ /* 0x000fc80000010000 */
[----:B------:R-:W-:Y:S01]  /*8aa0*/  FADD.FTZ R2, R185, R2 ;  /* 0x00000002b9027221 */ /* 0x000fe20000010000 */
[----:B-1----:R-:W-:Y:S01]  /*8ab0*/  FFMA.FTZ R13, R126, UR11, -R4 ;  /* 0x0000000b7e0d7c23 */ /* 0x002fe20008010804 */
[----:B----4-:R-:W-:Y:S02]  /*8ac0*/  F2FP.BF16.F32.PACK_AB R8, R14, R15 ;  /* 0x0000000f0e08723e */ /* 0x010fe400000010ff */
        /* <DEDUP_REMOVED lines=8> */
[----:B------:R1:W4:Y:S03]  /*8b50*/  MUFU.EX2 R59, R13 ;  /* 0x0000000d003b7308 */ /* 0x0003260000000800 */
[----:B------:R-:W-:Y:S01]  /*8b60*/  FADD.FTZ R2, R192, R2 ;  /* 0x00000002c0027221 */ /* 0x000fe20000010000 */
[----:B-1----:R-:W-:Y:S01]  /*8b70*/  FFMA.FTZ R13, R129, UR11, -R4 ;  /* 0x0000000b810d7c23 */ /* 0x002fe20008010804 */
[----:B----4-:R-:W-:-:S03]  /*8b80*/  F2FP.BF16.F32.PACK_AB R10, R59, R58 ;  /* 0x0000003a3b0a723e */ /* 0x010fc600000010ff */
[----:B------:R1:W-:Y:S04]  /*8b90*/  MUFU.EX2 R57, R13 ;  /* 0x0000000d00397308 */ /* 0x0003e80000000800 */
[C---:B--2---:R-:W-:Y:S06]  /*8ba0*/  HMMA.16816.F32.BF16 R16, R8.reuse, R46, R16 ;  /* 0x0000002e0810723c */ /* 0x044fec0000041810 */
[C---:B------:R-:W-:Y:S06]  /*8bb0*/  HMMA.16816.F32.BF16 R24, R8.reuse, R44, R24 ;  /* 0x0000002c0818723c */ /* 0x040fec0000041818 */
[----:B------:R-:W-:Y:S01]  /*8bc0*/  HMMA.16816.F32.BF16 R32, R8, R40, R28 ;  /* 0x000000280820723c */ /* 0x000fe2000004181c */
[----:B-1----:R-:W-:-:S04]  /*8bd0*/  FFMA.FTZ R13, R128, UR11, -R4 ;  /* 0x0000000b800d7c23 */ /* 0x002fc80008010804 */
[----:B------:R1:W2:Y:S01]  /*8be0*/  MUFU.EX2 R56, R13 ;  /* 0x0000000d00387308 */ /* 0x0002a20000000800 */
[----:B------:R-:W-:Y:S01]  /*8bf0*/  HMMA.16816.F32.BF16 R28, R8, R42, R36 ;  /* 0x0000002a081c723c */ /* 0x000fe20000041824 */
[----:B------:R-:W4:Y:S04]  /*8c00*/  LDSM.16.MT88.4 R40, [R164+0x8000] ;  /* 0x00800000a428783b */ /* 0x000f280000004200 */
[----:B------:R-:W5:Y:S02]  /*8c10*/  LDSM.16.MT88.4 R36, [R135+0x8400] ;  /* 0x008400008724783b */ /* 0x000f640000004200 */
        /* <DEDUP_REMOVED lines=10> */
[C---:B---3--:R-:W-:Y:S06]  /*8cc0*/  HMMA.16816.F32.BF16 R32, R8.reuse, R48, R32 ;  /* 0x000000300820723c */ /* 0x048fec0000041820 */
[C---:B------:R-:W-:Y:S01]  /*8cd0*/  HMMA.16816.F32.BF16 R28, R8.reuse, R50, R28 ;  /* 0x00000032081c723c */ /* 0x040fe2000004181c */
[----:B------:R-:W2:Y:S05]  /*8ce0*/  LDSM.16.MT88.4 R48, [R164+0x8400] ;  /* 0x00840000a430783b */ /* 0x000eaa0000004200 */
[----:B----4-:R-:W-:Y:S01]  /*8cf0*/  HMMA.16816.F32.BF16 R24, R8, R40, R24 ;  /* 0x000000280818723c */ /* 0x010fe20000041818 */
[----:B-1----:R-:W-:-:S04]  /*8d00*/  FFMA.FTZ R13, R133, UR11, -R4 ;  /* 0x0000000b850d7c23 */ /* 0x002fc80008010804 */
[----:B------:R1:W-:Y:S01]  /*8d10*/  MUFU.EX2 R47, R13 ;  /* 0x0000000d002f7308 */ /* 0x0003e20000000800 */
[----:B------:R-:W-:Y:S01]  /*8d20*/  HMMA.16816.F32.BF16 R16, R8, R42, R16 ;  /* 0x0000002a0810723c */ /* 0x000fe20000041810 */
[----:B------:R-:W-:Y:S06]  /*8d30*/  LDSM.16.MT88.4 R40, [R164+0x8c00] ;  /* 0x008c0000a428783b */ /* 0x000fec0000004200 */
[----:B------:R-:W-:Y:S02]  /*8d40*/  F2FP.BF16.F32.PACK_AB R9, R217, R215 ;  /* 0x000000d7d909723e */ /* 0x000fe400000010ff */
[----:B------:R-:W-:Y:S01]  /*8d50*/  F2FP.BF16.F32.PACK_AB R11, R220, R218 ;  /* 0x000000dadc0b723e */ /* 0x000fe200000010ff */
[----:B-1----:R-:W-:Y:S01]  /*8d60*/  FADD.FTZ R13, R75, R7 ;  /* 0x000000074b0d7221 */ /* 0x002fe20000010000 */
[----:B------:R-:W-:-:S04]  /*8d70*/  FFMA.FTZ R7, R132, UR11, -R4 ;  /* 0x0000000b84077c23 */ /* 0x000fc80008010804 */
[----:B------:R1:W3:Y:S02]  /*8d80*/  MUFU.EX2 R52, R7 ;  /* 0x0000000700347308 */ /* 0x0002e40000000800 */
[----:B-1----:R-:W-:Y:S01]  /*8d90*/  FADD.FTZ R7, R78, R13 ;  /* 0x0000000d4e077221 */ /* 0x002fe20000010000 */
[----:B------:R-:W-:Y:S01]  /*8da0*/  FFMA.FTZ R13, R137, UR11, -R4 ;  /* 0x0000000b890d7c23 */ /* 0x000fe20008010804 */
[----:B---3--:R-:W-:Y:S02]  /*8db0*/  F2FP.BF16.F32.PACK_AB R8, R52, R47 ;  /* 0x0000002f3408723e */ /* 0x008fe400000010ff */
[----:B------:R-:W-:Y:S02]  /*8dc0*/  FADD.FTZ R7, R76, R7 ;  /* 0x000000074c077221 */ /* 0x000fe40000010000 */
[----:B------:R1:W-:Y:S02]  /*8dd0*/  MUFU.EX2 R46, R13 ;  /* 0x0000000d002e7308 */ /* 0x0003e40000000800 */
[----:B------:R-:W-:-:S04]  /*8de0*/  FADD.FTZ R7, R73, R7 ;  /* 0x0000000749077221 */ /* 0x000fc80000010000 */
[----:B------:R-:W-:-:S04]  /*8df0*/  FADD.FTZ R7, R74, R7 ;  /* 0x000000074a077221 */ /* 0x000fc80000010000 */
[----:B------:R-:W-:Y:S01]  /*8e00*/  FADD.FTZ R7, R71, R7 ;  /* 0x0000000747077221 */ /* 0x000fe20000010000 */
[----:B-1----:R-:W-:-:S04]  /*8e10*/  FFMA.FTZ R13, R136, UR11, -R4 ;  /* 0x0000000b880d7c23 */ /* 0x002fc80008010804 */
[----:B------:R1:W3:Y:S02]  /*8e20*/  MUFU.EX2 R45, R13 ;  /* 0x0000000d002d7308 */ /* 0x0002e40000000800 */
[----:B-1----:R-:W-:Y:S01]  /*8e30*/  FFMA.FTZ R13, R225, UR11, -R0 ;  /* 0x0000000be10d7c23 */ /* 0x002fe20008010800 */
[----:B------:R-:W-:Y:S01]  /*8e40*/  FADD.FTZ R0, R204, R2 ;  /* 0x00000002cc007221 */ /* 0x000fe20000010000 */
[----:B------:R-:W-:Y:S01]  /*8e50*/  FADD.FTZ R2, R72, R7 ;  /* 0x0000000748027221 */ /* 0x000fe20000010000 */
[----:B------:R-:W-:Y:S01]  /*8e60*/  FFMA.FTZ R7, R139, UR11, -R4 ;  /* 0x0000000b8b077c23 */ /* 0x000fe20008010804 */
[----:B---3--:R-:W-:Y:S01]  /*8e70*/  F2FP.BF16.F32.PACK_AB R10, R45, R46 ;  /* 0x0000002e2d0a723e */ /* 0x008fe200000010ff */
[----:B------:R-:W-:Y:S01]  /*8e80*/  FADD.FTZ R0, R199, R0 ;  /* 0x00000000c7007221 */ /* 0x000fe20000010000 */
[----:B------:R-:W-:Y:S01]  /*8e90*/  FADD.FTZ R2, R70, R2 ;  /* 0x0000000246027221 */ /* 0x000fe20000010000 */
[----:B------:R1:W-:Y:S02]  /*8ea0*/  MUFU.EX2 R44, R7 ;  /* 0x00000007002c7308 */ /* 0x0003e40000000800 */
[----:B------:R-:W-:Y:S01]  /*8eb0*/  FADD.FTZ R0, R201, R0 ;  /* 0x00000000c9007221 */ /* 0x000fe20000010000 */
[----:B------:R-:W-:Y:S01]  /*8ec0*/  FADD.FTZ R2, R67, R2 ;  /* 0x0000000243027221 */ /* 0x000fe20000010000 */
[C---:B-----5:R-:W-:Y:S01]  /*8ed0*/  HMMA.16816.F32.BF16 R140, R8.reuse, R36, R32 ;  /* 0x00000024088c723c */ /* 0x060fe20000041820 */
[----:B------:R-:W-:Y:S01]  /*8ee0*/  LDSM.16.MT88.4 R32, [R164+0x8800] ;  /* 0x00880000a420783b */ /* 0x000fe20000004200 */
[----:B------:R-:W-:Y:S01]  /*8ef0*/  FADD.FTZ R0, R203, R0 ;  /* 0x00000000cb007221 */ /* 0x000fe20000010000 */
[----:B------:R-:W-:Y:S01]  /*8f00*/  FADD.FTZ R2, R66, R2 ;  /* 0x0000000242027221 */ /* 0x000fe20000010000 */
[----:B------:R3:W4:Y:S02]  /*8f10*/  MUFU.EX2 R53, R13 ;  /* 0x0000000d00357308 */ /* 0x0007240000000800 */
[----:B------:R-:W-:Y:S01]  /*8f20*/  FADD.FTZ R0, R195, R0 ;  /* 0x00000000c3007221 */ /* 0x000fe20000010000 */
[----:B------:R-:W-:Y:S01]  /*8f30*/  FADD.FTZ R2, R23, R2 ;  /* 0x0000000217027221 */ /* 0x000fe20000010000 */
[----:B------:R-:W-:Y:S01]  /*8f40*/  HMMA.16816.F32.BF16 R28, R8, R38, R28 ;  /* 0x00000026081c723c */ /* 0x000fe2000004181c */
[----:B------:R-:W-:Y:S01]  /*8f50*/  LDSM.16.MT88.4 R36, [R135+0x8c00] ;  /* 0x008c00008724783b */ /* 0x000fe20000004200 */
[----:B------:R-:W-:Y:S01]  /*8f60*/  FADD.FTZ R0, R198, R0 ;  /* 0x00000000c6007221 */ /* 0x000fe20000010000 */
[----:B------:R-:W-:Y:S01]  /*8f70*/  FADD.FTZ R2, R65, R2 ;  /* 0x0000000241027221 */ /* 0x000fe20000010000 */
[----:B-1----:R-:W-:-:S02]  /*8f80*/  FFMA.FTZ R7, R138, UR11, -R4 ;  /* 0x0000000b8a077c23 */ /* 0x002fc40008010804 */
[----:B------:R-:W-:Y:S01]  /*8f90*/  FADD.FTZ R0, R200, R0 ;  /* 0x00000000c8007221 */ /* 0x000fe20000010000 */
[----:B------:R-:W-:Y:S01]  /*8fa0*/  FADD.FTZ R2, R22, R2 ;  /* 0x0000000216027221 */ /* 0x000fe20000010000 */
[----:B------:R-:W1:Y:S01]  /*8fb0*/  LDSM.16.MT88.4 R136, [R135+0x8800] ;  /* 0x008800008788783b */ /* 0x000e620000004200 */
[----:B------:R5:W5:Y:S01]  /*8fc0*/  MUFU.EX2 R23, R7 ;  /* 0x0000000700177308 */ /* 0x000b620000000800 */
[----:B------:R-:W-:Y:S01]  /*8fd0*/  FADD.FTZ R0, R202, R0 ;  /* 0x00000000ca007221 */ /* 0x000fe20000010000 */
[----:B------:R-:W-:Y:S01]  /*8fe0*/  FADD.FTZ R2, R64, R2 ;  /* 0x0000000240027221 */ /* 0x000fe20000010000 */
[----:B--2---:R-:W-:Y:S01]  /*8ff0*/  HMMA.16816.F32.BF16 R24, R8, R48, R24 ;  /* 0x000000300818723c */ /* 0x004fe20000041818 */
[----:B---3--:R-:W-:Y:S01]  /*9000*/  FFMA.FTZ R13, R207, UR11, -R4 ;  /* 0x0000000bcf0d7c23 */ /* 0x008fe20008010804 */
[----:B------:R-:W-:Y:S01]  /*9010*/  FADD.FTZ R0, R194, R0 ;  /* 0x00000000c2007221 */ /* 0x000fe20000010000 */
[----:B------:R-:W-:Y:S01]  /*9020*/  FADD.FTZ R2, R21, R2 ;  /* 0x0000000215027221 */ /* 0x000fe20000010000 */
[----:B----4-:R-:W-:-:S02]  /*9030*/  F2FP.BF16.F32.PACK_AB R147, R53, R60 ;  /* 0x0000003c3593723e */ /* 0x010fc400000010ff */
[----:B------:R-:W-:Y:S01]  /*9040*/  FADD.FTZ R0, R197, R0 ;  /* 0x00000000c5007221 */ /* 0x000fe20000010000 */
[----:B------:R-:W-:Y:S01]  /*9050*/  FADD.FTZ R2, R61, R2 ;  /* 0x000000023d027221 */ /* 0x000fe20000010000 */
[----:B------:R-:W-:Y:S02]  /*9060*/  HMMA.16816.F32.BF16 R16, R8, R50, R16 ;  /* 0x000000320810723c */ /* 0x000fe40000041810 */
[----:B------:R-:W-:Y:S01]  /*9070*/  FADD.FTZ R0, R146, R0 ;  /* 0x0000000092007221 */ /* 0x000fe20000010000 */
[----:B-----5:R-:W-:-:S04]  /*9080*/  FFMA.FTZ R7, R175, UR11, -R4 ;  /* 0x0000000baf077c23 */ /* 0x020fc80008010804 */
[----:B------:R-:W-:Y:S02]  /*9090*/  F2FP.BF16.F32.PACK_AB R9, R221, R219 ;  /* 0x000000dbdd09723e */ /* 0x000fe400000010ff */
[----:B------:R-:W-:Y:S01]  /*90a0*/  F2FP.BF16.F32.PACK_AB R11, R222, R223 ;  /* 0x000000dfde0b723e */ /* 0x000fe200000010ff */
[----:B------:R2:W-:Y:S01]  /*90b0*/  MUFU.EX2 R22, R7 ;  /* 0x0000000700167308 */ /* 0x0005e20000000800 */
[----:B------:R-:W-:Y:S01]  /*90c0*/  F2FP.BF16.F32.PACK_AB R8, R23, R44 ;  /* 0x0000002c1708723e */ /* 0x000fe200000010ff */
[----:B--2---:R-:W-:-:S06]  /*90d0*/  FFMA.FTZ R7, R191, UR11, -R4 ;  /* 0x0000000bbf077c23 */ /* 0x004fcc0008010804 */
[----:B------:R2:W3:Y:S02]  /*90e0*/  MUFU.EX2 R21, R7 ;  /* 0x0000000700157308 */ /* 0x0004e40000000800 */
[----:B--2---:R-:W-:Y:S01]  /*90f0*/  FADD.FTZ R7, R15, R2 ;  /* 0x000000020f077221 */ /* 0x004fe20000010000 */
[----:B------:R-:W-:Y:S01]  /*9100*/  FADD.FTZ R2, R145, R0 ;  /* 0x0000000091027221 */ /* 0x000fe20000010000 */
[----:B------:R-:W-:-:S04]  /*9110*/  FFMA.FTZ R0, R209, UR11, -R4 ;  /* 0x0000000bd1007c23 */ /* 0x000fc80008010804 */
[----:B------:R2:W-:Y:S01]  /*9120*/  MUFU.EX2 R15, R13 ;  /* 0x0000000d000f7308 */ /* 0x0005e20000000800 */
[----:B------:R-:W-:Y:S01]  /*9130*/  FADD.FTZ R7, R14, R7 ;  /* 0x000000070e077221 */ /* 0x000fe20000010000 */
[----:B------:R-:W-:Y:S01]  /*9140*/  FADD.FTZ R2, R205, R2 ;  /* 0x00000002cd027221 */ /* 0x000fe20000010000 */
[----:B---3--:R-:W-:Y:S02]  /*9150*/  F2FP.BF16.F32.PACK_AB R10, R21, R22 ;  /* 0x00000016150a723e */ /* 0x008fe400000010ff */
[----:B------:R-:W-:Y:S01]  /*9160*/  FADD.FTZ R7, R58, R7 ;  /* 0x000000073a077221 */ /* 0x000fe20000010000 */
[----:B------:R-:W-:Y:S02]  /*9170*/  F2FP.BF16.F32.PACK_AB R145, R62, R63 ;  /* 0x0000003f3e91723e */ /* 0x000fe400000010ff */
[----:B------:R3:W4:Y:S02]  /*9180*/  MUFU.EX2 R14, R0 ;  /* 0x00000000000e7308 */ /* 0x0007240000000800 */
[C---:B-1----:R-:W-:Y:S06]  /*9190*/  HMMA.16816.F32.BF16 R140, R8.reuse, R136, R140 ;  /* 0x00000088088c723c */ /* 0x042fec000004188c */
[----:B------:R-:W-:Y:S01]  /*91a0*/  HMMA.16816.F32.BF16 R136, R8, R138, R28 ;  /* 0x0000008a0888723c */ /* 0x000fe2000004181c */
[--C-:B--2---:R-:W-:Y:S01]  /*91b0*/  FFMA.FTZ R13, R212, UR11, -R4.reuse ;  /* 0x0000000bd40d7c23 */ /* 0x104fe20008010804 */
[----:B------:R-:W-:-:S04]  /*91c0*/  FFMA.FTZ R4, R211, UR11, -R4 ;  /* 0x0000000bd3047c23 */ /* 0x000fc80008010804 */
[C---:B------:R-:W-:Y:S01]  /*91d0*/  HMMA.16816.F32.BF16 R148, R8.reuse, R32, R24 ;  /* 0x000000200894723c */ /* 0x040fe20000041818 */
[----:B------:R-:W-:Y:S01]  /*91e0*/  MUFU.EX2 R13, R13 ;  /* 0x0000000d000d7308 */ /* 0x000fe20000000800 */
[----:B---3--:R-:W-:Y:S01]  /*91f0*/  FADD.FTZ R0, R208, R2 ;  /* 0x00000002d0007221 */ /* 0x008fe20000010000 */
[----:B------:R-:W-:Y:S01]  /*9200*/  FADD.FTZ R2, R59, R7 ;  /* 0x000000073b027221 */ /* 0x000fe20000010000 */
[----:B----4-:R-:W-:Y:S02]  /*9210*/  F2FP.BF16.F32.PACK_AB R144, R14, R15 ;  /* 0x0000000f0e90723e */ /* 0x010fe400000010ff */
[----:B------:R-:W-:Y:S01]  /*9220*/  HMMA.16816.F32.BF16 R16, R8, R34, R16 ;  /* 0x000000220810723c */ /* 0x000fe20000041810 */
[----:B------:R-:W-:Y:S01]  /*9230*/  FADD.FTZ R0, R210, R0 ;  /* 0x00000000d2007221 */ /* 0x000fe20000010000 */
[----:B------:R-:W-:Y:S01]  /*9240*/  FADD.FTZ R2, R57, R2 ;  /* 0x0000000239027221 */ /* 0x000fe20000010000 */
[----:B------:R1:W2:Y:S02]  /*9250*/  MUFU.EX2 R7, R4 ;  /* 0x0000000400077308 */ /* 0x0002a40000000800 */
[----:B------:R-:W-:Y:S01]  /*9260*/  FADD.FTZ R0, R213, R0 ;  /* 0x00000000d5007221 */ /* 0x000fe20000010000 */
[----:B------:R-:W-:-:S03]  /*9270*/  FADD.FTZ R2, R56, R2 ;  /* 0x0000000238027221 */ /* 0x000fc60000010000 */
[----:B------:R-:W-:Y:S01]  /*9280*/  FADD.FTZ R0, R214, R0 ;  /* 0x00000000d6007221 */ /* 0x000fe20000010000 */
[----:B------:R-:W-:-:S03]  /*9290*/  FADD.FTZ R2, R55, R2 ;  /* 0x0000000237027221 */ /* 0x000fc60000010000 */
[----:B------:R-:W-:Y:S01]  /*92a0*/  FADD.FTZ R0, R216, R0 ;  /* 0x00000000d8007221 */ /* 0x000fe20000010000 */
[----:B------:R-:W-:-:S03]  /*92b0*/  FADD.FTZ R2, R54, R2 ;  /* 0x0000000236027221 */ /* 0x000fc60000010000 */
[----:B------:R-:W-:Y:S01]  /*92c0*/  FADD.FTZ R0, R215, R0 ;  /* 0x00000000d7007221 */ /* 0x000fe20000010000 */
[----:B-1----:R-:W-:-:S03]  /*92d0*/  FADD.FTZ R4, R47, R2 ;  /* 0x000000022f047221 */ /* 0x002fc60000010000 */
[----:B------:R-:W-:Y:S01]  /*92e0*/  FADD.FTZ R2, R217, R0 ;  /* 0x00000000d9027221 */ /* 0x000fe20000010000 */
[----:B--2---:R-:W-:Y:S01]  /*92f0*/  F2FP.BF16.F32.PACK_AB R146, R7, R13 ;  /* 0x0000000d0792723e */ /* 0x004fe200000010ff */
[----:B------:R-:W-:Y:S02]  /*9300*/  FADD.FTZ R0, R52, R4 ;  /* 0x0000000434007221 */ /* 0x000fe40000010000 */
[----:B------:R-:W-:Y:S02]  /*9310*/  FADD.FTZ R2, R218, R2 ;  /* 0x00000002da027221 */ /* 0x000fe40000010000 */
[----:B------:R-:W-:Y:S02]  /*9320*/  FADD.FTZ R4, R46, R0 ;  /* 0x000000002e047221 */ /* 0x000fe40000010000 */
[----:B------:R-:W-:Y:S01]  /*9330*/  FADD.FTZ R0, R220, R2 ;  /* 0x00000002dc007221 */ /* 0x000fe20000010000 */
[----:B------:R-:W-:Y:S01]  /*9340*/  HMMA.16816.F32.BF16 R140, R144, R36, R140 ;  /* 0x00000024908c723c */ /* 0x000fe2000004188c */
[----:B------:R-:W-:-:S02]  /*9350*/  FADD.FTZ R2, R45, R4 ;  /* 0x000000042d027221 */ /* 0x000fc40000010000 */
[----:B------:R-:W-:Y:S02]  /*9360*/  FADD.FTZ R0, R219, R0 ;  /* 0x00000000db007221 */ /* 0x000fe40000010000 */
[----:B------:R-:W-:Y:S02]  /*9370*/  FADD.FTZ R2, R44, R2 ;  /* 0x000000022c027221 */ /* 0x000fe40000010000 */
[----:B------:R-:W-:Y:S01]  /*9380*/  FADD.FTZ R0, R221, R0 ;  /* 0x00000000dd007221 */ /* 0x000fe20000010000 */
[----:B------:R-:W-:Y:S01]  /*9390*/  HMMA.16816.F32.BF16 R136, R144, R38, R136 ;  /* 0x000000269088723c */ /* 0x000fe20000041888 */
[----:B------:R-:W-:Y:S02]  /*93a0*/  FADD.FTZ R2, R23, R2 ;  /* 0x0000000217027221 */ /* 0x000fe40000010000 */
[----:B------:R-:W-:Y:S02]  /*93b0*/  FADD.FTZ R0, R223, R0 ;  /* 0x00000000df007221 */ /* 0x000fe40000010000 */
[----:B------:R-:W-:-:S02]  /*93c0*/  FADD.FTZ R2, R22, R2 ;  /* 0x0000000216027221 */ /* 0x000fc40000010000 */
[----:B------:R-:W-:Y:S01]  /*93d0*/  FADD.FTZ R0, R222, R0 ;  /* 0x00000000de007221 */ /* 0x000fe20000010000 */
[C---:B------:R-:W-:Y:S01]  /*93e0*/  HMMA.16816.F32.BF16 R148, R144.reuse, R40, R148 ;  /* 0x000000289094723c */ /* 0x040fe20000041894 */
        /* <DEDUP_REMOVED lines=8> */
[----:B------:R-:W-:Y:S02]  /*9470*/  FADD.FTZ R230, R53, R0 ;  /* 0x0000000035e67221 */ /* 0x000fe40000010000 */
[----:B------:R-:W-:Y:S01]  /*9480*/  FADD.FTZ R229, R7, R2 ;  /* 0x0000000207e57221 */ /* 0x000fe20000010000 */
[----:B------:R-:W-:-:S14]  /*9490*/  @!P0 BRA `(.L_x_819) ;  /* 0x0000006800dc8947 */ /* 0x000fdc0003800000 */
        /* <DEDUP_REMOVED lines=11> */
[----:B------:R-:W-:Y:S02]  /*9550*/  LOP3.LUT R10, R10, R14, RZ, 0x3c, !PT ;  /* 0x0000000e0a0a7212 */ /* 0x000fe400078e3cff */
[----:B------:R-:W1:Y:S02]  /*9560*/  I2F.RP R8, R13 ;  /* 0x0000000d00087306 */ /* 0x000e640000209400 */
[----:B------:R-:W-:-:S06]  /*9570*/  ISETP.GE.AND P0, PT, R10, RZ, PT ;  /* 0x000000ff0a00720c */ /* 0x000fcc0003f06270 */
        /* <DEDUP_REMOVED lines=22> */
[----:B------:R-:W-:Y:S02]  /*96e0*/  ISETP.NE.AND P1, PT, R14, RZ, PT ;  /* 0x000000ff0e00720c */ /* 0x000fe40003f25270 */
[----:B------:R-:W-:Y:S02]  /*96f0*/  ISETP.GE.AND P2, PT, R4, RZ, PT ;  /* 0x000000ff0400720c */ /* 0x000fe40003f46270 */
[----:B------:R-:W-:-:S03]  /*9700*/  LOP3.LUT R4, RZ, R14, RZ, 0x33, !PT ;  /* 0x0000000eff047212 */ /* 0x000fc600078e33ff */
[----:B------:R-:W-:Y:S02]  /*9710*/  @P4 IADD3 R0, R0, 0x1, RZ ;  /* 0x0000000100004810 */ /* 0x000fe40007ffe0ff */
[----:B------:R-:W-:Y:S02]  /*9720*/  @P5 VIADD R2, R2, 0x1 ;  /* 0x0000000102025836 */ /* 0x000fe40000000000 */
[----:B------:R-:W-:-:S04]  /*9730*/  @!P0 IADD3 R0, -R0, RZ, RZ ;  /* 0x000000ff00008210 */ /* 0x000fc80007ffe1ff */
[----:B------:R-:W-:Y:S01]  /*9740*/  @!P2 IMAD.MOV R2, RZ, RZ, -R2 ;  /* 0x000000ffff02a224 */ /* 0x000fe200078e0a02 */
[----:B------:R-:W-:-:S04]  /*9750*/  SEL R0, R4, R0, !P1 ;  /* 0x0000000004007207 */ /* 0x000fc80004800000 */
[----:B------:R-:W-:Y:S01]  /*9760*/  SEL R2, R4, R2, !P1 ;  /* 0x0000000204027207 */ /* 0x000fe20004800000 */
[----:B------:R-:W-:-:S04]  /*9770*/  IMAD.WIDE R10, R0, 0x4, R226 ;  /* 0x00000004000a7825 */ /* 0x000fc800078e02e2 */
[C---:B------:R-:W-:Y:S02]  /*9780*/  IMAD.WIDE R8, R2.reuse, 0x4, R226 ;  /* 0x0000000402087825 */ /* 0x040fe400078e02e2 */
        /* <DEDUP_REMOVED lines=17> */
.L_x_820:
[----:B------:R-:W-:-:S04]  /*98a0*/  LEA R0, -R96, RZ, 0x8 ;  /* 0x000000ff60007211 */ /* 0x000fc800078e41ff */
[----:B------:R-:W-:-:S07]  /*98b0*/  SHF.R.S32.HI R2, RZ, 0x1f, R0 ;  /* 0x0000001fff027819 */ /* 0x000fce0000011400 */
.L_x_821:
[----:B------:R-:W-:Y:S01]  /*98c0*/  ULDC UR4, c[0x0][0x2d0] ;  /* 0x0000b40000047ab9 */ /* 0x000fe20000000800 */
[----:B------:R-:W-:Y:S02]  /*98d0*/  LEA R116, P1, R0, R116, 0x1 ;  /* 0x0000007400747211 */ /* 0x000fe400078208ff */
[----:B------:R-:W-:Y:S02]  /*98e0*/  ISETP.GE.AND P0, PT, R12, UR4, PT ;  /* 0x000000040c007c0c */ /* 0x000fe4000bf06270 */
[----:B------:R-:W-:-:S11]  /*98f0*/  LEA.HI.X R117, R0, R117, R2, 0x1, P1 ;  /* 0x0000007500757211 */ /* 0x000fd600008f0c02 */
[--C-:B------:R-:W-:Y:S01]  /*9900*/  @!P0 IMAD.MOV.U32 R152, RZ, RZ, R154.reuse ;  /* 0x000000ffff988224 */ /* 0x100fe200078e009a */
[----:B------:R-:W-:Y:S01]  /*9910*/  @!P0 IADD3 R4, P2, P1, R0, R154, R235 ;  /* 0x0000009a00048210 */ /* 0x000fe2000795e0eb */
[----:B------:R-:W-:Y:S01]  /*9920*/  @!P0 IMAD.MOV.U32 R8, RZ, RZ, R154 ;  /* 0x000000ffff088224 */ /* 0x000fe200078e009a */
[----:B------:R-:W-:Y:S01]  /*9930*/  @P0 STS [R168+0x5000], RZ ;  /* 0x005000ffa8000388 */ /* 0x000fe20000000800 */
[--C-:B------:R-:W-:Y:S01]  /*9940*/  @!P0 IMAD.MOV.U32 R9, RZ, RZ, R153.reuse ;  /* 0x000000ffff098224 */ /* 0x100fe200078e0099 */
        /* <DEDUP_REMOVED lines=8> */
[C---:B------:R-:W-:Y:S01]  /*99d0*/  @!P0 IMAD R25, R97.reuse, 0x60, RZ ;  /* 0x0000006061198824 */ /* 0x040fe200078e02ff */
[----:B------:R-:W-:Y:S01]  /*99e0*/  @!P0 IADD3 R23, P1, R0, R8, RZ ;  /* 0x0000000800178210 */ /* 0x000fe20007f3e0ff */
[----:B------:R-:W-:Y:S01]  /*99f0*/  @!P0 IMAD R24, R97, 0xa0, RZ ;  /* 0x000000a061188824 */ /* 0x000fe200078e02ff */
[-C--:B------:R-:W-:Y:S01]  /*9a00*/  @!P0 LEA R4, P3, R96, R154.reuse, 0x6 ;  /* 0x0000009a60048211 */ /* 0x080fe200078630ff */
[----:B------:R-:W-:Y:S01]  /*9a10*/  @!P0 IMAD.MOV.U32 R14, RZ, RZ, R116 ;  /* 0x000000ffff0e8224 */ /* 0x000fe200078e0074 */
[C---:B------:R-:W-:Y:S01]  /*9a20*/  @!P0 IADD3.X R25, R2.reuse, R11, R25, P2, !PT ;  /* 0x0000000b02198210 */ /* 0x040fe200017fe419 */
[----:B------:R-:W-:Y:S01]  /*9a30*/  @!P0 IMAD.MOV.U32 R15, RZ, RZ, R117 ;  /* 0x000000ffff0f8224 */ /* 0x000fe200078e0075 */
[----:B------:R-:W-:Y:S01]  /*9a40*/  @!P0 IADD3.X R24, R2, R9, R24, P1, !PT ;  /* 0x0000000902188210 */ /* 0x000fe20000ffe418 */
[--C-:B------:R-:W-:Y:S01]  /*9a50*/  @!P0 IMAD.MOV.U32 R10, RZ, RZ, R154.reuse ;  /* 0x000000ffff0a8224 */ /* 0x100fe200078e009a */
[----:B------:R-:W-:Y:S01]  /*9a60*/  @!P0 LEA R7, P1, R96, R154, 0x7 ;  /* 0x0000009a60078211 */ /* 0x000fe200078238ff */
[----:B------:R-:W-:Y:S01]  /*9a70*/  @!P0 IMAD.MOV.U32 R11, RZ, RZ, R153 ;  /* 0x000000ffff0b8224 */ /* 0x000fe200078e0099 */
[----:B------:R-:W-:Y:S01]  /*9a80*/  @!PT LDS RZ, [RZ] ;  /* 0x00000000fffff984 */ /* 0x000fe20000000800 */
[----:B------:R-:W-:Y:S01]  /*9a90*/  @!PT LDS RZ, [RZ] ;  /* 0x00000000fffff984 */ /* 0x000fe20000000800 */
[----:B------:R-:W-:Y:S01]  /*9aa0*/  @!PT LDS RZ, [RZ] ;  /* 0x00000000fffff984 */ /* 0x000fe20000000800 */
[----:B------:R1:W-:Y:S01]  /*9ab0*/  @!P0 LDGSTS.E.BYPASS.LTC128B.128 [R168+0x5000], desc[UR12][R14.64] ;  /* 0x050000000ea88fae */ /* 0x0003e2000b901d4c */
[----:B------:R-:W-:Y:S01]  /*9ac0*/  @!P0 IADD3 R4, P2, R0, R4, RZ ;  /* 0x0000000400048210 */ /* 0x000fe20007f5e0ff */
[----:B------:R-:W-:-:S02]  /*9ad0*/  @!P0 IMAD.MOV.U32 R8, RZ, RZ, R154 ;  /* 0x000000ffff088224 */ /* 0x000fc400078e009a */
[----:B------:R-:W-:Y:S01]  /*9ae0*/  @!P0 IMAD.MOV.U32 R9, RZ, RZ, R153 ;  /* 0x000000ffff098224 */ /* 0x000fe200078e0099 */
[----:B------:R-:W-:Y:S01]  /*9af0*/  @!P0 LEA R18, P4, R4, UR6, 0x1 ;  /* 0x0000000604128c11 */ /* 0x000fe2000f8808ff */
[C---:B------:R-:W-:Y:S01]  /*9b00*/  @!P0 IMAD.WIDE.U32 R10, R96.reuse, 0xc0, R10 ;  /* 0x000000c0600a8825 */ /* 0x040fe200078e000a */
[----:B------:R-:W-:Y:S03]  /*9b10*/  @P0 STS.128 [R168+0x5800], RZ ;  /* 0x005800ffa8000388 */ /* 0x000fe60000000c00 */
[----:B------:R-:W-:Y:S01]  /*9b20*/  @!P0 IMAD R19, R97, 0xc0, RZ ;  /* 0x000000c061138824 */ /* 0x000fe200078e02ff */
[----:B------:R-:W-:Y:S01]  /*9b30*/  @!PT LDS RZ, [RZ] ;  /* 0x00000000fffff984 */ /* 0x000fe20000000800 */
[----:B------:R-:W-:Y:S01]  /*9b40*/  @!PT LDS RZ, [RZ] ;  /* 0x00000000fffff984 */ /* 0x000fe20000000800 */
[----:B------:R-:W-:Y:S01]  /*9b50*/  @!PT LDS RZ, [RZ] ;  /* 0x00000000fffff984 */ /* 0x000fe20000000800 */
[----:B------:R2:W-:Y:S01]  /*9b60*/  @!P0 LDGSTS.E.BYPASS.LTC128B.128 [R168+0x5800], desc[UR12][R12.64] ;  /* 0x058000000ca88fae */ /* 0x0005e2000b901d4c */
[----:B------:R-:W-:-:S03]  /*9b70*/  @!P0 IMAD.WIDE.U32 R8, R96, 0xe0, R8 ;  /* 0x000000e060088825 */ /* 0x000fc600078e0008 */
[----:B------:R-:W-:Y:S01]  /*9b80*/  @P0 STS.128 [R168+0x6000], RZ ;  /* 0x006000ffa8000388 */ /* 0x000fe20000000c00 */
[----:B------:R-:W-:Y:S01]  /*9b90*/  @!P0 IMAD R17, R97, 0xe0, RZ ;  /* 0x000000e061118824 */ /* 0x000fe200078e02ff */
[CCC-:B-1----:R-:W-:Y:S02]  /*9ba0*/  @!P0 LEA.HI.X R14, R96.reuse, R153.reuse, R97.reuse, 0x6, P3 ;  /* 0x00000099600e8211 */ /* 0x1c2fe400018f3461 */
[----:B------:R-:W-:Y:S02]  /*9bb0*/  @!P0 LEA.HI.X R15, R96, R153, R97, 0x7, P1 ;  /* 0x00000099600f8211 */ /* 0x000fe400008f3c61 */
[----:B------:R-:W-:Y:S01]  /*9bc0*/  @!P0 IADD3 R7, P1, R0, R7, RZ ;  /* 0x0000000700078210 */ /* 0x000fe20007f3e0ff */
[----:B------:R-:W-:Y:S01]  /*9bd0*/  @!P0 IMAD.X R14, R2, 0x1, R14, P2 ;  /* 0x00000001020e8824 */ /* 0x000fe200010e060e */
[----:B------:R-:W-:Y:S02]  /*9be0*/  @!P0 IADD3 R21, P2, R0, R10, RZ ;  /* 0x0000000a00158210 */ /* 0x000fe40007f5e0ff */
[----:B------:R-:W-:Y:S01]  /*9bf0*/  @!P0 LEA R16, P3, R7, UR6, 0x1 ;  /* 0x0000000607108c11 */ /* 0x000fe2000f8608ff */
[----:B------:R-:W-:Y:S01]  /*9c00*/  @!P0 IMAD.X R15, R2, 0x1, R15, P1 ;  /* 0x00000001020f8824 */ /* 0x000fe200008e060f */
[----:B------:R-:W-:-:S02]  /*9c10*/  @!P0 IADD3 R0, P1, R0, R8, RZ ;  /* 0x0000000800008210 */ /* 0x000fc40007f3e0ff */
[----:B------:R-:W-:Y:S02]  /*9c20*/  @!P0 IADD3.X R11, R2, R19, R11, P2, !PT ;  /* 0x00000013020b8210 */ /* 0x000fe400017fe40b */
[----:B------:R-:W-:Y:S02]  /*9c30*/  @!P0 LEA.HI.X R19, R4, UR7, R14, 0x1, P4 ;  /* 0x0000000704138c11 */ /* 0x000fe4000a0f0c0e */
[----:B------:R-:W-:Y:S02]  /*9c40*/  @!P0 LEA R14, P4, R22, UR6, 0x1 ;  /* 0x00000006160e8c11 */ /* 0x000fe4000f8808ff */
[----:B------:R-:W-:Y:S01]  /*9c50*/  @!P0 IADD3.X R2, R2, R9, R17, P1, !PT ;  /* 0x0000000902028210 */ /* 0x000fe20000ffe411 */
[----:B------:R-:W-:Y:S01]  /*9c60*/  @!PT LDS RZ, [RZ] ;  /* 0x00000000fffff984 */ /* 0x000fe20000000800 */
[----:B------:R-:W-:Y:S01]  /*9c70*/  @!PT LDS RZ, [RZ] ;  /* 0x00000000fffff984 */ /* 0x000fe20000000800 */
[----:B------:R-:W-:Y:S01]  /*9c80*/  @!PT LDS RZ, [RZ] ;  /* 0x00000000fffff984 */ /* 0x000fe20000000800 */
[----:B------:R-:W-:Y:S01]  /*9c90*/  @!P0 LDGSTS.E.BYPASS.LTC128B.128 [R168+0x6000], desc[UR12][R18.64] ;  /* 0x0600000012a88fae */ /* 0x000fe2000b901d4c */
[----:B------:R-:W-:Y:S02]  /*9ca0*/  @!P0 LEA.HI.X R17, R7, UR7, R15, 0x1, P3 ;  /* 0x0000000707118c11 */ /* 0x000fe400098f0c0f */
[----:B--2---:R-:W-:Y:S01]  /*9cb0*/  @!P0 LEA R12, P3, R23, UR6, 0x1 ;  /* 0x00000006170c8c11 */ /* 0x004fe2000f8608ff */
[----:B------:R-:W-:Y:S01]  /*9cc0*/  @P0 STS.128 [R168+0x6800], RZ ;  /* 0x006800ffa8000388 */ /* 0x000fe20000000c00 */
[----:B------:R-:W-:-:S02]  /*9cd0*/  @!P0 LEA.HI.X R15, R22, UR7, R25, 0x1, P4 ;  /* 0x00000007160f8c11 */ /* 0x000fc4000a0f0c19 */
[----:B------:R-:W-:Y:S01]  /*9ce0*/  @!P0 LEA R10, P2, R21, UR6, 0x1 ;  /* 0x00000006150a8c11 */ /* 0x000fe2000f8408ff */
[----:B------:R-:W1:Y:S01]  /*9cf0*/  S2R R22, SR_TID.X ;  /* 0x0000000000167919 */ /* 0x000e620000002100 */
[----:B------:R-:W-:Y:S02]  /*9d00*/  @!P0 LEA R8, P1, R0, UR6, 0x1 ;  /* 0x0000000600088c11 */ /* 0x000fe4000f8208ff */
[----:B------:R-:W-:Y:S01]  /*9d10*/  @!P0 LEA.HI.X R13, R23, UR7, R24, 0x1, P3 ;  /* 0x00000007170d8c11 */ /* 0x000fe200098f0c18 */
[----:B------:R-:W-:Y:S01]  /*9d20*/  @!PT LDS RZ, [RZ] ;  /* 0x00000000fffff984 */ /* 0x000fe20000000800 */
[----:B------:R-:W-:Y:S01]  /*9d30*/  @!PT LDS RZ, [RZ] ;  /* 0x00000000fffff984 */ /* 0x000fe20000000800 */
[----:B------:R-:W-:Y:S01]  /*9d40*/  @!PT LDS RZ, [RZ] ;  /* 0x00000000fffff984 */ /* 0x000fe20000000800 */
[----:B------:R-:W-:Y:S01]  /*9d50*/  @!P0 LDGSTS.E.BYPASS.LTC128B.128 [R168+0x6800], desc[UR12][R14.64] ;  /* 0x068000000ea88fae */ /* 0x000fe2000b901d4c */
[----:B------:R-:W-:Y:S01]  /*9d60*/  @!P0 LEA.HI.X R11, R21, UR7, R11, 0x1, P2 ;  /* 0x00000007150b8c11 */ /* 0x000fe200090f0c0b */
[----:B------:R-:W-:Y:S01]  /*9d70*/  IMAD.SHL.U32 R21, R228, 0x100, RZ ;  /* 0x00000100e4157824 */ /* 0x000fe200078e00ff */
[----:B------:R-:W-:Y:S01]  /*9d80*/  @!P0 LEA.HI.X R9, R0, UR7, R2, 0x1, P1 ;  /* 0x0000000700098c11 */ /* 0x000fe200088f0c02 */
[----:B------:R-:W-:Y:S01]  /*9d90*/  @P0 STS.128 [R168+0x7000], RZ ;  /* 0x007000ffa8000388 */ /* 0x000fe20000000c00 */
[----:B------:R-:W-:-:S03]  /*9da0*/  ISETP.GE.AND P1, PT, R231, 0x3, PT ;  /* 0x00000003e700780c */ /* 0x000fc60003f26270 */
        /* <DEDUP_REMOVED lines=19> */
[----:B------:R1:W-:Y:S02]  /*9ee0*/  @!P0 LDGSTS.E.BYPASS.LTC128B.128 [R168+0x8800], desc[UR12][R8.64] ;  /* 0x0880000008a88fae */ /* 0x0003e4000b901d4c */
[----:B------:R-:W-:Y:S02]  /*9ef0*/  LOP3.LUT R22, R22, 0x6, RZ, 0xc0, !PT ;  /* 0x0000000616167812 */ /* 0x000fe400078ec0ff */
[----:B------:R-:W-:Y:S02]  /*9f00*/  LDSM.16.M88.4 R24, [R134+0x1000] ;  /* 0x001000008618783b */ /* 0x000fe40000000200 */
[----:B------:R-:W-:Y:S02]  /*9f10*/  LOP3.LUT R2, R21, 0x8, R22, 0xfe, !PT ;  /* 0x0000000815027812 */ /* 0x000fe400078efe16 */
[----:B------:R-:W-:Y:S02]  /*9f20*/  LDSM.16.M88.4 R32, [R165] ;  /* 0x00000000a520783b */ /* 0x000fe40000000200 */
[----:B------:R-:W-:-:S02]  /*9f30*/  ISETP.GE.AND P5, PT, R2, R6, PT ;  /* 0x000000060200720c */ /* 0x000fc40003fa6270 */
[----:B--2---:R-:W2:Y:S01]  /*9f40*/  LDSM.16.M88.4 R12, [R166] ;  /* 0x00000000a60c783b */ /* 0x004ea20000000200 */
[----:B------:R-:W-:-:S03]  /*9f50*/  ISETP.GE.AND P3, PT, R2, R5, PT ;  /* 0x000000050200720c */ /* 0x000fc60003f66270 */
[----:B------:R-:W3:Y:S04]  /*9f60*/  LDSM.16.M88.4 R40, [R134+0x1400] ;  /* 0x001400008628783b */ /* 0x000ee80000000200 */
[----:B------:R-:W-:Y:S04]  /*9f70*/  LDSM.16.M88.4 R48, [R165+0x400] ;  /* 0x00040000a530783b */ /* 0x000fe80000000200 */
[----:B------:R-:W-:Y:S04]  /*9f80*/  LDSM.16.M88.4 R56, [R134+0x1800] ;  /* 0x001800008638783b */ /* 0x000fe80000000200 */
[----:B-1----:R-:W1:Y:S04]  /*9f90*/  LDSM.16.M88.4 R8, [R167] ;  /* 0x00000000a708783b */ /* 0x002e680000000200 */
[----:B------:R-:W4:Y:S04]  /*9fa0*/  LDSM.16.M88.4 R44, [R165+0x800] ;  /* 0x00080000a52c783b */ /* 0x000f280000000200 */
[----:B------:R-:W5:Y:S04]  /*9fb0*/  LDSM.16.M88.4 R52, [R134+0x1c00] ;  /* 0x001c00008634783b */ /* 0x000f680000000200 */
[----:B------:R-:W-:Y:S04]  /*9fc0*/  LDSM.16.M88.4 R60, [R134+0x2000] ;  /* 0x00200000863c783b */ /* 0x000fe80000000200 */
[----:B------:R-:W0:Y:S01]  /*9fd0*/  LDGDEPBAR ;  /* 0x00000000000079af */ /* 0x000e220000000000 */
[C---:B--2---:R-:W-:Y:S06]  /*9fe0*/  HMMA.16816.F32.BF16 R16, R12.reuse, R24, RZ ;  /* 0x000000180c10723c */ /* 0x044fec00000418ff */
[C---:B------:R-:W-:Y:S06]  /*9ff0*/  HMMA.16816.F32.BF16 R28, R12.reuse, R26, RZ ;  /* 0x0000001a0c1c723c */ /* 0x040fec00000418ff */
[----:B---3--:R-:W-:-:S12]  /*a000*/  HMMA.16816.F32.BF16 R24, R12, R40, RZ ;  /* 0x000000280c18723c */ /* 0x008fd800000418ff */
[C---:B-1----:R-:W-:Y:S06]  /*a010*/  HMMA.16816.F32.BF16 R16, R8.reuse, R32, R16 ;  /* 0x000000200810723c */ /* 0x042fec0000041810 */
[C---:B------:R-:W-:Y:S06]  /*a020*/  HMMA.16816.F32.BF16 R28, R8.reuse, R34, R28 ;  /* 0x00000022081c723c */ /* 0x040fec000004181c */
[----:B------:R-:W-:Y:S06]  /*a030*/  HMMA.16816.F32.BF16 R36, R8, R48, R24 ;  /* 0x000000300824723c */ /* 0x000fec0000041818 */
[----:B------:R-:W-:Y:S06]  /*a040*/  HMMA.16816.F32.BF16 R24, R12, R56, RZ ;  /* 0x000000380c18723c */ /* 0x000fec00000418ff */
[----:B------:R-:W-:Y:S01]  /*a050*/  FMUL.FTZ R16, R16, UR10 ;  /* 0x0000000a10107c20 */ /* 0x000fe20008410000 */
[----:B------:R-:W-:Y:S01]  /*a060*/  FMUL.FTZ R17, R17, UR10 ;  /* 0x0000000a11117c20 */ /* 0x000fe20008410000 */
[----:B------:R-:W-:Y:S01]  /*a070*/  FMUL.FTZ R18, R18, UR10 ;  /* 0x0000000a12127c20 */ /* 0x000fe20008410000 */
[----:B------:R-:W-:Y:S01]  /*a080*/  FMUL.FTZ R19, R19, UR10 ;  /* 0x0000000a13137c20 */ /* 0x000fe20008410000 */
[----:B------:R-:W-:Y:S02]  /*a090*/  MUFU.TANH R213, R16 ;  /* 0x0000001000d57308 */ /* 0x000fe40000002400 */
[----:B------:R-:W-:Y:S01]  /*a0a0*/  FMUL.FTZ R28, R28, UR10 ;  /* 0x0000000a1c1c7c20 */ /* 0x000fe20008410000 */
[----:B------:R-:W-:Y:S01]  /*a0b0*/  FMUL.FTZ R29, R29, UR10 ;  /* 0x0000000a1d1d7c20 */ /* 0x000fe20008410000 */
[----:B------:R-:W-:Y:S01]  /*a0c0*/  FMUL.FTZ R30, R30, UR10 ;  /* 0x0000000a1e1e7c20 */ /* 0x000fe20008410000 */
[----:B------:R-:W-:-:S03]  /*a0d0*/  FMUL.FTZ R31, R31, UR10 ;  /* 0x0000000a1f1f7c20 */ /* 0x000fc60008410000 */
[----:B------:R-:W-:Y:S01]  /*a0e0*/  MUFU.TANH R211, R17 ;  /* 0x0000001100d37308 */ /* 0x000fe20000002400 */
[----:B------:R-:W-:Y:S01]  /*a0f0*/  FMUL.FTZ R36, R36, UR10 ;  /* 0x0000000a24247c20 */ /* 0x000fe20008410000 */
[----:B------:R-:W-:Y:S01]  /*a100*/  FMUL.FTZ R37, R37, UR10 ;  /* 0x0000000a25257c20 */ /* 0x000fe20008410000 */
[----:B------:R-:W-:Y:S01]  /*a110*/  FMUL.FTZ R38, R38, UR10 ;  /* 0x0000000a26267c20 */ /* 0x000fe20008410000 */
[----:B------:R-:W-:Y:S02]  /*a120*/  FMUL.FTZ R39, R39, UR10 ;  /* 0x0000000a27277c20 */ /* 0x000fe40008410000 */
[----:B----4-:R-:W-:Y:S02]  /*a130*/  HMMA.16816.F32.BF16 R32, R8, R44, R24 ;  /* 0x0000002c0820723c */ /* 0x010fe40000041818 */
[----:B------:R-:W-:Y:S04]  /*a140*/  MUFU.TANH R212, R18 ;  /* 0x0000001200d47308 */ /* 0x000fe80000002400 */
[C---:B------:R-:W-:Y:S01]  /*a150*/  HMMA.16816.F32.BF16 R24, R12.reuse, R58, RZ ;  /* 0x0000003a0c18723c */ /* 0x040fe200000418ff */
[----:B------:R-:W-:Y:S03]  /*a160*/  LDSM.16.M88.4 R56, [R134+0x2400] ;  /* 0x002400008638783b */ /* 0x000fe60000000200 */
[----:B------:R1:W-:Y:S08]  /*a170*/  MUFU.TANH R210, R19 ;  /* 0x0000001300d27308 */ /* 0x0003f00000002400 */
[----:B------:R-:W2:Y:S06]  /*a180*/  MUFU.TANH R107, R28 ;  /* 0x0000001c006b7308 */ /* 0x000eac0000002400 */
[----:B------:R-:W-:Y:S01]  /*a190*/  FMUL.FTZ R32, R32, UR10 ;  /* 0x0000000a20207c20 */ /* 0x000fe20008410000 */
[----:B------:R-:W-:Y:S01]  /*a1a0*/  FMUL.FTZ R33, R33, UR10 ;  /* 0x0000000a21217c20 */ /* 0x000fe20008410000 */
[----:B------:R-:W-:Y:S01]  /*a1b0*/  MUFU.TANH R209, R29 ;  /* 0x0000001d00d17308 */ /* 0x000fe20000002400 */
[----:B-1----:R-:W-:Y:S01]  /*a1c0*/  HMMA.16816.F32.BF16 R16, R12, R42, RZ ;  /* 0x0000002a0c10723c */ /* 0x002fe200000418ff */
[----:B------:R-:W1:Y:S01]  /*a1d0*/  LDSM.16.M88.4 R40, [R165+0xc00] ;  /* 0x000c0000a528783b */ /* 0x000e620000000200 */
[----:B------:R-:W-:Y:S01]  /*a1e0*/  FMUL.FTZ R34, R34, UR10 ;  /* 0x0000000a22227c20 */ /* 0x000fe20008410000 */
[----:B------:R-:W-:-:S04]  /*a1f0*/  FMUL.FTZ R35, R35, UR10 ;  /* 0x0000000a23237c20 */ /* 0x000fc80008410000 */
[----:B------:R-:W3:Y:S01]  /*a200*/  MUFU.TANH R123, R30 ;  /* 0x0000001e007b7308 */ /* 0x000ee20000002400 */
[----:B--2---:R-:W-:-:S07]  /*a210*/  FSEL R107, R107, -INF , !P5 ;  /* 0xff8000006b6b7808 */ /* 0x004fce0006800000 */
[----:B------:R5:W-:Y:S08]  /*a220*/  MUFU.TANH R208, R31 ;  /* 0x0000001f00d07308 */ /* 0x000bf00000002400 */
[----:B------:R-:W2:Y:S01]  /*a230*/  MUFU.TANH R106, R36 ;  /* 0x00000024006a7308 */ /* 0x000ea20000002400 */
[----:B------:R-:W-:Y:S01]  /*a240*/  HMMA.16816.F32.BF16 R16, R8, R50, R16 ;  /* 0x000000320810723c */ /* 0x000fe20000041810 */
[----:B------:R-:W4:Y:S01]  /*a250*/  LDSM.16.M88.4 R48, [R165+0x1000] ;  /* 0x00100000a530783b */ /* 0x000f220000000200 */
[----:B---3--:R-:W-:-:S05]  /*a260*/  FSEL R123, R123, -INF , !P3 ;  /* 0xff8000007b7b7808 */ /* 0x008fca0005800000 */
[----:B------:R-:W-:Y:S01]  /*a270*/  MUFU.TANH R207, R37 ;  /* 0x0000002500cf7308 */ /* 0x000fe20000002400 */
[----:B-----5:R-:W-:Y:S07]  /*a280*/  HMMA.16816.F32.BF16 R28, R12, R52, RZ ;  /* 0x000000340c1c723c */ /* 0x020fee00000418ff */
[----:B------:R-:W3:Y:S08]  /*a290*/  MUFU.TANH R122, R38 ;  /* 0x00000026007a7308 */ /* 0x000ef00000002400 */
[----:B------:R1:W-:Y:S01]  /*a2a0*/  MUFU.TANH R206, R39 ;  /* 0x0000002700ce7308 */ /* 0x0003e20000002400 */
[----:B------:R-:W-:Y:S01]  /*a2b0*/  FMUL.FTZ R16, R16, UR10 ;  /* 0x0000000a10107c20 */ /* 0x000fe20008410000 */
[----:B------:R-:W-:Y:S01]  /*a2c0*/  FMUL.FTZ R17, R17, UR10 ;  /* 0x0000000a11117c20 */ /* 0x000fe20008410000 */
[----:B------:R-:W-:Y:S01]  /*a2d0*/  FMUL.FTZ R18, R18, UR10 ;  /* 0x0000000a12127c20 */ /* 0x000fe20008410000 */
[----:B------:R-:W-:-:S04]  /*a2e0*/  FMUL.FTZ R19, R19, UR10 ;  /* 0x0000000a13137c20 */ /* 0x000fc80008410000 */
[----:B------:R-:W5:Y:S08]  /*a2f0*/  MUFU.TANH R105, R16 ;  /* 0x0000001000697308 */ /* 0x000f700000002400 */
[----:B------:R-:W-:Y:S01]  /*a300*/  MUFU.TANH R205, R17 ;  /* 0x0000001100cd7308 */ /* 0x000fe20000002400 */
[----:B-1----:R-:W-:Y:S06]  /*a310*/  HMMA.16816.F32.BF16 R36, R8, R40, R28 ;  /* 0x000000280824723c */ /* 0x002fec000004181c */
[----:B------:R-:W-:Y:S01]  /*a320*/  HMMA.16816.F32.BF16 R28, R12, R60, RZ ;  /* 0x0000003c0c1c723c */ /* 0x000fe200000418ff */
[----:B------:R-:W1:Y:S08]  /*a330*/  MUFU.TANH R121, R18 ;  /* 0x0000001200797308 */ /* 0x000e700000002400 */
[----:B------:R2:W-:Y:S08]  /*a340*/  MUFU.TANH R204, R19 ;  /* 0x0000001300cc7308 */ /* 0x0005f00000002400 */
[----:B------:R-:W1:Y:S01]  /*a350*/  MUFU.TANH R104, R32 ;  /* 0x0000002000687308 */ /* 0x000e620000002400 */
[----:B------:R-:W-:Y:S01]  /*a360*/  FMUL.FTZ R36, R36, UR10 ;  /* 0x0000000a24247c20 */ /* 0x000fe20008410000 */
[----:B------:R-:W-:Y:S01]  /*a370*/  FMUL.FTZ R37, R37, UR10 ;  /* 0x0000000a25257c20 */ /* 0x000fe20008410000 */
[----:B------:R-:W-:Y:S01]  /*a380*/  FMUL.FTZ R38, R38, UR10 ;  /* 0x0000000a26267c20 */ /* 0x000fe20008410000 */
[----:B------:R-:W-:-:S04]  /*a390*/  FMUL.FTZ R39, R39, UR10 ;  /* 0x0000000a27277c20 */ /* 0x000fc80008410000 */
[----:B------:R-:W-:Y:S01]  /*a3a0*/  MUFU.TANH R203, R33 ;  /* 0x0000002100cb7308 */ /* 0x000fe20000002400 */
[----:B--2---:R-:W-:Y:S01]  /*a3b0*/  HMMA.16816.F32.BF16 R16, R8, R46, R24 ;  /* 0x0000002e0810723c */ /* 0x004fe20000041818 */
[----:B------:R-:W2:Y:S05]  /*a3c0*/  LDSM.16.M88.4 R44, [R165+0x1400] ;  /* 0x00140000a52c783b */ /* 0x000eaa0000000200 */
[----:B------:R-:W-:Y:S01]  /*a3d0*/  HMMA.16816.F32.BF16 R24, R12, R54, RZ ;  /* 0x000000360c18723c */ /* 0x000fe200000418ff */
[----:B------:R-:W3:Y:S01]  /*a3e0*/  LDSM.16.M88.4 R52, [R134+0x2800] ;  /* 0x002800008634783b */ /* 0x000ee20000000200 */
[----:B------:R-:W1:Y:S08]  /*a3f0*/  MUFU.TANH R119, R34 ;  /* 0x0000002200777308 */ /* 0x000e700000002400 */
[----:B------:R4:W-:Y:S08]  /*a400*/  MUFU.TANH R202, R35 ;  /* 0x0000002300ca7308 */ /* 0x0009f00000002400 */
[----:B------:R-:W-:Y:S01]  /*a410*/  FMUL.FTZ R16, R16, UR10 ;  /* 0x0000000a10107c20 */ /* 0x000fe20008410000 */
[----:B------:R-:W-:Y:S01]  /*a420*/  FMUL.FTZ R17, R17, UR10 ;  /* 0x0000000a11117c20 */ /* 0x000fe20008410000 */
[----:B------:R-:W-:Y:S01]  /*a430*/  FMUL.FTZ R18, R18, UR10 ;  /* 0x0000000a12127c20 */ /* 0x000fe20008410000 */
[----:B------:R-:W-:Y:S01]  /*a440*/  FMUL.FTZ R19, R19, UR10 ;  /* 0x0000000a13137c20 */ /* 0x000fe20008410000 */
[----:B------:R-:W1:Y:S01]  /*a450*/  MUFU.TANH R103, R16 ;  /* 0x0000001000677308 */ /* 0x000e620000002400 */
[----:B----4-:R-:W-:Y:S07]  /*a460*/  HMMA.16816.F32.BF16 R32, R8, R48, R28 ;  /* 0x000000300820723c */ /* 0x010fee000004181c */
[----:B------:R-:W-:Y:S01]  /*a470*/  MUFU.TANH R201, R17 ;  /* 0x0000001100c97308 */ /* 0x000fe20000002400 */
[----:B------:R-:W-:Y:S07]  /*a480*/  HMMA.16816.F32.BF16 R28, R12, R56, RZ ;  /* 0x000000380c1c723c */ /* 0x000fee00000418ff */
[----:B------:R-:W4:Y:S08]  /*a490*/  MUFU.TANH R114, R18 ;  /* 0x0000001200727308 */ /* 0x000f300000002400 */
[----:B------:R5:W-:Y:S01]  /*a4a0*/  MUFU.TANH R200, R19 ;  /* 0x0000001300c87308 */ /* 0x000be20000002400 */
[----:B------:R-:W-:Y:S01]  /*a4b0*/  FMUL.FTZ R32, R32, UR10 ;  /* 0x0000000a20207c20 */ /* 0x000fe20008410000 */
[----:B------:R-:W-:Y:S01]  /*a4c0*/  FMUL.FTZ R33, R33, UR10 ;  /* 0x0000000a21217c20 */ /* 0x000fe20008410000 */
[----:B------:R-:W-:-:S05]  /*a4d0*/  FMUL.FTZ R34, R34, UR10 ;  /* 0x0000000a22227c20 */ /* 0x000fca0008410000 */
[----:B------:R-:W4:Y:S01]  /*a4e0*/  MUFU.TANH R102, R36 ;  /* 0x0000002400667308 */ /* 0x000f220000002400 */
[----:B------:R-:W-:-:S07]  /*a4f0*/  FMUL.FTZ R35, R35, UR10 ;  /* 0x0000000a23237c20 */ /* 0x000fce0008410000 */
[----:B------:R-:W-:Y:S01]  /*a500*/  MUFU.TANH R199, R37 ;  /* 0x0000002500c77308 */ /* 0x000fe20000002400 */
[----:B-----5:R-:W-:Y:S01]  /*a510*/  HMMA.16816.F32.BF16 R16, R8, R42, R24 ;  /* 0x0000002a0810723c */ /* 0x020fe20000041818 */
[----:B------:R-:W5:Y:S05]  /*a520*/  LDSM.16.M88.4 R40, [R165+0x1800] ;  /* 0x00180000a528783b */ /* 0x000f6a0000000200 */
[----:B------:R-:W-:Y:S01]  /*a530*/  HMMA.16816.F32.BF16 R24, R12, R62, RZ ;  /* 0x0000003e0c18723c */ /* 0x000fe200000418ff */
[----:B------:R-:W4:Y:S08]  /*a540*/  MUFU.TANH R113, R38 ;  /* 0x0000002600717308 */ /* 0x000f300000002400 */
[----:B------:R2:W-:Y:S08]  /*a550*/  MUFU.TANH R198, R39 ;  /* 0x0000002700c67308 */ /* 0x0005f00000002400 */
[----:B------:R-:W-:Y:S01]  /*a560*/  MUFU.TANH R99, R32 ;  /* 0x0000002000637308 */ /* 0x000fe20000002400 */
[----:B------:R-:W-:Y:S01]  /*a570*/  FMUL.FTZ R16, R16, UR10 ;  /* 0x0000000a10107c20 */ /* 0x000fe20008410000 */
[----:B------:R-:W-:Y:S01]  /*a580*/  FMUL.FTZ R17, R17, UR10 ;  /* 0x0000000a11117c20 */ /* 0x000fe20008410000 */
[----:B------:R-:W-:Y:S01]  /*a590*/  FMUL.FTZ R18, R18, UR10 ;  /* 0x0000000a12127c20 */ /* 0x000fe20008410000 */
[----:B------:R-:W-:-:S04]  /*a5a0*/  FMUL.FTZ R19, R19, UR10 ;  /* 0x0000000a13137c20 */ /* 0x000fc80008410000 */
[----:B------:R-:W4:Y:S01]  /*a5b0*/  MUFU.TANH R101, R16 ;  /* 0x0000001000657308 */ /* 0x000f220000002400 */
[----:B--2---:R-:W-:Y:S06]  /*a5c0*/  HMMA.16816.F32.BF16 R36, R8, R44, R28 ;  /* 0x0000002c0824723c */ /* 0x004fec000004181c */
[----:B---3--:R-:W-:Y:S01]  /*a5d0*/  HMMA.16816.F32.BF16 R28, R12, R52, RZ ;  /* 0x000000340c1c723c */ /* 0x008fe200000418ff */
[----:B------:R-:W-:Y:S08]  /*a5e0*/  MUFU.TANH R197, R17 ;  /* 0x0000001100c57308 */ /* 0x000ff00000002400 */
[----:B------:R-:W2:Y:S08]  /*a5f0*/  MUFU.TANH R118, R18 ;  /* 0x0000001200767308 */ /* 0x000eb00000002400 */
[----:B------:R3:W-:Y:S01]  /*a600*/  MUFU.TANH R196, R19 ;  /* 0x0000001300c47308 */ /* 0x0007e20000002400 */
[----:B------:R-:W-:Y:S01]  /*a610*/  FMUL.FTZ R36, R36, UR10 ;  /* 0x0000000a24247c20 */ /* 0x000fe20008410000 */
[----:B------:R-:W-:Y:S01]  /*a620*/  FMUL.FTZ R37, R37, UR10 ;  /* 0x0000000a25257c20 */ /* 0x000fe20008410000 */
[----:B------:R-:W-:Y:S01]  /*a630*/  FMUL.FTZ R38, R38, UR10 ;  /* 0x0000000a26267c20 */ /* 0x000fe20008410000 */
[----:B------:R-:W-:-:S04]  /*a640*/  FMUL.FTZ R39, R39, UR10 ;  /* 0x0000000a27277c20 */ /* 0x000fc80008410000 */
[----:B------:R-:W-:Y:S08]  /*a650*/  MUFU.TANH R195, R33 ;  /* 0x0000002100c37308 */ /* 0x000ff00000002400 */
[----:B------:R-:W2:Y:S01]  /*a660*/  MUFU.TANH R115, R34 ;  /* 0x0000002200737308 */ /* 0x000ea20000002400 */
[----:B---3--:R-:W-:Y:S01]  /*a670*/  HMMA.16816.F32.BF16 R16, R8, R50, R24 ;  /* 0x000000320810723c */ /* 0x008fe20000041818 */
[----:B------:R-:W3:Y:S05]  /*a680*/  LDSM.16.M88.4 R48, [R134+0x2c00] ;  /* 0x002c00008630783b */ /* 0x000eea0000000200 */
[----:B------:R-:W-:Y:S01]  /*a690*/  HMMA.16816.F32.BF16 R24, R12, R58, RZ ;  /* 0x0000003a0c18723c */ /* 0x000fe200000418ff */
[----:B------:R5:W-:Y:S08]  /*a6a0*/  MUFU.TANH R194, R35 ;  /* 0x0000002300c27308 */ /* 0x000bf00000002400 */
[----:B------:R-:W-:Y:S08]  /*a6b0*/  MUFU.TANH R97, R36 ;  /* 0x0000002400617308 */ /* 0x000ff00000002400 */
[----:B------:R-:W-:Y:S01]  /*a6c0*/  MUFU.TANH R191, R37 ;  /* 0x0000002500bf7308 */ /* 0x000fe20000002400 */
[----:B------:R-:W-:Y:S01]  /*a6d0*/  FMUL.FTZ R16, R16, UR10 ;  /* 0x0000000a10107c20 */ /* 0x000fe20008410000 */
[----:B------:R-:W-:Y:S01]  /*a6e0*/  FMUL.FTZ R17, R17, UR10 ;  /* 0x0000000a11117c20 */ /* 0x000fe20008410000 */
[----:B------:R-:W-:Y:S01]  /*a6f0*/  FMUL.FTZ R18, R18, UR10 ;  /* 0x0000000a12127c20 */ /* 0x000fe20008410000 */
[----:B------:R-:W-:Y:S01]  /*a700*/  FMUL.FTZ R19, R19, UR10 ;  /* 0x0000000a13137c20 */ /* 0x000fe20008410000 */
[----:B-----5:R-:W-:Y:S03]  /*a710*/  HMMA.16816.F32.BF16 R32, R8, R40, R28 ;  /* 0x000000280820723c */ /* 0x020fe6000004181c */
[----:B------:R-:W5:Y:S08]  /*a720*/  MUFU.TANH R100, R16 ;  /* 0x0000001000647308 */ /* 0x000f700000002400 */
[----:B------:R-:W-:Y:S01]  /*a730*/  MUFU.TANH R193, R17 ;  /* 0x0000001100c17308 */ /* 0x000fe20000002400 */
[----:B---3--:R-:W-:Y:S07]  /*a740*/  HMMA.16816.F32.BF16 R28, R12, R48, RZ ;  /* 0x000000300c1c723c */ /* 0x008fee00000418ff */
[----:B------:R-:W3:Y:S05]  /*a750*/  MUFU.TANH R124, R18 ;  /* 0x00000012007c7308 */ /* 0x000eea0000002400 */
[----:B------:R-:W-:Y:S01]  /*a760*/  FMUL.FTZ R32, R32, UR10 ;  /* 0x0000000a20207c20 */ /* 0x000fe20008410000 */
[----:B------:R-:W-:Y:S01]  /*a770*/  FMUL.FTZ R33, R33, UR10 ;  /* 0x0000000a21217c20 */ /* 0x000fe20008410000 */
[----:B------:R-:W-:Y:S01]  /*a780*/  FMUL.FTZ R34, R34, UR10 ;  /* 0x0000000a22227c20 */ /* 0x000fe20008410000 */
[----:B------:R1:W-:Y:S01]  /*a790*/  MUFU.TANH R192, R19 ;  /* 0x0000001300c07308 */ /* 0x0003e20000002400 */
[----:B------:R-:W-:-:S07]  /*a7a0*/  FMUL.FTZ R35, R35, UR10 ;  /* 0x0000000a23237c20 */ /* 0x000fce0008410000 */
[----:B------:R-:W-:Y:S08]  /*a7b0*/  MUFU.TANH R93, R32 ;  /* 0x00000020005d7308 */ /* 0x000ff00000002400 */
[----:B------:R-:W-:Y:S01]  /*a7c0*/  MUFU.TANH R187, R33 ;  /* 0x0000002100bb7308 */ /* 0x000fe20000002400 */
[----:B-1----:R-:W-:Y:S01]  /*a7d0*/  HMMA.16816.F32.BF16 R16, R8, R46, R24 ;  /* 0x0000002e0810723c */ /* 0x002fe20000041818 */
[----:B------:R-:W1:Y:S05]  /*a7e0*/  LDSM.16.M88.4 R44, [R165+0x1c00] ;  /* 0x001c0000a52c783b */ /* 0x000e6a0000000200 */
[----:B------:R-:W-:Y:S01]  /*a7f0*/  HMMA.16816.F32.BF16 R24, R12, R54, RZ ;  /* 0x000000360c18723c */ /* 0x000fe200000418ff */
[----:B------:R-:W-:Y:S01]  /*a800*/  MUFU.TANH R125, R34 ;  /* 0x00000022007d7308 */ /* 0x000fe20000002400 */
[----:B------:R-:W-:Y:S07]  /*a810*/  LDSM.16.M88.4 R52, [R165+0x2c00] ;  /* 0x002c0000a534783b */ /* 0x000fee0000000200 */
[----:B------:R4:W-:Y:S08]  /*a820*/  MUFU.TANH R178, R35 ;  /* 0x0000002300b27308 */ /* 0x0009f00000002400 */
[----:B------:R-:W3:Y:S01]  /*a830*/  MUFU.TANH R127, R38 ;  /* 0x00000026007f7308 */ /* 0x000ee20000002400 */
[----:B------:R-:W-:Y:S01]  /*a840*/  FMUL.FTZ R16, R16, UR10 ;  /* 0x0000000a10107c20 */ /* 0x000fe20008410000 */
[----:B------:R-:W-:Y:S01]  /*a850*/  FMUL.FTZ R17, R17, UR10 ;  /* 0x0000000a11117c20 */ /* 0x000fe20008410000 */
[----:B------:R-:W-:Y:S01]  /*a860*/  FMUL.FTZ R18, R18, UR10 ;  /* 0x0000000a12127c20 */ /* 0x000fe20008410000 */
[----:B------:R-:W-:-:S04]  /*a870*/  FMUL.FTZ R19, R19, UR10 ;  /* 0x0000000a13137c20 */ /* 0x000fc80008410000 */
[----:B------:R-:W3:Y:S01]  /*a880*/  MUFU.TANH R98, R16 ;  /* 0x0000001000627308 */ /* 0x000ee20000002400 */
[----:B----4-:R-:W-:Y:S07]  /*a890*/  LDSM.16.M88.4 R32, [R165+0x2000] ;  /* 0x00200000a520783b */ /* 0x010fee0000000200 */
[----:B------:R-:W-:Y:S08]  /*a8a0*/  MUFU.TANH R189, R17 ;  /* 0x0000001100bd7308 */ /* 0x000ff00000002400 */
[----:B------:R-:W4:Y:S08]  /*a8b0*/  MUFU.TANH R126, R18 ;  /* 0x00000012007e7308 */ /* 0x000f300000002400 */
[----:B------:R2:W-:Y:S08]  /*a8c0*/  MUFU.TANH R188, R19 ;  /* 0x0000001300bc7308 */ /* 0x0005f00000002400 */
[----:B------:R1:W-:Y:S01]  /*a8d0*/  MUFU.TANH R190, R39 ;  /* 0x0000002700be7308 */ /* 0x0003e20000002400 */
[----:B--2---:R-:W-:Y:S01]  /*a8e0*/  HMMA.16816.F32.BF16 R16, R8, R42, R24 ;  /* 0x0000002a0810723c */ /* 0x004fe20000041818 */
[----:B------:R-:W2:Y:S05]  /*a8f0*/  LDSM.16.M88.4 R40, [R134+0x3000] ;  /* 0x003000008628783b */ /* 0x000eaa0000000200 */
[----:B------:R-:W-:Y:S01]  /*a900*/  HMMA.16816.F32.BF16 R24, R12, R50, RZ ;  /* 0x000000320c18723c */ /* 0x000fe200000418ff */
[----:B------:R-:W5:Y:S05]  /*a910*/  LDSM.16.M88.4 R48, [R134+0x3400] ;  /* 0x003400008630783b */ /* 0x000f6a0000000200 */
[----:B-1----:R-:W-:-:S12]  /*a920*/  HMMA.16816.F32.BF16 R36, R8, R44, R28 ;  /* 0x0000002c0824723c */ /* 0x002fd8000004181c */
[----:B------:R-:W-:Y:S01]  /*a930*/  FMUL.FTZ R16, R16, UR10 ;  /* 0x0000000a10107c20 */ /* 0x000fe20008410000 */
[----:B------:R-:W-:Y:S01]  /*a940*/  FMUL.FTZ R17, R17, UR10 ;  /* 0x0000000a11117c20 */ /* 0x000fe20008410000 */
[----:B------:R-:W-:Y:S01]  /*a950*/  FMUL.FTZ R18, R18, UR10 ;  /* 0x0000000a12127c20 */ /* 0x000fe20008410000 */
[----:B------:R-:W-:Y:S01]  /*a960*/  FMUL.FTZ R19, R19, UR10 ;  /* 0x0000000a13137c20 */ /* 0x000fe20008410000 */
[----:B------:R-:W-:Y:S08]  /*a970*/  MUFU.TANH R94, R16 ;  /* 0x00000010005e7308 */ /* 0x000ff00000002400 */
[----:B------:R-:W-:Y:S01]  /*a980*/  MUFU.TANH R176, R17 ;  /* 0x0000001100b07308 */ /* 0x000fe20000002400 */
[----:B------:R-:W-:Y:S01]  /*a990*/  FMUL.FTZ R36, R36, UR10 ;  /* 0x0000000a24247c20 */ /* 0x000fe20008410000 */
[----:B------:R-:W-:Y:S01]  /*a9a0*/  FMUL.FTZ R37, R37, UR10 ;  /* 0x0000000a25257c20 */ /* 0x000fe20008410000 */
[----:B------:R-:W-:Y:S01]  /*a9b0*/  FMUL.FTZ R38, R38, UR10 ;  /* 0x0000000a26267c20 */ /* 0x000fe20008410000 */
[----:B------:R-:W-:Y:S01]  /*a9c0*/  FMUL.FTZ R39, R39, UR10 ;  /* 0x0000000a27277c20 */ /* 0x000fe20008410000 */
[----:B--2---:R-:W-:Y:S03]  /*a9d0*/  HMMA.16816.F32.BF16 R28, R12, R40, RZ ;  /* 0x000000280c1c723c */ /* 0x004fe600000418ff */
[----:B------:R-:W-:Y:S08]  /*a9e0*/  MUFU.TANH R120, R18 ;  /* 0x0000001200787308 */ /* 0x000ff00000002400 */
[----:B------:R1:W-:Y:S08]  /*a9f0*/  MUFU.TANH R174, R19 ;  /* 0x0000001300ae7308 */ /* 0x0003f00000002400 */
[----:B------:R-:W2:Y:S08]  /*aa00*/  MUFU.TANH R112, R36 ;  /* 0x0000002400707308 */ /* 0x000eb00000002400 */
[----:B------:R-:W-:Y:S01]  /*aa10*/  MUFU.TANH R173, R37 ;  /* 0x0000002500ad7308 */ /* 0x000fe20000002400 */
[----:B-1----:R-:W-:Y:S01]  /*aa20*/  HMMA.16816.F32.BF16 R16, R8, R46, R24 ;  /* 0x0000002e0810723c */ /* 0x002fe20000041818 */
[----:B------:R-:W-:Y:S05]  /*aa30*/  LDSM.16.M88.4 R44, [R134+0x3800] ;  /* 0x00380000862c783b */ /* 0x000fea0000000200 */
[----:B------:R-:W-:Y:S01]  /*aa40*/  HMMA.16816.F32.BF16 R24, R12, R42, RZ ;  /* 0x0000002a0c18723c */ /* 0x000fe200000418ff */
[----:B------:R-:W1:Y:S01]  /*aa50*/  LDSM.16.M88.4 R40, [R165+0x2400] ;  /* 0x00240000a528783b */ /* 0x000e620000000200 */
[----:B------:R-:W2:Y:S08]  /*aa60*/  MUFU.TANH R111, R38 ;  /* 0x00000026006f7308 */ /* 0x000eb00000002400 */
[----:B------:R3:W-:Y:S08]  /*aa70*/  MUFU.TANH R171, R39 ;  /* 0x0000002700ab7308 */ /* 0x0007f00000002400 */
[----:B------:R-:W-:Y:S01]  /*aa80*/  FMUL.FTZ R16, R16, UR10 ;  /* 0x0000000a10107c20 */ /* 0x000fe20008410000 */
[----:B------:R-:W-:Y:S01]  /*aa90*/  FMUL.FTZ R17, R17, UR10 ;  /* 0x0000000a11117c20 */ /* 0x000fe20008410000 */
[----:B------:R-:W-:Y:S01]  /*aaa0*/  FMUL.FTZ R18, R18, UR10 ;  /* 0x0000000a12127c20 */ /* 0x000fe20008410000 */
[----:B------:R-:W-:Y:S01]  /*aab0*/  FMUL.FTZ R19, R19, UR10 ;  /* 0x0000000a13137c20 */ /* 0x000fe20008410000 */
[----:B------:R-:W2:Y:S01]  /*aac0*/  MUFU.TANH R95, R16 ;  /* 0x00000010005f7308 */ /* 0x000ea20000002400 */
[----:B---3--:R-:W-:Y:S07]  /*aad0*/  HMMA.16816.F32.BF16 R36, R8, R32, R28 ;  /* 0x000000200824723c */ /* 0x008fee000004181c */
        /* <DEDUP_REMOVED lines=8> */
[----:B------:R-:W-:Y:S01]  /*ab60*/  MUFU.TANH R109, R36 ;  /* 0x00000024006d7308 */ /* 0x000fe20000002400 */
[C---:B-----5:R-:W-:Y:S07]  /*ab70*/  HMMA.16816.F32.BF16 R16, R8.reuse, R34, R24 ;  /* 0x000000220810723c */ /* 0x060fee0000041818 */
[----:B------:R-:W-:Y:S01]  /*ab80*/  MUFU.TANH R159, R37 ;  /* 0x00000025009f7308 */ /* 0x000fe20000002400 */
[----:B-1----:R-:W-:Y:S07]  /*ab90*/  HMMA.16816.F32.BF16 R32, R8, R40, R28 ;  /* 0x000000280820723c */ /* 0x002fee000004181c */
[----:B------:R1:W-:Y:S01]  /*aba0*/  MUFU.TANH R108, R38 ;  /* 0x00000026006c7308 */ /* 0x0003e20000002400 */
[C---:B------:R-:W-:Y:S01]  /*abb0*/  HMMA.16816.F32.BF16 R28, R12.reuse, R50, RZ ;  /* 0x000000320c1c723c */ /* 0x040fe200000418ff */
[----:B------:R-:W-:Y:S06]  /*abc0*/  LDSM.16.M88.4 R48, [R134+0x3c00] ;  /* 0x003c00008630783b */ /* 0x000fec0000000200 */
[----:B------:R5:W-:Y:S01]  /*abd0*/  MUFU.TANH R158, R0 ;  /* 0x00000000009e7308 */ /* 0x000be20000002400 */
[----:B------:R-:W-:Y:S01]  /*abe0*/  HMMA.16816.F32.BF16 R24, R12, R44, RZ ;  /* 0x0000002c0c18723c */ /* 0x000fe200000418ff */
[----:B------:R-:W-:Y:S01]  /*abf0*/  FMUL.FTZ R16, R16, UR10 ;  /* 0x0000000a10107c20 */ /* 0x000fe20008410000 */
[----:B------:R-:W-:Y:S01]  /*ac00*/  FMUL.FTZ R17, R17, UR10 ;  /* 0x0000000a11117c20 */ /* 0x000fe20008410000 */
[----:B-1----:R-:W1:Y:S01]  /*ac10*/  LDSM.16.M88.4 R36, [R165+0x2800] ;  /* 0x00280000a524783b */ /* 0x002e620000000200 */
[----:B------:R-:W-:Y:S01]  /*ac20*/  FMUL.FTZ R18, R18, UR10 ;  /* 0x0000000a12127c20 */ /* 0x000fe20008410000 */
[----:B------:R-:W-:-:S02]  /*ac30*/  FMUL.FTZ R19, R19, UR10 ;  /* 0x0000000a13137c20 */ /* 0x000fc40008410000 */
[----:B------:R-:W3:Y:S01]  /*ac40*/  MUFU.TANH R92, R16 ;  /* 0x00000010005c7308 */ /* 0x000ee20000002400 */
[----:B------:R-:W-:Y:S01]  /*ac50*/  FMUL.FTZ R2, R35, UR10 ;  /* 0x0000000a23027c20 */ /* 0x000fe20008410000 */
[----:B------:R-:W-:Y:S01]  /*ac60*/  FMUL.FTZ R4, R34, UR10 ;  /* 0x0000000a22047c20 */ /* 0x000fe20008410000 */
[----:B-----5:R-:W-:-:S06]  /*ac70*/  FMUL.FTZ R0, R32, UR10 ;  /* 0x0000000a20007c20 */ /* 0x020fcc0008410000 */
[----:B------:R-:W-:Y:S01]  /*ac80*/  HMMA.16816.F32.BF16 R88, R8, R42, R28 ;  /* 0x0000002a0858723c */ /* 0x000fe2000004181c */
[----:B------:R-:W5:Y:S01]  /*ac90*/  LDSM.16.M88.4 R40, [R134+0x4000] ;  /* 0x004000008628783b */ /* 0x000f620000000200 */
[----:B------:R-:W-:Y:S04]  /*aca0*/  MUFU.TANH R156, R17 ;  /* 0x00000011009c7308 */ /* 0x000fe80000002400 */
[----:B------:R-:W-:Y:S01]  /*acb0*/  HMMA.16816.F32.BF16 R28, R12, R46, RZ ;  /* 0x0000002e0c1c723c */ /* 0x000fe200000418ff */
[----:B------:R-:W-:Y:S03]  /*acc0*/  LDSM.16.M88.4 R44, [R165+0x3400] ;  /* 0x00340000a52c783b */ /* 0x000fe60000000200 */
[----:B------:R-:W3:Y:S08]  /*acd0*/  MUFU.TANH R86, R18 ;  /* 0x0000001200567308 */ /* 0x000ef00000002400 */
[----:B------:R4:W-:Y:S08]  /*ace0*/  MUFU.TANH R153, R19 ;  /* 0x0000001300997308 */ /* 0x0009f00000002400 */
[----:B------:R2:W-:Y:S01]  /*acf0*/  MUFU.TANH R87, R0 ;  /* 0x0000000000577308 */ /* 0x0005e20000002400 */
[----:B-1----:R-:W-:Y:S07]  /*ad00*/  HMMA.16816.F32.BF16 R80, R8, R36, R24 ;  /* 0x000000240850723c */ /* 0x002fee0000041818 */
[----:B------:R1:W-:Y:S01]  /*ad10*/  MUFU.TANH R128, R2 ;  /* 0x0000000200807308 */ /* 0x0003e20000002400 */
[----:B----4-:R-:W-:Y:S06]  /*ad20*/  HMMA.16816.F32.BF16 R16, R12, R48, RZ ;  /* 0x000000300c10723c */ /* 0x010fec00000418ff */
[----:B------:R-:W-:Y:S01]  /*ad30*/  HMMA.16816.F32.BF16 R72, R8, R38, R28 ;  /* 0x000000260848723c */ /* 0x000fe2000004181c */
[----:B------:R-:W4:Y:S01]  /*ad40*/  LDSM.16.M88.4 R36, [R165+0x3000] ;  /* 0x00300000a524783b */ /* 0x000f220000000200 */
[----:B--2---:R-:W-:Y:S01]  /*ad50*/  FMUL.FTZ R0, R33, UR10 ;  /* 0x0000000a21007c20 */ /* 0x004fe20008410000 */
[----:B------:R-:W-:Y:S02]  /*ad60*/  MUFU.TANH R85, R4 ;  /* 0x0000000400557308 */ /* 0x000fe40000002400 */
[----:B------:R-:W2:Y:S01]  /*ad70*/  LDSM.16.M88.4 R28, [R134+0x4400] ;  /* 0x00440000861c783b */ /* 0x000ea20000000200 */
[----:B------:R-:W-:Y:S03]  /*ad80*/  HMMA.16816.F32.BF16 R24, R12, R50, RZ ;  /* 0x000000320c18723c */ /* 0x000fe600000418ff */
[----:B------:R-:W3:Y:S01]  /*ad90*/  LDSM.16.M88.4 R32, [R134+0x4800] ;  /* 0x004800008620783b */ /* 0x000ee20000000200 */
[----:B-1----:R-:W-:Y:S01]  /*ada0*/  FMUL.FTZ R2, R88, UR10 ;  /* 0x0000000a58027c20 */ /* 0x002fe20008410000 */
[----:B------:R1:W-:Y:S07]  /*adb0*/  MUFU.TANH R132, R0 ;  /* 0x0000000000847308 */ /* 0x0003ee0000002400 */
[----:B------:R-:W-:Y:S01]  /*adc0*/  HMMA.16816.F32.BF16 R64, R8, R52, R16 ;  /* 0x000000340840723c */ /* 0x000fe20000041810 */
[----:B------:R4:W-:Y:S05]  /*add0*/  MUFU.TANH R23, R2 ;  /* 0x0000000200177308 */ /* 0x0009ea0000002400 */
[----:B-----5:R-:W-:Y:S01]  /*ade0*/  HMMA.16816.F32.BF16 R16, R12, R40, RZ ;  /* 0x000000280c10723c */ /* 0x020fe200000418ff */
[----:B-1----:R-:W-:-:S05]  /*adf0*/  LOP3.LUT R0, R21, 0x10, R22, 0xfe, !PT ;  /* 0x0000001015007812 */ /* 0x002fca00078efe16 */
[----:B------:R-:W-:Y:S01]  /*ae00*/  HMMA.16816.F32.BF16 R60, R8, R54, R24 ;  /* 0x00000036083c723c */ /* 0x000fe20000041818 */
[C---:B------:R-:W-:Y:S02]  /*ae10*/  ISETP.GE.AND P4, PT, R0.reuse, R6, PT ;  /* 0x000000060000720c */ /* 0x040fe40003f86270 */
[----:B------:R-:W-:-:S03]  /*ae20*/  ISETP.GE.AND P2, PT, R0, R5, PT ;  /* 0x000000050000720c */ /* 0x000fc60003f46270 */
[----:B------:R-:W-:Y:S01]  /*ae30*/  HMMA.16816.F32.BF16 R24, R12, R42, RZ ;  /* 0x0000002a0c18723c */ /* 0x000fe200000418ff */
[C-C-:B------:R-:W-:Y:S01]  /*ae40*/  LOP3.LUT R0, R21.reuse, 0x18, R22.reuse, 0xfe, !PT ;  /* 0x0000001815007812 */ /* 0x140fe200078efe16 */
[----:B----4-:R-:W-:Y:S01]  /*ae50*/  FMUL.FTZ R2, R90, UR10 ;  /* 0x0000000a5a027c20 */ /* 0x010fe20008410000 */
[----:B------:R-:W-:Y:S02]  /*ae60*/  FSEL R106, R106, -INF , !P4 ;  /* 0xff8000006a6a7808 */ /* 0x000fe40006000000 */
[CC--:B------:R-:W-:Y:S01]  /*ae70*/  ISETP.GE.AND P5, PT, R0.reuse, R6.reuse, PT ;  /* 0x000000060000720c */ /* 0x0c0fe20003fa6270 */
[----:B------:R1:W4:Y:S01]  /*ae80*/  MUFU.TANH R79, R2 ;  /* 0x00000002004f7308 */ /* 0x0003220000002400 */
[----:B------:R-:W-:Y:S02]  /*ae90*/  ISETP.GE.AND P3, PT, R0, R5, PT ;  /* 0x000000050000720c */ /* 0x000fe40003f66270 */
[----:B------:R-:W-:Y:S02]  /*aea0*/  LOP3.LUT R0, R21, 0x20, R22, 0xfe, !PT ;  /* 0x0000002015007812 */ /* 0x000fe400078efe16 */
[----:B------:R-:W-:Y:S01]  /*aeb0*/  FSEL R122, R122, -INF , !P2 ;  /* 0xff8000007a7a7808 */ /* 0x000fe20005000000 */
[----:B------:R-:W-:Y:S01]  /*aec0*/  HMMA.16816.F32.BF16 R56, R8, R36, R16 ;  /* 0x000000240838723c */ /* 0x000fe20000041810 */
[----:B------:R-:W-:-:S02]  /*aed0*/  ISETP.GE.AND P4, PT, R0, R6, PT ;  /* 0x000000060000720c */ /* 0x000fc40003f86270 */
[-C--:B------:R-:W-:Y:S02]  /*aee0*/  ISETP.GE.AND P2, PT, R0, R5.reuse, PT ;  /* 0x000000050000720c */ /* 0x080fe40003f46270 */
[--C-:B------:R-:W-:Y:S01]  /*aef0*/  LOP3.LUT R0, R21, 0x28, R22.reuse, 0xfe, !PT ;  /* 0x0000002815007812 */ /* 0x100fe200078efe16 */
[----:B--2---:R-:W-:Y:S01]  /*af00*/  HMMA.16816.F32.BF16 R16, R12, R28, RZ ;  /* 0x0000001c0c10723c */ /* 0x004fe200000418ff */
[----:B------:R-:W-:Y:S02]  /*af10*/  FSEL R105, R105, -INF , !P5 ;  /* 0xff80000069697808 */ /* 0x000fe40006800000 */
[----:B------:R-:W-:Y:S01]  /*af20*/  FSEL R121, R121, -INF , !P3 ;  /* 0xff80000079797808 */ /* 0x000fe20005800000 */
[----:B-1----:R-:W-:Y:S01]  /*af30*/  FMUL.FTZ R2, R80, UR10 ;  /* 0x0000000a50027c20 */ /* 0x002fe20008410000 */
[CC--:B------:R-:W-:Y:S01]  /*af40*/  ISETP.GE.AND P5, PT, R0.reuse, R6.reuse, PT ;  /* 0x000000060000720c */ /* 0x0c0fe20003fa6270 */
[----:B------:R-:W-:Y:S01]  /*af50*/  HMMA.16816.F32.BF16 R52, R8, R38, R24 ;  /* 0x000000260834723c */ /* 0x000fe20000041818 */
[----:B------:R-:W-:Y:S01]  /*af60*/  ISETP.GE.AND P3, PT, R0, R5, PT ;  /* 0x000000050000720c */ /* 0x000fe20003f66270 */
[----:B------:R1:W-:Y:S01]  /*af70*/  MUFU.TANH R78, R2 ;  /* 0x00000002004e7308 */ /* 0x0003e20000002400 */
[----:B------:R-:W-:Y:S01]  /*af80*/  LOP3.LUT R0, R21, 0x30, R22, 0xfe, !PT ;  /* 0x0000003015007812 */ /* 0x000fe200078efe16 */
[----:B------:R-:W2:Y:S01]  /*af90*/  LDSM.16.M88.4 R36, [R165+0x3800] ;  /* 0x00380000a524783b */ /* 0x000ea20000000200 */
[----:B------:R-:W-:Y:S01]  /*afa0*/  FSEL R104, R104, -INF , !P4 ;  /* 0xff80000068687808 */ /* 0x000fe20006000000 */
[----:B------:R-:W-:Y:S01]  /*afb0*/  HMMA.16816.F32.BF16 R24, R12, R30, RZ ;  /* 0x0000001e0c18723c */ /* 0x000fe200000418ff */
[----:B------:R-:W-:Y:S01]  /*afc0*/  FSEL R119, R119, -INF , !P2 ;  /* 0xff80000077777808 */ /* 0x000fe20005000000 */
[----:B------:R-:W5:Y:S01]  /*afd0*/  LDSM.16.M88.4 R28, [R134+0x4c00] ;  /* 0x004c0000861c783b */ /* 0x000f620000000200 */
[----:B------:R-:W-:-:S02]  /*afe0*/  ISETP.GE.AND P4, PT, R0, R6, PT ;  /* 0x000000060000720c */ /* 0x000fc40003f86270 */
[-C--:B------:R-:W-:Y:S02]  /*aff0*/  ISETP.GE.AND P2, PT, R0, R5.reuse, PT ;  /* 0x000000050000720c */ /* 0x080fe40003f46270 */
[--C-:B------:R-:W-:Y:S02]  /*b000*/  LOP3.LUT R0, R21, 0x38, R22.reuse, 0xfe, !PT ;  /* 0x0000003815007812 */ /* 0x100fe400078efe16 */
[----:B------:R-:W-:Y:S02]  /*b010*/  FSEL R103, R103, -INF , !P5 ;  /* 0xff80000067677808 */ /* 0x000fe40006800000 */
[----:B------:R-:W-:Y:S01]  /*b020*/  FSEL R114, R114, -INF , !P3 ;  /* 0xff80000072727808 */ /* 0x000fe20005800000 */
[----:B------:R-:W-:Y:S01]  /*b030*/  HMMA.16816.F32.BF16 R48, R8, R44, R16 ;  /* 0x0000002c0830723c */ /* 0x000fe20000041810 */
[----:B-1----:R-:W-:Y:S01]  /*b040*/  FMUL.FTZ R2, R82, UR10 ;  /* 0x0000000a52027c20 */ /* 0x002fe20008410000 */
[C---:B------:R-:W-:Y:S02]  /*b050*/  ISETP.GE.AND P5, PT, R0.reuse, R6, PT ;  /* 0x000000060000720c */ /* 0x040fe40003fa6270 */
[----:B------:R-:W-:Y:S01]  /*b060*/  ISETP.GE.AND P3, PT, R0, R5, PT ;  /* 0x000000050000720c */ /* 0x000fe20003f66270 */
[----:B------:R1:W4:Y:S01]  /*b070*/  MUFU.TANH R76, R2 ;  /* 0x00000002004c7308 */ /* 0x0003220000002400 */
[----:B------:R-:W-:Y:S01]  /*b080*/  LOP3.LUT R0, R21, 0x40, R22, 0xfe, !PT ;  /* 0x0000004015007812 */ /* 0x000fe200078efe16 */
[----:B---3--:R-:W-:Y:S01]  /*b090*/  HMMA.16816.F32.BF16 R16, R12, R32, RZ ;  /* 0x000000200c10723c */ /* 0x008fe200000418ff */
[----:B------:R-:W-:Y:S01]  /*b0a0*/  FSEL R102, R102, -INF , !P4 ;  /* 0xff80000066667808 */ /* 0x000fe20006000000 */
[----:B------:R-:W-:Y:S01]  /*b0b0*/  FMUL.FTZ R4, R52, UR10 ;  /* 0x0000000a34047c20 */ /* 0x000fe20008410000 */
[----:B------:R-:W-:-:S02]  /*b0c0*/  FSEL R113, R113, -INF , !P2 ;  /* 0xff80000071717808 */ /* 0x000fc40005000000 */
[CC--:B------:R-:W-:Y:S01]  /*b0d0*/  ISETP.GE.AND P4, PT, R0.reuse, R6.reuse, PT ;  /* 0x000000060000720c */ /* 0x0c0fe20003f86270 */
[----:B------:R-:W-:Y:S01]  /*b0e0*/  HMMA.16816.F32.BF16 R44, R8, R46, R24 ;  /* 0x0000002e082c723c */ /* 0x000fe20000041818 */
[----:B------:R-:W-:Y:S02]  /*b0f0*/  ISETP.GE.AND P2, PT, R0, R5, PT ;  /* 0x000000050000720c */ /* 0x000fe40003f46270 */
[----:B------:R-:W-:Y:S02]  /*b100*/  LOP3.LUT R0, R21, 0x48, R22, 0xfe, !PT ;  /* 0x0000004815007812 */ /* 0x000fe400078efe16 */
[----:B------:R-:W-:Y:S01]  /*b110*/  FSEL R101, R101, -INF , !P5 ;  /* 0xff80000065657808 */ /* 0x000fe20006800000 */
[----:B------:R-:W-:Y:S01]  /*b120*/  HMMA.16816.F32.BF16 R24, R12, R34, RZ ;  /* 0x000000220c18723c */ /* 0x000fe200000418ff */
[----:B------:R-:W-:Y:S01]  /*b130*/  FSEL R118, R118, -INF , !P3 ;  /* 0xff80000076767808 */ /* 0x000fe20005800000 */
[----:B------:R-:W3:Y:S01]  /*b140*/  LDSM.16.M88.4 R32, [R165+0x3c00] ;  /* 0x003c0000a520783b */ /* 0x000ee20000000200 */
[----:B-1----:R-:W-:Y:S01]  /*b150*/  FMUL.FTZ R2, R72, UR10 ;  /* 0x0000000a48027c20 */ /* 0x002fe20008410000 */
[----:B------:R-:W-:Y:S01]  /*b160*/  ISETP.GE.AND P5, PT, R0, R6, PT ;  /* 0x000000060000720c */ /* 0x000fe20003fa6270 */
[----:B------:R-:W-:-:S04]  /*b170*/  DEPBAR.LE SB0, 0x0 ;  /* 0x000080000000791a */ /* 0x000fc80000000000 */
[----:B------:R1:W-:Y:S01]  /*b180*/  MUFU.TANH R72, R2 ;  /* 0x0000000200487308 */ /* 0x0003e20000002400 */
[----:B------:R-:W-:Y:S01]  /*b190*/  BAR.SYNC.DEFER_BLOCKING 0x0 ;  /* 0x0000000000007b1d */ /* 0x000fe20000010000 */
[----:B------:R-:W-:Y:S01]  /*b1a0*/  ISETP.GE.AND P3, PT, R0, R5, PT ;  /* 0x000000050000720c */ /* 0x000fe20003f66270 */
[----:B--2---:R-:W-:Y:S01]  /*b1b0*/  HMMA.16816.F32.BF16 R40, R8, R36, R16 ;  /* 0x000000240828723c */ /* 0x004fe20000041810 */
[----:B------:R-:W-:Y:S02]  /*b1c0*/  LOP3.LUT R0, R21, 0x50, R22, 0xfe, !PT ;  /* 0x0000005015007812 */ /* 0x000fe400078efe16 */
[----:B------:R-:W-:Y:S02]  /*b1d0*/  FSEL R99, R99, -INF , !P4 ;  /* 0xff80000063637808 */ /* 0x000fe40006000000 */
[----:B------:R-:W-:Y:S01]  /*b1e0*/  FSEL R115, R115, -INF , !P2 ;  /* 0xff80000073737808 */ /* 0x000fe20005000000 */
[----:B-----5:R-:W-:Y:S01]  /*b1f0*/  HMMA.16816.F32.BF16 R16, R12, R28, RZ ;  /* 0x0000001c0c10723c */ /* 0x020fe200000418ff */
[----:B------:R-:W-:-:S02]  /*b200*/  ISETP.GE.AND P4, PT, R0, R6, PT ;  /* 0x000000060000720c */ /* 0x000fc40003f86270 */
[-C--:B------:R-:W-:Y:S02]  /*b210*/  ISETP.GE.AND P2, PT, R0, R5.reuse, PT ;  /* 0x000000050000720c */ /* 0x080fe40003f46270 */
[C-C-:B------:R-:W-:Y:S01]  /*b220*/  LOP3.LUT R0, R21.reuse, 0x58, R22.reuse, 0xfe, !PT ;  /* 0x0000005815007812 */ /* 0x140fe200078efe16 */
[----:B------:R-:W-:Y:S01]  /*b230*/  HMMA.16816.F32.BF16 R12, R12, R30, RZ ;  /* 0x0000001e0c0c723c */ /* 0x000fe200000418ff */
[----:B------:R-:W-:Y:S01]  /*b240*/  FSEL R100, R100, -INF , !P5 ;  /* 0xff80000064647808 */ /* 0x000fe20006800000 */
[----:B-1----:R-:W-:Y:S01]  /*b250*/  FMUL.FTZ R2, R74, UR10 ;  /* 0x0000000a4a027c20 */ /* 0x002fe20008410000 */
[----:B------:R-:W-:Y:S02]  /*b260*/  FSEL R124, R124, -INF , !P3 ;  /* 0xff8000007c7c7808 */ /* 0x000fe40005800000 */
[C---:B------:R-:W-:Y:S01]  /*b270*/  ISETP.GE.AND P5, PT, R0.reuse, R6, PT ;  /* 0x000000060000720c */ /* 0x040fe20003fa6270 */
[----:B------:R1:W-:Y:S01]  /*b280*/  MUFU.TANH R71, R2 ;  /* 0x0000000200477308 */ /* 0x0003e20000002400 */
[----:B------:R-:W-:Y:S01]  /*b290*/  ISETP.GE.AND P3, PT, R0, R5, PT ;  /* 0x000000050000720c */ /* 0x000fe20003f66270 */
[----:B------:R-:W-:Y:S01]  /*b2a0*/  HMMA.16816.F32.BF16 R36, R8, R38, R24 ;  /* 0x000000260824723c */ /* 0x000fe20000041818 */
[----:B------:R-:W-:-:S02]  /*b2b0*/  LOP3.LUT R0, R21, 0x60, R22, 0xfe, !PT ;  /* 0x0000006015007812 */ /* 0x000fc400078efe16 */
[----:B------:R-:W-:Y:S02]  /*b2c0*/  FSEL R97, R97, -INF , !P4 ;  /* 0xff80000061617808 */ /* 0x000fe40006000000 */
[----:B------:R-:W-:Y:S02]  /*b2d0*/  FSEL R127, R127, -INF , !P2 ;  /* 0xff8000007f7f7808 */ /* 0x000fe40005000000 */
[CC--:B------:R-:W-:Y:S02]  /*b2e0*/  ISETP.GE.AND P4, PT, R0.reuse, R6.reuse, PT ;  /* 0x000000060000720c */ /* 0x0c0fe40003f86270 */
[-C--:B------:R-:W-:Y:S01]  /*b2f0*/  ISETP.GE.AND P2, PT, R0, R5.reuse, PT ;  /* 0x000000050000720c */ /* 0x080fe20003f46270 */
[C---:B---3--:R-:W-:Y:S01]  /*b300*/  HMMA.16816.F32.BF16 R24, R8.reuse, R32, R16 ;  /* 0x000000200818723c */ /* 0x048fe20000041810 */
[----:B------:R-:W-:Y:S02]  /*b310*/  LOP3.LUT R0, R21, 0x68, R22, 0xfe, !PT ;  /* 0x0000006815007812 */ /* 0x000fe400078efe16 */
[----:B------:R-:W-:Y:S01]  /*b320*/  FSEL R98, R98, -INF , !P5 ;  /* 0xff80000062627808 */ /* 0x000fe20006800000 */
[----:B-1----:R-:W-:Y:S01]  /*b330*/  FMUL.FTZ R2, R64, UR10 ;  /* 0x0000000a40027c20 */ /* 0x002fe20008410000 */
[----:B------:R-:W-:Y:S01]  /*b340*/  FSEL R126, R126, -INF , !P3 ;  /* 0xff8000007e7e7808 */ /* 0x000fe20005800000 */
[----:B------:R-:W-:Y:S01]  /*b350*/  HMMA.16816.F32.BF16 R12, R8, R34, R12 ;  /* 0x00000022080c723c */ /* 0x000fe2000004180c */
[C---:B------:R-:W-:Y:S01]  /*b360*/  ISETP.GE.AND P5, PT, R0.reuse, R6, PT ;  /* 0x000000060000720c */ /* 0x040fe20003fa6270 */
[----:B------:R1:W-:Y:S01]  /*b370*/  MUFU.TANH R70, R2 ;  /* 0x0000000200467308 */ /* 0x0003e20000002400 */
[----:B------:R-:W-:-:S02]  /*b380*/  ISETP.GE.AND P3, PT, R0, R5, PT ;  /* 0x000000050000720c */ /* 0x000fc40003f66270 */
[----:B------:R-:W-:Y:S02]  /*b390*/  LOP3.LUT R0, R21, 0x70, R22, 0xfe, !PT ;  /* 0x0000007015007812 */ /* 0x000fe400078efe16 */
[----:B------:R-:W-:Y:S02]  /*b3a0*/  FSEL R93, R93, -INF , !P4 ;  /* 0xff8000005d5d7808 */ /* 0x000fe40006000000 */
[----:B------:R-:W-:Y:S02]  /*b3b0*/  FSEL R125, R125, -INF , !P2 ;  /* 0xff8000007d7d7808 */ /* 0x000fe40005000000 */
[C---:B------:R-:W-:Y:S02]  /*b3c0*/  ISETP.GE.AND P4, PT, R0.reuse, R6, PT ;  /* 0x000000060000720c */ /* 0x040fe40003f86270 */
[----:B------:R-:W-:Y:S02]  /*b3d0*/  ISETP.GE.AND P2, PT, R0, R5, PT ;  /* 0x000000050000720c */ /* 0x000fe40003f46270 */
[----:B------:R-:W-:-:S02]  /*b3e0*/  FSEL R90, R112, -INF , !P4 ;  /* 0xff800000705a7808 */ /* 0x000fc40006000000 */
[----:B------:R-:W-:Y:S01]  /*b3f0*/  FSEL R130, R111, -INF , !P2 ;  /* 0xff8000006f827808 */ /* 0x000fe20005000000 */
[----:B-1----:R-:W-:Y:S01]  /*b400*/  FMUL.FTZ R2, R66, UR10 ;  /* 0x0000000a42027c20 */ /* 0x002fe20008410000 */
[----:B------:R-:W-:Y:S02]  /*b410*/  LOP3.LUT R0, R21, 0x78, R22, 0xfe, !PT ;  /* 0x0000007815007812 */ /* 0x000fe400078efe16 */
[----:B------:R-:W-:Y:S01]  /*b420*/  FSEL R94, R94, -INF , !P5 ;  /* 0xff8000005e5e7808 */ /* 0x000fe20006800000 */
[----:B------:R1:W2:Y:S01]  /*b430*/  MUFU.TANH R7, R2 ;  /* 0x0000000200077308 */ /* 0x0002a20000002400 */
[----:B------:R-:W-:Y:S02]  /*b440*/  FSEL R129, R120, -INF , !P3 ;  /* 0xff80000078817808 */ /* 0x000fe40005800000 */
[C---:B------:R-:W-:Y:S02]  /*b450*/  ISETP.GE.AND P5, PT, R0.reuse, R6, PT ;  /* 0x000000060000720c */ /* 0x040fe40003fa6270 */
[----:B------:R-:W-:-:S02]  /*b460*/  ISETP.GE.AND P3, PT, R0, R5, PT ;  /* 0x000000050000720c */ /* 0x000fc40003f66270 */
[--C-:B------:R-:W-:Y:S02]  /*b470*/  LOP3.LUT R0, R21, 0x88, R22.reuse, 0xfe, !PT ;  /* 0x0000008815007812 */ /* 0x100fe400078efe16 */
[----:B------:R-:W-:Y:S02]  /*b480*/  FSEL R95, R95, -INF , !P5 ;  /* 0xff8000005f5f7808 */ /* 0x000fe40006800000 */
[----:B------:R-:W-:Y:S02]  /*b490*/  FSEL R131, R110, -INF , !P3 ;  /* 0xff8000006e837808 */ /* 0x000fe40005800000 */
[C---:B------:R-:W-:Y:S02]  /*b4a0*/  ISETP.GE.AND P5, PT, R0.reuse, R6, PT ;  /* 0x000000060000720c */ /* 0x040fe40003fa6270 */
[----:B------:R-:W-:Y:S01]  /*b4b0*/  ISETP.GE.AND P3, PT, R0, R5, PT ;  /* 0x000000050000720c */ /* 0x000fe20003f66270 */
[----:B-1----:R-:W-:Y:S01]  /*b4c0*/  FMUL.FTZ R2, R60, UR10 ;  /* 0x0000000a3c027c20 */ /* 0x002fe20008410000 */
[----:B------:R-:W-:-:S02]  /*b4d0*/  LOP3.LUT R0, R21, 0x98, R22, 0xfe, !PT ;  /* 0x0000009815007812 */ /* 0x000fc400078efe16 */
[----:B------:R-:W-:Y:S01]  /*b4e0*/  FSEL R92, R92, -INF , !P5 ;  /* 0xff8000005c5c7808 */ /* 0x000fe20006800000 */
[----:B------:R1:W-:Y:S01]  /*b4f0*/  MUFU.TANH R64, R2 ;  /* 0x0000000200407308 */ /* 0x0003e20000002400 */
[----:B------:R-:W-:Y:S02]  /*b500*/  FSEL R152, R86, -INF , !P3 ;  /* 0xff80000056987808 */ /* 0x000fe40005800000 */
[C---:B------:R-:W-:Y:S02]  /*b510*/  ISETP.GE.AND P5, PT, R0.reuse, R6, PT ;  /* 0x000000060000720c */ /* 0x040fe40003fa6270 */
[----:B------:R-:W-:Y:S02]  /*b520*/  ISETP.GE.AND P3, PT, R0, R5, PT ;  /* 0x000000050000720c */ /* 0x000fe40003f66270 */
[----:B------:R-:W-:Y:S02]  /*b530*/  LOP3.LUT R0, R21, 0xa0, R22, 0xfe, !PT ;  /* 0x000000a015007812 */ /* 0x000fe400078efe16 */
[----:B----4-:R-:W-:Y:S01]  /*b540*/  FSEL R155, R79, -INF , !P3 ;  /* 0xff8000004f9b7808 */ /* 0x010fe20005800000 */
[----:B-1----:R-:W-:-:S04]  /*b550*/  FMUL.FTZ R2, R62, UR10 ;  /* 0x0000000a3e027c20 */ /* 0x002fc80008410000 */
[----:B------:R1:W-:Y:S02]  /*b560*/  MUFU.TANH R62, R2 ;  /* 0x00000002003e7308 */ /* 0x0003e40000002400 */
[----:B-1----:R-:W-:-:S06]  /*b570*/  FMUL.FTZ R2, R56, UR10 ;  /* 0x0000000a38027c20 */ /* 0x002fcc0008410000 */
[----:B------:R1:W-:Y:S08]  /*b580*/  MUFU.TANH R56, R4 ;  /* 0x0000000400387308 */ /* 0x0003f00000002400 */
[----:B------:R3:W4:Y:S01]  /*b590*/  MUFU.TANH R60, R2 ;  /* 0x00000002003c7308 */ /* 0x0007220000002400 */
[----:B-1----:R-:W-:-:S07]  /*b5a0*/  FMUL.FTZ R4, R48, UR10 ;  /* 0x0000000a30047c20 */ /* 0x002fce0008410000 */
[----:B------:R1:W-:Y:S01]  /*b5b0*/  MUFU.TANH R48, R4 ;  /* 0x0000000400307308 */ /* 0x0003e20000002400 */
[----:B---3--:R-:W-:-:S07]  /*b5c0*/  FMUL.FTZ R2, R58, UR10 ;  /* 0x0000000a3a027c20 */ /* 0x008fce0008410000 */
[----:B------:R3:W5:Y:S01]  /*b5d0*/  MUFU.TANH R58, R2 ;  /* 0x00000002003a7308 */ /* 0x0007620000002400 */
[----:B-1----:R-:W-:Y:S01]  /*b5e0*/  FMUL.FTZ R4, R46, UR10 ;  /* 0x0000000a2e047c20 */ /* 0x002fe20008410000 */
[----:B---3--:R-:W-:-:S04]  /*b5f0*/  LOP3.LUT R2, R21, 0x80, R22, 0xfe, !PT ;  /* 0x0000008015027812 */ /* 0x008fc800078efe16 */
[C---:B------:R-:W-:Y:S02]  /*b600*/  ISETP.GE.AND P4, PT, R2.reuse, R6, PT ;  /* 0x000000060200720c */ /* 0x040fe40003f86270 */
[----:B------:R-:W-:Y:S01]  /*b610*/  ISETP.GE.AND P2, PT, R2, R5, PT ;  /* 0x000000050200720c */ /* 0x000fe20003f46270 */
[----:B------:R-:W-:Y:S01]  /*b620*/  FMUL.FTZ R2, R54, UR10 ;  /* 0x0000000a36027c20 */ /* 0x000fe20008410000 */
[----:B------:R-:W-:Y:S02]  /*b630*/  FSEL R88, R109, -INF , !P4 ;  /* 0xff8000006d587808 */ /* 0x000fe40006000000 */
[----:B------:R-:W-:Y:S01]  /*b640*/  FSEL R133, R108, -INF , !P2 ;  /* 0xff8000006c857808 */ /* 0x000fe20005000000 */
[----:B------:R1:W-:Y:S02]  /*b650*/  MUFU.TANH R52, R2 ;  /* 0x0000000200347308 */ /* 0x0003e40000002400 */
[----:B-1----:R-:W-:-:S04]  /*b660*/  LOP3.LUT R2, R21, 0x90, R22, 0xfe, !PT ;  /* 0x0000009015027812 */ /* 0x002fc800078efe16 */
[CC--:B------:R-:W-:Y:S02]  /*b670*/  ISETP.GE.AND P4, PT, R2.reuse, R6.reuse, PT ;  /* 0x000000060200720c */ /* 0x0c0fe40003f86270 */
[----:B------:R-:W-:Y:S01]  /*b680*/  ISETP.GE.AND P2, PT, R2, R5, PT ;  /* 0x000000050200720c */ /* 0x000fe20003f46270 */
[----:B------:R-:W-:Y:S01]  /*b690*/  FMUL.FTZ R2, R50, UR10 ;  /* 0x0000000a32027c20 */ /* 0x000fe20008410000 */
[----:B------:R-:W-:Y:S02]  /*b6a0*/  FSEL R87, R87, -INF , !P4 ;  /* 0xff80000057577808 */ /* 0x000fe40006000000 */
[----:B------:R-:W-:Y:S01]  /*b6b0*/  FSEL R154, R85, -INF , !P2 ;  /* 0xff800000559a7808 */ /* 0x000fe20005000000 */
[----:B------:R1:W3:Y:S01]  /*b6c0*/  MUFU.TANH R29, R2 ;  /* 0x00000002001d7308 */ /* 0x0002e20000002400 */
[----:B------:R-:W-:Y:S02]  /*b6d0*/  FSEL R85, R23, -INF , !P5 ;  /* 0xff80000017557808 */ /* 0x000fe40006800000 */
[----:B------:R-:W-:-:S02]  /*b6e0*/  ISETP.GE.AND P4, PT, R0, R6, PT ;  /* 0x000000060000720c */ /* 0x000fc40003f86270 */
[-C--:B------:R-:W-:Y:S02]  /*b6f0*/  ISETP.GE.AND P2, PT, R0, R5.reuse, PT ;  /* 0x000000050000720c */ /* 0x080fe40003f46270 */
[C-C-:B------:R-:W-:Y:S01]  /*b700*/  LOP3.LUT R0, R21.reuse, 0xb0, R22.reuse, 0xfe, !PT ;  /* 0x000000b015007812 */ /* 0x140fe200078efe16 */
[----:B------:R4:W-:Y:S01]  /*b710*/  MUFU.TANH R23, R4 ;  /* 0x0000000400177308 */ /* 0x0009e20000002400 */
[----:B------:R-:W-:Y:S02]  /*b720*/  FSEL R157, R76, -INF , !P2 ;  /* 0xff8000004c9d7808 */ /* 0x000fe40005000000 */
[----:B------:R-:W-:Y:S02]  /*b730*/  ISETP.GE.AND P2, PT, R0, R5, PT ;  /* 0x000000050000720c */ /* 0x000fe40003f46270 */
[----:B------:R-:W-:Y:S02]  /*b740*/  FSEL R86, R78, -INF , !P4 ;  /* 0xff8000004e567808 */ /* 0x000fe40006000000 */
[----:B------:R-:W-:Y:S01]  /*b750*/  ISETP.GE.AND P4, PT, R0, R6, PT ;  /* 0x000000060000720c */ /* 0x000fe20003f86270 */
[----:B-1----:R-:W-:Y:S01]  /*b760*/  FMUL.FTZ R2, R44, UR10 ;  /* 0x0000000a2c027c20 */ /* 0x002fe20008410000 */
[----:B------:R-:W-:-:S02]  /*b770*/  LOP3.LUT R0, R21, 0xc0, R22, 0xfe, !PT ;  /* 0x000000c015007812 */ /* 0x000fc400078efe16 */
[----:B--2---:R-:W-:Y:S01]  /*b780*/  FSEL R162, R7, -INF , !P2 ;  /* 0xff80000007a27808 */ /* 0x004fe20005000000 */
[----:B------:R1:W-:Y:S01]  /*b790*/  MUFU.TANH R28, R2 ;  /* 0x00000002001c7308 */ /* 0x0003e20000002400 */
[----:B------:R-:W-:Y:S02]  /*b7a0*/  FSEL R82, R70, -INF , !P4 ;  /* 0xff80000046527808 */ /* 0x000fe40006000000 */
[----:B------:R-:W-:Y:S01]  /*b7b0*/  ISETP.GE.AND P4, PT, R0, R6, PT ;  /* 0x000000060000720c */ /* 0x000fe20003f86270 */
[----:B----4-:R-:W-:Y:S01]  /*b7c0*/  FMUL.FTZ R4, R42, UR10 ;  /* 0x0000000a2a047c20 */ /* 0x010fe20008410000 */
[----:B------:R-:W-:Y:S02]  /*b7d0*/  ISETP.GE.AND P2, PT, R0, R5, PT ;  /* 0x000000050000720c */ /* 0x000fe40003f46270 */
[----:B------:R-:W-:Y:S01]  /*b7e0*/  LOP3.LUT R0, R21, 0xd0, R22, 0xfe, !PT ;  /* 0x000000d015007812 */ /* 0x000fe200078efe16 */
[----:B------:R2:W4:Y:S01]  /*b7f0*/  MUFU.TANH R17, R4 ;  /* 0x0000000400117308 */ /* 0x0005220000002400 */
[----:B------:R-:W-:-:S02]  /*b800*/  FSEL R78, R60, -INF , !P4 ;  /* 0xff8000003c4e7808 */ /* 0x000fc40006000000 */
[----:B-----5:R-:W-:Y:S02]  /*b810*/  FSEL R172, R58, -INF , !P2 ;  /* 0xff8000003aac7808 */ /* 0x020fe40005000000 */
[CC--:B------:R-:W-:Y:S02]  /*b820*/  ISETP.GE.AND P4, PT, R0.reuse, R6.reuse, PT ;  /* 0x000000060000720c */ /* 0x0c0fe40003f86270 */
[----:B------:R-:W-:Y:S02]  /*b830*/  ISETP.GE.AND P2, PT, R0, R5, PT ;  /* 0x000000050000720c */ /* 0x000fe40003f46270 */
[C-C-:B-1----:R-:W-:Y:S02]  /*b840*/  LOP3.LUT R2, R21.reuse, 0xa8, R22.reuse, 0xfe, !PT ;  /* 0x000000a815027812 */ /* 0x142fe400078efe16 */
[----:B------:R-:W-:Y:S02]  /*b850*/  LOP3.LUT R0, R21, 0xe0, R22, 0xfe, !PT ;  /* 0x000000e015007812 */ /* 0x000fe400078efe16 */
[----:B------:R-:W-:-:S02]  /*b860*/  ISETP.GE.AND P5, PT, R2, R6, PT ;  /* 0x000000060200720c */ /* 0x000fc40003fa6270 */
[----:B------:R-:W-:Y:S01]  /*b870*/  ISETP.GE.AND P3, PT, R2, R5, PT ;  /* 0x000000050200720c */ /* 0x000fe20003f66270 */
[----:B------:R-:W-:Y:S01]  /*b880*/  FMUL.FTZ R2, R40, UR10 ;  /* 0x0000000a28027c20 */ /* 0x000fe20008410000 */
[----:B------:R-:W-:Y:S01]  /*b890*/  FSEL R80, R72, -INF , !P5 ;  /* 0xff80000048507808 */ /* 0x000fe20006800000 */
[----:B--2---:R-:W-:Y:S01]  /*b8a0*/  FMUL.FTZ R4, R36, UR10 ;  /* 0x0000000a24047c20 */ /* 0x004fe20008410000 */
[----:B------:R-:W-:Y:S01]  /*b8b0*/  FSEL R160, R71, -INF , !P3 ;  /* 0xff80000047a07808 */ /* 0x000fe20005800000 */
[----:B------:R1:W2:Y:S01]  /*b8c0*/  MUFU.TANH R18, R2 ;  /* 0x0000000200127308 */ /* 0x0002a20000002400 */
[----:B------:R-:W-:Y:S02]  /*b8d0*/  FSEL R74, R48, -INF , !P4 ;  /* 0xff800000304a7808 */ /* 0x000fe40006000000 */
[----:B---3--:R-:W-:Y:S02]  /*b8e0*/  FSEL R177, R29, -INF , !P2 ;  /* 0xff8000001db17808 */ /* 0x008fe40005000000 */
[----:B------:R-:W-:-:S02]  /*b8f0*/  ISETP.GE.AND P4, PT, R0, R6, PT ;  /* 0x000000060000720c */ /* 0x000fc40003f86270 */
[-C--:B------:R-:W-:Y:S01]  /*b900*/  ISETP.GE.AND P2, PT, R0, R5.reuse, PT ;  /* 0x000000050000720c */ /* 0x080fe20003f46270 */
[----:B------:R3:W-:Y:S01]  /*b910*/  MUFU.TANH R7, R4 ;  /* 0x0000000400077308 */ /* 0x0007e20000002400 */
[--C-:B------:R-:W-:Y:S02]  /*b920*/  LOP3.LUT R0, R21, 0xf0, R22.reuse, 0xfe, !PT ;  /* 0x000000f015007812 */ /* 0x100fe400078efe16 */
[----:B----4-:R-:W-:Y:S02]  /*b930*/  FSEL R183, R17, -INF , !P2 ;  /* 0xff80000011b77808 */ /* 0x010fe40005000000 */
[----:B------:R-:W-:Y:S02]  /*b940*/  ISETP.GE.AND P2, PT, R0, R5, PT ;  /* 0x000000050000720c */ /* 0x000fe40003f46270 */
[----:B-1----:R-:W-:Y:S02]  /*b950*/  LOP3.LUT R2, R21, 0xb8, R22, 0xfe, !PT ;  /* 0x000000b815027812 */ /* 0x002fe400078efe16 */
[----:B--2---:R-:W-:-:S02]  /*b960*/  FSEL R71, R18, -INF , !P4 ;  /* 0xff80000012477808 */ /* 0x004fc40006000000 */
[CC--:B------:R-:W-:Y:S02]  /*b970*/  ISETP.GE.AND P5, PT, R2.reuse, R6.reuse, PT ;  /* 0x000000060200720c */ /* 0x0c0fe40003fa6270 */
[----:B------:R-:W-:Y:S02]  /*b980*/  ISETP.GE.AND P3, PT, R2, R5, PT ;  /* 0x000000050200720c */ /* 0x000fe40003f66270 */
[----:B------:R-:W-:Y:S01]  /*b990*/  LOP3.LUT R2, R21, 0xc8, R22, 0xfe, !PT ;  /* 0x000000c815027812 */ /* 0x000fe200078efe16 */
[----:B---3--:R-:W-:Y:S01]  /*b9a0*/  FMUL.FTZ R4, R38, UR10 ;  /* 0x0000000a26047c20 */ /* 0x008fe20008410000 */
[----:B------:R-:W-:Y:S02]  /*b9b0*/  FSEL R79, R64, -INF , !P5 ;  /* 0xff800000404f7808 */ /* 0x000fe40006800000 */
[----:B------:R-:W-:Y:S01]  /*b9c0*/  FSEL R170, R62, -INF , !P3 ;  /* 0xff8000003eaa7808 */ /* 0x000fe20005800000 */
[----:B------:R1:W-:Y:S01]  /*b9d0*/  MUFU.TANH R16, R4 ;  /* 0x0000000400107308 */ /* 0x0003e20000002400 */
[----:B------:R-:W-:-:S02]  /*b9e0*/  ISETP.GE.AND P5, PT, R2, R6, PT ;  /* 0x000000060200720c */ /* 0x000fc40003fa6270 */
[-C--:B------:R-:W-:Y:S02]  /*b9f0*/  ISETP.GE.AND P3, PT, R2, R5.reuse, PT ;  /* 0x000000050200720c */ /* 0x080fe40003f66270 */
[----:B------:R-:W-:Y:S02]  /*ba00*/  LOP3.LUT R2, R21, 0xd8, R22, 0xfe, !PT ;  /* 0x000000d815027812 */ /* 0x000fe400078efe16 */
[----:B------:R-:W-:Y:S02]  /*ba10*/  FSEL R76, R56, -INF , !P5 ;  /* 0xff800000384c7808 */ /* 0x000fe40006800000 */
[----:B------:R-:W-:Y:S02]  /*ba20*/  FSEL R175, R52, -INF , !P3 ;  /* 0xff80000034af7808 */ /* 0x000fe40005800000 */
[C---:B------:R-:W-:Y:S02]  /*ba30*/  ISETP.GE.AND P5, PT, R2.reuse, R6, PT ;  /* 0x000000060200720c */ /* 0x040fe40003fa6270 */
[----:B------:R-:W-:Y:S01]  /*ba40*/  ISETP.GE.AND P3, PT, R2, R5, PT ;  /* 0x000000050200720c */ /* 0x000fe20003f66270 */
[----:B------:R-:W-:Y:S01]  /*ba50*/  FMUL.FTZ R2, R26, UR10 ;  /* 0x0000000a1a027c20 */ /* 0x000fe20008410000 */
[----:B------:R-:W-:Y:S01]  /*ba60*/  FSEL R72, R28, -INF , !P5 ;  /* 0xff8000001c487808 */ /* 0x000fe20006800000 */
[----:B-1----:R-:W-:-:S02]  /*ba70*/  FMUL.FTZ R4, R24, UR10 ;  /* 0x0000000a18047c20 */ /* 0x002fc40008410000 */
[----:B------:R1:W2:Y:S01]  /*ba80*/  MUFU.TANH R9, R2 ;  /* 0x0000000200097308 */ /* 0x0002a20000002400 */
[----:B------:R-:W-:Y:S02]  /*ba90*/  FSEL R179, R23, -INF , !P3 ;  /* 0xff80000017b37808 */ /* 0x000fe40005800000 */
[----:B------:R-:W-:Y:S02]  /*baa0*/  ISETP.GE.AND P4, PT, R0, R6, PT ;  /* 0x000000060000720c */ /* 0x000fe40003f86270 */
[----:B------:R-:W-:-:S03]  /*bab0*/  LOP3.LUT R0, R21, R22, RZ, 0xfc, !PT ;  /* 0x0000001615007212 */ /* 0x000fc600078efcff */
[----:B------:R3:W4:Y:S01]  /*bac0*/  MUFU.TANH R11, R4 ;  /* 0x00000004000b7308 */ /* 0x0007220000002400 */
[----:B-1----:R-:W-:Y:S02]  /*bad0*/  LOP3.LUT R2, R21, 0xe8, R22, 0xfe, !PT ;  /* 0x000000e815027812 */ /* 0x002fe400078efe16 */
[----:B--2---:R-:W-:Y:S02]  /*bae0*/  FSEL R185, R9, -INF , !P2 ;  /* 0xff80000009b97808 */ /* 0x004fe40005000000 */
[C---:B------:R-:W-:Y:S02]  /*baf0*/  ISETP.GE.AND P5, PT, R2.reuse, R6, PT ;  /* 0x000000060200720c */ /* 0x040fe40003fa6270 */
[----:B------:R-:W-:Y:S01]  /*bb00*/  ISETP.GE.AND P3, PT, R2, R5, PT ;  /* 0x000000050200720c */ /* 0x000fe20003f66270 */
[----:B------:R-:W-:Y:S01]  /*bb10*/  FMUL.FTZ R2, R14, UR10 ;  /* 0x0000000a0e027c20 */ /* 0x000fe20008410000 */
[----:B---3--:R-:W-:Y:S01]  /*bb20*/  FMUL.FTZ R4, R12, UR10 ;  /* 0x0000000a0c047c20 */ /* 0x008fe20008410000 */
[----:B------:R-:W-:Y:S01]  /*bb30*/  FSEL R70, R7, -INF , !P5 ;  /* 0xff80000007467808 */ /* 0x000fe20006800000 */
[----:B------:R-:W-:Y:S01]  /*bb40*/  FMUL.FTZ R7, R89, UR10 ;  /* 0x0000000a59077c20 */ /* 0x000fe20008410000 */
[----:B------:R1:W-:Y:S01]  /*bb50*/  MUFU.TANH R8, R2 ;  /* 0x0000000200087308 */ /* 0x0003e20000002400 */
[----:B------:R-:W-:-:S02]  /*bb60*/  FSEL R184, R16, -INF , !P3 ;  /* 0xff80000010b87808 */ /* 0x000fc40005800000 */
[----:B----4-:R-:W-:-:S05]  /*bb70*/  FSEL R163, R11, -INF , !P4 ;  /* 0xff8000000ba37808 */ /* 0x010fca0006000000 */
[----:B------:R2:W3:Y:S08]  /*bb80*/  MUFU.TANH R10, R4 ;  /* 0x00000004000a7308 */ /* 0x0004f00000002400 */
[----:B------:R4:W-:Y:S01]  /*bb90*/  MUFU.TANH R16, R7 ;  /* 0x0000000700107308 */ /* 0x0009e20000002400 */
[----:B-1----:R-:W-:-:S05]  /*bba0*/  VIADD R2, R0, 0x1 ;  /* 0x0000000100027836 */ /* 0x002fca0000000000 */
[CC--:B------:R-:W-:Y:S02]  /*bbb0*/  ISETP.GE.AND P4, PT, R2.reuse, R6.reuse, PT ;  /* 0x000000060200720c */ /* 0x0c0fe40003f86270 */
[-C--:B------:R-:W-:Y:S01]  /*bbc0*/  ISETP.GE.AND P2, PT, R2, R5.reuse, PT ;  /* 0x000000050200720c */ /* 0x080fe20003f46270 */
[----:B------:R-:W-:Y:S01]  /*bbd0*/  VIADD R2, R0, 0x11 ;  /* 0x0000001100027836 */ /* 0x000fe20000000000 */
[----:B--2---:R-:W-:Y:S02]  /*bbe0*/  LOP3.LUT R4, R21, 0xf8, R22, 0xfe, !PT ;  /* 0x000000f815047812 */ /* 0x004fe400078efe16 */
[----:B------:R-:W-:Y:S02]  /*bbf0*/  FSEL R40, R211, -INF , !P4 ;  /* 0xff800000d3287808 */ /* 0x000fe40006000000 */
[C---:B------:R-:W-:Y:S02]  /*bc00*/  ISETP.GE.AND P5, PT, R4.reuse, R6, PT ;  /* 0x000000060400720c */ /* 0x040fe40003fa6270 */
[----:B------:R-:W-:Y:S01]  /*bc10*/  ISETP.GE.AND P3, PT, R4, R5, PT ;  /* 0x000000050400720c */ /* 0x000fe20003f66270 */
[----:B------:R-:W-:Y:S01]  /*bc20*/  VIADD R4, R0, 0x9 ;  /* 0x0000000900047836 */ /* 0x000fe20000000000 */
[----:B---3--:R-:W-:Y:S01]  /*bc30*/  FSEL R182, R10, -INF , !P5 ;  /* 0xff8000000ab67808 */ /* 0x008fe20006800000 */
[----:B----4-:R-:W-:Y:S01]  /*bc40*/  FMUL.FTZ R7, R91, UR10 ;  /* 0x0000000a5b077c20 */ /* 0x010fe20008410000 */
[----:B------:R-:W-:-:S02]  /*bc50*/  FSEL R186, R8, -INF , !P3 ;  /* 0xff80000008ba7808 */ /* 0x000fc40005800000 */
[CC--:B------:R-:W-:Y:S01]  /*bc60*/  ISETP.GE.AND P5, PT, R4.reuse, R6.reuse, PT ;  /* 0x000000060400720c */ /* 0x0c0fe20003fa6270 */
[----:B------:R1:W-:Y:S01]  /*bc70*/  MUFU.TANH R30, R7 ;  /* 0x00000007001e7308 */ /* 0x0003e20000002400 */
[-C--:B------:R-:W-:Y:S01]  /*bc80*/  ISETP.GE.AND P3, PT, R4, R5.reuse, PT ;  /* 0x000000050400720c */ /* 0x080fe20003f66270 */
[----:B------:R-:W-:Y:S01]  /*bc90*/  FMUL.FTZ R4, R81, UR10 ;  /* 0x0000000a51047c20 */ /* 0x000fe20008410000 */
[----:B------:R-:W-:Y:S02]  /*bca0*/  FSEL R66, R210, -INF , !P2 ;  /* 0xff800000d2427808 */ /* 0x000fe40005000000 */
[C---:B------:R-:W-:Y:S02]  /*bcb0*/  ISETP.GE.AND P4, PT, R2.reuse, R6, PT ;  /* 0x000000060200720c */ /* 0x040fe40003f86270 */
[----:B------:R-:W-:Y:S01]  /*bcc0*/  ISETP.GE.AND P2, PT, R2, R5, PT ;  /* 0x000000050200720c */ /* 0x000fe20003f46270 */
[----:B------:R-:W-:Y:S01]  /*bcd0*/  VIADD R2, R0, 0x19 ;  /* 0x0000001900027836 */ /* 0x000fe20000000000 */
[----:B------:R2:W-:Y:S01]  /*bce0*/  MUFU.TANH R29, R4 ;  /* 0x00000004001d7308 */ /* 0x0005e20000002400 */
[----:B------:R-:W-:-:S02]  /*bcf0*/  FSEL R36, R209, -INF , !P5 ;  /* 0xff800000d1247808 */ /* 0x000fc40006800000 */
[----:B------:R-:W-:Y:S02]  /*bd00*/  FSEL R64, R208, -INF , !P3 ;  /* 0xff800000d0407808 */ /* 0x000fe40005800000 */
[C---:B------:R-:W-:Y:S02]  /*bd10*/  ISETP.GE.AND P5, PT, R2.reuse, R6, PT ;  /* 0x000000060200720c */ /* 0x040fe40003fa6270 */
[----:B------:R-:W-:Y:S01]  /*bd20*/  ISETP.GE.AND P3, PT, R2, R5, PT ;  /* 0x000000050200720c */ /* 0x000fe20003f66270 */
[----:B-1----:R-:W-:Y:S01]  /*bd30*/  FMUL.FTZ R7, R83, UR10 ;  /* 0x0000000a53077c20 */ /* 0x002fe20008410000 */
[----:B------:R-:W-:Y:S01]  /*bd40*/  VIADD R2, R0, 0x29 ;  /* 0x0000002900027836 */ /* 0x000fe20000000000 */
[----:B------:R-:W-:Y:S02]  /*bd50*/  FSEL R35, R207, -INF , !P4 ;  /* 0xff800000cf237808 */ /* 0x000fe40006000000 */
[----:B------:R1:W3:Y:S01]  /*bd60*/  MUFU.TANH R14, R7 ;  /* 0x00000007000e7308 */ /* 0x0002e20000002400 */
[----:B------:R-:W-:-:S02]  /*bd70*/  FSEL R62, R206, -INF , !P2 ;  /* 0xff800000ce3e7808 */ /* 0x000fc40005000000 */
[----:B------:R-:W-:Y:S01]  /*bd80*/  FSEL R34, R205, -INF , !P5 ;  /* 0xff800000cd227808 */ /* 0x000fe20006800000 */
[----:B--2---:R-:W-:Y:S01]  /*bd90*/  VIADD R4, R0, 0x21 ;  /* 0x0000002100047836 */ /* 0x004fe20000000000 */
[----:B------:R-:W-:Y:S02]  /*bda0*/  FSEL R60, R204, -INF , !P3 ;  /* 0xff800000cc3c7808 */ /* 0x000fe40005800000 */
[-C--:B------:R-:W-:Y:S02]  /*bdb0*/  ISETP.GE.AND P5, PT, R2, R6.reuse, PT ;  /* 0x000000060200720c */ /* 0x080fe40003fa6270 */
[C---:B------:R-:W-:Y:S02]  /*bdc0*/  ISETP.GE.AND P4, PT, R4.reuse, R6, PT ;  /* 0x000000060400720c */ /* 0x040fe40003f86270 */
[-C--:B------:R-:W-:Y:S01]  /*bdd0*/  ISETP.GE.AND P2, PT, R4, R5.reuse, PT ;  /* 0x000000050400720c */ /* 0x080fe20003f46270 */
[----:B------:R-:W-:Y:S01]  /*bde0*/  VIADD R4, R0, 0x31 ;  /* 0x0000003100047836 */ /* 0x000fe20000000000 */
[----:B------:R-:W-:Y:S01]  /*bdf0*/  ISETP.GE.AND P3, PT, R2, R5, PT ;  /* 0x000000050200720c */ /* 0x000fe20003f66270 */
[----:B------:R-:W-:Y:S01]  /*be00*/  VIADD R2, R0, 0x39 ;  /* 0x0000003900027836 */ /* 0x000fe20000000000 */
[----:B------:R-:W-:Y:S01]  /*be10*/  FSEL R33, R203, -INF , !P4 ;  /* 0xff800000cb217808 */ /* 0x000fe20006000000 */
[----:B-1----:R-:W-:Y:S01]  /*be20*/  FMUL.FTZ R7, R73, UR10 ;  /* 0x0000000a49077c20 */ /* 0x002fe20008410000 */
[----:B------:R-:W-:-:S02]  /*be30*/  FSEL R58, R202, -INF , !P2 ;  /* 0xff800000ca3a7808 */ /* 0x000fc40005000000 */
[CC--:B------:R-:W-:Y:S01]  /*be40*/  ISETP.GE.AND P4, PT, R4.reuse, R6.reuse, PT ;  /* 0x000000060400720c */ /* 0x0c0fe20003f86270 */
[----:B------:R1:W-:Y:S01]  /*be50*/  MUFU.TANH R28, R7 ;  /* 0x00000007001c7308 */ /* 0x0003e20000002400 */
[-C--:B------:R-:W-:Y:S01]  /*be60*/  ISETP.GE.AND P2, PT, R4, R5.reuse, PT ;  /* 0x000000050400720c */ /* 0x080fe20003f46270 */
[----:B------:R-:W-:Y:S01]  /*be70*/  FMUL.FTZ R4, R65, UR10 ;  /* 0x0000000a41047c20 */ /* 0x000fe20008410000 */
[----:B------:R-:W-:Y:S02]  /*be80*/  FSEL R32, R201, -INF , !P5 ;  /* 0xff800000c9207808 */ /* 0x000fe40006800000 */
[----:B------:R-:W-:Y:S02]  /*be90*/  FSEL R56, R200, -INF , !P3 ;  /* 0xff800000c8387808 */ /* 0x000fe40005800000 */
[C---:B------:R-:W-:Y:S01]  /*bea0*/  ISETP.GE.AND P5, PT, R2.reuse, R6, PT ;  /* 0x000000060200720c */ /* 0x040fe20003fa6270 */
[----:B------:R2:W-:Y:S01]  /*beb0*/  MUFU.TANH R26, R4 ;  /* 0x00000004001a7308 */ /* 0x0005e20000002400 */
[----:B------:R-:W-:Y:S01]  /*bec0*/  ISETP.GE.AND P3, PT, R2, R5, PT ;  /* 0x000000050200720c */ /* 0x000fe20003f66270 */
[----:B------:R-:W-:Y:S01]  /*bed0*/  VIADD R2, R0, 0x41 ;  /* 0x0000004100027836 */ /* 0x000fe20000000000 */
[----:B------:R-:W-:-:S02]  /*bee0*/  FSEL R31, R199, -INF , !P4 ;  /* 0xff800000c71f7808 */ /* 0x000fc40006000000 */
[----:B------:R-:W-:Y:S02]  /*bef0*/  FSEL R65, R198, -INF , !P2 ;  /* 0xff800000c6417808 */ /* 0x000fe40005000000 */
[CC--:B------:R-:W-:Y:S01]  /*bf00*/  ISETP.GE.AND P4, PT, R2.reuse, R6.reuse, PT ;  /* 0x000000060200720c */ /* 0x0c0fe20003f86270 */
[----:B-1----:R-:W-:Y:S01]  /*bf10*/  FMUL.FTZ R7, R75, UR10 ;  /* 0x0000000a4b077c20 */ /* 0x002fe20008410000 */
[----:B------:R-:W-:Y:S01]  /*bf20*/  ISETP.GE.AND P2, PT, R2, R5, PT ;  /* 0x000000050200720c */ /* 0x000fe20003f46270 */
[----:B------:R-:W-:Y:S01]  /*bf30*/  VIADD R2, R0, 0x51 ;  /* 0x0000005100027836 */ /* 0x000fe20000000000 */
[----:B------:R-:W-:Y:S01]  /*bf40*/  FSEL R38, R197, -INF , !P5 ;  /* 0xff800000c5267808 */ /* 0x000fe20006800000 */
[----:B------:R1:W4:Y:S01]  /*bf50*/  MUFU.TANH R12, R7 ;  /* 0x00000007000c7308 */ /* 0x0003220000002400 */
[----:B------:R-:W-:Y:S02]  /*bf60*/  FSEL R42, R195, -INF , !P4 ;  /* 0xff800000c32a7808 */ /* 0x000fe40006000000 */
[----:B------:R-:W-:Y:S01]  /*bf70*/  ISETP.GE.AND P4, PT, R2, R6, PT ;  /* 0x000000060200720c */ /* 0x000fe20003f86270 */
[----:B--2---:R-:W-:-:S03]  /*bf80*/  VIADD R4, R0, 0x49 ;  /* 0x0000004900047836 */ /* 0x004fc60000000000 */
[----:B------:R-:W-:Y:S02]  /*bf90*/  FSEL R46, R191, -INF , !P4 ;  /* 0xff800000bf2e7808 */ /* 0x000fe40006000000 */
[----:B------:R-:W-:-:S04]  /*bfa0*/  ISETP.GE.AND P5, PT, R4, R6, PT ;  /* 0x000000060400720c */ /* 0x000fc80003fa6270 */
[----:B------:R-:W-:Y:S01]  /*bfb0*/  FSEL R44, R193, -INF , !P5 ;  /* 0xff800000c12c7808 */ /* 0x000fe20006800000 */
[----:B-1----:R-:W-:Y:S01]  /*bfc0*/  FMUL.FTZ R7, R67, UR10 ;  /* 0x0000000a43077c20 */ /* 0x002fe20008410000 */
[----:B------:R-:W-:Y:S02]  /*bfd0*/  FSEL R67, R194, -INF , !P2 ;  /* 0xff800000c2437808 */ /* 0x000fe40005000000 */
[----:B------:R-:W-:Y:S01]  /*bfe0*/  ISETP.GE.AND P2, PT, R2, R5, PT ;  /* 0x000000050200720c */ /* 0x000fe20003f46270 */
[----:B------:R1:W2:Y:S01]  /*bff0*/  MUFU.TANH R24, R7 ;  /* 0x0000000700187308 */ /* 0x0002a20000002400 */
[----:B------:R-:W-:Y:S02]  /*c000*/  VIADD R2, R0, 0x61 ;  /* 0x0000006100027836 */ /* 0x000fe40000000000 */
[----:B------:R-:W-:-:S03]  /*c010*/  FSEL R73, R190, -INF , !P2 ;  /* 0xff800000be497808 */ /* 0x000fc60005000000 */
[CC--:B------:R-:W-:Y:S02]  /*c020*/  ISETP.GE.AND P4, PT, R2.reuse, R6.reuse, PT ;  /* 0x000000060200720c */ /* 0x0c0fe40003f86270 */
[-C--:B------:R-:W-:Y:S01]  /*c030*/  ISETP.GE.AND P2, PT, R2, R5.reuse, PT ;  /* 0x000000050200720c */ /* 0x080fe20003f46270 */
[----:B------:R-:W-:Y:S01]  /*c040*/  VIADD R2, R0, 0x69 ;  /* 0x0000006900027836 */ /* 0x000fe20000000000 */
[----:B------:R-:W-:Y:S02]  /*c050*/  FSEL R50, R187, -INF , !P4 ;  /* 0xff800000bb327808 */ /* 0x000fe40006000000 */
[----:B------:R-:W-:Y:S01]  /*c060*/  FSEL R81, R178, -INF , !P2 ;  /* 0xff800000b2517808 */ /* 0x000fe20005000000 */
[----:B-1----:R-:W-:Y:S01]  /*c070*/  FMUL.FTZ R7, R61, UR10 ;  /* 0x0000000a3d077c20 */ /* 0x002fe20008410000 */
[----:B------:R-:W-:Y:S02]  /*c080*/  FSEL R61, R196, -INF , !P3 ;  /* 0xff800000c43d7808 */ /* 0x000fe40005800000 */
[----:B------:R-:W-:Y:S01]  /*c090*/  ISETP.GE.AND P3, PT, R4, R5, PT ;  /* 0x000000050400720c */ /* 0x000fe20003f66270 */
[----:B------:R-:W-:Y:S01]  /*c0a0*/  VIADD R4, R0, 0x59 ;  /* 0x0000005900047836 */ /* 0x000fe20000000000 */
[----:B------:R1:W-:Y:S04]  /*c0b0*/  MUFU.TANH R11, R7 ;  /* 0x00000007000b7308 */ /* 0x0003e80000002400 */
[----:B------:R-:W-:-:S04]  /*c0c0*/  ISETP.GE.AND P5, PT, R4, R6, PT ;  /* 0x000000060400720c */ /* 0x000fc80003fa6270 */
[----:B------:R-:W-:Y:S02]  /*c0d0*/  FSEL R48, R189, -INF , !P5 ;  /* 0xff800000bd307808 */ /* 0x000fe40006800000 */
[----:B------:R-:W-:-:S04]  /*c0e0*/  ISETP.GE.AND P5, PT, R2, R6, PT ;  /* 0x000000060200720c */ /* 0x000fc80003fa6270 */
[----:B------:R-:W-:Y:S01]  /*c0f0*/  FSEL R52, R176, -INF , !P5 ;  /* 0xff800000b0347808 */ /* 0x000fe20006800000 */
[----:B-1----:R-:W-:Y:S01]  /*c100*/  FMUL.FTZ R7, R63, UR10 ;  /* 0x0000000a3f077c20 */ /* 0x002fe20008410000 */
[----:B------:R-:W-:Y:S02]  /*c110*/  FSEL R63, R192, -INF , !P3 ;  /* 0xff800000c03f7808 */ /* 0x000fe40005800000 */
[-C--:B------:R-:W-:Y:S01]  /*c120*/  ISETP.GE.AND P3, PT, R4, R5.reuse, PT ;  /* 0x000000050400720c */ /* 0x080fe20003f66270 */
[----:B------:R-:W-:Y:S01]  /*c130*/  FMUL.FTZ R4, R57, UR10 ;  /* 0x0000000a39047c20 */ /* 0x000fe20008410000 */
[----:B------:R1:W5:Y:S02]  /*c140*/  MUFU.TANH R23, R7 ;  /* 0x0000000700177308 */ /* 0x0003640000002400 */
[----:B------:R-:W-:Y:S02]  /*c150*/  FSEL R75, R188, -INF , !P3 ;  /* 0xff800000bc4b7808 */ /* 0x000fe40005800000 */
[----:B------:R-:W-:Y:S01]  /*c160*/  ISETP.GE.AND P3, PT, R2, R5, PT ;  /* 0x000000050200720c */ /* 0x000fe20003f66270 */
[----:B------:R-:W-:-:S03]  /*c170*/  VIADD R2, R0, 0x79 ;  /* 0x0000007900027836 */ /* 0x000fc60000000000 */
[----:B------:R3:W-:Y:S01]  /*c180*/  MUFU.TANH R10, R4 ;  /* 0x00000004000a7308 */ /* 0x0007e20000002400 */
[----:B------:R-:W-:Y:S02]  /*c190*/  FSEL R83, R174, -INF , !P3 ;  /* 0xff800000ae537808 */ /* 0x000fe40005800000 */
[CC--:B------:R-:W-:Y:S02]  /*c1a0*/  ISETP.GE.AND P5, PT, R2.reuse, R6.reuse, PT ;  /* 0x000000060200720c */ /* 0x0c0fe40003fa6270 */
[-C--:B------:R-:W-:Y:S01]  /*c1b0*/  ISETP.GE.AND P3, PT, R2, R5.reuse, PT ;  /* 0x000000050200720c */ /* 0x080fe20003f66270 */
[----:B------:R-:W-:Y:S01]  /*c1c0*/  VIADD R2, R0, 0x89 ;  /* 0x0000008900027836 */ /* 0x000fe20000000000 */
[----:B------:R-:W-:Y:S01]  /*c1d0*/  FSEL R54, R169, -INF , !P5 ;  /* 0xff800000a9367808 */ /* 0x000fe20006800000 */
[----:B-1----:R-:W-:Y:S01]  /*c1e0*/  FMUL.FTZ R7, R59, UR10 ;  /* 0x0000000a3b077c20 */ /* 0x002fe20008410000 */
[----:B------:R-:W-:Y:S02]  /*c1f0*/  FSEL R91, R161, -INF , !P3 ;  /* 0xff800000a15b7808 */ /* 0x000fe40005800000 */
[C---:B------:R-:W-:Y:S01]  /*c200*/  ISETP.GE.AND P5, PT, R2.reuse, R6, PT ;  /* 0x000000060200720c */ /* 0x040fe20003fa6270 */
[----:B------:R1:W-:Y:S01]  /*c210*/  MUFU.TANH R22, R7 ;  /* 0x0000000700167308 */ /* 0x0003e20000002400 */
[----:B------:R-:W-:Y:S01]  /*c220*/  ISETP.GE.AND P3, PT, R2, R5, PT ;  /* 0x000000050200720c */ /* 0x000fe20003f66270 */
[----:B------:R-:W-:-:S02]  /*c230*/  VIADD R2, R0, 0x91 ;  /* 0x0000009100027836 */ /* 0x000fc40000000000 */
[----:B---3--:R-:W-:Y:S01]  /*c240*/  VIADD R4, R0, 0x71 ;  /* 0x0000007100047836 */ /* 0x008fe20000000000 */
[----:B------:R-:W-:-:S04]  /*c250*/  FSEL R109, R153, -INF , !P3 ;  /* 0xff800000996d7808 */ /* 0x000fc80005800000 */
[C---:B------:R-:W-:Y:S02]  /*c260*/  ISETP.GE.AND P4, PT, R4.reuse, R6, PT ;  /* 0x000000060400720c */ /* 0x040fe40003f86270 */
[----:B------:R-:W-:Y:S01]  /*c270*/  ISETP.GE.AND P2, PT, R4, R5, PT ;  /* 0x000000050400720c */ /* 0x000fe20003f46270 */
[----:B------:R-:W-:-:S03]  /*c280*/  VIADD R4, R0, 0x81 ;  /* 0x0000008100047836 */ /* 0x000fc60000000000 */
[----:B------:R-:W-:Y:S01]  /*c290*/  FSEL R89, R171, -INF , !P2 ;  /* 0xff800000ab597808 */ /* 0x000fe20005000000 */
[----:B-1----:R-:W-:Y:S01]  /*c2a0*/  FMUL.FTZ R7, R53, UR10 ;  /* 0x0000000a35077c20 */ /* 0x002fe20008410000 */
[----:B------:R-:W-:Y:S02]  /*c2b0*/  FSEL R53, R173, -INF , !P4 ;  /* 0xff800000ad357808 */ /* 0x000fe40006000000 */
[C---:B------:R-:W-:Y:S01]  /*c2c0*/  ISETP.GE.AND P4, PT, R4.reuse, R6, PT ;  /* 0x000000060400720c */ /* 0x040fe20003f86270 */
[----:B------:R1:W-:Y:S01]  /*c2d0*/  MUFU.TANH R19, R7 ;  /* 0x0000000700137308 */ /* 0x0003e20000002400 */
[----:B------:R-:W-:Y:S01]  /*c2e0*/  ISETP.GE.AND P2, PT, R4, R5, PT ;  /* 0x000000050400720c */ /* 0x000fe20003f46270 */
[----:B------:R-:W-:Y:S01]  /*c2f0*/  FMUL.FTZ R4, R49, UR10 ;  /* 0x0000000a31047c20 */ /* 0x000fe20008410000 */
[----:B------:R-:W-:Y:S02]  /*c300*/  FSEL R49, R159, -INF , !P4 ;  /* 0xff8000009f317808 */ /* 0x000fe40006000000 */
[----:B------:R-:W-:-:S02]  /*c310*/  FSEL R108, R158, -INF , !P2 ;  /* 0xff8000009e6c7808 */ /* 0x000fc40005000000 */
[C---:B------:R-:W-:Y:S01]  /*c320*/  ISETP.GE.AND P4, PT, R2.reuse, R6, PT ;  /* 0x000000060200720c */ /* 0x040fe20003f86270 */
[----:B------:R3:W-:Y:S01]  /*c330*/  MUFU.TANH R18, R4 ;  /* 0x0000000400127308 */ /* 0x0007e20000002400 */
[----:B------:R-:W-:Y:S01]  /*c340*/  ISETP.GE.AND P2, PT, R2, R5, PT ;  /* 0x000000050200720c */ /* 0x000fe20003f46270 */
[----:B------:R-:W-:-:S03]  /*c350*/  VIADD R2, R0, 0xa1 ;  /* 0x000000a100027836 */ /* 0x000fc60000000000 */
[----:B------:R-:W-:Y:S02]  /*c360*/  FSEL R110, R128, -INF , !P2 ;  /* 0xff800000806e7808 */ /* 0x000fe40005000000 */
[----:B------:R-:W-:Y:S01]  /*c370*/  ISETP.GE.AND P2, PT, R2, R5, PT ;  /* 0x000000050200720c */ /* 0x000fe20003f46270 */
[----:B-1----:R-:W-:-:S03]  /*c380*/  FMUL.FTZ R7, R55, UR10 ;  /* 0x0000000a37077c20 */ /* 0x002fc60008410000 */
[----:B------:R-:W-:Y:S01]  /*c390*/  FSEL R112, R14, -INF , !P2 ;  /* 0xff8000000e707808 */ /* 0x000fe20005000000 */
[----:B------:R1:W5:Y:S01]  /*c3a0*/  MUFU.TANH R9, R7 ;  /* 0x0000000700097308 */ /* 0x0003620000002400 */
[----:B---3--:R-:W-:-:S05]  /*c3b0*/  VIADD R4, R0, 0x99 ;  /* 0x0000009900047836 */ /* 0x008fca0000000000 */
[----:B------:R-:W-:-:S04]  /*c3c0*/  ISETP.GE.AND P3, PT, R4, R5, PT ;  /* 0x000000050400720c */ /* 0x000fc80003f66270 */
[----:B------:R-:W-:Y:S01]  /*c3d0*/  FSEL R111, R30, -INF , !P3 ;  /* 0xff8000001e6f7808 */ /* 0x000fe20005800000 */
[----:B-1----:R-:W-:Y:S01]  /*c3e0*/  FMUL.FTZ R7, R51, UR10 ;  /* 0x0000000a33077c20 */ /* 0x002fe20008410000 */
[----:B------:R-:W-:Y:S02]  /*c3f0*/  FSEL R51, R156, -INF , !P5 ;  /* 0xff8000009c337808 */ /* 0x000fe40006800000 */
[----:B------:R-:W-:Y:S01]  /*c400*/  ISETP.GE.AND P5, PT, R4, R6, PT ;  /* 0x000000060400720c */ /* 0x000fe20003fa6270 */
[----:B------:R1:W3:Y:S01]  /*c410*/  MUFU.TANH R8, R7 ;  /* 0x0000000700087308 */ /* 0x0002e20000002400 */
[----:B------:R-:W-:-:S05]  /*c420*/  VIADD R4, R0, 0xa9 ;  /* 0x000000a900047836 */ /* 0x000fca0000000000 */
[----:B------:R-:W-:-:S04]  /*c430*/  ISETP.GE.AND P3, PT, R4, R5, PT ;  /* 0x000000050400720c */ /* 0x000fc80003f66270 */
[----:B----4-:R-:W-:Y:S01]  /*c440*/  FSEL R128, R12, -INF , !P3 ;  /* 0xff8000000c807808 */ /* 0x010fe20005800000 */
[----:B-1----:R-:W-:Y:S01]  /*c450*/  FMUL.FTZ R7, R45, UR10 ;  /* 0x0000000a2d077c20 */ /* 0x002fe20008410000 */
[----:B------:R-:W-:Y:S02]  /*c460*/  FSEL R45, R132, -INF , !P4 ;  /* 0xff800000842d7808 */ /* 0x000fe40006000000 */
[----:B------:R-:W-:Y:S01]  /*c470*/  ISETP.GE.AND P4, PT, R2, R6, PT ;  /* 0x000000060200720c */ /* 0x000fe20003f86270 */
[----:B------:R1:W4:Y:S01]  /*c480*/  MUFU.TANH R17, R7 ;  /* 0x0000000700117308 */ /* 0x0003220000002400 */
[----:B------:R-:W-:Y:S02]  /*c490*/  VIADD R2, R0, 0xb1 ;  /* 0x000000b100027836 */ /* 0x000fe40000000000 */
[----:B------:R-:W-:-:S03]  /*c4a0*/  FSEL R55, R29, -INF , !P4 ;  /* 0xff8000001d377808 */ /* 0x000fc60006000000 */
[C---:B------:R-:W-:Y:S02]  /*c4b0*/  ISETP.GE.AND P4, PT, R2.reuse, R6, PT ;  /* 0x000000060200720c */ /* 0x040fe40003f86270 */
[----:B------:R-:W-:Y:S01]  /*c4c0*/  ISETP.GE.AND P2, PT, R2, R5, PT ;  /* 0x000000050200720c */ /* 0x000fe20003f46270 */
[----:B------:R-:W-:-:S03]  /*c4d0*/  VIADD R2, R0, 0xb9 ;  /* 0x000000b900027836 */ /* 0x000fc60000000000 */
[----:B--2---:R-:W-:Y:S02]  /*c4e0*/  FSEL R132, R24, -INF , !P2 ;  /* 0xff80000018847808 */ /* 0x004fe40005000000 */
[----:B------:R-:W-:Y:S01]  /*c4f0*/  ISETP.GE.AND P3, PT, R2, R5, PT ;  /* 0x000000050200720c */ /* 0x000fe20003f66270 */
[----:B-1----:R-:W-:Y:S01]  /*c500*/  FMUL.FTZ R7, R47, UR10 ;  /* 0x0000000a2f077c20 */ /* 0x002fe20008410000 */
[----:B------:R-:W-:Y:S02]  /*c510*/  FSEL R47, R16, -INF , !P5 ;  /* 0xff800000102f7808 */ /* 0x000fe40006800000 */
[----:B------:R-:W-:Y:S01]  /*c520*/  ISETP.GE.AND P5, PT, R4, R6, PT ;  /* 0x000000060400720c */ /* 0x000fe20003fa6270 */
[----:B------:R-:W-:Y:S01]  /*c530*/  FMUL.FTZ R4, R41, UR10 ;  /* 0x0000000a29047c20 */ /* 0x000fe20008410000 */
[----:B------:R1:W2:Y:S01]  /*c540*/  MUFU.TANH R16, R7 ;  /* 0x0000000700107308 */ /* 0x0002a20000002400 */
[----:B------:R-:W-:Y:S02]  /*c550*/  FSEL R41, R26, -INF , !P4 ;  /* 0xff8000001a297808 */ /* 0x000fe40006000000 */
[----:B------:R-:W-:-:S02]  /*c560*/  FSEL R30, R28, -INF , !P5 ;  /* 0xff8000001c1e7808 */ /* 0x000fc40006800000 */
[----:B------:R-:W-:Y:S01]  /*c570*/  ISETP.GE.AND P5, PT, R2, R6, PT ;  /* 0x000000060200720c */ /* 0x000fe20003fa6270 */
[----:B------:R-:W-:Y:S01]  /*c580*/  VIADD R2, R0, 0xc9 ;  /* 0x000000c900027836 */ /* 0x000fe20000000000 */
[----:B-----5:R-:W-:Y:S01]  /*c590*/  FSEL R153, R23, -INF , !P3 ;  /* 0xff80000017997808 */ /* 0x020fe20005800000 */
[----:B------:R5:W-:Y:S03]  /*c5a0*/  MUFU.TANH R14, R4 ;  /* 0x00000004000e7308 */ /* 0x000be60000002400 */
[----:B------:R-:W-:-:S04]  /*c5b0*/  ISETP.GE.AND P3, PT, R2, R5, PT ;  /* 0x000000050200720c */ /* 0x000fc80003f66270 */
[----:B------:R-:W-:Y:S01]  /*c5c0*/  FSEL R159, R9, -INF , !P3 ;  /* 0xff800000099f7808 */ /* 0x000fe20005800000 */
[----:B-1----:R-:W-:-:S04]  /*c5d0*/  FMUL.FTZ R7, R43, UR10 ;  /* 0x0000000a2b077c20 */ /* 0x002fc80008410000 */
[----:B------:R1:W-:Y:S01]  /*c5e0*/  MUFU.TANH R12, R7 ;  /* 0x00000007000c7308 */ /* 0x0003e20000002400 */
[----:B-----5:R-:W-:-:S05]  /*c5f0*/  VIADD R4, R0, 0xc1 ;  /* 0x000000c100047836 */ /* 0x020fca0000000000 */
[CC--:B------:R-:W-:Y:S02]  /*c600*/  ISETP.GE.AND P4, PT, R4.reuse, R6.reuse, PT ;  /* 0x000000060400720c */ /* 0x0c0fe40003f86270 */
[-C--:B------:R-:W-:Y:S01]  /*c610*/  ISETP.GE.AND P2, PT, R4, R5.reuse, PT ;  /* 0x000000050400720c */ /* 0x080fe20003f46270 */
[----:B------:R-:W-:Y:S01]  /*c620*/  VIADD R4, R0, 0xd1 ;  /* 0x000000d100047836 */ /* 0x000fe20000000000 */
[----:B------:R-:W-:Y:S02]  /*c630*/  FSEL R29, R10, -INF , !P4 ;  /* 0xff8000000a1d7808 */ /* 0x000fe40006000000 */
[----:B------:R-:W-:Y:S01]  /*c640*/  FSEL R156, R22, -INF , !P2 ;  /* 0xff800000169c7808 */ /* 0x000fe20005000000 */
[----:B-1----:R-:W-:Y:S01]  /*c650*/  FMUL.FTZ R7, R37, UR10 ;  /* 0x0000000a25077c20 */ /* 0x002fe20008410000 */
[----:B------:R-:W-:Y:S02]  /*c660*/  FSEL R37, R11, -INF , !P5 ;  /* 0xff8000000b257808 */ /* 0x000fe40006800000 */
[CC--:B------:R-:W-:Y:S01]  /*c670*/  ISETP.GE.AND P4, PT, R4.reuse, R6.reuse, PT ;  /* 0x000000060400720c */ /* 0x0c0fe20003f86270 */
[----:B------:R1:W5:Y:S01]  /*c680*/  MUFU.TANH R11, R7 ;  /* 0x00000007000b7308 */ /* 0x0003620000002400 */
[----:B------:R-:W-:Y:S01]  /*c690*/  ISETP.GE.AND P2, PT, R4, R5, PT ;  /* 0x000000050400720c */ /* 0x000fe20003f46270 */
[----:B------:R-:W-:Y:S01]  /*c6a0*/  FMUL.FTZ R4, R25, UR10 ;  /* 0x0000000a19047c20 */ /* 0x000fe20008410000 */
[----:B------:R-:W-:Y:S01]  /*c6b0*/  ISETP.GE.AND P5, PT, R2, R6, PT ;  /* 0x000000060200720c */ /* 0x000fe20003fa6270 */
[----:B------:R-:W-:Y:S01]  /*c6c0*/  VIADD R2, R0, 0xd9 ;  /* 0x000000d900027836 */ /* 0x000fe20000000000 */
[----:B------:R-:W-:-:S02]  /*c6d0*/  FSEL R26, R18, -INF , !P4 ;  /* 0xff800000121a7808 */ /* 0x000fc40006000000 */
[----:B---3--:R-:W-:Y:S01]  /*c6e0*/  FSEL R161, R8, -INF , !P2 ;  /* 0xff80000008a17808 */ /* 0x008fe20005000000 */
[----:B------:R3:W-:Y:S01]  /*c6f0*/  MUFU.TANH R9, R4 ;  /* 0x0000000400097308 */ /* 0x0007e20000002400 */
[----:B------:R-:W-:Y:S02]  /*c700*/  FSEL R28, R19, -INF , !P5 ;  /* 0xff800000131c7808 */ /* 0x000fe40006800000 */
[C---:B------:R-:W-:Y:S02]  /*c710*/  ISETP.GE.AND P5, PT, R2.reuse, R6, PT ;  /* 0x000000060200720c */ /* 0x040fe40003fa6270 */
[----:B------:R-:W-:Y:S01]  /*c720*/  ISETP.GE.AND P3, PT, R2, R5, PT ;  /* 0x000000050200720c */ /* 0x000fe20003f66270 */
[----:B------:R-:W-:Y:S01]  /*c730*/  VIADD R2, R0, 0xe9 ;  /* 0x000000e900027836 */ /* 0x000fe20000000000 */
[----:B----4-:R-:W-:Y:S01]  /*c740*/  FSEL R25, R17, -INF , !P5 ;  /* 0xff80000011197808 */ /* 0x010fe20006800000 */
[----:B-1----:R-:W-:Y:S01]  /*c750*/  FMUL.FTZ R7, R39, UR10 ;  /* 0x0000000a27077c20 */ /* 0x002fe20008410000 */
[----:B--2---:R-:W-:-:S02]  /*c760*/  FSEL R169, R16, -INF , !P3 ;  /* 0xff80000010a97808 */ /* 0x004fc40005800000 */
[CC--:B------:R-:W-:Y:S01]  /*c770*/  ISETP.GE.AND P5, PT, R2.reuse, R6.reuse, PT ;  /* 0x000000060200720c */ /* 0x0c0fe20003fa6270 */
[----:B------:R1:W2:Y:S01]  /*c780*/  MUFU.TANH R10, R7 ;  /* 0x00000007000a7308 */ /* 0x0002a20000002400 */
[----:B------:R-:W-:Y:S01]  /*c790*/  ISETP.GE.AND P3, PT, R2, R5, PT ;  /* 0x000000050200720c */ /* 0x000fe20003f66270 */
[C---:B------:R-:W-:Y:S01]  /*c7a0*/  VIADD R2, R0.reuse, 0xf1 ;  /* 0x000000f100027836 */ /* 0x040fe20000000000 */
[----:B-----5:R-:W-:Y:S01]  /*c7b0*/  FSEL R120, R11, -INF , !P5 ;  /* 0xff8000000b787808 */ /* 0x020fe20006800000 */
[C---:B---3--:R-:W-:Y:S01]  /*c7c0*/  VIADD R4, R0.reuse, 0xe1 ;  /* 0x000000e100047836 */ /* 0x048fe20000000000 */
[----:B------:R-:W-:-:S04]  /*c7d0*/  ISETP.GE.AND P5, PT, R0, R6, PT ;  /* 0x000000060000720c */ /* 0x000fc80003fa6270 */
[CC--:B------:R-:W-:Y:S02]  /*c7e0*/  ISETP.GE.AND P4, PT, R4.reuse, R6.reuse, PT ;  /* 0x000000060400720c */ /* 0x0c0fe40003f86270 */
[----:B------:R-:W-:Y:S01]  /*c7f0*/  ISETP.GE.AND P2, PT, R4, R5, PT ;  /* 0x000000050400720c */ /* 0x000fe20003f46270 */
[----:B------:R-:W-:Y:S01]  /*c800*/  FMUL.FTZ R4, R15, UR10 ;  /* 0x0000000a0f047c20 */ /* 0x000fe20008410000 */
[----:B------:R-:W-:Y:S02]  /*c810*/  FSEL R24, R14, -INF , !P4 ;  /* 0xff8000000e187808 */ /* 0x000fe40006000000 */
[----:B------:R-:W-:Y:S01]  /*c820*/  FSEL R171, R12, -INF , !P2 ;  /* 0xff8000000cab7808 */ /* 0x000fe20005000000 */
[----:B-1----:R-:W-:Y:S02]  /*c830*/  FMUL.FTZ R7, R27, UR10 ;  /* 0x0000000a1b077c20 */ /* 0x002fe40008410000 */
[----:B------:R-:W-:Y:S01]  /*c840*/  MUFU.TANH R4, R4 ;  /* 0x0000000400047308 */ /* 0x000fe20000002400 */
[----:B------:R-:W-:-:S02]  /*c850*/  ISETP.GE.AND P4, PT, R2, R6, PT ;  /* 0x000000060200720c */ /* 0x000fc40003f86270 */
[-C--:B------:R-:W-:Y:S01]  /*c860*/  ISETP.GE.AND P2, PT, R2, R5.reuse, PT ;  /* 0x000000050200720c */ /* 0x080fe20003f46270 */
[----:B------:R-:W-:Y:S01]  /*c870*/  VIADD R2, R0, 0xf9 ;  /* 0x000000f900027836 */ /* 0x000fe20000000000 */
[----:B--2---:R-:W-:Y:S02]  /*c880*/  FSEL R174, R10, -INF , !P3 ;  /* 0xff8000000aae7808 */ /* 0x004fe40005800000 */
[----:B------:R-:W-:Y:S01]  /*c890*/  FSEL R158, R9, -INF , !P4 ;  /* 0xff800000099e7808 */ /* 0x000fe20006000000 */
[----:B------:R1:W2:Y:S01]  /*c8a0*/  MUFU.TANH R8, R7 ;  /* 0x0000000700087308 */ /* 0x0002a20000002400 */
[----:B------:R-:W-:Y:S02]  /*c8b0*/  ISETP.GE.AND P3, PT, R0, R5, PT ;  /* 0x000000050000720c */ /* 0x000fe40003f66270 */
[----:B------:R-:W-:Y:S02]  /*c8c0*/  ISETP.GE.AND P4, PT, R2, R6, PT ;  /* 0x000000060200720c */ /* 0x000fe40003f86270 */
[----:B------:R-:W-:-:S02]  /*c8d0*/  FSEL R22, R213, -INF , !P5 ;  /* 0xff800000d5167808 */ /* 0x000fc40006800000 */
[----:B------:R-:W-:Y:S01]  /*c8e0*/  FSEL R23, R212, -INF , !P3 ;  /* 0xff800000d4177808 */ /* 0x000fe20005800000 */
[----:B-1----:R-:W-:Y:S01]  /*c8f0*/  FMUL.FTZ R7, R13, UR10 ;  /* 0x0000000a0d077c20 */ /* 0x002fe20008410000 */
[----:B--2---:R-:W-:Y:S02]  /*c900*/  FSEL R176, R8, -INF , !P2 ;  /* 0xff80000008b07808 */ /* 0x004fe40005000000 */
[----:B------:R-:W-:-:S03]  /*c910*/  ISETP.GE.AND P2, PT, R2, R5, PT ;  /* 0x000000050200720c */ /* 0x000fc60003f46270 */
[----:B------:R-:W1:Y:S01]  /*c920*/  MUFU.TANH R7, R7 ;  /* 0x0000000700077308 */ /* 0x000e620000002400 */
[----:B------:R-:W-:Y:S02]  /*c930*/  FSEL R178, R4, -INF , !P2 ;  /* 0xff80000004b27808 */ /* 0x000fe40005000000 */
[----:B-1----:R-:W-:Y:S01]  /*c940*/  FSEL R173, R7, -INF , !P4 ;  /* 0xff80000007ad7808 */ /* 0x002fe20006000000 */
[----:B------:R-:W-:Y:S06]  /*c950*/  @!P1 BRA `(.L_x_822) ;  /* 0x0000000800849947 */ /* 0x000fec0003800000 */
[----:B------:R-:W-:Y:S01]  /*c960*/  ULDC.64 UR6, c[0x0][0x208] ;  /* 0x0000820000067ab9 */ /* 0x000fe20000000a00 */
[----:B------:R-:W-:Y:S05]  /*c970*/  @!P6 BRA `(.L_x_823) ;  /* 0x0000000000ece947 */ /* 0x000fea0003800000 */
[----:B------:R-:W1:Y:S01]  /*c980*/  LDC R10, c[0x0][0x380] ;  /* 0x0000e000ff0a7b82 */ /* 0x000e620000000800 */
[----:B------:R-:W-:Y:S01]  /*c990*/  VIADD R8, R21, 0xffffff00 ;  /* 0xffffff0015087836 */ /* 0x000fe20000000000 */
[----:B------:R-:W-:Y:S01]  /*c9a0*/  IABS R7, R21 ;  /* 0x0000001500077213 */ /* 0x000fe20000000000 */
[----:B------:R-:W-:-:S03]  /*c9b0*/  ULDC.64 UR4, c[0x0][0x230] ;  /* 0x00008c0000047ab9 */ /* 0x000fc60000000a00 */
[----:B------:R-:W-:Y:S02]  /*c9c0*/  IABS R6, R8 ;  /* 0x0000000800067213 */ /* 0x000fe40000000000 */
[----:B-1----:R-:W-:-:S04]  /*c9d0*/  IABS R9, R10 ;  /* 0x0000000a00097213 */ /* 0x002fc80000000000 */
[----:B------:R-:W1:Y:S08]  /*c9e0*/  I2F.RP R4, R9 ;  /* 0x0000000900047306 */ /* 0x000e700000209400 */
[----:B-1----:R-:W1:Y:S02]  /*c9f0*/  MUFU.RCP R4, R4 ;  /* 0x0000000400047308 */ /* 0x002e640000001000 */
[----:B-1----:R-:W-:-:S06]  /*ca00*/  VIADD R4, R4, 0xffffffe ;  /* 0x0ffffffe04047836 */ /* 0x002fcc0000000000 */
[----:B------:R-:W1:Y:S02]  /*ca10*/  F2I.FTZ.U32.TRUNC.NTZ R5, R4 ;  /* 0x0000000400057305 */ /* 0x000e64000021f000 */
[----:B-1----:R-:W-:Y:S02]  /*ca20*/  IADD3 R0, RZ, -R5, RZ ;  /* 0x80000005ff007210 */ /* 0x002fe40007ffe0ff */
        /* <DEDUP_REMOVED lines=48> */
.L_x_823:
[----:B------:R-:W-:-:S04]  /*cd30*/  LEA R0, -R68, RZ, 0x8 ;  /* 0x000000ff44007211 */ /* 0x000fc800078e41ff */
[----:B------:R-:W-:-:S07]  /*cd40*/  SHF.R.S32.HI R2, RZ, 0x1f, R0 ;  /* 0x0000001fff027819 */ /* 0x000fce0000011400 */
.L_x_824:
[----:B------:R-:W-:Y:S01]  /*cd50*/  @!P0 IADD3 R7, P2, P1, R0, R77, R234 ;  /* 0x0000004d00078210 */ /* 0x000fe2000795e0ea */
[----:B------:R-:W-:Y:S01]  /*cd60*/  @!P0 IMAD.MOV.U32 R4, RZ, RZ, R77 ;  /* 0x000000ffff048224 */ /* 0x000fe200078e004d */
[----:B------:R1:W-:Y:S01]  /*cd70*/  @P0 STS [R168+0x1004], RZ ;  /* 0x001004ffa8000388 */ /* 0x0003e20000000800 */
[----:B------:R-:W-:Y:S01]  /*cd80*/  @!P0 IMAD.MOV.U32 R5, RZ, RZ, R84 ;  /* 0x000000ffff058224 */ /* 0x000fe200078e0054 */
[----:B------:R-:W-:Y:S01]  /*cd90*/  @!P0 IADD3.X R8, R2, R84, R233, P2, P1 ;  /* 0x0000005402088210 */ /* 0x000fe200017e24e9 */
[----:B------:R-:W-:Y:S01]  /*cda0*/  @!P0 IMAD.MOV.U32 R10, RZ, RZ, R77 ;  /* 0x000000ffff0a8224 */ /* 0x000fe200078e004d */
[C---:B------:R-:W-:Y:S01]  /*cdb0*/  @!P0 LEA R14, P1, R7.reuse, UR8, 0x1 ;  /* 0x00000008070e8c11 */ /* 0x040fe2000f8208ff */
[----:B------:R-:W-:Y:S01]  /*cdc0*/  @!P0 IMAD.WIDE.U32 R4, R68, 0x60, R4 ;  /* 0x0000006044048825 */ /* 0x000fe200078e0004 */
[C---:B------:R-:W-:Y:S01]  /*cdd0*/  @!P0 LEA R6, P2, R0.reuse, R180, 0x1 ;  /* 0x000000b400068211 */ /* 0x040fe200078408ff */
[----:B------:R1:W-:Y:S01]  /*cde0*/  @P0 STS.64 [R168+0x1008], RZ ;  /* 0x001008ffa8000388 */ /* 0x0003e20000000a00 */
[----:B------:R-:W-:Y:S01]  /*cdf0*/  @!P0 LEA.HI.X R15, R7, UR9, R8, 0x1, P1 ;  /* 0x00000009070f8c11 */ /* 0x000fe200088f0c08 */
[C---:B------:R-:W-:Y:S01]  /*ce00*/  @!P0 IMAD R8, R69.reuse, 0x60, RZ ;  /* 0x0000006045088824 */ /* 0x040fe200078e02ff */
[C---:B------:R-:W-:Y:S01]  /*ce10*/  @!P0 IADD3 R18, P1, R0.reuse, R4, RZ ;  /* 0x0000000400128210 */ /* 0x040fe20007f3e0ff */
[----:B------:R-:W-:Y:S01]  /*ce20*/  @!P0 IMAD.MOV.U32 R4, RZ, RZ, R77 ;  /* 0x000000ffff048224 */ /* 0x000fe200078e004d */
[----:B------:R-:W-:Y:S01]  /*ce30*/  @!P0 LEA.HI.X R7, R0, R181, R2, 0x1, P2 ;  /* 0x000000b500078211 */ /* 0x000fe200010f0c02 */
[--C-:B------:R-:W-:Y:S01]  /*ce40*/  @!P0 IMAD.MOV.U32 R11, RZ, RZ, R84.reuse ;  /* 0x000000ffff0b8224 */ /* 0x100fe200078e0054 */
[----:B------:R-:W-:Y:S01]  /*ce50*/  @!P0 IADD3.X R21, R2, R8, R5, P1, !PT ;  /* 0x0000000802158210 */ /* 0x000fe20000ffe405 */
[----:B------:R-:W-:Y:S01]  /*ce60*/  @!P0 IMAD.MOV.U32 R5, RZ, RZ, R84 ;  /* 0x000000ffff058224 */ /* 0x000fe200078e0054 */
[CC--:B------:R-:W-:Y:S01]  /*ce70*/  @!P0 LEA R8, P2, R68.reuse, R77.reuse, 0x6 ;  /* 0x0000004d44088211 */ /* 0x0c0fe200078430ff */
[----:B------:R1:W-:Y:S01]  /*ce80*/  @P0 STS [R168+0x1000], RZ ;  /* 0x001000ffa8000388 */ /* 0x0003e20000000800 */
[----:B------:R-:W-:Y:S01]  /*ce90*/  @!P0 LEA R9, P4, R68, R77, 0x7 ;  /* 0x0000004d44098211 */ /* 0x000fe200078838ff */
[----:B------:R-:W-:Y:S01]  /*cea0*/  @!P0 IMAD R13, R69, 0xa0, RZ ;  /* 0x000000a0450d8824 */ /* 0x000fe200078e02ff */
[----:B------:R-:W-:Y:S01]  /*ceb0*/  @!P0 IADD3 R8, P1, R0, R8, RZ ;  /* 0x0000000800088210 */ /* 0x000fe20007f3e0ff */
[----:B------:R-:W-:Y:S01]  /*cec0*/  @!PT LDS RZ, [RZ] ;  /* 0x00000000fffff984 */ /* 0x000fe20000000800 */
[----:B------:R-:W-:Y:S01]  /*ced0*/  @!PT LDS RZ, [RZ] ;  /* 0x00000000fffff984 */ /* 0x000fe20000000800 */
[----:B------:R-:W-:Y:S01]  /*cee0*/  @!PT LDS RZ, [RZ] ;  /* 0x00000000fffff984 */ /* 0x000fe20000000800 */
[----:B------:R2:W-:Y:S01]  /*cef0*/  @!P0 LDGSTS.E.BYPASS.LTC128B.128 [R168+0x1000], desc[UR6][R6.64] ;  /* 0x0100000006a88fae */ /* 0x0005e2000b901d46 */
[----:B------:R-:W-:Y:S01]  /*cf00*/  @!P0 LEA.HI.X R12, R68, R84, R69, 0x6, P2 ;  /* 0x00000054440c8211 */ /* 0x000fe200010f3445 */
[----:B------:R-:W-:Y:S01]  /*cf10*/  BSSY B0, `(.L_x_825) ;  /* 0x0000042000007945 */ /* 0x000fe20003800000 */
[----:B------:R-:W-:Y:S01]  /*cf20*/  @!P0 IADD3 R9, P3, R0, R9, RZ ;  /* 0x0000000900098210 */ /* 0x000fe20007f7e0ff */
[----:B------:R1:W-:Y:S04]  /*cf30*/  @P0 STS.128 [R168+0x1800], RZ ;  /* 0x001800ffa8000388 */ /* 0x0003e80000000c00 */
[----:B------:R-:W-:Y:S01]  /*cf40*/  @!PT LDS RZ, [RZ] ;  /* 0x00000000fffff984 */ /* 0x000fe20000000800 */
[----:B------:R-:W-:Y:S01]  /*cf50*/  @!PT LDS RZ, [RZ] ;  /* 0x00000000fffff984 */ /* 0x000fe20000000800 */
[----:B------:R-:W-:Y:S01]  /*cf60*/  @!PT LDS RZ, [RZ] ;  /* 0x00000000fffff984 */ /* 0x000fe20000000800 */
[----:B------:R1:W-:Y:S04]  /*cf70*/  @!P0 LDGSTS.E.BYPASS.LTC128B.128 [R168+0x1800], desc[UR6][R14.64] ;  /* 0x018000000ea88fae */ /* 0x0003e8000b901d46 */
[----:B------:R1:W-:Y:S01]  /*cf80*/  @P0 STS.128 [R168+0x2000], RZ ;  /* 0x002000ffa8000388 */ /* 0x0003e20000000c00 */
[----:B--2---:R-:W-:-:S04]  /*cf90*/  @!P0 IMAD.WIDE.U32 R6, R68, 0xa0, R4 ;  /* 0x000000a044068825 */ /* 0x004fc800078e0004 */
[----:B------:R-:W-:Y:S01]  /*cfa0*/  @!P0 IMAD.WIDE.U32 R4, R68, 0xc0, R10 ;  /* 0x000000c044048825 */ /* 0x000fe200078e000a */
[----:B------:R-:W-:-:S03]  /*cfb0*/  @!P0 IADD3 R16, P2, R0, R6, RZ ;  /* 0x0000000600108210 */ /* 0x000fc60007f5e0ff */
[----:B------:R-:W-:Y:S01]  /*cfc0*/  @!P0 IMAD.X R10, R2, 0x1, R12, P1 ;  /* 0x00000001020a8824 */ /* 0x000fe200008e060c */
[----:B------:R-:W-:Y:S01]  /*cfd0*/  @!P0 IADD3 R17, P1, R0, R4, RZ ;  /* 0x0000000400118210 */ /* 0x000fe20007f3e0ff */
[----:B------:R-:W-:Y:S01]  /*cfe0*/  @!P0 IMAD R11, R69, 0xc0, RZ ;  /* 0x000000c0450b8824 */ /* 0x000fe200078e02ff */
[----:B------:R-:W-:Y:S02]  /*cff0*/  @!P0 LEA R12, P5, R8, UR8, 0x1 ;  /* 0x00000008080c8c11 */ /* 0x000fe4000f8a08ff */
[----:B------:R-:W-:Y:S02]  /*d000*/  @!P0 LEA.HI.X R4, R68, R84, R69, 0x7, P4 ;  /* 0x0000005444048211 */ /* 0x000fe400020f3c45 */
[----:B------:R-:W-:Y:S02]  /*d010*/  @!P0 IADD3.X R7, R2, R13, R7, P2, !PT ;  /* 0x0000000d02078210 */ /* 0x000fe400017fe407 */
[----:B------:R-:W-:Y:S02]  /*d020*/  @!P0 LEA.HI.X R13, R8, UR9, R10, 0x1, P5 ;  /* 0x00000009080d8c11 */ /* 0x000fe4000a8f0c0a */
[C---:B------:R-:W-:Y:S01]  /*d030*/  @!P0 IADD3.X R19, R2.reuse, R11, R5, P1, !PT ;  /* 0x0000000b02138210 */ /* 0x040fe20000ffe405 */
[----:B------:R-:W-:Y:S01]  /*d040*/  @!P0 IMAD.X R5, R2, 0x1, R4, P3 ;  /* 0x0000000102058824 */ /* 0x000fe200018e0604 */
[----:B------:R-:W-:Y:S01]  /*d050*/  @!P0 LEA R10, P4, R18, UR8, 0x1 ;  /* 0x00000008120a8c11 */ /* 0x000fe2000f8808ff */
[----:B------:R-:W-:Y:S01]  /*d060*/  @!PT LDS RZ, [RZ] ;  /* 0x00000000fffff984 */ /* 0x000fe20000000800 */
[----:B------:R-:W-:Y:S01]  /*d070*/  @!PT LDS RZ, [RZ] ;  /* 0x00000000fffff984 */ /* 0x000fe20000000800 */
[----:B------:R-:W-:Y:S01]  /*d080*/  @!PT LDS RZ, [RZ] ;  /* 0x00000000fffff984 */ /* 0x000fe20000000800 */
[----:B------:R1:W-:Y:S01]  /*d090*/  @!P0 LDGSTS.E.BYPASS.LTC128B.128 [R168+0x2000], desc[UR6][R12.64] ;  /* 0x020000000ca88fae */ /* 0x0003e2000b901d46 */
[----:B------:R-:W-:-:S02]  /*d0a0*/  @!P0 LEA R8, P3, R9, UR8, 0x1 ;  /* 0x0000000809088c11 */ /* 0x000fc4000f8608ff */
[----:B------:R-:W-:Y:S01]  /*d0b0*/  @!P0 LEA R6, P2, R16, UR8, 0x1 ;  /* 0x0000000810068c11 */ /* 0x000fe2000f8408ff */
[----:B------:R1:W-:Y:S01]  /*d0c0*/  @P0 STS.128 [R168+0x2800], RZ ;  /* 0x002800ffa8000388 */ /* 0x0003e20000000c00 */
[----:B------:R-:W-:Y:S02]  /*d0d0*/  @!P0 LEA.HI.X R11, R18, UR9, R21, 0x1, P4 ;  /* 0x00000009120b8c11 */ /* 0x000fe4000a0f0c15 */
[----:B------:R-:W-:Y:S02]  /*d0e0*/  @!P0 LEA R4, P1, R17, UR8, 0x1 ;  /* 0x0000000811048c11 */ /* 0x000fe4000f8208ff */
[----:B------:R-:W-:Y:S01]  /*d0f0*/  @!P0 LEA.HI.X R9, R9, UR9, R5, 0x1, P3 ;  /* 0x0000000909098c11 */ /* 0x000fe200098f0c05 */
[----:B------:R-:W-:Y:S01]  /*d100*/  @!PT LDS RZ, [RZ] ;  /* 0x00000000fffff984 */ /* 0x000fe20000000800 */
[----:B------:R-:W-:Y:S01]  /*d110*/  @!PT LDS RZ, [RZ] ;  /* 0x00000000fffff984 */ /* 0x000fe20000000800 */
[----:B------:R-:W-:Y:S01]  /*d120*/  @!PT LDS RZ, [RZ] ;  /* 0x00000000fffff984 */ /* 0x000fe20000000800 */
[----:B------:R1:W-:Y:S01]  /*d130*/  @!P0 LDGSTS.E.BYPASS.LTC128B.128 [R168+0x2800], desc[UR6][R10.64] ;  /* 0x028000000aa88fae */ /* 0x0003e2000b901d46 */
[----:B------:R-:W-:Y:S02]  /*d140*/  @!P0 LEA.HI.X R7, R16, UR9, R7, 0x1, P2 ;  /* 0x0000000910078c11 */ /* 0x000fe400090f0c07 */
[----:B------:R-:W-:Y:S01]  /*d150*/  @!P0 LEA.HI.X R5, R17, UR9, R19, 0x1, P1 ;  /* 0x0000000911058c11 */ /* 0x000fe200088f0c13 */
        /* <DEDUP_REMOVED lines=17> */
[----:B-1----:R-:W-:Y:S02]  /*d270*/  IMAD.MOV.U32 R4, RZ, RZ, R77 ;  /* 0x000000ffff047224 */ /* 0x002fe400078e004d */
        /* <DEDUP_REMOVED lines=11> */
.L_x_826:
[----:B------:R-:W-:Y:S05]  /*d330*/  BSYNC B0 ;  /* 0x0000000000007941 */ /* 0x000fea0003800000 */
.L_x_825:
[----:B------:R-:W0:Y:S01]  /*d340*/  LDGDEPBAR ;  /* 0x00000000000079af */ /* 0x000e220000000000 */
[----:B------:R-:W-:-:S04]  /*d350*/  LEA R180, P0, R0, R180, 0x1 ;  /* 0x000000b400b47211 */ /* 0x000fc800078008ff */
[----:B------:R-:W-:-:S09]  /*d360*/  LEA.HI.X R181, R0, R181, R2, 0x1, P0 ;  /* 0x000000b500b57211 */ /* 0x000fd200000f0c02 */
.L_x_822:
[----:B------:R-:W-:Y:S01]  /*d370*/  FMNMX.FTZ R0, R20, R22, !PT ;  /* 0x0000001614007209 */ /* 0x000fe20007810000 */
[----:B-1----:R-:W-:Y:S01]  /*d380*/  LDSM.16.MT88.4 R12, [R135+0x5000] ;  /* 0x00500000870c783b */ /* 0x002fe20000004200 */
[----:B--2---:R-:W-:Y:S02]  /*d390*/  FMNMX.FTZ R4, R3, R23, !PT ;  /* 0x0000001703047209 */ /* 0x004fe40007810000 */
[----:B------:R-:W-:Y:S01]  /*d3a0*/  FMNMX.FTZ R0, R40, R0, !PT ;  /* 0x0000000028007209 */ /* 0x000fe20007810000 */
[----:B------:R-:W-:Y:S03]  /*d3b0*/  LDSM.16.MT88.4 R16, [R164+0x5000] ;  /* 0x00500000a410783b */ /* 0x000fe60000004200 */
        /* <DEDUP_REMOVED lines=62> */
[----:B------:R-:W1:Y:S02]  /*d7a0*/  SHFL.BFLY PT, R2, R0, 0x2, 0x1f ;  /* 0x0c401f0000027f89 */ /* 0x000e6400000e0000 */
[----:B-1----:R-:W-:-:S05]  /*d7b0*/  FMNMX.FTZ R0, R0, R2, !PT ;  /* 0x0000000200007209 */ /* 0x002fca0007810000 */
[----:B------:R-:W1:Y:S02]  /*d7c0*/  SHFL.BFLY PT, R2, R0, 0x1, 0x1f ;  /* 0x0c201f0000027f89 */ /* 0x000e6400000e0000 */
[----:B-1----:R-:W-:-:S04]  /*d7d0*/  FMNMX.FTZ R59, R0, R2, !PT ;  /* 0x00000002003b7209 */ /* 0x002fc80007810000 */
[C---:B------:R-:W-:Y:S01]  /*d7e0*/  FSETP.NEU.FTZ.AND P1, PT, R59.reuse, -INF , PT ;  /* 0xff8000003b00780b */ /* 0x040fe20003f3d000 */
[----:B------:R-:W-:-:S05]  /*d7f0*/  FMUL.FTZ R2, R59, UR11 ;  /* 0x0000000b3b027c20 */ /* 0x000fca0008410000 */
[----:B------:R-:W-:-:S05]  /*d800*/  FSEL R2, R2, RZ, P1 ;  /* 0x000000ff02027208 */ /* 0x000fca0000800000 */
[--C-:B------:R-:W-:Y:S01]  /*d810*/  FFMA.FTZ R0, R22, UR11, -R2.reuse ;  /* 0x0000000b16007c23 */ /* 0x100fe20008010802 */
[----:B------:R-:W-:-:S03]  /*d820*/  FFMA.FTZ R5, R76, UR11, -R2 ;  /* 0x0000000b4c057c23 */ /* 0x000fc60008010802 */
[----:B------:R1:W-:Y:S08]  /*d830*/  MUFU.EX2 R187, R0 ;  /* 0x0000000000bb7308 */ /* 0x0003f00000000800 */
[----:B------:R-:W-:Y:S01]  /*d840*/  MUFU.EX2 R247, R5 ;  /* 0x0000000500f77308 */ /* 0x000fe20000000800 */
[----:B-1----:R-:W-:-:S07]  /*d850*/  FFMA.FTZ R0, R40, UR11, -R2 ;  /* 0x0000000b28007c23 */ /* 0x002fce0008010802 */
[----:B------:R1:W-:Y:S02]  /*d860*/  MUFU.EX2 R188, R0 ;  /* 0x0000000000bc7308 */ /* 0x0003e40000000800 */
[----:B-1----:R-:W-:-:S06]  /*d870*/  FFMA.FTZ R0, R107, UR11, -R2 ;  /* 0x0000000b6b007c23 */ /* 0x002fcc0008010802 */
[----:B------:R1:W-:Y:S02]  /*d880*/  MUFU.EX2 R107, R0 ;  /* 0x00000000006b7308 */ /* 0x0003e40000000800 */
[----:B-1----:R-:W-:-:S06]  /*d890*/  FFMA.FTZ R0, R36, UR11, -R2 ;  /* 0x0000000b24007c23 */ /* 0x002fcc0008010802 */
[----:B------:R1:W2:Y:S02]  /*d8a0*/  MUFU.EX2 R189, R0 ;  /* 0x0000000000bd7308 */ /* 0x0002a40000000800 */
[----:B-1----:R-:W-:Y:S01]  /*d8b0*/  FFMA.FTZ R0, R106, UR11, -R2 ;  /* 0x0000000b6a007c23 */ /* 0x002fe20008010802 */
[----:B--2---:R-:W-:-:S05]  /*d8c0*/  F2FP.BF16.F32.PACK_AB R10, R189, R107 ;  /* 0x0000006bbd0a723e */ /* 0x004fca00000010ff */
        /* <DEDUP_REMOVED lines=18> */
[----:B-1----:R-:W-:-:S06]  /*d9f0*/  FFMA.FTZ R0, R31, UR11, -R2 ;  /* 0x0000000b1f007c23 */ /* 0x002fcc0008010802 */
[----:B------:R1:W-:Y:S02]  /*da00*/  MUFU.EX2 R199, R0 ;  /* 0x0000000000c77308 */ /* 0x0003e40000000800 */
[----:B-1----:R-:W-:Y:S01]  /*da10*/  FMNMX.FTZ R0, R66, R4, !PT ;  /* 0x0000000442007209 */ /* 0x002fe20007810000 */
[----:B------:R-:W-:-:S03]  /*da20*/  FFMA.FTZ R4, R101, UR11, -R2 ;  /* 0x0000000b65047c23 */ /* 0x000fc60008010802 */
[----:B------:R-:W-:Y:S02]  /*da30*/  FMNMX.FTZ R0, R123, R0, !PT ;  /* 0x000000007b007209 */ /* 0x000fe40007810000 */
[----:B------:R1:W-:Y:S02]  /*da40*/  MUFU.EX2 R198, R4 ;  /* 0x0000000400c67308 */ /* 0x0003e40000000800 */
[----:B------:R-:W-:-:S04]  /*da50*/  FMNMX.FTZ R0, R64, R0, !PT ;  /* 0x0000000040007209 */ /* 0x000fc80007810000 */
[----:B------:R-:W-:-:S04]  /*da60*/  FMNMX.FTZ R0, R122, R0, !PT ;  /* 0x000000007a007209 */ /* 0x000fc80007810000 */
[----:B------:R-:W-:-:S04]  /*da70*/  FMNMX.FTZ R0, R62, R0, !PT ;  /* 0x000000003e007209 */ /* 0x000fc80007810000 */
[----:B------:R-:W-:Y:S01]  /*da80*/  FMNMX.FTZ R0, R121, R0, !PT ;  /* 0x0000000079007209 */ /* 0x000fe20007810000 */
[----:B-1----:R-:W-:-:S03]  /*da90*/  FFMA.FTZ R4, R38, UR11, -R2 ;  /* 0x0000000b26047c23 */ /* 0x002fc60008010802 */
[----:B------:R-:W-:Y:S01]  /*daa0*/  FMNMX.FTZ R0, R60, R0, !PT ;  /* 0x000000003c007209 */ /* 0x000fe20007810000 */
[----:B------:R1:W-:Y:S03]  /*dab0*/  MUFU.EX2 R200, R4 ;  /* 0x0000000400c87308 */ /* 0x0003e60000000800 */
        /* <DEDUP_REMOVED lines=76> */
[----:B-1----:R-:W-:-:S04]  /*df80*/  FFMA.FTZ R4, R94, UR11, -R2 ;  /* 0x0000000b5e047c23 */ /* 0x002fc80008010802 */
[----:B------:R-:W1:Y:S01]  /*df90*/  SHFL.BFLY PT, R6, R0, 0x2, 0x1f ;  /* 0x0c401f0000067f89 */ /* 0x000e6200000e0000 */
[----:B------:R2:W-:Y:S02]  /*dfa0*/  MUFU.EX2 R211, R4 ;  /* 0x0000000400d37308 */ /* 0x0005e40000000800 */
[----:B--2---:R-:W-:-:S06]  /*dfb0*/  FFMA.FTZ R4, R52, UR11, -R2 ;  /* 0x0000000b34047c23 */ /* 0x004fcc0008010802 */
[----:B------:R2:W-:Y:S01]  /*dfc0*/  MUFU.EX2 R213, R4 ;  /* 0x0000000400d57308 */ /* 0x0005e20000000800 */
[----:B-1----:R-:W-:Y:S02]  /*dfd0*/  FMNMX.FTZ R0, R0, R6, !PT ;  /* 0x0000000600007209 */ /* 0x002fe40007810000 */
[----:B------:R-:W-:-:S03]  /*dfe0*/  FSEL R6, R59, RZ, P1 ;  /* 0x000000ff3b067208 */ /* 0x000fc60000800000 */
[----:B------:R-:W1:Y:S02]  /*dff0*/  SHFL.BFLY PT, R5, R0, 0x1, 0x1f ;  /* 0x0c201f0000057f89 */ /* 0x000e6400000e0000 */
[----:B------:R-:W-:-:S04]  /*e000*/  FADD.FTZ R6, R20, -R6 ;  /* 0x8000000614067221 */ /* 0x000fc80000010000 */
[----:B------:R-:W-:-:S04]  /*e010*/  FMUL.FTZ R6, R6, UR11 ;  /* 0x0000000b06067c20 */ /* 0x000fc80008410000 */
[----:B------:R-:W3:Y:S01]  /*e020*/  MUFU.EX2 R52, R6 ;  /* 0x0000000600347308 */ /* 0x000ee20000000800 */
[----:B--2---:R-:W-:-:S07]  /*e030*/  FFMA.FTZ R4, R90, UR11, -R2 ;  /* 0x0000000b5a047c23 */ /* 0x004fce0008010802 */
[----:B------:R2:W-:Y:S01]  /*e040*/  MUFU.EX2 R212, R4 ;  /* 0x0000000400d47308 */ /* 0x0005e20000000800 */
[----:B-1----:R-:W-:Y:S01]  /*e050*/  FMNMX.FTZ R57, R0, R5, !PT ;  /* 0x0000000500397209 */ /* 0x002fe20007810000 */
[----:B------:R-:W-:Y:S01]  /*e060*/  FFMA.FTZ R0, R71, UR11, -R2 ;  /* 0x0000000b47007c23 */ /* 0x000fe20008010802 */
[----:B---3--:R-:W-:Y:S02]  /*e070*/  FMUL.FTZ R140, R140, R52 ;  /* 0x000000348c8c7220 */ /* 0x008fe40000410000 */
[----:B------:R-:W-:-:S03]  /*e080*/  FSETP.NEU.FTZ.AND P0, PT, R57, -INF , PT ;  /* 0xff8000003900780b */ /* 0x000fc60003f1d000 */
[----:B------:R1:W-:Y:S01]  /*e090*/  MUFU.EX2 R251, R0 ;  /* 0x0000000000fb7308 */ /* 0x0003e20000000800 */
[-C--:B------:R-:W-:Y:S01]  /*e0a0*/  FMUL.FTZ R141, R141, R52.reuse ;  /* 0x000000348d8d7220 */ /* 0x080fe20000410000 */
[-C--:B------:R-:W-:Y:S01]  /*e0b0*/  FMUL.FTZ R136, R136, R52.reuse ;  /* 0x0000003488887220 */ /* 0x080fe20000410000 */
[----:B------:R-:W-:Y:S01]  /*e0c0*/  FSEL R5, R57, RZ, P0 ;  /* 0x000000ff39057208 */ /* 0x000fe20000000000 */
[-C--:B------:R-:W-:Y:S01]  /*e0d0*/  FMUL.FTZ R137, R137, R52.reuse ;  /* 0x0000003489897220 */ /* 0x080fe20000410000 */
[-C--:B------:R-:W-:Y:S01]  /*e0e0*/  FMUL.FTZ R148, R148, R52.reuse ;  /* 0x0000003494947220 */ /* 0x080fe20000410000 */
[----:B--2---:R-:W-:Y:S01]  /*e0f0*/  FFMA.FTZ R4, R53, UR11, -R2 ;  /* 0x0000000b35047c23 */ /* 0x004fe20008010802 */
[-C--:B------:R-:W-:Y:S01]  /*e100*/  FMUL.FTZ R149, R149, R52.reuse ;  /* 0x0000003495957220 */ /* 0x080fe20000410000 */
[----:B------:R-:W-:Y:S01]  /*e110*/  FADD.FTZ R3, R3, -R5 ;  /* 0x8000000503037221 */ /* 0x000fe20000010000 */
[-C--:B------:R-:W-:Y:S01]  /*e120*/  FMUL.FTZ R144, R144, R52.reuse ;  /* 0x0000003490907220 */ /* 0x080fe20000410000 */
[----:B------:R2:W-:Y:S01]  /*e130*/  MUFU.EX2 R215, R4 ;  /* 0x0000000400d77308 */ /* 0x0005e20000000800 */
[----:B------:R-:W-:Y:S01]  /*e140*/  FMUL.FTZ R145, R145, R52 ;  /* 0x0000003491917220 */ /* 0x000fe20000410000 */
[----:B------:R-:W-:Y:S01]  /*e150*/  FMUL.FTZ R3, R3, UR11 ;  /* 0x0000000b03037c20 */ /* 0x000fe20008410000 */
[----:B------:R-:W-:Y:S01]  /*e160*/  F2FP.BF16.F32.PACK_AB R6, R192, R191 ;  /* 0x000000bfc006723e */ /* 0x000fe200000010ff */
[----:B-1----:R-:W-:-:S05]  /*e170*/  FMUL.FTZ R0, R57, UR11 ;  /* 0x0000000b39007c20 */ /* 0x002fca0008410000 */
[----:B------:R-:W-:Y:S01]  /*e180*/  FSEL R0, R0, RZ, P0 ;  /* 0x000000ff00007208 */ /* 0x000fe20000000000 */
[----:B--2---:R-:W-:-:S04]  /*e190*/  FFMA.FTZ R4, R95, UR11, -R2 ;  /* 0x0000000b5f047c23 */ /* 0x004fc80008010802 */
        /* <DEDUP_REMOVED lines=46> */
[----:B--2---:R-:W-:-:S06]  /*e480*/  FFMA.FTZ R4, R74, UR11, -R2 ;  /* 0x0000000b4a047c23 */ /* 0x004fcc0008010802 */
[----:B------:R2:W-:Y:S02]  /*e490*/  MUFU.EX2 R248, R4 ;  /* 0x0000000400f87308 */ /* 0x0005e40000000800 */
[----:B--2---:R-:W-:-:S06]  /*e4a0*/  FFMA.FTZ R4, R26, UR11, -R2 ;  /* 0x0000000b1a047c23 */ /* 0x004fcc0008010802 */
[----:B------:R2:W-:Y:S02]  /*e4b0*/  MUFU.EX2 R7, R4 ;  /* 0x0000000400077308 */ /* 0x0005e40000000800 */
[----:B--2---:R-:W-:-:S06]  /*e4c0*/  FFMA.FTZ R4, R72, UR11, -R2 ;  /* 0x0000000b48047c23 */ /* 0x004fcc0008010802 */
[----:B------:R2:W3:Y:S02]  /*e4d0*/  MUFU.EX2 R8, R4 ;  /* 0x0000000400087308 */ /* 0x0004e40000000800 */
[----:B--2---:R-:W-:-:S06]  /*e4e0*/  FFMA.FTZ R4, R25, UR11, -R2 ;  /* 0x0000000b19047c23 */ /* 0x004fcc0008010802 */
[----:B------:R2:W-:Y:S02]  /*e4f0*/  MUFU.EX2 R252, R4 ;  /* 0x0000000400fc7308 */ /* 0x0005e40000000800 */
[----:B--2---:R-:W-:-:S06]  /*e500*/  FFMA.FTZ R4, R24, UR11, -R2 ;  /* 0x0000000b18047c23 */ /* 0x004fcc0008010802 */
[----:B------:R2:W-:Y:S02]  /*e510*/  MUFU.EX2 R250, R4 ;  /* 0x0000000400fa7308 */ /* 0x0005e40000000800 */
[----:B--2---:R-:W-:-:S06]  /*e520*/  FFMA.FTZ R4, R70, UR11, -R2 ;  /* 0x0000000b46047c23 */ /* 0x004fcc0008010802 */
[----:B------:R2:W-:Y:S02]  /*e530*/  MUFU.EX2 R249, R4 ;  /* 0x0000000400f97308 */ /* 0x0005e40000000800 */
[----:B--2---:R-:W-:-:S06]  /*e540*/  FFMA.FTZ R4, R23, UR11, -R0 ;  /* 0x0000000b17047c23 */ /* 0x004fcc0008010800 */
[----:B------:R2:W-:Y:S02]  /*e550*/  MUFU.EX2 R69, R4 ;  /* 0x0000000400457308 */ /* 0x0005e40000000800 */
[----:B--2---:R-:W-:-:S06]  /*e560*/  FFMA.FTZ R4, R66, UR11, -R0 ;  /* 0x0000000b42047c23 */ /* 0x004fcc0008010800 */
[----:B------:R2:W4:Y:S02]  /*e570*/  MUFU.EX2 R74, R4 ;  /* 0x00000004004a7308 */ /* 0x0005240000000800 */
[----:B--2---:R-:W-:Y:S01]  /*e580*/  FFMA.FTZ R4, R123, UR11, -R0 ;  /* 0x0000000b7b047c23 */ /* 0x004fe20008010800 */
[----:B---3--:R-:W-:Y:S02]  /*e590*/  MOV R123, R8 ;  /* 0x00000008007b7202 */ /* 0x008fe40000000f00 */
[----:B------:R-:W-:-:S03]  /*e5a0*/  F2FP.BF16.F32.PACK_AB R8, R188, R187 ;  /* 0x000000bbbc08723e */ /* 0x000fc600000010ff */
[----:B------:R2:W-:Y:S01]  /*e5b0*/  MUFU.EX2 R76, R4 ;  /* 0x00000004004c7308 */ /* 0x0005e20000000800 */
[----:B----4-:R-:W-:Y:S01]  /*e5c0*/  F2FP.BF16.F32.PACK_AB R9, R74, R69 ;  /* 0x000000454a09723e */ /* 0x010fe200000010ff */
[----:B--2---:R-:W-:-:S06]  /*e5d0*/  FFMA.FTZ R4, R64, UR11, -R0 ;  /* 0x0000000b40047c23 */ /* 0x004fcc0008010800 */
[----:B------:R2:W3:Y:S02]  /*e5e0*/  MUFU.EX2 R77, R4 ;  /* 0x00000004004d7308 */ /* 0x0004e40000000800 */
[----:B--2---:R-:W-:Y:S01]  /*e5f0*/  FFMA.FTZ R4, R122, UR11, -R0 ;  /* 0x0000000b7a047c23 */ /* 0x004fe20008010800 */
[----:B---3--:R-:W-:Y:S02]  /*e600*/  F2FP.BF16.F32.PACK_AB R11, R77, R76 ;  /* 0x0000004c4d0b723e */ /* 0x008fe400000010ff */
[----:B------:R-:W-:-:S03]  /*e610*/  MOV R122, R7 ;  /* 0x00000007007a7202 */ /* 0x000fc60000000f00 */
[----:B------:R2:W-:Y:S02]  /*e620*/  MUFU.EX2 R79, R4 ;  /* 0x00000004004f7308 */ /* 0x0005e40000000800 */
[----:B--2---:R-:W-:-:S06]  /*e630*/  FFMA.FTZ R4, R62, UR11, -R0 ;  /* 0x0000000b3e047c23 */ /* 0x004fcc0008010800 */
[----:B------:R2:W3:Y:S02]  /*e640*/  MUFU.EX2 R62, R4 ;  /* 0x00000004003e7308 */ /* 0x0004e40000000800 */
[----:B--2---:R-:W-:Y:S01]  /*e650*/  FFMA.FTZ R4, R121, UR11, -R0 ;  /* 0x0000000b79047c23 */ /* 0x004fe20008010800 */
[----:B---3--:R-:W-:-:S05]  /*e660*/  F2FP.BF16.F32.PACK_AB R5, R62, R79 ;  /* 0x0000004f3e05723e */ /* 0x008fca00000010ff */
[----:B------:R2:W-:Y:S02]  /*e670*/  MUFU.EX2 R86, R4 ;  /* 0x0000000400567308 */ /* 0x0005e40000000800 */
[----:B--2---:R-:W-:-:S06]  /*e680*/  FFMA.FTZ R4, R60, UR11, -R0 ;  /* 0x0000000b3c047c23 */ /* 0x004fcc0008010800 */
[----:B------:R2:W3:Y:S02]  /*e690*/  MUFU.EX2 R88, R4 ;  /* 0x0000000400587308 */ /* 0x0004e40000000800 */
[----:B--2---:R-:W-:Y:S01]  /*e6a0*/  FFMA.FTZ R4, R119, UR11, -R0 ;  /* 0x0000000b77047c23 */ /* 0x004fe20008010800 */
[----:B---3--:R-:W-:-:S05]  /*e6b0*/  F2FP.BF16.F32.PACK_AB R7, R88, R86 ;  /* 0x000000565807723e */ /* 0x008fca00000010ff */
[----:B------:R2:W-:Y:S02]  /*e6c0*/  MUFU.EX2 R94, R4 ;  /* 0x00000004005e7308 */ /* 0x0005e40000000800 */
[----:B--2---:R-:W-:-:S06]  /*e6d0*/  FFMA.FTZ R4, R58, UR11, -R0 ;  /* 0x0000000b3a047c23 */ /* 0x004fcc0008010800 */
[----:B------:R2:W-:Y:S02]  /*e6e0*/  MUFU.EX2 R97, R4 ;  /* 0x0000000400617308 */ /* 0x0005e40000000800 */
[----:B--2---:R-:W-:-:S06]  /*e6f0*/  FFMA.FTZ R4, R114, UR11, -R0 ;  /* 0x0000000b72047c23 */ /* 0x004fcc0008010800 */
[----:B------:R2:W-:Y:S02]  /*e700*/  MUFU.EX2 R98, R4 ;  /* 0x0000000400627308 */ /* 0x0005e40000000800 */
[----:B--2---:R-:W-:-:S06]  /*e710*/  FFMA.FTZ R4, R56, UR11, -R0 ;  /* 0x0000000b38047c23 */ /* 0x004fcc0008010800 */
[----:B------:R-:W2:Y:S08]  /*e720*/  MUFU.EX2 R56, R3 ;  /* 0x0000000300387308 */ /* 0x000eb00000000800 */
[----:B------:R3:W4:Y:S01]  /*e730*/  MUFU.EX2 R100, R4 ;  /* 0x0000000400647308 */ /* 0x0007220000000800 */
[-C--:B--2---:R-:W-:Y:S01]  /*e740*/  FMUL.FTZ R142, R142, R56.reuse ;  /* 0x000000388e8e7220 */ /* 0x084fe20000410000 */
[-C--:B------:R-:W-:Y:S01]  /*e750*/  FMUL.FTZ R143, R143, R56.reuse ;  /* 0x000000388f8f7220 */ /* 0x080fe20000410000 */
[-C--:B------:R-:W-:Y:S01]  /*e760*/  FMUL.FTZ R138, R138, R56.reuse ;  /* 0x000000388a8a7220 */ /* 0x080fe20000410000 */
[-C--:B------:R-:W-:Y:S01]  /*e770*/  FMUL.FTZ R139, R139, R56.reuse ;  /* 0x000000388b8b7220 */ /* 0x080fe20000410000 */
[-C--:B------:R-:W-:Y:S01]  /*e780*/  FMUL.FTZ R150, R150, R56.reuse ;  /* 0x0000003896967220 */ /* 0x080fe20000410000 */
[-C--:B------:R-:W-:Y:S01]  /*e790*/  FMUL.FTZ R151, R151, R56.reuse ;  /* 0x0000003897977220 */ /* 0x080fe20000410000 */
[-C--:B------:R-:W-:Y:S01]  /*e7a0*/  FMUL.FTZ R146, R146, R56.reuse ;  /* 0x0000003892927220 */ /* 0x080fe20000410000 */
[----:B------:R-:W-:Y:S01]  /*e7b0*/  FMUL.FTZ R147, R147, R56 ;  /* 0x0000003893937220 */ /* 0x000fe20000410000 */
[----:B------:R-:W-:Y:S01]  /*e7c0*/  HMMA.16816.F32.BF16 R20, R8, R12, R140 ;  /* 0x0000000c0814723c */ /* 0x000fe2000004188c */
[--C-:B---3--:R-:W-:Y:S01]  /*e7d0*/  FFMA.FTZ R4, R113, UR11, -R0.reuse ;  /* 0x0000000b71047c23 */ /* 0x108fe20008010800 */
[----:B------:R-:W-:-:S03]  /*e7e0*/  FFMA.FTZ R3, R118, UR11, -R0 ;  /* 0x0000000b76037c23 */ /* 0x000fc60008010800 */
[----:B------:R2:W-:Y:S01]  /*e7f0*/  MUFU.EX2 R104, R4 ;  /* 0x0000000400687308 */ /* 0x0005e20000000800 */
[C---:B------:R-:W-:Y:S01]  /*e800*/  HMMA.16816.F32.BF16 R24, R8.reuse, R14, R136 ;  /* 0x0000000e0818723c */ /* 0x040fe20000041888 */
[----:B------:R-:W-:Y:S05]  /*e810*/  LDSM.16.MT88.4 R136, [R135+0x8000] ;  /* 0x008000008788783b */ /* 0x000fea0000004200 */
[C---:B------:R-:W-:Y:S01]  /*e820*/  HMMA.16816.F32.BF16 R148, R8.reuse, R16, R148 ;  /* 0x000000100894723c */ /* 0x040fe20000041894 */
[----:B------:R3:W-:Y:S05]  /*e830*/  MUFU.EX2 R101, R3 ;  /* 0x0000000300657308 */ /* 0x0007ea0000000800 */
[----:B------:R-:W-:Y:S01]  /*e840*/  HMMA.16816.F32.BF16 R12, R8, R18, R144 ;  /* 0x00000012080c723c */ /* 0x000fe20000041890 */
[----:B------:R-:W5:Y:S01]  /*e850*/  LDSM.16.MT88.4 R16, [R164+0x5800] ;  /* 0x00580000a410783b */ /* 0x000f620000004200 */
[----:B--2---:R-:W-:-:S05]  /*e860*/  FFMA.FTZ R4, R65, UR11, -R0 ;  /* 0x0000000b41047c23 */ /* 0x004fca0008010800 */
[----:B------:R-:W-:Y:S01]  /*e870*/  F2FP.BF16.F32.PACK_AB R8, R194, R193 ;  /* 0x000000c1c208723e */ /* 0x000fe200000010ff */
[----:B------:R2:W5:Y:S01]  /*e880*/  MUFU.EX2 R102, R4 ;  /* 0x0000000400667308 */ /* 0x0005620000000800 */
[----:B------:R-:W-:Y:S02]  /*e890*/  F2FP.BF16.F32.PACK_AB R9, R97, R94 ;  /* 0x0000005e6109723e */ /* 0x000fe400000010ff */
[----:B------:R-:W-:Y:S01]  /*e8a0*/  F2FP.BF16.F32.PACK_AB R10, R196, R195 ;  /* 0x000000c3c40a723e */ /* 0x000fe200000010ff */
[----:B---3--:R-:W-:Y:S01]  /*e8b0*/  FFMA.FTZ R3, R61, UR11, -R0 ;  /* 0x0000000b3d037c23 */ /* 0x008fe20008010800 */
[----:B----4-:R-:W-:-:S03]  /*e8c0*/  F2FP.BF16.F32.PACK_AB R11, R100, R98 ;  /* 0x00000062640b723e */ /* 0x010fc600000010ff */
[----:B------:R3:W4:Y:S01]  /*e8d0*/  MUFU.EX2 R105, R3 ;  /* 0x0000000300697308 */ /* 0x0007220000000800 */
[----:B--2---:R-:W-:-:S07]  /*e8e0*/  FFMA.FTZ R4, R115, UR11, -R0 ;  /* 0x0000000b73047c23 */ /* 0x004fce0008010800 */
[----:B------:R2:W-:Y:S01]  /*e8f0*/  MUFU.EX2 R103, R4 ;  /* 0x0000000400677308 */ /* 0x0005e20000000800 */
[----:B---3--:R-:W-:-:S07]  /*e900*/  FFMA.FTZ R3, R67, UR11, -R0 ;  /* 0x0000000b43037c23 */ /* 0x008fce0008010800 */
[----:B------:R3:W4:Y:S01]  /*e910*/  MUFU.EX2 R99, R3 ;  /* 0x0000000300637308 */ /* 0x0007220000000800 */
[----:B--2---:R-:W-:-:S07]  /*e920*/  F2FP.BF16.F32.PACK_AB R4, R190, R106 ;  /* 0x0000006abe04723e */ /* 0x004fce00000010ff */
[----:B-1----:R-:W-:Y:S01]  /*e930*/  HMMA.16816.F32.BF16 R20, R4, R28, R20 ;  /* 0x0000001c0414723c */ /* 0x002fe20000041814 */
[----:B---3--:R-:W-:-:S04]  /*e940*/  FFMA.FTZ R3, R124, UR11, -R0 ;  /* 0x0000000b7c037c23 */ /* 0x008fc80008010800 */
[----:B------:R1:W-:Y:S01]  /*e950*/  MUFU.EX2 R95, R3 ;  /* 0x00000003005f7308 */ /* 0x0003e20000000800 */
[C---:B------:R-:W-:Y:S06]  /*e960*/  HMMA.16816.F32.BF16 R24, R4.reuse, R30, R24 ;  /* 0x0000001e0418723c */ /* 0x040fec0000041818 */
[C---:B------:R-:W-:Y:S06]  /*e970*/  HMMA.16816.F32.BF16 R28, R4.reuse, R32, R148 ;  /* 0x00000020041c723c */ /* 0x040fec0000041894 */
[----:B------:R-:W-:Y:S01]  /*e980*/  HMMA.16816.F32.BF16 R12, R4, R34, R12 ;  /* 0x00000022040c723c */ /* 0x000fe2000004180c */
[----:B------:R-:W2:Y:S01]  /*e990*/  LDSM.16.MT88.4 R32, [R164+0x5c00] ;  /* 0x005c0000a420783b */ /* 0x000ea20000004200 */
[----:B-1----:R-:W-:-:S04]  /*e9a0*/  FFMA.FTZ R3, R63, UR11, -R0 ;  /* 0x0000000b3f037c23 */ /* 0x002fc80008010800 */
[C---:B------:R-:W-:Y:S01]  /*e9b0*/  HMMA.16816.F32.BF16 R20, R8.reuse, R40, R20 ;  /* 0x000000280814723c */ /* 0x040fe20000041814 */
[----:B------:R-:W-:Y:S01]  /*e9c0*/  F2FP.BF16.F32.PACK_AB R4, R199, R197 ;  /* 0x000000c5c704723e */ /* 0x000fe200000010ff */
[----:B------:R1:W3:Y:S01]  /*e9d0*/  MUFU.EX2 R93, R3 ;  /* 0x00000003005d7308 */ /* 0x0002e20000000800 */
[----:B-----5:R-:W-:Y:S02]  /*e9e0*/  F2FP.BF16.F32.PACK_AB R5, R102, R104 ;  /* 0x000000686605723e */ /* 0x020fe400000010ff */
[----:B------:R-:W-:Y:S01]  /*e9f0*/  F2FP.BF16.F32.PACK_AB R6, R200, R198 ;  /* 0x000000c6c806723e */ /* 0x000fe200000010ff */
[C---:B------:R-:W-:Y:S01]  /*ea00*/  HMMA.16816.F32.BF16 R24, R8.reuse, R42, R24 ;  /* 0x0000002a0818723c */ /* 0x040fe20000041818 */
[----:B----4-:R-:W-:Y:S01]  /*ea10*/  F2FP.BF16.F32.PACK_AB R7, R105, R101 ;  /* 0x000000656907723e */ /* 0x010fe200000010ff */
[----:B------:R-:W-:Y:S04]  /*ea20*/  LDSM.16.MT88.4 R40, [R135+0x6400] ;  /* 0x006400008728783b */ /* 0x000fe80000004200 */
[C---:B------:R-:W-:Y:S06]  /*ea30*/  HMMA.16816.F32.BF16 R28, R8.reuse, R16, R28 ;  /* 0x00000010081c723c */ /* 0x040fec000004181c */
[----:B------:R-:W-:Y:S01]  /*ea40*/  HMMA.16816.F32.BF16 R12, R8, R18, R12 ;  /* 0x00000012080c723c */ /* 0x000fe2000004180c */
[----:B------:R-:W4:Y:S01]  /*ea50*/  LDSM.16.MT88.4 R16, [R164+0x6000] ;  /* 0x00600000a410783b */ /* 0x000f220000004200 */
[----:B-1----:R-:W-:-:S04]  /*ea60*/  FFMA.FTZ R3, R127, UR11, -R0 ;  /* 0x0000000b7f037c23 */ /* 0x002fc80008010800 */
[C---:B------:R-:W-:Y:S01]  /*ea70*/  HMMA.16816.F32.BF16 R20, R4.reuse, R36, R20 ;  /* 0x000000240414723c */ /* 0x040fe20000041814 */
[----:B------:R1:W-:Y:S01]  /*ea80*/  MUFU.EX2 R92, R3 ;  /* 0x00000003005c7308 */ /* 0x0003e20000000800 */
[----:B------:R-:W-:Y:S02]  /*ea90*/  F2FP.BF16.F32.PACK_AB R8, R201, R202 ;  /* 0x000000cac908723e */ /* 0x000fe400000010ff */
[----:B------:R-:W-:Y:S02]  /*eaa0*/  F2FP.BF16.F32.PACK_AB R9, R99, R103 ;  /* 0x000000676309723e */ /* 0x000fe400000010ff */
[----:B------:R-:W-:Y:S01]  /*eab0*/  HMMA.16816.F32.BF16 R24, R4, R38, R24 ;  /* 0x000000260418723c */ /* 0x000fe20000041818 */
[----:B------:R-:W5:Y:S01]  /*eac0*/  LDSM.16.MT88.4 R36, [R164+0x6400] ;  /* 0x00640000a424783b */ /* 0x000f620000004200 */
[----:B------:R-:W-:Y:S02]  /*ead0*/  F2FP.BF16.F32.PACK_AB R10, R204, R203 ;  /* 0x000000cbcc0a723e */ /* 0x000fe400000010ff */
[----:B---3--:R-:W-:-:S02]  /*eae0*/  F2FP.BF16.F32.PACK_AB R11, R93, R95 ;  /* 0x0000005f5d0b723e */ /* 0x008fc400000010ff */
[C---:B--2---:R-:W-:Y:S06]  /*eaf0*/  HMMA.16816.F32.BF16 R28, R4.reuse, R32, R28 ;  /* 0x00000020041c723c */ /* 0x044fec000004181c */
[----:B------:R-:W-:Y:S01]  /*eb00*/  HMMA.16816.F32.BF16 R12, R4, R34, R12 ;  /* 0x00000022040c723c */ /* 0x000fe2000004180c */
[----:B-1----:R-:W-:Y:S01]  /*eb10*/  FFMA.FTZ R3, R73, UR11, -R0 ;  /* 0x0000000b49037c23 */ /* 0x002fe20008010800 */
[----:B------:R-:W-:Y:S03]  /*eb20*/  LDSM.16.MT88.4 R32, [R164+0x6800] ;  /* 0x00680000a420783b */ /* 0x000fe60000004200 */
[----:B------:R1:W2:Y:S01]  /*eb30*/  MUFU.EX2 R90, R3 ;  /* 0x00000003005a7308 */ /* 0x0002a20000000800 */
[----:B------:R-:W-:Y:S01]  /*eb40*/  HMMA.16816.F32.BF16 R20, R8, R44, R20 ;  /* 0x0000002c0814723c */ /* 0x000fe20000041814 */
[----:B------:R-:W-:-:S02]  /*eb50*/  F2FP.BF16.F32.PACK_AB R4, R205, R206 ;  /* 0x000000cecd04723e */ /* 0x000fc400000010ff */
[----:B------:R-:W-:-:S03]  /*eb60*/  F2FP.BF16.F32.PACK_AB R6, R209, R207 ;  /* 0x000000cfd106723e */ /* 0x000fc600000010ff */
[C---:B------:R-:W-:Y:S01]  /*eb70*/  HMMA.16816.F32.BF16 R24, R8.reuse, R46, R24 ;  /* 0x0000002e0818723c */ /* 0x040fe20000041818 */
[----:B------:R-:W3:Y:S05]  /*eb80*/  LDSM.16.MT88.4 R44, [R135+0x6800] ;  /* 0x00680000872c783b */ /* 0x000eea0000004200 */
[----:B----4-:R-:W-:Y:S01]  /*eb90*/  HMMA.16816.F32.BF16 R28, R8, R16, R28 ;  /* 0x00000010081c723c */ /* 0x010fe2000004181c */
[----:B-1----:R-:W-:Y:S01]  /*eba0*/  FFMA.FTZ R3, R126, UR11, -R0 ;  /* 0x0000000b7e037c23 */ /* 0x002fe20008010800 */
[----:B--2---:R-:W-:-:S04]  /*ebb0*/  F2FP.BF16.F32.PACK_AB R5, R90, R92 ;  /* 0x0000005c5a05723e */ /* 0x004fc800000010ff */
[----:B------:R-:W-:Y:S01]  /*ebc0*/  HMMA.16816.F32.BF16 R12, R8, R18, R12 ;  /* 0x00000012080c723c */ /* 0x000fe2000004180c */
[----:B------:R1:W-:Y:S06]  /*ebd0*/  MUFU.EX2 R87, R3 ;  /* 0x0000000300577308 */ /* 0x0003ec0000000800 */
[----:B------:R-:W-:Y:S02]  /*ebe0*/  F2FP.BF16.F32.PACK_AB R8, R210, R208 ;  /* 0x000000d0d208723e */ /* 0x000fe400000010ff */
[----:B------:R-:W-:Y:S01]  /*ebf0*/  F2FP.BF16.F32.PACK_AB R10, R213, R211 ;  /* 0x000000d3d50a723e */ /* 0x000fe200000010ff */
[----:B-1----:R-:W-:-:S04]  /*ec00*/  FFMA.FTZ R3, R75, UR11, -R0 ;  /* 0x0000000b4b037c23 */ /* 0x002fc80008010800 */
[----:B------:R1:W2:Y:S02]  /*ec10*/  MUFU.EX2 R85, R3 ;  /* 0x0000000300557308 */ /* 0x0002a40000000800 */
[----:B-1----:R-:W-:Y:S01]  /*ec20*/  FFMA.FTZ R3, R125, UR11, -R0 ;  /* 0x0000000b7d037c23 */ /* 0x002fe20008010800 */
[----:B--2---:R-:W-:-:S05]  /*ec30*/  F2FP.BF16.F32.PACK_AB R7, R85, R87 ;  /* 0x000000575507723e */ /* 0x004fca00000010ff */
[----:B------:R1:W-:Y:S02]  /*ec40*/  MUFU.EX2 R84, R3 ;  /* 0x0000000300547308 */ /* 0x0003e40000000800 */
[C---:B------:R-:W-:Y:S06]  /*ec50*/  HMMA.16816.F32.BF16 R20, R4.reuse, R40, R20 ;  /* 0x000000280414723c */ /* 0x040fec0000041814 */
[C---:B------:R-:W-:Y:S01]  /*ec60*/  HMMA.16816.F32.BF16 R24, R4.reuse, R42, R24 ;  /* 0x0000002a0418723c */ /* 0x040fe20000041818 */
[----:B------:R-:W2:Y:S05]  /*ec70*/  LDSM.16.MT88.4 R40, [R135+0x6c00] ;  /* 0x006c00008728783b */ /* 0x000eaa0000004200 */
[----:B-----5:R-:W-:Y:S01]  /*ec80*/  HMMA.16816.F32.BF16 R28, R4, R36, R28 ;  /* 0x00000024041c723c */ /* 0x020fe2000004181c */
[----:B-1----:R-:W-:-:S04]  /*ec90*/  FFMA.FTZ R3, R81, UR11, -R0 ;  /* 0x0000000b51037c23 */ /* 0x002fc80008010800 */
[----:B------:R1:W4:Y:S01]  /*eca0*/  MUFU.EX2 R82, R3 ;  /* 0x0000000300527308 */ /* 0x0003220000000800 */
[----:B------:R-:W-:Y:S01]  /*ecb0*/  HMMA.16816.F32.BF16 R16, R4, R38, R12 ;  /* 0x000000260410723c */ /* 0x000fe2000004180c */
[----:B------:R-:W5:Y:S06]  /*ecc0*/  LDSM.16.MT88.4 R36, [R164+0x6c00] ;  /* 0x006c0000a424783b */ /* 0x000f6c0000004200 */
[----:B------:R-:W-:Y:S02]  /*ecd0*/  F2FP.BF16.F32.PACK_AB R4, R215, R212 ;  /* 0x000000d4d704723e */ /* 0x000fe400000010ff */
[----:B------:R-:W-:Y:S01]  /*ece0*/  F2FP.BF16.F32.PACK_AB R6, R216, R214 ;  /* 0x000000d6d806723e */ /* 0x000fe200000010ff */
[----:B-1----:R-:W-:Y:S01]  /*ecf0*/  FFMA.FTZ R3, R129, UR11, -R0 ;  /* 0x0000000b81037c23 */ /* 0x002fe20008010800 */
[----:B----4-:R-:W-:-:S03]  /*ed00*/  F2FP.BF16.F32.PACK_AB R9, R82, R84 ;  /* 0x000000545209723e */ /* 0x010fc600000010ff */
[----:B------:R1:W-:Y:S02]  /*ed10*/  MUFU.EX2 R81, R3 ;  /* 0x0000000300517308 */ /* 0x0003e40000000800 */
[----:B-1----:R-:W-:-:S06]  /*ed20*/  FFMA.FTZ R3, R83, UR11, -R0 ;  /* 0x0000000b53037c23 */ /* 0x002fcc0008010800 */
[----:B------:R1:W4:Y:S02]  /*ed30*/  MUFU.EX2 R80, R3 ;  /* 0x0000000300507308 */ /* 0x0003240000000800 */
[----:B-1----:R-:W-:Y:S01]  /*ed40*/  FFMA.FTZ R3, R130, UR11, -R0 ;  /* 0x0000000b82037c23 */ /* 0x002fe20008010800 */
[----:B----4-:R-:W-:-:S05]  /*ed50*/  F2FP.BF16.F32.PACK_AB R11, R80, R81 ;  /* 0x00000051500b723e */ /* 0x010fca00000010ff */
[----:B------:R1:W-:Y:S02]  /*ed60*/  MUFU.EX2 R78, R3 ;  /* 0x00000003004e7308 */ /* 0x0003e40000000800 */
[C---:B---3--:R-:W-:Y:S06]  /*ed70*/  HMMA.16816.F32.BF16 R12, R8.reuse, R44, R20 ;  /* 0x0000002c080c723c */ /* 0x048fec0000041814 */
[C---:B------:R-:W-:Y:S01]  /*ed80*/  HMMA.16816.F32.BF16 R20, R8.reuse, R46, R24 ;  /* 0x0000002e0814723c */ /* 0x040fe20000041818 */
[----:B------:R-:W3:Y:S05]  /*ed90*/  LDSM.16.MT88.4 R44, [R164+0x7000] ;  /* 0x00700000a42c783b */ /* 0x000eea0000004200 */
[----:B------:R-:W-:Y:S01]  /*eda0*/  HMMA.16816.F32.BF16 R28, R8, R32, R28 ;  /* 0x00000020081c723c */ /* 0x000fe2000004181c */
[----:B-1----:R-:W-:-:S04]  /*edb0*/  FFMA.FTZ R3, R89, UR11, -R0 ;  /* 0x0000000b59037c23 */ /* 0x002fc80008010800 */
[----:B------:R1:W4:Y:S01]  /*edc0*/  MUFU.EX2 R75, R3 ;  /* 0x00000003004b7308 */ /* 0x0003220000000800 */
[----:B------:R-:W-:Y:S07]  /*edd0*/  HMMA.16816.F32.BF16 R24, R8, R34, R16 ;  /* 0x000000220818723c */ /* 0x000fee0000041810 */
[----:B------:R-:W-:Y:S01]  /*ede0*/  FFMA.FTZ R9, R230, R56, R69 ;  /* 0x00000038e6097223 */ /* 0x000fe20000010045 */
[----:B------:R-:W-:-:S04]  /*edf0*/  FFMA.FTZ R8, R111, UR11, -R0 ;  /* 0x0000000b6f087c23 */ /* 0x000fc80008010800 */
[----:B------:R2:W-:Y:S01]  /*ee00*/  MUFU.EX2 R63, R8 ;  /* 0x00000008003f7308 */ /* 0x0005e20000000800 */
[----:B-1----:R-:W-:Y:S01]  /*ee10*/  FFMA.FTZ R3, R131, UR11, -R0 ;  /* 0x0000000b83037c23 */ /* 0x002fe20008010800 */
[----:B----4-:R-:W-:-:S06]  /*ee20*/  F2FP.BF16.F32.PACK_AB R5, R75, R78 ;  /* 0x0000004e4b05723e */ /* 0x010fcc00000010ff */
[----:B------:R1:W-:Y:S01]  /*ee30*/  MUFU.EX2 R73, R3 ;  /* 0x0000000300497308 */ /* 0x0003e20000000800 */
[----:B--2---:R-:W-:Y:S01]  /*ee40*/  F2FP.BF16.F32.PACK_AB R8, R223, R221 ;  /* 0x000000dddf08723e */ /* 0x004fe200000010ff */
[----:B-1----:R-:W-:-:S06]  /*ee50*/  FFMA.FTZ R3, R91, UR11, -R0 ;  /* 0x0000000b5b037c23 */ /* 0x002fcc0008010800 */
[----:B------:R1:W2:Y:S02]  /*ee60*/  MUFU.EX2 R72, R3 ;  /* 0x0000000300487308 */ /* 0x0002a40000000800 */
[----:B-1----:R-:W-:Y:S01]  /*ee70*/  FFMA.FTZ R3, R133, UR11, -R0 ;  /* 0x0000000b85037c23 */ /* 0x002fe20008010800 */
[----:B--2---:R-:W-:-:S05]  /*ee80*/  F2FP.BF16.F32.PACK_AB R7, R72, R73 ;  /* 0x000000494807723e */ /* 0x004fca00000010ff */
[----:B------:R1:W-:Y:S02]  /*ee90*/  MUFU.EX2 R71, R3 ;  /* 0x0000000300477308 */ /* 0x0003e40000000800 */
[C---:B------:R-:W-:Y:S06]  /*eea0*/  HMMA.16816.F32.BF16 R16, R4.reuse, R40, R12 ;  /* 0x000000280410723c */ /* 0x040fec000004180c */
[----:B------:R-:W-:Y:S01]  /*eeb0*/  HMMA.16816.F32.BF16 R20, R4, R42, R20 ;  /* 0x0000002a0414723c */ /* 0x000fe20000041814 */
[----:B------:R-:W-:Y:S01]  /*eec0*/  F2FP.BF16.F32.PACK_AB R12, R218, R217 ;  /* 0x000000d9da0c723e */ /* 0x000fe200000010ff */
[----:B------:R-:W-:Y:S01]  /*eed0*/  LDSM.16.MT88.4 R40, [R164+0x7800] ;  /* 0x00780000a428783b */ /* 0x000fe20000004200 */
[----:B------:R-:W-:-:S03]  /*eee0*/  F2FP.BF16.F32.PACK_AB R14, R219, R220 ;  /* 0x000000dcdb0e723e */ /* 0x000fc600000010ff */
[----:B-----5:R-:W-:Y:S01]  /*eef0*/  HMMA.16816.F32.BF16 R28, R4, R36, R28 ;  /* 0x00000024041c723c */ /* 0x020fe2000004181c */
[----:B-1----:R-:W-:-:S04]  /*ef00*/  FFMA.FTZ R3, R108, UR11, -R0 ;  /* 0x0000000b6c037c23 */ /* 0x002fc80008010800 */
[----:B------:R1:W2:Y:S01]  /*ef10*/  MUFU.EX2 R70, R3 ;  /* 0x0000000300467308 */ /* 0x0002a20000000800 */
[----:B------:R-:W-:Y:S01]  /*ef20*/  HMMA.16816.F32.BF16 R32, R4, R38, R24 ;  /* 0x000000260420723c */ /* 0x000fe20000041818 */
[----:B------:R-:W4:Y:S06]  /*ef30*/  LDSM.16.MT88.4 R36, [R164+0x7400] ;  /* 0x00740000a424783b */ /* 0x000f2c0000004200 */
[----:B------:R-:W-:Y:S01]  /*ef40*/  FADD.FTZ R4, R74, R9 ;  /* 0x000000094a047221 */ /* 0x000fe20000010000 */
[----:B------:R-:W-:-:S03]  /*ef50*/  F2FP.BF16.F32.PACK_AB R6, R238, R231 ;  /* 0x000000e7ee06723e */ /* 0x000fc600000010ff */
[----:B------:R-:W-:-:S04]  /*ef60*/  FADD.FTZ R4, R76, R4 ;  /* 0x000000044c047221 */ /* 0x000fc80000010000 */
[----:B------:R-:W-:Y:S01]  /*ef70*/  FADD.FTZ R4, R77, R4 ;  /* 0x000000044d047221 */ /* 0x000fe20000010000 */
[----:B-1----:R-:W-:Y:S01]  /*ef80*/  FFMA.FTZ R3, R152, UR11, -R0 ;  /* 0x0000000b98037c23 */ /* 0x002fe20008010800 */
[----:B--2---:R-:W-:Y:S02]  /*ef90*/  F2FP.BF16.F32.PACK_AB R13, R70, R71 ;  /* 0x00000047460d723e */ /* 0x004fe400000010ff */
[----:B------:R-:W-:Y:S01]  /*efa0*/  FADD.FTZ R4, R79, R4 ;  /* 0x000000044f047221 */ /* 0x000fe20000010000 */
[----:B------:R1:W-:Y:S03]  /*efb0*/  MUFU.EX2 R68, R3 ;  /* 0x0000000300447308 */ /* 0x0003e60000000800 */
[----:B------:R-:W-:Y:S01]  /*efc0*/  FADD.FTZ R4, R62, R4 ;  /* 0x000000043e047221 */ /* 0x000fe20000010000 */
[----:B-1----:R-:W-:-:S04]  /*efd0*/  FFMA.FTZ R3, R109, UR11, -R0 ;  /* 0x0000000b6d037c23 */ /* 0x002fc80008010800 */
[----:B------:R1:W2:Y:S02]  /*efe0*/  MUFU.EX2 R67, R3 ;  /* 0x0000000300437308 */ /* 0x0002a40000000800 */
[----:B-1----:R-:W-:Y:S01]  /*eff0*/  FFMA.FTZ R3, R154, UR11, -R0 ;  /* 0x0000000b9a037c23 */ /* 0x002fe20008010800 */
[----:B--2---:R-:W-:-:S05]  /*f000*/  F2FP.BF16.F32.PACK_AB R15, R67, R68 ;  /* 0x00000044430f723e */ /* 0x004fca00000010ff */
[----:B------:R1:W-:Y:S02]  /*f010*/  MUFU.EX2 R66, R3 ;  /* 0x0000000300427308 */ /* 0x0003e40000000800 */
[C---:B------:R-:W-:Y:S06]  /*f020*/  HMMA.16816.F32.BF16 R24, R12.reuse, R48, R16 ;  /* 0x000000300c18723c */ /* 0x040fec0000041810 */
[C---:B------:R-:W-:Y:S01]  /*f030*/  HMMA.16816.F32.BF16 R20, R12.reuse, R50, R20 ;  /* 0x000000320c14723c */ /* 0x040fe20000041814 */
[----:B------:R-:W-:Y:S05]  /*f040*/  LDSM.16.MT88.4 R48, [R135+0x7800] ;  /* 0x007800008730783b */ /* 0x000fea0000004200 */
[----:B---3--:R-:W-:Y:S01]  /*f050*/  HMMA.16816.F32.BF16 R16, R12, R44, R28 ;  /* 0x0000002c0c10723c */ /* 0x008fe2000004181c */
[----:B-1----:R-:W-:-:S04]  /*f060*/  FFMA.FTZ R3, R110, UR11, -R0 ;  /* 0x0000000b6e037c23 */ /* 0x002fc80008010800 */
[----:B------:R1:W2:Y:S01]  /*f070*/  MUFU.EX2 R65, R3 ;  /* 0x0000000300417308 */ /* 0x0002a20000000800 */
[----:B------:R-:W-:Y:S01]  /*f080*/  HMMA.16816.F32.BF16 R32, R12, R46, R32 ;  /* 0x0000002e0c20723c */ /* 0x000fe20000041820 */
[----:B-1----:R-:W-:Y:S01]  /*f090*/  FFMA.FTZ R3, R155, UR11, -R0 ;  /* 0x0000000b9b037c23 */ /* 0x002fe20008010800 */
[----:B--2---:R-:W-:-:S05]  /*f0a0*/  F2FP.BF16.F32.PACK_AB R9, R65, R66 ;  /* 0x000000424109723e */ /* 0x004fca00000010ff */
[----:B------:R1:W2:Y:S02]  /*f0b0*/  MUFU.EX2 R64, R3 ;  /* 0x0000000300407308 */ /* 0x0002a40000000800 */
[----:B-1----:R-:W-:Y:S01]  /*f0c0*/  FFMA.FTZ R3, R229, R52, R187 ;  /* 0x00000034e5037223 */ /* 0x002fe200000100bb */
[----:B--2---:R-:W-:Y:S01]  /*f0d0*/  F2FP.BF16.F32.PACK_AB R11, R63, R64 ;  /* 0x000000403f0b723e */ /* 0x004fe200000010ff */
[----:B------:R-:W1:Y:S02]  /*f0e0*/  LDSM.16.MT88.4 R52, [R135+0x7400] ;  /* 0x007400008734783b */ /* 0x000e640000004200 */
[----:B------:R-:W-:Y:S01]  /*f0f0*/  FADD.FTZ R10, R188, R3 ;  /* 0x00000003bc0a7221 */ /* 0x000fe20000010000 */
[----:B------:R-:W-:-:S03]  /*f100*/  FFMA.FTZ R3, R157, UR11, -R0 ;  /* 0x0000000b9d037c23 */ /* 0x000fc60008010800 */
[----:B------:R-:W-:Y:S01]  /*f110*/  FADD.FTZ R5, R107, R10 ;  /* 0x0000000a6b057221 */ /* 0x000fe20000010000 */
[----:B------:R2:W-:Y:S01]  /*f120*/  MUFU.EX2 R61, R3 ;  /* 0x00000003003d7308 */ /* 0x0005e20000000800 */
[----:B------:R-:W-:Y:S02]  /*f130*/  F2FP.BF16.F32.PACK_AB R10, R225, R222 ;  /* 0x000000dee10a723e */ /* 0x000fe400000010ff */
[----:B------:R-:W-:-:S04]  /*f140*/  FADD.FTZ R5, R189, R5 ;  /* 0x00000005bd057221 */ /* 0x000fc80000010000 */
[----:B------:R-:W-:Y:S01]  /*f150*/  FADD.FTZ R5, R106, R5 ;  /* 0x000000056a057221 */ /* 0x000fe20000010000 */
[----:B----4-:R-:W-:Y:S01]  /*f160*/  HMMA.16816.F32.BF16 R16, R8, R36, R16 ;  /* 0x000000240810723c */ /* 0x010fe20000041810 */
[----:B--2---:R-:W-:-:S04]  /*f170*/  FFMA.FTZ R3, R112, UR11, -R0 ;  /* 0x0000000b70037c23 */ /* 0x004fc80008010800 */
[----:B------:R2:W-:Y:S01]  /*f180*/  MUFU.EX2 R60, R3 ;  /* 0x00000003003c7308 */ /* 0x0005e20000000800 */
[----:B-1----:R-:W-:Y:S01]  /*f190*/  HMMA.16816.F32.BF16 R28, R8, R52, R24 ;  /* 0x00000034081c723c */ /* 0x002fe20000041818 */
[----:B--2---:R-:W-:-:S05]  /*f1a0*/  FFMA.FTZ R3, R160, UR11, -R0 ;  /* 0x0000000ba0037c23 */ /* 0x004fca0008010800 */
[C---:B------:R-:W-:Y:S01]  /*f1b0*/  HMMA.16816.F32.BF16 R24, R8.reuse, R54, R20 ;  /* 0x000000360818723c */ /* 0x040fe20000041814 */
[----:B------:R1:W-:Y:S05]  /*f1c0*/  MUFU.EX2 R58, R3 ;  /* 0x00000003003a7308 */ /* 0x0003ea0000000800 */
[----:B------:R-:W-:Y:S01]  /*f1d0*/  HMMA.16816.F32.BF16 R20, R8, R38, R32 ;  /* 0x000000260814723c */ /* 0x000fe20000041820 */
[----:B------:R-:W2:Y:S04]  /*f1e0*/  LDSM.16.MT88.4 R32, [R135+0x7c00] ;  /* 0x007c00008720783b */ /* 0x000ea80000004200 */
[----:B------:R-:W3:Y:S02]  /*f1f0*/  LDSM.16.MT88.4 R36, [R164+0x7c00] ;  /* 0x007c0000a424783b */ /* 0x000ee40000004200 */
[--C-:B------:R-:W-:Y:S01]  /*f200*/  FFMA.FTZ R8, R170, UR11, -R0.reuse ;  /* 0x0000000baa087c23 */ /* 0x100fe20008010800 */
[----:B------:R-:W-:-:S03]  /*f210*/  FFMA.FTZ R10, R161, UR11, -R0 ;  /* 0x0000000ba10a7c23 */ /* 0x000fc60008010800 */
[----:B------:R4:W-:Y:S01]  /*f220*/  MUFU.EX2 R53, R8 ;  /* 0x0000000800357308 */ /* 0x0009e20000000800 */
[----:B-1----:R-:W-:-:S07]  /*f230*/  FFMA.FTZ R3, R128, UR11, -R0 ;  /* 0x0000000b80037c23 */ /* 0x002fce0008010800 */
[----:B------:R1:W5:Y:S08]  /*f240*/  MUFU.EX2 R56, R3 ;  /* 0x0000000300387308 */ /* 0x0003700000000800 */
[----:B------:R2:W-:Y:S01]  /*f250*/  MUFU.EX2 R44, R10 ;  /* 0x0000000a002c7308 */ /* 0x0005e20000000800 */
[----:B----4-:R-:W-:Y:S01]  /*f260*/  FFMA.FTZ R8, R153, UR11, -R0 ;  /* 0x0000000b99087c23 */ /* 0x010fe20008010800 */
[----:B-1----:R-:W-:Y:S01]  /*f270*/  FADD.FTZ R3, R190, R5 ;  /* 0x00000005be037221 */ /* 0x002fe20000010000 */
[----:B------:R-:W-:Y:S01]  /*f280*/  FFMA.FTZ R5, R120, UR11, -R2 ;  /* 0x0000000b78057c23 */ /* 0x000fe20008010802 */
[----:B-----5:R-:W-:-:S02]  /*f290*/  F2FP.BF16.F32.PACK_AB R7, R56, R58 ;  /* 0x0000003a3807723e */ /* 0x020fc400000010ff */
[----:B------:R-:W-:Y:S02]  /*f2a0*/  FADD.FTZ R3, R191, R3 ;  /* 0x00000003bf037221 */ /* 0x000fe40000010000 */
[----:B------:R1:W-:Y:S02]  /*f2b0*/  MUFU.EX2 R69, R5 ;  /* 0x0000000500457308 */ /* 0x0003e40000000800 */
[----:B------:R-:W-:Y:S01]  /*f2c0*/  FADD.FTZ R3, R192, R3 ;  /* 0x00000003c0037221 */ /* 0x000fe20000010000 */
[----:B--2---:R-:W-:-:S03]  /*f2d0*/  FFMA.FTZ R10, R173, UR11, -R2 ;  /* 0x0000000bad0a7c23 */ /* 0x004fc60008010802 */
[----:B------:R-:W-:Y:S01]  /*f2e0*/  FADD.FTZ R13, R193, R3 ;  /* 0x00000003c10d7221 */ /* 0x000fe20000010000 */
[----:B------:R-:W-:Y:S01]  /*f2f0*/  FFMA.FTZ R3, R132, UR11, -R0 ;  /* 0x0000000b84037c23 */ /* 0x000fe20008010800 */
[----:B------:R-:W-:Y:S02]  /*f300*/  MUFU.EX2 R229, R10 ;  /* 0x0000000a00e57308 */ /* 0x000fe40000000800 */
[----:B------:R-:W-:-:S04]  /*f310*/  FADD.FTZ R9, R194, R13 ;  /* 0x0000000dc2097221 */ /* 0x000fc80000010000 */
[----:B------:R-:W-:Y:S01]  /*f320*/  FADD.FTZ R9, R195, R9 ;  /* 0x00000009c3097221 */ /* 0x000fe20000010000 */
[----:B-1----:R-:W-:Y:S01]  /*f330*/  FADD.FTZ R5, R86, R4 ;  /* 0x0000000456057221 */ /* 0x002fe20000010000 */
[----:B------:R1:W-:Y:S02]  /*f340*/  MUFU.EX2 R54, R3 ;  /* 0x0000000300367308 */ /* 0x0003e40000000800 */
[----:B------:R-:W-:Y:S01]  /*f350*/  FADD.FTZ R9, R196, R9 ;  /* 0x00000009c4097221 */ /* 0x000fe20000010000 */
[----:B------:R-:W-:Y:S01]  /*f360*/  FFMA.FTZ R4, R162, UR11, -R0 ;  /* 0x0000000ba2047c23 */ /* 0x000fe20008010800 */
[----:B------:R-:W-:Y:S01]  /*f370*/  FADD.FTZ R12, R88, R5 ;  /* 0x00000005580c7221 */ /* 0x000fe20000010000 */
[----:B------:R-:W-:Y:S01]  /*f380*/  F2FP.BF16.F32.PACK_AB R5, R60, R61 ;  /* 0x0000003d3c05723e */ /* 0x000fe200000010ff */
[----:B------:R-:W-:Y:S02]  /*f390*/  FADD.FTZ R9, R197, R9 ;  /* 0x00000009c5097221 */ /* 0x000fe40000010000 */
[----:B------:R2:W4:Y:S02]  /*f3a0*/  MUFU.EX2 R55, R4 ;  /* 0x0000000400377308 */ /* 0x0005240000000800 */
[----:B------:R-:W-:-:S04]  /*f3b0*/  FADD.FTZ R9, R199, R9 ;  /* 0x00000009c7097221 */ /* 0x000fc80000010000 */
[----:B------:R-:W-:Y:S01]  /*f3c0*/  FADD.FTZ R9, R198, R9 ;  /* 0x00000009c6097221 */ /* 0x000fe20000010000 */
[----:B-1----:R-:W-:-:S03]  /*f3d0*/  FADD.FTZ R3, R94, R12 ;  /* 0x0000000c5e037221 */ /* 0x002fc60000010000 */
[----:B------:R-:W-:Y:S01]  /*f3e0*/  FADD.FTZ R9, R200, R9 ;  /* 0x00000009c8097221 */ /* 0x000fe20000010000 */
[----:B------:R-:W-:-:S03]  /*f3f0*/  FADD.FTZ R3, R97, R3 ;  /* 0x0000000361037221 */ /* 0x000fc60000010000 */
[----:B------:R-:W-:Y:S01]  /*f400*/  FADD.FTZ R9, R202, R9 ;  /* 0x00000009ca097221 */ /* 0x000fe20000010000 */
[----:B------:R-:W-:Y:S01]  /*f410*/  FADD.FTZ R3, R98, R3 ;  /* 0x0000000362037221 */ /* 0x000fe20000010000 */
[----:B--2---:R-:W-:Y:S02]  /*f420*/  F2FP.BF16.F32.PACK_AB R4, R232, R224 ;  /* 0x000000e0e804723e */ /* 0x004fe400000010ff */
[----:B------:R-:W-:Y:S01]  /*f430*/  FADD.FTZ R9, R201, R9 ;  /* 0x00000009c9097221 */ /* 0x000fe20000010000 */
[----:B------:R-:W-:-:S03]  /*f440*/  FADD.FTZ R3, R100, R3 ;  /* 0x0000000364037221 */ /* 0x000fc60000010000 */
[----:B------:R-:W-:Y:S01]  /*f450*/  FADD.FTZ R9, R203, R9 ;  /* 0x00000009cb097221 */ /* 0x000fe20000010000 */
[----:B------:R-:W-:Y:S01]  /*f460*/  FADD.FTZ R3, R104, R3 ;  /* 0x0000000368037221 */ /* 0x000fe20000010000 */
[----:B------:R-:W-:Y:S01]  /*f470*/  HMMA.16816.F32.BF16 R24, R4, R50, R24 ;  /* 0x000000320418723c */ /* 0x000fe20000041818 */
[----:B------:R1:W2:Y:S01]  /*f480*/  MUFU.EX2 R51, R8 ;  /* 0x0000000800337308 */ /* 0x0002a20000000800 */
[----:B------:R-:W-:Y:S01]  /*f490*/  FADD.FTZ R9, R204, R9 ;  /* 0x00000009cc097221 */ /* 0x000fe20000010000 */
[----:B------:R-:W-:-:S03]  /*f4a0*/  FADD.FTZ R3, R102, R3 ;  /* 0x0000000366037221 */ /* 0x000fc60000010000 */
[----:B------:R-:W-:Y:S01]  /*f4b0*/  HMMA.16816.F32.BF16 R28, R4, R48, R28 ;  /* 0x00000030041c723c */ /* 0x000fe2000004181c */
[----:B------:R-:W-:Y:S01]  /*f4c0*/  FADD.FTZ R3, R101, R3 ;  /* 0x0000000365037221 */ /* 0x000fe20000010000 */
[----:B------:R-:W-:-:S03]  /*f4d0*/  FADD.FTZ R9, R206, R9 ;  /* 0x00000009ce097221 */ /* 0x000fc60000010000 */
[----:B------:R-:W-:Y:S01]  /*f4e0*/  FADD.FTZ R3, R105, R3 ;  /* 0x0000000369037221 */ /* 0x000fe20000010000 */
[----:B------:R-:W-:Y:S01]  /*f4f0*/  FADD.FTZ R9, R205, R9 ;  /* 0x00000009cd097221 */ /* 0x000fe20000010000 */
[C---:B------:R-:W-:Y:S02]  /*f500*/  HMMA.16816.F32.BF16 R16, R4.reuse, R40, R16 ;  /* 0x000000280410723c */ /* 0x040fe40000041810 */
[----:B------:R-:W-:Y:S01]  /*f510*/  FADD.FTZ R3, R103, R3 ;  /* 0x0000000367037221 */ /* 0x000fe20000010000 */
[----:B------:R-:W-:Y:S01]  /*f520*/  FADD.FTZ R9, R207, R9 ;  /* 0x00000009cf097221 */ /* 0x000fe20000010000 */
[----:B-1----:R-:W-:Y:S02]  /*f530*/  FFMA.FTZ R8, R163, UR11, -R2 ;  /* 0x0000000ba3087c23 */ /* 0x002fe40008010802 */
[----:B------:R-:W-:Y:S01]  /*f540*/  FADD.FTZ R3, R99, R3 ;  /* 0x0000000363037221 */ /* 0x000fe20000010000 */
[----:B------:R-:W-:Y:S01]  /*f550*/  FADD.FTZ R9, R209, R9 ;  /* 0x00000009d1097221 */ /* 0x000fe20000010000 */
[----:B------:R-:W-:Y:S01]  /*f560*/  HMMA.16816.F32.BF16 R12, R4, R42, R20 ;  /* 0x0000002a040c723c */ /* 0x000fe20000041814 */
[----:B------:R1:W-:Y:S01]  /*f570*/  MUFU.EX2 R62, R8 ;  /* 0x00000008003e7308 */ /* 0x0003e20000000800 */
[----:B------:R-:W-:Y:S01]  /*f580*/  FADD.FTZ R3, R95, R3 ;  /* 0x000000035f037221 */ /* 0x000fe20000010000 */
[----:B------:R-:W-:-:S03]  /*f590*/  FADD.FTZ R9, R208, R9 ;  /* 0x00000009d0097221 */ /* 0x000fc60000010000 */
[----:B------:R-:W-:Y:S01]  /*f5a0*/  FADD.FTZ R3, R93, R3 ;  /* 0x000000035d037221 */ /* 0x000fe20000010000 */
[----:B------:R-:W-:Y:S01]  /*f5b0*/  FADD.FTZ R9, R210, R9 ;  /* 0x00000009d2097221 */ /* 0x000fe20000010000 */
[----:B------:R-:W-:Y:S02]  /*f5c0*/  F2FP.BF16.F32.PACK_AB R4, R240, R239 ;  /* 0x000000eff004723e */ /* 0x000fe400000010ff */
[----:B------:R-:W-:Y:S01]  /*f5d0*/  FADD.FTZ R3, R92, R3 ;  /* 0x000000035c037221 */ /* 0x000fe20000010000 */
[----:B----4-:R-:W-:Y:S02]  /*f5e0*/  F2FP.BF16.F32.PACK_AB R5, R54, R55 ;  /* 0x000000373605723e */ /* 0x010fe400000010ff */
[----:B------:R-:W-:Y:S01]  /*f5f0*/  F2FP.BF16.F32.PACK_AB R6, R242, R241 ;  /* 0x000000f1f206723e */ /* 0x000fe200000010ff */
[----:B------:R-:W-:Y:S01]  /*f600*/  FADD.FTZ R3, R90, R3 ;  /* 0x000000035a037221 */ /* 0x000fe20000010000 */
[----:B--2---:R-:W-:Y:S01]  /*f610*/  F2FP.BF16.F32.PACK_AB R7, R51, R53 ;  /* 0x000000353307723e */ /* 0x004fe200000010ff */
[----:B-1----:R-:W-:-:S02]  /*f620*/  FFMA.FTZ R8, R172, UR11, -R0 ;  /* 0x0000000bac087c23 */ /* 0x002fc40008010800 */
[----:B------:R-:W-:Y:S02]  /*f630*/  FADD.FTZ R3, R87, R3 ;  /* 0x0000000357037221 */ /* 0x000fe40000010000 */
[----:B------:R1:W-:Y:S02]  /*f640*/  MUFU.EX2 R50, R8 ;  /* 0x0000000800327308 */ /* 0x0003e40000000800 */
[C---:B------:R-:W-:Y:S06]  /*f650*/  HMMA.16816.F32.BF16 R28, R4.reuse, R32, R28 ;  /* 0x00000020041c723c */ /* 0x040fec000004181c */
[C---:B------:R-:W-:Y:S01]  /*f660*/  HMMA.16816.F32.BF16 R24, R4.reuse, R34, R24 ;  /* 0x000000220418723c */ /* 0x040fe20000041818 */
[----:B------:R-:W2:Y:S05]  /*f670*/  LDSM.16.MT88.4 R32, [R164+0x8000] ;  /* 0x00800000a420783b */ /* 0x000eaa0000004200 */
[----:B---3--:R-:W-:Y:S01]  /*f680*/  HMMA.16816.F32.BF16 R20, R4, R36, R16 ;  /* 0x000000240414723c */ /* 0x008fe20000041810 */
[----:B-1----:R-:W-:-:S05]  /*f690*/  FFMA.FTZ R8, R156, UR11, -R0 ;  /* 0x0000000b9c087c23 */ /* 0x002fca0008010800 */
[----:B------:R-:W-:Y:S01]  /*f6a0*/  HMMA.16816.F32.BF16 R12, R4, R38, R12 ;  /* 0x00000026040c723c */ /* 0x000fe2000004180c */
[----:B------:R-:W1:Y:S01]  /*f6b0*/  LDSM.16.MT88.4 R36, [R135+0x8400] ;  /* 0x008400008724783b */ /* 0x000e620000004200 */
[----:B------:R3:W4:Y:S05]  /*f6c0*/  MUFU.EX2 R49, R8 ;  /* 0x0000000800317308 */ /* 0x00072a0000000800 */
[----:B------:R-:W-:Y:S02]  /*f6d0*/  F2FP.BF16.F32.PACK_AB R4, R245, R243 ;  /* 0x000000f3f504723e */ /* 0x000fe400000010ff */
[----:B------:R-:W-:Y:S01]  /*f6e0*/  F2FP.BF16.F32.PACK_AB R6, R246, R247 ;  /* 0x000000f7f606723e */ /* 0x000fe200000010ff */
[----:B---3--:R-:W-:Y:S01]  /*f6f0*/  FFMA.FTZ R8, R175, UR11, -R0 ;  /* 0x0000000baf087c23 */ /* 0x008fe20008010800 */
[----:B----4-:R-:W-:-:S03]  /*f700*/  F2FP.BF16.F32.PACK_AB R5, R49, R50 ;  /* 0x000000323105723e */ /* 0x010fc600000010ff */
[----:B------:R3:W-:Y:S02]  /*f710*/  MUFU.EX2 R48, R8 ;  /* 0x0000000800307308 */ /* 0x0007e40000000800 */
[----:B---3--:R-:W-:-:S06]  /*f720*/  FFMA.FTZ R8, R159, UR11, -R0 ;  /* 0x0000000b9f087c23 */ /* 0x008fcc0008010800 */
[----:B------:R3:W4:Y:S02]  /*f730*/  MUFU.EX2 R47, R8 ;  /* 0x00000008002f7308 */ /* 0x0007240000000800 */
[----:B---3--:R-:W-:Y:S01]  /*f740*/  FFMA.FTZ R8, R158, UR11, -R2 ;  /* 0x0000000b9e087c23 */ /* 0x008fe20008010802 */
[----:B----4-:R-:W-:-:S05]  /*f750*/  F2FP.BF16.F32.PACK_AB R7, R47, R48 ;  /* 0x000000302f07723e */ /* 0x010fca00000010ff */
[----:B------:R3:W4:Y:S02]  /*f760*/  MUFU.EX2 R52, R8 ;  /* 0x0000000800347308 */ /* 0x0007240000000800 */
[C---:B------:R-:W-:Y:S01]  /*f770*/  HMMA.16816.F32.BF16 R16, R4.reuse, R136, R28 ;  /* 0x000000880410723c */ /* 0x040fe2000004181c */
[----:B------:R-:W-:Y:S05]  /*f780*/  LDSM.16.MT88.4 R28, [R135+0x8800] ;  /* 0x00880000871c783b */ /* 0x000fea0000004200 */
[C---:B------:R-:W-:Y:S01]  /*f790*/  HMMA.16816.F32.BF16 R136, R4.reuse, R138, R24 ;  /* 0x0000008a0488723c */ /* 0x040fe20000041818 */
[----:B------:R-:W5:Y:S05]  /*f7a0*/  LDSM.16.MT88.4 R24, [R164+0x8400] ;  /* 0x00840000a418783b */ /* 0x000f6a0000004200 */
[----:B--2---:R-:W-:Y:S01]  /*f7b0*/  HMMA.16816.F32.BF16 R20, R4, R32, R20 ;  /* 0x000000200414723c */ /* 0x004fe20000041814 */
[----:B---3--:R-:W-:Y:S01]  /*f7c0*/  FADD.FTZ R8, R85, R3 ;  /* 0x0000000355087221 */ /* 0x008fe20000010000 */
[----:B------:R-:W-:Y:S01]  /*f7d0*/  FFMA.FTZ R3, R177, UR11, -R0 ;  /* 0x0000000bb1037c23 */ /* 0x000fe20008010800 */
[----:B----4-:R-:W-:-:S02]  /*f7e0*/  F2FP.BF16.F32.PACK_AB R144, R52, R62 ;  /* 0x0000003e3490723e */ /* 0x010fc400000010ff */
[----:B------:R-:W-:Y:S01]  /*f7f0*/  FADD.FTZ R8, R84, R8 ;  /* 0x0000000854087221 */ /* 0x000fe20000010000 */
[----:B------:R2:W3:Y:S01]  /*f800*/  MUFU.EX2 R45, R3 ;  /* 0x00000003002d7308 */ /* 0x0004e20000000800 */
[----:B------:R-:W-:Y:S01]  /*f810*/  HMMA.16816.F32.BF16 R12, R4, R34, R12 ;  /* 0x00000022040c723c */ /* 0x000fe2000004180c */
[----:B------:R-:W4:Y:S06]  /*f820*/  LDSM.16.MT88.4 R32, [R164+0x8800] ;  /* 0x00880000a420783b */ /* 0x000f2c0000004200 */
[----:B------:R-:W-:Y:S02]  /*f830*/  F2FP.BF16.F32.PACK_AB R4, R122, R248 ;  /* 0x000000f87a04723e */ /* 0x000fe400000010ff */
[----:B------:R-:W-:Y:S01]  /*f840*/  F2FP.BF16.F32.PACK_AB R6, R252, R123 ;  /* 0x0000007bfc06723e */ /* 0x000fe200000010ff */
[----:B--2---:R-:W-:Y:S01]  /*f850*/  FADD.FTZ R3, R82, R8 ;  /* 0x0000000852037221 */ /* 0x004fe20000010000 */
[----:B------:R-:W-:Y:S01]  /*f860*/  FADD.FTZ R8, R211, R9 ;  /* 0x00000009d3087221 */ /* 0x000fe20000010000 */
[----:B------:R-:W-:Y:S01]  /*f870*/  FFMA.FTZ R9, R179, UR11, -R0 ;  /* 0x0000000bb3097c23 */ /* 0x000fe20008010800 */
[----:B---3--:R-:W-:Y:S01]  /*f880*/  F2FP.BF16.F32.PACK_AB R5, R44, R45 ;  /* 0x0000002d2c05723e */ /* 0x008fe200000010ff */
[----:B------:R-:W-:Y:S01]  /*f890*/  FADD.FTZ R3, R81, R3 ;  /* 0x0000000351037221 */ /* 0x000fe20000010000 */
[----:B------:R-:W-:Y:S01]  /*f8a0*/  FADD.FTZ R8, R213, R8 ;  /* 0x00000008d5087221 */ /* 0x000fe20000010000 */
[----:B------:R2:W-:Y:S02]  /*f8b0*/  MUFU.EX2 R43, R9 ;  /* 0x00000009002b7308 */ /* 0x0005e40000000800 */
[----:B------:R-:W-:Y:S01]  /*f8c0*/  FADD.FTZ R3, R80, R3 ;  /* 0x0000000350037221 */ /* 0x000fe20000010000 */
[----:B------:R-:W-:-:S03]  /*f8d0*/  FADD.FTZ R8, R212, R8 ;  /* 0x00000008d4087221 */ /* 0x000fc60000010000 */
[----:B------:R-:W-:Y:S01]  /*f8e0*/  FADD.FTZ R3, R78, R3 ;  /* 0x000000034e037221 */ /* 0x000fe20000010000 */
[----:B------:R-:W-:-:S03]  /*f8f0*/  FADD.FTZ R8, R215, R8 ;  /* 0x00000008d7087221 */ /* 0x000fc60000010000 */
[----:B------:R-:W-:Y:S01]  /*f900*/  FADD.FTZ R3, R75, R3 ;  /* 0x000000034b037221 */ /* 0x000fe20000010000 */
[----:B------:R-:W-:-:S03]  /*f910*/  FADD.FTZ R8, R214, R8 ;  /* 0x00000008d6087221 */ /* 0x000fc60000010000 */
[----:B------:R-:W-:Y:S01]  /*f920*/  FADD.FTZ R3, R73, R3 ;  /* 0x0000000349037221 */ /* 0x000fe20000010000 */
[----:B------:R-:W-:Y:S01]  /*f930*/  FADD.FTZ R8, R216, R8 ;  /* 0x00000008d8087221 */ /* 0x000fe20000010000 */
[----:B--2---:R-:W-:Y:S02]  /*f940*/  FFMA.FTZ R9, R169, UR11, -R0 ;  /* 0x0000000ba9097c23 */ /* 0x004fe40008010800 */
[----:B------:R-:W-:Y:S01]  /*f950*/  FADD.FTZ R3, R72, R3 ;  /* 0x0000000348037221 */ /* 0x000fe20000010000 */
[----:B------:R-:W-:Y:S01]  /*f960*/  FADD.FTZ R8, R217, R8 ;  /* 0x00000008d9087221 */ /* 0x000fe20000010000 */
[----:B------:R2:W3:Y:S02]  /*f970*/  MUFU.EX2 R42, R9 ;  /* 0x00000009002a7308 */ /* 0x0004e40000000800 */
        /* <DEDUP_REMOVED lines=11> */
[----:B---3--:R-:W-:Y:S01]  /*fa30*/  F2FP.BF16.F32.PACK_AB R7, R42, R43 ;  /* 0x0000002b2a07723e */ /* 0x008fe200000010ff */
[----:B------:R2:W3:Y:S01]  /*fa40*/  MUFU.EX2 R46, R9 ;  /* 0x00000009002e7308 */ /* 0x0004e20000000800 */
[----:B------:R-:W-:Y:S01]  /*fa50*/  FADD.FTZ R3, R65, R3 ;  /* 0x0000000341037221 */ /* 0x000fe20000010000 */
[----:B------:R-:W-:-:S03]  /*fa60*/  FADD.FTZ R8, R222, R8 ;  /* 0x00000008de087221 */ /* 0x000fc60000010000 */
[----:B------:R-:W-:Y:S01]  /*fa70*/  FADD.FTZ R3, R64, R3 ;  /* 0x0000000340037221 */ /* 0x000fe20000010000 */
[----:B------:R-:W-:Y:S01]  /*fa80*/  FADD.FTZ R8, R225, R8 ;  /* 0x00000008e1087221 */ /* 0x000fe20000010000 */
[----:B-1----:R-:W-:Y:S02]  /*fa90*/  HMMA.16816.F32.BF16 R16, R4, R36, R16 ;  /* 0x000000240410723c */ /* 0x002fe40000041810 */
[----:B------:R-:W-:Y:S01]  /*faa0*/  FADD.FTZ R3, R63, R3 ;  /* 0x000000033f037221 */ /* 0x000fe20000010000 */
[----:B------:R-:W-:-:S03]  /*fab0*/  FADD.FTZ R8, R224, R8 ;  /* 0x00000008e0087221 */ /* 0x000fc60000010000 */
[----:B------:R-:W-:Y:S01]  /*fac0*/  FADD.FTZ R2, R61, R3 ;  /* 0x000000033d027221 */ /* 0x000fe20000010000 */
[----:B------:R-:W-:Y:S01]  /*fad0*/  FADD.FTZ R3, R232, R8 ;  /* 0x00000008e8037221 */ /* 0x000fe20000010000 */
[C---:B------:R-:W-:Y:S01]  /*fae0*/  HMMA.16816.F32.BF16 R136, R4.reuse, R38, R136 ;  /* 0x000000260488723c */ /* 0x040fe20000041888 */
[----:B--2---:R-:W-:Y:S01]  /*faf0*/  FFMA.FTZ R9, R183, UR11, -R0 ;  /* 0x0000000bb7097c23 */ /* 0x004fe20008010800 */
[----:B------:R-:W-:Y:S01]  /*fb00*/  FADD.FTZ R2, R60, R2 ;  /* 0x000000023c027221 */ /* 0x000fe20000010000 */
[----:B------:R-:W-:Y:S01]  /*fb10*/  FADD.FTZ R8, R231, R3 ;  /* 0x00000003e7087221 */ /* 0x000fe20000010000 */
[----:B---3--:R-:W-:Y:S01]  /*fb20*/  F2FP.BF16.F32.PACK_AB R146, R229, R46 ;  /* 0x0000002ee592723e */ /* 0x008fe200000010ff */
[----:B------:R1:W-:Y:S01]  /*fb30*/  MUFU.EX2 R41, R9 ;  /* 0x0000000900297308 */ /* 0x0003e20000000800 */
[----:B------:R-:W-:Y:S01]  /*fb40*/  FADD.FTZ R3, R58, R2 ;  /* 0x000000023a037221 */ /* 0x000fe20000010000 */
[----:B------:R-:W-:Y:S01]  /*fb50*/  FFMA.FTZ R2, R185, UR11, -R0 ;  /* 0x0000000bb9027c23 */ /* 0x000fe20008010800 */
[----:B------:R-:W-:Y:S01]  /*fb60*/  FADD.FTZ R8, R238, R8 ;  /* 0x00000008ee087221 */ /* 0x000fe20000010000 */
[C---:B-----5:R-:W-:Y:S01]  /*fb70*/  HMMA.16816.F32.BF16 R148, R4.reuse, R24, R20 ;  /* 0x000000180494723c */ /* 0x060fe20000041814 */
[----:B------:R-:W-:Y:S01]  /*fb80*/  FADD.FTZ R3, R56, R3 ;  /* 0x0000000338037221 */ /* 0x000fe20000010000 */
[----:B------:R-:W2:Y:S01]  /*fb90*/  LDSM.16.MT88.4 R20, [R135+0x8c00] ;  /* 0x008c00008714783b */ /* 0x000ea20000004200 */
[----:B------:R-:W-:Y:S01]  /*fba0*/  FADD.FTZ R8, R239, R8 ;  /* 0x00000008ef087221 */ /* 0x000fe20000010000 */
[----:B------:R3:W-:Y:S02]  /*fbb0*/  MUFU.EX2 R11, R2 ;  /* 0x00000002000b7308 */ /* 0x0007e40000000800 */
[----:B------:R-:W-:Y:S01]  /*fbc0*/  HMMA.16816.F32.BF16 R12, R4, R26, R12 ;  /* 0x0000001a040c723c */ /* 0x000fe2000004180c */
[----:B-1----:R-:W-:-:S06]  /*fbd0*/  FFMA.FTZ R9, R171, UR11, -R0 ;  /* 0x0000000bab097c23 */ /* 0x002fcc0008010800 */
[----:B------:R-:W-:Y:S02]  /*fbe0*/  F2FP.BF16.F32.PACK_AB R4, R250, R251 ;  /* 0x000000fbfa04723e */ /* 0x000fe400000010ff */
[----:B------:R-:W-:Y:S01]  /*fbf0*/  F2FP.BF16.F32.PACK_AB R6, R69, R249 ;  /* 0x000000f94506723e */ /* 0x000fe200000010ff */
[----:B------:R1:W5:Y:S01]  /*fc00*/  MUFU.EX2 R37, R9 ;  /* 0x0000000900257308 */ /* 0x0003620000000800 */
[----:B---3--:R-:W-:Y:S01]  /*fc10*/  FADD.FTZ R2, R55, R3 ;  /* 0x0000000337027221 */ /* 0x008fe20000010000 */
[----:B------:R-:W-:Y:S01]  /*fc20*/  FADD.FTZ R3, R240, R8 ;  /* 0x00000008f0037221 */ /* 0x000fe20000010000 */
[----:B------:R-:W-:Y:S02]  /*fc30*/  FFMA.FTZ R8, R186, UR11, -R0 ;  /* 0x0000000bba087c23 */ /* 0x000fe40008010800 */
[----:B------:R-:W-:Y:S01]  /*fc40*/  FADD.FTZ R2, R54, R2 ;  /* 0x0000000236027221 */ /* 0x000fe20000010000 */
[----:B------:R-:W-:-:S03]  /*fc50*/  FADD.FTZ R3, R241, R3 ;  /* 0x00000003f1037221 */ /* 0x000fc60000010000 */
[----:B------:R-:W-:Y:S01]  /*fc60*/  FADD.FTZ R2, R53, R2 ;  /* 0x0000000235027221 */ /* 0x000fe20000010000 */
[----:B------:R-:W-:-:S03]  /*fc70*/  FADD.FTZ R3, R242, R3 ;  /* 0x00000003f2037221 */ /* 0x000fc60000010000 */
[----:B------:R-:W-:Y:S01]  /*fc80*/  FADD.FTZ R2, R51, R2 ;  /* 0x0000000233027221 */ /* 0x000fe20000010000 */
[--C-:B-1----:R-:W-:Y:S01]  /*fc90*/  FFMA.FTZ R9, R184, UR11, -R0.reuse ;  /* 0x0000000bb8097c23 */ /* 0x102fe20008010800 */
[----:B-----5:R-:W-:Y:S01]  /*fca0*/  F2FP.BF16.F32.PACK_AB R5, R37, R41 ;  /* 0x000000292505723e */ /* 0x020fe200000010ff */
[----:B------:R-:W-:Y:S02]  /*fcb0*/  FADD.FTZ R3, R243, R3 ;  /* 0x00000003f3037221 */ /* 0x000fe40000010000 */
[----:B------:R1:W-:Y:S02]  /*fcc0*/  MUFU.EX2 R40, R9 ;  /* 0x0000000900287308 */ /* 0x0003e40000000800 */
[----:B-1----:R-:W-:-:S06]  /*fcd0*/  FFMA.FTZ R9, R174, UR11, -R0 ;  /* 0x0000000bae097c23 */ /* 0x002fcc0008010800 */
[----:B------:R1:W3:Y:S02]  /*fce0*/  MUFU.EX2 R36, R9 ;  /* 0x0000000900247308 */ /* 0x0002e40000000800 */
[----:B-1----:R-:W-:Y:S01]  /*fcf0*/  FFMA.FTZ R9, R176, UR11, -R0 ;  /* 0x0000000bb0097c23 */ /* 0x002fe20008010800 */
[----:B---3--:R-:W-:-:S05]  /*fd00*/  F2FP.BF16.F32.PACK_AB R7, R36, R40 ;  /* 0x000000282407723e */ /* 0x008fca00000010ff */
[----:B------:R-:W1:Y:S02]  /*fd10*/  MUFU.EX2 R10, R9 ;  /* 0x00000009000a7308 */ /* 0x000e640000000800 */
[C---:B------:R-:W-:Y:S01]  /*fd20*/  HMMA.16816.F32.BF16 R140, R4.reuse, R28, R16 ;  /* 0x0000001c048c723c */ /* 0x040fe20000041810 */
[----:B------:R-:W3:Y:S05]  /*fd30*/  LDSM.16.MT88.4 R16, [R164+0x8c00] ;  /* 0x008c0000a410783b */ /* 0x000eea0000004200 */
[----:B------:R5:W-:Y:S01]  /*fd40*/  MUFU.EX2 R9, R8 ;  /* 0x0000000800097308 */ /* 0x000be20000000800 */
[C---:B------:R-:W-:Y:S06]  /*fd50*/  HMMA.16816.F32.BF16 R136, R4.reuse, R30, R136 ;  /* 0x0000001e0488723c */ /* 0x040fec0000041888 */
[----:B----4-:R-:W-:Y:S01]  /*fd60*/  HMMA.16816.F32.BF16 R148, R4, R32, R148 ;  /* 0x000000200494723c */ /* 0x010fe20000041894 */
[----:B-1----:R-:W-:-:S05]  /*fd70*/  F2FP.BF16.F32.PACK_AB R145, R10, R11 ;  /* 0x0000000b0a91723e */ /* 0x002fca00000010ff */
[----:B------:R-:W-:Y:S01]  /*fd80*/  HMMA.16816.F32.BF16 R12, R4, R34, R12 ;  /* 0x00000022040c723c */ /* 0x000fe2000004180c */
[----:B-----5:R-:W-:Y:S01]  /*fd90*/  FFMA.FTZ R8, R178, UR11, -R0 ;  /* 0x0000000bb2087c23 */ /* 0x020fe20008010800 */
[----:B------:R-:W-:Y:S01]  /*fda0*/  FADD.FTZ R0, R50, R2 ;  /* 0x0000000232007221 */ /* 0x000fe20000010000 */
[----:B------:R-:W-:Y:S01]  /*fdb0*/  FADD.FTZ R2, R245, R3 ;  /* 0x00000003f5027221 */ /* 0x000fe20000010000 */
[----:B------:R-:W-:Y:S02]  /*fdc0*/  MOV R3, R57 ;  /* 0x0000003900037202 */ /* 0x000fe40000000f00 */
[----:B------:R-:W-:Y:S01]  /*fdd0*/  FADD.FTZ R0, R49, R0 ;  /* 0x0000000031007221 */ /* 0x000fe20000010000 */
[----:B------:R-:W-:Y:S01]  /*fde0*/  FADD.FTZ R2, R247, R2 ;  /* 0x00000002f7027221 */ /* 0x000fe20000010000 */
[----:B------:R-:W1:Y:S02]  /*fdf0*/  MUFU.EX2 R8, R8 ;  /* 0x0000000800087308 */ /* 0x000e640000000800 */
        /* <DEDUP_REMOVED lines=8> */
[----:B-1----:R-:W-:Y:S02]  /*fe80*/  F2FP.BF16.F32.PACK_AB R147, R8, R9 ;  /* 0x000000090893723e */ /* 0x002fe400000010ff */
[----:B------:R-:W-:Y:S01]  /*fe90*/  FADD.FTZ R0, R43, R0 ;  /* 0x000000002b007221 */ /* 0x000fe20000010000 */
[----:B------:R-:W-:-:S03]  /*fea0*/  FADD.FTZ R2, R252, R2 ;  /* 0x00000002fc027221 */ /* 0x000fc60000010000 */
[----:B------:R-:W-:Y:S01]  /*feb0*/  FADD.FTZ R0, R42, R0 ;  /* 0x000000002a007221 */ /* 0x000fe20000010000 */
[----:B------:R-:W-:Y:S01]  /*fec0*/  FADD.FTZ R2, R251, R2 ;  /* 0x00000002fb027221 */ /* 0x000fe20000010000 */
[----:B--2---:R-:W-:Y:S02]  /*fed0*/  HMMA.16816.F32.BF16 R140, R144, R20, R140 ;  /* 0x00000014908c723c */ /* 0x004fe4000004188c */
[----:B------:R-:W-:Y:S01]  /*fee0*/  FADD.FTZ R0, R41, R0 ;  /* 0x0000000029007221 */ /* 0x000fe20000010000 */
[----:B------:R-:W-:-:S03]  /*fef0*/  FADD.FTZ R2, R250, R2 ;  /* 0x00000002fa027221 */ /* 0x000fc60000010000 */
[----:B------:R-:W-:Y:S01]  /*ff00*/  FADD.FTZ R0, R37, R0 ;  /* 0x0000000025007221 */ /* 0x000fe20000010000 */
[----:B------:R-:W-:Y:S01]  /*ff10*/  FADD.FTZ R2, R249, R2 ;  /* 0x00000002f9027221 */ /* 0x000fe20000010000 */
[----:B------:R-:W-:Y:S01]  /*ff20*/  HMMA.16816.F32.BF16 R136, R144, R22, R136 ;  /* 0x000000169088723c */ /* 0x000fe20000041888 */
[----:B------:R-:W-:Y:S01]  /*ff30*/  MOV R20, R59 ;  /* 0x0000003b00147202 */ /* 0x000fe20000000f00 */
[----:B------:R-:W-:Y:S01]  /*ff40*/  FADD.FTZ R0, R40, R0 ;  /* 0x0000000028007221 */ /* 0x000fe20000010000 */
[----:B------:R-:W-:-:S03]  /*ff50*/  FADD.FTZ R2, R69, R2 ;  /* 0x0000000245027221 */ /* 0x000fc60000010000 */
[----:B---3--:R-:W-:Y:S01]  /*ff60*/  HMMA.16816.F32.BF16 R148, R144, R16, R148 ;  /* 0x000000109094723c */ /* 0x008fe20000041894 */
[----:B------:R-:W-:Y:S01]  /*ff70*/  FADD.FTZ R0, R36, R0 ;  /* 0x0000000024007221 */ /* 0x000fe20000010000 */
[----:B------:R-:W-:-:S03]  /*ff80*/  FADD.FTZ R2, R62, R2 ;  /* 0x000000023e027221 */ /* 0x000fc60000010000 */
[----:B------:R-:W-:Y:S01]  /*ff90*/  FADD.FTZ R0, R11, R0 ;  /* 0x000000000b007221 */ /* 0x000fe20000010000 */
[----:B------:R-:W-:Y:S01]  /*ffa0*/  HMMA.16816.F32.BF16 R144, R144, R18, R12 ;  /* 0x000000129090723c */ /* 0x000fe2000004180c */
[----:B------:R-:W-:Y:S02]  /*ffb0*/  FADD.FTZ R2, R52, R2 ;  /* 0x0000000234027221 */ /* 0x000fe40000010000 */
[----:B------:R-:W-:Y:S02]  /*ffc0*/  FADD.FTZ R0, R10, R0 ;  /* 0x000000000a007221 */ /* 0x000fe40000010000 */
[----:B------:R-:W-:Y:S02]  /*ffd0*/  FADD.FTZ R2, R46, R2 ;  /* 0x000000022e027221 */ /* 0x000fe40000010000 */
[----:B------:R-:W-:Y:S02]  /*ffe0*/  FADD.FTZ R0, R9, R0 ;  /* 0x0000000009007221 */ /* 0x000fe40000010000 */
[----:B------:R-:W-:-:S02]  /*fff0*/  FADD.FTZ R229, R229, R2 ;  /* 0x00000002e5e57221 */ /* 0x000fc40000010000 */
[----:B------:R-:W-:-:S13]  /*10000*/  FADD.FTZ R230, R8, R0 ;  /* 0x0000000008e67221 */ /* 0x000fda0000010000 */
.L_x_819:
        /* <DEDUP_REMOVED lines=14> */
[----:B------:R-:W-:Y:S01]  /*100f0*/  SHF.R.S32.HI R239, RZ, 0x1f, R231 ;  /* 0x0000001fffef7819 */ /* 0x000fe200000114e7 */
[----:B------:R-:W-:-:S06]  /*10100*/  ULDC UR4, c[0x0][0x2ec] ;  /* 0x0000bb0000047ab9 */ /* 0x000fcc0000000800 */
.L_x_831:
        /* <DEDUP_REMOVED lines=15> */
[----:B------:R-:W-:Y:S02]  /*10200*/  LOP3.LUT R6, R6, R12, RZ, 0x3c, !PT ;  /* 0x0000000c06067212 */ /* 0x000fe400078e3cff */
[----:B------:R-:W4:Y:S10]  /*10210*/  I2F.RP R2, R9 ;  /* 0x0000000900027306 */ /* 0x000f340000209400 */
        /* <DEDUP_REMOVED lines=9> */
[----:B------:R-:W-:Y:S03]  /*102b0*/  IADD3 R3, -R0, RZ, RZ ;  /* 0x000000ff00037210 */ /* 0x000fe60007ffe1ff */
        /* <DEDUP_REMOVED lines=12> */
[-C--:B------:R-:W-:Y:S02]  /*10380*/  LOP3.LUT R3, R8, R12.reuse, RZ, 0x3c, !PT ;  /* 0x0000000c08037212 */ /* 0x080fe400078e3cff */
[----:B------:R-:W-:Y:S02]  /*10390*/  ISETP.NE.AND P3, PT, R12, RZ, PT ;  /* 0x000000ff0c00720c */ /* 0x000fe40003f65270 */
[----:B------:R-:W-:Y:S02]  /*103a0*/  ISETP.GE.AND P1, PT, R3, RZ, PT ;  /* 0x000000ff0300720c */ /* 0x000fe40003f26270 */
[----:B------:R-:W-:Y:S03]  /*103b0*/  LOP3.LUT R3, RZ, R12, RZ, 0x33, !PT ;  /* 0x0000000cff037212 */ /* 0x000fe600078e33ff */
[----:B------:R-:W-:Y:S02]  /*103c0*/  @P4 IADD3 R0, R0, 0x1, RZ ;  /* 0x0000000100004810 */ /* 0x000fe40007ffe0ff */
[----:B------:R-:W-:Y:S05]  /*103d0*/  @P5 VIADD R2, R2, 0x1 ;  /* 0x0000000102025836 */ /* 0x000fea0000000000 */
[----:B------:R-:W-:Y:S01]  /*103e0*/  @!P2 IADD3 R2, -R2, RZ, RZ ;  /* 0x000000ff0202a210 */ /* 0x000fe20007ffe1ff */
[----:B------:R-:W-:Y:S03]  /*103f0*/  @!P1 IMAD.MOV R0, RZ, RZ, -R0 ;  /* 0x000000ffff009224 */ /* 0x000fe600078e0a00 */
[C---:B------:R-:W-:Y:S02]  /*10400*/  SEL R2, R3.reuse, R2, !P3 ;  /* 0x0000000203027207 */ /* 0x040fe40005800000 */
[----:B------:R-:W-:Y:S02]  /*10410*/  SEL R0, R3, R0, !P3 ;  /* 0x0000000003007207 */ /* 0x000fe40005800000 */
[-C--:B------:R-:W-:Y:S02]  /*10420*/  LEA R4, P1, R2, R226.reuse, 0x2 ;  /* 0x000000e202047211 */ /* 0x080fe400078210ff */
[----:B------:R-:W-:Y:S02]  /*10430*/  LEA R6, P2, R0, R226, 0x2 ;  /* 0x000000e200067211 */ /* 0x000fe400078410ff */
[-C--:B------:R-:W-:Y:S02]  /*10440*/  LEA.HI.X.SX32 R5, R2, R227.reuse, 0x2, P1 ;  /* 0x000000e302057211 */ /* 0x080fe400008f16ff */
[----:B------:R-:W-:Y:S01]  /*10450*/  LEA.HI.X.SX32 R7, R0, R227, 0x2, P2 ;  /* 0x000000e300077211 */ /* 0x000fe200010f16ff */
[----:B------:R-:W-:Y:S02]  /*10460*/  IMAD.IADD R0, R2, 0x1, -R0 ;  /* 0x0000000102007824 */ /* 0x000fe400078e0a00 */
[----:B------:R4:W5:Y:S02]  /*10470*/  LDG.E R3, desc[UR8][R4.64] ;  /* 0x0000000804037981 */ /* 0x000964000c1e1900 */
[----:B------:R-:W-:Y:S02]  /*10480*/  IMAD R0, R0, R12, -0x100 ;  /* 0xffffff0000007424 */ /* 0x000fe400078e020c */
[----:B------:R1:W5:Y:S03]  /*10490*/  LDG.E R9, desc[UR8][R6.64] ;  /* 0x0000000806097981 */ /* 0x000366000c1e1900 */
[----:B------:R-:W-:Y:S01]  /*104a0*/  SHF.R.S32.HI R2, RZ, 0x1f, R0 ;  /* 0x0000001fff027819 */ /* 0x000fe20000011400 */
[----:B----4-:R-:W4:Y:S08]  /*104b0*/  LDC.64 R4, c[0x0][0x250] ;  /* 0x00009400ff047b82 */ /* 0x010f300000000a00 */
[----:B-1----:R-:W1:Y:S01]  /*104c0*/  LDC.64 R6, c[0x0][0x238] ;  /* 0x00008e00ff067b82 */ /* 0x002e620000000a00 */
[-C--:B----4-:R-:W-:Y:S04]  /*104d0*/  IMAD R8, R2, R4.reuse, RZ ;  /* 0x0000000402087224 */ /* 0x090fe800078e02ff */
[C---:B------:R-:W-:Y:S02]  /*104e0*/  IMAD R5, R0.reuse, R5, R8 ;  /* 0x0000000500057224 */ /* 0x040fe400078e0208 */
[----:B-----5:R-:W-:Y:S02]  /*104f0*/  IMAD.IADD R9, R9, 0x1, -R3 ;  /* 0x0000000109097824 */ /* 0x020fe400078e0a03 */
[----:B------:R-:W-:Y:S03]  /*10500*/  IMAD.WIDE.U32 R2, R0, R4, RZ ;  /* 0x0000000400027225 */ /* 0x000fe600078e00ff */
[----:B------:R-:W-:Y:S02]  /*10510*/  SHF.R.S32.HI R0, RZ, 0x1f, R9 ;  /* 0x0000001fff007819 */ /* 0x000fe40000011409 */
[----:B------:R-:W-:Y:S03]  /*10520*/  IADD3 R3, R3, R5, RZ ;  /* 0x0000000503037210 */ /* 0x000fe60007ffe0ff */
[-C--:B-1----:R-:W-:Y:S02]  /*10530*/  IMAD R0, R0, R6.reuse, RZ ;  /* 0x0000000600007224 */ /* 0x082fe400078e02ff */
[C---:B------:R-:W-:Y:S04]  /*10540*/  IMAD.WIDE.U32 R4, R9.reuse, R6, R2 ;  /* 0x0000000609047225 */ /* 0x040fe800078e0002 */
[----:B------:R-:W-:Y:S01]  /*10550*/  IMAD R7, R9, R7, R0 ;  /* 0x0000000709077224 */ /* 0x000fe200078e0200 */
[----:B------:R-:W-:Y:S03]  /*10560*/  MOV R0, R4 ;  /* 0x0000000400007202 */ /* 0x000fe60000000f00 */
[----:B------:R-:W-:Y:S07]  /*10570*/  IMAD.IADD R2, R5, 0x1, R7 ;  /* 0x0000000105027824 */ /* 0x000fee00078e0207 */
.L_x_828:
[----:B------:R-:W4:Y:S01]  /*10580*/  @!P0 LDC.64 R12, c[0x0][0x250] ;  /* 0x00009400ff0c8b82 */ /* 0x000f220000000a00 */
[----:B------:R-:W-:Y:S01]  /*10590*/  @P0 STS.64 [R168+0x5008], RZ ;  /* 0x005008ffa8000388 */ /* 0x000fe20000000a00 */
[C---:B------:R-:W-:Y:S02]  /*105a0*/  LEA R170, P2, R0.reuse, R116, 0x1 ;  /* 0x0000007400aa7211 */ /* 0x040fe400078408ff */
[----:B------:R-:W-:Y:S04]  /*105b0*/  @!P0 IADD3 R3, P1, R235, R0, RZ ;  /* 0x00000000eb038210 */ /* 0x000fe80007f3e0ff */
[----:B------:R-:W5:Y:S01]  /*105c0*/  @!P0 LDC.64 R18, c[0x0][0x250] ;  /* 0x00009400ff128b82 */ /* 0x000f620000000a00 */
[----:B------:R-:W-:Y:S01]  /*105d0*/  @P0 STS [R168+0x5000], RZ ;  /* 0x005000ffa8000388 */ /* 0x000fe20000000800 */
[-C--:B------:R-:W-:Y:S02]  /*105e0*/  LEA.HI.X R171, R0, R117.reuse, R2, 0x1, P2 ;  /* 0x0000007500ab7211 */ /* 0x080fe400010f0c02 */
[----:B------:R-:W-:Y:S01]  /*105f0*/  @!P0 IADD3.X R4, R236, R2, RZ, P1, !PT ;  /* 0x00000002ec048210 */ /* 0x000fe20000ffe4ff */
[----:B------:R-:W-:Y:S03]  /*10600*/  @P0 STS [R168+0x5004], RZ ;  /* 0x005004ffa8000388 */ /* 0x000fe60000000800 */
[----:B------:R-:W4:Y:S01]  /*10610*/  @!P0 LDC.64 R20, c[0x0][0x250] ;  /* 0x00009400ff148b82 */ /* 0x000f220000000a00 */
[C---:B------:R-:W-:Y:S01]  /*10620*/  @!P0 LEA R8, P1, R3.reuse, R116, 0x1 ;  /* 0x0000007403088211 */ /* 0x040fe200078208ff */
[----:B------:R-:W-:Y:S01]  /*10630*/  @!PT LDS RZ, [RZ] ;  /* 0x00000000fffff984 */ /* 0x000fe20000000800 */
[----:B------:R-:W-:Y:S01]  /*10640*/  @!PT LDS RZ, [RZ] ;  /* 0x00000000fffff984 */ /* 0x000fe20000000800 */
[----:B------:R-:W-:Y:S01]  /*10650*/  @!PT LDS RZ, [RZ] ;  /* 0x00000000fffff984 */ /* 0x000fe20000000800 */
[----:B------:R-:W-:Y:S01]  /*10660*/  @!P0 LDGSTS.E.BYPASS.LTC128B.128 [R168+0x5000], desc[UR8][R170.64] ;  /* 0x05000000aaa88fae */ /* 0x000fe2000b901d48 */
[----:B------:R-:W-:Y:S02]  /*10670*/  @!P0 MOV R5, R2 ;  /* 0x0000000200058202 */ /* 0x000fe40000000f00 */
[-C--:B------:R-:W-:Y:S02]  /*10680*/  @!P0 LEA.HI.X R9, R3, R117.reuse, R4, 0x1, P1 ;  /* 0x0000007503098211 */ /* 0x080fe400008f0c04 */
[CC--:B-1----:R-:W-:Y:S02]  /*10690*/  @!P0 LEA R3, P1, R10.reuse, R0.reuse, 0x6 ;  /* 0x000000000a038211 */ /* 0x0c2fe400078230ff */
[----:B------:R-:W-:Y:S01]  /*106a0*/  @!P0 MOV R4, R0 ;  /* 0x0000000000048202 */ /* 0x000fe20000000f00 */
[----:B------:R-:W-:Y:S01]  /*106b0*/  @P0 STS.128 [R168+0x5800], RZ ;  /* 0x005800ffa8000388 */ /* 0x000fe20000000c00 */
[----:B------:R-:W-:Y:S02]  /*106c0*/  @!P0 LEA R6, P2, R3, R116, 0x1 ;  /* 0x0000007403068211 */ /* 0x000fe400078408ff */
[----:B------:R-:W-:Y:S01]  /*106d0*/  @!P0 LEA.HI.X R7, R10, R2, R11, 0x6, P1 ;  /* 0x000000020a078211 */ /* 0x000fe200008f340b */
[----:B--2---:R-:W-:Y:S01]  /*106e0*/  @!P0 IMAD R11, R17, 0x60, RZ ;  /* 0x00000060110b8824 */ /* 0x004fe200078e02ff */
[----:B---3--:R-:W-:Y:S01]  /*106f0*/  @!P0 LEA R10, P1, R14, R0, 0x7 ;  /* 0x000000000e0a8211 */ /* 0x008fe200078238ff */
[----:B------:R-:W-:Y:S01]  /*10700*/  @!P0 IMAD.WIDE.U32 R4, R16, 0x60, R4 ;  /* 0x0000006010048825 */ /* 0x000fe200078e0004 */
[----:B------:R-:W-:Y:S01]  /*10710*/  @!P0 LEA.HI.X R7, R3, R117, R7, 0x1, P2 ;  /* 0x0000007503078211 */ /* 0x000fe200010f0c07 */
[----:B------:R-:W-:Y:S01]  /*10720*/  @!PT LDS RZ, [RZ] ;  /* 0x00000000fffff984 */ /* 0x000fe20000000800 */
[----:B------:R-:W-:Y:S01]  /*10730*/  @!PT LDS RZ, [RZ] ;  /* 0x00000000fffff984 */ /* 0x000fe20000000800 */
[----:B------:R-:W-:Y:S01]  /*10740*/  @!PT LDS RZ, [RZ] ;  /* 0x00000000fffff984 */ /* 0x000fe20000000800 */
[----:B------:R1:W-:Y:S01]  /*10750*/  @!P0 LDGSTS.E.BYPASS.LTC128B.128 [R168+0x5800], desc[UR8][R8.64] ;  /* 0x0580000008a88fae */ /* 0x0003e2000b901d48 */
[C---:B------:R-:W-:Y:S02]  /*10760*/  @!P0 LEA R16, P2, R4.reuse, R116, 0x1 ;  /* 0x0000007404108211 */ /* 0x040fe400078408ff */
[----:B------:R-:W-:Y:S01]  /*10770*/  @!P0 IADD3 R3, R11, R5, RZ ;  /* 0x000000050b038210 */ /* 0x000fe20007ffe0ff */
[----:B----4-:R-:W-:Y:S01]  /*10780*/  @!P0 IMAD R11, R21, 0xe0, RZ ;  /* 0x000000e0150b8824 */ /* 0x010fe200078e02ff */
[----:B------:R-:W-:Y:S03]  /*10790*/  @!P0 MOV R5, R2 ;  /* 0x0000000200058202 */ /* 0x000fe60000000f00 */
[----:B------:R-:W-:Y:S01]  /*107a0*/  @P0 STS.128 [R168+0x6000], RZ ;  /* 0x006000ffa8000388 */ /* 0x000fe20000000c00 */
[-C--:B------:R-:W-:Y:S01]  /*107b0*/  @!P0 LEA.HI.X R17, R4, R117.reuse, R3, 0x1, P2 ;  /* 0x0000007504118211 */ /* 0x080fe200010f0c03 */
[----:B------:R-:W-:Y:S01]  /*107c0*/  @!P0 IMAD R3, R13, 0xa0, RZ ;  /* 0x000000a00d038824 */ /* 0x000fe200078e02ff */
[----:B------:R-:W-:Y:S05]  /*107d0*/  @!P0 MOV R4, R0 ;  /* 0x0000000000048202 */ /* 0x000fea0000000f00 */
[----:B------:R-:W-:Y:S01]  /*107e0*/  @!PT LDS RZ, [RZ] ;  /* 0x00000000fffff984 */ /* 0x000fe20000000800 */
[----:B------:R-:W-:Y:S01]  /*107f0*/  @!PT LDS RZ, [RZ] ;  /* 0x00000000fffff984 */ /* 0x000fe20000000800 */
[----:B------:R-:W-:Y:S01]  /*10800*/  @!PT LDS RZ, [RZ] ;  /* 0x00000000fffff984 */ /* 0x000fe20000000800 */
[----:B------:R2:W-:Y:S01]  /*10810*/  @!P0 LDGSTS.E.BYPASS.LTC128B.128 [R168+0x6000], desc[UR8][R6.64] ;  /* 0x0600000006a88fae */ /* 0x0005e2000b901d48 */
[----:B-----5:R-:W-:Y:S07]  /*10820*/  @!P0 IMAD.WIDE.U32 R4, R18, 0xc0, R4 ;  /* 0x000000c012048825 */ /* 0x020fee00078e0004 */
[----:B------:R-:W-:Y:S01]  /*10830*/  @P0 STS.128 [R168+0x6800], RZ ;  /* 0x006800ffa8000388 */ /* 0x000fe20000000c00 */
[----:B-1----:R-:W-:Y:S02]  /*10840*/  @!P0 LEA.HI.X R8, R14, R2, R15, 0x7, P1 ;  /* 0x000000020e088211 */ /* 0x002fe400008f3c0f */
[C---:B------:R-:W-:Y:S02]  /*10850*/  @!P0 LEA R14, P1, R10.reuse, R116, 0x1 ;  /* 0x000000740a0e8211 */ /* 0x040fe400078208ff */
[----:B------:R-:W-:Y:S03]  /*10860*/  @!P0 MOV R9, R2 ;  /* 0x0000000200098202 */ /* 0x000fe60000000f00 */
[----:B------:R-:W-:Y:S01]  /*10870*/  @!PT LDS RZ, [RZ] ;  /* 0x00000000fffff984 */ /* 0x000fe20000000800 */
[----:B------:R-:W-:Y:S01]  /*10880*/  @!PT LDS RZ, [RZ] ;  /* 0x00000000fffff984 */ /* 0x000fe20000000800 */
[----:B------:R-:W-:Y:S01]  /*10890*/  @!PT LDS RZ, [RZ] ;  /* 0x00000000fffff984 */ /* 0x000fe20000000800 */
[----:B------:R-:W-:Y:S01]  /*108a0*/  @!P0 LDGSTS.E.BYPASS.LTC128B.128 [R168+0x6800], desc[UR8][R16.64] ;  /* 0x0680000010a88fae */ /* 0x000fe2000b901d48 */
[----:B------:R-:W-:Y:S01]  /*108b0*/  @!P0 LEA.HI.X R15, R10, R117, R8, 0x1, P1 ;  /* 0x000000750a0f8211 */ /* 0x000fe200008f0c08 */
[----:B------:R-:W-:Y:S01]  /*108c0*/  @!P0 IMAD R10, R19, 0xc0, RZ ;  /* 0x000000c0130a8824 */ /* 0x000fe200078e02ff */
[----:B------:R-:W-:Y:S05]  /*108d0*/  @!P0 MOV R8, R0 ;  /* 0x0000000000088202 */ /* 0x000fea0000000f00 */
[----:B------:R-:W-:Y:S01]  /*108e0*/  @P0 STS.128 [R168+0x7000], RZ ;  /* 0x007000ffa8000388 */ /* 0x000fe20000000c00 */
[----:B------:R-:W-:Y:S01]  /*108f0*/  @!P0 IMAD.WIDE.U32 R8, R20, 0xe0, R8 ;  /* 0x000000e014088825 */ /* 0x000fe200078e0008 */
[----:B--2---:R-:W-:Y:S02]  /*10900*/  @!P0 MOV R7, R2 ;  /* 0x0000000200078202 */ /* 0x004fe40000000f00 */
[----:B------:R-:W-:Y:S04]  /*10910*/  @!P0 LEA R2, P1, R8, R116, 0x1 ;  /* 0x0000007408028211 */ /* 0x000fe800078208ff */
[----:B------:R-:W-:Y:S01]  /*10920*/  @!PT LDS RZ, [RZ] ;  /* 0x00000000fffff984 */ /* 0x000fe20000000800 */
[----:B------:R-:W-:Y:S01]  /*10930*/  @!PT LDS RZ, [RZ] ;  /* 0x00000000fffff984 */ /* 0x000fe20000000800 */
[----:B------:R-:W-:Y:S01]  /*10940*/  @!PT LDS RZ, [RZ] ;  /* 0x00000000fffff984 */ /* 0x000fe20000000800 */
[----:B------:R-:W-:Y:S01]  /*10950*/  @!P0 LDGSTS.E.BYPASS.LTC128B.128 [R168+0x7000], desc[UR8][R14.64] ;  /* 0x070000000ea88fae */ /* 0x000fe2000b901d48 */
[----:B------:R-:W-:Y:S05]  /*10960*/  @!P0 MOV R6, R0 ;  /* 0x0000000000068202 */ /* 0x000fea0000000f00 */
[----:B------:R-:W-:Y:S02]  /*10970*/  @!P0 IMAD.WIDE.U32 R6, R12, 0xa0, R6 ;  /* 0x000000a00c068825 */ /* 0x000fe400078e0006 */
[----:B------:R-:W-:Y:S01]  /*10980*/  @P0 STS.128 [R168+0x7800], RZ ;  /* 0x007800ffa8000388 */ /* 0x000fe20000000c00 */
[-C--:B------:R-:W-:Y:S02]  /*10990*/  @!P0 LEA R12, P3, R6, R116.reuse, 0x1 ;  /* 0x00000074060c8211 */ /* 0x080fe400078608ff */
[----:B------:R-:W-:Y:S02]  /*109a0*/  @!P0 IADD3 R0, R3, R7, RZ ;  /* 0x0000000703008210 */ /* 0x000fe40007ffe0ff */
[----:B------:R-:W-:Y:S02]  /*109b0*/  @!P0 IADD3 R3, R10, R5, RZ ;  /* 0x000000050a038210 */ /* 0x000fe40007ffe0ff */
[----:B------:R-:W-:Y:S02]  /*109c0*/  @!P0 IADD3 R5, R11, R9, RZ ;  /* 0x000000090b058210 */ /* 0x000fe40007ffe0ff */
[-C--:B------:R-:W-:Y:S02]  /*109d0*/  @!P0 LEA.HI.X R13, R6, R117.reuse, R0, 0x1, P3 ;  /* 0x00000075060d8211 */ /* 0x080fe400018f0c00 */
[C---:B------:R-:W-:Y:S03]  /*109e0*/  @!P0 LEA R10, P2, R4.reuse, R116, 0x1 ;  /* 0x00000074040a8211 */ /* 0x040fe600078408ff */
[----:B------:R-:W-:Y:S01]  /*109f0*/  @!PT LDS RZ, [RZ] ;  /* 0x00000000fffff984 */ /* 0x000fe20000000800 */
[----:B------:R-:W-:Y:S01]  /*10a00*/  @!PT LDS RZ, [RZ] ;  /* 0x00000000fffff984 */ /* 0x000fe20000000800 */
[----:B------:R-:W-:Y:S01]  /*10a10*/  @!PT LDS RZ, [RZ] ;  /* 0x00000000fffff984 */ /* 0x000fe20000000800 */
[----:B------:R-:W-:Y:S01]  /*10a20*/  @!P0 LDGSTS.E.BYPASS.LTC128B.128 [R168+0x7800], desc[UR8][R12.64] ;  /* 0x078000000ca88fae */ /* 0x000fe2000b901d48 */
[-C--:B------:R-:W-:Y:S02]  /*10a30*/  @!P0 LEA.HI.X R11, R4, R117.reuse, R3, 0x1, P2 ;  /* 0x00000075040b8211 */ /* 0x080fe400010f0c03 */
[----:B------:R-:W-:Y:S02]  /*10a40*/  @!P0 LEA.HI.X R3, R8, R117, R5, 0x1, P1 ;  /* 0x0000007508038211 */ /* 0x000fe400008f0c05 */
[----:B------:R-:W-:Y:S03]  /*10a50*/  ISETP.GE.AND P1, PT, R228, 0x2, PT ;  /* 0x00000002e400780c */ /* 0x000fe60003f26270 */
[----:B------:R-:W-:Y:S08]  /*10a60*/  @P0 STS.128 [R168+0x8000], RZ ;  /* 0x008000ffa8000388 */ /* 0x000ff00000000c00 */
[----:B------:R-:W-:Y:S01]  /*10a70*/  @!PT LDS RZ, [RZ] ;  /* 0x00000000fffff984 */ /* 0x000fe20000000800 */
[----:B------:R-:W-:Y:S01]  /*10a80*/  @!PT LDS RZ, [RZ] ;  /* 0x00000000fffff984 */ /* 0x000fe20000000800 */
[----:B------:R-:W-:Y:S01]  /*10a90*/  @!PT LDS RZ, [RZ] ;  /* 0x00000000fffff984 */ /* 0x000fe20000000800 */
[----:B------:R1:W-:Y:S08]  /*10aa0*/  @!P0 LDGSTS.E.BYPASS.LTC128B.128 [R168+0x8000], desc[UR8][R10.64] ;  /* 0x080000000aa88fae */ /* 0x0003f0000b901d48 */
[----:B------:R-:W-:Y:S08]  /*10ab0*/  @P0 STS.128 [R168+0x8800], RZ ;  /* 0x008800ffa8000388 */ /* 0x000ff00000000c00 */
[----:B------:R-:W-:Y:S01]  /*10ac0*/  @!PT LDS RZ, [RZ] ;  /* 0x00000000fffff984 */ /* 0x000fe20000000800 */
[----:B------:R-:W-:Y:S01]  /*10ad0*/  @!PT LDS RZ, [RZ] ;  /* 0x00000000fffff984 */ /* 0x000fe20000000800 */
[----:B------:R-:W-:Y:S01]  /*10ae0*/  @!PT LDS RZ, [RZ] ;  /* 0x00000000fffff984 */ /* 0x000fe20000000800 */
[----:B------:R2:W-:Y:S08]  /*10af0*/  @!P0 LDGSTS.E.BYPASS.LTC128B.128 [R168+0x8800], desc[UR8][R2.64] ;  /* 0x0880000002a88fae */ /* 0x0005f0000b901d48 */
[----:B------:R-:W-:Y:S08]  /*10b00*/  LDSM.16.M88.4 R128, [R166] ;  /* 0x00000000a680783b */ /* 0x000ff00000000200 */
[----:B------:R-:W0:Y:S08]  /*10b10*/  LDGDEPBAR ;  /* 0x00000000000079af */ /* 0x000e300000000000 */
[----:B-1----:R-:W1:Y:S08]  /*10b20*/  LDSM.16.M88.4 R8, [R134+0x1000] ;  /* 0x001000008608783b */ /* 0x002e700000000200 */
[----:B------:R-:W3:Y:S08]  /*10b30*/  LDSM.16.M88.4 R16, [R134+0x1400] ;  /* 0x001400008610783b */ /* 0x000ef00000000200 */
[----:B------:R-:W4:Y:S08]  /*10b40*/  LDSM.16.M88.4 R24, [R134+0x1800] ;  /* 0x001800008618783b */ /* 0x000f300000000200 */
[----:B------:R-:W5:Y:S08]  /*10b50*/  LDSM.16.M88.4 R32, [R134+0x1c00] ;  /* 0x001c00008620783b */ /* 0x000f700000000200 */
[----:B------:R-:W2:Y:S08]  /*10b60*/  LDSM.16.M88.4 R40, [R134+0x2000] ;  /* 0x002000008628783b */ /* 0x000eb00000000200 */
[----:B------:R-:W2:Y:S01]  /*10b70*/  LDSM.16.M88.4 R48, [R134+0x2400] ;  /* 0x002400008630783b */ /* 0x000ea20000000200 */
[C---:B-1----:R-:W-:Y:S06]  /*10b80*/  HMMA.16816.F32.BF16 R4, R128.reuse, R8, RZ ;  /* 0x000000088004723c */ /* 0x042fec00000418ff */
[C---:B------:R-:W-:Y:S01]  /*10b90*/  HMMA.16816.F32.BF16 R8, R128.reuse, R10, RZ ;  /* 0x0000000a8008723c */ /* 0x040fe200000418ff */
[----:B------:R-:W1:Y:S05]  /*10ba0*/  LDSM.16.M88.4 R56, [R134+0x2800] ;  /* 0x002800008638783b */ /* 0x000e6a0000000200 */
[C---:B---3--:R-:W-:Y:S03]  /*10bb0*/  HMMA.16816.F32.BF16 R12, R128.reuse, R16, RZ ;  /* 0x00000010800c723c */ /* 0x048fe600000418ff */
[----:B------:R-:W3:Y:S03]  /*10bc0*/  LDSM.16.M88.4 R64, [R134+0x2c00] ;  /* 0x002c00008640783b */ /* 0x000ee60000000200 */
[C---:B------:R-:W-:Y:S05]  /*10bd0*/  HMMA.16816.F32.BF16 R16, R128.reuse, R18, RZ ;  /* 0x000000128010723c */ /* 0x040fea00000418ff */
[----:B------:R-:W3:Y:S01]  /*10be0*/  LDSM.16.M88.4 R72, [R134+0x3000] ;  /* 0x003000008648783b */ /* 0x000ee20000000200 */
[C---:B----4-:R-:W-:Y:S06]  /*10bf0*/  HMMA.16816.F32.BF16 R20, R128.reuse, R24, RZ ;  /* 0x000000188014723c */ /* 0x050fec00000418ff */
[C---:B------:R-:W-:Y:S01]  /*10c00*/  HMMA.16816.F32.BF16 R24, R128.reuse, R26, RZ ;  /* 0x0000001a8018723c */ /* 0x040fe200000418ff */
[----:B------:R-:W4:Y:S05]  /*10c10*/  LDSM.16.M88.4 R80, [R134+0x3400] ;  /* 0x003400008650783b */ /* 0x000f2a0000000200 */
[C---:B-----5:R-:W-:Y:S03]  /*10c20*/  HMMA.16816.F32.BF16 R28, R128.reuse, R32, RZ ;  /* 0x00000020801c723c */ /* 0x060fe600000418ff */
[----:B------:R-:W5:Y:S03]  /*10c30*/  LDSM.16.M88.4 R88, [R134+0x3800] ;  /* 0x003800008658783b */ /* 0x000f660000000200 */
[C---:B------:R-:W-:Y:S05]  /*10c40*/  HMMA.16816.F32.BF16 R32, R128.reuse, R34, RZ ;  /* 0x000000228020723c */ /* 0x040fea00000418ff */
[----:B------:R-:W5:Y:S01]  /*10c50*/  LDSM.16.M88.4 R96, [R134+0x3c00] ;  /* 0x003c00008660783b */ /* 0x000f620000000200 */
[C---:B--2---:R-:W-:Y:S06]  /*10c60*/  HMMA.16816.F32.BF16 R36, R128.reuse, R40, RZ ;  /* 0x000000288024723c */ /* 0x044fec00000418ff */
[C---:B------:R-:W-:Y:S01]  /*10c70*/  HMMA.16816.F32.BF16 R40, R128.reuse, R42, RZ ;  /* 0x0000002a8028723c */ /* 0x040fe200000418ff */
[----:B------:R-:W2:Y:S05]  /*10c80*/  LDSM.16.M88.4 R104, [R134+0x4000] ;  /* 0x004000008668783b */ /* 0x000eaa0000000200 */
[C---:B------:R-:W-:Y:S03]  /*10c90*/  HMMA.16816.F32.BF16 R44, R128.reuse, R48, RZ ;  /* 0x00000030802c723c */ /* 0x040fe600000418ff */
[----:B------:R-:W2:Y:S03]  /*10ca0*/  LDSM.16.M88.4 R112, [R134+0x4400] ;  /* 0x004400008670783b */ /* 0x000ea60000000200 */
[C---:B------:R-:W-:Y:S05]  /*10cb0*/  HMMA.16816.F32.BF16 R48, R128.reuse, R50, RZ ;  /* 0x000000328030723c */ /* 0x040fea00000418ff */
[----:B------:R-:W2:Y:S01]  /*10cc0*/  LDSM.16.M88.4 R120, [R134+0x4800] ;  /* 0x004800008678783b */ /* 0x000ea20000000200 */
[C---:B-1----:R-:W-:Y:S06]  /*10cd0*/  HMMA.16816.F32.BF16 R52, R128.reuse, R56, RZ ;  /* 0x000000388034723c */ /* 0x042fec00000418ff */
[C---:B------:R-:W-:Y:S01]  /*10ce0*/  HMMA.16816.F32.BF16 R56, R128.reuse, R58, RZ ;  /* 0x0000003a8038723c */ /* 0x040fe200000418ff */
[----:B------:R-:W1:Y:S05]  /*10cf0*/  LDSM.16.M88.4 R152, [R134+0x4c00] ;  /* 0x004c00008698783b */ /* 0x000e6a0000000200 */
[C---:B---3--:R-:W-:Y:S03]  /*10d00*/  HMMA.16816.F32.BF16 R60, R128.reuse, R64, RZ ;  /* 0x00000040803c723c */ /* 0x048fe600000418ff */
[----:B------:R-:W-:Y:S03]  /*10d10*/  LDSM.16.M88.4 R156, [R167] ;  /* 0x00000000a79c783b */ /* 0x000fe60000000200 */
[C---:B------:R-:W-:Y:S05]  /*10d20*/  HMMA.16816.F32.BF16 R64, R128.reuse, R66, RZ ;  /* 0x000000428040723c */ /* 0x040fea00000418ff */
[----:B------:R-:W3:Y:S01]  /*10d30*/  LDSM.16.M88.4 R160, [R165] ;  /* 0x00000000a5a0783b */ /* 0x000ee20000000200 */
[C---:B------:R-:W-:Y:S06]  /*10d40*/  HMMA.16816.F32.BF16 R68, R128.reuse, R72, RZ ;  /* 0x000000488044723c */ /* 0x040fec00000418ff */
[C---:B------:R-:W-:Y:S06]  /*10d50*/  HMMA.16816.F32.BF16 R72, R128.reuse, R74, RZ ;  /* 0x0000004a8048723c */ /* 0x040fec00000418ff */
[C---:B----4-:R-:W-:Y:S06]  /*10d60*/  HMMA.16816.F32.BF16 R76, R128.reuse, R80, RZ ;  /* 0x00000050804c723c */ /* 0x050fec00000418ff */
[C---:B------:R-:W-:Y:S06]  /*10d70*/  HMMA.16816.F32.BF16 R80, R128.reuse, R82, RZ ;  /* 0x000000528050723c */ /* 0x040fec00000418ff */
[C---:B-----5:R-:W-:Y:S06]  /*10d80*/  HMMA.16816.F32.BF16 R84, R128.reuse, R88, RZ ;  /* 0x000000588054723c */ /* 0x060fec00000418ff */
        /* <DEDUP_REMOVED lines=9> */
[C---:B-1----:R-:W-:Y:S06]  /*10e20*/  HMMA.16816.F32.BF16 R124, R128.reuse, R152, RZ ;  /* 0x00000098807c723c */ /* 0x042fec00000418ff */
[----:B------:R-:W-:Y:S01]  /*10e30*/  HMMA.16816.F32.BF16 R128, R128, R154, RZ ;  /* 0x0000009a8080723c */ /* 0x000fe200000418ff */
[----:B------:R-:W1:Y:S05]  /*10e40*/  LDSM.16.M88.4 R152, [R165+0x400] ;  /* 0x00040000a598783b */ /* 0x000e6a0000000200 */
[C---:B---3--:R-:W-:Y:S06]  /*10e50*/  HMMA.16816.F32.BF16 R4, R156.reuse, R160, R4 ;  /* 0x000000a09c04723c */ /* 0x048fec0000041804 */
[C---:B------:R-:W-:Y:S11]  /*10e60*/  HMMA.16816.F32.BF16 R8, R156.reuse, R162, R8 ;  /* 0x000000a29c08723c */ /* 0x040ff60000041808 */
[----:B------:R-:W-:Y:S07]  /*10e70*/  @!UPT UIADD3 URZ, URZ, URZ, URZ ;  /* 0x0000003f3f3ff290 */ /* 0x000fee000fffe03f */
[----:B------:R-:W-:Y:S01]  /*10e80*/  FMUL.FTZ R4, R4, UR5 ;  /* 0x0000000504047c20 */ /* 0x000fe20008410000 */
[----:B------:R-:W-:Y:S01]  /*10e90*/  FMUL.FTZ R5, R5, UR5 ;  /* 0x0000000505057c20 */ /* 0x000fe20008410000 */
[----:B------:R-:W-:Y:S01]  /*10ea0*/  FMUL.FTZ R6, R6, UR5 ;  /* 0x0000000506067c20 */ /* 0x000fe20008410000 */
[----:B------:R-:W-:Y:S01]  /*10eb0*/  FMUL.FTZ R7, R7, UR5 ;  /* 0x0000000507077c20 */ /* 0x000fe20008410000 */
[----:B------:R-:W2:Y:S02]  /*10ec0*/  MUFU.TANH R186, R4 ;  /* 0x0000000400ba7308 */ /* 0x000ea40000002400 */
[----:B------:R-:W-:Y:S01]  /*10ed0*/  FMUL.FTZ R8, R8, UR5 ;  /* 0x0000000508087c20 */ /* 0x000fe20008410000 */
[----:B------:R-:W-:Y:S01]  /*10ee0*/  FMUL.FTZ R9, R9, UR5 ;  /* 0x0000000509097c20 */ /* 0x000fe20008410000 */
[----:B------:R-:W-:Y:S01]  /*10ef0*/  FMUL.FTZ R10, R10, UR5 ;  /* 0x000000050a0a7c20 */ /* 0x000fe20008410000 */
[----:B------:R-:W-:Y:S01]  /*10f00*/  FMUL.FTZ R11, R11, UR5 ;  /* 0x000000050b0b7c20 */ /* 0x000fe20008410000 */
[C---:B-1----:R-:W-:Y:S04]  /*10f10*/  HMMA.16816.F32.BF16 R12, R156.reuse, R152, R12 ;  /* 0x000000989c0c723c */ /* 0x042fe8000004180c */
[----:B------:R-:W1:Y:S02]  /*10f20*/  MUFU.TANH R197, R5 ;  /* 0x0000000500c57308 */ /* 0x000e640000002400 */
[C---:B------:R-:W-:Y:S08]  /*10f30*/  HMMA.16816.F32.BF16 R16, R156.reuse, R154, R16 ;  /* 0x0000009a9c10723c */ /* 0x040ff00000041810 */
[----:B------:R-:W3:Y:S10]  /*10f40*/  MUFU.TANH R187, R6 ;  /* 0x0000000600bb7308 */ /* 0x000ef40000002400 */
[----:B------:R4:W1:Y:S01]  /*10f50*/  MUFU.TANH R196, R7 ;  /* 0x0000000700c47308 */ /* 0x0008620000002400 */
[----:B------:R-:W-:Y:S09]  /*10f60*/  FMUL.FTZ R12, R12, UR5 ;  /* 0x000000050c0c7c20 */ /* 0x000ff20008410000 */
[----:B------:R-:W1:Y:S01]  /*10f70*/  MUFU.TANH R195, R8 ;  /* 0x0000000800c37308 */ /* 0x000e620000002400 */
[----:B------:R-:W-:Y:S01]  /*10f80*/  FMUL.FTZ R13, R13, UR5 ;  /* 0x000000050d0d7c20 */ /* 0x000fe20008410000 */
[----:B------:R-:W-:Y:S01]  /*10f90*/  FMUL.FTZ R14, R14, UR5 ;  /* 0x000000050e0e7c20 */ /* 0x000fe20008410000 */
[----:B------:R-:W-:Y:S01]  /*10fa0*/  FMUL.FTZ R15, R15, UR5 ;  /* 0x000000050f0f7c20 */ /* 0x000fe20008410000 */
[----:B------:R-:W-:Y:S01]  /*10fb0*/  FMUL.FTZ R16, R16, UR5 ;  /* 0x0000000510107c20 */ /* 0x000fe20008410000 */
[----:B------:R-:W-:Y:S01]  /*10fc0*/  FMUL.FTZ R17, R17, UR5 ;  /* 0x0000000511117c20 */ /* 0x000fe20008410000 */
[----:B------:R-:W-:Y:S04]  /*10fd0*/  FMUL.FTZ R18, R18, UR5 ;  /* 0x0000000512127c20 */ /* 0x000fe80008410000 */
[----:B------:R-:W1:Y:S01]  /*10fe0*/  MUFU.TANH R194, R9 ;  /* 0x0000000900c27308 */ /* 0x000e620000002400 */
[----:B----4-:R-:W4:Y:S01]  /*10ff0*/  LDSM.16.M88.4 R4, [R165+0x800] ;  /* 0x00080000a504783b */ /* 0x010f220000000200 */
[----:B------:R-:W-:Y:S08]  /*11000*/  FMUL.FTZ R19, R19, UR5 ;  /* 0x0000000513137c20 */ /* 0x000ff00008410000 */
[----:B------:R-:W1:Y:S10]  /*11010*/  MUFU.TANH R193, R10 ;  /* 0x0000000a00c17308 */ /* 0x000e740000002400 */
[----:B------:R5:W1:Y:S10]  /*11020*/  MUFU.TANH R192, R11 ;  /* 0x0000000b00c07308 */ /* 0x000a740000002400 */
[----:B------:R-:W1:Y:S10]  /*11030*/  MUFU.TANH R191, R12 ;  /* 0x0000000c00bf7308 */ /* 0x000e740000002400 */
[----:B------:R-:W1:Y:S01]  /*11040*/  MUFU.TANH R190, R13 ;  /* 0x0000000d00be7308 */ /* 0x000e620000002400 */
[----:B-----5:R-:W5:Y:S09]  /*11050*/  LDSM.16.M88.4 R8, [R165+0xc00] ;  /* 0x000c0000a508783b */ /* 0x020f720000000200 */
[----:B------:R-:W1:Y:S01]  /*11060*/  MUFU.TANH R189, R14 ;  /* 0x0000000e00bd7308 */ /* 0x000e620000002400 */
[C---:B----4-:R-:W-:Y:S06]  /*11070*/  HMMA.16816.F32.BF16 R20, R156.reuse, R4, R20 ;  /* 0x000000049c14723c */ /* 0x050fec0000041814 */
[C---:B------:R-:W-:Y:S03]  /*11080*/  HMMA.16816.F32.BF16 R24, R156.reuse, R6, R24 ;  /* 0x000000069c18723c */ /* 0x040fe60000041818 */
[----:B------:R-:W4:Y:S01]  /*11090*/  MUFU.TANH R188, R15 ;  /* 0x0000000f00bc7308 */ /* 0x000f220000002400 */
[----:B------:R-:W2:Y:S09]  /*110a0*/  LDSM.16.M88.4 R4, [R165+0x1000] ;  /* 0x00100000a504783b */ /* 0x000eb20000000200 */
[----:B------:R-:W1:Y:S10]  /*110b0*/  MUFU.TANH R185, R16 ;  /* 0x0000001000b97308 */ /* 0x000e740000002400 */
[----:B------:R-:W1:Y:S01]  /*110c0*/  MUFU.TANH R184, R17 ;  /* 0x0000001100b87308 */ /* 0x000e620000002400 */
[----:B------:R-:W-:Y:S01]  /*110d0*/  FMUL.FTZ R21, R21, UR5 ;  /* 0x0000000515157c20 */ /* 0x000fe20008410000 */
[----:B------:R-:W-:Y:S01]  /*110e0*/  FMUL.FTZ R22, R22, UR5 ;  /* 0x0000000516167c20 */ /* 0x000fe20008410000 */
[----:B------:R-:W-:Y:S01]  /*110f0*/  FMUL.FTZ R20, R20, UR5 ;  /* 0x0000000514147c20 */ /* 0x000fe20008410000 */
[----:B------:R-:W-:Y:S01]  /*11100*/  FMUL.FTZ R23, R23, UR5 ;  /* 0x0000000517177c20 */ /* 0x000fe20008410000 */
[----:B------:R-:W-:Y:S05]  /*11110*/  FMUL.FTZ R25, R25, UR5 ;  /* 0x0000000519197c20 */ /* 0x000fea0008410000 */
[----:B------:R3:W1:Y:S01]  /*11120*/  MUFU.TANH R178, R21 ;  /* 0x0000001500b27308 */ /* 0x0006620000002400 */
[C---:B-----5:R-:W-:Y:S03]  /*11130*/  HMMA.16816.F32.BF16 R28, R156.reuse, R8, R28 ;  /* 0x000000089c1c723c */ /* 0x060fe6000004181c */
[----:B------:R-:W-:Y:S01]  /*11140*/  FMUL.FTZ R26, R26, UR5 ;  /* 0x000000051a1a7c20 */ /* 0x000fe20008410000 */
[----:B------:R-:W-:Y:S01]  /*11150*/  FMUL.FTZ R27, R27, UR5 ;  /* 0x000000051b1b7c20 */ /* 0x000fe20008410000 */
[----:B------:R-:W-:Y:S01]  /*11160*/  FMUL.FTZ R24, R24, UR5 ;  /* 0x0000000518187c20 */ /* 0x000fe20008410000 */
[C---:B------:R-:W-:Y:S03]  /*11170*/  HMMA.16816.F32.BF16 R32, R156.reuse, R10, R32 ;  /* 0x0000000a9c20723c */ /* 0x040fe60000041820 */
[----:B------:R-:W1:Y:S01]  /*11180*/  MUFU.TANH R176, R22 ;  /* 0x0000001600b07308 */ /* 0x000e620000002400 */
[----:B------:R-:W5:Y:S09]  /*11190*/  LDSM.16.M88.4 R8, [R165+0x1400] ;  /* 0x00140000a508783b */ /* 0x000f720000000200 */
[----:B------:R-:W1:Y:S01]  /*111a0*/  MUFU.TANH R173, R25 ;  /* 0x0000001900ad7308 */ /* 0x000e620000002400 */
[C---:B--2---:R-:W-:Y:S06]  /*111b0*/  HMMA.16816.F32.BF16 R36, R156.reuse, R4, R36 ;  /* 0x000000049c24723c */ /* 0x044fec0000041824 */
[C---:B------:R-:W-:Y:S03]  /*111c0*/  HMMA.16816.F32.BF16 R40, R156.reuse, R6, R40 ;  /* 0x000000069c28723c */ /* 0x040fe60000041828 */
[----:B------:R-:W2:Y:S01]  /*111d0*/  MUFU.TANH R172, R26 ;  /* 0x0000001a00ac7308 */ /* 0x000ea20000002400 */
[----:B------:R-:W4:Y:S01]  /*111e0*/  LDSM.16.M88.4 R4, [R165+0x1800] ;  /* 0x00180000a504783b */ /* 0x000f220000000200 */
[----:B------:R-:W-:Y:S01]  /*111f0*/  FMUL.FTZ R28, R28, UR5 ;  /* 0x000000051c1c7c20 */ /* 0x000fe20008410000 */
[----:B------:R-:W-:Y:S01]  /*11200*/  FMUL.FTZ R29, R29, UR5 ;  /* 0x000000051d1d7c20 */ /* 0x000fe20008410000 */
[----:B------:R-:W-:Y:S01]  /*11210*/  FMUL.FTZ R30, R30, UR5 ;  /* 0x000000051e1e7c20 */ /* 0x000fe20008410000 */
[----:B------:R-:W-:Y:S05]  /*11220*/  FMUL.FTZ R31, R31, UR5 ;  /* 0x000000051f1f7c20 */ /* 0x000fea0008410000 */
[----:B------:R-:W1:Y:S01]  /*11230*/  MUFU.TANH R169, R27 ;  /* 0x0000001b00a97308 */ /* 0x000e620000002400 */
[----:B------:R-:W-:Y:S01]  /*11240*/  FMUL.FTZ R32, R32, UR5 ;  /* 0x0000000520207c20 */ /* 0x000fe20008410000 */
[----:B------:R-:W-:Y:S01]  /*11250*/  FMUL.FTZ R33, R33, UR5 ;  /* 0x0000000521217c20 */ /* 0x000fe20008410000 */
[----:B------:R-:W-:Y:S01]  /*11260*/  FMUL.FTZ R34, R34, UR5 ;  /* 0x0000000522227c20 */ /* 0x000fe20008410000 */
[----:B------:R-:W-:Y:S06]  /*11270*/  FMUL.FTZ R35, R35, UR5 ;  /* 0x0000000523237c20 */ /* 0x000fec0008410000 */
[----:B------:R-:W1:Y:S01]  /*11280*/  MUFU.TANH R163, R28 ;  /* 0x0000001c00a37308 */ /* 0x000e620000002400 */
[----:B------:R-:W-:Y:S01]  /*11290*/  FMUL.FTZ R36, R36, UR5 ;  /* 0x0000000524247c20 */ /* 0x000fe20008410000 */
[----:B------:R-:W-:Y:S01]  /*112a0*/  FMUL.FTZ R37, R37, UR5 ;  /* 0x0000000525257c20 */ /* 0x000fe20008410000 */
[----:B------:R-:W-:Y:S01]  /*112b0*/  FMUL.FTZ R38, R38, UR5 ;  /* 0x0000000526267c20 */ /* 0x000fe20008410000 */
[----:B------:R-:W-:Y:S01]  /*112c0*/  FMUL.FTZ R39, R39, UR5 ;  /* 0x0000000527277c20 */ /* 0x000fe20008410000 */
[----:B------:R-:W-:Y:S05]  /*112d0*/  FMUL.FTZ R40, R40, UR5 ;  /* 0x0000000528287c20 */ /* 0x000fea0008410000 */
[----:B------:R-:W1:Y:S01]  /*112e0*/  MUFU.TANH R162, R29 ;  /* 0x0000001d00a27308 */ /* 0x000e620000002400 */
        /* <DEDUP_REMOVED lines=8> */
[C---:B----4-:R-:W-:Y:S06]  /*11370*/  HMMA.16816.F32.BF16 R52, R156.reuse, R4, R52 ;  /* 0x000000049c34723c */ /* 0x050fec0000041834 */
[C---:B------:R-:W-:Y:S03]  /*11380*/  HMMA.16816.F32.BF16 R56, R156.reuse, R6, R56 ;  /* 0x000000069c38723c */ /* 0x040fe60000041838 */
[----:B------:R-:W4:Y:S01]  /*11390*/  MUFU.TANH R155, R32 ;  /* 0x00000020009b7308 */ /* 0x000f220000002400 */
[----:B------:R-:W3:Y:S01]  /*113a0*/  LDSM.16.M88.4 R4, [R165+0x2000] ;  /* 0x00200000a504783b */ /* 0x000ee20000000200 */
        /* <DEDUP_REMOVED lines=24> */
[C---:B---3--:R-:W-:Y:S06]  /*11530*/  HMMA.16816.F32.BF16 R68, R156.reuse, R4, R68 ;  /* 0x000000049c44723c */ /* 0x048fec0000041844 */
[C---:B------:R-:W-:Y:S03]  /*11540*/  HMMA.16816.F32.BF16 R72, R156.reuse, R6, R72 ;  /* 0x000000069c48723c */ /* 0x040fe60000041848 */
[----:B------:R-:W3:Y:S01]  /*11550*/  MUFU.TANH R174, R24 ;  /* 0x0000001800ae7308 */ /* 0x000ee20000002400 */
[----:B------:R-:W2:Y:S01]  /*11560*/  LDSM.16.M88.4 R4, [R165+0x2800] ;  /* 0x00280000a504783b */ /* 0x000ea20000000200 */
        /* <DEDUP_REMOVED lines=78> */
[----:B------:R-:W5:Y:S02]  /*11a50*/  LDSM.16.M88.4 R8, [R165+0x3c00] ;  /* 0x003c0000a508783b */ /* 0x000f640000000200 */
[----:B------:R-:W-:Y:S07]  /*11a60*/  DEPBAR.LE SB0, 0x0 ;  /* 0x000080000000791a */ /* 0x000fee0000000000 */
[----:B------:R-:W1:Y:S01]  /*11a70*/  MUFU.TANH R31, R50 ;  /* 0x00000032001f7308 */ /* 0x000e620000002400 */
[----:B------:R-:W-:Y:S01]  /*11a80*/  BAR.SYNC.DEFER_BLOCKING 0x0 ;  /* 0x0000000000007b1d */ /* 0x000fe20000010000 */
[C---:B---3--:R-:W-:Y:S08]  /*11a90*/  HMMA.16816.F32.BF16 R116, R156.reuse, R4, R116 ;  /* 0x000000049c74723c */ /* 0x048ff00000041874 */
[----:B------:R-:W3:Y:S01]  /*11aa0*/  MUFU.TANH R30, R51 ;  /* 0x00000033001e7308 */ /* 0x000ee20000002400 */
[C---:B------:R-:W-:Y:S03]  /*11ab0*/  HMMA.16816.F32.BF16 R120, R156.reuse, R6, R120 ;  /* 0x000000069c78723c */ /* 0x040fe60000041878 */
[----:B------:R-:W-:Y:S01]  /*11ac0*/  FMUL.FTZ R108, R108, UR5 ;  /* 0x000000056c6c7c20 */ /* 0x000fe20008410000 */
[----:B------:R-:W-:Y:S01]  /*11ad0*/  FMUL.FTZ R109, R109, UR5 ;  /* 0x000000056d6d7c20 */ /* 0x000fe20008410000 */
[----:B------:R-:W-:Y:S04]  /*11ae0*/  FMUL.FTZ R110, R110, UR5 ;  /* 0x000000056e6e7c20 */ /* 0x000fe80008410000 */
[----:B------:R-:W1:Y:S02]  /*11af0*/  MUFU.TANH R29, R52 ;  /* 0x00000034001d7308 */ /* 0x000e640000002400 */
[----:B------:R-:W-:Y:S01]  /*11b00*/  FMUL.FTZ R111, R111, UR5 ;  /* 0x000000056f6f7c20 */ /* 0x000fe20008410000 */
[----:B------:R-:W-:Y:S01]  /*11b10*/  FMUL.FTZ R112, R112, UR5 ;  /* 0x0000000570707c20 */ /* 0x000fe20008410000 */
[----:B------:R-:W-:Y:S01]  /*11b20*/  FMUL.FTZ R113, R113, UR5 ;  /* 0x0000000571717c20 */ /* 0x000fe20008410000 */
[----:B------:R-:W-:Y:S01]  /*11b30*/  FMUL.FTZ R114, R114, UR5 ;  /* 0x0000000572727c20 */ /* 0x000fe20008410000 */
[----:B------:R-:W-:Y:S04]  /*11b40*/  FMUL.FTZ R115, R115, UR5 ;  /* 0x0000000573737c20 */ /* 0x000fe80008410000 */
[----:B------:R-:W1:Y:S01]  /*11b50*/  MUFU.TANH R28, R53 ;  /* 0x00000035001c7308 */ /* 0x000e620000002400 */
[----:B------:R-:W-:Y:S01]  /*11b60*/  FMUL.FTZ R116, R116, UR5 ;  /* 0x0000000574747c20 */ /* 0x000fe20008410000 */
[----:B------:R-:W-:Y:S01]  /*11b70*/  FMUL.FTZ R117, R117, UR5 ;  /* 0x0000000575757c20 */ /* 0x000fe20008410000 */
[----:B------:R-:W-:Y:S01]  /*11b80*/  FMUL.FTZ R118, R118, UR5 ;  /* 0x0000000576767c20 */ /* 0x000fe20008410000 */
[----:B------:R-:W-:Y:S06]  /*11b90*/  FMUL.FTZ R119, R119, UR5 ;  /* 0x0000000577777c20 */ /* 0x000fec0008410000 */
[----:B------:R-:W1:Y:S01]  /*11ba0*/  MUFU.TANH R27, R54 ;  /* 0x00000036001b7308 */ /* 0x000e620000002400 */
[C---:B-----5:R-:W-:Y:S03]  /*11bb0*/  HMMA.16816.F32.BF16 R124, R156.reuse, R8, R124 ;  /* 0x000000089c7c723c */ /* 0x060fe6000004187c */
[----:B------:R-:W-:Y:S01]  /*11bc0*/  FMUL.FTZ R120, R120, UR5 ;  /* 0x0000000578787c20 */ /* 0x000fe20008410000 */
[----:B------:R-:W-:Y:S01]  /*11bd0*/  FMUL.FTZ R121, R121, UR5 ;  /* 0x0000000579797c20 */ /* 0x000fe20008410000 */
[----:B------:R-:W-:Y:S01]  /*11be0*/  FMUL.FTZ R122, R122, UR5 ;  /* 0x000000057a7a7c20 */ /* 0x000fe20008410000 */
[----:B------:R-:W-:Y:S03]  /*11bf0*/  HMMA.16816.F32.BF16 R128, R156, R10, R128 ;  /* 0x0000000a9c80723c */ /* 0x000fe60000041880 */
[----:B------:R-:W1:Y:S02]  /*11c00*/  MUFU.TANH R26, R55 ;  /* 0x00000037001a7308 */ /* 0x000e640000002400 */
[----:B------:R-:W-:Y:S08]  /*11c10*/  FMUL.FTZ R123, R123, UR5 ;  /* 0x000000057b7b7c20 */ /* 0x000ff00008410000 */
[----:B------:R-:W1:Y:S10]  /*11c20*/  MUFU.TANH R25, R56 ;  /* 0x0000003800197308 */ /* 0x000e740000002400 */
[----:B------:R-:W1:Y:S01]  /*11c30*/  MUFU.TANH R57, R57 ;  /* 0x0000003900397308 */ /* 0x000e620000002400 */
[----:B------:R-:W-:Y:S01]  /*11c40*/  FMUL.FTZ R124, R124, UR5 ;  /* 0x000000057c7c7c20 */ /* 0x000fe20008410000 */
[----:B------:R-:W-:Y:S01]  /*11c50*/  FMUL.FTZ R125, R125, UR5 ;  /* 0x000000057d7d7c20 */ /* 0x000fe20008410000 */
[----:B------:R-:W-:Y:S01]  /*11c60*/  FMUL.FTZ R126, R126, UR5 ;  /* 0x000000057e7e7c20 */ /* 0x000fe20008410000 */
[----:B------:R-:W-:Y:S01]  /*11c70*/  FMUL.FTZ R127, R127, UR5 ;  /* 0x000000057f7f7c20 */ /* 0x000fe20008410000 */
[----:B------:R-:W-:Y:S05]  /*11c80*/  FMUL.FTZ R21, R130, UR5 ;  /* 0x0000000582157c20 */ /* 0x000fea0008410000 */
[----:B------:R-:W1:Y:S01]  /*11c90*/  MUFU.TANH R58, R58 ;  /* 0x0000003a003a7308 */ /* 0x000e620000002400 */
[----:B------:R-:W-:Y:S01]  /*11ca0*/  FMUL.FTZ R128, R128, UR5 ;  /* 0x0000000580807c20 */ /* 0x000fe20008410000 */
[----:B------:R-:W-:Y:S01]  /*11cb0*/  FMUL.FTZ R129, R129, UR5 ;  /* 0x0000000581817c20 */ /* 0x000fe20008410000 */
[----:B------:R-:W-:Y:S07]  /*11cc0*/  FMUL.FTZ R0, R131, UR5 ;  /* 0x0000000583007c20 */ /* 0x000fee0008410000 */
[----:B------:R-:W1:Y:S10]  /*11cd0*/  MUFU.TANH R59, R59 ;  /* 0x0000003b003b7308 */ /* 0x000e740000002400 */
        /* <DEDUP_REMOVED lines=56> */
[----:B------:R5:W1:Y:S10]  /*12060*/  MUFU.TANH R204, R116 ;  /* 0x0000007400cc7308 */ /* 0x000a740000002400 */
[----:B------:R2:W1:Y:S10]  /*12070*/  MUFU.TANH R206, R117 ;  /* 0x0000007500ce7308 */ /* 0x0004740000002400 */
[----:B------:R1:W1:Y:S01]  /*12080*/  MUFU.TANH R207, R118 ;  /* 0x0000007600cf7308 */ /* 0x0002620000002400 */
[----:B-----5:R-:W-:Y:S09]  /*12090*/  MOV R116, R170 ;  /* 0x000000aa00747202 */ /* 0x020ff20000000f00 */
[----:B------:R1:W1:Y:S01]  /*120a0*/  MUFU.TANH R208, R119 ;  /* 0x0000007700d07308 */ /* 0x0002620000002400 */
[----:B--2---:R-:W-:Y:S09]  /*120b0*/  MOV R117, R171 ;  /* 0x000000ab00757202 */ /* 0x004ff20000000f00 */
[----:B------:R2:W1:Y:S10]  /*120c0*/  MUFU.TANH R209, R120 ;  /* 0x0000007800d17308 */ /* 0x0004740000002400 */
        /* <DEDUP_REMOVED lines=9> */
[----:B------:R-:W1:Y:S10]  /*12160*/  MUFU.TANH R21, R21 ;  /* 0x0000001500157308 */ /* 0x000e740000002400 */
[----:B------:R2:W1:Y:S01]  /*12170*/  MUFU.TANH R22, R0 ;  /* 0x0000000000167308 */ /* 0x0004620000002400 */
[----:B---34-:R-:W-:Y:S05]  /*12180*/  @!P1 BRA `(.L_x_829) ;  /* 0x0000000800809947 */ /* 0x018fea0003800000 */
[----:B------:R-:W2:Y:S08]  /*12190*/  LDC R48, c[0x0][0x248] ;  /* 0x00009200ff307b82 */ /* 0x000eb00000000800 */
[----:B------:R-:W3:Y:S01]  /*121a0*/  @!P0 LDC R12, c[0x0][0x24c] ;  /* 0x00009300ff0c8b82 */ /* 0x000ee20000000800 */
[----:B--2---:R-:W-:Y:S04]  /*121b0*/  LEA R0, -R48, RZ, 0x8 ;  /* 0x000000ff30007211 */ /* 0x004fe800078e41ff */
[----:B------:R-:W-:Y:S01]  /*121c0*/  SHF.R.S32.HI R2, RZ, 0x1f, R0 ;  /* 0x0000001fff027819 */ /* 0x000fe20000011400 */
[----:B------:R-:W-:Y:S06]  /*121d0*/  @!P6 BRA `(.L_x_830) ;  /* 0x0000000000fce947 */ /* 0x000fec0003800000 */
[----:B------:R-:W2:Y:S01]  /*121e0*/  LDC R10, c[0x0][0x380] ;  /* 0x0000e000ff0a7b82 */ /* 0x000ea20000000800 */
[----:B------:R-:W-:Y:S05]  /*121f0*/  SHF.L.U32 R0, R228, 0x8, RZ ;  /* 0x00000008e4007819 */ /* 0x000fea00000006ff */
[C---:B------:R-:W-:Y:S02]  /*12200*/  VIADD R7, R0.reuse, 0xfffffe00 ;  /* 0xfffffe0000077836 */ /* 0x040fe40000000000 */
[----:B------:R-:W-:Y:S03]  /*12210*/  VIADD R6, R0, 0xffffff00 ;  /* 0xffffff0000067836 */ /* 0x000fe60000000000 */
[----:B------:R-:W-:Y:S02]  /*12220*/  IABS R5, R7 ;  /* 0x0000000700057213 */ /* 0x000fe40000000000 */
[----:B------:R-:W-:Y:S02]  /*12230*/  IABS R4, R6 ;  /* 0x0000000600047213 */ /* 0x000fe40000000000 */
[-C--:B--2---:R-:W-:Y:S02]  /*12240*/  IABS R9, R10.reuse ;  /* 0x0000000a00097213 */ /* 0x084fe40000000000 */
[-C--:B------:R-:W-:Y:S02]  /*12250*/  LOP3.LUT R6, R6, R10.reuse, RZ, 0x3c, !PT ;  /* 0x0000000a06067212 */ /* 0x080fe400078e3cff */
[----:B------:R-:W2:Y:S01]  /*12260*/  I2F.RP R2, R9 ;  /* 0x0000000900027306 */ /* 0x000ea20000209400 */
[----:B------:R-:W-:Y:S04]  /*12270*/  LOP3.LUT R7, R7, R10, RZ, 0x3c, !PT ;  /* 0x0000000a07077212 */ /* 0x000fe800078e3cff */
[----:B------:R-:W-:Y:S05]  /*12280*/  ISETP.GE.AND P1, PT, R7, RZ, PT ;  /* 0x000000ff0700720c */ /* 0x000fea0003f26270 */
[----:B--2---:R-:W2:Y:S02]  /*12290*/  MUFU.RCP R2, R2 ;  /* 0x0000000200027308 */ /* 0x004ea40000001000 */
[----:B--2---:R-:W-:Y:S08]  /*122a0*/  VIADD R2, R2, 0xffffffe ;  /* 0x0ffffffe02027836 */ /* 0x004ff00000000000 */
[----:B------:R-:W2:Y:S02]  /*122b0*/  F2I.FTZ.U32.TRUNC.NTZ R3, R2 ;  /* 0x0000000200037305 */ /* 0x000ea4000021f000 */
[--C-:B--2---:R-:W-:Y:S04]  /*122c0*/  IMAD.MOV R2, RZ, RZ, -R3.reuse ;  /* 0x000000ffff027224 */ /* 0x104fe800078e0a03 */
[----:B------:R-:W-:Y:S01]  /*122d0*/  IMAD R0, R2, R9, RZ ;  /* 0x0000000902007224 */ /* 0x000fe200078e02ff */
[----:B------:R-:W-:Y:S05]  /*122e0*/  MOV R2, RZ ;  /* 0x000000ff00027202 */ /* 0x000fea0000000f00 */
        /* <DEDUP_REMOVED lines=9> */
[----:B------:R-:W-:Y:S01]  /*12380*/  @!P3 IADD3 R2, R2, 0x1, RZ ;  /* 0x000000010202b810 */ /* 0x000fe20007ffe0ff */
[----:B------:R-:W-:Y:S01]  /*12390*/  @!P3 IMAD.IADD R4, R4, 0x1, -R9 ;  /* 0x000000010404b824 */ /* 0x000fe200078e0a09 */
[-C--:B------:R-:W-:Y:S01]  /*123a0*/  @!P2 IADD3 R3, R3, -R9.reuse, RZ ;  /* 0x800000090303a210 */ /* 0x080fe20007ffe0ff */
[----:B------:R-:W-:Y:S01]  /*123b0*/  @!P2 VIADD R0, R0, 0x1 ;  /* 0x000000010000a836 */ /* 0x000fe20000000000 */
[----:B------:R-:W-:Y:S02]  /*123c0*/  ISETP.GE.AND P2, PT, R6, RZ, PT ;  /* 0x000000ff0600720c */ /* 0x000fe40003f46270 */
[-C--:B------:R-:W-:Y:S02]  /*123d0*/  ISETP.GE.U32.AND P4, PT, R3, R9.reuse, PT ;  /* 0x000000090300720c */ /* 0x080fe40003f86070 */
[----:B------:R-:W-:Y:S02]  /*123e0*/  ISETP.GE.U32.AND P5, PT, R4, R9, PT ;  /* 0x000000090400720c */ /* 0x000fe40003fa6070 */
[----:B------:R-:W-:Y:S02]  /*123f0*/  ISETP.NE.AND P3, PT, R10, RZ, PT ;  /* 0x000000ff0a00720c */ /* 0x000fe40003f65270 */
[----:B------:R-:W-:Y:S07]  /*12400*/  LOP3.LUT R3, RZ, R10, RZ, 0x33, !PT ;  /* 0x0000000aff037212 */ /* 0x000fee00078e33ff */
[----:B------:R-:W-:Y:S02]  /*12410*/  @P4 VIADD R0, R0, 0x1 ;  /* 0x0000000100004836 */ /* 0x000fe40000000000 */
[----:B------:R-:W-:Y:S03]  /*12420*/  @P5 VIADD R2, R2, 0x1 ;  /* 0x0000000102025836 */ /* 0x000fe60000000000 */
[----:B------:R-:W-:Y:S01]  /*12430*/  @!P1 IADD3 R0, -R0, RZ, RZ ;  /* 0x000000ff00009210 */ /* 0x000fe20007ffe1ff */
[----:B------:R-:W-:Y:S03]  /*12440*/  @!P2 IMAD.MOV R2, RZ, RZ, -R2 ;  /* 0x000000ffff02a224 */ /* 0x000fe600078e0a02 */
[C---:B------:R-:W-:Y:S02]  /*12450*/  SEL R0, R3.reuse, R0, !P3 ;  /* 0x0000000003007207 */ /* 0x040fe40005800000 */
[----:B------:R-:W-:Y:S02]  /*12460*/  SEL R2, R3, R2, !P3 ;  /* 0x0000000203027207 */ /* 0x000fe40005800000 */
[-C--:B------:R-:W-:Y:S02]  /*12470*/  LEA R6, P2, R0, R226.reuse, 0x2 ;  /* 0x000000e200067211 */ /* 0x080fe400078410ff */
[----:B------:R-:W-:Y:S02]  /*12480*/  LEA R4, P1, R2, R226, 0x2 ;  /* 0x000000e202047211 */ /* 0x000fe400078210ff */
[-C--:B------:R-:W-:Y:S02]  /*12490*/  LEA.HI.X.SX32 R7, R0, R227.reuse, 0x2, P2 ;  /* 0x000000e300077211 */ /* 0x080fe400010f16ff */
[C---:B------:R-:W-:Y:S02]  /*124a0*/  LEA.HI.X.SX32 R5, R2.reuse, R227, 0x2, P1 ;  /* 0x000000e302057211 */ /* 0x040fe400008f16ff */
[----:B------:R-:W-:Y:S01]  /*124b0*/  IADD3 R2, R2, -R0, RZ ;  /* 0x8000000002027210 */ /* 0x000fe20007ffe0ff */
[----:B------:R2:W4:Y:S04]  /*124c0*/  LDG.E R3, desc[UR8][R6.64] ;  /* 0x0000000806037981 */ /* 0x000528000c1e1900 */
[----:B------:R-:W-:Y:S01]  /*124d0*/  IMAD R2, R2, R10, -0x100 ;  /* 0xffffff0002027424 */ /* 0x000fe200078e020a */
[----:B------:R5:W4:Y:S04]  /*124e0*/  LDG.E R4, desc[UR8][R4.64] ;  /* 0x0000000804047981 */ /* 0x000b28000c1e1900 */
[----:B------:R-:W-:Y:S05]  /*124f0*/  SHF.R.S32.HI R0, RZ, 0x1f, R2 ;  /* 0x0000001fff007819 */ /* 0x000fea0000011402 */
[-C--:B------:R-:W-:Y:S01]  /*12500*/  IMAD R0, R0, R48.reuse, RZ ;  /* 0x0000003000007224 */ /* 0x080fe200078e02ff */
[----:B--2---:R-:W2:Y:S08]  /*12510*/  LDC.64 R6, c[0x0][0x230] ;  /* 0x00008c00ff067b82 */ /* 0x004eb00000000a00 */
[----:B-----5:R-:W5:Y:S02]  /*12520*/  LDC R5, c[0x0][0x24c] ;  /* 0x00009300ff057b82 */ /* 0x020f640000000800 */
[C---:B-----5:R-:W-:Y:S02]  /*12530*/  IMAD R0, R2.reuse, R5, R0 ;  /* 0x0000000502007224 */ /* 0x060fe400078e0200 */
[----:B----4-:R-:W-:Y:S02]  /*12540*/  IMAD.IADD R8, R3, 0x1, -R4 ;  /* 0x0000000103087824 */ /* 0x010fe400078e0a04 */
[----:B------:R-:W-:Y:S03]  /*12550*/  IMAD.WIDE.U32 R2, R2, R48, RZ ;  /* 0x0000003002027225 */ /* 0x000fe600078e00ff */
[----:B------:R-:W-:Y:S02]  /*12560*/  SHF.R.S32.HI R4, RZ, 0x1f, R8 ;  /* 0x0000001fff047819 */ /* 0x000fe40000011408 */
[----:B------:R-:W-:Y:S03]  /*12570*/  IADD3 R3, R3, R0, RZ ;  /* 0x0000000003037210 */ /* 0x000fe60007ffe0ff */
[-C--:B--2---:R-:W-:Y:S02]  /*12580*/  IMAD R0, R4, R6.reuse, RZ ;  /* 0x0000000604007224 */ /* 0x084fe400078e02ff */
[C---:B------:R-:W-:Y:S04]  /*12590*/  IMAD.WIDE.U32 R4, R8.reuse, R6, R2 ;  /* 0x0000000608047225 */ /* 0x040fe800078e0002 */
[----:B------:R-:W-:Y:S01]  /*125a0*/  IMAD R7, R8, R7, R0 ;  /* 0x0000000708077224 */ /* 0x000fe200078e0200 */
[----:B------:R-:W-:Y:S03]  /*125b0*/  MOV R0, R4 ;  /* 0x0000000400007202 */ /* 0x000fe60000000f00 */
[----:B------:R-:W-:Y:S07]  /*125c0*/  IMAD.IADD R2, R5, 0x1, R7 ;  /* 0x0000000105027824 */ /* 0x000fee00078e0207 */
.L_x_830:
[----:B------:R4:W-:Y:S01]  /*125d0*/  @P0 STS [R168+0x1004], RZ ;  /* 0x001004ffa8000388 */ /* 0x0009e20000000800 */
[----:B------:R-:W-:Y:S01]  /*125e0*/  @!P0 IADD3 R3, P1, R234, R0, RZ ;  /* 0x00000000ea038210 */ /* 0x000fe20007f3e0ff */
[----:B------:R-:W2:Y:S01]  /*125f0*/  @!P0 LDC R10, c[0x0][0x24c] ;  /* 0x00009300ff0a8b82 */ /* 0x000ea20000000800 */
[C---:B------:R-:W-:Y:S01]  /*12600*/  LEA R4, P2, R0.reuse, R180, 0x1 ;  /* 0x000000b400047211 */ /* 0x040fe200078408ff */
[----:B------:R4:W-:Y:S01]  /*12610*/  @P0 STS.64 [R168+0x1008], RZ ;  /* 0x001008ffa8000388 */ /* 0x0009e20000000a00 */
[----:B------:R-:W-:Y:S01]  /*12620*/  @!P0 IMAD.MOV.U32 R18, RZ, RZ, R0 ;  /* 0x000000ffff128224 */ /* 0x000fe200078e0000 */
[----:B------:R-:W-:Y:S01]  /*12630*/  @!P0 MOV R14, R0 ;  /* 0x00000000000e8202 */ /* 0x000fe20000000f00 */
[----:B------:R-:W-:Y:S01]  /*12640*/  @!P0 IMAD.X R5, R233, 0x1, R2, P1 ;  /* 0x00000001e9058824 */ /* 0x000fe200008e0602 */
[----:B------:R4:W-:Y:S01]  /*12650*/  @P0 STS [R168+0x1000], RZ ;  /* 0x001000ffa8000388 */ /* 0x0009e20000000800 */
[C---:B------:R-:W-:Y:S01]  /*12660*/  @!P0 LEA R6, P1, R3.reuse, R180, 0x1 ;  /* 0x000000b403068211 */ /* 0x040fe200078208ff */
[----:B------:R-:W5:Y:S01]  /*12670*/  @!P0 LDC R11, c[0x0][0x24c] ;  /* 0x00009300ff0b8b82 */ /* 0x000f620000000800 */
[----:B------:R-:W-:Y:S02]  /*12680*/  @!P0 IMAD.MOV.U32 R16, RZ, RZ, R0 ;  /* 0x000000ffff108224 */ /* 0x000fe400078e0000 */
[-C--:B------:R-:W-:Y:S01]  /*12690*/  @!P0 LEA.HI.X R7, R3, R181.reuse, R5, 0x1, P1 ;  /* 0x000000b503078211 */ /* 0x080fe200008f0c05 */
[--C-:B------:R-:W-:Y:S01]  /*126a0*/  @!P0 IMAD.MOV.U32 R19, RZ, RZ, R2.reuse ;  /* 0x000000ffff138224 */ /* 0x100fe200078e0002 */
[-CC-:B------:R-:W-:Y:S01]  /*126b0*/  LEA.HI.X R5, R0, R181.reuse, R2.reuse, 0x1, P2 ;  /* 0x000000b500057211 */ /* 0x180fe200010f0c02 */
[----:B------:R-:W-:Y:S01]  /*126c0*/  @!P0 IMAD.MOV.U32 R17, RZ, RZ, R2 ;  /* 0x000000ffff118224 */ /* 0x000fe200078e0002 */
[C---:B------:R-:W-:Y:S01]  /*126d0*/  @!P0 LEA R3, P2, R48.reuse, R0, 0x6 ;  /* 0x0000000030038211 */ /* 0x040fe200078430ff */
[----:B------:R-:W1:Y:S01]  /*126e0*/  @!P0 LDC R20, c[0x0][0x24c] ;  /* 0x00009300ff148b82 */ /* 0x000e620000000800 */
[C---:B------:R-:W-:Y:S01]  /*126f0*/  @!P0 IMAD.WIDE.U32 R18, R48.reuse, 0xa0, R18 ;  /* 0x000000a030128825 */ /* 0x040fe200078e0012 */
[----:B------:R-:W-:Y:S01]  /*12700*/  @!PT LDS RZ, [RZ] ;  /* 0x00000000fffff984 */ /* 0x000fe20000000800 */
[----:B------:R-:W-:Y:S01]  /*12710*/  @!PT LDS RZ, [RZ] ;  /* 0x00000000fffff984 */ /* 0x000fe20000000800 */
[----:B------:R-:W-:Y:S01]  /*12720*/  @!PT LDS RZ, [RZ] ;  /* 0x00000000fffff984 */ /* 0x000fe20000000800 */
[----:B------:R-:W-:Y:S02]  /*12730*/  @!P0 LDGSTS.E.BYPASS.LTC128B.128 [R168+0x1000], desc[UR8][R4.64] ;  /* 0x0100000004a88fae */ /* 0x000fe4000b901d48 */
[C---:B------:R-:W-:Y:S01]  /*12740*/  @!P0 LEA R8, P1, R3.reuse, R180, 0x1 ;  /* 0x000000b403088211 */ /* 0x040fe200078208ff */
[C---:B------:R-:W-:Y:S01]  /*12750*/  @!P0 IMAD.WIDE.U32 R16, R48.reuse, 0xc0, R16 ;  /* 0x000000c030108825 */ /* 0x040fe200078e0010 */
[----:B------:R4:W-:Y:S02]  /*12760*/  @P0 STS.128 [R168+0x1800], RZ ;  /* 0x001800ffa8000388 */ /* 0x0009e40000000c00 */
[----:B------:R-:W4:Y:S01]  /*12770*/  @!P0 LDC R23, c[0x0][0x24c] ;  /* 0x00009300ff178b82 */ /* 0x000f220000000800 */
[C---:B---3--:R-:W-:Y:S01]  /*12780*/  @!P0 LEA.HI.X R9, R48.reuse, R2, R12, 0x6, P2 ;  /* 0x0000000230098211 */ /* 0x048fe200010f340c */
[----:B------:R-:W-:Y:S01]  /*12790*/  @!PT LDS RZ, [RZ] ;  /* 0x00000000fffff984 */ /* 0x000fe20000000800 */
[----:B------:R-:W-:Y:S01]  /*127a0*/  @!PT LDS RZ, [RZ] ;  /* 0x00000000fffff984 */ /* 0x000fe20000000800 */
[----:B------:R-:W-:Y:S01]  /*127b0*/  @!PT LDS RZ, [RZ] ;  /* 0x00000000fffff984 */ /* 0x000fe20000000800 */
[----:B------:R3:W-:Y:S01]  /*127c0*/  @!P0 LDGSTS.E.BYPASS.LTC128B.128 [R168+0x1800], desc[UR8][R6.64] ;  /* 0x0180000006a88fae */ /* 0x0007e2000b901d48 */
[----:B------:R-:W-:Y:S02]  /*127d0*/  @!P0 IMAD.MOV.U32 R15, RZ, RZ, R2 ;  /* 0x000000ffff0f8224 */ /* 0x000fe400078e0002 */
[-C--:B------:R-:W-:Y:S01]  /*127e0*/  @!P0 LEA.HI.X R9, R3, R181.reuse, R9, 0x1, P1 ;  /* 0x000000b503098211 */ /* 0x080fe200008f0c09 */
[----:B------:R1:W-:Y:S01]  /*127f0*/  @P0 STS.128 [R168+0x2000], RZ ;  /* 0x002000ffa8000388 */ /* 0x0003e20000000c00 */
[C---:B------:R-:W-:Y:S01]  /*12800*/  @!P0 LEA R3, P1, R48.reuse, R0, 0x7 ;  /* 0x0000000030038211 */ /* 0x040fe200078238ff */
[----:B------:R-:W4:Y:S01]  /*12810*/  @!P0 LDC R24, c[0x0][0x24c] ;  /* 0x00009300ff188b82 */ /* 0x000f220000000800 */
[C---:B------:R-:W-:Y:S01]  /*12820*/  @!P0 IMAD.WIDE.U32 R14, R48.reuse, 0xe0, R14 ;  /* 0x000000e0300e8825 */ /* 0x040fe200078e000e */
[----:B------:R-:W-:Y:S01]  /*12830*/  @!PT LDS RZ, [RZ] ;  /* 0x00000000fffff984 */ /* 0x000fe20000000800 */
[----:B------:R-:W-:Y:S01]  /*12840*/  @!PT LDS RZ, [RZ] ;  /* 0x00000000fffff984 */ /* 0x000fe20000000800 */
[----:B------:R-:W-:Y:S01]  /*12850*/  @!PT LDS RZ, [RZ] ;  /* 0x00000000fffff984 */ /* 0x000fe20000000800 */
[----:B------:R1:W-:Y:S04]  /*12860*/  @!P0 LDGSTS.E.BYPASS.LTC128B.128 [R168+0x2000], desc[UR8][R8.64] ;  /* 0x0200000008a88fae */ /* 0x0003e8000b901d48 */
[----:B------:R1:W-:Y:S01]  /*12870*/  @P0 STS.128 [R168+0x2800], RZ ;  /* 0x002800ffa8000388 */ /* 0x0003e20000000c00 */
[----:B---3--:R-:W-:Y:S02]  /*12880*/  @!P0 IMAD.MOV.U32 R6, RZ, RZ, R0 ;  /* 0x000000ffff068224 */ /* 0x008fe400078e0000 */
[----:B------:R-:W-:Y:S01]  /*12890*/  @!P0 IMAD.MOV.U32 R7, RZ, RZ, R2 ;  /* 0x000000ffff078224 */ /* 0x000fe200078e0002 */
[----:B-----5:R-:W-:Y:S01]  /*128a0*/  @!P0 LEA.HI.X R2, R48, R2, R11, 0x7, P1 ;  /* 0x0000000230028211 */ /* 0x020fe200008f3c0b */
[----:B--2---:R-:W-:Y:S01]  /*128b0*/  @!P0 IMAD R13, R10, 0x60, RZ ;  /* 0x000000600a0d8824 */ /* 0x004fe200078e02ff */
[CC--:B------:R-:W-:Y:S01]  /*128c0*/  @!P0 LEA R10, P1, R3.reuse, R180.reuse, 0x1 ;  /* 0x000000b4030a8211 */ /* 0x0c0fe200078208ff */
[----:B------:R-:W-:Y:S03]  /*128d0*/  @!P0 IMAD.WIDE.U32 R6, R48, 0x60, R6 ;  /* 0x0000006030068825 */ /* 0x000fe600078e0006 */
[-C--:B------:R-:W-:Y:S01]  /*128e0*/  @!P0 LEA.HI.X R11, R3, R181.reuse, R2, 0x1, P1 ;  /* 0x000000b5030b8211 */ /* 0x080fe200008f0c02 */
[----:B------:R-:W-:Y:S01]  /*128f0*/  @!P0 IMAD.IADD R0, R13, 0x1, R7 ;  /* 0x000000010d008824 */ /* 0x000fe200078e0207 */
[-C--:B------:R-:W-:Y:S01]  /*12900*/  @!P0 LEA R12, P2, R6, R180.reuse, 0x1 ;  /* 0x000000b4060c8211 */ /* 0x080fe200078408ff */
[----:B-1----:R-:W-:Y:S01]  /*12910*/  @!P0 IMAD R3, R20, 0xa0, RZ ;  /* 0x000000a014038824 */ /* 0x002fe200078e02ff */
[-C--:B------:R-:W-:Y:S01]  /*12920*/  @!P0 LEA R8, P3, R18, R180.reuse, 0x1 ;  /* 0x000000b412088211 */ /* 0x080fe200078608ff */
[----:B----4-:R-:W-:Y:S01]  /*12930*/  @!P0 IMAD R7, R24, 0xe0, RZ ;  /* 0x000000e018078824 */ /* 0x010fe200078e02ff */
[-C--:B------:R-:W-:Y:S01]  /*12940*/  @!P0 LEA.HI.X R13, R6, R181.reuse, R0, 0x1, P2 ;  /* 0x000000b5060d8211 */ /* 0x080fe200010f0c00 */
[----:B------:R-:W-:Y:S01]  /*12950*/  @!P0 IMAD.IADD R9, R3, 0x1, R19 ;  /* 0x0000000103098824 */ /* 0x000fe200078e0213 */
[-C--:B------:R-:W-:Y:S01]  /*12960*/  @!P0 LEA R6, P2, R16, R180.reuse, 0x1 ;  /* 0x000000b410068211 */ /* 0x080fe200078408ff */
[----:B------:R-:W-:Y:S01]  /*12970*/  @!P0 IMAD R0, R23, 0xc0, RZ ;  /* 0x000000c017008824 */ /* 0x000fe200078e02ff */
[----:B------:R-:W-:Y:S01]  /*12980*/  @!P0 LEA R2, P1, R14, R180, 0x1 ;  /* 0x000000b40e028211 */ /* 0x000fe200078208ff */
[----:B------:R-:W-:Y:S01]  /*12990*/  @!PT LDS RZ, [RZ] ;  /* 0x00000000fffff984 */ /* 0x000fe20000000800 */
[----:B------:R-:W-:Y:S01]  /*129a0*/  @!PT LDS RZ, [RZ] ;  /* 0x00000000fffff984 */ /* 0x000fe20000000800 */
[----:B------:R-:W-:Y:S01]  /*129b0*/  @!PT LDS RZ, [RZ] ;  /* 0x00000000fffff984 */ /* 0x000fe20000000800 */
[----:B------:R3:W-:Y:S01]  /*129c0*/  @!P0 LDGSTS.E.BYPASS.LTC128B.128 [R168+0x2800], desc[UR8][R12.64] ;  /* 0x028000000ca88fae */ /* 0x0007e2000b901d48 */
[----:B------:R-:W-:Y:S01]  /*129d0*/  @!P0 LEA.HI.X R9, R18, R181, R9, 0x1, P3 ;  /* 0x000000b512098211 */ /* 0x000fe200018f0c09 */
[----:B------:R-:W-:Y:S01]  /*129e0*/  @!P0 IMAD.IADD R0, R0, 0x1, R17 ;  /* 0x0000000100008824 */ /* 0x000fe200078e0211 */
[----:B------:R-:W-:Y:S01]  /*129f0*/  @!P0 IADD3 R3, R7, R15, RZ ;  /* 0x0000000f07038210 */ /* 0x000fe20007ffe0ff */
[----:B------:R3:W-:Y:S01]  /*12a00*/  @P0 STS.128 [R168+0x3000], RZ ;  /* 0x003000ffa8000388 */ /* 0x0007e20000000c00 */
[----:B------:R-:W-:Y:S02]  /*12a10*/  IMAD.MOV.U32 R180, RZ, RZ, R4 ;  /* 0x000000ffffb47224 */ /* 0x000fe400078e0004 */
[-C--:B------:R-:W-:Y:S01]  /*12a20*/  @!P0 LEA.HI.X R7, R16, R181.reuse, R0, 0x1, P2 ;  /* 0x000000b510078211 */ /* 0x080fe200010f0c00 */
[----:B------:R-:W-:Y:S01]  /*12a30*/  @!PT LDS RZ, [RZ] ;  /* 0x00000000fffff984 */ /* 0x000fe20000000800 */
[----:B------:R-:W-:Y:S01]  /*12a40*/  @!PT LDS RZ, [RZ] ;  /* 0x00000000fffff984 */ /* 0x000fe20000000800 */
[----:B------:R-:W-:Y:S01]  /*12a50*/  @!PT LDS RZ, [RZ] ;  /* 0x00000000fffff984 */ /* 0x000fe20000000800 */
[----:B------:R3:W-:Y:S01]  /*12a60*/  @!P0 LDGSTS.E.BYPASS.LTC128B.128 [R168+0x3000], desc[UR8][R10.64] ;  /* 0x030000000aa88fae */ /* 0x0007e2000b901d48 */
[----:B------:R-:W-:Y:S01]  /*12a70*/  @!P0 LEA.HI.X R3, R14, R181, R3, 0x1, P1 ;  /* 0x000000b50e038211 */ /* 0x000fe200008f0c03 */
[----:B------:R-:W-:Y:S02]  /*12a80*/  IMAD.MOV.U32 R181, RZ, RZ, R5 ;  /* 0x000000ffffb57224 */ /* 0x000fe400078e0005 */
        /* <DEDUP_REMOVED lines=16> */
.L_x_829:
[----:B--2---:R-:W-:Y:S01]  /*12b90*/  FMNMX.FTZ R0, R186, R132, !PT ;  /* 0x00000084ba007209 */ /* 0x004fe20007810000 */
[----:B---3--:R-:W-:Y:S03]  /*12ba0*/  LDSM.16.MT88.4 R12, [R135+0x5000] ;  /* 0x00500000870c783b */ /* 0x008fe60000004200 */
[----:B-1----:R-:W-:Y:S02]  /*12bb0*/  FMNMX.FTZ R2, R197, R0, !PT ;  /* 0x00000000c5027209 */ /* 0x002fe40007810000 */
        /* <DEDUP_REMOVED lines=125> */
[----:B------:R-:W-:Y:S01]  /*13390*/  SHFL.BFLY PT, R3, R20, 0x2, 0x1f ;  /* 0x0c401f0014037f89 */ /* 0x000fe200000e0000 */
[----:B------:R-:W-:Y:S07]  /*133a0*/  FMNMX.FTZ R0, R22, R0, !PT ;  /* 0x0000000016007209 */ /* 0x000fee0007810000 */
[----:B------:R-:W1:Y:S02]  /*133b0*/  SHFL.BFLY PT, R2, R0, 0x2, 0x1f ;  /* 0x0c401f0000027f89 */ /* 0x000e6400000e0000 */
[----:B-1----:R-:W-:Y:S02]  /*133c0*/  FMNMX.FTZ R0, R0, R2, !PT ;  /* 0x0000000200007209 */ /* 0x002fe40007810000 */
[----:B------:R-:W-:Y:S04]  /*133d0*/  FMNMX.FTZ R20, R20, R3, !PT ;  /* 0x0000000314147209 */ /* 0x000fe80007810000 */
[----:B------:R-:W1:Y:S08]  /*133e0*/  SHFL.BFLY PT, R3, R0, 0x1, 0x1f ;  /* 0x0c201f0000037f89 */ /* 0x000e7000000e0000 */
[----:B------:R-:W2:Y:S01]  /*133f0*/  SHFL.BFLY PT, R4, R20, 0x1, 0x1f ;  /* 0x0c201f0014047f89 */ /* 0x000ea200000e0000 */
[----:B-1----:R-:W-:Y:S02]  /*13400*/  FMNMX.FTZ R3, R0, R3, !PT ;  /* 0x0000000300037209 */ /* 0x002fe40007810000 */
[----:B--2---:R-:W-:Y:S03]  /*13410*/  FMNMX.FTZ R20, R20, R4, !PT ;  /* 0x0000000414147209 */ /* 0x004fe60007810000 */
[C---:B------:R-:W-:Y:S01]  /*13420*/  FMUL.FTZ R48, R3.reuse, UR4 ;  /* 0x0000000403307c20 */ /* 0x040fe20008410000 */
[----:B------:R-:W-:Y:S01]  /*13430*/  FADD.FTZ R0, -R3, R133 ;  /* 0x0000008503007221 */ /* 0x000fe20000010100 */
[C---:B------:R-:W-:Y:S01]  /*13440*/  FSETP.NEU.FTZ.AND P0, PT, R20.reuse, -INF , PT ;  /* 0xff8000001400780b */ /* 0x040fe20003f1d000 */
[C---:B------:R-:W-:Y:S01]  /*13450*/  FMUL.FTZ R23, R20.reuse, UR4 ;  /* 0x0000000414177c20 */ /* 0x040fe20008410000 */
[----:B------:R-:W-:Y:S01]  /*13460*/  FADD.FTZ R2, -R20, R132 ;  /* 0x0000008414027221 */ /* 0x000fe20000010100 */
[----:B------:R-:W-:Y:S03]  /*13470*/  FMUL.FTZ R0, R0, UR4 ;  /* 0x0000000400007c20 */ /* 0x000fe60008410000 */
[----:B------:R-:W-:Y:S01]  /*13480*/  FSEL R23, R23, RZ, P0 ;  /* 0x000000ff17177208 */ /* 0x000fe20000000000 */
[----:B------:R-:W-:Y:S01]  /*13490*/  FMUL.FTZ R2, R2, UR4 ;  /* 0x0000000402027c20 */ /* 0x000fe20008410000 */
[----:B------:R-:W-:Y:S01]  /*134a0*/  FSETP.NEU.FTZ.AND P0, PT, R3, -INF , PT ;  /* 0xff8000000300780b */ /* 0x000fe20003f1d000 */
[----:B------:R-:W1:Y:S02]  /*134b0*/  MUFU.EX2 R0, R0 ;  /* 0x0000000000007308 */ /* 0x000e640000000800 */
[--C-:B------:R-:W-:Y:S01]  /*134c0*/  FFMA.FTZ R4, R186, UR4, -R23.reuse ;  /* 0x00000004ba047c23 */ /* 0x100fe20008010817 */
[----:B------:R-:W-:Y:S01]  /*134d0*/  FSEL R48, R48, RZ, P0 ;  /* 0x000000ff30307208 */ /* 0x000fe20000000000 */
[--C-:B------:R-:W-:Y:S01]  /*134e0*/  FFMA.FTZ R10, R88, UR4, -R23.reuse ;  /* 0x00000004580a7c23 */ /* 0x100fe20008010817 */
[--C-:B------:R-:W-:Y:S01]  /*134f0*/  FFMA.FTZ R5, R190, UR4, -R23.reuse ;  /* 0x00000004be057c23 */ /* 0x100fe20008010817 */
[--C-:B------:R-:W-:Y:S01]  /*13500*/  FFMA.FTZ R6, R191, UR4, -R23.reuse ;  /* 0x00000004bf067c23 */ /* 0x100fe20008010817 */
[--C-:B------:R-:W-:Y:S03]  /*13510*/  FFMA.FTZ R7, R195, UR4, -R23.reuse ;  /* 0x00000004c3077c23 */ /* 0x100fe60008010817 */
[----:B------:R2:W-:Y:S01]  /*13520*/  MUFU.EX2 R50, R4 ;  /* 0x0000000400327308 */ /* 0x0005e20000000800 */
[--C-:B------:R-:W-:Y:S01]  /*13530*/  FFMA.FTZ R8, R87, UR4, -R48.reuse ;  /* 0x0000000457087c23 */ /* 0x100fe20008010830 */
[--C-:B------:R-:W-:Y:S01]  /*13540*/  FFMA.FTZ R16, R90, UR4, -R48.reuse ;  /* 0x000000045a107c23 */ /* 0x100fe20008010830 */
[--C-:B------:R-:W-:Y:S01]  /*13550*/  FFMA.FTZ R21, R21, UR4, -R48.reuse ;  /* 0x0000000415157c23 */ /* 0x100fe20008010830 */
[----:B------:R-:W-:Y:S06]  /*13560*/  ISETP.GT.AND P0, PT, R228, 0x1, PT ;  /* 0x00000001e400780c */ /* 0x000fec0003f04270 */
[----:B------:R3:W-:Y:S01]  /*13570*/  MUFU.EX2 R105, R5 ;  /* 0x0000000500697308 */ /* 0x0007e20000000800 */
[C---:B-1----:R-:W-:Y:S01]  /*13580*/  FMUL.FTZ R11, R0.reuse, R139 ;  /* 0x0000008b000b7220 */ /* 0x042fe20000410000 */
[C---:B------:R-:W-:Y:S01]  /*13590*/  FMUL.FTZ R18, R0.reuse, R146 ;  /* 0x0000009200127220 */ /* 0x040fe20000410000 */
[----:B------:R-:W-:Y:S07]  /*135a0*/  FMUL.FTZ R19, R0, R147 ;  /* 0x0000009300137220 */ /* 0x000fee0000410000 */
[----:B------:R1:W-:Y:S01]  /*135b0*/  MUFU.EX2 R99, R6 ;  /* 0x0000000600637308 */ /* 0x0003e20000000800 */
[--C-:B--2---:R-:W-:Y:S09]  /*135c0*/  FFMA.FTZ R4, R197, UR4, -R23.reuse ;  /* 0x00000004c5047c23 */ /* 0x104ff20008010817 */
[----:B------:R2:W4:Y:S01]  /*135d0*/  MUFU.EX2 R51, R4 ;  /* 0x0000000400337308 */ /* 0x0005220000000800 */
[--C-:B---3--:R-:W-:Y:S09]  /*135e0*/  FFMA.FTZ R5, R178, UR4, -R23.reuse ;  /* 0x00000004b2057c23 */ /* 0x108ff20008010817 */
[----:B------:R3:W-:Y:S01]  /*135f0*/  MUFU.EX2 R118, R5 ;  /* 0x0000000500767308 */ /* 0x0007e20000000800 */
[--C-:B-1----:R-:W-:Y:S09]  /*13600*/  FFMA.FTZ R6, R179, UR4, -R23.reuse ;  /* 0x00000004b3067c23 */ /* 0x102ff20008010817 */
[----:B------:R1:W-:Y:S01]  /*13610*/  MUFU.EX2 R114, R6 ;  /* 0x0000000600727308 */ /* 0x0003e20000000800 */
[--C-:B--2---:R-:W-:Y:S01]  /*13620*/  FFMA.FTZ R4, R187, UR4, -R48.reuse ;  /* 0x00000004bb047c23 */ /* 0x104fe20008010830 */
[----:B----4-:R-:W-:Y:S08]  /*13630*/  F2FP.BF16.F32.PACK_AB R24, R51, R50 ;  /* 0x000000323318723e */ /* 0x010ff000000010ff */
[----:B------:R2:W-:Y:S01]  /*13640*/  MUFU.EX2 R49, R4 ;  /* 0x0000000400317308 */ /* 0x0005e20000000800 */
[--C-:B---3--:R-:W-:Y:S09]  /*13650*/  FFMA.FTZ R5, R162, UR4, -R23.reuse ;  /* 0x00000004a2057c23 */ /* 0x108ff20008010817 */
[----:B------:R3:W-:Y:S01]  /*13660*/  MUFU.EX2 R53, R7 ;  /* 0x0000000700357308 */ /* 0x0007e20000000800 */
[--C-:B-1----:R-:W-:Y:S09]  /*13670*/  FFMA.FTZ R6, R163, UR4, -R23.reuse ;  /* 0x00000004a3067c23 */ /* 0x102ff20008010817 */
[----:B------:R1:W-:Y:S01]  /*13680*/  MUFU.EX2 R124, R6 ;  /* 0x00000006007c7308 */ /* 0x0003e20000000800 */
[--C-:B--2---:R-:W-:Y:S09]  /*13690*/  FFMA.FTZ R4, R196, UR4, -R48.reuse ;  /* 0x00000004c4047c23 */ /* 0x104ff20008010830 */
[----:B------:R2:W4:Y:S01]  /*136a0*/  MUFU.EX2 R52, R4 ;  /* 0x0000000400347308 */ /* 0x0005220000000800 */
[--C-:B---3--:R-:W-:Y:S09]  /*136b0*/  FFMA.FTZ R7, R185, UR4, -R23.reuse ;  /* 0x00000004b9077c23 */ /* 0x108ff20008010817 */
[----:B------:R3:W-:Y:S01]  /*136c0*/  MUFU.EX2 R111, R7 ;  /* 0x00000007006f7308 */ /* 0x0007e20000000800 */
[--C-:B-1----:R-:W-:Y:S09]  /*136d0*/  FFMA.FTZ R6, R36, UR4, -R23.reuse ;  /* 0x0000000424067c23 */ /* 0x102ff20008010817 */
[----:B------:R1:W-:Y:S01]  /*136e0*/  MUFU.EX2 R126, R5 ;  /* 0x00000005007e7308 */ /* 0x0003e20000000800 */
[--C-:B--2---:R-:W-:Y:S09]  /*136f0*/  FFMA.FTZ R4, R194, UR4, -R23.reuse ;  /* 0x00000004c2047c23 */ /* 0x104ff20008010817 */
[----:B------:R2:W-:Y:S01]  /*13700*/  MUFU.EX2 R56, R4 ;  /* 0x0000000400387308 */ /* 0x0005e20000000800 */
        /* <DEDUP_REMOVED lines=23> */
[----:B------:R2:W5:Y:S01]  /*13880*/  MUFU.EX2 R110, R4 ;  /* 0x00000004006e7308 */ /* 0x0005620000000800 */
[----:B---3--:R-:W-:Y:S01]  /*13890*/  FFMA.FTZ R7, R25, UR4, -R23 ;  /* 0x0000000419077c23 */ /* 0x008fe20008010817 */
[----:B----4-:R-:W-:Y:S01]  /*138a0*/  F2FP.BF16.F32.PACK_AB R25, R52, R49 ;  /* 0x000000313419723e */ /* 0x010fe200000010ff */
[----:B------:R-:W-:Y:S07]  /*138b0*/  FFMA.FTZ R49, R0, R230, R49 ;  /* 0x000000e600317223 */ /* 0x000fee0000010031 */
[----:B------:R-:W3:Y:S01]  /*138c0*/  MUFU.EX2 R2, R2 ;  /* 0x0000000200027308 */ /* 0x000ee20000000800 */
[--C-:B-1----:R-:W-:Y:S09]  /*138d0*/  FFMA.FTZ R6, R68, UR4, -R23.reuse ;  /* 0x0000000444067c23 */ /* 0x102ff20008010817 */
[----:B------:R1:W-:Y:S01]  /*138e0*/  MUFU.EX2 R191, R6 ;  /* 0x0000000600bf7308 */ /* 0x0003e20000000800 */
[--C-:B--2---:R-:W-:Y:S01]  /*138f0*/  FFMA.FTZ R4, R184, UR4, -R23.reuse ;  /* 0x00000004b8047c23 */ /* 0x104fe20008010817 */
[----:B-----5:R-:W-:Y:S08]  /*13900*/  F2FP.BF16.F32.PACK_AB R33, R110, R97 ;  /* 0x000000616e21723e */ /* 0x020ff000000010ff */
[----:B------:R2:W4:Y:S01]  /*13910*/  MUFU.EX2 R115, R4 ;  /* 0x0000000400737308 */ /* 0x0005220000000800 */
[C---:B---3--:R-:W-:Y:S01]  /*13920*/  FMUL.FTZ R9, R2.reuse, R137 ;  /* 0x0000008902097220 */ /* 0x048fe20000410000 */
[----:B------:R-:W-:Y:S01]  /*13930*/  FMUL.FTZ R17, R2, R145 ;  /* 0x0000009102117220 */ /* 0x000fe20000410000 */
[--C-:B-1----:R-:W-:Y:S07]  /*13940*/  FFMA.FTZ R6, R76, UR4, -R23.reuse ;  /* 0x000000044c067c23 */ /* 0x102fee0008010817 */
[----:B------:R1:W-:Y:S01]  /*13950*/  MUFU.EX2 R216, R6 ;  /* 0x0000000600d87308 */ /* 0x0003e20000000800 */
[--C-:B--2---:R-:W-:Y:S09]  /*13960*/  FFMA.FTZ R4, R183, UR4, -R48.reuse ;  /* 0x00000004b7047c23 */ /* 0x104ff20008010830 */
[----:B------:R2:W-:Y:S10]  /*13970*/  MUFU.EX2 R109, R4 ;  /* 0x00000004006d7308 */ /* 0x0005f40000000800 */
[----:B------:R3:W-:Y:S01]  /*13980*/  MUFU.EX2 R183, R7 ;  /* 0x0000000700b77308 */ /* 0x0007e20000000800 */
[--C-:B-1----:R-:W-:Y:S09]  /*13990*/  FFMA.FTZ R6, R84, UR4, -R23.reuse ;  /* 0x0000000454067c23 */ /* 0x102ff20008010817 */
[----:B------:R1:W-:Y:S01]  /*139a0*/  MUFU.EX2 R224, R6 ;  /* 0x0000000600e07308 */ /* 0x0003e20000000800 */
[--C-:B--2---:R-:W-:Y:S09]  /*139b0*/  FFMA.FTZ R4, R182, UR4, -R48.reuse ;  /* 0x00000004b6047c23 */ /* 0x104ff20008010830 */
[----:B------:R2:W5:Y:S01]  /*139c0*/  MUFU.EX2 R113, R4 ;  /* 0x0000000400717308 */ /* 0x0005620000000800 */
[--C-:B---3--:R-:W-:Y:S09]  /*139d0*/  FFMA.FTZ R7, R64, UR4, -R23.reuse ;  /* 0x0000000440077c23 */ /* 0x108ff20008010817 */
[----:B------:R3:W-:Y:S01]  /*139e0*/  MUFU.EX2 R187, R7 ;  /* 0x0000000700bb7308 */ /* 0x0007e20000000800 */
[----:B-1----:R-:W-:Y:S01]  /*139f0*/  FMUL.FTZ R6, R0, R142 ;  /* 0x0000008e00067220 */ /* 0x002fe20000410000 */
[--C-:B--2---:R-:W-:Y:S08]  /*13a00*/  FFMA.FTZ R4, R176, UR4, -R48.reuse ;  /* 0x00000004b0047c23 */ /* 0x104ff00008010830 */
[----:B------:R1:W-:Y:S01]  /*13a10*/  MUFU.EX2 R112, R4 ;  /* 0x0000000400707308 */ /* 0x0003e20000000800 */
[--C-:B---3--:R-:W-:Y:S09]  /*13a20*/  FFMA.FTZ R7, R72, UR4, -R23.reuse ;  /* 0x0000000448077c23 */ /* 0x108ff20008010817 */
[----:B------:R2:W-:Y:S01]  /*13a30*/  MUFU.EX2 R193, R7 ;  /* 0x0000000700c17308 */ /* 0x0005e20000000800 */
[--C-:B-1----:R-:W-:Y:S09]  /*13a40*/  FFMA.FTZ R4, R175, UR4, -R48.reuse ;  /* 0x00000004af047c23 */ /* 0x102ff20008010830 */
[----:B------:R1:W3:Y:S01]  /*13a50*/  MUFU.EX2 R120, R4 ;  /* 0x0000000400787308 */ /* 0x0002e20000000800 */
[----:B--2---:R-:W-:Y:S01]  /*13a60*/  FMUL.FTZ R7, R0, R143 ;  /* 0x0000008f00077220 */ /* 0x004fe20000410000 */
[--C-:B-1----:R-:W-:Y:S08]  /*13a70*/  FFMA.FTZ R4, R173, UR4, -R23.reuse ;  /* 0x00000004ad047c23 */ /* 0x102ff00008010817 */
[----:B------:R1:W2:Y:S02]  /*13a80*/  MUFU.EX2 R125, R4 ;  /* 0x00000004007d7308 */ /* 0x0002a40000000800 */
[--C-:B-1----:R-:W-:Y:S08]  /*13a90*/  FFMA.FTZ R4, R172, UR4, -R48.reuse ;  /* 0x00000004ac047c23 */ /* 0x102ff00008010830 */
[----:B------:R1:W-:Y:S02]  /*13aa0*/  MUFU.EX2 R121, R4 ;  /* 0x0000000400797308 */ /* 0x0003e40000000800 */
[--C-:B-1----:R-:W-:Y:S08]  /*13ab0*/  FFMA.FTZ R4, R169, UR4, -R48.reuse ;  /* 0x00000004a9047c23 */ /* 0x102ff00008010830 */
[----:B------:R1:W2:Y:S02]  /*13ac0*/  MUFU.EX2 R123, R4 ;  /* 0x00000004007b7308 */ /* 0x0002a40000000800 */
[--C-:B-1----:R-:W-:Y:S08]  /*13ad0*/  FFMA.FTZ R4, R161, UR4, -R48.reuse ;  /* 0x00000004a1047c23 */ /* 0x102ff00008010830 */
[----:B------:R1:W-:Y:S02]  /*13ae0*/  MUFU.EX2 R122, R4 ;  /* 0x00000004007a7308 */ /* 0x0003e40000000800 */
[--C-:B-1----:R-:W-:Y:S08]  /*13af0*/  FFMA.FTZ R4, R160, UR4, -R48.reuse ;  /* 0x00000004a0047c23 */ /* 0x102ff00008010830 */
[----:B------:R1:W-:Y:S02]  /*13b00*/  MUFU.EX2 R128, R4 ;  /* 0x0000000400807308 */ /* 0x0003e40000000800 */
[--C-:B-1----:R-:W-:Y:S08]  /*13b10*/  FFMA.FTZ R4, R154, UR4, -R23.reuse ;  /* 0x000000049a047c23 */ /* 0x102ff00008010817 */
[----:B------:R1:W-:Y:S10]  /*13b20*/  MUFU.EX2 R154, R5 ;  /* 0x00000005009a7308 */ /* 0x0003f40000000800 */
[----:B------:R4:W2:Y:S01]  /*13b30*/  MUFU.EX2 R133, R4 ;  /* 0x0000000400857308 */ /* 0x0008a20000000800 */
[--C-:B-1----:R-:W-:Y:S09]  /*13b40*/  FFMA.FTZ R5, R45, UR4, -R23.reuse ;  /* 0x000000042d057c23 */ /* 0x102ff20008010817 */
[----:B------:R1:W-:Y:S01]  /*13b50*/  MUFU.EX2 R171, R5 ;  /* 0x0000000500ab7308 */ /* 0x0003e20000000800 */
[--C-:B----4-:R-:W-:Y:S01]  /*13b60*/  FFMA.FTZ R4, R34, UR4, -R48.reuse ;  /* 0x0000000422047c23 */ /* 0x110fe20008010830 */
[----:B------:R-:W-:Y:S08]  /*13b70*/  F2FP.BF16.F32.PACK_AB R34, R115, R111 ;  /* 0x0000006f7322723e */ /* 0x000ff000000010ff */
[----:B------:R4:W-:Y:S01]  /*13b80*/  MUFU.EX2 R127, R4 ;  /* 0x00000004007f7308 */ /* 0x0009e20000000800 */
[--C-:B-1----:R-:W-:Y:S09]  /*13b90*/  FFMA.FTZ R5, R28, UR4, -R23.reuse ;  /* 0x000000041c057c23 */ /* 0x102ff20008010817 */
[----:B------:R1:W-:Y:S01]  /*13ba0*/  MUFU.EX2 R182, R5 ;  /* 0x0000000500b67308 */ /* 0x0003e20000000800 */
[--C-:B----4-:R-:W-:Y:S01]  /*13bb0*/  FFMA.FTZ R4, R35, UR4, -R48.reuse ;  /* 0x0000000423047c23 */ /* 0x110fe20008010830 */
[----:B-----5:R-:W-:Y:S08]  /*13bc0*/  F2FP.BF16.F32.PACK_AB R35, R113, R109 ;  /* 0x0000006d7123723e */ /* 0x020ff000000010ff */
[----:B------:R4:W5:Y:S01]  /*13bd0*/  MUFU.EX2 R131, R4 ;  /* 0x0000000400837308 */ /* 0x0009620000000800 */
[--C-:B-1----:R-:W-:Y:S09]  /*13be0*/  FFMA.FTZ R5, R61, UR4, -R23.reuse ;  /* 0x000000043d057c23 */ /* 0x102ff20008010817 */
[----:B------:R1:W-:Y:S01]  /*13bf0*/  MUFU.EX2 R61, R5 ;  /* 0x00000005003d7308 */ /* 0x0003e20000000800 */
[--C-:B----4-:R-:W-:Y:S09]  /*13c00*/  FFMA.FTZ R4, R38, UR4, -R48.reuse ;  /* 0x0000000426047c23 */ /* 0x110ff20008010830 */
[----:B------:R4:W-:Y:S01]  /*13c10*/  MUFU.EX2 R130, R4 ;  /* 0x0000000400827308 */ /* 0x0009e20000000800 */
[--C-:B-1----:R-:W-:Y:S09]  /*13c20*/  FFMA.FTZ R5, R69, UR4, -R23.reuse ;  /* 0x0000000445057c23 */ /* 0x102ff20008010817 */
[----:B------:R1:W-:Y:S01]  /*13c30*/  MUFU.EX2 R192, R5 ;  /* 0x0000000500c07308 */ /* 0x0003e20000000800 */
[--C-:B----4-:R-:W-:Y:S02]  /*13c40*/  FFMA.FTZ R4, R39, UR4, -R48.reuse ;  /* 0x0000000427047c23 */ /* 0x110fe40008010830 */
[----:B------:R-:W-:Y:S07]  /*13c50*/  LDSM.16.MT88.4 R36, [R135+0x5400] ;  /* 0x005400008724783b */ /* 0x000fee0000004200 */
[----:B------:R4:W5:Y:S01]  /*13c60*/  MUFU.EX2 R160, R4 ;  /* 0x0000000400a07308 */ /* 0x0009620000000800 */
[--C-:B-1----:R-:W-:Y:S09]  /*13c70*/  FFMA.FTZ R5, R77, UR4, -R23.reuse ;  /* 0x000000044d057c23 */ /* 0x102ff20008010817 */
[----:B------:R1:W-:Y:S01]  /*13c80*/  MUFU.EX2 R217, R5 ;  /* 0x0000000500d97308 */ /* 0x0003e20000000800 */
[--C-:B----4-:R-:W-:Y:S09]  /*13c90*/  FFMA.FTZ R4, R41, UR4, -R23.reuse ;  /* 0x0000000429047c23 */ /* 0x110ff20008010817 */
[----:B------:R4:W5:Y:S01]  /*13ca0*/  MUFU.EX2 R169, R4 ;  /* 0x0000000400a97308 */ /* 0x0009620000000800 */
[----:B-1----:R-:W-:Y:S01]  /*13cb0*/  FMUL.FTZ R5, R2, R141 ;  /* 0x0000008d02057220 */ /* 0x002fe20000410000 */
[--C-:B----4-:R-:W-:Y:S08]  /*13cc0*/  FFMA.FTZ R4, R42, UR4, -R48.reuse ;  /* 0x000000042a047c23 */ /* 0x110ff00008010830 */
[----:B------:R1:W-:Y:S02]  /*13cd0*/  MUFU.EX2 R161, R4 ;  /* 0x0000000400a17308 */ /* 0x0003e40000000800 */
[--C-:B-1----:R-:W-:Y:S02]  /*13ce0*/  FFMA.FTZ R4, R43, UR4, -R48.reuse ;  /* 0x000000042b047c23 */ /* 0x102fe40008010830 */
[----:B------:R-:W-:Y:S06]  /*13cf0*/  LDSM.16.MT88.4 R40, [R164+0x5400] ;  /* 0x00540000a428783b */ /* 0x000fec0000004200 */
[----:B------:R1:W4:Y:S02]  /*13d00*/  MUFU.EX2 R162, R4 ;  /* 0x0000000400a27308 */ /* 0x0003240000000800 */
[--C-:B-1----:R-:W-:Y:S08]  /*13d10*/  FFMA.FTZ R4, R46, UR4, -R48.reuse ;  /* 0x000000042e047c23 */ /* 0x102ff00008010830 */
[----:B------:R1:W-:Y:S02]  /*13d20*/  MUFU.EX2 R163, R4 ;  /* 0x0000000400a37308 */ /* 0x0003e40000000800 */
[--C-:B-1----:R-:W-:Y:S02]  /*13d30*/  FFMA.FTZ R4, R47, UR4, -R48.reuse ;  /* 0x000000042f047c23 */ /* 0x102fe40008010830 */
[----:B------:R-:W-:Y:S06]  /*13d40*/  LDSM.16.MT88.4 R44, [R135+0x5800] ;  /* 0x00580000872c783b */ /* 0x000fec0000004200 */
[----:B------:R1:W-:Y:S02]  /*13d50*/  MUFU.EX2 R172, R4 ;  /* 0x0000000400ac7308 */ /* 0x0003e40000000800 */
[--C-:B-1----:R-:W-:Y:S01]  /*13d60*/  FFMA.FTZ R4, R32, UR4, -R23.reuse ;  /* 0x0000000420047c23 */ /* 0x102fe20008010817 */
[--C-:B------:R-:W-:Y:S07]  /*13d70*/  FFMA.FTZ R32, R91, UR4, -R48.reuse ;  /* 0x000000045b207c23 */ /* 0x100fee0008010830 */
[----:B------:R1:W4:Y:S10]  /*13d80*/  MUFU.EX2 R178, R4 ;  /* 0x0000000400b27308 */ /* 0x0003340000000800 */
[----:B------:R3:W-:Y:S01]  /*13d90*/  MUFU.EX2 R88, R32 ;  /* 0x0000002000587308 */ /* 0x0007e20000000800 */
[--C-:B-1----:R-:W-:Y:S09]  /*13da0*/  FFMA.FTZ R4, R31, UR4, -R48.reuse ;  /* 0x000000041f047c23 */ /* 0x102ff20008010830 */
[----:B------:R1:W-:Y:S01]  /*13db0*/  MUFU.EX2 R173, R4 ;  /* 0x0000000400ad7308 */ /* 0x0003e20000000800 */
[----:B---3--:R-:W-:Y:S01]  /*13dc0*/  F2FP.BF16.F32.PACK_AB R32, R105, R99 ;  /* 0x000000636920723e */ /* 0x008fe200000010ff */
[--C-:B-1----:R-:W-:Y:S02]  /*13dd0*/  FFMA.FTZ R4, R30, UR4, -R48.reuse ;  /* 0x000000041e047c23 */ /* 0x102fe40008010830 */
[----:B------:R-:W1:Y:S06]  /*13de0*/  LDSM.16.MT88.4 R28, [R164+0x5000] ;  /* 0x00500000a41c783b */ /* 0x000e6c0000004200 */
[----:B------:R3:W4:Y:S02]  /*13df0*/  MUFU.EX2 R175, R4 ;  /* 0x0000000400af7308 */ /* 0x0007240000000800 */
[--C-:B---3--:R-:W-:Y:S01]  /*13e00*/  FFMA.FTZ R4, R27, UR4, -R48.reuse ;  /* 0x000000041b047c23 */ /* 0x108fe20008010830 */
[----:B------:R-:W-:Y:S07]  /*13e10*/  F2FP.BF16.F32.PACK_AB R27, R55, R54 ;  /* 0x00000036371b723e */ /* 0x000fee00000010ff */
[----:B------:R3:W-:Y:S02]  /*13e20*/  MUFU.EX2 R176, R4 ;  /* 0x0000000400b07308 */ /* 0x0007e40000000800 */
[--C-:B---3--:R-:W-:Y:S01]  /*13e30*/  FFMA.FTZ R4, R26, UR4, -R48.reuse ;  /* 0x000000041a047c23 */ /* 0x108fe20008010830 */
[----:B------:R-:W-:Y:S07]  /*13e40*/  F2FP.BF16.F32.PACK_AB R26, R56, R53 ;  /* 0x00000035381a723e */ /* 0x000fee00000010ff */
[----:B------:R3:W4:Y:S02]  /*13e50*/  MUFU.EX2 R184, R4 ;  /* 0x0000000400b87308 */ /* 0x0007240000000800 */
[--C-:B---3--:R-:W-:Y:S08]  /*13e60*/  FFMA.FTZ R4, R57, UR4, -R23.reuse ;  /* 0x0000000439047c23 */ /* 0x108ff00008010817 */
[----:B------:R3:W4:Y:S02]  /*13e70*/  MUFU.EX2 R185, R4 ;  /* 0x0000000400b97308 */ /* 0x0007240000000800 */
[--C-:B---3--:R-:W-:Y:S08]  /*13e80*/  FFMA.FTZ R4, R58, UR4, -R48.reuse ;  /* 0x000000043a047c23 */ /* 0x108ff00008010830 */
[----:B------:R3:W-:Y:S02]  /*13e90*/  MUFU.EX2 R57, R4 ;  /* 0x0000000400397308 */ /* 0x0007e40000000800 */
[--C-:B---3--:R-:W-:Y:S08]  /*13ea0*/  FFMA.FTZ R4, R59, UR4, -R48.reuse ;  /* 0x000000043b047c23 */ /* 0x108ff00008010830 */
[----:B------:R3:W4:Y:S02]  /*13eb0*/  MUFU.EX2 R58, R4 ;  /* 0x00000004003a7308 */ /* 0x0007240000000800 */
[--C-:B---3--:R-:W-:Y:S08]  /*13ec0*/  FFMA.FTZ R4, R62, UR4, -R48.reuse ;  /* 0x000000043e047c23 */ /* 0x108ff00008010830 */
[----:B------:R3:W-:Y:S02]  /*13ed0*/  MUFU.EX2 R59, R4 ;  /* 0x00000004003b7308 */ /* 0x0007e40000000800 */
[--C-:B---3--:R-:W-:Y:S08]  /*13ee0*/  FFMA.FTZ R4, R63, UR4, -R48.reuse ;  /* 0x000000043f047c23 */ /* 0x108ff00008010830 */
[----:B------:R3:W-:Y:S02]  /*13ef0*/  MUFU.EX2 R62, R4 ;  /* 0x00000004003e7308 */ /* 0x0007e40000000800 */
        /* <DEDUP_REMOVED lines=30> */
[----:B---3--:R-:W-:Y:S08]  /*140e0*/  FFMA.FTZ R4, R86, UR4, -R48 ;  /* 0x0000000456047c23 */ /* 0x008ff00008010830 */
[----:B------:R3:W-:Y:S02]  /*140f0*/  MUFU.EX2 R222, R4 ;  /* 0x0000000400de7308 */ /* 0x0007e40000000800 */
[C---:B---3--:R-:W-:Y:S08]  /*14100*/  FMUL.FTZ R4, R2.reuse, R140 ;  /* 0x0000008c02047220 */ /* 0x048ff00000410000 */
[----:B------:R3:W-:Y:S01]  /*14110*/  MUFU.EX2 R140, R8 ;  /* 0x00000008008c7308 */ /* 0x0007e20000000800 */
[C---:B------:R-:W-:Y:S07]  /*14120*/  HMMA.16816.F32.BF16 R4, R24.reuse, R12, R4 ;  /* 0x0000000c1804723c */ /* 0x040fee0000041804 */
[----:B------:R-:W-:Y:S01]  /*14130*/  FFMA.FTZ R12, R89, UR4, -R23 ;  /* 0x00000004590c7c23 */ /* 0x000fe20008010817 */
[C---:B------:R-:W-:Y:S01]  /*14140*/  FMUL.FTZ R13, R2.reuse, R149 ;  /* 0x00000095020d7220 */ /* 0x040fe20000410000 */
[----:B------:R2:W-:Y:S02]  /*14150*/  MUFU.EX2 R89, R16 ;  /* 0x0000001000597308 */ /* 0x0005e40000000800 */
[C---:B---3--:R-:W-:Y:S08]  /*14160*/  FMUL.FTZ R8, R2.reuse, R136 ;  /* 0x0000008802087220 */ /* 0x048ff00000410000 */
[----:B------:R3:W-:Y:S10]  /*14170*/  MUFU.EX2 R136, R10 ;  /* 0x0000000a00887308 */ /* 0x0007f40000000800 */
[----:B------:R5:W4:Y:S01]  /*14180*/  MUFU.EX2 R137, R12 ;  /* 0x0000000c00897308 */ /* 0x000b220000000800 */
[----:B--2---:R-:W-:Y:S01]  /*14190*/  FMUL.FTZ R16, R2, R144 ;  /* 0x0000009002107220 */ /* 0x004fe20000410000 */
[----:B---3--:R-:W-:Y:S07]  /*141a0*/  FMUL.FTZ R10, R0, R138 ;  /* 0x0000008a000a7220 */ /* 0x008fee0000410000 */
[C---:B------:R-:W-:Y:S03]  /*141b0*/  HMMA.16816.F32.BF16 R8, R24.reuse, R14, R8 ;  /* 0x0000000e1808723c */ /* 0x040fe60000041808 */
[C---:B-----5:R-:W-:Y:S01]  /*141c0*/  FMUL.FTZ R12, R2.reuse, R148 ;  /* 0x00000094020c7220 */ /* 0x060fe20000410000 */
[----:B------:R-:W-:Y:S03]  /*141d0*/  FFMA.FTZ R2, R2, R229, R50 ;  /* 0x000000e502027223 */ /* 0x000fe60000010032 */
[C---:B------:R-:W-:Y:S01]  /*141e0*/  FMUL.FTZ R14, R0.reuse, R150 ;  /* 0x00000096000e7220 */ /* 0x040fe20000410000 */
[----:B------:R-:W-:Y:S03]  /*141f0*/  FMUL.FTZ R15, R0, R151 ;  /* 0x00000097000f7220 */ /* 0x000fe60000410000 */
[----:B------:R-:W-:Y:S01]  /*14200*/  FFMA.FTZ R0, R94, UR4, -R48 ;  /* 0x000000045e007c23 */ /* 0x000fe20008010830 */
[----:B------:R-:W-:Y:S01]  /*14210*/  FADD.FTZ R50, R51, R2 ;  /* 0x0000000233327221 */ /* 0x000fe20000010000 */
[----:B------:R-:W-:Y:S01]  /*14220*/  FADD.FTZ R2, R52, R49 ;  /* 0x0000003134027221 */ /* 0x000fe20000010000 */
[--C-:B------:R-:W-:Y:S01]  /*14230*/  FFMA.FTZ R49, R98, UR4, -R48.reuse ;  /* 0x0000000462317c23 */ /* 0x100fe20008010830 */
[C---:B-1----:R-:W-:Y:S01]  /*14240*/  HMMA.16816.F32.BF16 R12, R24.reuse, R28, R12 ;  /* 0x0000001c180c723c */ /* 0x042fe2000004180c */
[----:B------:R1:W-:Y:S05]  /*14250*/  MUFU.EX2 R84, R0 ;  /* 0x0000000000547308 */ /* 0x0003ea0000000800 */
[----:B------:R-:W-:Y:S01]  /*14260*/  HMMA.16816.F32.BF16 R16, R24, R30, R16 ;  /* 0x0000001e1810723c */ /* 0x000fe20000041810 */
[----:B------:R-:W2:Y:S04]  /*14270*/  LDSM.16.MT88.4 R28, [R164+0x5800] ;  /* 0x00580000a41c783b */ /* 0x000ea80000004200 */
[----:B------:R-:W-:Y:S01]  /*14280*/  MUFU.EX2 R81, R49 ;  /* 0x0000003100517308 */ /* 0x000fe20000000800 */
[C---:B------:R-:W-:Y:S05]  /*14290*/  HMMA.16816.F32.BF16 R4, R32.reuse, R36, R4 ;  /* 0x000000242004723c */ /* 0x040fea0000041804 */
[--C-:B------:R-:W-:Y:S01]  /*142a0*/  FFMA.FTZ R24, R92, UR4, -R23.reuse ;  /* 0x000000045c187c23 */ /* 0x100fe20008010817 */
[C---:B------:R-:W-:Y:S01]  /*142b0*/  HMMA.16816.F32.BF16 R8, R32.reuse, R38, R8 ;  /* 0x000000262008723c */ /* 0x040fe20000041808 */
[----:B------:R-:W3:Y:S02]  /*142c0*/  LDSM.16.MT88.4 R36, [R135+0x5c00] ;  /* 0x005c00008724783b */ /* 0x000ee40000004200 */
[----:B------:R5:W-:Y:S02]  /*142d0*/  MUFU.EX2 R87, R24 ;  /* 0x0000001800577308 */ /* 0x000be40000000800 */
[----:B------:R-:W-:Y:S01]  /*142e0*/  F2FP.BF16.F32.PACK_AB R25, R120, R112 ;  /* 0x000000707819723e */ /* 0x000fe200000010ff */
[C---:B------:R-:W-:Y:S05]  /*142f0*/  HMMA.16816.F32.BF16 R12, R32.reuse, R40, R12 ;  /* 0x00000028200c723c */ /* 0x040fea000004180c */
[----:B-1----:R-:W-:Y:S01]  /*14300*/  FFMA.FTZ R0, R95, UR4, -R48 ;  /* 0x000000045f007c23 */ /* 0x002fe20008010830 */
[----:B------:R-:W-:Y:S01]  /*14310*/  HMMA.16816.F32.BF16 R16, R32, R42, R16 ;  /* 0x0000002a2010723c */ /* 0x000fe20000041810 */
[----:B------:R-:W1:Y:S02]  /*14320*/  LDSM.16.MT88.4 R40, [R164+0x5c00] ;  /* 0x005c0000a428783b */ /* 0x000e640000004200 */
[----:B------:R4:W-:Y:S02]  /*14330*/  MUFU.EX2 R85, R0 ;  /* 0x0000000000557308 */ /* 0x0009e40000000800 */
[----:B------:R-:W-:Y:S02]  /*14340*/  F2FP.BF16.F32.PACK_AB R26, R125, R119 ;  /* 0x000000777d1a723e */ /* 0x000fe400000010ff */
[----:B------:R-:W-:Y:S01]  /*14350*/  F2FP.BF16.F32.PACK_AB R27, R123, R121 ;  /* 0x000000797b1b723e */ /* 0x000fe200000010ff */
[--C-:B-----5:R-:W-:Y:S03]  /*14360*/  FFMA.FTZ R24, R93, UR4, -R23.reuse ;  /* 0x000000045d187c23 */ /* 0x120fe60008010817 */
[----:B------:R-:W-:Y:S02]  /*14370*/  FADD.FTZ R33, R53, R50 ;  /* 0x0000003235217221 */ /* 0x000fe40000010000 */
[----:B------:R5:W-:Y:S01]  /*14380*/  MUFU.EX2 R86, R24 ;  /* 0x0000001800567308 */ /* 0x000be20000000800 */
[----:B------:R-:W-:Y:S01]  /*14390*/  FFMA.FTZ R32, R96, UR4, -R23 ;  /* 0x0000000460207c23 */ /* 0x000fe20008010817 */
[----:B------:R-:W-:Y:S01]  /*143a0*/  F2FP.BF16.F32.PACK_AB R34, R133, R129 ;  /* 0x000000818522723e */ /* 0x000fe200000010ff */
[----:B------:R-:W-:Y:S01]  /*143b0*/  FADD.FTZ R33, R56, R33 ;  /* 0x0000002138217221 */ /* 0x000fe20000010000 */
[----:B------:R-:W-:Y:S01]  /*143c0*/  F2FP.BF16.F32.PACK_AB R35, R131, R127 ;  /* 0x0000007f8323723e */ /* 0x000fe200000010ff */
[----:B----4-:R-:W-:Y:S05]  /*143d0*/  FADD.FTZ R0, R54, R2 ;  /* 0x0000000236007221 */ /* 0x010fea0000010000 */
[----:B------:R4:W-:Y:S01]  /*143e0*/  MUFU.EX2 R83, R32 ;  /* 0x0000002000537308 */ /* 0x0009e20000000800 */
[----:B------:R-:W-:Y:S01]  /*143f0*/  FADD.FTZ R2, R55, R0 ;  /* 0x0000000037027221 */ /* 0x000fe20000010000 */
[----:B------:R-:W-:Y:S01]  /*14400*/  FADD.FTZ R0, R99, R33 ;  /* 0x0000002163007221 */ /* 0x000fe20000010000 */
[----:B------:R-:W-:Y:S02]  /*14410*/  F2FP.BF16.F32.PACK_AB R33, R128, R122 ;  /* 0x0000007a8021723e */ /* 0x000fe400000010ff */
[----:B------:R-:W-:Y:S01]  /*14420*/  FADD.FTZ R50, R97, R2 ;  /* 0x0000000261327221 */ /* 0x000fe20000010000 */
[----:B-----5:R-:W-:Y:S01]  /*14430*/  F2FP.BF16.F32.PACK_AB R24, R118, R114 ;  /* 0x000000727618723e */ /* 0x020fe200000010ff */
[----:B------:R-:W-:Y:S01]  /*14440*/  FFMA.FTZ R2, R152, UR4, -R23 ;  /* 0x0000000498027c23 */ /* 0x000fe20008010817 */
[----:B------:R-:W-:Y:S01]  /*14450*/  FADD.FTZ R51, R105, R0 ;  /* 0x0000000069337221 */ /* 0x000fe20000010000 */
[----:B------:R-:W-:Y:S02]  /*14460*/  FADD.FTZ R0, R110, R50 ;  /* 0x000000326e007221 */ /* 0x000fe40000010000 */
[----:B------:R5:W1:Y:S02]  /*14470*/  MUFU.EX2 R82, R2 ;  /* 0x0000000200527308 */ /* 0x000a640000000800 */
[C---:B------:R-:W-:Y:S05]  /*14480*/  HMMA.16816.F32.BF16 R4, R24.reuse, R44, R4 ;  /* 0x0000002c1804723c */ /* 0x040fea0000041804 */
[----:B----4-:R-:W-:Y:S01]  /*14490*/  F2FP.BF16.F32.PACK_AB R32, R126, R124 ;  /* 0x0000007c7e20723e */ /* 0x010fe200000010ff */
[C---:B------:R-:W-:Y:S01]  /*144a0*/  HMMA.16816.F32.BF16 R8, R24.reuse, R46, R8 ;  /* 0x0000002e1808723c */ /* 0x040fe20000041808 */
[----:B------:R-:W4:Y:S05]  /*144b0*/  LDSM.16.MT88.4 R44, [R135+0x6000] ;  /* 0x00600000872c783b */ /* 0x000f2a0000004200 */
[C---:B--2---:R-:W-:Y:S05]  /*144c0*/  HMMA.16816.F32.BF16 R12, R24.reuse, R28, R12 ;  /* 0x0000001c180c723c */ /* 0x044fea000004180c */
[----:B-----5:R-:W-:Y:S01]  /*144d0*/  FADD.FTZ R2, R111, R51 ;  /* 0x000000336f027221 */ /* 0x020fe20000010000 */
[----:B------:R-:W-:Y:S01]  /*144e0*/  HMMA.16816.F32.BF16 R16, R24, R30, R16 ;  /* 0x0000001e1810723c */ /* 0x000fe20000041810 */
[----:B------:R-:W2:Y:S04]  /*144f0*/  LDSM.16.MT88.4 R28, [R164+0x6000] ;  /* 0x00600000a41c783b */ /* 0x000ea80000004200 */
[----:B------:R-:W-:Y:S01]  /*14500*/  FADD.FTZ R2, R115, R2 ;  /* 0x0000000273027221 */ /* 0x000fe20000010000 */
[C---:B---3--:R-:W-:Y:S05]  /*14510*/  HMMA.16816.F32.BF16 R4, R32.reuse, R36, R4 ;  /* 0x000000242004723c */ /* 0x048fea0000041804 */
[----:B------:R-:W-:Y:S01]  /*14520*/  FADD.FTZ R24, R109, R0 ;  /* 0x000000006d187221 */ /* 0x000fe20000010000 */
[C---:B------:R-:W-:Y:S01]  /*14530*/  HMMA.16816.F32.BF16 R8, R32.reuse, R38, R8 ;  /* 0x000000262008723c */ /* 0x040fe20000041808 */
[----:B------:R-:W3:Y:S04]  /*14540*/  LDSM.16.MT88.4 R36, [R135+0x6400] ;  /* 0x006400008724783b */ /* 0x000ee80000004200 */
[----:B------:R-:W-:Y:S01]  /*14550*/  FFMA.FTZ R0, R153, UR4, -R48 ;  /* 0x0000000499007c23 */ /* 0x000fe20008010830 */
[C---:B-1----:R-:W-:Y:S03]  /*14560*/  HMMA.16816.F32.BF16 R12, R32.reuse, R40, R12 ;  /* 0x00000028200c723c */ /* 0x042fe6000004180c */
[----:B------:R1:W5:Y:S02]  /*14570*/  MUFU.EX2 R80, R0 ;  /* 0x0000000000507308 */ /* 0x0003640000000800 */
[----:B------:R-:W-:Y:S01]  /*14580*/  FADD.FTZ R24, R113, R24 ;  /* 0x0000001871187221 */ /* 0x000fe20000010000 */
[----:B------:R-:W-:Y:S01]  /*14590*/  HMMA.16816.F32.BF16 R16, R32, R42, R16 ;  /* 0x0000002a2010723c */ /* 0x000fe20000041810 */
[----:B------:R-:W5:Y:S04]  /*145a0*/  LDSM.16.MT88.4 R40, [R164+0x6400] ;  /* 0x00640000a428783b */ /* 0x000f680000004200 */
[----:B------:R-:W-:Y:S01]  /*145b0*/  FADD.FTZ R49, R112, R24 ;  /* 0x0000001870317221 */ /* 0x000fe20000010000 */
[----:B------:R-:W-:Y:S01]  /*145c0*/  F2FP.BF16.F32.PACK_AB R24, R154, R132 ;  /* 0x000000849a18723e */ /* 0x000fe200000010ff */
[----:B------:R-:W-:Y:S01]  /*145d0*/  FFMA.FTZ R33, R102, UR4, -R48 ;  /* 0x0000000466217c23 */ /* 0x000fe20008010830 */
[----:B------:R-:W-:Y:S03]  /*145e0*/  F2FP.BF16.F32.PACK_AB R25, R160, R130 ;  /* 0x00000082a019723e */ /* 0x000fe600000010ff */
[----:B------:R-:W-:Y:S01]  /*145f0*/  F2FP.BF16.F32.PACK_AB R26, R169, R155 ;  /* 0x0000009ba91a723e */ /* 0x000fe200000010ff */
[----:B------:R-:W-:Y:S01]  /*14600*/  MUFU.EX2 R77, R33 ;  /* 0x00000021004d7308 */ /* 0x000fe20000000800 */
[----:B------:R-:W-:Y:S01]  /*14610*/  F2FP.BF16.F32.PACK_AB R27, R162, R161 ;  /* 0x000000a1a21b723e */ /* 0x000fe200000010ff */
[----:B-1----:R-:W-:Y:S01]  /*14620*/  FADD.FTZ R0, R114, R2 ;  /* 0x0000000272007221 */ /* 0x002fe20000010000 */
[--C-:B------:R-:W-:Y:S01]  /*14630*/  FFMA.FTZ R2, R100, UR4, -R23.reuse ;  /* 0x0000000464027c23 */ /* 0x100fe20008010817 */
[----:B------:R-:W-:Y:S02]  /*14640*/  F2FP.BF16.F32.PACK_AB R34, R178, R174 ;  /* 0x000000aeb222723e */ /* 0x000fe400000010ff */
[----:B------:R-:W-:Y:S01]  /*14650*/  FADD.FTZ R50, R118, R0 ;  /* 0x0000000076327221 */ /* 0x000fe20000010000 */
[----:B------:R-:W-:Y:S01]  /*14660*/  FFMA.FTZ R0, R101, UR4, -R23 ;  /* 0x0000000465007c23 */ /* 0x000fe20008010817 */
[C---:B----4-:R-:W-:Y:S02]  /*14670*/  HMMA.16816.F32.BF16 R4, R24.reuse, R44, R4 ;  /* 0x0000002c1804723c */ /* 0x050fe40000041804 */
[----:B------:R1:W-:Y:S03]  /*14680*/  MUFU.EX2 R79, R2 ;  /* 0x00000002004f7308 */ /* 0x0003e60000000800 */
[----:B------:R-:W-:Y:S01]  /*14690*/  F2FP.BF16.F32.PACK_AB R35, R175, R173 ;  /* 0x000000adaf23723e */ /* 0x000fe200000010ff */
[C---:B------:R-:W-:Y:S01]  /*146a0*/  HMMA.16816.F32.BF16 R8, R24.reuse, R46, R8 ;  /* 0x0000002e1808723c */ /* 0x040fe20000041808 */
[----:B------:R-:W4:Y:S05]  /*146b0*/  LDSM.16.MT88.4 R44, [R135+0x6800] ;  /* 0x00680000872c783b */ /* 0x000f2a0000004200 */
[----:B------:R3:W-:Y:S01]  /*146c0*/  MUFU.EX2 R78, R0 ;  /* 0x00000000004e7308 */ /* 0x0007e20000000800 */
[----:B------:R-:W-:Y:S01]  /*146d0*/  FADD.FTZ R32, R119, R50 ;  /* 0x0000003277207221 */ /* 0x000fe20000010000 */
[C---:B--2---:R-:W-:Y:S03]  /*146e0*/  HMMA.16816.F32.BF16 R12, R24.reuse, R28, R12 ;  /* 0x0000001c180c723c */ /* 0x044fe6000004180c */
[----:B------:R-:W-:Y:S03]  /*146f0*/  FADD.FTZ R32, R125, R32 ;  /* 0x000000207d207221 */ /* 0x000fe60000010000 */
[----:B------:R-:W-:Y:S01]  /*14700*/  HMMA.16816.F32.BF16 R16, R24, R30, R16 ;  /* 0x0000001e1810723c */ /* 0x000fe20000041810 */
[----:B------:R-:W2:Y:S04]  /*14710*/  LDSM.16.MT88.4 R28, [R164+0x6800] ;  /* 0x00680000a41c783b */ /* 0x000ea80000004200 */
[----:B-1----:R-:W-:Y:S01]  /*14720*/  FADD.FTZ R2, R120, R49 ;  /* 0x0000003178027221 */ /* 0x002fe20000010000 */
[----:B------:R-:W-:Y:S01]  /*14730*/  F2FP.BF16.F32.PACK_AB R33, R172, R163 ;  /* 0x000000a3ac21723e */ /* 0x000fe200000010ff */
[--C-:B------:R-:W-:Y:S01]  /*14740*/  FFMA.FTZ R49, R104, UR4, -R23.reuse ;  /* 0x0000000468317c23 */ /* 0x100fe20008010817 */
[----:B------:R-:W-:Y:S03]  /*14750*/  F2FP.BF16.F32.PACK_AB R25, R184, R176 ;  /* 0x000000b0b819723e */ /* 0x000fe600000010ff */
[----:B---3--:R-:W-:Y:S01]  /*14760*/  FADD.FTZ R0, R121, R2 ;  /* 0x0000000279007221 */ /* 0x008fe20000010000 */
[----:B------:R-:W-:Y:S01]  /*14770*/  MUFU.EX2 R75, R49 ;  /* 0x00000031004b7308 */ /* 0x000fe20000000800 */
[----:B------:R-:W-:Y:S02]  /*14780*/  F2FP.BF16.F32.PACK_AB R26, R185, R183 ;  /* 0x000000b7b91a723e */ /* 0x000fe400000010ff */
[----:B------:R-:W-:Y:S01]  /*14790*/  FADD.FTZ R2, R123, R0 ;  /* 0x000000007b027221 */ /* 0x000fe20000010000 */
[----:B------:R-:W-:Y:S01]  /*147a0*/  FADD.FTZ R0, R124, R32 ;  /* 0x000000207c007221 */ /* 0x000fe20000010000 */
[----:B------:R-:W-:Y:S02]  /*147b0*/  F2FP.BF16.F32.PACK_AB R32, R171, R170 ;  /* 0x000000aaab20723e */ /* 0x000fe400000010ff */
[----:B------:R-:W-:Y:S01]  /*147c0*/  FADD.FTZ R50, R122, R2 ;  /* 0x000000027a327221 */ /* 0x000fe20000010000 */
[----:B------:R-:W-:Y:S01]  /*147d0*/  FFMA.FTZ R2, R103, UR4, -R48 ;  /* 0x0000000467027c23 */ /* 0x000fe20008010830 */
[----:B------:R-:W-:Y:S01]  /*147e0*/  FADD.FTZ R51, R126, R0 ;  /* 0x000000007e337221 */ /* 0x000fe20000010000 */
[----:B------:R-:W-:Y:S01]  /*147f0*/  F2FP.BF16.F32.PACK_AB R27, R58, R57 ;  /* 0x000000393a1b723e */ /* 0x000fe200000010ff */
[----:B------:R-:W-:Y:S01]  /*14800*/  FADD.FTZ R0, R128, R50 ;  /* 0x0000003280007221 */ /* 0x000fe20000010000 */
[C---:B------:R-:W-:Y:S01]  /*14810*/  HMMA.16816.F32.BF16 R4, R32.reuse, R36, R4 ;  /* 0x000000242004723c */ /* 0x040fe20000041804 */
[----:B------:R1:W3:Y:S04]  /*14820*/  MUFU.EX2 R76, R2 ;  /* 0x00000002004c7308 */ /* 0x0002e80000000800 */
[----:B------:R-:W-:Y:S01]  /*14830*/  FADD.FTZ R24, R127, R0 ;  /* 0x000000007f187221 */ /* 0x000fe20000010000 */
[C---:B------:R-:W-:Y:S01]  /*14840*/  HMMA.16816.F32.BF16 R8, R32.reuse, R38, R8 ;  /* 0x000000262008723c */ /* 0x040fe20000041808 */
[----:B------:R-:W3:Y:S04]  /*14850*/  LDSM.16.MT88.4 R36, [R135+0x6c00] ;  /* 0x006c00008724783b */ /* 0x000ee80000004200 */
[----:B------:R-:W-:Y:S01]  /*14860*/  FFMA.FTZ R0, R177, UR4, -R23 ;  /* 0x00000004b1007c23 */ /* 0x000fe20008010817 */
[C---:B-----5:R-:W-:Y:S03]  /*14870*/  HMMA.16816.F32.BF16 R12, R32.reuse, R40, R12 ;  /* 0x00000028200c723c */ /* 0x060fe6000004180c */
[----:B------:R5:W3:Y:S02]  /*14880*/  MUFU.EX2 R74, R0 ;  /* 0x00000000004a7308 */ /* 0x000ae40000000800 */
[----:B------:R-:W-:Y:S01]  /*14890*/  FADD.FTZ R24, R131, R24 ;  /* 0x0000001883187221 */ /* 0x000fe20000010000 */
[----:B------:R-:W-:Y:S01]  /*148a0*/  HMMA.16816.F32.BF16 R16, R32, R42, R16 ;  /* 0x0000002a2010723c */ /* 0x000fe20000041810 */
[----:B------:R-:W3:Y:S04]  /*148b0*/  LDSM.16.MT88.4 R40, [R164+0x6c00] ;  /* 0x006c0000a428783b */ /* 0x000ee80000004200 */
[----:B-1----:R-:W-:Y:S01]  /*148c0*/  FADD.FTZ R2, R129, R51 ;  /* 0x0000003381027221 */ /* 0x002fe20000010000 */
[----:B------:R-:W-:Y:S01]  /*148d0*/  FADD.FTZ R49, R130, R24 ;  /* 0x0000001882317221 */ /* 0x000fe20000010000 */
[----:B------:R-:W-:Y:S01]  /*148e0*/  F2FP.BF16.F32.PACK_AB R24, R182, R179 ;  /* 0x000000b3b618723e */ /* 0x000fe200000010ff */
[----:B------:R-:W-:Y:S03]  /*148f0*/  FFMA.FTZ R33, R108, UR4, -R23 ;  /* 0x000000046c217c23 */ /* 0x000fe60008010817 */
[----:B------:R-:W-:Y:S01]  /*14900*/  FADD.FTZ R2, R133, R2 ;  /* 0x0000000285027221 */ /* 0x000fe20000010000 */
[----:B------:R1:W-:Y:S01]  /*14910*/  MUFU.EX2 R71, R33 ;  /* 0x0000002100477308 */ /* 0x0003e20000000800 */
[----:B------:R-:W-:Y:S01]  /*14920*/  F2FP.BF16.F32.PACK_AB R34, R190, R187 ;  /* 0x000000bbbe22723e */ /* 0x000fe200000010ff */
[C---:B----4-:R-:W-:Y:S05]  /*14930*/  HMMA.16816.F32.BF16 R4, R24.reuse, R44, R4 ;  /* 0x0000002c1804723c */ /* 0x050fea0000041804 */
[----:B-----5:R-:W-:Y:S01]  /*14940*/  FADD.FTZ R0, R132, R2 ;  /* 0x0000000284007221 */ /* 0x020fe20000010000 */
[C---:B------:R-:W-:Y:S01]  /*14950*/  HMMA.16816.F32.BF16 R8, R24.reuse, R46, R8 ;  /* 0x0000002e1808723c */ /* 0x040fe20000041808 */
[----:B------:R-:W4:Y:S04]  /*14960*/  LDSM.16.MT88.4 R44, [R135+0x7000] ;  /* 0x00700000872c783b */ /* 0x000f280000004200 */
[----:B------:R-:W-:Y:S01]  /*14970*/  FFMA.FTZ R2, R106, UR4, -R48 ;  /* 0x000000046a027c23 */ /* 0x000fe20008010830 */
[C---:B--2---:R-:W-:Y:S03]  /*14980*/  HMMA.16816.F32.BF16 R12, R24.reuse, R28, R12 ;  /* 0x0000001c180c723c */ /* 0x044fe6000004180c */
[----:B------:R2:W-:Y:S02]  /*14990*/  MUFU.EX2 R73, R2 ;  /* 0x0000000200497308 */ /* 0x0005e40000000800 */
[----:B------:R-:W-:Y:S01]  /*149a0*/  FADD.FTZ R50, R154, R0 ;  /* 0x000000009a327221 */ /* 0x000fe20000010000 */
[----:B------:R-:W-:Y:S01]  /*149b0*/  HMMA.16816.F32.BF16 R16, R24, R30, R16 ;  /* 0x0000001e1810723c */ /* 0x000fe20000041810 */
[----:B------:R-:W5:Y:S04]  /*149c0*/  LDSM.16.MT88.4 R28, [R164+0x7000] ;  /* 0x00700000a41c783b */ /* 0x000f680000004200 */
[----:B------:R-:W-:Y:S01]  /*149d0*/  FFMA.FTZ R0, R107, UR4, -R48 ;  /* 0x000000046b007c23 */ /* 0x000fe20008010830 */
[----:B------:R-:W-:Y:S01]  /*149e0*/  FADD.FTZ R32, R155, R50 ;  /* 0x000000329b207221 */ /* 0x000fe20000010000 */
[----:B-1----:R-:W-:Y:S02]  /*149f0*/  F2FP.BF16.F32.PACK_AB R33, R62, R59 ;  /* 0x0000003b3e21723e */ /* 0x002fe400000010ff */
[----:B------:R1:W5:Y:S02]  /*14a00*/  MUFU.EX2 R72, R0 ;  /* 0x0000000000487308 */ /* 0x0003640000000800 */
[----:B------:R-:W-:Y:S01]  /*14a10*/  FADD.FTZ R32, R169, R32 ;  /* 0x00000020a9207221 */ /* 0x000fe20000010000 */
[----:B------:R-:W-:Y:S01]  /*14a20*/  F2FP.BF16.F32.PACK_AB R35, R188, R186 ;  /* 0x000000babc23723e */ /* 0x000fe200000010ff */
[----:B--2---:R-:W-:Y:S01]  /*14a30*/  FADD.FTZ R2, R160, R49 ;  /* 0x00000031a0027221 */ /* 0x004fe20000010000 */
[----:B------:R-:W-:Y:S01]  /*14a40*/  FFMA.FTZ R49, R199, UR4, -R48 ;  /* 0x00000004c7317c23 */ /* 0x000fe20008010830 */
[----:B------:R-:W-:Y:S02]  /*14a50*/  F2FP.BF16.F32.PACK_AB R25, R194, R189 ;  /* 0x000000bdc219723e */ /* 0x000fe400000010ff */
[----:B------:R-:W-:Y:S02]  /*14a60*/  F2FP.BF16.F32.PACK_AB R26, R215, R193 ;  /* 0x000000c1d71a723e */ /* 0x000fe400000010ff */
[----:B------:R-:W-:Y:S01]  /*14a70*/  MUFU.EX2 R69, R49 ;  /* 0x0000003100457308 */ /* 0x000fe20000000800 */
[----:B------:R-:W-:Y:S02]  /*14a80*/  F2FP.BF16.F32.PACK_AB R27, R196, R195 ;  /* 0x000000c3c41b723e */ /* 0x000fe400000010ff */
[----:B------:R-:W-:Y:S02]  /*14a90*/  MOV R133, R3 ;  /* 0x0000000300857202 */ /* 0x000fe40000000f00 */
[----:B------:R-:W-:Y:S01]  /*14aa0*/  MOV R132, R20 ;  /* 0x0000001400847202 */ /* 0x000fe20000000f00 */
[----:B-1----:R-:W-:Y:S04]  /*14ab0*/  FADD.FTZ R0, R161, R2 ;  /* 0x00000002a1007221 */ /* 0x002fe80000010000 */
[----:B------:R-:W-:Y:S01]  /*14ac0*/  FADD.FTZ R2, R162, R0 ;  /* 0x00000000a2027221 */ /* 0x000fe20000010000 */
[----:B------:R-:W-:Y:S01]  /*14ad0*/  FADD.FTZ R0, R170, R32 ;  /* 0x00000020aa007221 */ /* 0x000fe20000010000 */
[----:B------:R-:W-:Y:S02]  /*14ae0*/  F2FP.BF16.F32.PACK_AB R32, R61, R60 ;  /* 0x0000003c3d20723e */ /* 0x000fe400000010ff */
[----:B------:R-:W-:Y:S01]  /*14af0*/  FADD.FTZ R50, R163, R2 ;  /* 0x00000002a3327221 */ /* 0x000fe20000010000 */
[----:B------:R-:W-:Y:S01]  /*14b00*/  FFMA.FTZ R2, R198, UR4, -R23 ;  /* 0x00000004c6027c23 */ /* 0x000fe20008010817 */
[----:B------:R-:W-:Y:S02]  /*14b10*/  FADD.FTZ R51, R171, R0 ;  /* 0x00000000ab337221 */ /* 0x000fe40000010000 */
[----:B------:R-:W-:Y:S01]  /*14b20*/  FADD.FTZ R0, R172, R50 ;  /* 0x00000032ac007221 */ /* 0x000fe20000010000 */
[C---:B---3--:R-:W-:Y:S01]  /*14b30*/  HMMA.16816.F32.BF16 R4, R32.reuse, R36, R4 ;  /* 0x000000242004723c */ /* 0x048fe20000041804 */
[----:B------:R1:W-:Y:S04]  /*14b40*/  MUFU.EX2 R70, R2 ;  /* 0x0000000200467308 */ /* 0x0003e80000000800 */
[----:B------:R-:W-:Y:S01]  /*14b50*/  FADD.FTZ R24, R173, R0 ;  /* 0x00000000ad187221 */ /* 0x000fe20000010000 */
[C---:B------:R-:W-:Y:S01]  /*14b60*/  HMMA.16816.F32.BF16 R8, R32.reuse, R38, R8 ;  /* 0x000000262008723c */ /* 0x040fe20000041808 */
[----:B------:R-:W2:Y:S04]  /*14b70*/  LDSM.16.MT88.4 R36, [R135+0x7400] ;  /* 0x007400008724783b */ /* 0x000ea80000004200 */
[----:B------:R-:W-:Y:S01]  /*14b80*/  FFMA.FTZ R0, R200, UR4, -R48 ;  /* 0x00000004c8007c23 */ /* 0x000fe20008010830 */
[C---:B------:R-:W-:Y:S03]  /*14b90*/  HMMA.16816.F32.BF16 R12, R32.reuse, R40, R12 ;  /* 0x00000028200c723c */ /* 0x040fe6000004180c */
[----:B------:R3:W-:Y:S02]  /*14ba0*/  MUFU.EX2 R68, R0 ;  /* 0x0000000000447308 */ /* 0x0007e40000000800 */
[----:B------:R-:W-:Y:S01]  /*14bb0*/  FADD.FTZ R24, R175, R24 ;  /* 0x00000018af187221 */ /* 0x000fe20000010000 */
[----:B------:R-:W-:Y:S01]  /*14bc0*/  HMMA.16816.F32.BF16 R16, R32, R42, R16 ;  /* 0x0000002a2010723c */ /* 0x000fe20000041810 */
[----:B------:R-:W2:Y:S04]  /*14bd0*/  LDSM.16.MT88.4 R40, [R164+0x7400] ;  /* 0x00740000a428783b */ /* 0x000ea80000004200 */
        /* <DEDUP_REMOVED lines=8> */
[----:B---3--:R-:W-:Y:S01]  /*14c60*/  FADD.FTZ R0, R179, R2 ;  /* 0x00000002b3007221 */ /* 0x008fe20000010000 */
[C---:B------:R-:W-:Y:S01]  /*14c70*/  HMMA.16816.F32.BF16 R8, R24.reuse, R46, R8 ;  /* 0x0000002e1808723c */ /* 0x040fe20000041808 */
[----:B------:R-:W3:Y:S04]  /*14c80*/  LDSM.16.MT88.4 R44, [R135+0x7800] ;  /* 0x00780000872c783b */ /* 0x000ee80000004200 */
[--C-:B------:R-:W-:Y:S01]  /*14c90*/  FFMA.FTZ R2, R201, UR4, -R23.reuse ;  /* 0x00000004c9027c23 */ /* 0x100fe20008010817 */
[C---:B-----5:R-:W-:Y:S03]  /*14ca0*/  HMMA.16816.F32.BF16 R12, R24.reuse, R28, R12 ;  /* 0x0000001c180c723c */ /* 0x060fe6000004180c */
        /* <DEDUP_REMOVED lines=10> */
[----:B----4-:R-:W-:Y:S01]  /*14d50*/  FADD.FTZ R2, R184, R49 ;  /* 0x00000031b8027221 */ /* 0x010fe20000010000 */
[--C-:B------:R-:W-:Y:S01]  /*14d60*/  FFMA.FTZ R49, R204, UR4, -R23.reuse ;  /* 0x00000004cc317c23 */ /* 0x100fe20008010817 */
[----:B------:R-:W-:Y:S02]  /*14d70*/  F2FP.BF16.F32.PACK_AB R26, R137, R136 ;  /* 0x00000088891a723e */ /* 0x000fe400000010ff */
[----:B------:R-:W-:Y:S02]  /*14d80*/  F2FP.BF16.F32.PACK_AB R25, R140, R222 ;  /* 0x000000de8c19723e */ /* 0x000fe400000010ff */
[----:B------:R-:W-:Y:S01]  /*14d90*/  MUFU.EX2 R63, R49 ;  /* 0x00000031003f7308 */ /* 0x000fe20000000800 */
[----:B------:R-:W-:Y:S01]  /*14da0*/  F2FP.BF16.F32.PACK_AB R27, R88, R89 ;  /* 0x00000059581b723e */ /* 0x000fe200000010ff */
        /* <DEDUP_REMOVED lines=8> */
[C---:B--2---:R-:W-:Y:S01]  /*14e30*/  HMMA.16816.F32.BF16 R4, R32.reuse, R36, R4 ;  /* 0x000000242004723c */ /* 0x044fe20000041804 */
[----:B------:R1:W2:Y:S04]  /*14e40*/  MUFU.EX2 R64, R2 ;  /* 0x0000000200407308 */ /* 0x0002a80000000800 */
[----:B------:R-:W-:Y:S01]  /*14e50*/  FADD.FTZ R24, R186, R0 ;  /* 0x00000000ba187221 */ /* 0x000fe20000010000 */
[C---:B------:R-:W-:Y:S01]  /*14e60*/  HMMA.16816.F32.BF16 R8, R32.reuse, R38, R8 ;  /* 0x000000262008723c */ /* 0x040fe20000041808 */
[----:B------:R-:W4:Y:S04]  /*14e70*/  LDSM.16.MT88.4 R36, [R135+0x7c00] ;  /* 0x007c00008724783b */ /* 0x000f280000004200 */
        /* <DEDUP_REMOVED lines=11> */
[----:B------:R-:W-:Y:S01]  /*14f30*/  F2FP.BF16.F32.PACK_AB R34, R82, R83 ;  /* 0x000000535222723e */ /* 0x000fe200000010ff */
[----:B------:R1:W-:Y:S01]  /*14f40*/  MUFU.EX2 R59, R33 ;  /* 0x00000021003b7308 */ /* 0x0003e20000000800 */
[C---:B---3--:R-:W-:Y:S05]  /*14f50*/  HMMA.16816.F32.BF16 R4, R24.reuse, R44, R4 ;  /* 0x0000002c1804723c */ /* 0x048fea0000041804 */
[----:B-----5:R-:W-:Y:S01]  /*14f60*/  FADD.FTZ R0, R191, R2 ;  /* 0x00000002bf007221 */ /* 0x020fe20000010000 */
[C---:B------:R-:W-:Y:S01]  /*14f70*/  HMMA.16816.F32.BF16 R8, R24.reuse, R46, R8 ;  /* 0x0000002e1808723c */ /* 0x040fe20000041808 */
[----:B------:R-:W3:Y:S04]  /*14f80*/  LDSM.16.MT88.4 R44, [R135+0x8000] ;  /* 0x00800000872c783b */ /* 0x000ee80000004200 */
[----:B------:R-:W-:Y:S01]  /*14f90*/  FFMA.FTZ R2, R207, UR4, -R48 ;  /* 0x00000004cf027c23 */ /* 0x000fe20008010830 */
[C---:B------:R-:W-:Y:S03]  /*14fa0*/  HMMA.16816.F32.BF16 R12, R24.reuse, R28, R12 ;  /* 0x0000001c180c723c */ /* 0x040fe6000004180c */
[----:B------:R5:W-:Y:S02]  /*14fb0*/  MUFU.EX2 R61, R2 ;  /* 0x00000002003d7308 */ /* 0x000be40000000800 */
[----:B------:R-:W-:Y:S01]  /*14fc0*/  FADD.FTZ R50, R192, R0 ;  /* 0x00000000c0327221 */ /* 0x000fe20000010000 */
[----:B------:R-:W-:Y:S01]  /*14fd0*/  HMMA.16816.F32.BF16 R16, R24, R30, R16 ;  /* 0x0000001e1810723c */ /* 0x000fe20000041810 */
[----:B------:R-:W3:Y:S04]  /*14fe0*/  LDSM.16.MT88.4 R28, [R164+0x8000] ;  /* 0x00800000a41c783b */ /* 0x000ee80000004200 */
[----:B------:R-:W-:Y:S01]  /*14ff0*/  FFMA.FTZ R0, R208, UR4, -R48 ;  /* 0x00000004d0007c23 */ /* 0x000fe20008010830 */
[----:B------:R-:W-:Y:S01]  /*15000*/  FADD.FTZ R32, R193, R50 ;  /* 0x00000032c1207221 */ /* 0x000fe20000010000 */
[----:B-1----:R-:W-:Y:S02]  /*15010*/  F2FP.BF16.F32.PACK_AB R33, R85, R84 ;  /* 0x000000545521723e */ /* 0x002fe400000010ff */
[----:B------:R1:W3:Y:S02]  /*15020*/  MUFU.EX2 R60, R0 ;  /* 0x00000000003c7308 */ /* 0x0002e40000000800 */
[----:B------:R-:W-:Y:S01]  /*15030*/  FADD.FTZ R32, R215, R32 ;  /* 0x00000020d7207221 */ /* 0x000fe20000010000 */
[----:B------:R-:W-:Y:S01]  /*15040*/  F2FP.BF16.F32.PACK_AB R35, R80, R81 ;  /* 0x000000515023723e */ /* 0x000fe200000010ff */
[----:B-----5:R-:W-:Y:S01]  /*15050*/  FADD.FTZ R2, R194, R49 ;  /* 0x00000031c2027221 */ /* 0x020fe20000010000 */
[----:B------:R-:W-:Y:S01]  /*15060*/  FFMA.FTZ R49, R211, UR4, -R48 ;  /* 0x00000004d3317c23 */ /* 0x000fe20008010830 */
        /* <DEDUP_REMOVED lines=12> */
[C---:B----4-:R-:W-:Y:S01]  /*15130*/  HMMA.16816.F32.BF16 R4, R32.reuse, R36, R4 ;  /* 0x000000242004723c */ /* 0x050fe20000041804 */
[----:B------:R1:W4:Y:S04]  /*15140*/  MUFU.EX2 R58, R2 ;  /* 0x00000002003a7308 */ /* 0x0003280000000800 */
[----:B------:R-:W-:Y:S01]  /*15150*/  FADD.FTZ R24, R219, R0 ;  /* 0x00000000db187221 */ /* 0x000fe20000010000 */
[C---:B------:R-:W-:Y:S01]  /*15160*/  HMMA.16816.F32.BF16 R8, R32.reuse, R38, R8 ;  /* 0x000000262008723c */ /* 0x040fe20000041808 */
[----:B------:R-:W5:Y:S04]  /*15170*/  LDSM.16.MT88.4 R36, [R135+0x8400] ;  /* 0x008400008724783b */ /* 0x000f680000004200 */
[----:B------:R-:W-:Y:S01]  /*15180*/  FFMA.FTZ R0, R212, UR4, -R48 ;  /* 0x00000004d4007c23 */ /* 0x000fe20008010830 */
[C---:B--2---:R-:W-:Y:S03]  /*15190*/  HMMA.16816.F32.BF16 R12, R32.reuse, R40, R12 ;  /* 0x00000028200c723c */ /* 0x044fe6000004180c */
[----:B------:R2:W4:Y:S02]  /*151a0*/  MUFU.EX2 R56, R0 ;  /* 0x0000000000387308 */ /* 0x0005240000000800 */
[----:B------:R-:W-:Y:S01]  /*151b0*/  FADD.FTZ R24, R221, R24 ;  /* 0x00000018dd187221 */ /* 0x000fe20000010000 */
[----:B------:R-:W-:Y:S01]  /*151c0*/  HMMA.16816.F32.BF16 R16, R32, R42, R16 ;  /* 0x0000002a2010723c */ /* 0x000fe20000041810 */
[----:B------:R-:W5:Y:S04]  /*151d0*/  LDSM.16.MT88.4 R40, [R164+0x8400] ;  /* 0x00840000a428783b */ /* 0x000f680000004200 */
        /* <DEDUP_REMOVED lines=8> */
[----:B--2---:R-:W-:Y:S01]  /*15260*/  FADD.FTZ R0, R224, R2 ;  /* 0x00000002e0007221 */ /* 0x004fe20000010000 */
[C---:B------:R-:W-:Y:S01]  /*15270*/  HMMA.16816.F32.BF16 R8, R24.reuse, R46, R8 ;  /* 0x0000002e1808723c */ /* 0x040fe20000041808 */
[----:B------:R-:W2:Y:S04]  /*15280*/  LDSM.16.MT88.4 R44, [R135+0x8800] ;  /* 0x00880000872c783b */ /* 0x000ea80000004200 */
[--C-:B------:R-:W-:Y:S01]  /*15290*/  FFMA.FTZ R2, R156, UR4, -R23.reuse ;  /* 0x000000049c027c23 */ /* 0x100fe20008010817 */
[C---:B------:R-:W-:Y:S03]  /*152a0*/  HMMA.16816.F32.BF16 R12, R24.reuse, R28, R12 ;  /* 0x0000001c180c723c */ /* 0x040fe6000004180c */
[----:B------:R3:W-:Y:S02]  /*152b0*/  MUFU.EX2 R55, R2 ;  /* 0x0000000200377308 */ /* 0x0007e40000000800 */
[----:B------:R-:W-:Y:S01]  /*152c0*/  FADD.FTZ R50, R225, R0 ;  /* 0x00000000e1327221 */ /* 0x000fe20000010000 */
[----:B------:R-:W-:Y:S01]  /*152d0*/  HMMA.16816.F32.BF16 R16, R24, R30, R16 ;  /* 0x0000001e1810723c */ /* 0x000fe20000041810 */
[----:B------:R-:W2:Y:S04]  /*152e0*/  LDSM.16.MT88.4 R28, [R164+0x8800] ;  /* 0x00880000a41c783b */ /* 0x000ea80000004200 */
[----:B------:R-:W-:Y:S01]  /*152f0*/  FFMA.FTZ R0, R157, UR4, -R23 ;  /* 0x000000049d007c23 */ /* 0x000fe20008010817 */
[----:B------:R-:W-:Y:S01]  /*15300*/  FADD.FTZ R32, R136, R50 ;  /* 0x0000003288207221 */ /* 0x000fe20000010000 */
[----:B-1----:R-:W-:Y:S02]  /*15310*/  F2FP.BF16.F32.PACK_AB R33, R68, R69 ;  /* 0x000000454421723e */ /* 0x002fe400000010ff */
[----:B------:R1:W5:Y:S02]  /*15320*/  MUFU.EX2 R54, R0 ;  /* 0x0000000000367308 */ /* 0x0003640000000800 */
[----:B------:R-:W-:Y:S01]  /*15330*/  FADD.FTZ R32, R137, R32 ;  /* 0x0000002089207221 */ /* 0x000fe20000010000 */
[----:B------:R-:W-:Y:S01]  /*15340*/  F2FP.BF16.F32.PACK_AB R35, R64, R65 ;  /* 0x000000414023723e */ /* 0x000fe200000010ff */
[----:B------:R-:W2:Y:S01]  /*15350*/  LDSM.16.MT88.4 R136, [R135+0x8c00] ;  /* 0x008c00008788783b */ /* 0x000ea20000004200 */
[----:B---3--:R-:W-:Y:S01]  /*15360*/  FADD.FTZ R2, R140, R49 ;  /* 0x000000318c027221 */ /* 0x008fe20000010000 */
[--C-:B------:R-:W-:Y:S01]  /*15370*/  FFMA.FTZ R49, R213, UR4, -R23.reuse ;  /* 0x00000004d5317c23 */ /* 0x100fe20008010817 */
[----:B------:R-:W-:Y:S01]  /*15380*/  FFMA.FTZ R23, R214, UR4, -R23 ;  /* 0x00000004d6177c23 */ /* 0x000fe20008010817 */
[----:B------:R-:W-:Y:S02]  /*15390*/  F2FP.BF16.F32.PACK_AB R25, R60, R61 ;  /* 0x0000003d3c19723e */ /* 0x000fe400000010ff */
[----:B----4-:R-:W-:Y:S02]  /*153a0*/  F2FP.BF16.F32.PACK_AB R26, R58, R59 ;  /* 0x0000003b3a1a723e */ /* 0x010fe400000010ff */
[----:B------:R-:W-:Y:S01]  /*153b0*/  MUFU.EX2 R49, R49 ;  /* 0x0000003100317308 */ /* 0x000fe20000000800 */
[----:B------:R-:W-:Y:S01]  /*153c0*/  F2FP.BF16.F32.PACK_AB R27, R56, R57 ;  /* 0x00000039381b723e */ /* 0x000fe200000010ff */
[----:B-1----:R-:W-:Y:S01]  /*153d0*/  FADD.FTZ R0, R89, R2 ;  /* 0x0000000259007221 */ /* 0x002fe20000010000 */
[----:B-----5:R-:W-:Y:S03]  /*153e0*/  F2FP.BF16.F32.PACK_AB R144, R54, R55 ;  /* 0x000000373690723e */ /* 0x020fe600000010ff */
[----:B------:R-:W-:Y:S01]  /*153f0*/  FADD.FTZ R2, R88, R0 ;  /* 0x0000000058027221 */ /* 0x000fe20000010000 */
[----:B------:R-:W-:Y:S01]  /*15400*/  FADD.FTZ R0, R87, R32 ;  /* 0x0000002057007221 */ /* 0x000fe20000010000 */
[----:B------:R-:W-:Y:S02]  /*15410*/  F2FP.BF16.F32.PACK_AB R32, R70, R71 ;  /* 0x000000474620723e */ /* 0x000fe400000010ff */
[----:B------:R-:W-:Y:S01]  /*15420*/  FADD.FTZ R50, R84, R2 ;  /* 0x0000000254327221 */ /* 0x000fe20000010000 */
[----:B------:R-:W-:Y:S01]  /*15430*/  FFMA.FTZ R2, R159, UR4, -R48 ;  /* 0x000000049f027c23 */ /* 0x000fe20008010830 */
[----:B------:R-:W-:Y:S01]  /*15440*/  FADD.FTZ R51, R86, R0 ;  /* 0x0000000056337221 */ /* 0x000fe20000010000 */
[----:B------:R-:W-:Y:S01]  /*15450*/  FFMA.FTZ R48, R22, UR4, -R48 ;  /* 0x0000000416307c23 */ /* 0x000fe20008010830 */
[----:B------:R-:W-:Y:S01]  /*15460*/  FADD.FTZ R0, R85, R50 ;  /* 0x0000003255007221 */ /* 0x000fe20000010000 */
[C---:B------:R-:W-:Y:S01]  /*15470*/  HMMA.16816.F32.BF16 R4, R32.reuse, R36, R4 ;  /* 0x000000242004723c */ /* 0x040fe20000041804 */
[----:B------:R1:W3:Y:S04]  /*15480*/  MUFU.EX2 R52, R2 ;  /* 0x0000000200347308 */ /* 0x0002e80000000800 */
[----:B------:R-:W-:Y:S01]  /*15490*/  FADD.FTZ R24, R83, R51 ;  /* 0x0000003353187221 */ /* 0x000fe20000010000 */
[C---:B------:R-:W-:Y:S05]  /*154a0*/  HMMA.16816.F32.BF16 R8, R32.reuse, R38, R8 ;  /* 0x000000262008723c */ /* 0x040fea0000041808 */
[----:B------:R4:W5:Y:S01]  /*154b0*/  MUFU.EX2 R37, R23 ;  /* 0x0000001700257308 */ /* 0x0009620000000800 */
[C---:B------:R-:W-:Y:S09]  /*154c0*/  HMMA.16816.F32.BF16 R12, R32.reuse, R40, R12 ;  /* 0x00000028200c723c */ /* 0x040ff2000004180c */
[----:B------:R5:W-:Y:S01]  /*154d0*/  MUFU.EX2 R36, R21 ;  /* 0x0000001500247308 */ /* 0x000be20000000800 */
[----:B------:R-:W-:Y:S01]  /*154e0*/  HMMA.16816.F32.BF16 R16, R32, R42, R16 ;  /* 0x0000002a2010723c */ /* 0x000fe20000041810 */
[----:B------:R-:W5:Y:S02]  /*154f0*/  LDSM.16.MT88.4 R32, [R164+0x8c00] ;  /* 0x008c0000a420783b */ /* 0x000f640000004200 */
[----:B-1----:R-:W-:Y:S01]  /*15500*/  FADD.FTZ R2, R81, R0 ;  /* 0x0000000051027221 */ /* 0x002fe20000010000 */
[----:B------:R-:W-:Y:S01]  /*15510*/  FADD.FTZ R0, R82, R24 ;  /* 0x0000001852007221 */ /* 0x000fe20000010000 */
[----:B------:R-:W-:Y:S04]  /*15520*/  F2FP.BF16.F32.PACK_AB R24, R62, R63 ;  /* 0x0000003f3e18723e */ /* 0x000fe800000010ff */
[----:B------:R-:W1:Y:S02]  /*15530*/  MUFU.EX2 R48, R48 ;  /* 0x0000003000307308 */ /* 0x000e640000000800 */
[----:B------:R-:W-:Y:S01]  /*15540*/  FADD.FTZ R2, R80, R2 ;  /* 0x0000000250027221 */ /* 0x000fe20000010000 */
[----:B------:R-:W-:Y:S01]  /*15550*/  FADD.FTZ R0, R79, R0 ;  /* 0x000000004f007221 */ /* 0x000fe20000010000 */
[----:B---3--:R-:W-:Y:S01]  /*15560*/  F2FP.BF16.F32.PACK_AB R145, R52, R53 ;  /* 0x000000353491723e */ /* 0x008fe200000010ff */
[C---:B--2---:R-:W-:Y:S05]  /*15570*/  HMMA.16816.F32.BF16 R4, R24.reuse, R44, R4 ;  /* 0x0000002c1804723c */ /* 0x044fea0000041804 */
[----:B------:R-:W-:Y:S01]  /*15580*/  FADD.FTZ R2, R77, R2 ;  /* 0x000000024d027221 */ /* 0x000fe20000010000 */
[C---:B------:R-:W-:Y:S05]  /*15590*/  HMMA.16816.F32.BF16 R8, R24.reuse, R46, R8 ;  /* 0x0000002e1808723c */ /* 0x040fea0000041808 */
[----:B----4-:R-:W-:Y:S01]  /*155a0*/  FADD.FTZ R23, R78, R0 ;  /* 0x000000004e177221 */ /* 0x010fe20000010000 */
[C---:B------:R-:W-:Y:S05]  /*155b0*/  HMMA.16816.F32.BF16 R12, R24.reuse, R28, R12 ;  /* 0x0000001c180c723c */ /* 0x040fea000004180c */
[----:B------:R-:W-:Y:S01]  /*155c0*/  FADD.FTZ R0, R76, R2 ;  /* 0x000000024c007221 */ /* 0x000fe20000010000 */
[----:B------:R-:W-:Y:S05]  /*155d0*/  HMMA.16816.F32.BF16 R16, R24, R30, R16 ;  /* 0x0000001e1810723c */ /* 0x000fea0000041810 */
[----:B-----5:R-:W-:Y:S01]  /*155e0*/  FADD.FTZ R21, R75, R23 ;  /* 0x000000174b157221 */ /* 0x020fe20000010000 */
[----:B------:R-:W-:Y:S01]  /*155f0*/  FADD.FTZ R2, R73, R0 ;  /* 0x0000000049027221 */ /* 0x000fe20000010000 */
[----:B------:R-:W-:Y:S04]  /*15600*/  F2FP.BF16.F32.PACK_AB R146, R37, R49 ;  /* 0x000000312592723e */ /* 0x000fe800000010ff */
[----:B------:R-:W-:Y:S01]  /*15610*/  FADD.FTZ R0, R74, R21 ;  /* 0x000000154a007221 */ /* 0x000fe20000010000 */
[----:B------:R-:W-:Y:S01]  /*15620*/  FADD.FTZ R2, R72, R2 ;  /* 0x0000000248027221 */ /* 0x000fe20000010000 */
[----:B-1----:R-:W-:Y:S02]  /*15630*/  F2FP.BF16.F32.PACK_AB R147, R48, R36 ;  /* 0x000000243093723e */ /* 0x002fe400000010ff */
[----:B------:R-:W-:Y:S01]  /*15640*/  FADD.FTZ R21, R71, R0 ;  /* 0x0000000047157221 */ /* 0x000fe20000010000 */
[----:B------:R-:W-:Y:S03]  /*15650*/  FADD.FTZ R0, R69, R2 ;  /* 0x0000000245007221 */ /* 0x000fe60000010000 */
[----:B------:R-:W-:Y:S01]  /*15660*/  FADD.FTZ R2, R70, R21 ;  /* 0x0000001546027221 */ /* 0x000fe20000010000 */
[C---:B------:R-:W-:Y:S05]  /*15670*/  HMMA.16816.F32.BF16 R140, R144.reuse, R136, R4 ;  /* 0x00000088908c723c */ /* 0x040fea0000041804 */
[----:B------:R-:W-:Y:S01]  /*15680*/  FADD.FTZ R0, R68, R0 ;  /* 0x0000000044007221 */ /* 0x000fe20000010000 */
[----:B------:R-:W-:Y:S01]  /*15690*/  FADD.FTZ R2, R67, R2 ;  /* 0x0000000243027221 */ /* 0x000fe20000010000 */
[C---:B------:R-:W-:Y:S04]  /*156a0*/  HMMA.16816.F32.BF16 R136, R144.reuse, R138, R8 ;  /* 0x0000008a9088723c */ /* 0x040fe80000041808 */
[----:B------:R-:W-:Y:S01]  /*156b0*/  FADD.FTZ R0, R65, R0 ;  /* 0x0000000041007221 */ /* 0x000fe20000010000 */
[----:B------:R-:W-:Y:S01]  /*156c0*/  FADD.FTZ R21, R66, R2 ;  /* 0x0000000242157221 */ /* 0x000fe20000010000 */
[C---:B------:R-:W-:Y:S05]  /*156d0*/  HMMA.16816.F32.BF16 R148, R144.reuse, R32, R12 ;  /* 0x000000209094723c */ /* 0x040fea000004180c */
[----:B------:R-:W-:Y:S01]  /*156e0*/  FADD.FTZ R2, R64, R0 ;  /* 0x0000000040027221 */ /* 0x000fe20000010000 */
[----:B------:R-:W-:Y:S01]  /*156f0*/  FADD.FTZ R0, R63, R21 ;  /* 0x000000153f007221 */ /* 0x000fe20000010000 */
[----:B------:R-:W-:Y:S04]  /*15700*/  HMMA.16816.F32.BF16 R144, R144, R34, R16 ;  /* 0x000000229090723c */ /* 0x000fe80000041810 */
[----:B------:R-:W-:Y:S01]  /*15710*/  FADD.FTZ R2, R61, R2 ;  /* 0x000000023d027221 */ /* 0x000fe20000010000 */
[----:B------:R-:W-:Y:S03]  /*15720*/  FADD.FTZ R4, R62, R0 ;  /* 0x000000003e047221 */ /* 0x000fe60000010000 */
[----:B------:R-:W-:Y:S03]  /*15730*/  FADD.FTZ R0, R60, R2 ;  /* 0x000000023c007221 */ /* 0x000fe60000010000 */
[----:B------:R-:W-:Y:S01]  /*15740*/  FADD.FTZ R4, R59, R4 ;  /* 0x000000043b047221 */ /* 0x000fe20000010000 */
        /* <DEDUP_REMOVED lines=8> */
[----:B------:R-:W-:Y:S01]  /*157d0*/  FADD.FTZ R2, R36, R0 ;  /* 0x0000000024027221 */ /* 0x000fe20000010000 */
[----:B------:R-:W-:Y:S02]  /*157e0*/  IADD3 R0, R228, -0x1, RZ ;  /* 0xffffffffe4007810 */ /* 0x000fe40007ffe0ff */
[----:B------:R-:W-:Y:S01]  /*157f0*/  FADD.FTZ R229, R37, R4 ;  /* 0x0000000425e57221 */ /* 0x000fe20000010000 */
[----:B------:R-:W-:Y:S01]  /*15800*/  FADD.FTZ R230, R48, R2 ;  /* 0x0000000230e67221 */ /* 0x000fe20000010000 */
[----:B------:R-:W-:Y:S01]  /*15810*/  MOV R228, R0 ;  /* 0x0000000000e47202 */ /* 0x000fe20000000f00 */
[----:B------:R-:W-:Y:S06]  /*15820*/  @P0 BRA `(.L_x_831) ;  /* 0xffffffa800380947 */ /* 0x000fec000383ffff */
.L_x_827:
[----:B------:R-:W1:Y:S01]  /*15830*/  SHFL.BFLY PT, R2, R229, 0x2, 0x1f ;  /* 0x0c401f00e5027f89 */ /* 0x000e6200000e0000 */
[----:B------:R-:W2:Y:S01]  /*15840*/  S2UR UR4, SR_CgaCtaId ;  /* 0x00000000000479c3 */ /* 0x000ea20000008800 */
[----:B------:R-:W-:Y:S01]  /*15850*/  ISETP.NE.AND P0, PT, R237, -0x1, PT ;  /* 0xffffffffed00780c */ /* 0x000fe20003f05270 */
[----:B------:R-:W-:Y:S01]  /*15860*/  UMOV UR5, 0x400 ;  /* 0x0000040000057882 */ /* 0x000fe20000000000 */
[----:B------:R-:W3:Y:S01]  /*15870*/  SHFL.BFLY PT, R0, R230, 0x2, 0x1f ;  /* 0x0c401f00e6007f89 */ /* 0x000ee200000e0000 */
[----:B------:R-:W4:Y:S10]  /*15880*/  S2R R24, SR_TID.X ;  /* 0x0000000000187919 */ /* 0x000f340000002100 */
[----:B------:R-:W5:Y:S01]  /*15890*/  @P0 LDC.64 R16, c[0x0][0x298] ;  /* 0x0000a600ff100b82 */ /* 0x000f620000000a00 */
[----:B-1----:R-:W-:Y:S01]  /*158a0*/  FADD.FTZ R2, R2, R229 ;  /* 0x000000e502027221 */ /* 0x002fe20000010000 */
[----:B--2---:R-:W-:Y:S01]  /*158b0*/  ULEA UR4, UR4, UR5, 0x18 ;  /* 0x0000000504047291 */ /* 0x004fe2000f8ec03f */
[----:B---3--:R-:W-:-:S03]  /*158c0*/  FADD.FTZ R0, R0, R230 ;  /* 0x000000e600007221 */ /* 0x008fc60000010000 */
[----:B------:R-:W1:Y:S04]  /*158d0*/  SHFL.BFLY PT, R5, R2, 0x1, 0x1f ;  /* 0x0c201f0002057f89 */ /* 0x000e6800000e0000 */
[----:B------:R-:W2:Y:S01]  /*158e0*/  SHFL.BFLY PT, R4, R0, 0x1, 0x1f ;  /* 0x0c201f0000047f89 */ /* 0x000ea200000e0000 */
[----:B----4-:R-:W-:-:S04]  /*158f0*/  SHF.R.S32.HI R23, RZ, 0x1f, R24 ;  /* 0x0000001fff177819 */ /* 0x010fc80000011418 */
[CC--:B------:R-:W-:Y:S02]  /*15900*/  LEA.HI R22, R23.reuse, R24.reuse, RZ, 0x2 ;  /* 0x0000001817167211 */ /* 0x0c0fe400078f10ff */
[----:B------:R-:W-:Y:S02]  /*15910*/  LEA.HI R23, R23, R24, RZ, 0x5 ;  /* 0x0000001817177211 */ /* 0x000fe400078f28ff */
[----:B------:R-:W-:Y:S02]  /*15920*/  SHF.R.S32.HI R21, RZ, 0x2, R22 ;  /* 0x00000002ff157819 */ /* 0x000fe40000011416 */
[----:B------:R-:W-:Y:S01]  /*15930*/  SHF.R.S32.HI R10, RZ, 0x5, R23 ;  /* 0x00000005ff0a7819 */ /* 0x000fe20000011417 */
[----:B-1----:R-:W-:Y:S01]  /*15940*/  FADD.FTZ R18, R2, R5 ;  /* 0x0000000502127221 */ /* 0x002fe20000010000 */
[----:B------:R-:W-:Y:S02]  /*15950*/  IMAD.MOV.U32 R2, RZ, RZ, 0x3f800000 ;  /* 0x3f800000ff027424 */ /* 0x000fe400078e00ff */
[----:B--2---:R-:W-:-:S02]  /*15960*/  FADD.FTZ R15, R0, R4 ;  /* 0x00000004000f7221 */ /* 0x004fc40000010000 */
[----:B------:R-:W-:Y:S01]  /*15970*/  FSETP.NE.FTZ.AND P4, PT, R18, RZ, PT ;  /* 0x000000ff1200720b */ /* 0x000fe20003f95000 */
[----:B------:R-:W-:Y:S01]  /*15980*/  IMAD.MOV.U32 R0, RZ, RZ, 0x3f800000 ;  /* 0x3f800000ff007424 */ /* 0x000fe200078e00ff */
[----:B------:R-:W-:Y:S02]  /*15990*/  SHF.R.S32.HI R4, RZ, 0x1f, R21 ;  /* 0x0000001fff047819 */ /* 0x000fe40000011415 */
[----:B------:R-:W-:Y:S02]  /*159a0*/  FSETP.NE.FTZ.AND P3, PT, R15, RZ, PT ;  /* 0x000000ff0f00720b */ /* 0x000fe40003f75000 */
[----:B------:R-:W-:-:S04]  /*159b0*/  LEA.HI R4, R4, R21, RZ, 0x3 ;  /* 0x0000001504047211 */ /* 0x000fc800078f18ff */
[----:B------:R-:W-:-:S03]  /*159c0*/  LOP3.LUT R4, R4, 0xfffffff8, RZ, 0xc0, !PT ;  /* 0xfffffff804047812 */ /* 0x000fc600078ec0ff */
[----:B------:R-:W1:Y:S02]  /*159d0*/  @P4 MUFU.RCP R0, R18 ;  /* 0x0000001200004308 */ /* 0x000e640000001000 */
[----:B------:R-:W-:-:S06]  /*159e0*/  IMAD.IADD R4, R21, 0x1, -R4 ;  /* 0x0000000115047824 */ /* 0x000fcc00078e0a04 */
[----:B------:R-:W2:Y:S08]  /*159f0*/  @P3 MUFU.RCP R2, R15 ;  /* 0x0000000f00023308 */ /* 0x000eb00000001000 */
[----:B------:R-:W3:Y:S01]  /*15a00*/  @P4 MUFU.LG2 R18, R18 ;  /* 0x0000001200124308 */ /* 0x000ee20000000c00 */
[C---:B-1----:R-:W-:Y:S01]  /*15a10*/  FMUL.FTZ R140, R0.reuse, R140 ;  /* 0x0000008c008c7220 */ /* 0x042fe20000410000 */
[C---:B------:R-:W-:Y:S01]  /*15a20*/  FMUL.FTZ R14, R0.reuse, R141 ;  /* 0x0000008d000e7220 */ /* 0x040fe20000410000 */
[C---:B------:R-:W-:Y:S01]  /*15a30*/  FMUL.FTZ R136, R0.reuse, R136 ;  /* 0x0000008800887220 */ /* 0x040fe20000410000 */
[C---:B------:R-:W-:Y:S01]  /*15a40*/  FMUL.FTZ R12, R0.reuse, R137 ;  /* 0x00000089000c7220 */ /* 0x040fe20000410000 */
[C---:B------:R-:W-:Y:S01]  /*15a50*/  FMUL.FTZ R148, R0.reuse, R148 ;  /* 0x0000009400947220 */ /* 0x040fe20000410000 */
[C---:B------:R-:W-:Y:S01]  /*15a60*/  FMUL.FTZ R9, R0.reuse, R149 ;  /* 0x0000009500097220 */ /* 0x040fe20000410000 */
[C---:B------:R-:W-:Y:S01]  /*15a70*/  FMUL.FTZ R144, R0.reuse, R144 ;  /* 0x0000009000907220 */ /* 0x040fe20000410000 */
[----:B------:R-:W-:Y:S01]  /*15a80*/  FMUL.FTZ R7, R0, R145 ;  /* 0x0000009100077220 */ /* 0x000fe20000410000 */
[----:B------:R-:W-:Y:S01]  /*15a90*/  LEA.HI R0, R4, R4, RZ, 0x1 ;  /* 0x0000000404007211 */ /* 0x000fe200078f08ff */
        /* <DEDUP_REMOVED lines=8> */
[----:B------:R-:W-:-:S02]  /*15b20*/  LOP3.LUT R5, R0, 0x3fffffe, RZ, 0xc0, !PT ;  /* 0x03fffffe00057812 */ /* 0x000fc400078ec0ff */
[----:B------:R-:W-:Y:S02]  /*15b30*/  LOP3.LUT R2, R22, 0xfffffffc, RZ, 0xc0, !PT ;  /* 0xfffffffc16027812 */ /* 0x000fe400078ec0ff */
[----:B------:R-:W-:Y:S01]  /*15b40*/  SHF.R.S32.HI R0, RZ, 0x1, R0 ;  /* 0x00000001ff007819 */ /* 0x000fe20000011400 */
[----:B------:R-:W-:Y:S01]  /*15b50*/  IMAD.IADD R5, R4, 0x1, -R5 ;  /* 0x0000000104057824 */ /* 0x000fe200078e0a05 */
[----:B------:R-:W-:Y:S02]  /*15b60*/  IADD3 R2, -R2, R24, RZ ;  /* 0x0000001802027210 */ /* 0x000fe40007ffe1ff */
[C---:B------:R-:W-:Y:S01]  /*15b70*/  LOP3.LUT P1, RZ, R0.reuse, 0x2, RZ, 0xc0, !PT ;  /* 0x0000000200ff7812 */ /* 0x040fe2000782c0ff */
[----:B------:R-:W-:Y:S01]  /*15b80*/  IMAD.SHL.U32 R4, R0, 0x40, RZ ;  /* 0x0000004000047824 */ /* 0x000fe200078e00ff */
[----:B------:R-:W-:Y:S01]  /*15b90*/  F2FP.BF16.F32.PACK_AB R14, R14, R140 ;  /* 0x0000008c0e0e723e */ /* 0x000fe200000010ff */
[----:B------:R-:W-:Y:S01]  /*15ba0*/  IMAD R2, R10, 0x100, R2 ;  /* 0x000001000a027824 */ /* 0x000fe200078e0202 */
[----:B------:R-:W-:-:S02]  /*15bb0*/  F2FP.BF16.F32.PACK_AB R13, R143, R13 ;  /* 0x0000000d8f0d723e */ /* 0x000fc400000010ff */
[----:B------:R-:W-:Y:S02]  /*15bc0*/  LOP3.LUT R4, R4, 0xc0, RZ, 0xc0, !PT ;  /* 0x000000c004047812 */ /* 0x000fe400078ec0ff */
[----:B------:R-:W-:Y:S02]  /*15bd0*/  LEA R2, R5, R2, 0x4 ;  /* 0x0000000205027211 */ /* 0x000fe400078e20ff */
[----:B------:R-:W-:Y:S02]  /*15be0*/  LEA.HI R4, R4, R4, RZ, 0x1d ;  /* 0x0000000404047211 */ /* 0x000fe400078fe8ff */
[----:B------:R-:W-:Y:S02]  /*15bf0*/  LOP3.LUT R5, R0, 0x1, RZ, 0xc0, !PT ;  /* 0x0000000100057812 */ /* 0x000fe400078ec0ff */
[----:B------:R-:W-:Y:S01]  /*15c00*/  F2FP.BF16.F32.PACK_AB R12, R12, R136 ;  /* 0x000000880c0c723e */ /* 0x000fe200000010ff */
[----:B------:R-:W-:Y:S01]  /*15c10*/  IMAD.U32 R0, R2, 0x2, R4 ;  /* 0x0000000202007824 */ /* 0x000fe200078e0004 */
[----:B------:R-:W-:Y:S01]  /*15c20*/  ISETP.NE.U32.AND P2, PT, R5, 0x1, PT ;  /* 0x000000010500780c */ /* 0x000fe20003f45070 */
[----:B------:R-:W-:Y:S01]  /*15c30*/  IMAD.MOV.U32 R4, RZ, RZ, 0x10 ;  /* 0x00000010ff047424 */ /* 0x000fe200078e00ff */
[----:B------:R-:W-:-:S02]  /*15c40*/  F2FP.BF16.F32.PACK_AB R11, R139, R11 ;  /* 0x0000000b8b0b723e */ /* 0x000fc400000010ff */
[----:B------:R-:W-:Y:S01]  /*15c50*/  LEA R0, R0, UR4, 0x1 ;  /* 0x0000000400007c11 */ /* 0x000fe2000f8e08ff */
[----:B------:R-:W-:Y:S01]  /*15c60*/  ULDC.U8 UR4, c[0x0][0x3d8] ;  /* 0x0000f60000047ab9 */ /* 0x000fe20000000000 */
[----:B------:R-:W-:Y:S02]  /*15c70*/  SEL R4, R4, 0xfffffff0, P2 ;  /* 0xfffffff004047807 */ /* 0x000fe40001000000 */
[C---:B------:R-:W-:Y:S01]  /*15c80*/  IADD3 R2, R0.reuse, 0x20, RZ ;  /* 0x0000002000027810 */ /* 0x040fe20007ffe0ff */
[C---:B------:R-:W-:Y:S01]  /*15c90*/  @P1 VIADD R2, R0.reuse, 0xffffffe0 ;  /* 0xffffffe000021836 */ /* 0x040fe20000000000 */
[----:B------:R-:W-:Y:S01]  /*15ca0*/  F2FP.BF16.F32.PACK_AB R9, R9, R148 ;  /* 0x000000940909723e */ /* 0x000fe200000010ff */
[----:B------:R-:W-:Y:S01]  /*15cb0*/  IMAD.IADD R5, R0, 0x1, R4 ;  /* 0x0000000100057824 */ /* 0x000fe200078e0204 */
[----:B------:R-:W-:Y:S01]  /*15cc0*/  F2FP.BF16.F32.PACK_AB R8, R151, R8 ;  /* 0x000000089708723e */ /* 0x000fe200000010ff */
[----:B------:R1:W-:Y:S01]  /*15cd0*/  STS [R0], R14 ;  /* 0x0000000e00007388 */ /* 0x0003e20000000800 */
[----:B------:R-:W-:-:S02]  /*15ce0*/  F2FP.BF16.F32.PACK_AB R7, R7, R144 ;  /* 0x000000900707723e */ /* 0x000fc400000010ff */
[----:B------:R-:W-:Y:S01]  /*15cf0*/  F2FP.BF16.F32.PACK_AB R6, R147, R6 ;  /* 0x000000069306723e */ /* 0x000fe200000010ff */
[----:B------:R2:W-:Y:S01]  /*15d00*/  STS [R0+0x200], R13 ;  /* 0x0002000d00007388 */ /* 0x0005e20000000800 */
[----:B------:R-:W-:-:S03]  /*15d10*/  ISETP.NE.AND P1, PT, RZ, UR4, PT ;  /* 0x00000004ff007c0c */ /* 0x000fc6000bf25270 */
[----:B------:R4:W-:Y:S04]  /*15d20*/  STS [R5], R12 ;  /* 0x0000000c05007388 */ /* 0x0009e80000000800 */
[----:B------:R5:W-:Y:S04]  /*15d30*/  STS [R5+0x200], R11 ;  /* 0x0002000b05007388 */ /* 0x000be80000000800 */
[----:B------:R3:W-:Y:S04]  /*15d40*/  STS [R2], R9 ;  /* 0x0000000902007388 */ /* 0x0007e80000000800 */
[----:B------:R3:W-:Y:S01]  /*15d50*/  STS [R2+0x200], R8 ;  /* 0x0002000802007388 */ /* 0x0007e20000000800 */
[----:B-1----:R-:W1:Y:S01]  /*15d60*/  @P4 LDC R14, c[0x0][0x2e8] ;  /* 0x0000ba00ff0e4b82 */ /* 0x002e620000000800 */
[----:B--2---:R-:W-:-:S07]  /*15d70*/  IADD3 R0, R4, R2, RZ ;  /* 0x0000000204007210 */ /* 0x004fce0007ffe0ff */
[----:B----4-:R-:W2:Y:S01]  /*15d80*/  @P3 LDC R12, c[0x0][0x2e8] ;  /* 0x0000ba00ff0c3b82 */ /* 0x010ea20000000800 */
[----:B------:R-:W-:Y:S01]  /*15d90*/  STS [R0], R7 ;  /* 0x0000000700007388 */ /* 0x000fe20000000800 */
[----:B-----5:R-:W-:-:S03]  /*15da0*/  @P0 IMAD.WIDE.U32 R4, R237, R16, RZ ;  /* 0x00000010ed040225 */ /* 0x020fc600078e00ff */
[----:B------:R4:W-:Y:S01]  /*15db0*/  STS [R0+0x200], R6 ;  /* 0x0002000600007388 */ /* 0x0009e20000000800 */
[----:B------:R-:W-:Y:S01]  /*15dc0*/  MOV R11, 0x7f800000 ;  /* 0x7f800000000b7802 */ /* 0x000fe20000000f00 */
[----:B------:R-:W-:Y:S02]  /*15dd0*/  @P0 IMAD R13, R237, R17, R5 ;  /* 0x00000011ed0d0224 */ /* 0x000fe400078e0205 */
[----:B---3--:R-:W-:Y:S01]  /*15de0*/  @P0 IMAD.MOV.U32 R9, RZ, RZ, R4 ;  /* 0x000000ffff090224 */ /* 0x008fe200078e0004 */
[----:B------:R-:W3:Y:S01]  /*15df0*/  @P3 MUFU.LG2 R2, R15 ;  /* 0x0000000f00023308 */ /* 0x000ee20000000c00 */
[----:B------:R-:W-:Y:S01]  /*15e00*/  @P4 FMUL.FTZ R8, R18, 0.69314718246459960938 ;  /* 0x3f31721812084820 */ /* 0x000fe20000410000 */
[----:B---3--:R-:W-:Y:S01]  /*15e10*/  @P3 FMUL.FTZ R2, R2, 0.69314718246459960938 ;  /* 0x3f31721802023820 */ /* 0x008fe20000410000 */
[----:B----4-:R-:W-:-:S04]  /*15e20*/  SHF.R.S32.HI R0, RZ, 0x1f, R10 ;  /* 0x0000001fff007819 */ /* 0x010fc8000001140a */
[----:B------:R-:W-:-:S04]  /*15e30*/  LEA.HI R0, R0, R10, RZ, 0x2 ;  /* 0x0000000a00007211 */ /* 0x000fc800078f10ff */
[----:B------:R-:W-:-:S05]  /*15e40*/  LOP3.LUT R0, R0, 0xfffffffc, RZ, 0xc0, !PT ;  /* 0xfffffffc00007812 */ /* 0x000fca00078ec0ff */
[----:B------:R-:W-:Y:S02]  /*15e50*/  IMAD.IADD R15, R10, 0x1, -R0 ;  /* 0x000000010a0f7824 */ /* 0x000fe400078e0a00 */
[----:B------:R-:W-:Y:S01]  /*15e60*/  IMAD.MOV.U32 R10, RZ, RZ, 0x7f800000 ;  /* 0x7f800000ff0a7424 */ /* 0x000fe200078e00ff */
[----:B-1----:R-:W-:Y:S06]  /*15e70*/  @P0 BRA `(.L_x_832) ;  /* 0x0000000000200947 */ /* 0x002fec0003800000 */
[----:B------:R-:W1:Y:S01]  /*15e80*/  S2R R9, SR_CTAID.Y ;  /* 0x0000000000097919 */ /* 0x000e620000002600 */
[----:B------:R-:W3:Y:S01]  /*15e90*/  LDC.64 R6, c[0x0][0x290] ;  /* 0x0000a400ff067b82 */ /* 0x000ee20000000a00 */
[----:B-1----:R-:W-:Y:S01]  /*15ea0*/  SHF.R.S32.HI R0, RZ, 0x1f, R9 ;  /* 0x0000001fff007819 */ /* 0x002fe20000011409 */
[----:B---3--:R-:W-:-:S04]  /*15eb0*/  IMAD.WIDE.U32 R4, R9, R6, RZ ;  /* 0x0000000609047225 */ /* 0x008fc800078e00ff */
[----:B------:R-:W-:-:S04]  /*15ec0*/  IMAD R0, R0, R6, RZ ;  /* 0x0000000600007224 */ /* 0x000fc800078e02ff */
[----:B------:R-:W-:Y:S01]  /*15ed0*/  IMAD R7, R9, R7, R0 ;  /* 0x0000000709077224 */ /* 0x000fe200078e0200 */
[----:B------:R-:W-:-:S04]  /*15ee0*/  MOV R9, R4 ;  /* 0x0000000400097202 */ /* 0x000fc80000000f00 */
[----:B------:R-:W-:Y:S02]  /*15ef0*/  IADD3 R13, R5, R7, RZ ;  /* 0x00000007050d7210 */ /* 0x000fe40007ffe0ff */
.L_x_832:
[----:B------:R-:W-:Y:S01]  /*15f00*/  @P4 FFMA.FTZ R10, R20, R14, R8 ;  /* 0x0000000e140a4223 */ /* 0x000fe20000010008 */
[----:B--2---:R-:W-:Y:S01]  /*15f10*/  @P3 FFMA.FTZ R11, R3, R12, R2 ;  /* 0x0000000c030b3223 */ /* 0x004fe20000010002 */
        /* <DEDUP_REMOVED lines=8> */
.L_x_833:
[----:B------:R-:W1:Y:S01]  /*15fa0*/  S2R R6, SR_CTAID.Z ;  /* 0x0000000000067919 */ /* 0x000e620000002700 */
[----:B------:R-:W1:Y:S01]  /*15fb0*/  LDC R0, c[0x0][0x270] ;  /* 0x00009c00ff007b82 */ /* 0x000e620000000800 */
[----:B------:R-:W1:Y:S07]  /*15fc0*/  S2R R2, SR_CTAID.Y ;  /* 0x0000000000027919 */ /* 0x000e6e0000002600 */
[----:B------:R-:W2:Y:S01]  /*15fd0*/  LDC R3, c[0x0][0x2c4] ;  /* 0x0000b100ff037b82 */ /* 0x000ea20000000800 */
[----:B-1----:R-:W-:-:S04]  /*15fe0*/  IMAD R0, R2, R0, R6 ;  /* 0x0000000002007224 */ /* 0x002fc800078e0206 */
[----:B--2---:R-:W-:-:S07]  /*15ff0*/  IMAD R2, R0, R3, RZ ;  /* 0x0000000300027224 */ /* 0x004fce00078e02ff */
.L_x_834:
[----:B------:R-:W2:Y:S01]  /*16000*/  LDL.LU R3, [R1] ;  /* 0x0000000001037983 */ /* 0x000ea20000300800 */
[----:B------:R-:W-:Y:S01]  /*16010*/  LOP3.LUT R0, R23, 0xffffffe0, RZ, 0xc0, !PT ;  /* 0xffffffe017007812 */ /* 0x000fe200078ec0ff */
[----:B------:R-:W-:Y:S01]  /*16020*/  BSSY B0, `(.L_x_835) ;  /* 0x0000019000007945 */ /* 0x000fe20003800000 */
[----:B------:R-:W-:Y:S01]  /*16030*/  SHF.R.S32.HI R233, RZ, 0x1f, R232 ;  /* 0x0000001fffe97819 */ /* 0x000fe200000114e8 */
[----:B------:R-:W-:Y:S02]  /*16040*/  BAR.SYNC.DEFER_BLOCKING 0x0 ;  /* 0x0000000000007b1d */ /* 0x000fe40000010000 */
[----:B------:R-:W-:-:S05]  /*16050*/  IMAD.IADD R0, R24, 0x1, -R0 ;  /* 0x0000000118007824 */ /* 0x000fca00078e0a00 */
[----:B------:R-:W-:Y:S01]  /*16060*/  LOP3.LUT P0, RZ, R0, 0x3, RZ, 0xc0, !PT ;  /* 0x0000000300ff7812 */ /* 0x000fe2000780c0ff */
[----:B------:R-:W1:Y:S01]  /*16070*/  S2R R14, SR_CTAID.X ;  /* 0x00000000000e7919 */ /* 0x000e620000002500 */
[----:B------:R3:W4:Y:S01]  /*16080*/  LDS.128 R16, [R168+0x800] ;  /* 0x00080000a8107984 */ /* 0x0007220000000c00 */
[----:B-1----:R-:W-:-:S05]  /*16090*/  IMAD.SHL.U32 R12, R14, 0x40, RZ ;  /* 0x000000400e0c7824 */ /* 0x002fca00078e00ff */
[----:B------:R-:W-:Y:S01]  /*160a0*/  SHF.R.S32.HI R8, RZ, 0x1f, R12 ;  /* 0x0000001fff087819 */ /* 0x000fe2000001140c */
[----:B--2---:R-:W-:-:S04]  /*160b0*/  IMAD R0, R15, 0x10, R3 ;  /* 0x000000100f007824 */ /* 0x004fc800078e0203 */
[----:B---34-:R-:W-:Y:S05]  /*160c0*/  @P0 BRA `(.L_x_836) ;  /* 0x0000000000380947 */ /* 0x018fea0003800000 */
[----:B------:R-:W1:Y:S01]  /*160d0*/  S2R R3, SR_CTAID.X ;  /* 0x0000000000037919 */ /* 0x000e620000002500 */
[----:B------:R-:W-:Y:S01]  /*160e0*/  VIADD R5, R0, 0x8 ;  /* 0x0000000800057836 */ /* 0x000fe20000000000 */
[----:B------:R-:W-:Y:S01]  /*160f0*/  ULDC.64 UR4, c[0x0][0x2b0] ;  /* 0x0000ac0000047ab9 */ /* 0x000fe20000000a00 */
[C---:B-1----:R-:W-:Y:S02]  /*16100*/  IMAD R2, R3.reuse, 0x40, R2 ;  /* 0x0000004003027824 */ /* 0x042fe400078e0202 */
[----:B------:R-:W-:-:S03]  /*16110*/  IMAD R3, R3, -0x40, R244 ;  /* 0xffffffc003037824 */ /* 0x000fc600078e02f4 */
[----:B------:R-:W-:Y:S02]  /*16120*/  SHF.R.S32.HI R7, RZ, 0x1f, R2 ;  /* 0x0000001fff077819 */ /* 0x000fe40000011402 */
[C---:B------:R-:W-:Y:S02]  /*16130*/  IADD3 R4, P0, R0.reuse, R2, RZ ;  /* 0x0000000200047210 */ /* 0x040fe40007f1e0ff */
[-C--:B------:R-:W-:Y:S02]  /*16140*/  ISETP.GE.AND P1, PT, R5, R3.reuse, PT ;  /* 0x000000030500720c */ /* 0x080fe40003f26270 */
[C---:B------:R-:W-:Y:S02]  /*16150*/  ISETP.GE.AND P2, PT, R0.reuse, R3, PT ;  /* 0x000000030000720c */ /* 0x040fe40003f46270 */
[----:B------:R-:W-:Y:S02]  /*16160*/  LEA.HI.X.SX32 R0, R0, R7, 0x1, P0 ;  /* 0x0000000700007211 */ /* 0x000fe400000f0eff */
[----:B------:R-:W-:-:S04]  /*16170*/  LEA R2, P0, R4, UR4, 0x2 ;  /* 0x0000000404027c11 */ /* 0x000fc8000f8010ff */
[----:B------:R-:W-:-:S05]  /*16180*/  LEA.HI.X R3, R4, UR5, R0, 0x2, P0 ;  /* 0x0000000504037c11 */ /* 0x000fca00080f1400 */
[----:B------:R1:W-:Y:S04]  /*16190*/  @!P2 STG.E desc[UR8][R2.64], R10 ;  /* 0x0000000a0200a986 */ /* 0x0003e8000c101908 */
[----:B------:R1:W-:Y:S02]  /*161a0*/  @!P1 STG.E desc[UR8][R2.64+0x20], R11 ;  /* 0x0000200b02009986 */ /* 0x0003e4000c101908 */
.L_x_836:
[----:B------:R-:W-:Y:S05]  /*161b0*/  BSYNC B0 ;  /* 0x0000000000007941 */ /* 0x000fea0003800000 */
.L_x_835:
[----:B------:R-:W2:Y:S01]  /*161c0*/  LDS.128 R168, [R168] ;  /* 0x00000000a8a87984 */ /* 0x000ea20000000c00 */
[----:B------:R-:W-:Y:S01]  /*161d0*/  ULDC.64 UR6, c[0x0][0x298] ;  /* 0x0000a60000067ab9 */ /* 0x000fe20000000a00 */
[----:B------:R-:W-:Y:S01]  /*161e0*/  ULDC UR4, c[0x0][0x2d0] ;  /* 0x0000b40000047ab9 */ /* 0x000fe20000000800 */
[----:B-1----:R-:W-:Y:S01]  /*161f0*/  IMAD.WIDE.U32 R2, R12, UR6, R232 ;  /* 0x000000060c027c25 */ /* 0x002fe2000f8e00e8 */
[----:B------:R-:W-:Y:S01]  /*16200*/  ISETP.GE.AND P0, PT, R232, UR4, PT ;  /* 0x00000004e8007c0c */ /* 0x000fe2000bf06270 */
[----:B------:R-:W-:Y:S01]  /*16210*/  ULDC.64 UR4, c[0x0][0x2a0] ;  /* 0x0000a80000047ab9 */ /* 0x000fe20000000a00 */
[----:B------:R-:W-:Y:S01]  /*16220*/  SHF.R.S32.HI R4, RZ, 0x1f, R6 ;  /* 0x0000001fff047819 */ /* 0x000fe20000011406 */
[----:B------:R-:W-:Y:S01]  /*16230*/  IMAD R0, R8, UR6, RZ ;  /* 0x0000000608007c24 */ /* 0x000fe2000f8e02ff */
[----:B------:R-:W-:Y:S01]  /*16240*/  IADD3 R2, P1, R9, R2, RZ ;  /* 0x0000000209027210 */ /* 0x000fe20007f3e0ff */
[----:B------:R-:W-:Y:S01]  /*16250*/  IMAD R7, R14, -0x40, R244 ;  /* 0xffffffc00e077824 */ /* 0x000fe200078e02f4 */
[----:B------:R-:W-:Y:S01]  /*16260*/  LEA.HI.SX32 R8, R22, 0x20, 0x1e ;  /* 0x0000002016087811 */ /* 0x000fe200078ff2ff */
[----:B------:R-:W-:Y:S01]  /*16270*/  IMAD R0, R12, UR7, R0 ;  /* 0x000000070c007c24 */ /* 0x000fe2000f8e0200 */
[----:B------:R-:W-:Y:S01]  /*16280*/  BSSY B0, `(.L_x_837) ;  /* 0x0000015000007945 */ /* 0x000fe20003800000 */
[----:B------:R-:W-:-:S03]  /*16290*/  IMAD.IADD R5, R244, 0x1, -R12 ;  /* 0x00000001f4057824 */ /* 0x000fc600078e0a0c */
[----:B------:R-:W-:Y:S01]  /*162a0*/  IADD3.X R3, R13, R3, R0, P1, !PT ;  /* 0x000000030d037210 */ /* 0x000fe20000ffe400 */
[----:B------:R-:W-:Y:S01]  /*162b0*/  IMAD R0, R4, UR4, RZ ;  /* 0x0000000404007c24 */ /* 0x000fe2000f8e02ff */
[----:B------:R-:W-:Y:S02]  /*162c0*/  ISETP.GE.OR P1, PT, R8, R7, P0 ;  /* 0x000000070800720c */ /* 0x000fe40000726670 */
[----:B------:R-:W-:Y:S01]  /*162d0*/  ISETP.GE.OR P0, PT, R21, R5, P0 ;  /* 0x000000051500720c */ /* 0x000fe20000706670 */
[----:B------:R-:W-:Y:S01]  /*162e0*/  IMAD.WIDE.U32 R4, R6, UR4, R2 ;  /* 0x0000000406047c25 */ /* 0x000fe2000f8e0002 */
[----:B------:R-:W-:-:S03]  /*162f0*/  SHF.R.S32.HI R7, RZ, 0x2, R238 ;  /* 0x00000002ff077819 */ /* 0x000fc600000114ee */
        /* <DEDUP_REMOVED lines=12> */
[----:B--2---:R1:W-:Y:S02]  /*163c0*/  STG.E.128 desc[UR8][R8.64], R168 ;  /* 0x000000a808007986 */ /* 0x0043e4000c101d08 */
.L_x_838:
[----:B------:R-:W-:Y:S05]  /*163d0*/  BSYNC B0 ;  /* 0x0000000000007941 */ /* 0x000fea0003800000 */
.L_x_837:
        /* <DEDUP_REMOVED lines=11> */
[----:B------:R-:W-:Y:S01]  /*16490*/  STG.E.128 desc[UR8][R2.64], R16 ;  /* 0x0000001002007986 */ /* 0x000fe2000c101d08 */
[----:B------:R-:W-:Y:S05]  /*164a0*/  EXIT ;  /* 0x000000000000794d */ /* 0x000fea0003800000 */
.L_x_839:
        /* <DEDUP_REMOVED lines=13> */
.L_x_5319:


//--------------------- .text._ZN5flash24flash_fwd_splitkv_kernelI23Flash_fwd_kernel_traitsILi32ELi64ELi256ELi4ELb0ELb0EN7cutlass10bfloat16_tE19Flash_kernel_traitsILi32ELi64ELi256ELi4ES3_EELb1ELb0ELb0ELb0ELb0ELb0ELb0ELb1EEEvNS_16Flash_fwd_paramsE --------------------------
	.section	.text._ZN5flash24flash_fwd_splitkv_kernelI23Flash_fwd_kernel_traitsILi32ELi64ELi256ELi4ELb0ELb0EN7cutlass10bfloat16_tE19Flash_kernel_traitsILi32ELi64ELi256ELi4ES3_EELb1ELb0ELb0ELb0ELb0ELb0ELb0ELb1EEEvNS_16Flash_fwd_paramsE,"ax",@progbits
	.align	128
        .global         _ZN5flash24flash_fwd_splitkv_kernelI23Flash_fwd_kernel_traitsILi32ELi64ELi256ELi4ELb0ELb0EN7cutlass10bfloat16_tE19Flash_kernel_traitsILi32ELi64ELi256ELi4ES3_EELb1ELb0ELb0ELb0ELb0ELb0ELb0ELb1EEEvNS_16Flash_fwd_paramsE
        .type           _ZN5flash24flash_fwd_splitkv_kernelI23Flash_fwd_kernel_traitsILi32ELi64ELi256ELi4ELb0ELb0EN7cutlass10bfloat16_tE19Flash_kernel_traitsILi32ELi64ELi256ELi4ES3_EELb1ELb0ELb0ELb0ELb0ELb0ELb0ELb1EEEvNS_16Flash_fwd_paramsE,@function
        .size           _ZN5flash24flash_fwd_splitkv_kernelI23Flash_fwd_kernel_traitsILi32ELi64ELi256ELi4ELb0ELb0EN7cutlass10bfloat16_tE19Flash_kernel_traitsILi32ELi64ELi256ELi4ES3_EELb1ELb0ELb0ELb0ELb0ELb0ELb0ELb1EEEvNS_16Flash_fwd_paramsE,(.L_x_5320 - _ZN5flash24flash_fwd_splitkv_kernelI23Flash_fwd_kernel_traitsILi32ELi64ELi256ELi4ELb0ELb0EN7cutlass10bfloat16_tE19Flash_kernel_traitsILi32ELi64ELi256ELi4ES3_EELb1ELb0ELb0ELb0ELb0ELb0ELb0ELb1EEEvNS_16Flash_fwd_paramsE)
        .other          _ZN5flash24flash_fwd_splitkv_kernelI23Flash_fwd_kernel_traitsILi32ELi64ELi256ELi4ELb0ELb0EN7cutlass10bfloat16_tE19Flash_kernel_traitsILi32ELi64ELi256ELi4ES3_EELb1ELb0ELb0ELb0ELb0ELb0ELb0ELb1EEEvNS_16Flash_fwd_paramsE,@"STO_CUDA_ENTRY STV_DEFAULT"
_ZN5flash24flash_fwd_splitkv_kernelI23Flash_fwd_kernel_traitsILi32ELi64ELi256ELi4ELb0ELb0EN7cutlass10bfloat16_tE19Flash_kernel_traitsILi32ELi64ELi256ELi4ES3_EELb1ELb0ELb0ELb0ELb0ELb0ELb0ELb1EEEvNS_16Flash_fwd_paramsE:
.text._ZN5flash24flash_fwd_splitkv_kernelI23Flash_fwd_kernel_traitsILi32ELi64ELi256ELi4ELb0ELb0EN7cutlass10bfloat16_tE19Flash_kernel_traitsILi32ELi64ELi256ELi4ES3_EELb1ELb0ELb0ELb0ELb0ELb0ELb0ELb1EEEvNS_16Flash_fwd_paramsE:
[----:B------:R-:W1:Y:S08]  /*0000*/  LDC R1, c[0x0][0x28] ;  /* 0x00000a00ff017b82 */ /* 0x000e700000000800 */
[----:B------:R-:W2:Y:S01]  /*0010*/  LDC.64 R2, c[0x0][0x2f0] ;  /* 0x0000bc00ff027b82 */ /* 0x000ea20000000a00 */
[----:B------:R-:W3:Y:S01]  /*0020*/  S2R R8, SR_CTAID.Y ;  /* 0x0000000000087919 */ /* 0x000ee20000002600 */
[----:B------:R-:W-:Y:S01]  /*0030*/  IMAD.MOV.U32 R250, RZ, RZ, -0x1 ;  /* 0xfffffffffffa7424 */ /* 0x000fe200078e00ff */
[----:B------:R-:W-:Y:S01]  /*0040*/  ULDC.64 UR6, c[0x0][0x208] ;  /* 0x0000820000067ab9 */ /* 0x000fe20000000a00 */
[----:B------:R-:W-:Y:S01]  /*0050*/  ULDC.64 UR8, c[0x0][0x300] ;  /* 0x0000c00000087ab9 */ /* 0x000fe20000000a00 */
[----:B-1----:R-:W-:-:S03]  /*0060*/  VIADD R1, R1, 0xfffffff8 ;  /* 0xfffffff801017836 */ /* 0x002fc60000000000 */
[----:B------:R-:W3:Y:S08]  /*0070*/  LDC.64 R4, c[0x0][0x2f0] ;  /* 0x0000bc00ff047b82 */ /* 0x000ef00000000a00 */
[----:B------:R-:W1:Y:S01]  /*0080*/  LDC.U8 R9, c[0x0][0x3c2] ;  /* 0x0000f080ff097b82 */ /* 0x000e620000000000 */
[----:B--2---:R-:W-:-:S07]  /*0090*/  ISETP.NE.U32.AND P0, PT, R2, RZ, PT ;  /* 0x000000ff0200720c */ /* 0x004fce0003f05070 */
[----:B------:R-:W2:Y:S01]  /*00a0*/  LDC.64 R6, c[0x0][0x2f8] ;  /* 0x0000be00ff067b82 */ /* 0x000ea20000000a00 */
[----:B------:R-:W-:Y:S01]  /*00b0*/  ISETP.NE.AND.EX P0, PT, R3, RZ, PT, P0 ;  /* 0x000000ff0300720c */ /* 0x000fe20003f05300 */
[----:B---3--:R-:W-:-:S06]  /*00c0*/  IMAD.WIDE R4, R8, 0x4, R4 ;  /* 0x0000000408047825 */ /* 0x008fcc00078e0204 */
[----:B------:R-:W3:Y:S06]  /*00d0*/  LDC.64 R2, c[0x0][0x2f8] ;  /* 0x0000be00ff027b82 */ /* 0x000eec0000000a00 */
[----:B------:R-:W4:Y:S02]  /*00e0*/  @P0 LDG.E R250, desc[UR6][R4.64] ;  /* 0x0000000604fa0981 */ /* 0x000f24000c1e1900 */
[----:B------:R-:W2:Y:S02]  /*00f0*/  LDC.64 R12, c[0x0][0x300] ;  /* 0x0000c000ff0c7b82 */ /* 0x000ea40000000a00 */
[----:B------:R-:W4:Y:S01]  /*0100*/  @P0 LDG.E R0, desc[UR6][R4.64+0x4] ;  /* 0x0000040604000981 */ /* 0x000f22000c1e1900 */
[----:B-1----:R-:W-:-:S02]  /*0110*/  ISETP.NE.AND P1, PT, R9, RZ, PT ;  /* 0x000000ff0900720c */ /* 0x002fc40003f25270 */
[----:B------:R-:W-:-:S04]  /*0120*/  ISETP.NE.U32.AND P4, PT, RZ, UR8, PT ;  /* 0x00000008ff007c0c */ /* 0x000fc8000bf85070 */
[----:B------:R-:W-:Y:S02]  /*0130*/  ISETP.NE.AND.EX P4, PT, RZ, UR9, PT, P4 ;  /* 0x00000009ff007c0c */ /* 0x000fe4000bf85340 */
[----:B---3--:R-:W-:-:S04]  /*0140*/  ISETP.EQ.U32.AND P2, PT, R2, RZ, PT ;  /* 0x000000ff0200720c */ /* 0x008fc80003f42070 */
[----:B------:R-:W-:Y:S01]  /*0150*/  ISETP.EQ.OR.EX P2, PT, R3, RZ, !P1, P2 ;  /* 0x000000ff0300720c */ /* 0x000fe20004f42720 */
[----:B------:R-:W-:Y:S02]  /*0160*/  IMAD.MOV.U32 R11, RZ, RZ, -0x1 ;  /* 0xffffffffff0b7424 */ /* 0x000fe400078e00ff */
[----:B------:R-:W-:Y:S02]  /*0170*/  IMAD.MOV.U32 R10, RZ, RZ, RZ ;  /* 0x000000ffff0a7224 */ /* 0x000fe400078e00ff */
[----:B--2---:R-:W-:-:S04]  /*0180*/  IMAD.WIDE R6, R8, 0x4, R6 ;  /* 0x0000000408067825 */ /* 0x004fc800078e0206 */
[----:B------:R-:W-:-:S04]  /*0190*/  IMAD.WIDE R110, R8, 0x4, R12 ;  /* 0x00000004086e7825 */ /* 0x000fc800078e020c */
[----:B------:R1:W5:Y:S04]  /*01a0*/  @!P2 LDG.E R11, desc[UR6][R6.64] ;  /* 0x00000006060ba981 */ /* 0x000368000c1e1900 */
[----:B------:R1:W5:Y:S01]  /*01b0*/  @P4 LDG.E R10, desc[UR6][R110.64] ;  /* 0x000000066e0a4981 */ /* 0x000362000c1e1900 */
[----:B------:R-:W2:Y:S01]  /*01c0*/  S2R R13, SR_CTAID.X ;  /* 0x00000000000d7919 */ /* 0x000ea20000002500 */
[----:B------:R-:W3:Y:S01]  /*01d0*/  S2R R96, SR_CTAID.Z ;  /* 0x0000000000607919 */ /* 0x000ee20000002700 */
[----:B------:R-:W1:Y:S01]  /*01e0*/  S2R R173, SR_TID.X ;  /* 0x0000000000ad7919 */ /* 0x000e620000002100 */
[----:B------:R-:W-:-:S04]  /*01f0*/  IMAD.MOV.U32 R12, RZ, RZ, R8 ;  /* 0x000000ffff0c7224 */ /* 0x000fc800078e0008 */
[--C-:B------:R-:W-:Y:S01]  /*0200*/  IMAD.MOV.U32 R23, RZ, RZ, R12.reuse ;  /* 0x000000ffff177224 */ /* 0x100fe200078e000c */
[----:B------:R-:W-:Y:S01]  /*0210*/  SHF.R.S32.HI R27, RZ, 0x1f, R12 ;  /* 0x0000001fff1b7819 */ /* 0x000fe2000001140c */
[----:B----4-:R-:W-:-:S06]  /*0220*/  @P0 IMAD.IADD R15, R0, 0x1, -R250 ;  /* 0x00000001000f0824 */ /* 0x010fcc00078e0afa */
[----:B------:R-:W4:Y:S01]  /*0230*/  @!P0 LDC R15, c[0x0][0x2c4] ;  /* 0x0000b100ff0f8b82 */ /* 0x000f220000000800 */
[----:B------:R-:W-:-:S04]  /*0240*/  ISETP.NE.U32.AND P0, PT, R2, RZ, PT ;  /* 0x000000ff0200720c */ /* 0x000fc80003f05070 */
[----:B------:R-:W-:Y:S01]  /*0250*/  ISETP.NE.AND.EX P0, PT, R3, RZ, PT, P0 ;  /* 0x000000ff0300720c */ /* 0x000fe20003f05300 */
[----:B----4-:R4:W-:-:S12]  /*0260*/  STL [R1], R15 ;  /* 0x0000000f01007387 */ /* 0x0109d80000100800 */
[----:B-123--:R-:W-:Y:S05]  /*0270*/  @!P0 BRA `(.L_x_840) ;  /* 0x0000000000108947 */ /* 0x00efea0003800000 */
[----:B------:R-:W2:Y:S02]  /*0280*/  @P1 LDG.E R0, desc[UR6][R6.64+0x4] ;  /* 0x0000040606001981 */ /* 0x000ea4000c1e1900 */
[----:B--2--5:R-:W-:-:S06]  /*0290*/  @P1 IADD3 R4, R0, -R11, RZ ;  /* 0x8000000b00041210 */ /* 0x024fcc0007ffe0ff */
[----:B------:R2:W5:Y:S01]  /*02a0*/  @!P1 LDG.E R4, desc[UR6][R6.64] ;  /* 0x0000000606049981 */ /* 0x000562000c1e1900 */
[----:B------:R-:W-:Y:S05]  /*02b0*/  BRA `(.L_x_841) ;  /* 0x0000000000047947 */ /* 0x000fea0003800000 */
.L_x_840:
[----:B------:R-:W1:Y:S02]  /*02c0*/  LDC R4, c[0x0][0x2c8] ;  /* 0x0000b200ff047b82 */ /* 0x000e640000000800 */
.L_x_841:
[----:B------:R-:W3:Y:S02]  /*02d0*/  LDC.64 R2, c[0x0][0x308] ;  /* 0x0000c200ff027b82 */ /* 0x000ee40000000a00 */
[----:B---3--:R-:W-:-:S04]  /*02e0*/  ISETP.NE.U32.AND P1, PT, R2, RZ, PT ;  /* 0x000000ff0200720c */ /* 0x008fc80003f25070 */
[----:B------:R-:W-:-:S13]  /*02f0*/  ISETP.NE.AND.EX P1, PT, R3, RZ, PT, P1 ;  /* 0x000000ff0300720c */ /* 0x000fda0003f25310 */
[----:B------:R-:W3:Y:S01]  /*0300*/  @P1 LDC.64 R2, c[0x0][0x308] ;  /* 0x0000c200ff021b82 */ /* 0x000ee20000000a00 */
[----:B------:R-:W-:-:S07]  /*0310*/  IMAD.SHL.U32 R212, R13, 0x40, RZ ;  /* 0x000000400dd47824 */ /* 0x000fce00078e00ff */
[----:B------:R-:W1:Y:S01]  /*0320*/  @!P1 LDC R5, c[0x0][0x2cc] ;  /* 0x0000b300ff059b82 */ /* 0x000e620000000800 */
[----:B------:R-:W-:Y:S01]  /*0330*/  ISETP.GT.AND P0, PT, R15, R212, PT ;  /* 0x000000d40f00720c */ /* 0x000fe20003f04270 */
[----:B---3--:R-:W-:-:S05]  /*0340*/  @P1 IMAD.WIDE R2, R8, 0x4, R2 ;  /* 0x0000000408021825 */ /* 0x008fca00078e0202 */
[----:B------:R3:W5:Y:S01]  /*0350*/  @P1 LDG.E R0, desc[UR6][R2.64] ;  /* 0x0000000602001981 */ /* 0x000762000c1e1900 */
[----:B------:R-:W1:Y:S06]  /*0360*/  @!P1 LDC.64 R2, c[0x0][0x318] ;  /* 0x0000c600ff029b82 */ /* 0x000e6c0000000a00 */
[----:B---3--:R-:W-:Y:S05]  /*0370*/  @!P0 EXIT ;  /* 0x000000000000894d */ /* 0x008fea0003800000 */
[----:B--2---:R-:W2:Y:S01]  /*0380*/  LDC R6, c[0x0][0x398] ;  /* 0x0000e600ff067b82 */ /* 0x004ea20000000800 */
[----:B-1----:R-:W-:Y:S01]  /*0390*/  @!P1 ISETP.NE.U32.AND P0, PT, R2, RZ, PT ;  /* 0x000000ff0200920c */ /* 0x002fe20003f05070 */
[--C-:B-----5:R-:W-:Y:S01]  /*03a0*/  @P1 IMAD.IADD R134, R0, 0x1, -R10.reuse ;  /* 0x0000000100861824 */ /* 0x120fe200078e0a0a */
[----:B------:R-:W-:Y:S01]  /*03b0*/  ULDC UR5, c[0x0][0x2c8] ;  /* 0x0000b20000057ab9 */ /* 0x000fe20000000800 */
[----:B------:R-:W-:Y:S01]  /*03c0*/  IMAD.IADD R94, R4, 0x1, -R10 ;  /* 0x00000001045e7824 */ /* 0x000fe200078e0a0a */
[----:B------:R-:W-:Y:S01]  /*03d0*/  @!P1 ISETP.NE.AND.EX P0, PT, R3, RZ, PT, P0 ;  /* 0x000000ff0300920c */ /* 0x000fe20003f05300 */
[----:B------:R-:W-:-:S03]  /*03e0*/  UIADD3 UR5, UR5, 0xff, URZ ;  /* 0x000000ff05057890 */ /* 0x000fc6000fffe03f */
[----:B------:R-:W-:Y:S01]  /*03f0*/  @!P1 SEL R0, R5, RZ, P0 ;  /* 0x000000ff05009207 */ /* 0x000fe20000000000 */
[----:B------:R-:W-:-:S04]  /*0400*/  USHF.R.S32.HI UR4, URZ, 0x1f, UR5 ;  /* 0x0000001f3f047899 */ /* 0x000fc80008011405 */
[----:B------:R-:W-:Y:S01]  /*0410*/  @!P1 IMAD.IADD R134, R94, 0x1, R0 ;  /* 0x000000015e869824 */ /* 0x000fe200078e0200 */
[----:B------:R-:W-:Y:S01]  /*0420*/  IADD3 R0, -R15, 0x13f, R212 ;  /* 0x0000013f0f007810 */ /* 0x000fe20007ffe1d4 */
[----:B------:R-:W-:Y:S02]  /*0430*/  ULEA.HI UR4, UR4, UR5, URZ, 0x8 ;  /* 0x0000000504047291 */ /* 0x000fe4000f8f403f */
[----:B------:R-:W-:Y:S02]  /*0440*/  VIADD R2, R134, 0xff ;  /* 0x000000ff86027836 */ /* 0x000fe40000000000 */
[----:B------:R-:W-:-:S03]  /*0450*/  USHF.R.S32.HI UR4, URZ, 0x8, UR4 ;  /* 0x000000083f047899 */ /* 0x000fc60008011404 */
[----:B------:R-:W-:Y:S02]  /*0460*/  SHF.R.S32.HI R3, RZ, 0x1f, R2 ;  /* 0x0000001fff037819 */ /* 0x000fe40000011402 */
[----:B--2---:R-:W-:Y:S02]  /*0470*/  IADD3 R0, R0, R6, R134 ;  /* 0x0000000600007210 */ /* 0x004fe40007ffe086 */
[----:B------:R-:W-:Y:S02]  /*0480*/  LEA.HI R2, R3, R2, RZ, 0x8 ;  /* 0x0000000203027211 */ /* 0x000fe400078f40ff */
[----:B------:R-:W-:Y:S02]  /*0490*/  SHF.R.S32.HI R4, RZ, 0x1f, R0 ;  /* 0x0000001fff047819 */ /* 0x000fe40000011400 */
[----:B------:R-:W-:Y:S02]  /*04a0*/  SHF.R.S32.HI R2, RZ, 0x8, R2 ;  /* 0x00000008ff027819 */ /* 0x000fe40000011402 */
[----:B------:R-:W-:-:S04]  /*04b0*/  LEA.HI R0, R4, R0, RZ, 0x8 ;  /* 0x0000000004007211 */ /* 0x000fc800078f40ff */
[----:B------:R-:W-:-:S04]  /*04c0*/  SHF.R.S32.HI R0, RZ, 0x8, R0 ;  /* 0x00000008ff007819 */ /* 0x000fc80000011400 */
[----:B------:R-:W-:-:S04]  /*04d0*/  VIMNMX3 R169, R2, UR4, R0, PT ;  /* 0x0000000402a97c0f */ /* 0x000fc8000b800100 */
[----:B------:R-:W-:-:S13]  /*04e0*/  ISETP.GT.AND P0, PT, R169, RZ, PT ;  /* 0x000000ffa900720c */ /* 0x000fda0003f04270 */
[----:B------:R-:W-:Y:S05]  /*04f0*/  @P0 BRA `(.L_x_842) ;  /* 0x0000000400480947 */ /* 0x000fea0003800000 */
[----:B------:R-:W-:Y:S01]  /*0500*/  ISETP.NE.AND P0, PT, R250, -0x1, PT ;  /* 0xfffffffffa00780c */ /* 0x000fe20003f05270 */
[----:B------:R-:W1:Y:S01]  /*0510*/  LDC.64 R10, c[0x0][0x298] ;  /* 0x0000a600ff0a7b82 */ /* 0x000e620000000a00 */
[----:B------:R-:W-:Y:S01]  /*0520*/  SHF.R.S32.HI R16, RZ, 0x1f, R173 ;  /* 0x0000001fff107819 */ /* 0x000fe200000114ad */
[----:B------:R-:W-:Y:S01]  /*0530*/  ULDC UR4, c[0x0][0x2d0] ;  /* 0x0000b40000047ab9 */ /* 0x000fe20000000800 */
[--C-:B------:R-:W-:Y:S01]  /*0540*/  SHF.R.S32.HI R8, RZ, 0x1f, R212.reuse ;  /* 0x0000001fff087819 */ /* 0x100fe200000114d4 */
[----:B------:R-:W-:Y:S01]  /*0550*/  ULDC UR8, c[0x0][0x270] ;  /* 0x00009c0000087ab9 */ /* 0x000fe20000000800 */
[----:B------:R-:W-:Y:S01]  /*0560*/  LEA.HI R16, R16, R173, RZ, 0x2 ;  /* 0x000000ad10107211 */ /* 0x000fe200078f10ff */
[----:B------:R-:W-:Y:S01]  /*0570*/  ULDC UR5, c[0x0][0x2c4] ;  /* 0x0000b10000057ab9 */ /* 0x000fe20000000800 */
[----:B------:R-:W-:Y:S01]  /*0580*/  IMAD.IADD R7, R15, 0x1, -R212 ;  /* 0x000000010f077824 */ /* 0x000fe200078e0ad4 */
[----:B------:R-:W-:Y:S01]  /*0590*/  BSSY B0, `(.L_x_843) ;  /* 0x000002f000007945 */ /* 0x000fe20003800000 */
[----:B------:R-:W-:-:S03]  /*05a0*/  LOP3.LUT R6, R16, 0xfffffffc, RZ, 0xc0, !PT ;  /* 0xfffffffc10067812 */ /* 0x000fc600078ec0ff */
[----:B------:R-:W2:Y:S02]  /*05b0*/  @!P0 LDC.64 R4, c[0x0][0x290] ;  /* 0x0000a400ff048b82 */ /* 0x000ea40000000a00 */
[----:B------:R-:W-:-:S05]  /*05c0*/  IMAD.IADD R14, R173, 0x1, -R6 ;  /* 0x00000001ad0e7824 */ /* 0x000fca00078e0a06 */
[----:B------:R-:W-:Y:S01]  /*05d0*/  ISETP.NE.AND P3, PT, R14, RZ, PT ;  /* 0x000000ff0e00720c */ /* 0x000fe20003f65270 */
[----:B-1----:R-:W-:-:S04]  /*05e0*/  @P0 IMAD.WIDE.U32 R2, R250, R10, RZ ;  /* 0x0000000afa020225 */ /* 0x002fc800078e00ff */
[----:B------:R-:W-:Y:S01]  /*05f0*/  @P0 IMAD.MOV.U32 R6, RZ, RZ, R2 ;  /* 0x000000ffff060224 */ /* 0x000fe200078e0002 */
[----:B------:R-:W-:Y:S01]  /*0600*/  SHF.L.U32 R2, R14, 0x3, RZ ;  /* 0x000000030e027819 */ /* 0x000fe200000006ff */
[----:B------:R-:W-:Y:S02]  /*0610*/  @P0 IMAD R9, R250, R11, R3 ;  /* 0x0000000bfa090224 */ /* 0x000fe400078e0203 */
[----:B------:R-:W-:Y:S01]  /*0620*/  IMAD R8, R8, R10, RZ ;  /* 0x0000000a08087224 */ /* 0x000fe200078e02ff */
[--C-:B------:R-:W-:Y:S02]  /*0630*/  SHF.R.S32.HI R3, RZ, 0x1f, R2.reuse ;  /* 0x0000001fff037819 */ /* 0x100fe40000011402 */
[----:B------:R-:W-:Y:S01]  /*0640*/  ISETP.GE.AND P1, PT, R2, UR4, PT ;  /* 0x0000000402007c0c */ /* 0x000fe2000bf26270 */
[----:B--2---:R-:W-:Y:S02]  /*0650*/  @!P0 IMAD R0, R27, R4, RZ ;  /* 0x000000041b008224 */ /* 0x004fe400078e02ff */
[----:B------:R-:W-:-:S04]  /*0660*/  IMAD.WIDE.U32 R2, R212, R10, R2 ;  /* 0x0000000ad4027225 */ /* 0x000fc800078e0002 */
[C---:B------:R-:W-:Y:S02]  /*0670*/  @!P0 IMAD R13, R12.reuse, R5, R0 ;  /* 0x000000050c0d8224 */ /* 0x040fe400078e0200 */
[----:B------:R-:W-:-:S04]  /*0680*/  @!P0 IMAD.WIDE.U32 R4, R12, R4, RZ ;  /* 0x000000040c048225 */ /* 0x000fc800078e00ff */
[----:B------:R-:W-:Y:S01]  /*0690*/  IMAD R0, R12, UR8, R96 ;  /* 0x000000080c007c24 */ /* 0x000fe2000f8e0260 */
[----:B------:R-:W-:Y:S01]  /*06a0*/  @!P0 MOV R6, R4 ;  /* 0x0000000400068202 */ /* 0x000fe20000000f00 */
[----:B------:R-:W-:Y:S01]  /*06b0*/  IMAD R8, R212, R11, R8 ;  /* 0x0000000bd4087224 */ /* 0x000fe200078e0208 */
[----:B------:R-:W-:Y:S01]  /*06c0*/  SHF.R.S32.HI R4, RZ, 0x1f, R96 ;  /* 0x0000001fff047819 */ /* 0x000fe20000011460 */
[----:B------:R-:W-:Y:S01]  /*06d0*/  @!P0 IMAD.IADD R9, R5, 0x1, R13 ;  /* 0x0000000105098824 */ /* 0x000fe200078e020d */
[----:B------:R-:W-:Y:S01]  /*06e0*/  IADD3 R2, P2, R6, R2, RZ ;  /* 0x0000000206027210 */ /* 0x000fe20007f5e0ff */
[----:B----4-:R-:W-:Y:S01]  /*06f0*/  IMAD R15, R0, UR5, R212 ;  /* 0x00000005000f7c24 */ /* 0x010fe2000f8e02d4 */
[----:B------:R-:W-:Y:S01]  /*0700*/  SHF.R.S32.HI R0, RZ, 0x2, R16 ;  /* 0x00000002ff007819 */ /* 0x000fe20000011410 */
[----:B------:R-:W-:Y:S01]  /*0710*/  ULDC.64 UR4, c[0x0][0x2a0] ;  /* 0x0000a80000047ab9 */ /* 0x000fe20000000a00 */
[----:B------:R-:W-:Y:S01]  /*0720*/  IADD3.X R3, R9, R3, R8, P2, !PT ;  /* 0x0000000309037210 */ /* 0x000fe200017fe408 */
[----:B------:R-:W-:Y:S01]  /*0730*/  IMAD R6, R4, UR4, RZ ;  /* 0x0000000404067c24 */ /* 0x000fe2000f8e02ff */
[CC--:B------:R-:W-:Y:S01]  /*0740*/  ISETP.GE.OR P2, PT, R0.reuse, R7.reuse, P1 ;  /* 0x000000070000720c */ /* 0x0c0fe20000f46670 */
[C---:B------:R-:W-:Y:S01]  /*0750*/  VIADD R12, R0.reuse, 0x20 ;  /* 0x00000020000c7836 */ /* 0x040fe20000000000 */
[-C--:B------:R-:W-:Y:S01]  /*0760*/  ISETP.GE.OR P3, PT, R0, R7.reuse, P3 ;  /* 0x000000070000720c */ /* 0x080fe20001f66670 */
[C---:B------:R-:W-:Y:S01]  /*0770*/  IMAD R6, R96.reuse, UR5, R6 ;  /* 0x0000000560067c24 */ /* 0x040fe2000f8e0206 */
[----:B------:R-:W-:Y:S01]  /*0780*/  SHF.R.S32.HI R13, RZ, 0x1f, R0 ;  /* 0x0000001fff0d7819 */ /* 0x000fe20000011400 */
[----:B------:R-:W-:Y:S01]  /*0790*/  IMAD.WIDE.U32 R4, R96, UR4, R2 ;  /* 0x0000000460047c25 */ /* 0x000fe2000f8e0002 */
[----:B------:R-:W-:-:S02]  /*07a0*/  ISETP.GE.AND P0, PT, R12, R7, PT ;  /* 0x000000070c00720c */ /* 0x000fc40003f06270 */
[----:B------:R-:W-:Y:S02]  /*07b0*/  ISETP.GE.OR P4, PT, R12, R7, P1 ;  /* 0x000000070c00720c */ /* 0x000fe40000f86670 */
[----:B------:R-:W-:Y:S02]  /*07c0*/  IADD3 R12, P1, R15, R0, RZ ;  /* 0x000000000f0c7210 */ /* 0x000fe40007f3e0ff */
[----:B------:R-:W-:Y:S01]  /*07d0*/  IADD3 R3, R5, R6, RZ ;  /* 0x0000000605037210 */ /* 0x000fe20007ffe0ff */
[----:B------:R-:W-:Y:S10]  /*07e0*/  @P2 BRA `(.L_x_844) ;  /* 0x0000000000242947 */ /* 0x000ff40003800000 */
        /* <DEDUP_REMOVED lines=9> */
.L_x_844:
[----:B------:R-:W-:Y:S05]  /*0880*/  BSYNC B0 ;  /* 0x0000000000007941 */ /* 0x000fea0003800000 */
.L_x_843:
        /* <DEDUP_REMOVED lines=13> */
.L_x_846:
[----:B------:R-:W-:Y:S05]  /*0960*/  BSYNC B0 ;  /* 0x0000000000007941 */ /* 0x000fea0003800000 */
.L_x_845:
        /* <DEDUP_REMOVED lines=11> */
.L_x_842:
[----:B------:R-:W1:Y:S01]  /*0a20*/  LDC.64 R2, c[0x0][0x368] ;  /* 0x0000da00ff027b82 */ /* 0x000e620000000a00 */
[----:B------:R-:W-:Y:S01]  /*0a30*/  ULDC.64 UR10, c[0x0][0x370] ;  /* 0x0000dc00000a7ab9 */ /* 0x000fe20000000a00 */
[----:B-1----:R-:W-:-:S04]  /*0a40*/  ISETP.NE.U32.AND P0, PT, R2, RZ, PT ;  /* 0x000000ff0200720c */ /* 0x002fc80003f05070 */
[----:B------:R-:W-:-:S13]  /*0a50*/  ISETP.NE.AND.EX P0, PT, R3, RZ, PT, P0 ;  /* 0x000000ff0300720c */ /* 0x000fda0003f05300 */
[----:B------:R-:W1:Y:S01]  /*0a60*/  @P0 LDC.64 R2, c[0x0][0x368] ;  /* 0x0000da00ff020b82 */ /* 0x000e620000000a00 */
[----:B------:R-:W-:Y:S01]  /*0a70*/  UPLOP3.LUT UP0, UPT, UPT, UPT, UPT, 0x40, 0x0 ;  /* 0x000000000000789c */ /* 0x000fe20003f0e870 */
[----:B-1----:R-:W-:-:S05]  /*0a80*/  @P0 IMAD.WIDE R2, R8, 0x4, R2 ;  /* 0x0000000408020825 */ /* 0x002fca00078e0202 */
[----:B------:R1:W5:Y:S01]  /*0a90*/  @P0 LDG.E R12, desc[UR6][R2.64] ;  /* 0x00000006020c0981 */ /* 0x000362000c1e1900 */
[----:B------:R-:W-:Y:S01]  /*0aa0*/  ISETP.NE.U32.AND P0, PT, RZ, UR10, PT ;  /* 0x0000000aff007c0c */ /* 0x000fe2000bf05070 */
[----:B------:R-:W-:-:S03]  /*0ab0*/  IMAD.MOV.U32 R0, RZ, RZ, RZ ;  /* 0x000000ffff007224 */ /* 0x000fc600078e00ff */
[----:B------:R-:W-:Y:S01]  /*0ac0*/  ISETP.NE.AND.EX P0, PT, RZ, UR11, PT, P0 ;  /* 0x0000000bff007c0c */ /* 0x000fe2000bf05300 */
[----:B-1----:R-:W-:-:S12]  /*0ad0*/  IMAD.MOV.U32 R2, RZ, RZ, RZ ;  /* 0x000000ffff027224 */ /* 0x002fd800078e00ff */
[----:B------:R-:W-:Y:S05]  /*0ae0*/  @!P0 BRA `(.L_x_847) ;  /* 0x00000000003c8947 */ /* 0x000fea0003800000 */
[----:B------:R-:W-:Y:S01]  /*0af0*/  R2UR UR13, R27 ;  /* 0x000000001b0d72ca */ /* 0x000fe200000e0000 */
[----:B------:R-:W-:Y:S01]  /*0b00*/  ULDC.64 UR4, c[0x0][0x378] ;  /* 0x0000de0000047ab9 */ /* 0x000fe20000000a00 */
[C---:B------:R-:W-:Y:S02]  /*0b10*/  R2UR UR14, R23.reuse ;  /* 0x00000000170e72ca */ /* 0x040fe400000e0000 */
[----:B------:R-:W-:-:S09]  /*0b20*/  R2UR UR12, R23 ;  /* 0x00000000170c72ca */ /* 0x000fd200000e0000 */
[----:B------:R-:W-:Y:S02]  /*0b30*/  UIMAD UR13, UR13, UR4, URZ ;  /* 0x000000040d0d72a4 */ /* 0x000fe4000f8e023f */
[----:B------:R-:W-:Y:S02]  /*0b40*/  UIMAD.WIDE.U32 UR14, UR14, UR4, URZ ;  /* 0x000000040e0e72a5 */ /* 0x000fe4000f8e003f */
[----:B------:R-:W-:Y:S02]  /*0b50*/  UIMAD UR5, UR12, UR5, UR13 ;  /* 0x000000050c0572a4 */ /* 0x000fe4000f8e020d */
[----:B------:R-:W-:Y:S02]  /*0b60*/  ULEA UR10, UP1, UR14, UR10, 0x2 ;  /* 0x0000000a0e0a7291 */ /* 0x000fe4000f82103f */
[----:B------:R-:W-:Y:S02]  /*0b70*/  UIADD3 UR5, UR15, UR5, URZ ;  /* 0x000000050f057290 */ /* 0x000fe4000fffe03f */
[----:B------:R-:W-:-:S02]  /*0b80*/  UISETP.NE.U32.AND UP0, UPT, UR10, URZ, UPT ;  /* 0x0000003f0a00728c */ /* 0x000fc4000bf05070 */
[----:B------:R-:W-:Y:S01]  /*0b90*/  USHF.L.U64.HI UR5, UR14, 0x2, UR5 ;  /* 0x000000020e057899 */ /* 0x000fe20008010205 */
[----:B------:R-:W-:-:S03]  /*0ba0*/  IMAD.U32 R2, RZ, RZ, UR10 ;  /* 0x0000000aff027e24 */ /* 0x000fc6000f8e00ff */
[----:B------:R-:W-:-:S04]  /*0bb0*/  UIADD3.X UR5, UR5, UR11, URZ, UP1, !UPT ;  /* 0x0000000b05057290 */ /* 0x000fc80008ffe43f */
[----:B------:R-:W-:Y:S02]  /*0bc0*/  UISETP.NE.AND.EX UP0, UPT, UR5, URZ, UPT, UP0 ;  /* 0x0000003f0500728c */ /* 0x000fe4000bf05300 */
[----:B------:R-:W-:-:S09]  /*0bd0*/  IMAD.U32 R0, RZ, RZ, UR5 ;  /* 0x00000005ff007e24 */ /* 0x000fd2000f8e00ff */
.L_x_847:
[----:B------:R-:W-:Y:S01]  /*0be0*/  PLOP3.LUT P0, PT, PT, PT, UP0, 0x40, 0x0 ;  /* 0x000000000000781c */ /* 0x000fe20003f0e808 */
[----:B------:R-:W-:Y:S01]  /*0bf0*/  IMAD.MOV.U32 R242, RZ, RZ, R2 ;  /* 0x000000fffff27224 */ /* 0x000fe200078e0002 */
[----:B------:R-:W-:-:S11]  /*0c00*/  MOV R243, R0 ;  /* 0x0000000000f37202 */ /* 0x000fd60000000f00 */
[----:B------:R-:W-:Y:S05]  /*0c10*/  @P0 BRA `(.L_x_848) ;  /* 0x0000000400500947 */ /* 0x000fea0003800000 */
[----:B------:R-:W1:Y:S01]  /*0c20*/  LDC R17, c[0x0][0x380] ;  /* 0x0000e000ff117b82 */ /* 0x000e620000000800 */
[----:B------:R-:W-:Y:S01]  /*0c30*/  LEA R20, R169, 0xffffff00, 0x8 ;  /* 0xffffff00a9147811 */ /* 0x000fe200078e40ff */
[----:B------:R-:W-:-:S03]  /*0c40*/  ULDC.64 UR4, c[0x0][0x230] ;  /* 0x00008c0000047ab9 */ /* 0x000fc60000000a00 */
[----:B------:R-:W-:-:S03]  /*0c50*/  IABS R4, R20 ;  /* 0x0000001400047213 */ /* 0x000fc60000000000 */
[----:B------:R-:W2:Y:S01]  /*0c60*/  LDC R7, c[0x0][0x278] ;  /* 0x00009e00ff077b82 */ /* 0x000ea20000000800 */
[----:B------:R-:W-:-:S07]  /*0c70*/  IABS R8, R96 ;  /* 0x0000006000087213 */ /* 0x000fce0000000000 */
[----:B------:R-:W3:Y:S01]  /*0c80*/  LDC.64 R66, c[0x0][0x248] ;  /* 0x00009200ff427b82 */ /* 0x000ee20000000a00 */
[----:B-1----:R-:W-:-:S07]  /*0c90*/  IABS R5, R17 ;  /* 0x0000001100057213 */ /* 0x002fce0000000000 */
[----:B------:R-:W1:Y:S01]  /*0ca0*/  LDC.64 R10, c[0x0][0x238] ;  /* 0x00008e00ff0a7b82 */ /* 0x000e620000000a00 */
        /* <DEDUP_REMOVED lines=24> */
[----:B------:R4:W3:Y:S01]  /*0e30*/  LDG.E R6, desc[UR6][R2.64] ;  /* 0x0000000602067981 */ /* 0x0008e2000c1e1900 */
[----:B--2---:R-:W-:-:S04]  /*0e40*/  IABS R5, R7 ;  /* 0x0000000700057213 */ /* 0x004fc80000000000 */
[----:B----4-:R-:W2:Y:S08]  /*0e50*/  I2F.RP R2, R5 ;  /* 0x0000000500027306 */ /* 0x010eb00000209400 */
        /* <DEDUP_REMOVED lines=28> */
[----:B------:R-:W-:Y:S01]  /*1020*/  SHF.R.S32.HI R5, RZ, 0x1f, R6 ;  /* 0x0000001fff057819 */ /* 0x000fe20000011406 */
[----:B------:R-:W-:-:S04]  /*1030*/  IMAD.WIDE.U32 R8, R6, UR4, RZ ;  /* 0x0000000406087c25 */ /* 0x000fc8000f8e00ff */
[C---:B------:R-:W-:Y:S02]  /*1040*/  IMAD R3, R5.reuse, UR4, RZ ;  /* 0x0000000405037c24 */ /* 0x040fe4000f8e02ff */
[-C--:B-1----:R-:W-:Y:S02]  /*1050*/  IMAD R5, R5, R10.reuse, RZ ;  /* 0x0000000a05057224 */ /* 0x082fe400078e02ff */
        /* <DEDUP_REMOVED lines=16> */
.L_x_848:
[----:B------:R-:W1:Y:S01]  /*1160*/  LDC R6, c[0x0][0x278] ;  /* 0x00009e00ff067b82 */ /* 0x000e620000000800 */
[----:B------:R-:W-:Y:S02]  /*1170*/  IABS R4, R96 ;  /* 0x0000006000047213 */ /* 0x000fe40000000000 */
[----:B------:R-:W-:Y:S02]  /*1180*/  ISETP.NE.AND P3, PT, R11, -0x1, PT ;  /* 0xffffffff0b00780c */ /* 0x000fe40003f65270 */
[----:B------:R-:W-:-:S03]  /*1190*/  LEA R20, R169, 0xffffff00, 0x8 ;  /* 0xffffff00a9147811 */ /* 0x000fc600078e40ff */
[----:B----4-:R-:W2:Y:S01]  /*11a0*/  LDC.64 R14, c[0x0][0x260] ;  /* 0x00009800ff0e7b82 */ /* 0x010ea20000000a00 */
        /* <DEDUP_REMOVED lines=43> */
.L_x_850:
        /* <DEDUP_REMOVED lines=11> */
[----:B------:R-:W-:Y:S01]  /*1510*/  @P3 IMAD R16, R6, R17, R5 ;  /* 0x0000001106103224 */ /* 0x000fe200078e0205 */
[----:B------:R-:W-:Y:S01]  /*1520*/  MOV R17, R20 ;  /* 0x0000001400117202 */ /* 0x000fe20000000f00 */
        /* <DEDUP_REMOVED lines=18> */
.L_x_849:
[----:B------:R1:W5:Y:S01]  /*1650*/  @P4 LDG.E R26, desc[UR6][R110.64] ;  /* 0x000000066e1a4981 */ /* 0x000362000c1e1900 */
[----:B------:R-:W-:Y:S01]  /*1660*/  SHF.R.S32.HI R5, RZ, 0x1f, R173 ;  /* 0x0000001fff057819 */ /* 0x000fe200000114ad */
[----:B------:R-:W2:Y:S01]  /*1670*/  LDC.64 R10, c[0x0][0x240] ;  /* 0x00009000ff0a7b82 */ /* 0x000ea20000000a00 */
[----:B------:R-:W-:Y:S01]  /*1680*/  ISETP.NE.AND P0, PT, R250, -0x1, PT ;  /* 0xfffffffffa00780c */ /* 0x000fe20003f05270 */
[----:B------:R-:W-:Y:S01]  /*1690*/  ULDC.64 UR4, c[0x0][0x268] ;  /* 0x00009a0000047ab9 */ /* 0x000fe20000000a00 */
[CC--:B------:R-:W-:Y:S01]  /*16a0*/  LEA.HI R112, R5.reuse, R173.reuse, RZ, 0x3 ;  /* 0x000000ad05707211 */ /* 0x0c0fe200078f18ff */
[----:B------:R-:W-:Y:S01]  /*16b0*/  ULDC.64 UR30, c[0x0][0x250] ;  /* 0x00009400001e7ab9 */ /* 0x000fe20000000a00 */
[CC--:B------:R-:W-:Y:S01]  /*16c0*/  LEA.HI R4, R5.reuse, R173.reuse, RZ, 0x2 ;  /* 0x000000ad05047211 */ /* 0x0c0fe200078f10ff */
[----:B------:R-:W-:Y:S01]  /*16d0*/  USHF.L.U64.HI UR18, UR30, 0x5, UR31 ;  /* 0x000000051e127899 */ /* 0x000fe2000801021f */
[----:B------:R-:W-:Y:S01]  /*16e0*/  SHF.R.S32.HI R105, RZ, 0x3, R112 ;  /* 0x00000003ff697819 */ /* 0x000fe20000011470 */
[----:B------:R-:W3:Y:S01]  /*16f0*/  LDC R108, c[0x0][0x2e0] ;  /* 0x0000b800ff6c7b82 */ /* 0x000ee20000000800 */
[----:B------:R-:W-:Y:S01]  /*1700*/  LOP3.LUT R2, R4, 0xfffffffc, RZ, 0xc0, !PT ;  /* 0xfffffffc04027812 */ /* 0x000fe200078ec0ff */
[----:B------:R-:W-:Y:S01]  /*1710*/  USHF.L.U32 UR19, UR30, 0x5, URZ ;  /* 0x000000051e137899 */ /* 0x000fe2000800063f */
[----:B------:R-:W-:Y:S01]  /*1720*/  LEA.HI R109, R5, R173, RZ, 0x4 ;  /* 0x000000ad056d7211 */ /* 0x000fe200078f20ff */
[----:B------:R-:W-:Y:S01]  /*1730*/  IMAD.SHL.U32 R0, R105, 0x40, RZ ;  /* 0x0000004069007824 */ /* 0x000fe200078e00ff */
[----:B------:R-:W-:Y:S01]  /*1740*/  SHF.R.S32.HI R80, RZ, 0x2, R4 ;  /* 0x00000002ff507819 */ /* 0x000fe20000011404 */
[----:B------:R-:W-:Y:S01]  /*1750*/  IMAD.IADD R21, R173, 0x1, -R2 ;  /* 0x00000001ad157824 */ /* 0x000fe200078e0a02 */
[----:B------:R-:W-:Y:S01]  /*1760*/  LOP3.LUT R2, R109, 0xfffffff0, RZ, 0xc0, !PT ;  /* 0xfffffff06d027812 */ /* 0x000fe200078ec0ff */
[----:B------:R-:W4:Y:S01]  /*1770*/  @!P0 LDC.64 R14, c[0x0][0x228] ;  /* 0x00008a00ff0e8b82 */ /* 0x000f220000000a00 */
[----:B------:R-:W-:Y:S01]  /*1780*/  LOP3.LUT R0, R0, 0xc0, RZ, 0xc0, !PT ;  /* 0x000000c000007812 */ /* 0x000fe200078ec0ff */
[----:B------:R-:W-:Y:S01]  /*1790*/  IMAD.SHL.U32 R132, R21, 0x8, RZ ;  /* 0x0000000815847824 */ /* 0x000fe200078e00ff */
[----:B------:R-:W-:Y:S01]  /*17a0*/  SHF.R.S32.HI R81, RZ, 0x1f, R80 ;  /* 0x0000001fff517819 */ /* 0x000fe20000011450 */
[----:B------:R-:W-:Y:S01]  /*17b0*/  IMAD.IADD R100, R173, 0x1, -R2 ;  /* 0x00000001ad647824 */ /* 0x000fe200078e0a02 */
[----:B------:R-:W-:Y:S01]  /*17c0*/  MOV R36, 0x10 ;  /* 0x0000001000247802 */ /* 0x000fe20000000f00 */
[----:B------:R-:W-:Y:S01]  /*17d0*/  IMAD.SHL.U32 R245, R66, 0x20, RZ ;  /* 0x0000002042f57824 */ /* 0x000fe200078e00ff */
[----:B------:R-:W-:Y:S01]  /*17e0*/  LOP3.LUT R3, R0, 0x18, R132, 0xf8, !PT ;  /* 0x0000001800037812 */ /* 0x000fe200078ef884 */
[----:B-----5:R-:W-:Y:S01]  /*17f0*/  IMAD.WIDE R12, R13, 0x40, R80 ;  /* 0x000000400d0c7825 */ /* 0x020fe200078e0250 */
[----:B------:R-:W-:-:S02]  /*1800*/  SHF.R.U32.HI R0, RZ, 0x3, R0 ;  /* 0x00000003ff007819 */ /* 0x000fc40000011600 */
[----:B------:R-:W-:Y:S02]  /*1810*/  LEA.HI R102, R100, R100, RZ, 0x1 ;  /* 0x0000006464667211 */ /* 0x000fe400078f08ff */
[----:B------:R-:W-:Y:S01]  /*1820*/  LOP3.LUT R19, R3, R0, RZ, 0x3c, !PT ;  /* 0x0000000003137212 */ /* 0x000fe200078e3cff */
[----:B--2---:R-:W-:Y:S01]  /*1830*/  @P0 IMAD.WIDE.U32 R2, R250, R10, RZ ;  /* 0x0000000afa020225 */ /* 0x004fe200078e00ff */
[----:B------:R-:W-:Y:S02]  /*1840*/  LEA.HI R0, R4, R80, RZ, 0x1 ;  /* 0x0000005004007211 */ /* 0x000fe400078f08ff */
[----:B------:R-:W-:Y:S01]  /*1850*/  LEA.HI R4, R5, R173, RZ, 0x5 ;  /* 0x000000ad05047211 */ /* 0x000fe200078f28ff */
[----:B------:R-:W-:Y:S01]  /*1860*/  @P0 IMAD R8, R250, R11, R3 ;  /* 0x0000000bfa080224 */ /* 0x000fe200078e0203 */
[----:B------:R-:W-:Y:S01]  /*1870*/  LOP3.LUT R7, R0, 0x7fffffe, RZ, 0xc0, !PT ;  /* 0x07fffffe00077812 */ /* 0x000fe200078ec0ff */
[----:B------:R-:W-:Y:S01]  /*1880*/  @P0 IMAD.MOV.U32 R5, RZ, RZ, R2 ;  /* 0x000000ffff050224 */ /* 0x000fe200078e0002 */
[----:B------:R-:W-:-:S02]  /*1890*/  SHF.R.S32.HI R6, RZ, 0x1, R102 ;  /* 0x00000001ff067819 */ /* 0x000fc40000011466 */
[----:B------:R-:W-:Y:S01]  /*18a0*/  SHF.R.S32.HI R0, RZ, 0x1f, R102 ;  /* 0x0000001fff007819 */ /* 0x000fe20000011466 */
[----:B----4-:R-:W-:Y:S01]  /*18b0*/  @!P0 IMAD.WIDE.U32 R2, R23, R14, RZ ;  /* 0x0000000e17028225 */ /* 0x010fe200078e00ff */
[----:B------:R-:W-:Y:S02]  /*18c0*/  SHF.R.S32.HI R170, RZ, 0x5, R4 ;  /* 0x00000005ffaa7819 */ /* 0x000fe40000011404 */
[----:B------:R-:W-:Y:S01]  /*18d0*/  LEA.HI R4, R0, R6, RZ, 0x2 ;  /* 0x0000000600047211 */ /* 0x000fe200078f10ff */
[----:B------:R-:W-:Y:S01]  /*18e0*/  @!P0 IMAD R0, R27, R14, RZ ;  /* 0x0000000e1b008224 */ /* 0x000fe200078e02ff */
[----:B------:R-:W-:Y:S01]  /*18f0*/  SHF.R.S32.HI R133, RZ, 0x1f, R132 ;  /* 0x0000001fff857819 */ /* 0x000fe20000011484 */
[----:B------:R-:W-:Y:S01]  /*1900*/  IMAD.IADD R7, R80, 0x1, -R7 ;  /* 0x0000000150077824 */ /* 0x000fe200078e0a07 */
[----:B------:R-:W-:Y:S01]  /*1910*/  LOP3.LUT R4, R4, 0xfffffffc, RZ, 0xc0, !PT ;  /* 0xfffffffc04047812 */ /* 0x000fe200078ec0ff */
[----:B------:R-:W-:Y:S01]  /*1920*/  @!P0 IMAD R0, R23, R15, R0 ;  /* 0x0000000f17008224 */ /* 0x000fe200078e0200 */
[----:B---3--:R-:W-:Y:S01]  /*1930*/  LEA.HI R108, R108, R108, RZ, 0x1 ;  /* 0x0000006c6c6c7211 */ /* 0x008fe200078f08ff */
[----:B------:R-:W-:Y:S01]  /*1940*/  @!P0 IMAD.MOV.U32 R5, RZ, RZ, R2 ;  /* 0x000000ffff058224 */ /* 0x000fe200078e0002 */
[----:B------:R-:W-:Y:S01]  /*1950*/  LEA R14, R170, R7, 0x3 ;  /* 0x00000007aa0e7211 */ /* 0x000fe200078e18ff */
[----:B------:R-:W-:Y:S01]  /*1960*/  @!P0 IMAD.IADD R8, R3, 0x1, R0 ;  /* 0x0000000103088824 */ /* 0x000fe200078e0200 */
[----:B------:R-:W-:Y:S01]  /*1970*/  IADD3 R2, P0, R132, R9, RZ ;  /* 0x0000000984027210 */ /* 0x000fe20007f1e0ff */
[----:B------:R-:W-:Y:S01]  /*1980*/  IMAD.IADD R106, R6, 0x1, -R4 ;  /* 0x00000001066a7824 */ /* 0x000fe200078e0a04 */
[----:B------:R-:W-:Y:S01]  /*1990*/  IADD3 R4, P1, R132, R5, RZ ;  /* 0x0000000584047210 */ /* 0x000fe20007f3e0ff */
[----:B------:R-:W-:Y:S01]  /*19a0*/  IMAD R7, R13, R10, RZ ;  /* 0x0000000a0d077224 */ /* 0x000fe200078e02ff */
[C---:B------:R-:W-:Y:S01]  /*19b0*/  IADD3.X R3, R133.reuse, R16, RZ, P0, !PT ;  /* 0x0000001085037210 */ /* 0x040fe200007fe4ff */
[----:B------:R-:W-:Y:S01]  /*19c0*/  IMAD R0, R48, UR4, RZ ;  /* 0x0000000430007c24 */ /* 0x000fe2000f8e02ff */
[----:B------:R-:W-:Y:S01]  /*19d0*/  IADD3 R6, P0, R80, R17, RZ ;  /* 0x0000001150067210 */ /* 0x000fe20007f1e0ff */
[----:B------:R-:W-:Y:S01]  /*19e0*/  IMAD R11, R12, R11, R7 ;  /* 0x0000000b0c0b7224 */ /* 0x000fe200078e0207 */
[----:B------:R-:W-:Y:S01]  /*19f0*/  SHF.R.S32.HI R95, RZ, 0x1, R108 ;  /* 0x00000001ff5f7819 */ /* 0x000fe2000001146c */
[----:B------:R-:W-:Y:S01]  /*1a00*/  IMAD.X R5, R133, 0x1, R8, P1 ;  /* 0x0000000185057824 */ /* 0x000fe200008e0608 */
[----:B------:R-:W-:Y:S01]  /*1a10*/  SHF.R.S32.HI R8, RZ, 0x1f, R96 ;  /* 0x0000001fff087819 */ /* 0x000fe20000011460 */
[----:B------:R-:W-:Y:S01]  /*1a20*/  IMAD R7, R18, UR5, R0 ;  /* 0x0000000512077c24 */ /* 0x000fe2000f8e0200 */
[----:B------:R-:W-:Y:S01]  /*1a30*/  LOP3.LUT P1, RZ, R106, 0x2, RZ, 0xc0, !PT ;  /* 0x000000026aff7812 */ /* 0x000fe2000782c0ff */
[----:B------:R-:W-:Y:S01]  /*1a40*/  IMAD.WIDE.U32 R2, R18, UR4, R2 ;  /* 0x0000000412027c25 */ /* 0x000fe2000f8e0002 */
[----:B------:R-:W-:Y:S01]  /*1a50*/  ULDC.64 UR4, c[0x0][0x258] ;  /* 0x0000960000047ab9 */ /* 0x000fe20000000a00 */
[----:B------:R-:W-:-:S02]  /*1a60*/  SHF.L.U64.HI R248, R66, 0x5, R67 ;  /* 0x0000000542f87819 */ /* 0x000fc40000010243 */
[----:B------:R-:W-:Y:S01]  /*1a70*/  IMAD.X R0, R81, 0x1, R22, P0 ;  /* 0x0000000151007824 */ /* 0x000fe200000e0616 */
[----:B------:R-:W-:Y:S01]  /*1a80*/  SEL R36, R36, 0xfffffff0, !P1 ;  /* 0xfffffff024247807 */ /* 0x000fe20004800000 */
[----:B------:R-:W-:Y:S02]  /*1a90*/  IMAD.IADD R3, R3, 0x1, R7 ;  /* 0x0000000103037824 */ /* 0x000fe400078e0207 */
[----:B------:R-:W-:Y:S02]  /*1aa0*/  IMAD R7, R0, UR30, RZ ;  /* 0x0000001e00077c24 */ /* 0x000fe4000f8e02ff */
[----:B------:R-:W-:Y:S02]  /*1ab0*/  IMAD R0, R8, UR4, RZ ;  /* 0x0000000408007c24 */ /* 0x000fe4000f8e02ff */
[C---:B------:R-:W-:Y:S02]  /*1ac0*/  IMAD R7, R6.reuse, UR31, R7 ;  /* 0x0000001f06077c24 */ /* 0x040fe4000f8e0207 */
[----:B------:R-:W-:Y:S01]  /*1ad0*/  IMAD.WIDE.U32 R214, R6, UR30, R2 ;  /* 0x0000001e06d67c25 */ /* 0x000fe2000f8e0002 */
[----:B------:R-:W-:-:S03]  /*1ae0*/  IADD3 R2, P0, R132, R24, RZ ;  /* 0x0000001884027210 */ /* 0x000fc60007f1e0ff */
[----:B------:R-:W-:-:S04]  /*1af0*/  IMAD.WIDE.U32 R4, R12, R10, R4 ;  /* 0x0000000a0c047225 */ /* 0x000fc800078e0004 */
[----:B------:R-:W-:Y:S01]  /*1b00*/  IMAD R6, R96, UR5, R0 ;  /* 0x0000000560067c24 */ /* 0x000fe2000f8e0200 */
[----:B------:R-:W-:Y:S01]  /*1b10*/  SHF.R.S32.HI R0, RZ, 0x1f, R94 ;  /* 0x0000001fff007819 */ /* 0x000fe2000001145e */
[----:B------:R-:W-:Y:S02]  /*1b20*/  IMAD.IADD R5, R5, 0x1, R11 ;  /* 0x0000000105057824 */ /* 0x000fe400078e020b */
[----:B------:R-:W-:Y:S01]  /*1b30*/  IMAD.U32 R237, R14, 0x20, R19 ;  /* 0x000000200eed7824 */ /* 0x000fe200078e0013 */
[----:B------:R-:W-:Y:S01]  /*1b40*/  LEA.HI R3, R0, R94, RZ, 0x8 ;  /* 0x0000005e00037211 */ /* 0x000fe200078f40ff */
[----:B------:R-:W-:-:S03]  /*1b50*/  IMAD.WIDE.U32 R96, R96, UR4, R4 ;  /* 0x0000000460607c25 */ /* 0x000fc6000f8e0004 */
[----:B------:R-:W-:Y:S01]  /*1b60*/  SHF.R.S32.HI R5, RZ, 0x8, R3 ;  /* 0x00000008ff057819 */ /* 0x000fe20000011403 */
[----:B------:R-:W-:Y:S02]  /*1b70*/  IMAD.X R3, R133, 0x1, R25, P0 ;  /* 0x0000000185037824 */ /* 0x000fe400000e0619 */
[----:B------:R-:W-:Y:S01]  /*1b80*/  IMAD.SHL.U32 R0, R21, 0x4, RZ ;  /* 0x0000000415007824 */ /* 0x000fe200078e00ff */
[----:B------:R-:W-:Y:S01]  /*1b90*/  VIMNMX R93, RZ, R5, !PT ;  /* 0x00000005ff5d7248 */ /* 0x000fe20007fe0100 */
[-C--:B------:R-:W-:Y:S02]  /*1ba0*/  IMAD R4, R81, R66.reuse, RZ ;  /* 0x0000004251047224 */ /* 0x080fe400078e02ff */
[C---:B------:R-:W-:Y:S01]  /*1bb0*/  IMAD R99, R80.reuse, R95, R0 ;  /* 0x0000005f50637224 */ /* 0x040fe200078e0200 */
[----:B------:R-:W-:Y:S01]  /*1bc0*/  ISETP.GT.AND P0, PT, R169, R93, PT ;  /* 0x0000005da900720c */ /* 0x000fe20003f04270 */
[C---:B------:R-:W-:Y:S02]  /*1bd0*/  IMAD R4, R80.reuse, R67, R4 ;  /* 0x0000004350047224 */ /* 0x040fe400078e0204 */
[----:B------:R-:W-:Y:S01]  /*1be0*/  IMAD.WIDE.U32 R174, R80, R66, R2 ;  /* 0x0000004250ae7225 */ /* 0x000fe200078e0002 */
[----:B------:R-:W-:-:S02]  /*1bf0*/  IADD3 R101, R0, R99, RZ ;  /* 0x0000006300657210 */ /* 0x000fc40007ffe0ff */
[----:B------:R-:W-:Y:S01]  /*1c00*/  SHF.R.S32.HI R103, RZ, 0x1f, R99 ;  /* 0x0000001fff677819 */ /* 0x000fe20000011463 */
[----:B------:R-:W-:Y:S01]  /*1c10*/  IMAD.IADD R213, R175, 0x1, R4 ;  /* 0x00000001afd57824 */ /* 0x000fe200078e0204 */
[----:B------:R-:W-:Y:S01]  /*1c20*/  SHF.R.S32.HI R104, RZ, 0x1f, R101 ;  /* 0x0000001fff687819 */ /* 0x000fe20000011465 */
[----:B------:R-:W-:Y:S02]  /*1c30*/  IMAD.IADD R239, R215, 0x1, R7 ;  /* 0x00000001d7ef7824 */ /* 0x000fe400078e0207 */
[----:B------:R-:W-:Y:S02]  /*1c40*/  IMAD.IADD R98, R97, 0x1, R6 ;  /* 0x0000000161627824 */ /* 0x000fe400078e0206 */
[----:B------:R-:W-:Y:S01]  /*1c50*/  @!P4 IMAD.MOV.U32 R26, RZ, RZ, RZ ;  /* 0x000000ffff1ac224 */ /* 0x000fe200078e00ff */
[----:B-1----:R-:W-:Y:S06]  /*1c60*/  @!P0 BRA `(.L_x_851) ;  /* 0x0000006c00d88947 */ /* 0x002fec0003800000 */
[----:B------:R-:W1:Y:S01]  /*1c70*/  LDC.64 R10, c[0x0][0x338] ;  /* 0x0000ce00ff0a7b82 */ /* 0x000e620000000a00 */
[----:B------:R-:W-:Y:S01]  /*1c80*/  ULDC.64 UR4, c[0x0][0x330] ;  /* 0x0000cc0000047ab9 */ /* 0x000fe20000000a00 */
[----:B------:R-:W-:Y:S01]  /*1c90*/  SHF.R.S32.HI R2, RZ, 0x1f, R20 ;  /* 0x0000001fff027819 */ /* 0x000fe20000011414 */
[----:B------:R-:W-:Y:S01]  /*1ca0*/  IMAD R0, R27, UR4, RZ ;  /* 0x000000041b007c24 */ /* 0x000fe2000f8e02ff */
[----:B------:R-:W-:Y:S01]  /*1cb0*/  SHF.R.S32.HI R3, RZ, 0x1f, R94 ;  /* 0x0000001fff037819 */ /* 0x000fe2000001145e */
[C---:B------:R-:W-:Y:S01]  /*1cc0*/  IMAD.WIDE.U32 R4, R23.reuse, UR4, R132 ;  /* 0x0000000417047c25 */ /* 0x040fe2000f8e0084 */
[----:B------:R-:W-:Y:S01]  /*1cd0*/  IADD3 R6, P1, P0, R20, R80, -R94 ;  /* 0x0000005014067210 */ /* 0x000fe2000783e85e */
[----:B------:R-:W-:Y:S01]  /*1ce0*/  ULDC.64 UR16, c[0x0][0x340] ;  /* 0x0000d00000107ab9 */ /* 0x000fe20000000a00 */
[----:B------:R-:W-:Y:S01]  /*1cf0*/  ULDC.64 UR14, c[0x0][0x350] ;  /* 0x0000d400000e7ab9 */ /* 0x000fe20000000a00 */
[----:B------:R-:W-:Y:S01]  /*1d00*/  IMAD R0, R23, UR5, R0 ;  /* 0x0000000517007c24 */ /* 0x000fe2000f8e0200 */
[----:B------:R-:W-:Y:S01]  /*1d10*/  ULDC.64 UR4, c[0x0][0x328] ;  /* 0x0000ca0000047ab9 */ /* 0x000fe20000000a00 */
[----:B------:R-:W-:Y:S01]  /*1d20*/  IADD3.X R7, R2, R81, ~R3, P1, P0 ;  /* 0x0000005102077210 */ /* 0x000fe20000fe0c03 */
[----:B------:R-:W-:Y:S01]  /*1d30*/  IMAD R8, R27, UR4, RZ ;  /* 0x000000041b087c24 */ /* 0x000fe2000f8e02ff */
[----:B------:R-:W-:Y:S01]  /*1d40*/  ULDC.64 UR10, c[0x0][0x348] ;  /* 0x0000d200000a7ab9 */ /* 0x000fe20000000a00 */
[----:B------:R-:W-:Y:S01]  /*1d50*/  IMAD.IADD R5, R5, 0x1, R0 ;  /* 0x0000000105057824 */ /* 0x000fe200078e0200 */
[----:B------:R-:W-:Y:S01]  /*1d60*/  ULDC.64 UR12, c[0x0][0x320] ;  /* 0x0000c800000c7ab9 */ /* 0x000fe20000000a00 */
[----:B------:R-:W-:Y:S01]  /*1d70*/  IMAD.WIDE.U32 R2, R23, UR4, R132 ;  /* 0x0000000417027c25 */ /* 0x000fe2000f8e0084 */
[----:B------:R-:W2:Y:S01]  /*1d80*/  LDC R107, c[0x0][0x340] ;  /* 0x0000d000ff6b7b82 */ /* 0x000ea20000000800 */
[----:B------:R-:W-:Y:S01]  /*1d90*/  UIMAD.WIDE.U32 UR40, UR30, 0x80, URZ ;  /* 0x000000801e2878a5 */ /* 0x000fe2000f8e003f */
[----:B------:R-:W-:Y:S01]  /*1da0*/  SHF.L.U32 R88, R67, 0x6, RZ ;  /* 0x0000000643587819 */ /* 0x000fe200000006ff */
[----:B------:R-:W-:Y:S01]  /*1db0*/  IMAD R0, R23, UR5, R8 ;  /* 0x0000000517007c24 */ /* 0x000fe2000f8e0208 */
[----:B------:R-:W-:Y:S01]  /*1dc0*/  ULDC.64 UR4, c[0x0][0x318] ;  /* 0x0000c60000047ab9 */ /* 0x000fe20000000a00 */
[----:B------:R-:W-:Y:S01]  /*1dd0*/  IMAD R8, R7, UR16, RZ ;  /* 0x0000001007087c24 */ /* 0x000fe2000f8e02ff */
[----:B------:R-:W-:Y:S01]  /*1de0*/  USHF.L.U32 UR25, UR31, 0x7, URZ ;  /* 0x000000071f197899 */ /* 0x000fe2000800063f */
[----:B------:R-:W-:Y:S01]  /*1df0*/  IMAD.IADD R3, R3, 0x1, R0 ;  /* 0x0000000103037824 */ /* 0x000fe200078e0200 */
[----:B------:R-:W-:Y:S01]  /*1e00*/  UIMAD.WIDE.U32 UR38, UR30, 0x40, URZ ;  /* 0x000000401e2678a5 */ /* 0x000fe2000f8e003f */
[----:B-1----:R-:W-:Y:S01]  /*1e10*/  IMAD R0, R7, R10, RZ ;  /* 0x0000000a07007224 */ /* 0x002fe200078e02ff */
[----:B------:R-:W-:Y:S01]  /*1e20*/  USHF.L.U32 UR24, UR31, 0x6, URZ ;  /* 0x000000061f187899 */ /* 0x000fe2000800063f */
[C---:B------:R-:W-:Y:S01]  /*1e30*/  IMAD R8, R6.reuse, UR17, R8 ;  /* 0x0000001106087c24 */ /* 0x040fe2000f8e0208 */
[----:B------:R-:W-:Y:S01]  /*1e40*/  USHF.L.U64.HI UR27, UR16, 0x5, UR17 ;  /* 0x00000005101b7899 */ /* 0x000fe20008010211 */
[C---:B------:R-:W-:Y:S01]  /*1e50*/  IMAD.WIDE.U32 R4, R6.reuse, UR16, R4 ;  /* 0x0000001006047c25 */ /* 0x040fe2000f8e0004 */
[----:B------:R-:W-:Y:S01]  /*1e60*/  USHF.L.U32 UR28, UR16, 0x5, URZ ;  /* 0x00000005101c7899 */ /* 0x000fe2000800063f */
[----:B------:R-:W-:Y:S01]  /*1e70*/  SHF.L.U32 R78, R95, 0x5, RZ ;  /* 0x000000055f4e7819 */ /* 0x000fe200000006ff */
[----:B------:R-:W-:Y:S01]  /*1e80*/  USHF.L.U64.HI UR26, UR16, 0x6, UR17 ;  /* 0x00000006101a7899 */ /* 0x000fe20008010211 */
[C---:B------:R-:W-:Y:S01]  /*1e90*/  IMAD R0, R6.reuse, R11, R0 ;  /* 0x0000000b06007224 */ /* 0x040fe200078e0200 */
[----:B------:R-:W-:Y:S01]  /*1ea0*/  IADD3 R5, R5, R8, RZ ;  /* 0x0000000805057210 */ /* 0x000fe20007ffe0ff */
[----:B------:R-:W-:Y:S01]  /*1eb0*/  IMAD.WIDE.U32 R2, R6, R10, R2 ;  /* 0x0000000a06027225 */ /* 0x000fe200078e0002 */
[----:B------:R-:W-:Y:S01]  /*1ec0*/  UIMAD.WIDE.U32 UR46, UR16, 0xc0, URZ ;  /* 0x000000c0102e78a5 */ /* 0x000fe2000f8e003f */
[----:B------:R-:W-:Y:S01]  /*1ed0*/  SHF.L.U32 R75, R95, 0x7, RZ ;  /* 0x000000075f4b7819 */ /* 0x000fe200000006ff */
[----:B------:R-:W-:Y:S01]  /*1ee0*/  USHF.L.U64.HI UR29, UR16, 0x7, UR17 ;  /* 0x00000007101d7899 */ /* 0x000fe20008010211 */
[----:B------:R-:W-:Y:S01]  /*1ef0*/  IMAD.IADD R3, R3, 0x1, R0 ;  /* 0x0000000103037824 */ /* 0x000fe200078e0200 */
[----:B------:R-:W-:Y:S01]  /*1f00*/  USHF.L.U32 UR42, UR16, 0x7, URZ ;  /* 0x00000007102a7899 */ /* 0x000fe2000800063f */
[----:B------:R-:W-:Y:S01]  /*1f10*/  IMAD R0, R48, UR14, RZ ;  /* 0x0000000e30007c24 */ /* 0x000fe2000f8e02ff */
[----:B------:R-:W-:Y:S01]  /*1f20*/  UIMAD.WIDE.U32 UR52, UR16, 0x140, URZ ;  /* 0x00000140103478a5 */ /* 0x000fe2000f8e003f */
[----:B------:R-:W-:Y:S01]  /*1f30*/  IMAD.WIDE.U32 R4, R18, UR14, R4 ;  /* 0x0000000e12047c25 */ /* 0x000fe2000f8e0004 */
[----:B------:R-:W-:Y:S01]  /*1f40*/  USHF.L.U32 UR14, UR16, 0x6, URZ ;  /* 0x00000006100e7899 */ /* 0x000fe2000800063f */
[----:B------:R-:W-:Y:S01]  /*1f50*/  SHF.L.U64.HI R91, R10, 0x6, R11 ;  /* 0x000000060a5b7819 */ /* 0x000fe2000001020b */
[----:B------:R-:W-:Y:S01]  /*1f60*/  UIMAD UR44, UR17, 0x140, URZ ;  /* 0x00000140112c78a4 */ /* 0x000fe2000f8e023f */
[----:B------:R-:W-:Y:S01]  /*1f70*/  IMAD R0, R18, UR15, R0 ;  /* 0x0000000f12007c24 */ /* 0x000fe2000f8e0200 */
[----:B------:R-:W-:Y:S01]  /*1f80*/  LEA R57, P1, R4, UR12, 0x1 ;  /* 0x0000000c04397c11 */ /* 0x000fe2000f8208ff */
[----:B------:R-:W-:Y:S01]  /*1f90*/  IMAD R48, R48, UR10, RZ ;  /* 0x0000000a30307c24 */ /* 0x000fe2000f8e02ff */
[----:B------:R-:W-:Y:S01]  /*1fa0*/  UIMAD UR15, UR17, 0xc0, URZ ;  /* 0x000000c0110f78a4 */ /* 0x000fe2000f8e023f */
[----:B------:R-:W-:Y:S01]  /*1fb0*/  IMAD.WIDE.U32 R2, R18, UR10, R2 ;  /* 0x0000000a12027c25 */ /* 0x000fe2000f8e0002 */
[----:B------:R-:W-:Y:S01]  /*1fc0*/  IADD3 R0, R5, R0, RZ ;  /* 0x0000000005007210 */ /* 0x000fe20007ffe0ff */
[----:B------:R-:W-:Y:S01]  /*1fd0*/  UIMAD.WIDE.U32 UR48, UR16, 0x180, URZ ;  /* 0x00000180103078a5 */ /* 0x000fe2000f8e003f */
[----:B------:R-:W-:Y:S01]  /*1fe0*/  SHF.L.U64.HI R92, R10, 0x7, R11 ;  /* 0x000000070a5c7819 */ /* 0x000fe2000001020b */
[----:B------:R-:W-:Y:S01]  /*1ff0*/  IMAD R48, R18, UR11, R48 ;  /* 0x0000000b12307c24 */ /* 0x000fe2000f8e0230 */
[----:B------:R-:W-:Y:S01]  /*2000*/  LEA.HI.X R56, R4, UR13, R0, 0x1, P1 ;  /* 0x0000000d04387c11 */ /* 0x000fe200088f0c00 */
[----:B------:R-:W-:Y:S01]  /*2010*/  IMAD.IADD R6, R26, 0x1, R20 ;  /* 0x000000011a067824 */ /* 0x000fe200078e0214 */
[----:B------:R-:W-:Y:S01]  /*2020*/  LEA R49, P0, R2, UR4, 0x1 ;  /* 0x0000000402317c11 */ /* 0x000fe2000f8008ff */
[----:B------:R-:W-:Y:S01]  /*2030*/  IMAD.IADD R48, R3, 0x1, R48 ;  /* 0x0000000103307824 */ /* 0x000fe200078e0230 */
[----:B------:R-:W-:Y:S01]  /*2040*/  ULDC.64 UR10, c[0x0][0x218] ;  /* 0x00008600000a7ab9 */ /* 0x000fe20000000a00 */
[----:B------:R-:W-:Y:S01]  /*2050*/  IMAD R0, R95, R6, RZ ;  /* 0x000000065f007224 */ /* 0x000fe200078e02ff */
[----:B------:R-:W-:Y:S01]  /*2060*/  LEA R46, P1, R174, UR10, 0x1 ;  /* 0x0000000aae2e7c11 */ /* 0x000fe2000f8208ff */
[----:B------:R-:W-:Y:S01]  /*2070*/  IMAD.SHL.U32 R89, R67, 0x80, RZ ;  /* 0x0000008043597824 */ /* 0x000fe200078e00ff */
[----:B------:R-:W-:Y:S01]  /*2080*/  LEA.HI.X R48, R2, UR5, R48, 0x1, P0 ;  /* 0x0000000502307c11 */ /* 0x000fe200080f0c30 */
[----:B------:R-:W-:Y:S01]  /*2090*/  ULDC.64 UR4, c[0x0][0x220] ;  /* 0x0000880000047ab9 */ /* 0x000fe20000000a00 */
[----:B------:R-:W-:Y:S01]  /*20a0*/  SHF.R.S32.HI R3, RZ, 0x1f, R0 ;  /* 0x0000001fff037819 */ /* 0x000fe20000011400 */
[----:B------:R-:W-:Y:S01]  /*20b0*/  IMAD.WIDE.U32 R68, R66, 0x80, RZ ;  /* 0x0000008042447825 */ /* 0x000fe200078e00ff */
[-C--:B------:R-:W-:Y:S01]  /*20c0*/  IADD3 R2, P2, R101, R0.reuse, RZ ;  /* 0x0000000065027210 */ /* 0x080fe20007f5e0ff */
[----:B------:R-:W-:Y:S01]  /*20d0*/  UIMAD UR43, UR17, 0x180, URZ ;  /* 0x00000180112b78a4 */ /* 0x000fe2000f8e023f */
[----:B------:R-:W-:Y:S01]  /*20e0*/  IADD3 R0, P3, R99, R0, RZ ;  /* 0x0000000063007210 */ /* 0x000fe20007f7e0ff */
[----:B------:R-:W-:Y:S01]  /*20f0*/  UIMAD.WIDE.U32 UR54, UR16, 0x1c0, URZ ;  /* 0x000001c0103678a5 */ /* 0x000fe2000f8e003f */
[----:B------:R-:W-:Y:S01]  /*2100*/  LEA R51, P0, R214, UR4, 0x1 ;  /* 0x00000004d6337c11 */ /* 0x000fe2000f8008ff */
[----:B------:R-:W-:Y:S01]  /*2110*/  IMAD.X R4, R104, 0x1, R3, P2 ;  /* 0x0000000168047824 */ /* 0x000fe200010e0603 */
[----:B------:R-:W-:Y:S01]  /*2120*/  LEA.HI.X R47, R174, UR11, R213, 0x1, P1 ;  /* 0x0000000bae2f7c11 */ /* 0x000fe200088f0cd5 */
[----:B------:R-:W-:Y:S01]  /*2130*/  IMAD.X R3, R103, 0x1, R3, P3 ;  /* 0x0000000167037824 */ /* 0x000fe200018e0603 */
[----:B------:R-:W-:Y:S01]  /*2140*/  LEA.HI.X R50, R214, UR5, R239, 0x1, P0 ;  /* 0x00000005d6327c11 */ /* 0x000fe200080f0cef */
[C---:B------:R-:W-:Y:S01]  /*2150*/  IMAD.SHL.U32 R77, R95.reuse, 0x40, RZ ;  /* 0x000000405f4d7824 */ /* 0x040fe200078e00ff */
[----:B------:R-:W-:Y:S01]  /*2160*/  SHF.L.U64.HI R4, R2, 0x1, R4 ;  /* 0x0000000102047819 */ /* 0x000fe20000010204 */
[C---:B------:R-:W-:Y:S01]  /*2170*/  IMAD R76, R95.reuse, 0x60, RZ ;  /* 0x000000605f4c7824 */ /* 0x040fe200078e02ff */
[C---:B------:R-:W-:Y:S01]  /*2180*/  SHF.L.U64.HI R3, R0.reuse, 0x1, R3 ;  /* 0x0000000100037819 */ /* 0x040fe20000010203 */
[----:B------:R-:W-:Y:S01]  /*2190*/  IMAD.SHL.U32 R0, R0, 0x2, RZ ;  /* 0x0000000200007824 */ /* 0x000fe200078e00ff */
[----:B------:R-:W-:Y:S01]  /*21a0*/  SHF.L.U32 R2, R2, 0x1, RZ ;  /* 0x0000000102027819 */ /* 0x000fe200000006ff */
[C---:B------:R-:W-:Y:S01]  /*21b0*/  IMAD R74, R95.reuse, 0xa0, RZ ;  /* 0x000000a05f4a7824 */ /* 0x040fe200078e02ff */
[----:B------:R-:W-:Y:S01]  /*21c0*/  UIMAD UR17, UR17, 0x1c0, URZ ;  /* 0x000001c0111178a4 */ /* 0x000fe2000f8e023f */
[C---:B------:R-:W-:Y:S01]  /*21d0*/  IMAD R73, R95.reuse, 0xc0, RZ ;  /* 0x000000c05f497824 */ /* 0x040fe200078e02ff */
[----:B------:R-:W-:Y:S01]  /*21e0*/  ULDC.64 UR10, c[0x0][0x360] ;  /* 0x0000d800000a7ab9 */ /* 0x000fe20000000a00 */
[----:B------:R-:W-:Y:S01]  /*21f0*/  IMAD R72, R95, 0xe0, RZ ;  /* 0x000000e05f487824 */ /* 0x000fe200078e02ff */
[----:B------:R-:W-:Y:S01]  /*2200*/  ULDC.64 UR4, c[0x0][0x358] ;  /* 0x0000d60000047ab9 */ /* 0x000fe20000000a00 */
[----:B------:R-:W-:Y:S01]  /*2210*/  IMAD.WIDE.U32 R66, R66, 0x40, RZ ;  /* 0x0000004042427825 */ /* 0x000fe200078e00ff */
[----:B------:R-:W-:Y:S01]  /*2220*/  UIADD3 UR16, UR41, UR25, URZ ;  /* 0x0000001929107290 */ /* 0x000fe2000fffe03f */
[----:B------:R-:W-:Y:S01]  /*2230*/  IADD3 R54, P3, R2, UR10, RZ ;  /* 0x0000000a02367c10 */ /* 0x000fe2000ff7e0ff */
[----:B------:R-:W-:Y:S01]  /*2240*/  UIADD3 UR39, UR39, UR24, URZ ;  /* 0x0000001827277290 */ /* 0x000fe2000fffe03f */
[----:B------:R-:W-:Y:S01]  /*2250*/  IADD3 R18, P1, R0, UR10, RZ ;  /* 0x0000000a00127c10 */ /* 0x000fe2000ff3e0ff */
[----:B------:R-:W-:Y:S01]  /*2260*/  UIMAD.WIDE.U32 UR36, UR30, 0xc0, URZ ;  /* 0x000000c01e2478a5 */ /* 0x000fe2000f8e003f */
[----:B------:R-:W-:Y:S01]  /*2270*/  IADD3 R55, P2, R2, UR4, RZ ;  /* 0x0000000402377c10 */ /* 0x000fe2000ff5e0ff */
[----:B------:R-:W-:Y:S01]  /*2280*/  UIMAD UR23, UR31, 0xc0, URZ ;  /* 0x000000c01f1778a4 */ /* 0x000fe2000f8e023f */
[----:B------:R-:W-:Y:S01]  /*2290*/  IADD3 R30, P0, R0, UR4, RZ ;  /* 0x00000004001e7c10 */ /* 0x000fe2000ff1e0ff */
[----:B------:R-:W-:Y:S01]  /*22a0*/  UIMAD.WIDE.U32 UR34, UR30, 0x140, URZ ;  /* 0x000001401e2278a5 */ /* 0x000fe2000f8e003f */
[C---:B------:R-:W-:Y:S01]  /*22b0*/  SHF.L.U64.HI R90, R10.reuse, 0x5, R11 ;  /* 0x000000050a5a7819 */ /* 0x040fe2000001020b */
[----:B------:R-:W-:Y:S01]  /*22c0*/  UIMAD UR22, UR31, 0x140, URZ ;  /* 0x000001401f1678a4 */ /* 0x000fe2000f8e023f */
[C---:B------:R-:W-:Y:S01]  /*22d0*/  IMAD.SHL.U32 R70, R10.reuse, 0x40, RZ ;  /* 0x000000400a467824 */ /* 0x040fe200078e00ff */
[----:B------:R-:W-:Y:S01]  /*22e0*/  UIMAD.WIDE.U32 UR32, UR30, 0x180, URZ ;  /* 0x000001801e2078a5 */ /* 0x000fe2000f8e003f */
[C---:B------:R-:W-:Y:S01]  /*22f0*/  SHF.L.U32 R71, R10.reuse, 0x7, RZ ;  /* 0x000000070a477819 */ /* 0x040fe200000006ff */
[----:B------:R-:W-:Y:S01]  /*2300*/  UIMAD UR21, UR31, 0x180, URZ ;  /* 0x000001801f1578a4 */ /* 0x000fe2000f8e023f */
[----:B------:R-:W-:Y:S01]  /*2310*/  IMAD.SHL.U32 R65, R10, 0x20, RZ ;  /* 0x000000200a417824 */ /* 0x000fe200078e00ff */
[----:B------:R-:W-:Y:S01]  /*2320*/  UIMAD UR20, UR31, 0x1c0, URZ ;  /* 0x000001c01f1478a4 */ /* 0x000fe2000f8e023f */
[C---:B------:R-:W-:Y:S01]  /*2330*/  VIADD R58, R80.reuse, 0x20 ;  /* 0x00000020503a7836 */ /* 0x040fe20000000000 */
[----:B------:R-:W-:Y:S01]  /*2340*/  UIMAD.WIDE.U32 UR30, UR30, 0x1c0, URZ ;  /* 0x000001c01e1e78a5 */ /* 0x000fe2000f8e003f */
[C---:B------:R-:W-:Y:S01]  /*2350*/  IADD3 R59, R80.reuse, 0x40, RZ ;  /* 0x00000040503b7810 */ /* 0x040fe20007ffe0ff */
[C---:B------:R-:W-:Y:S01]  /*2360*/  VIADD R63, R80.reuse, 0x60 ;  /* 0x00000060503f7836 */ /* 0x040fe20000000000 */
[C---:B------:R-:W-:Y:S01]  /*2370*/  IADD3 R61, R80.reuse, 0xa0, RZ ;  /* 0x000000a0503d7810 */ /* 0x040fe20007ffe0ff */
[C---:B------:R-:W-:Y:S01]  /*2380*/  VIADD R62, R80.reuse, 0x80 ;  /* 0x00000080503e7836 */ /* 0x040fe20000000000 */
[----:B------:R-:W-:Y:S01]  /*2390*/  IADD3 R89, R69, R89, RZ ;  /* 0x0000005945597210 */ /* 0x000fe20007ffe0ff */
[C---:B------:R-:W-:Y:S01]  /*23a0*/  VIADD R60, R80.reuse, 0xc0 ;  /* 0x000000c0503c7836 */ /* 0x040fe20000000000 */
[----:B------:R-:W-:Y:S01]  /*23b0*/  SHF.R.S32.HI R87, RZ, 0x1f, R78 ;  /* 0x0000001fff577819 */ /* 0x000fe2000001144e */
[----:B------:R-:W-:Y:S01]  /*23c0*/  VIADD R64, R80, 0xe0 ;  /* 0x000000e050407836 */ /* 0x000fe20000000000 */
[----:B------:R-:W-:Y:S01]  /*23d0*/  SHF.R.S32.HI R86, RZ, 0x1f, R77 ;  /* 0x0000001fff567819 */ /* 0x000fe2000001144d */
[----:B------:R-:W-:Y:S01]  /*23e0*/  IMAD.MOV.U32 R20, RZ, RZ, R169 ;  /* 0x000000ffff147224 */ /* 0x000fe200078e00a9 */
[----:B------:R-:W-:Y:S01]  /*23f0*/  SHF.R.S32.HI R85, RZ, 0x1f, R76 ;  /* 0x0000001fff557819 */ /* 0x000fe2000001144c */
[----:B------:R-:W-:Y:S01]  /*2400*/  IMAD.IADD R88, R67, 0x1, R88 ;  /* 0x0000000143587824 */ /* 0x000fe200078e0258 */
[----:B------:R-:W-:Y:S01]  /*2410*/  SHF.R.S32.HI R84, RZ, 0x1f, R75 ;  /* 0x0000001fff547819 */ /* 0x000fe2000001144b */
[----:B------:R-:W-:Y:S01]  /*2420*/  USHF.L.U32 UR25, UR40, 0x1, URZ ;  /* 0x0000000128197899 */ /* 0x000fe2000800063f */
[----:B------:R-:W-:Y:S01]  /*2430*/  SHF.R.S32.HI R83, RZ, 0x1f, R74 ;  /* 0x0000001fff537819 */ /* 0x000fe2000001144a */
[----:B------:R-:W-:Y:S01]  /*2440*/  USHF.L.U32 UR24, UR38, 0x1, URZ ;  /* 0x0000000126187899 */ /* 0x000fe2000800063f */
[----:B------:R-:W-:Y:S01]  /*2450*/  SHF.R.S32.HI R82, RZ, 0x1f, R73 ;  /* 0x0000001fff527819 */ /* 0x000fe20000011449 */
[----:B------:R-:W-:Y:S01]  /*2460*/  USHF.L.U64.HI UR39, UR38, 0x1, UR39 ;  /* 0x0000000126277899 */ /* 0x000fe20008010227 */
[----:B------:R-:W-:Y:S01]  /*2470*/  SHF.R.S32.HI R79, RZ, 0x1f, R72 ;  /* 0x0000001fff4f7819 */ /* 0x000fe20000011448 */
[----:B------:R-:W-:Y:S01]  /*2480*/  USHF.L.U64.HI UR40, UR40, 0x1, UR16 ;  /* 0x0000000128287899 */ /* 0x000fe20008010210 */
[----:B--2---:R-:W-:Y:S01]  /*2490*/  LEA R107, -R107, RZ, 0x8 ;  /* 0x000000ff6b6b7211 */ /* 0x004fe200078e41ff */
[----:B------:R-:W-:Y:S01]  /*24a0*/  USHF.L.U64.HI UR27, UR28, 0x1, UR27 ;  /* 0x000000011c1b7899 */ /* 0x000fe2000801021b */
[C---:B------:R-:W-:Y:S01]  /*24b0*/  IADD3.X R52, R4.reuse, UR11, RZ, P3, !PT ;  /* 0x0000000b04347c10 */ /* 0x040fe20009ffe4ff */
[----:B------:R-:W-:Y:S01]  /*24c0*/  USHF.L.U64.HI UR26, UR14, 0x1, UR26 ;  /* 0x000000010e1a7899 */ /* 0x000fe2000801021a */
[C---:B------:R-:W-:Y:S01]  /*24d0*/  IADD3.X R17, R3.reuse, UR11, RZ, P1, !PT ;  /* 0x0000000b03117c10 */ /* 0x040fe20008ffe4ff */
[----:B------:R-:W-:Y:S01]  /*24e0*/  USHF.L.U32 UR38, UR14, 0x1, URZ ;  /* 0x000000010e267899 */ /* 0x000fe2000800063f */
[----:B------:R-:W-:Y:S01]  /*24f0*/  IADD3.X R53, R4, UR5, RZ, P2, !PT ;  /* 0x0000000504357c10 */ /* 0x000fe200097fe4ff */
[----:B------:R-:W-:Y:S01]  /*2500*/  UIADD3 UR41, UR47, UR15, URZ ;  /* 0x0000000f2f297290 */ /* 0x000fe2000fffe03f */
[----:B------:R-:W-:Y:S01]  /*2510*/  IADD3.X R31, R3, UR5, RZ, P0, !PT ;  /* 0x00000005031f7c10 */ /* 0x000fe200087fe4ff */
[----:B------:R-:W-:-:S02]  /*2520*/  USHF.L.U64.HI UR29, UR42, 0x1, UR29 ;  /* 0x000000012a1d7899 */ /* 0x000fc4000801021d */
[----:B------:R-:W-:Y:S01]  /*2530*/  UIADD3 UR57, UR55, UR17, URZ ;  /* 0x0000001137397290 */ /* 0x000fe2000fffe03f */
[----:B------:R-:W-:Y:S01]  /*2540*/  ULDC UR50, c[0x0][0x2d0] ;  /* 0x0000b40000327ab9 */ /* 0x000fe20000000800 */
[----:B------:R-:W-:Y:S01]  /*2550*/  ULDC UR4, c[0x0][0x2e0] ;  /* 0x0000b80000047ab9 */ /* 0x000fe20000000800 */
[----:B------:R-:W-:Y:S01]  /*2560*/  ULDC.U8 UR51, c[0x0][0x3c3] ;  /* 0x0000f0c000337ab9 */ /* 0x000fe20000000000 */
[----:B------:R-:W-:Y:S01]  /*2570*/  ULDC UR45, c[0x0][0x2e0] ;  /* 0x0000b800002d7ab9 */ /* 0x000fe20000000800 */
[----:B------:R-:W-:Y:S01]  /*2580*/  ULDC UR5, c[0x0][0x2e0] ;  /* 0x0000b80000057ab9 */ /* 0x000fe20000000800 */
[----:B------:R-:W-:Y:S01]  /*2590*/  ULDC.64 UR10, c[0x0][0x248] ;  /* 0x00009200000a7ab9 */ /* 0x000fe20000000a00 */
[----:B------:R-:W-:Y:S01]  /*25a0*/  ULDC.64 UR12, c[0x0][0x250] ;  /* 0x00009400000c7ab9 */ /* 0x000fe20000000a00 */
[----:B------:R-:W-:Y:S02]  /*25b0*/  UIADD3 UR23, UR37, UR23, URZ ;  /* 0x0000001725177290 */ /* 0x000fe4000fffe03f */
[----:B------:R-:W-:-:S02]  /*25c0*/  UIADD3 UR22, UR35, UR22, URZ ;  /* 0x0000001623167290 */ /* 0x000fc4000fffe03f */
[----:B------:R-:W-:Y:S02]  /*25d0*/  UIADD3 UR21, UR33, UR21, URZ ;  /* 0x0000001521157290 */ /* 0x000fe4000fffe03f */
[----:B------:R-:W-:Y:S02]  /*25e0*/  UIADD3 UR20, UR31, UR20, URZ ;  /* 0x000000141f147290 */ /* 0x000fe4000fffe03f */
[----:B------:R-:W-:Y:S02]  /*25f0*/  USHF.L.U32 UR28, UR28, 0x1, URZ ;  /* 0x000000011c1c7899 */ /* 0x000fe4000800063f */
[----:B------:R-:W-:Y:S02]  /*2600*/  USHF.L.U32 UR42, UR42, 0x1, URZ ;  /* 0x000000012a2a7899 */ /* 0x000fe4000800063f */
[----:B------:R-:W-:Y:S02]  /*2610*/  UIADD3 UR44, UR53, UR44, URZ ;  /* 0x0000002c352c7290 */ /* 0x000fe4000fffe03f */
[----:B------:R-:W-:Y:S01]  /*2620*/  UIADD3 UR43, UR49, UR43, URZ ;  /* 0x0000002b312b7290 */ /* 0x000fe2000fffe03f */
[----:B------:R-:W-:Y:S01]  /*2630*/  ULDC.64 UR14, c[0x0][0x230] ;  /* 0x00008c00000e7ab9 */ /* 0x000fe20000000a00 */
[----:B------:R-:W-:-:S10]  /*2640*/  ULDC.64 UR16, c[0x0][0x238] ;  /* 0x00008e0000107ab9 */ /* 0x000fd40000000a00 */
.L_x_905:
[----:B------:R-:W-:Y:S01]  /*2650*/  ISETP.GE.AND P1, PT, R132, UR50, PT ;  /* 0x0000003284007c0c */ /* 0x000fe2000bf26270 */
[----:B------:R-:W-:Y:S02]  /*2660*/  IMAD.SHL.U32 R21, R20, 0x100, RZ ;  /* 0x0000010014157824 */ /* 0x000fe400078e00ff */
[----:B------:R-:W-:Y:S02]  /*2670*/  IMAD.MOV.U32 R12, RZ, RZ, R57 ;  /* 0x000000ffff0c7224 */ /* 0x000fe400078e0039 */
[----:B------:R-:W-:Y:S02]  /*2680*/  VIADD R19, R21, 0xffffff00 ;  /* 0xffffff0015137836 */ /* 0x000fe40000000000 */
[----:B------:R-:W-:Y:S02]  /*2690*/  IMAD.MOV.U32 R13, RZ, RZ, R56 ;  /* 0x000000ffff0d7224 */ /* 0x000fe400078e0038 */
[--C-:B------:R-:W-:Y:S02]  /*26a0*/  IMAD.IADD R37, R134, 0x1, -R19.reuse ;  /* 0x0000000186257824 */ /* 0x100fe400078e0a13 */
[----:B------:R-:W-:Y:S02]  /*26b0*/  IMAD.IADD R45, R94, 0x1, -R19 ;  /* 0x000000015e2d7824 */ /* 0x000fe400078e0a13 */
[----:B------:R-:W-:Y:S01]  /*26c0*/  IMAD.U32 R0, RZ, RZ, UR18 ;  /* 0x00000012ff007e24 */ /* 0x000fe2000f8e00ff */
[-C--:B------:R-:W-:Y:S02]  /*26d0*/  ISETP.GE.OR P0, PT, R80, R37.reuse, P1 ;  /* 0x000000255000720c */ /* 0x080fe40000f06670 */
[----:B------:R-:W-:Y:S02]  /*26e0*/  ISETP.GE.OR P2, PT, R58, R37, P1 ;  /* 0x000000253a00720c */ /* 0x000fe40000f46670 */
[-C--:B------:R-:W-:Y:S02]  /*26f0*/  ISETP.LT.OR P0, PT, R80, R45.reuse, P0 ;  /* 0x0000002d5000720c */ /* 0x080fe40000701670 */
[----:B------:R-:W-:Y:S11]  /*2700*/  ISETP.LT.OR P2, PT, R58, R45, P2 ;  /* 0x0000002d3a00720c */ /* 0x000ff60001741670 */
[----:B---34-:R-:W2:Y:S01]  /*2710*/  @!P0 LDG.E.128 R8, desc[UR6][R12.64] ;  /* 0x000000060c088981 */ /* 0x018ea2000c1e1d00 */
[----:B------:R-:W-:Y:S01]  /*2720*/  @!P0 IMAD.MOV.U32 R4, RZ, RZ, R51 ;  /* 0x000000ffff048224 */ /* 0x000fe200078e0033 */
[----:B------:R-:W-:Y:S01]  /*2730*/  @!P2 IADD3 R2, P3, R57, UR28, RZ ;  /* 0x0000001c3902ac10 */ /* 0x000fe2000ff7e0ff */
[----:B------:R-:W-:Y:S03]  /*2740*/  @!P0 IMAD.MOV.U32 R5, RZ, RZ, R50 ;  /* 0x000000ffff058224 */ /* 0x000fe600078e0032 */
[----:B------:R-:W-:Y:S02]  /*2750*/  @!P2 IADD3.X R3, R56, UR27, RZ, P3, !PT ;  /* 0x0000001b3803ac10 */ /* 0x000fe40009ffe4ff */
[C---:B------:R-:W-:Y:S04]  /*2760*/  ISETP.GE.OR P3, PT, R59.reuse, R37, P1 ;  /* 0x000000253b00720c */ /* 0x040fe80000f66670 */
[----:B------:R-:W-:Y:S01]  /*2770*/  ISETP.LT.OR P3, PT, R59, R45, P3 ;  /* 0x0000002d3b00720c */ /* 0x000fe20001f61670 */
[----:B--2---:R1:W-:Y:S04]  /*2780*/  @!P0 STG.E.128 desc[UR6][R4.64], R8 ;  /* 0x0000000804008986 */ /* 0x0043e8000c101d06 */
[----:B-1----:R1:W2:Y:S01]  /*2790*/  @!P2 LDG.E.128 R8, desc[UR6][R2.64] ;  /* 0x000000060208a981 */ /* 0x0022a2000c1e1d00 */
[----:B------:R-:W-:Y:S05]  /*27a0*/  IMAD.U32 R4, RZ, RZ, UR19 ;  /* 0x00000013ff047e24 */ /* 0x000fea000f8e00ff */
[----:B------:R-:W-:Y:S02]  /*27b0*/  @!P2 LEA R4, P5, R4, R51, 0x1 ;  /* 0x000000330404a211 */ /* 0x000fe400078a08ff */
[----:B-1----:R-:W-:Y:S01]  /*27c0*/  @!P3 IADD3 R2, P4, R57, UR38, RZ ;  /* 0x000000263902bc10 */ /* 0x002fe2000ff9e0ff */
[----:B------:R-:W-:Y:S05]  /*27d0*/  IMAD.U32 R3, RZ, RZ, UR19 ;  /* 0x00000013ff037e24 */ /* 0x000fea000f8e00ff */
[----:B------:R-:W-:Y:S02]  /*27e0*/  @!P2 LEA.HI.X R5, R3, R50, R0, 0x1, P5 ;  /* 0x000000320305a211 */ /* 0x000fe400028f0c00 */
[----:B------:R-:W-:Y:S03]  /*27f0*/  @!P3 IADD3.X R3, R56, UR26, RZ, P4, !PT ;  /* 0x0000001a3803bc10 */ /* 0x000fe6000a7fe4ff */
[----:B--2---:R1:W-:Y:S01]  /*2800*/  @!P2 STG.E.128 desc[UR6][R4.64], R8 ;  /* 0x000000080400a986 */ /* 0x0043e2000c101d06 */
[C---:B------:R-:W-:Y:S04]  /*2810*/  ISETP.GE.OR P2, PT, R63.reuse, R37, P1 ;  /* 0x000000253f00720c */ /* 0x040fe80000f46670 */
[----:B------:R-:W-:Y:S02]  /*2820*/  ISETP.LT.OR P2, PT, R63, R45, P2 ;  /* 0x0000002d3f00720c */ /* 0x000fe40001741670 */
[----:B-1----:R-:W-:Y:S01]  /*2830*/  @!P3 IADD3 R4, P5, R51, UR24, RZ ;  /* 0x000000183304bc10 */ /* 0x002fe2000ffbe0ff */
[----:B------:R1:W2:Y:S03]  /*2840*/  @!P3 LDG.E.128 R8, desc[UR6][R2.64] ;  /* 0x000000060208b981 */ /* 0x0002a6000c1e1d00 */
[----:B------:R-:W-:Y:S07]  /*2850*/  @!P3 IADD3.X R5, R50, UR39, RZ, P5, !PT ;  /* 0x000000273205bc10 */ /* 0x000fee000affe4ff */
[----:B-1----:R-:W-:Y:S04]  /*2860*/  @!P2 IADD3 R2, P4, R57, UR46, RZ ;  /* 0x0000002e3902ac10 */ /* 0x002fe8000ff9e0ff */
[----:B------:R-:W-:Y:S01]  /*2870*/  @!P2 IADD3.X R3, R56, UR41, RZ, P4, !PT ;  /* 0x000000293803ac10 */ /* 0x000fe2000a7fe4ff */
        /* <DEDUP_REMOVED lines=32> */
[----:B--2---:R1:W-:Y:S04]  /*2a80*/  @!P3 STG.E.128 desc[UR6][R4.64], R8 ;  /* 0x000000080400b986 */ /* 0x0043e8000c101d06 */
[----:B-1----:R1:W2:Y:S02]  /*2a90*/  @!P2 LDG.E.128 R4, desc[UR6][R2.64] ;  /* 0x000000060204a981 */ /* 0x0022a4000c1e1d00 */
[----:B-1----:R-:W-:Y:S04]  /*2aa0*/  @!P2 IADD3 R2, P3, R51, UR30, RZ ;  /* 0x0000001e3302ac10 */ /* 0x002fe8000ff7e0ff */
[----:B------:R-:W-:Y:S02]  /*2ab0*/  @!P2 IADD3.X R3, R50, UR20, RZ, P3, !PT ;  /* 0x000000143203ac10 */ /* 0x000fe40009ffe4ff */
[----:B------:R-:W-:Y:S03]  /*2ac0*/  ISETP.NE.AND P3, PT, RZ, UR4, PT ;  /* 0x00000004ff007c0c */ /* 0x000fe6000bf65270 */
[----:B--2---:R1:W-:Y:S01]  /*2ad0*/  @!P2 STG.E.128 desc[UR6][R2.64], R4 ;  /* 0x000000040200a986 */ /* 0x0043e2000c101d06 */
[C---:B------:R-:W-:Y:S04]  /*2ae0*/  LEA R57, P2, R107.reuse, R12, 0x1 ;  /* 0x0000000c6b397211 */ /* 0x040fe800078408ff */
[----:B------:R-:W-:Y:S05]  /*2af0*/  LEA.HI.X.SX32 R56, R107, R13, 0x1, P2 ;  /* 0x0000000d6b387211 */ /* 0x000fea00010f0eff */
[----:B------:R-:W-:Y:S05]  /*2b00*/  @!P3 BRA `(.L_x_852) ;  /* 0x000000540014b947 */ /* 0x000fea0003800000 */
[----:B------:R-:W-:Y:S11]  /*2b10*/  ISETP.NE.AND P2, PT, RZ, UR51, PT ;  /* 0x00000033ff007c0c */ /* 0x000ff6000bf45270 */
[----:B------:R-:W-:Y:S02]  /*2b20*/  @!UPT UIADD3 URZ, URZ, URZ, URZ ;  /* 0x0000003f3f3ff290 */ /* 0x000fe4000fffe03f */
[----:B------:R-:W-:Y:S05]  /*2b30*/  @!P2 BRA `(.L_x_853) ;  /* 0x00000020002ca947 */ /* 0x000fea0003800000 */
[-C--:B------:R-:W-:Y:S01]  /*2b40*/  ISETP.GE.OR P3, PT, R58, R37.reuse, P1 ;  /* 0x000000253a00720c */ /* 0x080fe20000f66670 */
[----:B------:R-:W2:Y:S01]  /*2b50*/  LDC R27, c[0x0][0x2e0] ;  /* 0x0000b800ff1b7b82 */ /* 0x000ea20000000800 */
[-C--:B------:R-:W-:Y:S01]  /*2b60*/  ISETP.GE.OR P2, PT, R59, R37.reuse, P1 ;  /* 0x000000253b00720c */ /* 0x080fe20000f46670 */
[----:B------:R-:W-:Y:S01]  /*2b70*/  BSSY B0, `(.L_x_854) ;  /* 0x000003c000007945 */ /* 0x000fe20003800000 */
[-C--:B------:R-:W-:Y:S02]  /*2b80*/  ISETP.GE.OR P5, PT, R63, R37.reuse, P1 ;  /* 0x000000253f00720c */ /* 0x080fe40000fa6670 */
[----:B------:R-:W-:Y:S02]  /*2b90*/  ISETP.GE.OR P4, PT, R62, R37, P1 ;  /* 0x000000253e00720c */ /* 0x000fe40000f86670 */
[-C--:B------:R-:W-:Y:S02]  /*2ba0*/  ISETP.LT.OR P3, PT, R58, R45.reuse, P3 ;  /* 0x0000002d3a00720c */ /* 0x080fe40001f61670 */
[----:B------:R-:W-:Y:S01]  /*2bb0*/  ISETP.LT.OR P2, PT, R59, R45, P2 ;  /* 0x0000002d3b00720c */ /* 0x000fe20001741670 */
[----:B------:R-:W-:Y:S01]  /*2bc0*/  @!UPT UIADD3 URZ, URZ, URZ, URZ ;  /* 0x0000003f3f3ff290 */ /* 0x000fe2000fffe03f */
[----:B------:R-:W-:Y:S11]  /*2bd0*/  @P0 BRA `(.L_x_855) ;  /* 0x0000000000d40947 */ /* 0x000ff60003800000 */
[----:B-1----:R-:W-:Y:S01]  /*2be0*/  MOV R2, R49 ;  /* 0x0000003100027202 */ /* 0x002fe20000000f00 */
[----:B------:R-:W-:Y:S01]  /*2bf0*/  IMAD.MOV.U32 R3, RZ, RZ, R48 ;  /* 0x000000ffff037224 */ /* 0x000fe200078e0030 */
[----:B------:R-:W-:Y:S04]  /*2c00*/  ISETP.GE.AND P0, PT, R132, UR4, PT ;  /* 0x0000000484007c0c */ /* 0x000fe8000bf06270 */
[----:B------:R1:W3:Y:S09]  /*2c10*/  LDG.E.128 R8, desc[UR6][R2.64] ;  /* 0x0000000602087981 */ /* 0x0002f2000c1e1d00 */
[----:B------:R-:W-:Y:S01]  /*2c20*/  @!P0 MOV R4, R30 ;  /* 0x0000001e00048202 */ /* 0x000fe20000000f00 */
[----:B------:R-:W-:Y:S05]  /*2c30*/  @!P0 IMAD.MOV.U32 R5, RZ, RZ, R31 ;  /* 0x000000ffff058224 */ /* 0x000fea00078e001f */
[----:B------:R3:W4:Y:S01]  /*2c40*/  @!P0 LDG.E.64 R6, desc[UR6][R4.64] ;  /* 0x0000000604068981 */ /* 0x000722000c1e1b00 */
[----:B-1----:R-:W-:Y:S01]  /*2c50*/  @!P0 MOV R2, R18 ;  /* 0x0000001200028202 */ /* 0x002fe20000000f00 */
[----:B------:R-:W-:Y:S06]  /*2c60*/  @!P0 IMAD.MOV.U32 R3, RZ, RZ, R17 ;  /* 0x000000ffff038224 */ /* 0x000fec00078e0011 */
[----:B------:R-:W5:Y:S01]  /*2c70*/  @!P0 LDG.E.64 R2, desc[UR6][R2.64] ;  /* 0x0000000602028981 */ /* 0x000f62000c1e1b00 */
[C---:B---3--:R-:W-:Y:S02]  /*2c80*/  @!P0 LOP3.LUT R5, R8.reuse, 0xffff0000, RZ, 0xc0, !PT ;  /* 0xffff000008058812 */ /* 0x048fe400078ec0ff */
[----:B------:R-:W-:Y:S02]  /*2c90*/  @!P0 SHF.L.U32 R4, R8, 0x10, RZ ;  /* 0x0000001008048819 */ /* 0x000fe400000006ff */
[----:B------:R-:W-:Y:S02]  /*2ca0*/  @!P0 LOP3.LUT R16, R11, 0xffff0000, RZ, 0xc0, !PT ;  /* 0xffff00000b108812 */ /* 0x000fe400078ec0ff */
[C---:B----4-:R-:W-:Y:S01]  /*2cb0*/  @!P0 LOP3.LUT R22, R7.reuse, 0xffff0000, RZ, 0xc0, !PT ;  /* 0xffff000007168812 */ /* 0x050fe200078ec0ff */
[C---:B------:R-:W-:Y:S01]  /*2cc0*/  @!P0 IMAD.U32 R12, R6.reuse, 0x10000, RZ ;  /* 0x00010000060c8824 */ /* 0x040fe200078e00ff */
[----:B------:R-:W-:Y:S01]  /*2cd0*/  @!P0 LOP3.LUT R13, R6, 0xffff0000, RZ, 0xc0, !PT ;  /* 0xffff0000060d8812 */ /* 0x000fe200078ec0ff */
[----:B------:R-:W-:Y:S01]  /*2ce0*/  @!P0 IMAD.U32 R15, R7, 0x10000, RZ ;  /* 0x00010000070f8824 */ /* 0x000fe200078e00ff */
[C---:B-----5:R-:W-:Y:S02]  /*2cf0*/  @!P0 SHF.L.U32 R0, R2.reuse, 0x10, RZ ;  /* 0x0000001002008819 */ /* 0x060fe400000006ff */
[----:B------:R-:W-:Y:S02]  /*2d00*/  @!P0 LOP3.LUT R2, R2, 0xffff0000, RZ, 0xc0, !PT ;  /* 0xffff000002028812 */ /* 0x000fe400078ec0ff */
[----:B------:R-:W-:Y:S01]  /*2d10*/  @!P0 SHF.L.U32 R7, R3, 0x10, RZ ;  /* 0x0000001003078819 */ /* 0x000fe200000006ff */
[-C--:B------:R-:W-:Y:S01]  /*2d20*/  @!P0 FMUL.FTZ R14, R5, R0.reuse ;  /* 0x00000000050e8220 */ /* 0x080fe20000410000 */
[----:B------:R-:W-:Y:S01]  /*2d30*/  @!P0 LOP3.LUT R6, R3, 0xffff0000, RZ, 0xc0, !PT ;  /* 0xffff000003068812 */ /* 0x000fe200078ec0ff */
[C---:B------:R-:W-:Y:S01]  /*2d40*/  @!P0 FMUL.FTZ R0, R4.reuse, R0 ;  /* 0x0000000004008220 */ /* 0x040fe20000410000 */
[----:B------:R-:W-:Y:S02]  /*2d50*/  @!P0 IMAD.U32 R3, R9, 0x10000, RZ ;  /* 0x0001000009038824 */ /* 0x000fe400078e00ff */
[-C--:B------:R-:W-:Y:S01]  /*2d60*/  @!P0 FFMA.FTZ R26, R4, R12.reuse, -R14 ;  /* 0x0000000c041a8223 */ /* 0x080fe2000001080e */
[C---:B------:R-:W-:Y:S01]  /*2d70*/  @!P0 LOP3.LUT R14, R10.reuse, 0xffff0000, RZ, 0xc0, !PT ;  /* 0xffff00000a0e8812 */ /* 0x040fe200078ec0ff */
[----:B------:R-:W-:Y:S01]  /*2d80*/  @!P0 FFMA.FTZ R0, R5, R12, R0 ;  /* 0x0000000c05008223 */ /* 0x000fe20000010000 */
[----:B------:R-:W-:Y:S02]  /*2d90*/  @!P0 LOP3.LUT R12, R9, 0xffff0000, RZ, 0xc0, !PT ;  /* 0xffff0000090c8812 */ /* 0x000fe400078ec0ff */
[----:B------:R-:W-:Y:S01]  /*2da0*/  @!P0 SHF.L.U32 R4, R10, 0x10, RZ ;  /* 0x000000100a048819 */ /* 0x000fe200000006ff */
[----:B------:R-:W-:Y:S01]  /*2db0*/  @!P0 FMUL.FTZ R24, R14, R7 ;  /* 0x000000070e188220 */ /* 0x000fe20000410000 */
[----:B------:R-:W-:Y:S01]  /*2dc0*/  @!P0 SHF.L.U32 R5, R11, 0x10, RZ ;  /* 0x000000100b058819 */ /* 0x000fe200000006ff */
[----:B------:R-:W-:Y:S01]  /*2dd0*/  @!P0 FMUL.FTZ R23, R12, R2 ;  /* 0x000000020c178220 */ /* 0x000fe20000410000 */
[----:B------:R-:W-:Y:S01]  /*2de0*/  @!P0 F2FP.BF16.F32.PACK_AB R0, R0, R26 ;  /* 0x0000001a0000823e */ /* 0x000fe200000010ff */
[C---:B------:R-:W-:Y:S01]  /*2df0*/  @!P0 FMUL.FTZ R2, R3.reuse, R2 ;  /* 0x0000000203028220 */ /* 0x040fe20000410000 */
[C---:B------:R-:W-:Y:S01]  /*2e00*/  @!P0 FFMA.FTZ R24, R4.reuse, R15, -R24 ;  /* 0x0000000f04188223 */ /* 0x040fe20000010818 */
[----:B------:R-:W-:Y:S01]  /*2e10*/  @!P0 FFMA.FTZ R25, R3, R13, -R23 ;  /* 0x0000000d03198223 */ /* 0x000fe20000010817 */
[----:B------:R-:W-:Y:S01]  /*2e20*/  @!P0 FMUL.FTZ R3, R4, R7 ;  /* 0x0000000704038220 */ /* 0x000fe20000410000 */
[-C--:B------:R-:W-:Y:S01]  /*2e30*/  @!P0 FMUL.FTZ R23, R16, R6.reuse ;  /* 0x0000000610178220 */ /* 0x080fe20000410000 */
[C---:B------:R-:W-:Y:S01]  /*2e40*/  @!P0 FMUL.FTZ R4, R5.reuse, R6 ;  /* 0x0000000605048220 */ /* 0x040fe20000410000 */
[----:B------:R-:W-:Y:S01]  /*2e50*/  MOV R6, R46 ;  /* 0x0000002e00067202 */ /* 0x000fe20000000f00 */
[----:B------:R-:W-:Y:S01]  /*2e60*/  @!P0 FFMA.FTZ R2, R12, R13, R2 ;  /* 0x0000000d0c028223 */ /* 0x000fe20000010002 */
[----:B------:R-:W-:Y:S01]  /*2e70*/  @!P0 FFMA.FTZ R3, R14, R15, R3 ;  /* 0x0000000f0e038223 */ /* 0x000fe20000010003 */
[-C--:B------:R-:W-:Y:S01]  /*2e80*/  @!P0 FFMA.FTZ R23, R5, R22.reuse, -R23 ;  /* 0x0000001605178223 */ /* 0x080fe20000010817 */
[----:B------:R-:W-:Y:S01]  /*2e90*/  @!P0 FFMA.FTZ R4, R16, R22, R4 ;  /* 0x0000001610048223 */ /* 0x000fe20000010004 */
[----:B------:R-:W-:Y:S01]  /*2ea0*/  @!P0 IMAD.MOV.U32 R8, RZ, RZ, R0 ;  /* 0x000000ffff088224 */ /* 0x000fe200078e0000 */
[----:B------:R-:W-:Y:S01]  /*2eb0*/  @!P0 F2FP.BF16.F32.PACK_AB R2, R2, R25 ;  /* 0x000000190202823e */ /* 0x000fe200000010ff */
[----:B------:R-:W-:Y:S01]  /*2ec0*/  IMAD.MOV.U32 R7, RZ, RZ, R47 ;  /* 0x000000ffff077224 */ /* 0x000fe200078e002f */
[----:B------:R-:W-:Y:S02]  /*2ed0*/  @!P0 F2FP.BF16.F32.PACK_AB R3, R3, R24 ;  /* 0x000000180303823e */ /* 0x000fe400000010ff */
[----:B------:R-:W-:Y:S02]  /*2ee0*/  @!P0 F2FP.BF16.F32.PACK_AB R4, R4, R23 ;  /* 0x000000170404823e */ /* 0x000fe400000010ff */
[----:B------:R-:W-:Y:S02]  /*2ef0*/  @!P0 MOV R9, R2 ;  /* 0x0000000200098202 */ /* 0x000fe40000000f00 */
[----:B------:R-:W-:Y:S02]  /*2f00*/  @!P0 MOV R10, R3 ;  /* 0x00000003000a8202 */ /* 0x000fe40000000f00 */
[----:B------:R-:W-:Y:S05]  /*2f10*/  @!P0 MOV R11, R4 ;  /* 0x00000004000b8202 */ /* 0x000fea0000000f00 */
[----:B------:R3:W-:Y:S02]  /*2f20*/  STG.E.128 desc[UR6][R6.64], R8 ;  /* 0x0000000806007986 */ /* 0x0007e4000c101d06 */
.L_x_855:
[----:B------:R-:W-:Y:S05]  /*2f30*/  BSYNC B0 ;  /* 0x0000000000007941 */ /* 0x000fea0003800000 */
.L_x_854:
[----:B------:R-:W-:Y:S04]  /*2f40*/  BSSY B0, `(.L_x_856) ;  /* 0x0000039000007945 */ /* 0x000fe80003800000 */
[----:B------:R-:W-:Y:S05]  /*2f50*/  @P3 BRA `(.L_x_857) ;  /* 0x0000000000dc3947 */ /* 0x000fea0003800000 */
[----:B------:R-:W-:Y:S02]  /*2f60*/  ISETP.GE.AND P0, PT, R132, UR4, PT ;  /* 0x0000000484007c0c */ /* 0x000fe4000bf06270 */
[C---:B---3--:R-:W-:Y:S04]  /*2f70*/  LEA R8, P3, R65.reuse, R49, 0x1 ;  /* 0x0000003141087211 */ /* 0x048fe800078608ff */
[----:B------:R-:W-:Y:S06]  /*2f80*/  LEA.HI.X R9, R65, R48, R90, 0x1, P3 ;  /* 0x0000003041097211 */ /* 0x000fec00018f0c5a */
[----:B------:R-:W3:Y:S01]  /*2f90*/  LDG.E.128 R8, desc[UR6][R8.64] ;  /* 0x0000000608087981 */ /* 0x000ee2000c1e1d00 */
[C---:B------:R-:W-:Y:S01]  /*2fa0*/  @!P0 SHF.L.U64.HI R0, R78.reuse, 0x1, R87 ;  /* 0x000000014e008819 */ /* 0x040fe20000010257 */
[----:B-1----:R-:W-:Y:S05]  /*2fb0*/  @!P0 IMAD.SHL.U32 R2, R78, 0x2, RZ ;  /* 0x000000024e028824 */ /* 0x002fea00078e00ff */
[C---:B------:R-:W-:Y:S02]  /*2fc0*/  @!P0 IADD3 R4, P6, R2.reuse, R30, RZ ;  /* 0x0000001e02048210 */ /* 0x040fe40007fde0ff */
[----:B------:R-:W-:Y:S03]  /*2fd0*/  @!P0 IADD3 R2, P3, R2, R18, RZ ;  /* 0x0000001202028210 */ /* 0x000fe60007f7e0ff */
[C---:B------:R-:W-:Y:S01]  /*2fe0*/  @!P0 IMAD.X R5, R0.reuse, 0x1, R31, P6 ;  /* 0x0000000100058824 */ /* 0x040fe200030e061f */
[----:B------:R-:W-:Y:S04]  /*2ff0*/  @!P0 IADD3.X R3, R0, R17, RZ, P3, !PT ;  /* 0x0000001100038210 */ /* 0x000fe80001ffe4ff */
[----:B------:R3:W4:Y:S06]  /*3000*/  @!P0 LDG.E.64 R6, desc[UR6][R4.64] ;  /* 0x0000000604068981 */ /* 0x00072c000c1e1b00 */
[----:B------:R-:W5:Y:S01]  /*3010*/  @!P0 LDG.E.64 R2, desc[UR6][R2.64] ;  /* 0x0000000602028981 */ /* 0x000f62000c1e1b00 */
[C---:B---3--:R-:W-:Y:S01]  /*3020*/  @!P0 LOP3.LUT R5, R8.reuse, 0xffff0000, RZ, 0xc0, !PT ;  /* 0xffff000008058812 */ /* 0x048fe200078ec0ff */
[----:B------:R-:W-:Y:S01]  /*3030*/  @!P0 IMAD.U32 R4, R8, 0x10000, RZ ;  /* 0x0001000008048824 */ /* 0x000fe200078e00ff */
[----:B------:R-:W-:Y:S02]  /*3040*/  @!P0 LOP3.LUT R16, R11, 0xffff0000, RZ, 0xc0, !PT ;  /* 0xffff00000b108812 */ /* 0x000fe400078ec0ff */
[C---:B----4-:R-:W-:Y:S02]  /*3050*/  @!P0 SHF.L.U32 R12, R6.reuse, 0x10, RZ ;  /* 0x00000010060c8819 */ /* 0x050fe400000006ff */
[C---:B------:R-:W-:Y:S02]  /*3060*/  @!P0 SHF.L.U32 R15, R7.reuse, 0x10, RZ ;  /* 0x00000010070f8819 */ /* 0x040fe400000006ff */
[----:B------:R-:W-:Y:S02]  /*3070*/  @!P0 LOP3.LUT R22, R7, 0xffff0000, RZ, 0xc0, !PT ;  /* 0xffff000007168812 */ /* 0x000fe400078ec0ff */
[----:B------:R-:W-:Y:S01]  /*3080*/  @!P0 LOP3.LUT R13, R6, 0xffff0000, RZ, 0xc0, !PT ;  /* 0xffff0000060d8812 */ /* 0x000fe200078ec0ff */
[C---:B-----5:R-:W-:Y:S01]  /*3090*/  @!P0 IMAD.U32 R0, R2.reuse, 0x10000, RZ ;  /* 0x0001000002008824 */ /* 0x060fe200078e00ff */
[----:B------:R-:W-:Y:S01]  /*30a0*/  @!P0 LOP3.LUT R2, R2, 0xffff0000, RZ, 0xc0, !PT ;  /* 0xffff000002028812 */ /* 0x000fe200078ec0ff */
[C---:B------:R-:W-:Y:S01]  /*30b0*/  @!P0 IMAD.U32 R7, R3.reuse, 0x10000, RZ ;  /* 0x0001000003078824 */ /* 0x040fe200078e00ff */
[----:B------:R-:W-:Y:S01]  /*30c0*/  @!P0 LOP3.LUT R6, R3, 0xffff0000, RZ, 0xc0, !PT ;  /* 0xffff000003068812 */ /* 0x000fe200078ec0ff */
[-C--:B------:R-:W-:Y:S01]  /*30d0*/  @!P0 FMUL.FTZ R14, R5, R0.reuse ;  /* 0x00000000050e8220 */ /* 0x080fe20000410000 */
[----:B------:R-:W-:Y:S01]  /*30e0*/  @!P0 SHF.L.U32 R3, R9, 0x10, RZ ;  /* 0x0000001009038819 */ /* 0x000fe200000006ff */
[C---:B------:R-:W-:Y:S02]  /*30f0*/  @!P0 FMUL.FTZ R0, R4.reuse, R0 ;  /* 0x0000000004008220 */ /* 0x040fe40000410000 */
[-C--:B------:R-:W-:Y:S01]  /*3100*/  @!P0 FFMA.FTZ R26, R4, R12.reuse, -R14 ;  /* 0x0000000c041a8223 */ /* 0x080fe2000001080e */
[C---:B------:R-:W-:Y:S01]  /*3110*/  @!P0 LOP3.LUT R14, R10.reuse, 0xffff0000, RZ, 0xc0, !PT ;  /* 0xffff00000a0e8812 */ /* 0x040fe200078ec0ff */
[----:B------:R-:W-:Y:S01]  /*3120*/  @!P0 FFMA.FTZ R0, R5, R12, R0 ;  /* 0x0000000c05008223 */ /* 0x000fe20000010000 */
[----:B------:R-:W-:Y:S01]  /*3130*/  @!P0 LOP3.LUT R12, R9, 0xffff0000, RZ, 0xc0, !PT ;  /* 0xffff0000090c8812 */ /* 0x000fe200078ec0ff */
[----:B------:R-:W-:Y:S01]  /*3140*/  @!P0 IMAD.U32 R4, R10, 0x10000, RZ ;  /* 0x000100000a048824 */ /* 0x000fe200078e00ff */
[----:B------:R-:W-:Y:S01]  /*3150*/  @!P0 SHF.L.U32 R5, R11, 0x10, RZ ;  /* 0x000000100b058819 */ /* 0x000fe200000006ff */
[----:B------:R-:W-:Y:S01]  /*3160*/  @!P0 FMUL.FTZ R24, R14, R7 ;  /* 0x000000070e188220 */ /* 0x000fe20000410000 */
[----:B------:R-:W-:Y:S01]  /*3170*/  @!P0 F2FP.BF16.F32.PACK_AB R0, R0, R26 ;  /* 0x0000001a0000823e */ /* 0x000fe200000010ff */
[-C--:B------:R-:W-:Y:S01]  /*3180*/  @!P0 FMUL.FTZ R23, R12, R2.reuse ;  /* 0x000000020c178220 */ /* 0x080fe20000410000 */
[C---:B------:R-:W-:Y:S01]  /*3190*/  @!P0 FMUL.FTZ R2, R3.reuse, R2 ;  /* 0x0000000203028220 */ /* 0x040fe20000410000 */
[C---:B------:R-:W-:Y:S02]  /*31a0*/  @!P0 FFMA.FTZ R24, R4.reuse, R15, -R24 ;  /* 0x0000000f04188223 */ /* 0x040fe40000010818 */
[----:B------:R-:W-:Y:S01]  /*31b0*/  @!P0 FFMA.FTZ R25, R3, R13, -R23 ;  /* 0x0000000d03198223 */ /* 0x000fe20000010817 */
[----:B------:R-:W-:Y:S01]  /*31c0*/  @!P0 FMUL.FTZ R3, R4, R7 ;  /* 0x0000000704038220 */ /* 0x000fe20000410000 */
[-C--:B------:R-:W-:Y:S01]  /*31d0*/  @!P0 FMUL.FTZ R23, R16, R6.reuse ;  /* 0x0000000610178220 */ /* 0x080fe20000410000 */
[----:B------:R-:W-:Y:S01]  /*31e0*/  @!P0 FMUL.FTZ R4, R5, R6 ;  /* 0x0000000605048220 */ /* 0x000fe20000410000 */
[----:B------:R-:W-:Y:S01]  /*31f0*/  LEA R6, P3, R245, R46, 0x1 ;  /* 0x0000002ef5067211 */ /* 0x000fe200078608ff */
[----:B------:R-:W-:Y:S01]  /*3200*/  @!P0 FFMA.FTZ R2, R12, R13, R2 ;  /* 0x0000000d0c028223 */ /* 0x000fe20000010002 */
[----:B------:R-:W-:Y:S01]  /*3210*/  @!P0 FFMA.FTZ R3, R14, R15, R3 ;  /* 0x0000000f0e038223 */ /* 0x000fe20000010003 */
[-C--:B------:R-:W-:Y:S01]  /*3220*/  @!P0 FFMA.FTZ R23, R5, R22.reuse, -R23 ;  /* 0x0000001605178223 */ /* 0x080fe20000010817 */
[----:B------:R-:W-:Y:S01]  /*3230*/  LEA.HI.X R7, R245, R47, R248, 0x1, P3 ;  /* 0x0000002ff5077211 */ /* 0x000fe200018f0cf8 */
[----:B------:R-:W-:Y:S01]  /*3240*/  @!P0 FFMA.FTZ R4, R16, R22, R4 ;  /* 0x0000001610048223 */ /* 0x000fe20000010004 */
[----:B------:R-:W-:Y:S01]  /*3250*/  @!P0 F2FP.BF16.F32.PACK_AB R2, R2, R25 ;  /* 0x000000190202823e */ /* 0x000fe200000010ff */
[----:B------:R-:W-:Y:S01]  /*3260*/  @!P0 IMAD.MOV.U32 R8, RZ, RZ, R0 ;  /* 0x000000ffff088224 */ /* 0x000fe200078e0000 */
[----:B------:R-:W-:Y:S02]  /*3270*/  @!P0 F2FP.BF16.F32.PACK_AB R3, R3, R24 ;  /* 0x000000180303823e */ /* 0x000fe400000010ff */
[----:B------:R-:W-:Y:S02]  /*3280*/  @!P0 F2FP.BF16.F32.PACK_AB R4, R4, R23 ;  /* 0x000000170404823e */ /* 0x000fe400000010ff */
[----:B------:R-:W-:Y:S01]  /*3290*/  @!P0 MOV R9, R2 ;  /* 0x0000000200098202 */ /* 0x000fe20000000f00 */
[----:B------:R-:W-:Y:S01]  /*32a0*/  @!P0 IMAD.MOV.U32 R10, RZ, RZ, R3 ;  /* 0x000000ffff0a8224 */ /* 0x000fe200078e0003 */
[----:B------:R-:W-:Y:S05]  /*32b0*/  @!P0 MOV R11, R4 ;  /* 0x00000004000b8202 */ /* 0x000fea0000000f00 */
[----:B------:R4:W-:Y:S02]  /*32c0*/  STG.E.128 desc[UR6][R6.64], R8 ;  /* 0x0000000806007986 */ /* 0x0009e4000c101d06 */
.L_x_857:
[----:B------:R-:W-:Y:S05]  /*32d0*/  BSYNC B0 ;  /* 0x0000000000007941 */ /* 0x000fea0003800000 */
.L_x_856:
[----:B------:R-:W-:Y:S01]  /*32e0*/  ISETP.GE.OR P3, PT, R61, R37, P1 ;  /* 0x000000253d00720c */ /* 0x000fe20000f66670 */
[----:B------:R-:W-:Y:S04]  /*32f0*/  BSSY B0, `(.L_x_858) ;  /* 0x0000039000007945 */ /* 0x000fe80003800000 */
[----:B------:R-:W-:Y:S08]  /*3300*/  @P2 BRA `(.L_x_859) ;  /* 0x0000000000dc2947 */ /* 0x000ff00003800000 */
[----:B------:R-:W-:Y:S02]  /*3310*/  ISETP.GE.AND P0, PT, R132, UR4, PT ;  /* 0x0000000484007c0c */ /* 0x000fe4000bf06270 */
[C---:B---34-:R-:W-:Y:S04]  /*3320*/  LEA R8, P2, R70.reuse, R49, 0x1 ;  /* 0x0000003146087211 */ /* 0x058fe800078408ff */
        /* <DEDUP_REMOVED lines=38> */
[C---:B------:R-:W-:Y:S01]  /*3590*/  @!P0 FMUL.FTZ R4, R5.reuse, R6 ;  /* 0x0000000605048220 */ /* 0x040fe20000410000 */
        /* <DEDUP_REMOVED lines=14> */
.L_x_859:
[----:B------:R-:W-:Y:S05]  /*3680*/  BSYNC B0 ;  /* 0x0000000000007941 */ /* 0x000fea0003800000 */
.L_x_858:
[----:B------:R-:W-:Y:S01]  /*3690*/  ISETP.LT.OR P0, PT, R63, R45, P5 ;  /* 0x0000002d3f00720c */ /* 0x000fe20002f01670 */
[----:B------:R-:W-:Y:S01]  /*36a0*/  BSSY B0, `(.L_x_860) ;  /* 0x000004a000007945 */ /* 0x000fe20003800000 */
[-C--:B------:R-:W-:Y:S01]  /*36b0*/  ISETP.GE.OR P2, PT, R60, R37.reuse, P1 ;  /* 0x000000253c00720c */ /* 0x080fe20000f46670 */
[----:B--2---:R-:W-:Y:S01]  /*36c0*/  IMAD.U32 R27, R27, -0x80, RZ ;  /* 0xffffff801b1b7824 */ /* 0x004fe200078e00ff */
[----:B------:R-:W-:Y:S02]  /*36d0*/  ISETP.GE.OR P1, PT, R64, R37, P1 ;  /* 0x000000254000720c */ /* 0x000fe40000f26670 */
[-C--:B------:R-:W-:Y:S02]  /*36e0*/  ISETP.LT.OR P4, PT, R62, R45.reuse, P4 ;  /* 0x0000002d3e00720c */ /* 0x080fe40002781670 */
[-C--:B------:R-:W-:Y:S02]  /*36f0*/  ISETP.LT.OR P3, PT, R61, R45.reuse, P3 ;  /* 0x0000002d3d00720c */ /* 0x080fe40001f61670 */
[-C--:B------:R-:W-:Y:S02]  /*3700*/  ISETP.LT.OR P2, PT, R60, R45.reuse, P2 ;  /* 0x0000002d3c00720c */ /* 0x080fe40001741670 */
[----:B------:R-:W-:Y:S01]  /*3710*/  ISETP.LT.OR P1, PT, R64, R45, P1 ;  /* 0x0000002d4000720c */ /* 0x000fe20000f21670 */
[----:B------:R-:W-:Y:S01]  /*3720*/  @!UPT UIADD3 URZ, URZ, URZ, URZ ;  /* 0x0000003f3f3ff290 */ /* 0x000fe2000fffe03f */
[----:B------:R-:W-:Y:S11]  /*3730*/  @P0 BRA `(.L_x_861) ;  /* 0x0000000400000947 */ /* 0x000ff60003800000 */
[----:B------:R-:W-:Y:S01]  /*3740*/  ISETP.GE.AND P0, PT, R132, UR4, PT ;  /* 0x0000000484007c0c */ /* 0x000fe2000bf06270 */
[----:B-1----:R-:W1:Y:S01]  /*3750*/  LDC.64 R2, c[0x0][0x338] ;  /* 0x0000ce00ff027b82 */ /* 0x002e620000000a00 */
[----:B---34-:R-:W-:Y:S01]  /*3760*/  MOV R8, R49 ;  /* 0x0000003100087202 */ /* 0x018fe20000000f00 */
[----:B------:R-:W-:Y:S06]  /*3770*/  IMAD.MOV.U32 R9, RZ, RZ, R48 ;  /* 0x000000ffff097224 */ /* 0x000fec00078e0030 */
[----:B------:R-:W2:Y:S04]  /*3780*/  LDC.64 R28, c[0x0][0x248] ;  /* 0x00009200ff1c7b82 */ /* 0x000ea80000000a00 */
[----:B------:R-:W-:Y:S01]  /*3790*/  @!P0 SHF.L.U64.HI R0, R76, 0x1, R85 ;  /* 0x000000014c008819 */ /* 0x000fe20000010255 */
[----:B-1----:R-:W-:Y:S01]  /*37a0*/  IMAD.WIDE.U32 R8, R2, 0xc0, R8 ;  /* 0x000000c002087825 */ /* 0x002fe200078e0008 */
[----:B------:R-:W-:Y:S03]  /*37b0*/  @!P0 SHF.L.U32 R2, R76, 0x1, RZ ;  /* 0x000000014c028819 */ /* 0x000fe600000006ff */
[----:B------:R-:W-:Y:S01]  /*37c0*/  IMAD R3, R3, 0xc0, RZ ;  /* 0x000000c003037824 */ /* 0x000fe200078e02ff */
[C---:B------:R-:W-:Y:S02]  /*37d0*/  @!P0 IADD3 R4, P6, R2.reuse, R30, RZ ;  /* 0x0000001e02048210 */ /* 0x040fe40007fde0ff */
[----:B------:R-:W-:Y:S01]  /*37e0*/  @!P0 IADD3 R2, P5, R2, R18, RZ ;  /* 0x0000001202028210 */ /* 0x000fe20007fbe0ff */
[----:B------:R-:W-:Y:S01]  /*37f0*/  IMAD.IADD R9, R9, 0x1, R3 ;  /* 0x0000000109097824 */ /* 0x000fe200078e0203 */
[C---:B------:R-:W-:Y:S03]  /*3800*/  @!P0 IADD3.X R5, R0.reuse, R31, RZ, P6, !PT ;  /* 0x0000001f00058210 */ /* 0x040fe600037fe4ff */
[----:B------:R-:W-:Y:S02]  /*3810*/  @!P0 IMAD.X R3, R0, 0x1, R17, P5 ;  /* 0x0000000100038824 */ /* 0x000fe400028e0611 */
[----:B------:R-:W3:Y:S08]  /*3820*/  LDG.E.128 R8, desc[UR6][R8.64] ;  /* 0x0000000608087981 */ /* 0x000ef0000c1e1d00 */
[----:B------:R-:W4:Y:S06]  /*3830*/  @!P0 LDG.E.64 R2, desc[UR6][R2.64] ;  /* 0x0000000602028981 */ /* 0x000f2c000c1e1b00 */
[----:B------:R3:W5:Y:S02]  /*3840*/  @!P0 LDG.E.64 R6, desc[UR6][R4.64] ;  /* 0x0000000604068981 */ /* 0x000764000c1e1b00 */
[C---:B---3--:R-:W-:Y:S02]  /*3850*/  @!P0 LOP3.LUT R5, R8.reuse, 0xffff0000, RZ, 0xc0, !PT ;  /* 0xffff000008058812 */ /* 0x048fe400078ec0ff */
[----:B------:R-:W-:Y:S02]  /*3860*/  @!P0 SHF.L.U32 R4, R8, 0x10, RZ ;  /* 0x0000001008048819 */ /* 0x000fe400000006ff */
[----:B------:R-:W-:Y:S02]  /*3870*/  @!P0 LOP3.LUT R16, R11, 0xffff0000, RZ, 0xc0, !PT ;  /* 0xffff00000b108812 */ /* 0x000fe400078ec0ff */
[C---:B----4-:R-:W-:Y:S02]  /*3880*/  @!P0 SHF.L.U32 R0, R2.reuse, 0x10, RZ ;  /* 0x0000001002008819 */ /* 0x050fe400000006ff */
[----:B------:R-:W-:Y:S03]  /*3890*/  @!P0 LOP3.LUT R2, R2, 0xffff0000, RZ, 0xc0, !PT ;  /* 0xffff000002028812 */ /* 0x000fe600078ec0ff */
[-C--:B------:R-:W-:Y:S01]  /*38a0*/  @!P0 FMUL.FTZ R14, R5, R0.reuse ;  /* 0x00000000050e8220 */ /* 0x080fe20000410000 */
[----:B-----5:R-:W-:Y:S01]  /*38b0*/  @!P0 LOP3.LUT R22, R7, 0xffff0000, RZ, 0xc0, !PT ;  /* 0xffff000007168812 */ /* 0x020fe200078ec0ff */
[C---:B------:R-:W-:Y:S01]  /*38c0*/  @!P0 IMAD.U32 R12, R6.reuse, 0x10000, RZ ;  /* 0x00010000060c8824 */ /* 0x040fe200078e00ff */
[----:B------:R-:W-:Y:S01]  /*38d0*/  @!P0 LOP3.LUT R13, R6, 0xffff0000, RZ, 0xc0, !PT ;  /* 0xffff0000060d8812 */ /* 0x000fe200078ec0ff */
[C---:B------:R-:W-:Y:S01]  /*38e0*/  @!P0 FMUL.FTZ R0, R4.reuse, R0 ;  /* 0x0000000004008220 */ /* 0x040fe20000410000 */
[----:B------:R-:W-:Y:S01]  /*38f0*/  @!P0 LOP3.LUT R6, R3, 0xffff0000, RZ, 0xc0, !PT ;  /* 0xffff000003068812 */ /* 0x000fe200078ec0ff */
[-C--:B------:R-:W-:Y:S01]  /*3900*/  @!P0 FFMA.FTZ R26, R4, R12.reuse, -R14 ;  /* 0x0000000c041a8223 */ /* 0x080fe2000001080e */
[C---:B------:R-:W-:Y:S01]  /*3910*/  @!P0 LOP3.LUT R14, R10.reuse, 0xffff0000, RZ, 0xc0, !PT ;  /* 0xffff00000a0e8812 */ /* 0x040fe200078ec0ff */
[----:B------:R-:W-:Y:S01]  /*3920*/  @!P0 FFMA.FTZ R0, R5, R12, R0 ;  /* 0x0000000c05008223 */ /* 0x000fe20000010000 */
[----:B------:R-:W-:Y:S01]  /*3930*/  @!P0 LOP3.LUT R12, R9, 0xffff0000, RZ, 0xc0, !PT ;  /* 0xffff0000090c8812 */ /* 0x000fe200078ec0ff */
[----:B------:R-:W-:Y:S01]  /*3940*/  @!P0 IMAD.U32 R15, R7, 0x10000, RZ ;  /* 0x00010000070f8824 */ /* 0x000fe200078e00ff */
[----:B------:R-:W-:Y:S01]  /*3950*/  @!P0 SHF.L.U32 R7, R3, 0x10, RZ ;  /* 0x0000001003078819 */ /* 0x000fe200000006ff */
[----:B------:R-:W-:Y:S01]  /*3960*/  @!P0 IMAD.U32 R3, R9, 0x10000, RZ ;  /* 0x0001000009038824 */ /* 0x000fe200078e00ff */
[----:B------:R-:W-:Y:S01]  /*3970*/  @!P0 SHF.L.U32 R4, R10, 0x10, RZ ;  /* 0x000000100a048819 */ /* 0x000fe200000006ff */
[-C--:B------:R-:W-:Y:S01]  /*3980*/  @!P0 FMUL.FTZ R23, R12, R2.reuse ;  /* 0x000000020c178220 */ /* 0x080fe20000410000 */
[----:B------:R-:W-:Y:S02]  /*3990*/  @!P0 IMAD.U32 R5, R11, 0x10000, RZ ;  /* 0x000100000b058824 */ /* 0x000fe400078e00ff */
[----:B------:R-:W-:Y:S01]  /*39a0*/  @!P0 FMUL.FTZ R24, R14, R7 ;  /* 0x000000070e188220 */ /* 0x000fe20000410000 */
[C---:B------:R-:W-:Y:S01]  /*39b0*/  @!P0 FMUL.FTZ R2, R3.reuse, R2 ;  /* 0x0000000203028220 */ /* 0x040fe20000410000 */
[----:B------:R-:W-:Y:S01]  /*39c0*/  @!P0 FFMA.FTZ R25, R3, R13, -R23 ;  /* 0x0000000d03198223 */ /* 0x000fe20000010817 */
[C---:B------:R-:W-:Y:S01]  /*39d0*/  @!P0 FMUL.FTZ R3, R4.reuse, R7 ;  /* 0x0000000704038220 */ /* 0x040fe20000410000 */
[----:B------:R-:W-:Y:S01]  /*39e0*/  MOV R7, R47 ;  /* 0x0000002f00077202 */ /* 0x000fe20000000f00 */
[----:B------:R-:W-:Y:S01]  /*39f0*/  @!P0 FFMA.FTZ R24, R4, R15, -R24 ;  /* 0x0000000f04188223 */ /* 0x000fe20000010818 */
[CC--:B------:R-:W-:Y:S01]  /*3a00*/  @!P0 FMUL.FTZ R4, R5.reuse, R6.reuse ;  /* 0x0000000605048220 */ /* 0x0c0fe20000410000 */
[----:B------:R-:W-:Y:S01]  /*3a10*/  @!P0 FMUL.FTZ R23, R16, R6 ;  /* 0x0000000610178220 */ /* 0x000fe20000410000 */
[----:B------:R-:W-:Y:S01]  /*3a20*/  MOV R6, R46 ;  /* 0x0000002e00067202 */ /* 0x000fe20000000f00 */
[----:B------:R-:W-:Y:S01]  /*3a30*/  @!P0 FFMA.FTZ R2, R12, R13, R2 ;  /* 0x0000000d0c028223 */ /* 0x000fe20000010002 */
[----:B------:R-:W-:Y:S01]  /*3a40*/  @!P0 FFMA.FTZ R3, R14, R15, R3 ;  /* 0x0000000f0e038223 */ /* 0x000fe20000010003 */
[----:B------:R-:W-:Y:S01]  /*3a50*/  @!P0 FFMA.FTZ R23, R5, R22, -R23 ;  /* 0x0000001605178223 */ /* 0x000fe20000010817 */
[----:B------:R-:W-:Y:S01]  /*3a60*/  @!P0 F2FP.BF16.F32.PACK_AB R5, R0, R26 ;  /* 0x0000001a0005823e */ /* 0x000fe200000010ff */
[----:B------:R-:W-:Y:S01]  /*3a70*/  @!P0 FFMA.FTZ R4, R16, R22, R4 ;  /* 0x0000001610048223 */ /* 0x000fe20000010004 */
[----:B------:R-:W-:Y:S01]  /*3a80*/  @!P0 F2FP.BF16.F32.PACK_AB R2, R2, R25 ;  /* 0x000000190202823e */ /* 0x000fe200000010ff */
[----:B--2---:R-:W-:Y:S01]  /*3a90*/  IMAD.WIDE.U32 R6, R28, 0xc0, R6 ;  /* 0x000000c01c067825 */ /* 0x004fe200078e0006 */
[----:B------:R-:W-:Y:S02]  /*3aa0*/  @!P0 F2FP.BF16.F32.PACK_AB R0, R3, R24 ;  /* 0x000000180300823e */ /* 0x000fe400000010ff */
[----:B------:R-:W-:Y:S01]  /*3ab0*/  @!P0 F2FP.BF16.F32.PACK_AB R4, R4, R23 ;  /* 0x000000170404823e */ /* 0x000fe200000010ff */
[----:B------:R-:W-:Y:S01]  /*3ac0*/  IMAD R12, R29, 0xc0, RZ ;  /* 0x000000c01d0c7824 */ /* 0x000fe200078e02ff */
[----:B------:R-:W-:Y:S01]  /*3ad0*/  @!P0 MOV R9, R2 ;  /* 0x0000000200098202 */ /* 0x000fe20000000f00 */
[----:B------:R-:W-:Y:S01]  /*3ae0*/  IMAD.MOV.U32 R2, RZ, RZ, R6 ;  /* 0x000000ffff027224 */ /* 0x000fe200078e0006 */
[----:B------:R-:W-:Y:S01]  /*3af0*/  @!P0 MOV R8, R5 ;  /* 0x0000000500088202 */ /* 0x000fe20000000f00 */
[----:B------:R-:W-:Y:S01]  /*3b00*/  IMAD.IADD R3, R7, 0x1, R12 ;  /* 0x0000000107037824 */ /* 0x000fe200078e020c */
[----:B------:R-:W-:Y:S02]  /*3b10*/  @!P0 MOV R10, R0 ;  /* 0x00000000000a8202 */ /* 0x000fe40000000f00 */
[----:B------:R-:W-:Y:S05]  /*3b20*/  @!P0 MOV R11, R4 ;  /* 0x00000004000b8202 */ /* 0x000fea0000000f00 */
[----:B------:R2:W-:Y:S02]  /*3b30*/  STG.E.128 desc[UR6][R2.64], R8 ;  /* 0x0000000802007986 */ /* 0x0005e4000c101d06 */
.L_x_861:
[----:B------:R-:W-:Y:S05]  /*3b40*/  BSYNC B0 ;  /* 0x0000000000007941 */ /* 0x000fea0003800000 */
.L_x_860:
[----:B------:R-:W-:Y:S04]  /*3b50*/  BSSY B0, `(.L_x_862) ;  /* 0x0000039000007945 */ /* 0x000fe80003800000 */
[----:B------:R-:W-:Y:S05]  /*3b60*/  @P4 BRA `(.L_x_863) ;  /* 0x0000000000dc4947 */ /* 0x000fea0003800000 */
[----:B------:R-:W-:Y:S02]  /*3b70*/  ISETP.GE.AND P0, PT, R132, UR4, PT ;  /* 0x0000000484007c0c */ /* 0x000fe4000bf06270 */
[C---:B-1234-:R-:W-:Y:S04]  /*3b80*/  LEA R8, P6, R71.reuse, R49, 0x1 ;  /* 0x0000003147087211 */ /* 0x05efe800078c08ff */
[----:B------:R-:W-:Y:S06]  /*3b90*/  LEA.HI.X R9, R71, R48, R92, 0x1, P6 ;  /* 0x0000003047097211 */ /* 0x000fec00030f0c5c */
[----:B------:R-:W2:Y:S01]  /*3ba0*/  LDG.E.128 R8, desc[UR6][R8.64] ;  /* 0x0000000608087981 */ /* 0x000ea2000c1e1d00 */
[C---:B------:R-:W-:Y:S01]  /*3bb0*/  @!P0 SHF.L.U64.HI R0, R75.reuse, 0x1, R84 ;  /* 0x000000014b008819 */ /* 0x040fe20000010254 */
[----:B------:R-:W-:Y:S05]  /*3bc0*/  @!P0 IMAD.SHL.U32 R2, R75, 0x2, RZ ;  /* 0x000000024b028824 */ /* 0x000fea00078e00ff */
[C---:B------:R-:W-:Y:S02]  /*3bd0*/  @!P0 IADD3 R4, P5, R2.reuse, R30, RZ ;  /* 0x0000001e02048210 */ /* 0x040fe40007fbe0ff */
[----:B------:R-:W-:Y:S03]  /*3be0*/  @!P0 IADD3 R2, P4, R2, R18, RZ ;  /* 0x0000001202028210 */ /* 0x000fe60007f9e0ff */
[C---:B------:R-:W-:Y:S01]  /*3bf0*/  @!P0 IMAD.X R5, R0.reuse, 0x1, R31, P5 ;  /* 0x0000000100058824 */ /* 0x040fe200028e061f */
[----:B------:R-:W-:Y:S04]  /*3c00*/  @!P0 IADD3.X R3, R0, R17, RZ, P4, !PT ;  /* 0x0000001100038210 */ /* 0x000fe800027fe4ff */
[----:B------:R2:W3:Y:S06]  /*3c10*/  @!P0 LDG.E.64 R6, desc[UR6][R4.64] ;  /* 0x0000000604068981 */ /* 0x0004ec000c1e1b00 */
[----:B------:R-:W4:Y:S01]  /*3c20*/  @!P0 LDG.E.64 R2, desc[UR6][R2.64] ;  /* 0x0000000602028981 */ /* 0x000f22000c1e1b00 */
[C---:B--2---:R-:W-:Y:S01]  /*3c30*/  @!P0 LOP3.LUT R5, R8.reuse, 0xffff0000, RZ, 0xc0, !PT ;  /* 0xffff000008058812 */ /* 0x044fe200078ec0ff */
[----:B------:R-:W-:Y:S01]  /*3c40*/  @!P0 IMAD.U32 R4, R8, 0x10000, RZ ;  /* 0x0001000008048824 */ /* 0x000fe200078e00ff */
[----:B------:R-:W-:Y:S02]  /*3c50*/  @!P0 LOP3.LUT R16, R11, 0xffff0000, RZ, 0xc0, !PT ;  /* 0xffff00000b108812 */ /* 0x000fe400078ec0ff */
[C---:B---3--:R-:W-:Y:S02]  /*3c60*/  @!P0 SHF.L.U32 R12, R6.reuse, 0x10, RZ ;  /* 0x00000010060c8819 */ /* 0x048fe400000006ff */
[C---:B------:R-:W-:Y:S02]  /*3c70*/  @!P0 SHF.L.U32 R15, R7.reuse, 0x10, RZ ;  /* 0x00000010070f8819 */ /* 0x040fe400000006ff */
[----:B------:R-:W-:Y:S02]  /*3c80*/  @!P0 LOP3.LUT R22, R7, 0xffff0000, RZ, 0xc0, !PT ;  /* 0xffff000007168812 */ /* 0x000fe400078ec0ff */
[----:B------:R-:W-:Y:S01]  /*3c90*/  @!P0 LOP3.LUT R13, R6, 0xffff0000, RZ, 0xc0, !PT ;  /* 0xffff0000060d8812 */ /* 0x000fe200078ec0ff */
[C---:B----4-:R-:W-:Y:S01]  /*3ca0*/  @!P0 IMAD.U32 R0, R2.reuse, 0x10000, RZ ;  /* 0x0001000002008824 */ /* 0x050fe200078e00ff */
        /* <DEDUP_REMOVED lines=35> */
.L_x_863:
[----:B------:R-:W-:Y:S05]  /*3ee0*/  BSYNC B0 ;  /* 0x0000000000007941 */ /* 0x000fea0003800000 */
.L_x_862:
[----:B------:R-:W-:Y:S04]  /*3ef0*/  BSSY B0, `(.L_x_864) ;  /* 0x0000042000007945 */ /* 0x000fe80003800000 */
[----:B------:R-:W-:Y:S05]  /*3f00*/  @P3 BRA `(.L_x_865) ;  /* 0x0000000400003947 */ /* 0x000fea0003800000 */
[----:B------:R-:W-:Y:S01]  /*3f10*/  ISETP.GE.AND P0, PT, R132, UR4, PT ;  /* 0x0000000484007c0c */ /* 0x000fe2000bf06270 */
[----:B-12---:R-:W1:Y:S01]  /*3f20*/  LDC.64 R2, c[0x0][0x338] ;  /* 0x0000ce00ff027b82 */ /* 0x006e620000000a00 */
        /* <DEDUP_REMOVED lines=62> */
.L_x_865:
[----:B------:R-:W-:Y:S05]  /*4310*/  BSYNC B0 ;  /* 0x0000000000007941 */ /* 0x000fea0003800000 */
.L_x_864:
[----:B------:R-:W-:Y:S04]  /*4320*/  BSSY B0, `(.L_x_866) ;  /* 0x0000042000007945 */ /* 0x000fe80003800000 */
[----:B------:R-:W-:Y:S05]  /*4330*/  @P2 BRA `(.L_x_867) ;  /* 0x0000000400002947 */ /* 0x000fea0003800000 */
[----:B------:R-:W-:Y:S01]  /*4340*/  ISETP.GE.AND P0, PT, R132, UR4, PT ;  /* 0x0000000484007c0c */ /* 0x000fe2000bf06270 */
[----:B-12---:R-:W1:Y:S01]  /*4350*/  LDC.64 R2, c[0x0][0x338] ;  /* 0x0000ce00ff027b82 */ /* 0x006e620000000a00 */
[----:B---34-:R-:W-:Y:S01]  /*4360*/  MOV R8, R49 ;  /* 0x0000003100087202 */ /* 0x018fe20000000f00 */
[----:B------:R-:W-:Y:S06]  /*4370*/  IMAD.MOV.U32 R9, RZ, RZ, R48 ;  /* 0x000000ffff097224 */ /* 0x000fec00078e0030 */
[----:B------:R-:W2:Y:S04]  /*4380*/  LDC.64 R28, c[0x0][0x248] ;  /* 0x00009200ff1c7b82 */ /* 0x000ea80000000a00 */
[C---:B------:R-:W-:Y:S01]  /*4390*/  @!P0 SHF.L.U64.HI R0, R73.reuse, 0x1, R82 ;  /* 0x0000000149008819 */ /* 0x040fe20000010252 */
        /* <DEDUP_REMOVED lines=58> */
.L_x_867:
[----:B------:R-:W-:Y:S05]  /*4740*/  BSYNC B0 ;  /* 0x0000000000007941 */ /* 0x000fea0003800000 */
.L_x_866:
        /* <DEDUP_REMOVED lines=66> */
.L_x_869:
[----:B------:R-:W-:Y:S05]  /*4b70*/  BSYNC B0 ;  /* 0x0000000000007941 */ /* 0x000fea0003800000 */
.L_x_868:
[C---:B------:R-:W-:Y:S01]  /*4b80*/  LEA R30, P1, R27.reuse, R30, 0x1 ;  /* 0x0000001e1b1e7211 */ /* 0x040fe200078208ff */
[----:B------:R-:W-:Y:S01]  /*4b90*/  IMAD.MOV.U32 R16, RZ, RZ, R18 ;  /* 0x000000ffff107224 */ /* 0x000fe200078e0012 */
[----:B------:R-:W-:Y:S02]  /*4ba0*/  UMOV UR4, UR45 ;  /* 0x0000002d00047c82 */ /* 0x000fe40008000000 */
[C---:B------:R-:W-:Y:S02]  /*4bb0*/  LEA.HI.X.SX32 R31, R27.reuse, R31, 0x1, P1 ;  /* 0x0000001f1b1f7211 */ /* 0x040fe400008f0eff */
[C---:B------:R-:W-:Y:S04]  /*4bc0*/  LEA R18, P0, R27.reuse, R16, 0x1 ;  /* 0x000000101b127211 */ /* 0x040fe800078008ff */
[----:B------:R-:W-:Y:S01]  /*4bd0*/  LEA.HI.X.SX32 R17, R27, R17, 0x1, P0 ;  /* 0x000000111b117211 */ /* 0x000fe200000f0eff */
[----:B------:R-:W-:Y:S08]  /*4be0*/  BRA `(.L_x_870) ;  /* 0x0000003800647947 */ /* 0x000ff00003800000 */
.L_x_853:
[----:B------:R-:W-:Y:S01]  /*4bf0*/  ULEA.HI UR56, UR4, UR4, URZ, 0x1 ;  /* 0x0000000404387291 */ /* 0x000fe2000f8f083f */
[----:B------:R-:W-:Y:S03]  /*4c00*/  BSSY B1, `(.L_x_871) ;  /* 0x000005f000017945 */ /* 0x000fe60003800000 */
[----:B------:R-:W-:Y:S06]  /*4c10*/  USHF.R.S32.HI UR56, URZ, 0x1, UR56 ;  /* 0x000000013f387899 */ /* 0x000fec0008011438 */
[----:B------:R-:W-:Y:S01]  /*4c20*/  MOV R44, UR56 ;  /* 0x00000038002c7c02 */ /* 0x000fe20008000f00 */
[----:B------:R-:W-:Y:S05]  /*4c30*/  @P0 BRA `(.L_x_872) ;  /* 0x00000004006c0947 */ /* 0x000fea0003800000 */
[----:B------:R-:W-:Y:S01]  /*4c40*/  ISETP.GE.AND P0, PT, R132, UR4, PT ;  /* 0x0000000484007c0c */ /* 0x000fe2000bf06270 */
[----:B-1----:R-:W-:Y:S01]  /*4c50*/  IMAD.MOV.U32 R2, RZ, RZ, R49 ;  /* 0x000000ffff027224 */ /* 0x002fe200078e0031 */
[----:B------:R-:W-:Y:S01]  /*4c60*/  BSSY B0, `(.L_x_873) ;  /* 0x0000057000007945 */ /* 0x000fe20003800000 */
[----:B------:R-:W-:Y:S01]  /*4c70*/  IMAD.MOV.U32 R3, RZ, RZ, R48 ;  /* 0x000000ffff037224 */ /* 0x000fe200078e0030 */
[----:B------:R-:W-:Y:S02]  /*4c80*/  MOV R38, R46 ;  /* 0x0000002e00267202 */ /* 0x000fe40000000f00 */
[----:B------:R-:W-:Y:S02]  /*4c90*/  MOV R39, R47 ;  /* 0x0000002f00277202 */ /* 0x000fe40000000f00 */
[----:B------:R1:W5:Y:S05]  /*4ca0*/  LDG.E.128 R8, desc[UR6][R2.64] ;  /* 0x0000000602087981 */ /* 0x00036a000c1e1d00 */
[----:B------:R-:W-:Y:S05]  /*4cb0*/  @P0 BRA `(.L_x_874) ;  /* 0x0000000400440947 */ /* 0x000fea0003800000 */
[----:B------:R-:W-:Y:S01]  /*4cc0*/  ISETP.GE.AND P2, PT, R132, R44, PT ;  /* 0x0000002c8400720c */ /* 0x000fe20003f46270 */
[----:B------:R-:W-:Y:S01]  /*4cd0*/  IMAD.MOV.U32 R0, RZ, RZ, R44 ;  /* 0x000000ffff007224 */ /* 0x000fe200078e002c */
[----:B------:R-:W-:Y:S01]  /*4ce0*/  MOV R14, RZ ;  /* 0x000000ff000e7202 */ /* 0x000fe20000000f00 */
[----:B------:R-:W-:Y:S01]  /*4cf0*/  IMAD.MOV.U32 R13, RZ, RZ, R52 ;  /* 0x000000ffff0d7224 */ /* 0x000fe200078e0034 */
[----:B------:R-:W-:Y:S01]  /*4d00*/  MOV R12, R54 ;  /* 0x00000036000c7202 */ /* 0x000fe20000000f00 */
[C---:B-----5:R-:W-:Y:S01]  /*4d10*/  IMAD.U32 R24, R9.reuse, 0x10000, RZ ;  /* 0x0001000009187824 */ /* 0x060fe200078e00ff */
[----:B------:R-:W-:Y:S01]  /*4d20*/  LOP3.LUT R25, R9, 0xffff0000, RZ, 0xc0, !PT ;  /* 0xffff000009197812 */ /* 0x000fe200078ec0ff */
[C---:B------:R-:W-:Y:S01]  /*4d30*/  IMAD.U32 R28, R11.reuse, 0x10000, RZ ;  /* 0x000100000b1c7824 */ /* 0x040fe200078e00ff */
[----:B------:R-:W-:Y:S02]  /*4d40*/  LOP3.LUT R29, R11, 0xffff0000, RZ, 0xc0, !PT ;  /* 0xffff00000b1d7812 */ /* 0x000fe400078ec0ff */
[C---:B------:R-:W-:Y:S02]  /*4d50*/  SHF.L.U32 R26, R10.reuse, 0x10, RZ ;  /* 0x000000100a1a7819 */ /* 0x040fe400000006ff */
[----:B------:R-:W-:Y:S01]  /*4d60*/  LOP3.LUT R27, R10, 0xffff0000, RZ, 0xc0, !PT ;  /* 0xffff00000a1b7812 */ /* 0x000fe200078ec0ff */
[----:B------:R-:W-:Y:S01]  /*4d70*/  @P2 IMAD R0, RZ, RZ, -UR56 ;  /* 0x80000038ff002e24 */ /* 0x000fe2000f8e02ff */
[C---:B------:R-:W-:Y:S01]  /*4d80*/  SHF.L.U32 R22, R8.reuse, 0x10, RZ ;  /* 0x0000001008167819 */ /* 0x040fe200000006ff */
[----:B------:R-:W-:Y:S01]  /*4d90*/  @P2 IMAD R14, RZ, RZ, -UR56 ;  /* 0x80000038ff0e2e24 */ /* 0x000fe2000f8e02ff */
[----:B------:R-:W-:Y:S02]  /*4da0*/  LOP3.LUT R23, R8, 0xffff0000, RZ, 0xc0, !PT ;  /* 0xffff000008177812 */ /* 0x000fe400078ec0ff */
[C---:B-1----:R-:W-:Y:S04]  /*4db0*/  LEA R2, P0, R0.reuse, R2, 0x1 ;  /* 0x0000000200027211 */ /* 0x042fe800078008ff */
[----:B------:R-:W-:Y:S02]  /*4dc0*/  LEA.HI.X.SX32 R3, R0, R3, 0x1, P0 ;  /* 0x0000000300037211 */ /* 0x000fe400000f0eff */
[C---:B------:R-:W-:Y:S02]  /*4dd0*/  LEA R12, P0, R14.reuse, R12, 0x1 ;  /* 0x0000000c0e0c7211 */ /* 0x040fe400078008ff */
[----:B------:R-:W-:Y:S01]  /*4de0*/  MOV R0, RZ ;  /* 0x000000ff00007202 */ /* 0x000fe20000000f00 */
[----:B------:R1:W2:Y:S01]  /*4df0*/  LDG.E.128 R4, desc[UR6][R2.64] ;  /* 0x0000000602047981 */ /* 0x0002a2000c1e1d00 */
[----:B------:R-:W-:Y:S01]  /*4e00*/  LEA.HI.X.SX32 R13, R14, R13, 0x1, P0 ;  /* 0x0000000d0e0d7211 */ /* 0x000fe200000f0eff */
[----:B------:R-:W-:Y:S06]  /*4e10*/  @P2 IMAD R0, RZ, RZ, -UR56 ;  /* 0x80000038ff002e24 */ /* 0x000fec000f8e02ff */
[----:B------:R3:W4:Y:S01]  /*4e20*/  LDG.E.128 R40, desc[UR6][R12.64] ;  /* 0x000000060c287981 */ /* 0x000722000c1e1d00 */
[----:B-1----:R-:W-:Y:S01]  /*4e30*/  MOV R2, R55 ;  /* 0x0000003700027202 */ /* 0x002fe20000000f00 */
[----:B------:R-:W-:Y:S03]  /*4e40*/  IMAD.MOV.U32 R3, RZ, RZ, R53 ;  /* 0x000000ffff037224 */ /* 0x000fe600078e0035 */
[C---:B------:R-:W-:Y:S04]  /*4e50*/  LEA R2, P0, R0.reuse, R2, 0x1 ;  /* 0x0000000200027211 */ /* 0x040fe800078008ff */
[----:B------:R-:W-:Y:S05]  /*4e60*/  LEA.HI.X.SX32 R3, R0, R3, 0x1, P0 ;  /* 0x0000000300037211 */ /* 0x000fea00000f0eff */
[----:B------:R1:W4:Y:S01]  /*4e70*/  LDG.E.128 R32, desc[UR6][R2.64] ;  /* 0x0000000602207981 */ /* 0x000322000c1e1d00 */
[C---:B--2---:R-:W-:Y:S01]  /*4e80*/  SHF.L.U32 R9, R4.reuse, 0x10, RZ ;  /* 0x0000001004097819 */ /* 0x044fe200000006ff */
[----:B---3--:R-:W-:Y:S01]  /*4e90*/  IMAD.U32 R13, R5, 0x10000, RZ ;  /* 0x00010000050d7824 */ /* 0x008fe200078e00ff */
[----:B------:R-:W-:Y:S01]  /*4ea0*/  LOP3.LUT R11, R4, 0xffff0000, RZ, 0xc0, !PT ;  /* 0xffff0000040b7812 */ /* 0x000fe200078ec0ff */
[----:B------:R-:W-:Y:S01]  /*4eb0*/  IMAD.U32 R16, R7, 0x10000, RZ ;  /* 0x0001000007107824 */ /* 0x000fe200078e00ff */
[----:B------:R-:W-:Y:S02]  /*4ec0*/  LOP3.LUT R10, R5, 0xffff0000, RZ, 0xc0, !PT ;  /* 0xffff0000050a7812 */ /* 0x000fe400078ec0ff */
[----:B------:R-:W-:Y:S02]  /*4ed0*/  SHF.L.U32 R12, R6, 0x10, RZ ;  /* 0x00000010060c7819 */ /* 0x000fe400000006ff */
[C---:B----4-:R-:W-:Y:S01]  /*4ee0*/  SHF.L.U32 R0, R40.reuse, 0x10, RZ ;  /* 0x0000001028007819 */ /* 0x050fe200000006ff */
[C---:B-1----:R-:W-:Y:S01]  /*4ef0*/  IMAD.U32 R3, R41.reuse, 0x10000, RZ ;  /* 0x0001000029037824 */ /* 0x042fe200078e00ff */
[----:B------:R-:W-:Y:S02]  /*4f00*/  LOP3.LUT R4, R41, 0xffff0000, RZ, 0xc0, !PT ;  /* 0xffff000029047812 */ /* 0x000fe400078ec0ff */
[----:B------:R-:W-:Y:S01]  /*4f10*/  LOP3.LUT R2, R40, 0xffff0000, RZ, 0xc0, !PT ;  /* 0xffff000028027812 */ /* 0x000fe200078ec0ff */
[----:B------:R-:W-:Y:S01]  /*4f20*/  @!P2 FADD.FTZ R0, -R0, -RZ ;  /* 0x800000ff0000a221 */ /* 0x000fe20000010100 */
[----:B------:R-:W-:Y:S01]  /*4f30*/  SHF.L.U32 R5, R42, 0x10, RZ ;  /* 0x000000102a057819 */ /* 0x000fe200000006ff */
[----:B------:R-:W-:Y:S01]  /*4f40*/  @!P2 FADD.FTZ R4, -R4, -RZ ;  /* 0x800000ff0404a221 */ /* 0x000fe20000010100 */
[----:B------:R-:W-:Y:S01]  /*4f50*/  LOP3.LUT R8, R43, 0xffff0000, RZ, 0xc0, !PT ;  /* 0xffff00002b087812 */ /* 0x000fe200078ec0ff */
[----:B------:R-:W-:Y:S01]  /*4f60*/  @!P2 FADD.FTZ R2, -R2, -RZ ;  /* 0x800000ff0202a221 */ /* 0x000fe20000010100 */
[----:B------:R-:W-:Y:S01]  /*4f70*/  LOP3.LUT R15, R6, 0xffff0000, RZ, 0xc0, !PT ;  /* 0xffff0000060f7812 */ /* 0x000fe200078ec0ff */
[----:B------:R-:W-:Y:S01]  /*4f80*/  @!P2 FADD.FTZ R5, -R5, -RZ ;  /* 0x800000ff0505a221 */ /* 0x000fe20000010100 */
[----:B------:R-:W-:Y:S01]  /*4f90*/  LOP3.LUT R14, R7, 0xffff0000, RZ, 0xc0, !PT ;  /* 0xffff0000070e7812 */ /* 0x000fe200078ec0ff */
[----:B------:R-:W-:Y:S01]  /*4fa0*/  IMAD.U32 R7, R43, 0x10000, RZ ;  /* 0x000100002b077824 */ /* 0x000fe200078e00ff */
[----:B------:R-:W-:Y:S01]  /*4fb0*/  LOP3.LUT R6, R42, 0xffff0000, RZ, 0xc0, !PT ;  /* 0xffff00002a067812 */ /* 0x000fe200078ec0ff */
[----:B------:R-:W-:Y:S01]  /*4fc0*/  @!P2 FADD.FTZ R3, -R3, -RZ ;  /* 0x800000ff0303a221 */ /* 0x000fe20000010100 */
[----:B------:R-:W-:Y:S01]  /*4fd0*/  FMUL.FTZ R0, R9, R0 ;  /* 0x0000000009007220 */ /* 0x000fe20000410000 */
[----:B------:R-:W-:Y:S01]  /*4fe0*/  FMUL.FTZ R4, R10, R4 ;  /* 0x000000040a047220 */ /* 0x000fe20000410000 */
[----:B------:R-:W-:Y:S01]  /*4ff0*/  @!P2 FADD.FTZ R8, -R8, -RZ ;  /* 0x800000ff0808a221 */ /* 0x000fe20000010100 */
[----:B------:R-:W-:Y:S01]  /*5000*/  FMUL.FTZ R2, R11, R2 ;  /* 0x000000020b027220 */ /* 0x000fe20000410000 */
[----:B------:R-:W-:Y:S01]  /*5010*/  @!P2 FADD.FTZ R6, -R6, -RZ ;  /* 0x800000ff0606a221 */ /* 0x000fe20000010100 */
[----:B------:R-:W-:Y:S01]  /*5020*/  @!P2 FADD.FTZ R7, -R7, -RZ ;  /* 0x800000ff0707a221 */ /* 0x000fe20000010100 */
[----:B------:R-:W-:Y:S01]  /*5030*/  FMUL.FTZ R5, R12, R5 ;  /* 0x000000050c057220 */ /* 0x000fe20000410000 */
[----:B------:R-:W-:Y:S01]  /*5040*/  FMUL.FTZ R3, R13, R3 ;  /* 0x000000030d037220 */ /* 0x000fe20000410000 */
[----:B------:R-:W-:Y:S01]  /*5050*/  FMUL.FTZ R8, R14, R8 ;  /* 0x000000080e087220 */ /* 0x000fe20000410000 */
[----:B------:R-:W-:Y:S01]  /*5060*/  FMUL.FTZ R6, R15, R6 ;  /* 0x000000060f067220 */ /* 0x000fe20000410000 */
[----:B------:R-:W-:Y:S01]  /*5070*/  FMUL.FTZ R7, R16, R7 ;  /* 0x0000000710077220 */ /* 0x000fe20000410000 */
[C---:B------:R-:W-:Y:S01]  /*5080*/  SHF.L.U32 R9, R32.reuse, 0x10, RZ ;  /* 0x0000001020097819 */ /* 0x040fe200000006ff */
[----:B------:R-:W-:Y:S01]  /*5090*/  IMAD.U32 R11, R33, 0x10000, RZ ;  /* 0x00010000210b7824 */ /* 0x000fe200078e00ff */
[----:B------:R-:W-:Y:S01]  /*50a0*/  LOP3.LUT R10, R32, 0xffff0000, RZ, 0xc0, !PT ;  /* 0xffff0000200a7812 */ /* 0x000fe200078ec0ff */
[----:B------:R-:W-:Y:S01]  /*50b0*/  IMAD.U32 R15, R35, 0x10000, RZ ;  /* 0x00010000230f7824 */ /* 0x000fe200078e00ff */
[----:B------:R-:W-:Y:S01]  /*50c0*/  LOP3.LUT R12, R33, 0xffff0000, RZ, 0xc0, !PT ;  /* 0xffff0000210c7812 */ /* 0x000fe200078ec0ff */
[----:B------:R-:W-:Y:S01]  /*50d0*/  FFMA.FTZ R0, R22, R9, R0 ;  /* 0x0000000916007223 */ /* 0x000fe20000010000 */
[C---:B------:R-:W-:Y:S01]  /*50e0*/  SHF.L.U32 R13, R34.reuse, 0x10, RZ ;  /* 0x00000010220d7819 */ /* 0x040fe200000006ff */
[----:B------:R-:W-:Y:S01]  /*50f0*/  FFMA.FTZ R2, R23, R10, R2 ;  /* 0x0000000a17027223 */ /* 0x000fe20000010002 */
[----:B------:R-:W-:Y:S01]  /*5100*/  LOP3.LUT R14, R34, 0xffff0000, RZ, 0xc0, !PT ;  /* 0xffff0000220e7812 */ /* 0x000fe200078ec0ff */
[----:B------:R-:W-:Y:S01]  /*5110*/  FFMA.FTZ R3, R24, R11, R3 ;  /* 0x0000000b18037223 */ /* 0x000fe20000010003 */
[----:B------:R-:W-:Y:S01]  /*5120*/  LOP3.LUT R16, R35, 0xffff0000, RZ, 0xc0, !PT ;  /* 0xffff000023107812 */ /* 0x000fe200078ec0ff */
[----:B------:R-:W-:Y:S01]  /*5130*/  FFMA.FTZ R4, R25, R12, R4 ;  /* 0x0000000c19047223 */ /* 0x000fe20000010004 */
[----:B------:R-:W-:Y:S01]  /*5140*/  F2FP.BF16.F32.PACK_AB R0, R2, R0 ;  /* 0x000000000200723e */ /* 0x000fe200000010ff */
[----:B------:R-:W-:Y:S01]  /*5150*/  FFMA.FTZ R5, R26, R13, R5 ;  /* 0x0000000d1a057223 */ /* 0x000fe20000010005 */
[----:B------:R-:W-:Y:S01]  /*5160*/  FFMA.FTZ R6, R27, R14, R6 ;  /* 0x0000000e1b067223 */ /* 0x000fe20000010006 */
[----:B------:R-:W-:Y:S01]  /*5170*/  FFMA.FTZ R7, R28, R15, R7 ;  /* 0x0000000f1c077223 */ /* 0x000fe20000010007 */
[----:B------:R-:W-:Y:S01]  /*5180*/  F2FP.BF16.F32.PACK_AB R9, R4, R3 ;  /* 0x000000030409723e */ /* 0x000fe200000010ff */
[----:B------:R-:W-:Y:S02]  /*5190*/  FFMA.FTZ R8, R29, R16, R8 ;  /* 0x000000101d087223 */ /* 0x000fe40000010008 */
[----:B------:R-:W-:Y:S03]  /*51a0*/  F2FP.BF16.F32.PACK_AB R10, R6, R5 ;  /* 0x00000005060a723e */ /* 0x000fe600000010ff */
[----:B------:R-:W-:Y:S02]  /*51b0*/  F2FP.BF16.F32.PACK_AB R11, R8, R7 ;  /* 0x00000007080b723e */ /* 0x000fe400000010ff */
[----:B------:R-:W-:Y:S02]  /*51c0*/  MOV R8, R0 ;  /* 0x0000000000087202 */ /* 0x000fe40000000f00 */
.L_x_874:
[----:B------:R-:W-:Y:S05]  /*51d0*/  BSYNC B0 ;  /* 0x0000000000007941 */ /* 0x000fea0003800000 */
.L_x_873:
[----:B-----5:R2:W-:Y:S02]  /*51e0*/  STG.E.128 desc[UR6][R38.64], R8 ;  /* 0x0000000826007986 */ /* 0x0205e4000c101d06 */
.L_x_872:
[----:B------:R-:W-:Y:S05]  /*51f0*/  BSYNC B1 ;  /* 0x0000000000017941 */ /* 0x000fea0003800000 */
.L_x_871:
[C---:B------:R-:W-:Y:S01]  /*5200*/  ISETP.GE.OR P0, PT, R58.reuse, R37, P1 ;  /* 0x000000253a00720c */ /* 0x040fe20000f06670 */
[----:B------:R-:W-:Y:S03]  /*5210*/  BSSY B1, `(.L_x_875) ;  /* 0x000005f000017945 */ /* 0x000fe60003800000 */
[----:B------:R-:W-:Y:S11]  /*5220*/  ISETP.LT.OR P0, PT, R58, R45, P0 ;  /* 0x0000002d3a00720c */ /* 0x000ff60000701670 */
[----:B------:R-:W-:Y:S02]  /*5230*/  @!UPT UIADD3 URZ, URZ, URZ, URZ ;  /* 0x0000003f3f3ff290 */ /* 0x000fe4000fffe03f */
[----:B------:R-:W-:Y:S05]  /*5240*/  @P0 BRA `(.L_x_876) ;  /* 0x00000004006c0947 */ /* 0x000fea0003800000 */
[C---:B-1----:R-:W-:Y:S01]  /*5250*/  LEA R2, P0, R65.reuse, R49, 0x1 ;  /* 0x0000003141027211 */ /* 0x042fe200078008ff */
[----:B------:R-:W-:Y:S01]  /*5260*/  BSSY B0, `(.L_x_877) ;  /* 0x0000058000007945 */ /* 0x000fe20003800000 */
[----:B------:R-:W-:Y:S02]  /*5270*/  ISETP.GE.AND P2, PT, R132, UR4, PT ;  /* 0x0000000484007c0c */ /* 0x000fe4000bf46270 */
[----:B------:R-:W-:Y:S02]  /*5280*/  LEA.HI.X R3, R65, R48, R90, 0x1, P0 ;  /* 0x0000003041037211 */ /* 0x000fe400000f0c5a */
[C---:B--2---:R-:W-:Y:S03]  /*5290*/  LEA R38, P0, R245.reuse, R46, 0x1 ;  /* 0x0000002ef5267211 */ /* 0x044fe600078008ff */
[----:B------:R1:W5:Y:S01]  /*52a0*/  LDG.E.128 R8, desc[UR6][R2.64] ;  /* 0x0000000602087981 */ /* 0x000362000c1e1d00 */
[----:B------:R-:W-:Y:S05]  /*52b0*/  LEA.HI.X R39, R245, R47, R248, 0x1, P0 ;  /* 0x0000002ff5277211 */ /* 0x000fea00000f0cf8 */
[----:B------:R-:W-:Y:S05]  /*52c0*/  @P2 BRA `(.L_x_878) ;  /* 0x0000000400442947 */ /* 0x000fea0003800000 */
[----:B------:R-:W-:Y:S01]  /*52d0*/  ISETP.GE.AND P2, PT, R132, R44, PT ;  /* 0x0000002c8400720c */ /* 0x000fe20003f46270 */
[----:B------:R-:W-:Y:S01]  /*52e0*/  IMAD.MOV.U32 R4, RZ, RZ, R44 ;  /* 0x000000ffff047224 */ /* 0x000fe200078e002c */
[----:B-----5:R-:W-:Y:S01]  /*52f0*/  LOP3.LUT R25, R9, 0xffff0000, RZ, 0xc0, !PT ;  /* 0xffff000009197812 */ /* 0x020fe200078ec0ff */
[----:B------:R-:W-:Y:S01]  /*5300*/  IMAD.MOV.U32 R0, RZ, RZ, RZ ;  /* 0x000000ffff007224 */ /* 0x000fe200078e00ff */
[----:B------:R-:W-:Y:S01]  /*5310*/  LOP3.LUT R29, R11, 0xffff0000, RZ, 0xc0, !PT ;  /* 0xffff00000b1d7812 */ /* 0x000fe200078ec0ff */
[----:B------:R-:W-:Y:S01]  /*5320*/  IMAD.U32 R24, R9, 0x10000, RZ ;  /* 0x0001000009187824 */ /* 0x000fe200078e00ff */
[C---:B------:R-:W-:Y:S01]  /*5330*/  SHF.L.U32 R26, R10.reuse, 0x10, RZ ;  /* 0x000000100a1a7819 */ /* 0x040fe200000006ff */
[----:B------:R-:W-:Y:S01]  /*5340*/  IMAD.U32 R28, R11, 0x10000, RZ ;  /* 0x000100000b1c7824 */ /* 0x000fe200078e00ff */
[----:B------:R-:W-:Y:S01]  /*5350*/  LOP3.LUT R27, R10, 0xffff0000, RZ, 0xc0, !PT ;  /* 0xffff00000a1b7812 */ /* 0x000fe200078ec0ff */
[C---:B------:R-:W-:Y:S01]  /*5360*/  IMAD.U32 R22, R8.reuse, 0x10000, RZ ;  /* 0x0001000008167824 */ /* 0x040fe200078e00ff */
[----:B------:R-:W-:Y:S03]  /*5370*/  LOP3.LUT R23, R8, 0xffff0000, RZ, 0xc0, !PT ;  /* 0xffff000008177812 */ /* 0x000fe600078ec0ff */
[----:B------:R-:W-:Y:S01]  /*5380*/  @P2 IADD3 R4, RZ, -UR56, RZ ;  /* 0x80000038ff042c10 */ /* 0x000fe2000fffe0ff */
[----:B------:R-:W-:Y:S03]  /*5390*/  @P2 IMAD R0, RZ, RZ, -UR56 ;  /* 0x80000038ff002e24 */ /* 0x000fe6000f8e02ff */
[----:B-1----:R-:W-:Y:S02]  /*53a0*/  LEA R2, P0, R4, R2, 0x1 ;  /* 0x0000000204027211 */ /* 0x002fe400078008ff */
[----:B------:R-:W-:Y:S02]  /*53b0*/  IADD3 R13, P3, R78, R0, RZ ;  /* 0x000000004e0d7210 */ /* 0x000fe40007f7e0ff */
[----:B------:R-:W-:Y:S02]  /*53c0*/  LEA.HI.X.SX32 R3, R4, R3, 0x1, P0 ;  /* 0x0000000304037211 */ /* 0x000fe400000f0eff */
[-C--:B------:R-:W-:Y:S02]  /*53d0*/  LEA.HI.X.SX32 R0, R0, R87.reuse, 0x1, P3 ;  /* 0x0000005700007211 */ /* 0x080fe400018f0eff */
[C---:B------:R-:W-:Y:S01]  /*53e0*/  LEA R12, P0, R13.reuse, R54, 0x1 ;  /* 0x000000360d0c7211 */ /* 0x040fe200078008ff */
[----:B------:R1:W2:Y:S03]  /*53f0*/  LDG.E.128 R4, desc[UR6][R2.64] ;  /* 0x0000000602047981 */ /* 0x0002a6000c1e1d00 */
[----:B------:R-:W-:Y:S01]  /*5400*/  LEA.HI.X R13, R13, R52, R0, 0x1, P0 ;  /* 0x000000340d0d7211 */ /* 0x000fe200000f0c00 */
[----:B------:R-:W-:Y:S01]  /*5410*/  IMAD.MOV.U32 R0, RZ, RZ, RZ ;  /* 0x000000ffff007224 */ /* 0x000fe200078e00ff */
[----:B------:R-:W-:Y:S03]  /*5420*/  @P2 IADD3 R0, RZ, -UR56, RZ ;  /* 0x80000038ff002c10 */ /* 0x000fe6000fffe0ff */
[----:B------:R3:W4:Y:S01]  /*5430*/  LDG.E.128 R40, desc[UR6][R12.64] ;  /* 0x000000060c287981 */ /* 0x000722000c1e1d00 */
[----:B-1----:R-:W-:Y:S04]  /*5440*/  IADD3 R3, P0, R78, R0, RZ ;  /* 0x000000004e037210 */ /* 0x002fe80007f1e0ff */
[----:B------:R-:W-:Y:S02]  /*5450*/  LEA.HI.X.SX32 R0, R0, R87, 0x1, P0 ;  /* 0x0000005700007211 */ /* 0x000fe400000f0eff */
[C---:B------:R-:W-:Y:S04]  /*5460*/  LEA R2, P0, R3.reuse, R55, 0x1 ;  /* 0x0000003703027211 */ /* 0x040fe800078008ff */
[----:B------:R-:W-:Y:S05]  /*5470*/  LEA.HI.X R3, R3, R53, R0, 0x1, P0 ;  /* 0x0000003503037211 */ /* 0x000fea00000f0c00 */
[----:B------:R1:W4:Y:S01]  /*5480*/  LDG.E.128 R32, desc[UR6][R2.64] ;  /* 0x0000000602207981 */ /* 0x000322000c1e1d00 */
[C---:B--2---:R-:W-:Y:S01]  /*5490*/  LOP3.LUT R11, R4.reuse, 0xffff0000, RZ, 0xc0, !PT ;  /* 0xffff0000040b7812 */ /* 0x044fe200078ec0ff */
[----:B------:R-:W-:Y:S01]  /*54a0*/  IMAD.U32 R9, R4, 0x10000, RZ ;  /* 0x0001000004097824 */ /* 0x000fe200078e00ff */
[C---:B---3--:R-:W-:Y:S01]  /*54b0*/  SHF.L.U32 R13, R5.reuse, 0x10, RZ ;  /* 0x00000010050d7819 */ /* 0x048fe200000006ff */
[C---:B------:R-:W-:Y:S01]  /*54c0*/  IMAD.U32 R12, R6.reuse, 0x10000, RZ ;  /* 0x00010000060c7824 */ /* 0x040fe200078e00ff */
[----:B------:R-:W-:Y:S01]  /*54d0*/  LOP3.LUT R10, R5, 0xffff0000, RZ, 0xc0, !PT ;  /* 0xffff0000050a7812 */ /* 0x000fe200078ec0ff */
[----:B------:R-:W-:Y:S01]  /*54e0*/  IMAD.U32 R16, R7, 0x10000, RZ ;  /* 0x0001000007107824 */ /* 0x000fe200078e00ff */
[----:B------:R-:W-:Y:S02]  /*54f0*/  LOP3.LUT R15, R6, 0xffff0000, RZ, 0xc0, !PT ;  /* 0xffff0000060f7812 */ /* 0x000fe400078ec0ff */
        /* <DEDUP_REMOVED lines=10> */
[----:B------:R-:W-:Y:S01]  /*55a0*/  IMAD.U32 R7, R43, 0x10000, RZ ;  /* 0x000100002b077824 */ /* 0x000fe200078e00ff */
[----:B------:R-:W-:Y:S01]  /*55b0*/  LOP3.LUT R6, R42, 0xffff0000, RZ, 0xc0, !PT ;  /* 0xffff00002a067812 */ /* 0x000fe200078ec0ff */
[----:B------:R-:W-:Y:S01]  /*55c0*/  @!P2 FADD.FTZ R5, -R5, -RZ ;  /* 0x800000ff0505a221 */ /* 0x000fe20000010100 */
        /* <DEDUP_REMOVED lines=33> */
.L_x_878:
[----:B------:R-:W-:Y:S05]  /*57e0*/  BSYNC B0 ;  /* 0x0000000000007941 */ /* 0x000fea0003800000 */
.L_x_877:
[----:B-----5:R3:W-:Y:S02]  /*57f0*/  STG.E.128 desc[UR6][R38.64], R8 ;  /* 0x0000000826007986 */ /* 0x0207e4000c101d06 */
.L_x_876:
[----:B------:R-:W-:Y:S05]  /*5800*/  BSYNC B1 ;  /* 0x0000000000017941 */ /* 0x000fea0003800000 */
.L_x_875:
[C---:B------:R-:W-:Y:S01]  /*5810*/  ISETP.GE.OR P0, PT, R59.reuse, R37, P1 ;  /* 0x000000253b00720c */ /* 0x040fe20000f06670 */
[----:B------:R-:W-:Y:S03]  /*5820*/  BSSY B1, `(.L_x_879) ;  /* 0x000005f000017945 */ /* 0x000fe60003800000 */
[----:B------:R-:W-:Y:S11]  /*5830*/  ISETP.LT.OR P0, PT, R59, R45, P0 ;  /* 0x0000002d3b00720c */ /* 0x000ff60000701670 */
[----:B------:R-:W-:Y:S02]  /*5840*/  @!UPT UIADD3 URZ, URZ, URZ, URZ ;  /* 0x0000003f3f3ff290 */ /* 0x000fe4000fffe03f */
[----:B------:R-:W-:Y:S05]  /*5850*/  @P0 BRA `(.L_x_880) ;  /* 0x00000004006c0947 */ /* 0x000fea0003800000 */
[----:B-1----:R-:W-:Y:S01]  /*5860*/  LEA R2, P0, R70, R49, 0x1 ;  /* 0x0000003146027211 */ /* 0x002fe200078008ff */
[----:B------:R-:W-:Y:S01]  /*5870*/  BSSY B0, `(.L_x_881) ;  /* 0x0000058000007945 */ /* 0x000fe20003800000 */
[----:B------:R-:W-:Y:S02]  /*5880*/  ISETP.GE.AND P2, PT, R132, UR4, PT ;  /* 0x0000000484007c0c */ /* 0x000fe4000bf46270 */
[----:B------:R-:W-:Y:S02]  /*5890*/  LEA.HI.X R3, R70, R48, R91, 0x1, P0 ;  /* 0x0000003046037211 */ /* 0x000fe400000f0c5b */
[C---:B--23--:R-:W-:Y:S03]  /*58a0*/  LEA R38, P0, R66.reuse, R46, 0x1 ;  /* 0x0000002e42267211 */ /* 0x04cfe600078008ff */
        /* <DEDUP_REMOVED lines=16> */
[C---:B-1----:R-:W-:Y:S02]  /*59b0*/  LEA R2, P0, R4.reuse, R2, 0x1 ;  /* 0x0000000204027211 */ /* 0x042fe400078008ff */
[----:B------:R-:W-:Y:S02]  /*59c0*/  IADD3 R13, P3, R77, R0, RZ ;  /* 0x000000004d0d7210 */ /* 0x000fe40007f7e0ff */
[----:B------:R-:W-:Y:S02]  /*59d0*/  LEA.HI.X.SX32 R3, R4, R3, 0x1, P0 ;  /* 0x0000000304037211 */ /* 0x000fe400000f0eff */
[----:B------:R-:W-:Y:S02]  /*59e0*/  LEA.HI.X.SX32 R0, R0, R86, 0x1, P3 ;  /* 0x0000005600007211 */ /* 0x000fe400018f0eff */
        /* <DEDUP_REMOVED lines=64> */
.L_x_882:
[----:B------:R-:W-:Y:S05]  /*5df0*/  BSYNC B0 ;  /* 0x0000000000007941 */ /* 0x000fea0003800000 */
.L_x_881:
[----:B-----5:R4:W-:Y:S02]  /*5e00*/  STG.E.128 desc[UR6][R38.64], R8 ;  /* 0x0000000826007986 */ /* 0x0209e4000c101d06 */
.L_x_880:
[----:B------:R-:W-:Y:S05]  /*5e10*/  BSYNC B1 ;  /* 0x0000000000017941 */ /* 0x000fea0003800000 */
.L_x_879:
[C---:B------:R-:W-:Y:S01]  /*5e20*/  ISETP.GE.OR P0, PT, R63.reuse, R37, P1 ;  /* 0x000000253f00720c */ /* 0x040fe20000f06670 */
[----:B------:R-:W-:Y:S03]  /*5e30*/  BSSY B1, `(.L_x_883) ;  /* 0x0000068000017945 */ /* 0x000fe60003800000 */
[----:B------:R-:W-:Y:S11]  /*5e40*/  ISETP.LT.OR P0, PT, R63, R45, P0 ;  /* 0x0000002d3f00720c */ /* 0x000ff60000701670 */
[----:B------:R-:W-:Y:S02]  /*5e50*/  @!UPT UIADD3 URZ, URZ, URZ, URZ ;  /* 0x0000003f3f3ff290 */ /* 0x000fe4000fffe03f */
[----:B------:R-:W-:Y:S05]  /*5e60*/  @P0 BRA `(.L_x_884) ;  /* 0x0000000400900947 */ /* 0x000fea0003800000 */
[----:B-1----:R-:W1:Y:S01]  /*5e70*/  LDC.64 R4, c[0x0][0x338] ;  /* 0x0000ce00ff047b82 */ /* 0x002e620000000a00 */
[----:B------:R-:W-:Y:S01]  /*5e80*/  MOV R2, R49 ;  /* 0x0000003100027202 */ /* 0x000fe20000000f00 */
[----:B------:R-:W-:Y:S01]  /*5e90*/  BSSY B0, `(.L_x_885) ;  /* 0x0000060000007945 */ /* 0x000fe20003800000 */
[----:B------:R-:W-:Y:S02]  /*5ea0*/  MOV R3, R48 ;  /* 0x0000003000037202 */ /* 0x000fe40000000f00 */
[----:B------:R-:W-:Y:S03]  /*5eb0*/  ISETP.GE.AND P0, PT, R132, UR4, PT ;  /* 0x0000000484007c0c */ /* 0x000fe6000bf06270 */
[----:B------:R-:W2:Y:S01]  /*5ec0*/  LDC.64 R6, c[0x0][0x248] ;  /* 0x00009200ff067b82 */ /* 0x000ea20000000a00 */
[----:B-1----:R-:W-:Y:S01]  /*5ed0*/  IMAD.WIDE.U32 R2, R4, 0xc0, R2 ;  /* 0x000000c004027825 */ /* 0x002fe200078e0002 */
[----:B------:R-:W-:Y:S03]  /*5ee0*/  MOV R4, R46 ;  /* 0x0000002e00047202 */ /* 0x000fe60000000f00 */
[----:B------:R-:W-:Y:S02]  /*5ef0*/  IMAD R0, R5, 0xc0, RZ ;  /* 0x000000c005007824 */ /* 0x000fe400078e02ff */
[----:B------:R-:W-:Y:S02]  /*5f00*/  IMAD.MOV.U32 R5, RZ, RZ, R47 ;  /* 0x000000ffff057224 */ /* 0x000fe400078e002f */
[----:B------:R-:W-:Y:S02]  /*5f10*/  IMAD.IADD R3, R3, 0x1, R0 ;  /* 0x0000000103037824 */ /* 0x000fe400078e0200 */
[----:B--2---:R-:W-:Y:S03]  /*5f20*/  IMAD.WIDE.U32 R4, R6, 0xc0, R4 ;  /* 0x000000c006047825 */ /* 0x004fe600078e0004 */
[----:B---34-:R1:W5:Y:S01]  /*5f30*/  LDG.E.128 R8, desc[UR6][R2.64] ;  /* 0x0000000602087981 */ /* 0x018362000c1e1d00 */
[----:B------:R-:W-:Y:S01]  /*5f40*/  IMAD R0, R7, 0xc0, RZ ;  /* 0x000000c007007824 */ /* 0x000fe200078e02ff */
[----:B------:R-:W-:Y:S04]  /*5f50*/  MOV R38, R4 ;  /* 0x0000000400267202 */ /* 0x000fe80000000f00 */
[----:B------:R-:W-:Y:S01]  /*5f60*/  IADD3 R39, R5, R0, RZ ;  /* 0x0000000005277210 */ /* 0x000fe20007ffe0ff */
[----:B------:R-:W-:Y:S06]  /*5f70*/  @P0 BRA `(.L_x_886) ;  /* 0x0000000400440947 */ /* 0x000fec0003800000 */
        /* <DEDUP_REMOVED lines=81> */
.L_x_886:
[----:B------:R-:W-:Y:S05]  /*6490*/  BSYNC B0 ;  /* 0x0000000000007941 */ /* 0x000fea0003800000 */
.L_x_885:
[----:B-----5:R2:W-:Y:S02]  /*64a0*/  STG.E.128 desc[UR6][R38.64], R8 ;  /* 0x0000000826007986 */ /* 0x0205e4000c101d06 */
.L_x_884:
[----:B------:R-:W-:Y:S05]  /*64b0*/  BSYNC B1 ;  /* 0x0000000000017941 */ /* 0x000fea0003800000 */
.L_x_883:
        /* <DEDUP_REMOVED lines=9> */
[C---:B--234-:R-:W-:Y:S03]  /*6550*/  LEA R38, P0, R68.reuse, R46, 0x1 ;  /* 0x0000002e44267211 */ /* 0x05cfe600078008ff */
        /* <DEDUP_REMOVED lines=84> */
.L_x_890:
[----:B------:R-:W-:Y:S05]  /*6aa0*/  BSYNC B0 ;  /* 0x0000000000007941 */ /* 0x000fea0003800000 */
.L_x_889:
[----:B-----5:R2:W-:Y:S02]  /*6ab0*/  STG.E.128 desc[UR6][R38.64], R8 ;  /* 0x0000000826007986 */ /* 0x0205e4000c101d06 */
.L_x_888:
[----:B------:R-:W-:Y:S05]  /*6ac0*/  BSYNC B1 ;  /* 0x0000000000017941 */ /* 0x000fea0003800000 */
.L_x_887:
        /* <DEDUP_REMOVED lines=10> */
[----:B------:R-:W3:Y:S01]  /*6b70*/  LDC.64 R6, c[0x0][0x248] ;  /* 0x00009200ff067b82 */ /* 0x000ee20000000a00 */
[----:B-1----:R-:W-:Y:S01]  /*6b80*/  IMAD.WIDE.U32 R2, R4, 0x140, R2 ;  /* 0x0000014004027825 */ /* 0x002fe200078e0002 */
[----:B------:R-:W-:Y:S03]  /*6b90*/  MOV R4, R46 ;  /* 0x0000002e00047202 */ /* 0x000fe60000000f00 */
[----:B------:R-:W-:Y:S02]  /*6ba0*/  IMAD R0, R5, 0x140, RZ ;  /* 0x0000014005007824 */ /* 0x000fe400078e02ff */
[----:B------:R-:W-:Y:S02]  /*6bb0*/  IMAD.MOV.U32 R5, RZ, RZ, R47 ;  /* 0x000000ffff057224 */ /* 0x000fe400078e002f */
[----:B------:R-:W-:Y:S02]  /*6bc0*/  IMAD.IADD R3, R3, 0x1, R0 ;  /* 0x0000000103037824 */ /* 0x000fe400078e0200 */
[----:B---3--:R-:W-:Y:S03]  /*6bd0*/  IMAD.WIDE.U32 R4, R6, 0x140, R4 ;  /* 0x0000014006047825 */ /* 0x008fe600078e0004 */
[----:B--2-4-:R1:W5:Y:S01]  /*6be0*/  LDG.E.128 R8, desc[UR6][R2.64] ;  /* 0x0000000602087981 */ /* 0x014362000c1e1d00 */
        /* <DEDUP_REMOVED lines=85> */
.L_x_894:
[----:B------:R-:W-:Y:S05]  /*7140*/  BSYNC B0 ;  /* 0x0000000000007941 */ /* 0x000fea0003800000 */
.L_x_893:
[----:B-----5:R2:W-:Y:S02]  /*7150*/  STG.E.128 desc[UR6][R38.64], R8 ;  /* 0x0000000826007986 */ /* 0x0205e4000c101d06 */
.L_x_892:
[----:B------:R-:W-:Y:S05]  /*7160*/  BSYNC B1 ;  /* 0x0000000000017941 */ /* 0x000fea0003800000 */
.L_x_891:
        /* <DEDUP_REMOVED lines=103> */
.L_x_898:
[----:B------:R-:W-:Y:S05]  /*77e0*/  BSYNC B0 ;  /* 0x0000000000007941 */ /* 0x000fea0003800000 */
.L_x_897:
[----:B-----5:R2:W-:Y:S02]  /*77f0*/  STG.E.128 desc[UR6][R38.64], R8 ;  /* 0x0000000826007986 */ /* 0x0205e4000c101d06 */
.L_x_896:
[----:B------:R-:W-:Y:S05]  /*7800*/  BSYNC B1 ;  /* 0x0000000000017941 */ /* 0x000fea0003800000 */
.L_x_895:
        /* <DEDUP_REMOVED lines=23> */
[----:B------:R-:W-:Y:S01]  /*7980*/  IMAD.MOV.U32 R0, RZ, RZ, RZ ;  /* 0x000000ffff007224 */ /* 0x000fe200078e00ff */
[C---:B-----5:R-:W-:Y:S01]  /*7990*/  LOP3.LUT R25, R9.reuse, 0xffff0000, RZ, 0xc0, !PT ;  /* 0xffff000009197812 */ /* 0x060fe200078ec0ff */
[----:B------:R-:W-:Y:S01]  /*79a0*/  IMAD.U32 R24, R9, 0x10000, RZ ;  /* 0x0001000009187824 */ /* 0x000fe200078e00ff */
[C---:B------:R-:W-:Y:S01]  /*79b0*/  SHF.L.U32 R28, R11.reuse, 0x10, RZ ;  /* 0x000000100b1c7819 */ /* 0x040fe200000006ff */
[C---:B------:R-:W-:Y:S01]  /*79c0*/  IMAD.U32 R26, R10.reuse, 0x10000, RZ ;  /* 0x000100000a1a7824 */ /* 0x040fe200078e00ff */
[----:B------:R-:W-:Y:S02]  /*79d0*/  LOP3.LUT R29, R11, 0xffff0000, RZ, 0xc0, !PT ;  /* 0xffff00000b1d7812 */ /* 0x000fe400078ec0ff */
[----:B------:R-:W-:Y:S02]  /*79e0*/  LOP3.LUT R27, R10, 0xffff0000, RZ, 0xc0, !PT ;  /* 0xffff00000a1b7812 */ /* 0x000fe400078ec0ff */
[C---:B------:R-:W-:Y:S02]  /*79f0*/  SHF.L.U32 R22, R8.reuse, 0x10, RZ ;  /* 0x0000001008167819 */ /* 0x040fe400000006ff */
[----:B------:R-:W-:Y:S01]  /*7a00*/  LOP3.LUT R23, R8, 0xffff0000, RZ, 0xc0, !PT ;  /* 0xffff000008177812 */ /* 0x000fe200078ec0ff */
[----:B------:R-:W-:Y:S01]  /*7a10*/  @P1 IMAD R44, RZ, RZ, -UR56 ;  /* 0x80000038ff2c1e24 */ /* 0x000fe2000f8e02ff */
[----:B------:R-:W-:Y:S04]  /*7a20*/  @P1 IADD3 R0, RZ, -UR56, RZ ;  /* 0x80000038ff001c10 */ /* 0x000fe8000fffe0ff */
[----:B-1----:R-:W-:Y:S02]  /*7a30*/  LEA R2, P0, R44, R2, 0x1 ;  /* 0x000000022c027211 */ /* 0x002fe400078008ff */
[----:B------:R-:W-:Y:S02]  /*7a40*/  IADD3 R13, P2, R72, R0, RZ ;  /* 0x00000000480d7210 */ /* 0x000fe40007f5e0ff */
[----:B------:R-:W-:Y:S02]  /*7a50*/  LEA.HI.X.SX32 R3, R44, R3, 0x1, P0 ;  /* 0x000000032c037211 */ /* 0x000fe400000f0eff */
[-C--:B------:R-:W-:Y:S02]  /*7a60*/  LEA.HI.X.SX32 R0, R0, R79.reuse, 0x1, P2 ;  /* 0x0000004f00007211 */ /* 0x080fe400010f0eff */
[C---:B------:R-:W-:Y:S01]  /*7a70*/  LEA R12, P0, R13.reuse, R54, 0x1 ;  /* 0x000000360d0c7211 */ /* 0x040fe200078008ff */
[----:B------:R1:W2:Y:S03]  /*7a80*/  LDG.E.128 R4, desc[UR6][R2.64] ;  /* 0x0000000602047981 */ /* 0x0002a6000c1e1d00 */
[----:B------:R-:W-:Y:S01]  /*7a90*/  LEA.HI.X R13, R13, R52, R0, 0x1, P0 ;  /* 0x000000340d0d7211 */ /* 0x000fe200000f0c00 */
[----:B------:R-:W-:Y:S02]  /*7aa0*/  IMAD.MOV.U32 R0, RZ, RZ, RZ ;  /* 0x000000ffff007224 */ /* 0x000fe400078e00ff */
[----:B------:R-:W-:Y:S02]  /*7ab0*/  @P1 IMAD R0, RZ, RZ, -UR56 ;  /* 0x80000038ff001e24 */ /* 0x000fe4000f8e02ff */
[----:B------:R3:W4:Y:S03]  /*7ac0*/  LDG.E.128 R40, desc[UR6][R12.64] ;  /* 0x000000060c287981 */ /* 0x000726000c1e1d00 */
[----:B-1----:R-:W-:Y:S04]  /*7ad0*/  IADD3 R3, P0, R72, R0, RZ ;  /* 0x0000000048037210 */ /* 0x002fe80007f1e0ff */
[----:B------:R-:W-:Y:S02]  /*7ae0*/  LEA.HI.X.SX32 R0, R0, R79, 0x1, P0 ;  /* 0x0000004f00007211 */ /* 0x000fe400000f0eff */
[C---:B------:R-:W-:Y:S04]  /*7af0*/  LEA R2, P0, R3.reuse, R55, 0x1 ;  /* 0x0000003703027211 */ /* 0x040fe800078008ff */
[----:B------:R-:W-:Y:S05]  /*7b00*/  LEA.HI.X R3, R3, R53, R0, 0x1, P0 ;  /* 0x0000003503037211 */ /* 0x000fea00000f0c00 */
[----:B------:R1:W4:Y:S01]  /*7b10*/  LDG.E.128 R32, desc[UR6][R2.64] ;  /* 0x0000000602207981 */ /* 0x000322000c1e1d00 */
[C---:B--2---:R-:W-:Y:S01]  /*7b20*/  LOP3.LUT R11, R4.reuse, 0xffff0000, RZ, 0xc0, !PT ;  /* 0xffff0000040b7812 */ /* 0x044fe200078ec0ff */
[----:B------:R-:W-:Y:S01]  /*7b30*/  IMAD.U32 R9, R4, 0x10000, RZ ;  /* 0x0001000004097824 */ /* 0x000fe200078e00ff */
[C---:B------:R-:W-:Y:S01]  /*7b40*/  LOP3.LUT R10, R5.reuse, 0xffff0000, RZ, 0xc0, !PT ;  /* 0xffff0000050a7812 */ /* 0x040fe200078ec0ff */
[----:B---3--:R-:W-:Y:S01]  /*7b50*/  IMAD.U32 R13, R5, 0x10000, RZ ;  /* 0x00010000050d7824 */ /* 0x008fe200078e00ff */
[C---:B------:R-:W-:Y:S01]  /*7b60*/  SHF.L.U32 R12, R6.reuse, 0x10, RZ ;  /* 0x00000010060c7819 */ /* 0x040fe200000006ff */
        /* <DEDUP_REMOVED lines=48> */
.L_x_902:
[----:B------:R-:W-:Y:S05]  /*7e70*/  BSYNC B0 ;  /* 0x0000000000007941 */ /* 0x000fea0003800000 */
.L_x_901:
[----:B-----5:R2:W-:Y:S02]  /*7e80*/  STG.E.128 desc[UR6][R38.64], R8 ;  /* 0x0000000826007986 */ /* 0x0205e4000c101d06 */
.L_x_900:
[----:B------:R-:W-:Y:S05]  /*7e90*/  BSYNC B1 ;  /* 0x0000000000017941 */ /* 0x000fea0003800000 */
.L_x_899:
[----:B-1----:R-:W-:Y:S01]  /*7ea0*/  MOV R5, R53 ;  /* 0x0000003500057202 */ /* 0x002fe20000000f00 */
[----:B------:R-:W1:Y:S01]  /*7eb0*/  LDC R0, c[0x0][0x2e0] ;  /* 0x0000b800ff007b82 */ /* 0x000e620000000800 */
[----:B------:R-:W-:Y:S01]  /*7ec0*/  MOV R3, R52 ;  /* 0x0000003400037202 */ /* 0x000fe20000000f00 */
[----:B------:R-:W-:Y:S01]  /*7ed0*/  IMAD.MOV.U32 R4, RZ, RZ, R55 ;  /* 0x000000ffff047224 */ /* 0x000fe200078e0037 */
[----:B------:R-:W-:Y:S01]  /*7ee0*/  UMOV UR4, UR5 ;  /* 0x0000000500047c82 */ /* 0x000fe20008000000 */
[----:B------:R-:W-:Y:S02]  /*7ef0*/  IMAD.MOV.U32 R2, RZ, RZ, R54 ;  /* 0x000000ffff027224 */ /* 0x000fe400078e0036 */
[----:B-1----:R-:W-:Y:S05]  /*7f00*/  IMAD.U32 R0, R0, -0x80, RZ ;  /* 0xffffff8000007824 */ /* 0x002fea00078e00ff */
[C---:B------:R-:W-:Y:S02]  /*7f10*/  LEA R55, P1, R0.reuse, R4, 0x1 ;  /* 0x0000000400377211 */ /* 0x040fe400078208ff */
[C---:B------:R-:W-:Y:S02]  /*7f20*/  LEA R54, P0, R0.reuse, R2, 0x1 ;  /* 0x0000000200367211 */ /* 0x040fe400078008ff */
[C---:B------:R-:W-:Y:S02]  /*7f30*/  LEA.HI.X.SX32 R53, R0.reuse, R5, 0x1, P1 ;  /* 0x0000000500357211 */ /* 0x040fe400008f0eff */
[----:B------:R-:W-:Y:S01]  /*7f40*/  LEA.HI.X.SX32 R52, R0, R3, 0x1, P0 ;  /* 0x0000000300347211 */ /* 0x000fe200000f0eff */
[----:B------:R-:W-:Y:S08]  /*7f50*/  BRA `(.L_x_870) ;  /* 0x0000000400887947 */ /* 0x000ff00003800000 */
.L_x_852:
[----:B-1----:R-:W-:Y:S01]  /*7f60*/  @!P0 IMAD.MOV.U32 R2, RZ, RZ, R49 ;  /* 0x000000ffff028224 */ /* 0x002fe200078e0031 */
[----:B------:R-:W-:Y:S01]  /*7f70*/  @!P0 MOV R4, R46 ;  /* 0x0000002e00048202 */ /* 0x000fe20000000f00 */
[----:B------:R-:W-:Y:S01]  /*7f80*/  @!P0 IMAD.MOV.U32 R3, RZ, RZ, R48 ;  /* 0x000000ffff038224 */ /* 0x000fe200078e0030 */
[C---:B------:R-:W-:Y:S01]  /*7f90*/  ISETP.GE.OR P2, PT, R58.reuse, R37, P1 ;  /* 0x000000253a00720c */ /* 0x040fe20000f46670 */
[----:B------:R-:W-:Y:S01]  /*7fa0*/  @!P0 IMAD.MOV.U32 R5, RZ, RZ, R47 ;  /* 0x000000ffff058224 */ /* 0x000fe200078e002f */
[----:B------:R-:W-:Y:S02]  /*7fb0*/  UMOV UR4, URZ ;  /* 0x0000003f00047c82 */ /* 0x000fe40008000000 */
[----:B------:R1:W2:Y:S01]  /*7fc0*/  @!P0 LDG.E.128 R8, desc[UR6][R2.64] ;  /* 0x0000000602088981 */ /* 0x0002a2000c1e1d00 */
[----:B------:R-:W-:Y:S11]  /*7fd0*/  ISETP.LT.OR P2, PT, R58, R45, P2 ;  /* 0x0000002d3a00720c */ /* 0x000ff60001741670 */
[----:B------:R-:W-:Y:S02]  /*7fe0*/  @!UPT UIADD3 URZ, URZ, URZ, URZ ;  /* 0x0000003f3f3ff290 */ /* 0x000fe4000fffe03f */
[C---:B-1----:R-:W-:Y:S04]  /*7ff0*/  @!P2 LEA R2, P3, R65.reuse, R49, 0x1 ;  /* 0x000000314102a211 */ /* 0x042fe800078608ff */
[----:B------:R-:W-:Y:S01]  /*8000*/  @!P2 LEA.HI.X R3, R65, R48, R90, 0x1, P3 ;  /* 0x000000304103a211 */ /* 0x000fe200018f0c5a */
[----:B--2---:R1:W-:Y:S01]  /*8010*/  @!P0 STG.E.128 desc[UR6][R4.64], R8 ;  /* 0x0000000804008986 */ /* 0x0043e2000c101d06 */
[C---:B------:R-:W-:Y:S04]  /*8020*/  ISETP.GE.OR P0, PT, R59.reuse, R37, P1 ;  /* 0x000000253b00720c */ /* 0x040fe80000f06670 */
[----:B------:R-:W-:Y:S01]  /*8030*/  ISETP.LT.OR P0, PT, R59, R45, P0 ;  /* 0x0000002d3b00720c */ /* 0x000fe20000701670 */
[----:B-1----:R1:W2:Y:S01]  /*8040*/  @!P2 LDG.E.128 R8, desc[UR6][R2.64] ;  /* 0x000000060208a981 */ /* 0x0022a2000c1e1d00 */
[C---:B------:R-:W-:Y:S04]  /*8050*/  @!P2 LEA R4, P4, R245.reuse, R46, 0x1 ;  /* 0x0000002ef504a211 */ /* 0x040fe800078808ff */
[----:B------:R-:W-:Y:S07]  /*8060*/  @!P2 LEA.HI.X R5, R245, R47, R248, 0x1, P4 ;  /* 0x0000002ff505a211 */ /* 0x000fee00020f0cf8 */
[C---:B-1----:R-:W-:Y:S04]  /*8070*/  @!P0 LEA R2, P3, R70.reuse, R49, 0x1 ;  /* 0x0000003146028211 */ /* 0x042fe800078608ff */
[-C--:B------:R-:W-:Y:S01]  /*8080*/  @!P0 LEA.HI.X R3, R70, R48.reuse, R91, 0x1, P3 ;  /* 0x0000003046038211 */ /* 0x080fe200018f0c5b */
[----:B--2---:R1:W-:Y:S01]  /*8090*/  @!P2 STG.E.128 desc[UR6][R4.64], R8 ;  /* 0x000000080400a986 */ /* 0x0043e2000c101d06 */
[C---:B------:R-:W-:Y:S04]  /*80a0*/  ISETP.GE.OR P2, PT, R63.reuse, R37, P1 ;  /* 0x000000253f00720c */ /* 0x040fe80000f46670 */
[----:B------:R-:W-:Y:S01]  /*80b0*/  ISETP.LT.OR P2, PT, R63, R45, P2 ;  /* 0x0000002d3f00720c */ /* 0x000fe20001741670 */
[----:B-1----:R1:W2:Y:S11]  /*80c0*/  @!P0 LDG.E.128 R8, desc[UR6][R2.64] ;  /* 0x0000000602088981 */ /* 0x0022b6000c1e1d00 */
[----:B------:R-:W-:Y:S01]  /*80d0*/  @!UPT UIADD3 URZ, URZ, URZ, URZ ;  /* 0x0000003f3f3ff290 */ /* 0x000fe2000fffe03f */
[----:B------:R-:W3:Y:S01]  /*80e0*/  @!P2 LDC.64 R4, c[0x0][0x338] ;  /* 0x0000ce00ff04ab82 */ /* 0x000ee20000000a00 */
[----:B-1----:R-:W-:Y:S01]  /*80f0*/  @!P2 IMAD.MOV.U32 R2, RZ, RZ, R49 ;  /* 0x000000ffff02a224 */ /* 0x002fe200078e0031 */
[----:B------:R-:W-:Y:S01]  /*8100*/  @!P2 MOV R3, R48 ;  /* 0x000000300003a202 */ /* 0x000fe20000000f00 */
[----:B---3--:R-:W-:Y:S02]  /*8110*/  @!P2 IMAD R0, R5, 0xc0, RZ ;  /* 0x000000c00500a824 */ /* 0x008fe400078e02ff */
[----:B------:R-:W-:Y:S01]  /*8120*/  @!P2 IMAD.WIDE.U32 R2, R4, 0xc0, R2 ;  /* 0x000000c00402a825 */ /* 0x000fe200078e0002 */
[C---:B------:R-:W-:Y:S03]  /*8130*/  @!P0 LEA R4, P3, R66.reuse, R46, 0x1 ;  /* 0x0000002e42048211 */ /* 0x040fe600078608ff */
[----:B------:R-:W-:Y:S01]  /*8140*/  @!P2 IMAD.IADD R3, R3, 0x1, R0 ;  /* 0x000000010303a824 */ /* 0x000fe200078e0200 */
[----:B------:R-:W-:Y:S05]  /*8150*/  @!P0 LEA.HI.X R5, R66, R47, R88, 0x1, P3 ;  /* 0x0000002f42058211 */ /* 0x000fea00018f0c58 */
[----:B--2---:R1:W-:Y:S01]  /*8160*/  @!P0 STG.E.128 desc[UR6][R4.64], R8 ;  /* 0x0000000804008986 */ /* 0x0043e2000c101d06 */
[C---:B------:R-:W-:Y:S04]  /*8170*/  ISETP.GE.OR P0, PT, R62.reuse, R37, P1 ;  /* 0x000000253e00720c */ /* 0x040fe80000f06670 */
[----:B------:R-:W-:Y:S01]  /*8180*/  ISETP.LT.OR P0, PT, R62, R45, P0 ;  /* 0x0000002d3e00720c */ /* 0x000fe20000701670 */
[----:B-1----:R1:W2:Y:S01]  /*8190*/  @!P2 LDG.E.128 R8, desc[UR6][R2.64] ;  /* 0x000000060208a981 */ /* 0x0022a2000c1e1d00 */
[----:B------:R-:W3:Y:S01]  /*81a0*/  @!P2 LDC.64 R4, c[0x0][0x248] ;  /* 0x00009200ff04ab82 */ /* 0x000ee20000000a00 */
[----:B-1----:R-:W-:Y:S01]  /*81b0*/  @!P2 IMAD.MOV.U32 R2, RZ, RZ, R46 ;  /* 0x000000ffff02a224 */ /* 0x002fe200078e002e */
[----:B------:R-:W-:Y:S01]  /*81c0*/  @!P2 MOV R3, R47 ;  /* 0x0000002f0003a202 */ /* 0x000fe20000000f00 */
[----:B---3--:R-:W-:Y:S02]  /*81d0*/  @!P2 IMAD R0, R5, 0xc0, RZ ;  /* 0x000000c00500a824 */ /* 0x008fe400078e02ff */
[----:B------:R-:W-:Y:S06]  /*81e0*/  @!P2 IMAD.WIDE.U32 R2, R4, 0xc0, R2 ;  /* 0x000000c00402a825 */ /* 0x000fec00078e0002 */
[----:B------:R-:W-:Y:S01]  /*81f0*/  @!P0 LEA R4, P3, R71, R49, 0x1 ;  /* 0x0000003147048211 */ /* 0x000fe200078608ff */
[----:B------:R-:W-:Y:S03]  /*8200*/  @!P2 IMAD.IADD R3, R3, 0x1, R0 ;  /* 0x000000010303a824 */ /* 0x000fe600078e0200 */
[-C--:B------:R-:W-:Y:S02]  /*8210*/  @!P0 LEA.HI.X R5, R71, R48.reuse, R92, 0x1, P3 ;  /* 0x0000003047058211 */ /* 0x080fe400018f0c5c */
[----:B--2---:R1:W-:Y:S01]  /*8220*/  @!P2 STG.E.128 desc[UR6][R2.64], R8 ;  /* 0x000000080200a986 */ /* 0x0043e2000c101d06 */
[C---:B------:R-:W-:Y:S04]  /*8230*/  ISETP.GE.OR P2, PT, R61.reuse, R37, P1 ;  /* 0x000000253d00720c */ /* 0x040fe80000f46670 */
[----:B------:R-:W-:Y:S11]  /*8240*/  ISETP.LT.OR P2, PT, R61, R45, P2 ;  /* 0x0000002d3d00720c */ /* 0x000ff60001741670 */
[----:B------:R-:W-:Y:S02]  /*8250*/  @!UPT UIADD3 URZ, URZ, URZ, URZ ;  /* 0x0000003f3f3ff290 */ /* 0x000fe4000fffe03f */
[----:B-1----:R-:W-:Y:S01]  /*8260*/  @!P2 IMAD.MOV.U32 R2, RZ, RZ, R49 ;  /* 0x000000ffff02a224 */ /* 0x002fe200078e0031 */
[----:B------:R1:W2:Y:S01]  /*8270*/  @!P0 LDG.E.128 R8, desc[UR6][R4.64] ;  /* 0x0000000604088981 */ /* 0x0002a2000c1e1d00 */
[----:B------:R-:W-:Y:S01]  /*8280*/  @!P2 MOV R3, R48 ;  /* 0x000000300003a202 */ /* 0x000fe20000000f00 */
[----:B-1----:R-:W1:Y:S02]  /*8290*/  @!P2 LDC.64 R4, c[0x0][0x338] ;  /* 0x0000ce00ff04ab82 */ /* 0x002e640000000a00 */
[----:B-1----:R-:W-:Y:S01]  /*82a0*/  @!P2 IMAD.WIDE.U32 R2, R4, 0x140, R2 ;  /* 0x000001400402a825 */ /* 0x002fe200078e0002 */
[C---:B------:R-:W-:Y:S03]  /*82b0*/  @!P0 LEA R4, P3, R68.reuse, R46, 0x1 ;  /* 0x0000002e44048211 */ /* 0x040fe600078608ff */
[----:B------:R-:W-:Y:S01]  /*82c0*/  @!P2 IMAD R0, R5, 0x140, RZ ;  /* 0x000001400500a824 */ /* 0x000fe200078e02ff */
[----:B------:R-:W-:Y:S03]  /*82d0*/  @!P0 LEA.HI.X R5, R68, R47, R89, 0x1, P3 ;  /* 0x0000002f44058211 */ /* 0x000fe600018f0c59 */
[----:B------:R-:W-:Y:S02]  /*82e0*/  @!P2 IMAD.IADD R3, R3, 0x1, R0 ;  /* 0x000000010303a824 */ /* 0x000fe400078e0200 */
[----:B--2---:R1:W-:Y:S01]  /*82f0*/  @!P0 STG.E.128 desc[UR6][R4.64], R8 ;  /* 0x0000000804008986 */ /* 0x0043e2000c101d06 */
[-C--:B------:R-:W-:Y:S02]  /*8300*/  ISETP.GE.OR P0, PT, R60, R37.reuse, P1 ;  /* 0x000000253c00720c */ /* 0x080fe40000f06670 */
[----:B------:R-:W-:Y:S02]  /*8310*/  ISETP.GE.OR P1, PT, R64, R37, P1 ;  /* 0x000000254000720c */ /* 0x000fe40000f26670 */
[-C--:B------:R-:W-:Y:S02]  /*8320*/  ISETP.LT.OR P0, PT, R60, R45.reuse, P0 ;  /* 0x0000002d3c00720c */ /* 0x080fe40000701670 */
[----:B------:R-:W-:Y:S11]  /*8330*/  ISETP.LT.OR P1, PT, R64, R45, P1 ;  /* 0x0000002d4000720c */ /* 0x000ff60000f21670 */
[----:B------:R-:W2:Y:S01]  /*8340*/  @!P0 LDC.64 R12, c[0x0][0x338] ;  /* 0x0000ce00ff0c8b82 */ /* 0x000ea20000000a00 */
[----:B-1----:R-:W-:Y:S01]  /*8350*/  @!P2 IMAD.MOV.U32 R4, RZ, RZ, R46 ;  /* 0x000000ffff04a224 */ /* 0x002fe200078e002e */
[----:B------:R1:W3:Y:S01]  /*8360*/  @!P2 LDG.E.128 R8, desc[UR6][R2.64] ;  /* 0x000000060208a981 */ /* 0x0002e2000c1e1d00 */
[-C--:B------:R-:W-:Y:S01]  /*8370*/  @!P2 MOV R5, R47.reuse ;  /* 0x0000002f0005a202 */ /* 0x080fe20000000f00 */
[----:B--2---:R-:W-:Y:S04]  /*8380*/  @!P0 IMAD R0, R13, 0x180, RZ ;  /* 0x000001800d008824 */ /* 0x004fe800078e02ff */
[----:B-1----:R-:W1:Y:S02]  /*8390*/  @!P2 LDC.64 R2, c[0x0][0x248] ;  /* 0x00009200ff02ab82 */ /* 0x002e640000000a00 */
[----:B-1----:R-:W-:Y:S04]  /*83a0*/  @!P2 IMAD.WIDE.U32 R4, R2, 0x140, R4 ;  /* 0x000001400204a825 */ /* 0x002fe800078e0004 */
[----:B------:R-:W-:Y:S02]  /*83b0*/  @!P2 IMAD R6, R3, 0x140, RZ ;  /* 0x000001400306a824 */ /* 0x000fe400078e02ff */
[----:B------:R-:W-:Y:S02]  /*83c0*/  @!P0 IMAD.MOV.U32 R2, RZ, RZ, R49 ;  /* 0x000000ffff028224 */ /* 0x000fe400078e0031 */
[----:B------:R-:W-:Y:S01]  /*83d0*/  @!P0 IMAD.MOV.U32 R3, RZ, RZ, R48 ;  /* 0x000000ffff038224 */ /* 0x000fe200078e0030 */
[----:B------:R-:W-:Y:S02]  /*83e0*/  @!P2 IADD3 R5, R5, R6, RZ ;  /* 0x000000060505a210 */ /* 0x000fe40007ffe0ff */
[----:B------:R-:W1:Y:S01]  /*83f0*/  @!P1 LDC.64 R6, c[0x0][0x338] ;  /* 0x0000ce00ff069b82 */ /* 0x000e620000000a00 */
[----:B------:R-:W-:Y:S04]  /*8400*/  @!P0 IMAD.WIDE.U32 R2, R12, 0x180, R2 ;  /* 0x000001800c028825 */ /* 0x000fe800078e0002 */
[----:B------:R-:W-:Y:S02]  /*8410*/  @!P0 IMAD.IADD R3, R3, 0x1, R0 ;  /* 0x0000000103038824 */ /* 0x000fe400078e0200 */
[----:B-1----:R-:W-:Y:S01]  /*8420*/  @!P1 IMAD R7, R7, 0x1c0, RZ ;  /* 0x000001c007079824 */ /* 0x002fe200078e02ff */
[----:B---3--:R1:W-:Y:S02]  /*8430*/  @!P2 STG.E.128 desc[UR6][R4.64], R8 ;  /* 0x000000080400a986 */ /* 0x0083e4000c101d06 */
[----:B-1----:R-:W-:Y:S04]  /*8440*/  @!P0 IMAD.MOV.U32 R4, RZ, RZ, R46 ;  /* 0x000000ffff048224 */ /* 0x002fe800078e002e */
[----:B------:R1:W2:Y:S01]  /*8450*/  @!P0 LDG.E.128 R8, desc[UR6][R2.64] ;  /* 0x0000000602088981 */ /* 0x0002a2000c1e1d00 */
[----:B------:R-:W-:Y:S01]  /*8460*/  @!P0 MOV R5, R47 ;  /* 0x0000002f00058202 */ /* 0x000fe20000000f00 */
[----:B-1----:R-:W1:Y:S02]  /*8470*/  @!P0 LDC.64 R2, c[0x0][0x248] ;  /* 0x00009200ff028b82 */ /* 0x002e640000000a00 */
[----:B-1----:R-:W-:Y:S04]  /*8480*/  @!P0 IMAD.WIDE.U32 R4, R2, 0x180, R4 ;  /* 0x0000018002048825 */ /* 0x002fe800078e0004 */
[----:B------:R-:W-:Y:S02]  /*8490*/  @!P0 IMAD R0, R3, 0x180, RZ ;  /* 0x0000018003008824 */ /* 0x000fe400078e02ff */
[----:B------:R-:W-:Y:S02]  /*84a0*/  @!P1 IMAD.MOV.U32 R2, RZ, RZ, R49 ;  /* 0x000000ffff029224 */ /* 0x000fe400078e0031 */
[----:B------:R-:W-:Y:S01]  /*84b0*/  @!P1 IMAD.MOV.U32 R3, RZ, RZ, R48 ;  /* 0x000000ffff039224 */ /* 0x000fe200078e0030 */
[----:B------:R-:W-:Y:S01]  /*84c0*/  @!P0 IADD3 R5, R5, R0, RZ ;  /* 0x0000000005058210 */ /* 0x000fe20007ffe0ff */
[----:B------:R-:W-:Y:S04]  /*84d0*/  @!P1 IMAD.WIDE.U32 R2, R6, 0x1c0, R2 ;  /* 0x000001c006029825 */ /* 0x000fe800078e0002 */
[----:B------:R-:W-:Y:S01]  /*84e0*/  @!P1 IMAD.IADD R3, R3, 0x1, R7 ;  /* 0x0000000103039824 */ /* 0x000fe200078e0207 */
[----:B--2---:R1:W-:Y:S02]  /*84f0*/  @!P0 STG.E.128 desc[UR6][R4.64], R8 ;  /* 0x0000000804008986 */ /* 0x0043e4000c101d06 */
[----:B-1----:R-:W1:Y:S04]  /*8500*/  @!P1 LDC.64 R8, c[0x0][0x248] ;  /* 0x00009200ff089b82 */ /* 0x002e680000000a00 */
[----:B------:R2:W3:Y:S01]  /*8510*/  @!P1 LDG.E.128 R4, desc[UR6][R2.64] ;  /* 0x0000000602049981 */ /* 0x0004e2000c1e1d00 */
[----:B-1----:R-:W-:Y:S02]  /*8520*/  @!P1 IMAD R9, R9, 0x1c0, RZ ;  /* 0x000001c009099824 */ /* 0x002fe400078e02ff */
[----:B--2---:R-:W-:Y:S01]  /*8530*/  @!P1 IMAD.MOV.U32 R3, RZ, RZ, R47 ;  /* 0x000000ffff039224 */ /* 0x004fe200078e002f */
[----:B------:R-:W-:Y:S05]  /*8540*/  @!P1 MOV R2, R46 ;  /* 0x0000002e00029202 */ /* 0x000fea0000000f00 */
[----:B------:R-:W-:Y:S05]  /*8550*/  @!P1 IMAD.WIDE.U32 R2, R8, 0x1c0, R2 ;  /* 0x000001c008029825 */ /* 0x000fea00078e0002 */
[----:B------:R-:W-:Y:S05]  /*8560*/  @!P1 IADD3 R3, R3, R9, RZ ;  /* 0x0000000903039210 */ /* 0x000fea0007ffe0ff */
[----:B---3--:R1:W-:Y:S02]  /*8570*/  @!P1 STG.E.128 desc[UR6][R2.64], R4 ;  /* 0x0000000402009986 */ /* 0x0083e4000c101d06 */
.L_x_870:
[----:B------:R-:W-:Y:S01]  /*8580*/  PLOP3.LUT P0, PT, PT, PT, UP0, 0x40, 0x0 ;  /* 0x000000000000781c */ /* 0x000fe20003f0e808 */
[----:B-12---:R-:W-:Y:S01]  /*8590*/  IMAD.MOV.U32 R2, RZ, RZ, R49 ;  /* 0x000000ffff027224 */ /* 0x006fe200078e0031 */
[----:B------:R-:W1:Y:S01]  /*85a0*/  LDC R0, c[0x0][0x338] ;  /* 0x0000ce00ff007b82 */ /* 0x000e620000000800 */
[----:B------:R-:W-:Y:S02]  /*85b0*/  IMAD.MOV.U32 R3, RZ, RZ, R48 ;  /* 0x000000ffff037224 */ /* 0x000fe400078e0030 */
[----:B-1----:R-:W-:Y:S05]  /*85c0*/  IMAD.U32 R0, R0, -0x100, RZ ;  /* 0xffffff0000007824 */ /* 0x002fea00078e00ff */
[C---:B------:R-:W-:Y:S04]  /*85d0*/  LEA R49, P1, R0.reuse, R2, 0x1 ;  /* 0x0000000200317211 */ /* 0x040fe800078208ff */
[----:B------:R-:W-:Y:S01]  /*85e0*/  LEA.HI.X.SX32 R48, R0, R3, 0x1, P1 ;  /* 0x0000000300307211 */ /* 0x000fe200008f0eff */
[----:B------:R-:W-:Y:S08]  /*85f0*/  @P0 BRA `(.L_x_903) ;  /* 0x0000000400340947 */ /* 0x000ff00003800000 */
[----:B------:R-:W-:Y:S04]  /*8600*/  IADD3 R0, R20, -0x1, RZ ;  /* 0xffffffff14007810 */ /* 0x000fe80007ffe0ff */
[----:B------:R-:W-:Y:S11]  /*8610*/  ISETP.GT.AND P0, PT, R0, R93, PT ;  /* 0x0000005d0000720c */ /* 0x000ff60003f04270 */
[----:B------:R-:W-:Y:S02]  /*8620*/  @!UPT UIADD3 URZ, URZ, URZ, URZ ;  /* 0x0000003f3f3ff290 */ /* 0x000fe4000fffe03f */
[----:B------:R-:W-:Y:S05]  /*8630*/  @!P0 BRA `(.L_x_904) ;  /* 0x0000000400548947 */ /* 0x000fea0003800000 */
[----:B------:R-:W1:Y:S01]  /*8640*/  LDC R3, c[0x0][0x380] ;  /* 0x0000e000ff037b82 */ /* 0x000e620000000800 */
[----:B---34-:R-:W-:Y:S02]  /*8650*/  IABS R6, R19 ;  /* 0x0000001300067213 */ /* 0x018fe40000000000 */
[----:B-1----:R-:W-:Y:S04]  /*8660*/  IABS R9, R3 ;  /* 0x0000000300097213 */ /* 0x002fe80000000000 */
[----:B------:R-:W1:Y:S10]  /*8670*/  I2F.RP R4, R9 ;  /* 0x0000000900047306 */ /* 0x000e740000209400 */
[----:B-1----:R-:W1:Y:S02]  /*8680*/  MUFU.RCP R4, R4 ;  /* 0x0000000400047308 */ /* 0x002e640000001000 */
[----:B-1----:R-:W-:Y:S08]  /*8690*/  VIADD R4, R4, 0xffffffe ;  /* 0x0ffffffe04047836 */ /* 0x002ff00000000000 */
[----:B------:R-:W1:Y:S02]  /*86a0*/  F2I.FTZ.U32.TRUNC.NTZ R5, R4 ;  /* 0x0000000400057305 */ /* 0x000e64000021f000 */
[--C-:B-1----:R-:W-:Y:S02]  /*86b0*/  IMAD.MOV R0, RZ, RZ, -R5.reuse ;  /* 0x000000ffff007224 */ /* 0x102fe400078e0a05 */
[----:B------:R-:W-:Y:S03]  /*86c0*/  IMAD.MOV.U32 R4, RZ, RZ, RZ ;  /* 0x000000ffff047224 */ /* 0x000fe600078e00ff */
[----:B------:R-:W-:Y:S01]  /*86d0*/  MOV R2, R0 ;  /* 0x0000000000027202 */ /* 0x000fe20000000f00 */
[----:B------:R-:W-:Y:S04]  /*86e0*/  VIADD R0, R21, 0xfffffe00 ;  /* 0xfffffe0015007836 */ /* 0x000fe80000000000 */
[----:B------:R-:W-:Y:S01]  /*86f0*/  IMAD R2, R2, R9, RZ ;  /* 0x0000000902027224 */ /* 0x000fe200078e02ff */
[----:B------:R-:W-:Y:S03]  /*8700*/  IABS R7, R0 ;  /* 0x0000000000077213 */ /* 0x000fe60000000000 */
        /* <DEDUP_REMOVED lines=12> */
[----:B------:R-:W-:Y:S01]  /*87d0*/  ISETP.NE.AND P0, PT, R3, RZ, PT ;  /* 0x000000ff0300720c */ /* 0x000fe20003f05270 */
[----:B------:R-:W-:Y:S01]  /*87e0*/  @!P3 VIADD R4, R4, 0x1 ;  /* 0x000000010404b836 */ /* 0x000fe20000000000 */
[-C--:B------:R-:W-:Y:S02]  /*87f0*/  ISETP.GE.U32.AND P4, PT, R5, R9.reuse, PT ;  /* 0x000000090500720c */ /* 0x080fe40003f86070 */
[----:B------:R-:W-:Y:S02]  /*8800*/  ISETP.GE.U32.AND P5, PT, R6, R9, PT ;  /* 0x000000090600720c */ /* 0x000fe40003fa6070 */
[-C--:B------:R-:W-:Y:S02]  /*8810*/  LOP3.LUT R6, R0, R3.reuse, RZ, 0x3c, !PT ;  /* 0x0000000300067212 */ /* 0x080fe400078e3cff */
[-C--:B------:R-:W-:Y:S02]  /*8820*/  LOP3.LUT R5, R19, R3.reuse, RZ, 0x3c, !PT ;  /* 0x0000000313057212 */ /* 0x080fe400078e3cff */
[----:B------:R-:W-:Y:S02]  /*8830*/  ISETP.GE.AND P1, PT, R6, RZ, PT ;  /* 0x000000ff0600720c */ /* 0x000fe40003f26270 */
[----:B------:R-:W-:Y:S02]  /*8840*/  ISETP.GE.AND P2, PT, R5, RZ, PT ;  /* 0x000000ff0500720c */ /* 0x000fe40003f46270 */
[----:B------:R-:W-:Y:S02]  /*8850*/  LOP3.LUT R6, RZ, R3, RZ, 0x33, !PT ;  /* 0x00000003ff067212 */ /* 0x000fe400078e33ff */
[----:B------:R-:W-:Y:S01]  /*8860*/  @P4 IADD3 R2, R2, 0x1, RZ ;  /* 0x0000000102024810 */ /* 0x000fe20007ffe0ff */
[----:B------:R-:W-:Y:S01]  /*8870*/  @P5 VIADD R4, R4, 0x1 ;  /* 0x0000000104045836 */ /* 0x000fe20000000000 */
[----:B------:R-:W-:Y:S05]  /*8880*/  IADD3 R0, -R19, R0, RZ ;  /* 0x0000000013007210 */ /* 0x000fea0007ffe1ff */
[----:B------:R-:W-:Y:S02]  /*8890*/  @!P1 IADD3 R2, -R2, RZ, RZ ;  /* 0x000000ff02029210 */ /* 0x000fe40007ffe1ff */
[----:B------:R-:W-:Y:S02]  /*88a0*/  @!P2 IMAD.MOV R4, RZ, RZ, -R4 ;  /* 0x000000ffff04a224 */ /* 0x000fe400078e0a04 */
[C---:B------:R-:W-:Y:S03]  /*88b0*/  SEL R5, R6.reuse, R2, !P0 ;  /* 0x0000000206057207 */ /* 0x040fe60004000000 */
[----:B------:R-:W-:Y:S02]  /*88c0*/  SEL R2, R6, R4, !P0 ;  /* 0x0000000406027207 */ /* 0x000fe40004000000 */
[CC--:B------:R-:W-:Y:S02]  /*88d0*/  LEA R8, P1, R5.reuse, R242.reuse, 0x2 ;  /* 0x000000f205087211 */ /* 0x0c0fe400078210ff */
[C---:B------:R-:W-:Y:S02]  /*88e0*/  LEA R6, P0, R2.reuse, R242, 0x2 ;  /* 0x000000f202067211 */ /* 0x040fe400078010ff */
[-C--:B------:R-:W-:Y:S02]  /*88f0*/  LEA.HI.X.SX32 R9, R5, R243.reuse, 0x2, P1 ;  /* 0x000000f305097211 */ /* 0x080fe400008f16ff */
[C---:B------:R-:W-:Y:S01]  /*8900*/  LEA.HI.X.SX32 R7, R2.reuse, R243, 0x2, P0 ;  /* 0x000000f302077211 */ /* 0x040fe200000f16ff */
[----:B------:R-:W-:Y:S02]  /*8910*/  IMAD.IADD R2, R2, 0x1, -R5 ;  /* 0x0000000102027824 */ /* 0x000fe400078e0a05 */
[----:B------:R-:W2:Y:S02]  /*8920*/  LDG.E R8, desc[UR6][R8.64] ;  /* 0x0000000608087981 */ /* 0x000ea4000c1e1900 */
[----:B------:R-:W-:Y:S02]  /*8930*/  IMAD R0, R2, R3, R0 ;  /* 0x0000000302007224 */ /* 0x000fe400078e0200 */
[----:B------:R-:W2:Y:S02]  /*8940*/  LDG.E R6, desc[UR6][R6.64] ;  /* 0x0000000606067981 */ /* 0x000ea4000c1e1900 */
[----:B------:R-:W-:Y:S01]  /*8950*/  IMAD.WIDE.U32 R4, R0, UR12, RZ ;  /* 0x0000000c00047c25 */ /* 0x000fe2000f8e00ff */
[----:B--2---:R-:W-:Y:S02]  /*8960*/  IADD3 R9, -R6, R8, RZ ;  /* 0x0000000806097210 */ /* 0x004fe40007ffe1ff */
[----:B------:R-:W-:Y:S02]  /*8970*/  SHF.R.S32.HI R6, RZ, 0x1f, R0 ;  /* 0x0000001fff067819 */ /* 0x000fe40000011400 */
[----:B------:R-:W-:Y:S01]  /*8980*/  SHF.R.S32.HI R10, RZ, 0x1f, R9 ;  /* 0x0000001fff0a7819 */ /* 0x000fe20000011409 */
[C---:B------:R-:W-:Y:S04]  /*8990*/  IMAD.WIDE.U32 R2, R9.reuse, UR14, RZ ;  /* 0x0000000e09027c25 */ /* 0x040fe8000f8e00ff */
[----:B------:R-:W-:Y:S02]  /*89a0*/  IMAD R8, R10, UR14, RZ ;  /* 0x0000000e0a087c24 */ /* 0x000fe4000f8e02ff */
[----:B------:R-:W-:Y:S02]  /*89b0*/  IMAD R7, R6, UR12, RZ ;  /* 0x0000000c06077c24 */ /* 0x000fe4000f8e02ff */
[----:B------:R-:W-:Y:S02]  /*89c0*/  IMAD R8, R9, UR15, R8 ;  /* 0x0000000f09087c24 */ /* 0x000fe4000f8e0208 */
[----:B------:R-:W-:Y:S02]  /*89d0*/  IMAD R7, R0, UR13, R7 ;  /* 0x0000000d00077c24 */ /* 0x000fe4000f8e0207 */
[----:B------:R-:W-:Y:S01]  /*89e0*/  IMAD R10, R10, UR16, RZ ;  /* 0x000000100a0a7c24 */ /* 0x000fe2000f8e02ff */
[----:B------:R-:W-:Y:S01]  /*89f0*/  IADD3 R3, R3, R8, RZ ;  /* 0x0000000803037210 */ /* 0x000fe20007ffe0ff */
[----:B------:R-:W-:Y:S02]  /*8a00*/  IMAD.IADD R5, R5, 0x1, R7 ;  /* 0x0000000105057824 */ /* 0x000fe400078e0207 */
[----:B------:R-:W-:Y:S02]  /*8a10*/  IMAD R7, R6, UR10, RZ ;  /* 0x0000000a06077c24 */ /* 0x000fe4000f8e02ff */
[----:B------:R-:W-:Y:S04]  /*8a20*/  IMAD.WIDE.U32 R2, R0, UR10, R2 ;  /* 0x0000000a00027c25 */ /* 0x000fe8000f8e0002 */
[C---:B------:R-:W-:Y:S01]  /*8a30*/  IMAD.WIDE.U32 R4, R9.reuse, UR16, R4 ;  /* 0x0000001009047c25 */ /* 0x040fe2000f8e0004 */
[----:B------:R-:W-:Y:S03]  /*8a40*/  LEA R46, P0, R2, R46, 0x1 ;  /* 0x0000002e022e7211 */ /* 0x000fe600078008ff */
[----:B------:R-:W-:Y:S01]  /*8a50*/  IMAD R6, R9, UR17, R10 ;  /* 0x0000001109067c24 */ /* 0x000fe2000f8e020a */
[----:B------:R-:W-:Y:S01]  /*8a60*/  LEA R51, P1, R4, R51, 0x1 ;  /* 0x0000003304337211 */ /* 0x000fe200078208ff */
[----:B------:R-:W-:Y:S02]  /*8a70*/  IMAD R0, R0, UR11, R7 ;  /* 0x0000000b00007c24 */ /* 0x000fe4000f8e0207 */
[----:B------:R-:W-:Y:S03]  /*8a80*/  IMAD.IADD R5, R5, 0x1, R6 ;  /* 0x0000000105057824 */ /* 0x000fe600078e0206 */
[----:B------:R-:W-:Y:S02]  /*8a90*/  IADD3 R0, R3, R0, RZ ;  /* 0x0000000003007210 */ /* 0x000fe40007ffe0ff */
[----:B------:R-:W-:Y:S02]  /*8aa0*/  LEA.HI.X R50, R4, R50, R5, 0x1, P1 ;  /* 0x0000003204327211 */ /* 0x000fe400008f0c05 */
[----:B------:R-:W-:Y:S01]  /*8ab0*/  LEA.HI.X R47, R2, R47, R0, 0x1, P0 ;  /* 0x0000002f022f7211 */ /* 0x000fe200000f0c00 */
[----:B------:R-:W-:Y:S06]  /*8ac0*/  BRA `(.L_x_904) ;  /* 0x0000000000307947 */ /* 0x000fec0003800000 */
.L_x_903:
[----:B------:R-:W-:Y:S01]  /*8ad0*/  MOV R5, R50 ;  /* 0x0000003200057202 */ /* 0x000fe20000000f00 */
[----:B---34-:R-:W1:Y:S01]  /*8ae0*/  LDC R6, c[0x0][0x250] ;  /* 0x00009400ff067b82 */ /* 0x018e620000000800 */
[----:B------:R-:W-:Y:S01]  /*8af0*/  MOV R3, R47 ;  /* 0x0000002f00037202 */ /* 0x000fe20000000f00 */
[----:B------:R-:W-:Y:S06]  /*8b00*/  IMAD.MOV.U32 R4, RZ, RZ, R51 ;  /* 0x000000ffff047224 */ /* 0x000fec00078e0033 */
[----:B------:R-:W2:Y:S01]  /*8b10*/  LDC R0, c[0x0][0x248] ;  /* 0x00009200ff007b82 */ /* 0x000ea20000000800 */
[----:B------:R-:W-:Y:S02]  /*8b20*/  IMAD.MOV.U32 R2, RZ, RZ, R46 ;  /* 0x000000ffff027224 */ /* 0x000fe400078e002e */
[----:B--2---:R-:W-:Y:S02]  /*8b30*/  IMAD.U32 R0, R0, -0x100, RZ ;  /* 0xffffff0000007824 */ /* 0x004fe400078e00ff */
[----:B-1----:R-:W-:Y:S03]  /*8b40*/  IMAD.U32 R6, R6, -0x100, RZ ;  /* 0xffffff0006067824 */ /* 0x002fe600078e00ff */
[----:B------:R-:W-:Y:S02]  /*8b50*/  LEA R46, P0, R0, R2, 0x1 ;  /* 0x00000002002e7211 */ /* 0x000fe400078008ff */
[----:B------:R-:W-:Y:S02]  /*8b60*/  LEA R51, P1, R6, R4, 0x1 ;  /* 0x0000000406337211 */ /* 0x000fe400078208ff */
[----:B------:R-:W-:Y:S02]  /*8b70*/  LEA.HI.X.SX32 R47, R0, R3, 0x1, P0 ;  /* 0x00000003002f7211 */ /* 0x000fe400000f0eff */
[----:B------:R-:W-:Y:S09]  /*8b80*/  LEA.HI.X.SX32 R50, R6, R5, 0x1, P1 ;  /* 0x0000000506327211 */ /* 0x000ff200008f0eff */
.L_x_904:
[----:B------:R-:W-:Y:S04]  /*8b90*/  IADD3 R20, R20, -0x1, RZ ;  /* 0xffffffff14147810 */ /* 0x000fe80007ffe0ff */
[----:B------:R-:W-:Y:S11]  /*8ba0*/  ISETP.GT.AND P0, PT, R20, R93, PT ;  /* 0x0000005d1400720c */ /* 0x000ff60003f04270 */
[----:B------:R-:W-:Y:S02]  /*8bb0*/  @!UPT UIADD3 URZ, URZ, URZ, URZ ;  /* 0x0000003f3f3ff290 */ /* 0x000fe4000fffe03f */
[----:B------:R-:W-:Y:S05]  /*8bc0*/  @P0 BRA `(.L_x_905) ;  /* 0xffffff9800a00947 */ /* 0x000fea000383ffff */
.L_x_851:
[----:B------:R1:W5:Y:S01]  /*8bd0*/  LDL R217, [R1] ;  /* 0x0000000001d97983 */ /* 0x0003620000100800 */
[----:B------:R-:W2:Y:S01]  /*8be0*/  S2UR UR4, SR_CgaCtaId ;  /* 0x00000000000479c3 */ /* 0x000ea20000008800 */
[----:B------:R-:W-:Y:S01]  /*8bf0*/  ULDC UR5, c[0x0][0x2e0] ;  /* 0x0000b80000057ab9 */ /* 0x000fe20000000800 */
[----:B------:R-:W-:-:S06]  /*8c00*/  UMOV UR12, 0x400 ;  /* 0x00000400000c7882 */ /* 0x000fcc0000000000 */
[----:B------:R-:W-:Y:S01]  /*8c10*/  BAR.SYNC.DEFER_BLOCKING 0x0 ;  /* 0x0000000000007b1d */ /* 0x000fe20000010000 */
[----:B------:R-:W-:-:S05]  /*8c20*/  ISETP.NE.AND P0, PT, RZ, UR5, PT ;  /* 0x00000005ff007c0c */ /* 0x000fca000bf05270 */
[----:B------:R-:W-:Y:S01]  /*8c30*/  ULDC.64 UR10, c[0x0][0x240] ;  /* 0x00009000000a7ab9 */ /* 0x000fe20000000a00 */
[----:B------:R-:W-:Y:S01]  /*8c40*/  BSSY B2, `(.L_x_906) ;  /* 0x0000186000027945 */ /* 0x000fe20003800000 */
[----:B------:R-:W-:Y:S02]  /*8c50*/  USHF.L.U64.HI UR11, UR10, 0x5, UR11 ;  /* 0x000000050a0b7899 */ /* 0x000fe4000801020b */
[----:B------:R-:W-:Y:S02]  /*8c60*/  USHF.L.U32 UR10, UR10, 0x5, URZ ;  /* 0x000000050a0a7899 */ /* 0x000fe4000800063f */
[----:B--2---:R-:W-:-:S06]  /*8c70*/  ULEA UR4, UR4, UR12, 0x18 ;  /* 0x0000000c04047291 */ /* 0x004fcc000f8ec03f */
[----:B------:R-:W-:Y:S01]  /*8c80*/  LEA R237, R237, UR4, 0x1 ;  /* 0x00000004eded7c11 */ /* 0x000fe2000f8e08ff */
[----:B-1----:R-:W-:Y:S06]  /*8c90*/  @!P0 BRA `(.L_x_907) ;  /* 0x0000001400788947 */ /* 0x002fec0003800000 */
[----:B------:R-:W-:Y:S01]  /*8ca0*/  ISETP.NE.U32.AND P0, PT, RZ, UR8, PT ;  /* 0x00000008ff007c0c */ /* 0x000fe2000bf05070 */
[----:B------:R-:W-:-:S03]  /*8cb0*/  IMAD.MOV.U32 R0, RZ, RZ, RZ ;  /* 0x000000ffff007224 */ /* 0x000fc600078e00ff */
[----:B------:R-:W-:Y:S01]  /*8cc0*/  ISETP.NE.AND.EX P0, PT, RZ, UR9, PT, P0 ;  /* 0x00000009ff007c0c */ /* 0x000fe2000bf05300 */
[----:B------:R-:W-:-:S12]  /*8cd0*/  ULDC.64 UR8, c[0x0][0x210] ;  /* 0x0000840000087ab9 */ /* 0x000fd80000000a00 */
[----:B------:R-:W2:Y:S01]  /*8ce0*/  @P0 LDG.E R0, desc[UR6][R110.64] ;  /* 0x000000066e000981 */ /* 0x000ea2000c1e1900 */
[----:B------:R-:W-:Y:S01]  /*8cf0*/  LEA R2, P2, R96, UR8, 0x1 ;  /* 0x0000000860027c11 */ /* 0x000fe2000f8408ff */
[----:B------:R-:W-:Y:S02]  /*8d00*/  IMAD.SHL.U32 R33, R95, 0x20, RZ ;  /* 0x000000205f217824 */ /* 0x000fe400078e00ff */
[--C-:B-----5:R-:W-:Y:S01]  /*8d10*/  IMAD.IADD R28, R217, 0x1, -R212.reuse ;  /* 0x00000001d91c7824 */ /* 0x120fe200078e0ad4 */
[----:B--2---:R-:W-:Y:S02]  /*8d20*/  IADD3 R3, R0, R94, R212 ;  /* 0x0000005e00037210 */ /* 0x004fe40007ffe0d4 */
[----:B------:R-:W-:Y:S01]  /*8d30*/  IADD3 R0, P0, R96, UR10, RZ ;  /* 0x0000000a60007c10 */ /* 0x000fe2000ff1e0ff */
[----:B------:R-:W-:Y:S02]  /*8d40*/  ULDC.U8 UR10, c[0x0][0x3c3] ;  /* 0x0000f0c0000a7ab9 */ /* 0x000fe40000000000 */
[----:B------:R-:W-:Y:S01]  /*8d50*/  IMAD R3, R95, R3, RZ ;  /* 0x000000035f037224 */ /* 0x000fe200078e02ff */
[----:B------:R-:W-:-:S02]  /*8d60*/  IADD3.X R5, R98, UR11, RZ, P0, !PT ;  /* 0x0000000b62057c10 */ /* 0x000fc400087fe4ff */
[----:B------:R-:W-:Y:S02]  /*8d70*/  ISETP.NE.AND P0, PT, RZ, UR10, PT ;  /* 0x0000000aff007c0c */ /* 0x000fe4000bf05270 */
[----:B------:R-:W-:Y:S02]  /*8d80*/  LEA R24, P1, R0, UR8, 0x1 ;  /* 0x0000000800187c11 */ /* 0x000fe4000f8208ff */
[-C--:B------:R-:W-:Y:S02]  /*8d90*/  IADD3 R16, P4, R99, R3.reuse, RZ ;  /* 0x0000000363107210 */ /* 0x080fe40007f9e0ff */
[----:B------:R-:W-:Y:S02]  /*8da0*/  IADD3 R23, P3, R101, R3, RZ ;  /* 0x0000000365177210 */ /* 0x000fe40007f7e0ff */
[----:B------:R-:W-:Y:S02]  /*8db0*/  SHF.R.S32.HI R4, RZ, 0x1f, R3 ;  /* 0x0000001fff047819 */ /* 0x000fe40000011403 */
[----:B------:R-:W-:-:S02]  /*8dc0*/  LEA.HI.X R3, R96, UR9, R98, 0x1, P2 ;  /* 0x0000000960037c11 */ /* 0x000fc400090f0c62 */
[----:B------:R-:W-:Y:S01]  /*8dd0*/  LEA.HI.X R25, R0, UR9, R5, 0x1, P1 ;  /* 0x0000000900197c11 */ /* 0x000fe200088f0c05 */
[--C-:B------:R-:W-:Y:S02]  /*8de0*/  IMAD.X R18, R103, 0x1, R4.reuse, P4 ;  /* 0x0000000167127824 */ /* 0x100fe400020e0604 */
[----:B------:R-:W-:Y:S01]  /*8df0*/  IMAD.X R22, R104, 0x1, R4, P3 ;  /* 0x0000000168167824 */ /* 0x000fe200018e0604 */
[----:B------:R-:W-:Y:S06]  /*8e00*/  @!P0 BRA `(.L_x_908) ;  /* 0x0000000400f88947 */ /* 0x000fec0003800000 */
[----:B------:R-:W-:Y:S01]  /*8e10*/  ISETP.GE.AND P0, PT, R80, R28, PT ;  /* 0x0000001c5000720c */ /* 0x000fe20003f06270 */
[----:B------:R-:W-:Y:S03]  /*8e20*/  BSSY B1, `(.L_x_909) ;  /* 0x000003d000017945 */ /* 0x000fe60003800000 */
[----:B------:R-:W-:-:S13]  /*8e30*/  ISETP.LT.OR P0, PT, R173, -0x3, P0 ;  /* 0xfffffffdad00780c */ /* 0x000fda0000701670 */
[----:B------:R-:W-:Y:S05]  /*8e40*/  @P0 BRA `(.L_x_910) ;  /* 0x0000000000e80947 */ /* 0x000fea0003800000 */
[----:B------:R-:W-:Y:S02]  /*8e50*/  ULDC UR8, c[0x0][0x2d0] ;  /* 0x0000b40000087ab9 */ /* 0x000fe40000000800 */
[----:B------:R-:W-:-:S13]  /*8e60*/  ISETP.GE.AND P0, PT, R132, UR8, PT ;  /* 0x0000000884007c0c */ /* 0x000fda000bf06270 */
[----:B------:R1:W-:Y:S04]  /*8e70*/  @P0 STS [R237], RZ ;  /* 0x000000ffed000388 */ /* 0x0003e80000000800 */
[----:B------:R1:W-:Y:S04]  /*8e80*/  @P0 STS [R237+0x4], RZ ;  /* 0x000004ffed000388 */ /* 0x0003e80000000800 */
[----:B------:R1:W-:Y:S01]  /*8e90*/  @P0 STS.64 [R237+0x8], RZ ;  /* 0x000008ffed000388 */ /* 0x0003e20000000a00 */
[----:B------:R-:W-:Y:S05]  /*8ea0*/  @P0 BRA `(.L_x_910) ;  /* 0x0000000000d00947 */ /* 0x000fea0003800000 */
[----:B---34-:R2:W5:Y:S01]  /*8eb0*/  LDG.E.128 R4, desc[UR6][R2.64] ;  /* 0x0000000602047981 */ /* 0x018562000c1e1d00 */
[----:B------:R-:W-:Y:S01]  /*8ec0*/  ISETP.GE.AND P0, PT, R132, UR5, PT ;  /* 0x0000000584007c0c */ /* 0x000fe2000bf06270 */
[----:B------:R-:W-:-:S12]  /*8ed0*/  BSSY B0, `(.L_x_911) ;  /* 0x0000030000007945 */ /* 0x000fd80003800000 */
[----:B------:R-:W-:Y:S05]  /*8ee0*/  @P0 BRA `(.L_x_912) ;  /* 0x0000000000b80947 */ /* 0x000fea0003800000 */
[C---:B------:R-:W-:Y:S01]  /*8ef0*/  IMAD.SHL.U32 R8, R16.reuse, 0x2, RZ ;  /* 0x0000000210087824 */ /* 0x040fe200078e00ff */
[----:B------:R-:W-:Y:S01]  /*8f00*/  ULDC.64 UR8, c[0x0][0x360] ;  /* 0x0000d80000087ab9 */ /* 0x000fe20000000a00 */
[----:B------:R-:W-:Y:S01]  /*8f10*/  SHF.L.U64.HI R0, R16, 0x1, R18 ;  /* 0x0000000110007819 */ /* 0x000fe20000010212 */
[----:B------:R-:W-:Y:S02]  /*8f20*/  ULDC.64 UR10, c[0x0][0x358] ;  /* 0x0000d600000a7ab9 */ /* 0x000fe40000000a00 */
[C---:B--2---:R-:W-:Y:S02]  /*8f30*/  IADD3 R2, P0, R8.reuse, UR8, RZ ;  /* 0x0000000808027c10 */ /* 0x044fe4000ff1e0ff */
[----:B------:R-:W-:Y:S02]  /*8f40*/  IADD3 R8, P1, R8, UR10, RZ ;  /* 0x0000000a08087c10 */ /* 0x000fe4000ff3e0ff */
[C---:B------:R-:W-:Y:S02]  /*8f50*/  IADD3.X R3, R0.reuse, UR9, RZ, P0, !PT ;  /* 0x0000000900037c10 */ /* 0x040fe400087fe4ff */
[----:B------:R-:W-:-:S03]  /*8f60*/  IADD3.X R9, R0, UR11, RZ, P1, !PT ;  /* 0x0000000b00097c10 */ /* 0x000fc60008ffe4ff */
[----:B------:R2:W3:Y:S04]  /*8f70*/  LDG.E.64 R10, desc[UR6][R2.64] ;  /* 0x00000006020a7981 */ /* 0x0004e8000c1e1b00 */
[----:B------:R-:W4:Y:S01]  /*8f80*/  LDG.E.64 R8, desc[UR6][R8.64] ;  /* 0x0000000608087981 */ /* 0x000f22000c1e1b00 */
[----:B-----5:R-:W-:Y:S01]  /*8f90*/  LOP3.LUT R0, R7, 0xffff0000, RZ, 0xc0, !PT ;  /* 0xffff000007007812 */ /* 0x020fe200078ec0ff */
[C---:B------:R-:W-:Y:S01]  /*8fa0*/  IMAD.U32 R13, R4.reuse, 0x10000, RZ ;  /* 0x00010000040d7824 */ /* 0x040fe200078e00ff */
[----:B------:R-:W-:Y:S02]  /*8fb0*/  LOP3.LUT R12, R4, 0xffff0000, RZ, 0xc0, !PT ;  /* 0xffff0000040c7812 */ /* 0x000fe400078ec0ff */
[C---:B--2---:R-:W-:Y:S02]  /*8fc0*/  SHF.L.U32 R3, R5.reuse, 0x10, RZ ;  /* 0x0000001005037819 */ /* 0x044fe400000006ff */
[----:B------:R-:W-:-:S02]  /*8fd0*/  LOP3.LUT R5, R5, 0xffff0000, RZ, 0xc0, !PT ;  /* 0xffff000005057812 */ /* 0x000fc400078ec0ff */
[----:B------:R-:W-:Y:S01]  /*8fe0*/  SHF.L.U32 R2, R7, 0x10, RZ ;  /* 0x0000001007027819 */ /* 0x000fe200000006ff */
[C---:B------:R-:W-:Y:S01]  /*8ff0*/  IMAD.U32 R7, R6.reuse, 0x10000, RZ ;  /* 0x0001000006077824 */ /* 0x040fe200078e00ff */
[----:B------:R-:W-:Y:S02]  /*9000*/  LOP3.LUT R6, R6, 0xffff0000, RZ, 0xc0, !PT ;  /* 0xffff000006067812 */ /* 0x000fe400078ec0ff */
[----:B---3--:R-:W-:Y:S02]  /*9010*/  LOP3.LUT R15, R10, 0xffff0000, RZ, 0xc0, !PT ;  /* 0xffff00000a0f7812 */ /* 0x008fe400078ec0ff */
[----:B------:R-:W-:Y:S02]  /*9020*/  LOP3.LUT R19, R11, 0xffff0000, RZ, 0xc0, !PT ;  /* 0xffff00000b137812 */ /* 0x000fe400078ec0ff */
[----:B----4-:R-:W-:Y:S01]  /*9030*/  LOP3.LUT R20, R8, 0xffff0000, RZ, 0xc0, !PT ;  /* 0xffff000008147812 */ /* 0x010fe200078ec0ff */
[----:B------:R-:W-:Y:S01]  /*9040*/  FMUL.FTZ R4, R5, R15 ;  /* 0x0000000f05047220 */ /* 0x000fe20000410000 */
[----:B------:R-:W-:Y:S01]  /*9050*/  LOP3.LUT R21, R9, 0xffff0000, RZ, 0xc0, !PT ;  /* 0xffff000009157812 */ /* 0x000fe200078ec0ff */
[----:B------:R-:W-:Y:S01]  /*9060*/  FMUL.FTZ R14, R0, R19 ;  /* 0x00000013000e7220 */ /* 0x000fe20000410000 */
[C---:B------:R-:W-:Y:S01]  /*9070*/  FMUL.FTZ R15, R3.reuse, R15 ;  /* 0x0000000f030f7220 */ /* 0x040fe20000410000 */
[----:B------:R-:W-:Y:S01]  /*9080*/  FFMA.FTZ R17, R3, R20, -R4 ;  /* 0x0000001403117223 */ /* 0x000fe20000010804 */
[C---:B------:R-:W-:Y:S01]  /*9090*/  FMUL.FTZ R3, R2.reuse, R19 ;  /* 0x0000001302037220 */ /* 0x040fe20000410000 */
[----:B------:R-:W-:Y:S01]  /*90a0*/  FFMA.FTZ R14, R2, R21, -R14 ;  /* 0x00000015020e7223 */ /* 0x000fe2000001080e */
[----:B------:R-:W-:Y:S01]  /*90b0*/  SHF.L.U32 R2, R10, 0x10, RZ ;  /* 0x000000100a027819 */ /* 0x000fe200000006ff */
[----:B------:R-:W-:-:S02]  /*90c0*/  IMAD.U32 R9, R9, 0x10000, RZ ;  /* 0x0001000009097824 */ /* 0x000fc400078e00ff */
[----:B------:R-:W-:Y:S01]  /*90d0*/  FFMA.FTZ R10, R0, R21, R3 ;  /* 0x00000015000a7223 */ /* 0x000fe20000010003 */
[----:B------:R-:W-:Y:S01]  /*90e0*/  IMAD.U32 R0, R11, 0x10000, RZ ;  /* 0x000100000b007824 */ /* 0x000fe200078e00ff */
[----:B------:R-:W-:Y:S01]  /*90f0*/  SHF.L.U32 R8, R8, 0x10, RZ ;  /* 0x0000001008087819 */ /* 0x000fe200000006ff */
[-C--:B------:R-:W-:Y:S01]  /*9100*/  FMUL.FTZ R4, R12, R2.reuse ;  /* 0x000000020c047220 */ /* 0x080fe20000410000 */
[----:B------:R-:W-:Y:S01]  /*9110*/  FMUL.FTZ R3, R13, R2 ;  /* 0x000000020d037220 */ /* 0x000fe20000410000 */
[-C--:B------:R-:W-:Y:S01]  /*9120*/  FMUL.FTZ R2, R6, R0.reuse ;  /* 0x0000000006027220 */ /* 0x080fe20000410000 */
[----:B------:R-:W-:Y:S01]  /*9130*/  FMUL.FTZ R0, R7, R0 ;  /* 0x0000000007007220 */ /* 0x000fe20000410000 */
[----:B------:R-:W-:Y:S01]  /*9140*/  FFMA.FTZ R5, R5, R20, R15 ;  /* 0x0000001405057223 */ /* 0x000fe2000001000f */
[-C--:B------:R-:W-:Y:S01]  /*9150*/  FFMA.FTZ R4, R13, R8.reuse, -R4 ;  /* 0x000000080d047223 */ /* 0x080fe20000010804 */
[----:B------:R-:W-:Y:S01]  /*9160*/  FFMA.FTZ R3, R12, R8, R3 ;  /* 0x000000080c037223 */ /* 0x000fe20000010003 */
[-C--:B------:R-:W-:Y:S01]  /*9170*/  FFMA.FTZ R2, R7, R9.reuse, -R2 ;  /* 0x0000000907027223 */ /* 0x080fe20000010802 */
[----:B------:R-:W-:Y:S01]  /*9180*/  FFMA.FTZ R0, R6, R9, R0 ;  /* 0x0000000906007223 */ /* 0x000fe20000010000 */
[----:B------:R-:W-:-:S02]  /*9190*/  F2FP.BF16.F32.PACK_AB R5, R5, R17 ;  /* 0x000000110505723e */ /* 0x000fc400000010ff */
[----:B------:R-:W-:Y:S02]  /*91a0*/  F2FP.BF16.F32.PACK_AB R7, R10, R14 ;  /* 0x0000000e0a07723e */ /* 0x000fe400000010ff */
[----:B------:R-:W-:Y:S02]  /*91b0*/  F2FP.BF16.F32.PACK_AB R4, R3, R4 ;  /* 0x000000040304723e */ /* 0x000fe400000010ff */
[----:B------:R-:W-:Y:S02]  /*91c0*/  F2FP.BF16.F32.PACK_AB R6, R0, R2 ;  /* 0x000000020006723e */ /* 0x000fe400000010ff */
.L_x_912:
[----:B------:R-:W-:Y:S05]  /*91d0*/  BSYNC B0 ;  /* 0x0000000000007941 */ /* 0x000fea0003800000 */
.L_x_911:
[----:B-----5:R3:W-:Y:S02]  /*91e0*/  STS.128 [R237], R4 ;  /* 0x00000004ed007388 */ /* 0x0207e40000000c00 */
.L_x_910:
[----:B------:R-:W-:Y:S05]  /*91f0*/  BSYNC B1 ;  /* 0x0000000000017941 */ /* 0x000fea0003800000 */
.L_x_909:
[----:B------:R-:W-:-:S05]  /*9200*/  VIADD R20, R80, 0x20 ;  /* 0x0000002050147836 */ /* 0x000fca0000000000 */
[----:B------:R-:W-:-:S04]  /*9210*/  ISETP.GE.AND P0, PT, R20, R28, PT ;  /* 0x0000001c1400720c */ /* 0x000fc80003f06270 */
[----:B------:R-:W-:-:S13]  /*9220*/  ISETP.LT.OR P0, PT, R173, -0x83, P0 ;  /* 0xffffff7dad00780c */ /* 0x000fda0000701670 */
[----:B------:R-:W-:Y:S05]  /*9230*/  @P0 BRA `(.L_x_913) ;  /* 0x0000001000980947 */ /* 0x000fea0003800000 */
[----:B------:R-:W-:Y:S02]  /*9240*/  ULDC UR8, c[0x0][0x2d0] ;  /* 0x0000b40000087ab9 */ /* 0x000fe40000000800 */
[----:B------:R-:W-:-:S13]  /*9250*/  ISETP.GE.AND P0, PT, R132, UR8, PT ;  /* 0x0000000884007c0c */ /* 0x000fda000bf06270 */
[----:B------:R1:W-:Y:S01]  /*9260*/  @P0 STS.128 [R237+0x800], RZ ;  /* 0x000800ffed000388 */ /* 0x0003e20000000c00 */
[----:B------:R-:W-:Y:S05]  /*9270*/  @P0 BRA `(.L_x_913) ;  /* 0x0000001000880947 */ /* 0x000fea0003800000 */
[----:B---34-:R3:W5:Y:S01]  /*9280*/  LDG.E.128 R4, desc[UR6][R24.64] ;  /* 0x0000000618047981 */ /* 0x018762000c1e1d00 */
[----:B------:R-:W-:Y:S01]  /*9290*/  ISETP.GE.AND P0, PT, R132, UR5, PT ;  /* 0x0000000584007c0c */ /* 0x000fe2000bf06270 */
[----:B------:R-:W-:-:S12]  /*92a0*/  BSSY B0, `(.L_x_914) ;  /* 0x0000032000007945 */ /* 0x000fd80003800000 */
[----:B------:R-:W-:Y:S05]  /*92b0*/  @P0 BRA `(.L_x_915) ;  /* 0x0000000000c00947 */ /* 0x000fea0003800000 */
[C---:B------:R-:W-:Y:S01]  /*92c0*/  IADD3 R0, P0, R33.reuse, R16, RZ ;  /* 0x0000001021007210 */ /* 0x040fe20007f1e0ff */
[----:B------:R-:W-:Y:S01]  /*92d0*/  ULDC.64 UR8, c[0x0][0x360] ;  /* 0x0000d80000087ab9 */ /* 0x000fe20000000a00 */
[----:B------:R-:W-:Y:S02]  /*92e0*/  ULDC.64 UR10, c[0x0][0x358] ;  /* 0x0000d600000a7ab9 */ /* 0x000fe40000000a00 */
[----:B--2---:R-:W-:Y:S01]  /*92f0*/  LEA.HI.X.SX32 R2, R33, R18, 0x1, P0 ;  /* 0x0000001221027211 */ /* 0x004fe200000f0eff */
[----:B------:R-:W-:-:S03]  /*9300*/  IMAD.SHL.U32 R8, R0, 0x2, RZ ;  /* 0x0000000200087824 */ /* 0x000fc600078e00ff */
[----:B------:R-:W-:Y:S02]  /*9310*/  SHF.L.U64.HI R0, R0, 0x1, R2 ;  /* 0x0000000100007819 */ /* 0x000fe40000010202 */
[C---:B------:R-:W-:Y:S02]  /*9320*/  IADD3 R2, P0, R8.reuse, UR8, RZ ;  /* 0x0000000808027c10 */ /* 0x040fe4000ff1e0ff */
[----:B------:R-:W-:Y:S02]  /*9330*/  IADD3 R8, P1, R8, UR10, RZ ;  /* 0x0000000a08087c10 */ /* 0x000fe4000ff3e0ff */
[C---:B------:R-:W-:Y:S02]  /*9340*/  IADD3.X R3, R0.reuse, UR9, RZ, P0, !PT ;  /* 0x0000000900037c10 */ /* 0x040fe400087fe4ff */
[----:B------:R-:W-:-:S03]  /*9350*/  IADD3.X R9, R0, UR11, RZ, P1, !PT ;  /* 0x0000000b00097c10 */ /* 0x000fc60008ffe4ff */
[----:B------:R2:W4:Y:S04]  /*9360*/  LDG.E.64 R10, desc[UR6][R2.64] ;  /* 0x00000006020a7981 */ /* 0x000528000c1e1b00 */
[----:B------:R-:W3:Y:S01]  /*9370*/  LDG.E.64 R8, desc[UR6][R8.64] ;  /* 0x0000000608087981 */ /* 0x000ee2000c1e1b00 */
[----:B-----5:R-:W-:Y:S02]  /*9380*/  LOP3.LUT R0, R7, 0xffff0000, RZ, 0xc0, !PT ;  /* 0xffff000007007812 */ /* 0x020fe400078ec0ff */
[C---:B------:R-:W-:Y:S02]  /*9390*/  SHF.L.U32 R13, R4.reuse, 0x10, RZ ;  /* 0x00000010040d7819 */ /* 0x040fe400000006ff */
[----:B------:R-:W-:Y:S01]  /*93a0*/  LOP3.LUT R12, R4, 0xffff0000, RZ, 0xc0, !PT ;  /* 0xffff0000040c7812 */ /* 0x000fe200078ec0ff */
[C---:B--2---:R-:W-:Y:S01]  /*93b0*/  IMAD.U32 R3, R5.reuse, 0x10000, RZ ;  /* 0x0001000005037824 */ /* 0x044fe200078e00ff */
[----:B------:R-:W-:Y:S01]  /*93c0*/  LOP3.LUT R5, R5, 0xffff0000, RZ, 0xc0, !PT ;  /* 0xffff000005057812 */ /* 0x000fe200078ec0ff */
[----:B------:R-:W-:Y:S01]  /*93d0*/  IMAD.U32 R2, R7, 0x10000, RZ ;  /* 0x0001000007027824 */ /* 0x000fe200078e00ff */
[----:B------:R-:W-:-:S02]  /*93e0*/  SHF.L.U32 R7, R6, 0x10, RZ ;  /* 0x0000001006077819 */ /* 0x000fc400000006ff */
[----:B------:R-:W-:Y:S02]  /*93f0*/  LOP3.LUT R6, R6, 0xffff0000, RZ, 0xc0, !PT ;  /* 0xffff000006067812 */ /* 0x000fe400078ec0ff */
[----:B----4-:R-:W-:Y:S02]  /*9400*/  LOP3.LUT R15, R10, 0xffff0000, RZ, 0xc0, !PT ;  /* 0xffff00000a0f7812 */ /* 0x010fe400078ec0ff */
[----:B------:R-:W-:Y:S02]  /*9410*/  LOP3.LUT R17, R11, 0xffff0000, RZ, 0xc0, !PT ;  /* 0xffff00000b117812 */ /* 0x000fe400078ec0ff */
[----:B---3--:R-:W-:Y:S01]  /*9420*/  LOP3.LUT R18, R8, 0xffff0000, RZ, 0xc0, !PT ;  /* 0xffff000008127812 */ /* 0x008fe200078ec0ff */
[----:B------:R-:W-:Y:S01]  /*9430*/  FMUL.FTZ R4, R5, R15 ;  /* 0x0000000f05047220 */ /* 0x000fe20000410000 */
[----:B------:R-:W-:Y:S01]  /*9440*/  LOP3.LUT R19, R9, 0xffff0000, RZ, 0xc0, !PT ;  /* 0xffff000009137812 */ /* 0x000fe200078ec0ff */
[----:B------:R-:W-:Y:S01]  /*9450*/  FMUL.FTZ R14, R0, R17 ;  /* 0x00000011000e7220 */ /* 0x000fe20000410000 */
[C---:B------:R-:W-:Y:S01]  /*9460*/  FMUL.FTZ R15, R3.reuse, R15 ;  /* 0x0000000f030f7220 */ /* 0x040fe20000410000 */
[----:B------:R-:W-:Y:S01]  /*9470*/  FFMA.FTZ R16, R3, R18, -R4 ;  /* 0x0000001203107223 */ /* 0x000fe20000010804 */
[C---:B------:R-:W-:Y:S01]  /*9480*/  FMUL.FTZ R3, R2.reuse, R17 ;  /* 0x0000001102037220 */ /* 0x040fe20000410000 */
[-C--:B------:R-:W-:Y:S01]  /*9490*/  FFMA.FTZ R14, R2, R19.reuse, -R14 ;  /* 0x00000013020e7223 */ /* 0x080fe2000001080e */
[----:B------:R-:W-:Y:S01]  /*94a0*/  IMAD.U32 R2, R10, 0x10000, RZ ;  /* 0x000100000a027824 */ /* 0x000fe200078e00ff */
[----:B------:R-:W-:Y:S01]  /*94b0*/  SHF.L.U32 R9, R9, 0x10, RZ ;  /* 0x0000001009097819 */ /* 0x000fe200000006ff */
[----:B------:R-:W-:Y:S01]  /*94c0*/  FFMA.FTZ R10, R0, R19, R3 ;  /* 0x00000013000a7223 */ /* 0x000fe20000010003 */
[----:B------:R-:W-:Y:S01]  /*94d0*/  SHF.L.U32 R0, R11, 0x10, RZ ;  /* 0x000000100b007819 */ /* 0x000fe200000006ff */
[-C--:B------:R-:W-:Y:S01]  /*94e0*/  FMUL.FTZ R4, R12, R2.reuse ;  /* 0x000000020c047220 */ /* 0x080fe20000410000 */
[----:B------:R-:W-:Y:S01]  /*94f0*/  FMUL.FTZ R3, R13, R2 ;  /* 0x000000020d037220 */ /* 0x000fe20000410000 */
[----:B------:R-:W-:-:S02]  /*9500*/  IMAD.U32 R8, R8, 0x10000, RZ ;  /* 0x0001000008087824 */ /* 0x000fc400078e00ff */
[----:B------:R-:W-:Y:S01]  /*9510*/  FFMA.FTZ R5, R5, R18, R15 ;  /* 0x0000001205057223 */ /* 0x000fe2000001000f */
[-C--:B------:R-:W-:Y:S01]  /*9520*/  FMUL.FTZ R2, R6, R0.reuse ;  /* 0x0000000006027220 */ /* 0x080fe20000410000 */
[----:B------:R-:W-:Y:S01]  /*9530*/  FMUL.FTZ R0, R7, R0 ;  /* 0x0000000007007220 */ /* 0x000fe20000410000 */
[-C--:B------:R-:W-:Y:S01]  /*9540*/  FFMA.FTZ R4, R13, R8.reuse, -R4 ;  /* 0x000000080d047223 */ /* 0x080fe20000010804 */
[----:B------:R-:W-:Y:S01]  /*9550*/  FFMA.FTZ R3, R12, R8, R3 ;  /* 0x000000080c037223 */ /* 0x000fe20000010003 */
[-C--:B------:R-:W-:Y:S01]  /*9560*/  FFMA.FTZ R2, R7, R9.reuse, -R2 ;  /* 0x0000000907027223 */ /* 0x080fe20000010802 */
[----:B------:R-:W-:Y:S01]  /*9570*/  FFMA.FTZ R0, R6, R9, R0 ;  /* 0x0000000906007223 */ /* 0x000fe20000010000 */
[----:B------:R-:W-:Y:S02]  /*9580*/  F2FP.BF16.F32.PACK_AB R5, R5, R16 ;  /* 0x000000100505723e */ /* 0x000fe400000010ff */
[----:B------:R-:W-:Y:S02]  /*9590*/  F2FP.BF16.F32.PACK_AB R7, R10, R14 ;  /* 0x0000000e0a07723e */ /* 0x000fe400000010ff */
[----:B------:R-:W-:-:S02]  /*95a0*/  F2FP.BF16.F32.PACK_AB R4, R3, R4 ;  /* 0x000000040304723e */ /* 0x000fc400000010ff */
[----:B------:R-:W-:Y:S02]  /*95b0*/  F2FP.BF16.F32.PACK_AB R6, R0, R2 ;  /* 0x000000020006723e */ /* 0x000fe400000010ff */
.L_x_915:
[----:B------:R-:W-:Y:S05]  /*95c0*/  BSYNC B0 ;  /* 0x0000000000007941 */ /* 0x000fea0003800000 */
.L_x_914:
[----:B-----5:R4:W-:Y:S01]  /*95d0*/  STS.128 [R237+0x800], R4 ;  /* 0x00080004ed007388 */ /* 0x0209e20000000c00 */
[----:B------:R-:W-:Y:S05]  /*95e0*/  BRA `(.L_x_913) ;  /* 0x0000000c00ac7947 */ /* 0x000fea0003800000 */
.L_x_908:
        /* <DEDUP_REMOVED lines=14> */
[----:B------:R-:W-:Y:S01]  /*96d0*/  ISETP.GE.AND P0, PT, R132, R95, PT ;  /* 0x0000005f8400720c */ /* 0x000fe20003f06270 */
[----:B------:R-:W-:Y:S01]  /*96e0*/  IMAD.MOV.U32 R0, RZ, RZ, RZ ;  /* 0x000000ffff007224 */ /* 0x000fe200078e00ff */
[----:B------:R-:W-:Y:S01]  /*96f0*/  ULDC.64 UR8, c[0x0][0x360] ;  /* 0x0000d80000087ab9 */ /* 0x000fe20000000a00 */
[----:B------:R-:W-:-:S10]  /*9700*/  IMAD.MOV.U32 R8, RZ, RZ, R95 ;  /* 0x000000ffff087224 */ /* 0x000fd400078e005f */
[--C-:B------:R-:W-:Y:S02]  /*9710*/  @P0 SHF.R.S32.HI R9, RZ, 0x1, R108.reuse ;  /* 0x00000001ff090819 */ /* 0x100fe4000001146c */
[----:B------:R-:W-:Y:S02]  /*9720*/  @P0 SHF.R.S32.HI R10, RZ, 0x1, R108 ;  /* 0x00000001ff0a0819 */ /* 0x000fe4000001146c */
[----:B------:R-:W-:-:S03]  /*9730*/  @P0 IADD3 R0, -R9, RZ, RZ ;  /* 0x000000ff09000210 */ /* 0x000fc60007ffe1ff */
[----:B------:R-:W-:Y:S01]  /*9740*/  @P0 IMAD.MOV R8, RZ, RZ, -R10 ;  /* 0x000000ffff080224 */ /* 0x000fe200078e0a0a */
[----:B------:R-:W-:-:S03]  /*9750*/  IADD3 R13, P1, R0, R23, RZ ;  /* 0x00000017000d7210 */ /* 0x000fc60007f3e0ff */
[----:B------:R-:W-:Y:S01]  /*9760*/  IMAD.WIDE R8, R8, 0x2, R2 ;  /* 0x0000000208087825 */ /* 0x000fe200078e0202 */
[----:B------:R-:W-:Y:S02]  /*9770*/  LEA.HI.X.SX32 R0, R0, R22, 0x1, P1 ;  /* 0x0000001600007211 */ /* 0x000fe400008f0eff */
[C---:B------:R-:W-:Y:S02]  /*9780*/  LEA R12, P1, R13.reuse, UR8, 0x1 ;  /* 0x000000080d0c7c11 */ /* 0x040fe4000f8208ff */
[----:B--2---:R-:W-:Y:S01]  /*9790*/  @P0 SHF.R.S32.HI R2, RZ, 0x1, R108 ;  /* 0x00000001ff020819 */ /* 0x004fe2000001146c */
[----:B------:R-:W2:Y:S01]  /*97a0*/  LDG.E.128 R8, desc[UR6][R8.64] ;  /* 0x0000000608087981 */ /* 0x000ea2000c1e1d00 */
[----:B------:R-:W-:Y:S01]  /*97b0*/  LEA.HI.X R13, R13, UR9, R0, 0x1, P1 ;  /* 0x000000090d0d7c11 */ /* 0x000fe200088f0c00 */
[----:B------:R-:W-:Y:S01]  /*97c0*/  IMAD.MOV.U32 R0, RZ, RZ, RZ ;  /* 0x000000ffff007224 */ /* 0x000fe200078e00ff */
[----:B------:R-:W-:Y:S01]  /*97d0*/  @P0 IADD3 R0, -R2, RZ, RZ ;  /* 0x000000ff02000210 */ /* 0x000fe20007ffe1ff */
[----:B------:R-:W-:-:S03]  /*97e0*/  ULDC.64 UR8, c[0x0][0x358] ;  /* 0x0000d60000087ab9 */ /* 0x000fc60000000a00 */
[C---:B------:R-:W-:Y:S01]  /*97f0*/  IADD3 R2, P1, R0.reuse, R23, RZ ;  /* 0x0000001700027210 */ /* 0x040fe20007f3e0ff */
[----:B------:R-:W3:Y:S03]  /*9800*/  LDG.E.128 R12, desc[UR6][R12.64] ;  /* 0x000000060c0c7981 */ /* 0x000ee6000c1e1d00 */
[----:B------:R-:W-:Y:S02]  /*9810*/  LEA.HI.X.SX32 R0, R0, R22, 0x1, P1 ;  /* 0x0000001600007211 */ /* 0x000fe400008f0eff */
[----:B------:R-:W-:-:S04]  /*9820*/  LEA R16, P1, R2, UR8, 0x1 ;  /* 0x0000000802107c11 */ /* 0x000fc8000f8208ff */
[----:B------:R-:W-:-:S06]  /*9830*/  LEA.HI.X R17, R2, UR9, R0, 0x1, P1 ;  /* 0x0000000902117c11 */ /* 0x000fcc00088f0c00 */
[----:B------:R-:W4:Y:S01]  /*9840*/  LDG.E.128 R16, desc[UR6][R16.64] ;  /* 0x0000000610107981 */ /* 0x000f22000c1e1d00 */
[C---:B-----5:R-:W-:Y:S01]  /*9850*/  SHF.L.U32 R29, R6.reuse, 0x10, RZ ;  /* 0x00000010061d7819 */ /* 0x060fe200000006ff */
[----:B------:R-:W-:Y:S01]  /*9860*/  IMAD.U32 R26, R7, 0x10000, RZ ;  /* 0x00010000071a7824 */ /* 0x000fe200078e00ff */
[----:B------:R-:W-:Y:S01]  /*9870*/  LOP3.LUT R32, R6, 0xffff0000, RZ, 0xc0, !PT ;  /* 0xffff000006207812 */ /* 0x000fe200078ec0ff */
[----:B------:R-:W-:Y:S01]  /*9880*/  IMAD.U32 R20, R5, 0x10000, RZ ;  /* 0x0001000005147824 */ /* 0x000fe200078e00ff */
[----:B------:R-:W-:Y:S01]  /*9890*/  LOP3.LUT R31, R7, 0xffff0000, RZ, 0xc0, !PT ;  /* 0xffff0000071f7812 */ /* 0x000fe200078ec0ff */
[C---:B------:R-:W-:Y:S01]  /*98a0*/  IMAD.U32 R21, R4.reuse, 0x10000, RZ ;  /* 0x0001000004157824 */ /* 0x040fe200078e00ff */
[----:B------:R-:W-:Y:S02]  /*98b0*/  LOP3.LUT R30, R5, 0xffff0000, RZ, 0xc0, !PT ;  /* 0xffff0000051e7812 */ /* 0x000fe400078ec0ff */
[----:B------:R-:W-:Y:S01]  /*98c0*/  LOP3.LUT R27, R4, 0xffff0000, RZ, 0xc0, !PT ;  /* 0xffff0000041b7812 */ /* 0x000fe200078ec0ff */
[C---:B--2---:R-:W-:Y:S01]  /*98d0*/  IMAD.U32 R34, R8.reuse, 0x10000, RZ ;  /* 0x0001000008227824 */ /* 0x044fe200078e00ff */
[----:B------:R-:W-:Y:S01]  /*98e0*/  LOP3.LUT R35, R8, 0xffff0000, RZ, 0xc0, !PT ;  /* 0xffff000008237812 */ /* 0x000fe200078ec0ff */
[----:B------:R-:W-:Y:S01]  /*98f0*/  IMAD.U32 R37, R10, 0x10000, RZ ;  /* 0x000100000a257824 */ /* 0x000fe200078e00ff */
[----:B------:R-:W-:-:S02]  /*9900*/  SHF.L.U32 R38, R9, 0x10, RZ ;  /* 0x0000001009267819 */ /* 0x000fc400000006ff */
[----:B------:R-:W-:Y:S02]  /*9910*/  LOP3.LUT R9, R9, 0xffff0000, RZ, 0xc0, !PT ;  /* 0xffff000009097812 */ /* 0x000fe400078ec0ff */
[----:B------:R-:W-:Y:S01]  /*9920*/  LOP3.LUT R39, R10, 0xffff0000, RZ, 0xc0, !PT ;  /* 0xffff00000a277812 */ /* 0x000fe200078ec0ff */
[C---:B---3--:R-:W-:Y:S01]  /*9930*/  IMAD.U32 R7, R12.reuse, 0x10000, RZ ;  /* 0x000100000c077824 */ /* 0x048fe200078e00ff */
[----:B------:R-:W-:Y:S01]  /*9940*/  LOP3.LUT R6, R12, 0xffff0000, RZ, 0xc0, !PT ;  /* 0xffff00000c067812 */ /* 0x000fe200078ec0ff */
[----:B------:R-:W-:Y:S01]  /*9950*/  IMAD.U32 R4, R14, 0x10000, RZ ;  /* 0x000100000e047824 */ /* 0x000fe200078e00ff */
[----:B------:R-:W-:Y:S01]  /*9960*/  SHF.L.U32 R5, R13, 0x10, RZ ;  /* 0x000000100d057819 */ /* 0x000fe200000006ff */
[----:B------:R-:W-:Y:S01]  /*9970*/  @!P0 FADD.FTZ R7, -R7, -RZ ;  /* 0x800000ff07078221 */ /* 0x000fe20000010100 */
[----:B------:R-:W-:Y:S01]  /*9980*/  LOP3.LUT R12, R13, 0xffff0000, RZ, 0xc0, !PT ;  /* 0xffff00000d0c7812 */ /* 0x000fe200078ec0ff */
[----:B------:R-:W-:Y:S01]  /*9990*/  @!P0 FADD.FTZ R6, -R6, -RZ ;  /* 0x800000ff06068221 */ /* 0x000fe20000010100 */
[----:B------:R-:W-:Y:S01]  /*99a0*/  LOP3.LUT R3, R14, 0xffff0000, RZ, 0xc0, !PT ;  /* 0xffff00000e037812 */ /* 0x000fe200078ec0ff */
[----:B------:R-:W-:Y:S01]  /*99b0*/  @!P0 FADD.FTZ R5, -R5, -RZ ;  /* 0x800000ff05058221 */ /* 0x000fe20000010100 */
[C---:B------:R-:W-:Y:S01]  /*99c0*/  LOP3.LUT R0, R15.reuse, 0xffff0000, RZ, 0xc0, !PT ;  /* 0xffff00000f007812 */ /* 0x040fe200078ec0ff */
[----:B------:R-:W-:Y:S01]  /*99d0*/  @!P0 FADD.FTZ R12, -R12, -RZ ;  /* 0x800000ff0c0c8221 */ /* 0x000fe20000010100 */
[----:B------:R-:W-:Y:S01]  /*99e0*/  SHF.L.U32 R2, R15, 0x10, RZ ;  /* 0x000000100f027819 */ /* 0x000fe200000006ff */
[----:B------:R-:W-:Y:S01]  /*99f0*/  FMUL.FTZ R8, R34, R7 ;  /* 0x0000000722087220 */ /* 0x000fe20000410000 */
[----:B------:R-:W-:Y:S01]  /*9a00*/  LOP3.LUT R10, R11, 0xffff0000, RZ, 0xc0, !PT ;  /* 0xffff00000b0a7812 */ /* 0x000fe200078ec0ff */
[----:B------:R-:W-:Y:S01]  /*9a10*/  @!P0 FADD.FTZ R3, -R3, -RZ ;  /* 0x800000ff03038221 */ /* 0x000fe20000010100 */
[----:B------:R-:W-:Y:S01]  /*9a20*/  FMUL.FTZ R7, R35, R6 ;  /* 0x0000000623077220 */ /* 0x000fe20000410000 */
[----:B------:R-:W-:Y:S01]  /*9a30*/  @!P0 FADD.FTZ R0, -R0, -RZ ;  /* 0x800000ff00008221 */ /* 0x000fe20000010100 */
[----:B------:R-:W-:Y:S01]  /*9a40*/  FMUL.FTZ R6, R38, R5 ;  /* 0x0000000526067220 */ /* 0x000fe20000410000 */
[----:B------:R-:W-:Y:S01]  /*9a50*/  SHF.L.U32 R40, R11, 0x10, RZ ;  /* 0x000000100b287819 */ /* 0x000fe200000006ff */
[----:B------:R-:W-:Y:S01]  /*9a60*/  FMUL.FTZ R5, R9, R12 ;  /* 0x0000000c09057220 */ /* 0x000fe20000410000 */
[----:B------:R-:W-:Y:S01]  /*9a70*/  @!P0 FADD.FTZ R4, -R4, -RZ ;  /* 0x800000ff04048221 */ /* 0x000fe20000010100 */
[----:B------:R-:W-:Y:S01]  /*9a80*/  @!P0 FADD.FTZ R2, -R2, -RZ ;  /* 0x800000ff02028221 */ /* 0x000fe20000010100 */
[----:B------:R-:W-:Y:S01]  /*9a90*/  FMUL.FTZ R9, R39, R3 ;  /* 0x0000000327097220 */ /* 0x000fe20000410000 */
[----:B------:R-:W-:Y:S01]  /*9aa0*/  FMUL.FTZ R0, R10, R0 ;  /* 0x000000000a007220 */ /* 0x000fe20000410000 */
[C---:B----4-:R-:W-:Y:S01]  /*9ab0*/  LOP3.LUT R3, R16.reuse, 0xffff0000, RZ, 0xc0, !PT ;  /* 0xffff000010037812 */ /* 0x050fe200078ec0ff */
[----:B------:R-:W-:Y:S01]  /*9ac0*/  IMAD.U32 R10, R16, 0x10000, RZ ;  /* 0x00010000100a7824 */ /* 0x000fe200078e00ff */
[----:B------:R-:W-:Y:S01]  /*9ad0*/  SHF.L.U32 R12, R17, 0x10, RZ ;  /* 0x00000010110c7819 */ /* 0x000fe200000006ff */
[C---:B------:R-:W-:Y:S01]  /*9ae0*/  IMAD.U32 R11, R18.reuse, 0x10000, RZ ;  /* 0x00010000120b7824 */ /* 0x040fe200078e00ff */
[----:B------:R-:W-:Y:S01]  /*9af0*/  LOP3.LUT R14, R18, 0xffff0000, RZ, 0xc0, !PT ;  /* 0xffff0000120e7812 */ /* 0x000fe200078ec0ff */
[----:B------:R-:W-:Y:S01]  /*9b00*/  FMUL.FTZ R4, R37, R4 ;  /* 0x0000000425047220 */ /* 0x000fe20000410000 */
[----:B------:R-:W-:Y:S01]  /*9b10*/  LOP3.LUT R16, R17, 0xffff0000, RZ, 0xc0, !PT ;  /* 0xffff000011107812 */ /* 0x000fe200078ec0ff */
[----:B------:R-:W-:Y:S01]  /*9b20*/  FMUL.FTZ R2, R40, R2 ;  /* 0x0000000228027220 */ /* 0x000fe20000410000 */
[----:B------:R-:W-:Y:S01]  /*9b30*/  SHF.L.U32 R13, R19, 0x10, RZ ;  /* 0x00000010130d7819 */ /* 0x000fe200000006ff */
[----:B------:R-:W-:Y:S01]  /*9b40*/  FFMA.FTZ R7, R27, R3, R7 ;  /* 0x000000031b077223 */ /* 0x000fe20000010007 */
[----:B------:R-:W-:Y:S01]  /*9b50*/  LOP3.LUT R18, R19, 0xffff0000, RZ, 0xc0, !PT ;  /* 0xffff000013127812 */ /* 0x000fe200078ec0ff */
[----:B------:R-:W-:Y:S01]  /*9b60*/  FFMA.FTZ R10, R21, R10, R8 ;  /* 0x0000000a150a7223 */ /* 0x000fe20000010008 */
[----:B------:R-:W-:Y:S01]  /*9b70*/  FFMA.FTZ R3, R20, R12, R6 ;  /* 0x0000000c14037223 */ /* 0x000fe20000010006 */
[----:B------:R-:W-:Y:S01]  /*9b80*/  FFMA.FTZ R5, R30, R16, R5 ;  /* 0x000000101e057223 */ /* 0x000fe20000010005 */
[----:B------:R-:W-:Y:S01]  /*9b90*/  FFMA.FTZ R8, R29, R11, R4 ;  /* 0x0000000b1d087223 */ /* 0x000fe20000010004 */
[----:B------:R-:W-:Y:S01]  /*9ba0*/  FFMA.FTZ R2, R26, R13, R2 ;  /* 0x0000000d1a027223 */ /* 0x000fe20000010002 */
[----:B------:R-:W-:Y:S01]  /*9bb0*/  FFMA.FTZ R0, R31, R18, R0 ;  /* 0x000000121f007223 */ /* 0x000fe20000010000 */
[----:B------:R-:W-:Y:S01]  /*9bc0*/  FFMA.FTZ R6, R32, R14, R9 ;  /* 0x0000000e20067223 */ /* 0x000fe20000010009 */
[----:B------:R-:W-:-:S02]  /*9bd0*/  F2FP.BF16.F32.PACK_AB R4, R7, R10 ;  /* 0x0000000a0704723e */ /* 0x000fc400000010ff */
[----:B------:R-:W-:Y:S02]  /*9be0*/  F2FP.BF16.F32.PACK_AB R5, R5, R3 ;  /* 0x000000030505723e */ /* 0x000fe400000010ff */
[----:B------:R-:W-:Y:S02]  /*9bf0*/  F2FP.BF16.F32.PACK_AB R7, R0, R2 ;  /* 0x000000020007723e */ /* 0x000fe400000010ff */
[----:B------:R-:W-:Y:S02]  /*9c00*/  F2FP.BF16.F32.PACK_AB R6, R6, R8 ;  /* 0x000000080606723e */ /* 0x000fe400000010ff */
.L_x_919:
[----:B------:R-:W-:Y:S05]  /*9c10*/  BSYNC B0 ;  /* 0x0000000000007941 */ /* 0x000fea0003800000 */
.L_x_918:
[----:B-----5:R3:W-:Y:S02]  /*9c20*/  STS.128 [R237], R4 ;  /* 0x00000004ed007388 */ /* 0x0207e40000000c00 */
.L_x_917:
[----:B------:R-:W-:Y:S05]  /*9c30*/  BSYNC B1 ;  /* 0x0000000000017941 */ /* 0x000fea0003800000 */
.L_x_916:
        /* <DEDUP_REMOVED lines=12> */
[----:B------:R-:W-:Y:S01]  /*9d00*/  ISETP.GE.AND P0, PT, R132, R95, PT ;  /* 0x0000005f8400720c */ /* 0x000fe20003f06270 */
[----:B------:R-:W-:Y:S01]  /*9d10*/  IMAD.MOV.U32 R0, RZ, RZ, RZ ;  /* 0x000000ffff007224 */ /* 0x000fe200078e00ff */
[----:B------:R-:W-:Y:S01]  /*9d20*/  IADD3 R16, P1, R33, R23, RZ ;  /* 0x0000001721107210 */ /* 0x000fe20007f3e0ff */
[----:B------:R-:W-:-:S10]  /*9d30*/  ULDC.64 UR8, c[0x0][0x360] ;  /* 0x0000d80000087ab9 */ /* 0x000fd40000000a00 */
[--C-:B--2---:R-:W-:Y:S02]  /*9d40*/  @P0 SHF.R.S32.HI R2, RZ, 0x1, R108.reuse ;  /* 0x00000001ff020819 */ /* 0x104fe4000001146c */
[----:B------:R-:W-:-:S03]  /*9d50*/  @P0 SHF.R.S32.HI R3, RZ, 0x1, R108 ;  /* 0x00000001ff030819 */ /* 0x000fc6000001146c */
[----:B------:R-:W-:Y:S02]  /*9d60*/  @P0 IMAD.MOV R0, RZ, RZ, -R2 ;  /* 0x000000ffff000224 */ /* 0x000fe400078e0a02 */
[----:B------:R-:W-:Y:S01]  /*9d70*/  @P0 IMAD.MOV R95, RZ, RZ, -R3 ;  /* 0x000000ffff5f0224 */ /* 0x000fe200078e0a03 */
[----:B------:R-:W-:Y:S02]  /*9d80*/  LEA.HI.X.SX32 R3, R33, R22, 0x1, P1 ;  /* 0x0000001621037211 */ /* 0x000fe400008f0eff */
[----:B------:R-:W-:Y:S01]  /*9d90*/  IADD3 R2, P1, R0, R16, RZ ;  /* 0x0000001000027210 */ /* 0x000fe20007f3e0ff */
[----:B------:R-:W-:-:S03]  /*9da0*/  IMAD.WIDE R8, R95, 0x2, R24 ;  /* 0x000000025f087825 */ /* 0x000fc600078e0218 */
[----:B------:R-:W-:Y:S02]  /*9db0*/  LEA.HI.X.SX32 R0, R0, R3, 0x1, P1 ;  /* 0x0000000300007211 */ /* 0x000fe400008f0eff */
[C---:B------:R-:W-:Y:S01]  /*9dc0*/  LEA R12, P1, R2.reuse, UR8, 0x1 ;  /* 0x00000008020c7c11 */ /* 0x040fe2000f8208ff */
[----:B------:R-:W2:Y:S03]  /*9dd0*/  LDG.E.128 R8, desc[UR6][R8.64] ;  /* 0x0000000608087981 */ /* 0x000ea6000c1e1d00 */
[----:B------:R-:W-:Y:S01]  /*9de0*/  LEA.HI.X R13, R2, UR9, R0, 0x1, P1 ;  /* 0x00000009020d7c11 */ /* 0x000fe200088f0c00 */
[----:B------:R-:W-:Y:S01]  /*9df0*/  ULDC.64 UR8, c[0x0][0x358] ;  /* 0x0000d60000087ab9 */ /* 0x000fe20000000a00 */
[----:B------:R-:W-:Y:S02]  /*9e00*/  @P0 SHF.R.S32.HI R2, RZ, 0x1, R108 ;  /* 0x00000001ff020819 */ /* 0x000fe4000001146c */
[----:B------:R-:W-:-:S02]  /*9e10*/  MOV R0, RZ ;  /* 0x000000ff00007202 */ /* 0x000fc40000000f00 */
[----:B------:R-:W4:Y:S01]  /*9e20*/  LDG.E.128 R12, desc[UR6][R12.64] ;  /* 0x000000060c0c7981 */ /* 0x000f22000c1e1d00 */
[----:B------:R-:W-:-:S05]  /*9e30*/  @P0 IMAD.MOV R0, RZ, RZ, -R2 ;  /* 0x000000ffff000224 */ /* 0x000fca00078e0a02 */
[----:B------:R-:W-:-:S04]  /*9e40*/  IADD3 R2, P1, R0, R16, RZ ;  /* 0x0000001000027210 */ /* 0x000fc80007f3e0ff */
[----:B------:R-:W-:Y:S02]  /*9e50*/  LEA.HI.X.SX32 R0, R0, R3, 0x1, P1 ;  /* 0x0000000300007211 */ /* 0x000fe400008f0eff */
[----:B------:R-:W-:-:S04]  /*9e60*/  LEA R16, P1, R2, UR8, 0x1 ;  /* 0x0000000802107c11 */ /* 0x000fc8000f8208ff */
[----:B------:R-:W-:-:S06]  /*9e70*/  LEA.HI.X R17, R2, UR9, R0, 0x1, P1 ;  /* 0x0000000902117c11 */ /* 0x000fcc00088f0c00 */
[----:B------:R-:W4:Y:S01]  /*9e80*/  LDG.E.128 R16, desc[UR6][R16.64] ;  /* 0x0000000610107981 */ /* 0x000f22000c1e1d00 */
[C---:B---3-5:R-:W-:Y:S01]  /*9e90*/  IMAD.U32 R25, R6.reuse, 0x10000, RZ ;  /* 0x0001000006197824 */ /* 0x068fe200078e00ff */
[----:B------:R-:W-:Y:S01]  /*9ea0*/  LOP3.LUT R28, R6, 0xffff0000, RZ, 0xc0, !PT ;  /* 0xffff0000061c7812 */ /* 0x000fe200078ec0ff */
[C---:B------:R-:W-:Y:S01]  /*9eb0*/  IMAD.U32 R23, R7.reuse, 0x10000, RZ ;  /* 0x0001000007177824 */ /* 0x040fe200078e00ff */
[----:B------:R-:W-:Y:S01]  /*9ec0*/  LOP3.LUT R27, R7, 0xffff0000, RZ, 0xc0, !PT ;  /* 0xffff0000071b7812 */ /* 0x000fe200078ec0ff */
[C---:B------:R-:W-:Y:S01]  /*9ed0*/  IMAD.U32 R22, R4.reuse, 0x10000, RZ ;  /* 0x0001000004167824 */ /* 0x040fe200078e00ff */
[C---:B------:R-:W-:Y:S02]  /*9ee0*/  LOP3.LUT R26, R5.reuse, 0xffff0000, RZ, 0xc0, !PT ;  /* 0xffff0000051a7812 */ /* 0x040fe400078ec0ff */
[----:B------:R-:W-:Y:S02]  /*9ef0*/  SHF.L.U32 R21, R5, 0x10, RZ ;  /* 0x0000001005157819 */ /* 0x000fe400000006ff */
[----:B------:R-:W-:-:S02]  /*9f00*/  LOP3.LUT R24, R4, 0xffff0000, RZ, 0xc0, !PT ;  /* 0xffff000004187812 */ /* 0x000fc400078ec0ff */
[C---:B--2---:R-:W-:Y:S01]  /*9f10*/  SHF.L.U32 R29, R8.reuse, 0x10, RZ ;  /* 0x00000010081d7819 */ /* 0x044fe200000006ff */
[C---:B------:R-:W-:Y:S01]  /*9f20*/  IMAD.U32 R32, R9.reuse, 0x10000, RZ ;  /* 0x0001000009207824 */ /* 0x040fe200078e00ff */
[----:B------:R-:W-:Y:S01]  /*9f30*/  LOP3.LUT R30, R8, 0xffff0000, RZ, 0xc0, !PT ;  /* 0xffff0000081e7812 */ /* 0x000fe200078ec0ff */
[C---:B------:R-:W-:Y:S01]  /*9f40*/  IMAD.U32 R31, R10.reuse, 0x10000, RZ ;  /* 0x000100000a1f7824 */ /* 0x040fe200078e00ff */
[----:B------:R-:W-:Y:S02]  /*9f50*/  LOP3.LUT R9, R9, 0xffff0000, RZ, 0xc0, !PT ;  /* 0xffff000009097812 */ /* 0x000fe400078ec0ff */
[----:B------:R-:W-:Y:S02]  /*9f60*/  LOP3.LUT R33, R10, 0xffff0000, RZ, 0xc0, !PT ;  /* 0xffff00000a217812 */ /* 0x000fe400078ec0ff */
[----:B------:R-:W-:Y:S01]  /*9f70*/  LOP3.LUT R10, R11, 0xffff0000, RZ, 0xc0, !PT ;  /* 0xffff00000b0a7812 */ /* 0x000fe200078ec0ff */
[C---:B----4-:R-:W-:Y:S01]  /*9f80*/  IMAD.U32 R7, R12.reuse, 0x10000, RZ ;  /* 0x000100000c077824 */ /* 0x050fe200078e00ff */
[----:B------:R-:W-:Y:S01]  /*9f90*/  LOP3.LUT R6, R12, 0xffff0000, RZ, 0xc0, !PT ;  /* 0xffff00000c067812 */ /* 0x000fe200078ec0ff */
[C---:B------:R-:W-:Y:S01]  /*9fa0*/  IMAD.U32 R5, R13.reuse, 0x10000, RZ ;  /* 0x000100000d057824 */ /* 0x040fe200078e00ff */
[----:B------:R-:W-:Y:S01]  /*9fb0*/  LOP3.LUT R12, R13, 0xffff0000, RZ, 0xc0, !PT ;  /* 0xffff00000d0c7812 */ /* 0x000fe200078ec0ff */
[----:B------:R-:W-:Y:S01]  /*9fc0*/  @!P0 FADD.FTZ R7, -R7, -RZ ;  /* 0x800000ff07078221 */ /* 0x000fe20000010100 */
[----:B------:R-:W-:Y:S01]  /*9fd0*/  LOP3.LUT R3, R14, 0xffff0000, RZ, 0xc0, !PT ;  /* 0xffff00000e037812 */ /* 0x000fe200078ec0ff */
[----:B------:R-:W-:Y:S01]  /*9fe0*/  @!P0 FADD.FTZ R6, -R6, -RZ ;  /* 0x800000ff06068221 */ /* 0x000fe20000010100 */
[----:B------:R-:W-:Y:S01]  /*9ff0*/  LOP3.LUT R0, R15, 0xffff0000, RZ, 0xc0, !PT ;  /* 0xffff00000f007812 */ /* 0x000fe200078ec0ff */
[----:B------:R-:W-:Y:S01]  /*a000*/  @!P0 FADD.FTZ R5, -R5, -RZ ;  /* 0x800000ff05058221 */ /* 0x000fe20000010100 */
[----:B------:R-:W-:Y:S01]  /*a010*/  SHF.L.U32 R4, R14, 0x10, RZ ;  /* 0x000000100e047819 */ /* 0x000fe200000006ff */
[----:B------:R-:W-:Y:S01]  /*a020*/  @!P0 FADD.FTZ R12, -R12, -RZ ;  /* 0x800000ff0c0c8221 */ /* 0x000fe20000010100 */
[----:B------:R-:W-:-:S02]  /*a030*/  IMAD.U32 R2, R15, 0x10000, RZ ;  /* 0x000100000f027824 */ /* 0x000fc400078e00ff */
[----:B------:R-:W-:Y:S01]  /*a040*/  FMUL.FTZ R8, R29, R7 ;  /* 0x000000071d087220 */ /* 0x000fe20000410000 */
        /* <DEDUP_REMOVED lines=10> */
[C---:B------:R-:W-:Y:S01]  /*a0f0*/  LOP3.LUT R3, R16.reuse, 0xffff0000, RZ, 0xc0, !PT ;  /* 0xffff000010037812 */ /* 0x040fe200078ec0ff */
[----:B------:R-:W-:Y:S01]  /*a100*/  IMAD.U32 R10, R16, 0x10000, RZ ;  /* 0x00010000100a7824 */ /* 0x000fe200078e00ff */
[----:B------:R-:W-:Y:S01]  /*a110*/  SHF.L.U32 R12, R17, 0x10, RZ ;  /* 0x00000010110c7819 */ /* 0x000fe200000006ff */
[C---:B------:R-:W-:Y:S01]  /*a120*/  IMAD.U32 R11, R18.reuse, 0x10000, RZ ;  /* 0x00010000120b7824 */ /* 0x040fe200078e00ff */
[----:B------:R-:W-:Y:S01]  /*a130*/  LOP3.LUT R14, R18, 0xffff0000, RZ, 0xc0, !PT ;  /* 0xffff0000120e7812 */ /* 0x000fe200078ec0ff */
[----:B------:R-:W-:Y:S01]  /*a140*/  FMUL.FTZ R4, R31, R4 ;  /* 0x000000041f047220 */ /* 0x000fe20000410000 */
[----:B------:R-:W-:Y:S01]  /*a150*/  LOP3.LUT R16, R17, 0xffff0000, RZ, 0xc0, !PT ;  /* 0xffff000011107812 */ /* 0x000fe200078ec0ff */
[----:B------:R-:W-:Y:S01]  /*a160*/  FMUL.FTZ R2, R34, R2 ;  /* 0x0000000222027220 */ /* 0x000fe20000410000 */
[C---:B------:R-:W-:Y:S01]  /*a170*/  SHF.L.U32 R13, R19.reuse, 0x10, RZ ;  /* 0x00000010130d7819 */ /* 0x040fe200000006ff */
        /* <DEDUP_REMOVED lines=13> */
.L_x_921:
[----:B------:R-:W-:Y:S05]  /*a250*/  BSYNC B0 ;  /* 0x0000000000007941 */ /* 0x000fea0003800000 */
.L_x_920:
[----:B-----5:R4:W-:Y:S01]  /*a260*/  STS.128 [R237+0x800], R4 ;  /* 0x00080004ed007388 */ /* 0x0209e20000000c00 */
[----:B------:R-:W-:Y:S05]  /*a270*/  BRA `(.L_x_913) ;  /* 0x0000000000887947 */ /* 0x000fea0003800000 */
.L_x_907:
[----:B-----5:R-:W-:Y:S01]  /*a280*/  IMAD.IADD R0, R217, 0x1, -R212 ;  /* 0x00000001d9007824 */ /* 0x020fe200078e0ad4 */
[----:B------:R-:W-:Y:S01]  /*a290*/  BSSY B0, `(.L_x_922) ;  /* 0x0000012000007945 */ /* 0x000fe20003800000 */
[----:B------:R-:W-:-:S03]  /*a2a0*/  VIADD R20, R80, 0x20 ;  /* 0x0000002050147836 */ /* 0x000fc60000000000 */
[-C--:B------:R-:W-:Y:S02]  /*a2b0*/  ISETP.GE.AND P0, PT, R80, R0.reuse, PT ;  /* 0x000000005000720c */ /* 0x080fe40003f06270 */
[----:B------:R-:W-:-:S11]  /*a2c0*/  ISETP.GE.AND P1, PT, R20, R0, PT ;  /* 0x000000001400720c */ /* 0x000fd60003f26270 */
[----:B------:R-:W-:Y:S05]  /*a2d0*/  @P0 BRA `(.L_x_923) ;  /* 0x0000000000340947 */ /* 0x000fea0003800000 */
[----:B------:R-:W-:Y:S02]  /*a2e0*/  ULDC UR5, c[0x0][0x2d0] ;  /* 0x0000b40000057ab9 */ /* 0x000fe40000000800 */
[----:B------:R-:W-:-:S13]  /*a2f0*/  ISETP.GE.AND P0, PT, R132, UR5, PT ;  /* 0x0000000584007c0c */ /* 0x000fda000bf06270 */
[----:B------:R1:W-:Y:S04]  /*a300*/  @P0 STS [R237], RZ ;  /* 0x000000ffed000388 */ /* 0x0003e80000000800 */
        /* <DEDUP_REMOVED lines=9> */
[----:B------:R2:W-:Y:S04]  /*a3a0*/  LDGSTS.E.BYPASS.LTC128B.128 [R237], desc[UR6][R2.64] ;  /* 0x0000000002ed7fae */ /* 0x0005e8000b901d46 */
.L_x_923:
[----:B------:R-:W-:Y:S05]  /*a3b0*/  BSYNC B0 ;  /* 0x0000000000007941 */ /* 0x000fea0003800000 */
.L_x_922:
[----:B------:R-:W-:Y:S05]  /*a3c0*/  @P1 BRA `(.L_x_913) ;  /* 0x0000000000341947 */ /* 0x000fea0003800000 */
[----:B------:R-:W-:Y:S02]  /*a3d0*/  ULDC UR5, c[0x0][0x2d0] ;  /* 0x0000b40000057ab9 */ /* 0x000fe40000000800 */
[----:B------:R-:W-:-:S13]  /*a3e0*/  ISETP.GE.AND P0, PT, R132, UR5, PT ;  /* 0x0000000584007c0c */ /* 0x000fda000bf06270 */
[----:B------:R1:W-:Y:S01]  /*a3f0*/  @P0 STS.128 [R237+0x800], RZ ;  /* 0x000800ffed000388 */ /* 0x0003e20000000c00 */
[----:B------:R-:W-:Y:S05]  /*a400*/  @P0 BRA `(.L_x_913) ;  /* 0x0000000000240947 */ /* 0x000fea0003800000 */
[----:B------:R-:W-:Y:S01]  /*a410*/  IADD3 R0, P0, R96, UR10, RZ ;  /* 0x0000000a60007c10 */ /* 0x000fe2000ff1e0ff */
[----:B------:R-:W-:-:S03]  /*a420*/  ULDC.64 UR8, c[0x0][0x210] ;  /* 0x0000840000087ab9 */ /* 0x000fc60000000a00 */
[----:B--2---:R-:W-:Y:S02]  /*a430*/  IADD3.X R3, R98, UR11, RZ, P0, !PT ;  /* 0x0000000b62037c10 */ /* 0x004fe400087fe4ff */
[----:B------:R-:W-:-:S04]  /*a440*/  LEA R2, P0, R0, UR8, 0x1 ;  /* 0x0000000800027c11 */ /* 0x000fc8000f8008ff */
[----:B------:R-:W-:-:S05]  /*a450*/  LEA.HI.X R3, R0, UR9, R3, 0x1, P0 ;  /* 0x0000000900037c11 */ /* 0x000fca00080f0c03 */
[----:B------:R-:W-:Y:S01]  /*a460*/  @!PT LDS RZ, [RZ] ;  /* 0x00000000fffff984 */ /* 0x000fe20000000800 */
[----:B------:R-:W-:Y:S01]  /*a470*/  @!PT LDS RZ, [RZ] ;  /* 0x00000000fffff984 */ /* 0x000fe20000000800 */
[----:B------:R-:W-:Y:S01]  /*a480*/  @!PT LDS RZ, [RZ] ;  /* 0x00000000fffff984 */ /* 0x000fe20000000800 */
[----:B------:R2:W-:Y:S04]  /*a490*/  LDGSTS.E.BYPASS.LTC128B.128 [R237+0x800], desc[UR6][R2.64] ;  /* 0x0080000002ed7fae */ /* 0x0005e8000b901d46 */
.L_x_913:
[----:B------:R-:W-:Y:S05]  /*a4a0*/  BSYNC B2 ;  /* 0x0000000000027941 */ /* 0x000fea0003800000 */
.L_x_906:
[----:B------:R-:W-:Y:S01]  /*a4b0*/  VIADD R244, R169, 0xffffffff ;  /* 0xffffffffa9f47836 */ /* 0x000fe20000000000 */
[----:B------:R-:W-:Y:S01]  /*a4c0*/  ULDC.64 UR10, c[0x0][0x220] ;  /* 0x00008800000a7ab9 */ /* 0x000fe20000000a00 */
[----:B------:R-:W-:Y:S01]  /*a4d0*/  VIADD R0, R80, 0x40 ;  /* 0x0000004050007836 */ /* 0x000fe20000000000 */
[----:B------:R-:W-:Y:S01]  /*a4e0*/  LEA R171, P2, R214, UR10, 0x1 ;  /* 0x0000000ad6ab7c11 */ /* 0x000fe2000f8408ff */
[----:B---34-:R-:W-:Y:S01]  /*a4f0*/  IMAD.SHL.U32 R38, R244, 0x100, RZ ;  /* 0x00000100f4267824 */ /* 0x018fe200078e00ff */
[----:B------:R-:W-:Y:S01]  /*a500*/  ULDC.64 UR12, c[0x0][0x218] ;  /* 0x00008600000c7ab9 */ /* 0x000fe20000000a00 */
[----:B------:R-:W-:Y:S01]  /*a510*/  BSSY B0, `(.L_x_924) ;  /* 0x000001b000007945 */ /* 0x000fe20003800000 */
[----:B------:R-:W-:Y:S01]  /*a520*/  LEA.HI.X R172, R214, UR11, R239, 0x1, P2 ;  /* 0x0000000bd6ac7c11 */ /* 0x000fe200090f0cef */
[----:B------:R-:W-:Y:S01]  /*a530*/  IMAD.IADD R4, R134, 0x1, -R38 ;  /* 0x0000000186047824 */ /* 0x000fe200078e0a26 */
[----:B------:R-:W-:-:S04]  /*a540*/  LEA R240, P3, R174, UR12, 0x1 ;  /* 0x0000000caef07c11 */ /* 0x000fc8000f8608ff */
[-C--:B------:R-:W-:Y:S02]  /*a550*/  ISETP.GE.AND P2, PT, R80, R4.reuse, PT ;  /* 0x000000045000720c */ /* 0x080fe40003f46270 */
[CC--:B------:R-:W-:Y:S02]  /*a560*/  ISETP.GE.AND P1, PT, R0.reuse, R4.reuse, PT ;  /* 0x000000040000720c */ /* 0x0c0fe40003f26270 */
[-C--:B------:R-:W-:Y:S01]  /*a570*/  ISETP.GE.AND P6, PT, R0, R4.reuse, PT ;  /* 0x000000040000720c */ /* 0x080fe20003fc6270 */
[----:B------:R-:W-:Y:S01]  /*a580*/  VIADD R0, R80, 0x60 ;  /* 0x0000006050007836 */ /* 0x000fe20000000000 */
[----:B------:R-:W-:Y:S02]  /*a590*/  LEA.HI.X R241, R174, UR13, R213, 0x1, P3 ;  /* 0x0000000daef17c11 */ /* 0x000fe400098f0cd5 */
[-C--:B------:R-:W-:Y:S02]  /*a5a0*/  ISETP.GE.AND P4, PT, R20, R4.reuse, PT ;  /* 0x000000041400720c */ /* 0x080fe40003f86270 */
[----:B------:R-:W-:-:S02]  /*a5b0*/  ISETP.GE.AND P3, PT, R0, R4, PT ;  /* 0x000000040000720c */ /* 0x000fc40003f66270 */
[-C--:B------:R-:W-:Y:S01]  /*a5c0*/  ISETP.GE.AND P5, PT, R0, R4.reuse, PT ;  /* 0x000000040000720c */ /* 0x080fe20003fa6270 */
[----:B------:R-:W-:Y:S01]  /*a5d0*/  VIADD R0, R80, 0x80 ;  /* 0x0000008050007836 */ /* 0x000fe20000000000 */
[----:B------:R-:W-:Y:S01]  /*a5e0*/  ISETP.GE.AND P0, PT, R20, R4, PT ;  /* 0x000000041400720c */ /* 0x000fe20003f06270 */
[----:B------:R-:W-:-:S12]  /*a5f0*/  @P2 BRA `(.L_x_925) ;  /* 0x0000000000302947 */ /* 0x000fd80003800000 */
[----:B------:R-:W-:Y:S02]  /*a600*/  ULDC UR5, c[0x0][0x2d0] ;  /* 0x0000b40000057ab9 */ /* 0x000fe40000000800 */
[----:B------:R-:W-:-:S13]  /*a610*/  ISETP.GE.AND P2, PT, R132, UR5, PT ;  /* 0x0000000584007c0c */ /* 0x000fda000bf46270 */
[----:B------:R3:W-:Y:S04]  /*a620*/  @P2 STS [R237+0x1000], RZ ;  /* 0x001000ffed002388 */ /* 0x0007e80000000800 */
[----:B------:R3:W-:Y:S04]  /*a630*/  @P2 STS [R237+0x1004], RZ ;  /* 0x001004ffed002388 */ /* 0x0007e80000000800 */
[----:B------:R3:W-:Y:S01]  /*a640*/  @P2 STS.64 [R237+0x1008], RZ ;  /* 0x001008ffed002388 */ /* 0x0007e20000000a00 */
[----:B------:R-:W-:Y:S05]  /*a650*/  @P2 BRA `(.L_x_925) ;  /* 0x0000000000182947 */ /* 0x000fea0003800000 */
[----:B--2---:R-:W-:Y:S02]  /*a660*/  MOV R2, R240 ;  /* 0x000000f000027202 */ /* 0x004fe40000000f00 */
[----:B------:R-:W-:-:S05]  /*a670*/  MOV R3, R241 ;  /* 0x000000f100037202 */ /* 0x000fca0000000f00 */
[----:B------:R-:W-:Y:S01]  /*a680*/  @!PT LDS RZ, [RZ] ;  /* 0x00000000fffff984 */ /* 0x000fe20000000800 */
[----:B------:R-:W-:Y:S01]  /*a690*/  @!PT LDS RZ, [RZ] ;  /* 0x00000000fffff984 */ /* 0x000fe20000000800 */
[----:B------:R-:W-:Y:S01]  /*a6a0*/  @!PT LDS RZ, [RZ] ;  /* 0x00000000fffff984 */ /* 0x000fe20000000800 */
[----:B------:R4:W-:Y:S02]  /*a6b0*/  LDGSTS.E.BYPASS.LTC128B.128 [R237+0x1000], desc[UR6][R2.64] ;  /* 0x0100000002ed7fae */ /* 0x0009e4000b901d46 */
.L_x_925:
[----:B------:R-:W-:Y:S05]  /*a6c0*/  BSYNC B0 ;  /* 0x0000000000007941 */ /* 0x000fea0003800000 */
.L_x_924:
[----:B------:R-:W-:Y:S01]  /*a6d0*/  BSSY B0, `(.L_x_926) ;  /* 0x000000d000007945 */ /* 0x000fe20003800000 */
[----:B------:R-:W-:-:S03]  /*a6e0*/  ISETP.GE.AND P2, PT, R0, R4, PT ;  /* 0x000000040000720c */ /* 0x000fc60003f46270 */
[----:B------:R-:W-:Y:S10]  /*a6f0*/  @P4 BRA `(.L_x_927) ;  /* 0x0000000000284947 */ /* 0x000ff40003800000 */
[----:B------:R-:W-:Y:S02]  /*a700*/  ULDC UR5, c[0x0][0x2d0] ;  /* 0x0000b40000057ab9 */ /* 0x000fe40000000800 */
[----:B------:R-:W-:-:S13]  /*a710*/  ISETP.GE.AND P4, PT, R132, UR5, PT ;  /* 0x0000000584007c0c */ /* 0x000fda000bf86270 */
[----:B------:R1:W-:Y:S01]  /*a720*/  @P4 STS.128 [R237+0x1800], RZ ;  /* 0x001800ffed004388 */ /* 0x0003e20000000c00 */
[----:B------:R-:W-:Y:S05]  /*a730*/  @P4 BRA `(.L_x_927) ;  /* 0x0000000000184947 */ /* 0x000fea0003800000 */
[----:B--2-4-:R-:W-:-:S04]  /*a740*/  LEA R2, P4, R245, R240, 0x1 ;  /* 0x000000f0f5027211 */ /* 0x014fc800078808ff */
[----:B------:R-:W-:-:S05]  /*a750*/  LEA.HI.X R3, R245, R241, R248, 0x1, P4 ;  /* 0x000000f1f5037211 */ /* 0x000fca00020f0cf8 */
[----:B------:R-:W-:Y:S01]  /*a760*/  @!PT LDS RZ, [RZ] ;  /* 0x00000000fffff984 */ /* 0x000fe20000000800 */
[----:B------:R-:W-:Y:S01]  /*a770*/  @!PT LDS RZ, [RZ] ;  /* 0x00000000fffff984 */ /* 0x000fe20000000800 */
[----:B------:R-:W-:Y:S01]  /*a780*/  @!PT LDS RZ, [RZ] ;  /* 0x00000000fffff984 */ /* 0x000fe20000000800 */
[----:B------:R2:W-:Y:S04]  /*a790*/  LDGSTS.E.BYPASS.LTC128B.128 [R237+0x1800], desc[UR6][R2.64] ;  /* 0x0180000002ed7fae */ /* 0x0005e8000b901d46 */
.L_x_927:
[----:B------:R-:W-:Y:S05]  /*a7a0*/  BSYNC B0 ;  /* 0x0000000000007941 */ /* 0x000fea0003800000 */
.L_x_926:
[----:B------:R-:W-:Y:S01]  /*a7b0*/  BSSY B0, `(.L_x_928) ;  /* 0x000000f000007945 */ /* 0x000fe20003800000 */
[----:B------:R-:W-:Y:S02]  /*a7c0*/  ISETP.GE.AND P4, PT, R0, R4, PT ;  /* 0x000000040000720c */ /* 0x000fe40003f86270 */
[----:B------:R-:W-:Y:S01]  /*a7d0*/  IADD3 R5, R80, 0xa0, RZ ;  /* 0x000000a050057810 */ /* 0x000fe20007ffe0ff */
[----:B------:R-:W-:Y:S05]  /*a7e0*/  @P1 BRA `(.L_x_929) ;  /* 0x00000000002c1947 */ /* 0x000fea0003800000 */
[----:B------:R-:W-:Y:S02]  /*a7f0*/  ULDC UR5, c[0x0][0x2d0] ;  /* 0x0000b40000057ab9 */ /* 0x000fe40000000800 */
[----:B------:R-:W-:-:S13]  /*a800*/  ISETP.GE.AND P1, PT, R132, UR5, PT ;  /* 0x0000000584007c0c */ /* 0x000fda000bf26270 */
[----:B------:R1:W-:Y:S01]  /*a810*/  @P1 STS.128 [R237+0x2000], RZ ;  /* 0x002000ffed001388 */ /* 0x0003e20000000c00 */
[----:B------:R-:W-:Y:S05]  /*a820*/  @P1 BRA `(.L_x_929) ;  /* 0x00000000001c1947 */ /* 0x000fea0003800000 */
[----:B------:R-:W2:Y:S02]  /*a830*/  LDC.64 R6, c[0x0][0x248] ;  /* 0x00009200ff067b82 */ /* 0x000ea40000000a00 */
[----:B--2-4-:R-:W-:-:S04]  /*a840*/  LEA R2, P1, R6, R240, 0x7 ;  /* 0x000000f006027211 */ /* 0x014fc800078238ff */
[----:B------:R-:W-:-:S05]  /*a850*/  LEA.HI.X R3, R6, R241, R7, 0x7, P1 ;  /* 0x000000f106037211 */ /* 0x000fca00008f3c07 */
[----:B------:R-:W-:Y:S01]  /*a860*/  @!PT LDS RZ, [RZ] ;  /* 0x00000000fffff984 */ /* 0x000fe20000000800 */
[----:B------:R-:W-:Y:S01]  /*a870*/  @!PT LDS RZ, [RZ] ;  /* 0x00000000fffff984 */ /* 0x000fe20000000800 */
[----:B------:R-:W-:Y:S01]  /*a880*/  @!PT LDS RZ, [RZ] ;  /* 0x00000000fffff984 */ /* 0x000fe20000000800 */
[----:B------:R2:W-:Y:S04]  /*a890*/  LDGSTS.E.BYPASS.LTC128B.128 [R237+0x2000], desc[UR6][R2.64] ;  /* 0x0200000002ed7fae */ /* 0x0005e8000b901d46 */
.L_x_929:
[----:B------:R-:W-:Y:S05]  /*a8a0*/  BSYNC B0 ;  /* 0x0000000000007941 */ /* 0x000fea0003800000 */
.L_x_928:
[----:B------:R-:W-:Y:S01]  /*a8b0*/  BSSY B0, `(.L_x_930) ;  /* 0x0000011000007945 */ /* 0x000fe20003800000 */
[----:B------:R-:W-:-:S03]  /*a8c0*/  ISETP.GE.AND P1, PT, R5, R4, PT ;  /* 0x000000040500720c */ /* 0x000fc60003f26270 */
[----:B------:R-:W-:Y:S10]  /*a8d0*/  @P3 BRA `(.L_x_931) ;  /* 0x0000000000383947 */ /* 0x000ff40003800000 */
[----:B------:R-:W-:Y:S02]  /*a8e0*/  ULDC UR5, c[0x0][0x2d0] ;  /* 0x0000b40000057ab9 */ /* 0x000fe40000000800 */
[----:B------:R-:W-:-:S13]  /*a8f0*/  ISETP.GE.AND P3, PT, R132, UR5, PT ;  /* 0x0000000584007c0c */ /* 0x000fda000bf66270 */
[----:B------:R1:W-:Y:S01]  /*a900*/  @P3 STS.128 [R237+0x2800], RZ ;  /* 0x002800ffed003388 */ /* 0x0003e20000000c00 */
[----:B------:R-:W-:Y:S05]  /*a910*/  @P3 BRA `(.L_x_931) ;  /* 0x0000000000283947 */ /* 0x000fea0003800000 */
[----:B------:R-:W5:Y:S01]  /*a920*/  LDC.64 R6, c[0x0][0x248] ;  /* 0x00009200ff067b82 */ /* 0x000f620000000a00 */
[----:B--2-4-:R-:W-:Y:S02]  /*a930*/  MOV R2, R240 ;  /* 0x000000f000027202 */ /* 0x014fe40000000f00 */
[----:B------:R-:W-:-:S03]  /*a940*/  MOV R3, R241 ;  /* 0x000000f100037202 */ /* 0x000fc60000000f00 */
[----:B-----5:R-:W-:-:S04]  /*a950*/  IMAD.WIDE.U32 R2, R6, 0xc0, R2 ;  /* 0x000000c006027825 */ /* 0x020fc800078e0002 */
[----:B------:R-:W-:-:S05]  /*a960*/  IMAD R0, R7, 0xc0, RZ ;  /* 0x000000c007007824 */ /* 0x000fca00078e02ff */
[----:B------:R-:W-:-:S05]  /*a970*/  IADD3 R3, R0, R3, RZ ;  /* 0x0000000300037210 */ /* 0x000fca0007ffe0ff */
[----:B------:R-:W-:Y:S01]  /*a980*/  @!PT LDS RZ, [RZ] ;  /* 0x00000000fffff984 */ /* 0x000fe20000000800 */
[----:B------:R-:W-:Y:S01]  /*a990*/  @!PT LDS RZ, [RZ] ;  /* 0x00000000fffff984 */ /* 0x000fe20000000800 */
[----:B------:R-:W-:Y:S01]  /*a9a0*/  @!PT LDS RZ, [RZ] ;  /* 0x00000000fffff984 */ /* 0x000fe20000000800 */
[----:B------:R2:W-:Y:S02]  /*a9b0*/  LDGSTS.E.BYPASS.LTC128B.128 [R237+0x2800], desc[UR6][R2.64] ;  /* 0x0280000002ed7fae */ /* 0x0005e4000b901d46 */
.L_x_931:
[----:B------:R-:W-:Y:S05]  /*a9c0*/  BSYNC B0 ;  /* 0x0000000000007941 */ /* 0x000fea0003800000 */
.L_x_930:
        /* <DEDUP_REMOVED lines=15> */
.L_x_933:
[----:B------:R-:W-:Y:S05]  /*aac0*/  BSYNC B0 ;  /* 0x0000000000007941 */ /* 0x000fea0003800000 */
.L_x_932:
        /* <DEDUP_REMOVED lines=17> */
.L_x_935:
[----:B------:R-:W-:Y:S05]  /*abe0*/  BSYNC B0 ;  /* 0x0000000000007941 */ /* 0x000fea0003800000 */
.L_x_934:
[----:B------:R-:W-:Y:S01]  /*abf0*/  BSSY B0, `(.L_x_936) ;  /* 0x0000014000007945 */ /* 0x000fe20003800000 */
[C---:B------:R-:W-:Y:S01]  /*ac00*/  ISETP.GE.AND P1, PT, R80.reuse, R4, PT ;  /* 0x000000045000720c */ /* 0x040fe20003f26270 */
[----:B------:R-:W-:Y:S01]  /*ac10*/  VIADD R13, R80, 0xe0 ;  /* 0x000000e0500d7836 */ /* 0x000fe20000000000 */
[----:B------:R-:W-:Y:S02]  /*ac20*/  LOP3.LUT R8, R102, 0x7fffffe, RZ, 0xc0, !PT ;  /* 0x07fffffe66087812 */ /* 0x000fe400078ec0ff */
[----:B------:R-:W-:Y:S01]  /*ac30*/  LOP3.LUT R5, R112, 0xfffffff8, RZ, 0xc0, !PT ;  /* 0xfffffff870057812 */ /* 0x000fe200078ec0ff */
[----:B------:R-:W-:Y:S05]  /*ac40*/  @P2 BRA `(.L_x_937) ;  /* 0x0000000000382947 */ /* 0x000fea0003800000 */
        /* <DEDUP_REMOVED lines=14> */
.L_x_937:
[----:B------:R-:W-:Y:S05]  /*ad30*/  BSYNC B0 ;  /* 0x0000000000007941 */ /* 0x000fea0003800000 */
.L_x_936:
[----:B------:R-:W-:Y:S01]  /*ad40*/  ISETP.GE.AND P2, PT, R13, R4, PT ;  /* 0x000000040d00720c */ /* 0x000fe20003f46270 */
[----:B------:R-:W-:Y:S01]  /*ad50*/  IMAD.IADD R9, R173, 0x1, -R5 ;  /* 0x00000001ad097824 */ /* 0x000fe200078e0a05 */
[----:B------:R-:W-:Y:S01]  /*ad60*/  SHF.R.S32.HI R0, RZ, 0x1f, R100 ;  /* 0x0000001fff007819 */ /* 0x000fe20000011464 */
[----:B------:R-:W-:Y:S01]  /*ad70*/  BSSY B0, `(.L_x_938) ;  /* 0x0000015000007945 */ /* 0x000fe20003800000 */
[----:B------:R-:W-:Y:S01]  /*ad80*/  SHF.R.S32.HI R10, RZ, 0x4, R109 ;  /* 0x00000004ff0a7819 */ /* 0x000fe2000001146d */
[----:B------:R-:W-:Y:S01]  /*ad90*/  IMAD.IADD R168, R100, 0x1, -R8 ;  /* 0x0000000164a87824 */ /* 0x000fe200078e0a08 */
[----:B------:R-:W-:Y:S02]  /*ada0*/  LEA.HI R11, R0, R100, RZ, 0x3 ;  /* 0x00000064000b7211 */ /* 0x000fe400078f18ff */
[----:B------:R-:W-:Y:S02]  /*adb0*/  LEA.HI R8, R109, R10, RZ, 0x1 ;  /* 0x0000000a6d087211 */ /* 0x000fe400078f08ff */
[----:B------:R-:W-:-:S03]  /*adc0*/  LEA.HI R5, R9, R9, RZ, 0x1 ;  /* 0x0000000909057211 */ /* 0x000fc600078f08ff */
        /* <DEDUP_REMOVED lines=15> */
.L_x_939:
[----:B------:R-:W-:Y:S05]  /*aec0*/  BSYNC B0 ;  /* 0x0000000000007941 */ /* 0x000fea0003800000 */
.L_x_938:
[----:B------:R-:W0:Y:S01]  /*aed0*/  LDGDEPBAR ;  /* 0x00000000000079af */ /* 0x000e220000000000 */
[----:B------:R-:W-:Y:S01]  /*aee0*/  LOP3.LUT R6, R8, 0xfffffffe, RZ, 0xc0, !PT ;  /* 0xfffffffe08067812 */ /* 0x000fe200078ec0ff */
[----:B--2-4-:R-:W-:Y:S01]  /*aef0*/  IMAD.SHL.U32 R2, R106, 0x40, RZ ;  /* 0x000000406a027824 */ /* 0x014fe200078e00ff */
[----:B------:R-:W-:Y:S01]  /*af00*/  LOP3.LUT R0, R5, 0x3fffffe, RZ, 0xc0, !PT ;  /* 0x03fffffe05007812 */ /* 0x000fe200078ec0ff */
[----:B------:R-:W-:Y:S01]  /*af10*/  BSSY B0, `(.L_x_940) ;  /* 0x0000027000007945 */ /* 0x000fe20003800000 */
[----:B------:R-:W-:Y:S01]  /*af20*/  SHF.R.S32.HI R37, RZ, 0x1, R5 ;  /* 0x00000001ff257819 */ /* 0x000fe20000011405 */
[----:B------:R-:W-:Y:S01]  /*af30*/  IMAD.IADD R6, R10, 0x1, -R6 ;  /* 0x000000010a067824 */ /* 0x000fe200078e0a06 */
[----:B------:R-:W-:Y:S01]  /*af40*/  LOP3.LUT R2, R2, 0xc0, RZ, 0xc0, !PT ;  /* 0x000000c002027812 */ /* 0x000fe200078ec0ff */
[----:B------:R-:W-:Y:S01]  /*af50*/  IMAD.IADD R8, R9, 0x1, -R0 ;  /* 0x0000000109087824 */ /* 0x000fe200078e0a00 */
[----:B------:R-:W-:Y:S01]  /*af60*/  ISETP.GE.AND P2, PT, R12, R4, PT ;  /* 0x000000040c00720c */ /* 0x000fe20003f46270 */
[----:B------:R-:W-:-:S02]  /*af70*/  IMAD.SHL.U32 R0, R37, 0x40, RZ ;  /* 0x0000004025007824 */ /* 0x000fc400078e00ff */
[----:B------:R-:W-:Y:S02]  /*af80*/  IMAD.SHL.U32 R5, R11, 0x20, RZ ;  /* 0x000000200b057824 */ /* 0x000fe400078e00ff */
[----:B------:R-:W-:Y:S01]  /*af90*/  IMAD.SHL.U32 R3, R6, 0x8, RZ ;  /* 0x0000000806037824 */ /* 0x000fe200078e00ff */
[----:B------:R-:W-:Y:S01]  /*afa0*/  LOP3.LUT R0, R0, 0xc0, RZ, 0xc0, !PT ;  /* 0x000000c000007812 */ /* 0x000fe200078ec0ff */
[----:B------:R-:W-:Y:S01]  /*afb0*/  IMAD.SHL.U32 R9, R105, 0x8, RZ ;  /* 0x0000000869097824 */ /* 0x000fe200078e00ff */
[----:B------:R-:W-:Y:S01]  /*afc0*/  LOP3.LUT R135, R5, 0xffffff00, RZ, 0xc0, !PT ;  /* 0xffffff0005877812 */ /* 0x000fe200078ec0ff */
[----:B------:R-:W-:Y:S01]  /*afd0*/  IMAD R6, R6, 0x8, R8 ;  /* 0x0000000806067824 */ /* 0x000fe200078e0208 */
[----:B------:R-:W-:Y:S02]  /*afe0*/  LOP3.LUT R7, R2, 0x8, R3, 0xf8, !PT ;  /* 0x0000000802077812 */ /* 0x000fe400078ef803 */
[----:B------:R-:W-:Y:S01]  /*aff0*/  SHF.R.U32.HI R5, RZ, 0x3, R2 ;  /* 0x00000003ff057819 */ /* 0x000fe20000011602 */
[----:B------:R-:W-:Y:S01]  /*b000*/  IMAD R2, R170, 0x200, R135 ;  /* 0x00000200aa027824 */ /* 0x000fe200078e0287 */
[----:B------:R-:W-:Y:S01]  /*b010*/  LOP3.LUT R3, R0, 0x8, R9, 0xf8, !PT ;  /* 0x0000000800037812 */ /* 0x000fe200078ef809 */
[----:B------:R-:W-:-:S04]  /*b020*/  DEPBAR.LE SB0, 0x0 ;  /* 0x000080000000791a */ /* 0x000fc80000000000 */
[----:B------:R-:W-:Y:S01]  /*b030*/  BAR.SYNC.DEFER_BLOCKING 0x0 ;  /* 0x0000000000007b1d */ /* 0x000fe20000010000 */
[----:B------:R-:W-:Y:S02]  /*b040*/  SHF.R.U32.HI R0, RZ, 0x3, R0 ;  /* 0x00000003ff007819 */ /* 0x000fe40000011600 */
[----:B------:R-:W-:Y:S02]  /*b050*/  LOP3.LUT R39, R7, R5, RZ, 0x3c, !PT ;  /* 0x0000000507277212 */ /* 0x000fe400078e3cff */
[----:B------:R-:W-:Y:S01]  /*b060*/  LOP3.LUT R5, R3, R0, RZ, 0x3c, !PT ;  /* 0x0000000003057212 */ /* 0x000fe200078e3cff */
[----:B------:R-:W-:Y:S01]  /*b070*/  IMAD R0, R168, 0x20, R2 ;  /* 0x00000020a8007824 */ /* 0x000fe200078e0202 */
        /* <DEDUP_REMOVED lines=16> */
.L_x_941:
[----:B------:R-:W-:Y:S05]  /*b180*/  BSYNC B0 ;  /* 0x0000000000007941 */ /* 0x000fea0003800000 */
.L_x_940:
[----:B------:R2:W-:Y:S01]  /*b190*/  @P0 STS.128 [R237+0x5800], RZ ;  /* 0x005800ffed000388 */ /* 0x0005e20000000c00 */
[----:B-1----:R-:W-:Y:S01]  /*b1a0*/  IMAD.IADD R2, R39, 0x1, R0 ;  /* 0x0000000127027824 */ /* 0x002fe200078e0200 */
[----:B------:R-:W-:Y:S01]  /*b1b0*/  BSSY B0, `(.L_x_942) ;  /* 0x0000013000007945 */ /* 0x000fe20003800000 */
[----:B------:R-:W-:Y:S01]  /*b1c0*/  IMAD.U32 R0, R6, 0x20, R5 ;  /* 0x0000002006007824 */ /* 0x000fe200078e0005 */
        /* <DEDUP_REMOVED lines=8> */
[----:B------:R-:W-:Y:S01]  /*b250*/  IMAD.U32 R2, RZ, RZ, UR19 ;  /* 0x00000013ff027e24 */ /* 0x000fe2000f8e00ff */
[----:B------:R-:W-:Y:S01]  /*b260*/  MOV R3, UR19 ;  /* 0x0000001300037c02 */ /* 0x000fe20008000f00 */
[----:B------:R-:W-:-:S03]  /*b270*/  IMAD.U32 R0, RZ, RZ, UR18 ;  /* 0x00000012ff007e24 */ /* 0x000fc6000f8e00ff */
[----:B------:R-:W-:-:S04]  /*b280*/  LEA R2, P0, R2, R171, 0x1 ;  /* 0x000000ab02027211 */ /* 0x000fc800078008ff */
[----:B------:R-:W-:-:S05]  /*b290*/  LEA.HI.X R3, R3, R172, R0, 0x1, P0 ;  /* 0x000000ac03037211 */ /* 0x000fca00000f0c00 */
[----:B------:R-:W-:Y:S01]  /*b2a0*/  @!PT LDS RZ, [RZ] ;  /* 0x00000000fffff984 */ /* 0x000fe20000000800 */
[----:B------:R-:W-:Y:S01]  /*b2b0*/  @!PT LDS RZ, [RZ] ;  /* 0x00000000fffff984 */ /* 0x000fe20000000800 */
[----:B------:R-:W-:Y:S01]  /*b2c0*/  @!PT LDS RZ, [RZ] ;  /* 0x00000000fffff984 */ /* 0x000fe20000000800 */
[----:B------:R1:W-:Y:S04]  /*b2d0*/  LDGSTS.E.BYPASS.LTC128B.128 [R237+0x5800], desc[UR6][R2.64] ;  /* 0x0580000002ed7fae */ /* 0x0003e8000b901d46 */
.L_x_943:
[----:B------:R-:W-:Y:S05]  /*b2e0*/  BSYNC B0 ;  /* 0x0000000000007941 */ /* 0x000fea0003800000 */
.L_x_942:
[----:B------:R1:W-:Y:S01]  /*b2f0*/  @P6 STS.128 [R237+0x6000], RZ ;  /* 0x006000ffed006388 */ /* 0x0003e20000000c00 */
[----:B------:R-:W-:Y:S04]  /*b300*/  BSSY B0, `(.L_x_944) ;  /* 0x000000d000007945 */ /* 0x000fe80003800000 */
[----:B------:R-:W-:Y:S05]  /*b310*/  @P6 BRA `(.L_x_945) ;  /* 0x00000000002c6947 */ /* 0x000fea0003800000 */
[----:B------:R-:W-:Y:S02]  /*b320*/  ULDC UR5, c[0x0][0x2d0] ;  /* 0x0000b40000057ab9 */ /* 0x000fe40000000800 */
[----:B------:R-:W-:-:S13]  /*b330*/  ISETP.GE.AND P0, PT, R132, UR5, PT ;  /* 0x0000000584007c0c */ /* 0x000fda000bf06270 */
[----:B------:R1:W-:Y:S01]  /*b340*/  @P0 STS.128 [R237+0x6000], RZ ;  /* 0x006000ffed000388 */ /* 0x0003e20000000c00 */
[----:B------:R-:W-:Y:S05]  /*b350*/  @P0 BRA `(.L_x_945) ;  /* 0x00000000001c0947 */ /* 0x000fea0003800000 */
[----:B------:R-:W1:Y:S02]  /*b360*/  LDC.64 R4, c[0x0][0x250] ;  /* 0x00009400ff047b82 */ /* 0x000e640000000a00 */
[----:B-1----:R-:W-:-:S04]  /*b370*/  LEA R2, P0, R4, R171, 0x7 ;  /* 0x000000ab04027211 */ /* 0x002fc800078038ff */
[----:B------:R-:W-:-:S05]  /*b380*/  LEA.HI.X R3, R4, R172, R5, 0x7, P0 ;  /* 0x000000ac04037211 */ /* 0x000fca00000f3c05 */
[----:B------:R-:W-:Y:S01]  /*b390*/  @!PT LDS RZ, [RZ] ;  /* 0x00000000fffff984 */ /* 0x000fe20000000800 */
[----:B------:R-:W-:Y:S01]  /*b3a0*/  @!PT LDS RZ, [RZ] ;  /* 0x00000000fffff984 */ /* 0x000fe20000000800 */
[----:B------:R-:W-:Y:S01]  /*b3b0*/  @!PT LDS RZ, [RZ] ;  /* 0x00000000fffff984 */ /* 0x000fe20000000800 */
[----:B------:R1:W-:Y:S04]  /*b3c0*/  LDGSTS.E.BYPASS.LTC128B.128 [R237+0x6000], desc[UR6][R2.64] ;  /* 0x0600000002ed7fae */ /* 0x0003e8000b901d46 */
.L_x_945:
[----:B------:R-:W-:Y:S05]  /*b3d0*/  BSYNC B0 ;  /* 0x0000000000007941 */ /* 0x000fea0003800000 */
.L_x_944:
[----:B------:R1:W-:Y:S01]  /*b3e0*/  @P5 STS.128 [R237+0x6800], RZ ;  /* 0x006800ffed005388 */ /* 0x0003e20000000c00 */
[----:B------:R-:W-:Y:S04]  /*b3f0*/  BSSY B0, `(.L_x_946) ;  /* 0x0000010000007945 */ /* 0x000fe80003800000 */
[----:B------:R-:W-:Y:S05]  /*b400*/  @P5 BRA `(.L_x_947) ;  /* 0x0000000000385947 */ /* 0x000fea0003800000 */
[----:B------:R-:W-:Y:S02]  /*b410*/  ULDC UR5, c[0x0][0x2d0] ;  /* 0x0000b40000057ab9 */ /* 0x000fe40000000800 */
[----:B------:R-:W-:-:S13]  /*b420*/  ISETP.GE.AND P0, PT, R132, UR5, PT ;  /* 0x0000000584007c0c */ /* 0x000fda000bf06270 */
[----:B------:R1:W-:Y:S01]  /*b430*/  @P0 STS.128 [R237+0x6800], RZ ;  /* 0x006800ffed000388 */ /* 0x0003e20000000c00 */
[----:B------:R-:W-:Y:S05]  /*b440*/  @P0 BRA `(.L_x_947) ;  /* 0x0000000000280947 */ /* 0x000fea0003800000 */
[----:B------:R-:W5:Y:S01]  /*b450*/  LDC.64 R4, c[0x0][0x250] ;  /* 0x00009400ff047b82 */ /* 0x000f620000000a00 */
[----:B-1----:R-:W-:Y:S02]  /*b460*/  MOV R2, R171 ;  /* 0x000000ab00027202 */ /* 0x002fe40000000f00 */
        /* <DEDUP_REMOVED lines=8> */
.L_x_947:
[----:B------:R-:W-:Y:S05]  /*b4f0*/  BSYNC B0 ;  /* 0x0000000000007941 */ /* 0x000fea0003800000 */
.L_x_946:
        /* <DEDUP_REMOVED lines=14> */
.L_x_949:
[----:B------:R-:W-:Y:S05]  /*b5e0*/  BSYNC B0 ;  /* 0x0000000000007941 */ /* 0x000fea0003800000 */
.L_x_948:
        /* <DEDUP_REMOVED lines=17> */
.L_x_951:
[----:B------:R-:W-:Y:S05]  /*b700*/  BSYNC B0 ;  /* 0x0000000000007941 */ /* 0x000fea0003800000 */
.L_x_950:
        /* <DEDUP_REMOVED lines=17> */
.L_x_953:
[----:B------:R-:W-:Y:S05]  /*b820*/  BSYNC B0 ;  /* 0x0000000000007941 */ /* 0x000fea0003800000 */
.L_x_952:
        /* <DEDUP_REMOVED lines=17> */
.L_x_955:
[----:B------:R-:W-:Y:S05]  /*b940*/  BSYNC B0 ;  /* 0x0000000000007941 */ /* 0x000fea0003800000 */
.L_x_954:
[----:B------:R-:W-:Y:S01]  /*b950*/  LDSM.16.M88.4 R4, [R220] ;  /* 0x00000000dc04783b */ /* 0x000fe20000000200 */
[----:B------:R-:W-:Y:S01]  /*b960*/  LOP3.LUT P0, RZ, R37, 0x2, RZ, 0xc0, !PT ;  /* 0x0000000225ff7812 */ /* 0x000fe2000780c0ff */
[C---:B------:R-:W-:Y:S01]  /*b970*/  VIADD R0, R216.reuse, 0x1000 ;  /* 0x00001000d8007836 */ /* 0x040fe20000000000 */
[----:B------:R-:W-:Y:S01]  /*b980*/  ULDC UR5, c[0x0][0x398] ;  /* 0x0000e60000057ab9 */ /* 0x000fe20000000800 */
[----:B------:R-:W5:Y:S01]  /*b990*/  LDSM.16.M88.4 R12, [R216+0x2000] ;  /* 0x00200000d80c783b */ /* 0x000f620000000200 */
[----:B------:R-:W-:Y:S02]  /*b9a0*/  VIADD R219, R216, 0x1020 ;  /* 0x00001020d8db7836 */ /* 0x000fe40000000000 */
[----:B------:R-:W-:Y:S01]  /*b9b0*/  IMAD R221, R36, 0x2, R220 ;  /* 0x0000000224dd7824 */ /* 0x000fe200078e02dc */
[----:B------:R-:W2:Y:S01]  /*b9c0*/  LDSM.16.M88.4 R28, [R216+0x1000] ;  /* 0x00100000d81c783b */ /* 0x000ea20000000200 */
[----:B-1----:R-:W-:-:S03]  /*b9d0*/  IMAD.SHL.U32 R3, R173, 0x2, RZ ;  /* 0x00000002ad037824 */ /* 0x002fc600078e00ff */
[----:B------:R-:W1:Y:S02]  /*b9e0*/  LDSM.16.M88.4 R24, [R216+0x1400] ;  /* 0x00140000d818783b */ /* 0x000e640000000200 */
[----:B------:R-:W-:Y:S01]  /*b9f0*/  @P0 VIADD R219, R0, 0xffffffe0 ;  /* 0xffffffe000db0836 */ /* 0x000fe20000000000 */
[----:B------:R-:W-:Y:S01]  /*ba00*/  SHF.R.S32.HI R0, RZ, 0x1f, R173 ;  /* 0x0000001fff007819 */ /* 0x000fe200000114ad */
[----:B------:R-:W3:Y:S01]  /*ba10*/  LDSM.16.M88.4 R20, [R216+0x1800] ;  /* 0x00180000d814783b */ /* 0x000ee20000000200 */
[----:B------:R-:W-:Y:S01]  /*ba20*/  LOP3.LUT R3, R3, 0x6, RZ, 0xc0, !PT ;  /* 0x0000000603037812 */ /* 0x000fe200078ec0ff */
[C---:B------:R-:W-:Y:S01]  /*ba30*/  VIADD R236, R219.reuse, 0x400 ;  /* 0x00000400dbec7836 */ /* 0x040fe20000000000 */
[----:B------:R-:W-:Y:S01]  /*ba40*/  LEA.HI R0, R0, R173, RZ, 0x5 ;  /* 0x000000ad00007211 */ /* 0x000fe200078f28ff */
[----:B------:R-:W4:Y:S01]  /*ba50*/  LDSM.16.M88.4 R16, [R216+0x1c00] ;  /* 0x001c0000d810783b */ /* 0x000f220000000200 */
[----:B------:R-:W-:Y:S02]  /*ba60*/  VIADD R235, R219, 0x800 ;  /* 0x00000800dbeb7836 */ /* 0x000fe40000000000 */
[----:B------:R-:W-:Y:S01]  /*ba70*/  LOP3.LUT R0, R0, 0xffffffe0, RZ, 0xc0, !PT ;  /* 0xffffffe000007812 */ /* 0x000fe200078ec0ff */
[----:B------:R-:W4:Y:S01]  /*ba80*/  LDSM.16.M88.4 R8, [R216+0x2400] ;  /* 0x00240000d808783b */ /* 0x000f220000000200 */
[----:B------:R-:W-:-:S02]  /*ba90*/  IMAD.IADD R3, R38, 0x1, R3 ;  /* 0x0000000126037824 */ /* 0x000fc400078e0203 */
[----:B------:R-:W-:Y:S01]  /*baa0*/  VIADD R234, R219, 0xc00 ;  /* 0x00000c00dbea7836 */ /* 0x000fe20000000000 */
[----:B------:R-:W4:Y:S01]  /*bab0*/  LDSM.16.M88.4 R48, [R216+0x3000] ;  /* 0x00300000d830783b */ /* 0x000f220000000200 */
[----:B------:R-:W-:Y:S02]  /*bac0*/  IMAD.IADD R0, R173, 0x1, -R0 ;  /* 0x00000001ad007824 */ /* 0x000fe400078e0a00 */
[C---:B------:R-:W-:Y:S01]  /*bad0*/  VIADD R233, R219.reuse, 0x1000 ;  /* 0x00001000dbe97836 */ /* 0x040fe20000000000 */
[----:B------:R-:W4:Y:S01]  /*bae0*/  LDSM.16.M88.4 R44, [R216+0x2c00] ;  /* 0x002c0000d82c783b */ /* 0x000f220000000200 */
[C---:B------:R-:W-:Y:S01]  /*baf0*/  VIADD R232, R219.reuse, 0x1400 ;  /* 0x00001400dbe87836 */ /* 0x040fe20000000000 */
[----:B------:R-:W-:Y:S01]  /*bb00*/  SHF.R.S32.HI R2, RZ, 0x1f, R0 ;  /* 0x0000001fff027819 */ /* 0x000fe20000011400 */
[C---:B------:R-:W-:Y:S01]  /*bb10*/  VIADD R231, R219.reuse, 0x1800 ;  /* 0x00001800dbe77836 */ /* 0x040fe20000000000 */
[----:B------:R-:W4:Y:S01]  /*bb20*/  LDSM.16.M88.4 R32, [R216+0x2800] ;  /* 0x00280000d820783b */ /* 0x000f220000000200 */
[C---:B------:R-:W-:Y:S01]  /*bb30*/  VIADD R230, R219.reuse, 0x1c00 ;  /* 0x00001c00dbe67836 */ /* 0x040fe20000000000 */
[----:B------:R-:W-:Y:S01]  /*bb40*/  LEA.HI R0, R2, R0, RZ, 0x2 ;  /* 0x0000000002007211 */ /* 0x000fe200078f10ff */
[----:B------:R-:W-:Y:S01]  /*bb50*/  IMAD R2, R170, 0x10, R212 ;  /* 0x00000010aa027824 */ /* 0x000fe200078e02d4 */
[----:B------:R-:W-:Y:S01]  /*bb60*/  LDSM.16.M88.4 R52, [R216+0x3400] ;  /* 0x00340000d834783b */ /* 0x000fe20000000200 */
[C---:B------:R-:W-:Y:S01]  /*bb70*/  VIADD R229, R219.reuse, 0x2000 ;  /* 0x00002000dbe57836 */ /* 0x040fe20000000000 */
[----:B------:R-:W-:Y:S01]  /*bb80*/  SHF.R.S32.HI R0, RZ, 0x2, R0 ;  /* 0x00000002ff007819 */ /* 0x000fe20000011400 */
[----:B------:R-:W-:Y:S01]  /*bb90*/  VIADD R228, R219, 0x2400 ;  /* 0x00002400dbe47836 */ /* 0x000fe20000000000 */
[----:B-----5:R-:W-:Y:S01]  /*bba0*/  HMMA.16816.F32.BF16 R116, R4, R12, RZ ;  /* 0x0000000c0474723c */ /* 0x020fe200000418ff */
[----:B------:R-:W-:Y:S01]  /*bbb0*/  LDSM.16.M88.4 R40, [R216+0x3800] ;  /* 0x00380000d828783b */ /* 0x000fe20000000200 */
[----:B------:R-:W-:Y:S01]  /*bbc0*/  IADD3 R0, R2, 0x1, R0 ;  /* 0x0000000102007810 */ /* 0x000fe20007ffe000 */
[----:B------:R-:W-:-:S02]  /*bbd0*/  IMAD R2, R168, 0x20, R135 ;  /* 0x00000020a8027824 */ /* 0x000fc400078e0287 */
[----:B------:R-:W-:Y:S01]  /*bbe0*/  LDSM.16.M88.4 R56, [R219+0x400] ;  /* 0x00040000db38783b */ /* 0x000fe20000000200 */
[C---:B------:R-:W-:Y:S01]  /*bbf0*/  HMMA.16816.F32.BF16 R108, R4.reuse, R14, RZ ;  /* 0x0000000e046c723c */ /* 0x040fe200000418ff */
[----:B------:R-:W-:Y:S01]  /*bc00*/  IADD3 R0, R134, R0, -R217 ;  /* 0x0000000086007210 */ /* 0x000fe20007ffe8d9 */
[C---:B------:R-:W-:Y:S01]  /*bc10*/  VIADD R223, R219.reuse, 0x3800 ;  /* 0x00003800dbdf7836 */ /* 0x040fe20000000000 */
[----:B------:R-:W5:Y:S01]  /*bc20*/  LDSM.16.M88.4 R12, [R216+0x4c00] ;  /* 0x004c0000d80c783b */ /* 0x000f620000000200 */
[----:B------:R-:W-:Y:S02]  /*bc30*/  VIADD R222, R219, 0x3c00 ;  /* 0x00003c00dbde7836 */ /* 0x000fe40000000000 */
[C---:B--2---:R-:W-:Y:S01]  /*bc40*/  HMMA.16816.F32.BF16 R96, R4.reuse, R28, RZ ;  /* 0x0000001c0460723c */ /* 0x044fe200000418ff */
[----:B------:R-:W0:Y:S05]  /*bc50*/  LDGDEPBAR ;  /* 0x00000000000079af */ /* 0x000e2a0000000000 */
[C---:B------:R-:W-:Y:S01]  /*bc60*/  HMMA.16816.F32.BF16 R72, R4.reuse, R30, RZ ;  /* 0x0000001e0448723c */ /* 0x040fe200000418ff */
[----:B------:R-:W2:Y:S05]  /*bc70*/  LDSM.16.M88.4 R28, [R216+0x3c00] ;  /* 0x003c0000d81c783b */ /* 0x000eaa0000000200 */
[C---:B-1----:R-:W-:Y:S06]  /*bc80*/  HMMA.16816.F32.BF16 R92, R4.reuse, R24, RZ ;  /* 0x00000018045c723c */ /* 0x042fec00000418ff */
[C---:B------:R-:W-:Y:S01]  /*bc90*/  HMMA.16816.F32.BF16 R112, R4.reuse, R26, RZ ;  /* 0x0000001a0470723c */ /* 0x040fe200000418ff */
[----:B------:R-:W1:Y:S05]  /*bca0*/  LDSM.16.M88.4 R24, [R216+0x4000] ;  /* 0x00400000d818783b */ /* 0x000e6a0000000200 */
[C---:B---3--:R-:W-:Y:S06]  /*bcb0*/  HMMA.16816.F32.BF16 R88, R4.reuse, R20, RZ ;  /* 0x000000140458723c */ /* 0x048fec00000418ff */
[C---:B------:R-:W-:Y:S01]  /*bcc0*/  HMMA.16816.F32.BF16 R124, R4.reuse, R22, RZ ;  /* 0x00000016047c723c */ /* 0x040fe200000418ff */
[----:B------:R-:W3:Y:S05]  /*bcd0*/  LDSM.16.M88.4 R20, [R216+0x4400] ;  /* 0x00440000d814783b */ /* 0x000eea0000000200 */
[C---:B----4-:R-:W-:Y:S06]  /*bce0*/  HMMA.16816.F32.BF16 R128, R4.reuse, R16, RZ ;  /* 0x000000100480723c */ /* 0x050fec00000418ff */
[C---:B------:R-:W-:Y:S01]  /*bcf0*/  HMMA.16816.F32.BF16 R120, R4.reuse, R18, RZ ;  /* 0x000000120478723c */ /* 0x040fe200000418ff */
[----:B------:R-:W4:Y:S05]  /*bd00*/  LDSM.16.M88.4 R16, [R216+0x4800] ;  /* 0x00480000d810783b */ /* 0x000f2a0000000200 */
[C---:B------:R-:W-:Y:S06]  /*bd10*/  HMMA.16816.F32.BF16 R84, R4.reuse, R8, RZ ;  /* 0x000000080454723c */ /* 0x040fec00000418ff */
[C---:B------:R-:W-:Y:S01]  /*bd20*/  HMMA.16816.F32.BF16 R104, R4.reuse, R10, RZ ;  /* 0x0000000a0468723c */ /* 0x040fe200000418ff */
[----:B------:R-:W4:Y:S05]  /*bd30*/  LDSM.16.M88.4 R8, [R221] ;  /* 0x00000000dd08783b */ /* 0x000f2a0000000200 */
[C---:B------:R-:W-:Y:S06]  /*bd40*/  HMMA.16816.F32.BF16 R64, R4.reuse, R48, RZ ;  /* 0x000000300440723c */ /* 0x040fec00000418ff */
[C---:B------:R-:W-:Y:S01]  /*bd50*/  HMMA.16816.F32.BF16 R60, R4.reuse, R50, RZ ;  /* 0x00000032043c723c */ /* 0x040fe200000418ff */
[----:B------:R-:W4:Y:S05]  /*bd60*/  LDSM.16.M88.4 R48, [R219+0xc00] ;  /* 0x000c0000db30783b */ /* 0x000f2a0000000200 */
[C---:B------:R-:W-:Y:S06]  /*bd70*/  HMMA.16816.F32.BF16 R76, R4.reuse, R44, RZ ;  /* 0x0000002c044c723c */ /* 0x040fec00000418ff */
[C---:B------:R-:W-:Y:S01]  /*bd80*/  HMMA.16816.F32.BF16 R68, R4.reuse, R46, RZ ;  /* 0x0000002e0444723c */ /* 0x040fe200000418ff */
[----:B------:R-:W4:Y:S05]  /*bd90*/  LDSM.16.M88.4 R44, [R219+0x1400] ;  /* 0x00140000db2c783b */ /* 0x000f2a0000000200 */
[C---:B------:R-:W-:Y:S06]  /*bda0*/  HMMA.16816.F32.BF16 R80, R4.reuse, R32, RZ ;  /* 0x000000200450723c */ /* 0x040fec00000418ff */
[C---:B------:R-:W-:Y:S01]  /*bdb0*/  HMMA.16816.F32.BF16 R100, R4.reuse, R34, RZ ;  /* 0x000000220464723c */ /* 0x040fe200000418ff */
[----:B------:R-:W4:Y:S05]  /*bdc0*/  LDSM.16.M88.4 R32, [R219] ;  /* 0x00000000db20783b */ /* 0x000f2a0000000200 */
[C---:B-----5:R-:W-:Y:S06]  /*bdd0*/  HMMA.16816.F32.BF16 R200, R4.reuse, R12, RZ ;  /* 0x0000000c04c8723c */ /* 0x060fec00000418ff */
[C---:B------:R-:W-:Y:S01]  /*bde0*/  HMMA.16816.F32.BF16 R208, R4.reuse, R14, RZ ;  /* 0x0000000e04d0723c */ /* 0x040fe200000418ff */
[----:B------:R-:W5:Y:S05]  /*bdf0*/  LDSM.16.M88.4 R12, [R219+0x1c00] ;  /* 0x001c0000db0c783b */ /* 0x000f6a0000000200 */
[C---:B------:R-:W-:Y:S06]  /*be00*/  HMMA.16816.F32.BF16 R136, R4.reuse, R52, RZ ;  /* 0x000000340488723c */ /* 0x040fec00000418ff */
[C---:B------:R-:W-:Y:S01]  /*be10*/  HMMA.16816.F32.BF16 R140, R4.reuse, R54, RZ ;  /* 0x00000036048c723c */ /* 0x040fe200000418ff */
[----:B------:R-:W-:Y:S05]  /*be20*/  LDSM.16.M88.4 R52, [R219+0x800] ;  /* 0x00080000db34783b */ /* 0x000fea0000000200 */
[C---:B------:R-:W-:Y:S06]  /*be30*/  HMMA.16816.F32.BF16 R144, R4.reuse, R40, RZ ;  /* 0x000000280490723c */ /* 0x040fec00000418ff */
[C---:B------:R-:W-:Y:S01]  /*be40*/  HMMA.16816.F32.BF16 R148, R4.reuse, R42, RZ ;  /* 0x0000002a0494723c */ /* 0x040fe200000418ff */
[----:B------:R-:W-:Y:S05]  /*be50*/  LDSM.16.M88.4 R40, [R219+0x1000] ;  /* 0x00100000db28783b */ /* 0x000fea0000000200 */
[C---:B--2---:R-:W-:Y:S06]  /*be60*/  HMMA.16816.F32.BF16 R152, R4.reuse, R28, RZ ;  /* 0x0000001c0498723c */ /* 0x044fec00000418ff */
[C---:B------:R-:W-:Y:S01]  /*be70*/  HMMA.16816.F32.BF16 R156, R4.reuse, R30, RZ ;  /* 0x0000001e049c723c */ /* 0x040fe200000418ff */
[----:B------:R-:W-:Y:S05]  /*be80*/  LDSM.16.M88.4 R28, [R219+0x2c00] ;  /* 0x002c0000db1c783b */ /* 0x000fea0000000200 */
[C---:B-1----:R-:W-:Y:S06]  /*be90*/  HMMA.16816.F32.BF16 R160, R4.reuse, R24, RZ ;  /* 0x0000001804a0723c */ /* 0x042fec00000418ff */
[C---:B------:R-:W-:Y:S01]  /*bea0*/  HMMA.16816.F32.BF16 R164, R4.reuse, R26, RZ ;  /* 0x0000001a04a4723c */ /* 0x040fe200000418ff */
[----:B------:R-:W-:Y:S05]  /*beb0*/  LDSM.16.M88.4 R24, [R219+0x2400] ;  /* 0x00240000db18783b */ /* 0x000fea0000000200 */
[C---:B---3--:R-:W-:Y:S06]  /*bec0*/  HMMA.16816.F32.BF16 R176, R4.reuse, R20, RZ ;  /* 0x0000001404b0723c */ /* 0x048fec00000418ff */
[C---:B------:R-:W-:Y:S01]  /*bed0*/  HMMA.16816.F32.BF16 R180, R4.reuse, R22, RZ ;  /* 0x0000001604b4723c */ /* 0x040fe200000418ff */
[----:B------:R-:W-:Y:S05]  /*bee0*/  LDSM.16.M88.4 R20, [R219+0x2800] ;  /* 0x00280000db14783b */ /* 0x000fea0000000200 */
[C---:B----4-:R-:W-:Y:S06]  /*bef0*/  HMMA.16816.F32.BF16 R184, R4.reuse, R16, RZ ;  /* 0x0000001004b8723c */ /* 0x050fec00000418ff */
[----:B------:R-:W-:Y:S01]  /*bf00*/  HMMA.16816.F32.BF16 R188, R4, R18, RZ ;  /* 0x0000001204bc723c */ /* 0x000fe200000418ff */
[----:B------:R-:W1:Y:S04]  /*bf10*/  LDSM.16.M88.4 R4, [R219+0x2000] ;  /* 0x00200000db04783b */ /* 0x000e680000000200 */
[----:B------:R-:W2:Y:S01]  /*bf20*/  LDSM.16.M88.4 R16, [R219+0x1800] ;  /* 0x00180000db10783b */ /* 0x000ea20000000200 */
[C---:B------:R-:W-:Y:S06]  /*bf30*/  HMMA.16816.F32.BF16 R196, R8.reuse, R58, R112 ;  /* 0x0000003a08c4723c */ /* 0x040fec0000041870 */
[C---:B------:R-:W-:Y:S06]  /*bf40*/  HMMA.16816.F32.BF16 R112, R8.reuse, R50, R120 ;  /* 0x000000320870723c */ /* 0x040fec0000041878 */
[C---:B------:R-:W-:Y:S06]  /*bf50*/  HMMA.16816.F32.BF16 R120, R8.reuse, R44, R84 ;  /* 0x0000002c0878723c */ /* 0x040fec0000041854 */
[C---:B------:R-:W-:Y:S06]  /*bf60*/  HMMA.16816.F32.BF16 R204, R8.reuse, R34, R72 ;  /* 0x0000002208cc723c */ /* 0x040fec0000041848 */
[C---:B-----5:R-:W-:Y:S06]  /*bf70*/  HMMA.16816.F32.BF16 R84, R8.reuse, R12, R76 ;  /* 0x0000000c0854723c */ /* 0x060fec000004184c */
[C---:B------:R-:W-:Y:S01]  /*bf80*/  HMMA.16816.F32.BF16 R224, R8.reuse, R32, R96 ;  /* 0x0000002008e0723c */ /* 0x040fe20000041860 */
[----:B------:R-:W-:Y:S05]  /*bf90*/  LDSM.16.M88.4 R32, [R219+0x3400] ;  /* 0x00340000db20783b */ /* 0x000fea0000000200 */
[C---:B-1----:R-:W-:Y:S06]  /*bfa0*/  HMMA.16816.F32.BF16 R76, R8.reuse, R4, R64 ;  /* 0x00000004084c723c */ /* 0x042fec0000041840 */
[C---:B------:R-:W-:Y:S01]  /*bfb0*/  HMMA.16816.F32.BF16 R72, R8.reuse, R6, R60 ;  /* 0x000000060848723c */ /* 0x040fe2000004183c */
[----:B------:R-:W1:Y:S05]  /*bfc0*/  LDSM.16.M88.4 R4, [R219+0x3800] ;  /* 0x00380000db04783b */ /* 0x000e6a0000000200 */
[C---:B------:R-:W-:Y:S06]  /*bfd0*/  HMMA.16816.F32.BF16 R96, R8.reuse, R56, R92 ;  /* 0x000000380860723c */ /* 0x040fec000004185c */
[C---:B------:R-:W-:Y:S06]  /*bfe0*/  HMMA.16816.F32.BF16 R92, R8.reuse, R52, R88 ;  /* 0x00000034085c723c */ /* 0x040fec0000041858 */
[C---:B--2---:R-:W-:Y:S06]  /*bff0*/  HMMA.16816.F32.BF16 R88, R8.reuse, R16, R80 ;  /* 0x000000100858723c */ /* 0x044fec0000041850 */
[C---:B------:R-:W-:Y:S01]  /*c000*/  HMMA.16816.F32.BF16 R80, R8.reuse, R14, R68 ;  /* 0x0000000e0850723c */ /* 0x040fe20000041844 */
[----:B------:R-:W-:Y:S05]  /*c010*/  LDSM.16.M88.4 R12, [R219+0x3c00] ;  /* 0x003c0000db0c783b */ /* 0x000fea0000000200 */
[C---:B------:R-:W-:Y:S06]  /*c020*/  HMMA.16816.F32.BF16 R68, R8.reuse, R24, R136 ;  /* 0x000000180844723c */ /* 0x040fec0000041888 */
[C---:B------:R-:W-:Y:S06]  /*c030*/  HMMA.16816.F32.BF16 R64, R8.reuse, R26, R140 ;  /* 0x0000001a0840723c */ /* 0x040fec000004188c */
[C---:B-1----:R-:W-:Y:S06]  /*c040*/  HMMA.16816.F32.BF16 R24, R8.reuse, R4, R184 ;  /* 0x000000040818723c */ /* 0x042fec00000418b8 */
[----:B------:R-:W-:Y:S01]  /*c050*/  HMMA.16816.F32.BF16 R60, R8, R20, R144 ;  /* 0x00000014083c723c */ /* 0x000fe20000041890 */
[----:B------:R-:W-:-:S02]  /*c060*/  VIADD R5, R0, UR5 ;  /* 0x0000000500057c36 */ /* 0x000fc40008000000 */
[----:B------:R-:W-:-:S03]  /*c070*/  IMAD.IADD R0, R39, 0x1, R2 ;  /* 0x0000000127007824 */ /* 0x000fc600078e0202 */
[C---:B------:R-:W-:Y:S01]  /*c080*/  HMMA.16816.F32.BF16 R56, R8.reuse, R22, R148 ;  /* 0x000000160838723c */ /* 0x040fe20000041894 */
[C---:B------:R-:W-:Y:S02]  /*c090*/  VIMNMX R4, R5.reuse, R134, PT ;  /* 0x0000008605047248 */ /* 0x040fe40003fe0100 */
[----:B------:R-:W-:Y:S01]  /*c0a0*/  VIADDMNMX R2, R5, 0x8, R134, PT ;  /* 0x0000000805027846 */ /* 0x000fe20003800186 */
[C---:B------:R-:W-:Y:S02]  /*c0b0*/  VIADD R5, R3.reuse, 0x8 ;  /* 0x0000000803057836 */ /* 0x040fe40000000000 */
[C---:B------:R-:W-:Y:S01]  /*c0c0*/  HMMA.16816.F32.BF16 R20, R8.reuse, R6, R188 ;  /* 0x000000060814723c */ /* 0x040fe200000418bc */
[----:B------:R-:W-:Y:S02]  /*c0d0*/  ISETP.GE.AND P3, PT, R3, R2, PT ;  /* 0x000000020300720c */ /* 0x000fe40003f66270 */
[C---:B------:R-:W-:Y:S02]  /*c0e0*/  ISETP.GE.AND P2, PT, R5.reuse, R4, PT ;  /* 0x000000040500720c */ /* 0x040fe40003f46270 */
[----:B------:R-:W-:Y:S01]  /*c0f0*/  ISETP.GE.AND P4, PT, R5, R2, PT ;  /* 0x000000020500720c */ /* 0x000fe20003f86270 */
[C---:B------:R-:W-:Y:S01]  /*c100*/  VIADD R5, R3.reuse, 0x10 ;  /* 0x0000001003057836 */ /* 0x040fe20000000000 */
[----:B------:R-:W-:Y:S01]  /*c110*/  FSEL R135, R226, -INF , !P3 ;  /* 0xff800000e2877808 */ /* 0x000fe20005800000 */
[C---:B------:R-:W-:Y:S01]  /*c120*/  VIADD R6, R3.reuse, 0x1 ;  /* 0x0000000103067836 */ /* 0x040fe20000000000 */
[C---:B------:R-:W-:Y:S01]  /*c130*/  HMMA.16816.F32.BF16 R192, R8.reuse, R54, R124 ;  /* 0x0000003608c0723c */ /* 0x040fe2000004187c */
[----:B------:R-:W-:Y:S01]  /*c140*/  FSEL R206, R206, -INF , !P4 ;  /* 0xff800000cece7808 */ /* 0x000fe20006000000 */
[----:B------:R-:W-:Y:S01]  /*c150*/  VIADD R7, R3, 0xe1 ;  /* 0x000000e103077836 */ /* 0x000fe20000000000 */
[-C--:B------:R-:W-:Y:S01]  /*c160*/  ISETP.GE.AND P3, PT, R5, R4.reuse, PT ;  /* 0x000000040500720c */ /* 0x080fe20003f66270 */
[----:B------:R-:W-:Y:S01]  /*c170*/  VIADD R226, R219, 0x2c00 ;  /* 0x00002c00dbe27836 */ /* 0x000fe20000000000 */
[C---:B------:R-:W-:Y:S01]  /*c180*/  ISETP.GE.AND P0, PT, R6.reuse, R4, PT ;  /* 0x000000040600720c */ /* 0x040fe20003f06270 */
[C---:B------:R-:W-:Y:S01]  /*c190*/  HMMA.16816.F32.BF16 R124, R8.reuse, R40, R116 ;  /* 0x00000028087c723c */ /* 0x040fe20000041874 */
[-C--:B------:R-:W-:Y:S01]  /*c1a0*/  ISETP.GE.AND P5, PT, R6, R2.reuse, PT ;  /* 0x000000020600720c */ /* 0x080fe20003fa6270 */
[----:B------:R-:W-:Y:S01]  /*c1b0*/  VIADD R6, R3, 0x9 ;  /* 0x0000000903067836 */ /* 0x000fe20000000000 */
[----:B------:R-:W-:Y:S01]  /*c1c0*/  FSEL R37, R225, -INF , !P0 ;  /* 0xff800000e1257808 */ /* 0x000fe20004000000 */
[----:B------:R-:W-:Y:S01]  /*c1d0*/  VIADD R225, R219, 0x3000 ;  /* 0x00003000dbe17836 */ /* 0x000fe20000000000 */
[----:B------:R-:W-:Y:S01]  /*c1e0*/  ISETP.GE.AND P0, PT, R5, R2, PT ;  /* 0x000000020500720c */ /* 0x000fe20003f06270 */
[C---:B------:R-:W-:Y:S01]  /*c1f0*/  VIADD R5, R3.reuse, 0x18 ;  /* 0x0000001803057836 */ /* 0x040fe20000000000 */
[C---:B------:R-:W-:Y:S01]  /*c200*/  ISETP.GE.AND P1, PT, R6.reuse, R4, PT ;  /* 0x000000040600720c */ /* 0x040fe20003f26270 */
[C---:B------:R-:W-:Y:S01]  /*c210*/  HMMA.16816.F32.BF16 R116, R8.reuse, R42, R108 ;  /* 0x0000002a0874723c */ /* 0x040fe2000004186c */
[----:B------:R-:W-:Y:S01]  /*c220*/  ISETP.GE.AND P6, PT, R6, R2, PT ;  /* 0x000000020600720c */ /* 0x000fe20003fc6270 */
[----:B------:R-:W-:Y:S01]  /*c230*/  VIADD R6, R3, 0x11 ;  /* 0x0000001103067836 */ /* 0x000fe20000000000 */
[----:B------:R-:W-:Y:S01]  /*c240*/  FSEL R134, R227, -INF , !P5 ;  /* 0xff800000e3867808 */ /* 0x000fe20006800000 */
[----:B------:R-:W1:Y:S01]  /*c250*/  LDSM.16.M88.4 R40, [R219+0x3000] ;  /* 0x00300000db28783b */ /* 0x000e620000000200 */
[----:B------:R-:W-:Y:S01]  /*c260*/  ISETP.GE.AND P4, PT, R5, R4, PT ;  /* 0x000000040500720c */ /* 0x000fe20003f86270 */
[----:B------:R-:W-:Y:S01]  /*c270*/  HMMA.16816.F32.BF16 R128, R8, R48, R128 ;  /* 0x000000300880723c */ /* 0x000fe20000041880 */
[----:B------:R-:W-:Y:S01]  /*c280*/  FSEL R110, R205, -INF , !P1 ;  /* 0xff800000cd6e7808 */ /* 0x000fe20004800000 */
[----:B------:R-:W-:-:S04]  /*c290*/  DEPBAR.LE SB0, 0x0 ;  /* 0x000080000000791a */ /* 0x000fc80000000000 */
[----:B------:R-:W-:Y:S01]  /*c2a0*/  FSEL R111, R204, -INF , !P2 ;  /* 0xff800000cc6f7808 */ /* 0x000fe20005000000 */
[C---:B------:R-:W-:Y:S01]  /*c2b0*/  HMMA.16816.F32.BF16 R104, R8.reuse, R46, R104 ;  /* 0x0000002e0868723c */ /* 0x040fe20000041868 */
[----:B------:R-:W-:Y:S01]  /*c2c0*/  ISETP.GE.AND P1, PT, R5, R2, PT ;  /* 0x000000020500720c */ /* 0x000fe20003f26270 */
[----:B------:R-:W-:Y:S01]  /*c2d0*/  VIADD R5, R3, 0x20 ;  /* 0x0000002003057836 */ /* 0x000fe20000000000 */
[C---:B------:R-:W-:Y:S01]  /*c2e0*/  ISETP.GE.AND P5, PT, R6.reuse, R4, PT ;  /* 0x000000040600720c */ /* 0x040fe20003fa6270 */
[----:B------:R-:W-:Y:S01]  /*c2f0*/  VIADD R227, R219, 0x2800 ;  /* 0x00002800dbe37836 */ /* 0x000fe20000000000 */
[----:B------:R-:W-:Y:S01]  /*c300*/  ISETP.GE.AND P2, PT, R6, R2, PT ;  /* 0x000000020600720c */ /* 0x000fe20003f46270 */
[----:B------:R-:W-:Y:S01]  /*c310*/  VIADD R6, R3, 0x19 ;  /* 0x0000001903067836 */ /* 0x000fe20000000000 */
[----:B------:R-:W-:Y:S01]  /*c320*/  FSEL R144, R98, -INF , !P0 ;  /* 0xff80000062907808 */ /* 0x000fe20004000000 */
[----:B------:R-:W-:Y:S01]  /*c330*/  HMMA.16816.F32.BF16 R100, R8, R18, R100 ;  /* 0x000000120864723c */ /* 0x000fe20000041864 */
[----:B------:R-:W-:-:S02]  /*c340*/  FSEL R108, R97, -INF , !P5 ;  /* 0xff800000616c7808 */ /* 0x000fc40006800000 */
[----:B------:R-:W-:Y:S02]  /*c350*/  FSEL R207, R207, -INF , !P6 ;  /* 0xff800000cfcf7808 */ /* 0x000fe40007000000 */
[----:B------:R-:W-:Y:S01]  /*c360*/  FSEL R109, R96, -INF , !P3 ;  /* 0xff800000606d7808 */ /* 0x000fe20005800000 */
[C---:B------:R-:W-:Y:S01]  /*c370*/  HMMA.16816.F32.BF16 R52, R8.reuse, R28, R152 ;  /* 0x0000001c0834723c */ /* 0x040fe20000041898 */
[C---:B------:R-:W-:Y:S02]  /*c380*/  ISETP.GE.AND P0, PT, R5.reuse, R4, PT ;  /* 0x000000040500720c */ /* 0x040fe40003f06270 */
[----:B------:R-:W-:Y:S01]  /*c390*/  ISETP.GE.AND P5, PT, R5, R2, PT ;  /* 0x000000020500720c */ /* 0x000fe20003fa6270 */
[C---:B------:R-:W-:Y:S01]  /*c3a0*/  VIADD R5, R3.reuse, 0x28 ;  /* 0x0000002803057836 */ /* 0x040fe20000000000 */
[C---:B------:R-:W-:Y:S01]  /*c3b0*/  ISETP.GE.AND P6, PT, R6.reuse, R4, PT ;  /* 0x000000040600720c */ /* 0x040fe20003fc6270 */
[----:B------:R-:W-:Y:S01]  /*c3c0*/  HMMA.16816.F32.BF16 R48, R8, R30, R156 ;  /* 0x0000001e0830723c */ /* 0x000fe2000004189c */
[----:B------:R-:W-:Y:S01]  /*c3d0*/  ISETP.GE.AND P3, PT, R6, R2, PT ;  /* 0x000000020600720c */ /* 0x000fe20003f66270 */
[----:B------:R-:W-:Y:S01]  /*c3e0*/  VIADD R6, R3, 0x21 ;  /* 0x0000002103067836 */ /* 0x000fe20000000000 */
[----:B------:R-:W-:-:S02]  /*c3f0*/  FSEL R140, R99, -INF , !P2 ;  /* 0xff800000638c7808 */ /* 0x000fc40005000000 */
[----:B------:R-:W-:Y:S01]  /*c400*/  FSEL R137, R198, -INF , !P1 ;  /* 0xff800000c6897808 */ /* 0x000fe20004800000 */
[C---:B------:R-:W-:Y:S01]  /*c410*/  HMMA.16816.F32.BF16 R28, R8.reuse, R32, R176 ;  /* 0x00000020081c723c */ /* 0x040fe200000418b0 */
[----:B------:R-:W-:Y:S02]  /*c420*/  FSEL R98, R197, -INF , !P6 ;  /* 0xff800000c5627808 */ /* 0x000fe40007000000 */
[----:B------:R-:W-:Y:S02]  /*c430*/  FSEL R99, R196, -INF , !P4 ;  /* 0xff800000c4637808 */ /* 0x000fe40006000000 */
[C---:B------:R-:W-:Y:S01]  /*c440*/  ISETP.GE.AND P1, PT, R5.reuse, R4, PT ;  /* 0x000000040500720c */ /* 0x040fe20003f26270 */
[----:B-1----:R-:W-:Y:S01]  /*c450*/  HMMA.16816.F32.BF16 R44, R8, R40, R160 ;  /* 0x00000028082c723c */ /* 0x002fe200000418a0 */
[----:B------:R-:W-:Y:S01]  /*c460*/  ISETP.GE.AND P6, PT, R5, R2, PT ;  /* 0x000000020500720c */ /* 0x000fe20003fc6270 */
[----:B------:R-:W-:Y:S01]  /*c470*/  VIADD R5, R3, 0x30 ;  /* 0x0000003003057836 */ /* 0x000fe20000000000 */
[----:B------:R-:W-:-:S02]  /*c480*/  ISETP.GE.AND P2, PT, R6, R4, PT ;  /* 0x000000040600720c */ /* 0x000fc40003f46270 */
[----:B------:R-:W-:Y:S01]  /*c490*/  ISETP.GE.AND P4, PT, R6, R2, PT ;  /* 0x000000020600720c */ /* 0x000fe20003f86270 */
[----:B------:R-:W-:Y:S01]  /*c4a0*/  VIADD R6, R3, 0x29 ;  /* 0x0000002903067836 */ /* 0x000fe20000000000 */
[----:B------:R-:W-:Y:S01]  /*c4b0*/  FSEL R139, R94, -INF , !P5 ;  /* 0xff8000005e8b7808 */ /* 0x000fe20006800000 */
[C---:B------:R-:W-:Y:S01]  /*c4c0*/  HMMA.16816.F32.BF16 R40, R8.reuse, R42, R164 ;  /* 0x0000002a0828723c */ /* 0x040fe200000418a4 */
[----:B------:R-:W-:Y:S02]  /*c4d0*/  FSEL R96, R93, -INF , !P2 ;  /* 0xff8000005d607808 */ /* 0x000fe40005000000 */
[----:B------:R-:W-:Y:S02]  /*c4e0*/  FSEL R141, R199, -INF , !P3 ;  /* 0xff800000c78d7808 */ /* 0x000fe40005800000 */
[----:B------:R-:W-:Y:S01]  /*c4f0*/  FSEL R97, R92, -INF , !P0 ;  /* 0xff8000005c617808 */ /* 0x000fe20004000000 */
[----:B------:R-:W-:Y:S01]  /*c500*/  HMMA.16816.F32.BF16 R32, R8, R34, R180 ;  /* 0x000000220820723c */ /* 0x000fe200000418b4 */
[----:B------:R-:W-:Y:S01]  /*c510*/  BAR.SYNC.DEFER_BLOCKING 0x0 ;  /* 0x0000000000007b1d */ /* 0x000fe20000010000 */
[----:B------:R-:W-:-:S02]  /*c520*/  ISETP.GE.AND P5, PT, R5, R4, PT ;  /* 0x000000040500720c */ /* 0x000fc40003fa6270 */
[----:B------:R-:W-:Y:S01]  /*c530*/  ISETP.GE.AND P2, PT, R5, R2, PT ;  /* 0x000000020500720c */ /* 0x000fe20003f46270 */
[C---:B------:R-:W-:Y:S01]  /*c540*/  VIADD R5, R3.reuse, 0x38 ;  /* 0x0000003803057836 */ /* 0x040fe20000000000 */
[C---:B------:R-:W-:Y:S01]  /*c550*/  ISETP.GE.AND P3, PT, R6.reuse, R4, PT ;  /* 0x000000040600720c */ /* 0x040fe20003f66270 */
[C---:B------:R-:W-:Y:S01]  /*c560*/  HMMA.16816.F32.BF16 R16, R8.reuse, R12, R200 ;  /* 0x0000000c0810723c */ /* 0x040fe200000418c8 */
[----:B------:R-:W-:Y:S01]  /*c570*/  ISETP.GE.AND P0, PT, R6, R2, PT ;  /* 0x000000020600720c */ /* 0x000fe20003f06270 */
[----:B------:R-:W-:Y:S01]  /*c580*/  VIADD R6, R3, 0x31 ;  /* 0x0000003103067836 */ /* 0x000fe20000000000 */
[----:B------:R-:W-:Y:S02]  /*c590*/  FSEL R143, R95, -INF , !P4 ;  /* 0xff8000005f8f7808 */ /* 0x000fe40006000000 */
[----:B------:R-:W-:Y:S01]  /*c5a0*/  FSEL R138, R194, -INF , !P6 ;  /* 0xff800000c28a7808 */ /* 0x000fe20007000000 */
[----:B------:R-:W-:Y:S01]  /*c5b0*/  HMMA.16816.F32.BF16 R8, R8, R14, R208 ;  /* 0x0000000e0808723c */ /* 0x000fe200000418d0 */
[----:B------:R-:W-:-:S02]  /*c5c0*/  FSEL R94, R193, -INF , !P3 ;  /* 0xff800000c15e7808 */ /* 0x000fc40005800000 */
[----:B------:R-:W-:Y:S02]  /*c5d0*/  FSEL R95, R192, -INF , !P1 ;  /* 0xff800000c05f7808 */ /* 0x000fe40004800000 */
[C---:B------:R-:W-:Y:S02]  /*c5e0*/  ISETP.GE.AND P6, PT, R5.reuse, R4, PT ;  /* 0x000000040500720c */ /* 0x040fe40003fc6270 */
[----:B------:R-:W-:Y:S01]  /*c5f0*/  ISETP.GE.AND P3, PT, R5, R2, PT ;  /* 0x000000020500720c */ /* 0x000fe20003f66270 */
[C---:B------:R-:W-:Y:S01]  /*c600*/  VIADD R5, R3.reuse, 0x40 ;  /* 0x0000004003057836 */ /* 0x040fe20000000000 */
[C---:B------:R-:W-:Y:S02]  /*c610*/  ISETP.GE.AND P4, PT, R6.reuse, R4, PT ;  /* 0x000000040600720c */ /* 0x040fe40003f86270 */
[----:B------:R-:W-:Y:S01]  /*c620*/  ISETP.GE.AND P1, PT, R6, R2, PT ;  /* 0x000000020600720c */ /* 0x000fe20003f26270 */
[----:B------:R-:W-:Y:S01]  /*c630*/  VIADD R6, R3, 0x39 ;  /* 0x0000003903067836 */ /* 0x000fe20000000000 */
[----:B------:R-:W-:-:S02]  /*c640*/  FSEL R130, R130, -INF , !P2 ;  /* 0xff80000082827808 */ /* 0x000fc40005000000 */
[----:B------:R-:W-:Y:S02]  /*c650*/  FSEL R92, R129, -INF , !P4 ;  /* 0xff800000815c7808 */ /* 0x000fe40006000000 */
[----:B------:R-:W-:Y:S02]  /*c660*/  FSEL R142, R195, -INF , !P0 ;  /* 0xff800000c38e7808 */ /* 0x000fe40004000000 */
[----:B------:R-:W-:Y:S02]  /*c670*/  FSEL R93, R128, -INF , !P5 ;  /* 0xff800000805d7808 */ /* 0x000fe40006800000 */
[C---:B------:R-:W-:Y:S02]  /*c680*/  ISETP.GE.AND P2, PT, R5.reuse, R4, PT ;  /* 0x000000040500720c */ /* 0x040fe40003f46270 */
[----:B------:R-:W-:Y:S01]  /*c690*/  ISETP.GE.AND P4, PT, R5, R2, PT ;  /* 0x000000020500720c */ /* 0x000fe20003f86270 */
[----:B------:R-:W-:Y:S01]  /*c6a0*/  VIADD R5, R3, 0x48 ;  /* 0x0000004803057836 */ /* 0x000fe20000000000 */
[----:B------:R-:W-:-:S02]  /*c6b0*/  ISETP.GE.AND P0, PT, R6, R4, PT ;  /* 0x000000040600720c */ /* 0x000fc40003f06270 */
[----:B------:R-:W-:Y:S01]  /*c6c0*/  ISETP.GE.AND P5, PT, R6, R2, PT ;  /* 0x000000020600720c */ /* 0x000fe20003fa6270 */
[----:B------:R-:W-:Y:S01]  /*c6d0*/  VIADD R6, R3, 0x41 ;  /* 0x0000004103067836 */ /* 0x000fe20000000000 */
[----:B------:R-:W-:Y:S02]  /*c6e0*/  FSEL R39, R112, -INF , !P6 ;  /* 0xff80000070277808 */ /* 0x000fe40007000000 */
[----:B------:R-:W-:Y:S02]  /*c6f0*/  FSEL R128, R114, -INF , !P3 ;  /* 0xff80000072807808 */ /* 0x000fe40005800000 */
[----:B------:R-:W-:Y:S02]  /*c700*/  FSEL R112, R113, -INF , !P0 ;  /* 0xff80000071707808 */ /* 0x000fe40004000000 */
[----:B------:R-:W-:Y:S02]  /*c710*/  FSEL R131, R131, -INF , !P1 ;  /* 0xff80000083837808 */ /* 0x000fe40004800000 */
[----:B------:R-:W-:-:S02]  /*c720*/  ISETP.GE.AND P3, PT, R5, R4, PT ;  /* 0x000000040500720c */ /* 0x000fc40003f66270 */
[----:B------:R-:W-:Y:S01]  /*c730*/  ISETP.GE.AND P0, PT, R5, R2, PT ;  /* 0x000000020500720c */ /* 0x000fe20003f06270 */
[C---:B------:R-:W-:Y:S01]  /*c740*/  VIADD R5, R3.reuse, 0x50 ;  /* 0x0000005003057836 */ /* 0x040fe20000000000 */
[C---:B------:R-:W-:Y:S02]  /*c750*/  ISETP.GE.AND P1, PT, R6.reuse, R4, PT ;  /* 0x000000040600720c */ /* 0x040fe40003f26270 */
[----:B------:R-:W-:Y:S01]  /*c760*/  ISETP.GE.AND P6, PT, R6, R2, PT ;  /* 0x000000020600720c */ /* 0x000fe20003fc6270 */
[----:B------:R-:W-:Y:S01]  /*c770*/  VIADD R6, R3, 0x49 ;  /* 0x0000004903067836 */ /* 0x000fe20000000000 */
[----:B------:R-:W-:Y:S02]  /*c780*/  FSEL R126, R126, -INF , !P4 ;  /* 0xff8000007e7e7808 */ /* 0x000fe40006000000 */
[----:B------:R-:W-:Y:S02]  /*c790*/  FSEL R114, R125, -INF , !P1 ;  /* 0xff8000007d727808 */ /* 0x000fe40004800000 */
        /* <DEDUP_REMOVED lines=181> */
[C---:B------:R-:W-:Y:S02]  /*d2f0*/  ISETP.GE.AND P6, PT, R5.reuse, R4, PT ;  /* 0x000000040500720c */ /* 0x040fe40003fc6270 */
[-C--:B------:R-:W-:Y:S01]  /*d300*/  ISETP.GE.AND P3, PT, R5, R2.reuse, PT ;  /* 0x000000020500720c */ /* 0x080fe20003f66270 */
[----:B------:R-:W-:Y:S01]  /*d310*/  VIADD R5, R3, 0xe9 ;  /* 0x000000e903057836 */ /* 0x000fe20000000000 */
[----:B------:R-:W-:Y:S02]  /*d320*/  ISETP.GE.AND P1, PT, R6, R2, PT ;  /* 0x000000020600720c */ /* 0x000fe40003f26270 */
[----:B------:R-:W-:Y:S02]  /*d330*/  FSEL R28, R24, -INF , !P6 ;  /* 0xff800000181c7808 */ /* 0x000fe40007000000 */
[----:B------:R-:W-:Y:S02]  /*d340*/  FSEL R159, R35, -INF , !P1 ;  /* 0xff800000239f7808 */ /* 0x000fe40004800000 */
[----:B------:R-:W-:-:S02]  /*d350*/  FSEL R154, R43, -INF , !P4 ;  /* 0xff8000002b9a7808 */ /* 0x000fc40006000000 */
[----:B------:R-:W-:Y:S02]  /*d360*/  FSEL R155, R31, -INF , !P0 ;  /* 0xff8000001f9b7808 */ /* 0x000fe40004000000 */
[C---:B------:R-:W-:Y:S02]  /*d370*/  ISETP.GE.AND P1, PT, R5.reuse, R4, PT ;  /* 0x000000040500720c */ /* 0x040fe40003f26270 */
[----:B------:R-:W-:Y:S01]  /*d380*/  ISETP.GE.AND P6, PT, R5, R2, PT ;  /* 0x000000020500720c */ /* 0x000fe20003fc6270 */
[C---:B------:R-:W-:Y:S01]  /*d390*/  VIADD R5, R3.reuse, 0xf0 ;  /* 0x000000f003057836 */ /* 0x040fe20000000000 */
[-C--:B------:R-:W-:Y:S01]  /*d3a0*/  ISETP.GE.AND P4, PT, R6, R4.reuse, PT ;  /* 0x000000040600720c */ /* 0x080fe20003f86270 */
[----:B------:R-:W-:Y:S01]  /*d3b0*/  VIADD R6, R3, 0xe8 ;  /* 0x000000e803067836 */ /* 0x000fe20000000000 */
[----:B------:R-:W-:Y:S02]  /*d3c0*/  ISETP.GE.AND P0, PT, R7, R4, PT ;  /* 0x000000040700720c */ /* 0x000fe40003f06270 */
[----:B------:R-:W-:-:S02]  /*d3d0*/  FSEL R160, R26, -INF , !P3 ;  /* 0xff8000001aa07808 */ /* 0x000fc40005800000 */
[----:B------:R-:W-:Y:S02]  /*d3e0*/  FSEL R26, R25, -INF , !P0 ;  /* 0xff800000191a7808 */ /* 0x000fe40004000000 */
[----:B------:R-:W-:Y:S02]  /*d3f0*/  FSEL R29, R33, -INF , !P4 ;  /* 0xff800000211d7808 */ /* 0x000fe40006000000 */
[C---:B------:R-:W-:Y:S02]  /*d400*/  ISETP.GE.AND P3, PT, R5.reuse, R4, PT ;  /* 0x000000040500720c */ /* 0x040fe40003f66270 */
[-C--:B------:R-:W-:Y:S01]  /*d410*/  ISETP.GE.AND P0, PT, R5, R2.reuse, PT ;  /* 0x000000020500720c */ /* 0x080fe20003f06270 */
[----:B------:R-:W-:Y:S01]  /*d420*/  VIADD R5, R3, 0xf8 ;  /* 0x000000f803057836 */ /* 0x000fe20000000000 */
[----:B------:R-:W-:Y:S02]  /*d430*/  ISETP.GE.AND P4, PT, R6, R2, PT ;  /* 0x000000020600720c */ /* 0x000fe40003f86270 */
[----:B------:R-:W-:-:S02]  /*d440*/  FSEL R24, R21, -INF , !P1 ;  /* 0xff80000015187808 */ /* 0x000fc40004800000 */
[----:B------:R-:W-:Y:S02]  /*d450*/  FSEL R162, R22, -INF , !P4 ;  /* 0xff80000016a27808 */ /* 0x000fe40006000000 */
[C---:B------:R-:W-:Y:S02]  /*d460*/  ISETP.GE.AND P4, PT, R5.reuse, R4, PT ;  /* 0x000000040500720c */ /* 0x040fe40003f86270 */
[-C--:B------:R-:W-:Y:S01]  /*d470*/  ISETP.GE.AND P1, PT, R5, R2.reuse, PT ;  /* 0x000000020500720c */ /* 0x080fe20003f26270 */
[----:B------:R-:W-:Y:S01]  /*d480*/  VIADD R5, R3, 0xf9 ;  /* 0x000000f903057836 */ /* 0x000fe20000000000 */
[----:B------:R-:W-:Y:S02]  /*d490*/  FSEL R166, R18, -INF , !P0 ;  /* 0xff80000012a67808 */ /* 0x000fe40004000000 */
[----:B------:R-:W-:Y:S02]  /*d4a0*/  FSEL R158, R34, -INF , !P2 ;  /* 0xff800000229e7808 */ /* 0x000fe40005000000 */
[----:B------:R-:W-:-:S02]  /*d4b0*/  ISETP.GE.AND P0, PT, R5, R2, PT ;  /* 0x000000020500720c */ /* 0x000fc40003f06270 */
[----:B------:R-:W-:Y:S02]  /*d4c0*/  FSEL R30, R32, -INF , !P5 ;  /* 0xff800000201e7808 */ /* 0x000fe40006800000 */
[----:B------:R-:W-:Y:S02]  /*d4d0*/  FSEL R168, R11, -INF , !P0 ;  /* 0xff8000000ba87808 */ /* 0x000fe40004000000 */
[----:B------:R-:W-:Y:S02]  /*d4e0*/  ISETP.GE.AND P0, PT, R169, 0x2, PT ;  /* 0x00000002a900780c */ /* 0x000fe40003f06270 */
[----:B------:R-:W-:Y:S01]  /*d4f0*/  ISETP.GE.AND P2, PT, R6, R4, PT ;  /* 0x000000040600720c */ /* 0x000fe20003f46270 */
[----:B------:R-:W-:Y:S01]  /*d500*/  VIADD R6, R3, 0xf1 ;  /* 0x000000f103067836 */ /* 0x000fe20000000000 */
[----:B------:R-:W-:Y:S02]  /*d510*/  ISETP.GE.AND P5, PT, R7, R2, PT ;  /* 0x000000020700720c */ /* 0x000fe40003fa6270 */
[----:B------:R-:W-:-:S02]  /*d520*/  FSEL R164, R23, -INF , !P6 ;  /* 0xff80000017a47808 */ /* 0x000fc40007000000 */
[----:B------:R-:W-:Y:S02]  /*d530*/  FSEL R161, R27, -INF , !P5 ;  /* 0xff8000001ba17808 */ /* 0x000fe40006800000 */
[----:B------:R-:W-:Y:S02]  /*d540*/  FSEL R25, R20, -INF , !P2 ;  /* 0xff80000014197808 */ /* 0x000fe40005000000 */
[-C--:B------:R-:W-:Y:S02]  /*d550*/  ISETP.GE.AND P6, PT, R3, R4.reuse, PT ;  /* 0x000000040300720c */ /* 0x080fe40003fc6270 */
[----:B------:R-:W-:Y:S02]  /*d560*/  FSEL R146, R16, -INF , !P3 ;  /* 0xff80000010927808 */ /* 0x000fe40005800000 */
[C---:B------:R-:W-:Y:S02]  /*d570*/  ISETP.GE.AND P5, PT, R6.reuse, R4, PT ;  /* 0x000000040600720c */ /* 0x040fe40003fa6270 */
[----:B------:R-:W-:-:S02]  /*d580*/  ISETP.GE.AND P2, PT, R6, R2, PT ;  /* 0x000000020600720c */ /* 0x000fc40003f46270 */
[----:B------:R-:W-:Y:S02]  /*d590*/  ISETP.GE.AND P3, PT, R5, R4, PT ;  /* 0x000000040500720c */ /* 0x000fe40003f66270 */
[----:B------:R-:W-:Y:S01]  /*d5a0*/  FSEL R22, R224, -INF , !P6 ;  /* 0xff800000e0167808 */ /* 0x000fe20007000000 */
[----:B------:R-:W-:Y:S01]  /*d5b0*/  VIADD R224, R219, 0x3400 ;  /* 0x00003400dbe07836 */ /* 0x000fe20000000000 */
[----:B------:R-:W-:Y:S02]  /*d5c0*/  FSEL R152, R17, -INF , !P5 ;  /* 0xff80000011987808 */ /* 0x000fe40006800000 */
[----:B------:R-:W-:Y:S02]  /*d5d0*/  FSEL R165, R19, -INF , !P2 ;  /* 0xff80000013a57808 */ /* 0x000fe40005000000 */
[----:B------:R-:W-:Y:S02]  /*d5e0*/  FSEL R157, R8, -INF , !P4 ;  /* 0xff800000089d7808 */ /* 0x000fe40006000000 */
[----:B------:R-:W-:-:S02]  /*d5f0*/  FSEL R167, R10, -INF , !P1 ;  /* 0xff8000000aa77808 */ /* 0x000fc40004800000 */
[----:B------:R-:W-:Y:S01]  /*d600*/  FSEL R163, R9, -INF , !P3 ;  /* 0xff80000009a37808 */ /* 0x000fe20005800000 */
[----:B------:R-:W-:Y:S06]  /*d610*/  @!P0 BRA `(.L_x_956) ;  /* 0x0000000800b88947 */ /* 0x000fec0003800000 */
[----:B------:R-:W-:-:S13]  /*d620*/  PLOP3.LUT P1, PT, PT, PT, UP0, 0x40, 0x0 ;  /* 0x000000000000781c */ /* 0x000fda0003f2e808 */
[----:B------:R-:W-:Y:S05]  /*d630*/  @P1 BRA `(.L_x_957) ;  /* 0x0000000000fc1947 */ /* 0x000fea0003800000 */
[----:B------:R-:W1:Y:S01]  /*d640*/  LDC R12, c[0x0][0x380] ;  /* 0x0000e000ff0c7b82 */ /* 0x000e620000000800 */
[----:B------:R-:W-:Y:S01]  /*d650*/  IADD3 R8, R38, -0x100, RZ ;  /* 0xffffff0026087810 */ /* 0x000fe20007ffe0ff */
[----:B------:R-:W-:Y:S01]  /*d660*/  ULDC.64 UR8, c[0x0][0x248] ;  /* 0x0000920000087ab9 */ /* 0x000fe20000000a00 */
[----:B------:R-:W-:Y:S02]  /*d670*/  IABS R5, R38 ;  /* 0x0000002600057213 */ /* 0x000fe40000000000 */
        /* <DEDUP_REMOVED lines=8> */
[----:B-1----:R-:W-:Y:S02]  /*d700*/  IMAD.MOV R3, RZ, RZ, -R7 ;  /* 0x000000ffff037224 */ /* 0x002fe400078e0a07 */
[----:B------:R-:W-:Y:S02]  /*d710*/  IMAD.MOV.U32 R6, RZ, RZ, RZ ;  /* 0x000000ffff067224 */ /* 0x000fe400078e00ff */
[----:B------:R-:W-:-:S04]  /*d720*/  IMAD R3, R3, R11, RZ ;  /* 0x0000000b03037224 */ /* 0x000fc800078e02ff */
[----:B------:R-:W-:Y:S01]  /*d730*/  IMAD.HI.U32 R3, R7, R3, R6 ;  /* 0x0000000307037227 */ /* 0x000fe200078e0006 */
[----:B------:R-:W-:-:S03]  /*d740*/  MOV R7, R5 ;  /* 0x0000000500077202 */ /* 0x000fc60000000f00 */
[----:B------:R-:W-:Y:S02]  /*d750*/  IMAD.MOV.U32 R6, RZ, RZ, R9 ;  /* 0x000000ffff067224 */ /* 0x000fe400078e0009 */
        /* <DEDUP_REMOVED lines=15> */
[----:B------:R-:W-:-:S02]  /*d850*/  ISETP.NE.AND P2, PT, R12, RZ, PT ;  /* 0x000000ff0c00720c */ /* 0x000fc40003f45270 */
[----:B------:R-:W-:Y:S02]  /*d860*/  ISETP.GE.AND P3, PT, R6, RZ, PT ;  /* 0x000000ff0600720c */ /* 0x000fe40003f66270 */
[----:B------:R-:W-:-:S03]  /*d870*/  LOP3.LUT R6, RZ, R12, RZ, 0x33, !PT ;  /* 0x0000000cff067212 */ /* 0x000fc600078e33ff */
[----:B------:R-:W-:Y:S02]  /*d880*/  @P6 IADD3 R5, R5, 0x1, RZ ;  /* 0x0000000105056810 */ /* 0x000fe40007ffe0ff */
[----:B------:R-:W-:-:S04]  /*d890*/  @P5 VIADD R3, R3, 0x1 ;  /* 0x0000000103035836 */ /* 0x000fc80000000000 */
[----:B------:R-:W-:Y:S02]  /*d8a0*/  @!P1 IMAD.MOV R3, RZ, RZ, -R3 ;  /* 0x000000ffff039224 */ /* 0x000fe400078e0a03 */
[----:B------:R-:W-:-:S03]  /*d8b0*/  @!P3 IADD3 R5, -R5, RZ, RZ ;  /* 0x000000ff0505b210 */ /* 0x000fc60007ffe1ff */
[C---:B------:R-:W-:Y:S02]  /*d8c0*/  SEL R3, R6.reuse, R3, !P2 ;  /* 0x0000000306037207 */ /* 0x040fe40005000000 */
[----:B------:R-:W-:-:S03]  /*d8d0*/  SEL R5, R6, R5, !P2 ;  /* 0x0000000506057207 */ /* 0x000fc60005000000 */
[----:B------:R-:W-:-:S04]  /*d8e0*/  IMAD.WIDE R8, R3, 0x4, R242 ;  /* 0x0000000403087825 */ /* 0x000fc800078e02f2 */
[C---:B------:R-:W-:Y:S02]  /*d8f0*/  IMAD.WIDE R6, R5.reuse, 0x4, R242 ;  /* 0x0000000405067825 */ /* 0x040fe400078e02f2 */
[----:B------:R-:W2:Y:S04]  /*d900*/  LDG.E R8, desc[UR6][R8.64] ;  /* 0x0000000608087981 */ /* 0x000ea8000c1e1900 */
[----:B------:R1:W2:Y:S01]  /*d910*/  LDG.E R7, desc[UR6][R6.64] ;  /* 0x0000000606077981 */ /* 0x0002a2000c1e1900 */
[----:B------:R-:W-:-:S05]  /*d920*/  IADD3 R3, R5, -R3, RZ ;  /* 0x8000000305037210 */ /* 0x000fca0007ffe0ff */
[----:B------:R-:W-:Y:S02]  /*d930*/  IMAD R3, R3, R12, -0x100 ;  /* 0xffffff0003037424 */ /* 0x000fe400078e020c */
[----:B------:R-:W-:-:S03]  /*d940*/  IMAD.U32 R5, RZ, RZ, UR8 ;  /* 0x00000008ff057e24 */ /* 0x000fc6000f8e00ff */
[----:B-1----:R-:W-:Y:S02]  /*d950*/  SHF.R.S32.HI R6, RZ, 0x1f, R3 ;  /* 0x0000001fff067819 */ /* 0x002fe40000011403 */
[----:B--2---:R-:W-:-:S03]  /*d960*/  IADD3 R9, -R7, R8, RZ ;  /* 0x0000000807097210 */ /* 0x004fc60007ffe1ff */
[-C--:B------:R-:W-:Y:S02]  /*d970*/  IMAD R8, R6, R5.reuse, RZ ;  /* 0x0000000506087224 */ /* 0x080fe400078e02ff */
[----:B------:R-:W-:Y:S01]  /*d980*/  IMAD.WIDE.U32 R6, R3, R5, RZ ;  /* 0x0000000503067225 */ /* 0x000fe200078e00ff */
[----:B------:R-:W-:-:S03]  /*d990*/  SHF.R.S32.HI R10, RZ, 0x1f, R9 ;  /* 0x0000001fff0a7819 */ /* 0x000fc60000011409 */
[----:B------:R-:W-:Y:S01]  /*d9a0*/  IMAD R3, R3, UR9, R8 ;  /* 0x0000000903037c24 */ /* 0x000fe2000f8e0208 */
[----:B------:R-:W-:Y:S02]  /*d9b0*/  ULDC.64 UR8, c[0x0][0x230] ;  /* 0x00008c0000087ab9 */ /* 0x000fe40000000a00 */
[----:B------:R-:W-:Y:S02]  /*d9c0*/  IMAD R8, R10, UR8, RZ ;  /* 0x000000080a087c24 */ /* 0x000fe4000f8e02ff */
[----:B------:R-:W-:Y:S02]  /*d9d0*/  IMAD.IADD R7, R7, 0x1, R3 ;  /* 0x0000000107077824 */ /* 0x000fe400078e0203 */
[C---:B------:R-:W-:Y:S02]  /*d9e0*/  IMAD R3, R9.reuse, UR9, R8 ;  /* 0x0000000909037c24 */ /* 0x040fe4000f8e0208 */
[----:B------:R-:W-:-:S05]  /*d9f0*/  IMAD.WIDE.U32 R8, R9, UR8, R6 ;  /* 0x0000000809087c25 */ /* 0x000fca000f8e0006 */
[----:B------:R-:W-:Y:S01]  /*da00*/  IADD3 R6, R9, R3, RZ ;  /* 0x0000000309067210 */ /* 0x000fe20007ffe0ff */
[----:B------:R-:W-:Y:S01]  /*da10*/  IMAD.MOV.U32 R3, RZ, RZ, R8 ;  /* 0x000000ffff037224 */ /* 0x000fe200078e0008 */
[----:B------:R-:W-:Y:S06]  /*da20*/  BRA `(.L_x_958) ;  /* 0x0000000000107947 */ /* 0x000fec0003800000 */
.L_x_957:
[----:B------:R-:W1:Y:S02]  /*da30*/  LDC R5, c[0x0][0x248] ;  /* 0x00009200ff057b82 */ /* 0x000e640000000800 */
[----:B-1----:R-:W-:-:S05]  /*da40*/  IMAD.SHL.U32 R3, R5, 0x100, RZ ;  /* 0x0000010005037824 */ /* 0x002fca00078e00ff */
[----:B------:R-:W-:-:S04]  /*da50*/  IADD3 R3, -R3, RZ, RZ ;  /* 0x000000ff03037210 */ /* 0x000fc80007ffe1ff */
[----:B------:R-:W-:-:S07]  /*da60*/  SHF.R.S32.HI R6, RZ, 0x1f, R3 ;  /* 0x0000001fff067819 */ /* 0x000fce0000011403 */
.L_x_958:
[----:B------:R-:W-:Y:S01]  /*da70*/  ULDC UR5, c[0x0][0x2d0] ;  /* 0x0000b40000057ab9 */ /* 0x000fe20000000800 */
[----:B------:R-:W-:Y:S01]  /*da80*/  BSSY B0, `(.L_x_959) ;  /* 0x0000064000007945 */ /* 0x000fe20003800000 */
[----:B------:R-:W-:-:S13]  /*da90*/  ISETP.GE.AND P1, PT, R132, UR5, PT ;  /* 0x0000000584007c0c */ /* 0x000fda000bf26270 */
[----:B------:R-:W1:Y:S01]  /*daa0*/  @!P1 LDC R15, c[0x0][0x24c] ;  /* 0x00009300ff0f9b82 */ /* 0x000e620000000800 */
[----:B------:R-:W-:Y:S01]  /*dab0*/  @!P1 IADD3 R7, P3, P2, R3, R174, R245 ;  /* 0x000000ae03079210 */ /* 0x000fe20007a7e0f5 */
[----:B------:R-:W-:Y:S01]  /*dac0*/  @!P1 IMAD.MOV.U32 R212, RZ, RZ, R174 ;  /* 0x000000ffffd49224 */ /* 0x000fe200078e00ae */
[----:B------:R2:W-:Y:S02]  /*dad0*/  @P1 STS [R237+0x1000], RZ ;  /* 0x001000ffed001388 */ /* 0x0005e40000000800 */
[----:B------:R-:W-:Y:S02]  /*dae0*/  @!P1 IADD3.X R8, R6, R213, R248, P3, P2 ;  /* 0x000000d506089210 */ /* 0x000fe40001fe44f8 */
[C---:B------:R-:W-:Y:S01]  /*daf0*/  @!P1 LEA R10, P2, R7.reuse, UR12, 0x1 ;  /* 0x0000000c070a9c11 */ /* 0x040fe2000f8408ff */
[----:B------:R-:W3:Y:S01]  /*db00*/  @!P1 LDC R14, c[0x0][0x24c] ;  /* 0x00009300ff0e9b82 */ /* 0x000ee20000000800 */
[----:B------:R2:W-:Y:S02]  /*db10*/  @P1 STS [R237+0x1004], RZ ;  /* 0x001004ffed001388 */ /* 0x0005e40000000800 */
[----:B------:R-:W-:Y:S01]  /*db20*/  @!P1 LEA.HI.X R11, R7, UR13, R8, 0x1, P2 ;  /* 0x0000000d070b9c11 */ /* 0x000fe200090f0c08 */
[----:B------:R-:W-:Y:S01]  /*db30*/  @!P1 IMAD.WIDE.U32 R8, R5, 0x60, R212 ;  /* 0x0000006005089825 */ /* 0x000fe200078e00d4 */
[----:B------:R-:W-:Y:S01]  /*db40*/  @!P1 LEA R12, P2, R3, R240, 0x1 ;  /* 0x000000f0030c9211 */ /* 0x000fe200078408ff */
[----:B------:R2:W-:Y:S01]  /*db50*/  @P1 STS.64 [R237+0x1008], RZ ;  /* 0x001008ffed001388 */ /* 0x0005e20000000a00 */
[----:B------:R-:W-:Y:S01]  /*db60*/  @!P1 LEA R7, P4, R5, R174, 0x6 ;  /* 0x000000ae05079211 */ /* 0x000fe200078830ff */
[----:B------:R-:W4:Y:S01]  /*db70*/  @!P1 LDC R20, c[0x0][0x24c] ;  /* 0x00009300ff149b82 */ /* 0x000f220000000800 */
[----:B------:R-:W-:-:S02]  /*db80*/  @!P1 LEA.HI.X R13, R3, R241, R6, 0x1, P2 ;  /* 0x000000f1030d9211 */ /* 0x000fc400010f0c06 */
[C---:B------:R-:W-:Y:S02]  /*db90*/  @!P1 IADD3 R7, P3, R3.reuse, R7, RZ ;  /* 0x0000000703079210 */ /* 0x040fe40007f7e0ff */
[----:B------:R-:W-:Y:S01]  /*dba0*/  @!P1 IADD3 R8, P2, R3, R8, RZ ;  /* 0x0000000803089210 */ /* 0x000fe20007f5e0ff */
[----:B------:R-:W-:Y:S01]  /*dbb0*/  @!PT LDS RZ, [RZ] ;  /* 0x00000000fffff984 */ /* 0x000fe20000000800 */
[----:B------:R-:W-:Y:S01]  /*dbc0*/  @!PT LDS RZ, [RZ] ;  /* 0x00000000fffff984 */ /* 0x000fe20000000800 */
[----:B------:R-:W-:Y:S01]  /*dbd0*/  @!PT LDS RZ, [RZ] ;  /* 0x00000000fffff984 */ /* 0x000fe20000000800 */
[----:B------:R5:W-:Y:S02]  /*dbe0*/  @!P1 LDGSTS.E.BYPASS.LTC128B.128 [R237+0x1000], desc[UR6][R12.64] ;  /* 0x010000000ced9fae */ /* 0x000be4000b901d46 */
[----:B------:R-:W2:Y:S01]  /*dbf0*/  @!P1 LDC R18, c[0x0][0x24c] ;  /* 0x00009300ff129b82 */ /* 0x000ea20000000800 */
[----:B-1----:R-:W-:Y:S01]  /*dc00*/  @!P1 IMAD R15, R15, 0x60, RZ ;  /* 0x000000600f0f9824 */ /* 0x002fe200078e02ff */
[----:B------:R1:W-:Y:S04]  /*dc10*/  @P1 STS.128 [R237+0x1800], RZ ;  /* 0x001800ffed001388 */ /* 0x0003e80000000c00 */
[----:B------:R-:W-:Y:S01]  /*dc20*/  @!PT LDS RZ, [RZ] ;  /* 0x00000000fffff984 */ /* 0x000fe20000000800 */
[----:B------:R-:W-:Y:S01]  /*dc30*/  @!PT LDS RZ, [RZ] ;  /* 0x00000000fffff984 */ /* 0x000fe20000000800 */
[----:B------:R-:W-:Y:S01]  /*dc40*/  @!PT LDS RZ, [RZ] ;  /* 0x00000000fffff984 */ /* 0x000fe20000000800 */
[----:B------:R1:W-:Y:S02]  /*dc50*/  @!P1 LDGSTS.E.BYPASS.LTC128B.128 [R237+0x1800], desc[UR6][R10.64] ;  /* 0x018000000aed9fae */ /* 0x0003e4000b901d46 */
[----:B------:R-:W2:Y:S01]  /*dc60*/  @!P1 LDC R21, c[0x0][0x24c] ;  /* 0x00009300ff159b82 */ /* 0x000ea20000000800 */
[----:B---3--:R-:W-:Y:S01]  /*dc70*/  @!P1 LEA.HI.X R14, R5, R213, R14, 0x6, P4 ;  /* 0x000000d5050e9211 */ /* 0x008fe200020f340e */
[----:B------:R3:W-:Y:S01]  /*dc80*/  @P1 STS.128 [R237+0x2000], RZ ;  /* 0x002000ffed001388 */ /* 0x0007e20000000c00 */
[----:B----4-:R-:W-:Y:S01]  /*dc90*/  @!P1 IMAD R20, R20, 0xc0, RZ ;  /* 0x000000c014149824 */ /* 0x010fe200078e02ff */
[----:B-----5:R-:W-:-:S02]  /*dca0*/  @!P1 IADD3.X R12, R6, R9, R15, P2, !PT ;  /* 0x00000009060c9210 */ /* 0x020fc400017fe40f */
[----:B------:R-:W-:Y:S01]  /*dcb0*/  @!P1 IMAD.X R9, R6, 0x1, R14, P3 ;  /* 0x0000000106099824 */ /* 0x000fe200018e060e */
[C---:B------:R-:W-:Y:S02]  /*dcc0*/  @!P1 LEA R16, P2, R7.reuse, UR12, 0x1 ;  /* 0x0000000c07109c11 */ /* 0x040fe4000f8408ff */
[C---:B------:R-:W-:Y:S02]  /*dcd0*/  @!P1 LEA R14, P3, R8.reuse, UR12, 0x1 ;  /* 0x0000000c080e9c11 */ /* 0x040fe4000f8608ff */
[----:B------:R-:W-:Y:S01]  /*dce0*/  @!P1 LEA.HI.X R17, R7, UR13, R9, 0x1, P2 ;  /* 0x0000000d07119c11 */ /* 0x000fe200090f0c09 */
[--C-:B------:R-:W-:Y:S01]  /*dcf0*/  @!P1 IMAD.MOV.U32 R9, RZ, RZ, R213.reuse ;  /* 0x000000ffff099224 */ /* 0x100fe200078e00d5 */
[----:B------:R-:W-:Y:S01]  /*dd00*/  @!P1 LEA.HI.X R15, R8, UR13, R12, 0x1, P3 ;  /* 0x0000000d080f9c11 */ /* 0x000fe200098f0c0c */
[--C-:B------:R-:W-:Y:S01]  /*dd10*/  @!P1 IMAD.MOV.U32 R8, RZ, RZ, R174.reuse ;  /* 0x000000ffff089224 */ /* 0x100fe200078e00ae */
[----:B------:R-:W-:Y:S01]  /*dd20*/  @!P1 LEA R7, P5, R5, R174, 0x7 ;  /* 0x000000ae05079211 */ /* 0x000fe200078a38ff */
[----:B-1----:R-:W-:Y:S01]  /*dd30*/  @!P1 IMAD.MOV.U32 R10, RZ, RZ, R174 ;  /* 0x000000ffff0a9224 */ /* 0x002fe200078e00ae */
[----:B------:R-:W-:Y:S01]  /*dd40*/  @!PT LDS RZ, [RZ] ;  /* 0x00000000fffff984 */ /* 0x000fe20000000800 */
[----:B------:R-:W-:Y:S01]  /*dd50*/  @!PT LDS RZ, [RZ] ;  /* 0x00000000fffff984 */ /* 0x000fe20000000800 */
[----:B------:R-:W-:Y:S01]  /*dd60*/  @!PT LDS RZ, [RZ] ;  /* 0x00000000fffff984 */ /* 0x000fe20000000800 */
[----:B------:R3:W-:Y:S01]  /*dd70*/  @!P1 LDGSTS.E.BYPASS.LTC128B.128 [R237+0x2000], desc[UR6][R16.64] ;  /* 0x0200000010ed9fae */ /* 0x0007e2000b901d46 */
[----:B------:R-:W-:Y:S01]  /*dd80*/  @!P1 IMAD.MOV.U32 R11, RZ, RZ, R213 ;  /* 0x000000ffff0b9224 */ /* 0x000fe200078e00d5 */
[----:B------:R-:W-:Y:S01]  /*dd90*/  @!P1 IADD3 R7, P4, R3, R7, RZ ;  /* 0x0000000703079210 */ /* 0x000fe20007f9e0ff */
[C---:B------:R-:W-:Y:S01]  /*dda0*/  @!P1 IMAD.WIDE.U32 R8, R5.reuse, 0xc0, R8 ;  /* 0x000000c005089825 */ /* 0x040fe200078e0008 */
[----:B------:R3:W-:Y:S03]  /*ddb0*/  @P1 STS.128 [R237+0x2800], RZ ;  /* 0x002800ffed001388 */ /* 0x0007e60000000c00 */
[----:B------:R-:W-:Y:S01]  /*ddc0*/  @!P1 IMAD.WIDE.U32 R10, R5, 0xa0, R10 ;  /* 0x000000a0050a9825 */ /* 0x000fe200078e000a */
[----:B------:R-:W-:Y:S01]  /*ddd0*/  @!P1 IADD3 R19, P2, R3, R8, RZ ;  /* 0x0000000803139210 */ /* 0x000fe20007f5e0ff */
[----:B------:R-:W-:Y:S01]  /*dde0*/  @!PT LDS RZ, [RZ] ;  /* 0x00000000fffff984 */ /* 0x000fe20000000800 */
[----:B------:R-:W-:Y:S01]  /*ddf0*/  @!PT LDS RZ, [RZ] ;  /* 0x00000000fffff984 */ /* 0x000fe20000000800 */
[----:B------:R-:W-:Y:S01]  /*de00*/  @!PT LDS RZ, [RZ] ;  /* 0x00000000fffff984 */ /* 0x000fe20000000800 */
[----:B------:R3:W-:Y:S01]  /*de10*/  @!P1 LDGSTS.E.BYPASS.LTC128B.128 [R237+0x2800], desc[UR6][R14.64] ;  /* 0x028000000eed9fae */ /* 0x0007e2000b901d46 */
[----:B--2---:R-:W-:Y:S01]  /*de20*/  @!P1 LEA.HI.X R8, R5, R213, R21, 0x7, P5 ;  /* 0x000000d505089211 */ /* 0x004fe200028f3c15 */
[----:B------:R-:W-:Y:S01]  /*de30*/  @!P1 IMAD R12, R18, 0xa0, RZ ;  /* 0x000000a0120c9824 */ /* 0x000fe200078e02ff */
[----:B------:R-:W-:Y:S01]  /*de40*/  @!P1 IADD3 R18, P3, R3, R10, RZ ;  /* 0x0000000a03129210 */ /* 0x000fe20007f7e0ff */
[----:B------:R3:W-:Y:S01]  /*de50*/  @P1 STS.128 [R237+0x3000], RZ ;  /* 0x003000ffed001388 */ /* 0x0007e20000000c00 */
[C---:B------:R-:W-:Y:S01]  /*de60*/  @!P1 IADD3.X R20, R6.reuse, R20, R9, P2, !PT ;  /* 0x0000001406149210 */ /* 0x040fe200017fe409 */
[C---:B------:R-:W-:Y:S01]  /*de70*/  @!P1 IMAD.X R9, R6.reuse, 0x1, R8, P4 ;  /* 0x0000000106099824 */ /* 0x040fe200020e0608 */
[----:B------:R-:W-:-:S02]  /*de80*/  @!P1 IADD3.X R11, R6, R11, R12, P3, !PT ;  /* 0x0000000b060b9210 */ /* 0x000fc40001ffe40c */
[----:B------:R-:W-:Y:S02]  /*de90*/  @!P1 LEA R12, P2, R7, UR12, 0x1 ;  /* 0x0000000c070c9c11 */ /* 0x000fe4000f8408ff */
[C---:B------:R-:W-:Y:S02]  /*dea0*/  @!P1 LEA R10, P4, R18.reuse, UR12, 0x1 ;  /* 0x0000000c120a9c11 */ /* 0x040fe4000f8808ff */
[----:B------:R-:W-:Y:S02]  /*deb0*/  @!P1 LEA R8, P3, R19, UR12, 0x1 ;  /* 0x0000000c13089c11 */ /* 0x000fe4000f8608ff */
[----:B------:R-:W-:Y:S02]  /*dec0*/  @!P1 LEA.HI.X R13, R7, UR13, R9, 0x1, P2 ;  /* 0x0000000d070d9c11 */ /* 0x000fe400090f0c09 */
[----:B------:R-:W-:Y:S02]  /*ded0*/  @!P1 LEA.HI.X R11, R18, UR13, R11, 0x1, P4 ;  /* 0x0000000d120b9c11 */ /* 0x000fe4000a0f0c0b */
[----:B------:R-:W-:Y:S01]  /*dee0*/  @!P1 LEA.HI.X R9, R19, UR13, R20, 0x1, P3 ;  /* 0x0000000d13099c11 */ /* 0x000fe200098f0c14 */
        /* <DEDUP_REMOVED lines=16> */
[----:B---3--:R-:W-:Y:S01]  /*dff0*/  IMAD.MOV.U32 R8, RZ, RZ, R174 ;  /* 0x000000ffff087224 */ /* 0x008fe200078e00ae */
[----:B------:R-:W-:Y:S01]  /*e000*/  ULDC UR5, c[0x0][0x24c] ;  /* 0x0000930000057ab9 */ /* 0x000fe20000000800 */
[----:B------:R-:W-:Y:S01]  /*e010*/  IMAD.MOV.U32 R9, RZ, RZ, R213 ;  /* 0x000000ffff097224 */ /* 0x000fe200078e00d5 */
[----:B------:R-:W-:Y:S01]  /*e020*/  UIMAD UR5, UR5, 0xe0, URZ ;  /* 0x000000e0050578a4 */ /* 0x000fe2000f8e023f */
[----:B------:R-:W-:-:S03]  /*e030*/  IMAD.WIDE.U32 R8, R5, 0xe0, R8 ;  /* 0x000000e005087825 */ /* 0x000fc600078e0008 */
[----:B------:R-:W-:-:S04]  /*e040*/  IADD3 R5, P1, R3, R8, RZ ;  /* 0x0000000803057210 */ /* 0x000fc80007f3e0ff */
[----:B------:R-:W-:Y:S02]  /*e050*/  IADD3.X R9, R6, UR5, R9, P1, !PT ;  /* 0x0000000506097c10 */ /* 0x000fe40008ffe409 */
[----:B------:R-:W-:-:S04]  /*e060*/  LEA R8, P1, R5, UR12, 0x1 ;  /* 0x0000000c05087c11 */ /* 0x000fc8000f8208ff */
[----:B------:R-:W-:-:S05]  /*e070*/  LEA.HI.X R9, R5, UR13, R9, 0x1, P1 ;  /* 0x0000000d05097c11 */ /* 0x000fca00088f0c09 */
[----:B------:R-:W-:Y:S01]  /*e080*/  @!PT LDS RZ, [RZ] ;  /* 0x00000000fffff984 */ /* 0x000fe20000000800 */
[----:B------:R-:W-:Y:S01]  /*e090*/  @!PT LDS RZ, [RZ] ;  /* 0x00000000fffff984 */ /* 0x000fe20000000800 */
[----:B------:R-:W-:Y:S01]  /*e0a0*/  @!PT LDS RZ, [RZ] ;  /* 0x00000000fffff984 */ /* 0x000fe20000000800 */
[----:B------:R1:W-:Y:S04]  /*e0b0*/  LDGSTS.E.BYPASS.LTC128B.128 [R237+0x4800], desc[UR6][R8.64] ;  /* 0x0480000008ed7fae */ /* 0x0003e8000b901d46 */
.L_x_960:
[----:B------:R-:W-:Y:S05]  /*e0c0*/  BSYNC B0 ;  /* 0x0000000000007941 */ /* 0x000fea0003800000 */
.L_x_959:
[----:B------:R-:W0:Y:S01]  /*e0d0*/  LDGDEPBAR ;  /* 0x00000000000079af */ /* 0x000e220000000000 */
[----:B------:R-:W-:-:S04]  /*e0e0*/  LEA R240, P1, R3, R240, 0x1 ;  /* 0x000000f003f07211 */ /* 0x000fc800078208ff */
[----:B------:R-:W-:-:S09]  /*e0f0*/  LEA.HI.X R241, R3, R241, R6, 0x1, P1 ;  /* 0x000000f103f17211 */ /* 0x000fd200008f0c06 */
.L_x_956:
[----:B------:R-:W-:Y:S01]  /*e100*/  FMNMX.FTZ R136, R22, R37, !PT ;  /* 0x0000002516887209 */ /* 0x000fe20007810000 */
[----:B------:R-:W-:Y:S01]  /*e110*/  ULDC UR5, c[0x0][0x2ec] ;  /* 0x0000bb0000057ab9 */ /* 0x000fe20000000800 */
[----:B------:R-:W-:Y:S02]  /*e120*/  LEA R217, R0, UR4, 0x1 ;  /* 0x0000000400d97c11 */ /* 0x000fe4000f8e08ff */
[----:B------:R-:W-:Y:S02]  /*e130*/  FMNMX.FTZ R136, R111, R136, !PT ;  /* 0x000000886f887209 */ /* 0x000fe40007810000 */
[----:B------:R-:W-:Y:S02]  /*e140*/  LEA R218, R36, R217, 0x1 ;  /* 0x000000d924da7211 */ /* 0x000fe400078e08ff */
        /* <DEDUP_REMOVED lines=61> */
[----:B------:R-:W2:Y:S02]  /*e520*/  SHFL.BFLY PT, R3, R136, 0x2, 0x1f ;  /* 0x0c401f0088037f89 */ /* 0x000ea400000e0000 */
[----:B--2---:R-:W-:-:S05]  /*e530*/  FMNMX.FTZ R136, R136, R3, !PT ;  /* 0x0000000388887209 */ /* 0x004fca0007810000 */
[----:B------:R-:W2:Y:S02]  /*e540*/  SHFL.BFLY PT, R3, R136, 0x1, 0x1f ;  /* 0x0c201f0088037f89 */ /* 0x000ea400000e0000 */
[----:B--2---:R-:W-:-:S04]  /*e550*/  FMNMX.FTZ R136, R136, R3, !PT ;  /* 0x0000000388887209 */ /* 0x004fc80007810000 */
[C---:B------:R-:W-:Y:S01]  /*e560*/  FSETP.NEU.FTZ.AND P1, PT, R136.reuse, -INF , PT ;  /* 0xff8000008800780b */ /* 0x040fe20003f3d000 */
[----:B------:R-:W-:-:S05]  /*e570*/  FMUL.FTZ R6, R136, UR5 ;  /* 0x0000000588067c20 */ /* 0x000fca0008410000 */
[----:B------:R-:W-:-:S05]  /*e580*/  FSEL R6, R6, RZ, P1 ;  /* 0x000000ff06067208 */ /* 0x000fca0000800000 */
[--C-:B------:R-:W-:Y:S01]  /*e590*/  FFMA.FTZ R3, R22, UR5, -R6.reuse ;  /* 0x0000000516037c23 */ /* 0x100fe20008010806 */
[--C-:B------:R-:W-:Y:S01]  /*e5a0*/  FFMA.FTZ R5, R112, UR5, -R6.reuse ;  /* 0x0000000570057c23 */ /* 0x100fe20008010806 */
[--C-:B------:R-:W-:Y:S02]  /*e5b0*/  FFMA.FTZ R7, R42, UR5, -R6.reuse ;  /* 0x000000052a077c23 */ /* 0x100fe40008010806 */
[----:B------:R2:W-:Y:S08]  /*e5c0*/  MUFU.EX2 R173, R3 ;  /* 0x0000000300ad7308 */ /* 0x0005f00000000800 */
[----:B------:R4:W-:Y:S08]  /*e5d0*/  MUFU.EX2 R188, R5 ;  /* 0x0000000500bc7308 */ /* 0x0009f00000000800 */
[----:B---3--:R-:W-:Y:S01]  /*e5e0*/  MUFU.EX2 R16, R7 ;  /* 0x0000000700107308 */ /* 0x008fe20000000800 */
[----:B--2---:R-:W-:-:S07]  /*e5f0*/  FFMA.FTZ R3, R37, UR5, -R6 ;  /* 0x0000000525037c23 */ /* 0x004fce0008010806 */
[----:B------:R2:W3:Y:S01]  /*e600*/  MUFU.EX2 R170, R3 ;  /* 0x0000000300aa7308 */ /* 0x0004e20000000800 */
[----:B----4-:R-:W-:-:S07]  /*e610*/  FFMA.FTZ R5, R113, UR5, -R6 ;  /* 0x0000000571057c23 */ /* 0x010fce0008010806 */
[----:B------:R4:W-:Y:S01]  /*e620*/  MUFU.EX2 R187, R5 ;  /* 0x0000000500bb7308 */ /* 0x0009e20000000800 */
[----:B--2---:R-:W-:-:S07]  /*e630*/  FFMA.FTZ R3, R111, UR5, -R6 ;  /* 0x000000056f037c23 */ /* 0x004fce0008010806 */
[----:B------:R2:W-:Y:S01]  /*e640*/  MUFU.EX2 R174, R3 ;  /* 0x0000000300ae7308 */ /* 0x0005e20000000800 */
        /* <DEDUP_REMOVED lines=46> */
[--C-:B--2---:R-:W-:Y:S02]  /*e930*/  FFMA.FTZ R3, R39, UR5, -R6.reuse ;  /* 0x0000000527037c23 */ /* 0x104fe40008010806 */
[----:B------:R-:W-:Y:S05]  /*e940*/  LDSM.16.MT88.4 R36, [R217+0x5400] ;  /* 0x00540000d924783b */ /* 0x000fea0000004200 */
[----:B------:R2:W-:Y:S01]  /*e950*/  MUFU.EX2 R186, R3 ;  /* 0x0000000300ba7308 */ /* 0x0005e20000000800 */
[----:B----4-:R-:W-:-:S07]  /*e960*/  FFMA.FTZ R5, R85, UR5, -R6 ;  /* 0x0000000555057c23 */ /* 0x010fce0008010806 */
[----:B------:R4:W-:Y:S01]  /*e970*/  MUFU.EX2 R196, R5 ;  /* 0x0000000500c47308 */ /* 0x0009e20000000800 */
[----:B--2---:R-:W-:-:S04]  /*e980*/  FMNMX.FTZ R3, R135, R134, !PT ;  /* 0x0000008687037209 */ /* 0x004fc80007810000 */
[----:B------:R-:W-:-:S04]  /*e990*/  FMNMX.FTZ R3, R206, R3, !PT ;  /* 0x00000003ce037209 */ /* 0x000fc80007810000 */
[----:B------:R-:W-:Y:S01]  /*e9a0*/  FMNMX.FTZ R3, R207, R3, !PT ;  /* 0x00000003cf037209 */ /* 0x000fe20007810000 */
[----:B----4-:R-:W-:-:S03]  /*e9b0*/  FFMA.FTZ R5, R84, UR5, -R6 ;  /* 0x0000000554057c23 */ /* 0x010fc60008010806 */
[----:B------:R-:W-:Y:S01]  /*e9c0*/  FMNMX.FTZ R3, R144, R3, !PT ;  /* 0x0000000390037209 */ /* 0x000fe20007810000 */
[----:B------:R2:W-:Y:S03]  /*e9d0*/  MUFU.EX2 R198, R5 ;  /* 0x0000000500c67308 */ /* 0x0005e60000000800 */
[----:B------:R-:W-:-:S04]  /*e9e0*/  FMNMX.FTZ R3, R140, R3, !PT ;  /* 0x000000038c037209 */ /* 0x000fc80007810000 */
[----:B------:R-:W-:-:S04]  /*e9f0*/  FMNMX.FTZ R3, R137, R3, !PT ;  /* 0x0000000389037209 */ /* 0x000fc80007810000 */
[----:B------:R-:W-:-:S04]  /*ea00*/  FMNMX.FTZ R3, R141, R3, !PT ;  /* 0x000000038d037209 */ /* 0x000fc80007810000 */
[----:B------:R-:W-:Y:S01]  /*ea10*/  FMNMX.FTZ R3, R139, R3, !PT ;  /* 0x000000038b037209 */ /* 0x000fe20007810000 */
[----:B--2---:R-:W-:-:S03]  /*ea20*/  FFMA.FTZ R5, R81, UR5, -R6 ;  /* 0x0000000551057c23 */ /* 0x004fc60008010806 */
        /* <DEDUP_REMOVED lines=75> */
[----:B------:R-:W-:-:S05]  /*eee0*/  FMNMX.FTZ R3, R168, R3, !PT ;  /* 0x00000003a8037209 */ /* 0x000fca0007810000 */
[----:B-1----:R-:W1:Y:S01]  /*eef0*/  SHFL.BFLY PT, R8, R3, 0x2, 0x1f ;  /* 0x0c401f0003087f89 */ /* 0x002e6200000e0000 */
[----:B--2---:R-:W-:-:S04]  /*ef00*/  FFMA.FTZ R5, R60, UR5, -R6 ;  /* 0x000000053c057c23 */ /* 0x004fc80008010806 */
[----:B------:R2:W-:Y:S01]  /*ef10*/  MUFU.EX2 R212, R5 ;  /* 0x0000000500d47308 */ /* 0x0005e20000000800 */
[----:B-1----:R-:W-:Y:S02]  /*ef20*/  FMNMX.FTZ R3, R3, R8, !PT ;  /* 0x0000000803037209 */ /* 0x002fe40007810000 */
[----:B---3--:R-:W-:-:S03]  /*ef30*/  F2FP.BF16.F32.PACK_AB R8, R170, R173 ;  /* 0x000000adaa08723e */ /* 0x008fc600000010ff */
[----:B------:R-:W1:Y:S01]  /*ef40*/  SHFL.BFLY PT, R7, R3, 0x1, 0x1f ;  /* 0x0c201f0003077f89 */ /* 0x000e6200000e0000 */
[----:B--2---:R-:W-:-:S04]  /*ef50*/  FFMA.FTZ R5, R57, UR5, -R6 ;  /* 0x0000000539057c23 */ /* 0x004fc80008010806 */
[----:B------:R2:W-:Y:S02]  /*ef60*/  MUFU.EX2 R213, R5 ;  /* 0x0000000500d57308 */ /* 0x0005e40000000800 */
[--C-:B--2---:R-:W-:Y:S01]  /*ef70*/  FFMA.FTZ R5, R56, UR5, -R6.reuse ;  /* 0x0000000538057c23 */ /* 0x104fe20008010806 */
[----:B-1----:R-:W-:Y:S01]  /*ef80*/  FMNMX.FTZ R3, R3, R7, !PT ;  /* 0x0000000703037209 */ /* 0x002fe20007810000 */
[----:B------:R-:W-:Y:S01]  /*ef90*/  FFMA.FTZ R7, R25, UR5, -R6 ;  /* 0x0000000519077c23 */ /* 0x000fe20008010806 */
[----:B------:R-:W-:Y:S03]  /*efa0*/  LDSM.16.MT88.4 R56, [R217+0x6400] ;  /* 0x00640000d938783b */ /* 0x000fe60000004200 */
[----:B------:R1:W-:Y:S01]  /*efb0*/  MUFU.EX2 R247, R5 ;  /* 0x0000000500f77308 */ /* 0x0003e20000000800 */
[----:B------:R-:W-:-:S07]  /*efc0*/  FSETP.NEU.FTZ.AND P1, PT, R3, -INF , PT ;  /* 0xff8000000300780b */ /* 0x000fce0003f3d000 */
[----:B------:R2:W-:Y:S01]  /*efd0*/  MUFU.EX2 R14, R7 ;  /* 0x00000007000e7308 */ /* 0x0005e20000000800 */
[----:B-1----:R-:W-:-:S07]  /*efe0*/  FFMA.FTZ R5, R53, UR5, -R6 ;  /* 0x0000000535057c23 */ /* 0x002fce0008010806 */
[----:B------:R1:W-:Y:S01]  /*eff0*/  MUFU.EX2 R251, R5 ;  /* 0x0000000500fb7308 */ /* 0x0003e20000000800 */
[----:B--2---:R-:W-:-:S07]  /*f000*/  FFMA.FTZ R7, R24, UR5, -R6 ;  /* 0x0000000518077c23 */ /* 0x004fce0008010806 */
[----:B------:R-:W2:Y:S01]  /*f010*/  MUFU.EX2 R15, R7 ;  /* 0x00000007000f7308 */ /* 0x000ea20000000800 */
[--C-:B-1----:R-:W-:Y:S02]  /*f020*/  FFMA.FTZ R5, R52, UR5, -R6.reuse ;  /* 0x0000000534057c23 */ /* 0x102fe40008010806 */
[----:B------:R-:W-:Y:S05]  /*f030*/  LDSM.16.MT88.4 R52, [R218+0x5800] ;  /* 0x00580000da34783b */ /* 0x000fea0000004200 */
        /* <DEDUP_REMOVED lines=19> */
[----:B------:R1:W3:Y:S02]  /*f170*/  MUFU.EX2 R11, R5 ;  /* 0x00000005000b7308 */ /* 0x0002e40000000800 */
[----:B-1----:R-:W-:-:S06]  /*f180*/  FFMA.FTZ R5, R28, UR5, -R6 ;  /* 0x000000051c057c23 */ /* 0x002fcc0008010806 */
[----:B------:R1:W-:Y:S02]  /*f190*/  MUFU.EX2 R12, R5 ;  /* 0x00000005000c7308 */ /* 0x0003e40000000800 */
[----:B-1----:R-:W-:Y:S02]  /*f1a0*/  FFMA.FTZ R5, R26, UR5, -R6 ;  /* 0x000000051a057c23 */ /* 0x002fe40008010806 */
[----:B------:R-:W-:Y:S04]  /*f1b0*/  LDSM.16.MT88.4 R24, [R218+0x5000] ;  /* 0x00500000da18783b */ /* 0x000fe80000004200 */
[----:B------:R1:W4:Y:S02]  /*f1c0*/  MUFU.EX2 R13, R5 ;  /* 0x00000005000d7308 */ /* 0x0003240000000800 */
[----:B-1----:R-:W-:-:S05]  /*f1d0*/  FMUL.FTZ R5, R3, UR5 ;  /* 0x0000000503057c20 */ /* 0x002fca0008410000 */
[----:B------:R-:W-:-:S05]  /*f1e0*/  FSEL R5, R5, RZ, P1 ;  /* 0x000000ff05057208 */ /* 0x000fca0000800000 */
[--C-:B------:R-:W-:Y:S01]  /*f1f0*/  FFMA.FTZ R7, R135, UR5, -R5.reuse ;  /* 0x0000000587077c23 */ /* 0x100fe20008010805 */
[----:B--2---:R-:W-:Y:S01]  /*f200*/  MOV R135, R15 ;  /* 0x0000000f00877202 */ /* 0x004fe20000000f00 */
[--C-:B------:R-:W-:Y:S01]  /*f210*/  FFMA.FTZ R0, R137, UR5, -R5.reuse ;  /* 0x0000000589007c23 */ /* 0x100fe20008010805 */
[----:B---3--:R-:W-:Y:S01]  /*f220*/  MOV R137, R11 ;  /* 0x0000000b00897202 */ /* 0x008fe20000000f00 */
[----:B------:R1:W-:Y:S08]  /*f230*/  MUFU.EX2 R61, R7 ;  /* 0x00000007003d7308 */ /* 0x0003f00000000800 */
[----:B------:R2:W-:Y:S01]  /*f240*/  MUFU.EX2 R88, R0 ;  /* 0x0000000000587308 */ /* 0x0005e20000000800 */
[----:B-1----:R-:W-:Y:S01]  /*f250*/  FFMA.FTZ R7, R134, UR5, -R5 ;  /* 0x0000000586077c23 */ /* 0x002fe20008010805 */
[----:B------:R-:W-:-:S06]  /*f260*/  MOV R134, R14 ;  /* 0x0000000e00867202 */ /* 0x000fcc0000000f00 */
[----:B------:R1:W-:Y:S01]  /*f270*/  MUFU.EX2 R60, R7 ;  /* 0x00000007003c7308 */ /* 0x0003e20000000800 */
[----:B--2---:R-:W-:-:S07]  /*f280*/  FFMA.FTZ R0, R141, UR5, -R5 ;  /* 0x000000058d007c23 */ /* 0x004fce0008010805 */
[----:B------:R2:W-:Y:S01]  /*f290*/  MUFU.EX2 R92, R0 ;  /* 0x00000000005c7308 */ /* 0x0005e20000000800 */
[----:B-1----:R-:W-:Y:S01]  /*f2a0*/  FFMA.FTZ R7, R206, UR5, -R5 ;  /* 0x00000005ce077c23 */ /* 0x002fe20008010805 */
[----:B----4-:R-:W-:-:S06]  /*f2b0*/  MOV R206, R13 ;  /* 0x0000000d00ce7202 */ /* 0x010fcc0000000f00 */
[----:B------:R1:W-:Y:S01]  /*f2c0*/  MUFU.EX2 R69, R7 ;  /* 0x0000000700457308 */ /* 0x0003e20000000800 */
[----:B--2---:R-:W-:Y:S01]  /*f2d0*/  FFMA.FTZ R0, R139, UR5, -R5 ;  /* 0x000000058b007c23 */ /* 0x004fe20008010805 */
[----:B------:R-:W-:Y:S02]  /*f2e0*/  MOV R139, R10 ;  /* 0x0000000a008b7202 */ /* 0x000fe40000000f00 */
[----:B------:R-:W-:-:S04]  /*f2f0*/  F2FP.BF16.F32.PACK_AB R10, R175, R174 ;  /* 0x000000aeaf0a723e */ /* 0x000fc800000010ff */
[----:B------:R2:W-:Y:S01]  /*f300*/  MUFU.EX2 R97, R0 ;  /* 0x0000000000617308 */ /* 0x0005e20000000800 */
[--C-:B-1----:R-:W-:Y:S01]  /*f310*/  FFMA.FTZ R7, R207, UR5, -R5.reuse ;  /* 0x00000005cf077c23 */ /* 0x102fe20008010805 */
[----:B------:R-:W-:Y:S02]  /*f320*/  MOV R207, R12 ;  /* 0x0000000c00cf7202 */ /* 0x000fe40000000f00 */
[----:B------:R-:W1:Y:S04]  /*f330*/  LDSM.16.MT88.4 R12, [R217+0x5000] ;  /* 0x00500000d90c783b */ /* 0x000e680000004200 */
[----:B------:R3:W4:Y:S01]  /*f340*/  MUFU.EX2 R73, R7 ;  /* 0x0000000700497308 */ /* 0x0007220000000800 */
[----:B--2---:R-:W-:-:S07]  /*f350*/  FFMA.FTZ R0, R143, UR5, -R5 ;  /* 0x000000058f007c23 */ /* 0x004fce0008010805 */
[----:B------:R2:W-:Y:S01]  /*f360*/  MUFU.EX2 R98, R0 ;  /* 0x0000000000627308 */ /* 0x0005e20000000800 */
[----:B---3--:R-:W-:Y:S01]  /*f370*/  FFMA.FTZ R7, R144, UR5, -R5 ;  /* 0x0000000590077c23 */ /* 0x008fe20008010805 */
[----:B----4-:R-:W-:-:S06]  /*f380*/  F2FP.BF16.F32.PACK_AB R11, R73, R69 ;  /* 0x00000045490b723e */ /* 0x010fcc00000010ff */
[----:B------:R3:W-:Y:S01]  /*f390*/  MUFU.EX2 R84, R7 ;  /* 0x0000000700547308 */ /* 0x0007e20000000800 */
[----:B--2---:R-:W-:Y:S01]  /*f3a0*/  FFMA.FTZ R0, R138, UR5, -R5 ;  /* 0x000000058a007c23 */ /* 0x004fe20008010805 */
[----:B------:R-:W-:Y:S02]  /*f3b0*/  MOV R138, R9 ;  /* 0x00000009008a7202 */ /* 0x000fe40000000f00 */
[----:B------:R-:W-:-:S04]  /*f3c0*/  F2FP.BF16.F32.PACK_AB R9, R60, R61 ;  /* 0x0000003d3c09723e */ /* 0x000fc800000010ff */
[----:B------:R2:W-:Y:S01]  /*f3d0*/  MUFU.EX2 R104, R0 ;  /* 0x0000000000687308 */ /* 0x0005e20000000800 */
[--C-:B---3--:R-:W-:Y:S02]  /*f3e0*/  FFMA.FTZ R7, R140, UR5, -R5.reuse ;  /* 0x000000058c077c23 */ /* 0x108fe40008010805 */
[----:B-1----:R-:W-:Y:S05]  /*f3f0*/  HMMA.16816.F32.BF16 R20, R8, R12, RZ ;  /* 0x0000000c0814723c */ /* 0x002fea00000418ff */
[----:B------:R-:W1:Y:S01]  /*f400*/  MUFU.EX2 R89, R7 ;  /* 0x0000000700597308 */ /* 0x000e620000000800 */
[--C-:B--2---:R-:W-:Y:S01]  /*f410*/  FFMA.FTZ R0, R142, UR5, -R5.reuse ;  /* 0x000000058e007c23 */ /* 0x104fe20008010805 */
[----:B------:R-:W-:Y:S01]  /*f420*/  F2FP.BF16.F32.PACK_AB R12, R177, R176 ;  /* 0x000000b0b10c723e */ /* 0x000fe200000010ff */
[----:B------:R-:W-:Y:S05]  /*f430*/  LDSM.16.MT88.4 R140, [R217+0x8000] ;  /* 0x00800000d98c783b */ /* 0x000fea0000004200 */
[----:B------:R2:W3:Y:S01]  /*f440*/  MUFU.EX2 R108, R0 ;  /* 0x00000000006c7308 */ /* 0x0004e20000000800 */
[----:B-1----:R-:W-:Y:S01]  /*f450*/  F2FP.BF16.F32.PACK_AB R13, R89, R84 ;  /* 0x00000054590d723e */ /* 0x002fe200000010ff */
[----:B------:R-:W-:-:S06]  /*f460*/  FFMA.FTZ R7, R62, UR5, -R5 ;  /* 0x000000053e077c23 */ /* 0x000fcc0008010805 */
[----:B------:R1:W-:Y:S01]  /*f470*/  MUFU.EX2 R64, R7 ;  /* 0x0000000700407308 */ /* 0x0003e20000000800 */
[----:B--2---:R-:W-:Y:S01]  /*f480*/  FFMA.FTZ R0, R130, UR5, -R5 ;  /* 0x0000000582007c23 */ /* 0x004fe20008010805 */
[----:B------:R-:W-:-:S06]  /*f490*/  MOV R130, R17 ;  /* 0x0000001100827202 */ /* 0x000fcc0000000f00 */
[----:B------:R2:W-:Y:S01]  /*f4a0*/  MUFU.EX2 R113, R0 ;  /* 0x0000000000717308 */ /* 0x0005e20000000800 */
[----:B-1----:R-:W-:-:S04]  /*f4b0*/  FADD.FTZ R7, R173, R170 ;  /* 0x000000aaad077221 */ /* 0x002fc80000010000 */
[----:B------:R-:W-:Y:S01]  /*f4c0*/  FADD.FTZ R7, R174, R7 ;  /* 0x00000007ae077221 */ /* 0x000fe20000010000 */
[----:B--2---:R-:W-:Y:S01]  /*f4d0*/  FFMA.FTZ R0, R131, UR5, -R5 ;  /* 0x0000000583007c23 */ /* 0x004fe20008010805 */
[----:B------:R-:W-:Y:S02]  /*f4e0*/  MOV R131, R16 ;  /* 0x0000001000837202 */ /* 0x000fe40000000f00 */
[----:B------:R-:W-:Y:S01]  /*f4f0*/  FADD.FTZ R7, R175, R7 ;  /* 0x00000007af077221 */ /* 0x000fe20000010000 */
[----:B------:R-:W-:Y:S01]  /*f500*/  HMMA.16816.F32.BF16 R16, R8, R14, RZ ;  /* 0x0000000e0810723c */ /* 0x000fe200000418ff */
[----:B------:R1:W2:Y:S02]  /*f510*/  MUFU.EX2 R114, R0 ;  /* 0x0000000000727308 */ /* 0x0002a40000000800 */
[----:B------:R-:W-:-:S04]  /*f520*/  FADD.FTZ R7, R176, R7 ;  /* 0x00000007b0077221 */ /* 0x000fc80000010000 */
[----:B------:R-:W-:Y:S01]  /*f530*/  F2FP.BF16.F32.PACK_AB R14, R179, R178 ;  /* 0x000000b2b30e723e */ /* 0x000fe200000010ff */
[----:B------:R-:W-:Y:S01]  /*f540*/  FADD.FTZ R7, R177, R7 ;  /* 0x00000007b1077221 */ /* 0x000fe20000010000 */
[----:B------:R-:W-:-:S03]  /*f550*/  F2FP.BF16.F32.PACK_AB R15, R92, R88 ;  /* 0x000000585c0f723e */ /* 0x000fc600000010ff */
[----:B------:R-:W-:-:S04]  /*f560*/  FADD.FTZ R7, R178, R7 ;  /* 0x00000007b2077221 */ /* 0x000fc80000010000 */
[----:B------:R-:W-:Y:S01]  /*f570*/  FADD.FTZ R7, R179, R7 ;  /* 0x00000007b3077221 */ /* 0x000fe20000010000 */
[----:B-1----:R-:W-:Y:S01]  /*f580*/  FFMA.FTZ R0, R128, UR5, -R5 ;  /* 0x0000000580007c23 */ /* 0x002fe20008010805 */
[----:B------:R-:W-:Y:S02]  /*f590*/  MOV R128, R31 ;  /* 0x0000001f00807202 */ /* 0x000fe40000000f00 */
[C---:B------:R-:W-:Y:S01]  /*f5a0*/  HMMA.16816.F32.BF16 R28, R8.reuse, R24, RZ ;  /* 0x00000018081c723c */ /* 0x040fe200000418ff */
[----:B------:R1:W-:Y:S05]  /*f5b0*/  MUFU.EX2 R115, R0 ;  /* 0x0000000000737308 */ /* 0x0003ea0000000800 */
[----:B------:R-:W-:Y:S07]  /*f5c0*/  HMMA.16816.F32.BF16 R24, R8, R26, RZ ;  /* 0x0000001a0818723c */ /* 0x000fee00000418ff */
[----:B------:R-:W-:-:S02]  /*f5d0*/  F2FP.BF16.F32.PACK_AB R8, R181, R180 ;  /* 0x000000b4b508723e */ /* 0x000fc400000010ff */
[----:B------:R-:W-:Y:S02]  /*f5e0*/  F2FP.BF16.F32.PACK_AB R9, R98, R97 ;  /* 0x000000616209723e */ /* 0x000fe400000010ff */
[----:B------:R-:W-:Y:S01]  /*f5f0*/  F2FP.BF16.F32.PACK_AB R10, R183, R182 ;  /* 0x000000b6b70a723e */ /* 0x000fe200000010ff */
[--C-:B-1----:R-:W-:Y:S01]  /*f600*/  FFMA.FTZ R0, R129, UR5, -R5.reuse ;  /* 0x0000000581007c23 */ /* 0x102fe20008010805 */
[----:B------:R-:W-:Y:S02]  /*f610*/  MOV R129, R33 ;  /* 0x0000002100817202 */ /* 0x000fe40000000f00 */
[----:B---3--:R-:W-:Y:S01]  /*f620*/  F2FP.BF16.F32.PACK_AB R11, R108, R104 ;  /* 0x000000686c0b723e */ /* 0x008fe200000010ff */
[----:B------:R1:W3:Y:S02]  /*f630*/  MUFU.EX2 R112, R0 ;  /* 0x0000000000707308 */ /* 0x0002e40000000800 */
[----:B-1----:R-:W-:Y:S01]  /*f640*/  FFMA.FTZ R0, R126, UR5, -R5 ;  /* 0x000000057e007c23 */ /* 0x002fe20008010805 */
[----:B------:R-:W-:-:S02]  /*f650*/  MOV R126, R32 ;  /* 0x00000020007e7202 */ /* 0x000fc40000000f00 */
[C---:B------:R-:W-:Y:S03]  /*f660*/  HMMA.16816.F32.BF16 R32, R12.reuse, R36, R20 ;  /* 0x000000240c20723c */ /* 0x040fe60000041814 */
[----:B------:R1:W-:Y:S03]  /*f670*/  MUFU.EX2 R111, R0 ;  /* 0x00000000006f7308 */ /* 0x0003e60000000800 */
[C---:B------:R-:W-:Y:S06]  /*f680*/  HMMA.16816.F32.BF16 R20, R12.reuse, R38, R16 ;  /* 0x000000260c14723c */ /* 0x040fec0000041810 */
[C---:B------:R-:W-:Y:S06]  /*f690*/  HMMA.16816.F32.BF16 R16, R12.reuse, R40, R28 ;  /* 0x000000280c10723c */ /* 0x040fec000004181c */
[----:B------:R-:W-:Y:S01]  /*f6a0*/  HMMA.16816.F32.BF16 R12, R12, R42, R24 ;  /* 0x0000002a0c0c723c */ /* 0x000fe20000041818 */
[----:B------:R-:W4:Y:S01]  /*f6b0*/  LDSM.16.MT88.4 R40, [R218+0x5c00] ;  /* 0x005c0000da28783b */ /* 0x000f220000004200 */
[----:B-1----:R-:W-:-:S04]  /*f6c0*/  FFMA.FTZ R0, R127, UR5, -R5 ;  /* 0x000000057f007c23 */ /* 0x002fc80008010805 */
[C---:B------:R-:W-:Y:S01]  /*f6d0*/  HMMA.16816.F32.BF16 R32, R8.reuse, R44, R32 ;  /* 0x0000002c0820723c */ /* 0x040fe20000041820 */
[----:B------:R1:W5:Y:S05]  /*f6e0*/  MUFU.EX2 R110, R0 ;  /* 0x00000000006e7308 */ /* 0x00036a0000000800 */
[C---:B------:R-:W-:Y:S01]  /*f6f0*/  HMMA.16816.F32.BF16 R28, R8.reuse, R46, R20 ;  /* 0x0000002e081c723c */ /* 0x040fe20000041814 */
[----:B------:R-:W4:Y:S05]  /*f700*/  LDSM.16.MT88.4 R44, [R217+0x6000] ;  /* 0x00600000d92c783b */ /* 0x000f2a0000004200 */
[C---:B------:R-:W-:Y:S06]  /*f710*/  HMMA.16816.F32.BF16 R24, R8.reuse, R52, R16 ;  /* 0x000000340818723c */ /* 0x040fec0000041810 */
[----:B------:R-:W-:Y:S01]  /*f720*/  HMMA.16816.F32.BF16 R36, R8, R54, R12 ;  /* 0x000000360824723c */ /* 0x000fe2000004180c */
[----:B-1----:R-:W-:Y:S01]  /*f730*/  FFMA.FTZ R0, R124, UR5, -R5 ;  /* 0x000000057c007c23 */ /* 0x002fe20008010805 */
[----:B------:R-:W1:Y:S03]  /*f740*/  LDSM.16.MT88.4 R52, [R218+0x6000] ;  /* 0x00600000da34783b */ /* 0x000e660000004200 */
[----:B------:R5:W-:Y:S02]  /*f750*/  MUFU.EX2 R109, R0 ;  /* 0x00000000006d7308 */ /* 0x000be40000000800 */
[----:B------:R-:W-:-:S02]  /*f760*/  F2FP.BF16.F32.PACK_AB R8, R185, R184 ;  /* 0x000000b8b908723e */ /* 0x000fc400000010ff */
[----:B--2---:R-:W-:Y:S02]  /*f770*/  F2FP.BF16.F32.PACK_AB R9, R114, R113 ;  /* 0x000000717209723e */ /* 0x004fe400000010ff */
[----:B------:R-:W-:Y:S02]  /*f780*/  F2FP.BF16.F32.PACK_AB R10, R188, R186 ;  /* 0x000000babc0a723e */ /* 0x000fe400000010ff */
[----:B---3--:R-:W-:Y:S02]  /*f790*/  F2FP.BF16.F32.PACK_AB R11, R112, R115 ;  /* 0x00000073700b723e */ /* 0x008fe400000010ff */
[----:B------:R-:W-:Y:S02]  /*f7a0*/  F2FP.BF16.F32.PACK_AB R12, R189, R187 ;  /* 0x000000bbbd0c723e */ /* 0x000fe400000010ff */
[----:B-----5:R-:W-:Y:S02]  /*f7b0*/  F2FP.BF16.F32.PACK_AB R13, R110, R111 ;  /* 0x0000006f6e0d723e */ /* 0x020fe400000010ff */
[----:B------:R-:W-:Y:S01]  /*f7c0*/  F2FP.BF16.F32.PACK_AB R14, R191, R190 ;  /* 0x000000bebf0e723e */ /* 0x000fe200000010ff */
[----:B------:R-:W-:Y:S01]  /*f7d0*/  HMMA.16816.F32.BF16 R20, R8, R48, R32 ;  /* 0x000000300814723c */ /* 0x000fe20000041820 */
[----:B------:R-:W-:-:S04]  /*f7e0*/  FFMA.FTZ R0, R125, UR5, -R5 ;  /* 0x000000057d007c23 */ /* 0x000fc80008010805 */
[----:B------:R2:W3:Y:S01]  /*f7f0*/  MUFU.EX2 R106, R0 ;  /* 0x00000000006a7308 */ /* 0x0004e20000000800 */
[C---:B------:R-:W-:Y:S01]  /*f800*/  HMMA.16816.F32.BF16 R16, R8.reuse, R50, R28 ;  /* 0x000000320810723c */ /* 0x040fe2000004181c */
[----:B------:R-:W5:Y:S05]  /*f810*/  LDSM.16.MT88.4 R48, [R218+0x6400] ;  /* 0x00640000da30783b */ /* 0x000f6a0000004200 */
[C---:B----4-:R-:W-:Y:S06]  /*f820*/  HMMA.16816.F32.BF16 R24, R8.reuse, R40, R24 ;  /* 0x000000280818723c */ /* 0x050fec0000041818 */
[----:B------:R-:W-:Y:S01]  /*f830*/  HMMA.16816.F32.BF16 R32, R8, R42, R36 ;  /* 0x0000002a0820723c */ /* 0x000fe20000041824 */
[----:B------:R-:W-:Y:S01]  /*f840*/  LDSM.16.MT88.4 R36, [R218+0x6800] ;  /* 0x00680000da24783b */ /* 0x000fe20000004200 */
[----:B--2---:R-:W-:Y:S01]  /*f850*/  FFMA.FTZ R0, R122, UR5, -R5 ;  /* 0x000000057a007c23 */ /* 0x004fe20008010805 */
[----:B---3--:R-:W-:-:S02]  /*f860*/  F2FP.BF16.F32.PACK_AB R15, R106, R109 ;  /* 0x0000006d6a0f723e */ /* 0x008fc400000010ff */
[----:B------:R-:W-:Y:S02]  /*f870*/  LDSM.16.MT88.4 R40, [R217+0x6c00] ;  /* 0x006c0000d928783b */ /* 0x000fe40000004200 */
[----:B------:R-:W-:Y:S01]  /*f880*/  F2FP.BF16.F32.PACK_AB R8, R118, R116 ;  /* 0x000000747608723e */ /* 0x000fe200000010ff */
[----:B------:R2:W-:Y:S01]  /*f890*/  MUFU.EX2 R105, R0 ;  /* 0x0000000000697308 */ /* 0x0005e20000000800 */
[----:B------:R-:W-:Y:S01]  /*f8a0*/  F2FP.BF16.F32.PACK_AB R10, R117, R119 ;  /* 0x00000077750a723e */ /* 0x000fe200000010ff */
[C---:B------:R-:W-:Y:S06]  /*f8b0*/  HMMA.16816.F32.BF16 R28, R12.reuse, R44, R20 ;  /* 0x0000002c0c1c723c */ /* 0x040fec0000041814 */
[C---:B------:R-:W-:Y:S01]  /*f8c0*/  HMMA.16816.F32.BF16 R20, R12.reuse, R46, R16 ;  /* 0x0000002e0c14723c */ /* 0x040fe20000041810 */
[----:B------:R-:W3:Y:S05]  /*f8d0*/  LDSM.16.MT88.4 R44, [R217+0x6800] ;  /* 0x00680000d92c783b */ /* 0x000eea0000004200 */
[----:B-1----:R-:W-:Y:S01]  /*f8e0*/  HMMA.16816.F32.BF16 R16, R12, R52, R24 ;  /* 0x000000340c10723c */ /* 0x002fe20000041818 */
[----:B--2---:R-:W-:-:S04]  /*f8f0*/  FFMA.FTZ R0, R123, UR5, -R5 ;  /* 0x000000057b007c23 */ /* 0x004fc80008010805 */
[----:B------:R1:W2:Y:S01]  /*f900*/  MUFU.EX2 R99, R0 ;  /* 0x0000000000637308 */ /* 0x0002a20000000800 */
[----:B------:R-:W-:Y:S01]  /*f910*/  HMMA.16816.F32.BF16 R12, R12, R54, R32 ;  /* 0x000000360c0c723c */ /* 0x000fe20000041820 */
[----:B------:R-:W-:Y:S01]  /*f920*/  LDSM.16.MT88.4 R52, [R217+0x7400] ;  /* 0x00740000d934783b */ /* 0x000fe20000004200 */
[----:B-1----:R-:W-:Y:S01]  /*f930*/  FFMA.FTZ R0, R120, UR5, -R5 ;  /* 0x0000000578007c23 */ /* 0x002fe20008010805 */
[----:B--2---:R-:W-:-:S04]  /*f940*/  F2FP.BF16.F32.PACK_AB R9, R99, R105 ;  /* 0x000000696309723e */ /* 0x004fc800000010ff */
[----:B------:R1:W-:Y:S02]  /*f950*/  MUFU.EX2 R94, R0 ;  /* 0x00000000005e7308 */ /* 0x0003e40000000800 */
[----:B-1----:R-:W-:-:S06]  /*f960*/  FFMA.FTZ R0, R107, UR5, -R5 ;  /* 0x000000056b007c23 */ /* 0x002fcc0008010805 */
[----:B------:R1:W2:Y:S02]  /*f970*/  MUFU.EX2 R96, R0 ;  /* 0x0000000000607308 */ /* 0x0002a40000000800 */
[----:B-1----:R-:W-:Y:S01]  /*f980*/  FFMA.FTZ R0, R121, UR5, -R5 ;  /* 0x0000000579007c23 */ /* 0x002fe20008010805 */
[----:B--2---:R-:W-:-:S05]  /*f990*/  F2FP.BF16.F32.PACK_AB R11, R96, R94 ;  /* 0x0000005e600b723e */ /* 0x004fca00000010ff */
[----:B------:R1:W-:Y:S02]  /*f9a0*/  MUFU.EX2 R95, R0 ;  /* 0x00000000005f7308 */ /* 0x0003e40000000800 */
[C---:B------:R-:W-:Y:S06]  /*f9b0*/  HMMA.16816.F32.BF16 R32, R8.reuse, R56, R28 ;  /* 0x000000380820723c */ /* 0x040fec000004181c */
[C---:B------:R-:W-:Y:S01]  /*f9c0*/  HMMA.16816.F32.BF16 R28, R8.reuse, R58, R20 ;  /* 0x0000003a081c723c */ /* 0x040fe20000041814 */
[----:B------:R-:W-:Y:S05]  /*f9d0*/  LDSM.16.MT88.4 R56, [R218+0x7400] ;  /* 0x00740000da38783b */ /* 0x000fea0000004200 */
[----:B-----5:R-:W-:Y:S01]  /*f9e0*/  HMMA.16816.F32.BF16 R24, R8, R48, R16 ;  /* 0x000000300818723c */ /* 0x020fe20000041810 */
[----:B-1----:R-:W-:-:S04]  /*f9f0*/  FFMA.FTZ R0, R91, UR5, -R5 ;  /* 0x000000055b007c23 */ /* 0x002fc80008010805 */
[----:B------:R1:W2:Y:S01]  /*fa00*/  MUFU.EX2 R93, R0 ;  /* 0x00000000005d7308 */ /* 0x0002a20000000800 */
[----:B------:R-:W-:Y:S01]  /*fa10*/  HMMA.16816.F32.BF16 R20, R8, R50, R12 ;  /* 0x000000320814723c */ /* 0x000fe2000004180c */
[----:B------:R-:W4:Y:S06]  /*fa20*/  LDSM.16.MT88.4 R48, [R218+0x6c00] ;  /* 0x006c0000da30783b */ /* 0x000f2c0000004200 */
[----:B------:R-:W-:Y:S02]  /*fa30*/  F2FP.BF16.F32.PACK_AB R8, R193, R192 ;  /* 0x000000c0c108723e */ /* 0x000fe400000010ff */
[----:B------:R-:W-:-:S02]  /*fa40*/  F2FP.BF16.F32.PACK_AB R10, R194, R195 ;  /* 0x000000c3c20a723e */ /* 0x000fc400000010ff */
        /* <DEDUP_REMOVED lines=13> */
[----:B------:R-:W-:Y:S01]  /*fb20*/  HMMA.16816.F32.BF16 R28, R8, R36, R24 ;  /* 0x00000024081c723c */ /* 0x000fe20000041818 */
[----:B-1----:R-:W-:-:S04]  /*fb30*/  FFMA.FTZ R0, R87, UR5, -R5 ;  /* 0x0000000557007c23 */ /* 0x002fc80008010805 */
[----:B------:R1:W3:Y:S01]  /*fb40*/  MUFU.EX2 R85, R0 ;  /* 0x0000000000557308 */ /* 0x0002e20000000800 */
[----:B------:R-:W-:Y:S01]  /*fb50*/  HMMA.16816.F32.BF16 R24, R8, R38, R20 ;  /* 0x000000260818723c */ /* 0x000fe20000041814 */
[----:B------:R-:W5:Y:S06]  /*fb60*/  LDSM.16.MT88.4 R36, [R218+0x7000] ;  /* 0x00700000da24783b */ /* 0x000f6c0000004200 */
[----:B------:R-:W-:Y:S02]  /*fb70*/  F2FP.BF16.F32.PACK_AB R8, R202, R200 ;  /* 0x000000c8ca08723e */ /* 0x000fe400000010ff */
[----:B------:R-:W-:Y:S01]  /*fb80*/  F2FP.BF16.F32.PACK_AB R10, R203, R201 ;  /* 0x000000c9cb0a723e */ /* 0x000fe200000010ff */
[----:B-1----:R-:W-:Y:S01]  /*fb90*/  FFMA.FTZ R0, R82, UR5, -R5 ;  /* 0x0000000552007c23 */ /* 0x002fe20008010805 */
[----:B---3--:R-:W-:-:S03]  /*fba0*/  F2FP.BF16.F32.PACK_AB R13, R85, R86 ;  /* 0x00000056550d723e */ /* 0x008fc600000010ff */
[----:B------:R1:W-:Y:S02]  /*fbb0*/  MUFU.EX2 R81, R0 ;  /* 0x0000000000517308 */ /* 0x0003e40000000800 */
[----:B-1----:R-:W-:-:S06]  /*fbc0*/  FFMA.FTZ R0, R83, UR5, -R5 ;  /* 0x0000000553007c23 */ /* 0x002fcc0008010805 */
[----:B------:R1:W3:Y:S02]  /*fbd0*/  MUFU.EX2 R80, R0 ;  /* 0x0000000000507308 */ /* 0x0002e40000000800 */
[----:B-1----:R-:W-:Y:S01]  /*fbe0*/  FFMA.FTZ R0, R78, UR5, -R5 ;  /* 0x000000054e007c23 */ /* 0x002fe20008010805 */
[----:B---3--:R-:W-:-:S05]  /*fbf0*/  F2FP.BF16.F32.PACK_AB R15, R80, R81 ;  /* 0x00000051500f723e */ /* 0x008fca00000010ff */
[----:B------:R1:W-:Y:S02]  /*fc00*/  MUFU.EX2 R77, R0 ;  /* 0x00000000004d7308 */ /* 0x0003e40000000800 */
[C---:B------:R-:W-:Y:S06]  /*fc10*/  HMMA.16816.F32.BF16 R16, R12.reuse, R40, R16 ;  /* 0x000000280c10723c */ /* 0x040fec0000041810 */
[C---:B------:R-:W-:Y:S06]  /*fc20*/  HMMA.16816.F32.BF16 R20, R12.reuse, R42, R32 ;  /* 0x0000002a0c14723c */ /* 0x040fec0000041820 */
[----:B----4-:R-:W-:Y:S01]  /*fc30*/  HMMA.16816.F32.BF16 R32, R12, R48, R28 ;  /* 0x000000300c20723c */ /* 0x010fe2000004181c */
[----:B-1----:R-:W-:-:S04]  /*fc40*/  FFMA.FTZ R0, R79, UR5, -R5 ;  /* 0x000000054f007c23 */ /* 0x002fc80008010805 */
[----:B------:R1:W3:Y:S01]  /*fc50*/  MUFU.EX2 R76, R0 ;  /* 0x00000000004c7308 */ /* 0x0002e20000000800 */
[----:B------:R-:W-:Y:S01]  /*fc60*/  HMMA.16816.F32.BF16 R24, R12, R50, R24 ;  /* 0x000000320c18723c */ /* 0x000fe20000041818 */
[----:B------:R-:W4:Y:S06]  /*fc70*/  LDSM.16.MT88.4 R48, [R217+0x7800] ;  /* 0x00780000d930783b */ /* 0x000f2c0000004200 */
[----:B------:R-:W-:Y:S01]  /*fc80*/  FADD.FTZ R12, R61, R60 ;  /* 0x0000003c3d0c7221 */ /* 0x000fe20000010000 */
[----:B------:R-:W-:-:S03]  /*fc90*/  F2FP.BF16.F32.PACK_AB R14, R208, R209 ;  /* 0x000000d1d00e723e */ /* 0x000fc600000010ff */
[----:B------:R-:W-:-:S04]  /*fca0*/  FADD.FTZ R12, R69, R12 ;  /* 0x0000000c450c7221 */ /* 0x000fc80000010000 */
[----:B------:R-:W-:Y:S01]  /*fcb0*/  FADD.FTZ R28, R73, R12 ;  /* 0x0000000c491c7221 */ /* 0x000fe20000010000 */
[--C-:B-1----:R-:W-:Y:S01]  /*fcc0*/  FFMA.FTZ R0, R74, UR5, -R5.reuse ;  /* 0x000000054a007c23 */ /* 0x102fe20008010805 */
[----:B---3--:R-:W-:Y:S02]  /*fcd0*/  F2FP.BF16.F32.PACK_AB R9, R76, R77 ;  /* 0x0000004d4c09723e */ /* 0x008fe400000010ff */
[----:B------:R-:W-:Y:S01]  /*fce0*/  F2FP.BF16.F32.PACK_AB R12, R204, R205 ;  /* 0x000000cdcc0c723e */ /* 0x000fe200000010ff */
[----:B------:R1:W-:Y:S02]  /*fcf0*/  MUFU.EX2 R74, R0 ;  /* 0x00000000004a7308 */ /* 0x0003e40000000800 */
[----:B-1----:R-:W-:-:S06]  /*fd00*/  FFMA.FTZ R0, R75, UR5, -R5 ;  /* 0x000000054b007c23 */ /* 0x002fcc0008010805 */
[----:B------:R1:W3:Y:S02]  /*fd10*/  MUFU.EX2 R72, R0 ;  /* 0x0000000000487308 */ /* 0x0002e40000000800 */
[----:B-1----:R-:W-:Y:S01]  /*fd20*/  FFMA.FTZ R0, R70, UR5, -R5 ;  /* 0x0000000546007c23 */ /* 0x002fe20008010805 */
[----:B---3--:R-:W-:-:S05]  /*fd30*/  F2FP.BF16.F32.PACK_AB R11, R72, R74 ;  /* 0x0000004a480b723e */ /* 0x008fca00000010ff */
[----:B------:R1:W-:Y:S02]  /*fd40*/  MUFU.EX2 R70, R0 ;  /* 0x0000000000467308 */ /* 0x0003e40000000800 */
[C---:B--2---:R-:W-:Y:S06]  /*fd50*/  HMMA.16816.F32.BF16 R16, R8.reuse, R44, R16 ;  /* 0x0000002c0810723c */ /* 0x044fec0000041810 */
[C---:B------:R-:W-:Y:S01]  /*fd60*/  HMMA.16816.F32.BF16 R20, R8.reuse, R46, R20 ;  /* 0x0000002e0814723c */ /* 0x040fe20000041814 */
[----:B------:R-:W2:Y:S05]  /*fd70*/  LDSM.16.MT88.4 R44, [R218+0x7800] ;  /* 0x00780000da2c783b */ /* 0x000eaa0000004200 */
[----:B-----5:R-:W-:Y:S01]  /*fd80*/  HMMA.16816.F32.BF16 R40, R8, R36, R32 ;  /* 0x000000240828723c */ /* 0x020fe20000041820 */
[----:B-1----:R-:W-:-:S04]  /*fd90*/  FFMA.FTZ R0, R71, UR5, -R5 ;  /* 0x0000000547007c23 */ /* 0x002fc80008010805 */
[----:B------:R1:W3:Y:S01]  /*fda0*/  MUFU.EX2 R68, R0 ;  /* 0x0000000000447308 */ /* 0x0002e20000000800 */
[----:B------:R-:W-:Y:S07]  /*fdb0*/  HMMA.16816.F32.BF16 R36, R8, R38, R24 ;  /* 0x000000260824723c */ /* 0x000fee0000041818 */
[----:B------:R-:W-:Y:S01]  /*fdc0*/  FADD.FTZ R8, R84, R28 ;  /* 0x0000001c54087221 */ /* 0x000fe20000010000 */
        /* <DEDUP_REMOVED lines=8> */
[----:B------:R1:W3:Y:S02]  /*fe50*/  MUFU.EX2 R62, R0 ;  /* 0x00000000003e7308 */ /* 0x0002e40000000800 */
[C---:B------:R-:W-:Y:S06]  /*fe60*/  HMMA.16816.F32.BF16 R32, R12.reuse, R52, R16 ;  /* 0x000000340c20723c */ /* 0x040fec0000041810 */
[----:B------:R-:W-:Y:S01]  /*fe70*/  HMMA.16816.F32.BF16 R28, R12, R54, R20 ;  /* 0x000000360c1c723c */ /* 0x000fe20000041814 */
[----:B------:R-:W-:Y:S01]  /*fe80*/  FADD.FTZ R17, R180, R7 ;  /* 0x00000007b4117221 */ /* 0x000fe20000010000 */
[----:B------:R-:W-:-:S04]  /*fe90*/  FFMA.FTZ R7, R148, UR5, -R5 ;  /* 0x0000000594077c23 */ /* 0x000fc80008010805 */
[C---:B------:R-:W-:Y:S01]  /*fea0*/  HMMA.16816.F32.BF16 R24, R12.reuse, R56, R40 ;  /* 0x000000380c18723c */ /* 0x040fe20000041828 */
[----:B-1----:R-:W-:Y:S01]  /*feb0*/  FFMA.FTZ R0, R100, UR5, -R5 ;  /* 0x0000000564007c23 */ /* 0x002fe20008010805 */
[----:B------:R-:W1:Y:S01]  /*fec0*/  LDSM.16.MT88.4 R40, [R217+0x7c00] ;  /* 0x007c0000d928783b */ /* 0x000e620000004200 */
[----:B---3--:R-:W-:Y:S02]  /*fed0*/  F2FP.BF16.F32.PACK_AB R9, R62, R64 ;  /* 0x000000403e09723e */ /* 0x008fe400000010ff */
[----:B------:R3:W-:Y:S01]  /*fee0*/  MUFU.EX2 R61, R0 ;  /* 0x00000000003d7308 */ /* 0x0007e20000000800 */
[----:B------:R-:W-:Y:S01]  /*fef0*/  HMMA.16816.F32.BF16 R20, R12, R58, R36 ;  /* 0x0000003a0c14723c */ /* 0x000fe20000041824 */
[----:B------:R-:W5:Y:S06]  /*ff00*/  LDSM.16.MT88.4 R36, [R218+0x7c00] ;  /* 0x007c0000da24783b */ /* 0x000f6c0000004200 */
[----:B------:R-:W-:Y:S01]  /*ff10*/  FADD.FTZ R12, R181, R17 ;  /* 0x00000011b50c7221 */ /* 0x000fe20000010000 */
[----:B------:R4:W-:Y:S01]  /*ff20*/  MUFU.EX2 R15, R7 ;  /* 0x00000007000f7308 */ /* 0x0009e20000000800 */
[--C-:B------:R-:W-:Y:S01]  /*ff30*/  FFMA.FTZ R13, R149, UR5, -R5.reuse ;  /* 0x00000005950d7c23 */ /* 0x100fe20008010805 */
[----:B---3--:R-:W-:-:S06]  /*ff40*/  FFMA.FTZ R0, R101, UR5, -R5 ;  /* 0x0000000565007c23 */ /* 0x008fcc0008010805 */
[----:B------:R3:W-:Y:S08]  /*ff50*/  MUFU.EX2 R14, R13 ;  /* 0x0000000d000e7308 */ /* 0x0007f00000000800 */
[----:B------:R2:W1:Y:S01]  /*ff60*/  MUFU.EX2 R60, R0 ;  /* 0x00000000003c7308 */ /* 0x0004620000000800 */
[----:B----4-:R-:W-:Y:S01]  /*ff70*/  FADD.FTZ R7, R182, R12 ;  /* 0x0000000cb6077221 */ /* 0x010fe20000010000 */
[----:B------:R-:W-:-:S03]  /*ff80*/  FFMA.FTZ R12, R146, UR5, -R6 ;  /* 0x00000005920c7c23 */ /* 0x000fc60008010806 */
[----:B------:R-:W-:-:S03]  /*ff90*/  FADD.FTZ R7, R183, R7 ;  /* 0x00000007b7077221 */ /* 0x000fc60000010000 */
[----:B------:R4:W-:Y:S01]  /*ffa0*/  MUFU.EX2 R56, R12 ;  /* 0x0000000c00387308 */ /* 0x0009e20000000800 */
[----:B------:R-:W-:Y:S01]  /*ffb0*/  FADD.FTZ R7, R184, R7 ;  /* 0x00000007b8077221 */ /* 0x000fe20000010000 */
[----:B---3--:R-:W-:-:S03]  /*ffc0*/  FFMA.FTZ R13, R152, UR5, -R6 ;  /* 0x00000005980d7c23 */ /* 0x008fc60008010806 */
[----:B------:R-:W-:-:S03]  /*ffd0*/  FADD.FTZ R7, R185, R7 ;  /* 0x00000007b9077221 */ /* 0x000fc60000010000 */
[----:B------:R3:W5:Y:S01]  /*ffe0*/  MUFU.EX2 R53, R13 ;  /* 0x0000000d00357308 */ /* 0x0007620000000800 */
[----:B--2---:R-:W-:Y:S01]  /*fff0*/  FADD.FTZ R0, R89, R8 ;  /* 0x0000000859007221 */ /* 0x004fe20000010000 */
[----:B------:R-:W-:Y:S01]  /*10000*/  FADD.FTZ R7, R186, R7 ;  /* 0x00000007ba077221 */ /* 0x000fe20000010000 */
[----:B------:R-:W-:Y:S01]  /*10010*/  FFMA.FTZ R8, R145, UR5, -R5 ;  /* 0x0000000591087c23 */ /* 0x000fe20008010805 */
[----:B-1----:R-:W-:Y:S01]  /*10020*/  F2FP.BF16.F32.PACK_AB R11, R60, R61 ;  /* 0x0000003d3c0b723e */ /* 0x002fe200000010ff */
[----:B------:R-:W-:Y:S01]  /*10030*/  FADD.FTZ R0, R88, R0 ;  /* 0x0000000058007221 */ /* 0x000fe20000010000 */
[----:B------:R-:W-:Y:S02]  /*10040*/  FADD.FTZ R7, R188, R7 ;  /* 0x00000007bc077221 */ /* 0x000fe40000010000 */
[----:B------:R1:W-:Y:S01]  /*10050*/  MUFU.EX2 R55, R8 ;  /* 0x0000000800377308 */ /* 0x0003e20000000800 */
[----:B------:R-:W-:Y:S01]  /*10060*/  FADD.FTZ R16, R92, R0 ;  /* 0x000000005c107221 */ /* 0x000fe20000010000 */
[----:B------:R-:W-:Y:S01]  /*10070*/  FFMA.FTZ R0, R147, UR5, -R5 ;  /* 0x0000000593007c23 */ /* 0x000fe20008010805 */
[----:B------:R-:W-:Y:S01]  /*10080*/  FADD.FTZ R7, R187, R7 ;  /* 0x00000007bb077221 */ /* 0x000fe20000010000 */
[----:B----4-:R-:W-:-:S03]  /*10090*/  FFMA.FTZ R12, R150, UR5, -R5 ;  /* 0x00000005960c7c23 */ /* 0x010fc60008010805 */
[----:B------:R-:W-:Y:S01]  /*100a0*/  FADD.FTZ R7, R189, R7 ;  /* 0x00000007bd077221 */ /* 0x000fe20000010000 */
[----:B------:R2:W4:Y:S01]  /*100b0*/  MUFU.EX2 R54, R0 ;  /* 0x0000000000367308 */ /* 0x0005220000000800 */
[----:B---3--:R-:W-:Y:S01]  /*100c0*/  FFMA.FTZ R13, R155, UR5, -R5 ;  /* 0x000000059b0d7c23 */ /* 0x008fe20008010805 */
[----:B-----5:R-:W-:Y:S01]  /*100d0*/  F2FP.BF16.F32.PACK_AB R152, R53, R56 ;  /* 0x000000383598723e */ /* 0x020fe200000010ff */
[----:B------:R-:W-:-:S04]  /*100e0*/  FADD.FTZ R7, R190, R7 ;  /* 0x00000007be077221 */ /* 0x000fc80000010000 */
[----:B------:R-:W-:Y:S01]  /*100f0*/  FADD.FTZ R7, R191, R7 ;  /* 0x00000007bf077221 */ /* 0x000fe20000010000 */
[----:B------:R3:W-:Y:S01]  /*10100*/  MUFU.EX2 R52, R12 ;  /* 0x0000000c00347308 */ /* 0x0007e20000000800 */
[----:B-1----:R-:W-:Y:S02]  /*10110*/  F2FP.BF16.F32.PACK_AB R8, R210, R211 ;  /* 0x000000d3d208723e */ /* 0x002fe400000010ff */
[----:B------:R-:W-:-:S04]  /*10120*/  FADD.FTZ R7, R116, R7 ;  /* 0x0000000774077221 */ /* 0x000fc80000010000 */
[----:B------:R-:W-:Y:S01]  /*10130*/  FADD.FTZ R7, R118, R7 ;  /* 0x0000000776077221 */ /* 0x000fe20000010000 */
[----:B------:R-:W-:Y:S01]  /*10140*/  HMMA.16816.F32.BF16 R28, R8, R50, R28 ;  /* 0x00000032081c723c */ /* 0x000fe2000004181c */
[----:B--2---:R-:W-:-:S04]  /*10150*/  FADD.FTZ R0, R97, R16 ;  /* 0x0000001061007221 */ /* 0x004fc80000010000 */
[----:B------:R-:W-:Y:S01]  /*10160*/  FADD.FTZ R0, R98, R0 ;  /* 0x0000000062007221 */ /* 0x000fe20000010000 */
[C---:B------:R-:W-:Y:S01]  /*10170*/  HMMA.16816.F32.BF16 R32, R8.reuse, R48, R32 ;  /* 0x000000300820723c */ /* 0x040fe20000041820 */
[----:B------:R1:W-:Y:S02]  /*10180*/  MUFU.EX2 R48, R13 ;  /* 0x0000000d00307308 */ /* 0x0003e40000000800 */
[----:B------:R-:W-:Y:S01]  /*10190*/  FADD.FTZ R0, R104, R0 ;  /* 0x0000000068007221 */ /* 0x000fe20000010000 */
[----:B---3--:R-:W-:Y:S02]  /*101a0*/  FFMA.FTZ R12, R151, UR5, -R5 ;  /* 0x00000005970c7c23 */ /* 0x008fe40008010805 */
[C---:B------:R-:W-:Y:S01]  /*101b0*/  HMMA.16816.F32.BF16 R16, R8.reuse, R46, R20 ;  /* 0x0000002e0810723c */ /* 0x040fe20000041814 */
[----:B------:R-:W-:Y:S02]  /*101c0*/  FADD.FTZ R0, R108, R0 ;  /* 0x000000006c007221 */ /* 0x000fe40000010000 */
[----:B------:R2:W3:Y:S02]  /*101d0*/  MUFU.EX2 R51, R12 ;  /* 0x0000000c00337308 */ /* 0x0004e40000000800 */
[----:B------:R-:W-:Y:S01]  /*101e0*/  FADD.FTZ R0, R113, R0 ;  /* 0x0000000071007221 */ /* 0x000fe20000010000 */
[----:B------:R-:W-:Y:S03]  /*101f0*/  HMMA.16816.F32.BF16 R24, R8, R44, R24 ;  /* 0x0000002c0818723c */ /* 0x000fe60000041818 */
[----:B------:R-:W-:Y:S01]  /*10200*/  FADD.FTZ R0, R114, R0 ;  /* 0x0000000072007221 */ /* 0x000fe20000010000 */
[----:B-1----:R-:W-:-:S03]  /*10210*/  FFMA.FTZ R13, R163, UR5, -R6 ;  /* 0x00000005a30d7c23 */ /* 0x002fc60008010806 */
[----:B------:R-:W-:Y:S01]  /*10220*/  FADD.FTZ R0, R115, R0 ;  /* 0x0000000073007221 */ /* 0x000fe20000010000 */
[----:B------:R-:W-:Y:S02]  /*10230*/  F2FP.BF16.F32.PACK_AB R8, R251, R247 ;  /* 0x000000f7fb08723e */ /* 0x000fe400000010ff */
[----:B----4-:R-:W-:Y:S01]  /*10240*/  F2FP.BF16.F32.PACK_AB R9, R54, R55 ;  /* 0x000000373609723e */ /* 0x010fe200000010ff */
[----:B------:R-:W-:Y:S01]  /*10250*/  FADD.FTZ R0, R112, R0 ;  /* 0x0000000070007221 */ /* 0x000fe20000010000 */
[----:B------:R-:W-:Y:S01]  /*10260*/  F2FP.BF16.F32.PACK_AB R10, R252, R249 ;  /* 0x000000f9fc0a723e */ /* 0x000fe200000010ff */
[----:B------:R-:W-:Y:S01]  /*10270*/  MUFU.EX2 R246, R13 ;  /* 0x0000000d00f67308 */ /* 0x000fe20000000800 */
[----:B--2---:R-:W-:Y:S01]  /*10280*/  FFMA.FTZ R12, R153, UR5, -R5 ;  /* 0x00000005990c7c23 */ /* 0x004fe20008010805 */
[----:B------:R-:W-:Y:S01]  /*10290*/  FADD.FTZ R0, R111, R0 ;  /* 0x000000006f007221 */ /* 0x000fe20000010000 */
[----:B------:R-:W-:-:S03]  /*102a0*/  F2FP.BF16.F32.PACK_AB R11, R14, R15 ;  /* 0x0000000f0e0b723e */ /* 0x000fc600000010ff */
[----:B------:R-:W-:Y:S02]  /*102b0*/  FADD.FTZ R0, R110, R0 ;  /* 0x000000006e007221 */ /* 0x000fe40000010000 */
[----:B------:R1:W-:Y:S02]  /*102c0*/  MUFU.EX2 R50, R12 ;  /* 0x0000000c00327308 */ /* 0x0003e40000000800 */
[----:B------:R-:W-:Y:S01]  /*102d0*/  FADD.FTZ R0, R109, R0 ;  /* 0x000000006d007221 */ /* 0x000fe20000010000 */
[----:B------:R-:W-:Y:S01]  /*102e0*/  HMMA.16816.F32.BF16 R20, R8, R40, R32 ;  /* 0x000000280814723c */ /* 0x000fe20000041820 */
[----:B------:R-:W2:Y:S02]  /*102f0*/  LDSM.16.MT88.4 R32, [R218+0x8000] ;  /* 0x00800000da20783b */ /* 0x000ea40000004200 */
[----:B------:R-:W-:-:S03]  /*10300*/  FADD.FTZ R0, R106, R0 ;  /* 0x000000006a007221 */ /* 0x000fc60000010000 */
[----:B------:R-:W-:Y:S01]  /*10310*/  HMMA.16816.F32.BF16 R28, R8, R42, R28 ;  /* 0x0000002a081c723c */ /* 0x000fe2000004181c */
[----:B------:R-:W-:-:S04]  /*10320*/  FADD.FTZ R0, R105, R0 ;  /* 0x0000000069007221 */ /* 0x000fc80000010000 */
[----:B------:R-:W-:Y:S01]  /*10330*/  FADD.FTZ R0, R99, R0 ;  /* 0x0000000063007221 */ /* 0x000fe20000010000 */
[----:B------:R-:W-:Y:S01]  /*10340*/  HMMA.16816.F32.BF16 R24, R8, R36, R24 ;  /* 0x000000240818723c */ /* 0x000fe20000041818 */
[----:B-1----:R-:W-:-:S04]  /*10350*/  FFMA.FTZ R12, R154, UR5, -R5 ;  /* 0x000000059a0c7c23 */ /* 0x002fc80008010805 */
[----:B------:R1:W4:Y:S01]  /*10360*/  MUFU.EX2 R49, R12 ;  /* 0x0000000c00317308 */ /* 0x0003220000000800 */
[----:B------:R-:W-:Y:S01]  /*10370*/  HMMA.16816.F32.BF16 R16, R8, R38, R16 ;  /* 0x000000260810723c */ /* 0x000fe20000041810 */
[----:B------:R-:W5:Y:S06]  /*10380*/  LDSM.16.MT88.4 R36, [R217+0x8400] ;  /* 0x00840000d924783b */ /* 0x000f6c0000004200 */
[----:B------:R-:W-:Y:S02]  /*10390*/  F2FP.BF16.F32.PACK_AB R8, R129, R126 ;  /* 0x0000007e8108723e */ /* 0x000fe400000010ff */
[----:B---3--:R-:W-:-:S02]  /*103a0*/  F2FP.BF16.F32.PACK_AB R9, R51, R52 ;  /* 0x000000343309723e */ /* 0x008fc400000010ff */
[----:B------:R-:W-:Y:S01]  /*103b0*/  F2FP.BF16.F32.PACK_AB R10, R131, R128 ;  /* 0x00000080830a723e */ /* 0x000fe200000010ff */
[----:B-1----:R-:W-:Y:S01]  /*103c0*/  FADD.FTZ R12, R119, R7 ;  /* 0x00000007770c7221 */ /* 0x002fe20000010000 */
[----:B------:R-:W-:Y:S01]  /*103d0*/  FADD.FTZ R7, R94, R0 ;  /* 0x000000005e077221 */ /* 0x000fe20000010000 */
[----:B------:R-:W-:Y:S01]  /*103e0*/  FFMA.FTZ R0, R156, UR5, -R5 ;  /* 0x000000059c007c23 */ /* 0x000fe20008010805 */
[----:B----4-:R-:W-:Y:S01]  /*103f0*/  F2FP.BF16.F32.PACK_AB R11, R49, R50 ;  /* 0x00000032310b723e */ /* 0x010fe200000010ff */
[----:B------:R-:W-:Y:S01]  /*10400*/  FADD.FTZ R12, R117, R12 ;  /* 0x0000000c750c7221 */ /* 0x000fe20000010000 */
[----:B------:R-:W-:Y:S01]  /*10410*/  FADD.FTZ R7, R96, R7 ;  /* 0x0000000760077221 */ /* 0x000fe20000010000 */
[----:B------:R1:W3:Y:S02]  /*10420*/  MUFU.EX2 R46, R0 ;  /* 0x00000000002e7308 */ /* 0x0002e40000000800 */
[----:B------:R-:W-:Y:S02]  /*10430*/  FADD.FTZ R12, R192, R12 ;  /* 0x0000000cc00c7221 */ /* 0x000fe40000010000 */
[C---:B------:R-:W-:Y:S06]  /*10440*/  HMMA.16816.F32.BF16 R20, R8.reuse, R140, R20 ;  /* 0x0000008c0814723c */ /* 0x040fec0000041814 */
[C---:B------:R-:W-:Y:S01]  /*10450*/  HMMA.16816.F32.BF16 R140, R8.reuse, R142, R28 ;  /* 0x0000008e088c723c */ /* 0x040fe2000004181c */
[----:B------:R-:W4:Y:S05]  /*10460*/  LDSM.16.MT88.4 R28, [R218+0x8400] ;  /* 0x00840000da1c783b */ /* 0x000f2a0000004200 */
[----:B--2---:R-:W-:Y:S01]  /*10470*/  HMMA.16816.F32.BF16 R24, R8, R32, R24 ;  /* 0x000000200818723c */ /* 0x004fe20000041818 */
[----:B-1----:R-:W-:Y:S01]  /*10480*/  FADD.FTZ R0, R95, R7 ;  /* 0x000000075f007221 */ /* 0x002fe20000010000 */
[----:B------:R-:W-:Y:S01]  /*10490*/  FADD.FTZ R7, R193, R12 ;  /* 0x0000000cc1077221 */ /* 0x000fe20000010000 */
[----:B------:R-:W-:-:S02]  /*104a0*/  FFMA.FTZ R12, R158, UR5, -R5 ;  /* 0x000000059e0c7c23 */ /* 0x000fc40008010805 */
[----:B------:R-:W-:Y:S01]  /*104b0*/  FADD.FTZ R0, R93, R0 ;  /* 0x000000005d007221 */ /* 0x000fe20000010000 */
[----:B------:R-:W-:Y:S01]  /*104c0*/  FADD.FTZ R7, R195, R7 ;  /* 0x00000007c3077221 */ /* 0x000fe20000010000 */
[----:B------:R1:W-:Y:S01]  /*104d0*/  MUFU.EX2 R45, R12 ;  /* 0x0000000c002d7308 */ /* 0x0003e20000000800 */
[----:B------:R-:W-:Y:S01]  /*104e0*/  HMMA.16816.F32.BF16 R16, R8, R34, R16 ;  /* 0x000000220810723c */ /* 0x000fe20000041810 */
[----:B------:R-:W-:Y:S01]  /*104f0*/  FADD.FTZ R0, R91, R0 ;  /* 0x000000005b007221 */ /* 0x000fe20000010000 */
[----:B------:R-:W-:Y:S01]  /*10500*/  FADD.FTZ R7, R194, R7 ;  /* 0x00000007c2077221 */ /* 0x000fe20000010000 */
[----:B------:R-:W2:Y:S02]  /*10510*/  LDSM.16.MT88.4 R32, [R217+0x8800] ;  /* 0x00880000d920783b */ /* 0x000ea40000004200 */
[----:B------:R-:W-:Y:S01]  /*10520*/  FADD.FTZ R0, R90, R0 ;  /* 0x000000005a007221 */ /* 0x000fe20000010000 */
[----:B------:R-:W-:Y:S01]  /*10530*/  FADD.FTZ R7, R197, R7 ;  /* 0x00000007c5077221 */ /* 0x000fe20000010000 */
[----:B------:R-:W-:-:S02]  /*10540*/  F2FP.BF16.F32.PACK_AB R8, R138, R130 ;  /* 0x000000828a08723e */ /* 0x000fc400000010ff */
[----:B------:R-:W-:Y:S01]  /*10550*/  FADD.FTZ R0, R86, R0 ;  /* 0x0000000056007221 */ /* 0x000fe20000010000 */
[----:B------:R-:W-:Y:S01]  /*10560*/  FADD.FTZ R7, R196, R7 ;  /* 0x00000007c4077221 */ /* 0x000fe20000010000 */
[----:B---3--:R-:W-:Y:S02]  /*10570*/  F2FP.BF16.F32.PACK_AB R9, R48, R46 ;  /* 0x0000002e3009723e */ /* 0x008fe400000010ff */
[----:B------:R-:W-:Y:S01]  /*10580*/  FADD.FTZ R0, R85, R0 ;  /* 0x0000000055007221 */ /* 0x000fe20000010000 */
[----:B------:R-:W-:Y:S01]  /*10590*/  FADD.FTZ R7, R198, R7 ;  /* 0x00000007c6077221 */ /* 0x000fe20000010000 */
[----:B------:R-:W-:Y:S01]  /*105a0*/  F2FP.BF16.F32.PACK_AB R10, R137, R139 ;  /* 0x0000008b890a723e */ /* 0x000fe200000010ff */
[----:B-1----:R-:W-:Y:S01]  /*105b0*/  FFMA.FTZ R12, R159, UR5, -R5 ;  /* 0x000000059f0c7c23 */ /* 0x002fe20008010805 */
[----:B------:R-:W-:Y:S01]  /*105c0*/  FADD.FTZ R0, R81, R0 ;  /* 0x0000000051007221 */ /* 0x000fe20000010000 */
[----:B------:R-:W-:Y:S02]  /*105d0*/  FADD.FTZ R7, R199, R7 ;  /* 0x00000007c7077221 */ /* 0x000fe40000010000 */
[----:B------:R1:W3:Y:S01]  /*105e0*/  MUFU.EX2 R44, R12 ;  /* 0x0000000c002c7308 */ /* 0x0002e20000000800 */
        /* <DEDUP_REMOVED lines=8> */
[----:B-1----:R-:W-:Y:S02]  /*10670*/  FFMA.FTZ R12, R157, UR5, -R6 ;  /* 0x000000059d0c7c23 */ /* 0x002fe40008010806 */
        /* <DEDUP_REMOVED lines=8> */
[----:B-----5:R-:W-:Y:S02]  /*10700*/  HMMA.16816.F32.BF16 R20, R8, R36, R20 ;  /* 0x000000240814723c */ /* 0x020fe40000041814 */
[----:B------:R-:W-:Y:S01]  /*10710*/  FADD.FTZ R0, R66, R0 ;  /* 0x0000000042007221 */ /* 0x000fe20000010000 */
[----:B------:R-:W-:-:S03]  /*10720*/  FADD.FTZ R6, R208, R7 ;  /* 0x00000007d0067221 */ /* 0x000fc60000010000 */
[----:B------:R-:W-:Y:S01]  /*10730*/  FADD.FTZ R0, R65, R0 ;  /* 0x0000000041007221 */ /* 0x000fe20000010000 */
[----:B------:R-:W-:Y:S01]  /*10740*/  FADD.FTZ R6, R211, R6 ;  /* 0x00000006d3067221 */ /* 0x000fe20000010000 */
[C---:B----4-:R-:W-:Y:S01]  /*10750*/  HMMA.16816.F32.BF16 R148, R8.reuse, R28, R24 ;  /* 0x0000001c0894723c */ /* 0x050fe20000041818 */
[----:B------:R-:W-:Y:S01]  /*10760*/  LDSM.16.MT88.4 R24, [R217+0x8c00] ;  /* 0x008c0000d918783b */ /* 0x000fe20000004200 */
[--C-:B-1----:R-:W-:Y:S01]  /*10770*/  FFMA.FTZ R12, R160, UR5, -R5.reuse ;  /* 0x00000005a00c7c23 */ /* 0x102fe20008010805 */
[----:B------:R-:W-:Y:S01]  /*10780*/  FADD.FTZ R0, R64, R0 ;  /* 0x0000000040007221 */ /* 0x000fe20000010000 */
[----:B------:R-:W-:Y:S01]  /*10790*/  FADD.FTZ R7, R210, R6 ;  /* 0x00000006d2077221 */ /* 0x000fe20000010000 */
[----:B---3--:R-:W-:Y:S01]  /*107a0*/  F2FP.BF16.F32.PACK_AB R154, R246, R47 ;  /* 0x0000002ff69a723e */ /* 0x008fe200000010ff */
[----:B------:R1:W-:Y:S01]  /*107b0*/  MUFU.EX2 R43, R12 ;  /* 0x0000000c002b7308 */ /* 0x0003e20000000800 */
[----:B------:R-:W-:Y:S01]  /*107c0*/  FADD.FTZ R6, R62, R0 ;  /* 0x000000003e067221 */ /* 0x000fe20000010000 */
[----:B------:R-:W-:Y:S01]  /*107d0*/  FFMA.FTZ R0, R166, UR5, -R5 ;  /* 0x00000005a6007c23 */ /* 0x000fe20008010805 */
[----:B------:R-:W-:Y:S01]  /*107e0*/  FADD.FTZ R7, R212, R7 ;  /* 0x00000007d4077221 */ /* 0x000fe20000010000 */
[C---:B------:R-:W-:Y:S01]  /*107f0*/  HMMA.16816.F32.BF16 R140, R8.reuse, R38, R140 ;  /* 0x00000026088c723c */ /* 0x040fe2000004188c */
[----:B------:R-:W-:Y:S01]  /*10800*/  FADD.FTZ R6, R61, R6 ;  /* 0x000000063d067221 */ /* 0x000fe20000010000 */
[----:B------:R-:W3:Y:S01]  /*10810*/  LDSM.16.MT88.4 R36, [R218+0x8800] ;  /* 0x00880000da24783b */ /* 0x000ee20000004200 */
[----:B------:R-:W-:Y:S01]  /*10820*/  FADD.FTZ R7, R213, R7 ;  /* 0x00000007d5077221 */ /* 0x000fe20000010000 */
[----:B------:R4:W-:Y:S02]  /*10830*/  MUFU.EX2 R29, R0 ;  /* 0x00000000001d7308 */ /* 0x0009e40000000800 */
[----:B------:R-:W-:Y:S01]  /*10840*/  HMMA.16816.F32.BF16 R16, R8, R30, R16 ;  /* 0x0000001e0810723c */ /* 0x000fe20000041810 */
[----:B-1----:R-:W-:-:S06]  /*10850*/  FFMA.FTZ R12, R161, UR5, -R5 ;  /* 0x00000005a10c7c23 */ /* 0x002fcc0008010805 */
[----:B------:R-:W-:Y:S02]  /*10860*/  F2FP.BF16.F32.PACK_AB R8, R206, R207 ;  /* 0x000000cfce08723e */ /* 0x000fe400000010ff */
[----:B------:R-:W-:Y:S01]  /*10870*/  F2FP.BF16.F32.PACK_AB R10, R135, R134 ;  /* 0x00000086870a723e */ /* 0x000fe200000010ff */
[----:B------:R1:W5:Y:S01]  /*10880*/  MUFU.EX2 R42, R12 ;  /* 0x0000000c002a7308 */ /* 0x0003620000000800 */
[----:B----4-:R-:W-:Y:S01]  /*10890*/  FADD.FTZ R0, R60, R6 ;  /* 0x000000063c007221 */ /* 0x010fe20000010000 */
[----:B------:R-:W-:Y:S01]  /*108a0*/  FADD.FTZ R6, R247, R7 ;  /* 0x00000007f7067221 */ /* 0x000fe20000010000 */
[----:B------:R-:W-:Y:S02]  /*108b0*/  FFMA.FTZ R7, R167, UR5, -R5 ;  /* 0x00000005a7077c23 */ /* 0x000fe40008010805 */
[----:B------:R-:W-:Y:S01]  /*108c0*/  FADD.FTZ R0, R55, R0 ;  /* 0x0000000037007221 */ /* 0x000fe20000010000 */
[----:B------:R-:W-:-:S03]  /*108d0*/  FADD.FTZ R6, R251, R6 ;  /* 0x00000006fb067221 */ /* 0x000fc60000010000 */
[----:B------:R-:W-:Y:S01]  /*108e0*/  FADD.FTZ R0, R54, R0 ;  /* 0x0000000036007221 */ /* 0x000fe20000010000 */
[----:B------:R-:W-:-:S03]  /*108f0*/  FADD.FTZ R6, R249, R6 ;  /* 0x00000006f9067221 */ /* 0x000fc60000010000 */
[----:B------:R-:W-:Y:S01]  /*10900*/  FADD.FTZ R0, R15, R0 ;  /* 0x000000000f007221 */ /* 0x000fe20000010000 */
[----:B-1----:R-:W-:Y:S01]  /*10910*/  FFMA.FTZ R12, R162, UR5, -R5 ;  /* 0x00000005a20c7c23 */ /* 0x002fe20008010805 */
[----:B-----5:R-:W-:Y:S02]  /*10920*/  F2FP.BF16.F32.PACK_AB R9, R42, R43 ;  /* 0x0000002b2a09723e */ /* 0x020fe400000010ff */
        /* <DEDUP_REMOVED lines=8> */
[----:B------:R-:W1:Y:S03]  /*109b0*/  MUFU.EX2 R40, R12 ;  /* 0x0000000c00287308 */ /* 0x000e660000000800 */
[----:B------:R-:W-:-:S04]  /*109c0*/  FADD.FTZ R0, R48, R0 ;  /* 0x0000000030007221 */ /* 0x000fc80000010000 */
[----:B------:R-:W-:-:S04]  /*109d0*/  FADD.FTZ R0, R45, R0 ;  /* 0x000000002d007221 */ /* 0x000fc80000010000 */
[----:B------:R-:W-:-:S04]  /*109e0*/  FADD.FTZ R0, R44, R0 ;  /* 0x000000002c007221 */ /* 0x000fc80000010000 */
[----:B------:R-:W-:Y:S01]  /*109f0*/  FADD.FTZ R0, R43, R0 ;  /* 0x000000002b007221 */ /* 0x000fe20000010000 */
[----:B-1----:R-:W-:Y:S01]  /*10a00*/  F2FP.BF16.F32.PACK_AB R11, R40, R41 ;  /* 0x00000029280b723e */ /* 0x002fe200000010ff */
[----:B------:R-:W-:Y:S02]  /*10a10*/  FFMA.FTZ R12, R165, UR5, -R5 ;  /* 0x00000005a50c7c23 */ /* 0x000fe40008010805 */
[----:B------:R-:W-:Y:S02]  /*10a20*/  FADD.FTZ R0, R42, R0 ;  /* 0x000000002a007221 */ /* 0x000fe40000010000 */
[----:B------:R1:W4:Y:S02]  /*10a30*/  MUFU.EX2 R28, R12 ;  /* 0x0000000c001c7308 */ /* 0x0003240000000800 */
[----:B------:R-:W-:Y:S01]  /*10a40*/  FADD.FTZ R0, R41, R0 ;  /* 0x0000000029007221 */ /* 0x000fe20000010000 */
[----:B--2---:R-:W-:Y:S03]  /*10a50*/  HMMA.16816.F32.BF16 R144, R8, R32, R20 ;  /* 0x000000200890723c */ /* 0x004fe60000041814 */
[----:B------:R-:W-:-:S02]  /*10a60*/  FADD.FTZ R0, R40, R0 ;  /* 0x0000000028007221 */ /* 0x000fc40000010000 */
[----:B------:R2:W5:Y:S01]  /*10a70*/  MUFU.EX2 R20, R7 ;  /* 0x0000000700147308 */ /* 0x0005620000000800 */
[----:B------:R-:W-:Y:S01]  /*10a80*/  HMMA.16816.F32.BF16 R140, R8, R34, R140 ;  /* 0x00000022088c723c */ /* 0x000fe2000004188c */
[----:B------:R-:W-:-:S05]  /*10a90*/  FADD.FTZ R0, R29, R0 ;  /* 0x000000001d007221 */ /* 0x000fca0000010000 */
[----:B---3--:R-:W-:Y:S01]  /*10aa0*/  HMMA.16816.F32.BF16 R148, R8, R36, R148 ;  /* 0x000000240894723c */ /* 0x008fe20000041894 */
[----:B-1----:R-:W1:Y:S01]  /*10ab0*/  LDSM.16.MT88.4 R12, [R218+0x8c00] ;  /* 0x008c0000da0c783b */ /* 0x002e620000004200 */
[C---:B----4-:R-:W-:Y:S01]  /*10ac0*/  F2FP.BF16.F32.PACK_AB R153, R28.reuse, R29 ;  /* 0x0000001d1c99723e */ /* 0x050fe200000010ff */
[----:B------:R-:W-:-:S03]  /*10ad0*/  FADD.FTZ R0, R28, R0 ;  /* 0x000000001c007221 */ /* 0x000fc60000010000 */
[----:B------:R-:W-:Y:S01]  /*10ae0*/  HMMA.16816.F32.BF16 R16, R8, R38, R16 ;  /* 0x000000260810723c */ /* 0x000fe20000041810 */
[----:B--2---:R-:W-:Y:S01]  /*10af0*/  FFMA.FTZ R7, R168, UR5, -R5 ;  /* 0x00000005a8077c23 */ /* 0x004fe20008010805 */
[----:B------:R-:W-:Y:S01]  /*10b00*/  FADD.FTZ R5, R252, R6 ;  /* 0x00000006fc057221 */ /* 0x000fe20000010000 */
[----:B-----5:R-:W-:-:S03]  /*10b10*/  FADD.FTZ R0, R20, R0 ;  /* 0x0000000014007221 */ /* 0x020fc60000010000 */
[----:B------:R-:W-:Y:S01]  /*10b20*/  FADD.FTZ R5, R126, R5 ;  /* 0x000000057e057221 */ /* 0x000fe20000010000 */
[----:B------:R-:W2:Y:S03]  /*10b30*/  MUFU.EX2 R7, R7 ;  /* 0x0000000700077308 */ /* 0x000ea60000000800 */
[----:B------:R-:W-:-:S04]  /*10b40*/  FADD.FTZ R5, R129, R5 ;  /* 0x0000000581057221 */ /* 0x000fc80000010000 */
[----:B------:R-:W-:-:S04]  /*10b50*/  FADD.FTZ R5, R128, R5 ;  /* 0x0000000580057221 */ /* 0x000fc80000010000 */
[----:B------:R-:W-:-:S04]  /*10b60*/  FADD.FTZ R5, R131, R5 ;  /* 0x0000000583057221 */ /* 0x000fc80000010000 */
[----:B------:R-:W-:Y:S01]  /*10b70*/  FADD.FTZ R5, R130, R5 ;  /* 0x0000000582057221 */ /* 0x000fe20000010000 */
[C---:B--2---:R-:W-:Y:S01]  /*10b80*/  F2FP.BF16.F32.PACK_AB R155, R7.reuse, R20 ;  /* 0x00000014079b723e */ /* 0x044fe200000010ff */
[----:B------:R-:W-:Y:S02]  /*10b90*/  FADD.FTZ R247, R7, R0 ;  /* 0x0000000007f77221 */ /* 0x000fe40000010000 */
[----:B------:R-:W-:-:S04]  /*10ba0*/  FADD.FTZ R5, R138, R5 ;  /* 0x000000058a057221 */ /* 0x000fc80000010000 */
[----:B------:R-:W-:Y:S01]  /*10bb0*/  FADD.FTZ R5, R139, R5 ;  /* 0x000000058b057221 */ /* 0x000fe20000010000 */
[----:B------:R-:W-:Y:S03]  /*10bc0*/  HMMA.16816.F32.BF16 R144, R152, R24, R144 ;  /* 0x000000189890723c */ /* 0x000fe60000041890 */
[----:B------:R-:W-:-:S03]  /*10bd0*/  FADD.FTZ R5, R137, R5 ;  /* 0x0000000589057221 */ /* 0x000fc60000010000 */
[----:B------:R-:W-:Y:S01]  /*10be0*/  HMMA.16816.F32.BF16 R140, R152, R26, R140 ;  /* 0x0000001a988c723c */ /* 0x000fe2000004188c */
[----:B------:R-:W-:-:S04]  /*10bf0*/  FADD.FTZ R5, R207, R5 ;  /* 0x00000005cf057221 */ /* 0x000fc80000010000 */
[----:B------:R-:W-:Y:S01]  /*10c00*/  FADD.FTZ R5, R206, R5 ;  /* 0x00000005ce057221 */ /* 0x000fe20000010000 */
[----:B-1----:R-:W-:Y:S03]  /*10c10*/  HMMA.16816.F32.BF16 R148, R152, R12, R148 ;  /* 0x0000000c9894723c */ /* 0x002fe60000041894 */
[----:B------:R-:W-:-:S03]  /*10c20*/  FADD.FTZ R5, R134, R5 ;  /* 0x0000000586057221 */ /* 0x000fc60000010000 */
[----:B------:R-:W-:Y:S01]  /*10c30*/  HMMA.16816.F32.BF16 R152, R152, R14, R16 ;  /* 0x0000000e9898723c */ /* 0x000fe20000041810 */
[----:B------:R-:W-:-:S04]  /*10c40*/  FADD.FTZ R5, R135, R5 ;  /* 0x0000000587057221 */ /* 0x000fc80000010000 */
[----:B------:R-:W-:-:S04]  /*10c50*/  FADD.FTZ R5, R56, R5 ;  /* 0x0000000538057221 */ /* 0x000fc80000010000 */
[----:B------:R-:W-:-:S04]  /*10c60*/  FADD.FTZ R5, R53, R5 ;  /* 0x0000000535057221 */ /* 0x000fc80000010000 */
[----:B------:R-:W-:-:S04]  /*10c70*/  FADD.FTZ R5, R47, R5 ;  /* 0x000000052f057221 */ /* 0x000fc80000010000 */
[----:B------:R-:W-:Y:S01]  /*10c80*/  FADD.FTZ R246, R246, R5 ;  /* 0x00000005f6f67221 */ /* 0x000fe20000010000 */
[----:B------:R-:W-:Y:S05]  /*10c90*/  @!P0 BRA `(.L_x_961) ;  /* 0x0000005c005c8947 */ /* 0x000fea0003800000 */
[----:B------:R-:W-:Y:S01]  /*10ca0*/  PLOP3.LUT P0, PT, PT, PT, UP0, 0x40, 0x0 ;  /* 0x000000000000781c */ /* 0x000fe20003f0e808 */
[----:B------:R-:W-:-:S04]  /*10cb0*/  DEPBAR.LE SB0, 0x0 ;  /* 0x000080000000791a */ /* 0x000fc80000000000 */
[----:B------:R-:W-:Y:S01]  /*10cc0*/  IADD3 R244, R169, -0x2, RZ ;  /* 0xfffffffea9f47810 */ /* 0x000fe20007ffe0ff */
[----:B------:R-:W-:Y:S07]  /*10cd0*/  BAR.SYNC.DEFER_BLOCKING 0x0 ;  /* 0x0000000000007b1d */ /* 0x000fee0000010000 */
[----:B------:R-:W-:Y:S05]  /*10ce0*/  @P0 BRA `(.L_x_962) ;  /* 0x0000000400000947 */ /* 0x000fea0003800000 */
[----:B------:R-:W1:Y:S01]  /*10cf0*/  LDC R13, c[0x0][0x380] ;  /* 0x0000e000ff0d7b82 */ /* 0x000e620000000800 */
[----:B------:R-:W-:Y:S01]  /*10d00*/  IMAD.SHL.U32 R8, R244, 0x100, RZ ;  /* 0x00000100f4087824 */ /* 0x000fe200078e00ff */
[----:B------:R-:W-:-:S04]  /*10d10*/  ULDC.64 UR4, c[0x0][0x250] ;  /* 0x0000940000047ab9 */ /* 0x000fc80000000a00 */
[C---:B------:R-:W-:Y:S02]  /*10d20*/  IADD3 R10, R8.reuse, 0x100, RZ ;  /* 0x00000100080a7810 */ /* 0x040fe40007ffe0ff */
[----:B------:R-:W-:Y:S02]  /*10d30*/  IABS R9, R8 ;  /* 0x0000000800097213 */ /* 0x000fe40000000000 */
[----:B------:R-:W-:Y:S02]  /*10d40*/  IABS R5, R10 ;  /* 0x0000000a00057213 */ /* 0x000fe40000000000 */
[-C--:B-1----:R-:W-:Y:S02]  /*10d50*/  IABS R12, R13.reuse ;  /* 0x0000000d000c7213 */ /* 0x082fe40000000000 */
[-C--:B------:R-:W-:Y:S02]  /*10d60*/  LOP3.LUT R8, R8, R13.reuse, RZ, 0x3c, !PT ;  /* 0x0000000d08087212 */ /* 0x080fe400078e3cff */
[----:B------:R-:W1:Y:S01]  /*10d70*/  I2F.RP R6, R12 ;  /* 0x0000000c00067306 */ /* 0x000e620000209400 */
[----:B------:R-:W-:-:S02]  /*10d80*/  LOP3.LUT R10, R10, R13, RZ, 0x3c, !PT ;  /* 0x0000000d0a0a7212 */ /* 0x000fc400078e3cff */
[----:B------:R-:W-:Y:S02]  /*10d90*/  ISETP.GE.AND P0, PT, R8, RZ, PT ;  /* 0x000000ff0800720c */ /* 0x000fe40003f06270 */
[----:B------:R-:W-:-:S03]  /*10da0*/  ISETP.GE.AND P2, PT, R10, RZ, PT ;  /* 0x000000ff0a00720c */ /* 0x000fc60003f46270 */
[----:B-1----:R-:W1:Y:S02]  /*10db0*/  MUFU.RCP R6, R6 ;  /* 0x0000000600067308 */ /* 0x002e640000001000 */
[----:B-1----:R-:W-:-:S06]  /*10dc0*/  VIADD R6, R6, 0xffffffe ;  /* 0x0ffffffe06067836 */ /* 0x002fcc0000000000 */
[----:B------:R-:W1:Y:S02]  /*10dd0*/  F2I.FTZ.U32.TRUNC.NTZ R7, R6 ;  /* 0x0000000600077305 */ /* 0x000e64000021f000 */
[----:B-1----:R-:W-:Y:S01]  /*10de0*/  IADD3 R0, RZ, -R7, RZ ;  /* 0x80000007ff007210 */ /* 0x002fe20007ffe0ff */
[----:B------:R-:W-:-:S04]  /*10df0*/  IMAD.MOV.U32 R6, RZ, RZ, RZ ;  /* 0x000000ffff067224 */ /* 0x000fc800078e00ff */
        /* <DEDUP_REMOVED lines=18> */
[----:B------:R-:W-:Y:S02]  /*10f20*/  ISETP.NE.AND P1, PT, R13, RZ, PT ;  /* 0x000000ff0d00720c */ /* 0x000fe40003f25270 */
[----:B------:R-:W-:-:S07]  /*10f30*/  LOP3.LUT R6, RZ, R13, RZ, 0x33, !PT ;  /* 0x0000000dff067212 */ /* 0x000fce00078e33ff */
[----:B------:R-:W-:Y:S02]  /*10f40*/  @P5 IADD3 R5, R5, 0x1, RZ ;  /* 0x0000000105055810 */ /* 0x000fe40007ffe0ff */
[----:B------:R-:W-:Y:S02]  /*10f50*/  @P4 VIADD R0, R0, 0x1 ;  /* 0x0000000100004836 */ /* 0x000fe40000000000 */
[----:B------:R-:W-:Y:S02]  /*10f60*/  @!P2 IADD3 R5, -R5, RZ, RZ ;  /* 0x000000ff0505a210 */ /* 0x000fe40007ffe1ff */
[----:B------:R-:W-:Y:S02]  /*10f70*/  @!P0 IMAD.MOV R0, RZ, RZ, -R0 ;  /* 0x000000ffff008224 */ /* 0x000fe400078e0a00 */
[----:B------:R-:W-:-:S03]  /*10f80*/  SEL R5, R6, R5, !P1 ;  /* 0x0000000506057207 */ /* 0x000fc60004800000 */
[----:B------:R-:W-:Y:S02]  /*10f90*/  SEL R0, R6, R0, !P1 ;  /* 0x0000000006007207 */ /* 0x000fe40004800000 */
[----:B------:R-:W-:-:S04]  /*10fa0*/  IMAD.WIDE R6, R5, 0x4, R242 ;  /* 0x0000000405067825 */ /* 0x000fc800078e02f2 */
[----:B------:R-:W-:Y:S02]  /*10fb0*/  IMAD.WIDE R8, R0, 0x4, R242 ;  /* 0x0000000400087825 */ /* 0x000fe400078e02f2 */
[----:B------:R1:W2:Y:S04]  /*10fc0*/  LDG.E R7, desc[UR6][R6.64] ;  /* 0x0000000606077981 */ /* 0x0002a8000c1e1900 */
[----:B------:R-:W2:Y:S01]  /*10fd0*/  LDG.E R8, desc[UR6][R8.64] ;  /* 0x0000000608087981 */ /* 0x000ea2000c1e1900 */
[----:B------:R-:W-:Y:S01]  /*10fe0*/  IADD3 R5, R5, -R0, RZ ;  /* 0x8000000005057210 */ /* 0x000fe20007ffe0ff */
[----:B------:R-:W-:-:S04]  /*10ff0*/  IMAD.U32 R0, RZ, RZ, UR4 ;  /* 0x00000004ff007e24 */ /* 0x000fc8000f8e00ff */
[----:B------:R-:W-:-:S05]  /*11000*/  IMAD R5, R5, R13, -0x100 ;  /* 0xffffff0005057424 */ /* 0x000fca00078e020d */
        /* <DEDUP_REMOVED lines=14> */
.L_x_962:
[----:B------:R-:W1:Y:S02]  /*110f0*/  LDC R0, c[0x0][0x250] ;  /* 0x00009400ff007b82 */ /* 0x000e640000000800 */
[----:B-1----:R-:W-:-:S05]  /*11100*/  IMAD.SHL.U32 R5, R0, 0x100, RZ ;  /* 0x0000010000057824 */ /* 0x002fca00078e00ff */
[----:B------:R-:W-:-:S04]  /*11110*/  IADD3 R5, -R5, RZ, RZ ;  /* 0x000000ff05057210 */ /* 0x000fc80007ffe1ff */
[----:B------:R-:W-:-:S07]  /*11120*/  SHF.R.S32.HI R6, RZ, 0x1f, R5 ;  /* 0x0000001fff067819 */ /* 0x000fce0000011405 */
.L_x_963:
[----:B------:R-:W-:Y:S01]  /*11130*/  ULDC UR4, c[0x0][0x2d0] ;  /* 0x0000b40000047ab9 */ /* 0x000fe20000000800 */
[C---:B------:R-:W-:Y:S02]  /*11140*/  LEA R171, P1, R5.reuse, R171, 0x1 ;  /* 0x000000ab05ab7211 */ /* 0x040fe400078208ff */
[----:B------:R-:W-:Y:S02]  /*11150*/  ISETP.GE.AND P0, PT, R132, UR4, PT ;  /* 0x0000000484007c0c */ /* 0x000fe4000bf06270 */
[----:B------:R-:W-:-:S11]  /*11160*/  LEA.HI.X R172, R5, R172, R6, 0x1, P1 ;  /* 0x000000ac05ac7211 */ /* 0x000fd600008f0c06 */
[----:B------:R-:W1:Y:S01]  /*11170*/  @!P0 LDC R14, c[0x0][0x254] ;  /* 0x00009500ff0e8b82 */ /* 0x000e620000000800 */
[----:B------:R-:W-:Y:S01]  /*11180*/  @!P0 IADD3 R7, P2, P1, R5, UR19, R214 ;  /* 0x0000001305078c10 */ /* 0x000fe2000f95e0d6 */
[----:B------:R-:W-:Y:S01]  /*11190*/  @!P0 IMAD.MOV.U32 R8, RZ, RZ, R171 ;  /* 0x000000ffff088224 */ /* 0x000fe200078e00ab */
[----:B------:R-:W-:Y:S01]  /*111a0*/  @P0 STS [R237+0x5000], RZ ;  /* 0x005000ffed000388 */ /* 0x000fe20000000800 */
[----:B------:R-:W-:Y:S01]  /*111b0*/  @!P0 IMAD.MOV.U32 R9, RZ, RZ, R172 ;  /* 0x000000ffff098224 */ /* 0x000fe200078e00ac */
[----:B------:R-:W-:Y:S01]  /*111c0*/  @!P0 IADD3.X R10, R6, UR18, R239, P2, P1 ;  /* 0x00000012060a8c10 */ /* 0x000fe200097e24ef */
[----:B------:R-:W-:Y:S01]  /*111d0*/  @!P0 IMAD.MOV.U32 R238, RZ, RZ, R214 ;  /* 0x000000ffffee8224 */ /* 0x000fe200078e00d6 */
[C---:B------:R-:W-:Y:S01]  /*111e0*/  @!P0 LEA R12, P2, R7.reuse, UR10, 0x1 ;  /* 0x0000000a070c8c11 */ /* 0x040fe2000f8408ff */
[----:B------:R-:W2:Y:S01]  /*111f0*/  @!P0 LDC R15, c[0x0][0x254] ;  /* 0x00009500ff0f8b82 */ /* 0x000ea20000000800 */
[----:B------:R-:W-:Y:S01]  /*11200*/  @!P0 LEA R11, P1, R0, R214, 0x6 ;  /* 0x000000d6000b8211 */ /* 0x000fe200078230ff */
[----:B------:R-:W-:Y:S01]  /*11210*/  @P0 STS [R237+0x5004], RZ ;  /* 0x005004ffed000388 */ /* 0x000fe20000000800 */
[----:B------:R-:W-:-:S02]  /*11220*/  @!P0 LEA.HI.X R13, R7, UR11, R10, 0x1, P2 ;  /* 0x0000000b070d8c11 */ /* 0x000fc400090f0c0a */
[----:B------:R-:W-:Y:S01]  /*11230*/  @!P0 IADD3 R7, P2, R5, R11, RZ ;  /* 0x0000000b05078210 */ /* 0x000fe20007f5e0ff */
[----:B------:R-:W-:Y:S02]  /*11240*/  @P0 STS.64 [R237+0x5008], RZ ;  /* 0x005008ffed000388 */ /* 0x000fe40000000a00 */
[----:B------:R-:W3:Y:S02]  /*11250*/  @!P0 LDC R20, c[0x0][0x254] ;  /* 0x00009500ff148b82 */ /* 0x000ee40000000800 */
[----:B------:R-:W-:Y:S01]  /*11260*/  @!PT LDS RZ, [RZ] ;  /* 0x00000000fffff984 */ /* 0x000fe20000000800 */
[----:B------:R-:W-:Y:S01]  /*11270*/  @!PT LDS RZ, [RZ] ;  /* 0x00000000fffff984 */ /* 0x000fe20000000800 */
[----:B------:R-:W-:Y:S01]  /*11280*/  @!PT LDS RZ, [RZ] ;  /* 0x00000000fffff984 */ /* 0x000fe20000000800 */
[----:B------:R1:W-:Y:S04]  /*11290*/  @!P0 LDGSTS.E.BYPASS.LTC128B.128 [R237+0x5000], desc[UR6][R8.64] ;  /* 0x0500000008ed8fae */ /* 0x0003e8000b901d46 */
[----:B------:R-:W-:Y:S02]  /*112a0*/  @P0 STS.128 [R237+0x5800], RZ ;  /* 0x005800ffed000388 */ /* 0x000fe40000000c00 */
[----:B------:R-:W4:Y:S02]  /*112b0*/  @!P0 LDC R19, c[0x0][0x254] ;  /* 0x00009500ff138b82 */ /* 0x000f240000000800 */
[----:B------:R-:W-:Y:S01]  /*112c0*/  @!PT LDS RZ, [RZ] ;  /* 0x00000000fffff984 */ /* 0x000fe20000000800 */
[----:B------:R-:W-:Y:S01]  /*112d0*/  @!PT LDS RZ, [RZ] ;  /* 0x00000000fffff984 */ /* 0x000fe20000000800 */
[----:B------:R-:W-:Y:S01]  /*112e0*/  @!PT LDS RZ, [RZ] ;  /* 0x00000000fffff984 */ /* 0x000fe20000000800 */
[----:B------:R5:W-:Y:S04]  /*112f0*/  @!P0 LDGSTS.E.BYPASS.LTC128B.128 [R237+0x5800], desc[UR6][R12.64] ;  /* 0x058000000ced8fae */ /* 0x000be8000b901d46 */
[----:B------:R-:W-:Y:S02]  /*11300*/  @P0 STS.128 [R237+0x6000], RZ ;  /* 0x006000ffed000388 */ /* 0x000fe40000000c00 */
[----:B------:R-:W3:Y:S08]  /*11310*/  @!P0 LDC R18, c[0x0][0x254] ;  /* 0x00009500ff128b82 */ /* 0x000ef00000000800 */
[----:B------:R-:W3:Y:S01]  /*11320*/  @!P0 LDC R21, c[0x0][0x254] ;  /* 0x00009500ff158b82 */ /* 0x000ee20000000800 */
[----:B-1----:R-:W-:Y:S01]  /*11330*/  @!P0 LEA.HI.X R8, R0, R239, R14, 0x6, P1 ;  /* 0x000000ef00088211 */ /* 0x002fe200008f340e */
[----:B--2---:R-:W-:Y:S01]  /*11340*/  @!P0 IMAD R14, R15, 0x60, RZ ;  /* 0x000000600f0e8824 */ /* 0x004fe200078e02ff */
[----:B------:R-:W-:Y:S01]  /*11350*/  @!P0 LEA R10, P1, R7, UR10, 0x1 ;  /* 0x0000000a070a8c11 */ /* 0x000fe2000f8208ff */
[----:B----4-:R-:W-:-:S02]  /*11360*/  @!P0 IMAD R19, R19, 0xa0, RZ ;  /* 0x000000a013138824 */ /* 0x010fc400078e02ff */
[----:B------:R-:W-:Y:S02]  /*11370*/  @!P0 IMAD.X R11, R6, 0x1, R8, P2 ;  /* 0x00000001060b8824 */ /* 0x000fe400010e0608 */
[----:B------:R-:W-:-:S03]  /*11380*/  @!P0 IMAD.WIDE.U32 R8, R0, 0x60, R238 ;  /* 0x0000006000088825 */ /* 0x000fc600078e00ee */
[----:B------:R-:W-:Y:S01]  /*11390*/  @!P0 LEA.HI.X R11, R7, UR11, R11, 0x1, P1 ;  /* 0x0000000b070b8c11 */ /* 0x000fe200088f0c0b */
[----:B-----5:R-:W-:Y:S01]  /*113a0*/  @!P0 IMAD.MOV.U32 R12, RZ, RZ, R214 ;  /* 0x000000ffff0c8224 */ /* 0x020fe200078e00d6 */
[----:B------:R-:W-:Y:S01]  /*113b0*/  @!P0 IADD3 R7, P1, R5, R8, RZ ;  /* 0x0000000805078210 */ /* 0x000fe20007f3e0ff */
[--C-:B------:R-:W-:Y:S02]  /*113c0*/  @!P0 IMAD.MOV.U32 R13, RZ, RZ, R239.reuse ;  /* 0x000000ffff0d8224 */ /* 0x100fe400078e00ef */
[----:B------:R-:W-:Y:S01]  /*113d0*/  @!PT LDS RZ, [RZ] ;  /* 0x00000000fffff984 */ /* 0x000fe20000000800 */
[----:B------:R-:W-:Y:S01]  /*113e0*/  @!PT LDS RZ, [RZ] ;  /* 0x00000000fffff984 */ /* 0x000fe20000000800 */
[----:B------:R-:W-:Y:S01]  /*113f0*/  @!PT LDS RZ, [RZ] ;  /* 0x00000000fffff984 */ /* 0x000fe20000000800 */
[----:B------:R1:W-:Y:S01]  /*11400*/  @!P0 LDGSTS.E.BYPASS.LTC128B.128 [R237+0x6000], desc[UR6][R10.64] ;  /* 0x060000000aed8fae */ /* 0x0003e2000b901d46 */
[----:B------:R-:W-:Y:S01]  /*11410*/  @!P0 IADD3.X R8, R6, R9, R14, P1, !PT ;  /* 0x0000000906088210 */ /* 0x000fe20000ffe40e */
[----:B------:R-:W-:Y:S01]  /*11420*/  @!P0 IMAD.MOV.U32 R9, RZ, RZ, R239 ;  /* 0x000000ffff098224 */ /* 0x000fe200078e00ef */
[C---:B------:R-:W-:Y:S01]  /*11430*/  @!P0 LEA R16, P1, R7.reuse, UR10, 0x1 ;  /* 0x0000000a07108c11 */ /* 0x040fe2000f8208ff */
[C---:B------:R-:W-:Y:S01]  /*11440*/  @!P0 IMAD.WIDE.U32 R12, R0.reuse, 0xa0, R12 ;  /* 0x000000a0000c8825 */ /* 0x040fe200078e000c */
[----:B------:R-:W-:Y:S02]  /*11450*/  @P0 STS.128 [R237+0x6800], RZ ;  /* 0x006800ffed000388 */ /* 0x000fe40000000c00 */
[----:B------:R-:W-:Y:S01]  /*11460*/  @!P0 LEA.HI.X R17, R7, UR11, R8, 0x1, P1 ;  /* 0x0000000b07118c11 */ /* 0x000fe200088f0c08 */
[----:B------:R-:W-:Y:S01]  /*11470*/  @!P0 IMAD.MOV.U32 R8, RZ, RZ, R214 ;  /* 0x000000ffff088224 */ /* 0x000fe200078e00d6 */
[----:B------:R-:W-:Y:S01]  /*11480*/  @!P0 LEA R14, P1, R0, R214, 0x7 ;  /* 0x000000d6000e8211 */ /* 0x000fe200078238ff */
[----:B---3--:R-:W-:-:S02]  /*11490*/  @!P0 IMAD R18, R18, 0xc0, RZ ;  /* 0x000000c012128824 */ /* 0x008fc400078e02ff */
[C---:B------:R-:W-:Y:S01]  /*114a0*/  @!P0 IMAD.WIDE.U32 R8, R0.reuse, 0xe0, R8 ;  /* 0x000000e000088825 */ /* 0x040fe200078e0008 */
[C---:B------:R-:W-:Y:S01]  /*114b0*/  @!P0 LEA.HI.X R7, R0.reuse, R239, R20, 0x7, P1 ;  /* 0x000000ef00078211 */ /* 0x040fe200008f3c14 */
[----:B------:R-:W-:Y:S01]  /*114c0*/  @!PT LDS RZ, [RZ] ;  /* 0x00000000fffff984 */ /* 0x000fe20000000800 */
[----:B------:R-:W-:Y:S01]  /*114d0*/  @!PT LDS RZ, [RZ] ;  /* 0x00000000fffff984 */ /* 0x000fe20000000800 */
[----:B------:R-:W-:Y:S01]  /*114e0*/  @!PT LDS RZ, [RZ] ;  /* 0x00000000fffff984 */ /* 0x000fe20000000800 */
[----:B------:R-:W-:Y:S02]  /*114f0*/  @!P0 LDGSTS.E.BYPASS.LTC128B.128 [R237+0x6800], desc[UR6][R16.64] ;  /* 0x0680000010ed8fae */ /* 0x000fe4000b901d46 */
[----:B------:R-:W-:Y:S02]  /*11500*/  @!P0 IMAD R20, R21, 0xe0, RZ ;  /* 0x000000e015148824 */ /* 0x000fe400078e02ff */
[----:B------:R-:W-:Y:S01]  /*11510*/  @P0 STS.128 [R237+0x7000], RZ ;  /* 0x007000ffed000388 */ /* 0x000fe20000000c00 */
[----:B-1----:R-:W-:Y:S02]  /*11520*/  @!P0 IMAD.MOV.U32 R10, RZ, RZ, R214 ;  /* 0x000000ffff0a8224 */ /* 0x002fe400078e00d6 */
[----:B------:R-:W-:Y:S02]  /*11530*/  @!P0 IMAD.MOV.U32 R11, RZ, RZ, R239 ;  /* 0x000000ffff0b8224 */ /* 0x000fe400078e00ef */
[----:B------:R-:W-:Y:S01]  /*11540*/  @!P0 IMAD.WIDE.U32 R10, R0, 0xc0, R10 ;  /* 0x000000c0000a8825 */ /* 0x000fe200078e000a */
[----:B------:R-:W-:-:S04]  /*11550*/  @!P0 IADD3 R0, P1, R5, R14, RZ ;  /* 0x0000000e05008210 */ /* 0x000fc80007f3e0ff */
[----:B------:R-:W-:Y:S01]  /*11560*/  @!P0 LEA R14, P4, R0, UR10, 0x1 ;  /* 0x0000000a000e8c11 */ /* 0x000fe2000f8808ff */
[C---:B------:R-:W-:Y:S01]  /*11570*/  @!P0 IMAD.X R15, R6.reuse, 0x1, R7, P1 ;  /* 0x00000001060f8824 */ /* 0x040fe200008e0607 */
[C---:B------:R-:W-:Y:S02]  /*11580*/  @!P0 IADD3 R7, P3, R5.reuse, R12, RZ ;  /* 0x0000000c05078210 */ /* 0x040fe40007f7e0ff */
[C---:B------:R-:W-:Y:S02]  /*11590*/  @!P0 IADD3 R12, P2, R5.reuse, R10, RZ ;  /* 0x0000000a050c8210 */ /* 0x040fe40007f5e0ff */
[----:B------:R-:W-:Y:S02]  /*115a0*/  @!P0 IADD3 R5, P1, R5, R8, RZ ;  /* 0x0000000805058210 */ /* 0x000fe40007f3e0ff */
[----:B------:R-:W-:Y:S02]  /*115b0*/  @!P0 IADD3.X R19, R6, R13, R19, P3, !PT ;  /* 0x0000000d06138210 */ /* 0x000fe40001ffe413 */
[----:B------:R-:W-:-:S02]  /*115c0*/  @!P0 LEA R10, P3, R7, UR10, 0x1 ;  /* 0x0000000a070a8c11 */ /* 0x000fc4000f8608ff */
[----:B------:R-:W-:Y:S02]  /*115d0*/  @!P0 IADD3.X R13, R6, R18, R11, P2, !PT ;  /* 0x00000012060d8210 */ /* 0x000fe400017fe40b */
[----:B------:R-:W-:Y:S02]  /*115e0*/  @!P0 LEA.HI.X R15, R0, UR11, R15, 0x1, P4 ;  /* 0x0000000b000f8c11 */ /* 0x000fe4000a0f0c0f */
[----:B------:R-:W-:Y:S02]  /*115f0*/  @!P0 LEA R8, P2, R12, UR10, 0x1 ;  /* 0x0000000a0c088c11 */ /* 0x000fe4000f8408ff */
[----:B------:R-:W-:Y:S01]  /*11600*/  @!P0 IADD3.X R0, R6, R9, R20, P1, !PT ;  /* 0x0000000906008210 */ /* 0x000fe20000ffe414 */
[----:B------:R-:W-:Y:S01]  /*11610*/  @!PT LDS RZ, [RZ] ;  /* 0x00000000fffff984 */ /* 0x000fe20000000800 */
[----:B------:R-:W-:Y:S01]  /*11620*/  @!PT LDS RZ, [RZ] ;  /* 0x00000000fffff984 */ /* 0x000fe20000000800 */
[----:B------:R-:W-:Y:S01]  /*11630*/  @!PT LDS RZ, [RZ] ;  /* 0x00000000fffff984 */ /* 0x000fe20000000800 */
[----:B------:R1:W-:Y:S01]  /*11640*/  @!P0 LDGSTS.E.BYPASS.LTC128B.128 [R237+0x7000], desc[UR6][R14.64] ;  /* 0x070000000eed8fae */ /* 0x0003e2000b901d46 */
[----:B------:R-:W-:Y:S02]  /*11650*/  @!P0 LEA R6, P1, R5, UR10, 0x1 ;  /* 0x0000000a05068c11 */ /* 0x000fe4000f8208ff */
[----:B------:R-:W-:Y:S01]  /*11660*/  @!P0 LEA.HI.X R11, R7, UR11, R19, 0x1, P3 ;  /* 0x0000000b070b8c11 */ /* 0x000fe200098f0c13 */
[----:B------:R-:W-:Y:S01]  /*11670*/  @P0 STS.128 [R237+0x7800], RZ ;  /* 0x007800ffed000388 */ /* 0x000fe20000000c00 */
[----:B------:R-:W-:-:S02]  /*11680*/  @!P0 LEA.HI.X R9, R12, UR11, R13, 0x1, P2 ;  /* 0x0000000b0c098c11 */ /* 0x000fc400090f0c0d */
[----:B------:R-:W-:Y:S01]  /*11690*/  @!P0 LEA.HI.X R7, R5, UR11, R0, 0x1, P1 ;  /* 0x0000000b05078c11 */ /* 0x000fe200088f0c00 */
[----:B------:R-:W-:Y:S01]  /*116a0*/  @!PT LDS RZ, [RZ] ;  /* 0x00000000fffff984 */ /* 0x000fe20000000800 */
[----:B------:R-:W-:Y:S01]  /*116b0*/  @!PT LDS RZ, [RZ] ;  /* 0x00000000fffff984 */ /* 0x000fe20000000800 */
[----:B------:R-:W-:Y:S01]  /*116c0*/  @!PT LDS RZ, [RZ] ;  /* 0x00000000fffff984 */ /* 0x000fe20000000800 */
[----:B------:R-:W-:Y:S01]  /*116d0*/  @!P0 LDGSTS.E.BYPASS.LTC128B.128 [R237+0x7800], desc[UR6][R10.64] ;  /* 0x078000000aed8fae */ /* 0x000fe2000b901d46 */
[----:B------:R-:W-:-:S03]  /*116e0*/  ISETP.GE.AND P1, PT, R169, 0x3, PT ;  /* 0x00000003a900780c */ /* 0x000fc60003f26270 */
        /* <DEDUP_REMOVED lines=9> */
[----:B------:R3:W-:Y:S04]  /*11780*/  @!P0 LDGSTS.E.BYPASS.LTC128B.128 [R237+0x8800], desc[UR6][R6.64] ;  /* 0x0880000006ed8fae */ /* 0x0007e8000b901d46 */
[----:B-1----:R-:W-:Y:S04]  /*11790*/  LDSM.16.M88.4 R12, [R220] ;  /* 0x00000000dc0c783b */ /* 0x002fe80000000200 */
[----:B------:R-:W1:Y:S04]  /*117a0*/  LDSM.16.M88.4 R20, [R216+0x1000] ;  /* 0x00100000d814783b */ /* 0x000e680000000200 */
[----:B------:R-:W4:Y:S04]  /*117b0*/  LDSM.16.M88.4 R28, [R216+0x1800] ;  /* 0x00180000d81c783b */ /* 0x000f280000000200 */
[----:B------:R-:W5:Y:S04]  /*117c0*/  LDSM.16.M88.4 R16, [R216+0x1400] ;  /* 0x00140000d810783b */ /* 0x000f680000000200 */
[----:B--2---:R-:W-:Y:S04]  /*117d0*/  LDSM.16.M88.4 R8, [R221] ;  /* 0x00000000dd08783b */ /* 0x004fe80000000200 */
[----:B------:R-:W2:Y:S01]  /*117e0*/  LDSM.16.M88.4 R52, [R219] ;  /* 0x00000000db34783b */ /* 0x000ea20000000200 */
[----:B---3--:R-:W-:-:S03]  /*117f0*/  IMAD.SHL.U32 R6, R244, 0x100, RZ ;  /* 0x00000100f4067824 */ /* 0x008fc600078e00ff */
[----:B------:R-:W3:Y:S04]  /*11800*/  LDSM.16.M88.4 R48, [R236] ;  /* 0x00000000ec30783b */ /* 0x000ee80000000200 */
[----:B------:R-:W3:Y:S04]  /*11810*/  LDSM.16.M88.4 R60, [R235] ;  /* 0x00000000eb3c783b */ /* 0x000ee80000000200 */
[----:B------:R-:W-:Y:S04]  /*11820*/  LDSM.16.M88.4 R76, [R216+0x2800] ;  /* 0x00280000d84c783b */ /* 0x000fe80000000200 */
[----:B------:R-:W-:Y:S04]  /*11830*/  LDSM.16.M88.4 R68, [R216+0x2000] ;  /* 0x00200000d844783b */ /* 0x000fe80000000200 */
[----:B------:R-:W-:Y:S01]  /*11840*/  LDSM.16.M88.4 R64, [R216+0x1c00] ;  /* 0x001c0000d840783b */ /* 0x000fe20000000200 */
[C---:B-1----:R-:W-:Y:S03]  /*11850*/  HMMA.16816.F32.BF16 R44, R12.reuse, R20, RZ ;  /* 0x000000140c2c723c */ /* 0x042fe600000418ff */
[----:B------:R-:W-:Y:S04]  /*11860*/  LDSM.16.M88.4 R56, [R233] ;  /* 0x00000000e938783b */ /* 0x000fe80000000200 */
[----:B------:R-:W-:Y:S01]  /*11870*/  LDSM.16.M88.4 R72, [R234] ;  /* 0x00000000ea48783b */ /* 0x000fe20000000200 */
[C---:B------:R-:W-:Y:S03]  /*11880*/  HMMA.16816.F32.BF16 R40, R12.reuse, R22, RZ ;  /* 0x000000160c28723c */ /* 0x040fe600000418ff */
[----:B------:R-:W-:Y:S03]  /*11890*/  LDSM.16.M88.4 R80, [R216+0x2c00] ;  /* 0x002c0000d850783b */ /* 0x000fe60000000200 */
[C---:B----4-:R-:W-:Y:S01]  /*118a0*/  HMMA.16816.F32.BF16 R24, R12.reuse, R28, RZ ;  /* 0x0000001c0c18723c */ /* 0x050fe200000418ff */
[----:B------:R-:W0:Y:S05]  /*118b0*/  LDGDEPBAR ;  /* 0x00000000000079af */ /* 0x000e2a0000000000 */
[C---:B------:R-:W-:Y:S01]  /*118c0*/  HMMA.16816.F32.BF16 R20, R12.reuse, R30, RZ ;  /* 0x0000001e0c14723c */ /* 0x040fe200000418ff */
[----:B------:R-:W1:Y:S05]  /*118d0*/  LDSM.16.M88.4 R28, [R216+0x2400] ;  /* 0x00240000d81c783b */ /* 0x000e6a0000000200 */
[C---:B-----5:R-:W-:Y:S06]  /*118e0*/  HMMA.16816.F32.BF16 R36, R12.reuse, R16, RZ ;  /* 0x000000100c24723c */ /* 0x060fec00000418ff */
[----:B------:R-:W-:Y:S06]  /*118f0*/  HMMA.16816.F32.BF16 R32, R12, R18, RZ ;  /* 0x000000120c20723c */ /* 0x000fec00000418ff */
[C---:B--2---:R-:W-:Y:S06]  /*11900*/  HMMA.16816.F32.BF16 R196, R8.reuse, R52, R44 ;  /* 0x0000003408c4723c */ /* 0x044fec000004182c */
[C---:B------:R-:W-:Y:S01]  /*11910*/  HMMA.16816.F32.BF16 R192, R8.reuse, R54, R40 ;  /* 0x0000003608c0723c */ /* 0x040fe20000041828 */
[----:B------:R-:W2:Y:S05]  /*11920*/  LDSM.16.M88.4 R52, [R232] ;  /* 0x00000000e834783b */ /* 0x000eaa0000000200 */
[C---:B---3--:R-:W-:Y:S06]  /*11930*/  HMMA.16816.F32.BF16 R188, R8.reuse, R48, R36 ;  /* 0x0000003008bc723c */ /* 0x048fec0000041824 */
[C---:B------:R-:W-:Y:S01]  /*11940*/  HMMA.16816.F32.BF16 R184, R8.reuse, R50, R32 ;  /* 0x0000003208b8723c */ /* 0x040fe20000041820 */
[----:B------:R-:W3:Y:S05]  /*11950*/  LDSM.16.M88.4 R48, [R231] ;  /* 0x00000000e730783b */ /* 0x000eea0000000200 */
[C---:B------:R-:W-:Y:S06]  /*11960*/  HMMA.16816.F32.BF16 R180, R8.reuse, R60, R24 ;  /* 0x0000003c08b4723c */ /* 0x040fec0000041818 */
[----:B------:R-:W-:Y:S01]  /*11970*/  HMMA.16816.F32.BF16 R176, R8, R62, R20 ;  /* 0x0000003e08b0723c */ /* 0x000fe20000041814 */
[----:B------:R-:W4:Y:S05]  /*11980*/  LDSM.16.M88.4 R60, [R216+0x3000] ;  /* 0x00300000d83c783b */ /* 0x000f2a0000000200 */
[C---:B-1----:R-:W-:Y:S06]  /*11990*/  HMMA.16816.F32.BF16 R32, R12.reuse, R28, RZ ;  /* 0x0000001c0c20723c */ /* 0x042fec00000418ff */
[C---:B------:R-:W-:Y:S06]  /*119a0*/  HMMA.16816.F32.BF16 R24, R12.reuse, R76, RZ ;  /* 0x0000004c0c18723c */ /* 0x040fec00000418ff */
[C---:B------:R-:W-:Y:S06]  /*119b0*/  HMMA.16816.F32.BF16 R20, R12.reuse, R78, RZ ;  /* 0x0000004e0c14723c */ /* 0x040fec00000418ff */
[----:B------:R-:W-:Y:S06]  /*119c0*/  HMMA.16816.F32.BF16 R36, R12, R70, RZ ;  /* 0x000000460c24723c */ /* 0x000fec00000418ff */
[----:B--2---:R-:W-:Y:S01]  /*119d0*/  HMMA.16816.F32.BF16 R124, R8, R52, R32 ;  /* 0x00000034087c723c */ /* 0x004fe20000041820 */
[----:B------:R-:W1:Y:S05]  /*119e0*/  LDSM.16.M88.4 R32, [R229] ;  /* 0x00000000e520783b */ /* 0x000e6a0000000200 */
[----:B------:R-:W-:Y:S06]  /*119f0*/  HMMA.16816.F32.BF16 R16, R12, R64, RZ ;  /* 0x000000400c10723c */ /* 0x000fec00000418ff */
[C---:B---3--:R-:W-:Y:S06]  /*11a00*/  HMMA.16816.F32.BF16 R116, R8.reuse, R48, R24 ;  /* 0x000000300874723c */ /* 0x048fec0000041818 */
[C---:B------:R-:W-:Y:S01]  /*11a10*/  HMMA.16816.F32.BF16 R112, R8.reuse, R50, R20 ;  /* 0x000000320870723c */ /* 0x040fe20000041814 */
[----:B------:R-:W-:Y:S05]  /*11a20*/  LDSM.16.M88.4 R48, [R226] ;  /* 0x00000000e230783b */ /* 0x000fea0000000200 */
[----:B------:R-:W-:Y:S01]  /*11a30*/  HMMA.16816.F32.BF16 R128, R8, R58, R36 ;  /* 0x0000003a0880723c */ /* 0x000fe20000041824 */
[----:B------:R-:W2:Y:S05]  /*11a40*/  LDSM.16.M88.4 R36, [R216+0x3800] ;  /* 0x00380000d824783b */ /* 0x000eaa0000000200 */
[C---:B----4-:R-:W-:Y:S06]  /*11a50*/  HMMA.16816.F32.BF16 R20, R12.reuse, R60, RZ ;  /* 0x0000003c0c14723c */ /* 0x050fec00000418ff */
[C---:B------:R-:W-:Y:S06]  /*11a60*/  HMMA.16816.F32.BF16 R24, R12.reuse, R62, RZ ;  /* 0x0000003e0c18723c */ /* 0x040fec00000418ff */
[----:B------:R-:W-:Y:S01]  /*11a70*/  HMMA.16816.F32.BF16 R40, R12, R68, RZ ;  /* 0x000000440c28723c */ /* 0x000fe200000418ff */
[----:B------:R-:W3:Y:S05]  /*11a80*/  LDSM.16.M88.4 R68, [R216+0x3400] ;  /* 0x00340000d844783b */ /* 0x000eea0000000200 */
[----:B------:R-:W-:Y:S01]  /*11a90*/  HMMA.16816.F32.BF16 R164, R8, R72, R16 ;  /* 0x0000004808a4723c */ /* 0x000fe20000041810 */
[----:B------:R-:W4:Y:S05]  /*11aa0*/  S2R R72, SR_TID.X ;  /* 0x0000000000487919 */ /* 0x000f2a0000002100 */
[C---:B------:R-:W-:Y:S01]  /*11ab0*/  HMMA.16816.F32.BF16 R44, R12.reuse, R66, RZ ;  /* 0x000000420c2c723c */ /* 0x040fe200000418ff */
[----:B------:R-:W5:Y:S05]  /*11ac0*/  LDSM.16.M88.4 R64, [R230] ;  /* 0x00000000e640783b */ /* 0x000f6a0000000200 */
[----:B------:R-:W-:Y:S06]  /*11ad0*/  HMMA.16816.F32.BF16 R28, R12, R30, RZ ;  /* 0x0000001e0c1c723c */ /* 0x000fec00000418ff */
[C---:B-1----:R-:W-:Y:S06]  /*11ae0*/  HMMA.16816.F32.BF16 R100, R8.reuse, R32, R20 ;  /* 0x000000200864723c */ /* 0x042fec0000041814 */
[C---:B------:R-:W-:Y:S01]  /*11af0*/  HMMA.16816.F32.BF16 R96, R8.reuse, R34, R24 ;  /* 0x000000220860723c */ /* 0x040fe20000041818 */
[----:B------:R-:W1:Y:S05]  /*11b00*/  LDSM.16.M88.4 R32, [R227] ;  /* 0x00000000e320783b */ /* 0x000e6a0000000200 */
[----:B------:R-:W-:Y:S01]  /*11b10*/  HMMA.16816.F32.BF16 R156, R8, R56, R40 ;  /* 0x00000038089c723c */ /* 0x000fe20000041828 */
[----:B------:R-:W1:Y:S01]  /*11b20*/  LDSM.16.M88.4 R40, [R228] ;  /* 0x00000000e428783b */ /* 0x000e620000000200 */
[----:B----4-:R-:W-:-:S03]  /*11b30*/  IMAD.SHL.U32 R72, R72, 0x2, RZ ;  /* 0x0000000248487824 */ /* 0x010fc600078e00ff */
[----:B------:R-:W-:Y:S01]  /*11b40*/  LDSM.16.M88.4 R56, [R216+0x4c00] ;  /* 0x004c0000d838783b */ /* 0x000fe20000000200 */
[----:B------:R-:W-:Y:S01]  /*11b50*/  HMMA.16816.F32.BF16 R16, R12, R80, RZ ;  /* 0x000000500c10723c */ /* 0x000fe200000418ff */
[----:B------:R-:W-:-:S05]  /*11b60*/  LOP3.LUT R72, R72, 0x6, RZ, 0xc0, !PT ;  /* 0x0000000648487812 */ /* 0x000fca00078ec0ff */
[C---:B--2---:R-:W-:Y:S01]  /*11b70*/  HMMA.16816.F32.BF16 R24, R12.reuse, R36, RZ ;  /* 0x000000240c18723c */ /* 0x044fe200000418ff */
[C---:B------:R-:W-:Y:S02]  /*11b80*/  LOP3.LUT R5, R6.reuse, 0x8, R72, 0xfe, !PT ;  /* 0x0000000806057812 */ /* 0x040fe400078efe48 */
[----:B------:R-:W-:Y:S02]  /*11b90*/  LOP3.LUT R0, R6, R72, RZ, 0xfc, !PT ;  /* 0x0000004806007212 */ /* 0x000fe400078efcff */
[C---:B------:R-:W-:Y:S01]  /*11ba0*/  ISETP.GE.AND P6, PT, R5.reuse, R4, PT ;  /* 0x000000040500720c */ /* 0x040fe20003fc6270 */
[----:B------:R-:W-:Y:S01]  /*11bb0*/  HMMA.16816.F32.BF16 R20, R12, R38, RZ ;  /* 0x000000260c14723c */ /* 0x000fe200000418ff */
[----:B------:R-:W2:Y:S01]  /*11bc0*/  LDSM.16.M88.4 R36, [R216+0x4000] ;  /* 0x00400000d824783b */ /* 0x000ea20000000200 */
[----:B------:R-:W-:Y:S01]  /*11bd0*/  ISETP.GE.AND P3, PT, R5, R2, PT ;  /* 0x000000020500720c */ /* 0x000fe20003f66270 */
[C---:B------:R-:W-:Y:S02]  /*11be0*/  VIADD R5, R0.reuse, 0x1 ;  /* 0x0000000100057836 */ /* 0x040fe40000000000 */
[----:B------:R-:W-:Y:S01]  /*11bf0*/  VIADD R7, R0, 0x9 ;  /* 0x0000000900077836 */ /* 0x000fe20000000000 */
[----:B------:R-:W-:Y:S01]  /*11c00*/  HMMA.16816.F32.BF16 R120, R8, R54, R28 ;  /* 0x000000360878723c */ /* 0x000fe2000004181c */
[----:B------:R-:W-:Y:S01]  /*11c10*/  LDSM.16.M88.4 R52, [R216+0x4400] ;  /* 0x00440000d834783b */ /* 0x000fe20000000200 */
[----:B------:R-:W-:-:S02]  /*11c20*/  ISETP.GE.AND P4, PT, R5, R4, PT ;  /* 0x000000040500720c */ /* 0x000fc40003f86270 */
[----:B------:R-:W-:Y:S01]  /*11c30*/  ISETP.GE.AND P5, PT, R5, R2, PT ;  /* 0x000000020500720c */ /* 0x000fe20003fa6270 */
[C---:B------:R-:W-:Y:S01]  /*11c40*/  VIADD R5, R0.reuse, 0x11 ;  /* 0x0000001100057836 */ /* 0x040fe20000000000 */
[----:B------:R-:W-:Y:S01]  /*11c50*/  HMMA.16816.F32.BF16 R160, R8, R74, R44 ;  /* 0x0000004a08a0723c */ /* 0x000fe2000004182c */
[----:B------:R-:W4:Y:S01]  /*11c60*/  LDSM.16.M88.4 R44, [R216+0x3c00] ;  /* 0x003c0000d82c783b */ /* 0x000f220000000200 */
[----:B------:R-:W-:Y:S02]  /*11c70*/  ISETP.GE.AND P2, PT, R7, R4, PT ;  /* 0x000000040700720c */ /* 0x000fe40003f46270 */
[----:B------:R-:W-:Y:S02]  /*11c80*/  FSEL R197, R197, -INF , !P4 ;  /* 0xff800000c5c57808 */ /* 0x000fe40006000000 */
[----:B---3--:R-:W-:Y:S01]  /*11c90*/  HMMA.16816.F32.BF16 R28, R12, R68, RZ ;  /* 0x000000440c1c723c */ /* 0x008fe200000418ff */
[----:B------:R-:W-:Y:S01]  /*11ca0*/  ISETP.GE.AND P4, PT, R7, R2, PT ;  /* 0x000000020700720c */ /* 0x000fe20003f86270 */
[----:B------:R-:W-:Y:S01]  /*11cb0*/  VIADD R7, R0, 0x19 ;  /* 0x0000001900077836 */ /* 0x000fe20000000000 */
[----:B------:R-:W-:-:S02]  /*11cc0*/  FSEL R199, R199, -INF , !P5 ;  /* 0xff800000c7c77808 */ /* 0x000fc40006800000 */
[----:B------:R-:W-:Y:S01]  /*11cd0*/  FSEL R193, R193, -INF , !P2 ;  /* 0xff800000c1c17808 */ /* 0x000fe20005000000 */
[----:B-----5:R-:W-:Y:S01]  /*11ce0*/  HMMA.16816.F32.BF16 R108, R8, R64, R16 ;  /* 0x00000040086c723c */ /* 0x020fe20000041810 */
[C---:B------:R-:W-:Y:S02]  /*11cf0*/  ISETP.GE.AND P5, PT, R5.reuse, R4, PT ;  /* 0x000000040500720c */ /* 0x040fe40003fa6270 */
[----:B------:R-:W-:Y:S01]  /*11d00*/  ISETP.GE.AND P2, PT, R5, R2, PT ;  /* 0x000000020500720c */ /* 0x000fe20003f46270 */
[----:B------:R-:W-:Y:S01]  /*11d10*/  VIADD R5, R0, 0x21 ;  /* 0x0000002100057836 */ /* 0x000fe20000000000 */
[----:B------:R-:W-:Y:S01]  /*11d20*/  FSEL R195, R195, -INF , !P4 ;  /* 0xff800000c3c37808 */ /* 0x000fe20006000000 */
[----:B------:R-:W-:Y:S01]  /*11d30*/  HMMA.16816.F32.BF16 R16, R12, R82, RZ ;  /* 0x000000520c10723c */ /* 0x000fe200000418ff */
[----:B------:R-:W-:Y:S02]  /*11d40*/  FSEL R189, R189, -INF , !P5 ;  /* 0xff800000bdbd7808 */ /* 0x000fe40006800000 */
[----:B------:R-:W-:-:S02]  /*11d50*/  ISETP.GE.AND P4, PT, R7, R4, PT ;  /* 0x000000040700720c */ /* 0x000fc40003f86270 */
[----:B------:R-:W-:Y:S01]  /*11d60*/  ISETP.GE.AND P5, PT, R7, R2, PT ;  /* 0x000000020700720c */ /* 0x000fe20003fa6270 */
[C---:B-1----:R-:W-:Y:S01]  /*11d70*/  HMMA.16816.F32.BF16 R84, R8.reuse, R32, R24 ;  /* 0x000000200854723c */ /* 0x042fe20000041818 */
[----:B------:R-:W-:Y:S01]  /*11d80*/  FSEL R191, R191, -INF , !P2 ;  /* 0xff800000bfbf7808 */ /* 0x000fe20005000000 */
[C---:B------:R-:W-:Y:S01]  /*11d90*/  VIADD R7, R0.reuse, 0x29 ;  /* 0x0000002900077836 */ /* 0x040fe20000000000 */
[----:B------:R-:W-:Y:S02]  /*11da0*/  ISETP.GE.AND P2, PT, R5, R4, PT ;  /* 0x000000040500720c */ /* 0x000fe40003f46270 */
[----:B------:R-:W-:Y:S01]  /*11db0*/  FSEL R185, R185, -INF , !P4 ;  /* 0xff800000b9b97808 */ /* 0x000fe20006000000 */
[----:B------:R-:W-:Y:S01]  /*11dc0*/  HMMA.16816.F32.BF16 R80, R8, R34, R20 ;  /* 0x000000220850723c */ /* 0x000fe20000041814 */
[----:B------:R-:W1:Y:S01]  /*11dd0*/  LDSM.16.M88.4 R32, [R225] ;  /* 0x00000000e120783b */ /* 0x000e620000000200 */
[----:B------:R-:W-:Y:S01]  /*11de0*/  ISETP.GE.AND P4, PT, R5, R2, PT ;  /* 0x000000020500720c */ /* 0x000fe20003f86270 */
[----:B------:R-:W-:Y:S01]  /*11df0*/  VIADD R5, R0, 0x31 ;  /* 0x0000003100057836 */ /* 0x000fe20000000000 */
[----:B------:R-:W-:-:S02]  /*11e00*/  FSEL R187, R187, -INF , !P5 ;  /* 0xff800000bbbb7808 */ /* 0x000fc40006800000 */
[----:B------:R-:W-:Y:S01]  /*11e10*/  HMMA.16816.F32.BF16 R92, R8, R40, R28 ;  /* 0x00000028085c723c */ /* 0x000fe2000004181c */
[----:B------:R-:W-:Y:S02]  /*11e20*/  FSEL R181, R181, -INF , !P2 ;  /* 0xff800000b5b57808 */ /* 0x000fe40005000000 */
[C---:B------:R-:W-:Y:S02]  /*11e30*/  ISETP.GE.AND P5, PT, R7.reuse, R4, PT ;  /* 0x000000040700720c */ /* 0x040fe40003fa6270 */
[----:B------:R-:W-:Y:S01]  /*11e40*/  ISETP.GE.AND P2, PT, R7, R2, PT ;  /* 0x000000020700720c */ /* 0x000fe20003f46270 */
[----:B------:R-:W-:Y:S01]  /*11e50*/  HMMA.16816.F32.BF16 R28, R12, R70, RZ ;  /* 0x000000460c1c723c */ /* 0x000fe200000418ff */
[----:B------:R-:W-:Y:S01]  /*11e60*/  VIADD R7, R0, 0x39 ;  /* 0x0000003900077836 */ /* 0x000fe20000000000 */
[----:B------:R-:W-:Y:S02]  /*11e70*/  FSEL R183, R183, -INF , !P4 ;  /* 0xff800000b7b77808 */ /* 0x000fe40006000000 */
[----:B------:R-:W-:-:S02]  /*11e80*/  FSEL R177, R177, -INF , !P5 ;  /* 0xff800000b1b17808 */ /* 0x000fc40006800000 */
[C---:B--2---:R-:W-:Y:S01]  /*11e90*/  HMMA.16816.F32.BF16 R24, R12.reuse, R36, RZ ;  /* 0x000000240c18723c */ /* 0x044fe200000418ff */
[C---:B------:R-:W-:Y:S02]  /*11ea0*/  ISETP.GE.AND P4, PT, R5.reuse, R4, PT ;  /* 0x000000040500720c */ /* 0x040fe40003f86270 */
[----:B------:R-:W-:Y:S01]  /*11eb0*/  ISETP.GE.AND P5, PT, R5, R2, PT ;  /* 0x000000020500720c */ /* 0x000fe20003fa6270 */
[----:B------:R-:W-:Y:S01]  /*11ec0*/  VIADD R5, R0, 0x41 ;  /* 0x0000004100057836 */ /* 0x000fe20000000000 */
[----:B------:R-:W-:Y:S01]  /*11ed0*/  FSEL R179, R179, -INF , !P2 ;  /* 0xff800000b3b37808 */ /* 0x000fe20005000000 */
[----:B------:R-:W-:Y:S01]  /*11ee0*/  HMMA.16816.F32.BF16 R20, R12, R38, RZ ;  /* 0x000000260c14723c */ /* 0x000fe200000418ff */
[----:B------:R-:W2:Y:S01]  /*11ef0*/  LDSM.16.M88.4 R36, [R216+0x4800] ;  /* 0x00480000d824783b */ /* 0x000ea20000000200 */
[----:B------:R-:W-:Y:S02]  /*11f00*/  ISETP.GE.AND P2, PT, R7, R4, PT ;  /* 0x000000040700720c */ /* 0x000fe40003f46270 */
[----:B------:R-:W-:-:S02]  /*11f10*/  FSEL R165, R165, -INF , !P4 ;  /* 0xff800000a5a57808 */ /* 0x000fc40006000000 */
[----:B------:R-:W-:Y:S01]  /*11f20*/  HMMA.16816.F32.BF16 R104, R8, R66, R16 ;  /* 0x000000420868723c */ /* 0x000fe20000041810 */
[----:B------:R-:W-:Y:S01]  /*11f30*/  ISETP.GE.AND P4, PT, R7, R2, PT ;  /* 0x000000020700720c */ /* 0x000fe20003f86270 */
[C---:B------:R-:W-:Y:S01]  /*11f40*/  VIADD R7, R0.reuse, 0x49 ;  /* 0x0000004900077836 */ /* 0x040fe20000000000 */
[----:B------:R-:W-:Y:S02]  /*11f50*/  FSEL R167, R167, -INF , !P5 ;  /* 0xff800000a7a77808 */ /* 0x000fe40006800000 */
[----:B------:R-:W-:Y:S01]  /*11f60*/  FSEL R161, R161, -INF , !P2 ;  /* 0xff800000a1a17808 */ /* 0x000fe20005000000 */
[----:B----4-:R-:W-:Y:S01]  /*11f70*/  HMMA.16816.F32.BF16 R16, R12, R44, RZ ;  /* 0x0000002c0c10723c */ /* 0x010fe200000418ff */
[C---:B------:R-:W-:Y:S02]  /*11f80*/  ISETP.GE.AND P5, PT, R5.reuse, R4, PT ;  /* 0x000000040500720c */ /* 0x040fe40003fa6270 */
[----:B------:R-:W-:Y:S01]  /*11f90*/  ISETP.GE.AND P2, PT, R5, R2, PT ;  /* 0x000000020500720c */ /* 0x000fe20003f46270 */
[----:B------:R-:W-:Y:S01]  /*11fa0*/  VIADD R5, R0, 0x51 ;  /* 0x0000005100057836 */ /* 0x000fe20000000000 */
[----:B------:R-:W-:Y:S01]  /*11fb0*/  FSEL R163, R163, -INF , !P4 ;  /* 0xff800000a3a37808 */ /* 0x000fe20006000000 */
[----:B------:R-:W-:Y:S01]  /*11fc0*/  HMMA.16816.F32.BF16 R88, R8, R42, R28 ;  /* 0x0000002a0858723c */ /* 0x000fe2000004181c */
[----:B------:R-:W3:Y:S01]  /*11fd0*/  LDSM.16.M88.4 R40, [R224] ;  /* 0x00000000e028783b */ /* 0x000ee20000000200 */
[----:B------:R-:W-:-:S02]  /*11fe0*/  FSEL R157, R157, -INF , !P5 ;  /* 0xff8000009d9d7808 */ /* 0x000fc40006800000 */
[C---:B------:R-:W-:Y:S02]  /*11ff0*/  ISETP.GE.AND P4, PT, R7.reuse, R4, PT ;  /* 0x000000040700720c */ /* 0x040fe40003f86270 */
[----:B------:R-:W-:Y:S01]  /*12000*/  HMMA.16816.F32.BF16 R28, R12, R46, RZ ;  /* 0x0000002e0c1c723c */ /* 0x000fe200000418ff */
[----:B------:R-:W-:Y:S01]  /*12010*/  ISETP.GE.AND P5, PT, R7, R2, PT ;  /* 0x000000020700720c */ /* 0x000fe20003fa6270 */
[C---:B------:R-:W-:Y:S01]  /*12020*/  VIADD R7, R0.reuse, 0x59 ;  /* 0x0000005900077836 */ /* 0x040fe20000000000 */
[----:B------:R-:W-:Y:S01]  /*12030*/  FSEL R159, R159, -INF , !P2 ;  /* 0xff8000009f9f7808 */ /* 0x000fe20005000000 */
[----:B------:R-:W-:Y:S01]  /*12040*/  LDSM.16.M88.4 R44, [R222] ;  /* 0x00000000de2c783b */ /* 0x000fe20000000200 */
[----:B------:R-:W-:Y:S01]  /*12050*/  ISETP.GE.AND P2, PT, R5, R4, PT ;  /* 0x000000040500720c */ /* 0x000fe20003f46270 */
[C---:B-1----:R-:W-:Y:S01]  /*12060*/  HMMA.16816.F32.BF16 R64, R8.reuse, R32, R24 ;  /* 0x000000200840723c */ /* 0x042fe20000041818 */
[----:B------:R-:W-:Y:S02]  /*12070*/  FSEL R129, R129, -INF , !P4 ;  /* 0xff80000081817808 */ /* 0x000fe40006000000 */
[----:B------:R-:W-:Y:S01]  /*12080*/  ISETP.GE.AND P4, PT, R5, R2, PT ;  /* 0x000000020500720c */ /* 0x000fe20003f86270 */
[----:B------:R-:W-:Y:S01]  /*12090*/  VIADD R5, R0, 0x61 ;  /* 0x0000006100057836 */ /* 0x000fe20000000000 */
[----:B------:R-:W-:Y:S01]  /*120a0*/  FSEL R131, R131, -INF , !P5 ;  /* 0xff80000083837808 */ /* 0x000fe20006800000 */
[----:B------:R-:W-:Y:S01]  /*120b0*/  HMMA.16816.F32.BF16 R60, R8, R34, R20 ;  /* 0x00000022083c723c */ /* 0x000fe20000041814 */
[----:B------:R-:W-:Y:S01]  /*120c0*/  FSEL R125, R125, -INF , !P2 ;  /* 0xff8000007d7d7808 */ /* 0x000fe20005000000 */
[----:B------:R-:W1:Y:S01]  /*120d0*/  LDSM.16.M88.4 R32, [R223] ;  /* 0x00000000df20783b */ /* 0x000e620000000200 */
[----:B------:R-:W-:Y:S01]  /*120e0*/  ISETP.GE.AND P5, PT, R7, R4, PT ;  /* 0x000000040700720c */ /* 0x000fe20003fa6270 */
[----:B------:R-:W-:-:S04]  /*120f0*/  DEPBAR.LE SB0, 0x0 ;  /* 0x000080000000791a */ /* 0x000fc80000000000 */
[----:B------:R-:W-:Y:S01]  /*12100*/  BAR.SYNC.DEFER_BLOCKING 0x0 ;  /* 0x0000000000007b1d */ /* 0x000fe20000010000 */
[----:B------:R-:W-:Y:S01]  /*12110*/  ISETP.GE.AND P2, PT, R7, R2, PT ;  /* 0x000000020700720c */ /* 0x000fe20003f46270 */
[C---:B------:R-:W-:Y:S01]  /*12120*/  VIADD R7, R0.reuse, 0x69 ;  /* 0x0000006900077836 */ /* 0x040fe20000000000 */
[----:B------:R-:W-:Y:S01]  /*12130*/  FSEL R127, R127, -INF , !P4 ;  /* 0xff8000007f7f7808 */ /* 0x000fe20006000000 */
[----:B------:R-:W-:Y:S01]  /*12140*/  HMMA.16816.F32.BF16 R76, R8, R48, R16 ;  /* 0x00000030084c723c */ /* 0x000fe20000041810 */
[----:B------:R-:W-:Y:S02]  /*12150*/  FSEL R121, R121, -INF , !P5 ;  /* 0xff80000079797808 */ /* 0x000fe40006800000 */
[C---:B------:R-:W-:Y:S02]  /*12160*/  ISETP.GE.AND P4, PT, R5.reuse, R4, PT ;  /* 0x000000040500720c */ /* 0x040fe40003f86270 */
[----:B------:R-:W-:Y:S01]  /*12170*/  ISETP.GE.AND P5, PT, R5, R2, PT ;  /* 0x000000020500720c */ /* 0x000fe20003fa6270 */
[----:B------:R-:W-:Y:S01]  /*12180*/  VIADD R5, R0, 0x71 ;  /* 0x0000007100057836 */ /* 0x000fe20000000000 */
[----:B------:R-:W-:Y:S01]  /*12190*/  FSEL R123, R123, -INF , !P2 ;  /* 0xff8000007b7b7808 */ /* 0x000fe20005000000 */
[----:B------:R-:W-:Y:S01]  /*121a0*/  HMMA.16816.F32.BF16 R16, R12, R52, RZ ;  /* 0x000000340c10723c */ /* 0x000fe200000418ff */
[----:B------:R-:W-:-:S02]  /*121b0*/  ISETP.GE.AND P2, PT, R7, R4, PT ;  /* 0x000000040700720c */ /* 0x000fc40003f46270 */
[----:B------:R-:W-:Y:S02]  /*121c0*/  FSEL R117, R117, -INF , !P4 ;  /* 0xff80000075757808 */ /* 0x000fe40006000000 */
        /* <DEDUP_REMOVED lines=10> */
[----:B------:R-:W-:-:S02]  /*12270*/  FSEL R109, R109, -INF , !P5 ;  /* 0xff8000006d6d7808 */ /* 0x000fc40006800000 */
[C---:B------:R-:W-:Y:S02]  /*12280*/  ISETP.GE.AND P4, PT, R7.reuse, R4, PT ;  /* 0x000000040700720c */ /* 0x040fe40003f86270 */
[----:B------:R-:W-:Y:S01]  /*12290*/  ISETP.GE.AND P5, PT, R7, R2, PT ;  /* 0x000000020700720c */ /* 0x000fe20003fa6270 */
[C---:B------:R-:W-:Y:S01]  /*122a0*/  VIADD R7, R0.reuse, 0x89 ;  /* 0x0000008900077836 */ /* 0x040fe20000000000 */
[----:B------:R-:W-:Y:S01]  /*122b0*/  FSEL R111, R111, -INF , !P2 ;  /* 0xff8000006f6f7808 */ /* 0x000fe20005000000 */
[C---:B--2---:R-:W-:Y:S01]  /*122c0*/  HMMA.16816.F32.BF16 R24, R12.reuse, R36, RZ ;  /* 0x000000240c18723c */ /* 0x044fe200000418ff */
[----:B------:R-:W-:Y:S02]  /*122d0*/  ISETP.GE.AND P2, PT, R5, R4, PT ;  /* 0x000000040500720c */ /* 0x000fe40003f46270 */
[----:B------:R-:W-:Y:S02]  /*122e0*/  FSEL R105, R105, -INF , !P4 ;  /* 0xff80000069697808 */ /* 0x000fe40006000000 */
        /* <DEDUP_REMOVED lines=9> */
[----:B---3--:R-:W-:Y:S01]  /*12380*/  HMMA.16816.F32.BF16 R48, R8, R40, R16 ;  /* 0x000000280830723c */ /* 0x008fe20000041810 */
        /* <DEDUP_REMOVED lines=11> */
[C---:B------:R-:W-:Y:S01]  /*12440*/  HMMA.16816.F32.BF16 R28, R8.reuse, R42, R28 ;  /* 0x0000002a081c723c */ /* 0x040fe2000004181c */
[----:B------:R-:W-:Y:S02]  /*12450*/  FSEL R75, R89, -INF , !P2 ;  /* 0xff800000594b7808 */ /* 0x000fe40005000000 */
[C---:B------:R-:W-:Y:S02]  /*12460*/  ISETP.GE.AND P5, PT, R5.reuse, R4, PT ;  /* 0x000000040500720c */ /* 0x040fe40003fa6270 */
[----:B------:R-:W-:Y:S01]  /*12470*/  ISETP.GE.AND P2, PT, R5, R2, PT ;  /* 0x000000020500720c */ /* 0x000fe20003f46270 */
[----:B------:R-:W-:Y:S01]  /*12480*/  VIADD R5, R0, 0xb1 ;  /* 0x000000b100057836 */ /* 0x000fe20000000000 */
[----:B------:R-:W-:Y:S01]  /*12490*/  FSEL R91, R91, -INF , !P4 ;  /* 0xff8000005b5b7808 */ /* 0x000fe20006000000 */
[----:B-1----:R-:W-:Y:S01]  /*124a0*/  HMMA.16816.F32.BF16 R24, R8, R32, R24 ;  /* 0x000000200818723c */ /* 0x002fe20000041818 */
[----:B------:R-:W-:-:S02]  /*124b0*/  FSEL R85, R85, -INF , !P5 ;  /* 0xff80000055557808 */ /* 0x000fc40006800000 */
[C---:B------:R-:W-:Y:S02]  /*124c0*/  ISETP.GE.AND P4, PT, R7.reuse, R4, PT ;  /* 0x000000040700720c */ /* 0x040fe40003f86270 */
[----:B------:R-:W-:Y:S01]  /*124d0*/  ISETP.GE.AND P5, PT, R7, R2, PT ;  /* 0x000000020700720c */ /* 0x000fe20003fa6270 */
[C---:B------:R-:W-:Y:S01]  /*124e0*/  VIADD R7, R0.reuse, 0xb9 ;  /* 0x000000b900077836 */ /* 0x040fe20000000000 */
[----:B------:R-:W-:Y:S01]  /*124f0*/  FSEL R89, R87, -INF , !P2 ;  /* 0xff80000057597808 */ /* 0x000fe20005000000 */
[C---:B------:R-:W-:Y:S01]  /*12500*/  HMMA.16816.F32.BF16 R32, R8.reuse, R34, R20 ;  /* 0x000000220820723c */ /* 0x040fe20000041814 */
[----:B------:R-:W-:Y:S02]  /*12510*/  ISETP.GE.AND P2, PT, R5, R4, PT ;  /* 0x000000040500720c */ /* 0x000fe40003f46270 */
[----:B------:R-:W-:Y:S02]  /*12520*/  FSEL R81, R81, -INF , !P4 ;  /* 0xff80000051517808 */ /* 0x000fe40006000000 */
[----:B------:R-:W-:Y:S01]  /*12530*/  ISETP.GE.AND P4, PT, R5, R2, PT ;  /* 0x000000020500720c */ /* 0x000fe20003f86270 */
[----:B------:R-:W-:Y:S01]  /*12540*/  VIADD R5, R0, 0xc1 ;  /* 0x000000c100057836 */ /* 0x000fe20000000000 */
[----:B------:R-:W-:Y:S01]  /*12550*/  FSEL R134, R83, -INF , !P5 ;  /* 0xff80000053867808 */ /* 0x000fe20006800000 */
[----:B------:R-:W-:Y:S01]  /*12560*/  HMMA.16816.F32.BF16 R20, R8, R44, R16 ;  /* 0x0000002c0814723c */ /* 0x000fe20000041810 */
[----:B------:R-:W-:-:S02]  /*12570*/  FSEL R77, R77, -INF , !P2 ;  /* 0xff8000004d4d7808 */ /* 0x000fc40005000000 */
[C---:B------:R-:W-:Y:S02]  /*12580*/  ISETP.GE.AND P5, PT, R7.reuse, R4, PT ;  /* 0x000000040700720c */ /* 0x040fe40003fa6270 */
[----:B------:R-:W-:Y:S01]  /*12590*/  ISETP.GE.AND P2, PT, R7, R2, PT ;  /* 0x000000020700720c */ /* 0x000fe20003f46270 */
[C---:B------:R-:W-:Y:S01]  /*125a0*/  VIADD R7, R0.reuse, 0xc9 ;  /* 0x000000c900077836 */ /* 0x040fe20000000000 */
[----:B------:R-:W-:Y:S01]  /*125b0*/  FSEL R135, R79, -INF , !P4 ;  /* 0xff8000004f877808 */ /* 0x000fe20006000000 */
[----:B------:R-:W-:Y:S01]  /*125c0*/  HMMA.16816.F32.BF16 R12, R12, R58, RZ ;  /* 0x0000003a0c0c723c */ /* 0x000fe200000418ff */
[----:B------:R-:W-:Y:S02]  /*125d0*/  FSEL R73, R69, -INF , !P5 ;  /* 0xff80000045497808 */ /* 0x000fe40006800000 */
[C---:B------:R-:W-:Y:S02]  /*125e0*/  ISETP.GE.AND P4, PT, R5.reuse, R4, PT ;  /* 0x000000040500720c */ /* 0x040fe40003f86270 */
[----:B------:R-:W-:Y:S01]  /*125f0*/  ISETP.GE.AND P5, PT, R5, R2, PT ;  /* 0x000000020500720c */ /* 0x000fe20003fa6270 */
[----:B------:R-:W-:Y:S01]  /*12600*/  VIADD R5, R0, 0xd1 ;  /* 0x000000d100057836 */ /* 0x000fe20000000000 */
[----:B------:R-:W-:-:S02]  /*12610*/  FSEL R137, R71, -INF , !P2 ;  /* 0xff80000047897808 */ /* 0x000fc40005000000 */
[-C--:B------:R-:W-:Y:S02]  /*12620*/  ISETP.GE.AND P2, PT, R7, R4.reuse, PT ;  /* 0x000000040700720c */ /* 0x080fe40003f46270 */
[----:B------:R-:W-:Y:S02]  /*12630*/  FSEL R69, R65, -INF , !P4 ;  /* 0xff80000041457808 */ /* 0x000fe40006000000 */
[----:B------:R-:W-:Y:S02]  /*12640*/  FSEL R138, R67, -INF , !P5 ;  /* 0xff800000438a7808 */ /* 0x000fe40006800000 */
[----:B------:R-:W-:Y:S02]  /*12650*/  FSEL R65, R61, -INF , !P2 ;  /* 0xff8000003d417808 */ /* 0x000fe40005000000 */
[C---:B------:R-:W-:Y:S02]  /*12660*/  ISETP.GE.AND P5, PT, R5.reuse, R4, PT ;  /* 0x000000040500720c */ /* 0x040fe40003fa6270 */
[-C--:B------:R-:W-:Y:S01]  /*12670*/  ISETP.GE.AND P2, PT, R5, R2.reuse, PT ;  /* 0x000000020500720c */ /* 0x080fe20003f46270 */
[C---:B------:R-:W-:Y:S01]  /*12680*/  VIADD R5, R0.reuse, 0xd9 ;  /* 0x000000d900057836 */ /* 0x040fe20000000000 */
[----:B------:R-:W-:Y:S01]  /*12690*/  ISETP.GE.AND P4, PT, R7, R2, PT ;  /* 0x000000020700720c */ /* 0x000fe20003f86270 */
[----:B------:R-:W-:Y:S01]  /*126a0*/  VIADD R7, R0, 0xe1 ;  /* 0x000000e100077836 */ /* 0x000fe20000000000 */
[----:B------:R-:W-:Y:S01]  /*126b0*/  FSEL R61, R49, -INF , !P5 ;  /* 0xff800000313d7808 */ /* 0x000fe20006800000 */
[----:B------:R-:W-:Y:S01]  /*126c0*/  HMMA.16816.F32.BF16 R8, R8, R46, R12 ;  /* 0x0000002e0808723c */ /* 0x000fe2000004180c */
[----:B------:R-:W-:-:S02]  /*126d0*/  FSEL R168, R63, -INF , !P4 ;  /* 0xff8000003fa87808 */ /* 0x000fc40006000000 */
[C---:B------:R-:W-:Y:S02]  /*126e0*/  ISETP.GE.AND P4, PT, R5.reuse, R4, PT ;  /* 0x000000040500720c */ /* 0x040fe40003f86270 */
[----:B------:R-:W-:Y:S01]  /*126f0*/  ISETP.GE.AND P5, PT, R5, R2, PT ;  /* 0x000000020500720c */ /* 0x000fe20003fa6270 */
[----:B------:R-:W-:Y:S01]  /*12700*/  VIADD R5, R0, 0xe9 ;  /* 0x000000e900057836 */ /* 0x000fe20000000000 */
[----:B------:R-:W-:Y:S02]  /*12710*/  FSEL R169, R51, -INF , !P2 ;  /* 0xff80000033a97808 */ /* 0x000fe40005000000 */
[----:B------:R-:W-:Y:S02]  /*12720*/  ISETP.GE.AND P2, PT, R7, R4, PT ;  /* 0x000000040700720c */ /* 0x000fe40003f46270 */
[----:B------:R-:W-:Y:S02]  /*12730*/  FSEL R55, R29, -INF , !P4 ;  /* 0xff8000001d377808 */ /* 0x000fe40006000000 */
[----:B------:R-:W-:-:S02]  /*12740*/  ISETP.GE.AND P4, PT, R7, R2, PT ;  /* 0x000000020700720c */ /* 0x000fc40003f86270 */
[----:B------:R-:W-:Y:S02]  /*12750*/  FSEL R170, R31, -INF , !P5 ;  /* 0xff8000001faa7808 */ /* 0x000fe40006800000 */
[----:B------:R-:W-:Y:S02]  /*12760*/  FSEL R57, R25, -INF , !P2 ;  /* 0xff80000019397808 */ /* 0x000fe40005000000 */
[C---:B------:R-:W-:Y:S02]  /*12770*/  ISETP.GE.AND P5, PT, R5.reuse, R4, PT ;  /* 0x000000040500720c */ /* 0x040fe40003fa6270 */
[----:B------:R-:W-:Y:S01]  /*12780*/  ISETP.GE.AND P2, PT, R5, R2, PT ;  /* 0x000000020500720c */ /* 0x000fe20003f46270 */
[C---:B------:R-:W-:Y:S01]  /*12790*/  VIADD R5, R0.reuse, 0xf1 ;  /* 0x000000f100057836 */ /* 0x040fe20000000000 */
[----:B------:R-:W-:Y:S02]  /*127a0*/  FSEL R173, R27, -INF , !P4 ;  /* 0xff8000001bad7808 */ /* 0x000fe40006000000 */
[----:B------:R-:W-:-:S02]  /*127b0*/  ISETP.GE.AND P4, PT, R0, R4, PT ;  /* 0x000000040000720c */ /* 0x000fc40003f86270 */
[----:B------:R-:W-:Y:S02]  /*127c0*/  FSEL R83, R33, -INF , !P5 ;  /* 0xff80000021537808 */ /* 0x000fe40006800000 */
[----:B------:R-:W-:Y:S02]  /*127d0*/  FSEL R25, R196, -INF , !P4 ;  /* 0xff800000c4197808 */ /* 0x000fe40006000000 */
[----:B------:R-:W-:Y:S02]  /*127e0*/  FSEL R174, R35, -INF , !P2 ;  /* 0xff80000023ae7808 */ /* 0x000fe40005000000 */
[CC--:B------:R-:W-:Y:S02]  /*127f0*/  ISETP.GE.AND P4, PT, R5.reuse, R2.reuse, PT ;  /* 0x000000020500720c */ /* 0x0c0fe40003f86270 */
[C---:B------:R-:W-:Y:S01]  /*12800*/  ISETP.GE.AND P5, PT, R0.reuse, R2, PT ;  /* 0x000000020000720c */ /* 0x040fe20003fa6270 */
[----:B------:R-:W-:Y:S01]  /*12810*/  VIADD R0, R0, 0xf9 ;  /* 0x000000f900007836 */ /* 0x000fe20000000000 */
[----:B------:R-:W-:-:S02]  /*12820*/  ISETP.GE.AND P2, PT, R5, R4, PT ;  /* 0x000000040500720c */ /* 0x000fc40003f46270 */
[C-C-:B------:R-:W-:Y:S02]  /*12830*/  LOP3.LUT R7, R6.reuse, 0x10, R72.reuse, 0xfe, !PT ;  /* 0x0000001006077812 */ /* 0x140fe400078efe48 */
[----:B------:R-:W-:Y:S02]  /*12840*/  LOP3.LUT R5, R6, 0x18, R72, 0xfe, !PT ;  /* 0x0000001806057812 */ /* 0x000fe400078efe48 */
[----:B------:R-:W-:Y:S02]  /*12850*/  FSEL R175, R23, -INF , !P4 ;  /* 0xff80000017af7808 */ /* 0x000fe40006000000 */
[----:B------:R-:W-:Y:S02]  /*12860*/  FSEL R49, R198, -INF , !P5 ;  /* 0xff800000c6317808 */ /* 0x000fe40006800000 */
[----:B------:R-:W-:Y:S02]  /*12870*/  FSEL R139, R21, -INF , !P2 ;  /* 0xff800000158b7808 */ /* 0x000fe40005000000 */
[----:B------:R-:W-:-:S02]  /*12880*/  FSEL R23, R192, -INF , !P6 ;  /* 0xff800000c0177808 */ /* 0x000fc40007000000 */
[C---:B------:R-:W-:Y:S02]  /*12890*/  ISETP.GE.AND P5, PT, R7.reuse, R4, PT ;  /* 0x000000040700720c */ /* 0x040fe40003fa6270 */
[----:B------:R-:W-:Y:S02]  /*128a0*/  ISETP.GE.AND P2, PT, R7, R2, PT ;  /* 0x000000020700720c */ /* 0x000fe40003f46270 */
[C---:B------:R-:W-:Y:S02]  /*128b0*/  ISETP.GE.AND P4, PT, R5.reuse, R4, PT ;  /* 0x000000040500720c */ /* 0x040fe40003f86270 */
[----:B------:R-:W-:Y:S02]  /*128c0*/  ISETP.GE.AND P6, PT, R5, R2, PT ;  /* 0x000000020500720c */ /* 0x000fe40003fc6270 */
[C-C-:B------:R-:W-:Y:S02]  /*128d0*/  LOP3.LUT R7, R6.reuse, 0x20, R72.reuse, 0xfe, !PT ;  /* 0x0000002006077812 */ /* 0x140fe400078efe48 */
[----:B------:R-:W-:-:S02]  /*128e0*/  LOP3.LUT R5, R6, 0x28, R72, 0xfe, !PT ;  /* 0x0000002806057812 */ /* 0x000fc400078efe48 */
[----:B------:R-:W-:Y:S02]  /*128f0*/  FSEL R51, R194, -INF , !P3 ;  /* 0xff800000c2337808 */ /* 0x000fe40005800000 */
[----:B------:R-:W-:Y:S02]  /*12900*/  FSEL R27, R188, -INF , !P5 ;  /* 0xff800000bc1b7808 */ /* 0x000fe40006800000 */
[----:B------:R-:W-:Y:S02]  /*12910*/  FSEL R52, R190, -INF , !P2 ;  /* 0xff800000be347808 */ /* 0x000fe40005000000 */
[----:B------:R-:W-:Y:S02]  /*12920*/  FSEL R29, R184, -INF , !P4 ;  /* 0xff800000b81d7808 */ /* 0x000fe40006000000 */
[C---:B------:R-:W-:Y:S02]  /*12930*/  ISETP.GE.AND P3, PT, R7.reuse, R4, PT ;  /* 0x000000040700720c */ /* 0x040fe40003f66270 */
[----:B------:R-:W-:-:S02]  /*12940*/  ISETP.GE.AND P5, PT, R7, R2, PT ;  /* 0x000000020700720c */ /* 0x000fc40003fa6270 */
[C---:B------:R-:W-:Y:S02]  /*12950*/  ISETP.GE.AND P2, PT, R5.reuse, R4, PT ;  /* 0x000000040500720c */ /* 0x040fe40003f46270 */
[----:B------:R-:W-:Y:S02]  /*12960*/  ISETP.GE.AND P4, PT, R5, R2, PT ;  /* 0x000000020500720c */ /* 0x000fe40003f86270 */
[C-C-:B------:R-:W-:Y:S02]  /*12970*/  LOP3.LUT R7, R6.reuse, 0x30, R72.reuse, 0xfe, !PT ;  /* 0x0000003006077812 */ /* 0x140fe400078efe48 */
[----:B------:R-:W-:Y:S02]  /*12980*/  LOP3.LUT R5, R6, 0x38, R72, 0xfe, !PT ;  /* 0x0000003806057812 */ /* 0x000fe400078efe48 */
[----:B------:R-:W-:Y:S02]  /*12990*/  FSEL R53, R186, -INF , !P6 ;  /* 0xff800000ba357808 */ /* 0x000fe40007000000 */
[----:B------:R-:W-:-:S02]  /*129a0*/  FSEL R31, R180, -INF , !P3 ;  /* 0xff800000b41f7808 */ /* 0x000fc40005800000 */
[----:B------:R-:W-:Y:S02]  /*129b0*/  FSEL R54, R182, -INF , !P5 ;  /* 0xff800000b6367808 */ /* 0x000fe40006800000 */
[----:B------:R-:W-:Y:S02]  /*129c0*/  FSEL R33, R176, -INF , !P2 ;  /* 0xff800000b0217808 */ /* 0x000fe40005000000 */
[C---:B------:R-:W-:Y:S02]  /*129d0*/  ISETP.GE.AND P6, PT, R7.reuse, R4, PT ;  /* 0x000000040700720c */ /* 0x040fe40003fc6270 */
[----:B------:R-:W-:Y:S02]  /*129e0*/  ISETP.GE.AND P3, PT, R7, R2, PT ;  /* 0x000000020700720c */ /* 0x000fe40003f66270 */
[C---:B------:R-:W-:Y:S02]  /*129f0*/  ISETP.GE.AND P5, PT, R5.reuse, R4, PT ;  /* 0x000000040500720c */ /* 0x040fe40003fa6270 */
        /* <DEDUP_REMOVED lines=82> */
[C-C-:B------:R-:W-:Y:S02]  /*12f20*/  LOP3.LUT R5, R6.reuse, 0xc8, R72.reuse, 0xfe, !PT ;  /* 0x000000c806057812 */ /* 0x140fe400078efe48 */
[----:B------:R-:W-:Y:S02]  /*12f30*/  LOP3.LUT R16, R6, 0xd0, R72, 0xfe, !PT ;  /* 0x000000d006107812 */ /* 0x000fe400078efe48 */
[----:B------:R-:W-:-:S02]  /*12f40*/  FSEL R82, R82, -INF , !P3 ;  /* 0xff80000052527808 */ /* 0x000fc40005800000 */
        /* <DEDUP_REMOVED lines=8> */
[----:B------:R-:W-:Y:S02]  /*12fd0*/  ISETP.GE.AND P6, PT, R16, R4, PT ;  /* 0x000000041000720c */ /* 0x000fe40003fc6270 */
[C-C-:B------:R-:W-:Y:S02]  /*12fe0*/  LOP3.LUT R7, R6.reuse, 0xd8, R72.reuse, 0xfe, !PT ;  /* 0x000000d806077812 */ /* 0x140fe400078efe48 */
[----:B------:R-:W-:Y:S02]  /*12ff0*/  LOP3.LUT R5, R6, 0xe0, R72, 0xfe, !PT ;  /* 0x000000e006057812 */ /* 0x000fe400078efe48 */
[----:B------:R-:W-:-:S02]  /*13000*/  FSEL R64, R64, -INF , !P3 ;  /* 0xff80000040407808 */ /* 0x000fc40005800000 */
[----:B------:R-:W-:Y:S02]  /*13010*/  FSEL R79, R66, -INF , !P5 ;  /* 0xff800000424f7808 */ /* 0x000fe40006800000 */
[----:B------:R-:W-:Y:S02]  /*13020*/  FSEL R60, R60, -INF , !P2 ;  /* 0xff8000003c3c7808 */ /* 0x000fe40005000000 */
[----:B------:R-:W-:Y:S02]  /*13030*/  FSEL R87, R62, -INF , !P4 ;  /* 0xff8000003e577808 */ /* 0x000fe40006000000 */
[----:B------:R-:W-:Y:S02]  /*13040*/  FSEL R48, R48, -INF , !P6 ;  /* 0xff80000030307808 */ /* 0x000fe40007000000 */
[----:B------:R-:W-:Y:S02]  /*13050*/  ISETP.GE.AND P3, PT, R16, R2, PT ;  /* 0x000000021000720c */ /* 0x000fe40003f66270 */
[----:B------:R-:W-:-:S02]  /*13060*/  ISETP.GE.AND P5, PT, R7, R4, PT ;  /* 0x000000040700720c */ /* 0x000fc40003fa6270 */
[----:B------:R-:W-:Y:S02]  /*13070*/  ISETP.GE.AND P2, PT, R7, R2, PT ;  /* 0x000000020700720c */ /* 0x000fe40003f46270 */
[C---:B------:R-:W-:Y:S02]  /*13080*/  ISETP.GE.AND P4, PT, R5.reuse, R4, PT ;  /* 0x000000040500720c */ /* 0x040fe40003f86270 */
[----:B------:R-:W-:Y:S02]  /*13090*/  ISETP.GE.AND P6, PT, R5, R2, PT ;  /* 0x000000020500720c */ /* 0x000fe40003fc6270 */
[C-C-:B------:R-:W-:Y:S02]  /*130a0*/  LOP3.LUT R7, R6.reuse, 0xe8, R72.reuse, 0xfe, !PT ;  /* 0x000000e806077812 */ /* 0x140fe400078efe48 */
[----:B------:R-:W-:Y:S02]  /*130b0*/  LOP3.LUT R5, R6, 0xf0, R72, 0xfe, !PT ;  /* 0x000000f006057812 */ /* 0x000fe400078efe48 */
[----:B------:R-:W-:-:S02]  /*130c0*/  FSEL R93, R50, -INF , !P3 ;  /* 0xff800000325d7808 */ /* 0x000fc40005800000 */
[----:B------:R-:W-:Y:S02]  /*130d0*/  FSEL R28, R28, -INF , !P5 ;  /* 0xff8000001c1c7808 */ /* 0x000fe40006800000 */
[----:B------:R-:W-:Y:S02]  /*130e0*/  FSEL R100, R30, -INF , !P2 ;  /* 0xff8000001e647808 */ /* 0x000fe40005000000 */
[C---:B------:R-:W-:Y:S02]  /*130f0*/  ISETP.GE.AND P3, PT, R7.reuse, R4, PT ;  /* 0x000000040700720c */ /* 0x040fe40003f66270 */
[----:B------:R-:W-:Y:S02]  /*13100*/  ISETP.GE.AND P5, PT, R7, R2, PT ;  /* 0x000000020700720c */ /* 0x000fe40003fa6270 */
[----:B------:R-:W-:Y:S02]  /*13110*/  ISETP.GE.AND P2, PT, R5, R4, PT ;  /* 0x000000040500720c */ /* 0x000fe40003f46270 */
[----:B------:R-:W-:-:S02]  /*13120*/  LOP3.LUT R7, R6, 0xf8, R72, 0xfe, !PT ;  /* 0x000000f806077812 */ /* 0x000fc400078efe48 */
[----:B------:R-:W-:Y:S02]  /*13130*/  FSEL R24, R24, -INF , !P4 ;  /* 0xff80000018187808 */ /* 0x000fe40006000000 */
[----:B------:R-:W-:Y:S02]  /*13140*/  FSEL R108, R26, -INF , !P6 ;  /* 0xff8000001a6c7808 */ /* 0x000fe40007000000 */
[----:B------:R-:W-:Y:S02]  /*13150*/  FSEL R32, R32, -INF , !P3 ;  /* 0xff80000020207808 */ /* 0x000fe40005800000 */
[----:B------:R-:W-:Y:S02]  /*13160*/  FSEL R112, R34, -INF , !P5 ;  /* 0xff80000022707808 */ /* 0x000fe40006800000 */
[----:B------:R-:W-:Y:S02]  /*13170*/  FSEL R70, R20, -INF , !P2 ;  /* 0xff80000014467808 */ /* 0x000fe40005000000 */
[----:B------:R-:W-:-:S02]  /*13180*/  ISETP.GE.AND P4, PT, R5, R2, PT ;  /* 0x000000020500720c */ /* 0x000fc40003f86270 */
[C---:B------:R-:W-:Y:S02]  /*13190*/  ISETP.GE.AND P6, PT, R7.reuse, R4, PT ;  /* 0x000000040700720c */ /* 0x040fe40003fc6270 */
[----:B------:R-:W-:Y:S02]  /*131a0*/  ISETP.GE.AND P3, PT, R7, R2, PT ;  /* 0x000000020700720c */ /* 0x000fe40003f66270 */
[C---:B------:R-:W-:Y:S02]  /*131b0*/  ISETP.GE.AND P5, PT, R0.reuse, R4, PT ;  /* 0x000000040000720c */ /* 0x040fe40003fa6270 */
[----:B------:R-:W-:Y:S02]  /*131c0*/  ISETP.GE.AND P2, PT, R0, R2, PT ;  /* 0x000000020000720c */ /* 0x000fe40003f46270 */
[----:B------:R-:W-:Y:S02]  /*131d0*/  FSEL R120, R22, -INF , !P4 ;  /* 0xff80000016787808 */ /* 0x000fe40006000000 */
[----:B------:R-:W-:-:S02]  /*131e0*/  FSEL R116, R9, -INF , !P5 ;  /* 0xff80000009747808 */ /* 0x000fc40006800000 */
[----:B------:R-:W-:Y:S02]  /*131f0*/  FSEL R128, R11, -INF , !P2 ;  /* 0xff8000000b807808 */ /* 0x000fe40005000000 */
[----:B------:R-:W-:Y:S02]  /*13200*/  FSEL R104, R8, -INF , !P6 ;  /* 0xff80000008687808 */ /* 0x000fe40007000000 */
[----:B------:R-:W-:Y:S01]  /*13210*/  FSEL R124, R10, -INF , !P3 ;  /* 0xff8000000a7c7808 */ /* 0x000fe20005800000 */
[----:B------:R-:W-:Y:S06]  /*13220*/  @!P1 BRA `(.L_x_964) ;  /* 0x0000000800909947 */ /* 0x000fec0003800000 */
[----:B------:R-:W-:Y:S01]  /*13230*/  PLOP3.LUT P1, PT, PT, PT, UP0, 0x40, 0x0 ;  /* 0x000000000000781c */ /* 0x000fe20003f2e808 */
[----:B------:R-:W-:-:S12]  /*13240*/  ULDC.64 UR6, c[0x0][0x208] ;  /* 0x0000820000067ab9 */ /* 0x000fd80000000a00 */
[----:B------:R-:W-:Y:S05]  /*13250*/  @P1 BRA `(.L_x_965) ;  /* 0x0000000000f41947 */ /* 0x000fea0003800000 */
[----:B------:R-:W1:Y:S01]  /*13260*/  LDC R11, c[0x0][0x380] ;  /* 0x0000e000ff0b7b82 */ /* 0x000e620000000800 */
[C---:B------:R-:W-:Y:S01]  /*13270*/  IADD3 R9, R6.reuse, -0x100, RZ ;  /* 0xffffff0006097810 */ /* 0x040fe20007ffe0ff */
        /* <DEDUP_REMOVED lines=39> */
[----:B------:R-:W-:Y:S01]  /*134f0*/  IMAD.WIDE R6, R0, 0x4, R242 ;  /* 0x0000000400067825 */ /* 0x000fe200078e02f2 */
[----:B------:R1:W2:Y:S04]  /*13500*/  LDG.E R8, desc[UR6][R4.64] ;  /* 0x0000000604087981 */ /* 0x0002a8000c1e1900 */
[----:B------:R3:W2:Y:S01]  /*13510*/  LDG.E R5, desc[UR6][R6.64] ;  /* 0x0000000606057981 */ /* 0x0006a2000c1e1900 */
[----:B------:R-:W-:Y:S01]  /*13520*/  IADD3 R0, R2, -R0, RZ ;  /* 0x8000000002007210 */ /* 0x000fe20007ffe0ff */
[----:B------:R-:W-:-:S04]  /*13530*/  IMAD.U32 R2, RZ, RZ, UR4 ;  /* 0x00000004ff027e24 */ /* 0x000fc8000f8e00ff */
[----:B------:R-:W-:-:S05]  /*13540*/  IMAD R0, R0, R11, -0x100 ;  /* 0xffffff0000007424 */ /* 0x000fca00078e020b */
[----:B-1----:R-:W-:-:S05]  /*13550*/  SHF.R.S32.HI R4, RZ, 0x1f, R0 ;  /* 0x0000001fff047819 */ /* 0x002fca0000011400 */
[-C--:B------:R-:W-:Y:S01]  /*13560*/  IMAD R4, R4, R2.reuse, RZ ;  /* 0x0000000204047224 */ /* 0x080fe200078e02ff */
[----:B---3--:R-:W1:Y:S01]  /*13570*/  LDC.64 R6, c[0x0][0x230] ;  /* 0x00008c00ff067b82 */ /* 0x008e620000000a00 */
[----:B--2---:R-:W-:Y:S02]  /*13580*/  IADD3 R9, -R8, R5, RZ ;  /* 0x0000000508097210 */ /* 0x004fe40007ffe1ff */
[C---:B------:R-:W-:Y:S02]  /*13590*/  IMAD R8, R0.reuse, UR5, R4 ;  /* 0x0000000500087c24 */ /* 0x040fe4000f8e0204 */
[----:B------:R-:W-:Y:S01]  /*135a0*/  IMAD.WIDE.U32 R4, R0, R2, RZ ;  /* 0x0000000200047225 */ /* 0x000fe200078e00ff */
[----:B------:R-:W-:-:S03]  /*135b0*/  SHF.R.S32.HI R10, RZ, 0x1f, R9 ;  /* 0x0000001fff0a7819 */ /* 0x000fc60000011409 */
[----:B------:R-:W-:Y:S02]  /*135c0*/  IMAD.IADD R5, R5, 0x1, R8 ;  /* 0x0000000105057824 */ /* 0x000fe400078e0208 */
[----:B-1----:R-:W-:-:S04]  /*135d0*/  IMAD R0, R10, R6, RZ ;  /* 0x000000060a007224 */ /* 0x002fc800078e02ff */
[C---:B------:R-:W-:Y:S02]  /*135e0*/  IMAD R0, R9.reuse, R7, R0 ;  /* 0x0000000709007224 */ /* 0x040fe400078e0200 */
[----:B------:R-:W-:-:S05]  /*135f0*/  IMAD.WIDE.U32 R6, R9, R6, R4 ;  /* 0x0000000609067225 */ /* 0x000fca00078e0004 */
[----:B------:R-:W-:Y:S01]  /*13600*/  IADD3 R4, R7, R0, RZ ;  /* 0x0000000007047210 */ /* 0x000fe20007ffe0ff */
[----:B------:R-:W-:Y:S01]  /*13610*/  IMAD.MOV.U32 R0, RZ, RZ, R6 ;  /* 0x000000ffff007224 */ /* 0x000fe200078e0006 */
[----:B------:R-:W-:Y:S06]  /*13620*/  BRA `(.L_x_966) ;  /* 0x0000000000107947 */ /* 0x000fec0003800000 */
.L_x_965:
[----:B------:R-:W1:Y:S02]  /*13630*/  LDC R2, c[0x0][0x248] ;  /* 0x00009200ff027b82 */ /* 0x000e640000000800 */
[----:B-1----:R-:W-:-:S05]  /*13640*/  IMAD.SHL.U32 R0, R2, 0x100, RZ ;  /* 0x0000010002007824 */ /* 0x002fca00078e00ff */
[----:B------:R-:W-:-:S04]  /*13650*/  IADD3 R0, -R0, RZ, RZ ;  /* 0x000000ff00007210 */ /* 0x000fc80007ffe1ff */
[----:B------:R-:W-:-:S07]  /*13660*/  SHF.R.S32.HI R4, RZ, 0x1f, R0 ;  /* 0x0000001fff047819 */ /* 0x000fce0000011400 */
.L_x_966:
[----:B------:R-:W1:Y:S01]  /*13670*/  @!P0 LDC R12, c[0x0][0x24c] ;  /* 0x00009300ff0c8b82 */ /* 0x000e620000000800 */
[----:B------:R-:W-:Y:S01]  /*13680*/  @!P0 IADD3 R5, P1, R245, R0, RZ ;  /* 0x00000000f5058210 */ /* 0x000fe20007f3e0ff */
[--C-:B------:R-:W-:Y:S01]  /*13690*/  @!P0 IMAD.MOV.U32 R7, RZ, RZ, R4.reuse ;  /* 0x000000ffff078224 */ /* 0x100fe200078e0004 */
[----:B------:R2:W-:Y:S01]  /*136a0*/  @P0 STS [R237+0x1004], RZ ;  /* 0x001004ffed000388 */ /* 0x0005e20000000800 */
[----:B------:R-:W-:Y:S02]  /*136b0*/  BSSY B0, `(.L_x_967) ;  /* 0x0000058000007945 */ /* 0x000fe40003800000 */
[----:B------:R-:W-:Y:S01]  /*136c0*/  @!P0 IMAD.X R6, R248, 0x1, R4, P1 ;  /* 0x00000001f8068824 */ /* 0x000fe200008e0604 */
[CC--:B------:R-:W-:Y:S01]  /*136d0*/  @!P0 LEA R8, P1, R5.reuse, R240.reuse, 0x1 ;  /* 0x000000f005088211 */ /* 0x0c0fe200078208ff */
[----:B------:R-:W3:Y:S01]  /*136e0*/  @!P0 LDC R13, c[0x0][0x24c] ;  /* 0x00009300ff0d8b82 */ /* 0x000ee20000000800 */
[----:B------:R2:W-:Y:S02]  /*136f0*/  @P0 STS.64 [R237+0x1008], RZ ;  /* 0x001008ffed000388 */ /* 0x0005e40000000a00 */
[-C--:B------:R-:W-:Y:S01]  /*13700*/  @!P0 LEA.HI.X R9, R5, R241.reuse, R6, 0x1, P1 ;  /* 0x000000f105098211 */ /* 0x080fe200008f0c06 */
[----:B------:R-:W-:Y:S01]  /*13710*/  @!P0 IMAD.MOV.U32 R6, RZ, RZ, R0 ;  /* 0x000000ffff068224 */ /* 0x000fe200078e0000 */
[C---:B------:R-:W-:Y:S01]  /*13720*/  @!P0 LEA R10, P1, R0.reuse, R240, 0x1 ;  /* 0x000000f0000a8211 */ /* 0x040fe200078208ff */
[----:B------:R2:W-:Y:S02]  /*13730*/  @P0 STS [R237+0x1000], RZ ;  /* 0x001000ffed000388 */ /* 0x0005e40000000800 */
[----:B------:R-:W4:Y:S01]  /*13740*/  @!P0 LDC R15, c[0x0][0x24c] ;  /* 0x00009300ff0f8b82 */ /* 0x000f220000000800 */
[----:B------:R-:W-:Y:S01]  /*13750*/  @!P0 LEA.HI.X R11, R0, R241, R4, 0x1, P1 ;  /* 0x000000f1000b8211 */ /* 0x000fe200008f0c04 */
[C---:B------:R-:W-:Y:S01]  /*13760*/  @!P0 IMAD.WIDE.U32 R6, R2.reuse, 0x60, R6 ;  /* 0x0000006002068825 */ /* 0x040fe200078e0006 */
[----:B------:R-:W-:-:S03]  /*13770*/  @!P0 LEA R5, P1, R2, R0, 0x6 ;  /* 0x0000000002058211 */ /* 0x000fc600078230ff */
[----:B------:R-:W-:Y:S01]  /*13780*/  @!PT LDS RZ, [RZ] ;  /* 0x00000000fffff984 */ /* 0x000fe20000000800 */
[----:B------:R-:W-:Y:S01]  /*13790*/  @!PT LDS RZ, [RZ] ;  /* 0x00000000fffff984 */ /* 0x000fe20000000800 */
[----:B------:R-:W-:Y:S01]  /*137a0*/  @!PT LDS RZ, [RZ] ;  /* 0x00000000fffff984 */ /* 0x000fe20000000800 */
[----:B------:R3:W-:Y:S01]  /*137b0*/  @!P0 LDGSTS.E.BYPASS.LTC128B.128 [R237+0x1000], desc[UR6][R10.64] ;  /* 0x010000000aed8fae */ /* 0x0007e2000b901d46 */
[----:B------:R-:W-:Y:S01]  /*137c0*/  @!P0 LEA R18, P2, R5, R240, 0x1 ;  /* 0x000000f005128211 */ /* 0x000fe200078408ff */
[----:B------:R-:W5:Y:S01]  /*137d0*/  @!P0 LDC R20, c[0x0][0x24c] ;  /* 0x00009300ff148b82 */ /* 0x000f620000000800 */
[----:B-1----:R-:W-:Y:S01]  /*137e0*/  @!P0 IMAD R12, R12, 0x60, RZ ;  /* 0x000000600c0c8824 */ /* 0x002fe200078e02ff */
[----:B------:R2:W-:Y:S03]  /*137f0*/  @P0 STS.128 [R237+0x1800], RZ ;  /* 0x001800ffed000388 */ /* 0x0005e60000000c00 */
[----:B------:R-:W-:Y:S01]  /*13800*/  @!P0 IMAD.IADD R7, R12, 0x1, R7 ;  /* 0x000000010c078824 */ /* 0x000fe200078e0207 */
[----:B------:R-:W-:Y:S01]  /*13810*/  @!PT LDS RZ, [RZ] ;  /* 0x00000000fffff984 */ /* 0x000fe20000000800 */
[----:B------:R-:W-:Y:S01]  /*13820*/  @!PT LDS RZ, [RZ] ;  /* 0x00000000fffff984 */ /* 0x000fe20000000800 */
[----:B------:R-:W-:Y:S01]  /*13830*/  @!PT LDS RZ, [RZ] ;  /* 0x00000000fffff984 */ /* 0x000fe20000000800 */
[----:B------:R1:W-:Y:S02]  /*13840*/  @!P0 LDGSTS.E.BYPASS.LTC128B.128 [R237+0x1800], desc[UR6][R8.64] ;  /* 0x0180000008ed8fae */ /* 0x0003e4000b901d46 */
[----:B------:R-:W2:Y:S02]  /*13850*/  @!P0 LDC R21, c[0x0][0x24c] ;  /* 0x00009300ff158b82 */ /* 0x000ea40000000800 */
[----:B------:R1:W-:Y:S01]  /*13860*/  @P0 STS.128 [R237+0x2000], RZ ;  /* 0x002000ffed000388 */ /* 0x0003e20000000c00 */
[----:B---3--:R-:W-:Y:S01]  /*13870*/  @!P0 LEA.HI.X R10, R2, R4, R13, 0x6, P1 ;  /* 0x00000004020a8211 */ /* 0x008fe200008f340d */
[----:B------:R-:W-:Y:S01]  /*13880*/  @!P0 IMAD.MOV.U32 R11, RZ, RZ, R4 ;  /* 0x000000ffff0b8224 */ /* 0x000fe200078e0004 */
[C---:B------:R-:W-:Y:S01]  /*13890*/  @!P0 LEA R16, P1, R6.reuse, R240, 0x1 ;  /* 0x000000f006108211 */ /* 0x040fe200078208ff */
[----:B----4-:R-:W-:Y:S01]  /*138a0*/  @!P0 IMAD R13, R15, 0xa0, RZ ;  /* 0x000000a00f0d8824 */ /* 0x010fe200078e02ff */
[-C--:B------:R-:W-:Y:S01]  /*138b0*/  @!P0 LEA.HI.X R19, R5, R241.reuse, R10, 0x1, P2 ;  /* 0x000000f105138211 */ /* 0x080fe200010f0c0a */
[--C-:B------:R-:W-:Y:S01]  /*138c0*/  @!P0 IMAD.MOV.U32 R10, RZ, RZ, R0.reuse ;  /* 0x000000ffff0a8224 */ /* 0x100fe200078e0000 */
[-C--:B------:R-:W-:Y:S01]  /*138d0*/  @!P0 LEA.HI.X R17, R6, R241.reuse, R7, 0x1, P1 ;  /* 0x000000f106118211 */ /* 0x080fe200008f0c07 */
[----:B------:R-:W-:Y:S01]  /*138e0*/  @!P0 IMAD.MOV.U32 R6, RZ, RZ, R0 ;  /* 0x000000ffff068224 */ /* 0x000fe200078e0000 */
[C---:B------:R-:W-:Y:S01]  /*138f0*/  @!P0 LEA R5, P1, R2.reuse, R0, 0x7 ;  /* 0x0000000002058211 */ /* 0x040fe200078238ff */
[----:B------:R-:W-:Y:S01]  /*13900*/  @!P0 IMAD.MOV.U32 R7, RZ, RZ, R4 ;  /* 0x000000ffff078224 */ /* 0x000fe200078e0004 */
[----:B------:R-:W-:Y:S01]  /*13910*/  @!PT LDS RZ, [RZ] ;  /* 0x00000000fffff984 */ /* 0x000fe20000000800 */
[----:B------:R-:W-:Y:S01]  /*13920*/  @!PT LDS RZ, [RZ] ;  /* 0x00000000fffff984 */ /* 0x000fe20000000800 */
[----:B------:R-:W-:Y:S01]  /*13930*/  @!PT LDS RZ, [RZ] ;  /* 0x00000000fffff984 */ /* 0x000fe20000000800 */
[----:B------:R3:W-:Y:S02]  /*13940*/  @!P0 LDGSTS.E.BYPASS.LTC128B.128 [R237+0x2000], desc[UR6][R18.64] ;  /* 0x0200000012ed8fae */ /* 0x0007e4000b901d46 */
[C---:B------:R-:W-:Y:S01]  /*13950*/  @!P0 LEA R14, P3, R5.reuse, R240, 0x1 ;  /* 0x000000f0050e8211 */ /* 0x040fe200078608ff */
[C---:B-1----:R-:W-:Y:S01]  /*13960*/  @!P0 IMAD.WIDE.U32 R8, R2.reuse, 0xa0, R6 ;  /* 0x000000a002088825 */ /* 0x042fe200078e0006 */
[C---:B--2---:R-:W-:Y:S01]  /*13970*/  @!P0 LEA.HI.X R15, R2.reuse, R4, R21, 0x7, P1 ;  /* 0x00000004020f8211 */ /* 0x044fe200008f3c15 */
[----:B------:R3:W-:Y:S02]  /*13980*/  @P0 STS.128 [R237+0x2800], RZ ;  /* 0x002800ffed000388 */ /* 0x0007e40000000c00 */
[----:B------:R-:W-:Y:S01]  /*13990*/  @!P0 IMAD.WIDE.U32 R6, R2, 0xc0, R10 ;  /* 0x000000c002068825 */ /* 0x000fe200078e000a */
[-C--:B------:R-:W-:Y:S01]  /*139a0*/  @!P0 LEA R12, P2, R8, R240.reuse, 0x1 ;  /* 0x000000f0080c8211 */ /* 0x080fe200078408ff */
[----:B------:R-:W-:Y:S01]  /*139b0*/  @!PT LDS RZ, [RZ] ;  /* 0x00000000fffff984 */ /* 0x000fe20000000800 */
[----:B------:R-:W-:Y:S01]  /*139c0*/  @!PT LDS RZ, [RZ] ;  /* 0x00000000fffff984 */ /* 0x000fe20000000800 */
[----:B------:R-:W-:Y:S01]  /*139d0*/  @!PT LDS RZ, [RZ] ;  /* 0x00000000fffff984 */ /* 0x000fe20000000800 */
[----:B------:R3:W-:Y:S01]  /*139e0*/  @!P0 LDGSTS.E.BYPASS.LTC128B.128 [R237+0x2800], desc[UR6][R16.64] ;  /* 0x0280000010ed8fae */ /* 0x0007e2000b901d46 */
[----:B------:R-:W-:Y:S01]  /*139f0*/  @!P0 LEA.HI.X R15, R5, R241, R15, 0x1, P3 ;  /* 0x000000f1050f8211 */ /* 0x000fe200018f0c0f */
[----:B-----5:R-:W-:Y:S01]  /*13a00*/  @!P0 IMAD R11, R20, 0xc0, RZ ;  /* 0x000000c0140b8824 */ /* 0x020fe200078e02ff */
[----:B------:R-:W-:Y:S01]  /*13a10*/  @!P0 LEA R10, P1, R6, R240, 0x1 ;  /* 0x000000f0060a8211 */ /* 0x000fe200078208ff */
[----:B------:R-:W-:Y:S01]  /*13a20*/  @!P0 IMAD.IADD R13, R13, 0x1, R9 ;  /* 0x000000010d0d8824 */ /* 0x000fe200078e0209 */
[----:B------:R3:W-:Y:S01]  /*13a30*/  @P0 STS.128 [R237+0x3000], RZ ;  /* 0x003000ffed000388 */ /* 0x0007e20000000c00 */
[----:B------:R-:W-:-:S03]  /*13a40*/  @!P0 IMAD.IADD R11, R11, 0x1, R7 ;  /* 0x000000010b0b8824 */ /* 0x000fc600078e0207 */
[-C--:B------:R-:W-:Y:S01]  /*13a50*/  @!P0 LEA.HI.X R13, R8, R241.reuse, R13, 0x1, P2 ;  /* 0x000000f1080d8211 */ /* 0x080fe200010f0c0d */
        /* <DEDUP_REMOVED lines=17> */
[----:B------:R-:W-:Y:S01]  /*13b70*/  MOV R7, R4 ;  /* 0x0000000400077202 */ /* 0x000fe20000000f00 */
[----:B------:R-:W-:Y:S01]  /*13b80*/  ULDC UR4, c[0x0][0x24c] ;  /* 0x0000930000047ab9 */ /* 0x000fe20000000800 */
[----:B------:R-:W-:Y:S01]  /*13b90*/  IMAD.MOV.U32 R6, RZ, RZ, R0 ;  /* 0x000000ffff067224 */ /* 0x000fe200078e0000 */
[----:B------:R-:W-:-:S03]  /*13ba0*/  UIMAD UR4, UR4, 0xe0, URZ ;  /* 0x000000e0040478a4 */ /* 0x000fc6000f8e023f */
[----:B------:R-:W-:-:S04]  /*13bb0*/  IMAD.WIDE.U32 R6, R2, 0xe0, R6 ;  /* 0x000000e002067825 */ /* 0x000fc800078e0006 */
[----:B------:R-:W-:Y:S01]  /*13bc0*/  VIADD R2, R7, UR4 ;  /* 0x0000000407027c36 */ /* 0x000fe20008000000 */
[----:B------:R-:W-:-:S04]  /*13bd0*/  LEA R8, P0, R6, R240, 0x1 ;  /* 0x000000f006087211 */ /* 0x000fc800078008ff */
[----:B------:R-:W-:-:S05]  /*13be0*/  LEA.HI.X R9, R6, R241, R2, 0x1, P0 ;  /* 0x000000f106097211 */ /* 0x000fca00000f0c02 */
[----:B------:R-:W-:Y:S01]  /*13bf0*/  @!PT LDS RZ, [RZ] ;  /* 0x00000000fffff984 */ /* 0x000fe20000000800 */
[----:B------:R-:W-:Y:S01]  /*13c00*/  @!PT LDS RZ, [RZ] ;  /* 0x00000000fffff984 */ /* 0x000fe20000000800 */
[----:B------:R-:W-:Y:S01]  /*13c10*/  @!PT LDS RZ, [RZ] ;  /* 0x00000000fffff984 */ /* 0x000fe20000000800 */
[----:B------:R1:W-:Y:S04]  /*13c20*/  LDGSTS.E.BYPASS.LTC128B.128 [R237+0x4800], desc[UR6][R8.64] ;  /* 0x0480000008ed7fae */ /* 0x0003e8000b901d46 */
.L_x_968:
[----:B------:R-:W-:Y:S05]  /*13c30*/  BSYNC B0 ;  /* 0x0000000000007941 */ /* 0x000fea0003800000 */
.L_x_967:
[----:B------:R-:W0:Y:S01]  /*13c40*/  LDGDEPBAR ;  /* 0x00000000000079af */ /* 0x000e220000000000 */
[----:B------:R-:W-:-:S04]  /*13c50*/  LEA R240, P0, R0, R240, 0x1 ;  /* 0x000000f000f07211 */ /* 0x000fc800078008ff */
[----:B------:R-:W-:-:S09]  /*13c60*/  LEA.HI.X R241, R0, R241, R4, 0x1, P0 ;  /* 0x000000f100f17211 */ /* 0x000fd200000f0c04 */
.L_x_964:
[----:B------:R-:W-:Y:S01]  /*13c70*/  FMNMX.FTZ R0, R136, R25, !PT ;  /* 0x0000001988007209 */ /* 0x000fe20007810000 */
[----:B------:R-:W-:Y:S01]  /*13c80*/  ULDC UR4, c[0x0][0x2ec] ;  /* 0x0000bb0000047ab9 */ /* 0x000fe20000000800 */
[----:B------:R-:W-:Y:S01]  /*13c90*/  FMNMX.FTZ R4, R3, R49, !PT ;  /* 0x0000003103047209 */ /* 0x000fe20007810000 */
[----:B---3--:R-:W-:Y:S01]  /*13ca0*/  LDSM.16.MT88.4 R16, [R218+0x5000] ;  /* 0x00500000da10783b */ /* 0x008fe20000004200 */
        /* <DEDUP_REMOVED lines=71> */
[----:B------:R-:W-:-:S03]  /*14120*/  FFMA.FTZ R5, R60, UR4, -R2 ;  /* 0x000000043c057c23 */ /* 0x000fc60008010802 */
        /* <DEDUP_REMOVED lines=27> */
[----:B--2---:R-:W-:Y:S01]  /*142e0*/  FMNMX.FTZ R0, R199, R4, !PT ;  /* 0x00000004c7007209 */ /* 0x004fe20007810000 */
[----:B------:R-:W-:-:S03]  /*142f0*/  FFMA.FTZ R4, R36, UR4, -R2 ;  /* 0x0000000424047c23 */ /* 0x000fc60008010802 */
[----:B------:R-:W-:Y:S02]  /*14300*/  FMNMX.FTZ R0, R51, R0, !PT ;  /* 0x0000000033007209 */ /* 0x000fe40007810000 */
[----:B------:R2:W-:Y:S02]  /*14310*/  MUFU.EX2 R189, R4 ;  /* 0x0000000400bd7308 */ /* 0x0005e40000000800 */
        /* <DEDUP_REMOVED lines=28> */
[----:B------:R-:W-:Y:S03]  /*144e0*/  MUFU.EX2 R38, R5 ;  /* 0x0000000500267308 */ /* 0x000fe60000000800 */
[----:B------:R-:W-:-:S04]  /*144f0*/  FMNMX.FTZ R0, R118, R0, !PT ;  /* 0x0000000076007209 */ /* 0x000fc80007810000 */
        /* <DEDUP_REMOVED lines=53> */
[----:B------:R-:W-:-:S05]  /*14850*/  FMNMX.FTZ R0, R128, R0, !PT ;  /* 0x0000000080007209 */ /* 0x000fca0007810000 */
[----:B------:R-:W3:Y:S01]  /*14860*/  SHFL.BFLY PT, R6, R0, 0x2, 0x1f ;  /* 0x0c401f0000067f89 */ /* 0x000ee200000e0000 */
[----:B--2---:R-:W-:-:S04]  /*14870*/  FFMA.FTZ R4, R42, UR4, -R2 ;  /* 0x000000042a047c23 */ /* 0x004fc80008010802 */
[----:B------:R2:W-:Y:S02]  /*14880*/  MUFU.EX2 R205, R4 ;  /* 0x0000000400cd7308 */ /* 0x0005e40000000800 */
[----:B--2---:R-:W-:Y:S01]  /*14890*/  FFMA.FTZ R4, R113, UR4, -R2 ;  /* 0x0000000471047c23 */ /* 0x004fe20008010802 */
[----:B---3--:R-:W-:Y:S02]  /*148a0*/  FMNMX.FTZ R0, R0, R6, !PT ;  /* 0x0000000600007209 */ /* 0x008fe40007810000 */
[----:B------:R-:W-:-:S03]  /*148b0*/  FSEL R6, R62, RZ, P1 ;  /* 0x000000ff3e067208 */ /* 0x000fc60000800000 */
[----:B------:R2:W-:Y:S01]  /*148c0*/  MUFU.EX2 R207, R4 ;  /* 0x0000000400cf7308 */ /* 0x0005e20000000800 */
[----:B------:R-:W3:Y:S01]  /*148d0*/  SHFL.BFLY PT, R5, R0, 0x1, 0x1f ;  /* 0x0c201f0000057f89 */ /* 0x000ee200000e0000 */
[----:B------:R-:W-:-:S04]  /*148e0*/  FADD.FTZ R6, R136, -R6 ;  /* 0x8000000688067221 */ /* 0x000fc80000010000 */
[----:B------:R-:W-:Y:S01]  /*148f0*/  FMUL.FTZ R6, R6, UR4 ;  /* 0x0000000406067c20 */ /* 0x000fe20008410000 */
[--C-:B--2---:R-:W-:Y:S02]  /*14900*/  FFMA.FTZ R4, R43, UR4, -R2.reuse ;  /* 0x000000042b047c23 */ /* 0x104fe40008010802 */
[----:B------:R-:W-:Y:S02]  /*14910*/  LDSM.16.MT88.4 R40, [R217+0x5800] ;  /* 0x00580000d928783b */ /* 0x000fe40000004200 */
        /* <DEDUP_REMOVED lines=46> */
[----:B-1----:R1:W-:Y:S02]  /*14c00*/  MUFU.EX2 R8, R4 ;  /* 0x0000000400087308 */ /* 0x0023e40000000800 */
[--C-:B-1----:R-:W-:Y:S01]  /*14c10*/  FFMA.FTZ R4, R61, UR4, -R2.reuse ;  /* 0x000000043d047c23 */ /* 0x102fe20008010802 */
[----:B---3--:R-:W-:Y:S01]  /*14c20*/  FMNMX.FTZ R61, R0, R5, !PT ;  /* 0x00000005003d7209 */ /* 0x008fe20007810000 */
[----:B------:R-:W-:-:S04]  /*14c30*/  FFMA.FTZ R0, R24, UR4, -R2 ;  /* 0x0000000418007c23 */ /* 0x000fc80008010802 */
[----:B------:R1:W-:Y:S01]  /*14c40*/  MUFU.EX2 R9, R4 ;  /* 0x0000000400097308 */ /* 0x0003e20000000800 */
[----:B------:R-:W-:-:S04]  /*14c50*/  FSETP.NEU.FTZ.AND P0, PT, R61, -INF , PT ;  /* 0xff8000003d00780b */ /* 0x000fc80003f1d000 */
[----:B------:R-:W-:-:S03]  /*14c60*/  FSEL R5, R61, RZ, P0 ;  /* 0x000000ff3d057208 */ /* 0x000fc60000000000 */
[----:B------:R2:W-:Y:S02]  /*14c70*/  MUFU.EX2 R12, R0 ;  /* 0x00000000000c7308 */ /* 0x0005e40000000800 */
[----:B------:R-:W-:-:S04]  /*14c80*/  FADD.FTZ R3, R3, -R5 ;  /* 0x8000000503037221 */ /* 0x000fc80000010000 */
[----:B------:R-:W-:Y:S01]  /*14c90*/  FMUL.FTZ R3, R3, UR4 ;  /* 0x0000000403037c20 */ /* 0x000fe20008410000 */
[----:B-1----:R-:W-:-:S03]  /*14ca0*/  FFMA.FTZ R4, R28, UR4, -R2 ;  /* 0x000000041c047c23 */ /* 0x002fc60008010802 */
[----:B------:R-:W1:Y:S01]  /*14cb0*/  MUFU.EX2 R60, R3 ;  /* 0x00000003003c7308 */ /* 0x000e620000000800 */
[----:B------:R-:W-:Y:S01]  /*14cc0*/  LDSM.16.MT88.4 R28, [R217+0x5400] ;  /* 0x00540000d91c783b */ /* 0x000fe20000004200 */
[----:B--2---:R-:W-:-:S06]  /*14cd0*/  FMUL.FTZ R0, R61, UR4 ;  /* 0x000000043d007c20 */ /* 0x004fcc0008410000 */
[----:B------:R2:W-:Y:S01]  /*14ce0*/  MUFU.EX2 R10, R4 ;  /* 0x00000004000a7308 */ /* 0x0005e20000000800 */
[----:B------:R-:W-:Y:S01]  /*14cf0*/  FSEL R0, R0, RZ, P0 ;  /* 0x000000ff00007208 */ /* 0x000fe20000000000 */
[-C--:B-1----:R-:W-:Y:S01]  /*14d00*/  FMUL.FTZ R146, R146, R60.reuse ;  /* 0x0000003c92927220 */ /* 0x082fe20000410000 */
[-C--:B------:R-:W-:Y:S01]  /*14d10*/  FMUL.FTZ R147, R147, R60.reuse ;  /* 0x0000003c93937220 */ /* 0x080fe20000410000 */
[-C--:B------:R-:W-:Y:S01]  /*14d20*/  FMUL.FTZ R142, R142, R60.reuse ;  /* 0x0000003c8e8e7220 */ /* 0x080fe20000410000 */
[-C--:B------:R-:W-:Y:S01]  /*14d30*/  FMUL.FTZ R143, R143, R60.reuse ;  /* 0x0000003c8f8f7220 */ /* 0x080fe20000410000 */
[-C--:B------:R-:W-:Y:S01]  /*14d40*/  FMUL.FTZ R150, R150, R60.reuse ;  /* 0x0000003c96967220 */ /* 0x080fe20000410000 */
[-C--:B------:R-:W-:Y:S01]  /*14d50*/  FMUL.FTZ R151, R151, R60.reuse ;  /* 0x0000003c97977220 */ /* 0x080fe20000410000 */
[----:B------:R-:W-:Y:S01]  /*14d60*/  FFMA.FTZ R3, R162, UR4, -R0 ;  /* 0x00000004a2037c23 */ /* 0x000fe20008010800 */
[-C--:B------:R-:W-:Y:S01]  /*14d70*/  FMUL.FTZ R154, R154, R60.reuse ;  /* 0x0000003c9a9a7220 */ /* 0x080fe20000410000 */
[----:B--2---:R-:W-:Y:S01]  /*14d80*/  FFMA.FTZ R4, R55, UR4, -R2 ;  /* 0x0000000437047c23 */ /* 0x004fe20008010802 */
[----:B------:R-:W-:Y:S01]  /*14d90*/  FMUL.FTZ R155, R155, R60 ;  /* 0x0000003c9b9b7220 */ /* 0x000fe20000410000 */
[----:B------:R1:W-:Y:S08]  /*14da0*/  MUFU.EX2 R162, R3 ;  /* 0x0000000300a27308 */ /* 0x0003f00000000800 */
[----:B------:R2:W-:Y:S01]  /*14db0*/  MUFU.EX2 R11, R4 ;  /* 0x00000004000b7308 */ /* 0x0005e20000000800 */
[----:B-1----:R-:W-:-:S07]  /*14dc0*/  FFMA.FTZ R3, R163, UR4, -R0 ;  /* 0x00000004a3037c23 */ /* 0x002fce0008010800 */
[----:B------:R1:W-:Y:S01]  /*14dd0*/  MUFU.EX2 R163, R3 ;  /* 0x0000000300a37308 */ /* 0x0003e20000000800 */
[----:B--2---:R-:W-:-:S07]  /*14de0*/  FFMA.FTZ R4, R57, UR4, -R2 ;  /* 0x0000000439047c23 */ /* 0x004fce0008010802 */
[----:B------:R2:W-:Y:S01]  /*14df0*/  MUFU.EX2 R13, R4 ;  /* 0x00000004000d7308 */ /* 0x0005e20000000800 */
[----:B-1----:R-:W-:Y:S01]  /*14e00*/  FFMA.FTZ R3, R159, UR4, -R0 ;  /* 0x000000049f037c23 */ /* 0x002fe20008010800 */
[----:B------:R-:W-:Y:S01]  /*14e10*/  MOV R159, R7 ;  /* 0x00000007009f7202 */ /* 0x000fe20000000f00 */
[----:B--2---:R-:W-:Y:S02]  /*14e20*/  FFMA.FTZ R4, R32, UR4, -R2 ;  /* 0x0000000420047c23 */ /* 0x004fe40008010802 */
[----:B------:R-:W-:Y:S03]  /*14e30*/  LDSM.16.MT88.4 R32, [R218+0x5400] ;  /* 0x00540000da20783b */ /* 0x000fe60000004200 */
[----:B------:R1:W2:Y:S02]  /*14e40*/  MUFU.EX2 R14, R4 ;  /* 0x00000004000e7308 */ /* 0x0002a40000000800 */
[----:B-1----:R-:W-:-:S06]  /*14e50*/  FFMA.FTZ R4, R49, UR4, -R0 ;  /* 0x0000000431047c23 */ /* 0x002fcc0008010800 */
[----:B------:R1:W-:Y:S02]  /*14e60*/  MUFU.EX2 R64, R4 ;  /* 0x0000000400407308 */ /* 0x0003e40000000800 */
[----:B-1----:R-:W-:Y:S01]  /*14e70*/  FFMA.FTZ R4, R199, UR4, -R0 ;  /* 0x00000004c7047c23 */ /* 0x002fe20008010800 */
[----:B--2---:R-:W-:-:S05]  /*14e80*/  MOV R199, R14 ;  /* 0x0000000e00c77202 */ /* 0x004fca0000000f00 */
[----:B------:R1:W-:Y:S02]  /*14e90*/  MUFU.EX2 R80, R4 ;  /* 0x0000000400507308 */ /* 0x0003e40000000800 */
[----:B-1----:R-:W-:-:S06]  /*14ea0*/  FFMA.FTZ R4, R51, UR4, -R0 ;  /* 0x0000000433047c23 */ /* 0x002fcc0008010800 */
[----:B------:R1:W-:Y:S02]  /*14eb0*/  MUFU.EX2 R81, R4 ;  /* 0x0000000400517308 */ /* 0x0003e40000000800 */
[----:B-1----:R-:W-:Y:S01]  /*14ec0*/  FFMA.FTZ R4, R195, UR4, -R0 ;  /* 0x00000004c3047c23 */ /* 0x002fe20008010800 */
[----:B------:R-:W-:-:S05]  /*14ed0*/  MOV R195, R13 ;  /* 0x0000000d00c37202 */ /* 0x000fca0000000f00 */
[----:B------:R1:W-:Y:S02]  /*14ee0*/  MUFU.EX2 R84, R4 ;  /* 0x0000000400547308 */ /* 0x0003e40000000800 */
[----:B-1----:R-:W-:-:S06]  /*14ef0*/  FFMA.FTZ R4, R52, UR4, -R0 ;  /* 0x0000000434047c23 */ /* 0x002fcc0008010800 */
[----:B------:R1:W-:Y:S02]  /*14f00*/  MUFU.EX2 R92, R4 ;  /* 0x00000004005c7308 */ /* 0x0003e40000000800 */
[--C-:B-1----:R-:W-:Y:S01]  /*14f10*/  FFMA.FTZ R4, R191, UR4, -R0.reuse ;  /* 0x00000004bf047c23 */ /* 0x102fe20008010800 */
[----:B------:R-:W-:Y:S02]  /*14f20*/  MOV R191, R12 ;  /* 0x0000000c00bf7202 */ /* 0x000fe40000000f00 */
[----:B------:R-:W1:Y:S03]  /*14f30*/  LDSM.16.MT88.4 R12, [R217+0x5000] ;  /* 0x00500000d90c783b */ /* 0x000e660000004200 */
[----:B------:R2:W3:Y:S02]  /*14f40*/  MUFU.EX2 R105, R4 ;  /* 0x0000000400697308 */ /* 0x0004e40000000800 */
[----:B--2---:R-:W-:Y:S01]  /*14f50*/  FFMA.FTZ R4, R53, UR4, -R0 ;  /* 0x0000000435047c23 */ /* 0x004fe20008010800 */
[----:B---3--:R-:W-:-:S05]  /*14f60*/  F2FP.BF16.F32.PACK_AB R5, R105, R92 ;  /* 0x0000005c6905723e */ /* 0x008fca00000010ff */
[----:B------:R2:W-:Y:S02]  /*14f70*/  MUFU.EX2 R117, R4 ;  /* 0x0000000400757308 */ /* 0x0005e40000000800 */
[----:B--2---:R-:W-:Y:S01]  /*14f80*/  FFMA.FTZ R4, R187, UR4, -R0 ;  /* 0x00000004bb047c23 */ /* 0x004fe20008010800 */
[----:B------:R-:W-:Y:S02]  /*14f90*/  MOV R187, R11 ;  /* 0x0000000b00bb7202 */ /* 0x000fe40000000f00 */
[----:B------:R-:W-:-:S03]  /*14fa0*/  F2FP.BF16.F32.PACK_AB R11, R84, R81 ;  /* 0x00000051540b723e */ /* 0x000fc600000010ff */
[----:B------:R2:W3:Y:S02]  /*14fb0*/  MUFU.EX2 R125, R4 ;  /* 0x00000004007d7308 */ /* 0x0004e40000000800 */
[--C-:B--2---:R-:W-:Y:S01]  /*14fc0*/  FFMA.FTZ R4, R54, UR4, -R0.reuse ;  /* 0x0000000436047c23 */ /* 0x104fe20008010800 */
[----:B---3--:R-:W-:Y:S01]  /*14fd0*/  F2FP.BF16.F32.PACK_AB R7, R125, R117 ;  /* 0x000000757d07723e */ /* 0x008fe200000010ff */
[----:B------:R-:W-:Y:S04]  /*14fe0*/  LDSM.16.MT88.4 R52, [R217+0x7000] ;  /* 0x00700000d934783b */ /* 0x000fe80000004200 */
[----:B------:R2:W-:Y:S02]  /*14ff0*/  MUFU.EX2 R156, R4 ;  /* 0x00000004009c7308 */ /* 0x0005e40000000800 */
[----:B--2---:R-:W-:Y:S01]  /*15000*/  FFMA.FTZ R4, R183, UR4, -R0 ;  /* 0x00000004b7047c23 */ /* 0x004fe20008010800 */
[----:B------:R-:W-:-:S02]  /*15010*/  MOV R183, R10 ;  /* 0x0000000a00b77202 */ /* 0x000fc40000000f00 */
[----:B------:R-:W-:-:S03]  /*15020*/  F2FP.BF16.F32.PACK_AB R10, R176, R166 ;  /* 0x000000a6b00a723e */ /* 0x000fc600000010ff */
[----:B------:R2:W-:Y:S02]  /*15030*/  MUFU.EX2 R157, R4 ;  /* 0x00000004009d7308 */ /* 0x0005e40000000800 */
[----:B--2---:R-:W-:-:S06]  /*15040*/  FFMA.FTZ R4, R56, UR4, -R0 ;  /* 0x0000000438047c23 */ /* 0x004fcc0008010800 */
[----:B------:R-:W2:Y:S08]  /*15050*/  MUFU.EX2 R56, R6 ;  /* 0x0000000600387308 */ /* 0x000eb00000000800 */
[----:B------:R3:W-:Y:S01]  /*15060*/  MUFU.EX2 R160, R4 ;  /* 0x0000000400a07308 */ /* 0x0007e20000000800 */
        /* <DEDUP_REMOVED lines=8> */
[----:B---3--:R-:W-:Y:S01]  /*150f0*/  FFMA.FTZ R4, R179, UR4, -R0 ;  /* 0x00000004b3047c23 */ /* 0x008fe20008010800 */
[----:B------:R-:W-:-:S02]  /*15100*/  MOV R179, R9 ;  /* 0x0000000900b37202 */ /* 0x000fc40000000f00 */
[----:B------:R-:W-:Y:S01]  /*15110*/  F2FP.BF16.F32.PACK_AB R9, R80, R64 ;  /* 0x000000405009723e */ /* 0x000fe200000010ff */
[----:B------:R2:W3:Y:S01]  /*15120*/  MUFU.EX2 R161, R4 ;  /* 0x0000000400a17308 */ /* 0x0004e20000000800 */
[----:B------:R-:W-:Y:S01]  /*15130*/  F2FP.BF16.F32.PACK_AB R6, R184, R182 ;  /* 0x000000b6b806723e */ /* 0x000fe200000010ff */
[----:B--2---:R-:W-:-:S06]  /*15140*/  FFMA.FTZ R4, R63, UR4, -R0 ;  /* 0x000000043f047c23 */ /* 0x004fcc0008010800 */
[----:B------:R2:W-:Y:S02]  /*15150*/  MUFU.EX2 R165, R4 ;  /* 0x0000000400a57308 */ /* 0x0005e40000000800 */
[----:B--2---:R-:W-:Y:S01]  /*15160*/  FFMA.FTZ R4, R167, UR4, -R0 ;  /* 0x00000004a7047c23 */ /* 0x004fe20008010800 */
[----:B------:R-:W-:Y:S02]  /*15170*/  MOV R167, R8 ;  /* 0x0000000800a77202 */ /* 0x000fe40000000f00 */
[----:B------:R-:W-:-:S03]  /*15180*/  F2FP.BF16.F32.PACK_AB R8, R66, R58 ;  /* 0x0000003a4208723e */ /* 0x000fc600000010ff */
[----:B------:R2:W4:Y:S04]  /*15190*/  MUFU.EX2 R164, R4 ;  /* 0x0000000400a47308 */ /* 0x0005280000000800 */
[C---:B-1----:R-:W-:Y:S04]  /*151a0*/  HMMA.16816.F32.BF16 R20, R8.reuse, R12, R144 ;  /* 0x0000000c0814723c */ /* 0x042fe80000041890 */
[----:B------:R1:W-:Y:S02]  /*151b0*/  MUFU.EX2 R144, R3 ;  /* 0x0000000300907308 */ /* 0x0003e40000000800 */
[----:B------:R-:W-:Y:S01]  /*151c0*/  HMMA.16816.F32.BF16 R24, R8, R14, R140 ;  /* 0x0000000e0818723c */ /* 0x000fe2000004188c */
[----:B------:R-:W-:Y:S01]  /*151d0*/  MOV R145, R47 ;  /* 0x0000002f00917202 */ /* 0x000fe20000000f00 */
[----:B------:R-:W-:Y:S01]  /*151e0*/  LDSM.16.MT88.4 R140, [R217+0x7c00] ;  /* 0x007c0000d98c783b */ /* 0x000fe20000004200 */
[----:B------:R-:W-:Y:S01]  /*151f0*/  MOV R146, R50 ;  /* 0x0000003200927202 */ /* 0x000fe20000000f00 */
[----:B--2---:R-:W-:-:S02]  /*15200*/  FFMA.FTZ R4, R158, UR4, -R0 ;  /* 0x000000049e047c23 */ /* 0x004fc40008010800 */
[C---:B------:R-:W-:Y:S01]  /*15210*/  HMMA.16816.F32.BF16 R148, R8.reuse, R16, R148 ;  /* 0x000000100894723c */ /* 0x040fe20000041894 */
[----:B------:R-:W-:Y:S01]  /*15220*/  LDSM.16.MT88.4 R48, [R217+0x6800] ;  /* 0x00680000d930783b */ /* 0x000fe20000004200 */
[----:B------:R-:W-:Y:S01]  /*15230*/  MOV R147, R59 ;  /* 0x0000003b00937202 */ /* 0x000fe20000000f00 */
[----:B------:R2:W5:Y:S03]  /*15240*/  MUFU.EX2 R158, R4 ;  /* 0x00000004009e7308 */ /* 0x0005660000000800 */
[----:B------:R-:W-:Y:S01]  /*15250*/  HMMA.16816.F32.BF16 R12, R8, R18, R152 ;  /* 0x00000012080c723c */ /* 0x000fe20000041898 */
[----:B------:R-:W5:Y:S01]  /*15260*/  LDSM.16.MT88.4 R16, [R218+0x5800] ;  /* 0x00580000da10783b */ /* 0x000f620000004200 */
[----:B-1----:R-:W-:-:S04]  /*15270*/  FFMA.FTZ R3, R130, UR4, -R0 ;  /* 0x0000000482037c23 */ /* 0x002fc80008010800 */
[----:B------:R1:W-:Y:S01]  /*15280*/  MUFU.EX2 R136, R3 ;  /* 0x0000000300887308 */ /* 0x0003e20000000800 */
[----:B------:R-:W-:Y:S02]  /*15290*/  MOV R155, R38 ;  /* 0x00000026009b7202 */ /* 0x000fe40000000f00 */
[----:B------:R-:W-:Y:S02]  /*152a0*/  MOV R154, R37 ;  /* 0x00000025009a7202 */ /* 0x000fe40000000f00 */
[----:B------:R-:W-:Y:S02]  /*152b0*/  MOV R153, R36 ;  /* 0x0000002400997202 */ /* 0x000fe40000000f00 */
[----:B------:R-:W5:Y:S01]  /*152c0*/  LDSM.16.MT88.4 R36, [R217+0x5c00] ;  /* 0x005c0000d924783b */ /* 0x000f620000004200 */
[----:B--2---:R-:W-:Y:S02]  /*152d0*/  F2FP.BF16.F32.PACK_AB R4, R180, R178 ;  /* 0x000000b2b404723e */ /* 0x004fe400000010ff */
[----:B------:R-:W-:-:S02]  /*152e0*/  F2FP.BF16.F32.PACK_AB R8, R181, R185 ;  /* 0x000000b9b508723e */ /* 0x000fc400000010ff */
[----:B------:R-:W-:Y:S02]  /*152f0*/  F2FP.BF16.F32.PACK_AB R9, R157, R156 ;  /* 0x0000009c9d09723e */ /* 0x000fe400000010ff */
[----:B------:R-:W-:Y:S01]  /*15300*/  F2FP.BF16.F32.PACK_AB R10, R177, R186 ;  /* 0x000000bab10a723e */ /* 0x000fe200000010ff */
[C---:B------:R-:W-:Y:S01]  /*15310*/  HMMA.16816.F32.BF16 R20, R4.reuse, R28, R20 ;  /* 0x0000001c0414723c */ /* 0x040fe20000041814 */
[----:B---3--:R-:W-:Y:S01]  /*15320*/  F2FP.BF16.F32.PACK_AB R11, R161, R160 ;  /* 0x000000a0a10b723e */ /* 0x008fe200000010ff */
[--C-:B-1----:R-:W-:Y:S01]  /*15330*/  FFMA.FTZ R3, R131, UR4, -R0.reuse ;  /* 0x0000000483037c23 */ /* 0x102fe20008010800 */
[----:B------:R-:W-:Y:S02]  /*15340*/  MOV R152, R72 ;  /* 0x0000004800987202 */ /* 0x000fe40000000f00 */
[----:B------:R-:W-:Y:S01]  /*15350*/  MOV R131, R67 ;  /* 0x0000004300837202 */ /* 0x000fe20000000f00 */
[C---:B------:R-:W-:Y:S01]  /*15360*/  HMMA.16816.F32.BF16 R24, R4.reuse, R30, R24 ;  /* 0x0000001e0418723c */ /* 0x040fe20000041818 */
[----:B------:R1:W2:Y:S05]  /*15370*/  MUFU.EX2 R130, R3 ;  /* 0x0000000300827308 */ /* 0x0002aa0000000800 */
[C---:B------:R-:W-:Y:S06]  /*15380*/  HMMA.16816.F32.BF16 R28, R4.reuse, R32, R148 ;  /* 0x00000020041c723c */ /* 0x040fec0000041894 */
[----:B------:R-:W-:Y:S01]  /*15390*/  HMMA.16816.F32.BF16 R12, R4, R34, R12 ;  /* 0x00000022040c723c */ /* 0x000fe2000004180c */
[----:B------:R-:W3:Y:S05]  /*153a0*/  LDSM.16.MT88.4 R32, [R218+0x5c00] ;  /* 0x005c0000da20783b */ /* 0x000eea0000004200 */
[----:B------:R-:W-:Y:S01]  /*153b0*/  HMMA.16816.F32.BF16 R20, R8, R40, R20 ;  /* 0x000000280814723c */ /* 0x000fe20000041814 */
[----:B-1----:R-:W-:Y:S01]  /*153c0*/  FFMA.FTZ R3, R126, UR4, -R0 ;  /* 0x000000047e037c23 */ /* 0x002fe20008010800 */
[----:B------:R-:W-:-:S02]  /*153d0*/  F2FP.BF16.F32.PACK_AB R4, R190, R188 ;  /* 0x000000bcbe04723e */ /* 0x000fc400000010ff */
[----:B----4-:R-:W-:Y:S01]  /*153e0*/  F2FP.BF16.F32.PACK_AB R5, R164, R165 ;  /* 0x000000a5a405723e */ /* 0x010fe200000010ff */
[----:B------:R1:W-:Y:S01]  /*153f0*/  MUFU.EX2 R129, R3 ;  /* 0x0000000300817308 */ /* 0x0003e20000000800 */
[----:B------:R-:W-:Y:S01]  /*15400*/  HMMA.16816.F32.BF16 R24, R8, R42, R24 ;  /* 0x0000002a0818723c */ /* 0x000fe20000041818 */
[----:B------:R-:W-:Y:S01]  /*15410*/  F2FP.BF16.F32.PACK_AB R6, R192, R189 ;  /* 0x000000bdc006723e */ /* 0x000fe200000010ff */
[----:B------:R-:W-:Y:S01]  /*15420*/  LDSM.16.MT88.4 R40, [R217+0x6400] ;  /* 0x00640000d928783b */ /* 0x000fe20000004200 */
[----:B------:R-:W-:-:S03]  /*15430*/  F2FP.BF16.F32.PACK_AB R7, R163, R162 ;  /* 0x000000a2a307723e */ /* 0x000fc600000010ff */
[C---:B-----5:R-:W-:Y:S06]  /*15440*/  HMMA.16816.F32.BF16 R28, R8.reuse, R16, R28 ;  /* 0x00000010081c723c */ /* 0x060fec000004181c */
[----:B------:R-:W-:Y:S01]  /*15450*/  HMMA.16816.F32.BF16 R12, R8, R18, R12 ;  /* 0x00000012080c723c */ /* 0x000fe2000004180c */
[----:B------:R-:W4:Y:S01]  /*15460*/  LDSM.16.MT88.4 R16, [R218+0x6000] ;  /* 0x00600000da10783b */ /* 0x000f220000004200 */
[----:B-1----:R-:W-:Y:S01]  /*15470*/  FFMA.FTZ R3, R127, UR4, -R0 ;  /* 0x000000047f037c23 */ /* 0x002fe20008010800 */
[----:B------:R-:W-:-:S03]  /*15480*/  MOV R127, R46 ;  /* 0x0000002e007f7202 */ /* 0x000fc60000000f00 */
[C---:B------:R-:W-:Y:S01]  /*15490*/  HMMA.16816.F32.BF16 R20, R4.reuse, R36, R20 ;  /* 0x000000240414723c */ /* 0x040fe20000041814 */
[----:B------:R-:W1:Y:S01]  /*154a0*/  LDSM.16.MT88.4 R44, [R217+0x6000] ;  /* 0x00600000d92c783b */ /* 0x000e620000004200 */
[----:B------:R5:W5:Y:S01]  /*154b0*/  MUFU.EX2 R126, R3 ;  /* 0x00000003007e7308 */ /* 0x000b620000000800 */
[----:B------:R-:W-:Y:S02]  /*154c0*/  F2FP.BF16.F32.PACK_AB R8, R193, R194 ;  /* 0x000000c2c108723e */ /* 0x000fe400000010ff */
[----:B------:R-:W-:Y:S01]  /*154d0*/  F2FP.BF16.F32.PACK_AB R9, R144, R158 ;  /* 0x0000009e9009723e */ /* 0x000fe200000010ff */
[----:B------:R-:W-:Y:S01]  /*154e0*/  HMMA.16816.F32.BF16 R24, R4, R38, R24 ;  /* 0x000000260418723c */ /* 0x000fe20000041818 */
[----:B------:R-:W-:Y:S01]  /*154f0*/  F2FP.BF16.F32.PACK_AB R10, R197, R196 ;  /* 0x000000c4c50a723e */ /* 0x000fe200000010ff */
[----:B------:R-:W-:Y:S01]  /*15500*/  LDSM.16.MT88.4 R36, [R218+0x6800] ;  /* 0x00680000da24783b */ /* 0x000fe20000004200 */
[----:B--2---:R-:W-:-:S03]  /*15510*/  F2FP.BF16.F32.PACK_AB R11, R130, R136 ;  /* 0x00000088820b723e */ /* 0x004fc600000010ff */
[C---:B---3--:R-:W-:Y:S06]  /*15520*/  HMMA.16816.F32.BF16 R28, R4.reuse, R32, R28 ;  /* 0x00000020041c723c */ /* 0x048fec000004181c */
[----:B------:R-:W-:Y:S01]  /*15530*/  HMMA.16816.F32.BF16 R12, R4, R34, R12 ;  /* 0x00000022040c723c */ /* 0x000fe2000004180c */
[----:B-----5:R-:W-:Y:S01]  /*15540*/  FFMA.FTZ R3, R122, UR4, -R0 ;  /* 0x000000047a037c23 */ /* 0x020fe20008010800 */
[----:B------:R-:W2:Y:S03]  /*15550*/  LDSM.16.MT88.4 R32, [R218+0x6400] ;  /* 0x00640000da20783b */ /* 0x000ea60000004200 */
[----:B------:R3:W-:Y:S02]  /*15560*/  MUFU.EX2 R121, R3 ;  /* 0x0000000300797308 */ /* 0x0007e40000000800 */
[----:B------:R-:W-:-:S02]  /*15570*/  F2FP.BF16.F32.PACK_AB R4, R198, R200 ;  /* 0x000000c8c604723e */ /* 0x000fc400000010ff */
[----:B------:R-:W-:Y:S02]  /*15580*/  F2FP.BF16.F32.PACK_AB R5, R126, R129 ;  /* 0x000000817e05723e */ /* 0x000fe400000010ff */
[----:B------:R-:W-:-:S07]  /*15590*/  F2FP.BF16.F32.PACK_AB R6, R203, R201 ;  /* 0x000000c9cb06723e */ /* 0x000fce00000010ff */
[----:B----4-:R-:W-:Y:S01]  /*155a0*/  HMMA.16816.F32.BF16 R28, R8, R16, R28 ;  /* 0x00000010081c723c */ /* 0x010fe2000004181c */
[----:B---3--:R-:W-:-:S05]  /*155b0*/  FFMA.FTZ R3, R123, UR4, -R0 ;  /* 0x000000047b037c23 */ /* 0x008fca0008010800 */
[C---:B-1----:R-:W-:Y:S01]  /*155c0*/  HMMA.16816.F32.BF16 R20, R8.reuse, R44, R20 ;  /* 0x0000002c0814723c */ /* 0x042fe20000041814 */
[----:B------:R1:W3:Y:S05]  /*155d0*/  MUFU.EX2 R113, R3 ;  /* 0x0000000300717308 */ /* 0x0002ea0000000800 */
[C---:B------:R-:W-:Y:S01]  /*155e0*/  HMMA.16816.F32.BF16 R24, R8.reuse, R46, R24 ;  /* 0x0000002e0818723c */ /* 0x040fe20000041818 */
[----:B------:R-:W4:Y:S05]  /*155f0*/  LDSM.16.MT88.4 R44, [R217+0x6c00] ;  /* 0x006c0000d92c783b */ /* 0x000f2a0000004200 */
[----:B------:R-:W-:Y:S01]  /*15600*/  HMMA.16816.F32.BF16 R12, R8, R18, R12 ;  /* 0x00000012080c723c */ /* 0x000fe2000004180c */
[----:B-1----:R-:W-:Y:S01]  /*15610*/  FFMA.FTZ R3, R118, UR4, -R0 ;  /* 0x0000000476037c23 */ /* 0x002fe20008010800 */
[----:B---3--:R-:W-:-:S05]  /*15620*/  F2FP.BF16.F32.PACK_AB R7, R113, R121 ;  /* 0x000000797107723e */ /* 0x008fca00000010ff */
[----:B------:R-:W-:Y:S01]  /*15630*/  F2FP.BF16.F32.PACK_AB R8, R204, R202 ;  /* 0x000000cacc08723e */ /* 0x000fe200000010ff */
[----:B------:R1:W-:Y:S01]  /*15640*/  MUFU.EX2 R109, R3 ;  /* 0x00000003006d7308 */ /* 0x0003e20000000800 */
[----:B------:R-:W-:-:S03]  /*15650*/  F2FP.BF16.F32.PACK_AB R10, R207, R205 ;  /* 0x000000cdcf0a723e */ /* 0x000fc600000010ff */
[C---:B------:R-:W-:Y:S06]  /*15660*/  HMMA.16816.F32.BF16 R20, R4.reuse, R40, R20 ;  /* 0x000000280414723c */ /* 0x040fec0000041814 */
[C---:B------:R-:W-:Y:S01]  /*15670*/  HMMA.16816.F32.BF16 R24, R4.reuse, R42, R24 ;  /* 0x0000002a0418723c */ /* 0x040fe20000041818 */
[----:B------:R-:W3:Y:S05]  /*15680*/  LDSM.16.MT88.4 R40, [R218+0x6c00] ;  /* 0x006c0000da28783b */ /* 0x000eea0000004200 */
[----:B--2---:R-:W-:Y:S01]  /*15690*/  HMMA.16816.F32.BF16 R28, R4, R32, R28 ;  /* 0x00000020041c723c */ /* 0x004fe2000004181c */
[----:B-1----:R-:W-:-:S04]  /*156a0*/  FFMA.FTZ R3, R119, UR4, -R0 ;  /* 0x0000000477037c23 */ /* 0x002fc80008010800 */
[----:B------:R1:W2:Y:S01]  /*156b0*/  MUFU.EX2 R101, R3 ;  /* 0x0000000300657308 */ /* 0x0002a20000000800 */
[----:B------:R-:W-:Y:S07]  /*156c0*/  HMMA.16816.F32.BF16 R16, R4, R34, R12 ;  /* 0x000000220410723c */ /* 0x000fee000004180c */
        /* <DEDUP_REMOVED lines=12> */
[----:B------:R-:W2:Y:S05]  /*15790*/  LDSM.16.MT88.4 R48, [R218+0x7000] ;  /* 0x00700000da30783b */ /* 0x000eaa0000004200 */
[----:B------:R-:W-:Y:S01]  /*157a0*/  HMMA.16816.F32.BF16 R32, R8, R36, R28 ;  /* 0x000000240820723c */ /* 0x000fe2000004181c */
[----:B-1----:R-:W-:-:S04]  /*157b0*/  FFMA.FTZ R3, R111, UR4, -R0 ;  /* 0x000000046f037c23 */ /* 0x002fc80008010800 */
[----:B------:R1:W5:Y:S01]  /*157c0*/  MUFU.EX2 R85, R3 ;  /* 0x0000000300557308 */ /* 0x0003620000000800 */
[----:B------:R-:W-:Y:S01]  /*157d0*/  HMMA.16816.F32.BF16 R28, R8, R38, R16 ;  /* 0x00000026081c723c */ /* 0x000fe20000041810 */
[----:B------:R-:W-:Y:S06]  /*157e0*/  LDSM.16.MT88.4 R36, [R218+0x7400] ;  /* 0x00740000da24783b */ /* 0x000fec0000004200 */
[----:B------:R-:W-:Y:S01]  /*157f0*/  FFMA.FTZ R8, R91, UR4, -R0 ;  /* 0x000000045b087c23 */ /* 0x000fe20008010800 */
[----:B------:R-:W-:Y:S01]  /*15800*/  FFMA.FTZ R9, R247, R60, R64 ;  /* 0x0000003cf7097223 */ /* 0x000fe20000010040 */
[----:B-1----:R-:W-:Y:S01]  /*15810*/  FFMA.FTZ R3, R106, UR4, -R0 ;  /* 0x000000046a037c23 */ /* 0x002fe20008010800 */
[----:B-----5:R-:W-:-:S03]  /*15820*/  F2FP.BF16.F32.PACK_AB R5, R85, R88 ;  /* 0x000000585505723e */ /* 0x020fc600000010ff */
[----:B------:R1:W-:Y:S02]  /*15830*/  MUFU.EX2 R77, R3 ;  /* 0x00000003004d7308 */ /* 0x0003e40000000800 */
[----:B-1----:R-:W-:-:S06]  /*15840*/  FFMA.FTZ R3, R107, UR4, -R0 ;  /* 0x000000046b037c23 */ /* 0x002fcc0008010800 */
[----:B------:R1:W5:Y:S02]  /*15850*/  MUFU.EX2 R76, R3 ;  /* 0x00000003004c7308 */ /* 0x0003640000000800 */
[----:B-1----:R-:W-:Y:S01]  /*15860*/  FFMA.FTZ R3, R102, UR4, -R0 ;  /* 0x0000000466037c23 */ /* 0x002fe20008010800 */
[----:B-----5:R-:W-:-:S05]  /*15870*/  F2FP.BF16.F32.PACK_AB R7, R76, R77 ;  /* 0x0000004d4c07723e */ /* 0x020fca00000010ff */
[----:B------:R1:W-:Y:S02]  /*15880*/  MUFU.EX2 R75, R3 ;  /* 0x00000003004b7308 */ /* 0x0003e40000000800 */
[C---:B----4-:R-:W-:Y:S06]  /*15890*/  HMMA.16816.F32.BF16 R20, R4.reuse, R44, R12 ;  /* 0x0000002c0414723c */ /* 0x050fec000004180c */
[----:B------:R-:W-:Y:S01]  /*158a0*/  HMMA.16816.F32.BF16 R16, R4, R46, R24 ;  /* 0x0000002e0410723c */ /* 0x000fe20000041818 */
[----:B------:R-:W-:Y:S01]  /*158b0*/  F2FP.BF16.F32.PACK_AB R12, R212, R211 ;  /* 0x000000d3d40c723e */ /* 0x000fe200000010ff */
[----:B------:R-:W-:Y:S01]  /*158c0*/  LDSM.16.MT88.4 R44, [R217+0x7800] ;  /* 0x00780000d92c783b */ /* 0x000fe20000004200 */
[----:B------:R-:W-:-:S03]  /*158d0*/  F2FP.BF16.F32.PACK_AB R14, R213, R214 ;  /* 0x000000d6d50e723e */ /* 0x000fc600000010ff */
[----:B---3--:R-:W-:Y:S01]  /*158e0*/  HMMA.16816.F32.BF16 R24, R4, R40, R32 ;  /* 0x000000280418723c */ /* 0x008fe20000041820 */
[----:B-1----:R-:W-:-:S04]  /*158f0*/  FFMA.FTZ R3, R103, UR4, -R0 ;  /* 0x0000000467037c23 */ /* 0x002fc80008010800 */
[----:B------:R1:W3:Y:S01]  /*15900*/  MUFU.EX2 R74, R3 ;  /* 0x00000003004a7308 */ /* 0x0002e20000000800 */
[----:B------:R-:W-:Y:S01]  /*15910*/  HMMA.16816.F32.BF16 R28, R4, R42, R28 ;  /* 0x0000002a041c723c */ /* 0x000fe2000004181c */
[----:B------:R-:W-:Y:S06]  /*15920*/  LDSM.16.MT88.4 R40, [R218+0x7800] ;  /* 0x00780000da28783b */ /* 0x000fec0000004200 */
[----:B------:R-:W-:Y:S01]  /*15930*/  FADD.FTZ R5, R80, R9 ;  /* 0x0000000950057221 */ /* 0x000fe20000010000 */
[----:B------:R-:W-:-:S03]  /*15940*/  F2FP.BF16.F32.PACK_AB R6, R145, R252 ;  /* 0x000000fc9106723e */ /* 0x000fc600000010ff */
[----:B------:R-:W-:-:S04]  /*15950*/  FADD.FTZ R5, R81, R5 ;  /* 0x0000000551057221 */ /* 0x000fc80000010000 */
[----:B------:R-:W-:Y:S01]  /*15960*/  FADD.FTZ R5, R84, R5 ;  /* 0x0000000554057221 */ /* 0x000fe20000010000 */
[--C-:B-1----:R-:W-:Y:S01]  /*15970*/  FFMA.FTZ R3, R98, UR4, -R0.reuse ;  /* 0x0000000462037c23 */ /* 0x102fe20008010800 */
[----:B---3--:R-:W-:Y:S02]  /*15980*/  F2FP.BF16.F32.PACK_AB R13, R74, R75 ;  /* 0x0000004b4a0d723e */ /* 0x008fe400000010ff */
[----:B------:R-:W-:Y:S01]  /*15990*/  FADD.FTZ R5, R92, R5 ;  /* 0x000000055c057221 */ /* 0x000fe20000010000 */
[----:B------:R1:W-:Y:S02]  /*159a0*/  MUFU.EX2 R73, R3 ;  /* 0x0000000300497308 */ /* 0x0003e40000000800 */
[----:B-1----:R-:W-:-:S06]  /*159b0*/  FFMA.FTZ R3, R99, UR4, -R0 ;  /* 0x0000000463037c23 */ /* 0x002fcc0008010800 */
[----:B------:R1:W3:Y:S02]  /*159c0*/  MUFU.EX2 R72, R3 ;  /* 0x0000000300487308 */ /* 0x0002e40000000800 */
[----:B-1----:R-:W-:Y:S01]  /*159d0*/  FFMA.FTZ R3, R94, UR4, -R0 ;  /* 0x000000045e037c23 */ /* 0x002fe20008010800 */
[----:B---3--:R-:W-:-:S05]  /*159e0*/  F2FP.BF16.F32.PACK_AB R15, R72, R73 ;  /* 0x00000049480f723e */ /* 0x008fca00000010ff */
[----:B------:R1:W-:Y:S02]  /*159f0*/  MUFU.EX2 R69, R3 ;  /* 0x0000000300457308 */ /* 0x0003e40000000800 */
[C---:B------:R-:W-:Y:S06]  /*15a00*/  HMMA.16816.F32.BF16 R20, R12.reuse, R52, R20 ;  /* 0x000000340c14723c */ /* 0x040fec0000041814 */
[C---:B--2---:R-:W-:Y:S06]  /*15a10*/  HMMA.16816.F32.BF16 R24, R12.reuse, R48, R24 ;  /* 0x000000300c18723c */ /* 0x044fec0000041818 */
[----:B------:R-:W-:Y:S01]  /*15a20*/  HMMA.16816.F32.BF16 R16, R12, R54, R16 ;  /* 0x000000360c10723c */ /* 0x000fe20000041810 */
[----:B-1----:R-:W-:-:S04]  /*15a30*/  FFMA.FTZ R3, R95, UR4, -R0 ;  /* 0x000000045f037c23 */ /* 0x002fc80008010800 */
[----:B------:R1:W2:Y:S01]  /*15a40*/  MUFU.EX2 R68, R3 ;  /* 0x0000000300447308 */ /* 0x0002a20000000800 */
[----:B------:R-:W-:Y:S01]  /*15a50*/  HMMA.16816.F32.BF16 R32, R12, R50, R28 ;  /* 0x000000320c20723c */ /* 0x000fe2000004181c */
[----:B-1----:R-:W-:Y:S01]  /*15a60*/  FFMA.FTZ R3, R90, UR4, -R0 ;  /* 0x000000045a037c23 */ /* 0x002fe20008010800 */
[----:B--2---:R-:W-:-:S05]  /*15a70*/  F2FP.BF16.F32.PACK_AB R9, R68, R69 ;  /* 0x000000454409723e */ /* 0x004fca00000010ff */
[----:B------:R1:W-:Y:S02]  /*15a80*/  MUFU.EX2 R67, R3 ;  /* 0x0000000300437308 */ /* 0x0003e40000000800 */
[----:B-1----:R-:W-:Y:S02]  /*15a90*/  FFMA.FTZ R3, R246, R56, R58 ;  /* 0x00000038f6037223 */ /* 0x002fe4000001003a */
[----:B------:R-:W1:Y:S02]  /*15aa0*/  LDSM.16.MT88.4 R56, [R217+0x7400] ;  /* 0x00740000d938783b */ /* 0x000e640000004200 */
[----:B------:R-:W-:Y:S01]  /*15ab0*/  FADD.FTZ R10, R66, R3 ;  /* 0x00000003420a7221 */ /* 0x000fe20000010000 */
[----:B------:R-:W-:Y:S01]  /*15ac0*/  FFMA.FTZ R3, R86, UR4, -R0 ;  /* 0x0000000456037c23 */ /* 0x000fe20008010800 */
[----:B------:R2:W3:Y:S02]  /*15ad0*/  MUFU.EX2 R66, R8 ;  /* 0x0000000800427308 */ /* 0x0004e40000000800 */
[----:B------:R-:W-:Y:S01]  /*15ae0*/  FADD.FTZ R4, R166, R10 ;  /* 0x0000000aa6047221 */ /* 0x000fe20000010000 */
[----:B------:R-:W-:-:S03]  /*15af0*/  F2FP.BF16.F32.PACK_AB R10, R251, R238 ;  /* 0x000000eefb0a723e */ /* 0x000fc600000010ff */
[----:B------:R-:W-:Y:S02]  /*15b00*/  FADD.FTZ R4, R176, R4 ;  /* 0x00000004b0047221 */ /* 0x000fe40000010000 */
[----:B------:R4:W-:Y:S02]  /*15b10*/  MUFU.EX2 R65, R3 ;  /* 0x0000000300417308 */ /* 0x0009e40000000800 */
[----:B------:R-:W-:Y:S01]  /*15b20*/  FADD.FTZ R4, R178, R4 ;  /* 0x00000004b2047221 */ /* 0x000fe20000010000 */
[----:B--2---:R-:W-:Y:S02]  /*15b30*/  F2FP.BF16.F32.PACK_AB R8, R239, R215 ;  /* 0x000000d7ef08723e */ /* 0x004fe400000010ff */
[----:B---3--:R-:W-:Y:S01]  /*15b40*/  F2FP.BF16.F32.PACK_AB R11, R66, R67 ;  /* 0x00000043420b723e */ /* 0x008fe200000010ff */
[----:B----4-:R-:W-:-:S04]  /*15b50*/  FFMA.FTZ R3, R89, UR4, -R0 ;  /* 0x0000000459037c23 */ /* 0x010fc80008010800 */
[----:B------:R2:W-:Y:S02]  /*15b60*/  MUFU.EX2 R64, R3 ;  /* 0x0000000300407308 */ /* 0x0005e40000000800 */
[C---:B-1----:R-:W-:Y:S06]  /*15b70*/  HMMA.16816.F32.BF16 R28, R8.reuse, R56, R20 ;  /* 0x00000038081c723c */ /* 0x042fec0000041814 */
[----:B------:R-:W-:Y:S01]  /*15b80*/  HMMA.16816.F32.BF16 R20, R8, R36, R24 ;  /* 0x000000240814723c */ /* 0x000fe20000041818 */
[----:B--2---:R-:W-:-:S05]  /*15b90*/  FFMA.FTZ R3, R82, UR4, -R0 ;  /* 0x0000000452037c23 */ /* 0x004fca0008010800 */
[C---:B------:R-:W-:Y:S01]  /*15ba0*/  HMMA.16816.F32.BF16 R16, R8.reuse, R58, R16 ;  /* 0x0000003a0810723c */ /* 0x040fe20000041810 */
[----:B------:R1:W-:Y:S05]  /*15bb0*/  MUFU.EX2 R63, R3 ;  /* 0x00000003003f7308 */ /* 0x0003ea0000000800 */
[----:B------:R-:W-:Y:S01]  /*15bc0*/  HMMA.16816.F32.BF16 R24, R8, R38, R32 ;  /* 0x000000260818723c */ /* 0x000fe20000041820 */
[----:B------:R-:W2:Y:S04]  /*15bd0*/  LDSM.16.MT88.4 R36, [R218+0x7c00] ;  /* 0x007c0000da24783b */ /* 0x000ea80000004200 */
[----:B------:R-:W-:Y:S02]  /*15be0*/  LDSM.16.MT88.4 R32, [R218+0x8000] ;  /* 0x00800000da20783b */ /* 0x000fe40000004200 */
[--C-:B------:R-:W-:Y:S01]  /*15bf0*/  FFMA.FTZ R8, R71, UR4, -R0.reuse ;  /* 0x0000000447087c23 */ /* 0x100fe20008010800 */
[----:B------:R-:W-:-:S03]  /*15c00*/  FFMA.FTZ R10, R169, UR4, -R0 ;  /* 0x00000004a90a7c23 */ /* 0x000fc60008010800 */
[----:B------:R3:W-:Y:S01]  /*15c10*/  MUFU.EX2 R53, R8 ;  /* 0x0000000800357308 */ /* 0x0007e20000000800 */
[----:B-1----:R-:W-:-:S07]  /*15c20*/  FFMA.FTZ R3, R134, UR4, -R0 ;  /* 0x0000000486037c23 */ /* 0x002fce0008010800 */
[----:B------:R1:W4:Y:S01]  /*15c30*/  MUFU.EX2 R60, R3 ;  /* 0x00000003003c7308 */ /* 0x0003220000000800 */
[----:B---3--:R-:W-:-:S07]  /*15c40*/  FFMA.FTZ R8, R137, UR4, -R0 ;  /* 0x0000000489087c23 */ /* 0x008fce0008010800 */
[----:B------:R3:W-:Y:S01]  /*15c50*/  MUFU.EX2 R51, R8 ;  /* 0x0000000800337308 */ /* 0x0007e20000000800 */
[----:B-1----:R-:W-:Y:S01]  /*15c60*/  FADD.FTZ R3, R180, R4 ;  /* 0x00000004b4037221 */ /* 0x002fe20000010000 */
[----:B------:R-:W-:Y:S01]  /*15c70*/  FADD.FTZ R4, R105, R5 ;  /* 0x0000000569047221 */ /* 0x000fe20000010000 */
[----:B------:R-:W-:Y:S01]  /*15c80*/  FFMA.FTZ R5, R83, UR4, -R2 ;  /* 0x0000000453057c23 */ /* 0x000fe20008010802 */
[----:B----4-:R-:W-:Y:S01]  /*15c90*/  F2FP.BF16.F32.PACK_AB R7, R60, R63 ;  /* 0x0000003f3c07723e */ /* 0x010fe200000010ff */
[----:B------:R-:W-:-:S03]  /*15ca0*/  FADD.FTZ R3, R182, R3 ;  /* 0x00000003b6037221 */ /* 0x000fc60000010000 */
[----:B------:R1:W-:Y:S01]  /*15cb0*/  MUFU.EX2 R57, R5 ;  /* 0x0000000500397308 */ /* 0x0003e20000000800 */
[----:B------:R-:W-:-:S04]  /*15cc0*/  FADD.FTZ R3, R184, R3 ;  /* 0x00000003b8037221 */ /* 0x000fc80000010000 */
[----:B------:R-:W-:Y:S01]  /*15cd0*/  FADD.FTZ R13, R185, R3 ;  /* 0x00000003b90d7221 */ /* 0x000fe20000010000 */
[----:B------:R-:W-:Y:S01]  /*15ce0*/  FFMA.FTZ R3, R135, UR4, -R0 ;  /* 0x0000000487037c23 */ /* 0x000fe20008010800 */
[----:B---3--:R-:W-:Y:S02]  /*15cf0*/  FFMA.FTZ R8, R70, UR4, -R2 ;  /* 0x0000000446087c23 */ /* 0x008fe40008010802 */
[----:B------:R-:W-:Y:S01]  /*15d00*/  FADD.FTZ R9, R181, R13 ;  /* 0x0000000db5097221 */ /* 0x000fe20000010000 */
[----:B------:R3:W-:Y:S03]  /*15d10*/  MUFU.EX2 R54, R3 ;  /* 0x0000000300367308 */ /* 0x0007e60000000800 */
[----:B------:R-:W-:Y:S01]  /*15d20*/  FADD.FTZ R9, R186, R9 ;  /* 0x00000009ba097221 */ /* 0x000fe20000010000 */
[----:B-1----:R-:W-:-:S03]  /*15d30*/  FADD.FTZ R5, R117, R4 ;  /* 0x0000000475057221 */ /* 0x002fc60000010000 */
[----:B------:R-:W-:Y:S01]  /*15d40*/  FADD.FTZ R9, R177, R9 ;  /* 0x00000009b1097221 */ /* 0x000fe20000010000 */
[----:B------:R1:W-:Y:S01]  /*15d50*/  MUFU.EX2 R56, R8 ;  /* 0x0000000800387308 */ /* 0x0003e20000000800 */
[----:B------:R-:W-:Y:S01]  /*15d60*/  FFMA.FTZ R4, R78, UR4, -R0 ;  /* 0x000000044e047c23 */ /* 0x000fe20008010800 */
[----:B------:R-:W-:Y:S01]  /*15d70*/  FADD.FTZ R12, R125, R5 ;  /* 0x000000057d0c7221 */ /* 0x000fe20000010000 */
[----:B------:R-:W-:Y:S01]  /*15d80*/  FADD.FTZ R9, R188, R9 ;  /* 0x00000009bc097221 */ /* 0x000fe20000010000 */
[----:B------:R-:W-:-:S03]  /*15d90*/  F2FP.BF16.F32.PACK_AB R5, R64, R65 ;  /* 0x000000414005723e */ /* 0x000fc600000010ff */
[----:B------:R-:W-:Y:S01]  /*15da0*/  FADD.FTZ R9, R190, R9 ;  /* 0x00000009be097221 */ /* 0x000fe20000010000 */
[----:B------:R4:W5:Y:S01]  /*15db0*/  MUFU.EX2 R55, R4 ;  /* 0x0000000400377308 */ /* 0x0009620000000800 */
[----:B---3--:R-:W-:Y:S02]  /*15dc0*/  FADD.FTZ R3, R156, R12 ;  /* 0x0000000c9c037221 */ /* 0x008fe40000010000 */
[----:B------:R-:W-:Y:S02]  /*15dd0*/  FADD.FTZ R9, R189, R9 ;  /* 0x00000009bd097221 */ /* 0x000fe40000010000 */
[----:B------:R-:W-:Y:S02]  /*15de0*/  FADD.FTZ R3, R157, R3 ;  /* 0x000000039d037221 */ /* 0x000fe40000010000 */
[----:B------:R-:W-:Y:S02]  /*15df0*/  FADD.FTZ R9, R192, R9 ;  /* 0x00000009c0097221 */ /* 0x000fe40000010000 */
[----:B------:R-:W-:Y:S01]  /*15e00*/  FADD.FTZ R3, R160, R3 ;  /* 0x00000003a0037221 */ /* 0x000fe20000010000 */
[----:B-1----:R-:W-:Y:S01]  /*15e10*/  FFMA.FTZ R8, R79, UR4, -R0 ;  /* 0x000000044f087c23 */ /* 0x002fe20008010800 */
[----:B------:R-:W-:-:S02]  /*15e20*/  FADD.FTZ R9, R194, R9 ;  /* 0x00000009c2097221 */ /* 0x000fc40000010000 */
[----:B------:R-:W-:Y:S01]  /*15e30*/  FADD.FTZ R3, R161, R3 ;  /* 0x00000003a1037221 */ /* 0x000fe20000010000 */
[----:B------:R1:W-:Y:S01]  /*15e40*/  MUFU.EX2 R50, R8 ;  /* 0x0000000800327308 */ /* 0x0003e20000000800 */
[----:B------:R-:W-:Y:S02]  /*15e50*/  FADD.FTZ R9, R193, R9 ;  /* 0x00000009c1097221 */ /* 0x000fe40000010000 */
[----:B------:R-:W-:Y:S01]  /*15e60*/  FADD.FTZ R3, R165, R3 ;  /* 0x00000003a5037221 */ /* 0x000fe20000010000 */
[----:B----4-:R-:W-:Y:S01]  /*15e70*/  F2FP.BF16.F32.PACK_AB R4, R127, R249 ;  /* 0x000000f97f04723e */ /* 0x010fe200000010ff */
[----:B------:R-:W-:Y:S02]  /*15e80*/  FADD.FTZ R9, R196, R9 ;  /* 0x00000009c4097221 */ /* 0x000fe40000010000 */
[----:B------:R-:W-:Y:S02]  /*15e90*/  FADD.FTZ R3, R164, R3 ;  /* 0x00000003a4037221 */ /* 0x000fe40000010000 */
[----:B------:R-:W-:-:S02]  /*15ea0*/  FADD.FTZ R9, R197, R9 ;  /* 0x00000009c5097221 */ /* 0x000fc40000010000 */
[----:B------:R-:W-:Y:S01]  /*15eb0*/  FADD.FTZ R3, R162, R3 ;  /* 0x00000003a2037221 */ /* 0x000fe20000010000 */
[C---:B------:R-:W-:Y:S01]  /*15ec0*/  HMMA.16816.F32.BF16 R28, R4.reuse, R44, R28 ;  /* 0x0000002c041c723c */ /* 0x040fe2000004181c */
[----:B------:R-:W-:Y:S01]  /*15ed0*/  FADD.FTZ R9, R200, R9 ;  /* 0x00000009c8097221 */ /* 0x000fe20000010000 */
[----:B------:R3:W-:Y:S01]  /*15ee0*/  MUFU.EX2 R44, R10 ;  /* 0x0000000a002c7308 */ /* 0x0007e20000000800 */
[----:B------:R-:W-:Y:S01]  /*15ef0*/  FADD.FTZ R3, R163, R3 ;  /* 0x00000003a3037221 */ /* 0x000fe20000010000 */
[----:B-1----:R-:W-:Y:S01]  /*15f00*/  FFMA.FTZ R8, R138, UR4, -R0 ;  /* 0x000000048a087c23 */ /* 0x002fe20008010800 */
[----:B------:R-:W-:Y:S02]  /*15f10*/  FADD.FTZ R9, R198, R9 ;  /* 0x00000009c6097221 */ /* 0x000fe40000010000 */
[----:B------:R-:W-:Y:S01]  /*15f20*/  FADD.FTZ R3, R158, R3 ;  /* 0x000000039e037221 */ /* 0x000fe20000010000 */
[----:B------:R-:W-:Y:S02]  /*15f30*/  HMMA.16816.F32.BF16 R16, R4, R46, R16 ;  /* 0x0000002e0410723c */ /* 0x000fe40000041810 */
[----:B------:R1:W4:Y:S01]  /*15f40*/  MUFU.EX2 R49, R8 ;  /* 0x0000000800317308 */ /* 0x0003220000000800 */
[----:B------:R-:W-:Y:S01]  /*15f50*/  FADD.FTZ R3, R144, R3 ;  /* 0x0000000390037221 */ /* 0x000fe20000010000 */
[----:B------:R-:W-:-:S02]  /*15f60*/  FADD.FTZ R9, R201, R9 ;  /* 0x00000009c9097221 */ /* 0x000fc40000010000 */
[C---:B------:R-:W-:Y:S01]  /*15f70*/  HMMA.16816.F32.BF16 R20, R4.reuse, R40, R20 ;  /* 0x000000280414723c */ /* 0x040fe20000041814 */
[----:B------:R-:W-:Y:S01]  /*15f80*/  FADD.FTZ R3, R136, R3 ;  /* 0x0000000388037221 */ /* 0x000fe20000010000 */
[----:B------:R-:W-:Y:S01]  /*15f90*/  FADD.FTZ R9, R203, R9 ;  /* 0x00000009cb097221 */ /* 0x000fe20000010000 */
[----:B------:R-:W-:Y:S02]  /*15fa0*/  MOV R136, R62 ;  /* 0x0000003e00887202 */ /* 0x000fe40000000f00 */
[----:B------:R-:W-:Y:S01]  /*15fb0*/  FADD.FTZ R3, R130, R3 ;  /* 0x0000000382037221 */ /* 0x000fe20000010000 */
[----:B------:R-:W-:Y:S01]  /*15fc0*/  HMMA.16816.F32.BF16 R12, R4, R42, R24 ;  /* 0x0000002a040c723c */ /* 0x000fe20000041818 */
[----:B------:R-:W4:Y:S01]  /*15fd0*/  LDSM.16.MT88.4 R24, [R217+0x8000] ;  /* 0x00800000d918783b */ /* 0x000f220000004200 */
[----:B------:R-:W-:Y:S01]  /*15fe0*/  FADD.FTZ R9, R202, R9 ;  /* 0x00000009ca097221 */ /* 0x000fe20000010000 */
[----:B------:R-:W-:Y:S01]  /*15ff0*/  FADD.FTZ R3, R129, R3 ;  /* 0x0000000381037221 */ /* 0x000fe20000010000 */
[----:B---3--:R-:W-:-:S02]  /*16000*/  FFMA.FTZ R10, R116, UR4, -R2 ;  /* 0x00000004740a7c23 */ /* 0x008fc40008010802 */
[----:B------:R-:W-:Y:S01]  /*16010*/  FADD.FTZ R9, R204, R9 ;  /* 0x00000009cc097221 */ /* 0x000fe20000010000 */
[----:B-1----:R-:W-:Y:S01]  /*16020*/  FFMA.FTZ R8, R87, UR4, -R0 ;  /* 0x0000000457087c23 */ /* 0x002fe20008010800 */
[----:B------:R-:W-:Y:S01]  /*16030*/  FADD.FTZ R3, R126, R3 ;  /* 0x000000037e037221 */ /* 0x000fe20000010000 */
[----:B------:R-:W-:Y:S01]  /*16040*/  F2FP.BF16.F32.PACK_AB R4, R147, R146 ;  /* 0x000000929304723e */ /* 0x000fe200000010ff */
[----:B------:R-:W-:Y:S01]  /*16050*/  MUFU.EX2 R246, R10 ;  /* 0x0000000a00f67308 */ /* 0x000fe20000000800 */
[----:B-----5:R-:W-:Y:S01]  /*16060*/  F2FP.BF16.F32.PACK_AB R5, R54, R55 ;  /* 0x000000373605723e */ /* 0x020fe200000010ff */
[----:B------:R-:W-:Y:S01]  /*16070*/  FADD.FTZ R3, R121, R3 ;  /* 0x0000000379037221 */ /* 0x000fe20000010000 */
[----:B------:R-:W-:Y:S02]  /*16080*/  F2FP.BF16.F32.PACK_AB R6, R152, R131 ;  /* 0x000000839806723e */ /* 0x000fe400000010ff */
[----:B------:R-:W-:-:S03]  /*16090*/  F2FP.BF16.F32.PACK_AB R7, R51, R53 ;  /* 0x000000353307723e */ /* 0x000fc600000010ff */
[----:B------:R1:W-:Y:S04]  /*160a0*/  MUFU.EX2 R48, R8 ;  /* 0x0000000800307308 */ /* 0x0003e80000000800 */
[C---:B------:R-:W-:Y:S06]  /*160b0*/  HMMA.16816.F32.BF16 R28, R4.reuse, R140, R28 ;  /* 0x0000008c041c723c */ /* 0x040fec000004181c */
[C---:B--2---:R-:W-:Y:S06]  /*160c0*/  HMMA.16816.F32.BF16 R20, R4.reuse, R36, R20 ;  /* 0x000000240414723c */ /* 0x044fec0000041814 */
[C---:B------:R-:W-:Y:S01]  /*160d0*/  HMMA.16816.F32.BF16 R12, R4.reuse, R38, R12 ;  /* 0x00000026040c723c */ /* 0x040fe2000004180c */
[----:B-1----:R-:W-:Y:S01]  /*160e0*/  FFMA.FTZ R8, R168, UR4, -R0 ;  /* 0x00000004a8087c23 */ /* 0x002fe20008010800 */
[----:B------:R-:W1:Y:S03]  /*160f0*/  LDSM.16.MT88.4 R36, [R217+0x8400] ;  /* 0x00840000d924783b */ /* 0x000e660000004200 */
[----:B------:R2:W3:Y:S01]  /*16100*/  MUFU.EX2 R47, R8 ;  /* 0x00000008002f7308 */ /* 0x0004e20000000800 */
[----:B------:R-:W-:Y:S07]  /*16110*/  HMMA.16816.F32.BF16 R140, R4, R142, R16 ;  /* 0x0000008e048c723c */ /* 0x000fee0000041810 */
[----:B------:R-:W-:-:S02]  /*16120*/  F2FP.BF16.F32.PACK_AB R4, R154, R153 ;  /* 0x000000999a04723e */ /* 0x000fc400000010ff */
[----:B----4-:R-:W-:Y:S02]  /*16130*/  F2FP.BF16.F32.PACK_AB R5, R49, R50 ;  /* 0x000000323105723e */ /* 0x010fe400000010ff */
[----:B------:R-:W-:Y:S01]  /*16140*/  F2FP.BF16.F32.PACK_AB R6, R159, R155 ;  /* 0x0000009b9f06723e */ /* 0x000fe200000010ff */
[----:B--2---:R-:W-:Y:S01]  /*16150*/  FFMA.FTZ R8, R139, UR4, -R2 ;  /* 0x000000048b087c23 */ /* 0x004fe20008010802 */
[----:B---3--:R-:W-:-:S03]  /*16160*/  F2FP.BF16.F32.PACK_AB R7, R47, R48 ;  /* 0x000000302f07723e */ /* 0x008fc600000010ff */
[----:B------:R2:W-:Y:S04]  /*16170*/  MUFU.EX2 R52, R8 ;  /* 0x0000000800347308 */ /* 0x0005e80000000800 */
[C---:B------:R-:W-:Y:S01]  /*16180*/  HMMA.16816.F32.BF16 R16, R4.reuse, R24, R28 ;  /* 0x000000180410723c */ /* 0x040fe2000004181c */
[----:B------:R-:W-:Y:S05]  /*16190*/  LDSM.16.MT88.4 R28, [R217+0x8800] ;  /* 0x00880000d91c783b */ /* 0x000fea0000004200 */
[C---:B------:R-:W-:Y:S01]  /*161a0*/  HMMA.16816.F32.BF16 R140, R4.reuse, R26, R140 ;  /* 0x0000001a048c723c */ /* 0x040fe2000004188c */
[----:B------:R-:W3:Y:S05]  /*161b0*/  LDSM.16.MT88.4 R24, [R218+0x8400] ;  /* 0x00840000da18783b */ /* 0x000eea0000004200 */
[----:B------:R-:W-:Y:S01]  /*161c0*/  HMMA.16816.F32.BF16 R20, R4, R32, R20 ;  /* 0x000000200414723c */ /* 0x000fe20000041814 */
[----:B--2---:R-:W-:Y:S01]  /*161d0*/  FADD.FTZ R8, R113, R3 ;  /* 0x0000000371087221 */ /* 0x004fe20000010000 */
[----:B------:R-:W-:-:S03]  /*161e0*/  FFMA.FTZ R3, R93, UR4, -R0 ;  /* 0x000000045d037c23 */ /* 0x000fc60008010800 */
[----:B------:R-:W-:Y:S01]  /*161f0*/  FADD.FTZ R8, R109, R8 ;  /* 0x000000086d087221 */ /* 0x000fe20000010000 */
[----:B------:R2:W4:Y:S01]  /*16200*/  MUFU.EX2 R45, R3 ;  /* 0x00000003002d7308 */ /* 0x0005220000000800 */
[----:B------:R-:W-:Y:S01]  /*16210*/  HMMA.16816.F32.BF16 R12, R4, R34, R12 ;  /* 0x00000022040c723c */ /* 0x000fe2000004180c */
[----:B------:R-:W5:Y:S06]  /*16220*/  LDSM.16.MT88.4 R32, [R218+0x8800] ;  /* 0x00880000da20783b */ /* 0x000f6c0000004200 */
[----:B------:R-:W-:Y:S02]  /*16230*/  F2FP.BF16.F32.PACK_AB R4, R179, R167 ;  /* 0x000000a7b304723e */ /* 0x000fe400000010ff */
[----:B------:R-:W-:Y:S01]  /*16240*/  F2FP.BF16.F32.PACK_AB R6, R187, R183 ;  /* 0x000000b7bb06723e */ /* 0x000fe200000010ff */
[----:B--2---:R-:W-:Y:S01]  /*16250*/  FADD.FTZ R3, R101, R8 ;  /* 0x0000000865037221 */ /* 0x004fe20000010000 */
[----:B------:R-:W-:Y:S01]  /*16260*/  FADD.FTZ R8, R205, R9 ;  /* 0x00000009cd087221 */ /* 0x000fe20000010000 */
[----:B------:R-:W-:Y:S01]  /*16270*/  FFMA.FTZ R9, R100, UR4, -R0 ;  /* 0x0000000464097c23 */ /* 0x000fe20008010800 */
[----:B----4-:R-:W-:Y:S01]  /*16280*/  F2FP.BF16.F32.PACK_AB R5, R44, R45 ;  /* 0x0000002d2c05723e */ /* 0x010fe200000010ff */
        /* <DEDUP_REMOVED lines=14> */
[----:B------:R2:W4:Y:S02]  /*16370*/  MUFU.EX2 R42, R9 ;  /* 0x00000009002a7308 */ /* 0x0005240000000800 */
        /* <DEDUP_REMOVED lines=11> */
[----:B----4-:R-:W-:Y:S01]  /*16430*/  F2FP.BF16.F32.PACK_AB R7, R42, R43 ;  /* 0x0000002b2a07723e */ /* 0x010fe200000010ff */
[----:B------:R2:W-:Y:S01]  /*16440*/  MUFU.EX2 R46, R9 ;  /* 0x00000009002e7308 */ /* 0x0005e20000000800 */
        /* <DEDUP_REMOVED lines=12> */
[----:B------:R-:W-:Y:S02]  /*16510*/  FADD.FTZ R8, R252, R3 ;  /* 0x00000003fc087221 */ /* 0x000fe40000010000 */
[----:B------:R1:W-:Y:S01]  /*16520*/  MUFU.EX2 R41, R9 ;  /* 0x0000000900297308 */ /* 0x0003e20000000800 */
[----:B------:R-:W-:Y:S01]  /*16530*/  FADD.FTZ R3, R63, R2 ;  /* 0x000000023f037221 */ /* 0x000fe20000010000 */
[----:B------:R-:W-:Y:S01]  /*16540*/  FFMA.FTZ R2, R120, UR4, -R0 ;  /* 0x0000000478027c23 */ /* 0x000fe20008010800 */
[----:B------:R-:W-:Y:S01]  /*16550*/  FADD.FTZ R8, R145, R8 ;  /* 0x0000000891087221 */ /* 0x000fe20000010000 */
[C---:B---3--:R-:W-:Y:S01]  /*16560*/  HMMA.16816.F32.BF16 R148, R4.reuse, R24, R20 ;  /* 0x000000180494723c */ /* 0x048fe20000041814 */
        /* <DEDUP_REMOVED lines=8> */
[----:B------:R1:W4:Y:S01]  /*165f0*/  MUFU.EX2 R37, R9 ;  /* 0x0000000900257308 */ /* 0x0003220000000800 */
[----:B---3--:R-:W-:Y:S01]  /*16600*/  FADD.FTZ R2, R55, R3 ;  /* 0x0000000337027221 */ /* 0x008fe20000010000 */
[----:B------:R-:W-:Y:S01]  /*16610*/  FADD.FTZ R3, R147, R8 ;  /* 0x0000000893037221 */ /* 0x000fe20000010000 */
[----:B------:R-:W-:Y:S02]  /*16620*/  FFMA.FTZ R8, R124, UR4, -R0 ;  /* 0x000000047c087c23 */ /* 0x000fe40008010800 */
[----:B------:R-:W-:Y:S01]  /*16630*/  FADD.FTZ R2, R54, R2 ;  /* 0x0000000236027221 */ /* 0x000fe20000010000 */
[----:B------:R-:W-:-:S03]  /*16640*/  FADD.FTZ R3, R131, R3 ;  /* 0x0000000383037221 */ /* 0x000fc60000010000 */
[----:B------:R-:W-:Y:S01]  /*16650*/  FADD.FTZ R2, R53, R2 ;  /* 0x0000000235027221 */ /* 0x000fe20000010000 */
[----:B------:R-:W-:Y:S01]  /*16660*/  FADD.FTZ R3, R152, R3 ;  /* 0x0000000398037221 */ /* 0x000fe20000010000 */
[----:B------:R-:W-:Y:S02]  /*16670*/  F2FP.BF16.F32.PACK_AB R152, R52, R56 ;  /* 0x000000383498723e */ /* 0x000fe400000010ff */
[----:B------:R-:W-:Y:S01]  /*16680*/  FADD.FTZ R2, R51, R2 ;  /* 0x0000000233027221 */ /* 0x000fe20000010000 */
[--C-:B-1----:R-:W-:Y:S01]  /*16690*/  FFMA.FTZ R9, R112, UR4, -R0.reuse ;  /* 0x0000000470097c23 */ /* 0x102fe20008010800 */
[----:B----4-:R-:W-:Y:S01]  /*166a0*/  F2FP.BF16.F32.PACK_AB R5, R37, R41 ;  /* 0x000000292505723e */ /* 0x010fe200000010ff */
        /* <DEDUP_REMOVED lines=11> */
[----:B-----5:R-:W-:Y:S01]  /*16760*/  HMMA.16816.F32.BF16 R148, R4, R32, R148 ;  /* 0x000000200494723c */ /* 0x020fe20000041894 */
[----:B-1----:R-:W-:-:S05]  /*16770*/  F2FP.BF16.F32.PACK_AB R153, R10, R11 ;  /* 0x0000000b0a99723e */ /* 0x002fca00000010ff */
[----:B------:R-:W-:Y:S01]  /*16780*/  HMMA.16816.F32.BF16 R12, R4, R34, R12 ;  /* 0x00000022040c723c */ /* 0x000fe2000004180c */
[----:B----4-:R-:W-:Y:S01]  /*16790*/  FFMA.FTZ R8, R128, UR4, -R0 ;  /* 0x0000000480087c23 */ /* 0x010fe20008010800 */
[----:B------:R-:W-:Y:S01]  /*167a0*/  FADD.FTZ R0, R50, R2 ;  /* 0x0000000232007221 */ /* 0x000fe20000010000 */
[----:B------:R-:W-:Y:S01]  /*167b0*/  FADD.FTZ R2, R154, R3 ;  /* 0x000000039a027221 */ /* 0x000fe20000010000 */
[----:B------:R-:W-:Y:S02]  /*167c0*/  F2FP.BF16.F32.PACK_AB R154, R246, R46 ;  /* 0x0000002ef69a723e */ /* 0x000fe400000010ff */
[----:B------:R-:W-:Y:S01]  /*167d0*/  FADD.FTZ R0, R49, R0 ;  /* 0x0000000031007221 */ /* 0x000fe20000010000 */
[----:B------:R-:W-:Y:S01]  /*167e0*/  FADD.FTZ R2, R155, R2 ;  /* 0x000000029b027221 */ /* 0x000fe20000010000 */
[----:B------:R-:W1:Y:S01]  /*167f0*/  MUFU.EX2 R8, R8 ;  /* 0x0000000800087308 */ /* 0x000e620000000800 */
[----:B------:R-:W-:Y:S01]  /*16800*/  MOV R3, R61 ;  /* 0x0000003d00037202 */ /* 0x000fe20000000f00 */
        /* <DEDUP_REMOVED lines=18> */
[----:B------:R-:W-:Y:S02]  /*16930*/  HMMA.16816.F32.BF16 R140, R152, R22, R140 ;  /* 0x00000016988c723c */ /* 0x000fe4000004188c */
        /* <DEDUP_REMOVED lines=13> */
.L_x_961:
[----:B------:R-:W-:-:S13]  /*16a10*/  ISETP.GE.AND P0, PT, R244, 0x1, PT ;  /* 0x00000001f400780c */ /* 0x000fda0003f06270 */
[----:B------:R-:W-:Y:S05]  /*16a20*/  @!P0 BRA `(.L_x_969) ;  /* 0x0000004800008947 */ /* 0x000fea0003800000 */
[----:B------:R-:W-:Y:S01]  /*16a30*/  ULDC UR6, c[0x0][0x250] ;  /* 0x0000940000067ab9 */ /* 0x000fe20000000800 */
[----:B------:R-:W-:Y:S01]  /*16a40*/  IMAD.MOV.U32 R135, RZ, RZ, R3 ;  /* 0x000000ffff877224 */ /* 0x000fe200078e0003 */
[----:B------:R-:W-:Y:S01]  /*16a50*/  ULEA UR6, -UR6, URZ, 0x8 ;  /* 0x0000003f06067291 */ /* 0x000fe2000f8e413f */
[----:B------:R-:W-:Y:S01]  /*16a60*/  IMAD.MOV.U32 R134, RZ, RZ, R136 ;  /* 0x000000ffff867224 */ /* 0x000fe200078e0088 */
[----:B------:R-:W-:Y:S02]  /*16a70*/  ULDC UR5, c[0x0][0x2d0] ;  /* 0x0000b40000057ab9 */ /* 0x000fe40000000800 */
[----:B------:R-:W-:Y:S02]  /*16a80*/  USHF.R.S32.HI UR4, URZ, 0x1f, UR6 ;  /* 0x0000001f3f047899 */ /* 0x000fe40008011406 */
[----:B------:R-:W-:Y:S01]  /*16a90*/  MOV R251, UR6 ;  /* 0x0000000600fb7c02 */ /* 0x000fe20008000f00 */
[----:B------:R-:W-:-:S03]  /*16aa0*/  ULDC.64 UR6, c[0x0][0x208] ;  /* 0x0000820000067ab9 */ /* 0x000fc60000000a00 */
[----:B------:R-:W-:Y:S01]  /*16ab0*/  MOV R249, UR4 ;  /* 0x0000000400f97c02 */ /* 0x000fe20008000f00 */
[----:B------:R-:W-:-:S06]  /*16ac0*/  ULDC UR4, c[0x0][0x2ec] ;  /* 0x0000bb0000047ab9 */ /* 0x000fcc0000000800 */
.L_x_973:
[----:B------:R-:W-:Y:S01]  /*16ad0*/  ISETP.GE.AND P0, PT, R132, UR5, PT ;  /* 0x0000000584007c0c */ /* 0x000fe2000bf06270 */
[----:B------:R-:W-:Y:S04]  /*16ae0*/  DEPBAR.LE SB0, 0x0 ;  /* 0x000080000000791a */ /* 0x000fe80000000000 */
[----:B------:R-:W-:Y:S01]  /*16af0*/  BAR.SYNC.DEFER_BLOCKING 0x0 ;  /* 0x0000000000007b1d */ /* 0x000fe20000010000 */
[----:B------:R-:W-:Y:S01]  /*16b00*/  PLOP3.LUT P1, PT, PT, PT, UP0, 0x40, 0x0 ;  /* 0x000000000000781c */ /* 0x000fe20003f2e808 */
[----:B------:R-:W-:Y:S02]  /*16b10*/  IMAD.MOV.U32 R0, RZ, RZ, R251 ;  /* 0x000000ffff007224 */ /* 0x000fe400078e00fb */
[----:B------:R-:W-:Y:S04]  /*16b20*/  IMAD.MOV.U32 R2, RZ, RZ, R249 ;  /* 0x000000ffff027224 */ /* 0x000fe800078e00f9 */
[----:B------:R-:W1:Y:S08]  /*16b30*/  @!P0 LDC.64 R10, c[0x0][0x250] ;  /* 0x00009400ff0a8b82 */ /* 0x000e700000000a00 */
[----:B------:R-:W2:Y:S08]  /*16b40*/  @!P0 LDC.64 R16, c[0x0][0x250] ;  /* 0x00009400ff108b82 */ /* 0x000eb00000000a00 */
[----:B------:R-:W3:Y:S01]  /*16b50*/  @!P0 LDC.64 R14, c[0x0][0x250] ;  /* 0x00009400ff0e8b82 */ /* 0x000ee20000000a00 */
[----:B------:R-:W-:Y:S05]  /*16b60*/  @P1 BRA `(.L_x_970) ;  /* 0x0000000000f81947 */ /* 0x000fea0003800000 */
        /* <DEDUP_REMOVED lines=9> */
[----:B------:R-:W-:Y:S02]  /*16c00*/  ISETP.GE.AND P1, PT, R7, RZ, PT ;  /* 0x000000ff0700720c */ /* 0x000fe40003f26270 */
[----:B------:R-:W-:Y:S05]  /*16c10*/  ISETP.GE.AND P3, PT, R6, RZ, PT ;  /* 0x000000ff0600720c */ /* 0x000fea0003f66270 */
        /* <DEDUP_REMOVED lines=22> */
[----:B------:R-:W-:Y:S09]  /*16d80*/  LOP3.LUT R3, RZ, R12, RZ, 0x33, !PT ;  /* 0x0000000cff037212 */ /* 0x000ff200078e33ff */
[----:B------:R-:W-:Y:S02]  /*16d90*/  @P5 IADD3 R0, R0, 0x1, RZ ;  /* 0x0000000100005810 */ /* 0x000fe40007ffe0ff */
[----:B------:R-:W-:Y:S03]  /*16da0*/  @P6 VIADD R2, R2, 0x1 ;  /* 0x0000000102026836 */ /* 0x000fe60000000000 */
[----:B------:R-:W-:Y:S02]  /*16db0*/  @!P1 IMAD.MOV R0, RZ, RZ, -R0 ;  /* 0x000000ffff009224 */ /* 0x000fe400078e0a00 */
[----:B------:R-:W-:Y:S03]  /*16dc0*/  @!P3 IADD3 R2, -R2, RZ, RZ ;  /* 0x000000ff0202b210 */ /* 0x000fe60007ffe1ff */
[C---:B------:R-:W-:Y:S02]  /*16dd0*/  SEL R0, R3.reuse, R0, !P2 ;  /* 0x0000000003007207 */ /* 0x040fe40005000000 */
[----:B------:R-:W-:Y:S02]  /*16de0*/  SEL R2, R3, R2, !P2 ;  /* 0x0000000203027207 */ /* 0x000fe40005000000 */
[-C--:B------:R-:W-:Y:S02]  /*16df0*/  LEA R6, P2, R0, R242.reuse, 0x2 ;  /* 0x000000f200067211 */ /* 0x080fe400078410ff */
[----:B------:R-:W-:Y:S02]  /*16e00*/  LEA R4, P1, R2, R242, 0x2 ;  /* 0x000000f202047211 */ /* 0x000fe400078210ff */
[-C--:B------:R-:W-:Y:S01]  /*16e10*/  LEA.HI.X.SX32 R7, R0, R243.reuse, 0x2, P2 ;  /* 0x000000f300077211 */ /* 0x080fe200010f16ff */
[C---:B------:R-:W-:Y:S01]  /*16e20*/  IMAD.IADD R0, R2.reuse, 0x1, -R0 ;  /* 0x0000000102007824 */ /* 0x040fe200078e0a00 */
[----:B------:R-:W-:Y:S03]  /*16e30*/  LEA.HI.X.SX32 R5, R2, R243, 0x2, P1 ;  /* 0x000000f302057211 */ /* 0x000fe600008f16ff */
[----:B------:R-:W-:Y:S01]  /*16e40*/  IMAD R0, R0, R12, -0x100 ;  /* 0xffffff0000007424 */ /* 0x000fe200078e020c */
[----:B------:R4:W5:Y:S04]  /*16e50*/  LDG.E R9, desc[UR6][R6.64] ;  /* 0x0000000606097981 */ /* 0x000968000c1e1900 */
[----:B------:R1:W5:Y:S01]  /*16e60*/  LDG.E R3, desc[UR6][R4.64] ;  /* 0x0000000604037981 */ /* 0x000362000c1e1900 */
[----:B------:R-:W-:Y:S01]  /*16e70*/  SHF.R.S32.HI R2, RZ, 0x1f, R0 ;  /* 0x0000001fff027819 */ /* 0x000fe20000011400 */
[----:B----4-:R-:W4:Y:S08]  /*16e80*/  LDC.64 R6, c[0x0][0x238] ;  /* 0x00008e00ff067b82 */ /* 0x010f300000000a00 */
[----:B-1----:R-:W1:Y:S02]  /*16e90*/  LDC.64 R4, c[0x0][0x250] ;  /* 0x00009400ff047b82 */ /* 0x002e640000000a00 */
[-C--:B-1----:R-:W-:Y:S04]  /*16ea0*/  IMAD R8, R2, R4.reuse, RZ ;  /* 0x0000000402087224 */ /* 0x082fe800078e02ff */
[C---:B------:R-:W-:Y:S02]  /*16eb0*/  IMAD R5, R0.reuse, R5, R8 ;  /* 0x0000000500057224 */ /* 0x040fe400078e0208 */
[----:B-----5:R-:W-:Y:S02]  /*16ec0*/  IMAD.IADD R9, R9, 0x1, -R3 ;  /* 0x0000000109097824 */ /* 0x020fe400078e0a03 */
[----:B------:R-:W-:Y:S03]  /*16ed0*/  IMAD.WIDE.U32 R2, R0, R4, RZ ;  /* 0x0000000400027225 */ /* 0x000fe600078e00ff */
[----:B------:R-:W-:Y:S02]  /*16ee0*/  SHF.R.S32.HI R0, RZ, 0x1f, R9 ;  /* 0x0000001fff007819 */ /* 0x000fe40000011409 */
[----:B------:R-:W-:Y:S03]  /*16ef0*/  IADD3 R3, R3, R5, RZ ;  /* 0x0000000503037210 */ /* 0x000fe60007ffe0ff */
[-C--:B----4-:R-:W-:Y:S02]  /*16f00*/  IMAD R0, R0, R6.reuse, RZ ;  /* 0x0000000600007224 */ /* 0x090fe400078e02ff */
[C---:B------:R-:W-:Y:S04]  /*16f10*/  IMAD.WIDE.U32 R4, R9.reuse, R6, R2 ;  /* 0x0000000609047225 */ /* 0x040fe800078e0002 */
[----:B------:R-:W-:Y:S01]  /*16f20*/  IMAD R7, R9, R7, R0 ;  /* 0x0000000709077224 */ /* 0x000fe200078e0200 */
[----:B------:R-:W-:Y:S03]  /*16f30*/  MOV R0, R4 ;  /* 0x0000000400007202 */ /* 0x000fe60000000f00 */
[----:B------:R-:W-:Y:S07]  /*16f40*/  IMAD.IADD R2, R5, 0x1, R7 ;  /* 0x0000000105027824 */ /* 0x000fee00078e0207 */
.L_x_970:
[CC--:B------:R-:W-:Y:S01]  /*16f50*/  LEA R238, P2, R0.reuse, R171.reuse, 0x1 ;  /* 0x000000ab00ee7211 */ /* 0x0c0fe200078408ff */
[----:B------:R-:W-:Y:S01]  /*16f60*/  @P0 STS [R237+0x5000], RZ ;  /* 0x005000ffed000388 */ /* 0x000fe20000000800 */
[C---:B------:R-:W-:Y:S01]  /*16f70*/  @!P0 IADD3 R3, P1, R0.reuse, UR19, RZ ;  /* 0x0000001300038c10 */ /* 0x040fe2000ff3e0ff */
[----:B------:R-:W4:Y:S01]  /*16f80*/  @!P0 LDC.64 R12, c[0x0][0x250] ;  /* 0x00009400ff0c8b82 */ /* 0x000f220000000a00 */
[-CC-:B------:R-:W-:Y:S01]  /*16f90*/  LEA.HI.X R239, R0, R172.reuse, R2.reuse, 0x1, P2 ;  /* 0x000000ac00ef7211 */ /* 0x180fe200010f0c02 */
[----:B------:R-:W-:Y:S01]  /*16fa0*/  @P0 STS [R237+0x5004], RZ ;  /* 0x005004ffed000388 */ /* 0x000fe20000000800 */
[----:B------:R-:W-:Y:S01]  /*16fb0*/  @!P0 IADD3.X R4, R2, UR18, RZ, P1, !PT ;  /* 0x0000001202048c10 */ /* 0x000fe20008ffe4ff */
[----:B------:R-:W-:Y:S01]  /*16fc0*/  @!P0 IMAD.MOV.U32 R5, RZ, RZ, R2 ;  /* 0x000000ffff058224 */ /* 0x000fe200078e0002 */
[CC--:B------:R-:W-:Y:S01]  /*16fd0*/  @!P0 LEA R8, P1, R3.reuse, R171.reuse, 0x1 ;  /* 0x000000ab03088211 */ /* 0x0c0fe200078208ff */
[----:B------:R-:W-:Y:S02]  /*16fe0*/  @P0 STS.64 [R237+0x5008], RZ ;  /* 0x005008ffed000388 */ /* 0x000fe40000000a00 */
[----:B------:R-:W5:Y:S01]  /*16ff0*/  @!P0 LDC.64 R18, c[0x0][0x250] ;  /* 0x00009400ff128b82 */ /* 0x000f620000000a00 */
[----:B------:R-:W-:Y:S01]  /*17000*/  @!P0 LEA.HI.X R9, R3, R172, R4, 0x1, P1 ;  /* 0x000000ac03098211 */ /* 0x000fe200008f0c04 */
[----:B------:R-:W-:Y:S01]  /*17010*/  @!PT LDS RZ, [RZ] ;  /* 0x00000000fffff984 */ /* 0x000fe20000000800 */
[----:B------:R-:W-:Y:S01]  /*17020*/  @!PT LDS RZ, [RZ] ;  /* 0x00000000fffff984 */ /* 0x000fe20000000800 */
[----:B------:R-:W-:Y:S01]  /*17030*/  @!PT LDS RZ, [RZ] ;  /* 0x00000000fffff984 */ /* 0x000fe20000000800 */
[----:B------:R-:W-:Y:S01]  /*17040*/  @!P0 LDGSTS.E.BYPASS.LTC128B.128 [R237+0x5000], desc[UR6][R238.64] ;  /* 0x05000000eeed8fae */ /* 0x000fe2000b901d46 */
[----:B-1----:R-:W-:Y:S01]  /*17050*/  @!P0 LEA R3, P1, R10, R0, 0x6 ;  /* 0x000000000a038211 */ /* 0x002fe200078230ff */
[----:B------:R-:W-:Y:S02]  /*17060*/  @!P0 IMAD.MOV.U32 R4, RZ, RZ, R0 ;  /* 0x000000ffff048224 */ /* 0x000fe400078e0000 */
[----:B------:R-:W-:Y:S01]  /*17070*/  @P0 STS.128 [R237+0x5800], RZ ;  /* 0x005800ffed000388 */ /* 0x000fe20000000c00 */
[-C--:B------:R-:W-:Y:S01]  /*17080*/  @!P0 LEA R6, P2, R3, R171.reuse, 0x1 ;  /* 0x000000ab03068211 */ /* 0x080fe200078408ff */
[----:B--2---:R-:W-:Y:S01]  /*17090*/  @!P0 IMAD.WIDE.U32 R4, R16, 0x60, R4 ;  /* 0x0000006010048825 */ /* 0x004fe200078e0004 */
[----:B------:R-:W-:Y:S01]  /*170a0*/  @!P0 LEA.HI.X R7, R10, R2, R11, 0x6, P1 ;  /* 0x000000020a078211 */ /* 0x000fe200008f340b */
[----:B------:R-:W-:Y:S01]  /*170b0*/  @!PT LDS RZ, [RZ] ;  /* 0x00000000fffff984 */ /* 0x000fe20000000800 */
[----:B------:R-:W-:Y:S01]  /*170c0*/  @!PT LDS RZ, [RZ] ;  /* 0x00000000fffff984 */ /* 0x000fe20000000800 */
[----:B------:R-:W-:Y:S01]  /*170d0*/  @!PT LDS RZ, [RZ] ;  /* 0x00000000fffff984 */ /* 0x000fe20000000800 */
[----:B------:R1:W-:Y:S01]  /*170e0*/  @!P0 LDGSTS.E.BYPASS.LTC128B.128 [R237+0x5800], desc[UR6][R8.64] ;  /* 0x0580000008ed8fae */ /* 0x0003e2000b901d46 */
[----:B------:R-:W2:Y:S01]  /*170f0*/  @!P0 LDC.64 R20, c[0x0][0x250] ;  /* 0x00009400ff148b82 */ /* 0x000ea20000000a00 */
[----:B------:R-:W-:Y:S01]  /*17100*/  @!P0 IMAD R11, R17, 0x60, RZ ;  /* 0x00000060110b8824 */ /* 0x000fe200078e02ff */
[----:B------:R-:W-:Y:S01]  /*17110*/  @!P0 LEA.HI.X R7, R3, R172, R7, 0x1, P2 ;  /* 0x000000ac03078211 */ /* 0x000fe200010f0c07 */
[----:B------:R-:W-:Y:S01]  /*17120*/  @P0 STS.128 [R237+0x6000], RZ ;  /* 0x006000ffed000388 */ /* 0x000fe20000000c00 */
[-C--:B------:R-:W-:Y:S01]  /*17130*/  @!P0 LEA R16, P2, R4, R171.reuse, 0x1 ;  /* 0x000000ab04108211 */ /* 0x080fe200078408ff */
[----:B------:R-:W-:Y:S01]  /*17140*/  @!P0 IMAD.IADD R3, R11, 0x1, R5 ;  /* 0x000000010b038824 */ /* 0x000fe200078e0205 */
[----:B---3--:R-:W-:Y:S01]  /*17150*/  @!P0 LEA R10, P1, R14, R0, 0x7 ;  /* 0x000000000e0a8211 */ /* 0x008fe200078238ff */
[----:B------:R-:W-:Y:S01]  /*17160*/  @!PT LDS RZ, [RZ] ;  /* 0x00000000fffff984 */ /* 0x000fe20000000800 */
[----:B------:R-:W-:Y:S01]  /*17170*/  @!PT LDS RZ, [RZ] ;  /* 0x00000000fffff984 */ /* 0x000fe20000000800 */
[----:B------:R-:W-:Y:S01]  /*17180*/  @!PT LDS RZ, [RZ] ;  /* 0x00000000fffff984 */ /* 0x000fe20000000800 */
[----:B------:R3:W-:Y:S01]  /*17190*/  @!P0 LDGSTS.E.BYPASS.LTC128B.128 [R237+0x6000], desc[UR6][R6.64] ;  /* 0x0600000006ed8fae */ /* 0x0007e2000b901d46 */
[----:B------:R-:W-:Y:S02]  /*171a0*/  @!P0 IMAD.MOV.U32 R5, RZ, RZ, R2 ;  /* 0x000000ffff058224 */ /* 0x000fe400078e0002 */
[----:B------:R-:W-:Y:S01]  /*171b0*/  @!P0 LEA.HI.X R17, R4, R172, R3, 0x1, P2 ;  /* 0x000000ac04118211 */ /* 0x000fe200010f0c03 */
[----:B------:R-:W-:Y:S01]  /*171c0*/  @P0 STS.128 [R237+0x6800], RZ ;  /* 0x006800ffed000388 */ /* 0x000fe20000000c00 */
[----:B------:R-:W-:Y:S03]  /*171d0*/  @!P0 IMAD.MOV.U32 R4, RZ, RZ, R0 ;  /* 0x000000ffff048224 */ /* 0x000fe600078e0000 */
[----:B------:R-:W-:Y:S01]  /*171e0*/  @!PT LDS RZ, [RZ] ;  /* 0x00000000fffff984 */ /* 0x000fe20000000800 */
[----:B------:R-:W-:Y:S01]  /*171f0*/  @!PT LDS RZ, [RZ] ;  /* 0x00000000fffff984 */ /* 0x000fe20000000800 */
[----:B------:R-:W-:Y:S01]  /*17200*/  @!PT LDS RZ, [RZ] ;  /* 0x00000000fffff984 */ /* 0x000fe20000000800 */
[----:B------:R3:W-:Y:S04]  /*17210*/  @!P0 LDGSTS.E.BYPASS.LTC128B.128 [R237+0x6800], desc[UR6][R16.64] ;  /* 0x0680000010ed8fae */ /* 0x0007e8000b901d46 */
[----:B------:R-:W-:Y:S01]  /*17220*/  @P0 STS.128 [R237+0x7000], RZ ;  /* 0x007000ffed000388 */ /* 0x000fe20000000c00 */
[----:B--2---:R-:W-:Y:S01]  /*17230*/  @!P0 IMAD R11, R21, 0xe0, RZ ;  /* 0x000000e0150b8824 */ /* 0x004fe200078e02ff */
[----:B-1----:R-:W-:Y:S01]  /*17240*/  @!P0 LEA.HI.X R8, R14, R2, R15, 0x7, P1 ;  /* 0x000000020e088211 */ /* 0x002fe200008f3c0f */
[----:B----4-:R-:W-:Y:S01]  /*17250*/  @!P0 IMAD R3, R13, 0xa0, RZ ;  /* 0x000000a00d038824 */ /* 0x010fe200078e02ff */
[-C--:B------:R-:W-:Y:S01]  /*17260*/  @!P0 LEA R14, P1, R10, R171.reuse, 0x1 ;  /* 0x000000ab0a0e8211 */ /* 0x080fe200078208ff */
[----:B-----5:R-:W-:Y:S03]  /*17270*/  @!P0 IMAD.WIDE.U32 R4, R18, 0xc0, R4 ;  /* 0x000000c012048825 */ /* 0x020fe600078e0004 */
[-C--:B------:R-:W-:Y:S01]  /*17280*/  @!P0 LEA.HI.X R15, R10, R172.reuse, R8, 0x1, P1 ;  /* 0x000000ac0a0f8211 */ /* 0x080fe200008f0c08 */
[----:B------:R-:W-:Y:S02]  /*17290*/  @!P0 IMAD.MOV.U32 R8, RZ, RZ, R0 ;  /* 0x000000ffff088224 */ /* 0x000fe400078e0000 */
[----:B---3--:R-:W-:Y:S02]  /*172a0*/  @!P0 IMAD.MOV.U32 R7, RZ, RZ, R2 ;  /* 0x000000ffff078224 */ /* 0x008fe400078e0002 */
[----:B------:R-:W-:Y:S01]  /*172b0*/  @!P0 IMAD.MOV.U32 R6, RZ, RZ, R0 ;  /* 0x000000ffff068224 */ /* 0x000fe200078e0000 */
[----:B------:R-:W-:Y:S01]  /*172c0*/  @!PT LDS RZ, [RZ] ;  /* 0x00000000fffff984 */ /* 0x000fe20000000800 */
[----:B------:R-:W-:Y:S01]  /*172d0*/  @!PT LDS RZ, [RZ] ;  /* 0x00000000fffff984 */ /* 0x000fe20000000800 */
[----:B------:R-:W-:Y:S01]  /*172e0*/  @!PT LDS RZ, [RZ] ;  /* 0x00000000fffff984 */ /* 0x000fe20000000800 */
[----:B------:R-:W-:Y:S01]  /*172f0*/  @!P0 LDGSTS.E.BYPASS.LTC128B.128 [R237+0x7000], desc[UR6][R14.64] ;  /* 0x070000000eed8fae */ /* 0x000fe2000b901d46 */
[----:B------:R-:W-:Y:S02]  /*17300*/  @!P0 IMAD R10, R19, 0xc0, RZ ;  /* 0x000000c0130a8824 */ /* 0x000fe400078e02ff */
[----:B------:R-:W-:Y:S01]  /*17310*/  @!P0 IMAD.WIDE.U32 R6, R12, 0xa0, R6 ;  /* 0x000000a00c068825 */ /* 0x000fe200078e0006 */
[----:B------:R-:W-:Y:S03]  /*17320*/  @P0 STS.128 [R237+0x7800], RZ ;  /* 0x007800ffed000388 */ /* 0x000fe60000000c00 */
[----:B------:R-:W-:Y:S01]  /*17330*/  @!P0 IMAD.IADD R0, R3, 0x1, R7 ;  /* 0x0000000103008824 */ /* 0x000fe200078e0207 */
[-C--:B------:R-:W-:Y:S01]  /*17340*/  @!P0 LEA R12, P3, R6, R171.reuse, 0x1 ;  /* 0x000000ab060c8211 */ /* 0x080fe200078608ff */
[----:B------:R-:W-:Y:S02]  /*17350*/  @!P0 IMAD.MOV.U32 R9, RZ, RZ, R2 ;  /* 0x000000ffff098224 */ /* 0x000fe400078e0002 */
[----:B------:R-:W-:Y:S01]  /*17360*/  @!P0 IMAD.IADD R3, R10, 0x1, R5 ;  /* 0x000000010a038824 */ /* 0x000fe200078e0205 */
[-C--:B------:R-:W-:Y:S01]  /*17370*/  @!P0 LEA.HI.X R13, R6, R172.reuse, R0, 0x1, P3 ;  /* 0x000000ac060d8211 */ /* 0x080fe200018f0c00 */
[----:B------:R-:W-:Y:S01]  /*17380*/  @!P0 IMAD.WIDE.U32 R8, R20, 0xe0, R8 ;  /* 0x000000e014088825 */ /* 0x000fe200078e0008 */
[CC--:B------:R-:W-:Y:S03]  /*17390*/  @!P0 LEA R10, P2, R4.reuse, R171.reuse, 0x1 ;  /* 0x000000ab040a8211 */ /* 0x0c0fe600078408ff */
[----:B------:R-:W-:Y:S01]  /*173a0*/  @!PT LDS RZ, [RZ] ;  /* 0x00000000fffff984 */ /* 0x000fe20000000800 */
[----:B------:R-:W-:Y:S01]  /*173b0*/  @!PT LDS RZ, [RZ] ;  /* 0x00000000fffff984 */ /* 0x000fe20000000800 */
[----:B------:R-:W-:Y:S01]  /*173c0*/  @!PT LDS RZ, [RZ] ;  /* 0x00000000fffff984 */ /* 0x000fe20000000800 */
[----:B------:R-:W-:Y:S01]  /*173d0*/  @!P0 LDGSTS.E.BYPASS.LTC128B.128 [R237+0x7800], desc[UR6][R12.64] ;  /* 0x078000000ced8fae */ /* 0x000fe2000b901d46 */
[----:B------:R-:W-:Y:S01]  /*173e0*/  @!P0 IMAD.IADD R5, R11, 0x1, R9 ;  /* 0x000000010b058824 */ /* 0x000fe200078e0209 */
[-C--:B------:R-:W-:Y:S02]  /*173f0*/  @!P0 LEA.HI.X R11, R4, R172.reuse, R3, 0x1, P2 ;  /* 0x000000ac040b8211 */ /* 0x080fe400010f0c03 */
[----:B------:R-:W-:Y:S01]  /*17400*/  @P0 STS.128 [R237+0x8000], RZ ;  /* 0x008000ffed000388 */ /* 0x000fe20000000c00 */
[C---:B------:R-:W-:Y:S03]  /*17410*/  @!P0 LEA R2, P1, R8.reuse, R171, 0x1 ;  /* 0x000000ab08028211 */ /* 0x040fe600078208ff */
[----:B------:R-:W-:Y:S01]  /*17420*/  @!PT LDS RZ, [RZ] ;  /* 0x00000000fffff984 */ /* 0x000fe20000000800 */
[----:B------:R-:W-:Y:S01]  /*17430*/  @!PT LDS RZ, [RZ] ;  /* 0x00000000fffff984 */ /* 0x000fe20000000800 */
[----:B------:R-:W-:Y:S01]  /*17440*/  @!PT LDS RZ, [RZ] ;  /* 0x00000000fffff984 */ /* 0x000fe20000000800 */
[----:B------:R1:W-:Y:S01]  /*17450*/  @!P0 LDGSTS.E.BYPASS.LTC128B.128 [R237+0x8000], desc[UR6][R10.64] ;  /* 0x080000000aed8fae */ /* 0x0003e2000b901d46 */
[----:B------:R-:W-:Y:S03]  /*17460*/  @!P0 LEA.HI.X R3, R8, R172, R5, 0x1, P1 ;  /* 0x000000ac08038211 */ /* 0x000fe600008f0c05 */
[----:B------:R-:W-:Y:S04]  /*17470*/  @P0 STS.128 [R237+0x8800], RZ ;  /* 0x008800ffed000388 */ /* 0x000fe80000000c00 */
[----:B------:R-:W-:Y:S01]  /*17480*/  @!PT LDS RZ, [RZ] ;  /* 0x00000000fffff984 */ /* 0x000fe20000000800 */
[----:B------:R-:W-:Y:S01]  /*17490*/  @!PT LDS RZ, [RZ] ;  /* 0x00000000fffff984 */ /* 0x000fe20000000800 */
[----:B------:R-:W-:Y:S01]  /*174a0*/  @!PT LDS RZ, [RZ] ;  /* 0x00000000fffff984 */ /* 0x000fe20000000800 */
[----:B------:R2:W-:Y:S01]  /*174b0*/  @!P0 LDGSTS.E.BYPASS.LTC128B.128 [R237+0x8800], desc[UR6][R2.64] ;  /* 0x0880000002ed8fae */ /* 0x0005e2000b901d46 */
[----:B------:R-:W-:Y:S03]  /*174c0*/  ISETP.GE.AND P0, PT, R244, 0x2, PT ;  /* 0x00000002f400780c */ /* 0x000fe60003f06270 */
[----:B------:R-:W-:Y:S04]  /*174d0*/  LDSM.16.M88.4 R128, [R220] ;  /* 0x00000000dc80783b */ /* 0x000fe80000000200 */
[----:B------:R-:W-:Y:S04]  /*174e0*/  LDSM.16.M88.4 R16, [R216+0x1400] ;  /* 0x00140000d810783b */ /* 0x000fe80000000200 */
[----:B------:R-:W-:Y:S04]  /*174f0*/  LDSM.16.M88.4 R24, [R216+0x1800] ;  /* 0x00180000d818783b */ /* 0x000fe80000000200 */
[----:B------:R-:W-:Y:S04]  /*17500*/  LDSM.16.M88.4 R32, [R216+0x1c00] ;  /* 0x001c0000d820783b */ /* 0x000fe80000000200 */
[----:B-1----:R-:W1:Y:S04]  /*17510*/  LDSM.16.M88.4 R8, [R216+0x1000] ;  /* 0x00100000d808783b */ /* 0x002e680000000200 */
[----:B------:R-:W0:Y:S04]  /*17520*/  LDGDEPBAR ;  /* 0x00000000000079af */ /* 0x000e280000000000 */
[----:B------:R-:W3:Y:S04]  /*17530*/  LDSM.16.M88.4 R40, [R216+0x2000] ;  /* 0x00200000d828783b */ /* 0x000ee80000000200 */
[----:B------:R-:W4:Y:S04]  /*17540*/  LDSM.16.M88.4 R48, [R216+0x2400] ;  /* 0x00240000d830783b */ /* 0x000f280000000200 */
[----:B------:R-:W5:Y:S04]  /*17550*/  LDSM.16.M88.4 R56, [R216+0x2800] ;  /* 0x00280000d838783b */ /* 0x000f680000000200 */
[----:B------:R-:W2:Y:S04]  /*17560*/  LDSM.16.M88.4 R64, [R216+0x2c00] ;  /* 0x002c0000d840783b */ /* 0x000ea80000000200 */
[----:B------:R-:W2:Y:S04]  /*17570*/  LDSM.16.M88.4 R72, [R216+0x3000] ;  /* 0x00300000d848783b */ /* 0x000ea80000000200 */
[----:B------:R-:W2:Y:S04]  /*17580*/  LDSM.16.M88.4 R80, [R216+0x3400] ;  /* 0x00340000d850783b */ /* 0x000ea80000000200 */
[----:B------:R-:W2:Y:S04]  /*17590*/  LDSM.16.M88.4 R88, [R216+0x3800] ;  /* 0x00380000d858783b */ /* 0x000ea80000000200 */
[----:B------:R-:W2:Y:S01]  /*175a0*/  LDSM.16.M88.4 R96, [R216+0x3c00] ;  /* 0x003c0000d860783b */ /* 0x000ea20000000200 */
[C---:B-1----:R-:W-:Y:S03]  /*175b0*/  HMMA.16816.F32.BF16 R4, R128.reuse, R8, RZ ;  /* 0x000000088004723c */ /* 0x042fe600000418ff */
[----:B------:R-:W1:Y:S04]  /*175c0*/  LDSM.16.M88.4 R104, [R216+0x4000] ;  /* 0x00400000d868783b */ /* 0x000e680000000200 */
[----:B------:R-:W1:Y:S01]  /*175d0*/  LDSM.16.M88.4 R112, [R216+0x4400] ;  /* 0x00440000d870783b */ /* 0x000e620000000200 */
[C---:B------:R-:W-:Y:S03]  /*175e0*/  HMMA.16816.F32.BF16 R8, R128.reuse, R10, RZ ;  /* 0x0000000a8008723c */ /* 0x040fe600000418ff */
[----:B------:R-:W1:Y:S03]  /*175f0*/  LDSM.16.M88.4 R120, [R216+0x4800] ;  /* 0x00480000d878783b */ /* 0x000e660000000200 */
[C---:B------:R-:W-:Y:S01]  /*17600*/  HMMA.16816.F32.BF16 R12, R128.reuse, R16, RZ ;  /* 0x00000010800c723c */ /* 0x040fe200000418ff */
[----:B------:R-:W1:Y:S04]  /*17610*/  LDSM.16.M88.4 R136, [R216+0x4c00] ;  /* 0x004c0000d888783b */ /* 0x000e680000000200 */
[----:B------:R-:W-:Y:S01]  /*17620*/  LDSM.16.M88.4 R156, [R221] ;  /* 0x00000000dd9c783b */ /* 0x000fe20000000200 */
[C---:B------:R-:W-:Y:S03]  /*17630*/  HMMA.16816.F32.BF16 R16, R128.reuse, R18, RZ ;  /* 0x000000128010723c */ /* 0x040fe600000418ff */
[----:B------:R-:W1:Y:S03]  /*17640*/  LDSM.16.M88.4 R160, [R219] ;  /* 0x00000000dba0783b */ /* 0x000e660000000200 */
[C---:B------:R-:W-:Y:S01]  /*17650*/  HMMA.16816.F32.BF16 R20, R128.reuse, R24, RZ ;  /* 0x000000188014723c */ /* 0x040fe200000418ff */
[----:B------:R-:W1:Y:S04]  /*17660*/  LDSM.16.M88.4 R164, [R236] ;  /* 0x00000000eca4783b */ /* 0x000e680000000200 */
[----:B------:R-:W1:Y:S01]  /*17670*/  LDSM.16.M88.4 R168, [R235] ;  /* 0x00000000eba8783b */ /* 0x000e620000000200 */
[C---:B------:R-:W-:Y:S03]  /*17680*/  HMMA.16816.F32.BF16 R24, R128.reuse, R26, RZ ;  /* 0x0000001a8018723c */ /* 0x040fe600000418ff */
[----:B------:R-:W1:Y:S03]  /*17690*/  LDSM.16.M88.4 R172, [R234] ;  /* 0x00000000eaac783b */ /* 0x000e660000000200 */
[C---:B------:R-:W-:Y:S01]  /*176a0*/  HMMA.16816.F32.BF16 R28, R128.reuse, R32, RZ ;  /* 0x00000020801c723c */ /* 0x040fe200000418ff */
[----:B------:R-:W1:Y:S04]  /*176b0*/  LDSM.16.M88.4 R176, [R233] ;  /* 0x00000000e9b0783b */ /* 0x000e680000000200 */
[----:B------:R-:W1:Y:S01]  /*176c0*/  LDSM.16.M88.4 R180, [R232] ;  /* 0x00000000e8b4783b */ /* 0x000e620000000200 */
[C---:B------:R-:W-:Y:S03]  /*176d0*/  HMMA.16816.F32.BF16 R32, R128.reuse, R34, RZ ;  /* 0x000000228020723c */ /* 0x040fe600000418ff */
[----:B------:R-:W1:Y:S03]  /*176e0*/  LDSM.16.M88.4 R184, [R231] ;  /* 0x00000000e7b8783b */ /* 0x000e660000000200 */
[C---:B---3--:R-:W-:Y:S01]  /*176f0*/  HMMA.16816.F32.BF16 R36, R128.reuse, R40, RZ ;  /* 0x000000288024723c */ /* 0x048fe200000418ff */
[----:B------:R-:W3:Y:S04]  /*17700*/  LDSM.16.M88.4 R188, [R230] ;  /* 0x00000000e6bc783b */ /* 0x000ee80000000200 */
[----:B------:R-:W3:Y:S01]  /*17710*/  LDSM.16.M88.4 R192, [R229] ;  /* 0x00000000e5c0783b */ /* 0x000ee20000000200 */
[C---:B------:R-:W-:Y:S03]  /*17720*/  HMMA.16816.F32.BF16 R40, R128.reuse, R42, RZ ;  /* 0x0000002a8028723c */ /* 0x040fe600000418ff */
[----:B------:R-:W-:Y:S03]  /*17730*/  LDSM.16.M88.4 R196, [R227] ;  /* 0x00000000e3c4783b */ /* 0x000fe60000000200 */
[C---:B----4-:R-:W-:Y:S01]  /*17740*/  HMMA.16816.F32.BF16 R44, R128.reuse, R48, RZ ;  /* 0x00000030802c723c */ /* 0x050fe200000418ff */
[----:B------:R-:W-:Y:S04]  /*17750*/  LDSM.16.M88.4 R200, [R226] ;  /* 0x00000000e2c8783b */ /* 0x000fe80000000200 */
[----:B------:R-:W-:Y:S01]  /*17760*/  LDSM.16.M88.4 R204, [R225] ;  /* 0x00000000e1cc783b */ /* 0x000fe20000000200 */
[C---:B------:R-:W-:Y:S03]  /*17770*/  HMMA.16816.F32.BF16 R48, R128.reuse, R50, RZ ;  /* 0x000000328030723c */ /* 0x040fe600000418ff */
[----:B------:R-:W-:Y:S03]  /*17780*/  LDSM.16.M88.4 R208, [R224] ;  /* 0x00000000e0d0783b */ /* 0x000fe60000000200 */
[C---:B-----5:R-:W-:Y:S01]  /*17790*/  HMMA.16816.F32.BF16 R52, R128.reuse, R56, RZ ;  /* 0x000000388034723c */ /* 0x060fe200000418ff */
[----:B------:R-:W-:Y:S05]  /*177a0*/  LDSM.16.M88.4 R212, [R223] ;  /* 0x00000000dfd4783b */ /* 0x000fea0000000200 */
        /* <DEDUP_REMOVED lines=11> */
[C---:B-1----:R-:W-:Y:S06]  /*17860*/  HMMA.16816.F32.BF16 R100, R128.reuse, R104, RZ ;  /* 0x000000688064723c */ /* 0x042fec00000418ff */
[C---:B------:R-:W-:Y:S06]  /*17870*/  HMMA.16816.F32.BF16 R104, R128.reuse, R106, RZ ;  /* 0x0000006a8068723c */ /* 0x040fec00000418ff */
[C---:B------:R-:W-:Y:S06]  /*17880*/  HMMA.16816.F32.BF16 R108, R128.reuse, R112, RZ ;  /* 0x00000070806c723c */ /* 0x040fec00000418ff */
[C---:B------:R-:W-:Y:S06]  /*17890*/  HMMA.16816.F32.BF16 R112, R128.reuse, R114, RZ ;  /* 0x000000728070723c */ /* 0x040fec00000418ff */
[C---:B------:R-:W-:Y:S06]  /*178a0*/  HMMA.16816.F32.BF16 R116, R128.reuse, R120, RZ ;  /* 0x000000788074723c */ /* 0x040fec00000418ff */
[C---:B------:R-:W-:Y:S06]  /*178b0*/  HMMA.16816.F32.BF16 R120, R128.reuse, R122, RZ ;  /* 0x0000007a8078723c */ /* 0x040fec00000418ff */
[C---:B------:R-:W-:Y:S06]  /*178c0*/  HMMA.16816.F32.BF16 R124, R128.reuse, R136, RZ ;  /* 0x00000088807c723c */ /* 0x040fec00000418ff */
[----:B------:R-:W-:Y:S01]  /*178d0*/  HMMA.16816.F32.BF16 R128, R128, R138, RZ ;  /* 0x0000008a8080723c */ /* 0x000fe200000418ff */
[----:B------:R-:W1:Y:S05]  /*178e0*/  LDSM.16.M88.4 R136, [R228] ;  /* 0x00000000e488783b */ /* 0x000e6a0000000200 */
[C---:B------:R-:W-:Y:S06]  /*178f0*/  HMMA.16816.F32.BF16 R4, R156.reuse, R160, R4 ;  /* 0x000000a09c04723c */ /* 0x040fec0000041804 */
[C---:B------:R-:W-:Y:S01]  /*17900*/  HMMA.16816.F32.BF16 R8, R156.reuse, R162, R8 ;  /* 0x000000a29c08723c */ /* 0x040fe20000041808 */
[----:B------:R-:W2:Y:S01]  /*17910*/  LDSM.16.M88.4 R160, [R222] ;  /* 0x00000000dea0783b */ /* 0x000ea20000000200 */
[----:B------:R-:W-:Y:S04]  /*17920*/  DEPBAR.LE SB0, 0x0 ;  /* 0x000080000000791a */ /* 0x000fe80000000000 */
[C---:B------:R-:W-:Y:S01]  /*17930*/  HMMA.16816.F32.BF16 R12, R156.reuse, R164, R12 ;  /* 0x000000a49c0c723c */ /* 0x040fe2000004180c */
[----:B------:R-:W-:Y:S05]  /*17940*/  BAR.SYNC.DEFER_BLOCKING 0x0 ;  /* 0x0000000000007b1d */ /* 0x000fea0000010000 */
[C---:B------:R-:W-:Y:S06]  /*17950*/  HMMA.16816.F32.BF16 R16, R156.reuse, R166, R16 ;  /* 0x000000a69c10723c */ /* 0x040fec0000041810 */
[C---:B------:R-:W-:Y:S06]  /*17960*/  HMMA.16816.F32.BF16 R20, R156.reuse, R168, R20 ;  /* 0x000000a89c14723c */ /* 0x040fec0000041814 */
[C---:B------:R-:W-:Y:S06]  /*17970*/  HMMA.16816.F32.BF16 R24, R156.reuse, R170, R24 ;  /* 0x000000aa9c18723c */ /* 0x040fec0000041818 */
        /* <DEDUP_REMOVED lines=10> */
[C---:B---3--:R-:W-:Y:S06]  /*17a20*/  HMMA.16816.F32.BF16 R60, R156.reuse, R188, R60 ;  /* 0x000000bc9c3c723c */ /* 0x048fec000004183c */
[C---:B------:R-:W-:Y:S06]  /*17a30*/  HMMA.16816.F32.BF16 R64, R156.reuse, R190, R64 ;  /* 0x000000be9c40723c */ /* 0x040fec0000041840 */
[C---:B------:R-:W-:Y:S06]  /*17a40*/  HMMA.16816.F32.BF16 R68, R156.reuse, R192, R68 ;  /* 0x000000c09c44723c */ /* 0x040fec0000041844 */
[C---:B------:R-:W-:Y:S06]  /*17a50*/  HMMA.16816.F32.BF16 R72, R156.reuse, R194, R72 ;  /* 0x000000c29c48723c */ /* 0x040fec0000041848 */
[C---:B-1----:R-:W-:Y:S06]  /*17a60*/  HMMA.16816.F32.BF16 R76, R156.reuse, R136, R76 ;  /* 0x000000889c4c723c */ /* 0x042fec000004184c */
        /* <DEDUP_REMOVED lines=11> */
[C---:B--2---:R-:W-:Y:S06]  /*17b20*/  HMMA.16816.F32.BF16 R124, R156.reuse, R160, R124 ;  /* 0x000000a09c7c723c */ /* 0x044fec000004187c */
[----:B------:R-:W-:Y:S01]  /*17b30*/  HMMA.16816.F32.BF16 R128, R156, R162, R128 ;  /* 0x000000a29c80723c */ /* 0x000fe20000041880 */
[----:B------:R-:W-:Y:S11]  /*17b40*/  @!UPT UIADD3 URZ, URZ, URZ, URZ ;  /* 0x0000003f3f3ff290 */ /* 0x000ff6000fffe03f */
[----:B------:R-:W-:Y:S01]  /*17b50*/  @!UPT UIADD3 URZ, URZ, URZ, URZ ;  /* 0x0000003f3f3ff290 */ /* 0x000fe2000fffe03f */
[----:B------:R-:W-:Y:S11]  /*17b60*/  @!P0 BRA `(.L_x_971) ;  /* 0x0000000800888947 */ /* 0x000ff60003800000 */
[----:B------:R-:W1:Y:S01]  /*17b70*/  LDC R160, c[0x0][0x248] ;  /* 0x00009200ffa07b82 */ /* 0x000e620000000800 */
[----:B------:R-:W-:Y:S02]  /*17b80*/  ISETP.GE.AND P0, PT, R132, UR5, PT ;  /* 0x0000000584007c0c */ /* 0x000fe4000bf06270 */
[----:B------:R-:W-:Y:S11]  /*17b90*/  PLOP3.LUT P1, PT, PT, PT, UP0, 0x40, 0x0 ;  /* 0x000000000000781c */ /* 0x000ff60003f2e808 */
[----:B------:R-:W2:Y:S01]  /*17ba0*/  @!P0 LDC R157, c[0x0][0x24c] ;  /* 0x00009300ff9d8b82 */ /* 0x000ea20000000800 */
[----:B-1----:R-:W-:Y:S05]  /*17bb0*/  IMAD.U32 R0, R160, -0x100, RZ ;  /* 0xffffff00a0007824 */ /* 0x002fea00078e00ff */
[----:B------:R-:W-:Y:S01]  /*17bc0*/  SHF.R.S32.HI R2, RZ, 0x1f, R0 ;  /* 0x0000001fff027819 */ /* 0x000fe20000011400 */
[----:B------:R-:W-:Y:S06]  /*17bd0*/  @P1 BRA `(.L_x_972) ;  /* 0x0000000000fc1947 */ /* 0x000fec0003800000 */
        /* <DEDUP_REMOVED lines=9> */
[----:B------:R-:W-:Y:S02]  /*17c70*/  LOP3.LUT R139, R139, R159, RZ, 0x3c, !PT ;  /* 0x0000009f8b8b7212 */ /* 0x000fe400078e3cff */
[----:B------:R-:W-:Y:S02]  /*17c80*/  ISETP.GE.AND P3, PT, R138, RZ, PT ;  /* 0x000000ff8a00720c */ /* 0x000fe40003f66270 */
[----:B------:R-:W-:Y:S05]  /*17c90*/  ISETP.GE.AND P1, PT, R139, RZ, PT ;  /* 0x000000ff8b00720c */ /* 0x000fea0003f26270 */
[----:B-1----:R-:W1:Y:S02]  /*17ca0*/  MUFU.RCP R2, R2 ;  /* 0x0000000200027308 */ /* 0x002e640000001000 */
[----:B-1----:R-:W-:Y:S08]  /*17cb0*/  VIADD R2, R2, 0xffffffe ;  /* 0x0ffffffe02027836 */ /* 0x002ff00000000000 */
[----:B------:R-:W1:Y:S02]  /*17cc0*/  F2I.FTZ.U32.TRUNC.NTZ R3, R2 ;  /* 0x0000000200037305 */ /* 0x000e64000021f000 */
[--C-:B-1----:R-:W-:Y:S04]  /*17cd0*/  IMAD.MOV R2, RZ, RZ, -R3.reuse ;  /* 0x000000ffff027224 */ /* 0x102fe800078e0a03 */
        /* <DEDUP_REMOVED lines=15> */
[----:B------:R-:W-:Y:S02]  /*17dd0*/  ISETP.NE.AND P2, PT, R159, RZ, PT ;  /* 0x000000ff9f00720c */ /* 0x000fe40003f45270 */
[-C--:B------:R-:W-:Y:S02]  /*17de0*/  ISETP.GE.U32.AND P5, PT, R3, R158.reuse, PT ;  /* 0x0000009e0300720c */ /* 0x080fe40003fa6070 */
[----:B------:R-:W-:Y:S02]  /*17df0*/  ISETP.GE.U32.AND P6, PT, R136, R158, PT ;  /* 0x0000009e8800720c */ /* 0x000fe40003fc6070 */
[----:B------:R-:W-:Y:S09]  /*17e00*/  LOP3.LUT R3, RZ, R159, RZ, 0x33, !PT ;  /* 0x0000009fff037212 */ /* 0x000ff200078e33ff */
        /* <DEDUP_REMOVED lines=11> */
[----:B------:R1:W3:Y:S04]  /*17ec0*/  LDG.E R3, desc[UR6][R138.64] ;  /* 0x000000068a037981 */ /* 0x0002e8000c1e1900 */
[----:B------:R-:W-:Y:S01]  /*17ed0*/  IMAD R2, R2, R159, -0x100 ;  /* 0xffffff0002027424 */ /* 0x000fe200078e029f */
[----:B------:R4:W3:Y:S04]  /*17ee0*/  LDG.E R136, desc[UR6][R136.64] ;  /* 0x0000000688887981 */ /* 0x0008e8000c1e1900 */
[----:B------:R-:W-:Y:S05]  /*17ef0*/  SHF.R.S32.HI R0, RZ, 0x1f, R2 ;  /* 0x0000001fff007819 */ /* 0x000fea0000011402 */
[-C--:B------:R-:W-:Y:S01]  /*17f00*/  IMAD R0, R0, R160.reuse, RZ ;  /* 0x000000a000007224 */ /* 0x080fe200078e02ff */
[----:B-1----:R-:W1:Y:S08]  /*17f10*/  LDC.64 R138, c[0x0][0x230] ;  /* 0x00008c00ff8a7b82 */ /* 0x002e700000000a00 */
[----:B----4-:R-:W4:Y:S02]  /*17f20*/  LDC R137, c[0x0][0x24c] ;  /* 0x00009300ff897b82 */ /* 0x010f240000000800 */
[C---:B----4-:R-:W-:Y:S02]  /*17f30*/  IMAD R0, R2.reuse, R137, R0 ;  /* 0x0000008902007224 */ /* 0x050fe400078e0200 */
[----:B---3--:R-:W-:Y:S02]  /*17f40*/  IMAD.IADD R156, R3, 0x1, -R136 ;  /* 0x00000001039c7824 */ /* 0x008fe400078e0a88 */
        /* <DEDUP_REMOVED lines=8> */
.L_x_972:
[----:B------:R1:W-:Y:S01]  /*17fd0*/  @P0 STS [R237+0x1000], RZ ;  /* 0x001000ffed000388 */ /* 0x0003e20000000800 */
[----:B------:R-:W-:Y:S01]  /*17fe0*/  @!P0 IADD3 R3, P1, R245, R0, RZ ;  /* 0x00000000f5038210 */ /* 0x000fe20007f3e0ff */
[----:B------:R-:W3:Y:S01]  /*17ff0*/  @!P0 LDC R158, c[0x0][0x24c] ;  /* 0x00009300ff9e8b82 */ /* 0x000ee20000000800 */
[----:B------:R-:W-:Y:S01]  /*18000*/  LEA R136, P2, R0, R240, 0x1 ;  /* 0x000000f000887211 */ /* 0x000fe200078408ff */
[----:B------:R1:W-:Y:S01]  /*18010*/  @P0 STS [R237+0x1004], RZ ;  /* 0x001004ffed000388 */ /* 0x0003e20000000800 */
[----:B------:R-:W-:Y:S01]  /*18020*/  @!P0 MOV R162, R0 ;  /* 0x0000000000a28202 */ /* 0x000fe20000000f00 */
[----:B------:R-:W-:Y:S01]  /*18030*/  @!P0 IMAD.X R137, R248, 0x1, R2, P1 ;  /* 0x00000001f8898824 */ /* 0x000fe200008e0602 */
[C---:B------:R-:W-:Y:S01]  /*18040*/  @!P0 LEA R138, P1, R3.reuse, R240, 0x1 ;  /* 0x000000f0038a8211 */ /* 0x040fe200078208ff */
[----:B------:R1:W-:Y:S01]  /*18050*/  @P0 STS.64 [R237+0x1008], RZ ;  /* 0x001008ffed000388 */ /* 0x0003e20000000a00 */
[----:B------:R-:W-:Y:S01]  /*18060*/  @!P0 IMAD.MOV.U32 R166, RZ, RZ, R0 ;  /* 0x000000ffffa68224 */ /* 0x000fe200078e0000 */
[----:B------:R-:W4:Y:S01]  /*18070*/  @!P0 LDC R159, c[0x0][0x24c] ;  /* 0x00009300ff9f8b82 */ /* 0x000f220000000800 */
[-C--:B------:R-:W-:Y:S01]  /*18080*/  @!P0 LEA.HI.X R139, R3, R241.reuse, R137, 0x1, P1 ;  /* 0x000000f1038b8211 */ /* 0x080fe200008f0c89 */
[--C-:B------:R-:W-:Y:S01]  /*18090*/  @!P0 IMAD.MOV.U32 R167, RZ, RZ, R2.reuse ;  /* 0x000000ffffa78224 */ /* 0x100fe200078e0002 */
[-C--:B------:R-:W-:Y:S01]  /*180a0*/  LEA.HI.X R137, R0, R241.reuse, R2, 0x1, P2 ;  /* 0x000000f100897211 */ /* 0x080fe200010f0c02 */
[----:B------:R-:W-:Y:S01]  /*180b0*/  @!P0 IMAD.MOV.U32 R164, RZ, RZ, R0 ;  /* 0x000000ffffa48224 */ /* 0x000fe200078e0000 */
[C---:B------:R-:W-:Y:S01]  /*180c0*/  @!P0 LEA R3, P2, R160.reuse, R0, 0x6 ;  /* 0x00000000a0038211 */ /* 0x040fe200078430ff */
[C---:B------:R-:W-:Y:S02]  /*180d0*/  @!P0 IMAD.WIDE.U32 R166, R160.reuse, 0xa0, R166 ;  /* 0x000000a0a0a68825 */ /* 0x040fe400078e00a6 */
[----:B------:R-:W-:Y:S01]  /*180e0*/  @!PT LDS RZ, [RZ] ;  /* 0x00000000fffff984 */ /* 0x000fe20000000800 */
[----:B------:R-:W-:Y:S01]  /*180f0*/  @!PT LDS RZ, [RZ] ;  /* 0x00000000fffff984 */ /* 0x000fe20000000800 */
[----:B------:R-:W-:Y:S01]  /*18100*/  @!PT LDS RZ, [RZ] ;  /* 0x00000000fffff984 */ /* 0x000fe20000000800 */
[----:B------:R-:W-:Y:S01]  /*18110*/  @!P0 LDGSTS.E.BYPASS.LTC128B.128 [R237+0x1000], desc[UR6][R136.64] ;  /* 0x0100000088ed8fae */ /* 0x000fe2000b901d46 */
[----:B------:R-:W5:Y:S01]  /*18120*/  @!P0 LDC R168, c[0x0][0x24c] ;  /* 0x00009300ffa88b82 */ /* 0x000f620000000800 */
[C---:B------:R-:W-:Y:S01]  /*18130*/  @!P0 LEA R156, P1, R3.reuse, R240, 0x1 ;  /* 0x000000f0039c8211 */ /* 0x040fe200078208ff */
[--C-:B------:R-:W-:Y:S01]  /*18140*/  @!P0 IMAD.MOV.U32 R165, RZ, RZ, R2.reuse ;  /* 0x000000ffffa58224 */ /* 0x100fe200078e0002 */
[----:B------:R1:W-:Y:S01]  /*18150*/  @P0 STS.128 [R237+0x1800], RZ ;  /* 0x001800ffed000388 */ /* 0x0003e20000000c00 */
[C---:B--2---:R-:W-:Y:S01]  /*18160*/  @!P0 LEA.HI.X R157, R160.reuse, R2, R157, 0x6, P2 ;  /* 0x00000002a09d8211 */ /* 0x044fe200010f349d */
[----:B------:R-:W-:Y:S02]  /*18170*/  @!P0 IMAD.MOV.U32 R163, RZ, RZ, R2 ;  /* 0x000000ffffa38224 */ /* 0x000fe400078e0002 */
[----:B------:R-:W-:Y:S01]  /*18180*/  @!PT LDS RZ, [RZ] ;  /* 0x00000000fffff984 */ /* 0x000fe20000000800 */
[----:B------:R-:W-:Y:S01]  /*18190*/  @!PT LDS RZ, [RZ] ;  /* 0x00000000fffff984 */ /* 0x000fe20000000800 */
[----:B------:R-:W-:Y:S01]  /*181a0*/  @!PT LDS RZ, [RZ] ;  /* 0x00000000fffff984 */ /* 0x000fe20000000800 */
[----:B------:R2:W-:Y:S01]  /*181b0*/  @!P0 LDGSTS.E.BYPASS.LTC128B.128 [R237+0x1800], desc[UR6][R138.64] ;  /* 0x018000008aed8fae */ /* 0x0005e2000b901d46 */
[-C--:B------:R-:W-:Y:S01]  /*181c0*/  @!P0 LEA.HI.X R157, R3, R241.reuse, R157, 0x1, P1 ;  /* 0x000000f1039d8211 */ /* 0x080fe200008f0c9d */
[----:B------:R-:W1:Y:S01]  /*181d0*/  @!P0 LDC R169, c[0x0][0x24c] ;  /* 0x00009300ffa98b82 */ /* 0x000e620000000800 */
[C---:B------:R-:W-:Y:S01]  /*181e0*/  @!P0 LEA R3, P1, R160.reuse, R0, 0x7 ;  /* 0x00000000a0038211 */ /* 0x040fe200078238ff */
[----:B------:R1:W-:Y:S01]  /*181f0*/  @P0 STS.128 [R237+0x2000], RZ ;  /* 0x002000ffed000388 */ /* 0x0003e20000000c00 */
[C---:B------:R-:W-:Y:S03]  /*18200*/  @!P0 IMAD.WIDE.U32 R164, R160.reuse, 0xc0, R164 ;  /* 0x000000c0a0a48825 */ /* 0x040fe600078e00a4 */
[----:B------:R-:W-:Y:S01]  /*18210*/  @!PT LDS RZ, [RZ] ;  /* 0x00000000fffff984 */ /* 0x000fe20000000800 */
[----:B------:R-:W-:Y:S01]  /*18220*/  @!PT LDS RZ, [RZ] ;  /* 0x00000000fffff984 */ /* 0x000fe20000000800 */
[----:B------:R-:W-:Y:S01]  /*18230*/  @!PT LDS RZ, [RZ] ;  /* 0x00000000fffff984 */ /* 0x000fe20000000800 */
[----:B------:R3:W-:Y:S01]  /*18240*/  @!P0 LDGSTS.E.BYPASS.LTC128B.128 [R237+0x2000], desc[UR6][R156.64] ;  /* 0x020000009ced8fae */ /* 0x0007e2000b901d46 */
[C---:B------:R-:W-:Y:S01]  /*18250*/  @!P0 IMAD.WIDE.U32 R162, R160.reuse, 0xe0, R162 ;  /* 0x000000e0a0a28825 */ /* 0x040fe200078e00a2 */
[----:B------:R-:W5:Y:S02]  /*18260*/  @!P0 LDC R170, c[0x0][0x24c] ;  /* 0x00009300ffaa8b82 */ /* 0x000f640000000800 */
[----:B------:R1:W-:Y:S01]  /*18270*/  @P0 STS.128 [R237+0x2800], RZ ;  /* 0x002800ffed000388 */ /* 0x0003e20000000c00 */
[----:B--2---:R-:W-:Y:S02]  /*18280*/  @!P0 IMAD.MOV.U32 R138, RZ, RZ, R0 ;  /* 0x000000ffff8a8224 */ /* 0x004fe400078e0000 */
[----:B------:R-:W-:Y:S02]  /*18290*/  @!P0 IMAD.MOV.U32 R139, RZ, RZ, R2 ;  /* 0x000000ffff8b8224 */ /* 0x000fe400078e0002 */
[C---:B------:R-:W-:Y:S01]  /*182a0*/  @!P0 IMAD.WIDE.U32 R138, R160.reuse, 0x60, R138 ;  /* 0x00000060a08a8825 */ /* 0x040fe200078e008a */
[----:B----4-:R-:W-:Y:S02]  /*182b0*/  @!P0 LEA.HI.X R2, R160, R2, R159, 0x7, P1 ;  /* 0x00000002a0028211 */ /* 0x010fe400008f3c9f */
[-C--:B---3--:R-:W-:Y:S01]  /*182c0*/  @!P0 LEA R156, P3, R166, R240.reuse, 0x1 ;  /* 0x000000f0a69c8211 */ /* 0x088fe200078608ff */
[----:B------:R-:W-:Y:S01]  /*182d0*/  @!P0 IMAD R161, R158, 0x60, RZ ;  /* 0x000000609ea18824 */ /* 0x000fe200078e02ff */
[-C--:B------:R-:W-:Y:S02]  /*182e0*/  @!P0 LEA R160, P2, R138, R240.reuse, 0x1 ;  /* 0x000000f08aa08211 */ /* 0x080fe400078408ff */
[-C--:B------:R-:W-:Y:S01]  /*182f0*/  @!P0 LEA R158, P1, R3, R240.reuse, 0x1 ;  /* 0x000000f0039e8211 */ /* 0x080fe200078208ff */
[----:B------:R-:W-:Y:S02]  /*18300*/  @!P0 IMAD.IADD R0, R161, 0x1, R139 ;  /* 0x00000001a1008824 */ /* 0x000fe400078e028b */
[----:B-----5:R-:W-:Y:S01]  /*18310*/  @!P0 IMAD R139, R170, 0xe0, RZ ;  /* 0x000000e0aa8b8824 */ /* 0x020fe200078e02ff */
[-C--:B------:R-:W-:Y:S01]  /*18320*/  @!P0 LEA.HI.X R159, R3, R241.reuse, R2, 0x1, P1 ;  /* 0x000000f1039f8211 */ /* 0x080fe200008f0c02 */
[----:B------:R-:W-:Y:S01]  /*18330*/  @!P0 IMAD R3, R168, 0xa0, RZ ;  /* 0x000000a0a8038824 */ /* 0x000fe200078e02ff */
[----:B------:R-:W-:Y:S01]  /*18340*/  @!P0 LEA.HI.X R161, R138, R241, R0, 0x1, P2 ;  /* 0x000000f18aa18211 */ /* 0x000fe200010f0c00 */
[----:B-1----:R-:W-:Y:S01]  /*18350*/  @!P0 IMAD R0, R169, 0xc0, RZ ;  /* 0x000000c0a9008824 */ /* 0x002fe200078e02ff */
[-C--:B------:R-:W-:Y:S01]  /*18360*/  @!P0 LEA R138, P2, R164, R240.reuse, 0x1 ;  /* 0x000000f0a48a8211 */ /* 0x080fe200078408ff */
[----:B------:R-:W-:Y:S01]  /*18370*/  @!P0 IMAD.IADD R157, R3, 0x1, R167 ;  /* 0x00000001039d8824 */ /* 0x000fe200078e02a7 */
[----:B------:R-:W-:Y:S01]  /*18380*/  @!P0 LEA R2, P1, R162, R240, 0x1 ;  /* 0x000000f0a2028211 */ /* 0x000fe200078208ff */
[----:B------:R-:W-:Y:S01]  /*18390*/  @!PT LDS RZ, [RZ] ;  /* 0x00000000fffff984 */ /* 0x000fe20000000800 */
[----:B------:R-:W-:Y:S01]  /*183a0*/  @!PT LDS RZ, [RZ] ;  /* 0x00000000fffff984 */ /* 0x000fe20000000800 */
[----:B------:R-:W-:Y:S01]  /*183b0*/  @!PT LDS RZ, [RZ] ;  /* 0x00000000fffff984 */ /* 0x000fe20000000800 */
[----:B------:R1:W-:Y:S01]  /*183c0*/  @!P0 LDGSTS.E.BYPASS.LTC128B.128 [R237+0x2800], desc[UR6][R160.64] ;  /* 0x02800000a0ed8fae */ /* 0x0003e2000b901d46 */
[----:B------:R-:W-:Y:S01]  /*183d0*/  @!P0 IMAD.IADD R0, R0, 0x1, R165 ;  /* 0x0000000100008824 */ /* 0x000fe200078e02a5 */
[----:B------:R-:W-:Y:S01]  /*183e0*/  @!P0 IADD3 R3, R139, R163, RZ ;  /* 0x000000a38b038210 */ /* 0x000fe20007ffe0ff */
[----:B------:R-:W-:Y:S01]  /*183f0*/  IMAD.MOV.U32 R240, RZ, RZ, R136 ;  /* 0x000000fffff07224 */ /* 0x000fe200078e0088 */
[----:B------:R1:W-:Y:S01]  /*18400*/  @P0 STS.128 [R237+0x3000], RZ ;  /* 0x003000ffed000388 */ /* 0x0003e20000000c00 */
[-C--:B------:R-:W-:Y:S02]  /*18410*/  @!P0 LEA.HI.X R157, R166, R241.reuse, R157, 0x1, P3 ;  /* 0x000000f1a69d8211 */ /* 0x080fe400018f0c9d */
        /* <DEDUP_REMOVED lines=23> */
.L_x_971:
[----:B------:R-:W-:Y:S04]  /*18590*/  FMNMX.FTZ R0, R4, R134, !PT ;  /* 0x0000008604007209 */ /* 0x000fe80007810000 */
        /* <DEDUP_REMOVED lines=135> */
[C---:B------:R-:W-:Y:S01]  /*18e10*/  FADD.FTZ R0, -R3.reuse, R135 ;  /* 0x0000008703007221 */ /* 0x040fe20000010100 */
[C---:B------:R-:W-:Y:S01]  /*18e20*/  FMUL.FTZ R135, R3.reuse, UR4 ;  /* 0x0000000403877c20 */ /* 0x040fe20008410000 */
[----:B------:R-:W-:Y:S02]  /*18e30*/  FSETP.NEU.FTZ.AND P0, PT, R136, -INF , PT ;  /* 0xff8000008800780b */ /* 0x000fe40003f1d000 */
[----:B------:R-:W-:Y:S01]  /*18e40*/  FMUL.FTZ R0, R0, UR4 ;  /* 0x0000000400007c20 */ /* 0x000fe20008410000 */
[C---:B------:R-:W-:Y:S01]  /*18e50*/  FADD.FTZ R2, -R136.reuse, R134 ;  /* 0x0000008688027221 */ /* 0x040fe20000010100 */
[----:B------:R-:W-:Y:S03]  /*18e60*/  FMUL.FTZ R134, R136, UR4 ;  /* 0x0000000488867c20 */ /* 0x000fe60008410000 */
[----:B------:R-:W-:Y:S01]  /*18e70*/  FMUL.FTZ R2, R2, UR4 ;  /* 0x0000000402027c20 */ /* 0x000fe20008410000 */
[----:B------:R-:W-:Y:S01]  /*18e80*/  MUFU.EX2 R0, R0 ;  /* 0x0000000000007308 */ /* 0x000fe20000000800 */
[----:B------:R-:W-:Y:S02]  /*18e90*/  FSEL R134, R134, RZ, P0 ;  /* 0x000000ff86867208 */ /* 0x000fe40000000000 */
[----:B------:R-:W-:Y:S03]  /*18ea0*/  FSETP.NEU.FTZ.AND P0, PT, R3, -INF , PT ;  /* 0xff8000000300780b */ /* 0x000fe60003f1d000 */
        /* <DEDUP_REMOVED lines=12> */
[----:B------:R-:W-:Y:S01]  /*18f70*/  FSEL R135, R135, RZ, P0 ;  /* 0x000000ff87877208 */ /* 0x000fe20000000000 */
        /* <DEDUP_REMOVED lines=38> */
[----:B--2---:R-:W2:Y:S01]  /*191e0*/  LDSM.16.MT88.4 R16, [R217+0x5000] ;  /* 0x00500000d910783b */ /* 0x004ea20000004200 */
        /* <DEDUP_REMOVED lines=31> */
[----:B---3--:R-:W3:Y:S01]  /*193e0*/  LDSM.16.MT88.4 R24, [R218+0x5000] ;  /* 0x00500000da18783b */ /* 0x008ee20000004200 */
        /* <DEDUP_REMOVED lines=30> */
[----:B------:R5:W2:Y:S01]  /*195d0*/  MUFU.EX2 R139, R5 ;  /* 0x00000005008b7308 */ /* 0x000aa20000000800 */
[----:B----4-:R-:W4:Y:S01]  /*195e0*/  LDSM.16.MT88.4 R32, [R217+0x5400] ;  /* 0x00540000d920783b */ /* 0x010f220000004200 */
[--C-:B------:R-:W-:Y:S01]  /*195f0*/  FFMA.FTZ R93, R93, UR4, -R134.reuse ;  /* 0x000000045d5d7c23 */ /* 0x100fe20008010886 */
[--C-:B------:R-:W-:Y:S01]  /*19600*/  FFMA.FTZ R94, R94, UR4, -R135.reuse ;  /* 0x000000045e5e7c23 */ /* 0x100fe20008010887 */
[--C-:B------:R-:W-:Y:S01]  /*19610*/  FFMA.FTZ R95, R95, UR4, -R135.reuse ;  /* 0x000000045f5f7c23 */ /* 0x100fe20008010887 */
[--C-:B------:R-:W-:Y:S01]  /*19620*/  FFMA.FTZ R96, R96, UR4, -R134.reuse ;  /* 0x0000000460607c23 */ /* 0x100fe20008010886 */
[--C-:B------:R-:W-:Y:S01]  /*19630*/  FFMA.FTZ R97, R97, UR4, -R134.reuse ;  /* 0x0000000461617c23 */ /* 0x100fe20008010886 */
[--C-:B------:R-:W-:Y:S03]  /*19640*/  FFMA.FTZ R98, R98, UR4, -R135.reuse ;  /* 0x0000000462627c23 */ /* 0x100fe60008010887 */
[----:B------:R3:W-:Y:S01]  /*19650*/  MUFU.EX2 R137, R6 ;  /* 0x0000000600897308 */ /* 0x0007e20000000800 */
[----:B-1----:R-:W-:Y:S01]  /*19660*/  FMUL.FTZ R4, R2, R144 ;  /* 0x0000009002047220 */ /* 0x002fe20000410000 */
[--C-:B------:R-:W-:Y:S01]  /*19670*/  FFMA.FTZ R99, R99, UR4, -R135.reuse ;  /* 0x0000000463637c23 */ /* 0x100fe20008010887 */
[--C-:B------:R-:W-:Y:S01]  /*19680*/  FFMA.FTZ R100, R100, UR4, -R134.reuse ;  /* 0x0000000464647c23 */ /* 0x100fe20008010886 */
[--C-:B------:R-:W-:Y:S01]  /*19690*/  FFMA.FTZ R101, R101, UR4, -R134.reuse ;  /* 0x0000000465657c23 */ /* 0x100fe20008010886 */
[--C-:B------:R-:W-:Y:S01]  /*196a0*/  FFMA.FTZ R102, R102, UR4, -R135.reuse ;  /* 0x0000000466667c23 */ /* 0x100fe20008010887 */
[--C-:B------:R-:W-:Y:S01]  /*196b0*/  FFMA.FTZ R103, R103, UR4, -R135.reuse ;  /* 0x0000000467677c23 */ /* 0x100fe20008010887 */
[--C-:B------:R-:W-:Y:S03]  /*196c0*/  FFMA.FTZ R104, R104, UR4, -R134.reuse ;  /* 0x0000000468687c23 */ /* 0x100fe60008010886 */
[----:B------:R1:W4:Y:S01]  /*196d0*/  MUFU.EX2 R157, R7 ;  /* 0x00000007009d7308 */ /* 0x0003220000000800 */
[----:B-----5:R-:W-:Y:S01]  /*196e0*/  FMUL.FTZ R5, R2, R145 ;  /* 0x0000009102057220 */ /* 0x020fe20000410000 */
[--C-:B------:R-:W-:Y:S01]  /*196f0*/  FFMA.FTZ R105, R105, UR4, -R134.reuse ;  /* 0x0000000469697c23 */ /* 0x100fe20008010886 */
[--C-:B------:R-:W-:Y:S01]  /*19700*/  FFMA.FTZ R106, R106, UR4, -R135.reuse ;  /* 0x000000046a6a7c23 */ /* 0x100fe20008010887 */
[--C-:B------:R-:W-:Y:S01]  /*19710*/  FFMA.FTZ R107, R107, UR4, -R135.reuse ;  /* 0x000000046b6b7c23 */ /* 0x100fe20008010887 */
[--C-:B------:R-:W-:Y:S01]  /*19720*/  FFMA.FTZ R116, R116, UR4, -R134.reuse ;  /* 0x0000000474747c23 */ /* 0x100fe20008010886 */
[----:B------:R-:W-:Y:S01]  /*19730*/  ISETP.GT.AND P0, PT, R244, 0x1, PT ;  /* 0x00000001f400780c */ /* 0x000fe20003f04270 */
[--C-:B------:R-:W-:Y:S03]  /*19740*/  FFMA.FTZ R117, R117, UR4, -R134.reuse ;  /* 0x0000000475757c23 */ /* 0x100fe60008010886 */
[----:B------:R5:W-:Y:S01]  /*19750*/  MUFU.EX2 R156, R8 ;  /* 0x00000008009c7308 */ /* 0x000be20000000800 */
[----:B---3--:R-:W-:Y:S01]  /*19760*/  FMUL.FTZ R6, R0, R146 ;  /* 0x0000009200067220 */ /* 0x008fe20000410000 */
[--C-:B------:R-:W-:Y:S01]  /*19770*/  FFMA.FTZ R118, R118, UR4, -R135.reuse ;  /* 0x0000000476767c23 */ /* 0x100fe20008010887 */
[--C-:B------:R-:W-:Y:S01]  /*19780*/  FFMA.FTZ R119, R119, UR4, -R135.reuse ;  /* 0x0000000477777c23 */ /* 0x100fe20008010887 */
[--C-:B------:R-:W-:Y:S01]  /*19790*/  FFMA.FTZ R120, R120, UR4, -R134.reuse ;  /* 0x0000000478787c23 */ /* 0x100fe20008010886 */
[--C-:B------:R-:W-:Y:S01]  /*197a0*/  FFMA.FTZ R121, R121, UR4, -R134.reuse ;  /* 0x0000000479797c23 */ /* 0x100fe20008010886 */
[--C-:B------:R-:W-:Y:S01]  /*197b0*/  FFMA.FTZ R122, R122, UR4, -R135.reuse ;  /* 0x000000047a7a7c23 */ /* 0x100fe20008010887 */
[--C-:B------:R-:W-:Y:S03]  /*197c0*/  FFMA.FTZ R123, R123, UR4, -R135.reuse ;  /* 0x000000047b7b7c23 */ /* 0x100fe60008010887 */
[----:B------:R3:W4:Y:S01]  /*197d0*/  MUFU.EX2 R162, R9 ;  /* 0x0000000900a27308 */ /* 0x0007220000000800 */
[----:B-1----:R-:W-:Y:S01]  /*197e0*/  FMUL.FTZ R7, R0, R147 ;  /* 0x0000009300077220 */ /* 0x002fe20000410000 */
[--C-:B------:R-:W-:Y:S01]  /*197f0*/  FFMA.FTZ R124, R124, UR4, -R134.reuse ;  /* 0x000000047c7c7c23 */ /* 0x100fe20008010886 */
[--C-:B------:R-:W-:Y:S01]  /*19800*/  FFMA.FTZ R125, R125, UR4, -R134.reuse ;  /* 0x000000047d7d7c23 */ /* 0x100fe20008010886 */
[--C-:B------:R-:W-:Y:S01]  /*19810*/  FFMA.FTZ R126, R126, UR4, -R135.reuse ;  /* 0x000000047e7e7c23 */ /* 0x100fe20008010887 */
[--C-:B------:R-:W-:Y:S01]  /*19820*/  FFMA.FTZ R127, R127, UR4, -R135.reuse ;  /* 0x000000047f7f7c23 */ /* 0x100fe20008010887 */
[--C-:B------:R-:W-:Y:S01]  /*19830*/  FFMA.FTZ R128, R128, UR4, -R134.reuse ;  /* 0x0000000480807c23 */ /* 0x100fe20008010886 */
[--C-:B------:R-:W-:Y:S03]  /*19840*/  FFMA.FTZ R130, R130, UR4, -R135.reuse ;  /* 0x0000000482827c23 */ /* 0x100fe60008010887 */
[----:B------:R1:W-:Y:S01]  /*19850*/  MUFU.EX2 R158, R10 ;  /* 0x0000000a009e7308 */ /* 0x0003e20000000800 */
[C---:B-----5:R-:W-:Y:S01]  /*19860*/  FMUL.FTZ R8, R2.reuse, R140 ;  /* 0x0000008c02087220 */ /* 0x060fe20000410000 */
[----:B------:R-:W-:Y:S01]  /*19870*/  FFMA.FTZ R134, R129, UR4, -R134 ;  /* 0x0000000481867c23 */ /* 0x000fe20008010886 */
[----:B------:R-:W-:Y:S07]  /*19880*/  FFMA.FTZ R135, R131, UR4, -R135 ;  /* 0x0000000483877c23 */ /* 0x000fee0008010887 */
[----:B------:R5:W4:Y:S01]  /*19890*/  MUFU.EX2 R160, R11 ;  /* 0x0000000b00a07308 */ /* 0x000b220000000800 */
[----:B---3--:R-:W-:Y:S09]  /*198a0*/  FMUL.FTZ R9, R2, R141 ;  /* 0x0000008d02097220 */ /* 0x008ff20000410000 */
[----:B------:R2:W-:Y:S01]  /*198b0*/  MUFU.EX2 R169, R20 ;  /* 0x0000001400a97308 */ /* 0x0005e20000000800 */
[C---:B-1----:R-:W-:Y:S09]  /*198c0*/  FMUL.FTZ R10, R0.reuse, R142 ;  /* 0x0000008e000a7220 */ /* 0x042ff20000410000 */
[----:B------:R4:W1:Y:S01]  /*198d0*/  MUFU.EX2 R173, R21 ;  /* 0x0000001500ad7308 */ /* 0x0008620000000800 */
[----:B-----5:R-:W-:Y:S02]  /*198e0*/  FMUL.FTZ R11, R0, R143 ;  /* 0x0000008f000b7220 */ /* 0x020fe40000410000 */
[----:B------:R-:W-:Y:S07]  /*198f0*/  LDSM.16.MT88.4 R140, [R217+0x8c00] ;  /* 0x008c0000d98c783b */ /* 0x000fee0000004200 */
[----:B------:R3:W-:Y:S01]  /*19900*/  MUFU.EX2 R167, R22 ;  /* 0x0000001600a77308 */ /* 0x0007e20000000800 */
[----:B--2---:R-:W-:Y:S09]  /*19910*/  F2FP.BF16.F32.PACK_AB R20, R139, R138 ;  /* 0x0000008a8b14723e */ /* 0x004ff200000010ff */
[----:B------:R2:W5:Y:S01]  /*19920*/  MUFU.EX2 R175, R23 ;  /* 0x0000001700af7308 */ /* 0x0005620000000800 */
[----:B----4-:R-:W-:Y:S09]  /*19930*/  F2FP.BF16.F32.PACK_AB R21, R157, R137 ;  /* 0x000000899d15723e */ /* 0x010ff200000010ff */
[----:B------:R-:W-:Y:S01]  /*19940*/  MUFU.EX2 R187, R36 ;  /* 0x0000002400bb7308 */ /* 0x000fe20000000800 */
[----:B---3--:R-:W-:Y:S09]  /*19950*/  F2FP.BF16.F32.PACK_AB R22, R162, R156 ;  /* 0x0000009ca216723e */ /* 0x008ff200000010ff */
[----:B------:R-:W-:Y:S01]  /*19960*/  MUFU.EX2 R189, R37 ;  /* 0x0000002500bd7308 */ /* 0x000fe20000000800 */
[----:B--2---:R-:W-:Y:S09]  /*19970*/  F2FP.BF16.F32.PACK_AB R23, R160, R158 ;  /* 0x0000009ea017723e */ /* 0x004ff200000010ff */
[----:B------:R-:W-:Y:S01]  /*19980*/  MUFU.EX2 R185, R38 ;  /* 0x0000002600b97308 */ /* 0x000fe20000000800 */
[C---:B------:R-:W-:Y:S06]  /*19990*/  HMMA.16816.F32.BF16 R4, R20.reuse, R16, R4 ;  /* 0x000000101404723c */ /* 0x040fec0000041804 */
[C---:B------:R-:W-:Y:S03]  /*199a0*/  HMMA.16816.F32.BF16 R8, R20.reuse, R18, R8 ;  /* 0x000000121408723c */ /* 0x040fe60000041808 */
[----:B------:R2:W-:Y:S02]  /*199b0*/  MUFU.EX2 R191, R39 ;  /* 0x0000002700bf7308 */ /* 0x0005e40000000800 */
[C---:B------:R-:W-:Y:S01]  /*199c0*/  FMUL.FTZ R16, R2.reuse, R152 ;  /* 0x0000009802107220 */ /* 0x040fe20000410000 */
[----:B------:R-:W-:Y:S01]  /*199d0*/  FMUL.FTZ R17, R2, R153 ;  /* 0x0000009902117220 */ /* 0x000fe20000410000 */
[C---:B------:R-:W-:Y:S01]  /*199e0*/  FMUL.FTZ R18, R0.reuse, R154 ;  /* 0x0000009a00127220 */ /* 0x040fe20000410000 */
[----:B------:R-:W-:Y:S05]  /*199f0*/  FMUL.FTZ R19, R0, R155 ;  /* 0x0000009b00137220 */ /* 0x000fea0000410000 */
[----:B------:R3:W-:Y:S10]  /*19a00*/  MUFU.EX2 R161, R12 ;  /* 0x0000000c00a17308 */ /* 0x0007f40000000800 */
[----:B------:R4:W5:Y:S01]  /*19a10*/  MUFU.EX2 R163, R13 ;  /* 0x0000000d00a37308 */ /* 0x0009620000000800 */
[----:B--2---:R-:W2:Y:S09]  /*19a20*/  LDSM.16.MT88.4 R36, [R218+0x5400] ;  /* 0x00540000da24783b */ /* 0x004eb20000004200 */
[----:B------:R1:W-:Y:S01]  /*19a30*/  MUFU.EX2 R159, R14 ;  /* 0x0000000e009f7308 */ /* 0x0003e20000000800 */
[C---:B---3--:R-:W-:Y:S09]  /*19a40*/  FMUL.FTZ R12, R2.reuse, R148 ;  /* 0x00000094020c7220 */ /* 0x048ff20000410000 */
[----:B------:R3:W2:Y:S01]  /*19a50*/  MUFU.EX2 R165, R15 ;  /* 0x0000000f00a57308 */ /* 0x0006a20000000800 */
[C---:B----4-:R-:W-:Y:S01]  /*19a60*/  FMUL.FTZ R13, R2.reuse, R149 ;  /* 0x00000095020d7220 */ /* 0x050fe20000410000 */
[----:B------:R-:W-:Y:S04]  /*19a70*/  FFMA.FTZ R2, R2, R246, R138 ;  /* 0x000000f602027223 */ /* 0x000fe8000001008a */
[----:B------:R-:W-:Y:S04]  /*19a80*/  FADD.FTZ R2, R139, R2 ;  /* 0x000000028b027221 */ /* 0x000fe80000010000 */
[----:B------:R-:W-:Y:S01]  /*19a90*/  MUFU.EX2 R190, R40 ;  /* 0x0000002800be7308 */ /* 0x000fe20000000800 */
[C---:B-1----:R-:W-:Y:S09]  /*19aa0*/  FMUL.FTZ R14, R0.reuse, R150 ;  /* 0x00000096000e7220 */ /* 0x042ff20000410000 */
[----:B------:R-:W-:Y:S01]  /*19ab0*/  MUFU.EX2 R194, R41 ;  /* 0x0000002900c27308 */ /* 0x000fe20000000800 */
[C---:B---3--:R-:W-:Y:S01]  /*19ac0*/  FMUL.FTZ R15, R0.reuse, R151 ;  /* 0x00000097000f7220 */ /* 0x048fe20000410000 */
[----:B------:R-:W-:Y:S04]  /*19ad0*/  FFMA.FTZ R0, R0, R247, R137 ;  /* 0x000000f700007223 */ /* 0x000fe80000010089 */
[----:B------:R-:W-:Y:S04]  /*19ae0*/  FADD.FTZ R0, R157, R0 ;  /* 0x000000009d007221 */ /* 0x000fe80000010000 */
[----:B------:R-:W-:Y:S01]  /*19af0*/  MUFU.EX2 R192, R42 ;  /* 0x0000002a00c07308 */ /* 0x000fe20000000800 */
[C---:B------:R-:W-:Y:S03]  /*19b00*/  HMMA.16816.F32.BF16 R12, R20.reuse, R24, R12 ;  /* 0x00000018140c723c */ /* 0x040fe6000004180c */
[----:B------:R-:W-:Y:S03]  /*19b10*/  FADD.FTZ R0, R158, R0 ;  /* 0x000000009e007221 */ /* 0x000fe60000010000 */
[----:B------:R-:W-:Y:S03]  /*19b20*/  HMMA.16816.F32.BF16 R16, R20, R26, R16 ;  /* 0x0000001a1410723c */ /* 0x000fe60000041810 */
[----:B------:R1:W-:Y:S01]  /*19b30*/  MUFU.EX2 R193, R43 ;  /* 0x0000002b00c17308 */ /* 0x0003e20000000800 */
[----:B------:R-:W-:Y:S03]  /*19b40*/  LDSM.16.MT88.4 R24, [R218+0x5800] ;  /* 0x00580000da18783b */ /* 0x000fe60000004200 */
[----:B------:R-:W-:Y:S06]  /*19b50*/  F2FP.BF16.F32.PACK_AB R20, R173, R169 ;  /* 0x000000a9ad14723e */ /* 0x000fec00000010ff */
[----:B------:R3:W-:Y:S01]  /*19b60*/  MUFU.EX2 R178, R28 ;  /* 0x0000001c00b27308 */ /* 0x0007e20000000800 */
[----:B-----5:R-:W-:Y:S02]  /*19b70*/  F2FP.BF16.F32.PACK_AB R21, R175, R167 ;  /* 0x000000a7af15723e */ /* 0x020fe400000010ff */
[----:B------:R-:W-:Y:S02]  /*19b80*/  F2FP.BF16.F32.PACK_AB R22, R179, R174 ;  /* 0x000000aeb316723e */ /* 0x000fe400000010ff */
[----:B------:R-:W-:Y:S05]  /*19b90*/  F2FP.BF16.F32.PACK_AB R23, R177, R176 ;  /* 0x000000b0b117723e */ /* 0x000fea00000010ff */
[----:B------:R2:W-:Y:S01]  /*19ba0*/  MUFU.EX2 R181, R29 ;  /* 0x0000001d00b57308 */ /* 0x0005e20000000800 */
[----:B-1----:R-:W1:Y:S09]  /*19bb0*/  LDSM.16.MT88.4 R40, [R217+0x5800] ;  /* 0x00580000d928783b */ /* 0x002e720000004200 */
[----:B------:R4:W-:Y:S01]  /*19bc0*/  MUFU.EX2 R180, R30 ;  /* 0x0000001e00b47308 */ /* 0x0009e20000000800 */
[----:B---3--:R-:W-:Y:S09]  /*19bd0*/  F2FP.BF16.F32.PACK_AB R28, R163, R161 ;  /* 0x000000a1a31c723e */ /* 0x008ff200000010ff */
[----:B------:R3:W5:Y:S01]  /*19be0*/  MUFU.EX2 R183, R31 ;  /* 0x0000001f00b77308 */ /* 0x0007620000000800 */
[----:B--2---:R-:W-:Y:S09]  /*19bf0*/  F2FP.BF16.F32.PACK_AB R29, R165, R159 ;  /* 0x0000009fa51d723e */ /* 0x004ff200000010ff */
[----:B------:R2:W-:Y:S01]  /*19c00*/  MUFU.EX2 R195, R44 ;  /* 0x0000002c00c37308 */ /* 0x0005e20000000800 */
[----:B----4-:R-:W-:Y:S09]  /*19c10*/  F2FP.BF16.F32.PACK_AB R30, R170, R166 ;  /* 0x000000a6aa1e723e */ /* 0x010ff200000010ff */
[----:B------:R-:W-:Y:S01]  /*19c20*/  MUFU.EX2 R45, R45 ;  /* 0x0000002d002d7308 */ /* 0x000fe20000000800 */
[----:B---3--:R-:W-:Y:S09]  /*19c30*/  F2FP.BF16.F32.PACK_AB R31, R168, R164 ;  /* 0x000000a4a81f723e */ /* 0x008ff200000010ff */
[----:B------:R-:W-:Y:S01]  /*19c40*/  MUFU.EX2 R46, R46 ;  /* 0x0000002e002e7308 */ /* 0x000fe20000000800 */
[C---:B------:R-:W-:Y:S06]  /*19c50*/  HMMA.16816.F32.BF16 R4, R28.reuse, R32, R4 ;  /* 0x000000201c04723c */ /* 0x040fec0000041804 */
[C---:B------:R-:W-:Y:S03]  /*19c60*/  HMMA.16816.F32.BF16 R8, R28.reuse, R34, R8 ;  /* 0x000000221c08723c */ /* 0x040fe60000041808 */
[----:B------:R-:W3:Y:S01]  /*19c70*/  MUFU.EX2 R47, R47 ;  /* 0x0000002f002f7308 */ /* 0x000ee20000000800 */
[----:B------:R-:W4:Y:S02]  /*19c80*/  LDSM.16.MT88.4 R32, [R217+0x5c00] ;  /* 0x005c0000d920783b */ /* 0x000f240000004200 */
[C---:B------:R-:W-:Y:S07]  /*19c90*/  HMMA.16816.F32.BF16 R12, R28.reuse, R36, R12 ;  /* 0x000000241c0c723c */ /* 0x040fee000004180c */
[----:B------:R-:W-:Y:S01]  /*19ca0*/  MUFU.EX2 R48, R48 ;  /* 0x0000003000307308 */ /* 0x000fe20000000800 */
[----:B------:R-:W-:Y:S01]  /*19cb0*/  HMMA.16816.F32.BF16 R16, R28, R38, R16 ;  /* 0x000000261c10723c */ /* 0x000fe20000041810 */
[----:B------:R-:W3:Y:S08]  /*19cc0*/  LDSM.16.MT88.4 R36, [R218+0x5c00] ;  /* 0x005c0000da24783b */ /* 0x000ef00000004200 */
[----:B------:R-:W3:Y:S01]  /*19cd0*/  MUFU.EX2 R49, R49 ;  /* 0x0000003100317308 */ /* 0x000ee20000000800 */
[C---:B-1----:R-:W-:Y:S05]  /*19ce0*/  HMMA.16816.F32.BF16 R4, R20.reuse, R40, R4 ;  /* 0x000000281404723c */ /* 0x042fea0000041804 */
[----:B-----5:R-:W-:Y:S01]  /*19cf0*/  F2FP.BF16.F32.PACK_AB R29, R183, R180 ;  /* 0x000000b4b71d723e */ /* 0x020fe200000010ff */
[C---:B------:R-:W-:Y:S03]  /*19d00*/  HMMA.16816.F32.BF16 R8, R20.reuse, R42, R8 ;  /* 0x0000002a1408723c */ /* 0x040fe60000041808 */
[----:B------:R-:W-:Y:S01]  /*19d10*/  MUFU.EX2 R50, R50 ;  /* 0x0000003200327308 */ /* 0x000fe20000000800 */
[----:B------:R-:W1:Y:S01]  /*19d20*/  LDSM.16.MT88.4 R40, [R217+0x6000] ;  /* 0x00600000d928783b */ /* 0x000e620000004200 */
[----:B------:R-:W-:Y:S01]  /*19d30*/  F2FP.BF16.F32.PACK_AB R30, R188, R184 ;  /* 0x000000b8bc1e723e */ /* 0x000fe200000010ff */
[C---:B------:R-:W-:Y:S07]  /*19d40*/  HMMA.16816.F32.BF16 R12, R20.reuse, R24, R12 ;  /* 0x00000018140c723c */ /* 0x040fee000004180c */
[----:B------:R-:W5:Y:S01]  /*19d50*/  MUFU.EX2 R51, R51 ;  /* 0x0000003300337308 */ /* 0x000f620000000800 */
[----:B------:R-:W-:Y:S01]  /*19d60*/  F2FP.BF16.F32.PACK_AB R31, R186, R182 ;  /* 0x000000b6ba1f723e */ /* 0x000fe200000010ff */
[----:B------:R-:W-:Y:S01]  /*19d70*/  HMMA.16816.F32.BF16 R16, R20, R26, R16 ;  /* 0x0000001a1410723c */ /* 0x000fe20000041810 */
[----:B------:R-:W5:Y:S07]  /*19d80*/  LDSM.16.MT88.4 R24, [R218+0x6000] ;  /* 0x00600000da18783b */ /* 0x000f6e0000004200 */
[----:B------:R-:W-:Y:S03]  /*19d90*/  MUFU.EX2 R52, R52 ;  /* 0x0000003400347308 */ /* 0x000fe60000000800 */
[----:B------:R-:W-:Y:S01]  /*19da0*/  FADD.FTZ R28, R156, R2 ;  /* 0x000000029c1c7221 */ /* 0x000fe20000010000 */
[----:B------:R-:W-:Y:S01]  /*19db0*/  F2FP.BF16.F32.PACK_AB R21, R191, R185 ;  /* 0x000000b9bf15723e */ /* 0x000fe200000010ff */
[----:B------:R-:W-:Y:S01]  /*19dc0*/  FADD.FTZ R2, R160, R0 ;  /* 0x00000000a0027221 */ /* 0x000fe20000010000 */
[----:B------:R-:W-:Y:S01]  /*19dd0*/  F2FP.BF16.F32.PACK_AB R22, R194, R190 ;  /* 0x000000bec216723e */ /* 0x000fe200000010ff */
[----:B------:R-:W-:Y:S03]  /*19de0*/  FADD.FTZ R28, R162, R28 ;  /* 0x0000001ca21c7221 */ /* 0x000fe60000010000 */
[----:B------:R-:W-:Y:S01]  /*19df0*/  MUFU.EX2 R53, R53 ;  /* 0x0000003500357308 */ /* 0x000fe20000000800 */
[----:B------:R-:W-:Y:S01]  /*19e00*/  F2FP.BF16.F32.PACK_AB R23, R193, R192 ;  /* 0x000000c0c117723e */ /* 0x000fe200000010ff */
[----:B------:R-:W-:Y:S01]  /*19e10*/  FADD.FTZ R2, R159, R2 ;  /* 0x000000029f027221 */ /* 0x000fe20000010000 */
[----:B------:R-:W-:Y:S01]  /*19e20*/  FADD.FTZ R0, R161, R28 ;  /* 0x0000001ca1007221 */ /* 0x000fe20000010000 */
[----:B------:R-:W-:Y:S03]  /*19e30*/  F2FP.BF16.F32.PACK_AB R28, R181, R178 ;  /* 0x000000b2b51c723e */ /* 0x000fe600000010ff */
[----:B--2---:R-:W-:Y:S03]  /*19e40*/  FADD.FTZ R44, R163, R0 ;  /* 0x00000000a32c7221 */ /* 0x004fe60000010000 */
[----:B------:R-:W-:Y:S01]  /*19e50*/  MUFU.EX2 R54, R54 ;  /* 0x0000003600367308 */ /* 0x000fe20000000800 */
[----:B------:R-:W-:Y:S01]  /*19e60*/  FADD.FTZ R0, R165, R2 ;  /* 0x00000002a5007221 */ /* 0x000fe20000010000 */
[C---:B----4-:R-:W-:Y:S08]  /*19e70*/  HMMA.16816.F32.BF16 R4, R28.reuse, R32, R4 ;  /* 0x000000201c04723c */ /* 0x050ff00000041804 */
[----:B------:R-:W2:Y:S01]  /*19e80*/  MUFU.EX2 R55, R55 ;  /* 0x0000003700377308 */ /* 0x000ea20000000800 */
[C---:B------:R-:W-:Y:S01]  /*19e90*/  HMMA.16816.F32.BF16 R8, R28.reuse, R34, R8 ;  /* 0x000000221c08723c */ /* 0x040fe20000041808 */
[----:B------:R-:W4:Y:S02]  /*19ea0*/  LDSM.16.MT88.4 R32, [R217+0x6400] ;  /* 0x00640000d920783b */ /* 0x000f240000004200 */
[----:B------:R-:W-:Y:S03]  /*19eb0*/  FADD.FTZ R20, R166, R44 ;  /* 0x0000002ca6147221 */ /* 0x000fe60000010000 */
[C---:B---3--:R-:W-:Y:S03]  /*19ec0*/  HMMA.16816.F32.BF16 R12, R28.reuse, R36, R12 ;  /* 0x000000241c0c723c */ /* 0x048fe6000004180c */
[----:B------:R-:W-:Y:S02]  /*19ed0*/  MUFU.EX2 R56, R56 ;  /* 0x0000003800387308 */ /* 0x000fe40000000800 */
[----:B------:R-:W-:Y:S01]  /*19ee0*/  FADD.FTZ R2, R164, R0 ;  /* 0x00000000a4027221 */ /* 0x000fe20000010000 */
[----:B------:R-:W-:Y:S01]  /*19ef0*/  HMMA.16816.F32.BF16 R16, R28, R38, R16 ;  /* 0x000000261c10723c */ /* 0x000fe20000041810 */
[----:B------:R-:W3:Y:S06]  /*19f00*/  LDSM.16.MT88.4 R36, [R218+0x6400] ;  /* 0x00640000da24783b */ /* 0x000eec0000004200 */
[----:B------:R-:W4:Y:S01]  /*19f10*/  MUFU.EX2 R57, R57 ;  /* 0x0000003900397308 */ /* 0x000f220000000800 */
[----:B------:R-:W-:Y:S03]  /*19f20*/  FADD.FTZ R0, R170, R20 ;  /* 0x00000014aa007221 */ /* 0x000fe60000010000 */
[----:B------:R-:W-:Y:S01]  /*19f30*/  F2FP.BF16.F32.PACK_AB R20, R189, R187 ;  /* 0x000000bbbd14723e */ /* 0x000fe200000010ff */
[----:B------:R-:W-:Y:S01]  /*19f40*/  FADD.FTZ R2, R168, R2 ;  /* 0x00000002a8027221 */ /* 0x000fe20000010000 */
[----:B------:R-:W-:Y:S04]  /*19f50*/  F2FP.BF16.F32.PACK_AB R29, R47, R46 ;  /* 0x0000002e2f1d723e */ /* 0x000fe800000010ff */
[----:B------:R-:W-:Y:S01]  /*19f60*/  MUFU.EX2 R58, R58 ;  /* 0x0000003a003a7308 */ /* 0x000fe20000000800 */
[----:B------:R-:W-:Y:S01]  /*19f70*/  F2FP.BF16.F32.PACK_AB R30, R49, R48 ;  /* 0x00000030311e723e */ /* 0x000fe200000010ff */
[C---:B-1----:R-:W-:Y:S05]  /*19f80*/  HMMA.16816.F32.BF16 R4, R20.reuse, R40, R4 ;  /* 0x000000281404723c */ /* 0x042fea0000041804 */
[----:B-----5:R-:W-:Y:S03]  /*19f90*/  F2FP.BF16.F32.PACK_AB R31, R51, R50 ;  /* 0x00000032331f723e */ /* 0x020fe600000010ff */
[----:B------:R-:W1:Y:S01]  /*19fa0*/  MUFU.EX2 R59, R59 ;  /* 0x0000003b003b7308 */ /* 0x000e620000000800 */
[C---:B------:R-:W-:Y:S01]  /*19fb0*/  HMMA.16816.F32.BF16 R8, R20.reuse, R42, R8 ;  /* 0x0000002a1408723c */ /* 0x040fe20000041808 */
[----:B------:R-:W5:Y:S02]  /*19fc0*/  LDSM.16.MT88.4 R40, [R217+0x6800] ;  /* 0x00680000d928783b */ /* 0x000f640000004200 */
[----:B------:R-:W-:Y:S01]  /*19fd0*/  FADD.FTZ R44, R167, R2 ;  /* 0x00000002a72c7221 */ /* 0x000fe20000010000 */
[----:B------:R-:W-:Y:S02]  /*19fe0*/  FADD.FTZ R0, R169, R0 ;  /* 0x00000000a9007221 */ /* 0x000fe40000010000 */
[C---:B------:R-:W-:Y:S03]  /*19ff0*/  HMMA.16816.F32.BF16 R12, R20.reuse, R24, R12 ;  /* 0x00000018140c723c */ /* 0x040fe6000004180c */
[----:B------:R-:W-:Y:S02]  /*1a000*/  MUFU.EX2 R60, R60 ;  /* 0x0000003c003c7308 */ /* 0x000fe40000000800 */
[----:B------:R-:W-:Y:S01]  /*1a010*/  FADD.FTZ R2, R173, R0 ;  /* 0x00000000ad027221 */ /* 0x000fe20000010000 */
[----:B------:R-:W-:Y:S01]  /*1a020*/  HMMA.16816.F32.BF16 R16, R20, R26, R16 ;  /* 0x0000001a1410723c */ /* 0x000fe20000041810 */
[----:B------:R-:W5:Y:S06]  /*1a030*/  LDSM.16.MT88.4 R24, [R218+0x6800] ;  /* 0x00680000da18783b */ /* 0x000f6c0000004200 */
[----:B------:R-:W-:Y:S01]  /*1a040*/  MUFU.EX2 R61, R61 ;  /* 0x0000003d003d7308 */ /* 0x000fe20000000800 */
[----:B------:R-:W-:Y:S03]  /*1a050*/  FADD.FTZ R0, R175, R44 ;  /* 0x0000002caf007221 */ /* 0x000fe60000010000 */
[----:B------:R-:W-:Y:S01]  /*1a060*/  FADD.FTZ R2, R174, R2 ;  /* 0x00000002ae027221 */ /* 0x000fe20000010000 */
[----:B--2---:R-:W-:Y:S05]  /*1a070*/  F2FP.BF16.F32.PACK_AB R21, R55, R54 ;  /* 0x000000363715723e */ /* 0x004fea00000010ff */
[----:B------:R-:W-:Y:S01]  /*1a080*/  MUFU.EX2 R62, R62 ;  /* 0x0000003e003e7308 */ /* 0x000fe20000000800 */
[----:B----4-:R-:W-:Y:S01]  /*1a090*/  F2FP.BF16.F32.PACK_AB R22, R57, R56 ;  /* 0x000000383916723e */ /* 0x010fe200000010ff */
[----:B------:R-:W-:Y:S01]  /*1a0a0*/  FADD.FTZ R0, R176, R0 ;  /* 0x00000000b0007221 */ /* 0x000fe20000010000 */
[----:B-1----:R-:W-:Y:S01]  /*1a0b0*/  F2FP.BF16.F32.PACK_AB R23, R59, R58 ;  /* 0x0000003a3b17723e */ /* 0x002fe200000010ff */
[----:B------:R-:W-:Y:S02]  /*1a0c0*/  FADD.FTZ R2, R179, R2 ;  /* 0x00000002b3027221 */ /* 0x000fe40000010000 */
[----:B------:R-:W-:Y:S04]  /*1a0d0*/  FADD.FTZ R28, R177, R0 ;  /* 0x00000000b11c7221 */ /* 0x000fe80000010000 */
[----:B------:R-:W1:Y:S01]  /*1a0e0*/  MUFU.EX2 R63, R63 ;  /* 0x0000003f003f7308 */ /* 0x000e620000000800 */
[----:B------:R-:W-:Y:S01]  /*1a0f0*/  FADD.FTZ R0, R178, R2 ;  /* 0x00000002b2007221 */ /* 0x000fe20000010000 */
[----:B------:R-:W-:Y:S01]  /*1a100*/  FADD.FTZ R2, R180, R28 ;  /* 0x0000001cb4027221 */ /* 0x000fe20000010000 */
[----:B------:R-:W-:Y:S02]  /*1a110*/  F2FP.BF16.F32.PACK_AB R28, R45, R195 ;  /* 0x000000c32d1c723e */ /* 0x000fe400000010ff */
[----:B------:R-:W-:Y:S01]  /*1a120*/  FADD.FTZ R44, R181, R0 ;  /* 0x00000000b52c7221 */ /* 0x000fe20000010000 */
[----:B------:R-:W-:Y:S04]  /*1a130*/  FADD.FTZ R0, R183, R2 ;  /* 0x00000002b7007221 */ /* 0x000fe80000010000 */
[----:B------:R-:W-:Y:S01]  /*1a140*/  MUFU.EX2 R64, R64 ;  /* 0x0000004000407308 */ /* 0x000fe20000000800 */
[----:B------:R-:W-:Y:S01]  /*1a150*/  FADD.FTZ R20, R184, R44 ;  /* 0x0000002cb8147221 */ /* 0x000fe20000010000 */
[C---:B------:R-:W-:Y:S05]  /*1a160*/  HMMA.16816.F32.BF16 R4, R28.reuse, R32, R4 ;  /* 0x000000201c04723c */ /* 0x040fea0000041804 */
[----:B------:R-:W-:Y:S03]  /*1a170*/  FADD.FTZ R2, R182, R0 ;  /* 0x00000000b6027221 */ /* 0x000fe60000010000 */
[----:B------:R-:W2:Y:S01]  /*1a180*/  MUFU.EX2 R65, R65 ;  /* 0x0000004100417308 */ /* 0x000ea20000000800 */
[C---:B------:R-:W-:Y:S01]  /*1a190*/  HMMA.16816.F32.BF16 R8, R28.reuse, R34, R8 ;  /* 0x000000221c08723c */ /* 0x040fe20000041808 */
[----:B------:R-:W4:Y:S02]  /*1a1a0*/  LDSM.16.MT88.4 R32, [R217+0x6c00] ;  /* 0x006c0000d920783b */ /* 0x000f240000004200 */
[----:B------:R-:W-:Y:S01]  /*1a1b0*/  FADD.FTZ R0, R188, R20 ;  /* 0x00000014bc007221 */ /* 0x000fe20000010000 */
[----:B------:R-:W-:Y:S02]  /*1a1c0*/  F2FP.BF16.F32.PACK_AB R20, R53, R52 ;  /* 0x000000343514723e */ /* 0x000fe400000010ff */
[C---:B---3--:R-:W-:Y:S03]  /*1a1d0*/  HMMA.16816.F32.BF16 R12, R28.reuse, R36, R12 ;  /* 0x000000241c0c723c */ /* 0x048fe6000004180c */
[----:B------:R-:W-:Y:S02]  /*1a1e0*/  MUFU.EX2 R66, R66 ;  /* 0x0000004200427308 */ /* 0x000fe40000000800 */
[----:B------:R-:W-:Y:S01]  /*1a1f0*/  FADD.FTZ R2, R186, R2 ;  /* 0x00000002ba027221 */ /* 0x000fe20000010000 */
[----:B------:R-:W-:Y:S01]  /*1a200*/  HMMA.16816.F32.BF16 R16, R28, R38, R16 ;  /* 0x000000261c10723c */ /* 0x000fe20000041810 */
[----:B------:R-:W3:Y:S06]  /*1a210*/  LDSM.16.MT88.4 R36, [R218+0x6c00] ;  /* 0x006c0000da24783b */ /* 0x000eec0000004200 */
[----:B------:R-:W4:Y:S01]  /*1a220*/  MUFU.EX2 R67, R67 ;  /* 0x0000004300437308 */ /* 0x000f220000000800 */
[----:B------:R-:W-:Y:S01]  /*1a230*/  FADD.FTZ R44, R185, R2 ;  /* 0x00000002b92c7221 */ /* 0x000fe20000010000 */
[C---:B-----5:R-:W-:Y:S08]  /*1a240*/  HMMA.16816.F32.BF16 R4, R20.reuse, R40, R4 ;  /* 0x000000281404723c */ /* 0x060ff00000041804 */
[----:B------:R-:W-:Y:S01]  /*1a250*/  MUFU.EX2 R68, R68 ;  /* 0x0000004400447308 */ /* 0x000fe20000000800 */
[C---:B------:R-:W-:Y:S01]  /*1a260*/  HMMA.16816.F32.BF16 R8, R20.reuse, R42, R8 ;  /* 0x0000002a1408723c */ /* 0x040fe20000041808 */
[----:B------:R-:W5:Y:S02]  /*1a270*/  LDSM.16.MT88.4 R40, [R217+0x7000] ;  /* 0x00700000d928783b */ /* 0x000f640000004200 */
[----:B-1----:R-:W-:Y:S03]  /*1a280*/  F2FP.BF16.F32.PACK_AB R29, R63, R62 ;  /* 0x0000003e3f1d723e */ /* 0x002fe600000010ff */
[C---:B------:R-:W-:Y:S03]  /*1a290*/  HMMA.16816.F32.BF16 R12, R20.reuse, R24, R12 ;  /* 0x00000018140c723c */ /* 0x040fe6000004180c */
[----:B------:R-:W-:Y:S02]  /*1a2a0*/  MUFU.EX2 R69, R69 ;  /* 0x0000004500457308 */ /* 0x000fe40000000800 */
[----:B--2---:R-:W-:Y:S01]  /*1a2b0*/  F2FP.BF16.F32.PACK_AB R30, R65, R64 ;  /* 0x00000040411e723e */ /* 0x004fe200000010ff */
[----:B------:R-:W-:Y:S01]  /*1a2c0*/  HMMA.16816.F32.BF16 R16, R20, R26, R16 ;  /* 0x0000001a1410723c */ /* 0x000fe20000041810 */
[----:B------:R-:W1:Y:S06]  /*1a2d0*/  LDSM.16.MT88.4 R24, [R218+0x7000] ;  /* 0x00700000da18783b */ /* 0x000e6c0000004200 */
[----:B------:R-:W-:Y:S01]  /*1a2e0*/  MUFU.EX2 R70, R70 ;  /* 0x0000004600467308 */ /* 0x000fe20000000800 */
[----:B----4-:R-:W-:Y:S03]  /*1a2f0*/  F2FP.BF16.F32.PACK_AB R31, R67, R66 ;  /* 0x00000042431f723e */ /* 0x010fe600000010ff */
[----:B------:R-:W-:Y:S06]  /*1a300*/  FADD.FTZ R0, R187, R0 ;  /* 0x00000000bb007221 */ /* 0x000fec0000010000 */
[----:B------:R-:W2:Y:S01]  /*1a310*/  MUFU.EX2 R71, R71 ;  /* 0x0000004700477308 */ /* 0x000ea20000000800 */
[----:B------:R-:W-:Y:S01]  /*1a320*/  FADD.FTZ R2, R189, R0 ;  /* 0x00000000bd027221 */ /* 0x000fe20000010000 */
[----:B------:R-:W-:Y:S03]  /*1a330*/  FADD.FTZ R0, R191, R44 ;  /* 0x0000002cbf007221 */ /* 0x000fe60000010000 */
[----:B------:R-:W-:Y:S01]  /*1a340*/  FADD.FTZ R28, R190, R2 ;  /* 0x00000002be1c7221 */ /* 0x000fe20000010000 */
[----:B------:R-:W-:Y:S04]  /*1a350*/  FADD.FTZ R0, R192, R0 ;  /* 0x00000000c0007221 */ /* 0x000fe80000010000 */
[----:B------:R-:W-:Y:S01]  /*1a360*/  MUFU.EX2 R72, R72 ;  /* 0x0000004800487308 */ /* 0x000fe20000000800 */
[----:B------:R-:W-:Y:S01]  /*1a370*/  FADD.FTZ R28, R194, R28 ;  /* 0x0000001cc21c7221 */ /* 0x000fe20000010000 */
[----:B------:R-:W-:Y:S03]  /*1a380*/  FADD.FTZ R2, R193, R0 ;  /* 0x00000000c1027221 */ /* 0x000fe60000010000 */
[----:B------:R-:W-:Y:S01]  /*1a390*/  FADD.FTZ R0, R195, R28 ;  /* 0x0000001cc3007221 */ /* 0x000fe20000010000 */
[----:B------:R-:W-:Y:S01]  /*1a3a0*/  F2FP.BF16.F32.PACK_AB R28, R61, R60 ;  /* 0x0000003c3d1c723e */ /* 0x000fe200000010ff */
[----:B------:R-:W-:Y:S03]  /*1a3b0*/  FADD.FTZ R2, R46, R2 ;  /* 0x000000022e027221 */ /* 0x000fe60000010000 */
[----:B------:R-:W4:Y:S01]  /*1a3c0*/  MUFU.EX2 R73, R73 ;  /* 0x0000004900497308 */ /* 0x000f220000000800 */
[----:B--2---:R-:W-:Y:S01]  /*1a3d0*/  F2FP.BF16.F32.PACK_AB R21, R71, R70 ;  /* 0x000000464715723e */ /* 0x004fe200000010ff */
[----:B------:R-:W-:Y:S01]  /*1a3e0*/  FADD.FTZ R44, R45, R0 ;  /* 0x000000002d2c7221 */ /* 0x000fe20000010000 */
[----:B------:R-:W-:Y:S01]  /*1a3f0*/  FADD.FTZ R0, R47, R2 ;  /* 0x000000022f007221 */ /* 0x000fe20000010000 */
[C---:B------:R-:W-:Y:S06]  /*1a400*/  HMMA.16816.F32.BF16 R4, R28.reuse, R32, R4 ;  /* 0x000000201c04723c */ /* 0x040fec0000041804 */
[----:B------:R-:W-:Y:S01]  /*1a410*/  MUFU.EX2 R74, R74 ;  /* 0x0000004a004a7308 */ /* 0x000fe20000000800 */
[----:B------:R-:W-:Y:S01]  /*1a420*/  FADD.FTZ R20, R48, R44 ;  /* 0x0000002c30147221 */ /* 0x000fe20000010000 */
[C---:B------:R-:W-:Y:S01]  /*1a430*/  HMMA.16816.F32.BF16 R8, R28.reuse, R34, R8 ;  /* 0x000000221c08723c */ /* 0x040fe20000041808 */
[----:B------:R-:W2:Y:S07]  /*1a440*/  LDSM.16.MT88.4 R32, [R217+0x7400] ;  /* 0x00740000d920783b */ /* 0x000eae0000004200 */
[----:B------:R-:W5:Y:S01]  /*1a450*/  MUFU.EX2 R75, R75 ;  /* 0x0000004b004b7308 */ /* 0x000f620000000800 */
[C---:B---3--:R-:W-:Y:S03]  /*1a460*/  HMMA.16816.F32.BF16 R12, R28.reuse, R36, R12 ;  /* 0x000000241c0c723c */ /* 0x048fe6000004180c */
[----:B----4-:R-:W-:Y:S03]  /*1a470*/  F2FP.BF16.F32.PACK_AB R22, R73, R72 ;  /* 0x000000484916723e */ /* 0x010fe600000010ff */
[----:B------:R-:W-:Y:S03]  /*1a480*/  HMMA.16816.F32.BF16 R16, R28, R38, R16 ;  /* 0x000000261c10723c */ /* 0x000fe60000041810 */
[----:B------:R-:W-:Y:S01]  /*1a490*/  MUFU.EX2 R76, R76 ;  /* 0x0000004c004c7308 */ /* 0x000fe20000000800 */
[----:B------:R-:W3:Y:S01]  /*1a4a0*/  LDSM.16.MT88.4 R36, [R218+0x7400] ;  /* 0x00740000da24783b */ /* 0x000ee20000004200 */
[----:B------:R-:W-:Y:S01]  /*1a4b0*/  FADD.FTZ R2, R50, R0 ;  /* 0x0000000032027221 */ /* 0x000fe20000010000 */
[----:B------:R-:W-:Y:S01]  /*1a4c0*/  FADD.FTZ R0, R49, R20 ;  /* 0x0000001431007221 */ /* 0x000fe20000010000 */
[----:B------:R-:W-:Y:S06]  /*1a4d0*/  F2FP.BF16.F32.PACK_AB R20, R69, R68 ;  /* 0x000000444514723e */ /* 0x000fec00000010ff */
[----:B------:R-:W-:Y:S01]  /*1a4e0*/  MUFU.EX2 R77, R77 ;  /* 0x0000004d004d7308 */ /* 0x000fe20000000800 */
[----:B-----5:R-:W-:Y:S01]  /*1a4f0*/  F2FP.BF16.F32.PACK_AB R23, R75, R74 ;  /* 0x0000004a4b17723e */ /* 0x020fe200000010ff */
[----:B------:R-:W-:Y:S01]  /*1a500*/  FADD.FTZ R2, R51, R2 ;  /* 0x0000000233027221 */ /* 0x000fe20000010000 */
[----:B------:R-:W-:Y:S03]  /*1a510*/  FADD.FTZ R0, R52, R0 ;  /* 0x0000000034007221 */ /* 0x000fe60000010000 */
[----:B------:R-:W-:Y:S04]  /*1a520*/  FADD.FTZ R44, R54, R2 ;  /* 0x00000002362c7221 */ /* 0x000fe80000010000 */
[----:B------:R-:W-:Y:S01]  /*1a530*/  MUFU.EX2 R78, R78 ;  /* 0x0000004e004e7308 */ /* 0x000fe20000000800 */
[C---:B------:R-:W-:Y:S05]  /*1a540*/  HMMA.16816.F32.BF16 R4, R20.reuse, R40, R4 ;  /* 0x000000281404723c */ /* 0x040fea0000041804 */
[----:B------:R-:W-:Y:S01]  /*1a550*/  FADD.FTZ R2, R53, R0 ;  /* 0x0000000035027221 */ /* 0x000fe20000010000 */
[C---:B------:R-:W-:Y:S03]  /*1a560*/  HMMA.16816.F32.BF16 R8, R20.reuse, R42, R8 ;  /* 0x0000002a1408723c */ /* 0x040fe60000041808 */
[----:B------:R-:W4:Y:S01]  /*1a570*/  MUFU.EX2 R79, R79 ;  /* 0x0000004f004f7308 */ /* 0x000f220000000800 */
[----:B------:R-:W5:Y:S01]  /*1a580*/  LDSM.16.MT88.4 R40, [R217+0x7800] ;  /* 0x00780000d928783b */ /* 0x000f620000004200 */
[----:B------:R-:W-:Y:S01]  /*1a590*/  FADD.FTZ R0, R55, R44 ;  /* 0x0000002c37007221 */ /* 0x000fe20000010000 */
[C---:B-1----:R-:W-:Y:S07]  /*1a5a0*/  HMMA.16816.F32.BF16 R12, R20.reuse, R24, R12 ;  /* 0x00000018140c723c */ /* 0x042fee000004180c */
[----:B------:R-:W-:Y:S01]  /*1a5b0*/  MUFU.EX2 R80, R80 ;  /* 0x0000005000507308 */ /* 0x000fe20000000800 */
[----:B------:R-:W-:Y:S01]  /*1a5c0*/  FADD.FTZ R0, R58, R0 ;  /* 0x000000003a007221 */ /* 0x000fe20000010000 */
[----:B------:R-:W-:Y:S01]  /*1a5d0*/  HMMA.16816.F32.BF16 R16, R20, R26, R16 ;  /* 0x0000001a1410723c */ /* 0x000fe20000041810 */
[----:B------:R-:W1:Y:S07]  /*1a5e0*/  LDSM.16.MT88.4 R24, [R218+0x7800] ;  /* 0x00780000da18783b */ /* 0x000e6e0000004200 */
[----:B------:R-:W2:Y:S03]  /*1a5f0*/  MUFU.EX2 R81, R81 ;  /* 0x0000005100517308 */ /* 0x000ea60000000800 */
[----:B----4-:R-:W-:Y:S01]  /*1a600*/  F2FP.BF16.F32.PACK_AB R29, R79, R78 ;  /* 0x0000004e4f1d723e */ /* 0x010fe200000010ff */
[----:B------:R-:W-:Y:S01]  /*1a610*/  FADD.FTZ R28, R59, R0 ;  /* 0x000000003b1c7221 */ /* 0x000fe20000010000 */
[----:B------:R-:W-:Y:S04]  /*1a620*/  FADD.FTZ R2, R56, R2 ;  /* 0x0000000238027221 */ /* 0x000fe80000010000 */
[----:B------:R-:W-:Y:S01]  /*1a630*/  FADD.FTZ R2, R57, R2 ;  /* 0x0000000239027221 */ /* 0x000fe20000010000 */
[----:B------:R-:W-:Y:S03]  /*1a640*/  MUFU.EX2 R82, R82 ;  /* 0x0000005200527308 */ /* 0x000fe60000000800 */
[----:B------:R-:W-:Y:S01]  /*1a650*/  FADD.FTZ R0, R60, R2 ;  /* 0x000000023c007221 */ /* 0x000fe20000010000 */
[----:B------:R-:W-:Y:S01]  /*1a660*/  FADD.FTZ R2, R62, R28 ;  /* 0x0000001c3e027221 */ /* 0x000fe20000010000 */
[----:B------:R-:W-:Y:S02]  /*1a670*/  F2FP.BF16.F32.PACK_AB R28, R77, R76 ;  /* 0x0000004c4d1c723e */ /* 0x000fe400000010ff */
[----:B------:R-:W-:Y:S03]  /*1a680*/  FADD.FTZ R44, R61, R0 ;  /* 0x000000003d2c7221 */ /* 0x000fe60000010000 */
[----:B------:R-:W4:Y:S01]  /*1a690*/  MUFU.EX2 R83, R83 ;  /* 0x0000005300537308 */ /* 0x000f220000000800 */
[----:B--2---:R-:W-:Y:S01]  /*1a6a0*/  F2FP.BF16.F32.PACK_AB R30, R81, R80 ;  /* 0x00000050511e723e */ /* 0x004fe200000010ff */
[----:B------:R-:W-:Y:S01]  /*1a6b0*/  FADD.FTZ R0, R63, R2 ;  /* 0x000000023f007221 */ /* 0x000fe20000010000 */
[----:B------:R-:W-:Y:S03]  /*1a6c0*/  FADD.FTZ R20, R64, R44 ;  /* 0x0000002c40147221 */ /* 0x000fe60000010000 */
[----:B------:R-:W-:Y:S01]  /*1a6d0*/  FADD.FTZ R2, R66, R0 ;  /* 0x0000000042027221 */ /* 0x000fe20000010000 */
[----:B------:R-:W-:Y:S03]  /*1a6e0*/  FADD.FTZ R0, R65, R20 ;  /* 0x0000001441007221 */ /* 0x000fe60000010000 */
[----:B------:R-:W-:Y:S01]  /*1a6f0*/  MUFU.EX2 R84, R84 ;  /* 0x0000005400547308 */ /* 0x000fe20000000800 */
[----:B------:R-:W-:Y:S01]  /*1a700*/  FADD.FTZ R2, R67, R2 ;  /* 0x0000000243027221 */ /* 0x000fe20000010000 */
[----:B------:R-:W-:Y:S03]  /*1a710*/  FADD.FTZ R0, R68, R0 ;  /* 0x0000000044007221 */ /* 0x000fe60000010000 */
[----:B------:R-:W-:Y:S01]  /*1a720*/  FADD.FTZ R44, R70, R2 ;  /* 0x00000002462c7221 */ /* 0x000fe20000010000 */
[----:B------:R-:W-:Y:S04]  /*1a730*/  FADD.FTZ R2, R69, R0 ;  /* 0x0000000045027221 */ /* 0x000fe80000010000 */
[----:B------:R-:W2:Y:S01]  /*1a740*/  MUFU.EX2 R85, R85 ;  /* 0x0000005500557308 */ /* 0x000ea20000000800 */
[----:B----4-:R-:W-:Y:S01]  /*1a750*/  F2FP.BF16.F32.PACK_AB R31, R83, R82 ;  /* 0x00000052531f723e */ /* 0x010fe200000010ff */
[----:B------:R-:W-:Y:S04]  /*1a760*/  FADD.FTZ R0, R71, R44 ;  /* 0x0000002c47007221 */ /* 0x000fe80000010000 */
[----:B------:R-:W-:Y:S04]  /*1a770*/  FADD.FTZ R0, R74, R0 ;  /* 0x000000004a007221 */ /* 0x000fe80000010000 */
[----:B------:R-:W-:Y:S01]  /*1a780*/  MUFU.EX2 R86, R86 ;  /* 0x0000005600567308 */ /* 0x000fe20000000800 */
[C---:B------:R-:W-:Y:S06]  /*1a790*/  HMMA.16816.F32.BF16 R4, R28.reuse, R32, R4 ;  /* 0x000000201c04723c */ /* 0x040fec0000041804 */
[C---:B------:R-:W-:Y:S03]  /*1a7a0*/  HMMA.16816.F32.BF16 R8, R28.reuse, R34, R8 ;  /* 0x000000221c08723c */ /* 0x040fe60000041808 */
[----:B------:R-:W4:Y:S01]  /*1a7b0*/  MUFU.EX2 R87, R87 ;  /* 0x0000005700577308 */ /* 0x000f220000000800 */
[----:B------:R-:W1:Y:S01]  /*1a7c0*/  LDSM.16.MT88.4 R32, [R217+0x7c00] ;  /* 0x007c0000d920783b */ /* 0x000e620000004200 */
[----:B--2---:R-:W-:Y:S01]  /*1a7d0*/  F2FP.BF16.F32.PACK_AB R20, R85, R84 ;  /* 0x000000545514723e */ /* 0x004fe200000010ff */
[C---:B---3--:R-:W-:Y:S07]  /*1a7e0*/  HMMA.16816.F32.BF16 R12, R28.reuse, R36, R12 ;  /* 0x000000241c0c723c */ /* 0x048fee000004180c */
[----:B------:R-:W-:Y:S01]  /*1a7f0*/  MUFU.EX2 R88, R88 ;  /* 0x0000005800587308 */ /* 0x000fe20000000800 */
[----:B------:R-:W-:Y:S01]  /*1a800*/  HMMA.16816.F32.BF16 R16, R28, R38, R16 ;  /* 0x000000261c10723c */ /* 0x000fe20000041810 */
[----:B------:R-:W2:Y:S08]  /*1a810*/  LDSM.16.MT88.4 R36, [R218+0x7c00] ;  /* 0x007c0000da24783b */ /* 0x000eb00000004200 */
[----:B------:R-:W3:Y:S02]  /*1a820*/  MUFU.EX2 R89, R89 ;  /* 0x0000005900597308 */ /* 0x000ee40000000800 */
[----:B----4-:R-:W-:Y:S01]  /*1a830*/  F2FP.BF16.F32.PACK_AB R21, R87, R86 ;  /* 0x000000565715723e */ /* 0x010fe200000010ff */
[----:B------:R-:W-:Y:S01]  /*1a840*/  FADD.FTZ R28, R72, R2 ;  /* 0x00000002481c7221 */ /* 0x000fe20000010000 */
[----:B------:R-:W-:Y:S03]  /*1a850*/  FADD.FTZ R2, R75, R0 ;  /* 0x000000004b027221 */ /* 0x000fe60000010000 */
[----:B------:R-:W-:Y:S01]  /*1a860*/  FADD.FTZ R28, R73, R28 ;  /* 0x0000001c491c7221 */ /* 0x000fe20000010000 */
[----:B------:R-:W-:Y:S02]  /*1a870*/  FADD.FTZ R2, R78, R2 ;  /* 0x000000024e027221 */ /* 0x000fe40000010000 */
[----:B------:R-:W-:Y:S01]  /*1a880*/  MUFU.EX2 R90, R90 ;  /* 0x0000005a005a7308 */ /* 0x000fe20000000800 */
[----:B------:R-:W-:Y:S04]  /*1a890*/  FADD.FTZ R0, R76, R28 ;  /* 0x0000001c4c007221 */ /* 0x000fe80000010000 */
[----:B------:R-:W-:Y:S01]  /*1a8a0*/  FADD.FTZ R44, R77, R0 ;  /* 0x000000004d2c7221 */ /* 0x000fe20000010000 */
[----:B------:R-:W-:Y:S04]  /*1a8b0*/  FADD.FTZ R0, R79, R2 ;  /* 0x000000024f007221 */ /* 0x000fe80000010000 */
[----:B------:R-:W4:Y:S01]  /*1a8c0*/  MUFU.EX2 R91, R91 ;  /* 0x0000005b005b7308 */ /* 0x000f220000000800 */
[----:B---3--:R-:W-:Y:S01]  /*1a8d0*/  F2FP.BF16.F32.PACK_AB R22, R89, R88 ;  /* 0x000000585916723e */ /* 0x008fe200000010ff */
[----:B------:R-:W-:Y:S04]  /*1a8e0*/  FADD.FTZ R2, R82, R0 ;  /* 0x0000000052027221 */ /* 0x000fe80000010000 */
[----:B------:R-:W-:Y:S04]  /*1a8f0*/  FADD.FTZ R2, R83, R2 ;  /* 0x0000000253027221 */ /* 0x000fe80000010000 */
[----:B------:R-:W-:Y:S10]  /*1a900*/  MUFU.EX2 R92, R92 ;  /* 0x0000005c005c7308 */ /* 0x000ff40000000800 */
[----:B------:R-:W3:Y:S01]  /*1a910*/  MUFU.EX2 R93, R93 ;  /* 0x0000005d005d7308 */ /* 0x000ee20000000800 */
[----:B----4-:R-:W-:Y:S09]  /*1a920*/  F2FP.BF16.F32.PACK_AB R23, R91, R90 ;  /* 0x0000005a5b17723e */ /* 0x010ff200000010ff */
[----:B------:R-:W-:Y:S01]  /*1a930*/  MUFU.EX2 R94, R94 ;  /* 0x0000005e005e7308 */ /* 0x000fe20000000800 */
[C---:B-----5:R-:W-:Y:S06]  /*1a940*/  HMMA.16816.F32.BF16 R4, R20.reuse, R40, R4 ;  /* 0x000000281404723c */ /* 0x060fec0000041804 */
[C---:B------:R-:W-:Y:S03]  /*1a950*/  HMMA.16816.F32.BF16 R8, R20.reuse, R42, R8 ;  /* 0x0000002a1408723c */ /* 0x040fe60000041808 */
[----:B------:R-:W4:Y:S01]  /*1a960*/  MUFU.EX2 R95, R95 ;  /* 0x0000005f005f7308 */ /* 0x000f220000000800 */
[----:B------:R-:W5:Y:S01]  /*1a970*/  LDSM.16.MT88.4 R40, [R217+0x8000] ;  /* 0x00800000d928783b */ /* 0x000f620000004200 */
[----:B---3--:R-:W-:Y:S01]  /*1a980*/  F2FP.BF16.F32.PACK_AB R28, R93, R92 ;  /* 0x0000005c5d1c723e */ /* 0x008fe200000010ff */
[C---:B-1----:R-:W-:Y:S07]  /*1a990*/  HMMA.16816.F32.BF16 R12, R20.reuse, R24, R12 ;  /* 0x00000018140c723c */ /* 0x042fee000004180c */
[----:B------:R-:W-:Y:S01]  /*1a9a0*/  MUFU.EX2 R96, R96 ;  /* 0x0000006000607308 */ /* 0x000fe20000000800 */
[----:B------:R-:W-:Y:S01]  /*1a9b0*/  HMMA.16816.F32.BF16 R16, R20, R26, R16 ;  /* 0x0000001a1410723c */ /* 0x000fe20000041810 */
[----:B------:R-:W1:Y:S08]  /*1a9c0*/  LDSM.16.MT88.4 R24, [R218+0x8000] ;  /* 0x00800000da18783b */ /* 0x000e700000004200 */
[----:B------:R-:W3:Y:S02]  /*1a9d0*/  MUFU.EX2 R97, R97 ;  /* 0x0000006100617308 */ /* 0x000ee40000000800 */
[----:B----4-:R-:W-:Y:S01]  /*1a9e0*/  F2FP.BF16.F32.PACK_AB R29, R95, R94 ;  /* 0x0000005e5f1d723e */ /* 0x010fe200000010ff */
[----:B------:R-:W-:Y:S01]  /*1a9f0*/  FADD.FTZ R20, R80, R44 ;  /* 0x0000002c50147221 */ /* 0x000fe20000010000 */
[----:B------:R-:W-:Y:S03]  /*1aa00*/  FADD.FTZ R44, R86, R2 ;  /* 0x00000002562c7221 */ /* 0x000fe60000010000 */
[----:B------:R-:W-:Y:S03]  /*1aa10*/  FADD.FTZ R0, R81, R20 ;  /* 0x0000001451007221 */ /* 0x000fe60000010000 */
[----:B------:R-:W-:Y:S01]  /*1aa20*/  MUFU.EX2 R98, R98 ;  /* 0x0000006200627308 */ /* 0x000fe20000000800 */
[----:B------:R-:W-:Y:S04]  /*1aa30*/  FADD.FTZ R0, R84, R0 ;  /* 0x0000000054007221 */ /* 0x000fe80000010000 */
[----:B------:R-:W-:Y:S01]  /*1aa40*/  FADD.FTZ R2, R85, R0 ;  /* 0x0000000055027221 */ /* 0x000fe20000010000 */
[----:B------:R-:W-:Y:S04]  /*1aa50*/  FADD.FTZ R0, R87, R44 ;  /* 0x0000002c57007221 */ /* 0x000fe80000010000 */
[----:B------:R-:W4:Y:S01]  /*1aa60*/  MUFU.EX2 R99, R99 ;  /* 0x0000006300637308 */ /* 0x000f220000000800 */
[----:B---3--:R-:W-:Y:S01]  /*1aa70*/  F2FP.BF16.F32.PACK_AB R30, R97, R96 ;  /* 0x00000060611e723e */ /* 0x008fe200000010ff */
[----:B------:R-:W-:Y:S01]  /*1aa80*/  FADD.FTZ R2, R88, R2 ;  /* 0x0000000258027221 */ /* 0x000fe20000010000 */
[----:B------:R-:W-:Y:S03]  /*1aa90*/  FADD.FTZ R0, R90, R0 ;  /* 0x000000005a007221 */ /* 0x000fe60000010000 */
[----:B------:R-:W-:Y:S04]  /*1aaa0*/  FADD.FTZ R2, R89, R2 ;  /* 0x0000000259027221 */ /* 0x000fe80000010000 */
[----:B------:R-:W-:Y:S10]  /*1aab0*/  MUFU.EX2 R100, R100 ;  /* 0x0000006400647308 */ /* 0x000ff40000000800 */
[----:B------:R-:W3:Y:S01]  /*1aac0*/  MUFU.EX2 R101, R101 ;  /* 0x0000006500657308 */ /* 0x000ee20000000800 */
[----:B----4-:R-:W-:Y:S09]  /*1aad0*/  F2FP.BF16.F32.PACK_AB R31, R99, R98 ;  /* 0x00000062631f723e */ /* 0x010ff200000010ff */
[----:B------:R-:W-:Y:S01]  /*1aae0*/  MUFU.EX2 R102, R102 ;  /* 0x0000006600667308 */ /* 0x000fe20000000800 */
[C---:B------:R-:W-:Y:S06]  /*1aaf0*/  HMMA.16816.F32.BF16 R4, R28.reuse, R32, R4 ;  /* 0x000000201c04723c */ /* 0x040fec0000041804 */
[C---:B------:R-:W-:Y:S03]  /*1ab00*/  HMMA.16816.F32.BF16 R8, R28.reuse, R34, R8 ;  /* 0x000000221c08723c */ /* 0x040fe60000041808 */
[----:B------:R-:W4:Y:S01]  /*1ab10*/  MUFU.EX2 R103, R103 ;  /* 0x0000006700677308 */ /* 0x000f220000000800 */
[----:B------:R-:W1:Y:S01]  /*1ab20*/  LDSM.16.MT88.4 R32, [R217+0x8400] ;  /* 0x00840000d920783b */ /* 0x000e620000004200 */
[----:B---3--:R-:W-:Y:S01]  /*1ab30*/  F2FP.BF16.F32.PACK_AB R20, R101, R100 ;  /* 0x000000646514723e */ /* 0x008fe200000010ff */
[C---:B--2---:R-:W-:Y:S07]  /*1ab40*/  HMMA.16816.F32.BF16 R12, R28.reuse, R36, R12 ;  /* 0x000000241c0c723c */ /* 0x044fee000004180c */
        /* <DEDUP_REMOVED lines=11> */
[----:B------:R-:W-:Y:S05]  /*1ac00*/  FADD.FTZ R2, R98, R0 ;  /* 0x0000000062027221 */ /* 0x000fea0000010000 */
        /* <DEDUP_REMOVED lines=19> */
[----:B------:R-:W-:Y:S04]  /*1ad40*/  FADD.FTZ R20, R96, R44 ;  /* 0x0000002c60147221 */ /* 0x000fe80000010000 */
[----:B------:R-:W-:Y:S03]  /*1ad50*/  FADD.FTZ R0, R97, R20 ;  /* 0x0000001461007221 */ /* 0x000fe60000010000 */
[----:B------:R-:W-:Y:S01]  /*1ad60*/  MUFU.EX2 R114, R114 ;  /* 0x0000007200727308 */ /* 0x000fe20000000800 */
[----:B------:R-:W-:Y:S09]  /*1ad70*/  FADD.FTZ R0, R100, R0 ;  /* 0x0000000064007221 */ /* 0x000ff20000010000 */
[----:B------:R-:W4:Y:S01]  /*1ad80*/  MUFU.EX2 R115, R115 ;  /* 0x0000007300737308 */ /* 0x000f220000000800 */
[----:B---3--:R-:W-:Y:S09]  /*1ad90*/  F2FP.BF16.F32.PACK_AB R30, R113, R112 ;  /* 0x00000070711e723e */ /* 0x008ff200000010ff */
[----:B------:R-:W-:Y:S10]  /*1ada0*/  MUFU.EX2 R116, R116 ;  /* 0x0000007400747308 */ /* 0x000ff40000000800 */
[----:B------:R-:W3:Y:S01]  /*1adb0*/  MUFU.EX2 R117, R117 ;  /* 0x0000007500757308 */ /* 0x000ee20000000800 */
[----:B----4-:R-:W-:Y:S09]  /*1adc0*/  F2FP.BF16.F32.PACK_AB R31, R115, R114 ;  /* 0x00000072731f723e */ /* 0x010ff200000010ff */
[----:B------:R-:W-:Y:S01]  /*1add0*/  MUFU.EX2 R118, R118 ;  /* 0x0000007600767308 */ /* 0x000fe20000000800 */
[C---:B------:R-:W-:Y:S06]  /*1ade0*/  HMMA.16816.F32.BF16 R4, R28.reuse, R32, R4 ;  /* 0x000000201c04723c */ /* 0x040fec0000041804 */
[C---:B------:R-:W-:Y:S03]  /*1adf0*/  HMMA.16816.F32.BF16 R8, R28.reuse, R34, R8 ;  /* 0x000000221c08723c */ /* 0x040fe60000041808 */
[----:B------:R-:W4:Y:S02]  /*1ae00*/  MUFU.EX2 R119, R119 ;  /* 0x0000007700777308 */ /* 0x000f240000000800 */
[----:B---3--:R-:W-:Y:S01]  /*1ae10*/  F2FP.BF16.F32.PACK_AB R20, R117, R116 ;  /* 0x000000747514723e */ /* 0x008fe200000010ff */
[C---:B--2---:R-:W-:Y:S07]  /*1ae20*/  HMMA.16816.F32.BF16 R12, R28.reuse, R36, R12 ;  /* 0x000000241c0c723c */ /* 0x044fee000004180c */
[----:B------:R-:W-:Y:S01]  /*1ae30*/  MUFU.EX2 R120, R120 ;  /* 0x0000007800787308 */ /* 0x000fe20000000800 */
[----:B------:R-:W-:Y:S01]  /*1ae40*/  FADD.FTZ R32, R101, R0 ;  /* 0x0000000065207221 */ /* 0x000fe20000010000 */
[----:B------:R-:W-:Y:S01]  /*1ae50*/  HMMA.16816.F32.BF16 R16, R28, R38, R16 ;  /* 0x000000261c10723c */ /* 0x000fe20000041810 */
[----:B------:R-:W2:Y:S07]  /*1ae60*/  LDSM.16.MT88.4 R28, [R218+0x8c00] ;  /* 0x008c0000da1c783b */ /* 0x000eae0000004200 */
[----:B------:R-:W3:Y:S03]  /*1ae70*/  MUFU.EX2 R121, R121 ;  /* 0x0000007900797308 */ /* 0x000ee60000000800 */
[----:B----4-:R-:W-:Y:S01]  /*1ae80*/  F2FP.BF16.F32.PACK_AB R21, R119, R118 ;  /* 0x000000767715723e */ /* 0x010fe200000010ff */
[----:B------:R-:W-:Y:S01]  /*1ae90*/  FADD.FTZ R0, R103, R2 ;  /* 0x0000000267007221 */ /* 0x000fe20000010000 */
[----:B------:R-:W-:Y:S03]  /*1aea0*/  FADD.FTZ R32, R104, R32 ;  /* 0x0000002068207221 */ /* 0x000fe60000010000 */
[----:B------:R-:W-:Y:S01]  /*1aeb0*/  FADD.FTZ R2, R106, R0 ;  /* 0x000000006a027221 */ /* 0x000fe20000010000 */
[----:B------:R-:W-:Y:S01]  /*1aec0*/  FADD.FTZ R0, R105, R32 ;  /* 0x0000002069007221 */ /* 0x000fe20000010000 */
[----:B------:R-:W-:Y:S02]  /*1aed0*/  MUFU.EX2 R122, R122 ;  /* 0x0000007a007a7308 */ /* 0x000fe40000000800 */
[----:B------:R-:W-:Y:S01]  /*1aee0*/  FADD.FTZ R2, R107, R2 ;  /* 0x000000026b027221 */ /* 0x000fe20000010000 */
[----:B------:R-:W-:Y:S03]  /*1aef0*/  FADD.FTZ R32, R108, R0 ;  /* 0x000000006c207221 */ /* 0x000fe60000010000 */
[----:B------:R-:W-:Y:S01]  /*1af00*/  FADD.FTZ R0, R110, R2 ;  /* 0x000000026e007221 */ /* 0x000fe20000010000 */
[----:B------:R-:W-:Y:S03]  /*1af10*/  FADD.FTZ R2, R109, R32 ;  /* 0x000000206d027221 */ /* 0x000fe60000010000 */
        /* <DEDUP_REMOVED lines=9> */
[C---:B-----5:R-:W-:Y:S06]  /*1afb0*/  HMMA.16816.F32.BF16 R4, R20.reuse, R40, R4 ;  /* 0x000000281404723c */ /* 0x060fec0000041804 */
[C---:B------:R-:W-:Y:S03]  /*1afc0*/  HMMA.16816.F32.BF16 R8, R20.reuse, R42, R8 ;  /* 0x0000002a1408723c */ /* 0x040fe60000041808 */
[----:B------:R-:W4:Y:S02]  /*1afd0*/  MUFU.EX2 R127, R127 ;  /* 0x0000007f007f7308 */ /* 0x000f240000000800 */
[----:B---3--:R-:W-:Y:S01]  /*1afe0*/  F2FP.BF16.F32.PACK_AB R152, R125, R124 ;  /* 0x0000007c7d98723e */ /* 0x008fe200000010ff */
[C---:B-1----:R-:W-:Y:S07]  /*1aff0*/  HMMA.16816.F32.BF16 R12, R20.reuse, R24, R12 ;  /* 0x00000018140c723c */ /* 0x042fee000004180c */
[----:B------:R-:W-:Y:S01]  /*1b000*/  MUFU.EX2 R128, R128 ;  /* 0x0000008000807308 */ /* 0x000fe20000000800 */
[----:B------:R-:W-:Y:S09]  /*1b010*/  HMMA.16816.F32.BF16 R16, R20, R26, R16 ;  /* 0x0000001a1410723c */ /* 0x000ff20000041810 */
[----:B------:R-:W1:Y:S02]  /*1b020*/  MUFU.EX2 R134, R134 ;  /* 0x0000008600867308 */ /* 0x000e640000000800 */
[----:B----4-:R-:W-:Y:S01]  /*1b030*/  F2FP.BF16.F32.PACK_AB R153, R127, R126 ;  /* 0x0000007e7f99723e */ /* 0x010fe200000010ff */
[----:B------:R-:W-:Y:S01]  /*1b040*/  FADD.FTZ R20, R113, R2 ;  /* 0x0000000271147221 */ /* 0x000fe20000010000 */
[----:B------:R-:W-:Y:S03]  /*1b050*/  FADD.FTZ R2, R115, R0 ;  /* 0x0000000073027221 */ /* 0x000fe60000010000 */
[----:B------:R-:W-:Y:S01]  /*1b060*/  FADD.FTZ R0, R116, R20 ;  /* 0x0000001474007221 */ /* 0x000fe20000010000 */
[----:B------:R-:W-:Y:S02]  /*1b070*/  FADD.FTZ R2, R118, R2 ;  /* 0x0000000276027221 */ /* 0x000fe40000010000 */
[----:B------:R-:W-:Y:S10]  /*1b080*/  MUFU.EX2 R130, R130 ;  /* 0x0000008200827308 */ /* 0x000ff40000000800 */
[----:B------:R-:W3:Y:S01]  /*1b090*/  MUFU.EX2 R135, R135 ;  /* 0x0000008700877308 */ /* 0x000ee20000000800 */
[----:B-1----:R-:W-:Y:S02]  /*1b0a0*/  F2FP.BF16.F32.PACK_AB R154, R134, R128 ;  /* 0x00000080869a723e */ /* 0x002fe400000010ff */
[----:B---3--:R-:W-:Y:S07]  /*1b0b0*/  F2FP.BF16.F32.PACK_AB R155, R135, R130 ;  /* 0x00000082879b723e */ /* 0x008fee00000010ff */
[C---:B------:R-:W-:Y:S06]  /*1b0c0*/  HMMA.16816.F32.BF16 R144, R152.reuse, R140, R4 ;  /* 0x0000008c9890723c */ /* 0x040fec0000041804 */
[C---:B------:R-:W-:Y:S05]  /*1b0d0*/  HMMA.16816.F32.BF16 R140, R152.reuse, R142, R8 ;  /* 0x0000008e988c723c */ /* 0x040fea0000041808 */
[----:B------:R-:W-:Y:S01]  /*1b0e0*/  FADD.FTZ R4, R117, R0 ;  /* 0x0000000075047221 */ /* 0x000fe20000010000 */
[----:B------:R-:W-:Y:S01]  /*1b0f0*/  FADD.FTZ R0, R119, R2 ;  /* 0x0000000277007221 */ /* 0x000fe20000010000 */
[C---:B--2---:R-:W-:Y:S04]  /*1b100*/  HMMA.16816.F32.BF16 R148, R152.reuse, R28, R12 ;  /* 0x0000001c9894723c */ /* 0x044fe8000004180c */
[----:B------:R-:W-:Y:S01]  /*1b110*/  FADD.FTZ R4, R120, R4 ;  /* 0x0000000478047221 */ /* 0x000fe20000010000 */
[----:B------:R-:W-:Y:S01]  /*1b120*/  FADD.FTZ R2, R122, R0 ;  /* 0x000000007a027221 */ /* 0x000fe20000010000 */
[----:B------:R-:W-:Y:S05]  /*1b130*/  HMMA.16816.F32.BF16 R152, R152, R30, R16 ;  /* 0x0000001e9898723c */ /* 0x000fea0000041810 */
[----:B------:R-:W-:Y:S01]  /*1b140*/  FADD.FTZ R0, R121, R4 ;  /* 0x0000000479007221 */ /* 0x000fe20000010000 */
[----:B------:R-:W-:Y:S05]  /*1b150*/  FADD.FTZ R2, R123, R2 ;  /* 0x000000027b027221 */ /* 0x000fea0000010000 */
        /* <DEDUP_REMOVED lines=8> */
[----:B------:R-:W-:Y:S01]  /*1b1e0*/  MOV R134, R136 ;  /* 0x0000008800867202 */ /* 0x000fe20000000f00 */
[----:B------:R-:W-:Y:S01]  /*1b1f0*/  FADD.FTZ R247, R135, R2 ;  /* 0x0000000287f77221 */ /* 0x000fe20000010000 */
[----:B------:R-:W-:Y:S02]  /*1b200*/  MOV R244, R0 ;  /* 0x0000000000f47202 */ /* 0x000fe40000000f00 */
[----:B------:R-:W-:Y:S01]  /*1b210*/  MOV R135, R3 ;  /* 0x0000000300877202 */ /* 0x000fe20000000f00 */
[----:B------:R-:W-:Y:S06]  /*1b220*/  @P0 BRA `(.L_x_973) ;  /* 0xffffffb800280947 */ /* 0x000fec000383ffff */
.L_x_969:
[----:B------:R-:W1:Y:S01]  /*1b230*/  SHFL.BFLY PT, R0, R247, 0x2, 0x1f ;  /* 0x0c401f00f7007f89 */ /* 0x000e6200000e0000 */
[----:B------:R-:W2:Y:S01]  /*1b240*/  S2UR UR4, SR_CgaCtaId ;  /* 0x00000000000479c3 */ /* 0x000ea20000008800 */
[----:B------:R-:W-:Y:S02]  /*1b250*/  UMOV UR5, 0x400 ;  /* 0x0000040000057882 */ /* 0x000fe40000000000 */
[----:B------:R-:W3:Y:S01]  /*1b260*/  SHFL.BFLY PT, R2, R246, 0x2, 0x1f ;  /* 0x0c401f00f6027f89 */ /* 0x000ee200000e0000 */
[----:B------:R-:W4:Y:S01]  /*1b270*/  S2R R20, SR_TID.X ;  /* 0x0000000000147919 */ /* 0x000f220000002100 */
[----:B------:R-:W5:Y:S01]  /*1b280*/  S2R R19, SR_TID.X ;  /* 0x0000000000137919 */ /* 0x000f620000002100 */
[----:B-1----:R-:W-:Y:S01]  /*1b290*/  FADD.FTZ R0, R0, R247 ;  /* 0x000000f700007221 */ /* 0x002fe20000010000 */
[----:B--2---:R-:W-:Y:S01]  /*1b2a0*/  ULEA UR4, UR4, UR5, 0x18 ;  /* 0x0000000504047291 */ /* 0x004fe2000f8ec03f */
[----:B---3--:R-:W-:-:S03]  /*1b2b0*/  FADD.FTZ R2, R2, R246 ;  /* 0x000000f602027221 */ /* 0x008fc60000010000 */
[----:B------:R-:W1:Y:S04]  /*1b2c0*/  SHFL.BFLY PT, R4, R0, 0x1, 0x1f ;  /* 0x0c201f0000047f89 */ /* 0x000e6800000e0000 */
[----:B------:R-:W2:Y:S01]  /*1b2d0*/  SHFL.BFLY PT, R5, R2, 0x1, 0x1f ;  /* 0x0c201f0002057f89 */ /* 0x000ea200000e0000 */
[----:B----4-:R-:W-:-:S04]  /*1b2e0*/  SHF.R.S32.HI R16, RZ, 0x1f, R20 ;  /* 0x0000001fff107819 */ /* 0x010fc80000011414 */
[----:B------:R-:W-:Y:S02]  /*1b2f0*/  LEA.HI R16, R16, R20, RZ, 0x2 ;  /* 0x0000001410107211 */ /* 0x000fe400078f10ff */
[----:B-----5:R-:W-:Y:S02]  /*1b300*/  SHF.R.S32.HI R18, RZ, 0x1f, R19 ;  /* 0x0000001fff127819 */ /* 0x020fe40000011413 */
[----:B------:R-:W-:Y:S01]  /*1b310*/  SHF.R.S32.HI R16, RZ, 0x2, R16 ;  /* 0x00000002ff107819 */ /* 0x000fe20000011410 */
[----:B-1----:R-:W-:Y:S01]  /*1b320*/  FADD.FTZ R14, R0, R4 ;  /* 0x00000004000e7221 */ /* 0x002fe20000010000 */
[----:B------:R-:W-:Y:S02]  /*1b330*/  IMAD.MOV.U32 R0, RZ, RZ, 0x3f800000 ;  /* 0x3f800000ff007424 */ /* 0x000fe400078e00ff */
[----:B------:R-:W-:Y:S01]  /*1b340*/  SHF.R.S32.HI R4, RZ, 0x1f, R16 ;  /* 0x0000001fff047819 */ /* 0x000fe20000011410 */
[----:B--2---:R-:W-:Y:S01]  /*1b350*/  FADD.FTZ R13, R2, R5 ;  /* 0x00000005020d7221 */ /* 0x004fe20000010000 */
[----:B------:R-:W-:Y:S01]  /*1b360*/  FSETP.NE.FTZ.AND P2, PT, R14, RZ, PT ;  /* 0x000000ff0e00720b */ /* 0x000fe20003f55000 */
[----:B------:R-:W-:Y:S01]  /*1b370*/  IMAD.MOV.U32 R2, RZ, RZ, 0x3f800000 ;  /* 0x3f800000ff027424 */ /* 0x000fe200078e00ff */
[----:B------:R-:W-:-:S02]  /*1b380*/  LEA.HI R4, R4, R16, RZ, 0x3 ;  /* 0x0000001004047211 */ /* 0x000fc400078f18ff */
[----:B------:R-:W-:Y:S02]  /*1b390*/  FSETP.NE.FTZ.AND P3, PT, R13, RZ, PT ;  /* 0x000000ff0d00720b */ /* 0x000fe40003f75000 */
[----:B------:R-:W-:Y:S02]  /*1b3a0*/  LOP3.LUT R4, R4, 0xfffffff8, RZ, 0xc0, !PT ;  /* 0xfffffff804047812 */ /* 0x000fe400078ec0ff */
[CC--:B------:R-:W-:Y:S02]  /*1b3b0*/  LEA.HI R5, R18.reuse, R19.reuse, RZ, 0x2 ;  /* 0x0000001312057211 */ /* 0x0c0fe400078f10ff */
[----:B------:R-:W-:Y:S01]  /*1b3c0*/  LEA.HI R18, R18, R19, RZ, 0x5 ;  /* 0x0000001312127211 */ /* 0x000fe200078f28ff */
[----:B------:R-:W-:Y:S01]  /*1b3d0*/  IMAD.IADD R4, R16, 0x1, -R4 ;  /* 0x0000000110047824 */ /* 0x000fe200078e0a04 */
[----:B------:R-:W-:Y:S01]  /*1b3e0*/  LOP3.LUT R5, R5, 0xfffffffc, RZ, 0xc0, !PT ;  /* 0xfffffffc05057812 */ /* 0x000fe200078ec0ff */
[----:B------:R-:W1:Y:S01]  /*1b3f0*/  @P2 MUFU.RCP R2, R14 ;  /* 0x0000000e00022308 */ /* 0x000e620000001000 */
[----:B------:R-:W-:-:S07]  /*1b400*/  SHF.R.S32.HI R17, RZ, 0x5, R18 ;  /* 0x00000005ff117819 */ /* 0x000fce0000011412 */
        /* <DEDUP_REMOVED lines=19> */
[----:B------:R-:W-:-:S02]  /*1b540*/  SHF.R.S32.HI R0, RZ, 0x1, R2 ;  /* 0x00000001ff007819 */ /* 0x000fc40000011402 */
[----:B------:R-:W-:Y:S02]  /*1b550*/  LOP3.LUT R6, R2, 0x3fffffe, RZ, 0xc0, !PT ;  /* 0x03fffffe02067812 */ /* 0x000fe400078ec0ff */
[----:B------:R-:W-:Y:S01]  /*1b560*/  IADD3 R2, -R5, R19, RZ ;  /* 0x0000001305027210 */ /* 0x000fe20007ffe1ff */
[C---:B------:R-:W-:Y:S01]  /*1b570*/  IMAD.SHL.U32 R7, R0.reuse, 0x40, RZ ;  /* 0x0000004000077824 */ /* 0x040fe200078e00ff */
[----:B------:R-:W-:Y:S01]  /*1b580*/  LOP3.LUT P0, RZ, R0, 0x2, RZ, 0xc0, !PT ;  /* 0x0000000200ff7812 */ /* 0x000fe2000780c0ff */
[----:B------:R-:W-:Y:S01]  /*1b590*/  IMAD.IADD R5, R4, 0x1, -R6 ;  /* 0x0000000104057824 */ /* 0x000fe200078e0a06 */
[----:B------:R-:W-:Y:S02]  /*1b5a0*/  LEA R2, R17, R2, 0x8 ;  /* 0x0000000211027211 */ /* 0x000fe400078e40ff */
[----:B------:R-:W-:Y:S02]  /*1b5b0*/  LOP3.LUT R6, R7, 0xc0, RZ, 0xc0, !PT ;  /* 0x000000c007067812 */ /* 0x000fe400078ec0ff */
[----:B------:R-:W-:Y:S01]  /*1b5c0*/  LOP3.LUT R4, R0, 0x1, RZ, 0xc0, !PT ;  /* 0x0000000100047812 */ /* 0x000fe200078ec0ff */
[----:B------:R-:W-:Y:S01]  /*1b5d0*/  IMAD R0, R5, 0x10, R2 ;  /* 0x0000001005007824 */ /* 0x000fe200078e0202 */
[----:B------:R-:W-:-:S02]  /*1b5e0*/  LEA.HI R2, R6, R6, RZ, 0x1d ;  /* 0x0000000606027211 */ /* 0x000fc400078fe8ff */
[----:B------:R-:W-:Y:S01]  /*1b5f0*/  ISETP.NE.U32.AND P1, PT, R4, 0x1, PT ;  /* 0x000000010400780c */ /* 0x000fe20003f25070 */
[----:B------:R-:W-:Y:S01]  /*1b600*/  IMAD.MOV.U32 R4, RZ, RZ, -0x10 ;  /* 0xfffffff0ff047424 */ /* 0x000fe200078e00ff */
[----:B------:R-:W-:Y:S02]  /*1b610*/  LEA R0, R0, R2, 0x1 ;  /* 0x0000000200007211 */ /* 0x000fe400078e08ff */
[----:B------:R-:W-:Y:S02]  /*1b620*/  F2FP.BF16.F32.PACK_AB R12, R12, R144 ;  /* 0x000000900c0c723e */ /* 0x000fe400000010ff */
[----:B------:R-:W-:Y:S02]  /*1b630*/  SEL R4, R4, 0x10, !P1 ;  /* 0x0000001004047807 */ /* 0x000fe40004800000 */
[----:B------:R-:W-:Y:S01]  /*1b640*/  LEA R0, R0, UR4, 0x1 ;  /* 0x0000000400007c11 */ /* 0x000fe2000f8e08ff */
[----:B------:R-:W-:Y:S01]  /*1b650*/  ULDC.U8 UR4, c[0x0][0x3d8] ;  /* 0x0000f60000047ab9 */ /* 0x000fe20000000000 */
[----:B------:R-:W-:-:S02]  /*1b660*/  F2FP.BF16.F32.PACK_AB R146, R147, R146 ;  /* 0x000000929392723e */ /* 0x000fc400000010ff */
[----:B------:R-:W-:Y:S01]  /*1b670*/  F2FP.BF16.F32.PACK_AB R11, R11, R140 ;  /* 0x0000008c0b0b723e */ /* 0x000fe200000010ff */
[C---:B------:R-:W-:Y:S01]  /*1b680*/  IMAD.IADD R5, R0.reuse, 0x1, R4 ;  /* 0x0000000100057824 */ /* 0x040fe200078e0204 */
[----:B------:R1:W-:Y:S01]  /*1b690*/  STS [R0], R12 ;  /* 0x0000000c00007388 */ /* 0x0003e20000000800 */
[C---:B------:R-:W-:Y:S01]  /*1b6a0*/  VIADD R2, R0.reuse, 0x20 ;  /* 0x0000002000027836 */ /* 0x040fe20000000000 */
[----:B------:R-:W-:Y:S02]  /*1b6b0*/  @P0 IADD3 R2, R0, -0x20, RZ ;  /* 0xffffffe000020810 */ /* 0x000fe40007ffe0ff */
[----:B------:R2:W-:Y:S01]  /*1b6c0*/  STS [R0+0x200], R146 ;  /* 0x0002009200007388 */ /* 0x0005e20000000800 */
[----:B------:R-:W-:Y:S02]  /*1b6d0*/  ISETP.NE.AND P0, PT, RZ, UR4, PT ;  /* 0x00000004ff007c0c */ /* 0x000fe4000bf05270 */
[----:B------:R-:W-:Y:S01]  /*1b6e0*/  F2FP.BF16.F32.PACK_AB R10, R143, R10 ;  /* 0x0000000a8f0a723e */ /* 0x000fe200000010ff */
[----:B------:R4:W-:Y:S01]  /*1b6f0*/  STS [R5], R11 ;  /* 0x0000000b05007388 */ /* 0x0009e20000000800 */
[----:B------:R-:W-:-:S02]  /*1b700*/  F2FP.BF16.F32.PACK_AB R9, R9, R148 ;  /* 0x000000940909723e */ /* 0x000fc400000010ff */
[----:B------:R-:W-:Y:S01]  /*1b710*/  F2FP.BF16.F32.PACK_AB R8, R151, R8 ;  /* 0x000000089708723e */ /* 0x000fe200000010ff */
[----:B------:R5:W-:Y:S01]  /*1b720*/  STS [R5+0x200], R10 ;  /* 0x0002000a05007388 */ /* 0x000be20000000800 */
[----:B------:R-:W-:Y:S02]  /*1b730*/  F2FP.BF16.F32.PACK_AB R7, R153, R152 ;  /* 0x000000989907723e */ /* 0x000fe400000010ff */
[----:B------:R-:W-:Y:S01]  /*1b740*/  F2FP.BF16.F32.PACK_AB R6, R155, R154 ;  /* 0x0000009a9b06723e */ /* 0x000fe200000010ff */
[----:B------:R-:W-:Y:S04]  /*1b750*/  STS [R2], R9 ;  /* 0x0000000902007388 */ /* 0x000fe80000000800 */
[----:B------:R3:W-:Y:S01]  /*1b760*/  STS [R2+0x200], R8 ;  /* 0x0002000802007388 */ /* 0x0007e20000000800 */
[----:B-1----:R-:W1:Y:S01]  /*1b770*/  @P3 LDC R12, c[0x0][0x2e8] ;  /* 0x0000ba00ff0c3b82 */ /* 0x002e620000000800 */
[----:B--2---:R-:W-:-:S02]  /*1b780*/  IMAD.IADD R0, R4, 0x1, R2 ;  /* 0x0000000104007824 */ /* 0x004fc400078e0202 */
[----:B------:R-:W2:Y:S05]  /*1b790*/  @P2 MUFU.LG2 R4, R14 ;  /* 0x0000000e00042308 */ /* 0x000eaa0000000c00 */
[----:B----4-:R-:W4:Y:S01]  /*1b7a0*/  @P2 LDC R11, c[0x0][0x2e8] ;  /* 0x0000ba00ff0b2b82 */ /* 0x010f220000000800 */
[----:B------:R2:W-:Y:S01]  /*1b7b0*/  STS [R0], R7 ;  /* 0x0000000700007388 */ /* 0x0005e20000000800 */
[----:B-----5:R-:W-:-:S03]  /*1b7c0*/  IMAD.MOV.U32 R5, RZ, RZ, 0x7f800000 ;  /* 0x7f800000ff057424 */ /* 0x020fc600078e00ff */
[----:B------:R5:W-:Y:S01]  /*1b7d0*/  STS [R0+0x200], R6 ;  /* 0x0002000600007388 */ /* 0x000be20000000800 */
[----:B---3--:R-:W-:-:S04]  /*1b7e0*/  @P3 FMUL.FTZ R2, R13, 0.69314718246459960938 ;  /* 0x3f3172180d023820 */ /* 0x008fc80000410000 */
[----:B-1----:R-:W-:Y:S01]  /*1b7f0*/  @P3 FFMA.FTZ R5, R136, R12, R2 ;  /* 0x0000000c88053223 */ /* 0x002fe20000010002 */
[----:B--2---:R-:W-:Y:S01]  /*1b800*/  MOV R7, 0x7f800000 ;  /* 0x7f80000000077802 */ /* 0x004fe20000000f00 */
[----:B-----5:R-:W-:-:S04]  /*1b810*/  @P2 FMUL.FTZ R0, R4, 0.69314718246459960938 ;  /* 0x3f31721804002820 */ /* 0x020fc80000410000 */
[----:B----4-:R-:W-:Y:S01]  /*1b820*/  @P2 FFMA.FTZ R7, R3, R11, R0 ;  /* 0x0000000b03072223 */ /* 0x010fe20000010000 */
[----:B------:R-:W-:Y:S06]  /*1b830*/  @!P0 BRA `(.L_x_974) ;  /* 0x0000000000248947 */ /* 0x000fec0003800000 */
[----:B------:R-:W1:Y:S01]  /*1b840*/  S2R R6, SR_CTAID.Y ;  /* 0x0000000000067919 */ /* 0x000e620000002600 */
[----:B------:R-:W1:Y:S01]  /*1b850*/  LDC R0, c[0x0][0x2c4] ;  /* 0x0000b100ff007b82 */ /* 0x000e620000000800 */
[----:B------:R-:W-:Y:S01]  /*1b860*/  ISETP.NE.AND P0, PT, R250, -0x1, PT ;  /* 0xfffffffffa00780c */ /* 0x000fe20003f05270 */
[----:B------:R-:W2:Y:S06]  /*1b870*/  S2R R8, SR_CTAID.Z ;  /* 0x0000000000087919 */ /* 0x000eac0000002700 */
[----:B------:R-:W2:Y:S01]  /*1b880*/  LDC R3, c[0x0][0x2e4] ;  /* 0x0000b900ff037b82 */ /* 0x000ea20000000800 */
[----:B-1----:R-:W-:-:S05]  /*1b890*/  IMAD R0, R6, R0, RZ ;  /* 0x0000000006007224 */ /* 0x002fca00078e02ff */
[----:B------:R-:W-:-:S05]  /*1b8a0*/  SEL R0, R0, R250, !P0 ;  /* 0x000000fa00007207 */ /* 0x000fca0004000000 */
[----:B--2---:R-:W-:Y:S01]  /*1b8b0*/  IMAD R3, R8, R3, R0 ;  /* 0x0000000308037224 */ /* 0x004fe200078e0200 */
[----:B------:R-:W-:Y:S06]  /*1b8c0*/  BRA `(.L_x_975) ;  /* 0x0000000000187947 */ /* 0x000fec0003800000 */
.L_x_974:
[----:B------:R-:W1:Y:S01]  /*1b8d0*/  S2R R8, SR_CTAID.Z ;  /* 0x0000000000087919 */ /* 0x000e620000002700 */
[----:B------:R-:W1:Y:S01]  /*1b8e0*/  LDC R0, c[0x0][0x270] ;  /* 0x00009c00ff007b82 */ /* 0x000e620000000800 */
[----:B------:R-:W1:Y:S07]  /*1b8f0*/  S2R R6, SR_CTAID.Y ;  /* 0x0000000000067919 */ /* 0x000e6e0000002600 */
[----:B------:R-:W2:Y:S01]  /*1b900*/  LDC R3, c[0x0][0x2c4] ;  /* 0x0000b100ff037b82 */ /* 0x000ea20000000800 */
[----:B-1----:R-:W-:-:S04]  /*1b910*/  IMAD R0, R6, R0, R8 ;  /* 0x0000000006007224 */ /* 0x002fc800078e0208 */
[----:B--2---:R-:W-:-:S07]  /*1b920*/  IMAD R3, R0, R3, RZ ;  /* 0x0000000300037224 */ /* 0x004fce00078e02ff */
.L_x_975:
[----:B------:R1:W5:Y:S01]  /*1b930*/  LDL R13, [R1] ;  /* 0x00000000010d7983 */ /* 0x0003620000100800 */
[----:B------:R-:W-:Y:S01]  /*1b940*/  SHF.R.S32.HI R0, RZ, 0x1f, R20 ;  /* 0x0000001fff007819 */ /* 0x000fe20000011414 */
[----:B------:R-:W2:Y:S01]  /*1b950*/  LDC.64 R14, c[0x0][0x290] ;  /* 0x0000a400ff0e7b82 */ /* 0x000ea20000000a00 */
[----:B------:R-:W-:Y:S01]  /*1b960*/  LOP3.LUT R4, R18, 0xffffffe0, RZ, 0xc0, !PT ;  /* 0xffffffe012047812 */ /* 0x000fe200078ec0ff */
[----:B------:R-:W-:Y:S01]  /*1b970*/  ULDC.64 UR6, c[0x0][0x208] ;  /* 0x0000820000067ab9 */ /* 0x000fe20000000a00 */
[----:B------:R-:W-:Y:S01]  /*1b980*/  LEA.HI R0, R0, R20, RZ, 0x5 ;  /* 0x0000001400007211 */ /* 0x000fe200078f28ff */
[----:B------:R-:W-:Y:S01]  /*1b990*/  BSSY B0, `(.L_x_976) ;  /* 0x000001d000007945 */ /* 0x000fe20003800000 */
[----:B------:R-:W-:Y:S01]  /*1b9a0*/  SHF.R.S32.HI R2, RZ, 0x1f, R17 ;  /* 0x0000001fff027819 */ /* 0x000fe20000011411 */
[----:B------:R-:W-:Y:S01]  /*1b9b0*/  IMAD.IADD R4, R19, 0x1, -R4 ;  /* 0x0000000113047824 */ /* 0x000fe200078e0a04 */
[----:B------:R-:W-:Y:S02]  /*1b9c0*/  LOP3.LUT R0, R0, 0xffffffe0, RZ, 0xc0, !PT ;  /* 0xffffffe000007812 */ /* 0x000fe400078ec0ff */
[----:B------:R-:W-:Y:S01]  /*1b9d0*/  LEA.HI R2, R2, R17, RZ, 0x2 ;  /* 0x0000001102027211 */ /* 0x000fe200078f10ff */
[----:B------:R-:W-:Y:S01]  /*1b9e0*/  BAR.SYNC.DEFER_BLOCKING 0x0 ;  /* 0x0000000000007b1d */ /* 0x000fe20000010000 */
[----:B------:R-:W-:Y:S01]  /*1b9f0*/  LOP3.LUT P0, RZ, R4, 0x3, RZ, 0xc0, !PT ;  /* 0x0000000304ff7812 */ /* 0x000fe2000780c0ff */
[----:B------:R-:W-:Y:S01]  /*1ba00*/  IMAD.IADD R0, R20, 0x1, -R0 ;  /* 0x0000000114007824 */ /* 0x000fe200078e0a00 */
[----:B------:R-:W-:-:S04]  /*1ba10*/  LOP3.LUT R2, R2, 0xffffffc, RZ, 0xc0, !PT ;  /* 0x0ffffffc02027812 */ /* 0x000fc800078ec0ff */
[----:B------:R-:W-:Y:S01]  /*1ba20*/  SHF.R.S32.HI R9, RZ, 0x1f, R0 ;  /* 0x0000001fff097819 */ /* 0x000fe20000011400 */
[----:B------:R-:W-:-:S03]  /*1ba30*/  IMAD.IADD R2, R17, 0x1, -R2 ;  /* 0x0000000111027824 */ /* 0x000fc600078e0a02 */
[----:B------:R-:W-:-:S04]  /*1ba40*/  LEA.HI R0, R9, R0, RZ, 0x2 ;  /* 0x0000000009007211 */ /* 0x000fc800078f10ff */
[----:B------:R-:W-:-:S05]  /*1ba50*/  SHF.R.S32.HI R0, RZ, 0x2, R0 ;  /* 0x00000002ff007819 */ /* 0x000fca0000011400 */
[----:B------:R-:W-:Y:S01]  /*1ba60*/  IMAD R0, R2, 0x10, R0 ;  /* 0x0000001002007824 */ /* 0x000fe200078e0200 */
[----:B-1----:R-:W-:Y:S06]  /*1ba70*/  @P0 BRA `(.L_x_977) ;  /* 0x0000000000380947 */ /* 0x002fec0003800000 */
[----:B------:R-:W1:Y:S01]  /*1ba80*/  S2R R2, SR_CTAID.X ;  /* 0x0000000000027919 */ /* 0x000e620000002500 */
[----:B------:R-:W-:Y:S01]  /*1ba90*/  VIADD R4, R0, 0x8 ;  /* 0x0000000800047836 */ /* 0x000fe20000000000 */
[----:B------:R-:W-:Y:S01]  /*1baa0*/  ULDC.64 UR4, c[0x0][0x2b0] ;  /* 0x0000ac0000047ab9 */ /* 0x000fe20000000a00 */
[C---:B-1----:R-:W-:Y:S02]  /*1bab0*/  IMAD R3, R2.reuse, 0x40, R3 ;  /* 0x0000004002037824 */ /* 0x042fe400078e0203 */
[----:B-----5:R-:W-:-:S03]  /*1bac0*/  IMAD R2, R2, -0x40, R13 ;  /* 0xffffffc002027824 */ /* 0x020fc600078e020d */
        /* <DEDUP_REMOVED lines=9> */
.L_x_977:
[----:B------:R-:W-:Y:S05]  /*1bb60*/  BSYNC B0 ;  /* 0x0000000000007941 */ /* 0x000fea0003800000 */
.L_x_976:
[----:B------:R-:W3:Y:S01]  /*1bb70*/  S2UR UR8, SR_CTAID.X ;  /* 0x00000000000879c3 */ /* 0x000ee20000002500 */
[----:B------:R-:W-:Y:S01]  /*1bb80*/  SHF.R.S32.HI R0, RZ, 0x1f, R6 ;  /* 0x0000001fff007819 */ /* 0x000fe20000011406 */
[----:B------:R4:W4:Y:S01]  /*1bb90*/  LDS.128 R20, [R237+0x800] ;  /* 0x00080000ed147984 */ /* 0x0009220000000c00 */
[----:B------:R-:W-:Y:S01]  /*1bba0*/  ISETP.NE.AND P1, PT, R250, -0x1, PT ;  /* 0xfffffffffa00780c */ /* 0x000fe20003f25270 */
[----:B------:R-:W-:Y:S01]  /*1bbb0*/  ULDC UR5, c[0x0][0x2d0] ;  /* 0x0000b40000057ab9 */ /* 0x000fe20000000800 */
[----:B-1----:R-:W-:Y:S01]  /*1bbc0*/  SHF.R.S32.HI R3, RZ, 0x1f, R132 ;  /* 0x0000001fff037819 */ /* 0x002fe20000011484 */
[----:B--2---:R-:W-:Y:S01]  /*1bbd0*/  IMAD R0, R0, R14, RZ ;  /* 0x0000000e00007224 */ /* 0x004fe200078e02ff */
[----:B------:R-:W-:Y:S01]  /*1bbe0*/  MOV R2, R132 ;  /* 0x0000008400027202 */ /* 0x000fe20000000f00 */
[----:B------:R-:W1:Y:S01]  /*1bbf0*/  LDC.64 R10, c[0x0][0x298] ;  /* 0x0000a600ff0a7b82 */ /* 0x000e620000000a00 */
[----:B------:R-:W-:Y:S01]  /*1bc00*/  ISETP.GE.AND P0, PT, R132, UR5, PT ;  /* 0x0000000584007c0c */ /* 0x000fe2000bf06270 */
[C---:B------:R-:W-:Y:S01]  /*1bc10*/  IMAD R12, R6.reuse, R15, R0 ;  /* 0x0000000f060c7224 */ /* 0x040fe200078e0200 */
[----:B------:R-:W-:Y:S01]  /*1bc20*/  BSSY B0, `(.L_x_978) ;  /* 0x0000023000007945 */ /* 0x000fe20003800000 */
[----:B------:R-:W-:Y:S01]  /*1bc30*/  IMAD.WIDE.U32 R6, R6, R14, RZ ;  /* 0x0000000e06067225 */ /* 0x000fe200078e00ff */
[----:B------:R-:W-:Y:S01]  /*1bc40*/  SHF.R.S32.HI R17, RZ, 0x1f, R16 ;  /* 0x0000001fff117819 */ /* 0x000fe20000011410 */
[----:B---3--:R-:W-:-:S04]  /*1bc50*/  USHF.L.U32 UR8, UR8, 0x6, URZ ;  /* 0x0000000608087899 */ /* 0x008fc8000800063f */
[----:B------:R-:W-:Y:S01]  /*1bc60*/  USHF.R.S32.HI UR4, URZ, 0x1f, UR8 ;  /* 0x0000001f3f047899 */ /* 0x000fe20008011408 */
[----:B-1----:R-:W-:-:S04]  /*1bc70*/  IMAD.WIDE.U32 R4, R250, R10, RZ ;  /* 0x0000000afa047225 */ /* 0x002fc800078e00ff */
[----:B------:R-:W-:Y:S01]  /*1bc80*/  IMAD.WIDE.U32 R2, R10, UR8, R2 ;  /* 0x000000080a027c25 */ /* 0x000fe2000f8e0002 */
[----:B------:R-:W-:Y:S02]  /*1bc90*/  SEL R0, R6, R4, !P1 ;  /* 0x0000000406007207 */ /* 0x000fe40004800000 */
[----:B------:R-:W-:Y:S01]  /*1bca0*/  SHF.R.S32.HI R6, RZ, 0x1f, R8 ;  /* 0x0000001fff067819 */ /* 0x000fe20000011408 */
[----:B------:R-:W-:Y:S01]  /*1bcb0*/  IMAD R9, R250, R11, R5 ;  /* 0x0000000bfa097224 */ /* 0x000fe200078e0205 */
[----:B------:R-:W-:Y:S01]  /*1bcc0*/  @!P1 IADD3 R9, R7, R12, RZ ;  /* 0x0000000c07099210 */ /* 0x000fe20007ffe0ff */
[----:B------:R-:W-:Y:S01]  /*1bcd0*/  IMAD R5, R10, UR4, RZ ;  /* 0x000000040a057c24 */ /* 0x000fe2000f8e02ff */
[----:B------:R-:W-:Y:S01]  /*1bce0*/  IADD3 R2, P1, R0, R2, RZ ;  /* 0x0000000200027210 */ /* 0x000fe20007f3e0ff */
[----:B------:R-:W-:Y:S01]  /*1bcf0*/  ULDC.64 UR4, c[0x0][0x2a0] ;  /* 0x0000a80000047ab9 */ /* 0x000fe20000000a00 */
[----:B-----5:R-:W-:Y:S01]  /*1bd00*/  IADD3 R0, R13, -UR8, RZ ;  /* 0x800000080d007c10 */ /* 0x020fe2000fffe0ff */
[----:B------:R-:W-:Y:S01]  /*1bd10*/  IMAD R4, R11, UR8, R5 ;  /* 0x000000080b047c24 */ /* 0x000fe2000f8e0205 */
[----:B------:R1:W2:Y:S01]  /*1bd20*/  LDS.128 R12, [R237] ;  /* 0x00000000ed0c7984 */ /* 0x0002a20000000c00 */
[----:B------:R-:W-:-:S03]  /*1bd30*/  VIADD R5, R16, 0x20 ;  /* 0x0000002010057836 */ /* 0x000fc60000000000 */
[----:B------:R-:W-:Y:S01]  /*1bd40*/  IADD3.X R3, R9, R3, R4, P1, !PT ;  /* 0x0000000309037210 */ /* 0x000fe20000ffe404 */
[----:B------:R-:W-:Y:S01]  /*1bd50*/  IMAD R4, R6, UR4, RZ ;  /* 0x0000000406047c24 */ /* 0x000fe2000f8e02ff */
[-C--:B------:R-:W-:Y:S02]  /*1bd60*/  ISETP.GE.OR P1, PT, R5, R0.reuse, P0 ;  /* 0x000000000500720c */ /* 0x080fe40000726670 */
[----:B------:R-:W-:Y:S01]  /*1bd70*/  ISETP.GE.OR P0, PT, R16, R0, P0 ;  /* 0x000000001000720c */ /* 0x000fe20000706670 */
[C---:B------:R-:W-:Y:S02]  /*1bd80*/  IMAD R0, R8.reuse, UR5, R4 ;  /* 0x0000000508007c24 */ /* 0x040fe4000f8e0204 */
[----:B------:R-:W-:-:S04]  /*1bd90*/  IMAD.WIDE.U32 R4, R8, UR4, R2 ;  /* 0x0000000408047c25 */ /* 0x000fc8000f8e0002 */
[----:B------:R-:W-:-:S06]  /*1bda0*/  IMAD.IADD R3, R0, 0x1, R5 ;  /* 0x0000000100037824 */ /* 0x000fcc00078e0205 */
[----:B----4-:R-:W-:Y:S05]  /*1bdb0*/  @P0 BRA `(.L_x_979) ;  /* 0x0000000000240947 */ /* 0x010fea0003800000 */
        /* <DEDUP_REMOVED lines=8> */
[----:B--2---:R3:W-:Y:S02]  /*1be40*/  STG.E.128 desc[UR6][R8.64], R12 ;  /* 0x0000000c08007986 */ /* 0x0047e4000c101d06 */
.L_x_979:
[----:B------:R-:W-:Y:S05]  /*1be50*/  BSYNC B0 ;  /* 0x0000000000007941 */ /* 0x000fea0003800000 */
.L_x_978:
[----:B------:R-:W-:Y:S05]  /*1be60*/  @P1 EXIT ;  /* 0x000000000000194d */ /* 0x000fea0003800000 */
        /* <DEDUP_REMOVED lines=10> */
[----:B------:R-:W-:Y:S01]  /*1bf10*/  STG.E.128 desc[UR6][R2.64], R20 ;  /* 0x0000001402007986 */ /* 0x000fe2000c101d06 */
[----:B------:R-:W-:Y:S05]  /*1bf20*/  EXIT ;  /* 0x000000000000794d */ /* 0x000fea0003800000 */
.L_x_980:
        /* <DEDUP_REMOVED lines=13> */
.L_x_5320:


//--------------------- .text._ZN5flash24flash_fwd_splitkv_kernelI23Flash_fwd_kernel_traitsILi32ELi64ELi256ELi4ELb0ELb0EN7cutlass10bfloat16_tE19Flash_kernel_traitsILi32ELi64ELi256ELi4ES3_EELb1ELb0ELb0ELb0ELb0ELb1ELb0ELb1EEEvNS_16Flash_fwd_paramsE --------------------------
	.section	.text._ZN5flash24flash_fwd_splitkv_kernelI23Flash_fwd_kernel_traitsILi32ELi64ELi256ELi4ELb0ELb0EN7cutlass10bfloat16_tE19Flash_kernel_traitsILi32ELi64ELi256ELi4ES3_EELb1ELb0ELb0ELb0ELb0ELb1ELb0ELb1EEEvNS_16Flash_fwd_paramsE,"ax",@progbits
	.align	128
        .global         _ZN5flash24flash_fwd_splitkv_kernelI23Flash_fwd_kernel_traitsILi32ELi64ELi256ELi4ELb0ELb0EN7cutlass10bfloat16_tE19Flash_kernel_traitsILi32ELi64ELi256ELi4ES3_EELb1ELb0ELb0ELb0ELb0ELb1ELb0ELb1EEEvNS_16Flash_fwd_paramsE
        .type           _ZN5flash24flash_fwd_splitkv_kernelI23Flash_fwd_kernel_traitsILi32ELi64ELi256ELi4ELb0ELb0EN7cutlass10bfloat16_tE19Flash_kernel_traitsILi32ELi64ELi256ELi4ES3_EELb1ELb0ELb0ELb0ELb0ELb1ELb0ELb1EEEvNS_16Flash_fwd_paramsE,@function
        .size           _ZN5flash24flash_fwd_splitkv_kernelI23Flash_fwd_kernel_traitsILi32ELi64ELi256ELi4ELb0ELb0EN7cutlass10bfloat16_tE19Flash_kernel_traitsILi32ELi64ELi256ELi4ES3_EELb1ELb0ELb0ELb0ELb0ELb1ELb0ELb1EEEvNS_16Flash_fwd_paramsE,(.L_x_5321 - _ZN5flash24flash_fwd_splitkv_kernelI23Flash_fwd_kernel_traitsILi32ELi64ELi256ELi4ELb0ELb0EN7cutlass10bfloat16_tE19Flash_kernel_traitsILi32ELi64ELi256ELi4ES3_EELb1ELb0ELb0ELb0ELb0ELb1ELb0ELb1EEEvNS_16Flash_fwd_paramsE)
        .other          _ZN5flash24flash_fwd_splitkv_kernelI23Flash_fwd_kernel_traitsILi32ELi64ELi256ELi4ELb0ELb0EN7cutlass10bfloat16_tE19Flash_kernel_traitsILi32ELi64ELi256ELi4ES3_EELb1ELb0ELb0ELb0ELb0ELb1ELb0ELb1EEEvNS_16Flash_fwd_paramsE,@"STO_CUDA_ENTRY STV_DEFAULT"
_ZN5flash24flash_fwd_splitkv_kernelI23Flash_fwd_kernel_traitsILi32ELi64ELi256ELi4ELb0ELb0EN7cutlass10bfloat16_tE19Flash_kernel_traitsILi32ELi64ELi256ELi4ES3_EELb1ELb0ELb0ELb0ELb0ELb1ELb0ELb1EEEvNS_16Flash_fwd_paramsE:
.text._ZN5flash24flash_fwd_splitkv_kernelI23Flash_fwd_kernel_traitsILi32ELi64ELi256ELi4ELb0ELb0EN7cutlass10bfloat16_tE19Flash_kernel_traitsILi32ELi64ELi256ELi4ES3_EELb1ELb0ELb0ELb0ELb0ELb1ELb0ELb1EEEvNS_16Flash_fwd_paramsE:
        /* <DEDUP_REMOVED lines=44> */
.L_x_981:
[----:B------:R-:W1:Y:S02]  /*02c0*/  LDC R4, c[0x0][0x2c8] ;  /* 0x0000b200ff047b82 */ /* 0x000e640000000800 */
.L_x_982:
        /* <DEDUP_REMOVED lines=91> */
.L_x_985:
[----:B------:R-:W-:Y:S05]  /*0880*/  BSYNC B0 ;  /* 0x0000000000007941 */ /* 0x000fea0003800000 */
.L_x_984:
        /* <DEDUP_REMOVED lines=13> */
.L_x_987:
[----:B------:R-:W-:Y:S05]  /*0960*/  BSYNC B0 ;  /* 0x0000000000007941 */ /* 0x000fea0003800000 */
.L_x_986:
        /* <DEDUP_REMOVED lines=11> */
.L_x_983:
        /* <DEDUP_REMOVED lines=28> */
.L_x_988:
        /* <DEDUP_REMOVED lines=88> */
.L_x_989:
        /* <DEDUP_REMOVED lines=48> */
.L_x_991:
        /* <DEDUP_REMOVED lines=31> */
.L_x_990:
        /* <DEDUP_REMOVED lines=86> */
[----:B------:R-:W-:Y:S01]  /*1bb0*/  IMAD R99, R80, R95, R0 ;  /* 0x0000005f50637224 */ /* 0x000fe200078e0200 */
        /* <DEDUP_REMOVED lines=169> */
.L_x_1046:
        /* <DEDUP_REMOVED lines=142> */
.L_x_996:
[----:B------:R-:W-:Y:S05]  /*2f30*/  BSYNC B0 ;  /* 0x0000000000007941 */ /* 0x000fea0003800000 */
.L_x_995:
        /* <DEDUP_REMOVED lines=57> */
.L_x_998:
[----:B------:R-:W-:Y:S05]  /*32d0*/  BSYNC B0 ;  /* 0x0000000000007941 */ /* 0x000fea0003800000 */
.L_x_997:
        /* <DEDUP_REMOVED lines=58> */
.L_x_1000:
[----:B------:R-:W-:Y:S05]  /*3680*/  BSYNC B0 ;  /* 0x0000000000007941 */ /* 0x000fea0003800000 */
.L_x_999:
        /* <DEDUP_REMOVED lines=75> */
.L_x_1002:
[----:B------:R-:W-:Y:S05]  /*3b40*/  BSYNC B0 ;  /* 0x0000000000007941 */ /* 0x000fea0003800000 */
.L_x_1001:
        /* <DEDUP_REMOVED lines=57> */
.L_x_1004:
[----:B------:R-:W-:Y:S05]  /*3ee0*/  BSYNC B0 ;  /* 0x0000000000007941 */ /* 0x000fea0003800000 */
.L_x_1003:
        /* <DEDUP_REMOVED lines=66> */
.L_x_1006:
[----:B------:R-:W-:Y:S05]  /*4310*/  BSYNC B0 ;  /* 0x0000000000007941 */ /* 0x000fea0003800000 */
.L_x_1005:
        /* <DEDUP_REMOVED lines=66> */
.L_x_1008:
[----:B------:R-:W-:Y:S05]  /*4740*/  BSYNC B0 ;  /* 0x0000000000007941 */ /* 0x000fea0003800000 */
.L_x_1007:
        /* <DEDUP_REMOVED lines=66> */
.L_x_1010:
[----:B------:R-:W-:Y:S05]  /*4b70*/  BSYNC B0 ;  /* 0x0000000000007941 */ /* 0x000fea0003800000 */
.L_x_1009:
[C---:B------:R-:W-:Y:S01]  /*4b80*/  LEA R30, P1, R27.reuse, R30, 0x1 ;  /* 0x0000001e1b1e7211 */ /* 0x040fe200078208ff */
[----:B------:R-:W-:Y:S01]  /*4b90*/  IMAD.MOV.U32 R16, RZ, RZ, R18 ;  /* 0x000000ffff107224 */ /* 0x000fe200078e0012 */
[----:B------:R-:W-:Y:S02]  /*4ba0*/  UMOV UR4, UR45 ;  /* 0x0000002d00047c82 */ /* 0x000fe40008000000 */
[C---:B------:R-:W-:Y:S02]  /*4bb0*/  LEA.HI.X.SX32 R31, R27.reuse, R31, 0x1, P1 ;  /* 0x0000001f1b1f7211 */ /* 0x040fe400008f0eff */
[C---:B------:R-:W-:Y:S04]  /*4bc0*/  LEA R18, P0, R27.reuse, R16, 0x1 ;  /* 0x000000101b127211 */ /* 0x040fe800078008ff */
[----:B------:R-:W-:Y:S01]  /*4bd0*/  LEA.HI.X.SX32 R17, R27, R17, 0x1, P0 ;  /* 0x000000111b117211 */ /* 0x000fe200000f0eff */
[----:B------:R-:W-:Y:S08]  /*4be0*/  BRA `(.L_x_1011) ;  /* 0x0000003800647947 */ /* 0x000ff00003800000 */
.L_x_994:
        /* <DEDUP_REMOVED lines=94> */
.L_x_1015:
[----:B------:R-:W-:Y:S05]  /*51d0*/  BSYNC B0 ;  /* 0x0000000000007941 */ /* 0x000fea0003800000 */
.L_x_1014:
[----:B-----5:R2:W-:Y:S02]  /*51e0*/  STG.E.128 desc[UR6][R38.64], R8 ;  /* 0x0000000826007986 */ /* 0x0205e4000c101d06 */
.L_x_1013:
[----:B------:R-:W-:Y:S05]  /*51f0*/  BSYNC B1 ;  /* 0x0000000000017941 */ /* 0x000fea0003800000 */
.L_x_1012:
        /* <DEDUP_REMOVED lines=94> */
.L_x_1019:
[----:B------:R-:W-:Y:S05]  /*57e0*/  BSYNC B0 ;  /* 0x0000000000007941 */ /* 0x000fea0003800000 */
.L_x_1018:
[----:B-----5:R3:W-:Y:S02]  /*57f0*/  STG.E.128 desc[UR6][R38.64], R8 ;  /* 0x0000000826007986 */ /* 0x0207e4000c101d06 */
.L_x_1017:
[----:B------:R-:W-:Y:S05]  /*5800*/  BSYNC B1 ;  /* 0x0000000000017941 */ /* 0x000fea0003800000 */
.L_x_1016:
        /* <DEDUP_REMOVED lines=94> */
.L_x_1023:
[----:B------:R-:W-:Y:S05]  /*5df0*/  BSYNC B0 ;  /* 0x0000000000007941 */ /* 0x000fea0003800000 */
.L_x_1022:
[----:B-----5:R4:W-:Y:S02]  /*5e00*/  STG.E.128 desc[UR6][R38.64], R8 ;  /* 0x0000000826007986 */ /* 0x0209e4000c101d06 */
.L_x_1021:
[----:B------:R-:W-:Y:S05]  /*5e10*/  BSYNC B1 ;  /* 0x0000000000017941 */ /* 0x000fea0003800000 */
.L_x_1020:
        /* <DEDUP_REMOVED lines=103> */
.L_x_1027:
[----:B------:R-:W-:Y:S05]  /*6490*/  BSYNC B0 ;  /* 0x0000000000007941 */ /* 0x000fea0003800000 */
.L_x_1026:
[----:B-----5:R2:W-:Y:S02]  /*64a0*/  STG.E.128 desc[UR6][R38.64], R8 ;  /* 0x0000000826007986 */ /* 0x0205e4000c101d06 */
.L_x_1025:
[----:B------:R-:W-:Y:S05]  /*64b0*/  BSYNC B1 ;  /* 0x0000000000017941 */ /* 0x000fea0003800000 */
.L_x_1024:
        /* <DEDUP_REMOVED lines=94> */
.L_x_1031:
[----:B------:R-:W-:Y:S05]  /*6aa0*/  BSYNC B0 ;  /* 0x0000000000007941 */ /* 0x000fea0003800000 */
.L_x_1030:
[----:B-----5:R2:W-:Y:S02]  /*6ab0*/  STG.E.128 desc[UR6][R38.64], R8 ;  /* 0x0000000826007986 */ /* 0x0205e4000c101d06 */
.L_x_1029:
[----:B------:R-:W-:Y:S05]  /*6ac0*/  BSYNC B1 ;  /* 0x0000000000017941 */ /* 0x000fea0003800000 */
.L_x_1028:
        /* <DEDUP_REMOVED lines=103> */
.L_x_1035:
[----:B------:R-:W-:Y:S05]  /*7140*/  BSYNC B0 ;  /* 0x0000000000007941 */ /* 0x000fea0003800000 */
.L_x_1034:
[----:B-----5:R2:W-:Y:S02]  /*7150*/  STG.E.128 desc[UR6][R38.64], R8 ;  /* 0x0000000826007986 */ /* 0x0205e4000c101d06 */
.L_x_1033:
[----:B------:R-:W-:Y:S05]  /*7160*/  BSYNC B1 ;  /* 0x0000000000017941 */ /* 0x000fea0003800000 */
.L_x_1032:
        /* <DEDUP_REMOVED lines=103> */
.L_x_1039:
[----:B------:R-:W-:Y:S05]  /*77e0*/  BSYNC B0 ;  /* 0x0000000000007941 */ /* 0x000fea0003800000 */
.L_x_1038:
[----:B-----5:R2:W-:Y:S02]  /*77f0*/  STG.E.128 desc[UR6][R38.64], R8 ;  /* 0x0000000826007986 */ /* 0x0205e4000c101d06 */
.L_x_1037:
[----:B------:R-:W-:Y:S05]  /*7800*/  BSYNC B1 ;  /* 0x0000000000017941 */ /* 0x000fea0003800000 */
.L_x_1036:
        /* <DEDUP_REMOVED lines=102> */
.L_x_1043:
[----:B------:R-:W-:Y:S05]  /*7e70*/  BSYNC B0 ;  /* 0x0000000000007941 */ /* 0x000fea0003800000 */
.L_x_1042:
[----:B-----5:R2:W-:Y:S02]  /*7e80*/  STG.E.128 desc[UR6][R38.64], R8 ;  /* 0x0000000826007986 */ /* 0x0205e4000c101d06 */
.L_x_1041:
[----:B------:R-:W-:Y:S05]  /*7e90*/  BSYNC B1 ;  /* 0x0000000000017941 */ /* 0x000fea0003800000 */
.L_x_1040:
        /* <DEDUP_REMOVED lines=12> */
.L_x_993:
        /* <DEDUP_REMOVED lines=98> */
.L_x_1011:
        /* <DEDUP_REMOVED lines=85> */
.L_x_1044:
        /* <DEDUP_REMOVED lines=12> */
.L_x_1045:
[----:B------:R-:W-:Y:S04]  /*8b90*/  IADD3 R20, R20, -0x1, RZ ;  /* 0xffffffff14147810 */ /* 0x000fe80007ffe0ff */
[----:B------:R-:W-:Y:S11]  /*8ba0*/  ISETP.GT.AND P0, PT, R20, R93, PT ;  /* 0x0000005d1400720c */ /* 0x000ff60003f04270 */
[----:B------:R-:W-:Y:S02]  /*8bb0*/  @!UPT UIADD3 URZ, URZ, URZ, URZ ;  /* 0x0000003f3f3ff290 */ /* 0x000fe4000fffe03f */
[----:B------:R-:W-:Y:S05]  /*8bc0*/  @P0 BRA `(.L_x_1046) ;  /* 0xffffff9800a00947 */ /* 0x000fea000383ffff */
.L_x_992:
        /* <DEDUP_REMOVED lines=96> */
.L_x_1053:
[----:B------:R-:W-:Y:S05]  /*91d0*/  BSYNC B0 ;  /* 0x0000000000007941 */ /* 0x000fea0003800000 */
.L_x_1052:
[----:B-----5:R3:W-:Y:S02]  /*91e0*/  STS.128 [R185], R4 ;  /* 0x00000004b9007388 */ /* 0x0207e40000000c00 */
.L_x_1051:
[----:B------:R-:W-:Y:S05]  /*91f0*/  BSYNC B1 ;  /* 0x0000000000017941 */ /* 0x000fea0003800000 */
.L_x_1050:
        /* <DEDUP_REMOVED lines=60> */
.L_x_1056:
[----:B------:R-:W-:Y:S05]  /*95c0*/  BSYNC B0 ;  /* 0x0000000000007941 */ /* 0x000fea0003800000 */
.L_x_1055:
[----:B-----5:R4:W-:Y:S01]  /*95d0*/  STS.128 [R185+0x800], R4 ;  /* 0x00080004b9007388 */ /* 0x0209e20000000c00 */
[----:B------:R-:W-:Y:S05]  /*95e0*/  BRA `(.L_x_1054) ;  /* 0x0000000c00ac7947 */ /* 0x000fea0003800000 */
.L_x_1049:
        /* <DEDUP_REMOVED lines=98> */
.L_x_1060:
[----:B------:R-:W-:Y:S05]  /*9c10*/  BSYNC B0 ;  /* 0x0000000000007941 */ /* 0x000fea0003800000 */
.L_x_1059:
[----:B-----5:R3:W-:Y:S02]  /*9c20*/  STS.128 [R185], R4 ;  /* 0x00000004b9007388 */ /* 0x0207e40000000c00 */
.L_x_1058:
[----:B------:R-:W-:Y:S05]  /*9c30*/  BSYNC B1 ;  /* 0x0000000000017941 */ /* 0x000fea0003800000 */
.L_x_1057:
        /* <DEDUP_REMOVED lines=97> */
.L_x_1062:
[----:B------:R-:W-:Y:S05]  /*a250*/  BSYNC B0 ;  /* 0x0000000000007941 */ /* 0x000fea0003800000 */
.L_x_1061:
[----:B-----5:R4:W-:Y:S01]  /*a260*/  STS.128 [R185+0x800], R4 ;  /* 0x00080004b9007388 */ /* 0x0209e20000000c00 */
[----:B------:R-:W-:Y:S05]  /*a270*/  BRA `(.L_x_1054) ;  /* 0x0000000000887947 */ /* 0x000fea0003800000 */
.L_x_1048:
        /* <DEDUP_REMOVED lines=19> */
.L_x_1064:
[----:B------:R-:W-:Y:S05]  /*a3b0*/  BSYNC B0 ;  /* 0x0000000000007941 */ /* 0x000fea0003800000 */
.L_x_1063:
        /* <DEDUP_REMOVED lines=14> */
.L_x_1054:
[----:B------:R-:W-:Y:S05]  /*a4a0*/  BSYNC B2 ;  /* 0x0000000000027941 */ /* 0x000fea0003800000 */
.L_x_1047:
[----:B------:R-:W-:Y:S01]  /*a4b0*/  VIADD R243, R206, 0xffffffff ;  /* 0xffffffffcef37836 */ /* 0x000fe20000000000 */
[----:B------:R-:W-:Y:S01]  /*a4c0*/  ULDC.64 UR10, c[0x0][0x220] ;  /* 0x00008800000a7ab9 */ /* 0x000fe20000000a00 */
[----:B------:R-:W-:Y:S01]  /*a4d0*/  VIADD R0, R80, 0x40 ;  /* 0x0000004050007836 */ /* 0x000fe20000000000 */
[C---:B------:R-:W-:Y:S01]  /*a4e0*/  LEA R54, P2, R152.reuse, UR10, 0x1 ;  /* 0x0000000a98367c11 */ /* 0x040fe2000f8408ff */
[----:B------:R-:W-:Y:S01]  /*a4f0*/  IMAD.SHL.U32 R53, R243, 0x100, RZ ;  /* 0x00000100f3357824 */ /* 0x000fe200078e00ff */
[----:B------:R-:W-:Y:S01]  /*a500*/  ULDC.64 UR12, c[0x0][0x218] ;  /* 0x00008600000c7ab9 */ /* 0x000fe20000000a00 */
[----:B------:R-:W-:Y:S01]  /*a510*/  BSSY B0, `(.L_x_1065) ;  /* 0x000001b000007945 */ /* 0x000fe20003800000 */
[----:B------:R-:W-:Y:S01]  /*a520*/  LEA.HI.X R55, R152, UR11, R157, 0x1, P2 ;  /* 0x0000000b98377c11 */ /* 0x000fe200090f0c9d */
[----:B---34-:R-:W-:Y:S01]  /*a530*/  IMAD.IADD R4, R124, 0x1, -R53 ;  /* 0x000000017c047824 */ /* 0x018fe200078e0a35 */
        /* <DEDUP_REMOVED lines=24> */
.L_x_1066:
[----:B------:R-:W-:Y:S05]  /*a6c0*/  BSYNC B0 ;  /* 0x0000000000007941 */ /* 0x000fea0003800000 */
.L_x_1065:
        /* <DEDUP_REMOVED lines=13> */
.L_x_1068:
[----:B------:R-:W-:Y:S05]  /*a7a0*/  BSYNC B0 ;  /* 0x0000000000007941 */ /* 0x000fea0003800000 */
.L_x_1067:
        /* <DEDUP_REMOVED lines=15> */
.L_x_1070:
[----:B------:R-:W-:Y:S05]  /*a8a0*/  BSYNC B0 ;  /* 0x0000000000007941 */ /* 0x000fea0003800000 */
.L_x_1069:
        /* <DEDUP_REMOVED lines=17> */
.L_x_1072:
[----:B------:R-:W-:Y:S05]  /*a9c0*/  BSYNC B0 ;  /* 0x0000000000007941 */ /* 0x000fea0003800000 */
.L_x_1071:
        /* <DEDUP_REMOVED lines=15> */
.L_x_1074:
[----:B------:R-:W-:Y:S05]  /*aac0*/  BSYNC B0 ;  /* 0x0000000000007941 */ /* 0x000fea0003800000 */
.L_x_1073:
        /* <DEDUP_REMOVED lines=17> */
.L_x_1076:
[----:B------:R-:W-:Y:S05]  /*abe0*/  BSYNC B0 ;  /* 0x0000000000007941 */ /* 0x000fea0003800000 */
.L_x_1075:
        /* <DEDUP_REMOVED lines=20> */
.L_x_1078:
[----:B------:R-:W-:Y:S05]  /*ad30*/  BSYNC B0 ;  /* 0x0000000000007941 */ /* 0x000fea0003800000 */
.L_x_1077:
        /* <DEDUP_REMOVED lines=24> */
.L_x_1080:
[----:B------:R-:W-:Y:S05]  /*aec0*/  BSYNC B0 ;  /* 0x0000000000007941 */ /* 0x000fea0003800000 */
.L_x_1079:
        /* <DEDUP_REMOVED lines=43> */
.L_x_1082:
[----:B------:R-:W-:Y:S05]  /*b180*/  BSYNC B0 ;  /* 0x0000000000007941 */ /* 0x000fea0003800000 */
.L_x_1081:
        /* <DEDUP_REMOVED lines=21> */
.L_x_1084:
[----:B------:R-:W-:Y:S05]  /*b2e0*/  BSYNC B0 ;  /* 0x0000000000007941 */ /* 0x000fea0003800000 */
.L_x_1083:
        /* <DEDUP_REMOVED lines=14> */
.L_x_1086:
[----:B------:R-:W-:Y:S05]  /*b3d0*/  BSYNC B0 ;  /* 0x0000000000007941 */ /* 0x000fea0003800000 */
.L_x_1085:
        /* <DEDUP_REMOVED lines=17> */
.L_x_1088:
[----:B------:R-:W-:Y:S05]  /*b4f0*/  BSYNC B0 ;  /* 0x0000000000007941 */ /* 0x000fea0003800000 */
.L_x_1087:
        /* <DEDUP_REMOVED lines=14> */
.L_x_1090:
[----:B------:R-:W-:Y:S05]  /*b5e0*/  BSYNC B0 ;  /* 0x0000000000007941 */ /* 0x000fea0003800000 */
.L_x_1089:
        /* <DEDUP_REMOVED lines=17> */
.L_x_1092:
[----:B------:R-:W-:Y:S05]  /*b700*/  BSYNC B0 ;  /* 0x0000000000007941 */ /* 0x000fea0003800000 */
.L_x_1091:
        /* <DEDUP_REMOVED lines=17> */
.L_x_1094:
[----:B------:R-:W-:Y:S05]  /*b820*/  BSYNC B0 ;  /* 0x0000000000007941 */ /* 0x000fea0003800000 */
.L_x_1093:
        /* <DEDUP_REMOVED lines=17> */
.L_x_1096:
[----:B------:R-:W-:Y:S05]  /*b940*/  BSYNC B0 ;  /* 0x0000000000007941 */ /* 0x000fea0003800000 */
.L_x_1095:
[----:B------:R-:W-:Y:S01]  /*b950*/  LDSM.16.M88.4 R4, [R168] ;  /* 0x00000000a804783b */ /* 0x000fe20000000200 */
[----:B------:R-:W-:Y:S01]  /*b960*/  LOP3.LUT P0, RZ, R16, 0x2, RZ, 0xc0, !PT ;  /* 0x0000000210ff7812 */ /* 0x000fe2000780c0ff */
[C---:B------:R-:W-:Y:S01]  /*b970*/  VIADD R0, R164.reuse, 0x1000 ;  /* 0x00001000a4007836 */ /* 0x040fe20000000000 */
[----:B------:R-:W-:Y:S01]  /*b980*/  ULDC.64 UR8, c[0x0][0x398] ;  /* 0x0000e60000087ab9 */ /* 0x000fe20000000a00 */
[----:B------:R-:W5:Y:S01]  /*b990*/  LDSM.16.M88.4 R12, [R164+0x1000] ;  /* 0x00100000a40c783b */ /* 0x000f620000000200 */
[----:B------:R-:W-:Y:S01]  /*b9a0*/  VIADD R167, R164, 0x1020 ;  /* 0x00001020a4a77836 */ /* 0x000fe20000000000 */
[----:B-1----:R-:W-:Y:S01]  /*b9b0*/  SHF.R.S32.HI R2, RZ, 0x1f, R207 ;  /* 0x0000001fff027819 */ /* 0x002fe200000114cf */
[----:B------:R-:W-:Y:S01]  /*b9c0*/  IMAD R169, R36, 0x2, R168 ;  /* 0x0000000224a97824 */ /* 0x000fe200078e02a8 */
[----:B------:R-:W1:Y:S02]  /*b9d0*/  LDSM.16.M88.4 R28, [R164+0x1400] ;  /* 0x00140000a41c783b */ /* 0x000e640000000200 */
[----:B------:R-:W-:-:S02]  /*b9e0*/  LEA.HI R2, R2, R207, RZ, 0x5 ;  /* 0x000000cf02027211 */ /* 0x000fc400078f28ff */
[----:B------:R-:W-:Y:S02]  /*b9f0*/  LDSM.16.M88.4 R8, [R169] ;  /* 0x00000000a908783b */ /* 0x000fe40000000200 */
[----:B------:R-:W-:Y:S02]  /*ba00*/  @P0 VIADD R167, R0, 0xffffffe0 ;  /* 0xffffffe000a70836 */ /* 0x000fe40000000000 */
[----:B------:R-:W-:Y:S04]  /*ba10*/  LDSM.16.M88.4 R44, [R164+0x1800] ;  /* 0x00180000a42c783b */ /* 0x000fe80000000200 */
[----:B------:R-:W2:Y:S04]  /*ba20*/  LDSM.16.M88.4 R24, [R167] ;  /* 0x00000000a718783b */ /* 0x000ea80000000200 */
[----:B------:R-:W3:Y:S04]  /*ba30*/  LDSM.16.M88.4 R32, [R167+0x400] ;  /* 0x00040000a720783b */ /* 0x000ee80000000200 */
[----:B------:R-:W-:Y:S04]  /*ba40*/  LDSM.16.M88.4 R40, [R164+0x1c00] ;  /* 0x001c0000a428783b */ /* 0x000fe80000000200 */
[----:B------:R-:W-:Y:S04]  /*ba50*/  LDSM.16.M88.4 R56, [R164+0x2800] ;  /* 0x00280000a438783b */ /* 0x000fe80000000200 */
[----:B------:R-:W-:Y:S04]  /*ba60*/  LDSM.16.M88.4 R60, [R167+0x1800] ;  /* 0x00180000a73c783b */ /* 0x000fe80000000200 */
[----:B------:R-:W-:Y:S01]  /*ba70*/  LDSM.16.M88.4 R64, [R164+0x3000] ;  /* 0x00300000a440783b */ /* 0x000fe20000000200 */
[C---:B-----5:R-:W-:Y:S03]  /*ba80*/  HMMA.16816.F32.BF16 R16, R4.reuse, R12, RZ ;  /* 0x0000000c0410723c */ /* 0x060fe600000418ff */
[----:B------:R-:W-:Y:S04]  /*ba90*/  LDSM.16.M88.4 R76, [R167+0x2000] ;  /* 0x00200000a74c783b */ /* 0x000fe80000000200 */
[----:B------:R-:W0:Y:S01]  /*baa0*/  LDGDEPBAR ;  /* 0x00000000000079af */ /* 0x000e220000000000 */
[C---:B------:R-:W-:Y:S06]  /*bab0*/  HMMA.16816.F32.BF16 R12, R4.reuse, R14, RZ ;  /* 0x0000000e040c723c */ /* 0x040fec00000418ff */
[----:B-1----:R-:W-:Y:S10]  /*bac0*/  HMMA.16816.F32.BF16 R20, R4, R28, RZ ;  /* 0x0000001c0414723c */ /* 0x002ff400000418ff */
[C---:B--2---:R-:W-:Y:S08]  /*bad0*/  HMMA.16816.F32.BF16 R120, R8.reuse, R24, R16 ;  /* 0x000000180878723c */ /* 0x044ff00000041810 */
[----:B------:R-:W-:Y:S06]  /*bae0*/  HMMA.16816.F32.BF16 R12, R8, R26, R12 ;  /* 0x0000001a080c723c */ /* 0x000fec000004180c */
[----:B------:R-:W-:Y:S01]  /*baf0*/  HMMA.16816.F32.BF16 R16, R4, R30, RZ ;  /* 0x0000001e0410723c */ /* 0x000fe200000418ff */
[----:B------:R-:W1:Y:S05]  /*bb00*/  LDSM.16.M88.4 R28, [R167+0x800] ;  /* 0x00080000a71c783b */ /* 0x000e6a0000000200 */
[----:B---3--:R-:W-:Y:S04]  /*bb10*/  HMMA.16816.F32.BF16 R24, R8, R32, R20 ;  /* 0x000000200818723c */ /* 0x008fe80000041814 */
[----:B------:R-:W-:-:S02]  /*bb20*/  FMUL.FTZ R0, R122, UR9 ;  /* 0x000000097a007c20 */ /* 0x000fc40008410000 */
[----:B------:R-:W-:Y:S02]  /*bb30*/  HMMA.16816.F32.BF16 R20, R4, R46, RZ ;  /* 0x0000002e0414723c */ /* 0x000fe400000418ff */
[----:B------:R2:W3:Y:S10]  /*bb40*/  MUFU.TANH R205, R0 ;  /* 0x0000000000cd7308 */ /* 0x0004f40000002400 */
[----:B------:R-:W-:Y:S01]  /*bb50*/  HMMA.16816.F32.BF16 R16, R8, R34, R16 ;  /* 0x000000220810723c */ /* 0x000fe20000041810 */
[----:B------:R-:W-:Y:S01]  /*bb60*/  LDSM.16.M88.4 R32, [R164+0x2000] ;  /* 0x00200000a420783b */ /* 0x000fe20000000200 */
[----:B--2---:R-:W-:-:S04]  /*bb70*/  FMUL.FTZ R0, R121, UR9 ;  /* 0x0000000979007c20 */ /* 0x004fc80008410000 */
[----:B------:R2:W5:Y:S02]  /*bb80*/  MUFU.TANH R203, R0 ;  /* 0x0000000000cb7308 */ /* 0x0005640000002400 */
[----:B--2---:R-:W-:-:S06]  /*bb90*/  FMUL.FTZ R0, R123, UR9 ;  /* 0x000000097b007c20 */ /* 0x004fcc0008410000 */
[----:B------:R2:W-:Y:S02]  /*bba0*/  MUFU.TANH R204, R0 ;  /* 0x0000000000cc7308 */ /* 0x0005e40000002400 */
[----:B--2---:R-:W-:-:S06]  /*bbb0*/  FMUL.FTZ R0, R12, UR9 ;  /* 0x000000090c007c20 */ /* 0x004fcc0008410000 */
[----:B------:R2:W-:Y:S02]  /*bbc0*/  MUFU.TANH R201, R0 ;  /* 0x0000000000c97308 */ /* 0x0005e40000002400 */
[----:B--2---:R-:W-:-:S06]  /*bbd0*/  FMUL.FTZ R0, R13, UR9 ;  /* 0x000000090d007c20 */ /* 0x004fcc0008410000 */
[----:B------:R2:W-:Y:S02]  /*bbe0*/  MUFU.TANH R202, R0 ;  /* 0x0000000000ca7308 */ /* 0x0005e40000002400 */
[----:B--2---:R-:W-:-:S06]  /*bbf0*/  FMUL.FTZ R0, R14, UR9 ;  /* 0x000000090e007c20 */ /* 0x004fcc0008410000 */
[----:B------:R2:W4:Y:S02]  /*bc00*/  MUFU.TANH R122, R0 ;  /* 0x00000000007a7308 */ /* 0x0005240000002400 */
[----:B--2---:R-:W-:Y:S02]  /*bc10*/  FMUL.FTZ R0, R15, UR9 ;  /* 0x000000090f007c20 */ /* 0x004fe40008410000 */
[----:B------:R-:W-:Y:S01]  /*bc20*/  HMMA.16816.F32.BF16 R12, R4, R44, RZ ;  /* 0x0000002c040c723c */ /* 0x000fe200000418ff */
[----:B------:R-:W2:Y:S03]  /*bc30*/  LDSM.16.M88.4 R44, [R167+0xc00] ;  /* 0x000c0000a72c783b */ /* 0x000ea60000000200 */
[----:B------:R3:W-:Y:S02]  /*bc40*/  MUFU.TANH R121, R0 ;  /* 0x0000000000797308 */ /* 0x0007e40000002400 */
[----:B---3--:R-:W-:-:S06]  /*bc50*/  FMUL.FTZ R0, R24, UR9 ;  /* 0x0000000918007c20 */ /* 0x008fcc0008410000 */
[----:B------:R3:W-:-:S12]  /*bc60*/  MUFU.TANH R199, R0 ;  /* 0x0000000000c77308 */ /* 0x0007d80000002400 */
[C---:B-1----:R-:W-:Y:S06]  /*bc70*/  HMMA.16816.F32.BF16 R12, R8.reuse, R28, R12 ;  /* 0x0000001c080c723c */ /* 0x042fec000004180c */
[----:B------:R-:W-:Y:S06]  /*bc80*/  HMMA.16816.F32.BF16 R28, R8, R30, R20 ;  /* 0x0000001e081c723c */ /* 0x000fec0000041814 */
[----:B------:R-:W-:Y:S01]  /*bc90*/  HMMA.16816.F32.BF16 R20, R4, R42, RZ ;  /* 0x0000002a0414723c */ /* 0x000fe200000418ff */
[----:B---3--:R-:W-:-:S04]  /*bca0*/  FMUL.FTZ R0, R25, UR9 ;  /* 0x0000000919007c20 */ /* 0x008fc80008410000 */
[----:B------:R1:W-:-:S15]  /*bcb0*/  MUFU.TANH R200, R0 ;  /* 0x0000000000c87308 */ /* 0x0003de0000002400 */
[----:B------:R-:W-:-:S04]  /*bcc0*/  NOP ;  /* 0x0000000000007918 */ /* 0x000fc80000000000 */
[----:B--2---:R-:W-:Y:S01]  /*bcd0*/  HMMA.16816.F32.BF16 R20, R8, R46, R20 ;  /* 0x0000002e0814723c */ /* 0x004fe20000041814 */
[----:B-1----:R-:W-:-:S04]  /*bce0*/  FMUL.FTZ R0, R26, UR9 ;  /* 0x000000091a007c20 */ /* 0x002fc80008410000 */
[----:B------:R1:W2:Y:S02]  /*bcf0*/  MUFU.TANH R197, R0 ;  /* 0x0000000000c57308 */ /* 0x0002a40000002400 */
[----:B-1----:R-:W-:Y:S02]  /*bd00*/  FMUL.FTZ R0, R27, UR9 ;  /* 0x000000091b007c20 */ /* 0x002fe40008410000 */
[----:B------:R-:W-:Y:S04]  /*bd10*/  HMMA.16816.F32.BF16 R24, R4, R32, RZ ;  /* 0x000000200418723c */ /* 0x000fe800000418ff */
[----:B------:R1:W3:Y:S02]  /*bd20*/  MUFU.TANH R198, R0 ;  /* 0x0000000000c67308 */ /* 0x0002e40000002400 */
[----:B-1----:R-:W-:-:S06]  /*bd30*/  FMUL.FTZ R0, R16, UR9 ;  /* 0x0000000910007c20 */ /* 0x002fcc0008410000 */
[----:B------:R1:W3:Y:S02]  /*bd40*/  MUFU.TANH R194, R0 ;  /* 0x0000000000c27308 */ /* 0x0002e40000002400 */
[----:B-1----:R-:W-:-:S06]  /*bd50*/  FMUL.FTZ R0, R17, UR9 ;  /* 0x0000000911007c20 */ /* 0x002fcc0008410000 */
[----:B------:R1:W-:Y:S02]  /*bd60*/  MUFU.TANH R196, R0 ;  /* 0x0000000000c47308 */ /* 0x0003e40000002400 */
[----:B-1----:R-:W-:-:S06]  /*bd70*/  FMUL.FTZ R0, R18, UR9 ;  /* 0x0000000912007c20 */ /* 0x002fcc0008410000 */
[----:B------:R1:W-:Y:S02]  /*bd80*/  MUFU.TANH R195, R0 ;  /* 0x0000000000c37308 */ /* 0x0003e40000002400 */
[----:B-1----:R-:W-:Y:S02]  /*bd90*/  FMUL.FTZ R0, R19, UR9 ;  /* 0x0000000913007c20 */ /* 0x002fe40008410000 */
[----:B------:R-:W-:Y:S01]  /*bda0*/  HMMA.16816.F32.BF16 R16, R4, R40, RZ ;  /* 0x000000280410723c */ /* 0x000fe200000418ff */
[----:B------:R-:W1:Y:S03]  /*bdb0*/  LDSM.16.M88.4 R40, [R167+0x1000] ;  /* 0x00100000a728783b */ /* 0x000e660000000200 */
[----:B------:R5:W3:Y:S02]  /*bdc0*/  MUFU.TANH R192, R0 ;  /* 0x0000000000c07308 */ /* 0x000ae40000002400 */
[----:B-----5:R-:W-:-:S06]  /*bdd0*/  FMUL.FTZ R0, R12, UR9 ;  /* 0x000000090c007c20 */ /* 0x020fcc0008410000 */
[----:B------:R5:W3:Y:S02]  /*bde0*/  MUFU.TANH R191, R0 ;  /* 0x0000000000bf7308 */ /* 0x000ae40000002400 */
[----:B-----5:R-:W-:Y:S01]  /*bdf0*/  FMUL.FTZ R0, R13, UR9 ;  /* 0x000000090d007c20 */ /* 0x020fe20008410000 */
[----:B-1----:R-:W-:Y:S05]  /*be00*/  HMMA.16816.F32.BF16 R24, R8, R40, R24 ;  /* 0x000000280818723c */ /* 0x002fea0000041818 */
[----:B------:R1:W-:Y:S02]  /*be10*/  MUFU.TANH R193, R0 ;  /* 0x0000000000c17308 */ /* 0x0003e40000002400 */
[----:B-1----:R-:W-:-:S06]  /*be20*/  FMUL.FTZ R0, R14, UR9 ;  /* 0x000000090e007c20 */ /* 0x002fcc0008410000 */
[----:B------:R1:W-:Y:S02]  /*be30*/  MUFU.TANH R190, R0 ;  /* 0x0000000000be7308 */ /* 0x0003e40000002400 */
[----:B-1----:R-:W-:Y:S02]  /*be40*/  FMUL.FTZ R0, R15, UR9 ;  /* 0x000000090f007c20 */ /* 0x002fe40008410000 */
[----:B------:R-:W-:Y:S01]  /*be50*/  HMMA.16816.F32.BF16 R12, R8, R44, R16 ;  /* 0x0000002c080c723c */ /* 0x000fe20000041810 */
[----:B------:R-:W-:Y:S03]  /*be60*/  LDSM.16.M88.4 R44, [R167+0x1400] ;  /* 0x00140000a72c783b */ /* 0x000fe60000000200 */
[----:B------:R1:W5:Y:S02]  /*be70*/  MUFU.TANH R187, R0 ;  /* 0x0000000000bb7308 */ /* 0x0003640000002400 */
[----:B------:R-:W-:Y:S01]  /*be80*/  HMMA.16816.F32.BF16 R16, R4, R34, RZ ;  /* 0x000000220410723c */ /* 0x000fe200000418ff */
[----:B------:R-:W-:Y:S01]  /*be90*/  LDSM.16.M88.4 R32, [R164+0x2c00] ;  /* 0x002c0000a420783b */ /* 0x000fe20000000200 */
[----:B-1----:R-:W-:-:S04]  /*bea0*/  FMUL.FTZ R0, R28, UR9 ;  /* 0x000000091c007c20 */ /* 0x002fc80008410000 */
[----:B------:R1:W-:-:S15]  /*beb0*/  MUFU.TANH R183, R0 ;  /* 0x0000000000b77308 */ /* 0x0003de0000002400 */
[----:B------:R-:W-:-:S03]  /*bec0*/  NOP ;  /* 0x0000000000007918 */ /* 0x000fc60000000000 */
[----:B------:R-:W-:Y:S01]  /*bed0*/  HMMA.16816.F32.BF16 R40, R8, R42, R16 ;  /* 0x0000002a0828723c */ /* 0x000fe20000041810 */
[----:B-1----:R-:W-:-:S04]  /*bee0*/  FMUL.FTZ R0, R29, UR9 ;  /* 0x000000091d007c20 */ /* 0x002fc80008410000 */
[----:B------:R1:W5:Y:S02]  /*bef0*/  MUFU.TANH R186, R0 ;  /* 0x0000000000ba7308 */ /* 0x0003640000002400 */
[----:B-1----:R-:W-:-:S06]  /*bf00*/  FMUL.FTZ R0, R30, UR9 ;  /* 0x000000091e007c20 */ /* 0x002fcc0008410000 */
[----:B------:R1:W5:Y:S02]  /*bf10*/  MUFU.TANH R182, R0 ;  /* 0x0000000000b67308 */ /* 0x0003640000002400 */
[----:B-1----:R-:W-:Y:S02]  /*bf20*/  FMUL.FTZ R0, R31, UR9 ;  /* 0x000000091f007c20 */ /* 0x002fe40008410000 */
[----:B------:R-:W1:Y:S04]  /*bf30*/  LDSM.16.M88.4 R28, [R164+0x2400] ;  /* 0x00240000a41c783b */ /* 0x000e680000000200 */
[----:B------:R4:W-:Y:S02]  /*bf40*/  MUFU.TANH R184, R0 ;  /* 0x0000000000b87308 */ /* 0x0009e40000002400 */
[----:B----4-:R-:W-:-:S06]  /*bf50*/  FMUL.FTZ R0, R12, UR9 ;  /* 0x000000090c007c20 */ /* 0x010fcc0008410000 */
[----:B------:R4:W5:Y:S02]  /*bf60*/  MUFU.TANH R52, R0 ;  /* 0x0000000000347308 */ /* 0x0009640000002400 */
[----:B----4-:R-:W-:Y:S01]  /*bf70*/  FMUL.FTZ R0, R13, UR9 ;  /* 0x000000090d007c20 */ /* 0x010fe20008410000 */
[----:B-1----:R-:W-:Y:S05]  /*bf80*/  HMMA.16816.F32.BF16 R16, R4, R30, RZ ;  /* 0x0000001e0410723c */ /* 0x002fea00000418ff */
[----:B------:R1:W-:Y:S02]  /*bf90*/  MUFU.TANH R181, R0 ;  /* 0x0000000000b57308 */ /* 0x0003e40000002400 */
[----:B-1----:R-:W-:-:S06]  /*bfa0*/  FMUL.FTZ R0, R14, UR9 ;  /* 0x000000090e007c20 */ /* 0x002fcc0008410000 */
[----:B------:R1:W4:Y:S11]  /*bfb0*/  MUFU.TANH R123, R0 ;  /* 0x00000000007b7308 */ /* 0x0003360000002400 */
[----:B------:R-:W-:Y:S06]  /*bfc0*/  HMMA.16816.F32.BF16 R48, R8, R46, R16 ;  /* 0x0000002e0830723c */ /* 0x000fec0000041810 */
[----:B------:R-:W-:Y:S01]  /*bfd0*/  HMMA.16816.F32.BF16 R16, R4, R34, RZ ;  /* 0x000000220410723c */ /* 0x000fe200000418ff */
[----:B-1----:R-:W-:-:S05]  /*bfe0*/  FMUL.FTZ R0, R15, UR9 ;  /* 0x000000090f007c20 */ /* 0x002fca0008410000 */
[----:B------:R-:W-:Y:S01]  /*bff0*/  HMMA.16816.F32.BF16 R12, R4, R56, RZ ;  /* 0x00000038040c723c */ /* 0x000fe200000418ff */
[----:B------:R1:W4:Y:S02]  /*c000*/  MUFU.TANH R128, R0 ;  /* 0x0000000000807308 */ /* 0x0003240000002400 */
[----:B-1----:R-:W-:-:S06]  /*c010*/  FMUL.FTZ R0, R20, UR9 ;  /* 0x0000000914007c20 */ /* 0x002fcc0008410000 */
[----:B------:R1:W4:-:S15]  /*c020*/  MUFU.TANH R179, R0 ;  /* 0x0000000000b37308 */ /* 0x00031e0000002400 */
[----:B------:R-:W-:Y:S06]  /*c030*/  HMMA.16816.F32.BF16 R72, R8, R60, R12 ;  /* 0x0000003c0848723c */ /* 0x000fec000004180c */
[----:B------:R-:W-:Y:S01]  /*c040*/  HMMA.16816.F32.BF16 R12, R4, R64, RZ ;  /* 0x00000040040c723c */ /* 0x000fe200000418ff */
[----:B-1----:R-:W-:-:S04]  /*c050*/  FMUL.FTZ R0, R21, UR9 ;  /* 0x0000000915007c20 */ /* 0x002fc80008410000 */
[----:B------:R1:W-:-:S15]  /*c060*/  MUFU.TANH R180, R0 ;  /* 0x0000000000b47308 */ /* 0x0003de0000002400 */
[----:B------:R-:W-:-:S04]  /*c070*/  NOP ;  /* 0x0000000000007918 */ /* 0x000fc80000000000 */
[----:B------:R-:W-:Y:S01]  /*c080*/  HMMA.16816.F32.BF16 R116, R8, R76, R12 ;  /* 0x0000004c0874723c */ /* 0x000fe2000004180c */
[----:B------:R-:W2:Y:S01]  /*c090*/  LDSM.16.M88.4 R12, [R164+0x4c00] ;  /* 0x004c0000a40c783b */ /* 0x000ea20000000200 */
[----:B-1----:R-:W-:-:S04]  /*c0a0*/  FMUL.FTZ R0, R22, UR9 ;  /* 0x0000000916007c20 */ /* 0x002fc80008410000 */
[----:B------:R1:W4:Y:S02]  /*c0b0*/  MUFU.TANH R129, R0 ;  /* 0x0000000000817308 */ /* 0x0003240000002400 */
[----:B-1----:R-:W-:Y:S02]  /*c0c0*/  FMUL.FTZ R0, R23, UR9 ;  /* 0x0000000917007c20 */ /* 0x002fe40008410000 */
[C---:B------:R-:W-:Y:S04]  /*c0d0*/  HMMA.16816.F32.BF16 R20, R4.reuse, R28, RZ ;  /* 0x0000001c0414723c */ /* 0x040fe800000418ff */
[----:B------:R1:W-:Y:S02]  /*c0e0*/  MUFU.TANH R130, R0 ;  /* 0x0000000000827308 */ /* 0x0003e40000002400 */
[----:B--2---:R-:W-:Y:S01]  /*c0f0*/  HMMA.16816.F32.BF16 R84, R4, R12, RZ ;  /* 0x0000000c0454723c */ /* 0x004fe200000418ff */
[----:B-1----:R-:W-:-:S05]  /*c100*/  FMUL.FTZ R0, R24, UR9 ;  /* 0x0000000918007c20 */ /* 0x002fca0008410000 */
[----:B------:R1:W2:-:S12]  /*c110*/  MUFU.TANH R177, R0 ;  /* 0x0000000000b17308 */ /* 0x0002980000002400 */
[----:B------:R-:W-:Y:S01]  /*c120*/  HMMA.16816.F32.BF16 R28, R8, R44, R20 ;  /* 0x0000002c081c723c */ /* 0x000fe20000041814 */
[----:B------:R-:W3:Y:S05]  /*c130*/  LDSM.16.M88.4 R44, [R167+0x1c00] ;  /* 0x001c0000a72c783b */ /* 0x000eea0000000200 */
[----:B------:R-:W-:Y:S01]  /*c140*/  HMMA.16816.F32.BF16 R20, R4, R32, RZ ;  /* 0x000000200414723c */ /* 0x000fe200000418ff */
[----:B------:R-:W5:Y:S01]  /*c150*/  LDSM.16.M88.4 R32, [R164+0x3800] ;  /* 0x00380000a420783b */ /* 0x000f620000000200 */
[----:B-1----:R-:W-:-:S04]  /*c160*/  FMUL.FTZ R0, R25, UR9 ;  /* 0x0000000919007c20 */ /* 0x002fc80008410000 */
[----:B------:R1:W-:Y:S02]  /*c170*/  MUFU.TANH R178, R0 ;  /* 0x0000000000b27308 */ /* 0x0003e40000002400 */
[----:B-1----:R-:W-:-:S06]  /*c180*/  FMUL.FTZ R0, R26, UR9 ;  /* 0x000000091a007c20 */ /* 0x002fcc0008410000 */
[----:B------:R1:W2:Y:S01]  /*c190*/  MUFU.TANH R131, R0 ;  /* 0x0000000000837308 */ /* 0x0002a20000002400 */
[----:B---3--:R-:W-:Y:S01]  /*c1a0*/  HMMA.16816.F32.BF16 R68, R8, R46, R16 ;  /* 0x0000002e0844723c */ /* 0x008fe20000041810 */
[----:B------:R-:W3:Y:S01]  /*c1b0*/  LDSM.16.M88.4 R16, [R164+0x4800] ;  /* 0x00480000a410783b */ /* 0x000ee20000000200 */
[----:B-1----:R-:W-:-:S04]  /*c1c0*/  FMUL.FTZ R0, R27, UR9 ;  /* 0x000000091b007c20 */ /* 0x002fc80008410000 */
[----:B------:R-:W-:Y:S01]  /*c1d0*/  HMMA.16816.F32.BF16 R24, R4, R58, RZ ;  /* 0x0000003a0418723c */ /* 0x000fe200000418ff */
[----:B------:R1:W2:Y:S02]  /*c1e0*/  MUFU.TANH R135, R0 ;  /* 0x0000000000877308 */ /* 0x0002a40000002400 */
[----:B-1----:R-:W-:-:S06]  /*c1f0*/  FMUL.FTZ R0, R40, UR9 ;  /* 0x0000000928007c20 */ /* 0x002fcc0008410000 */
[----:B------:R1:W2:-:S15]  /*c200*/  MUFU.TANH R175, R0 ;  /* 0x0000000000af7308 */ /* 0x00029e0000002400 */
[C---:B------:R-:W-:Y:S01]  /*c210*/  HMMA.16816.F32.BF16 R56, R8.reuse, R62, R24 ;  /* 0x0000003e0838723c */ /* 0x040fe20000041818 */
[----:B------:R-:W4:Y:S05]  /*c220*/  LDSM.16.M88.4 R24, [R164+0x4000] ;  /* 0x00400000a418783b */ /* 0x000f2a0000000200 */
[----:B------:R-:W-:Y:S01]  /*c230*/  HMMA.16816.F32.BF16 R60, R8, R44, R20 ;  /* 0x0000002c083c723c */ /* 0x000fe20000041814 */
[----:B------:R-:W2:Y:S05]  /*c240*/  LDSM.16.M88.4 R20, [R164+0x4400] ;  /* 0x00440000a414783b */ /* 0x000eaa0000000200 */
[----:B------:R-:W-:Y:S01]  /*c250*/  HMMA.16816.F32.BF16 R44, R4, R66, RZ ;  /* 0x00000042042c723c */ /* 0x000fe200000418ff */
[----:B-1----:R-:W-:-:S05]  /*c260*/  FMUL.FTZ R0, R41, UR9 ;  /* 0x0000000929007c20 */ /* 0x002fca0008410000 */
[C---:B-----5:R-:W-:Y:S01]  /*c270*/  HMMA.16816.F32.BF16 R64, R4.reuse, R32, RZ ;  /* 0x000000200440723c */ /* 0x060fe200000418ff */
[----:B------:R1:W-:Y:S05]  /*c280*/  MUFU.TANH R176, R0 ;  /* 0x0000000000b07308 */ /* 0x0003ea0000002400 */
[C---:B---3--:R-:W-:Y:S06]  /*c290*/  HMMA.16816.F32.BF16 R92, R4.reuse, R16, RZ ;  /* 0x00000010045c723c */ /* 0x048fec00000418ff */
[----:B------:R-:W-:Y:S01]  /*c2a0*/  HMMA.16816.F32.BF16 R88, R4, R18, RZ ;  /* 0x000000120458723c */ /* 0x000fe200000418ff */
[----:B------:R-:W-:Y:S01]  /*c2b0*/  LDSM.16.M88.4 R16, [R167+0x3000] ;  /* 0x00300000a710783b */ /* 0x000fe20000000200 */
[----:B-1----:R-:W-:-:S04]  /*c2c0*/  FMUL.FTZ R0, R42, UR9 ;  /* 0x000000092a007c20 */ /* 0x002fc80008410000 */
[----:B------:R1:W3:Y:S01]  /*c2d0*/  MUFU.TANH R136, R0 ;  /* 0x0000000000887308 */ /* 0x0002e20000002400 */
[C---:B----4-:R-:W-:Y:S06]  /*c2e0*/  HMMA.16816.F32.BF16 R104, R4.reuse, R24, RZ ;  /* 0x000000180468723c */ /* 0x050fec00000418ff */
[C---:B------:R-:W-:Y:S01]  /*c2f0*/  HMMA.16816.F32.BF16 R108, R4.reuse, R26, RZ ;  /* 0x0000001a046c723c */ /* 0x040fe200000418ff */
[----:B------:R-:W-:Y:S05]  /*c300*/  LDSM.16.M88.4 R24, [R167+0x2400] ;  /* 0x00240000a718783b */ /* 0x000fea0000000200 */
[----:B--2---:R-:W-:Y:S01]  /*c310*/  HMMA.16816.F32.BF16 R112, R4, R20, RZ ;  /* 0x000000140470723c */ /* 0x004fe200000418ff */
[----:B-1----:R-:W-:-:S02]  /*c320*/  FMUL.FTZ R0, R43, UR9 ;  /* 0x000000092b007c20 */ /* 0x002fc40008410000 */
[----:B------:R-:W-:Y:S03]  /*c330*/  LDSM.16.M88.4 R40, [R164+0x3400] ;  /* 0x00340000a428783b */ /* 0x000fe60000000200 */
[----:B------:R-:W-:Y:S01]  /*c340*/  HMMA.16816.F32.BF16 R100, R4, R22, RZ ;  /* 0x000000160464723c */ /* 0x000fe200000418ff */
[----:B------:R1:W2:Y:S02]  /*c350*/  MUFU.TANH R137, R0 ;  /* 0x0000000000897308 */ /* 0x0002a40000002400 */
[----:B-1----:R-:W-:-:S06]  /*c360*/  FMUL.FTZ R0, R28, UR9 ;  /* 0x000000091c007c20 */ /* 0x002fcc0008410000 */
[----:B------:R1:W-:Y:S02]  /*c370*/  MUFU.TANH R173, R0 ;  /* 0x0000000000ad7308 */ /* 0x0003e40000002400 */
[----:B-1----:R-:W-:-:S06]  /*c380*/  FMUL.FTZ R0, R29, UR9 ;  /* 0x000000091d007c20 */ /* 0x002fcc0008410000 */
[----:B------:R1:W4:Y:S02]  /*c390*/  MUFU.TANH R174, R0 ;  /* 0x0000000000ae7308 */ /* 0x0003240000002400 */
[----:B-1----:R-:W-:-:S06]  /*c3a0*/  FMUL.FTZ R0, R30, UR9 ;  /* 0x000000091e007c20 */ /* 0x002fcc0008410000 */
[----:B------:R1:W-:Y:S02]  /*c3b0*/  MUFU.TANH R138, R0 ;  /* 0x00000000008a7308 */ /* 0x0003e40000002400 */
[----:B-1----:R-:W-:Y:S02]  /*c3c0*/  FMUL.FTZ R0, R31, UR9 ;  /* 0x000000091f007c20 */ /* 0x002fe40008410000 */
[----:B------:R-:W1:Y:S04]  /*c3d0*/  LDSM.16.M88.4 R28, [R164+0x3c00] ;  /* 0x003c0000a41c783b */ /* 0x000e680000000200 */
[----:B------:R5:W4:Y:S02]  /*c3e0*/  MUFU.TANH R139, R0 ;  /* 0x00000000008b7308 */ /* 0x000b240000002400 */
[----:B-----5:R-:W-:-:S06]  /*c3f0*/  FMUL.FTZ R0, R48, UR9 ;  /* 0x0000000930007c20 */ /* 0x020fcc0008410000 */
[----:B------:R5:W-:Y:S02]  /*c400*/  MUFU.TANH R172, R0 ;  /* 0x0000000000ac7308 */ /* 0x000be40000002400 */
[----:B-----5:R-:W-:Y:S01]  /*c410*/  FMUL.FTZ R0, R49, UR9 ;  /* 0x0000000931007c20 */ /* 0x020fe20008410000 */
[C---:B-1----:R-:W-:Y:S05]  /*c420*/  HMMA.16816.F32.BF16 R80, R4.reuse, R28, RZ ;  /* 0x0000001c0450723c */ /* 0x042fea00000418ff */
[----:B------:R1:W5:Y:S01]  /*c430*/  MUFU.TANH R171, R0 ;  /* 0x0000000000ab7308 */ /* 0x0003620000002400 */
[----:B------:R-:W-:Y:S01]  /*c440*/  HMMA.16816.F32.BF16 R96, R4, R30, RZ ;  /* 0x0000001e0460723c */ /* 0x000fe200000418ff */
[----:B------:R-:W3:Y:S01]  /*c450*/  LDSM.16.M88.4 R28, [R167+0x2c00] ;  /* 0x002c0000a71c783b */ /* 0x000ee20000000200 */
[----:B-1----:R-:W-:-:S05]  /*c460*/  FMUL.FTZ R0, R50, UR9 ;  /* 0x0000000932007c20 */ /* 0x002fca0008410000 */
[----:B------:R1:W5:Y:S02]  /*c470*/  MUFU.TANH R140, R0 ;  /* 0x00000000008c7308 */ /* 0x0003640000002400 */
[----:B-1----:R-:W-:Y:S02]  /*c480*/  FMUL.FTZ R0, R51, UR9 ;  /* 0x0000000933007c20 */ /* 0x002fe40008410000 */
[C---:B------:R-:W-:Y:S04]  /*c490*/  HMMA.16816.F32.BF16 R48, R4.reuse, R40, RZ ;  /* 0x000000280430723c */ /* 0x040fe800000418ff */
[----:B------:R1:W5:Y:S02]  /*c4a0*/  MUFU.TANH R142, R0 ;  /* 0x00000000008e7308 */ /* 0x0003640000002400 */
[----:B------:R-:W-:Y:S01]  /*c4b0*/  HMMA.16816.F32.BF16 R40, R4, R42, RZ ;  /* 0x0000002a0428723c */ /* 0x000fe200000418ff */
[----:B-1----:R-:W-:-:S05]  /*c4c0*/  FMUL.FTZ R0, R72, UR9 ;  /* 0x0000000948007c20 */ /* 0x002fca0008410000 */
[----:B------:R1:W5:-:S12]  /*c4d0*/  MUFU.TANH R170, R0 ;  /* 0x0000000000aa7308 */ /* 0x0003580000002400 */
[C---:B------:R-:W-:Y:S06]  /*c4e0*/  HMMA.16816.F32.BF16 R20, R8.reuse, R24, R48 ;  /* 0x000000180814723c */ /* 0x040fec0000041830 */
[C---:B------:R-:W-:Y:S01]  /*c4f0*/  HMMA.16816.F32.BF16 R40, R8.reuse, R26, R40 ;  /* 0x0000001a0828723c */ /* 0x040fe20000041828 */
[----:B------:R-:W2:Y:S05]  /*c500*/  LDSM.16.M88.4 R24, [R167+0x3800] ;  /* 0x00380000a718783b */ /* 0x000eaa0000000200 */
[----:B---3--:R-:W-:Y:S01]  /*c510*/  HMMA.16816.F32.BF16 R48, R8, R28, R80 ;  /* 0x0000001c0830723c */ /* 0x008fe20000041850 */
[----:B-1----:R-:W-:-:S04]  /*c520*/  FMUL.FTZ R0, R73, UR9 ;  /* 0x0000000949007c20 */ /* 0x002fc80008410000 */
[----:B------:R1:W-:Y:S02]  /*c530*/  MUFU.TANH R166, R0 ;  /* 0x0000000000a67308 */ /* 0x0003e40000002400 */
[----:B-1----:R-:W-:-:S06]  /*c540*/  FMUL.FTZ R0, R74, UR9 ;  /* 0x000000094a007c20 */ /* 0x002fcc0008410000 */
[----:B------:R1:W3:Y:S01]  /*c550*/  MUFU.TANH R143, R0 ;  /* 0x00000000008f7308 */ /* 0x0002e20000002400 */
[C---:B--2---:R-:W-:Y:S06]  /*c560*/  HMMA.16816.F32.BF16 R92, R8.reuse, R24, R92 ;  /* 0x00000018085c723c */ /* 0x044fec000004185c */
[----:B------:R-:W-:Y:S01]  /*c570*/  HMMA.16816.F32.BF16 R88, R8, R26, R88 ;  /* 0x0000001a0858723c */ /* 0x000fe20000041858 */
[----:B-1----:R-:W-:-:S05]  /*c580*/  FMUL.FTZ R0, R75, UR9 ;  /* 0x000000094b007c20 */ /* 0x002fca0008410000 */
[----:B------:R-:W-:Y:S01]  /*c590*/  HMMA.16816.F32.BF16 R72, R4, R34, RZ ;  /* 0x000000220448723c */ /* 0x000fe200000418ff */
[----:B------:R-:W1:Y:S01]  /*c5a0*/  LDSM.16.M88.4 R32, [R167+0x2800] ;  /* 0x00280000a720783b */ /* 0x000e620000000200 */
[----:B------:R2:W-:Y:S02]  /*c5b0*/  MUFU.TANH R144, R0 ;  /* 0x0000000000907308 */ /* 0x0005e40000002400 */
[----:B--2---:R-:W-:-:S06]  /*c5c0*/  FMUL.FTZ R0, R56, UR9 ;  /* 0x0000000938007c20 */ /* 0x004fcc0008410000 */
[----:B------:R2:W3:Y:S02]  /*c5d0*/  MUFU.TANH R163, R0 ;  /* 0x0000000000a37308 */ /* 0x0004e40000002400 */
[----:B--2---:R-:W-:-:S06]  /*c5e0*/  FMUL.FTZ R0, R57, UR9 ;  /* 0x0000000939007c20 */ /* 0x004fcc0008410000 */
[----:B------:R2:W-:Y:S02]  /*c5f0*/  MUFU.TANH R165, R0 ;  /* 0x0000000000a57308 */ /* 0x0005e40000002400 */
[----:B--2---:R-:W-:-:S06]  /*c600*/  FMUL.FTZ R0, R58, UR9 ;  /* 0x000000093a007c20 */ /* 0x004fcc0008410000 */
[----:B------:R2:W3:Y:S02]  /*c610*/  MUFU.TANH R145, R0 ;  /* 0x0000000000917308 */ /* 0x0004e40000002400 */
[----:B--2---:R-:W-:Y:S02]  /*c620*/  FMUL.FTZ R0, R59, UR9 ;  /* 0x000000093b007c20 */ /* 0x004fe40008410000 */
[----:B------:R-:W-:Y:S01]  /*c630*/  HMMA.16816.F32.BF16 R56, R4, R14, RZ ;  /* 0x0000000e0438723c */ /* 0x000fe200000418ff */
[----:B------:R-:W2:Y:S03]  /*c640*/  LDSM.16.M88.4 R12, [R167+0x3400] ;  /* 0x00340000a70c783b */ /* 0x000ea60000000200 */
[----:B------:R4:W3:Y:S02]  /*c650*/  MUFU.TANH R146, R0 ;  /* 0x0000000000927308 */ /* 0x0008e40000002400 */
[C---:B------:R-:W-:Y:S06]  /*c660*/  HMMA.16816.F32.BF16 R4, R8.reuse, R78, R44 ;  /* 0x0000004e0804723c */ /* 0x040fec000004182c */
[C---:B-1----:R-:W-:Y:S06]  /*c670*/  HMMA.16816.F32.BF16 R44, R8.reuse, R32, R64 ;  /* 0x00000020082c723c */ /* 0x042fec0000041840 */
[----:B------:R-:W-:Y:S01]  /*c680*/  HMMA.16816.F32.BF16 R32, R8, R34, R72 ;  /* 0x000000220820723c */ /* 0x000fe20000041848 */
[----:B----4-:R-:W-:-:S04]  /*c690*/  FMUL.FTZ R0, R60, UR9 ;  /* 0x000000093c007c20 */ /* 0x010fc80008410000 */
[----:B------:R1:W4:Y:S01]  /*c6a0*/  MUFU.TANH R161, R0 ;  /* 0x0000000000a17308 */ /* 0x0003220000002400 */
[C---:B------:R-:W-:Y:S06]  /*c6b0*/  HMMA.16816.F32.BF16 R64, R8.reuse, R16, R104 ;  /* 0x000000100840723c */ /* 0x040fec0000041868 */
[----:B------:R-:W-:Y:S01]  /*c6c0*/  HMMA.16816.F32.BF16 R16, R8, R18, R108 ;  /* 0x000000120810723c */ /* 0x000fe2000004186c */
[----:B-1----:R-:W-:-:S05]  /*c6d0*/  FMUL.FTZ R0, R61, UR9 ;  /* 0x000000093d007c20 */ /* 0x002fca0008410000 */
[C---:B--2---:R-:W-:Y:S01]  /*c6e0*/  HMMA.16816.F32.BF16 R112, R8.reuse, R12, R112 ;  /* 0x0000000c0870723c */ /* 0x044fe20000041870 */
[----:B------:R1:W-:Y:S05]  /*c6f0*/  MUFU.TANH R162, R0 ;  /* 0x0000000000a27308 */ /* 0x0003ea0000002400 */
[----:B------:R-:W-:Y:S01]  /*c700*/  HMMA.16816.F32.BF16 R100, R8, R14, R100 ;  /* 0x0000000e0864723c */ /* 0x000fe20000041864 */
[----:B-1----:R-:W-:-:S04]  /*c710*/  FMUL.FTZ R0, R62, UR9 ;  /* 0x000000093e007c20 */ /* 0x002fc80008410000 */
[----:B------:R1:W2:Y:S02]  /*c720*/  MUFU.TANH R147, R0 ;  /* 0x0000000000937308 */ /* 0x0002a40000002400 */
[----:B-1----:R-:W-:Y:S02]  /*c730*/  FMUL.FTZ R0, R63, UR9 ;  /* 0x000000093f007c20 */ /* 0x002fe40008410000 */
[----:B------:R-:W-:Y:S01]  /*c740*/  HMMA.16816.F32.BF16 R60, R8, R30, R96 ;  /* 0x0000001e083c723c */ /* 0x000fe20000041860 */
[----:B------:R-:W1:Y:S03]  /*c750*/  LDSM.16.M88.4 R28, [R167+0x3c00] ;  /* 0x003c0000a71c783b */ /* 0x000e660000000200 */
[----:B------:R5:W2:Y:S01]  /*c760*/  MUFU.TANH R148, R0 ;  /* 0x0000000000947308 */ /* 0x000aa20000002400 */
[----:B------:R-:W-:-:S04]  /*c770*/  DEPBAR.LE SB0, 0x0 ;  /* 0x000080000000791a */ /* 0x000fc80000000000 */
[----:B-----5:R-:W-:-:S04]  /*c780*/  FMUL.FTZ R0, R68, UR9 ;  /* 0x0000000944007c20 */ /* 0x020fc80008410000 */
[----:B------:R5:W-:Y:S02]  /*c790*/  MUFU.TANH R159, R0 ;  /* 0x00000000009f7308 */ /* 0x000be40000002400 */
[----:B-----5:R-:W-:Y:S01]  /*c7a0*/  FMUL.FTZ R0, R69, UR9 ;  /* 0x0000000945007c20 */ /* 0x020fe20008410000 */
[C---:B-1----:R-:W-:Y:S05]  /*c7b0*/  HMMA.16816.F32.BF16 R84, R8.reuse, R28, R84 ;  /* 0x0000001c0854723c */ /* 0x042fea0000041854 */
[----:B------:R1:W5:Y:S01]  /*c7c0*/  MUFU.TANH R160, R0 ;  /* 0x0000000000a07308 */ /* 0x0003620000002400 */
[----:B------:R-:W-:Y:S01]  /*c7d0*/  HMMA.16816.F32.BF16 R56, R8, R30, R56 ;  /* 0x0000001e0838723c */ /* 0x000fe20000041838 */
[----:B-1----:R-:W-:-:S06]  /*c7e0*/  FMUL.FTZ R0, R70, UR9 ;  /* 0x0000000946007c20 */ /* 0x002fcc0008410000 */
[----:B------:R1:W-:Y:S02]  /*c7f0*/  MUFU.TANH R149, R0 ;  /* 0x0000000000957308 */ /* 0x0003e40000002400 */
[----:B-1----:R-:W-:-:S06]  /*c800*/  FMUL.FTZ R0, R71, UR9 ;  /* 0x0000000947007c20 */ /* 0x002fcc0008410000 */
[----:B------:R1:W-:Y:S02]  /*c810*/  MUFU.TANH R158, R0 ;  /* 0x00000000009e7308 */ /* 0x0003e40000002400 */
[----:B-1----:R-:W-:-:S06]  /*c820*/  FMUL.FTZ R0, R116, UR9 ;  /* 0x0000000974007c20 */ /* 0x002fcc0008410000 */
[----:B------:R1:W-:Y:S02]  /*c830*/  MUFU.TANH R155, R0 ;  /* 0x00000000009b7308 */ /* 0x0003e40000002400 */
[----:B-1----:R-:W-:-:S06]  /*c840*/  FMUL.FTZ R0, R117, UR9 ;  /* 0x0000000975007c20 */ /* 0x002fcc0008410000 */
[----:B------:R1:W5:Y:S02]  /*c850*/  MUFU.TANH R71, R0 ;  /* 0x0000000000477308 */ /* 0x0003640000002400 */
[----:B-1----:R-:W-:-:S06]  /*c860*/  FMUL.FTZ R0, R118, UR9 ;  /* 0x0000000976007c20 */ /* 0x002fcc0008410000 */
[----:B------:R1:W5:Y:S02]  /*c870*/  MUFU.TANH R150, R0 ;  /* 0x0000000000967308 */ /* 0x0003640000002400 */
[----:B-1----:R-:W-:-:S06]  /*c880*/  FMUL.FTZ R0, R119, UR9 ;  /* 0x0000000977007c20 */ /* 0x002fcc0008410000 */
[----:B------:R1:W-:Y:S02]  /*c890*/  MUFU.TANH R154, R0 ;  /* 0x00000000009a7308 */ /* 0x0003e40000002400 */
[----:B-1----:R-:W-:Y:S01]  /*c8a0*/  FMUL.FTZ R0, R4, UR9 ;  /* 0x0000000904007c20 */ /* 0x002fe20008410000 */
[----:B------:R-:W-:-:S05]  /*c8b0*/  IMAD R4, R156, 0x10, R208 ;  /* 0x000000109c047824 */ /* 0x000fca00078e02d0 */
[----:B------:R1:W5:Y:S02]  /*c8c0*/  MUFU.TANH R70, R0 ;  /* 0x0000000000467308 */ /* 0x0003640000002400 */
[----:B-1----:R-:W-:Y:S01]  /*c8d0*/  FMUL.FTZ R0, R5, UR9 ;  /* 0x0000000905007c20 */ /* 0x002fe20008410000 */
[----:B------:R-:W-:-:S05]  /*c8e0*/  IMAD.SHL.U32 R5, R207, 0x2, RZ ;  /* 0x00000002cf057824 */ /* 0x000fca00078e00ff */
[----:B------:R1:W-:Y:S01]  /*c8f0*/  MUFU.TANH R151, R0 ;  /* 0x0000000000977308 */ /* 0x0003e20000002400 */
[----:B------:R-:W-:Y:S01]  /*c900*/  LOP3.LUT R5, R5, 0x6, RZ, 0xc0, !PT ;  /* 0x0000000605057812 */ /* 0x000fe200078ec0ff */
[----:B-1----:R-:W-:-:S06]  /*c910*/  FMUL.FTZ R0, R6, UR9 ;  /* 0x0000000906007c20 */ /* 0x002fcc0008410000 */
[----:B------:R1:W-:Y:S02]  /*c920*/  MUFU.TANH R76, R0 ;  /* 0x00000000004c7308 */ /* 0x0003e40000002400 */
[----:B-1----:R-:W-:Y:S01]  /*c930*/  FMUL.FTZ R0, R7, UR9 ;  /* 0x0000000907007c20 */ /* 0x002fe20008410000 */
[----:B------:R-:W-:-:S05]  /*c940*/  FMUL.FTZ R7, R41, UR9 ;  /* 0x0000000929077c20 */ /* 0x000fca0008410000 */
[----:B------:R1:W-:Y:S08]  /*c950*/  MUFU.TANH R141, R0 ;  /* 0x00000000008d7308 */ /* 0x0003f00000002400 */
[----:B------:R3:W-:Y:S01]  /*c960*/  MUFU.TANH R79, R7 ;  /* 0x00000007004f7308 */ /* 0x0007e20000002400 */
[----:B-1----:R-:W-:-:S07]  /*c970*/  FMUL.FTZ R0, R20, UR9 ;  /* 0x0000000914007c20 */ /* 0x002fce0008410000 */
[----:B------:R1:W5:Y:S01]  /*c980*/  MUFU.TANH R75, R0 ;  /* 0x00000000004b7308 */ /* 0x0003620000002400 */
[----:B---3--:R-:W-:-:S07]  /*c990*/  FMUL.FTZ R7, R43, UR9 ;  /* 0x000000092b077c20 */ /* 0x008fce0008410000 */
[----:B------:R3:W-:Y:S01]  /*c9a0*/  MUFU.TANH R8, R7 ;  /* 0x0000000700087308 */ /* 0x0007e20000002400 */
[----:B-1----:R-:W-:Y:S01]  /*c9b0*/  LOP3.LUT R0, R2, 0xffffffe0, RZ, 0xc0, !PT ;  /* 0xffffffe002007812 */ /* 0x002fe200078ec0ff */
[----:B------:R-:W-:-:S04]  /*c9c0*/  FMUL.FTZ R2, R21, UR9 ;  /* 0x0000000915027c20 */ /* 0x000fc80008410000 */
[----:B------:R-:W-:Y:S02]  /*c9d0*/  IMAD.IADD R0, R207, 0x1, -R0 ;  /* 0x00000001cf007824 */ /* 0x000fe400078e0a00 */
[----:B------:R1:W-:Y:S01]  /*c9e0*/  MUFU.TANH R134, R2 ;  /* 0x0000000200867308 */ /* 0x0003e20000002400 */
[----:B---3--:R-:W-:Y:S02]  /*c9f0*/  FMUL.FTZ R7, R44, UR9 ;  /* 0x000000092c077c20 */ /* 0x008fe40008410000 */
[----:B------:R-:W-:-:S04]  /*ca00*/  SHF.R.S32.HI R3, RZ, 0x1f, R0 ;  /* 0x0000001fff037819 */ /* 0x000fc80000011400 */
[----:B------:R-:W-:Y:S01]  /*ca10*/  LEA.HI R0, R3, R0, RZ, 0x2 ;  /* 0x0000000003007211 */ /* 0x000fe200078f10ff */
[----:B------:R-:W-:Y:S01]  /*ca20*/  FMUL.FTZ R3, R23, UR9 ;  /* 0x0000000917037c20 */ /* 0x000fe20008410000 */
[----:B------:R3:W-:Y:S02]  /*ca30*/  MUFU.TANH R81, R7 ;  /* 0x0000000700517308 */ /* 0x0007e40000002400 */
[----:B------:R-:W-:-:S04]  /*ca40*/  SHF.R.S32.HI R0, RZ, 0x2, R0 ;  /* 0x00000002ff007819 */ /* 0x000fc80000011400 */
[----:B------:R-:W-:Y:S01]  /*ca50*/  IADD3 R0, R4, 0x1, R0 ;  /* 0x0000000104007810 */ /* 0x000fe20007ffe000 */
[----:B-1----:R-:W-:Y:S01]  /*ca60*/  FMUL.FTZ R2, R22, UR9 ;  /* 0x0000000916027c20 */ /* 0x002fe20008410000 */
[----:B------:R1:W-:Y:S02]  /*ca70*/  MUFU.TANH R21, R3 ;  /* 0x0000000300157308 */ /* 0x0003e40000002400 */
[----:B------:R-:W-:-:S05]  /*ca80*/  IADD3 R4, R124, R0, -R209 ;  /* 0x000000007c047210 */ /* 0x000fca0007ffe8d1 */
[----:B------:R-:W-:Y:S01]  /*ca90*/  VIADD R4, R4, UR8 ;  /* 0x0000000804047c36 */ /* 0x000fe20008000000 */
[----:B------:R4:W-:Y:S01]  /*caa0*/  MUFU.TANH R74, R2 ;  /* 0x00000002004a7308 */ /* 0x0009e20000002400 */
[----:B---3--:R-:W-:-:S07]  /*cab0*/  FMUL.FTZ R7, R45, UR9 ;  /* 0x000000092d077c20 */ /* 0x008fce0008410000 */
[----:B------:R3:W-:Y:S01]  /*cac0*/  MUFU.TANH R78, R7 ;  /* 0x00000007004e7308 */ /* 0x0007e20000002400 */
[----:B-1----:R-:W-:-:S04]  /*cad0*/  IMAD.IADD R3, R53, 0x1, R5 ;  /* 0x0000000135037824 */ /* 0x002fc800078e0205 */
[C---:B------:R-:W-:Y:S02]  /*cae0*/  VIADD R5, R3.reuse, 0x1 ;  /* 0x0000000103057836 */ /* 0x040fe40000000000 */
[----:B------:R-:W-:Y:S02]  /*caf0*/  VIADD R6, R3, 0x8 ;  /* 0x0000000803067836 */ /* 0x000fe40000000000 */
[----:B----4-:R-:W-:-:S04]  /*cb00*/  IMAD R2, R39, 0x20, R37 ;  /* 0x0000002027027824 */ /* 0x010fc800078e0225 */
[----:B------:R-:W-:Y:S02]  /*cb10*/  IMAD.IADD R0, R38, 0x1, R2 ;  /* 0x0000000126007824 */ /* 0x000fe400078e0202 */
[----:B------:R-:W-:Y:S01]  /*cb20*/  FMUL.FTZ R2, R40, UR9 ;  /* 0x0000000928027c20 */ /* 0x000fe20008410000 */
[----:B---3--:R-:W-:-:S03]  /*cb30*/  FMUL.FTZ R7, R47, UR9 ;  /* 0x000000092f077c20 */ /* 0x008fc60008410000 */
[----:B------:R1:W3:Y:S08]  /*cb40*/  MUFU.TANH R80, R2 ;  /* 0x0000000200507308 */ /* 0x0002f00000002400 */
[----:B------:R4:W-:Y:S01]  /*cb50*/  MUFU.TANH R73, R7 ;  /* 0x0000000700497308 */ /* 0x0009e20000002400 */
[C---:B-1----:R-:W-:Y:S02]  /*cb60*/  VIMNMX R2, R4.reuse, R124, PT ;  /* 0x0000007c04027248 */ /* 0x042fe40003fe0100 */
[----:B------:R-:W-:Y:S01]  /*cb70*/  VIADDMNMX R4, R4, 0x8, R124, PT ;  /* 0x0000000804047846 */ /* 0x000fe2000380017c */
[----:B------:R-:W-:Y:S01]  /*cb80*/  BAR.SYNC.DEFER_BLOCKING 0x0 ;  /* 0x0000000000007b1d */ /* 0x000fe20000010000 */
[----:B------:R-:W-:-:S02]  /*cb90*/  ISETP.GE.AND P6, PT, R5, R2, PT ;  /* 0x000000020500720c */ /* 0x000fc40003fc6270 */
[-C--:B------:R-:W-:Y:S01]  /*cba0*/  ISETP.GE.AND P0, PT, R5, R4.reuse, PT ;  /* 0x000000040500720c */ /* 0x080fe20003f06270 */
[C---:B------:R-:W-:Y:S01]  /*cbb0*/  VIADD R5, R3.reuse, 0x9 ;  /* 0x0000000903057836 */ /* 0x040fe20000000000 */
[----:B------:R-:W-:Y:S01]  /*cbc0*/  ISETP.GE.AND P1, PT, R3, R4, PT ;  /* 0x000000040300720c */ /* 0x000fe20003f26270 */
[----:B----4-:R-:W-:Y:S01]  /*cbd0*/  FMUL.FTZ R7, R32, UR9 ;  /* 0x0000000920077c20 */ /* 0x010fe20008410000 */
[CC--:B------:R-:W-:Y:S02]  /*cbe0*/  ISETP.GE.AND P3, PT, R6.reuse, R2.reuse, PT ;  /* 0x000000020600720c */ /* 0x0c0fe40003f66270 */
[C---:B------:R-:W-:Y:S01]  /*cbf0*/  ISETP.GE.AND P2, PT, R5.reuse, R2, PT ;  /* 0x000000020500720c */ /* 0x040fe20003f46270 */
[----:B------:R1:W-:Y:S01]  /*cc00*/  MUFU.TANH R39, R7 ;  /* 0x0000000700277308 */ /* 0x0003e20000002400 */
[-C--:B------:R-:W-:Y:S01]  /*cc10*/  ISETP.GE.AND P4, PT, R5, R4.reuse, PT ;  /* 0x000000040500720c */ /* 0x080fe20003f86270 */
[----:B------:R-:W-:Y:S01]  /*cc20*/  VIADD R5, R3, 0x10 ;  /* 0x0000001003057836 */ /* 0x000fe20000000000 */
[----:B------:R-:W-:Y:S01]  /*cc30*/  ISETP.GE.AND P5, PT, R6, R4, PT ;  /* 0x000000040600720c */ /* 0x000fe20003fa6270 */
[----:B------:R-:W-:Y:S01]  /*cc40*/  FMUL.FTZ R6, R42, UR9 ;  /* 0x000000092a067c20 */ /* 0x000fe20008410000 */
[----:B------:R-:W-:-:S02]  /*cc50*/  FSEL R107, R205, -INF , !P1 ;  /* 0xff800000cd6b7808 */ /* 0x000fc40004800000 */
[----:B------:R-:W-:Y:S01]  /*cc60*/  FSEL R83, R203, -INF , !P6 ;  /* 0xff800000cb537808 */ /* 0x000fe20007000000 */
[----:B------:R4:W3:Y:S01]  /*cc70*/  MUFU.TANH R20, R6 ;  /* 0x0000000600147308 */ /* 0x0008e20000002400 */
[C---:B------:R-:W-:Y:S02]  /*cc80*/  ISETP.GE.AND P1, PT, R5.reuse, R2, PT ;  /* 0x000000020500720c */ /* 0x040fe40003f26270 */
[----:B------:R-:W-:Y:S01]  /*cc90*/  ISETP.GE.AND P6, PT, R5, R4, PT ;  /* 0x000000040500720c */ /* 0x000fe20003fc6270 */
[----:B------:R-:W-:Y:S01]  /*cca0*/  VIADD R5, R3, 0x18 ;  /* 0x0000001803057836 */ /* 0x000fe20000000000 */
[----:B------:R-:W-:Y:S02]  /*ccb0*/  FSEL R122, R122, -INF , !P5 ;  /* 0xff8000007a7a7808 */ /* 0x000fe40006800000 */
[----:B------:R-:W-:Y:S02]  /*ccc0*/  FSEL R104, R202, -INF , !P2 ;  /* 0xff800000ca687808 */ /* 0x000fe40005000000 */
[----:B------:R-:W-:Y:S01]  /*ccd0*/  FSEL R106, R204, -INF , !P0 ;  /* 0xff800000cc6a7808 */ /* 0x000fe20004000000 */
[----:B-1----:R-:W-:Y:S01]  /*cce0*/  FMUL.FTZ R7, R33, UR9 ;  /* 0x0000000921077c20 */ /* 0x002fe20008410000 */
[----:B------:R-:W-:-:S02]  /*ccf0*/  ISETP.GE.AND P5, PT, R5, R2, PT ;  /* 0x000000020500720c */ /* 0x000fc40003fa6270 */
[----:B------:R-:W-:Y:S01]  /*cd00*/  ISETP.GE.AND P2, PT, R5, R4, PT ;  /* 0x000000040500720c */ /* 0x000fe20003f46270 */
[----:B------:R-:W-:Y:S01]  /*cd10*/  VIADD R5, R3, 0x20 ;  /* 0x0000002003057836 */ /* 0x000fe20000000000 */
[----:B------:R-:W-:Y:S01]  /*cd20*/  FSEL R105, R201, -INF , !P3 ;  /* 0xff800000c9697808 */ /* 0x000fe20005800000 */
[----:B------:R1:W-:Y:S01]  /*cd30*/  MUFU.TANH R38, R7 ;  /* 0x0000000700267308 */ /* 0x0003e20000002400 */
[----:B----4-:R-:W-:Y:S01]  /*cd40*/  VIADD R6, R3, 0x11 ;  /* 0x0000001103067836 */ /* 0x010fe20000000000 */
[----:B------:R-:W-:Y:S02]  /*cd50*/  FSEL R116, R197, -INF , !P6 ;  /* 0xff800000c5747808 */ /* 0x000fe40007000000 */
[-C--:B------:R-:W-:Y:S02]  /*cd60*/  ISETP.GE.AND P6, PT, R5, R2.reuse, PT ;  /* 0x000000020500720c */ /* 0x080fe40003fc6270 */
[C---:B------:R-:W-:Y:S02]  /*cd70*/  ISETP.GE.AND P0, PT, R6.reuse, R2, PT ;  /* 0x000000020600720c */ /* 0x040fe40003f06270 */
[----:B------:R-:W-:Y:S01]  /*cd80*/  ISETP.GE.AND P3, PT, R6, R4, PT ;  /* 0x000000040600720c */ /* 0x000fe20003f66270 */
[----:B------:R-:W-:Y:S01]  /*cd90*/  VIADD R6, R3, 0x19 ;  /* 0x0000001903067836 */ /* 0x000fe20000000000 */
[----:B------:R-:W-:-:S02]  /*cda0*/  FSEL R98, R200, -INF , !P0 ;  /* 0xff800000c8627808 */ /* 0x000fc40004000000 */
[----:B------:R-:W-:Y:S01]  /*cdb0*/  ISETP.GE.AND P0, PT, R5, R4, PT ;  /* 0x000000040500720c */ /* 0x000fe20003f06270 */
[----:B------:R-:W-:Y:S01]  /*cdc0*/  VIADD R5, R3, 0x21 ;  /* 0x0000002103057836 */ /* 0x000fe20000000000 */
[----:B------:R-:W-:Y:S02]  /*cdd0*/  FSEL R121, R121, -INF , !P4 ;  /* 0xff80000079797808 */ /* 0x000fe40006000000 */
[----:B------:R-:W-:Y:S01]  /*cde0*/  FSEL R99, R199, -INF , !P1 ;  /* 0xff800000c7637808 */ /* 0x000fe20004800000 */
[----:B-1----:R-:W-:Y:S01]  /*cdf0*/  FMUL.FTZ R7, R35, UR9 ;  /* 0x0000000923077c20 */ /* 0x002fe20008410000 */
[C---:B------:R-:W-:Y:S02]  /*ce00*/  ISETP.GE.AND P4, PT, R6.reuse, R2, PT ;  /* 0x000000020600720c */ /* 0x040fe40003f86270 */
[----:B------:R-:W-:Y:S01]  /*ce10*/  ISETP.GE.AND P1, PT, R6, R4, PT ;  /* 0x000000040600720c */ /* 0x000fe20003f26270 */
[----:B------:R-:W-:Y:S01]  /*ce20*/  FMUL.FTZ R6, R46, UR9 ;  /* 0x000000092e067c20 */ /* 0x000fe20008410000 */
[----:B------:R-:W-:Y:S01]  /*ce30*/  FSEL R109, R198, -INF , !P3 ;  /* 0xff800000c66d7808 */ /* 0x000fe20005800000 */
[----:B------:R1:W-:Y:S01]  /*ce40*/  MUFU.TANH R35, R7 ;  /* 0x0000000700237308 */ /* 0x0003e20000002400 */
[----:B------:R-:W-:-:S02]  /*ce50*/  FSEL R97, R194, -INF , !P5 ;  /* 0xff800000c2617808 */ /* 0x000fc40006800000 */
[C---:B------:R-:W-:Y:S02]  /*ce60*/  ISETP.GE.AND P3, PT, R5.reuse, R2, PT ;  /* 0x000000020500720c */ /* 0x040fe40003f66270 */
[----:B------:R-:W-:Y:S01]  /*ce70*/  ISETP.GE.AND P5, PT, R5, R4, PT ;  /* 0x000000040500720c */ /* 0x000fe20003fa6270 */
[----:B------:R-:W-:Y:S01]  /*ce80*/  VIADD R5, R3, 0x29 ;  /* 0x0000002903057836 */ /* 0x000fe20000000000 */
[----:B------:R-:W-:Y:S01]  /*ce90*/  FSEL R117, R192, -INF , !P1 ;  /* 0xff800000c0757808 */ /* 0x000fe20004800000 */
[----:B------:R4:W3:Y:S01]  /*cea0*/  MUFU.TANH R40, R6 ;  /* 0x0000000600287308 */ /* 0x0008e20000002400 */
[----:B------:R-:W-:Y:S02]  /*ceb0*/  FSEL R82, R191, -INF , !P6 ;  /* 0xff800000bf527808 */ /* 0x000fe40007000000 */
[----:B------:R-:W-:Y:S02]  /*cec0*/  FSEL R108, R195, -INF , !P2 ;  /* 0xff800000c36c7808 */ /* 0x000fe40005000000 */
[----:B------:R-:W-:-:S02]  /*ced0*/  FSEL R96, R196, -INF , !P4 ;  /* 0xff800000c4607808 */ /* 0x000fc40006000000 */
[C---:B------:R-:W-:Y:S02]  /*cee0*/  ISETP.GE.AND P1, PT, R5.reuse, R2, PT ;  /* 0x000000020500720c */ /* 0x040fe40003f26270 */
[----:B------:R-:W-:Y:S01]  /*cef0*/  ISETP.GE.AND P6, PT, R5, R4, PT ;  /* 0x000000040500720c */ /* 0x000fe20003fc6270 */
[----:B------:R-:W-:Y:S01]  /*cf00*/  VIADD R5, R3, 0x31 ;  /* 0x0000003103057836 */ /* 0x000fe20000000000 */
[----:B------:R-:W-:Y:S01]  /*cf10*/  FSEL R119, R187, -INF , !P5 ;  /* 0xff800000bb777808 */ /* 0x000fe20006800000 */
[----:B-1----:R-:W-:Y:S01]  /*cf20*/  FMUL.FTZ R7, R48, UR9 ;  /* 0x0000000930077c20 */ /* 0x002fe20008410000 */
[----:B------:R-:W-:Y:S02]  /*cf30*/  FSEL R111, R190, -INF , !P0 ;  /* 0xff800000be6f7808 */ /* 0x000fe40004000000 */
[----:B------:R-:W-:Y:S01]  /*cf40*/  FSEL R77, R193, -INF , !P3 ;  /* 0xff800000c14d7808 */ /* 0x000fe20005800000 */
[----:B----4-:R-:W-:Y:S01]  /*cf50*/  VIADD R6, R3, 0x28 ;  /* 0x0000002803067836 */ /* 0x010fe20000000000 */
[----:B------:R-:W-:-:S02]  /*cf60*/  ISETP.GE.AND P5, PT, R5, R2, PT ;  /* 0x000000020500720c */ /* 0x000fc40003fa6270 */
[----:B------:R-:W-:Y:S02]  /*cf70*/  FSEL R69, R186, -INF , !P1 ;  /* 0xff800000ba457808 */ /* 0x000fe40004800000 */
[C---:B------:R-:W-:Y:S02]  /*cf80*/  ISETP.GE.AND P2, PT, R6.reuse, R2, PT ;  /* 0x000000020600720c */ /* 0x040fe40003f46270 */
[-C--:B------:R-:W-:Y:S01]  /*cf90*/  ISETP.GE.AND P4, PT, R6, R4.reuse, PT ;  /* 0x000000040600720c */ /* 0x080fe20003f86270 */
[----:B------:R-:W-:Y:S01]  /*cfa0*/  VIADD R6, R3, 0x30 ;  /* 0x0000003003067836 */ /* 0x000fe20000000000 */
[----:B------:R-:W-:Y:S01]  /*cfb0*/  FSEL R72, R183, -INF , !P2 ;  /* 0xff800000b7487808 */ /* 0x000fe20005000000 */
[----:B------:R-:W-:Y:S01]  /*cfc0*/  VIADD R183, R167, 0x800 ;  /* 0x00000800a7b77836 */ /* 0x000fe20000000000 */
[----:B------:R-:W-:Y:S01]  /*cfd0*/  ISETP.GE.AND P2, PT, R5, R4, PT ;  /* 0x000000040500720c */ /* 0x000fe20003f46270 */
[----:B------:R-:W-:Y:S01]  /*cfe0*/  VIADD R5, R3, 0x38 ;  /* 0x0000003803057836 */ /* 0x000fe20000000000 */
[----:B------:R-:W-:-:S02]  /*cff0*/  ISETP.GE.AND P0, PT, R6, R2, PT ;  /* 0x000000020600720c */ /* 0x000fc40003f06270 */
[----:B------:R-:W-:Y:S01]  /*d000*/  ISETP.GE.AND P3, PT, R6, R4, PT ;  /* 0x000000040600720c */ /* 0x000fe20003f66270 */
[----:B------:R-:W-:Y:S01]  /*d010*/  FMUL.FTZ R6, R34, UR9 ;  /* 0x0000000922067c20 */ /* 0x000fe20008410000 */
[----:B------:R-:W-:Y:S01]  /*d020*/  FSEL R110, R182, -INF , !P4 ;  /* 0xff800000b66e7808 */ /* 0x000fe20006000000 */
[----:B------:R1:W-:Y:S01]  /*d030*/  MUFU.TANH R34, R7 ;  /* 0x0000000700227308 */ /* 0x0003e20000002400 */
[----:B------:R-:W-:Y:S01]  /*d040*/  ISETP.GE.AND P4, PT, R5, R2, PT ;  /* 0x000000020500720c */ /* 0x000fe20003f86270 */
[----:B------:R-:W-:Y:S01]  /*d050*/  VIADD R182, R167, 0xc00 ;  /* 0x00000c00a7b67836 */ /* 0x000fe20000000000 */
[----:B------:R-:W-:Y:S01]  /*d060*/  ISETP.GE.AND P1, PT, R5, R4, PT ;  /* 0x000000040500720c */ /* 0x000fe20003f26270 */
[----:B------:R-:W-:Y:S01]  /*d070*/  VIADD R5, R3, 0x40 ;  /* 0x0000004003057836 */ /* 0x000fe20000000000 */
[----:B------:R-:W-:Y:S02]  /*d080*/  FSEL R68, R52, -INF , !P0 ;  /* 0xff80000034447808 */ /* 0x000fe40004000000 */
[----:B------:R-:W-:Y:S01]  /*d090*/  FSEL R118, R184, -INF , !P6 ;  /* 0xff800000b8767808 */ /* 0x000fe20007000000 */
[----:B------:R4:W3:Y:S01]  /*d0a0*/  MUFU.TANH R37, R6 ;  /* 0x0000000600257308 */ /* 0x0008e20000002400 */
[----:B------:R-:W-:Y:S01]  /*d0b0*/  FSEL R123, R123, -INF , !P3 ;  /* 0xff8000007b7b7808 */ /* 0x000fe20005800000 */
[----:B------:R-:W-:Y:S01]  /*d0c0*/  VIADD R184, R167, 0x400 ;  /* 0x00000400a7b87836 */ /* 0x000fe20000000000 */
[----:B------:R-:W-:Y:S01]  /*d0d0*/  FSEL R52, R181, -INF , !P5 ;  /* 0xff800000b5347808 */ /* 0x000fe20006800000 */
[----:B------:R-:W-:Y:S01]  /*d0e0*/  VIADD R181, R167, 0x1000 ;  /* 0x00001000a7b57836 */ /* 0x000fe20000000000 */
[----:B------:R-:W-:-:S02]  /*d0f0*/  ISETP.GE.AND P3, PT, R5, R2, PT ;  /* 0x000000020500720c */ /* 0x000fc40003f66270 */
[----:B------:R-:W-:Y:S01]  /*d100*/  ISETP.GE.AND P5, PT, R5, R4, PT ;  /* 0x000000040500720c */ /* 0x000fe20003fa6270 */
[----:B------:R-:W-:Y:S01]  /*d110*/  VIADD R5, R3, 0x48 ;  /* 0x0000004803057836 */ /* 0x000fe20000000000 */
[----:B------:R-:W-:Y:S01]  /*d120*/  FSEL R128, R128, -INF , !P2 ;  /* 0xff80000080807808 */ /* 0x000fe20005000000 */
[----:B-1----:R-:W-:Y:S01]  /*d130*/  FMUL.FTZ R7, R49, UR9 ;  /* 0x0000000931077c20 */ /* 0x002fe20008410000 */
[----:B------:R-:W-:Y:S01]  /*d140*/  FSEL R44, R179, -INF , !P4 ;  /* 0xff800000b32c7808 */ /* 0x000fe20006000000 */
[----:B------:R-:W-:Y:S01]  /*d150*/  VIADD R179, R167, 0x1800 ;  /* 0x00001800a7b37836 */ /* 0x000fe20000000000 */
[----:B------:R-:W-:Y:S01]  /*d160*/  FSEL R129, R129, -INF , !P1 ;  /* 0xff80000081817808 */ /* 0x000fe20004800000 */
[----:B------:R1:W-:Y:S01]  /*d170*/  MUFU.TANH R33, R7 ;  /* 0x0000000700217308 */ /* 0x0003e20000002400 */
[----:B------:R-:W-:Y:S01]  /*d180*/  ISETP.GE.AND P1, PT, R5, R2, PT ;  /* 0x000000020500720c */ /* 0x000fe20003f26270 */
[----:B----4-:R-:W-:Y:S01]  /*d190*/  VIADD R6, R3, 0x39 ;  /* 0x0000003903067836 */ /* 0x010fe20000000000 */
[----:B------:R-:W-:Y:S01]  /*d1a0*/  FSEL R42, R177, -INF , !P3 ;  /* 0xff800000b12a7808 */ /* 0x000fe20005800000 */
[----:B------:R-:W-:Y:S01]  /*d1b0*/  VIADD R177, R167, 0x2000 ;  /* 0x00002000a7b17836 */ /* 0x000fe20000000000 */
[----:B------:R-:W-:-:S02]  /*d1c0*/  FSEL R131, R131, -INF , !P5 ;  /* 0xff80000083837808 */ /* 0x000fc40006800000 */
[C---:B------:R-:W-:Y:S02]  /*d1d0*/  ISETP.GE.AND P6, PT, R6.reuse, R2, PT ;  /* 0x000000020600720c */ /* 0x040fe40003fc6270 */
[-C--:B------:R-:W-:Y:S01]  /*d1e0*/  ISETP.GE.AND P0, PT, R6, R4.reuse, PT ;  /* 0x000000040600720c */ /* 0x080fe20003f06270 */
[----:B------:R-:W-:Y:S01]  /*d1f0*/  VIADD R6, R3, 0x41 ;  /* 0x0000004103067836 */ /* 0x000fe20000000000 */
[----:B------:R-:W-:Y:S01]  /*d200*/  FSEL R43, R180, -INF , !P6 ;  /* 0xff800000b42b7808 */ /* 0x000fe20007000000 */
[----:B------:R-:W-:Y:S01]  /*d210*/  VIADD R180, R167, 0x1400 ;  /* 0x00001400a7b47836 */ /* 0x000fe20000000000 */
[----:B------:R-:W-:Y:S01]  /*d220*/  ISETP.GE.AND P6, PT, R5, R4, PT ;  /* 0x000000040500720c */ /* 0x000fe20003fc6270 */
[----:B------:R-:W-:Y:S01]  /*d230*/  VIADD R5, R3, 0x49 ;  /* 0x0000004903057836 */ /* 0x000fe20000000000 */
[C---:B------:R-:W-:Y:S01]  /*d240*/  ISETP.GE.AND P2, PT, R6.reuse, R2, PT ;  /* 0x000000020600720c */ /* 0x040fe20003f46270 */
[----:B-1----:R-:W-:Y:S01]  /*d250*/  FMUL.FTZ R7, R51, UR9 ;  /* 0x0000000933077c20 */ /* 0x002fe20008410000 */
[----:B------:R-:W-:Y:S01]  /*d260*/  ISETP.GE.AND P4, PT, R6, R4, PT ;  /* 0x000000040600720c */ /* 0x000fe20003f86270 */
[----:B------:R-:W-:Y:S01]  /*d270*/  FMUL.FTZ R6, R50, UR9 ;  /* 0x0000000932067c20 */ /* 0x000fe20008410000 */
[----:B------:R-:W-:Y:S01]  /*d280*/  FSEL R130, R130, -INF , !P0 ;  /* 0xff80000082827808 */ /* 0x000fe20004000000 */
[----:B------:R1:W-:Y:S01]  /*d290*/  MUFU.TANH R31, R7 ;  /* 0x00000007001f7308 */ /* 0x0003e20000002400 */
[----:B------:R-:W-:-:S02]  /*d2a0*/  ISETP.GE.AND P0, PT, R5, R2, PT ;  /* 0x000000020500720c */ /* 0x000fc40003f06270 */
[----:B------:R-:W-:Y:S01]  /*d2b0*/  ISETP.GE.AND P3, PT, R5, R4, PT ;  /* 0x000000040500720c */ /* 0x000fe20003f66270 */
[----:B------:R-:W-:Y:S01]  /*d2c0*/  VIADD R5, R3, 0x51 ;  /* 0x0000005103057836 */ /* 0x000fe20000000000 */
[----:B------:R-:W-:Y:S01]  /*d2d0*/  FSEL R41, R178, -INF , !P2 ;  /* 0xff800000b2297808 */ /* 0x000fe20005000000 */
[----:B------:R-:W-:Y:S01]  /*d2e0*/  VIADD R178, R167, 0x1c00 ;  /* 0x00001c00a7b27836 */ /* 0x000fe20000000000 */
[----:B------:R-:W-:Y:S01]  /*d2f0*/  FSEL R135, R135, -INF , !P4 ;  /* 0xff80000087877808 */ /* 0x000fe20006000000 */
[----:B------:R4:W-:Y:S01]  /*d300*/  MUFU.TANH R32, R6 ;  /* 0x0000000600207308 */ /* 0x0009e20000002400 */
[----:B------:R-:W-:Y:S01]  /*d310*/  FSEL R46, R175, -INF , !P1 ;  /* 0xff800000af2e7808 */ /* 0x000fe20004800000 */
[----:B------:R-:W-:Y:S01]  /*d320*/  VIADD R175, R167, 0x2800 ;  /* 0x00002800a7af7836 */ /* 0x000fe20000000000 */
[C---:B------:R-:W-:Y:S02]  /*d330*/  ISETP.GE.AND P4, PT, R5.reuse, R2, PT ;  /* 0x000000020500720c */ /* 0x040fe40003f86270 */
[----:B------:R-:W-:Y:S01]  /*d340*/  ISETP.GE.AND P1, PT, R5, R4, PT ;  /* 0x000000040500720c */ /* 0x000fe20003f26270 */
[----:B------:R-:W-:Y:S01]  /*d350*/  VIADD R5, R3, 0x59 ;  /* 0x0000005903057836 */ /* 0x000fe20000000000 */
[----:B------:R-:W-:Y:S01]  /*d360*/  FSEL R136, R136, -INF , !P6 ;  /* 0xff80000088887808 */ /* 0x000fe20007000000 */
[----:B-1----:R-:W-:Y:S01]  /*d370*/  FMUL.FTZ R7, R60, UR9 ;  /* 0x000000093c077c20 */ /* 0x002fe20008410000 */
[----:B------:R-:W-:Y:S01]  /*d380*/  FSEL R45, R176, -INF , !P0 ;  /* 0xff800000b02d7808 */ /* 0x000fe20004000000 */
[----:B------:R-:W-:Y:S01]  /*d390*/  VIADD R176, R167, 0x2400 ;  /* 0x00002400a7b07836 */ /* 0x000fe20000000000 */
[----:B------:R-:W-:Y:S01]  /*d3a0*/  FSEL R137, R137, -INF , !P3 ;  /* 0xff80000089897808 */ /* 0x000fe20005800000 */
[----:B------:R1:W3:Y:S01]  /*d3b0*/  MUFU.TANH R15, R7 ;  /* 0x00000007000f7308 */ /* 0x0002e20000002400 */
[----:B------:R-:W-:-:S02]  /*d3c0*/  ISETP.GE.AND P3, PT, R5, R2, PT ;  /* 0x000000020500720c */ /* 0x000fc40003f66270 */
[----:B------:R-:W-:Y:S01]  /*d3d0*/  FSEL R48, R174, -INF , !P4 ;  /* 0xff800000ae307808 */ /* 0x000fe20006000000 */
[----:B----4-:R-:W-:Y:S01]  /*d3e0*/  VIADD R6, R3, 0x50 ;  /* 0x0000005003067836 */ /* 0x010fe20000000000 */
[----:B------:R-:W-:Y:S01]  /*d3f0*/  FSEL R139, R139, -INF , !P1 ;  /* 0xff8000008b8b7808 */ /* 0x000fe20004800000 */
[----:B------:R-:W-:Y:S01]  /*d400*/  VIADD R174, R167, 0x2c00 ;  /* 0x00002c00a7ae7836 */ /* 0x000fe20000000000 */
[----:B------:R-:W-:Y:S01]  /*d410*/  FSEL R51, R171, -INF , !P3 ;  /* 0xff800000ab337808 */ /* 0x000fe20005800000 */
[----:B------:R-:W-:Y:S01]  /*d420*/  VIADD R171, R167, 0x3800 ;  /* 0x00003800a7ab7836 */ /* 0x000fe20000000000 */
        /* <DEDUP_REMOVED lines=20> */
[C---:B------:R-:W-:Y:S02]  /*d570*/  ISETP.GE.AND P0, PT, R5.reuse, R2, PT ;  /* 0x000000020500720c */ /* 0x040fe40003f06270 */
[----:B------:R-:W-:Y:S01]  /*d580*/  ISETP.GE.AND P3, PT, R5, R4, PT ;  /* 0x000000040500720c */ /* 0x000fe20003f66270 */
[----:B------:R-:W-:Y:S01]  /*d590*/  VIADD R5, R3, 0x70 ;  /* 0x0000007003057836 */ /* 0x000fe20000000000 */
[----:B------:R-:W-:-:S02]  /*d5a0*/  FSEL R142, R142, -INF , !P5 ;  /* 0xff8000008e8e7808 */ /* 0x000fc40006800000 */
[----:B------:R-:W-:Y:S01]  /*d5b0*/  FSEL R50, R170, -INF , !P2 ;  /* 0xff800000aa327808 */ /* 0x000fe20005000000 */
[----:B------:R-:W-:Y:S02]  /*d5c0*/  VIADD R170, R167, 0x3c00 ;  /* 0x00003c00a7aa7836 */ /* 0x000fe40000000000 */
[----:B-1----:R-:W-:Y:S01]  /*d5d0*/  FMUL.FTZ R7, R63, UR9 ;  /* 0x000000093f077c20 */ /* 0x002fe20008410000 */
[----:B------:R-:W-:Y:S02]  /*d5e0*/  FSEL R143, R143, -INF , !P4 ;  /* 0xff8000008f8f7808 */ /* 0x000fe40006000000 */
[----:B------:R-:W-:Y:S01]  /*d5f0*/  ISETP.GE.AND P4, PT, R5, R2, PT ;  /* 0x000000020500720c */ /* 0x000fe20003f86270 */
[----:B------:R1:W3:Y:S01]  /*d600*/  MUFU.TANH R13, R7 ;  /* 0x00000007000d7308 */ /* 0x0002e20000002400 */
[----:B------:R-:W-:Y:S02]  /*d610*/  FSEL R61, R163, -INF , !P0 ;  /* 0xff800000a33d7808 */ /* 0x000fe40004000000 */
[----:B------:R-:W-:Y:S01]  /*d620*/  FSEL R145, R145, -INF , !P3 ;  /* 0xff80000091917808 */ /* 0x000fe20005800000 */
[----:B----4-:R-:W-:-:S05]  /*d630*/  VIADD R6, R3, 0x61 ;  /* 0x0000006103067836 */ /* 0x010fca0000000000 */
[C---:B------:R-:W-:Y:S02]  /*d640*/  ISETP.GE.AND P1, PT, R6.reuse, R2, PT ;  /* 0x000000020600720c */ /* 0x040fe40003f26270 */
[-C--:B------:R-:W-:Y:S01]  /*d650*/  ISETP.GE.AND P6, PT, R6, R4.reuse, PT ;  /* 0x000000040600720c */ /* 0x080fe20003fc6270 */
[----:B------:R-:W-:Y:S01]  /*d660*/  VIADD R6, R3, 0x69 ;  /* 0x0000006903067836 */ /* 0x000fe20000000000 */
[----:B------:R-:W-:Y:S02]  /*d670*/  FSEL R62, R166, -INF , !P1 ;  /* 0xff800000a63e7808 */ /* 0x000fe40004800000 */
[----:B------:R-:W-:Y:S01]  /*d680*/  ISETP.GE.AND P1, PT, R5, R4, PT ;  /* 0x000000040500720c */ /* 0x000fe20003f26270 */
[----:B------:R-:W-:Y:S02]  /*d690*/  VIADD R5, R3, 0x71 ;  /* 0x0000007103057836 */ /* 0x000fe40000000000 */
[----:B-1----:R-:W-:Y:S01]  /*d6a0*/  FMUL.FTZ R7, R64, UR9 ;  /* 0x0000000940077c20 */ /* 0x002fe20008410000 */
[----:B------:R-:W-:-:S02]  /*d6b0*/  ISETP.GE.AND P5, PT, R6, R2, PT ;  /* 0x000000020600720c */ /* 0x000fc40003fa6270 */
[----:B------:R-:W-:Y:S01]  /*d6c0*/  ISETP.GE.AND P2, PT, R6, R4, PT ;  /* 0x000000040600720c */ /* 0x000fe20003f46270 */
[----:B------:R1:W4:Y:S01]  /*d6d0*/  MUFU.TANH R27, R7 ;  /* 0x00000007001b7308 */ /* 0x0003220000002400 */
        /* <DEDUP_REMOVED lines=8> */
[----:B------:R-:W-:Y:S02]  /*d760*/  FSEL R64, R161, -INF , !P4 ;  /* 0xff800000a1407808 */ /* 0x000fe40006000000 */
[----:B------:R-:W-:Y:S01]  /*d770*/  ISETP.GE.AND P2, PT, R5, R2, PT ;  /* 0x000000020500720c */ /* 0x000fe20003f46270 */
[----:B-1----:R-:W-:Y:S01]  /*d780*/  FMUL.FTZ R7, R65, UR9 ;  /* 0x0000000941077c20 */ /* 0x002fe20008410000 */
[----:B------:R-:W-:Y:S01]  /*d790*/  ISETP.GE.AND P4, PT, R5, R4, PT ;  /* 0x000000040500720c */ /* 0x000fe20003f86270 */
[----:B------:R-:W-:Y:S01]  /*d7a0*/  VIADD R5, R3, 0x81 ;  /* 0x0000008103057836 */ /* 0x000fe20000000000 */
[----:B--2---:R-:W-:Y:S01]  /*d7b0*/  FSEL R147, R147, -INF , !P1 ;  /* 0xff80000093937808 */ /* 0x004fe20004800000 */
[----:B------:R1:W2:Y:S01]  /*d7c0*/  MUFU.TANH R28, R7 ;  /* 0x00000007001c7308 */ /* 0x0002a20000002400 */
[----:B------:R-:W-:-:S02]  /*d7d0*/  FSEL R63, R162, -INF , !P6 ;  /* 0xff800000a23f7808 */ /* 0x000fc40007000000 */
[----:B------:R-:W-:Y:S01]  /*d7e0*/  FSEL R148, R148, -INF , !P0 ;  /* 0xff80000094947808 */ /* 0x000fe20004000000 */
[----:B-----5:R-:W-:Y:S01]  /*d7f0*/  VIADD R6, R3, 0x78 ;  /* 0x0000007803067836 */ /* 0x020fe20000000000 */
[-C--:B------:R-:W-:Y:S02]  /*d800*/  ISETP.GE.AND P0, PT, R5, R2.reuse, PT ;  /* 0x000000020500720c */ /* 0x080fe40003f06270 */
[----:B------:R-:W-:Y:S02]  /*d810*/  FSEL R66, R160, -INF , !P2 ;  /* 0xff800000a0427808 */ /* 0x000fe40005000000 */
[C---:B------:R-:W-:Y:S02]  /*d820*/  ISETP.GE.AND P3, PT, R6.reuse, R2, PT ;  /* 0x000000020600720c */ /* 0x040fe40003f66270 */
[----:B------:R-:W-:Y:S01]  /*d830*/  ISETP.GE.AND P5, PT, R6, R4, PT ;  /* 0x000000040600720c */ /* 0x000fe20003fa6270 */
[----:B------:R-:W-:Y:S01]  /*d840*/  VIADD R6, R3, 0x80 ;  /* 0x0000008003067836 */ /* 0x000fe20000000000 */
[----:B------:R-:W-:-:S02]  /*d850*/  FSEL R71, R71, -INF , !P0 ;  /* 0xff80000047477808 */ /* 0x000fc40004000000 */
[----:B------:R-:W-:Y:S01]  /*d860*/  FSEL R149, R149, -INF , !P5 ;  /* 0xff80000095957808 */ /* 0x000fe20006800000 */
[----:B-1----:R-:W-:Y:S01]  /*d870*/  FMUL.FTZ R7, R67, UR9 ;  /* 0x0000000943077c20 */ /* 0x002fe20008410000 */
[C---:B------:R-:W-:Y:S02]  /*d880*/  ISETP.GE.AND P1, PT, R6.reuse, R2, PT ;  /* 0x000000020600720c */ /* 0x040fe40003f26270 */
[-C--:B------:R-:W-:Y:S01]  /*d890*/  ISETP.GE.AND P6, PT, R6, R4.reuse, PT ;  /* 0x000000040600720c */ /* 0x080fe20003fc6270 */
[----:B------:R1:W-:Y:S01]  /*d8a0*/  MUFU.TANH R26, R7 ;  /* 0x00000007001a7308 */ /* 0x0003e20000002400 */
[----:B------:R-:W-:Y:S01]  /*d8b0*/  FMUL.FTZ R6, R18, UR9 ;  /* 0x0000000912067c20 */ /* 0x000fe20008410000 */
[----:B------:R-:W-:Y:S02]  /*d8c0*/  FSEL R67, R159, -INF , !P3 ;  /* 0xff8000009f437808 */ /* 0x000fe40005800000 */
[----:B------:R-:W-:Y:S01]  /*d8d0*/  ISETP.GE.AND P3, PT, R5, R4, PT ;  /* 0x000000040500720c */ /* 0x000fe20003f66270 */
[----:B------:R-:W-:Y:S01]  /*d8e0*/  VIADD R5, R3, 0x88 ;  /* 0x0000008803057836 */ /* 0x000fe20000000000 */
[----:B------:R-:W-:-:S02]  /*d8f0*/  FSEL R65, R155, -INF , !P1 ;  /* 0xff8000009b417808 */ /* 0x000fc40004800000 */
[----:B------:R5:W-:Y:S01]  /*d900*/  MUFU.TANH R11, R6 ;  /* 0x00000006000b7308 */ /* 0x000be20000002400 */
[----:B------:R-:W-:Y:S02]  /*d910*/  FSEL R150, R150, -INF , !P6 ;  /* 0xff80000096967808 */ /* 0x000fe40007000000 */
[C---:B------:R-:W-:Y:S02]  /*d920*/  ISETP.GE.AND P5, PT, R5.reuse, R2, PT ;  /* 0x000000020500720c */ /* 0x040fe40003fa6270 */
[----:B------:R-:W-:Y:S01]  /*d930*/  ISETP.GE.AND P2, PT, R5, R4, PT ;  /* 0x000000040500720c */ /* 0x000fe20003f46270 */
[----:B------:R-:W-:Y:S01]  /*d940*/  VIADD R5, R3, 0x90 ;  /* 0x0000009003057836 */ /* 0x000fe20000000000 */
[----:B------:R-:W-:Y:S01]  /*d950*/  FSEL R70, R70, -INF , !P5 ;  /* 0xff80000046467808 */ /* 0x000fe20006800000 */
[----:B-1----:R-:W-:-:S03]  /*d960*/  FMUL.FTZ R7, R16, UR9 ;  /* 0x0000000910077c20 */ /* 0x002fc60008410000 */
[C---:B------:R-:W-:Y:S01]  /*d970*/  ISETP.GE.AND P6, PT, R5.reuse, R2, PT ;  /* 0x000000020500720c */ /* 0x040fe20003fc6270 */
[----:B------:R1:W-:Y:S01]  /*d980*/  MUFU.TANH R12, R7 ;  /* 0x00000007000c7308 */ /* 0x0003e20000002400 */
[----:B------:R-:W-:Y:S01]  /*d990*/  ISETP.GE.AND P0, PT, R5, R4, PT ;  /* 0x000000040500720c */ /* 0x000fe20003f06270 */
[----:B------:R-:W-:Y:S01]  /*d9a0*/  VIADD R5, R3, 0x98 ;  /* 0x0000009803057836 */ /* 0x000fe20000000000 */
[----:B------:R-:W-:Y:S01]  /*d9b0*/  FSEL R75, R75, -INF , !P6 ;  /* 0xff8000004b4b7808 */ /* 0x000fe20007000000 */
[----:B-----5:R-:W-:-:S05]  /*d9c0*/  VIADD R6, R3, 0x89 ;  /* 0x0000008903067836 */ /* 0x020fca0000000000 */
[----:B------:R-:W-:-:S04]  /*d9d0*/  ISETP.GE.AND P1, PT, R6, R4, PT ;  /* 0x000000040600720c */ /* 0x000fc80003f26270 */
[----:B------:R-:W-:Y:S01]  /*d9e0*/  FSEL R141, R141, -INF , !P1 ;  /* 0xff8000008d8d7808 */ /* 0x000fe20004800000 */
[----:B-1----:R-:W-:-:S04]  /*d9f0*/  FMUL.FTZ R7, R17, UR9 ;  /* 0x0000000911077c20 */ /* 0x002fc80008410000 */
[----:B------:R1:W5:Y:S02]  /*da00*/  MUFU.TANH R25, R7 ;  /* 0x0000000700197308 */ /* 0x0003640000002400 */
[----:B-1----:R-:W-:-:S06]  /*da10*/  FMUL.FTZ R7, R19, UR9 ;  /* 0x0000000913077c20 */ /* 0x002fcc0008410000 */
[----:B------:R1:W5:Y:S02]  /*da20*/  MUFU.TANH R24, R7 ;  /* 0x0000000700187308 */ /* 0x0003640000002400 */
[----:B-1----:R-:W-:Y:S01]  /*da30*/  FMUL.FTZ R7, R112, UR9 ;  /* 0x0000000970077c20 */ /* 0x002fe20008410000 */
[----:B------:R-:W-:Y:S02]  /*da40*/  FSEL R112, R158, -INF , !P4 ;  /* 0xff8000009e707808 */ /* 0x000fe40006000000 */
[----:B------:R-:W-:Y:S01]  /*da50*/  ISETP.GE.AND P4, PT, R6, R2, PT ;  /* 0x000000020600720c */ /* 0x000fe20003f86270 */
[----:B------:R-:W-:Y:S02]  /*da60*/  VIADD R6, R3, 0x91 ;  /* 0x0000009103067836 */ /* 0x000fe40000000000 */
[----:B------:R1:W-:Y:S03]  /*da70*/  MUFU.TANH R10, R7 ;  /* 0x00000007000a7308 */ /* 0x0003e60000002400 */
[----:B------:R-:W-:Y:S01]  /*da80*/  ISETP.GE.AND P5, PT, R6, R4, PT ;  /* 0x000000040600720c */ /* 0x000fe20003fa6270 */
[----:B-1----:R-:W-:Y:S01]  /*da90*/  FMUL.FTZ R7, R113, UR9 ;  /* 0x0000000971077c20 */ /* 0x002fe20008410000 */
[----:B------:R-:W-:-:S02]  /*daa0*/  FSEL R113, R154, -INF , !P3 ;  /* 0xff8000009a717808 */ /* 0x000fc40005800000 */
[-C--:B------:R-:W-:Y:S01]  /*dab0*/  ISETP.GE.AND P3, PT, R6, R2.reuse, PT ;  /* 0x000000020600720c */ /* 0x080fe20003f66270 */
[----:B------:R-:W-:Y:S01]  /*dac0*/  FMUL.FTZ R6, R114, UR9 ;  /* 0x0000000972067c20 */ /* 0x000fe20008410000 */
[----:B------:R-:W-:Y:S01]  /*dad0*/  FSEL R114, R76, -INF , !P2 ;  /* 0xff8000004c727808 */ /* 0x000fe20005000000 */
[----:B------:R1:W-:Y:S01]  /*dae0*/  MUFU.TANH R23, R7 ;  /* 0x0000000700177308 */ /* 0x0003e20000002400 */
[----:B------:R-:W-:Y:S02]  /*daf0*/  FSEL R76, R151, -INF , !P4 ;  /* 0xff800000974c7808 */ /* 0x000fe40006000000 */
[C---:B------:R-:W-:Y:S02]  /*db00*/  ISETP.GE.AND P2, PT, R5.reuse, R2, PT ;  /* 0x000000020500720c */ /* 0x040fe40003f46270 */
[----:B------:R-:W-:Y:S01]  /*db10*/  ISETP.GE.AND P4, PT, R5, R4, PT ;  /* 0x000000040500720c */ /* 0x000fe20003f86270 */
[----:B------:R-:W-:Y:S01]  /*db20*/  VIADD R5, R3, 0x99 ;  /* 0x0000009903057836 */ /* 0x000fe20000000000 */
[----:B---3--:R-:W-:Y:S01]  /*db30*/  FSEL R80, R80, -INF , !P2 ;  /* 0xff80000050507808 */ /* 0x008fe20005000000 */
[----:B------:R3:W5:Y:S03]  /*db40*/  MUFU.TANH R9, R6 ;  /* 0x0000000600097308 */ /* 0x0007660000002400 */
[----:B------:R-:W-:-:S02]  /*db50*/  ISETP.GE.AND P1, PT, R5, R2, PT ;  /* 0x000000020500720c */ /* 0x000fc40003f26270 */
[----:B------:R-:W-:Y:S01]  /*db60*/  ISETP.GE.AND P6, PT, R5, R4, PT ;  /* 0x000000040500720c */ /* 0x000fe20003fc6270 */
[----:B------:R-:W-:Y:S01]  /*db70*/  VIADD R5, R3, 0xa1 ;  /* 0x000000a103057836 */ /* 0x000fe20000000000 */
[----:B------:R-:W-:Y:S01]  /*db80*/  FSEL R79, R79, -INF , !P1 ;  /* 0xff8000004f4f7808 */ /* 0x000fe20004800000 */
[----:B-1----:R-:W-:Y:S01]  /*db90*/  FMUL.FTZ R7, R115, UR9 ;  /* 0x0000000973077c20 */ /* 0x002fe20008410000 */
[----:B------:R-:W-:Y:S02]  /*dba0*/  FSEL R115, R21, -INF , !P5 ;  /* 0xff80000015737808 */ /* 0x000fe40006800000 */
[C---:B------:R-:W-:Y:S01]  /*dbb0*/  ISETP.GE.AND P5, PT, R5.reuse, R2, PT ;  /* 0x000000020500720c */ /* 0x040fe20003fa6270 */
[----:B------:R1:W5:Y:S01]  /*dbc0*/  MUFU.TANH R22, R7 ;  /* 0x0000000700167308 */ /* 0x0003620000002400 */
[----:B------:R-:W-:Y:S01]  /*dbd0*/  ISETP.GE.AND P2, PT, R5, R4, PT ;  /* 0x000000040500720c */ /* 0x000fe20003f46270 */
[C---:B------:R-:W-:Y:S01]  /*dbe0*/  VIADD R5, R3.reuse, 0xa9 ;  /* 0x000000a903057836 */ /* 0x040fe20000000000 */
[----:B------:R-:W-:Y:S01]  /*dbf0*/  FSEL R78, R78, -INF , !P5 ;  /* 0xff8000004e4e7808 */ /* 0x000fe20006800000 */
[----:B---3--:R-:W-:-:S02]  /*dc00*/  VIADD R6, R3, 0xa0 ;  /* 0x000000a003067836 */ /* 0x008fc40000000000 */
[----:B-1----:R-:W-:Y:S01]  /*dc10*/  FMUL.FTZ R7, R100, UR9 ;  /* 0x0000000964077c20 */ /* 0x002fe20008410000 */
[----:B------:R-:W-:Y:S02]  /*dc20*/  FSEL R100, R74, -INF , !P0 ;  /* 0xff8000004a647808 */ /* 0x000fe40004000000 */
[----:B------:R-:W-:Y:S01]  /*dc30*/  FSEL R74, R134, -INF , !P3 ;  /* 0xff800000864a7808 */ /* 0x000fe20005800000 */
[----:B------:R1:W-:Y:S01]  /*dc40*/  MUFU.TANH R21, R7 ;  /* 0x0000000700157308 */ /* 0x0003e20000002400 */
[C---:B------:R-:W-:Y:S02]  /*dc50*/  ISETP.GE.AND P0, PT, R6.reuse, R2, PT ;  /* 0x000000020600720c */ /* 0x040fe40003f06270 */
[----:B------:R-:W-:Y:S01]  /*dc60*/  ISETP.GE.AND P3, PT, R6, R4, PT ;  /* 0x000000040600720c */ /* 0x000fe20003f66270 */
[----:B------:R-:W-:Y:S01]  /*dc70*/  VIADD R6, R3, 0xa8 ;  /* 0x000000a803067836 */ /* 0x000fe20000000000 */
[----:B------:R-:W-:Y:S02]  /*dc80*/  FSEL R134, R8, -INF , !P6 ;  /* 0xff80000008867808 */ /* 0x000fe40007000000 */
[----:B------:R-:W-:-:S02]  /*dc90*/  FSEL R81, R81, -INF , !P0 ;  /* 0xff80000051517808 */ /* 0x000fc40004000000 */
[----:B------:R-:W-:Y:S02]  /*dca0*/  ISETP.GE.AND P1, PT, R6, R4, PT ;  /* 0x000000040600720c */ /* 0x000fe40003f26270 */
[C---:B------:R-:W-:Y:S02]  /*dcb0*/  ISETP.GE.AND P6, PT, R5.reuse, R2, PT ;  /* 0x000000020500720c */ /* 0x040fe40003fc6270 */
[----:B------:R-:W-:Y:S01]  /*dcc0*/  ISETP.GE.AND P0, PT, R5, R4, PT ;  /* 0x000000040500720c */ /* 0x000fe20003f06270 */
[----:B------:R-:W-:Y:S02]  /*dcd0*/  VIADD R5, R3, 0xb0 ;  /* 0x000000b003057836 */ /* 0x000fe40000000000 */
[----:B-1----:R-:W-:Y:S01]  /*dce0*/  FMUL.FTZ R7, R101, UR9 ;  /* 0x0000000965077c20 */ /* 0x002fe20008410000 */
[----:B------:R-:W-:Y:S02]  /*dcf0*/  FSEL R101, R20, -INF , !P4 ;  /* 0xff80000014657808 */ /* 0x000fe40006000000 */
[----:B------:R-:W-:Y:S01]  /*dd00*/  ISETP.GE.AND P4, PT, R6, R2, PT ;  /* 0x000000020600720c */ /* 0x000fe20003f86270 */
[----:B------:R-:W-:Y:S01]  /*dd10*/  FMUL.FTZ R6, R102, UR9 ;  /* 0x0000000966067c20 */ /* 0x000fe20008410000 */
[----:B------:R1:W-:Y:S01]  /*dd20*/  MUFU.TANH R20, R7 ;  /* 0x0000000700147308 */ /* 0x0003e20000002400 */
[----:B------:R-:W-:-:S02]  /*dd30*/  FSEL R102, R40, -INF , !P3 ;  /* 0xff80000028667808 */ /* 0x000fc40005800000 */
[C---:B------:R-:W-:Y:S02]  /*dd40*/  ISETP.GE.AND P3, PT, R5.reuse, R2, PT ;  /* 0x000000020500720c */ /* 0x040fe40003f66270 */
[-C--:B------:R-:W-:Y:S01]  /*dd50*/  ISETP.GE.AND P5, PT, R5, R4.reuse, PT ;  /* 0x000000040500720c */ /* 0x080fe20003fa6270 */
[----:B------:R-:W-:Y:S01]  /*dd60*/  VIADD R5, R3, 0xb8 ;  /* 0x000000b803057836 */ /* 0x000fe20000000000 */
[----:B------:R-:W-:Y:S01]  /*dd70*/  FSEL R40, R38, -INF , !P6 ;  /* 0xff80000026287808 */ /* 0x000fe20007000000 */
[----:B------:R3:W5:Y:S03]  /*dd80*/  MUFU.TANH R8, R6 ;  /* 0x0000000600087308 */ /* 0x0007660000002400 */
[----:B------:R-:W-:Y:S01]  /*dd90*/  ISETP.GE.AND P6, PT, R5, R4, PT ;  /* 0x000000040500720c */ /* 0x000fe20003fc6270 */
[----:B-1----:R-:W-:Y:S01]  /*dda0*/  FMUL.FTZ R7, R103, UR9 ;  /* 0x0000000967077c20 */ /* 0x002fe20008410000 */
[----:B------:R-:W-:-:S02]  /*ddb0*/  FSEL R103, R37, -INF , !P1 ;  /* 0xff80000025677808 */ /* 0x000fc40004800000 */
[-C--:B------:R-:W-:Y:S01]  /*ddc0*/  ISETP.GE.AND P1, PT, R5, R2.reuse, PT ;  /* 0x000000020500720c */ /* 0x080fe20003f26270 */
[----:B------:R1:W-:Y:S01]  /*ddd0*/  MUFU.TANH R19, R7 ;  /* 0x0000000700137308 */ /* 0x0003e20000002400 */
[----:B------:R-:W-:Y:S02]  /*dde0*/  VIADD R5, R3, 0xc0 ;  /* 0x000000c003057836 */ /* 0x000fe40000000000 */
[----:B------:R-:W-:Y:S01]  /*ddf0*/  FSEL R37, R15, -INF , !P1 ;  /* 0xff8000000f257808 */ /* 0x000fe20004800000 */
[----:B---3--:R-:W-:Y:S02]  /*de00*/  VIADD R6, R3, 0xb1 ;  /* 0x000000b103067836 */ /* 0x008fe40000000000 */
[----:B-1----:R-:W-:Y:S01]  /*de10*/  FMUL.FTZ R7, R92, UR9 ;  /* 0x000000095c077c20 */ /* 0x002fe20008410000 */
[----:B------:R-:W-:Y:S02]  /*de20*/  FSEL R92, R73, -INF , !P2 ;  /* 0xff800000495c7808 */ /* 0x000fe40005000000 */
[----:B------:R-:W-:Y:S01]  /*de30*/  FSEL R73, R39, -INF , !P4 ;  /* 0xff80000027497808 */ /* 0x000fe20006000000 */
[----:B------:R1:W3:Y:S01]  /*de40*/  MUFU.TANH R17, R7 ;  /* 0x0000000700117308 */ /* 0x0002e20000002400 */
[----:B------:R-:W-:-:S02]  /*de50*/  ISETP.GE.AND P2, PT, R6, R2, PT ;  /* 0x000000020600720c */ /* 0x000fc40003f46270 */
[-C--:B------:R-:W-:Y:S01]  /*de60*/  ISETP.GE.AND P4, PT, R6, R4.reuse, PT ;  /* 0x000000040600720c */ /* 0x080fe20003f86270 */
[----:B------:R-:W-:Y:S01]  /*de70*/  VIADD R6, R3, 0xb9 ;  /* 0x000000b903067836 */ /* 0x000fe20000000000 */
[----:B------:R-:W-:Y:S02]  /*de80*/  FSEL R39, R34, -INF , !P3 ;  /* 0xff80000022277808 */ /* 0x000fe40005800000 */
[----:B------:R-:W-:Y:S02]  /*de90*/  FSEL R38, R33, -INF , !P2 ;  /* 0xff80000021267808 */ /* 0x000fe40005000000 */
[-C--:B------:R-:W-:Y:S02]  /*dea0*/  ISETP.GE.AND P3, PT, R6, R4.reuse, PT ;  /* 0x000000040600720c */ /* 0x080fe40003f66270 */
[----:B------:R-:W-:Y:S02]  /*deb0*/  ISETP.GE.AND P2, PT, R5, R4, PT ;  /* 0x000000040500720c */ /* 0x000fe40003f46270 */
[----:B------:R-:W-:Y:S01]  /*dec0*/  FSEL R151, R13, -INF , !P3 ;  /* 0xff8000000d977808 */ /* 0x000fe20005800000 */
[----:B-1----:R-:W-:Y:S01]  /*ded0*/  FMUL.FTZ R7, R93, UR9 ;  /* 0x000000095d077c20 */ /* 0x002fe20008410000 */
[----:B------:R-:W-:-:S02]  /*dee0*/  FSEL R93, R35, -INF , !P0 ;  /* 0xff800000235d7808 */ /* 0x000fc40004000000 */
[-C--:B------:R-:W-:Y:S01]  /*def0*/  ISETP.GE.AND P0, PT, R6, R2.reuse, PT ;  /* 0x000000020600720c */ /* 0x080fe20003f06270 */
[----:B------:R-:W-:Y:S01]  /*df00*/  FMUL.FTZ R6, R94, UR9 ;  /* 0x000000095e067c20 */ /* 0x000fe20008410000 */
[----:B------:R-:W-:Y:S01]  /*df10*/  FSEL R94, R32, -INF , !P5 ;  /* 0xff800000205e7808 */ /* 0x000fe20006800000 */
[----:B------:R1:W-:Y:S01]  /*df20*/  MUFU.TANH R18, R7 ;  /* 0x0000000700127308 */ /* 0x0003e20000002400 */
[----:B------:R-:W-:Y:S01]  /*df30*/  ISETP.GE.AND P5, PT, R5, R2, PT ;  /* 0x000000020500720c */ /* 0x000fe20003fa6270 */
[----:B------:R-:W-:Y:S01]  /*df40*/  VIADD R5, R3, 0xc1 ;  /* 0x000000c103057836 */ /* 0x000fe20000000000 */
[----:B------:R-:W-:Y:S02]  /*df50*/  FSEL R35, R30, -INF , !P0 ;  /* 0xff8000001e237808 */ /* 0x000fe40004000000 */
[----:B----4-:R-:W-:Y:S02]  /*df60*/  FSEL R34, R27, -INF , !P5 ;  /* 0xff8000001b227808 */ /* 0x010fe40006800000 */
[----:B------:R-:W-:Y:S01]  /*df70*/  ISETP.GE.AND P1, PT, R5, R4, PT ;  /* 0x000000040500720c */ /* 0x000fe20003f26270 */
[----:B------:R4:W3:Y:S01]  /*df80*/  MUFU.TANH R16, R6 ;  /* 0x0000000600107308 */ /* 0x0008e20000002400 */
[----:B-1----:R-:W-:Y:S01]  /*df90*/  FMUL.FTZ R7, R95, UR9 ;  /* 0x000000095f077c20 */ /* 0x002fe20008410000 */
[----:B------:R-:W-:-:S02]  /*dfa0*/  FSEL R95, R31, -INF , !P4 ;  /* 0xff8000001f5f7808 */ /* 0x000fc40006000000 */
[----:B------:R-:W-:-:S04]  /*dfb0*/  ISETP.GE.AND P4, PT, R5, R2, PT ;  /* 0x000000020500720c */ /* 0x000fc80003f86270 */
[----:B------:R1:W3:Y:S01]  /*dfc0*/  MUFU.TANH R15, R7 ;  /* 0x00000007000f7308 */ /* 0x0002e20000002400 */
[C---:B------:R-:W-:Y:S01]  /*dfd0*/  VIADD R5, R3.reuse, 0xc9 ;  /* 0x000000c903057836 */ /* 0x040fe20000000000 */
[----:B--2---:R-:W-:Y:S01]  /*dfe0*/  FSEL R33, R28, -INF , !P4 ;  /* 0xff8000001c217808 */ /* 0x004fe20006000000 */
[----:B----4-:R-:W-:-:S03]  /*dff0*/  VIADD R6, R3, 0xc8 ;  /* 0x000000c803067836 */ /* 0x010fc60000000000 */
[C---:B------:R-:W-:Y:S02]  /*e000*/  ISETP.GE.AND P3, PT, R5.reuse, R2, PT ;  /* 0x000000020500720c */ /* 0x040fe40003f66270 */
[-C--:B------:R-:W-:Y:S01]  /*e010*/  ISETP.GE.AND P5, PT, R5, R4.reuse, PT ;  /* 0x000000040500720c */ /* 0x080fe20003fa6270 */
[----:B------:R-:W-:Y:S01]  /*e020*/  VIADD R5, R3, 0xd1 ;  /* 0x000000d103057836 */ /* 0x000fe20000000000 */
[----:B------:R-:W-:Y:S02]  /*e030*/  ISETP.GE.AND P0, PT, R6, R4, PT ;  /* 0x000000040600720c */ /* 0x000fe40003f06270 */
[----:B-----5:R-:W-:Y:S02]  /*e040*/  FSEL R31, R25, -INF , !P3 ;  /* 0xff800000191f7808 */ /* 0x020fe40005800000 */
[----:B------:R-:W-:Y:S01]  /*e050*/  FSEL R154, R24, -INF , !P5 ;  /* 0xff800000189a7808 */ /* 0x000fe20006800000 */
[----:B-1----:R-:W-:Y:S01]  /*e060*/  FMUL.FTZ R7, R88, UR9 ;  /* 0x0000000958077c20 */ /* 0x002fe20008410000 */
[----:B------:R-:W-:-:S02]  /*e070*/  FSEL R88, R29, -INF , !P6 ;  /* 0xff8000001d587808 */ /* 0x000fc40007000000 */
[----:B------:R-:W-:Y:S01]  /*e080*/  ISETP.GE.AND P6, PT, R6, R2, PT ;  /* 0x000000020600720c */ /* 0x000fe20003fc6270 */
[----:B------:R-:W-:Y:S01]  /*e090*/  VIADD R6, R3, 0xd0 ;  /* 0x000000d003067836 */ /* 0x000fe20000000000 */
[----:B------:R1:W2:Y:S02]  /*e0a0*/  MUFU.TANH R13, R7 ;  /* 0x00000007000d7308 */ /* 0x0002a40000002400 */
[----:B------:R-:W-:Y:S02]  /*e0b0*/  FSEL R32, R12, -INF , !P6 ;  /* 0xff8000000c207808 */ /* 0x000fe40007000000 */
[-C--:B------:R-:W-:Y:S02]  /*e0c0*/  ISETP.GE.AND P4, PT, R6, R4.reuse, PT ;  /* 0x000000040600720c */ /* 0x080fe40003f86270 */
[----:B------:R-:W-:Y:S02]  /*e0d0*/  ISETP.GE.AND P6, PT, R5, R4, PT ;  /* 0x000000040500720c */ /* 0x000fe40003fc6270 */
[----:B------:R-:W-:-:S02]  /*e0e0*/  FSEL R158, R9, -INF , !P4 ;  /* 0xff800000099e7808 */ /* 0x000fc40006000000 */
[----:B------:R-:W-:Y:S01]  /*e0f0*/  FSEL R155, R22, -INF , !P6 ;  /* 0xff800000169b7808 */ /* 0x000fe20007000000 */
[----:B-1----:R-:W-:Y:S01]  /*e100*/  FMUL.FTZ R7, R89, UR9 ;  /* 0x0000000959077c20 */ /* 0x002fe20008410000 */
[----:B------:R-:W-:Y:S02]  /*e110*/  FSEL R89, R14, -INF , !P2 ;  /* 0xff8000000e597808 */ /* 0x000fe40005000000 */
[-C--:B------:R-:W-:Y:S01]  /*e120*/  ISETP.GE.AND P2, PT, R6, R2.reuse, PT ;  /* 0x000000020600720c */ /* 0x080fe20003f46270 */
[----:B------:R-:W-:Y:S01]  /*e130*/  FMUL.FTZ R6, R90, UR9 ;  /* 0x000000095a067c20 */ /* 0x000fe20008410000 */
[----:B------:R-:W-:Y:S01]  /*e140*/  FSEL R90, R26, -INF , !P1 ;  /* 0xff8000001a5a7808 */ /* 0x000fe20004800000 */
[----:B------:R1:W-:Y:S01]  /*e150*/  MUFU.TANH R14, R7 ;  /* 0x00000007000e7308 */ /* 0x0003e20000002400 */
[----:B------:R-:W-:Y:S01]  /*e160*/  ISETP.GE.AND P1, PT, R5, R2, PT ;  /* 0x000000020500720c */ /* 0x000fe20003f26270 */
[----:B------:R-:W-:Y:S01]  /*e170*/  VIADD R5, R3, 0xd8 ;  /* 0x000000d803057836 */ /* 0x000fe20000000000 */
[----:B------:R-:W-:-:S02]  /*e180*/  FSEL R30, R10, -INF , !P2 ;  /* 0xff8000000a1e7808 */ /* 0x000fc40005000000 */
[----:B------:R-:W-:Y:S02]  /*e190*/  FSEL R29, R23, -INF , !P1 ;  /* 0xff800000171d7808 */ /* 0x000fe40004800000 */
[----:B------:R-:W-:Y:S01]  /*e1a0*/  ISETP.GE.AND P3, PT, R5, R4, PT ;  /* 0x000000040500720c */ /* 0x000fe20003f66270 */
[----:B------:R4:W5:Y:S03]  /*e1b0*/  MUFU.TANH R12, R6 ;  /* 0x00000006000c7308 */ /* 0x0009660000002400 */
[----:B------:R-:W-:Y:S01]  /*e1c0*/  FSEL R159, R8, -INF , !P3 ;  /* 0xff800000089f7808 */ /* 0x000fe20005800000 */
[----:B-1----:R-:W-:Y:S01]  /*e1d0*/  FMUL.FTZ R7, R91, UR9 ;  /* 0x000000095b077c20 */ /* 0x002fe20008410000 */
[----:B------:R-:W-:Y:S02]  /*e1e0*/  FSEL R91, R11, -INF , !P0 ;  /* 0xff8000000b5b7808 */ /* 0x000fe40004000000 */
[-C--:B------:R-:W-:Y:S01]  /*e1f0*/  ISETP.GE.AND P0, PT, R5, R2.reuse, PT ;  /* 0x000000020500720c */ /* 0x080fe20003f06270 */
[----:B------:R-:W-:Y:S01]  /*e200*/  VIADD R5, R3, 0xe0 ;  /* 0x000000e003057836 */ /* 0x000fe20000000000 */
[----:B------:R1:W5:Y:S02]  /*e210*/  MUFU.TANH R11, R7 ;  /* 0x00000007000b7308 */ /* 0x0003640000002400 */
[----:B------:R-:W-:Y:S01]  /*e220*/  FSEL R28, R21, -INF , !P0 ;  /* 0xff800000151c7808 */ /* 0x000fe20004000000 */
[----:B----4-:R-:W-:Y:S01]  /*e230*/  VIADD R6, R3, 0xd9 ;  /* 0x000000d903067836 */ /* 0x010fe20000000000 */
[----:B------:R-:W-:-:S02]  /*e240*/  ISETP.GE.AND P4, PT, R5, R2, PT ;  /* 0x000000020500720c */ /* 0x000fc40003f86270 */
[----:B------:R-:W-:Y:S01]  /*e250*/  ISETP.GE.AND P1, PT, R5, R4, PT ;  /* 0x000000040500720c */ /* 0x000fe20003f26270 */
[C---:B------:R-:W-:Y:S01]  /*e260*/  VIADD R5, R3.reuse, 0xe8 ;  /* 0x000000e803057836 */ /* 0x040fe20000000000 */
[C---:B------:R-:W-:Y:S02]  /*e270*/  ISETP.GE.AND P5, PT, R6.reuse, R2, PT ;  /* 0x000000020600720c */ /* 0x040fe40003fa6270 */
[----:B------:R-:W-:Y:S01]  /*e280*/  ISETP.GE.AND P2, PT, R6, R4, PT ;  /* 0x000000040600720c */ /* 0x000fe20003f46270 */
[----:B------:R-:W-:Y:S01]  /*e290*/  VIADD R6, R3, 0xe1 ;  /* 0x000000e103067836 */ /* 0x000fe20000000000 */
[----:B------:R-:W-:Y:S02]  /*e2a0*/  FSEL R27, R20, -INF , !P5 ;  /* 0xff800000141b7808 */ /* 0x000fe40006800000 */
[CC--:B------:R-:W-:Y:S02]  /*e2b0*/  ISETP.GE.AND P3, PT, R5.reuse, R2.reuse, PT ;  /* 0x000000020500720c */ /* 0x0c0fe40003f66270 */
[----:B------:R-:W-:Y:S01]  /*e2c0*/  ISETP.GE.AND P6, PT, R6, R2, PT ;  /* 0x000000020600720c */ /* 0x000fe20003fc6270 */
[----:B-1----:R-:W-:Y:S01]  /*e2d0*/  FMUL.FTZ R7, R84, UR9 ;  /* 0x0000000954077c20 */ /* 0x002fe20008410000 */
[-C--:B------:R-:W-:Y:S01]  /*e2e0*/  ISETP.GE.AND P0, PT, R6, R4.reuse, PT ;  /* 0x000000040600720c */ /* 0x080fe20003f06270 */
[----:B------:R-:W-:Y:S01]  /*e2f0*/  FMUL.FTZ R6, R86, UR9 ;  /* 0x0000000956067c20 */ /* 0x000fe20008410000 */
[----:B------:R-:W-:Y:S01]  /*e300*/  ISETP.GE.AND P5, PT, R5, R4, PT ;  /* 0x000000040500720c */ /* 0x000fe20003fa6270 */
[----:B------:R1:W4:Y:S01]  /*e310*/  MUFU.TANH R10, R7 ;  /* 0x00000007000a7308 */ /* 0x0003220000002400 */
[----:B------:R-:W-:Y:S01]  /*e320*/  VIADD R5, R3, 0xe9 ;  /* 0x000000e903057836 */ /* 0x000fe20000000000 */
[----:B---3--:R-:W-:-:S02]  /*e330*/  FSEL R26, R17, -INF , !P4 ;  /* 0xff800000111a7808 */ /* 0x008fc40006000000 */
[----:B------:R-:W-:Y:S02]  /*e340*/  FSEL R160, R16, -INF , !P1 ;  /* 0xff80000010a07808 */ /* 0x000fe40004800000 */
[----:B------:R-:W-:Y:S02]  /*e350*/  ISETP.GE.AND P4, PT, R5, R4, PT ;  /* 0x000000040500720c */ /* 0x000fe40003f86270 */
[----:B------:R3:W4:Y:S01]  /*e360*/  MUFU.TANH R8, R6 ;  /* 0x0000000600087308 */ /* 0x0007220000002400 */
[----:B------:R-:W-:Y:S02]  /*e370*/  FSEL R25, R18, -INF , !P6 ;  /* 0xff80000012197808 */ /* 0x000fe40007000000 */
[----:B------:R-:W-:Y:S02]  /*e380*/  FSEL R161, R15, -INF , !P0 ;  /* 0xff8000000fa17808 */ /* 0x000fe40004000000 */
[----:B--2---:R-:W-:Y:S02]  /*e390*/  FSEL R24, R13, -INF , !P3 ;  /* 0xff8000000d187808 */ /* 0x004fe40005800000 */
[----:B-----5:R-:W-:Y:S01]  /*e3a0*/  FSEL R162, R12, -INF , !P5 ;  /* 0xff8000000ca27808 */ /* 0x020fe20006800000 */
[----:B-1----:R-:W-:Y:S01]  /*e3b0*/  FMUL.FTZ R7, R85, UR9 ;  /* 0x0000000955077c20 */ /* 0x002fe20008410000 */
[----:B------:R-:W-:-:S03]  /*e3c0*/  FSEL R163, R11, -INF , !P4 ;  /* 0xff8000000ba37808 */ /* 0x000fc60006000000 */
[----:B------:R1:W2:Y:S01]  /*e3d0*/  MUFU.TANH R9, R7 ;  /* 0x0000000700097308 */ /* 0x0002a20000002400 */
[----:B---3--:R-:W-:-:S05]  /*e3e0*/  VIADD R6, R3, 0xf0 ;  /* 0x000000f003067836 */ /* 0x008fca0000000000 */
[C---:B------:R-:W-:Y:S02]  /*e3f0*/  ISETP.GE.AND P1, PT, R6.reuse, R2, PT ;  /* 0x000000020600720c */ /* 0x040fe40003f26270 */
[----:B------:R-:W-:Y:S01]  /*e400*/  ISETP.GE.AND P6, PT, R6, R4, PT ;  /* 0x000000040600720c */ /* 0x000fe20003fc6270 */
[----:B------:R-:W-:Y:S01]  /*e410*/  VIADD R6, R3, 0xf8 ;  /* 0x000000f803067836 */ /* 0x000fe20000000000 */
[----:B----4-:R-:W-:Y:S02]  /*e420*/  FSEL R84, R10, -INF , !P1 ;  /* 0xff8000000a547808 */ /* 0x010fe40004800000 */
[----:B------:R-:W-:Y:S01]  /*e430*/  FSEL R187, R8, -INF , !P6 ;  /* 0xff80000008bb7808 */ /* 0x000fe20007000000 */
[----:B-1----:R-:W-:Y:S01]  /*e440*/  FMUL.FTZ R7, R87, UR9 ;  /* 0x0000000957077c20 */ /* 0x002fe20008410000 */
[----:B------:R-:W-:Y:S02]  /*e450*/  FSEL R87, R19, -INF , !P2 ;  /* 0xff80000013577808 */ /* 0x000fe40005000000 */
[-C--:B------:R-:W-:Y:S01]  /*e460*/  ISETP.GE.AND P2, PT, R5, R2.reuse, PT ;  /* 0x000000020500720c */ /* 0x080fe20003f46270 */
[----:B------:R-:W-:Y:S01]  /*e470*/  VIADD R5, R3, 0xf1 ;  /* 0x000000f103057836 */ /* 0x000fe20000000000 */
[----:B------:R1:W3:Y:S01]  /*e480*/  MUFU.TANH R17, R7 ;  /* 0x0000000700117308 */ /* 0x0002e20000002400 */
[----:B------:R-:W-:-:S02]  /*e490*/  ISETP.GE.AND P5, PT, R6, R2, PT ;  /* 0x000000020600720c */ /* 0x000fc40003fa6270 */
[----:B------:R-:W-:Y:S02]  /*e4a0*/  FSEL R23, R14, -INF , !P2 ;  /* 0xff8000000e177808 */ /* 0x000fe40005000000 */
[C---:B------:R-:W-:Y:S02]  /*e4b0*/  ISETP.GE.AND P0, PT, R5.reuse, R2, PT ;  /* 0x000000020500720c */ /* 0x040fe40003f06270 */
[-C--:B------:R-:W-:Y:S01]  /*e4c0*/  ISETP.GE.AND P3, PT, R5, R4.reuse, PT ;  /* 0x000000040500720c */ /* 0x080fe20003f66270 */
[C---:B------:R-:W-:Y:S01]  /*e4d0*/  VIADD R5, R3.reuse, 0xf9 ;  /* 0x000000f903057836 */ /* 0x040fe20000000000 */
[----:B------:R-:W-:Y:S01]  /*e4e0*/  ISETP.GE.AND P2, PT, R6, R4, PT ;  /* 0x000000040600720c */ /* 0x000fe20003f46270 */
[----:B------:R-:W-:Y:S01]  /*e4f0*/  FMUL.FTZ R6, R58, UR9 ;  /* 0x000000093a067c20 */ /* 0x000fe20008410000 */
[-C--:B------:R-:W-:Y:S01]  /*e500*/  ISETP.GE.AND P6, PT, R3, R2.reuse, PT ;  /* 0x000000020300720c */ /* 0x080fe20003fc6270 */
[----:B------:R-:W-:Y:S01]  /*e510*/  FMUL.FTZ R3, R59, UR9 ;  /* 0x000000093b037c20 */ /* 0x000fe20008410000 */
[----:B------:R-:W-:-:S02]  /*e520*/  ISETP.GE.AND P4, PT, R5, R2, PT ;  /* 0x000000020500720c */ /* 0x000fc40003f86270 */
[----:B------:R-:W-:Y:S01]  /*e530*/  ISETP.GE.AND P1, PT, R5, R4, PT ;  /* 0x000000040500720c */ /* 0x000fe20003f26270 */
[----:B------:R-:W-:Y:S01]  /*e540*/  FMUL.FTZ R5, R120, UR9 ;  /* 0x0000000978057c20 */ /* 0x000fe20008410000 */
[----:B-1----:R-:W-:Y:S01]  /*e550*/  FMUL.FTZ R7, R56, UR9 ;  /* 0x0000000938077c20 */ /* 0x002fe20008410000 */
[----:B------:R-:W1:Y:S01]  /*e560*/  MUFU.TANH R6, R6 ;  /* 0x0000000600067308 */ /* 0x000e620000002400 */
[----:B--2---:R-:W-:Y:S02]  /*e570*/  FSEL R85, R9, -INF , !P0 ;  /* 0xff80000009557808 */ /* 0x004fe40004000000 */
[----:B------:R-:W-:Y:S02]  /*e580*/  ISETP.GE.AND P0, PT, R206, 0x2, PT ;  /* 0x00000002ce00780c */ /* 0x000fe40003f06270 */
[----:B---3--:R-:W-:-:S03]  /*e590*/  FSEL R186, R17, -INF , !P3 ;  /* 0xff80000011ba7808 */ /* 0x008fc60005800000 */
[----:B------:R2:W3:Y:S08]  /*e5a0*/  MUFU.TANH R15, R7 ;  /* 0x00000007000f7308 */ /* 0x0004f00000002400 */
[----:B------:R-:W4:Y:S01]  /*e5b0*/  MUFU.TANH R3, R3 ;  /* 0x0000000300037308 */ /* 0x000f220000002400 */
[----:B-1----:R-:W-:-:S07]  /*e5c0*/  FSEL R190, R6, -INF , !P2 ;  /* 0xff80000006be7808 */ /* 0x002fce0005000000 */
[----:B------:R-:W1:Y:S01]  /*e5d0*/  MUFU.TANH R5, R5 ;  /* 0x0000000500057308 */ /* 0x000e620000002400 */
[----:B--2---:R-:W-:Y:S01]  /*e5e0*/  FMUL.FTZ R7, R57, UR9 ;  /* 0x0000000939077c20 */ /* 0x004fe20008410000 */
[----:B---3--:R-:W-:-:S06]  /*e5f0*/  FSEL R86, R15, -INF , !P5 ;  /* 0xff8000000f567808 */ /* 0x008fcc0006800000 */
[----:B------:R-:W2:Y:S01]  /*e600*/  MUFU.TANH R7, R7 ;  /* 0x0000000700077308 */ /* 0x000ea20000002400 */
[----:B----4-:R-:W-:Y:S02]  /*e610*/  FSEL R191, R3, -INF , !P1 ;  /* 0xff80000003bf7808 */ /* 0x010fe40004800000 */
[----:B-1----:R-:W-:Y:S02]  /*e620*/  FSEL R22, R5, -INF , !P6 ;  /* 0xff80000005167808 */ /* 0x002fe40007000000 */
[----:B--2---:R-:W-:Y:S01]  /*e630*/  FSEL R120, R7, -INF , !P4 ;  /* 0xff80000007787808 */ /* 0x004fe20006000000 */
        /* <DEDUP_REMOVED lines=66> */
.L_x_1098:
[----:B------:R-:W1:Y:S02]  /*ea60*/  LDC R5, c[0x0][0x248] ;  /* 0x00009200ff057b82 */ /* 0x000e640000000800 */
[----:B-1----:R-:W-:-:S05]  /*ea70*/  IMAD.SHL.U32 R3, R5, 0x100, RZ ;  /* 0x0000010005037824 */ /* 0x002fca00078e00ff */
[----:B------:R-:W-:-:S04]  /*ea80*/  IADD3 R3, -R3, RZ, RZ ;  /* 0x000000ff03037210 */ /* 0x000fc80007ffe1ff */
[----:B------:R-:W-:-:S07]  /*ea90*/  SHF.R.S32.HI R6, RZ, 0x1f, R3 ;  /* 0x0000001fff067819 */ /* 0x000fce0000011403 */
.L_x_1099:
        /* <DEDUP_REMOVED lines=101> */
.L_x_1101:
[----:B------:R-:W-:Y:S05]  /*f0f0*/  BSYNC B0 ;  /* 0x0000000000007941 */ /* 0x000fea0003800000 */
.L_x_1100:
[----:B------:R-:W0:Y:S01]  /*f100*/  LDGDEPBAR ;  /* 0x00000000000079af */ /* 0x000e220000000000 */
[----:B------:R-:W-:-:S04]  /*f110*/  LEA R188, P1, R3, R188, 0x1 ;  /* 0x000000bc03bc7211 */ /* 0x000fc800078208ff */
[----:B------:R-:W-:-:S09]  /*f120*/  LEA.HI.X R189, R3, R189, R6, 0x1, P1 ;  /* 0x000000bd03bd7211 */ /* 0x000fd200008f0c06 */
.L_x_1097:
[----:B------:R-:W-:Y:S01]  /*f130*/  FMNMX.FTZ R20, R22, R83, !PT ;  /* 0x0000005316147209 */ /* 0x000fe20007810000 */
[----:B------:R-:W-:Y:S01]  /*f140*/  ULDC UR5, c[0x0][0x2ec] ;  /* 0x0000bb0000057ab9 */ /* 0x000fe20000000800 */
[----:B------:R-:W-:Y:S02]  /*f150*/  LEA R165, R0, UR4, 0x1 ;  /* 0x0000000400a57c11 */ /* 0x000fe4000f8e08ff */
[----:B------:R-:W-:Y:S02]  /*f160*/  FMNMX.FTZ R20, R105, R20, !PT ;  /* 0x0000001469147209 */ /* 0x000fe40007810000 */
[----:B------:R-:W-:Y:S01]  /*f170*/  LEA R166, R36, R165, 0x1 ;  /* 0x000000a524a67211 */ /* 0x000fe200078e08ff */
        /* <DEDUP_REMOVED lines=74> */
[----:B------:R-:W-:Y:S01]  /*f620*/  MUFU.EX2 R248, R7 ;  /* 0x0000000700f87308 */ /* 0x000fe20000000800 */
[----:B--2---:R-:W-:-:S07]  /*f630*/  FFMA.FTZ R3, R83, UR5, -R6 ;  /* 0x0000000553037c23 */ /* 0x004fce0008010806 */
[----:B------:R2:W-:Y:S01]  /*f640*/  MUFU.EX2 R126, R3 ;  /* 0x00000003007e7308 */ /* 0x0005e20000000800 */
[----:B---3--:R-:W-:-:S07]  /*f650*/  FFMA.FTZ R5, R42, UR5, -R6 ;  /* 0x000000052a057c23 */ /* 0x008fce0008010806 */
[----:B------:R3:W-:Y:S01]  /*f660*/  MUFU.EX2 R205, R5 ;  /* 0x0000000500cd7308 */ /* 0x0007e20000000800 */
[----:B--2---:R-:W-:-:S07]  /*f670*/  FFMA.FTZ R3, R105, UR5, -R6 ;  /* 0x0000000569037c23 */ /* 0x004fce0008010806 */
[----:B------:R2:W-:Y:S01]  /*f680*/  MUFU.EX2 R192, R3 ;  /* 0x0000000300c07308 */ /* 0x0005e20000000800 */
[----:B---3--:R-:W-:-:S07]  /*f690*/  FFMA.FTZ R5, R41, UR5, -R6 ;  /* 0x0000000529057c23 */ /* 0x008fce0008010806 */
[----:B------:R3:W-:Y:S01]  /*f6a0*/  MUFU.EX2 R208, R5 ;  /* 0x0000000500d07308 */ /* 0x0007e20000000800 */
[----:B--2---:R-:W-:-:S07]  /*f6b0*/  FFMA.FTZ R3, R104, UR5, -R6 ;  /* 0x0000000568037c23 */ /* 0x004fce0008010806 */
[----:B------:R2:W4:Y:S01]  /*f6c0*/  MUFU.EX2 R193, R3 ;  /* 0x0000000300c17308 */ /* 0x0005220000000800 */
[----:B---3--:R-:W-:-:S07]  /*f6d0*/  FFMA.FTZ R5, R46, UR5, -R6 ;  /* 0x000000052e057c23 */ /* 0x008fce0008010806 */
[----:B------:R3:W-:Y:S01]  /*f6e0*/  MUFU.EX2 R209, R5 ;  /* 0x0000000500d17308 */ /* 0x0007e20000000800 */
[----:B--2---:R-:W-:Y:S01]  /*f6f0*/  FFMA.FTZ R3, R99, UR5, -R6 ;  /* 0x0000000563037c23 */ /* 0x004fe20008010806 */
[----:B----4-:R-:W-:-:S06]  /*f700*/  F2FP.BF16.F32.PACK_AB R10, R193, R192 ;  /* 0x000000c0c10a723e */ /* 0x010fcc00000010ff */
        /* <DEDUP_REMOVED lines=21> */
[--C-:B---3--:R-:W-:Y:S02]  /*f860*/  FFMA.FTZ R5, R50, UR5, -R6.reuse ;  /* 0x0000000532057c23 */ /* 0x108fe40008010806 */
[----:B------:R-:W-:Y:S05]  /*f870*/  LDSM.16.MT88.4 R48, [R165+0x5800] ;  /* 0x00580000a530783b */ /* 0x000fea0000004200 */
        /* <DEDUP_REMOVED lines=17> */
[--C-:B--2---:R-:W-:Y:S02]  /*f990*/  FFMA.FTZ R3, R44, UR5, -R6.reuse ;  /* 0x000000052c037c23 */ /* 0x104fe40008010806 */
[----:B------:R-:W-:Y:S05]  /*f9a0*/  LDSM.16.MT88.4 R44, [R166+0x5400] ;  /* 0x00540000a62c783b */ /* 0x000fea0000004200 */
[----:B------:R2:W-:Y:S01]  /*f9b0*/  MUFU.EX2 R204, R3 ;  /* 0x0000000300cc7308 */ /* 0x0005e20000000800 */
[----:B---3--:R-:W-:Y:S02]  /*f9c0*/  FFMA.FTZ R5, R63, UR5, -R6 ;  /* 0x000000053f057c23 */ /* 0x008fe40008010806 */
[----:B------:R-:W-:Y:S05]  /*f9d0*/  LDSM.16.MT88.4 R60, [R166+0x5800] ;  /* 0x00580000a63c783b */ /* 0x000fea0000004200 */
[----:B------:R3:W-:Y:S01]  /*f9e0*/  MUFU.EX2 R219, R5 ;  /* 0x0000000500db7308 */ /* 0x0007e20000000800 */
[----:B--2---:R-:W-:-:S04]  /*f9f0*/  FMNMX.FTZ R3, R107, R106, !PT ;  /* 0x0000006a6b037209 */ /* 0x004fc80007810000 */
[----:B------:R-:W-:-:S04]  /*fa00*/  FMNMX.FTZ R3, R122, R3, !PT ;  /* 0x000000037a037209 */ /* 0x000fc80007810000 */
[----:B------:R-:W-:Y:S01]  /*fa10*/  FMNMX.FTZ R3, R121, R3, !PT ;  /* 0x0000000379037209 */ /* 0x000fe20007810000 */
[----:B---3--:R-:W-:-:S03]  /*fa20*/  FFMA.FTZ R5, R67, UR5, -R6 ;  /* 0x0000000543057c23 */ /* 0x008fc60008010806 */
        /* <DEDUP_REMOVED lines=15> */
[----:B------:R-:W-:Y:S01]  /*fb20*/  LDSM.16.MT88.4 R64, [R165+0x6400] ;  /* 0x00640000a540783b */ /* 0x000fe20000004200 */
[----:B------:R2:W-:Y:S02]  /*fb30*/  MUFU.EX2 R223, R5 ;  /* 0x0000000500df7308 */ /* 0x0005e40000000800 */
        /* <DEDUP_REMOVED lines=71> */
[----:B------:R-:W-:-:S03]  /*ffb0*/  F2FP.BF16.F32.PACK_AB R8, R126, R127 ;  /* 0x0000007f7e08723e */ /* 0x000fc600000010ff */
[----:B------:R-:W1:Y:S01]  /*ffc0*/  SHFL.BFLY PT, R7, R3, 0x1, 0x1f ;  /* 0x0c201f0003077f89 */ /* 0x000e6200000e0000 */
[----:B--2---:R-:W-:-:S03]  /*ffd0*/  FFMA.FTZ R5, R40, UR5, -R6 ;  /* 0x0000000528057c23 */ /* 0x004fc60008010806 */
[----:B------:R-:W-:Y:S01]  /*ffe0*/  LDSM.16.MT88.4 R40, [R165+0x5400] ;  /* 0x00540000a528783b */ /* 0x000fe20000004200 */
[----:B------:R2:W-:Y:S02]  /*fff0*/  MUFU.EX2 R236, R5 ;  /* 0x0000000500ec7308 */ /* 0x0005e40000000800 */
[--C-:B--2---:R-:W-:Y:S01]  /*10000*/  FFMA.FTZ R5, R39, UR5, -R6.reuse ;  /* 0x0000000527057c23 */ /* 0x104fe20008010806 */
[----:B-1----:R-:W-:Y:S01]  /*10010*/  FMNMX.FTZ R3, R3, R7, !PT ;  /* 0x0000000703037209 */ /* 0x002fe20007810000 */
[----:B------:R-:W-:-:S04]  /*10020*/  FFMA.FTZ R7, R24, UR5, -R6 ;  /* 0x0000000518077c23 */ /* 0x000fc80008010806 */
[----:B------:R1:W-:Y:S01]  /*10030*/  MUFU.EX2 R237, R5 ;  /* 0x0000000500ed7308 */ /* 0x0003e20000000800 */
[----:B------:R-:W-:-:S07]  /*10040*/  FSETP.NEU.FTZ.AND P1, PT, R3, -INF , PT ;  /* 0xff8000000300780b */ /* 0x000fce0003f3d000 */
[----:B------:R2:W-:Y:S01]  /*10050*/  MUFU.EX2 R59, R7 ;  /* 0x00000007003b7308 */ /* 0x0005e20000000800 */
[----:B-1----:R-:W-:-:S07]  /*10060*/  FFMA.FTZ R5, R38, UR5, -R6 ;  /* 0x0000000526057c23 */ /* 0x002fce0008010806 */
[----:B------:R1:W-:Y:S01]  /*10070*/  MUFU.EX2 R239, R5 ;  /* 0x0000000500ef7308 */ /* 0x0003e20000000800 */
[----:B--2---:R-:W-:-:S07]  /*10080*/  FFMA.FTZ R7, R23, UR5, -R6 ;  /* 0x0000000517077c23 */ /* 0x004fce0008010806 */
[----:B------:R-:W-:Y:S01]  /*10090*/  MUFU.EX2 R16, R7 ;  /* 0x0000000700107308 */ /* 0x000fe20000000800 */
[----:B-1----:R-:W-:-:S07]  /*100a0*/  FFMA.FTZ R5, R37, UR5, -R6 ;  /* 0x0000000525057c23 */ /* 0x002fce0008010806 */
        /* <DEDUP_REMOVED lines=21> */
[----:B------:R2:W-:Y:S02]  /*10200*/  MUFU.EX2 R58, R5 ;  /* 0x00000005003a7308 */ /* 0x0005e40000000800 */
[----:B--2---:R-:W-:-:S05]  /*10210*/  FMUL.FTZ R5, R3, UR5 ;  /* 0x0000000503057c20 */ /* 0x004fca0008410000 */
[----:B------:R-:W-:-:S05]  /*10220*/  FSEL R5, R5, RZ, P1 ;  /* 0x000000ff05057208 */ /* 0x000fca0000800000 */
[--C-:B------:R-:W-:Y:S01]  /*10230*/  FFMA.FTZ R7, R107, UR5, -R5.reuse ;  /* 0x000000056b077c23 */ /* 0x100fe20008010805 */
[----:B------:R-:W-:-:S03]  /*10240*/  FFMA.FTZ R0, R108, UR5, -R5 ;  /* 0x000000056c007c23 */ /* 0x000fc60008010805 */
[----:B------:R2:W-:Y:S08]  /*10250*/  MUFU.EX2 R22, R7 ;  /* 0x0000000700167308 */ /* 0x0005f00000000800 */
        /* <DEDUP_REMOVED lines=17> */
[--C-:B---3--:R-:W-:Y:S01]  /*10370*/  FFMA.FTZ R0, R110, UR5, -R5.reuse ;  /* 0x000000056e007c23 */ /* 0x108fe20008010805 */
[C---:B------:R-:W-:Y:S06]  /*10380*/  HMMA.16816.F32.BF16 R24, R8.reuse, R12, RZ ;  /* 0x0000000c0818723c */ /* 0x040fec00000418ff */
[----:B------:R3:W-:Y:S01]  /*10390*/  MUFU.EX2 R110, R0 ;  /* 0x00000000006e7308 */ /* 0x0007e20000000800 */
[----:B-1----:R-:W-:Y:S01]  /*103a0*/  HMMA.16816.F32.BF16 R32, R8, R28, RZ ;  /* 0x0000001c0820723c */ /* 0x002fe200000418ff */
[----:B------:R-:W-:Y:S01]  /*103b0*/  F2FP.BF16.F32.PACK_AB R12, R195, R194 ;  /* 0x000000c2c30c723e */ /* 0x000fe200000010ff */
[----:B--2---:R-:W-:-:S04]  /*103c0*/  FFMA.FTZ R7, R109, UR5, -R5 ;  /* 0x000000056d077c23 */ /* 0x004fc80008010805 */
[----:B------:R-:W-:Y:S01]  /*103d0*/  HMMA.16816.F32.BF16 R28, R8, R30, RZ ;  /* 0x0000001e081c723c */ /* 0x000fe200000418ff */
[----:B------:R-:W1:Y:S01]  /*103e0*/  MUFU.EX2 R82, R7 ;  /* 0x0000000700527308 */ /* 0x000e620000000800 */
[----:B---3--:R-:W-:-:S07]  /*103f0*/  FFMA.FTZ R0, R118, UR5, -R5 ;  /* 0x0000000576007c23 */ /* 0x008fce0008010805 */
[----:B------:R2:W3:Y:S01]  /*10400*/  MUFU.EX2 R117, R0 ;  /* 0x0000000000757308 */ /* 0x0004e20000000800 */
[----:B-1----:R-:W-:Y:S01]  /*10410*/  F2FP.BF16.F32.PACK_AB R13, R82, R53 ;  /* 0x00000035520d723e */ /* 0x002fe200000010ff */
[----:B------:R-:W-:-:S06]  /*10420*/  FFMA.FTZ R7, R102, UR5, -R5 ;  /* 0x0000000566077c23 */ /* 0x000fcc0008010805 */
[----:B------:R1:W-:Y:S01]  /*10430*/  MUFU.EX2 R69, R7 ;  /* 0x0000000700457308 */ /* 0x0003e20000000800 */
[----:B--2---:R-:W-:-:S07]  /*10440*/  FFMA.FTZ R0, R123, UR5, -R5 ;  /* 0x000000057b007c23 */ /* 0x004fce0008010805 */
        /* <DEDUP_REMOVED lines=11> */
[----:B------:R-:W-:Y:S02]  /*10500*/  F2FP.BF16.F32.PACK_AB R15, R97, R81 ;  /* 0x00000051610f723e */ /* 0x000fe400000010ff */
[----:B------:R-:W-:Y:S01]  /*10510*/  F2FP.BF16.F32.PACK_AB R8, R199, R198 ;  /* 0x000000c6c708723e */ /* 0x000fe200000010ff */
[----:B------:R-:W-:Y:S01]  /*10520*/  FADD.FTZ R7, R196, R7 ;  /* 0x00000007c4077221 */ /* 0x000fe20000010000 */
[----:B------:R-:W-:Y:S02]  /*10530*/  F2FP.BF16.F32.PACK_AB R9, R108, R107 ;  /* 0x0000006b6c09723e */ /* 0x000fe400000010ff */
[----:B------:R-:W-:Y:S01]  /*10540*/  F2FP.BF16.F32.PACK_AB R10, R201, R200 ;  /* 0x000000c8c90a723e */ /* 0x000fe200000010ff */
[----:B------:R-:W-:Y:S01]  /*10550*/  HMMA.16816.F32.BF16 R36, R12, R40, R24 ;  /* 0x000000280c24723c */ /* 0x000fe20000041818 */
[----:B---3--:R-:W-:Y:S01]  /*10560*/  F2FP.BF16.F32.PACK_AB R11, R117, R110 ;  /* 0x0000006e750b723e */ /* 0x008fe200000010ff */
[----:B-1----:R-:W-:Y:S01]  /*10570*/  FFMA.FTZ R0, R129, UR5, -R5 ;  /* 0x0000000581007c23 */ /* 0x002fe20008010805 */
[----:B------:R-:W-:Y:S01]  /*10580*/  MOV R129, R59 ;  /* 0x0000003b00817202 */ /* 0x000fe20000000f00 */
[----:B------:R-:W-:-:S02]  /*10590*/  FADD.FTZ R7, R197, R7 ;  /* 0x00000007c5077221 */ /* 0x000fc40000010000 */
[----:B------:R1:W-:Y:S02]  /*105a0*/  MUFU.EX2 R125, R0 ;  /* 0x00000000007d7308 */ /* 0x0003e40000000800 */
[C---:B------:R-:W-:Y:S06]  /*105b0*/  HMMA.16816.F32.BF16 R24, R12.reuse, R42, R16 ;  /* 0x0000002a0c18723c */ /* 0x040fec0000041810 */
[C---:B------:R-:W-:Y:S06]  /*105c0*/  HMMA.16816.F32.BF16 R16, R12.reuse, R44, R32 ;  /* 0x0000002c0c10723c */ /* 0x040fec0000041820 */
[----:B------:R-:W-:Y:S01]  /*105d0*/  HMMA.16816.F32.BF16 R12, R12, R46, R28 ;  /* 0x0000002e0c0c723c */ /* 0x000fe2000004181c */
[----:B------:R-:W3:Y:S01]  /*105e0*/  LDSM.16.MT88.4 R44, [R166+0x5c00] ;  /* 0x005c0000a62c783b */ /* 0x000ee20000004200 */
[----:B-1----:R-:W-:Y:S01]  /*105f0*/  FFMA.FTZ R0, R130, UR5, -R5 ;  /* 0x0000000582007c23 */ /* 0x002fe20008010805 */
[----:B------:R-:W-:-:S03]  /*10600*/  MOV R130, R58 ;  /* 0x0000003a00827202 */ /* 0x000fc60000000f00 */
[C---:B------:R-:W-:Y:S01]  /*10610*/  HMMA.16816.F32.BF16 R36, R8.reuse, R48, R36 ;  /* 0x000000300824723c */ /* 0x040fe20000041824 */
[----:B------:R1:W4:Y:S05]  /*10620*/  MUFU.EX2 R122, R0 ;  /* 0x00000000007a7308 */ /* 0x00032a0000000800 */
[C---:B------:R-:W-:Y:S01]  /*10630*/  HMMA.16816.F32.BF16 R32, R8.reuse, R50, R24 ;  /* 0x000000320820723c */ /* 0x040fe20000041818 */
[----:B------:R-:W-:Y:S05]  /*10640*/  LDSM.16.MT88.4 R48, [R165+0x6000] ;  /* 0x00600000a530783b */ /* 0x000fea0000004200 */
[----:B------:R-:W-:Y:S01]  /*10650*/  HMMA.16816.F32.BF16 R28, R8, R60, R16 ;  /* 0x0000003c081c723c */ /* 0x000fe20000041810 */
[----:B-1----:R-:W-:Y:S01]  /*10660*/  FFMA.FTZ R0, R131, UR5, -R5 ;  /* 0x0000000583007c23 */ /* 0x002fe20008010805 */
[----:B------:R-:W-:-:S04]  /*10670*/  MOV R131, R57 ;  /* 0x0000003900837202 */ /* 0x000fc80000000f00 */
[----:B------:R-:W-:Y:S01]  /*10680*/  HMMA.16816.F32.BF16 R40, R8, R62, R12 ;  /* 0x0000003e0828723c */ /* 0x000fe2000004180c */
[----:B------:R-:W-:Y:S01]  /*10690*/  LDSM.16.MT88.4 R60, [R166+0x6000] ;  /* 0x00600000a63c783b */ /* 0x000fe20000004200 */
[----:B------:R1:W-:Y:S05]  /*106a0*/  MUFU.EX2 R121, R0 ;  /* 0x0000000000797308 */ /* 0x0003ea0000000800 */
[----:B------:R-:W-:Y:S02]  /*106b0*/  F2FP.BF16.F32.PACK_AB R8, R203, R202 ;  /* 0x000000cacb08723e */ /* 0x000fe400000010ff */
[----:B--2---:R-:W-:Y:S02]  /*106c0*/  F2FP.BF16.F32.PACK_AB R9, R124, R123 ;  /* 0x0000007b7c09723e */ /* 0x004fe400000010ff */
[----:B------:R-:W-:-:S02]  /*106d0*/  F2FP.BF16.F32.PACK_AB R10, R207, R204 ;  /* 0x000000cccf0a723e */ /* 0x000fc400000010ff */
[----:B----4-:R-:W-:Y:S02]  /*106e0*/  F2FP.BF16.F32.PACK_AB R11, R122, R125 ;  /* 0x0000007d7a0b723e */ /* 0x010fe400000010ff */
[----:B------:R-:W-:Y:S02]  /*106f0*/  F2FP.BF16.F32.PACK_AB R12, R208, R205 ;  /* 0x000000cdd00c723e */ /* 0x000fe400000010ff */
[----:B------:R-:W-:Y:S01]  /*10700*/  F2FP.BF16.F32.PACK_AB R14, R211, R209 ;  /* 0x000000d1d30e723e */ /* 0x000fe200000010ff */
[--C-:B-1----:R-:W-:Y:S01]  /*10710*/  FFMA.FTZ R0, R135, UR5, -R5.reuse ;  /* 0x0000000587007c23 */ /* 0x102fe20008010805 */
[----:B------:R-:W-:Y:S01]  /*10720*/  MOV R135, R56 ;  /* 0x0000003800877202 */ /* 0x000fe20000000f00 */
[----:B---3--:R-:W-:Y:S01]  /*10730*/  HMMA.16816.F32.BF16 R28, R8, R44, R28 ;  /* 0x0000002c081c723c */ /* 0x008fe2000004181c */
[----:B------:R-:W1:Y:S01]  /*10740*/  LDSM.16.MT88.4 R56, [R165+0x5c00] ;  /* 0x005c0000a538783b */ /* 0x000e620000004200 */
[----:B------:R2:W3:Y:S02]  /*10750*/  MUFU.EX2 R119, R0 ;  /* 0x0000000000777308 */ /* 0x0004e40000000800 */
[----:B--2---:R-:W-:Y:S01]  /*10760*/  FFMA.FTZ R0, R136, UR5, -R5 ;  /* 0x0000000588007c23 */ /* 0x004fe20008010805 */
[----:B---3--:R-:W-:-:S05]  /*10770*/  F2FP.BF16.F32.PACK_AB R13, R119, R121 ;  /* 0x00000079770d723e */ /* 0x008fca00000010ff */
[----:B------:R2:W-:Y:S02]  /*10780*/  MUFU.EX2 R118, R0 ;  /* 0x0000000000767308 */ /* 0x0005e40000000800 */
[--C-:B--2---:R-:W-:Y:S01]  /*10790*/  FFMA.FTZ R0, R137, UR5, -R5.reuse ;  /* 0x0000000589007c23 */ /* 0x104fe20008010805 */
[C---:B-1----:R-:W-:Y:S05]  /*107a0*/  HMMA.16816.F32.BF16 R24, R8.reuse, R56, R36 ;  /* 0x000000380818723c */ /* 0x042fea0000041824 */
[----:B------:R1:W2:Y:S01]  /*107b0*/  MUFU.EX2 R116, R0 ;  /* 0x0000000000747308 */ /* 0x0002a20000000800 */
[C---:B------:R-:W-:Y:S01]  /*107c0*/  HMMA.16816.F32.BF16 R16, R8.reuse, R58, R32 ;  /* 0x0000003a0810723c */ /* 0x040fe20000041820 */
[----:B------:R-:W3:Y:S05]  /*107d0*/  LDSM.16.MT88.4 R56, [R166+0x6400] ;  /* 0x00640000a638783b */ /* 0x000eea0000004200 */
[----:B------:R-:W-:Y:S01]  /*107e0*/  HMMA.16816.F32.BF16 R36, R8, R46, R40 ;  /* 0x0000002e0824723c */ /* 0x000fe20000041828 */
[----:B------:R-:W-:Y:S04]  /*107f0*/  LDSM.16.MT88.4 R40, [R166+0x6800] ;  /* 0x00680000a628783b */ /* 0x000fe80000004200 */
[----:B------:R-:W-:Y:S02]  /*10800*/  LDSM.16.MT88.4 R44, [R165+0x6c00] ;  /* 0x006c0000a52c783b */ /* 0x000fe40000004200 */
[----:B------:R-:W-:Y:S01]  /*10810*/  F2FP.BF16.F32.PACK_AB R8, R212, R210 ;  /* 0x000000d2d408723e */ /* 0x000fe200000010ff */
[----:B-1----:R-:W-:Y:S01]  /*10820*/  FFMA.FTZ R0, R138, UR5, -R5 ;  /* 0x000000058a007c23 */ /* 0x002fe20008010805 */
[----:B--2---:R-:W-:-:S02]  /*10830*/  F2FP.BF16.F32.PACK_AB R15, R116, R118 ;  /* 0x00000076740f723e */ /* 0x004fc400000010ff */
[----:B------:R-:W-:Y:S01]  /*10840*/  F2FP.BF16.F32.PACK_AB R10, R213, R214 ;  /* 0x000000d6d50a723e */ /* 0x000fe200000010ff */
[----:B------:R1:W-:Y:S04]  /*10850*/  MUFU.EX2 R111, R0 ;  /* 0x00000000006f7308 */ /* 0x0003e80000000800 */
[C---:B------:R-:W-:Y:S06]  /*10860*/  HMMA.16816.F32.BF16 R32, R12.reuse, R48, R24 ;  /* 0x000000300c20723c */ /* 0x040fec0000041818 */
[C---:B------:R-:W-:Y:S01]  /*10870*/  HMMA.16816.F32.BF16 R24, R12.reuse, R50, R16 ;  /* 0x000000320c18723c */ /* 0x040fe20000041810 */
[----:B------:R-:W2:Y:S05]  /*10880*/  LDSM.16.MT88.4 R48, [R165+0x6800] ;  /* 0x00680000a530783b */ /* 0x000eaa0000004200 */
[----:B------:R-:W-:Y:S01]  /*10890*/  HMMA.16816.F32.BF16 R16, R12, R60, R28 ;  /* 0x0000003c0c10723c */ /* 0x000fe2000004181c */
[----:B-1----:R-:W-:-:S02]  /*108a0*/  FFMA.FTZ R0, R139, UR5, -R5 ;  /* 0x000000058b007c23 */ /* 0x002fc40008010805 */
[----:B------:R-:W-:Y:S02]  /*108b0*/  LDSM.16.MT88.4 R136, [R165+0x8000] ;  /* 0x00800000a588783b */ /* 0x000fe40000004200 */
        /* <DEDUP_REMOVED lines=12> */
[C---:B------:R-:W-:Y:S01]  /*10980*/  HMMA.16816.F32.BF16 R32, R8.reuse, R66, R24 ;  /* 0x000000420820723c */ /* 0x040fe20000041818 */
[----:B------:R-:W-:Y:S05]  /*10990*/  LDSM.16.MT88.4 R64, [R166+0x7400] ;  /* 0x00740000a640783b */ /* 0x000fea0000004200 */
[----:B---3--:R-:W-:Y:S01]  /*109a0*/  HMMA.16816.F32.BF16 R28, R8, R56, R16 ;  /* 0x00000038081c723c */ /* 0x008fe20000041810 */
[----:B-1----:R-:W-:-:S04]  /*109b0*/  FFMA.FTZ R0, R144, UR5, -R5 ;  /* 0x0000000590007c23 */ /* 0x002fc80008010805 */
[----:B------:R1:W3:Y:S01]  /*109c0*/  MUFU.EX2 R99, R0 ;  /* 0x0000000000637308 */ /* 0x0002e20000000800 */
[----:B------:R-:W-:Y:S01]  /*109d0*/  HMMA.16816.F32.BF16 R24, R8, R58, R12 ;  /* 0x0000003a0818723c */ /* 0x000fe2000004180c */
[----:B------:R-:W4:Y:S06]  /*109e0*/  LDSM.16.MT88.4 R56, [R166+0x6c00] ;  /* 0x006c0000a638783b */ /* 0x000f2c0000004200 */
[----:B------:R-:W-:Y:S02]  /*109f0*/  F2FP.BF16.F32.PACK_AB R8, R216, R215 ;  /* 0x000000d7d808723e */ /* 0x000fe400000010ff */
[----:B------:R-:W-:-:S02]  /*10a00*/  F2FP.BF16.F32.PACK_AB R10, R217, R218 ;  /* 0x000000dad90a723e */ /* 0x000fc400000010ff */
        /* <DEDUP_REMOVED lines=71> */
[----:B---3--:R-:W-:Y:S01]  /*10e80*/  F2FP.BF16.F32.PACK_AB R9, R68, R69 ;  /* 0x000000454409723e */ /* 0x008fe200000010ff */
[----:B------:R-:W1:Y:S02]  /*10e90*/  LDSM.16.MT88.4 R44, [R165+0x7c00] ;  /* 0x007c0000a52c783b */ /* 0x000e640000004200 */
        /* <DEDUP_REMOVED lines=15> */
[----:B------:R-:W-:Y:S01]  /*10f90*/  FADD.FTZ R7, R203, R7 ;  /* 0x00000007cb077221 */ /* 0x000fe20000010000 */
[----:B--2---:R-:W-:-:S03]  /*10fa0*/  FADD.FTZ R0, R82, R8 ;  /* 0x0000000852007221 */ /* 0x004fc60000010000 */
[----:B------:R-:W-:Y:S01]  /*10fb0*/  FADD.FTZ R7, R204, R7 ;  /* 0x00000007cc077221 */ /* 0x000fe20000010000 */
[----:B------:R-:W-:Y:S01]  /*10fc0*/  FFMA.FTZ R8, R94, UR5, -R5 ;  /* 0x000000055e087c23 */ /* 0x000fe20008010805 */
[----:B-1----:R-:W-:Y:S01]  /*10fd0*/  F2FP.BF16.F32.PACK_AB R11, R22, R23 ;  /* 0x00000017160b723e */ /* 0x002fe200000010ff */
[----:B------:R-:W-:Y:S01]  /*10fe0*/  FADD.FTZ R0, R81, R0 ;  /* 0x0000000051007221 */ /* 0x000fe20000010000 */
[----:B------:R-:W-:Y:S01]  /*10ff0*/  FADD.FTZ R7, R207, R7 ;  /* 0x00000007cf077221 */ /* 0x000fe20000010000 */
[----:B------:R1:W-:Y:S02]  /*11000*/  MUFU.EX2 R60, R8 ;  /* 0x00000008003c7308 */ /* 0x0003e40000000800 */
[----:B------:R-:W-:Y:S01]  /*11010*/  FADD.FTZ R16, R97, R0 ;  /* 0x0000000061107221 */ /* 0x000fe20000010000 */
[----:B------:R-:W-:Y:S01]  /*11020*/  FFMA.FTZ R0, R95, UR5, -R5 ;  /* 0x000000055f007c23 */ /* 0x000fe20008010805 */
[----:B------:R-:W-:Y:S01]  /*11030*/  FADD.FTZ R7, R205, R7 ;  /* 0x00000007cd077221 */ /* 0x000fe20000010000 */
[----:B----4-:R-:W-:-:S03]  /*11040*/  FFMA.FTZ R12, R89, UR5, -R5 ;  /* 0x00000005590c7c23 */ /* 0x010fc60008010805 */
[----:B------:R2:W3:Y:S01]  /*11050*/  MUFU.EX2 R21, R0 ;  /* 0x0000000000157308 */ /* 0x0004e20000000800 */
[----:B------:R-:W-:-:S04]  /*11060*/  FADD.FTZ R7, R208, R7 ;  /* 0x00000007d0077221 */ /* 0x000fc80000010000 */
[----:B------:R-:W-:Y:S01]  /*11070*/  FADD.FTZ R7, R209, R7 ;  /* 0x00000007d1077221 */ /* 0x000fe20000010000 */
[----:B-1----:R-:W-:-:S03]  /*11080*/  F2FP.BF16.F32.PACK_AB R8, R231, R234 ;  /* 0x000000eae708723e */ /* 0x002fc600000010ff */
[----:B------:R-:W-:-:S04]  /*11090*/  FADD.FTZ R7, R211, R7 ;  /* 0x00000007d3077221 */ /* 0x000fc80000010000 */
[----:B------:R-:W-:Y:S01]  /*110a0*/  FADD.FTZ R7, R210, R7 ;  /* 0x00000007d2077221 */ /* 0x000fe20000010000 */
[C---:B------:R-:W-:Y:S01]  /*110b0*/  HMMA.16816.F32.BF16 R32, R8.reuse, R58, R32 ;  /* 0x0000003a0820723c */ /* 0x040fe20000041820 */
[----:B--2---:R-:W-:Y:S01]  /*110c0*/  FADD.FTZ R0, R107, R16 ;  /* 0x000000106b007221 */ /* 0x004fe20000010000 */
[----:B------:R1:W-:Y:S01]  /*110d0*/  MUFU.EX2 R58, R12 ;  /* 0x0000000c003a7308 */ /* 0x0003e20000000800 */
[----:B------:R-:W-:Y:S02]  /*110e0*/  FADD.FTZ R7, R212, R7 ;  /* 0x00000007d4077221 */ /* 0x000fe40000010000 */
[----:B------:R-:W-:Y:S01]  /*110f0*/  FADD.FTZ R0, R108, R0 ;  /* 0x000000006c007221 */ /* 0x000fe20000010000 */
[C---:B------:R-:W-:Y:S03]  /*11100*/  HMMA.16816.F32.BF16 R36, R8.reuse, R56, R36 ;  /* 0x000000380824723c */ /* 0x040fe60000041824 */
[----:B------:R-:W-:Y:S01]  /*11110*/  FADD.FTZ R0, R110, R0 ;  /* 0x000000006e007221 */ /* 0x000fe20000010000 */
[----:B------:R2:W4:Y:S02]  /*11120*/  MUFU.EX2 R59, R13 ;  /* 0x0000000d003b7308 */ /* 0x0005240000000800 */
[----:B------:R-:W-:Y:S01]  /*11130*/  HMMA.16816.F32.BF16 R16, R8, R50, R24 ;  /* 0x000000320810723c */ /* 0x000fe20000041818 */
[----:B------:R-:W-:-:S04]  /*11140*/  FADD.FTZ R0, R117, R0 ;  /* 0x0000000075007221 */ /* 0x000fc80000010000 */
[----:B------:R-:W-:Y:S01]  /*11150*/  FADD.FTZ R0, R123, R0 ;  /* 0x000000007b007221 */ /* 0x000fe20000010000 */
[----:B------:R-:W-:Y:S01]  /*11160*/  HMMA.16816.F32.BF16 R28, R8, R48, R28 ;  /* 0x00000030081c723c */ /* 0x000fe2000004181c */
[--C-:B-1----:R-:W-:Y:S02]  /*11170*/  FFMA.FTZ R12, R90, UR5, -R5.reuse ;  /* 0x000000055a0c7c23 */ /* 0x102fe40008010805 */
[----:B------:R-:W-:Y:S02]  /*11180*/  FADD.FTZ R0, R124, R0 ;  /* 0x000000007c007221 */ /* 0x000fe40000010000 */
[----:B------:R1:W5:Y:S02]  /*11190*/  MUFU.EX2 R57, R12 ;  /* 0x0000000c00397308 */ /* 0x0003640000000800 */
[----:B------:R-:W-:Y:S01]  /*111a0*/  FADD.FTZ R0, R125, R0 ;  /* 0x000000007d007221 */ /* 0x000fe20000010000 */
[----:B------:R-:W-:Y:S01]  /*111b0*/  F2FP.BF16.F32.PACK_AB R8, R239, R237 ;  /* 0x000000edef08723e */ /* 0x000fe200000010ff */
[----:B--2---:R-:W-:Y:S01]  /*111c0*/  FFMA.FTZ R13, R155, UR5, -R5 ;  /* 0x000000059b0d7c23 */ /* 0x004fe20008010805 */
[----:B---3--:R-:W-:Y:S01]  /*111d0*/  F2FP.BF16.F32.PACK_AB R9, R21, R60 ;  /* 0x0000003c1509723e */ /* 0x008fe200000010ff */
[----:B------:R-:W-:Y:S01]  /*111e0*/  FADD.FTZ R0, R122, R0 ;  /* 0x000000007a007221 */ /* 0x000fe20000010000 */
[----:B------:R-:W-:Y:S01]  /*111f0*/  F2FP.BF16.F32.PACK_AB R10, R240, R238 ;  /* 0x000000eef00a723e */ /* 0x000fe200000010ff */
[----:B------:R2:W-:Y:S01]  /*11200*/  MUFU.EX2 R52, R13 ;  /* 0x0000000d00347308 */ /* 0x0005e20000000800 */
[----:B------:R-:W-:Y:S01]  /*11210*/  F2FP.BF16.F32.PACK_AB R11, R14, R15 ;  /* 0x0000000f0e0b723e */ /* 0x000fe200000010ff */
[----:B------:R-:W-:Y:S01]  /*11220*/  FADD.FTZ R0, R121, R0 ;  /* 0x0000000079007221 */ /* 0x000fe20000010000 */
[----:B----4-:R-:W-:-:S03]  /*11230*/  F2FP.BF16.F32.PACK_AB R144, R59, R61 ;  /* 0x0000003d3b90723e */ /* 0x010fc600000010ff */
[----:B------:R-:W-:Y:S02]  /*11240*/  FADD.FTZ R0, R119, R0 ;  /* 0x0000000077007221 */ /* 0x000fe40000010000 */
[C---:B------:R-:W-:Y:S01]  /*11250*/  HMMA.16816.F32.BF16 R24, R8.reuse, R44, R36 ;  /* 0x0000002c0818723c */ /* 0x040fe20000041824 */
[----:B-1----:R-:W-:Y:S01]  /*11260*/  FFMA.FTZ R12, R91, UR5, -R5 ;  /* 0x000000055b0c7c23 */ /* 0x002fe20008010805 */
[----:B------:R-:W-:Y:S01]  /*11270*/  FADD.FTZ R0, R118, R0 ;  /* 0x0000000076007221 */ /* 0x000fe20000010000 */
[----:B------:R-:W1:Y:S02]  /*11280*/  LDSM.16.MT88.4 R36, [R166+0x8000] ;  /* 0x00800000a624783b */ /* 0x000e640000004200 */
[----:B------:R3:W-:Y:S01]  /*11290*/  MUFU.EX2 R56, R12 ;  /* 0x0000000c00387308 */ /* 0x0007e20000000800 */
[----:B------:R-:W-:Y:S01]  /*112a0*/  FADD.FTZ R0, R116, R0 ;  /* 0x0000000074007221 */ /* 0x000fe20000010000 */
[----:B------:R-:W-:Y:S01]  /*112b0*/  HMMA.16816.F32.BF16 R32, R8, R46, R32 ;  /* 0x0000002e0820723c */ /* 0x000fe20000041820 */
[----:B--2---:R-:W-:-:S02]  /*112c0*/  FFMA.FTZ R13, R120, UR5, -R6 ;  /* 0x00000005780d7c23 */ /* 0x004fc40008010806 */
[----:B------:R-:W-:-:S03]  /*112d0*/  FADD.FTZ R0, R111, R0 ;  /* 0x000000006f007221 */ /* 0x000fc60000010000 */
[C---:B-----5:R-:W-:Y:S01]  /*112e0*/  HMMA.16816.F32.BF16 R28, R8.reuse, R40, R28 ;  /* 0x00000028081c723c */ /* 0x060fe2000004181c */
[----:B------:R-:W-:Y:S01]  /*112f0*/  FADD.FTZ R0, R109, R0 ;  /* 0x000000006d007221 */ /* 0x000fe20000010000 */
[----:B------:R-:W-:Y:S04]  /*11300*/  MUFU.EX2 R245, R13 ;  /* 0x0000000d00f57308 */ /* 0x000fe80000000800 */
[----:B------:R-:W-:Y:S01]  /*11310*/  HMMA.16816.F32.BF16 R16, R8, R42, R16 ;  /* 0x0000002a0810723c */ /* 0x000fe20000041810 */
[----:B------:R-:W2:Y:S01]  /*11320*/  LDSM.16.MT88.4 R40, [R165+0x8400] ;  /* 0x00840000a528783b */ /* 0x000ea20000004200 */
[----:B---3--:R-:W-:-:S04]  /*11330*/  FFMA.FTZ R12, R154, UR5, -R5 ;  /* 0x000000059a0c7c23 */ /* 0x008fc80008010805 */
[----:B------:R3:W4:Y:S01]  /*11340*/  MUFU.EX2 R53, R12 ;  /* 0x0000000c00357308 */ /* 0x0007220000000800 */
[----:B------:R-:W-:Y:S02]  /*11350*/  F2FP.BF16.F32.PACK_AB R8, R246, R241 ;  /* 0x000000f1f608723e */ /* 0x000fe400000010ff */
[----:B------:R-:W-:Y:S02]  /*11360*/  F2FP.BF16.F32.PACK_AB R9, R57, R58 ;  /* 0x0000003a3909723e */ /* 0x000fe400000010ff */
[----:B------:R-:W-:Y:S01]  /*11370*/  F2FP.BF16.F32.PACK_AB R10, R248, R242 ;  /* 0x000000f2f80a723e */ /* 0x000fe200000010ff */
[----:B---3--:R-:W-:Y:S01]  /*11380*/  FADD.FTZ R12, R214, R7 ;  /* 0x00000007d60c7221 */ /* 0x008fe20000010000 */
[----:B------:R-:W-:Y:S01]  /*11390*/  FADD.FTZ R7, R104, R0 ;  /* 0x0000000068077221 */ /* 0x000fe20000010000 */
[----:B------:R-:W-:Y:S01]  /*113a0*/  FFMA.FTZ R0, R158, UR5, -R5 ;  /* 0x000000059e007c23 */ /* 0x000fe20008010805 */
[----:B----4-:R-:W-:Y:S01]  /*113b0*/  F2FP.BF16.F32.PACK_AB R11, R53, R56 ;  /* 0x00000038350b723e */ /* 0x010fe200000010ff */
[----:B------:R-:W-:Y:S01]  /*113c0*/  FADD.FTZ R12, R213, R12 ;  /* 0x0000000cd50c7221 */ /* 0x000fe20000010000 */
[----:B------:R-:W-:Y:S01]  /*113d0*/  FADD.FTZ R7, R106, R7 ;  /* 0x000000076a077221 */ /* 0x000fe20000010000 */
[----:B------:R3:W4:Y:S02]  /*113e0*/  MUFU.EX2 R50, R0 ;  /* 0x0000000000327308 */ /* 0x0007240000000800 */
[----:B------:R-:W-:-:S02]  /*113f0*/  FADD.FTZ R12, R215, R12 ;  /* 0x0000000cd70c7221 */ /* 0x000fc40000010000 */
[C---:B------:R-:W-:Y:S06]  /*11400*/  HMMA.16816.F32.BF16 R24, R8.reuse, R136, R24 ;  /* 0x000000880818723c */ /* 0x040fec0000041818 */
[C---:B------:R-:W-:Y:S01]  /*11410*/  HMMA.16816.F32.BF16 R136, R8.reuse, R138, R32 ;  /* 0x0000008a0888723c */ /* 0x040fe20000041820 */
[----:B------:R-:W5:Y:S05]  /*11420*/  LDSM.16.MT88.4 R32, [R166+0x8400] ;  /* 0x00840000a620783b */ /* 0x000f6a0000004200 */
[----:B-1----:R-:W-:Y:S01]  /*11430*/  HMMA.16816.F32.BF16 R28, R8, R36, R28 ;  /* 0x00000024081c723c */ /* 0x002fe2000004181c */
[----:B---3--:R-:W-:Y:S01]  /*11440*/  FADD.FTZ R0, R105, R7 ;  /* 0x0000000769007221 */ /* 0x008fe20000010000 */
        /* <DEDUP_REMOVED lines=8> */
[----:B------:R-:W3:Y:S02]  /*114d0*/  LDSM.16.MT88.4 R36, [R165+0x8800] ;  /* 0x00880000a524783b */ /* 0x000ee40000004200 */
[----:B------:R-:W-:Y:S01]  /*114e0*/  FADD.FTZ R0, R96, R0 ;  /* 0x0000000060007221 */ /* 0x000fe20000010000 */
[----:B------:R-:W-:Y:S01]  /*114f0*/  FADD.FTZ R7, R220, R7 ;  /* 0x00000007dc077221 */ /* 0x000fe20000010000 */
[----:B------:R-:W-:-:S02]  /*11500*/  F2FP.BF16.F32.PACK_AB R8, R252, R250 ;  /* 0x000000fafc08723e */ /* 0x000fc400000010ff */
[----:B------:R-:W-:Y:S01]  /*11510*/  FADD.FTZ R0, R83, R0 ;  /* 0x0000000053007221 */ /* 0x000fe20000010000 */
[----:B------:R-:W-:Y:S01]  /*11520*/  FADD.FTZ R7, R219, R7 ;  /* 0x00000007db077221 */ /* 0x000fe20000010000 */
[----:B----4-:R-:W-:Y:S02]  /*11530*/  F2FP.BF16.F32.PACK_AB R9, R52, R50 ;  /* 0x000000323409723e */ /* 0x010fe400000010ff */
[----:B------:R-:W-:Y:S01]  /*11540*/  FADD.FTZ R0, R80, R0 ;  /* 0x0000000050007221 */ /* 0x000fe20000010000 */
[----:B------:R-:W-:Y:S01]  /*11550*/  FADD.FTZ R7, R221, R7 ;  /* 0x00000007dd077221 */ /* 0x000fe20000010000 */
[----:B------:R-:W-:Y:S01]  /*11560*/  F2FP.BF16.F32.PACK_AB R10, R135, R251 ;  /* 0x000000fb870a723e */ /* 0x000fe200000010ff */
[----:B-1----:R-:W-:Y:S01]  /*11570*/  FFMA.FTZ R12, R87, UR5, -R5 ;  /* 0x00000005570c7c23 */ /* 0x002fe20008010805 */
[----:B------:R-:W-:Y:S01]  /*11580*/  FADD.FTZ R0, R79, R0 ;  /* 0x000000004f007221 */ /* 0x000fe20000010000 */
[----:B------:R-:W-:Y:S02]  /*11590*/  FADD.FTZ R7, R222, R7 ;  /* 0x00000007de077221 */ /* 0x000fe40000010000 */
[----:B------:R1:W4:Y:S01]  /*115a0*/  MUFU.EX2 R48, R12 ;  /* 0x0000000c00307308 */ /* 0x0003220000000800 */
[----:B------:R-:W-:Y:S01]  /*115b0*/  FADD.FTZ R0, R78, R0 ;  /* 0x000000004e007221 */ /* 0x000fe20000010000 */
[----:B------:R-:W-:-:S03]  /*115c0*/  FADD.FTZ R7, R223, R7 ;  /* 0x00000007df077221 */ /* 0x000fc60000010000 */
        /* <DEDUP_REMOVED lines=8> */
[----:B-1----:R-:W-:Y:S01]  /*11650*/  FFMA.FTZ R12, R86, UR5, -R6 ;  /* 0x00000005560c7c23 */ /* 0x002fe20008010806 */
[----:B----4-:R-:W-:Y:S01]  /*11660*/  F2FP.BF16.F32.PACK_AB R11, R48, R49 ;  /* 0x00000031300b723e */ /* 0x010fe200000010ff */
[----:B------:R-:W-:Y:S01]  /*11670*/  FADD.FTZ R0, R73, R0 ;  /* 0x0000000049007221 */ /* 0x000fe20000010000 */
[----:B------:R-:W-:Y:S01]  /*11680*/  FADD.FTZ R7, R227, R7 ;  /* 0x00000007e3077221 */ /* 0x000fe20000010000 */
[----:B------:R1:W4:Y:S02]  /*11690*/  MUFU.EX2 R51, R12 ;  /* 0x0000000c00337308 */ /* 0x0003240000000800 */
[----:B------:R-:W-:Y:S01]  /*116a0*/  FADD.FTZ R0, R72, R0 ;  /* 0x0000000048007221 */ /* 0x000fe20000010000 */
[----:B------:R-:W-:Y:S01]  /*116b0*/  FADD.FTZ R7, R230, R7 ;  /* 0x00000007e6077221 */ /* 0x000fe20000010000 */
[----:B--2---:R-:W-:Y:S02]  /*116c0*/  HMMA.16816.F32.BF16 R24, R8, R40, R24 ;  /* 0x000000280818723c */ /* 0x004fe40000041818 */
[----:B------:R-:W-:Y:S01]  /*116d0*/  FADD.FTZ R0, R71, R0 ;  /* 0x0000000047007221 */ /* 0x000fe20000010000 */
[----:B------:R-:W-:-:S03]  /*116e0*/  FADD.FTZ R6, R229, R7 ;  /* 0x00000007e5067221 */ /* 0x000fc60000010000 */
[----:B------:R-:W-:Y:S01]  /*116f0*/  FADD.FTZ R0, R70, R0 ;  /* 0x0000000046007221 */ /* 0x000fe20000010000 */
[----:B------:R-:W-:Y:S01]  /*11700*/  FADD.FTZ R6, R234, R6 ;  /* 0x00000006ea067221 */ /* 0x000fe20000010000 */
[C---:B------:R-:W-:Y:S01]  /*11710*/  HMMA.16816.F32.BF16 R136, R8.reuse, R42, R136 ;  /* 0x0000002a0888723c */ /* 0x040fe20000041888 */
[----:B------:R-:W2:Y:S01]  /*11720*/  LDSM.16.MT88.4 R40, [R166+0x8800] ;  /* 0x00880000a628783b */ /* 0x000ea20000004200 */
[----:B------:R-:W-:Y:S01]  /*11730*/  FADD.FTZ R0, R69, R0 ;  /* 0x0000000045007221 */ /* 0x000fe20000010000 */
[----:B------:R-:W-:Y:S01]  /*11740*/  FADD.FTZ R7, R231, R6 ;  /* 0x00000006e7077221 */ /* 0x000fe20000010000 */
[--C-:B-1----:R-:W-:Y:S02]  /*11750*/  FFMA.FTZ R12, R160, UR5, -R5.reuse ;  /* 0x00000005a00c7c23 */ /* 0x102fe40008010805 */
[----:B------:R-:W-:Y:S01]  /*11760*/  FADD.FTZ R6, R68, R0 ;  /* 0x0000000044067221 */ /* 0x000fe20000010000 */
[----:B------:R-:W-:Y:S01]  /*11770*/  FFMA.FTZ R0, R187, UR5, -R5 ;  /* 0x00000005bb007c23 */ /* 0x000fe20008010805 */
[----:B------:R-:W-:Y:S01]  /*11780*/  FADD.FTZ R7, R235, R7 ;  /* 0x00000007eb077221 */ /* 0x000fe20000010000 */
[----:B------:R1:W-:Y:S01]  /*11790*/  MUFU.EX2 R47, R12 ;  /* 0x0000000c002f7308 */ /* 0x0003e20000000800 */
[----:B------:R-:W-:Y:S01]  /*117a0*/  FADD.FTZ R6, R23, R6 ;  /* 0x0000000617067221 */ /* 0x000fe20000010000 */
[----:B-----5:R-:W-:Y:S01]  /*117b0*/  HMMA.16816.F32.BF16 R148, R8, R32, R28 ;  /* 0x000000200894723c */ /* 0x020fe2000004181c */
[----:B------:R-:W-:Y:S01]  /*117c0*/  FADD.FTZ R7, R236, R7 ;  /* 0x00000007ec077221 */ /* 0x000fe20000010000 */
[----:B------:R-:W5:Y:S01]  /*117d0*/  LDSM.16.MT88.4 R28, [R165+0x8c00] ;  /* 0x008c0000a51c783b */ /* 0x000f620000004200 */
[----:B----4-:R-:W-:-:S03]  /*117e0*/  F2FP.BF16.F32.PACK_AB R146, R245, R51 ;  /* 0x00000033f592723e */ /* 0x010fc600000010ff */
[----:B------:R4:W-:Y:S01]  /*117f0*/  MUFU.EX2 R23, R0 ;  /* 0x0000000000177308 */ /* 0x0009e20000000800 */
[----:B------:R-:W-:Y:S07]  /*11800*/  HMMA.16816.F32.BF16 R16, R8, R34, R16 ;  /* 0x000000220810723c */ /* 0x000fee0000041810 */
[----:B------:R-:W-:Y:S01]  /*11810*/  F2FP.BF16.F32.PACK_AB R8, R130, R131 ;  /* 0x000000838208723e */ /* 0x000fe200000010ff */
[----:B-1----:R-:W-:Y:S01]  /*11820*/  FFMA.FTZ R12, R161, UR5, -R5 ;  /* 0x00000005a10c7c23 */ /* 0x002fe20008010805 */
[----:B------:R-:W-:-:S03]  /*11830*/  F2FP.BF16.F32.PACK_AB R10, R128, R129 ;  /* 0x00000081800a723e */ /* 0x000fc600000010ff */
[----:B------:R1:W3:Y:S01]  /*11840*/  MUFU.EX2 R46, R12 ;  /* 0x0000000c002e7308 */ /* 0x0002e20000000800 */
[----:B----4-:R-:W-:Y:S01]  /*11850*/  FADD.FTZ R0, R22, R6 ;  /* 0x0000000616007221 */ /* 0x010fe20000010000 */
[----:B------:R-:W-:Y:S01]  /*11860*/  FADD.FTZ R6, R237, R7 ;  /* 0x00000007ed067221 */ /* 0x000fe20000010000 */
[----:B------:R-:W-:Y:S02]  /*11870*/  FFMA.FTZ R7, R190, UR5, -R5 ;  /* 0x00000005be077c23 */ /* 0x000fe40008010805 */
[----:B------:R-:W-:Y:S01]  /*11880*/  FADD.FTZ R0, R60, R0 ;  /* 0x000000003c007221 */ /* 0x000fe20000010000 */
[----:B------:R-:W-:-:S03]  /*11890*/  FADD.FTZ R6, R239, R6 ;  /* 0x00000006ef067221 */ /* 0x000fc60000010000 */
[----:B------:R-:W-:Y:S01]  /*118a0*/  FADD.FTZ R0, R21, R0 ;  /* 0x0000000015007221 */ /* 0x000fe20000010000 */
[----:B------:R-:W-:Y:S01]  /*118b0*/  FADD.FTZ R6, R238, R6 ;  /* 0x00000006ee067221 */ /* 0x000fe20000010000 */
[----:B------:R4:W-:Y:S02]  /*118c0*/  MUFU.EX2 R21, R7 ;  /* 0x0000000700157308 */ /* 0x0009e40000000800 */
[----:B------:R-:W-:Y:S01]  /*118d0*/  FADD.FTZ R0, R15, R0 ;  /* 0x000000000f007221 */ /* 0x000fe20000010000 */
[----:B-1----:R-:W-:Y:S01]  /*118e0*/  FFMA.FTZ R12, R162, UR5, -R5 ;  /* 0x00000005a20c7c23 */ /* 0x002fe20008010805 */
[----:B---3--:R-:W-:Y:S02]  /*118f0*/  F2FP.BF16.F32.PACK_AB R9, R46, R47 ;  /* 0x0000002f2e09723e */ /* 0x008fe400000010ff */
[----:B------:R-:W-:Y:S02]  /*11900*/  FADD.FTZ R0, R14, R0 ;  /* 0x000000000e007221 */ /* 0x000fe40000010000 */
[----:B------:R1:W-:Y:S02]  /*11910*/  MUFU.EX2 R45, R12 ;  /* 0x0000000c002d7308 */ /* 0x0003e40000000800 */
[----:B------:R-:W-:-:S04]  /*11920*/  FADD.FTZ R0, R58, R0 ;  /* 0x000000003a007221 */ /* 0x000fc80000010000 */
[----:B------:R-:W-:Y:S01]  /*11930*/  FADD.FTZ R0, R57, R0 ;  /* 0x0000000039007221 */ /* 0x000fe20000010000 */
[----:B----4-:R-:W-:-:S03]  /*11940*/  FFMA.FTZ R7, R191, UR5, -R5 ;  /* 0x00000005bf077c23 */ /* 0x010fc60008010805 */
[----:B------:R-:W-:-:S04]  /*11950*/  FADD.FTZ R0, R56, R0 ;  /* 0x0000000038007221 */ /* 0x000fc80000010000 */
[----:B------:R-:W-:Y:S01]  /*11960*/  FADD.FTZ R0, R53, R0 ;  /* 0x0000000035007221 */ /* 0x000fe20000010000 */
[----:B------:R-:W3:Y:S01]  /*11970*/  MUFU.EX2 R7, R7 ;  /* 0x0000000700077308 */ /* 0x000ee20000000800 */
[----:B-1----:R-:W-:Y:S02]  /*11980*/  FFMA.FTZ R12, R163, UR5, -R5 ;  /* 0x00000005a30c7c23 */ /* 0x002fe40008010805 */
[----:B------:R-:W-:-:S04]  /*11990*/  FADD.FTZ R0, R50, R0 ;  /* 0x0000000032007221 */ /* 0x000fc80000010000 */
[----:B------:R-:W-:Y:S01]  /*119a0*/  FADD.FTZ R0, R52, R0 ;  /* 0x0000000034007221 */ /* 0x000fe20000010000 */
[----:B------:R1:W4:Y:S03]  /*119b0*/  MUFU.EX2 R44, R12 ;  /* 0x0000000c002c7308 */ /* 0x0003260000000800 */
[----:B------:R-:W-:-:S04]  /*119c0*/  FADD.FTZ R0, R49, R0 ;  /* 0x0000000031007221 */ /* 0x000fc80000010000 */
[----:B------:R-:W-:Y:S01]  /*119d0*/  FADD.FTZ R0, R48, R0 ;  /* 0x0000000030007221 */ /* 0x000fe20000010000 */
[----:B---3--:R-:W-:-:S03]  /*119e0*/  F2FP.BF16.F32.PACK_AB R147, R7, R21 ;  /* 0x000000150793723e */ /* 0x008fc600000010ff */
[----:B------:R-:W-:-:S04]  /*119f0*/  FADD.FTZ R0, R47, R0 ;  /* 0x000000002f007221 */ /* 0x000fc80000010000 */
[----:B------:R-:W-:Y:S01]  /*11a00*/  FADD.FTZ R0, R46, R0 ;  /* 0x000000002e007221 */ /* 0x000fe20000010000 */
[----:B-1----:R-:W-:Y:S01]  /*11a10*/  FFMA.FTZ R12, R186, UR5, -R5 ;  /* 0x00000005ba0c7c23 */ /* 0x002fe20008010805 */
[----:B------:R-:W-:Y:S01]  /*11a20*/  FADD.FTZ R5, R240, R6 ;  /* 0x00000006f0057221 */ /* 0x000fe20000010000 */
[C---:B----4-:R-:W-:Y:S01]  /*11a30*/  F2FP.BF16.F32.PACK_AB R11, R44.reuse, R45 ;  /* 0x0000002d2c0b723e */ /* 0x050fe200000010ff */
[----:B------:R-:W-:Y:S01]  /*11a40*/  FADD.FTZ R0, R45, R0 ;  /* 0x000000002d007221 */ /* 0x000fe20000010000 */
[----:B------:R1:W3:Y:S01]  /*11a50*/  MUFU.EX2 R22, R12 ;  /* 0x0000000c00167308 */ /* 0x0002e20000000800 */
[----:B------:R-:W-:Y:S02]  /*11a60*/  FADD.FTZ R5, R241, R5 ;  /* 0x00000005f1057221 */ /* 0x000fe40000010000 */
[----:B------:R-:W-:Y:S02]  /*11a70*/  FADD.FTZ R0, R44, R0 ;  /* 0x000000002c007221 */ /* 0x000fe40000010000 */
[----:B------:R-:W-:Y:S01]  /*11a80*/  FADD.FTZ R5, R246, R5 ;  /* 0x00000005f6057221 */ /* 0x000fe20000010000 */
[----:B------:R-:W-:Y:S01]  /*11a90*/  HMMA.16816.F32.BF16 R140, R8, R36, R24 ;  /* 0x00000024088c723c */ /* 0x000fe20000041818 */
[----:B------:R-:W-:-:S02]  /*11aa0*/  FADD.FTZ R0, R23, R0 ;  /* 0x0000000017007221 */ /* 0x000fc40000010000 */
[----:B------:R-:W-:-:S03]  /*11ab0*/  FADD.FTZ R5, R242, R5 ;  /* 0x00000005f2057221 */ /* 0x000fc60000010000 */
[C---:B------:R-:W-:Y:S01]  /*11ac0*/  HMMA.16816.F32.BF16 R136, R8.reuse, R38, R136 ;  /* 0x000000260888723c */ /* 0x040fe20000041888 */
[----:B------:R-:W-:Y:S01]  /*11ad0*/  FADD.FTZ R5, R248, R5 ;  /* 0x00000005f8057221 */ /* 0x000fe20000010000 */
[----:B-1----:R-:W1:Y:S03]  /*11ae0*/  LDSM.16.MT88.4 R12, [R166+0x8c00] ;  /* 0x008c0000a60c783b */ /* 0x002e660000004200 */
[----:B------:R-:W-:Y:S01]  /*11af0*/  FADD.FTZ R5, R250, R5 ;  /* 0x00000005fa057221 */ /* 0x000fe20000010000 */
[----:B--2---:R-:W-:Y:S01]  /*11b00*/  HMMA.16816.F32.BF16 R148, R8, R40, R148 ;  /* 0x000000280894723c */ /* 0x004fe20000041894 */
[C---:B---3--:R-:W-:Y:S01]  /*11b10*/  F2FP.BF16.F32.PACK_AB R145, R22.reuse, R23 ;  /* 0x000000171691723e */ /* 0x048fe200000010ff */
[----:B------:R-:W-:Y:S01]  /*11b20*/  FADD.FTZ R0, R22, R0 ;  /* 0x0000000016007221 */ /* 0x000fe20000010000 */
[----:B------:R-:W-:-:S03]  /*11b30*/  FADD.FTZ R5, R252, R5 ;  /* 0x00000005fc057221 */ /* 0x000fc60000010000 */
[----:B------:R-:W-:Y:S01]  /*11b40*/  HMMA.16816.F32.BF16 R16, R8, R42, R16 ;  /* 0x0000002a0810723c */ /* 0x000fe20000041810 */
[----:B------:R-:W-:Y:S01]  /*11b50*/  FADD.FTZ R5, R251, R5 ;  /* 0x00000005fb057221 */ /* 0x000fe20000010000 */
[----:B------:R-:W-:-:S03]  /*11b60*/  FADD.FTZ R0, R21, R0 ;  /* 0x0000000015007221 */ /* 0x000fc60000010000 */
[----:B------:R-:W-:Y:S01]  /*11b70*/  FADD.FTZ R5, R135, R5 ;  /* 0x0000000587057221 */ /* 0x000fe20000010000 */
[----:B-----5:R-:W-:Y:S01]  /*11b80*/  HMMA.16816.F32.BF16 R140, R144, R28, R140 ;  /* 0x0000001c908c723c */ /* 0x020fe2000004188c */
[----:B------:R-:W-:Y:S02]  /*11b90*/  FADD.FTZ R246, R7, R0 ;  /* 0x0000000007f67221 */ /* 0x000fe40000010000 */
[----:B------:R-:W-:-:S03]  /*11ba0*/  FADD.FTZ R5, R131, R5 ;  /* 0x0000000583057221 */ /* 0x000fc60000010000 */
[----:B------:R-:W-:Y:S01]  /*11bb0*/  HMMA.16816.F32.BF16 R136, R144, R30, R136 ;  /* 0x0000001e9088723c */ /* 0x000fe20000041888 */
[----:B------:R-:W-:-:S04]  /*11bc0*/  FADD.FTZ R5, R130, R5 ;  /* 0x0000000582057221 */ /* 0x000fc80000010000 */
[----:B------:R-:W-:-:S04]  /*11bd0*/  FADD.FTZ R5, R129, R5 ;  /* 0x0000000581057221 */ /* 0x000fc80000010000 */
[----:B------:R-:W-:-:S04]  /*11be0*/  FADD.FTZ R5, R128, R5 ;  /* 0x0000000580057221 */ /* 0x000fc80000010000 */
[----:B------:R-:W-:-:S04]  /*11bf0*/  FADD.FTZ R5, R61, R5 ;  /* 0x000000053d057221 */ /* 0x000fc80000010000 */
[----:B------:R-:W-:Y:S01]  /*11c00*/  FADD.FTZ R5, R59, R5 ;  /* 0x000000053b057221 */ /* 0x000fe20000010000 */
[----:B-1----:R-:W-:Y:S03]  /*11c10*/  HMMA.16816.F32.BF16 R148, R144, R12, R148 ;  /* 0x0000000c9094723c */ /* 0x002fe60000041894 */
[----:B------:R-:W-:-:S04]  /*11c20*/  FADD.FTZ R5, R51, R5 ;  /* 0x0000000533057221 */ /* 0x000fc80000010000 */
[----:B------:R-:W-:Y:S01]  /*11c30*/  FADD.FTZ R245, R245, R5 ;  /* 0x00000005f5f57221 */ /* 0x000fe20000010000 */
[----:B------:R-:W-:Y:S01]  /*11c40*/  HMMA.16816.F32.BF16 R144, R144, R14, R16 ;  /* 0x0000000e9090723c */ /* 0x000fe20000041810 */
        /* <DEDUP_REMOVED lines=70> */
.L_x_1103:
[----:B------:R-:W1:Y:S02]  /*120b0*/  LDC R0, c[0x0][0x250] ;  /* 0x00009400ff007b82 */ /* 0x000e640000000800 */
[----:B-1----:R-:W-:-:S05]  /*120c0*/  IMAD.SHL.U32 R5, R0, 0x100, RZ ;  /* 0x0000010000057824 */ /* 0x002fca00078e00ff */
[----:B------:R-:W-:-:S04]  /*120d0*/  IADD3 R5, -R5, RZ, RZ ;  /* 0x000000ff05057210 */ /* 0x000fc80007ffe1ff */
[----:B------:R-:W-:-:S07]  /*120e0*/  SHF.R.S32.HI R6, RZ, 0x1f, R5 ;  /* 0x0000001fff067819 */ /* 0x000fce0000011405 */
.L_x_1104:
[----:B------:R-:W-:Y:S01]  /*120f0*/  ULDC UR4, c[0x0][0x2d0] ;  /* 0x0000b40000047ab9 */ /* 0x000fe20000000800 */
[C---:B------:R-:W-:Y:S01]  /*12100*/  LEA R54, P1, R5.reuse, R54, 0x1 ;  /* 0x0000003605367211 */ /* 0x040fe200078208ff */
[----:B------:R-:W1:Y:S01]  /*12110*/  S2R R52, SR_TID.X ;  /* 0x0000000000347919 */ /* 0x000e620000002100 */
[----:B------:R-:W-:Y:S01]  /*12120*/  ISETP.GE.AND P0, PT, R132, UR4, PT ;  /* 0x0000000484007c0c */ /* 0x000fe2000bf06270 */
[----:B------:R-:W-:Y:S01]  /*12130*/  ULDC UR4, c[0x0][0x39c] ;  /* 0x0000e70000047ab9 */ /* 0x000fe20000000800 */
[----:B------:R-:W-:-:S11]  /*12140*/  LEA.HI.X R55, R5, R55, R6, 0x1, P1 ;  /* 0x0000003705377211 */ /* 0x000fd600008f0c06 */
[----:B------:R-:W2:Y:S01]  /*12150*/  @!P0 LDC R14, c[0x0][0x254] ;  /* 0x00009500ff0e8b82 */ /* 0x000ea20000000800 */
[----:B------:R-:W-:Y:S01]  /*12160*/  @!P0 IADD3 R7, P2, P1, R5, UR19, R152 ;  /* 0x0000001305078c10 */ /* 0x000fe2000f95e098 */
[----:B------:R-:W-:Y:S01]  /*12170*/  @!P0 IMAD.MOV.U32 R8, RZ, RZ, R54 ;  /* 0x000000ffff088224 */ /* 0x000fe200078e0036 */
[----:B------:R-:W-:Y:S01]  /*12180*/  @P0 STS [R185+0x5000], RZ ;  /* 0x005000ffb9000388 */ /* 0x000fe20000000800 */
[----:B------:R-:W-:Y:S01]  /*12190*/  @!P0 IMAD.MOV.U32 R9, RZ, RZ, R55 ;  /* 0x000000ffff098224 */ /* 0x000fe200078e0037 */
[----:B------:R-:W-:Y:S01]  /*121a0*/  @!P0 IADD3.X R10, R6, UR18, R157, P2, P1 ;  /* 0x00000012060a8c10 */ /* 0x000fe200097e249d */
[----:B------:R-:W-:Y:S01]  /*121b0*/  @!P0 IMAD.MOV.U32 R156, RZ, RZ, R152 ;  /* 0x000000ffff9c8224 */ /* 0x000fe200078e0098 */
[C---:B------:R-:W-:Y:S01]  /*121c0*/  @!P0 LEA R12, P2, R7.reuse, UR10, 0x1 ;  /* 0x0000000a070c8c11 */ /* 0x040fe2000f8408ff */
[----:B------:R-:W3:Y:S01]  /*121d0*/  @!P0 LDC R15, c[0x0][0x254] ;  /* 0x00009500ff0f8b82 */ /* 0x000ee20000000800 */
[----:B------:R-:W-:Y:S01]  /*121e0*/  @!P0 LEA R11, P1, R0, R152, 0x6 ;  /* 0x00000098000b8211 */ /* 0x000fe200078230ff */
[----:B------:R-:W-:Y:S01]  /*121f0*/  @P0 STS [R185+0x5004], RZ ;  /* 0x005004ffb9000388 */ /* 0x000fe20000000800 */
[----:B------:R-:W-:-:S02]  /*12200*/  @!P0 LEA.HI.X R13, R7, UR11, R10, 0x1, P2 ;  /* 0x0000000b070d8c11 */ /* 0x000fc400090f0c0a */
[----:B------:R-:W-:Y:S01]  /*12210*/  @!P0 IADD3 R7, P2, R5, R11, RZ ;  /* 0x0000000b05078210 */ /* 0x000fe20007f5e0ff */
[----:B------:R-:W-:Y:S02]  /*12220*/  @P0 STS.64 [R185+0x5008], RZ ;  /* 0x005008ffb9000388 */ /* 0x000fe40000000a00 */
[----:B------:R-:W4:Y:S02]  /*12230*/  @!P0 LDC R21, c[0x0][0x254] ;  /* 0x00009500ff158b82 */ /* 0x000f240000000800 */
[----:B------:R-:W-:Y:S01]  /*12240*/  @!PT LDS RZ, [RZ] ;  /* 0x00000000fffff984 */ /* 0x000fe20000000800 */
[----:B------:R-:W-:Y:S01]  /*12250*/  @!PT LDS RZ, [RZ] ;  /* 0x00000000fffff984 */ /* 0x000fe20000000800 */
[----:B------:R-:W-:Y:S01]  /*12260*/  @!PT LDS RZ, [RZ] ;  /* 0x00000000fffff984 */ /* 0x000fe20000000800 */
[----:B------:R2:W-:Y:S01]  /*12270*/  @!P0 LDGSTS.E.BYPASS.LTC128B.128 [R185+0x5000], desc[UR6][R8.64] ;  /* 0x0500000008b98fae */ /* 0x0005e2000b901d46 */
[----:B-1----:R-:W-:-:S03]  /*12280*/  IMAD.SHL.U32 R52, R52, 0x2, RZ ;  /* 0x0000000234347824 */ /* 0x002fc600078e00ff */
[----:B------:R-:W-:Y:S02]  /*12290*/  @P0 STS.128 [R185+0x5800], RZ ;  /* 0x005800ffb9000388 */ /* 0x000fe40000000c00 */
[----:B------:R-:W1:Y:S01]  /*122a0*/  @!P0 LDC R19, c[0x0][0x254] ;  /* 0x00009500ff138b82 */ /* 0x000e620000000800 */
[----:B------:R-:W-:Y:S01]  /*122b0*/  LOP3.LUT R52, R52, 0x6, RZ, 0xc0, !PT ;  /* 0x0000000634347812 */ /* 0x000fe200078ec0ff */
[----:B------:R-:W-:Y:S01]  /*122c0*/  @!PT LDS RZ, [RZ] ;  /* 0x00000000fffff984 */ /* 0x000fe20000000800 */
[----:B------:R-:W-:Y:S01]  /*122d0*/  @!PT LDS RZ, [RZ] ;  /* 0x00000000fffff984 */ /* 0x000fe20000000800 */
[----:B------:R-:W-:Y:S01]  /*122e0*/  @!PT LDS RZ, [RZ] ;  /* 0x00000000fffff984 */ /* 0x000fe20000000800 */
[----:B------:R5:W-:Y:S04]  /*122f0*/  @!P0 LDGSTS.E.BYPASS.LTC128B.128 [R185+0x5800], desc[UR6][R12.64] ;  /* 0x058000000cb98fae */ /* 0x000be8000b901d46 */
[----:B------:R-:W-:Y:S02]  /*12300*/  @P0 STS.128 [R185+0x6000], RZ ;  /* 0x006000ffb9000388 */ /* 0x000fe40000000c00 */
[----:B------:R-:W4:Y:S08]  /*12310*/  @!P0 LDC R18, c[0x0][0x254] ;  /* 0x00009500ff128b82 */ /* 0x000f300000000800 */
[----:B------:R-:W4:Y:S01]  /*12320*/  @!P0 LDC R22, c[0x0][0x254] ;  /* 0x00009500ff168b82 */ /* 0x000f220000000800 */
[----:B--2---:R-:W-:Y:S01]  /*12330*/  @!P0 LEA.HI.X R8, R0, R157, R14, 0x6, P1 ;  /* 0x0000009d00088211 */ /* 0x004fe200008f340e */
[----:B---3--:R-:W-:Y:S01]  /*12340*/  @!P0 IMAD R14, R15, 0x60, RZ ;  /* 0x000000600f0e8824 */ /* 0x008fe200078e02ff */
[----:B------:R-:W-:Y:S01]  /*12350*/  @!P0 LEA R10, P1, R7, UR10, 0x1 ;  /* 0x0000000a070a8c11 */ /* 0x000fe2000f8208ff */
[----:B-1----:R-:W-:-:S02]  /*12360*/  @!P0 IMAD R19, R19, 0xa0, RZ ;  /* 0x000000a013138824 */ /* 0x002fc400078e02ff */
        /* <DEDUP_REMOVED lines=18> */
[----:B----4-:R-:W-:-:S02]  /*12490*/  @!P0 IMAD R18, R18, 0xc0, RZ ;  /* 0x000000c012128824 */ /* 0x010fc400078e02ff */
[C---:B------:R-:W-:Y:S01]  /*124a0*/  @!P0 IMAD.WIDE.U32 R8, R0.reuse, 0xe0, R8 ;  /* 0x000000e000088825 */ /* 0x040fe200078e0008 */
[----:B------:R-:W-:Y:S01]  /*124b0*/  @!P0 LEA.HI.X R7, R0, R157, R21, 0x7, P1 ;  /* 0x0000009d00078211 */ /* 0x000fe200008f3c15 */
        /* <DEDUP_REMOVED lines=47> */
[----:B------:R-:W-:Y:S04]  /*127b0*/  LDSM.16.M88.4 R28, [R167] ;  /* 0x00000000a71c783b */ /* 0x000fe80000000200 */
[----:B------:R-:W-:Y:S04]  /*127c0*/  LDSM.16.M88.4 R36, [R164+0x1400] ;  /* 0x00140000a424783b */ /* 0x000fe80000000200 */
[----:B--2---:R-:W2:Y:S04]  /*127d0*/  LDSM.16.M88.4 R8, [R169] ;  /* 0x00000000a908783b */ /* 0x004ea80000000200 */
[----:B------:R-:W4:Y:S01]  /*127e0*/  LDSM.16.M88.4 R44, [R184] ;  /* 0x00000000b82c783b */ /* 0x000f220000000200 */
[----:B---3--:R-:W-:-:S03]  /*127f0*/  IMAD.SHL.U32 R6, R243, 0x100, RZ ;  /* 0x00000100f3067824 */ /* 0x008fc600078e00ff */
[----:B------:R-:W3:Y:S04]  /*12800*/  LDSM.16.M88.4 R56, [R164+0x1800] ;  /* 0x00180000a438783b */ /* 0x000ee80000000200 */
[----:B------:R-:W5:Y:S01]  /*12810*/  LDSM.16.M88.4 R40, [R183] ;  /* 0x00000000b728783b */ /* 0x000f620000000200 */
[C---:B------:R-:W-:Y:S02]  /*12820*/  LOP3.LUT R0, R6.reuse, R52, RZ, 0xfc, !PT ;  /* 0x0000003406007212 */ /* 0x040fe400078efcff */
[----:B------:R-:W-:Y:S01]  /*12830*/  LOP3.LUT R5, R6, 0x8, R52, 0xfe, !PT ;  /* 0x0000000806057812 */ /* 0x000fe200078efe34 */
[----:B------:R-:W5:Y:S02]  /*12840*/  LDSM.16.M88.4 R48, [R164+0x1c00] ;  /* 0x001c0000a430783b */ /* 0x000f640000000200 */
[C---:B------:R-:W-:Y:S01]  /*12850*/  VIADD R7, R0.reuse, 0x1 ;  /* 0x0000000100077836 */ /* 0x040fe20000000000 */
[C---:B------:R-:W-:Y:S01]  /*12860*/  ISETP.GE.AND P6, PT, R5.reuse, R2, PT ;  /* 0x000000020500720c */ /* 0x040fe20003fc6270 */
[----:B------:R-:W-:Y:S01]  /*12870*/  LDSM.16.M88.4 R60, [R174] ;  /* 0x00000000ae3c783b */ /* 0x000fe20000000200 */
[----:B------:R-:W-:Y:S01]  /*12880*/  ISETP.GE.AND P4, PT, R5, R4, PT ;  /* 0x000000040500720c */ /* 0x000fe20003f86270 */
[----:B------:R-:W-:Y:S01]  /*12890*/  VIADD R5, R0, 0x9 ;  /* 0x0000000900057836 */ /* 0x000fe20000000000 */
[C---:B------:R-:W-:Y:S01]  /*128a0*/  ISETP.GE.AND P3, PT, R7.reuse, R2, PT ;  /* 0x000000020700720c */ /* 0x040fe20003f66270 */
[----:B------:R-:W0:Y:S01]  /*128b0*/  LDGDEPBAR ;  /* 0x00000000000079af */ /* 0x000e220000000000 */
[----:B------:R-:W-:-:S02]  /*128c0*/  ISETP.GE.AND P5, PT, R7, R4, PT ;  /* 0x000000040700720c */ /* 0x000fc40003fa6270 */
[----:B------:R-:W-:Y:S01]  /*128d0*/  ISETP.GE.AND P2, PT, R5, R2, PT ;  /* 0x000000020500720c */ /* 0x000fe20003f46270 */
[C---:B-1----:R-:W-:Y:S06]  /*128e0*/  HMMA.16816.F32.BF16 R16, R12.reuse, R24, RZ ;  /* 0x000000180c10723c */ /* 0x042fec00000418ff */
[----:B------:R-:W-:-:S15]  /*128f0*/  HMMA.16816.F32.BF16 R24, R12, R26, RZ ;  /* 0x0000001a0c18723c */ /* 0x000fde00000418ff */
[----:B------:R-:W-:-:S03]  /*12900*/  NOP ;  /* 0x0000000000007918 */ /* 0x000fc60000000000 */
[C---:B--2---:R-:W-:Y:S06]  /*12910*/  HMMA.16816.F32.BF16 R16, R8.reuse, R28, R16 ;  /* 0x0000001c0810723c */ /* 0x044fec0000041810 */
[----:B------:R-:W-:Y:S06]  /*12920*/  HMMA.16816.F32.BF16 R32, R8, R30, R24 ;  /* 0x0000001e0820723c */ /* 0x000fec0000041818 */
[C---:B------:R-:W-:Y:S06]  /*12930*/  HMMA.16816.F32.BF16 R24, R12.reuse, R36, RZ ;  /* 0x000000240c18723c */ /* 0x040fec00000418ff */
        /* <DEDUP_REMOVED lines=10> */
[----:B------:R-:W1:Y:S06]  /*129e0*/  MUFU.TANH R105, R17 ;  /* 0x0000001100697308 */ /* 0x000e6c0000002400 */
[----:B----4-:R-:W-:Y:S02]  /*129f0*/  HMMA.16816.F32.BF16 R36, R8, R46, R28 ;  /* 0x0000002e0824723c */ /* 0x010fe4000004181c */
[----:B------:R-:W-:Y:S04]  /*12a00*/  MUFU.TANH R194, R18 ;  /* 0x0000001200c27308 */ /* 0x000fe80000002400 */
[----:B---3--:R-:W-:Y:S04]  /*12a10*/  HMMA.16816.F32.BF16 R28, R12, R58, RZ ;  /* 0x0000003a0c1c723c */ /* 0x008fe800000418ff */
[----:B------:R2:W3:Y:S01]  /*12a20*/  MUFU.TANH R119, R19 ;  /* 0x0000001300777308 */ /* 0x0004e20000002400 */
[----:B-1----:R-:W-:-:S02]  /*12a30*/  FSEL R105, R105, -INF , !P3 ;  /* 0xff80000069697808 */ /* 0x002fc40005800000 */
[----:B------:R-:W-:Y:S01]  /*12a40*/  ISETP.GE.AND P3, PT, R5, R4, PT ;  /* 0x000000040500720c */ /* 0x000fe20003f66270 */
[----:B------:R-:W-:-:S04]  /*12a50*/  VIADD R5, R0, 0x11 ;  /* 0x0000001100057836 */ /* 0x000fc80000000000 */
[----:B------:R-:W-:Y:S06]  /*12a60*/  MUFU.TANH R225, R32 ;  /* 0x0000002000e17308 */ /* 0x000fec0000002400 */
[----:B------:R-:W-:Y:S01]  /*12a70*/  FMUL.FTZ R36, R36, UR4 ;  /* 0x0000000424247c20 */ /* 0x000fe20008410000 */
[----:B------:R-:W-:Y:S01]  /*12a80*/  FMUL.FTZ R37, R37, UR4 ;  /* 0x0000000425257c20 */ /* 0x000fe20008410000 */
[----:B------:R-:W1:Y:S01]  /*12a90*/  MUFU.TANH R104, R33 ;  /* 0x0000002100687308 */ /* 0x000e620000002400 */
[----:B--2---:R-:W-:Y:S01]  /*12aa0*/  HMMA.16816.F32.BF16 R16, R8, R44, R24 ;  /* 0x0000002c0810723c */ /* 0x004fe20000041818 */
[----:B------:R-:W2:Y:S01]  /*12ab0*/  LDSM.16.M88.4 R44, [R182] ;  /* 0x00000000b62c783b */ /* 0x000ea20000000200 */
[----:B------:R-:W-:Y:S01]  /*12ac0*/  FMUL.FTZ R38, R38, UR4 ;  /* 0x0000000426267c20 */ /* 0x000fe20008410000 */
[----:B------:R-:W-:Y:S01]  /*12ad0*/  FMUL.FTZ R39, R39, UR4 ;  /* 0x0000000427277c20 */ /* 0x000fe20008410000 */
[----:B---3--:R-:W-:-:S02]  /*12ae0*/  FSEL R119, R119, -INF , !P5 ;  /* 0xff80000077777808 */ /* 0x008fc40006800000 */
[----:B------:R-:W-:Y:S01]  /*12af0*/  HMMA.16816.F32.BF16 R24, R12, R56, RZ ;  /* 0x000000380c18723c */ /* 0x000fe200000418ff */
[----:B------:R-:W3:Y:S01]  /*12b00*/  LDSM.16.M88.4 R56, [R164+0x2000] ;  /* 0x00200000a438783b */ /* 0x000ee20000000200 */
[----:B------:R-:W-:Y:S01]  /*12b10*/  MUFU.TANH R224, R34 ;  /* 0x0000002200e07308 */ /* 0x000fe20000002400 */
[----:B------:R-:W-:-:S07]  /*12b20*/  ISETP.GE.AND P5, PT, R5, R2, PT ;  /* 0x000000020500720c */ /* 0x000fce0003fa6270 */
[----:B------:R5:W4:Y:S01]  /*12b30*/  MUFU.TANH R116, R35 ;  /* 0x0000002300747308 */ /* 0x000b220000002400 */
[----:B-1----:R-:W-:Y:S02]  /*12b40*/  FSEL R104, R104, -INF , !P2 ;  /* 0xff80000068687808 */ /* 0x002fe40005000000 */
[----:B------:R-:W-:Y:S01]  /*12b50*/  ISETP.GE.AND P2, PT, R5, R4, PT ;  /* 0x000000040500720c */ /* 0x000fe20003f46270 */
[----:B------:R-:W-:-:S04]  /*12b60*/  VIADD R5, R0, 0x19 ;  /* 0x0000001900057836 */ /* 0x000fc80000000000 */
[----:B------:R-:W-:Y:S01]  /*12b70*/  FMUL.FTZ R16, R16, UR4 ;  /* 0x0000000410107c20 */ /* 0x000fe20008410000 */
[----:B------:R-:W-:Y:S01]  /*12b80*/  FMUL.FTZ R17, R17, UR4 ;  /* 0x0000000411117c20 */ /* 0x000fe20008410000 */
[----:B------:R-:W-:Y:S01]  /*12b90*/  FMUL.FTZ R18, R18, UR4 ;  /* 0x0000000412127c20 */ /* 0x000fe20008410000 */
[----:B------:R-:W-:Y:S01]  /*12ba0*/  FMUL.FTZ R19, R19, UR4 ;  /* 0x0000000413137c20 */ /* 0x000fe20008410000 */
[----:B------:R-:W-:Y:S01]  /*12bb0*/  MUFU.TANH R223, R16 ;  /* 0x0000001000df7308 */ /* 0x000fe20000002400 */
[----:B-----5:R-:W-:Y:S01]  /*12bc0*/  HMMA.16816.F32.BF16 R32, R8, R42, R28 ;  /* 0x0000002a0820723c */ /* 0x020fe2000004181c */
[----:B----4-:R-:W-:-:S06]  /*12bd0*/  FSEL R116, R116, -INF , !P3 ;  /* 0xff80000074747808 */ /* 0x010fcc0005800000 */
[----:B------:R-:W1:Y:S01]  /*12be0*/  MUFU.TANH R103, R17 ;  /* 0x0000001100677308 */ /* 0x000e620000002400 */
[----:B------:R-:W-:Y:S01]  /*12bf0*/  ISETP.GE.AND P3, PT, R5, R2, PT ;  /* 0x000000020500720c */ /* 0x000fe20003f66270 */
[----:B------:R-:W-:Y:S06]  /*12c00*/  HMMA.16816.F32.BF16 R28, R12, R50, RZ ;  /* 0x000000320c1c723c */ /* 0x000fec00000418ff */
[----:B------:R-:W-:Y:S08]  /*12c10*/  MUFU.TANH R222, R18 ;  /* 0x0000001200de7308 */ /* 0x000ff00000002400 */
[----:B------:R4:W5:Y:S01]  /*12c20*/  MUFU.TANH R115, R19 ;  /* 0x0000001300737308 */ /* 0x0009620000002400 */
[----:B-1----:R-:W-:-:S02]  /*12c30*/  FSEL R103, R103, -INF , !P5 ;  /* 0xff80000067677808 */ /* 0x002fc40006800000 */
[----:B------:R-:W-:Y:S01]  /*12c40*/  ISETP.GE.AND P5, PT, R5, R4, PT ;  /* 0x000000040500720c */ /* 0x000fe20003fa6270 */
[----:B------:R-:W-:Y:S02]  /*12c50*/  VIADD R5, R0, 0x21 ;  /* 0x0000002100057836 */ /* 0x000fe40000000000 */
[----:B------:R-:W-:Y:S01]  /*12c60*/  FMUL.FTZ R32, R32, UR4 ;  /* 0x0000000420207c20 */ /* 0x000fe20008410000 */
[----:B------:R-:W-:Y:S01]  /*12c70*/  FMUL.FTZ R33, R33, UR4 ;  /* 0x0000000421217c20 */ /* 0x000fe20008410000 */
[----:B------:R-:W-:Y:S01]  /*12c80*/  FMUL.FTZ R34, R34, UR4 ;  /* 0x0000000422227c20 */ /* 0x000fe20008410000 */
[----:B------:R-:W-:Y:S01]  /*12c90*/  MUFU.TANH R221, R36 ;  /* 0x0000002400dd7308 */ /* 0x000fe20000002400 */
[----:B------:R-:W-:-:S07]  /*12ca0*/  FMUL.FTZ R35, R35, UR4 ;  /* 0x0000000423237c20 */ /* 0x000fce0008410000 */
[----:B------:R-:W1:Y:S01]  /*12cb0*/  MUFU.TANH R102, R37 ;  /* 0x0000002500667308 */ /* 0x000e620000002400 */
[----:B----4-:R-:W-:Y:S01]  /*12cc0*/  HMMA.16816.F32.BF16 R16, R8, R40, R24 ;  /* 0x000000280810723c */ /* 0x010fe20000041818 */
[----:B------:R-:W4:Y:S01]  /*12cd0*/  LDSM.16.M88.4 R40, [R181] ;  /* 0x00000000b528783b */ /* 0x000f220000000200 */
[----:B-----5:R-:W-:Y:S02]  /*12ce0*/  FSEL R115, R115, -INF , !P2 ;  /* 0xff80000073737808 */ /* 0x020fe40005000000 */
[----:B------:R-:W-:Y:S02]  /*12cf0*/  ISETP.GE.AND P2, PT, R5, R2, PT ;  /* 0x000000020500720c */ /* 0x000fe40003f46270 */
[----:B------:R-:W-:Y:S01]  /*12d00*/  HMMA.16816.F32.BF16 R24, R12, R48, RZ ;  /* 0x000000300c18723c */ /* 0x000fe200000418ff */
[----:B------:R-:W5:Y:S01]  /*12d10*/  LDSM.16.M88.4 R48, [R164+0x2400] ;  /* 0x00240000a430783b */ /* 0x000f620000000200 */
[----:B------:R-:W-:Y:S08]  /*12d20*/  MUFU.TANH R220, R38 ;  /* 0x0000002600dc7308 */ /* 0x000ff00000002400 */
[----:B------:R2:W3:Y:S01]  /*12d30*/  MUFU.TANH R112, R39 ;  /* 0x0000002700707308 */ /* 0x0004e20000002400 */
[----:B-1----:R-:W-:-:S02]  /*12d40*/  FSEL R102, R102, -INF , !P3 ;  /* 0xff80000066667808 */ /* 0x002fc40005800000 */
[----:B------:R-:W-:Y:S01]  /*12d50*/  ISETP.GE.AND P3, PT, R5, R4, PT ;  /* 0x000000040500720c */ /* 0x000fe20003f66270 */
[----:B------:R-:W-:-:S04]  /*12d60*/  VIADD R5, R0, 0x29 ;  /* 0x0000002900057836 */ /* 0x000fc80000000000 */
[----:B------:R-:W-:Y:S01]  /*12d70*/  FMUL.FTZ R16, R16, UR4 ;  /* 0x0000000410107c20 */ /* 0x000fe20008410000 */
[----:B------:R-:W-:Y:S01]  /*12d80*/  FMUL.FTZ R17, R17, UR4 ;  /* 0x0000000411117c20 */ /* 0x000fe20008410000 */
[----:B------:R-:W-:Y:S01]  /*12d90*/  FMUL.FTZ R18, R18, UR4 ;  /* 0x0000000412127c20 */ /* 0x000fe20008410000 */
[----:B------:R-:W-:Y:S01]  /*12da0*/  FMUL.FTZ R19, R19, UR4 ;  /* 0x0000000413137c20 */ /* 0x000fe20008410000 */
[----:B------:R-:W-:Y:S01]  /*12db0*/  MUFU.TANH R219, R16 ;  /* 0x0000001000db7308 */ /* 0x000fe20000002400 */
[----:B--2---:R-:W-:Y:S01]  /*12dc0*/  HMMA.16816.F32.BF16 R36, R8, R46, R28 ;  /* 0x0000002e0824723c */ /* 0x004fe2000004181c */
[----:B---3--:R-:W-:-:S06]  /*12dd0*/  FSEL R112, R112, -INF , !P5 ;  /* 0xff80000070707808 */ /* 0x008fcc0006800000 */
[----:B------:R-:W1:Y:S01]  /*12de0*/  MUFU.TANH R101, R17 ;  /* 0x0000001100657308 */ /* 0x000e620000002400 */
[----:B------:R-:W-:Y:S01]  /*12df0*/  ISETP.GE.AND P5, PT, R5, R2, PT ;  /* 0x000000020500720c */ /* 0x000fe20003fa6270 */
[----:B------:R-:W-:Y:S06]  /*12e00*/  HMMA.16816.F32.BF16 R28, R12, R58, RZ ;  /* 0x0000003a0c1c723c */ /* 0x000fec00000418ff */
[----:B------:R-:W-:Y:S08]  /*12e10*/  MUFU.TANH R218, R18 ;  /* 0x0000001200da7308 */ /* 0x000ff00000002400 */
[----:B------:R2:W3:Y:S01]  /*12e20*/  MUFU.TANH R111, R19 ;  /* 0x00000013006f7308 */ /* 0x0004e20000002400 */
        /* <DEDUP_REMOVED lines=9> */
[----:B--2---:R-:W-:Y:S01]  /*12ec0*/  HMMA.16816.F32.BF16 R16, R8, R44, R24 ;  /* 0x0000002c0810723c */ /* 0x004fe20000041818 */
[----:B------:R-:W2:Y:S01]  /*12ed0*/  LDSM.16.M88.4 R44, [R180] ;  /* 0x00000000b42c783b */ /* 0x000ea20000000200 */
[----:B---3--:R-:W-:Y:S02]  /*12ee0*/  FSEL R111, R111, -INF , !P3 ;  /* 0xff8000006f6f7808 */ /* 0x008fe40005800000 */
[----:B------:R-:W-:Y:S02]  /*12ef0*/  ISETP.GE.AND P3, PT, R5, R2, PT ;  /* 0x000000020500720c */ /* 0x000fe40003f66270 */
[----:B------:R-:W-:Y:S01]  /*12f00*/  HMMA.16816.F32.BF16 R24, R12, R56, RZ ;  /* 0x000000380c18723c */ /* 0x000fe200000418ff */
[----:B------:R-:W3:Y:S01]  /*12f10*/  LDSM.16.M88.4 R56, [R164+0x2800] ;  /* 0x00280000a438783b */ /* 0x000ee20000000200 */
[----:B------:R-:W-:Y:S08]  /*12f20*/  MUFU.TANH R216, R34 ;  /* 0x0000002200d87308 */ /* 0x000ff00000002400 */
[----:B------:R4:W5:Y:S01]  /*12f30*/  MUFU.TANH R109, R35 ;  /* 0x00000023006d7308 */ /* 0x0009620000002400 */
        /* <DEDUP_REMOVED lines=8> */
[----:B----4-:R-:W-:Y:S01]  /*12fc0*/  HMMA.16816.F32.BF16 R32, R8, R42, R28 ;  /* 0x0000002a0820723c */ /* 0x010fe2000004181c */
[----:B-----5:R-:W-:-:S06]  /*12fd0*/  FSEL R109, R109, -INF , !P2 ;  /* 0xff8000006d6d7808 */ /* 0x020fcc0005000000 */
        /* <DEDUP_REMOVED lines=19> */
[----:B------:R-:W-:Y:S01]  /*13110*/  MUFU.TANH R212, R38 ;  /* 0x0000002600d47308 */ /* 0x000fe20000002400 */
[----:B------:R-:W-:Y:S07]  /*13120*/  LDSM.16.M88.4 R48, [R178] ;  /* 0x00000000b230783b */ /* 0x000fee0000000200 */
[----:B------:R2:W5:Y:S01]  /*13130*/  MUFU.TANH R113, R39 ;  /* 0x0000002700717308 */ /* 0x0005620000002400 */
[----:B-1----:R-:W-:-:S02]  /*13140*/  FSEL R99, R99, -INF , !P2 ;  /* 0xff80000063637808 */ /* 0x002fc40005000000 */
[----:B------:R-:W-:Y:S01]  /*13150*/  ISETP.GE.AND P2, PT, R5, R4, PT ;  /* 0x000000040500720c */ /* 0x000fe20003f46270 */
[----:B------:R-:W-:-:S04]  /*13160*/  VIADD R5, R0, 0x49 ;  /* 0x0000004900057836 */ /* 0x000fc80000000000 */
[----:B------:R-:W-:Y:S01]  /*13170*/  MUFU.TANH R209, R32 ;  /* 0x0000002000d17308 */ /* 0x000fe20000002400 */
[----:B------:R-:W-:Y:S01]  /*13180*/  FMUL.FTZ R16, R16, UR4 ;  /* 0x0000000410107c20 */ /* 0x000fe20008410000 */
[----:B------:R-:W-:Y:S01]  /*13190*/  FMUL.FTZ R17, R17, UR4 ;  /* 0x0000000411117c20 */ /* 0x000fe20008410000 */
[----:B------:R-:W-:Y:S01]  /*131a0*/  FMUL.FTZ R18, R18, UR4 ;  /* 0x0000000412127c20 */ /* 0x000fe20008410000 */
[----:B------:R-:W-:-:S04]  /*131b0*/  FMUL.FTZ R19, R19, UR4 ;  /* 0x0000000413137c20 */ /* 0x000fc80008410000 */
[----:B------:R-:W-:Y:S01]  /*131c0*/  MUFU.TANH R211, R16 ;  /* 0x0000001000d37308 */ /* 0x000fe20000002400 */
[----:B--2---:R-:W-:Y:S01]  /*131d0*/  HMMA.16816.F32.BF16 R36, R8, R46, R28 ;  /* 0x0000002e0824723c */ /* 0x004fe2000004181c */
[----:B-----5:R-:W-:Y:S02]  /*131e0*/  FSEL R113, R113, -INF , !P3 ;  /* 0xff80000071717808 */ /* 0x020fe40005800000 */
[----:B------:R-:W-:-:S03]  /*131f0*/  ISETP.GE.AND P3, PT, R5, R2, PT ;  /* 0x000000020500720c */ /* 0x000fc60003f66270 */
[----:B---3--:R-:W-:Y:S01]  /*13200*/  HMMA.16816.F32.BF16 R28, R12, R58, RZ ;  /* 0x0000003a0c1c723c */ /* 0x008fe200000418ff */
[----:B------:R-:W1:Y:S08]  /*13210*/  MUFU.TANH R97, R17 ;  /* 0x0000001100617308 */ /* 0x000e700000002400 */
[----:B------:R-:W-:Y:S08]  /*13220*/  MUFU.TANH R210, R18 ;  /* 0x0000001200d27308 */ /* 0x000ff00000002400 */
[----:B------:R2:W3:Y:S01]  /*13230*/  MUFU.TANH R117, R19 ;  /* 0x0000001300757308 */ /* 0x0004e20000002400 */
[----:B------:R-:W-:Y:S01]  /*13240*/  FMUL.FTZ R36, R36, UR4 ;  /* 0x0000000424247c20 */ /* 0x000fe20008410000 */
[----:B------:R-:W-:Y:S01]  /*13250*/  FMUL.FTZ R37, R37, UR4 ;  /* 0x0000000425257c20 */ /* 0x000fe20008410000 */
[----:B------:R-:W-:Y:S01]  /*13260*/  FMUL.FTZ R38, R38, UR4 ;  /* 0x0000000426267c20 */ /* 0x000fe20008410000 */
[----:B------:R-:W-:Y:S01]  /*13270*/  FMUL.FTZ R39, R39, UR4 ;  /* 0x0000000427277c20 */ /* 0x000fe20008410000 */
[----:B-1----:R-:W-:-:S02]  /*13280*/  FSEL R97, R97, -INF , !P5 ;  /* 0xff80000061617808 */ /* 0x002fc40006800000 */
[----:B------:R-:W-:Y:S01]  /*13290*/  ISETP.GE.AND P5, PT, R5, R4, PT ;  /* 0x000000040500720c */ /* 0x000fe20003fa6270 */
[----:B------:R-:W1:Y:S01]  /*132a0*/  MUFU.TANH R96, R33 ;  /* 0x0000002100607308 */ /* 0x000e620000002400 */
[----:B------:R-:W-:-:S07]  /*132b0*/  VIADD R5, R0, 0x51 ;  /* 0x0000005100057836 */ /* 0x000fce0000000000 */
[----:B------:R-:W-:Y:S01]  /*132c0*/  MUFU.TANH R208, R34 ;  /* 0x0000002200d07308 */ /* 0x000fe20000002400 */
[----:B--2---:R-:W-:Y:S01]  /*132d0*/  HMMA.16816.F32.BF16 R16, R8, R44, R24 ;  /* 0x0000002c0810723c */ /* 0x004fe20000041818 */
[----:B------:R-:W2:Y:S01]  /*132e0*/  LDSM.16.M88.4 R44, [R164+0x2c00] ;  /* 0x002c0000a42c783b */ /* 0x000ea20000000200 */
[----:B---3--:R-:W-:Y:S02]  /*132f0*/  FSEL R117, R117, -INF , !P2 ;  /* 0xff80000075757808 */ /* 0x008fe40005000000 */
[----:B------:R-:W-:Y:S02]  /*13300*/  ISETP.GE.AND P2, PT, R5, R2, PT ;  /* 0x000000020500720c */ /* 0x000fe40003f46270 */
[----:B------:R-:W-:Y:S01]  /*13310*/  HMMA.16816.F32.BF16 R24, R12, R56, RZ ;  /* 0x000000380c18723c */ /* 0x000fe200000418ff */
[----:B------:R4:W3:Y:S01]  /*13320*/  MUFU.TANH R120, R35 ;  /* 0x0000002300787308 */ /* 0x0008e20000002400 */
[----:B------:R-:W-:Y:S01]  /*13330*/  LDSM.16.M88.4 R56, [R164+0x3c00] ;  /* 0x003c0000a438783b */ /* 0x000fe20000000200 */
[----:B-1----:R-:W-:-:S02]  /*13340*/  FSEL R96, R96, -INF , !P3 ;  /* 0xff80000060607808 */ /* 0x002fc40005800000 */
[----:B------:R-:W-:Y:S01]  /*13350*/  ISETP.GE.AND P3, PT, R5, R4, PT ;  /* 0x000000040500720c */ /* 0x000fe20003f66270 */
[----:B------:R-:W-:-:S03]  /*13360*/  VIADD R5, R0, 0x59 ;  /* 0x0000005900057836 */ /* 0x000fc60000000000 */
[----:B------:R-:W-:Y:S08]  /*13370*/  MUFU.TANH R204, R36 ;  /* 0x0000002400cc7308 */ /* 0x000ff00000002400 */
[----:B------:R-:W1:Y:S01]  /*13380*/  MUFU.TANH R92, R37 ;  /* 0x00000025005c7308 */ /* 0x000e620000002400 */
[----:B------:R-:W-:Y:S01]  /*13390*/  FMUL.FTZ R16, R16, UR4 ;  /* 0x0000000410107c20 */ /* 0x000fe20008410000 */
[----:B------:R-:W-:Y:S01]  /*133a0*/  FMUL.FTZ R17, R17, UR4 ;  /* 0x0000000411117c20 */ /* 0x000fe20008410000 */
[----:B------:R-:W-:Y:S01]  /*133b0*/  FMUL.FTZ R18, R18, UR4 ;  /* 0x0000000412127c20 */ /* 0x000fe20008410000 */
[----:B------:R-:W-:Y:S01]  /*133c0*/  FMUL.FTZ R19, R19, UR4 ;  /* 0x0000000413137c20 */ /* 0x000fe20008410000 */
[----:B----4-:R-:W-:Y:S01]  /*133d0*/  HMMA.16816.F32.BF16 R32, R8, R42, R28 ;  /* 0x0000002a0820723c */ /* 0x010fe2000004181c */
[----:B---3--:R-:W-:-:S02]  /*133e0*/  FSEL R120, R120, -INF , !P5 ;  /* 0xff80000078787808 */ /* 0x008fc40006800000 */
[----:B------:R-:W-:Y:S01]  /*133f0*/  MUFU.TANH R207, R16 ;  /* 0x0000001000cf7308 */ /* 0x000fe20000002400 */
[----:B------:R-:W-:-:S07]  /*13400*/  ISETP.GE.AND P5, PT, R5, R2, PT ;  /* 0x000000020500720c */ /* 0x000fce0003fa6270 */
[----:B------:R-:W3:Y:S01]  /*13410*/  MUFU.TANH R93, R17 ;  /* 0x00000011005d7308 */ /* 0x000ee20000002400 */
[----:B-1----:R-:W-:Y:S01]  /*13420*/  FSEL R92, R92, -INF , !P5 ;  /* 0xff8000005c5c7808 */ /* 0x002fe20006800000 */
[----:B--2---:R-:W-:Y:S06]  /*13430*/  HMMA.16816.F32.BF16 R28, R12, R46, RZ ;  /* 0x0000002e0c1c723c */ /* 0x004fec00000418ff */
[----:B------:R-:W-:Y:S05]  /*13440*/  MUFU.TANH R205, R18 ;  /* 0x0000001200cd7308 */ /* 0x000fea0000002400 */
[----:B------:R-:W-:Y:S01]  /*13450*/  FMUL.FTZ R32, R32, UR4 ;  /* 0x0000000420207c20 */ /* 0x000fe20008410000 */
[----:B------:R-:W-:Y:S01]  /*13460*/  FMUL.FTZ R33, R33, UR4 ;  /* 0x0000000421217c20 */ /* 0x000fe20008410000 */
[----:B------:R-:W-:Y:S01]  /*13470*/  FMUL.FTZ R34, R34, UR4 ;  /* 0x0000000422227c20 */ /* 0x000fe20008410000 */
[----:B------:R1:W2:Y:S01]  /*13480*/  MUFU.TANH R122, R19 ;  /* 0x00000013007a7308 */ /* 0x0002a20000002400 */
[----:B------:R-:W-:Y:S01]  /*13490*/  FMUL.FTZ R35, R35, UR4 ;  /* 0x0000000423237c20 */ /* 0x000fe20008410000 */
[----:B---3--:R-:W-:-:S02]  /*134a0*/  FSEL R93, R93, -INF , !P2 ;  /* 0xff8000005d5d7808 */ /* 0x008fc40005000000 */
[----:B------:R-:W-:Y:S01]  /*134b0*/  ISETP.GE.AND P2, PT, R5, R4, PT ;  /* 0x000000040500720c */ /* 0x000fe20003f46270 */
[----:B------:R-:W-:-:S03]  /*134c0*/  VIADD R5, R0, 0x61 ;  /* 0x0000006100057836 */ /* 0x000fc60000000000 */
[----:B------:R-:W-:Y:S02]  /*134d0*/  MUFU.TANH R203, R38 ;  /* 0x0000002600cb7308 */ /* 0x000fe40000002400 */
[----:B------:R-:W-:-:S06]  /*134e0*/  ISETP.GE.AND P5, PT, R5, R4, PT ;  /* 0x000000040500720c */ /* 0x000fcc0003fa6270 */
[----:B------:R3:W4:Y:S01]  /*134f0*/  MUFU.TANH R53, R39 ;  /* 0x0000002700357308 */ /* 0x0007220000002400 */
[----:B-1----:R-:W-:Y:S01]  /*13500*/  HMMA.16816.F32.BF16 R16, R8, R40, R24 ;  /* 0x000000280810723c */ /* 0x002fe20000041818 */
[----:B------:R-:W1:Y:S01]  /*13510*/  LDSM.16.M88.4 R40, [R164+0x3000] ;  /* 0x00300000a428783b */ /* 0x000e620000000200 */
[----:B--2---:R-:W-:Y:S02]  /*13520*/  FSEL R122, R122, -INF , !P3 ;  /* 0xff8000007a7a7808 */ /* 0x004fe40005800000 */
[----:B------:R-:W-:Y:S01]  /*13530*/  ISETP.GE.AND P3, PT, R5, R2, PT ;  /* 0x000000020500720c */ /* 0x000fe20003f66270 */
[----:B------:R-:W-:Y:S01]  /*13540*/  VIADD R5, R0, 0x69 ;  /* 0x0000006900057836 */ /* 0x000fe20000000000 */
[----:B------:R-:W-:Y:S01]  /*13550*/  HMMA.16816.F32.BF16 R24, R12, R44, RZ ;  /* 0x0000002c0c18723c */ /* 0x000fe200000418ff */
[----:B------:R-:W2:Y:S01]  /*13560*/  LDSM.16.M88.4 R44, [R177] ;  /* 0x00000000b12c783b */ /* 0x000ea20000000200 */
[----:B------:R-:W-:Y:S04]  /*13570*/  MUFU.TANH R200, R32 ;  /* 0x0000002000c87308 */ /* 0x000fe80000002400 */
[----:B---3--:R-:W-:Y:S04]  /*13580*/  HMMA.16816.F32.BF16 R36, R8, R50, R28 ;  /* 0x000000320824723c */ /* 0x008fe8000004181c */
[----:B------:R-:W3:Y:S01]  /*13590*/  MUFU.TANH R95, R33 ;  /* 0x00000021005f7308 */ /* 0x000ee20000002400 */
[----:B----4-:R-:W-:-:S02]  /*135a0*/  FSEL R123, R53, -INF , !P2 ;  /* 0xff800000357b7808 */ /* 0x010fc40005000000 */
[----:B------:R-:W-:-:S05]  /*135b0*/  ISETP.GE.AND P2, PT, R5, R2, PT ;  /* 0x000000020500720c */ /* 0x000fca0003f46270 */
[----:B------:R-:W-:Y:S01]  /*135c0*/  FMUL.FTZ R16, R16, UR4 ;  /* 0x0000000410107c20 */ /* 0x000fe20008410000 */
[----:B------:R-:W-:Y:S01]  /*135d0*/  FMUL.FTZ R17, R17, UR4 ;  /* 0x0000000411117c20 */ /* 0x000fe20008410000 */
[----:B------:R-:W-:Y:S01]  /*135e0*/  FMUL.FTZ R18, R18, UR4 ;  /* 0x0000000412127c20 */ /* 0x000fe20008410000 */
[----:B------:R-:W-:Y:S01]  /*135f0*/  FMUL.FTZ R19, R19, UR4 ;  /* 0x0000000413137c20 */ /* 0x000fe20008410000 */
[----:B------:R-:W-:Y:S01]  /*13600*/  MUFU.TANH R202, R16 ;  /* 0x0000001000ca7308 */ /* 0x000fe20000002400 */
[----:B---3--:R-:W-:-:S07]  /*13610*/  FSEL R95, R95, -INF , !P2 ;  /* 0xff8000005f5f7808 */ /* 0x008fce0005000000 */
[----:B------:R-:W3:Y:S01]  /*13620*/  MUFU.TANH R94, R17 ;  /* 0x00000011005e7308 */ /* 0x000ee20000002400 */
[----:B------:R-:W-:Y:S01]  /*13630*/  FMUL.FTZ R36, R36, UR4 ;  /* 0x0000000424247c20 */ /* 0x000fe20008410000 */
[----:B-1----:R-:W-:Y:S01]  /*13640*/  HMMA.16816.F32.BF16 R28, R12, R42, RZ ;  /* 0x0000002a0c1c723c */ /* 0x002fe200000418ff */
[----:B------:R-:W-:Y:S01]  /*13650*/  FMUL.FTZ R37, R37, UR4 ;  /* 0x0000000425257c20 */ /* 0x000fe20008410000 */
[----:B------:R-:W-:-:S04]  /*13660*/  FMUL.FTZ R38, R38, UR4 ;  /* 0x0000000426267c20 */ /* 0x000fc80008410000 */
[----:B------:R-:W-:Y:S01]  /*13670*/  MUFU.TANH R201, R18 ;  /* 0x0000001200c97308 */ /* 0x000fe20000002400 */
[----:B------:R-:W-:-:S07]  /*13680*/  FMUL.FTZ R39, R39, UR4 ;  /* 0x0000000427277c20 */ /* 0x000fce0008410000 */
[----:B------:R-:W1:Y:S01]  /*13690*/  MUFU.TANH R121, R19 ;  /* 0x0000001300797308 */ /* 0x000e620000002400 */
[----:B---3--:R-:W-:Y:S02]  /*136a0*/  FSEL R94, R94, -INF , !P3 ;  /* 0xff8000005e5e7808 */ /* 0x008fe40005800000 */
[----:B------:R-:W-:Y:S01]  /*136b0*/  ISETP.GE.AND P3, PT, R5, R4, PT ;  /* 0x000000040500720c */ /* 0x000fe20003f66270 */
[----:B------:R-:W-:-:S04]  /*136c0*/  VIADD R5, R0, 0x71 ;  /* 0x0000007100057836 */ /* 0x000fc80000000000 */
[----:B------:R-:W-:Y:S01]  /*136d0*/  MUFU.TANH R199, R34 ;  /* 0x0000002200c77308 */ /* 0x000fe20000002400 */
[----:B------:R-:W-:Y:S01]  /*136e0*/  ISETP.GE.AND P2, PT, R5, R4, PT ;  /* 0x000000040500720c */ /* 0x000fe20003f46270 */
[C---:B--2---:R-:W-:Y:S06]  /*136f0*/  HMMA.16816.F32.BF16 R28, R8.reuse, R46, R28 ;  /* 0x0000002e081c723c */ /* 0x044fec000004181c */
[----:B------:R2:W3:Y:S01]  /*13700*/  MUFU.TANH R118, R35 ;  /* 0x0000002300767308 */ /* 0x0004e20000002400 */
[----:B-1----:R-:W-:Y:S01]  /*13710*/  FSEL R121, R121, -INF , !P5 ;  /* 0xff80000079797808 */ /* 0x002fe20006800000 */
[----:B------:R-:W-:Y:S01]  /*13720*/  HMMA.16816.F32.BF16 R16, R8, R48, R24 ;  /* 0x000000300810723c */ /* 0x000fe20000041818 */
[----:B------:R-:W1:Y:S01]  /*13730*/  LDSM.16.M88.4 R48, [R164+0x3400] ;  /* 0x00340000a430783b */ /* 0x000e620000000200 */
[----:B------:R-:W-:Y:S01]  /*13740*/  ISETP.GE.AND P5, PT, R5, R2, PT ;  /* 0x000000020500720c */ /* 0x000fe20003fa6270 */
[----:B------:R-:W-:-:S03]  /*13750*/  VIADD R5, R0, 0x79 ;  /* 0x0000007900057836 */ /* 0x000fc60000000000 */
[----:B------:R-:W-:Y:S01]  /*13760*/  MUFU.TANH R187, R36 ;  /* 0x0000002400bb7308 */ /* 0x000fe20000002400 */
[----:B------:R-:W-:Y:S01]  /*13770*/  HMMA.16816.F32.BF16 R24, R12, R40, RZ ;  /* 0x000000280c18723c */ /* 0x000fe200000418ff */
[----:B------:R-:W-:Y:S06]  /*13780*/  LDSM.16.M88.4 R40, [R164+0x3800] ;  /* 0x00380000a428783b */ /* 0x000fec0000000200 */
[----:B------:R-:W4:Y:S01]  /*13790*/  MUFU.TANH R90, R37 ;  /* 0x00000025005a7308 */ /* 0x000f220000002400 */
[----:B--2---:R-:W2:Y:S01]  /*137a0*/  LDSM.16.M88.4 R32, [R176] ;  /* 0x00000000b020783b */ /* 0x004ea20000000200 */
[----:B---3--:R-:W-:-:S02]  /*137b0*/  FSEL R118, R118, -INF , !P3 ;  /* 0xff80000076767808 */ /* 0x008fc40005800000 */
[----:B------:R-:W-:Y:S01]  /*137c0*/  ISETP.GE.AND P3, PT, R5, R2, PT ;  /* 0x000000020500720c */ /* 0x000fe20003f66270 */
[----:B------:R-:W-:Y:S01]  /*137d0*/  FMUL.FTZ R28, R28, UR4 ;  /* 0x000000041c1c7c20 */ /* 0x000fe20008410000 */
[----:B------:R-:W-:Y:S01]  /*137e0*/  FMUL.FTZ R29, R29, UR4 ;  /* 0x000000041d1d7c20 */ /* 0x000fe20008410000 */
[----:B------:R-:W-:Y:S01]  /*137f0*/  FMUL.FTZ R30, R30, UR4 ;  /* 0x000000041e1e7c20 */ /* 0x000fe20008410000 */
[----:B------:R-:W-:Y:S01]  /*13800*/  MUFU.TANH R161, R38 ;  /* 0x0000002600a17308 */ /* 0x000fe20000002400 */
[----:B------:R-:W-:Y:S01]  /*13810*/  FMUL.FTZ R31, R31, UR4 ;  /* 0x000000041f1f7c20 */ /* 0x000fe20008410000 */
[----:B------:R-:W-:Y:S01]  /*13820*/  FMUL.FTZ R16, R16, UR4 ;  /* 0x0000000410107c20 */ /* 0x000fe20008410000 */
[----:B------:R-:W-:Y:S01]  /*13830*/  FMUL.FTZ R17, R17, UR4 ;  /* 0x0000000411117c20 */ /* 0x000fe20008410000 */
[----:B------:R-:W-:Y:S01]  /*13840*/  FMUL.FTZ R18, R18, UR4 ;  /* 0x0000000412127c20 */ /* 0x000fe20008410000 */
[----:B------:R-:W-:-:S03]  /*13850*/  FMUL.FTZ R19, R19, UR4 ;  /* 0x0000000413137c20 */ /* 0x000fc60008410000 */
[----:B------:R-:W-:Y:S01]  /*13860*/  MUFU.TANH R198, R16 ;  /* 0x0000001000c67308 */ /* 0x000fe20000002400 */
[----:B----4-:R-:W-:-:S07]  /*13870*/  FSEL R90, R90, -INF , !P3 ;  /* 0xff8000005a5a7808 */ /* 0x010fce0005800000 */
[----:B------:R-:W3:Y:S08]  /*13880*/  MUFU.TANH R91, R17 ;  /* 0x00000011005b7308 */ /* 0x000ef00000002400 */
[----:B------:R-:W-:Y:S08]  /*13890*/  MUFU.TANH R191, R18 ;  /* 0x0000001200bf7308 */ /* 0x000ff00000002400 */
[----:B------:R4:W5:Y:S01]  /*138a0*/  MUFU.TANH R114, R19 ;  /* 0x0000001300727308 */ /* 0x0009620000002400 */
[----:B---3--:R-:W-:-:S02]  /*138b0*/  FSEL R91, R91, -INF , !P5 ;  /* 0xff8000005b5b7808 */ /* 0x008fc40006800000 */
[----:B------:R-:W-:Y:S01]  /*138c0*/  ISETP.GE.AND P5, PT, R5, R4, PT ;  /* 0x000000040500720c */ /* 0x000fe20003fa6270 */
[----:B------:R-:W-:-:S04]  /*138d0*/  VIADD R5, R0, 0x81 ;  /* 0x0000008100057836 */ /* 0x000fc80000000000 */
[----:B------:R-:W3:Y:S01]  /*138e0*/  MUFU.TANH R21, R39 ;  /* 0x0000002700157308 */ /* 0x000ee20000002400 */
[----:B------:R-:W-:-:S07]  /*138f0*/  ISETP.GE.AND P3, PT, R5, R4, PT ;  /* 0x000000040500720c */ /* 0x000fce0003f66270 */
[----:B------:R-:W-:Y:S01]  /*13900*/  MUFU.TANH R156, R28 ;  /* 0x0000001c009c7308 */ /* 0x000fe20000002400 */
[----:B----4-:R-:W-:Y:S01]  /*13910*/  HMMA.16816.F32.BF16 R16, R8, R44, R24 ;  /* 0x0000002c0810723c */ /* 0x010fe20000041818 */
[----:B------:R-:W-:Y:S01]  /*13920*/  LDSM.16.M88.4 R44, [R164+0x4000] ;  /* 0x00400000a42c783b */ /* 0x000fe20000000200 */
[----:B-----5:R-:W-:Y:S02]  /*13930*/  FSEL R124, R114, -INF , !P2 ;  /* 0xff800000727c7808 */ /* 0x020fe40005000000 */
[-C--:B------:R-:W-:Y:S01]  /*13940*/  ISETP.GE.AND P2, PT, R5, R2.reuse, PT ;  /* 0x000000020500720c */ /* 0x080fe20003f46270 */
[----:B------:R-:W-:Y:S01]  /*13950*/  VIADD R5, R0, 0x89 ;  /* 0x0000008900057836 */ /* 0x000fe20000000000 */
[----:B-1----:R-:W-:Y:S01]  /*13960*/  HMMA.16816.F32.BF16 R24, R12, R48, RZ ;  /* 0x000000300c18723c */ /* 0x002fe200000418ff */
[----:B------:R-:W1:Y:S01]  /*13970*/  MUFU.TANH R88, R29 ;  /* 0x0000001d00587308 */ /* 0x000e620000002400 */
[----:B---3--:R-:W-:Y:S02]  /*13980*/  FSEL R125, R21, -INF , !P5 ;  /* 0xff800000157d7808 */ /* 0x008fe40006800000 */
[----:B------:R-:W-:-:S05]  /*13990*/  ISETP.GE.AND P5, PT, R5, R2, PT ;  /* 0x000000020500720c */ /* 0x000fca0003fa6270 */
[----:B------:R-:W-:Y:S08]  /*139a0*/  MUFU.TANH R155, R30 ;  /* 0x0000001e009b7308 */ /* 0x000ff00000002400 */
[----:B------:R3:W-:Y:S01]  /*139b0*/  MUFU.TANH R107, R31 ;  /* 0x0000001f006b7308 */ /* 0x0007e20000002400 */
[----:B------:R-:W-:Y:S01]  /*139c0*/  FMUL.FTZ R16, R16, UR4 ;  /* 0x0000000410107c20 */ /* 0x000fe20008410000 */
[----:B------:R-:W-:Y:S01]  /*139d0*/  FMUL.FTZ R17, R17, UR4 ;  /* 0x0000000411117c20 */ /* 0x000fe20008410000 */
[----:B------:R-:W-:Y:S01]  /*139e0*/  FMUL.FTZ R18, R18, UR4 ;  /* 0x0000000412127c20 */ /* 0x000fe20008410000 */
[----:B------:R-:W-:Y:S01]  /*139f0*/  FMUL.FTZ R19, R19, UR4 ;  /* 0x0000000413137c20 */ /* 0x000fe20008410000 */
[----:B-1----:R-:W-:-:S02]  /*13a00*/  FSEL R88, R88, -INF , !P5 ;  /* 0xff80000058587808 */ /* 0x002fc40006800000 */
[----:B--2---:R-:W-:Y:S01]  /*13a10*/  HMMA.16816.F32.BF16 R24, R8, R32, R24 ;  /* 0x000000200818723c */ /* 0x004fe20000041818 */
[----:B------:R-:W-:Y:S08]  /*13a20*/  MUFU.TANH R160, R16 ;  /* 0x0000001000a07308 */ /* 0x000ff00000002400 */
[----:B------:R-:W1:Y:S01]  /*13a30*/  MUFU.TANH R87, R17 ;  /* 0x0000001100577308 */ /* 0x000e620000002400 */
[----:B---3--:R-:W-:Y:S07]  /*13a40*/  HMMA.16816.F32.BF16 R28, R12, R42, RZ ;  /* 0x0000002a0c1c723c */ /* 0x008fee00000418ff */
[----:B------:R-:W-:Y:S07]  /*13a50*/  MUFU.TANH R158, R18 ;  /* 0x00000012009e7308 */ /* 0x000fee0000002400 */
[----:B------:R-:W-:Y:S01]  /*13a60*/  FMUL.FTZ R24, R24, UR4 ;  /* 0x0000000418187c20 */ /* 0x000fe20008410000 */
[----:B------:R2:W3:Y:S01]  /*13a70*/  MUFU.TANH R108, R19 ;  /* 0x00000013006c7308 */ /* 0x0004e20000002400 */
[----:B------:R-:W-:Y:S01]  /*13a80*/  FMUL.FTZ R25, R25, UR4 ;  /* 0x0000000419197c20 */ /* 0x000fe20008410000 */
[----:B------:R-:W-:Y:S01]  /*13a90*/  FMUL.FTZ R26, R26, UR4 ;  /* 0x000000041a1a7c20 */ /* 0x000fe20008410000 */
[----:B------:R-:W-:Y:S01]  /*13aa0*/  FMUL.FTZ R27, R27, UR4 ;  /* 0x000000041b1b7c20 */ /* 0x000fe20008410000 */
[----:B-1----:R-:W-:-:S02]  /*13ab0*/  FSEL R87, R87, -INF , !P2 ;  /* 0xff80000057577808 */ /* 0x002fc40005000000 */
[----:B------:R-:W-:Y:S01]  /*13ac0*/  ISETP.GE.AND P2, PT, R5, R4, PT ;  /* 0x000000040500720c */ /* 0x000fe20003f46270 */
[----:B------:R-:W-:Y:S01]  /*13ad0*/  VIADD R5, R0, 0x99 ;  /* 0x0000009900057836 */ /* 0x000fe20000000000 */
[----:B------:R-:W-:Y:S02]  /*13ae0*/  MUFU.TANH R152, R24 ;  /* 0x0000001800987308 */ /* 0x000fe40000002400 */
[----:B------:R-:W-:Y:S02]  /*13af0*/  FSEL R129, R107, -INF , !P2 ;  /* 0xff8000006b817808 */ /* 0x000fe40005000000 */
[----:B------:R-:W-:-:S04]  /*13b00*/  ISETP.GE.AND P2, PT, R5, R2, PT ;  /* 0x000000020500720c */ /* 0x000fc80003f46270 */
[----:B------:R-:W-:Y:S01]  /*13b10*/  MUFU.TANH R89, R25 ;  /* 0x0000001900597308 */ /* 0x000fe20000002400 */
[----:B--2---:R-:W-:Y:S01]  /*13b20*/  HMMA.16816.F32.BF16 R16, R12, R50, RZ ;  /* 0x000000320c10723c */ /* 0x004fe200000418ff */
[----:B------:R-:W1:Y:S01]  /*13b30*/  LDSM.16.M88.4 R48, [R175] ;  /* 0x00000000af30783b */ /* 0x000e620000000200 */
[----:B---3--:R-:W-:-:S05]  /*13b40*/  FSEL R128, R108, -INF , !P3 ;  /* 0xff8000006c807808 */ /* 0x008fca0005800000 */
[----:B------:R-:W-:Y:S08]  /*13b50*/  MUFU.TANH R130, R26 ;  /* 0x0000001a00827308 */ /* 0x000ff00000002400 */
[----:B------:R2:W-:Y:S09]  /*13b60*/  MUFU.TANH R106, R27 ;  /* 0x0000001b006a7308 */ /* 0x0005f20000002400 */
[----:B------:R-:W-:Y:S06]  /*13b70*/  HMMA.16816.F32.BF16 R36, R8, R34, R16 ;  /* 0x000000220824723c */ /* 0x000fec0000041810 */
[C---:B------:R-:W-:Y:S01]  /*13b80*/  HMMA.16816.F32.BF16 R32, R12.reuse, R40, RZ ;  /* 0x000000280c20723c */ /* 0x040fe200000418ff */
[----:B------:R-:W3:Y:S05]  /*13b90*/  LDSM.16.M88.4 R40, [R164+0x4400] ;  /* 0x00440000a428783b */ /* 0x000eea0000000200 */
[C---:B------:R-:W-:Y:S06]  /*13ba0*/  HMMA.16816.F32.BF16 R16, R12.reuse, R56, RZ ;  /* 0x000000380c10723c */ /* 0x040fec00000418ff */
[----:B--2---:R-:W-:Y:S06]  /*13bb0*/  HMMA.16816.F32.BF16 R24, R12, R58, RZ ;  /* 0x0000003a0c18723c */ /* 0x004fec00000418ff */
[----:B------:R-:W-:Y:S01]  /*13bc0*/  FMUL.FTZ R7, R36, UR4 ;  /* 0x0000000424077c20 */ /* 0x000fe20008410000 */
[C---:B-1----:R-:W-:Y:S03]  /*13bd0*/  HMMA.16816.F32.BF16 R76, R8.reuse, R50, R28 ;  /* 0x00000032084c723c */ /* 0x042fe6000004181c */
[----:B------:R1:W-:Y:S03]  /*13be0*/  MUFU.TANH R127, R7 ;  /* 0x00000007007f7308 */ /* 0x0003e60000002400 */
[C---:B------:R-:W-:Y:S01]  /*13bf0*/  HMMA.16816.F32.BF16 R72, R8.reuse, R48, R32 ;  /* 0x000000300848723c */ /* 0x040fe20000041820 */
[----:B------:R-:W2:Y:S04]  /*13c00*/  LDSM.16.M88.4 R32, [R173] ;  /* 0x00000000ad20783b */ /* 0x000ea80000000200 */
[----:B------:R-:W4:Y:S01]  /*13c10*/  LDSM.16.M88.4 R48, [R164+0x4800] ;  /* 0x00480000a430783b */ /* 0x000f220000000200 */
[----:B------:R-:W-:Y:S06]  /*13c20*/  HMMA.16816.F32.BF16 R80, R8, R60, R16 ;  /* 0x0000003c0850723c */ /* 0x000fec0000041810 */
[----:B------:R-:W-:Y:S01]  /*13c30*/  HMMA.16816.F32.BF16 R28, R12, R46, RZ ;  /* 0x0000002e0c1c723c */ /* 0x000fe200000418ff */
[----:B-1----:R-:W-:-:S04]  /*13c40*/  FMUL.FTZ R7, R37, UR4 ;  /* 0x0000000425077c20 */ /* 0x002fc80008410000 */
[----:B------:R1:W5:Y:S01]  /*13c50*/  MUFU.TANH R86, R7 ;  /* 0x0000000700567308 */ /* 0x0003620000002400 */
[----:B------:R-:W-:Y:S01]  /*13c60*/  HMMA.16816.F32.BF16 R16, R12, R44, RZ ;  /* 0x0000002c0c10723c */ /* 0x000fe200000418ff */
[----:B------:R-:W-:Y:S05]  /*13c70*/  LDSM.16.M88.4 R44, [R171] ;  /* 0x00000000ab2c783b */ /* 0x000fea0000000200 */
[----:B------:R-:W-:Y:S06]  /*13c80*/  HMMA.16816.F32.BF16 R60, R8, R62, R24 ;  /* 0x0000003e083c723c */ /* 0x000fec0000041818 */
[----:B---3--:R-:W-:Y:S01]  /*13c90*/  HMMA.16816.F32.BF16 R24, R12, R42, RZ ;  /* 0x0000002a0c18723c */ /* 0x008fe200000418ff */
[----:B-1----:R-:W-:Y:S01]  /*13ca0*/  FMUL.FTZ R7, R38, UR4 ;  /* 0x0000000426077c20 */ /* 0x002fe20008410000 */
[----:B-----5:R-:W-:-:S03]  /*13cb0*/  FSEL R86, R86, -INF , !P2 ;  /* 0xff80000056567808 */ /* 0x020fc60005000000 */
[----:B------:R1:W-:Y:S01]  /*13cc0*/  MUFU.TANH R126, R7 ;  /* 0x00000007007e7308 */ /* 0x0003e20000002400 */
[C---:B--2---:R-:W-:Y:S06]  /*13cd0*/  HMMA.16816.F32.BF16 R68, R8.reuse, R34, R28 ;  /* 0x000000220844723c */ /* 0x044fec000004181c */
[----:B------:R-:W-:Y:S01]  /*13ce0*/  HMMA.16816.F32.BF16 R64, R8, R32, R16 ;  /* 0x000000200840723c */ /* 0x000fe20000041810 */
[----:B------:R-:W-:Y:S05]  /*13cf0*/  LDSM.16.M88.4 R32, [R164+0x4c00] ;  /* 0x004c0000a420783b */ /* 0x000fea0000000200 */
[----:B------:R-:W-:Y:S01]  /*13d00*/  HMMA.16816.F32.BF16 R28, R12, R40, RZ ;  /* 0x000000280c1c723c */ /* 0x000fe200000418ff */
[----:B-1----:R-:W-:-:S02]  /*13d10*/  FMUL.FTZ R7, R39, UR4 ;  /* 0x0000000427077c20 */ /* 0x002fc40008410000 */
[----:B------:R-:W1:Y:S03]  /*13d20*/  LDSM.16.M88.4 R36, [R172] ;  /* 0x00000000ac24783b */ /* 0x000e660000000200 */
[----:B----4-:R-:W-:Y:S01]  /*13d30*/  HMMA.16816.F32.BF16 R16, R12, R48, RZ ;  /* 0x000000300c10723c */ /* 0x010fe200000418ff */
[----:B------:R2:W3:Y:S02]  /*13d40*/  MUFU.TANH R85, R7 ;  /* 0x0000000700557308 */ /* 0x0004e40000002400 */
[----:B--2---:R-:W-:-:S06]  /*13d50*/  FMUL.FTZ R7, R73, UR4 ;  /* 0x0000000449077c20 */ /* 0x004fcc0008410000 */
[----:B------:R2:W4:Y:S02]  /*13d60*/  MUFU.TANH R23, R7 ;  /* 0x0000000700177308 */ /* 0x0005240000002400 */
[----:B--2---:R-:W-:-:S07]  /*13d70*/  FMUL.FTZ R7, R75, UR4 ;  /* 0x000000044b077c20 */ /* 0x004fce0008410000 */
[----:B-1----:R-:W-:Y:S01]  /*13d80*/  HMMA.16816.F32.BF16 R40, R8, R36, R28 ;  /* 0x000000240828723c */ /* 0x002fe2000004181c */
[----:B------:R-:W1:Y:S01]  /*13d90*/  LDSM.16.M88.4 R28, [R170] ;  /* 0x00000000aa1c783b */ /* 0x000e620000000200 */
[----:B------:R-:W-:-:S04]  /*13da0*/  DEPBAR.LE SB0, 0x0 ;  /* 0x000080000000791a */ /* 0x000fc80000000000 */
[----:B------:R2:W5:Y:S01]  /*13db0*/  MUFU.TANH R84, R7 ;  /* 0x0000000700547308 */ /* 0x0005620000002400 */
[C---:B------:R-:W-:Y:S06]  /*13dc0*/  HMMA.16816.F32.BF16 R56, R8.reuse, R38, R24 ;  /* 0x000000260838723c */ /* 0x040fec0000041818 */
[----:B------:R-:W-:Y:S06]  /*13dd0*/  HMMA.16816.F32.BF16 R36, R8, R44, R16 ;  /* 0x0000002c0824723c */ /* 0x000fec0000041810 */
[----:B------:R-:W-:Y:S01]  /*13de0*/  HMMA.16816.F32.BF16 R24, R12, R32, RZ ;  /* 0x000000200c18723c */ /* 0x000fe200000418ff */
[----:B--2---:R-:W-:-:S04]  /*13df0*/  FMUL.FTZ R7, R77, UR4 ;  /* 0x000000044d077c20 */ /* 0x004fc80008410000 */
[----:B------:R-:W-:Y:S01]  /*13e00*/  FMUL.FTZ R21, R41, UR4 ;  /* 0x0000000429157c20 */ /* 0x000fe20008410000 */
[C---:B------:R-:W-:Y:S01]  /*13e10*/  HMMA.16816.F32.BF16 R16, R12.reuse, R50, RZ ;  /* 0x000000320c10723c */ /* 0x040fe200000418ff */
[----:B------:R2:W-:Y:S05]  /*13e20*/  MUFU.TANH R22, R7 ;  /* 0x0000000700167308 */ /* 0x0005ea0000002400 */
[----:B------:R-:W-:Y:S03]  /*13e30*/  HMMA.16816.F32.BF16 R12, R12, R34, RZ ;  /* 0x000000220c0c723c */ /* 0x000fe600000418ff */
[----:B------:R3:W-:Y:S09]  /*13e40*/  MUFU.TANH R41, R21 ;  /* 0x0000001500297308 */ /* 0x0007f20000002400 */
[----:B-1----:R-:W-:Y:S01]  /*13e50*/  HMMA.16816.F32.BF16 R24, R8, R28, R24 ;  /* 0x0000001c0818723c */ /* 0x002fe20000041818 */
[----:B--2---:R-:W-:-:S04]  /*13e60*/  FMUL.FTZ R7, R79, UR4 ;  /* 0x000000044f077c20 */ /* 0x004fc80008410000 */
[----:B------:R1:W-:Y:S01]  /*13e70*/  MUFU.TANH R77, R7 ;  /* 0x00000007004d7308 */ /* 0x0003e20000002400 */
[----:B------:R-:W-:Y:S01]  /*13e80*/  HMMA.16816.F32.BF16 R16, R8, R46, R16 ;  /* 0x0000002e0810723c */ /* 0x000fe20000041810 */
[----:B---3--:R-:W-:-:S05]  /*13e90*/  FMUL.FTZ R21, R59, UR4 ;  /* 0x000000043b157c20 */ /* 0x008fca0008410000 */
[----:B------:R-:W-:Y:S01]  /*13ea0*/  HMMA.16816.F32.BF16 R12, R8, R30, R12 ;  /* 0x0000001e080c723c */ /* 0x000fe2000004180c */
[----:B-1----:R-:W-:-:S04]  /*13eb0*/  FMUL.FTZ R7, R81, UR4 ;  /* 0x0000000451077c20 */ /* 0x002fc80008410000 */
[----:B------:R1:W2:-:S13]  /*13ec0*/  MUFU.TANH R73, R7 ;  /* 0x0000000700497308 */ /* 0x00029a0000002400 */
[----:B------:R-:W-:Y:S01]  /*13ed0*/  FMUL.FTZ R8, R17, UR4 ;  /* 0x0000000411087c20 */ /* 0x000fe20008410000 */
[----:B-1----:R-:W-:-:S04]  /*13ee0*/  FMUL.FTZ R7, R83, UR4 ;  /* 0x0000000453077c20 */ /* 0x002fc80008410000 */
[----:B------:R1:W3:Y:S02]  /*13ef0*/  MUFU.TANH R75, R7 ;  /* 0x00000007004b7308 */ /* 0x0002e40000002400 */
[----:B-1----:R-:W-:-:S06]  /*13f00*/  FMUL.FTZ R7, R61, UR4 ;  /* 0x000000043d077c20 */ /* 0x002fcc0008410000 */
[----:B------:R1:W3:Y:S02]  /*13f10*/  MUFU.TANH R61, R7 ;  /* 0x00000007003d7308 */ /* 0x0002e40000002400 */
[----:B-1----:R-:W-:-:S06]  /*13f20*/  FMUL.FTZ R7, R63, UR4 ;  /* 0x000000043f077c20 */ /* 0x002fcc0008410000 */
[----:B------:R1:W3:Y:S02]  /*13f30*/  MUFU.TANH R53, R7 ;  /* 0x0000000700357308 */ /* 0x0002e40000002400 */
[----:B-1----:R-:W-:-:S06]  /*13f40*/  FMUL.FTZ R7, R65, UR4 ;  /* 0x0000000441077c20 */ /* 0x002fcc0008410000 */
[----:B------:R1:W-:Y:S02]  /*13f50*/  MUFU.TANH R49, R7 ;  /* 0x0000000700317308 */ /* 0x0003e40000002400 */
[----:B-1----:R-:W-:Y:S01]  /*13f60*/  FMUL.FTZ R7, R67, UR4 ;  /* 0x0000000443077c20 */ /* 0x002fe20008410000 */
[----:B------:R-:W-:-:S05]  /*13f70*/  FSEL R67, R224, -INF , !P4 ;  /* 0xff800000e0437808 */ /* 0x000fca0006000000 */
[----:B------:R1:W-:Y:S02]  /*13f80*/  MUFU.TANH R48, R7 ;  /* 0x0000000700307308 */ /* 0x0003e40000002400 */
[----:B-1----:R-:W-:-:S06]  /*13f90*/  FMUL.FTZ R7, R69, UR4 ;  /* 0x0000000445077c20 */ /* 0x002fcc0008410000 */
[----:B------:R1:W3:Y:S02]  /*13fa0*/  MUFU.TANH R45, R7 ;  /* 0x00000007002d7308 */ /* 0x0002e40000002400 */
[----:B-1----:R-:W-:-:S06]  /*13fb0*/  FMUL.FTZ R7, R71, UR4 ;  /* 0x0000000447077c20 */ /* 0x002fcc0008410000 */
[----:B------:R1:W3:Y:S02]  /*13fc0*/  MUFU.TANH R44, R7 ;  /* 0x00000007002c7308 */ /* 0x0002e40000002400 */
[----:B-1----:R-:W-:Y:S01]  /*13fd0*/  VIADD R7, R0, 0x91 ;  /* 0x0000009100077836 */ /* 0x002fe20000000000 */
[----:B------:R-:W-:Y:S04]  /*13fe0*/  BAR.SYNC.DEFER_BLOCKING 0x0 ;  /* 0x0000000000007b1d */ /* 0x000fe80000010000 */
[C---:B------:R-:W-:Y:S02]  /*13ff0*/  ISETP.GE.AND P3, PT, R7.reuse, R2, PT ;  /* 0x000000020700720c */ /* 0x040fe40003f66270 */
[----:B------:R-:W-:Y:S01]  /*14000*/  ISETP.GE.AND P5, PT, R7, R4, PT ;  /* 0x000000040700720c */ /* 0x000fe20003fa6270 */
[----:B------:R-:W-:Y:S01]  /*14010*/  FMUL.FTZ R7, R43, UR4 ;  /* 0x000000042b077c20 */ /* 0x000fe20008410000 */
[----:B------:R-:W-:-:S02]  /*14020*/  FSEL R89, R89, -INF , !P3 ;  /* 0xff80000059597808 */ /* 0x000fc40005800000 */
[----:B------:R-:W-:Y:S01]  /*14030*/  ISETP.GE.AND P3, PT, R5, R4, PT ;  /* 0x000000040500720c */ /* 0x000fe20003f66270 */
[----:B------:R1:W3:Y:S01]  /*14040*/  MUFU.TANH R33, R7 ;  /* 0x0000000700217308 */ /* 0x0002e20000002400 */
[----:B------:R-:W-:Y:S01]  /*14050*/  VIADD R5, R0, 0xa1 ;  /* 0x000000a100057836 */ /* 0x000fe20000000000 */
[----:B------:R-:W-:Y:S02]  /*14060*/  FSEL R131, R106, -INF , !P5 ;  /* 0xff8000006a837808 */ /* 0x000fe40006800000 */
[----:B------:R-:W-:Y:S02]  /*14070*/  FSEL R134, R85, -INF , !P3 ;  /* 0xff80000055867808 */ /* 0x000fe40005800000 */
[C---:B------:R-:W-:Y:S02]  /*14080*/  ISETP.GE.AND P5, PT, R5.reuse, R2, PT ;  /* 0x000000020500720c */ /* 0x040fe40003fa6270 */
[----:B------:R-:W-:Y:S01]  /*14090*/  ISETP.GE.AND P2, PT, R5, R4, PT ;  /* 0x000000040500720c */ /* 0x000fe20003f46270 */
[----:B------:R-:W-:Y:S01]  /*140a0*/  VIADD R5, R0, 0xb1 ;  /* 0x000000b100057836 */ /* 0x000fe20000000000 */
[----:B----4-:R-:W-:-:S02]  /*140b0*/  FSEL R85, R23, -INF , !P5 ;  /* 0xff80000017557808 */ /* 0x010fc40006800000 */
[----:B-----5:R-:W-:Y:S01]  /*140c0*/  FSEL R153, R84, -INF , !P2 ;  /* 0xff80000054997808 */ /* 0x020fe20005000000 */
[----:B------:R4:W-:Y:S01]  /*140d0*/  MUFU.TANH R23, R21 ;  /* 0x0000001500177308 */ /* 0x0009e20000002400 */
[----:B------:R-:W-:Y:S01]  /*140e0*/  ISETP.GE.AND P2, PT, R5, R2, PT ;  /* 0x000000020500720c */ /* 0x000fe20003f46270 */
[----:B-1----:R-:W-:-:S03]  /*140f0*/  FMUL.FTZ R7, R57, UR4 ;  /* 0x0000000439077c20 */ /* 0x002fc60008410000 */
[----:B--2---:R-:W-:-:S03]  /*14100*/  FSEL R83, R73, -INF , !P2 ;  /* 0xff80000049537808 */ /* 0x004fc60005000000 */
[----:B------:R1:W2:Y:S01]  /*14110*/  MUFU.TANH R32, R7 ;  /* 0x0000000700207308 */ /* 0x0002a20000002400 */
[----:B----4-:R-:W-:Y:S01]  /*14120*/  FMUL.FTZ R21, R39, UR4 ;  /* 0x0000000427157c20 */ /* 0x010fe20008410000 */
[----:B------:R-:W-:-:S06]  /*14130*/  FSEL R39, R225, -INF , !P6 ;  /* 0xff800000e1277808 */ /* 0x000fcc0007000000 */
[----:B------:R-:W-:Y:S01]  /*14140*/  MUFU.TANH R9, R21 ;  /* 0x0000001500097308 */ /* 0x000fe20000002400 */
[----:B-1----:R-:W-:-:S07]  /*14150*/  VIADD R7, R0, 0xa9 ;  /* 0x000000a900077836 */ /* 0x002fce0000000000 */
[----:B------:R1:W4:Y:S01]  /*14160*/  MUFU.TANH R21, R8 ;  /* 0x0000000800157308 */ /* 0x0003220000002400 */
[C---:B------:R-:W-:Y:S02]  /*14170*/  ISETP.GE.AND P3, PT, R7.reuse, R2, PT ;  /* 0x000000020700720c */ /* 0x040fe40003f66270 */
[-C--:B------:R-:W-:Y:S01]  /*14180*/  ISETP.GE.AND P5, PT, R7, R4.reuse, PT ;  /* 0x000000040700720c */ /* 0x080fe20003fa6270 */
[----:B------:R-:W-:Y:S01]  /*14190*/  FMUL.FTZ R7, R37, UR4 ;  /* 0x0000000425077c20 */ /* 0x000fe20008410000 */
[----:B------:R-:W-:Y:S02]  /*141a0*/  FSEL R84, R22, -INF , !P3 ;  /* 0xff80000016547808 */ /* 0x000fe40005800000 */
[----:B------:R-:W-:Y:S01]  /*141b0*/  ISETP.GE.AND P3, PT, R5, R4, PT ;  /* 0x000000040500720c */ /* 0x000fe20003f66270 */
[----:B------:R-:W-:Y:S01]  /*141c0*/  VIADD R5, R0, 0xb9 ;  /* 0x000000b900057836 */ /* 0x000fe20000000000 */
[----:B------:R5:W4:Y:S01]  /*141d0*/  MUFU.TANH R22, R7 ;  /* 0x0000000700167308 */ /* 0x000b220000002400 */
[----:B------:R-:W-:-:S02]  /*141e0*/  FSEL R154, R77, -INF , !P5 ;  /* 0xff8000004d9a7808 */ /* 0x000fc40006800000 */
[----:B---3--:R-:W-:Y:S02]  /*141f0*/  FSEL R157, R75, -INF , !P3 ;  /* 0xff8000004b9d7808 */ /* 0x008fe40005800000 */
[C---:B------:R-:W-:Y:S02]  /*14200*/  ISETP.GE.AND P5, PT, R5.reuse, R2, PT ;  /* 0x000000020500720c */ /* 0x040fe40003fa6270 */
[----:B------:R-:W-:Y:S01]  /*14210*/  ISETP.GE.AND P2, PT, R5, R4, PT ;  /* 0x000000040500720c */ /* 0x000fe20003f46270 */
[C---:B------:R-:W-:Y:S01]  /*14220*/  VIADD R5, R0.reuse, 0xc9 ;  /* 0x000000c900057836 */ /* 0x040fe20000000000 */
[----:B------:R-:W-:Y:S01]  /*14230*/  FSEL R81, R61, -INF , !P5 ;  /* 0xff8000003d517808 */ /* 0x000fe20006800000 */
[----:B-1----:R-:W-:Y:S01]  /*14240*/  FMUL.FTZ R8, R19, UR4 ;  /* 0x0000000413087c20 */ /* 0x002fe20008410000 */
[----:B------:R-:W-:Y:S02]  /*14250*/  FSEL R159, R53, -INF , !P2 ;  /* 0xff800000359f7808 */ /* 0x000fe40005000000 */
[----:B------:R-:W-:Y:S01]  /*14260*/  ISETP.GE.AND P2, PT, R5, R2, PT ;  /* 0x000000020500720c */ /* 0x000fe20003f46270 */
[----:B------:R1:W3:Y:S01]  /*14270*/  MUFU.TANH R17, R8 ;  /* 0x0000000800117308 */ /* 0x0002e20000002400 */
[----:B-----5:R-:W-:-:S02]  /*14280*/  VIADD R7, R0, 0xc1 ;  /* 0x000000c100077836 */ /* 0x020fc40000000000 */
[----:B------:R-:W-:-:S03]  /*14290*/  FSEL R77, R45, -INF , !P2 ;  /* 0xff8000002d4d7808 */ /* 0x000fc60005000000 */
[C---:B------:R-:W-:Y:S02]  /*142a0*/  ISETP.GE.AND P3, PT, R7.reuse, R2, PT ;  /* 0x000000020700720c */ /* 0x040fe40003f66270 */
[-C--:B------:R-:W-:Y:S01]  /*142b0*/  ISETP.GE.AND P5, PT, R7, R4.reuse, PT ;  /* 0x000000040700720c */ /* 0x080fe20003fa6270 */
[----:B------:R-:W-:Y:S01]  /*142c0*/  VIADD R7, R0, 0xd1 ;  /* 0x000000d100077836 */ /* 0x000fe20000000000 */
[----:B------:R-:W-:Y:S02]  /*142d0*/  FSEL R79, R49, -INF , !P3 ;  /* 0xff800000314f7808 */ /* 0x000fe40005800000 */
[----:B------:R-:W-:Y:S02]  /*142e0*/  FSEL R162, R48, -INF , !P5 ;  /* 0xff80000030a27808 */ /* 0x000fe40006800000 */
[----:B------:R-:W-:Y:S01]  /*142f0*/  ISETP.GE.AND P3, PT, R5, R4, PT ;  /* 0x000000040500720c */ /* 0x000fe20003f66270 */
[----:B------:R-:W-:Y:S01]  /*14300*/  VIADD R5, R0, 0xd9 ;  /* 0x000000d900057836 */ /* 0x000fe20000000000 */
[----:B------:R-:W-:Y:S01]  /*14310*/  ISETP.GE.AND P5, PT, R7, R2, PT ;  /* 0x000000020700720c */ /* 0x000fe20003fa6270 */
[----:B-1----:R-:W-:Y:S01]  /*14320*/  FMUL.FTZ R8, R13, UR4 ;  /* 0x000000040d087c20 */ /* 0x002fe20008410000 */
[----:B------:R-:W-:Y:S01]  /*14330*/  ISETP.GE.AND P2, PT, R7, R4, PT ;  /* 0x000000040700720c */ /* 0x000fe20003f46270 */
[----:B------:R-:W-:Y:S01]  /*14340*/  FMUL.FTZ R7, R25, UR4 ;  /* 0x0000000419077c20 */ /* 0x000fe20008410000 */
[----:B------:R-:W-:Y:S01]  /*14350*/  FSEL R186, R44, -INF , !P3 ;  /* 0xff8000002cba7808 */ /* 0x000fe20005800000 */
[----:B------:R1:W-:Y:S01]  /*14360*/  MUFU.TANH R10, R8 ;  /* 0x00000008000a7308 */ /* 0x0003e20000002400 */
[----:B------:R-:W-:-:S02]  /*14370*/  ISETP.GE.AND P3, PT, R5, R2, PT ;  /* 0x000000020500720c */ /* 0x000fc40003f66270 */
[----:B------:R-:W-:Y:S02]  /*14380*/  FSEL R190, R33, -INF , !P2 ;  /* 0xff80000021be7808 */ /* 0x000fe40005000000 */
[----:B--2---:R-:W-:Y:S02]  /*14390*/  FSEL R73, R32, -INF , !P3 ;  /* 0xff80000020497808 */ /* 0x004fe40005800000 */
[----:B------:R-:W-:Y:S01]  /*143a0*/  FSEL R75, R41, -INF , !P5 ;  /* 0xff800000294b7808 */ /* 0x000fe20006800000 */
[----:B------:R2:W-:Y:S01]  /*143b0*/  MUFU.TANH R11, R7 ;  /* 0x00000007000b7308 */ /* 0x0005e20000002400 */
[----:B------:R-:W-:Y:S01]  /*143c0*/  ISETP.GE.AND P5, PT, R5, R4, PT ;  /* 0x000000040500720c */ /* 0x000fe20003fa6270 */
[----:B------:R-:W-:-:S03]  /*143d0*/  VIADD R5, R0, 0xe9 ;  /* 0x000000e900057836 */ /* 0x000fc60000000000 */
[----:B------:R-:W-:Y:S02]  /*143e0*/  FSEL R192, R23, -INF , !P5 ;  /* 0xff80000017c07808 */ /* 0x000fe40006800000 */
[----:B------:R-:W-:Y:S01]  /*143f0*/  ISETP.GE.AND P5, PT, R5, R2, PT ;  /* 0x000000020500720c */ /* 0x000fe20003fa6270 */
[----:B-1----:R-:W-:-:S03]  /*14400*/  FMUL.FTZ R8, R72, UR4 ;  /* 0x0000000448087c20 */ /* 0x002fc60008410000 */
[----:B----4-:R-:W-:Y:S01]  /*14410*/  FSEL R135, R21, -INF , !P5 ;  /* 0xff80000015877808 */ /* 0x010fe20006800000 */
[----:B--2---:R-:W-:-:S05]  /*14420*/  VIADD R7, R0, 0xe1 ;  /* 0x000000e100077836 */ /* 0x004fca0000000000 */
[C---:B------:R-:W-:Y:S02]  /*14430*/  ISETP.GE.AND P2, PT, R7.reuse, R2, PT ;  /* 0x000000020700720c */ /* 0x040fe40003f46270 */
[----:B------:R-:W-:Y:S01]  /*14440*/  ISETP.GE.AND P3, PT, R7, R4, PT ;  /* 0x000000040700720c */ /* 0x000fe20003f66270 */
[----:B------:R-:W-:Y:S01]  /*14450*/  FMUL.FTZ R7, R27, UR4 ;  /* 0x000000041b077c20 */ /* 0x000fe20008410000 */
[----:B------:R-:W-:Y:S02]  /*14460*/  FSEL R71, R22, -INF , !P2 ;  /* 0xff80000016477808 */ /* 0x000fe40005000000 */
[----:B------:R-:W-:Y:S02]  /*14470*/  FSEL R193, R9, -INF , !P3 ;  /* 0xff80000009c17808 */ /* 0x000fe40005800000 */
[----:B------:R1:W2:Y:S01]  /*14480*/  MUFU.TANH R9, R7 ;  /* 0x0000000700097308 */ /* 0x0002a20000002400 */
[C---:B------:R-:W-:Y:S02]  /*14490*/  ISETP.GE.AND P3, PT, R0.reuse, R2, PT ;  /* 0x000000020000720c */ /* 0x040fe40003f66270 */
[----:B------:R-:W-:Y:S01]  /*144a0*/  ISETP.GE.AND P2, PT, R5, R4, PT ;  /* 0x000000040500720c */ /* 0x000fe20003f46270 */
[----:B------:R-:W-:Y:S01]  /*144b0*/  VIADD R5, R0, 0xf1 ;  /* 0x000000f100057836 */ /* 0x000fe20000000000 */
[----:B------:R-:W-:-:S02]  /*144c0*/  FSEL R43, R163, -INF , !P3 ;  /* 0xff800000a32b7808 */ /* 0x000fc40005800000 */
[CC--:B------:R-:W-:Y:S01]  /*144d0*/  ISETP.GE.AND P3, PT, R0.reuse, R4.reuse, PT ;  /* 0x000000040000720c */ /* 0x0c0fe20003f66270 */
[----:B------:R-:W-:Y:S01]  /*144e0*/  VIADD R0, R0, 0xf9 ;  /* 0x000000f900007836 */ /* 0x000fe20000000000 */
[----:B---3--:R-:W-:Y:S02]  /*144f0*/  FSEL R195, R17, -INF , !P2 ;  /* 0xff80000011c37808 */ /* 0x008fe40005000000 */
[C---:B------:R-:W-:Y:S02]  /*14500*/  ISETP.GE.AND P2, PT, R5.reuse, R4, PT ;  /* 0x000000040500720c */ /* 0x040fe40003f46270 */
[----:B------:R-:W-:Y:S02]  /*14510*/  FSEL R61, R194, -INF , !P3 ;  /* 0xff800000c23d7808 */ /* 0x000fe40005800000 */
[-C--:B------:R-:W-:Y:S01]  /*14520*/  ISETP.GE.AND P5, PT, R5, R2.reuse, PT ;  /* 0x000000020500720c */ /* 0x080fe20003fa6270 */
[----:B-1----:R-:W-:Y:S01]  /*14530*/  FMUL.FTZ R7, R15, UR4 ;  /* 0x000000040f077c20 */ /* 0x002fe20008410000 */
[----:B------:R-:W-:Y:S01]  /*14540*/  ISETP.GE.AND P3, PT, R0, R2, PT ;  /* 0x000000020000720c */ /* 0x000fe20003f66270 */
[----:B------:R1:W-:Y:S01]  /*14550*/  MUFU.TANH R15, R8 ;  /* 0x00000008000f7308 */ /* 0x0003e20000002400 */
[----:B------:R-:W-:-:S02]  /*14560*/  LOP3.LUT R5, R6, 0x10, R52, 0xfe, !PT ;  /* 0x0000001006057812 */ /* 0x000fc400078efe34 */
[----:B--2---:R-:W-:Y:S02]  /*14570*/  FSEL R196, R9, -INF , !P2 ;  /* 0xff80000009c47808 */ /* 0x004fe40005000000 */
[----:B------:R-:W-:Y:S02]  /*14580*/  ISETP.GE.AND P2, PT, R0, R4, PT ;  /* 0x000000040000720c */ /* 0x000fe40003f46270 */
[----:B------:R-:W-:Y:S01]  /*14590*/  FSEL R163, R11, -INF , !P5 ;  /* 0xff8000000ba37808 */ /* 0x000fe20006800000 */
[----:B------:R-:W2:Y:S01]  /*145a0*/  MUFU.TANH R7, R7 ;  /* 0x0000000700077308 */ /* 0x000ea20000002400 */
[----:B------:R-:W-:Y:S02]  /*145b0*/  FSEL R194, R10, -INF , !P3 ;  /* 0xff8000000ac27808 */ /* 0x000fe40005800000 */
[C---:B------:R-:W-:Y:S02]  /*145c0*/  ISETP.GE.AND P5, PT, R5.reuse, R2, PT ;  /* 0x000000020500720c */ /* 0x040fe40003fa6270 */
[----:B------:R-:W-:-:S02]  /*145d0*/  ISETP.GE.AND P3, PT, R5, R4, PT ;  /* 0x000000040500720c */ /* 0x000fc40003f66270 */
[C-C-:B------:R-:W-:Y:S02]  /*145e0*/  LOP3.LUT R5, R6.reuse, 0x18, R52.reuse, 0xfe, !PT ;  /* 0x0000001806057812 */ /* 0x140fe400078efe34 */
[----:B------:R-:W-:Y:S01]  /*145f0*/  LOP3.LUT R0, R6, 0x20, R52, 0xfe, !PT ;  /* 0x0000002006007812 */ /* 0x000fe200078efe34 */
[----:B-1----:R-:W-:Y:S01]  /*14600*/  FMUL.FTZ R8, R74, UR4 ;  /* 0x000000044a087c20 */ /* 0x002fe20008410000 */
[----:B------:R-:W-:Y:S02]  /*14610*/  ISETP.GE.AND P6, PT, R5, R4, PT ;  /* 0x000000040500720c */ /* 0x000fe40003fc6270 */
[----:B------:R-:W-:Y:S01]  /*14620*/  FSEL R37, R223, -INF , !P5 ;  /* 0xff800000df257808 */ /* 0x000fe20006800000 */
[----:B------:R-:W1:Y:S01]  /*14630*/  MUFU.TANH R44, R8 ;  /* 0x00000008002c7308 */ /* 0x000e620000002400 */
[-C--:B------:R-:W-:Y:S02]  /*14640*/  ISETP.GE.AND P4, PT, R0, R2.reuse, PT ;  /* 0x000000020000720c */ /* 0x080fe40003f86270 */
[----:B--2---:R-:W-:Y:S01]  /*14650*/  FSEL R197, R7, -INF , !P2 ;  /* 0xff80000007c57808 */ /* 0x004fe20005000000 */
[----:B------:R-:W-:Y:S01]  /*14660*/  FMUL.FTZ R7, R76, UR4 ;  /* 0x000000044c077c20 */ /* 0x000fe20008410000 */
[----:B------:R-:W-:-:S02]  /*14670*/  ISETP.GE.AND P2, PT, R5, R2, PT ;  /* 0x000000020500720c */ /* 0x000fc40003f46270 */
[--C-:B------:R-:W-:Y:S01]  /*14680*/  LOP3.LUT R5, R6, 0x28, R52.reuse, 0xfe, !PT ;  /* 0x0000002806057812 */ /* 0x100fe200078efe34 */
[----:B------:R2:W3:Y:S01]  /*14690*/  MUFU.TANH R30, R7 ;  /* 0x00000007001e7308 */ /* 0x0004e20000002400 */
[----:B------:R-:W-:Y:S02]  /*146a0*/  ISETP.GE.AND P5, PT, R0, R4, PT ;  /* 0x000000040000720c */ /* 0x000fe40003fa6270 */
[----:B------:R-:W-:Y:S02]  /*146b0*/  LOP3.LUT R0, R6, 0x30, R52, 0xfe, !PT ;  /* 0x0000003006007812 */ /* 0x000fe400078efe34 */
[----:B------:R-:W-:Y:S02]  /*146c0*/  FSEL R65, R222, -INF , !P3 ;  /* 0xff800000de417808 */ /* 0x000fe40005800000 */
[----:B------:R-:W-:Y:S02]  /*146d0*/  FSEL R35, R221, -INF , !P2 ;  /* 0xff800000dd237808 */ /* 0x000fe40005000000 */
[----:B------:R-:W-:-:S02]  /*146e0*/  ISETP.GE.AND P3, PT, R5, R2, PT ;  /* 0x000000020500720c */ /* 0x000fc40003f66270 */
[----:B------:R-:W-:Y:S01]  /*146f0*/  ISETP.GE.AND P2, PT, R5, R4, PT ;  /* 0x000000040500720c */ /* 0x000fe20003f46270 */
[----:B------:R-:W-:Y:S01]  /*14700*/  FMUL.FTZ R5, R80, UR4 ;  /* 0x0000000450057c20 */ /* 0x000fe20008410000 */
[----:B------:R-:W-:Y:S02]  /*14710*/  FSEL R63, R220, -INF , !P6 ;  /* 0xff800000dc3f7808 */ /* 0x000fe40007000000 */
[----:B------:R-:W-:Y:S01]  /*14720*/  FSEL R34, R219, -INF , !P4 ;  /* 0xff800000db227808 */ /* 0x000fe20006000000 */
[----:B------:R4:W-:Y:S01]  /*14730*/  MUFU.TANH R11, R5 ;  /* 0x00000005000b7308 */ /* 0x0009e20000002400 */
[----:B--2---:R-:W-:Y:S01]  /*14740*/  FMUL.FTZ R7, R78, UR4 ;  /* 0x000000044e077c20 */ /* 0x004fe20008410000 */
[C---:B------:R-:W-:Y:S02]  /*14750*/  ISETP.GE.AND P6, PT, R0.reuse, R2, PT ;  /* 0x000000020000720c */ /* 0x040fe40003fc6270 */
[----:B------:R-:W-:Y:S02]  /*14760*/  ISETP.GE.AND P4, PT, R0, R4, PT ;  /* 0x000000040000720c */ /* 0x000fe40003f86270 */
[----:B------:R-:W-:-:S02]  /*14770*/  LOP3.LUT R0, R6, 0x38, R52, 0xfe, !PT ;  /* 0x0000003806007812 */ /* 0x000fc400078efe34 */
[----:B------:R2:W5:Y:S01]  /*14780*/  MUFU.TANH R13, R7 ;  /* 0x00000007000d7308 */ /* 0x0005620000002400 */
[----:B------:R-:W-:Y:S02]  /*14790*/  FSEL R59, R218, -INF , !P5 ;  /* 0xff800000da3b7808 */ /* 0x000fe40006800000 */
[----:B------:R-:W-:Y:S02]  /*147a0*/  FSEL R32, R217, -INF , !P3 ;  /* 0xff800000d9207808 */ /* 0x000fe40005800000 */
[C---:B------:R-:W-:Y:S02]  /*147b0*/  ISETP.GE.AND P5, PT, R0.reuse, R2, PT ;  /* 0x000000020000720c */ /* 0x040fe40003fa6270 */
[----:B------:R-:W-:Y:S02]  /*147c0*/  ISETP.GE.AND P3, PT, R0, R4, PT ;  /* 0x000000040000720c */ /* 0x000fe40003f66270 */
[C-C-:B----4-:R-:W-:Y:S02]  /*147d0*/  LOP3.LUT R5, R6.reuse, 0x40, R52.reuse, 0xfe, !PT ;  /* 0x0000004006057812 */ /* 0x150fe400078efe34 */
[----:B------:R-:W-:-:S02]  /*147e0*/  LOP3.LUT R0, R6, 0x48, R52, 0xfe, !PT ;  /* 0x0000004806007812 */ /* 0x000fc400078efe34 */
[----:B------:R-:W-:Y:S02]  /*147f0*/  FSEL R57, R216, -INF , !P2 ;  /* 0xff800000d8397808 */ /* 0x000fe40005000000 */
[----:B------:R-:W-:Y:S01]  /*14800*/  FSEL R31, R215, -INF , !P6 ;  /* 0xff800000d71f7808 */ /* 0x000fe20007000000 */
[----:B--2---:R-:W-:Y:S01]  /*14810*/  FMUL.FTZ R7, R82, UR4 ;  /* 0x0000000452077c20 */ /* 0x004fe20008410000 */
[C---:B------:R-:W-:Y:S02]  /*14820*/  ISETP.GE.AND P2, PT, R5.reuse, R2, PT ;  /* 0x000000020500720c */ /* 0x040fe40003f46270 */
[----:B------:R-:W-:Y:S01]  /*14830*/  ISETP.GE.AND P6, PT, R5, R4, PT ;  /* 0x000000040500720c */ /* 0x000fe20003fc6270 */
[----:B------:R2:W4:Y:S01]  /*14840*/  MUFU.TANH R29, R7 ;  /* 0x00000007001d7308 */ /* 0x0005220000002400 */
[----:B------:R-:W-:Y:S02]  /*14850*/  LOP3.LUT R5, R6, 0x50, R52, 0xfe, !PT ;  /* 0x0000005006057812 */ /* 0x000fe400078efe34 */
[----:B------:R-:W-:-:S02]  /*14860*/  FSEL R33, R213, -INF , !P5 ;  /* 0xff800000d5217808 */ /* 0x000fc40006800000 */
[-C--:B------:R-:W-:Y:S02]  /*14870*/  ISETP.GE.AND P5, PT, R0, R4.reuse, PT ;  /* 0x000000040000720c */ /* 0x080fe40003fa6270 */
[----:B------:R-:W-:Y:S02]  /*14880*/  FSEL R41, R211, -INF , !P2 ;  /* 0xff800000d3297808 */ /* 0x000fe40005000000 */
[----:B------:R-:W-:Y:S02]  /*14890*/  ISETP.GE.AND P2, PT, R5, R4, PT ;  /* 0x000000040500720c */ /* 0x000fe40003f46270 */
[----:B------:R-:W-:Y:S02]  /*148a0*/  FSEL R69, R210, -INF , !P6 ;  /* 0xff800000d2457808 */ /* 0x000fe40007000000 */
[----:B------:R-:W-:Y:S02]  /*148b0*/  FSEL R72, R208, -INF , !P5 ;  /* 0xff800000d0487808 */ /* 0x000fe40006800000 */
[----:B------:R-:W-:Y:S01]  /*148c0*/  FSEL R74, R205, -INF , !P2 ;  /* 0xff800000cd4a7808 */ /* 0x000fe20005000000 */
[----:B--2---:R-:W-:Y:S01]  /*148d0*/  FMUL.FTZ R7, R60, UR4 ;  /* 0x000000043c077c20 */ /* 0x004fe20008410000 */
[----:B------:R-:W-:-:S02]  /*148e0*/  FSEL R60, R214, -INF , !P4 ;  /* 0xff800000d63c7808 */ /* 0x000fc40006000000 */
[-C--:B------:R-:W-:Y:S01]  /*148f0*/  ISETP.GE.AND P4, PT, R0, R2.reuse, PT ;  /* 0x000000020000720c */ /* 0x080fe20003f86270 */
[----:B------:R2:W-:Y:S01]  /*14900*/  MUFU.TANH R28, R7 ;  /* 0x00000007001c7308 */ /* 0x0005e20000002400 */
[--C-:B------:R-:W-:Y:S02]  /*14910*/  LOP3.LUT R0, R6, 0x58, R52.reuse, 0xfe, !PT ;  /* 0x0000005806007812 */ /* 0x100fe400078efe34 */
[----:B------:R-:W-:Y:S02]  /*14920*/  FSEL R45, R209, -INF , !P4 ;  /* 0xff800000d12d7808 */ /* 0x000fe40006000000 */
[C---:B------:R-:W-:Y:S02]  /*14930*/  ISETP.GE.AND P6, PT, R0.reuse, R2, PT ;  /* 0x000000020000720c */ /* 0x040fe40003fc6270 */
[----:B------:R-:W-:Y:S02]  /*14940*/  ISETP.GE.AND P4, PT, R0, R4, PT ;  /* 0x000000040000720c */ /* 0x000fe40003f86270 */
[----:B------:R-:W-:-:S02]  /*14950*/  LOP3.LUT R0, R6, 0x60, R52, 0xfe, !PT ;  /* 0x0000006006007812 */ /* 0x000fc400078efe34 */
[----:B------:R-:W-:Y:S02]  /*14960*/  FSEL R47, R204, -INF , !P6 ;  /* 0xff800000cc2f7808 */ /* 0x000fe40007000000 */
[-C--:B------:R-:W-:Y:S01]  /*14970*/  ISETP.GE.AND P5, PT, R0, R2.reuse, PT ;  /* 0x000000020000720c */ /* 0x080fe20003fa6270 */
[----:B--2---:R-:W-:Y:S01]  /*14980*/  FMUL.FTZ R7, R62, UR4 ;  /* 0x000000043e077c20 */ /* 0x004fe20008410000 */
[----:B------:R-:W-:Y:S02]  /*14990*/  FSEL R62, R212, -INF , !P3 ;  /* 0xff800000d43e7808 */ /* 0x000fe40005800000 */
[----:B------:R-:W-:Y:S01]  /*149a0*/  ISETP.GE.AND P3, PT, R5, R2, PT ;  /* 0x000000020500720c */ /* 0x000fe20003f66270 */
[----:B------:R-:W-:Y:S01]  /*149b0*/  FMUL.FTZ R5, R64, UR4 ;  /* 0x0000000440057c20 */ /* 0x000fe20008410000 */
[----:B------:R2:W4:Y:S01]  /*149c0*/  MUFU.TANH R27, R7 ;  /* 0x00000007001b7308 */ /* 0x0005220000002400 */
[----:B------:R-:W-:Y:S02]  /*149d0*/  FSEL R48, R202, -INF , !P5 ;  /* 0xff800000ca307808 */ /* 0x000fe40006800000 */
[----:B------:R-:W-:-:S02]  /*149e0*/  FSEL R46, R207, -INF , !P3 ;  /* 0xff800000cf2e7808 */ /* 0x000fc40005800000 */
[-C--:B------:R-:W-:Y:S02]  /*149f0*/  ISETP.GE.AND P3, PT, R0, R4.reuse, PT ;  /* 0x000000040000720c */ /* 0x080fe40003f66270 */
[----:B------:R-:W-:Y:S01]  /*14a00*/  LOP3.LUT R0, R6, 0x70, R52, 0xfe, !PT ;  /* 0x0000007006007812 */ /* 0x000fe200078efe34 */
[----:B------:R1:W-:Y:S03]  /*14a10*/  MUFU.TANH R10, R5 ;  /* 0x00000005000a7308 */ /* 0x0003e60000002400 */
[----:B------:R-:W-:-:S04]  /*14a20*/  ISETP.GE.AND P5, PT, R0, R4, PT ;  /* 0x000000040000720c */ /* 0x000fc80003fa6270 */
[----:B------:R-:W-:Y:S01]  /*14a30*/  FSEL R78, R191, -INF , !P5 ;  /* 0xff800000bf4e7808 */ /* 0x000fe20006800000 */
[----:B--2---:R-:W-:-:S04]  /*14a40*/  FMUL.FTZ R7, R66, UR4 ;  /* 0x0000000442077c20 */ /* 0x004fc80008410000 */
[----:B------:R2:W-:Y:S01]  /*14a50*/  MUFU.TANH R25, R7 ;  /* 0x0000000700197308 */ /* 0x0005e20000002400 */
[----:B-1----:R-:W-:-:S04]  /*14a60*/  LOP3.LUT R5, R6, 0x68, R52, 0xfe, !PT ;  /* 0x0000006806057812 */ /* 0x002fc800078efe34 */
[C---:B------:R-:W-:Y:S02]  /*14a70*/  ISETP.GE.AND P2, PT, R5.reuse, R2, PT ;  /* 0x000000020500720c */ /* 0x040fe40003f46270 */
[-C--:B------:R-:W-:Y:S02]  /*14a80*/  ISETP.GE.AND P6, PT, R5, R4.reuse, PT ;  /* 0x000000040500720c */ /* 0x080fe40003fc6270 */
[----:B------:R-:W-:Y:S02]  /*14a90*/  LOP3.LUT R5, R6, 0x78, R52, 0xfe, !PT ;  /* 0x0000007806057812 */ /* 0x000fe400078efe34 */
[----:B------:R-:W-:Y:S02]  /*14aa0*/  FSEL R49, R200, -INF , !P2 ;  /* 0xff800000c8317808 */ /* 0x000fe40005000000 */
[----:B------:R-:W-:Y:S01]  /*14ab0*/  ISETP.GE.AND P2, PT, R5, R4, PT ;  /* 0x000000040500720c */ /* 0x000fe20003f46270 */
[----:B--2---:R-:W-:Y:S01]  /*14ac0*/  FMUL.FTZ R7, R68, UR4 ;  /* 0x0000000444077c20 */ /* 0x004fe20008410000 */
[----:B------:R-:W-:-:S02]  /*14ad0*/  FSEL R68, R203, -INF , !P4 ;  /* 0xff800000cb447808 */ /* 0x000fc40006000000 */
[-C--:B------:R-:W-:Y:S01]  /*14ae0*/  ISETP.GE.AND P4, PT, R0, R2.reuse, PT ;  /* 0x000000020000720c */ /* 0x080fe20003f86270 */
[----:B------:R1:W2:Y:S01]  /*14af0*/  MUFU.TANH R9, R7 ;  /* 0x0000000700097308 */ /* 0x0002a20000002400 */
[----:B------:R-:W-:Y:S02]  /*14b00*/  LOP3.LUT R0, R6, 0x80, R52, 0xfe, !PT ;  /* 0x0000008006007812 */ /* 0x000fe400078efe34 */
[----:B------:R-:W-:Y:S02]  /*14b10*/  FSEL R76, R199, -INF , !P6 ;  /* 0xff800000c74c7808 */ /* 0x000fe40007000000 */
[----:B------:R-:W-:Y:S02]  /*14b20*/  ISETP.GE.AND P6, PT, R0, R2, PT ;  /* 0x000000020000720c */ /* 0x000fe40003fc6270 */
[----:B------:R-:W-:Y:S02]  /*14b30*/  FSEL R80, R161, -INF , !P2 ;  /* 0xff800000a1507808 */ /* 0x000fe40005000000 */
[----:B------:R-:W-:Y:S01]  /*14b40*/  FSEL R50, R160, -INF , !P6 ;  /* 0xff800000a0327808 */ /* 0x000fe20007000000 */
[----:B-1----:R-:W-:Y:S01]  /*14b50*/  FMUL.FTZ R7, R70, UR4 ;  /* 0x0000000446077c20 */ /* 0x002fe20008410000 */
[----:B------:R-:W-:-:S02]  /*14b60*/  FSEL R70, R201, -INF , !P3 ;  /* 0xff800000c9467808 */ /* 0x000fc40005800000 */
[----:B------:R-:W-:Y:S01]  /*14b70*/  ISETP.GE.AND P3, PT, R5, R2, PT ;  /* 0x000000020500720c */ /* 0x000fe20003f66270 */
[----:B------:R-:W-:Y:S01]  /*14b80*/  FMUL.FTZ R5, R40, UR4 ;  /* 0x0000000428057c20 */ /* 0x000fe20008410000 */
[----:B------:R1:W2:Y:S01]  /*14b90*/  MUFU.TANH R23, R7 ;  /* 0x0000000700177308 */ /* 0x0002a20000002400 */
[----:B------:R-:W-:Y:S02]  /*14ba0*/  FSEL R40, R198, -INF , !P4 ;  /* 0xff800000c6287808 */ /* 0x000fe40006000000 */
[----:B------:R-:W-:Y:S02]  /*14bb0*/  ISETP.GE.AND P4, PT, R0, R4, PT ;  /* 0x000000040000720c */ /* 0x000fe40003f86270 */
[----:B------:R-:W-:-:S03]  /*14bc0*/  LOP3.LUT R0, R6, 0x88, R52, 0xfe, !PT ;  /* 0x0000008806007812 */ /* 0x000fc600078efe34 */
[----:B------:R3:W-:Y:S01]  /*14bd0*/  MUFU.TANH R8, R5 ;  /* 0x0000000500087308 */ /* 0x0007e20000002400 */
[----:B------:R-:W-:-:S04]  /*14be0*/  ISETP.GE.AND P5, PT, R0, R2, PT ;  /* 0x000000020000720c */ /* 0x000fc80003fa6270 */
[----:B------:R-:W-:Y:S01]  /*14bf0*/  FSEL R51, R156, -INF , !P5 ;  /* 0xff8000009c337808 */ /* 0x000fe20006800000 */
[----:B-1----:R-:W-:Y:S01]  /*14c00*/  FMUL.FTZ R7, R42, UR4 ;  /* 0x000000042a077c20 */ /* 0x002fe20008410000 */
[----:B------:R-:W-:Y:S02]  /*14c10*/  FSEL R42, R187, -INF , !P3 ;  /* 0xff800000bb2a7808 */ /* 0x000fe40005800000 */
[-C--:B------:R-:W-:Y:S01]  /*14c20*/  ISETP.GE.AND P3, PT, R0, R4.reuse, PT ;  /* 0x000000040000720c */ /* 0x080fe20003f66270 */
[----:B------:R1:W2:Y:S01]  /*14c30*/  MUFU.TANH R22, R7 ;  /* 0x0000000700167308 */ /* 0x0002a20000002400 */
[C-C-:B------:R-:W-:Y:S02]  /*14c40*/  LOP3.LUT R0, R6.reuse, 0x98, R52.reuse, 0xfe, !PT ;  /* 0x0000009806007812 */ /* 0x140fe400078efe34 */
[----:B---3--:R-:W-:Y:S02]  /*14c50*/  LOP3.LUT R5, R6, 0x90, R52, 0xfe, !PT ;  /* 0x0000009006057812 */ /* 0x008fe400078efe34 */
[----:B------:R-:W-:-:S02]  /*14c60*/  ISETP.GE.AND P5, PT, R0, R4, PT ;  /* 0x000000040000720c */ /* 0x000fc40003fa6270 */
[C---:B------:R-:W-:Y:S02]  /*14c70*/  ISETP.GE.AND P2, PT, R5.reuse, R2, PT ;  /* 0x000000020500720c */ /* 0x040fe40003f46270 */
[-C--:B------:R-:W-:Y:S02]  /*14c80*/  ISETP.GE.AND P6, PT, R5, R4.reuse, PT ;  /* 0x000000040500720c */ /* 0x080fe40003fc6270 */
[----:B------:R-:W-:Y:S02]  /*14c90*/  LOP3.LUT R5, R6, 0xa0, R52, 0xfe, !PT ;  /* 0x000000a006057812 */ /* 0x000fe400078efe34 */
[----:B------:R-:W-:Y:S02]  /*14ca0*/  FSEL R53, R152, -INF , !P2 ;  /* 0xff80000098357808 */ /* 0x000fe40005000000 */
[----:B------:R-:W-:Y:S01]  /*14cb0*/  ISETP.GE.AND P2, PT, R5, R4, PT ;  /* 0x000000040500720c */ /* 0x000fe20003f46270 */
[----:B-1----:R-:W-:Y:S01]  /*14cc0*/  FMUL.FTZ R7, R56, UR4 ;  /* 0x0000000438077c20 */ /* 0x002fe20008410000 */
[----:B------:R-:W-:-:S02]  /*14cd0*/  FSEL R56, R158, -INF , !P4 ;  /* 0xff8000009e387808 */ /* 0x000fc40006000000 */
[-C--:B------:R-:W-:Y:S01]  /*14ce0*/  ISETP.GE.AND P4, PT, R0, R2.reuse, PT ;  /* 0x000000020000720c */ /* 0x080fe20003f86270 */
[----:B------:R1:W-:Y:S01]  /*14cf0*/  MUFU.TANH R21, R7 ;  /* 0x0000000700157308 */ /* 0x0003e20000002400 */
[----:B------:R-:W-:Y:S02]  /*14d00*/  LOP3.LUT R0, R6, 0xa8, R52, 0xfe, !PT ;  /* 0x000000a806007812 */ /* 0x000fe400078efe34 */
[----:B------:R-:W-:Y:S02]  /*14d10*/  FSEL R82, R130, -INF , !P6 ;  /* 0xff80000082527808 */ /* 0x000fe40007000000 */
[----:B------:R-:W-:Y:S02]  /*14d20*/  ISETP.GE.AND P6, PT, R0, R2, PT ;  /* 0x000000020000720c */ /* 0x000fe40003fc6270 */
[----:B------:R-:W-:Y:S02]  /*14d30*/  FSEL R106, R126, -INF , !P5 ;  /* 0xff8000007e6a7808 */ /* 0x000fe40006800000 */
[----:B------:R-:W-:-:S02]  /*14d40*/  FSEL R107, R44, -INF , !P2 ;  /* 0xff8000002c6b7808 */ /* 0x000fc40005000000 */
[----:B------:R-:W-:Y:S01]  /*14d50*/  FSEL R30, R30, -INF , !P6 ;  /* 0xff8000001e1e7808 */ /* 0x000fe20007000000 */
[----:B-1----:R-:W-:Y:S01]  /*14d60*/  FMUL.FTZ R7, R58, UR4 ;  /* 0x000000043a077c20 */ /* 0x002fe20008410000 */
[----:B------:R-:W-:Y:S02]  /*14d70*/  FSEL R58, R155, -INF , !P3 ;  /* 0xff8000009b3a7808 */ /* 0x000fe40005800000 */
[----:B------:R-:W-:Y:S01]  /*14d80*/  ISETP.GE.AND P3, PT, R5, R2, PT ;  /* 0x000000020500720c */ /* 0x000fe20003f66270 */
[----:B------:R-:W-:Y:S01]  /*14d90*/  FMUL.FTZ R5, R36, UR4 ;  /* 0x0000000424057c20 */ /* 0x000fe20008410000 */
[----:B------:R1:W-:Y:S01]  /*14da0*/  MUFU.TANH R19, R7 ;  /* 0x0000000700137308 */ /* 0x0003e20000002400 */
[----:B------:R-:W-:Y:S02]  /*14db0*/  FSEL R36, R127, -INF , !P4 ;  /* 0xff8000007f247808 */ /* 0x000fe40006000000 */
[----:B------:R-:W-:Y:S02]  /*14dc0*/  ISETP.GE.AND P4, PT, R0, R4, PT ;  /* 0x000000040000720c */ /* 0x000fe40003f86270 */
[----:B------:R-:W-:-:S02]  /*14dd0*/  LOP3.LUT R0, R6, 0xb0, R52, 0xfe, !PT ;  /* 0x000000b006007812 */ /* 0x000fc400078efe34 */
[----:B-----5:R-:W-:Y:S01]  /*14de0*/  FSEL R108, R13, -INF , !P4 ;  /* 0xff8000000d6c7808 */ /* 0x020fe20006000000 */
[----:B------:R3:W5:Y:S01]  /*14df0*/  MUFU.TANH R17, R5 ;  /* 0x0000000500117308 */ /* 0x0007620000002400 */
[----:B------:R-:W-:-:S04]  /*14e00*/  ISETP.GE.AND P5, PT, R0, R2, PT ;  /* 0x000000020000720c */ /* 0x000fc80003fa6270 */
[----:B------:R-:W-:Y:S01]  /*14e10*/  FSEL R44, R11, -INF , !P5 ;  /* 0xff8000000b2c7808 */ /* 0x000fe20006800000 */
[----:B-1----:R-:W-:Y:S01]  /*14e20*/  FMUL.FTZ R7, R38, UR4 ;  /* 0x0000000426077c20 */ /* 0x002fe20008410000 */
[----:B------:R-:W-:Y:S02]  /*14e30*/  FSEL R38, R15, -INF , !P3 ;  /* 0xff8000000f267808 */ /* 0x000fe40005800000 */
[----:B------:R-:W-:Y:S01]  /*14e40*/  ISETP.GE.AND P3, PT, R0, R4, PT ;  /* 0x000000040000720c */ /* 0x000fe20003f66270 */
[----:B------:R1:W5:Y:S01]  /*14e50*/  MUFU.TANH R15, R7 ;  /* 0x00000007000f7308 */ /* 0x0003620000002400 */
[C-C-:B------:R-:W-:Y:S02]  /*14e60*/  LOP3.LUT R0, R6.reuse, 0xc0, R52.reuse, 0xfe, !PT ;  /* 0x000000c006007812 */ /* 0x140fe400078efe34 */
[----:B----4-:R-:W-:Y:S02]  /*14e70*/  FSEL R114, R29, -INF , !P3 ;  /* 0xff8000001d727808 */ /* 0x010fe40005800000 */
[----:B---3--:R-:W-:-:S02]  /*14e80*/  LOP3.LUT R5, R6, 0xb8, R52, 0xfe, !PT ;  /* 0x000000b806057812 */ /* 0x008fc400078efe34 */
[CC--:B------:R-:W-:Y:S02]  /*14e90*/  ISETP.GE.AND P4, PT, R0.reuse, R2.reuse, PT ;  /* 0x000000020000720c */ /* 0x0c0fe40003f86270 */
[C---:B------:R-:W-:Y:S02]  /*14ea0*/  ISETP.GE.AND P2, PT, R5.reuse, R2, PT ;  /* 0x000000020500720c */ /* 0x040fe40003f46270 */
[-C--:B------:R-:W-:Y:S02]  /*14eb0*/  ISETP.GE.AND P6, PT, R5, R4.reuse, PT ;  /* 0x000000040500720c */ /* 0x080fe40003fc6270 */
[----:B------:R-:W-:Y:S02]  /*14ec0*/  ISETP.GE.AND P5, PT, R0, R4, PT ;  /* 0x000000040000720c */ /* 0x000fe40003fa6270 */
[--C-:B------:R-:W-:Y:S01]  /*14ed0*/  LOP3.LUT R5, R6, 0xc8, R52.reuse, 0xfe, !PT ;  /* 0x000000c806057812 */ /* 0x100fe200078efe34 */
[----:B-1----:R-:W-:Y:S01]  /*14ee0*/  FMUL.FTZ R7, R16, UR4 ;  /* 0x0000000410077c20 */ /* 0x002fe20008410000 */
[----:B------:R-:W-:-:S02]  /*14ef0*/  LOP3.LUT R0, R6, 0xd0, R52, 0xfe, !PT ;  /* 0x000000d006007812 */ /* 0x000fc400078efe34 */
[-C--:B------:R-:W-:Y:S01]  /*14f00*/  ISETP.GE.AND P3, PT, R5, R2.reuse, PT ;  /* 0x000000020500720c */ /* 0x080fe20003f66270 */
[----:B------:R1:W3:Y:S01]  /*14f10*/  MUFU.TANH R13, R7 ;  /* 0x00000007000d7308 */ /* 0x0002e20000002400 */
[----:B------:R-:W-:Y:S02]  /*14f20*/  FSEL R127, R27, -INF , !P6 ;  /* 0xff8000001b7f7808 */ /* 0x000fe40007000000 */
[----:B------:R-:W-:Y:S02]  /*14f30*/  ISETP.GE.AND P6, PT, R0, R2, PT ;  /* 0x000000020000720c */ /* 0x000fe40003fc6270 */
[----:B------:R-:W-:Y:S02]  /*14f40*/  FSEL R29, R28, -INF , !P2 ;  /* 0xff8000001c1d7808 */ /* 0x000fe40005000000 */
[----:B--2---:R-:W-:Y:S02]  /*14f50*/  FSEL R27, R9, -INF , !P3 ;  /* 0xff800000091b7808 */ /* 0x004fe40005800000 */
[----:B------:R-:W-:Y:S01]  /*14f60*/  ISETP.GE.AND P2, PT, R5, R4, PT ;  /* 0x000000040500720c */ /* 0x000fe20003f46270 */
[----:B------:R-:W-:Y:S01]  /*14f70*/  FMUL.FTZ R5, R24, UR4 ;  /* 0x0000000418057c20 */ /* 0x000fe20008410000 */
[----:B------:R-:W-:-:S02]  /*14f80*/  FSEL R28, R10, -INF , !P4 ;  /* 0xff8000000a1c7808 */ /* 0x000fc40006000000 */
[----:B------:R-:W-:Y:S01]  /*14f90*/  ISETP.GE.AND P4, PT, R0, R4, PT ;  /* 0x000000040000720c */ /* 0x000fe20003f86270 */
[----:B------:R2:W-:Y:S01]  /*14fa0*/  MUFU.TANH R10, R5 ;  /* 0x00000005000a7308 */ /* 0x0005e20000002400 */
[----:B------:R-:W-:Y:S01]  /*14fb0*/  LOP3.LUT R0, R6, 0xe0, R52, 0xfe, !PT ;  /* 0x000000e006007812 */ /* 0x000fe200078efe34 */
[----:B-1----:R-:W-:Y:S01]  /*14fc0*/  FMUL.FTZ R7, R18, UR4 ;  /* 0x0000000412077c20 */ /* 0x002fe20008410000 */
[----:B------:R-:W-:Y:S02]  /*14fd0*/  FSEL R130, R25, -INF , !P5 ;  /* 0xff80000019827808 */ /* 0x000fe40006800000 */
[----:B------:R-:W-:-:S03]  /*14fe0*/  FSEL R152, R23, -INF , !P2 ;  /* 0xff80000017987808 */ /* 0x000fc60005000000 */
[----:B------:R1:W4:Y:S01]  /*14ff0*/  MUFU.TANH R11, R7 ;  /* 0x00000007000b7308 */ /* 0x0003220000002400 */
[----:B------:R-:W-:Y:S02]  /*15000*/  ISETP.GE.AND P2, PT, R0, R2, PT ;  /* 0x000000020000720c */ /* 0x000fe40003f46270 */
[----:B------:R-:W-:Y:S02]  /*15010*/  FSEL R155, R22, -INF , !P4 ;  /* 0xff800000169b7808 */ /* 0x000fe40006000000 */
[----:B-----5:R-:W-:Y:S02]  /*15020*/  FSEL R24, R17, -INF , !P2 ;  /* 0xff80000011187808 */ /* 0x020fe40005000000 */
[----:B--2---:R-:W-:-:S04]  /*15030*/  LOP3.LUT R5, R6, 0xd8, R52, 0xfe, !PT ;  /* 0x000000d806057812 */ /* 0x004fc800078efe34 */
[C---:B------:R-:W-:Y:S02]  /*15040*/  ISETP.GE.AND P5, PT, R5.reuse, R2, PT ;  /* 0x000000020500720c */ /* 0x040fe40003fa6270 */
[-C--:B------:R-:W-:Y:S01]  /*15050*/  ISETP.GE.AND P3, PT, R5, R4.reuse, PT ;  /* 0x000000040500720c */ /* 0x080fe20003f66270 */
[----:B-1----:R-:W-:Y:S01]  /*15060*/  FMUL.FTZ R7, R26, UR4 ;  /* 0x000000041a077c20 */ /* 0x002fe20008410000 */
[----:B------:R-:W-:Y:S01]  /*15070*/  FSEL R26, R8, -INF , !P6 ;  /* 0xff800000081a7808 */ /* 0x000fe20007000000 */
[----:B------:R-:W-:Y:S01]  /*15080*/  FMUL.FTZ R8, R12, UR4 ;  /* 0x000000040c087c20 */ /* 0x000fe20008410000 */
[----:B------:R-:W-:Y:S01]  /*15090*/  ISETP.GE.AND P6, PT, R0, R4, PT ;  /* 0x000000040000720c */ /* 0x000fe20003fc6270 */
[----:B------:R1:W2:Y:S01]  /*150a0*/  MUFU.TANH R9, R7 ;  /* 0x0000000700097308 */ /* 0x0002a20000002400 */
[----:B------:R-:W-:Y:S02]  /*150b0*/  LOP3.LUT R0, R6, 0xe8, R52, 0xfe, !PT ;  /* 0x000000e806007812 */ /* 0x000fe400078efe34 */
[----:B------:R-:W-:-:S02]  /*150c0*/  FSEL R25, R21, -INF , !P5 ;  /* 0xff80000015197808 */ /* 0x000fc40006800000 */
[C---:B------:R-:W-:Y:S02]  /*150d0*/  ISETP.GE.AND P4, PT, R0.reuse, R2, PT ;  /* 0x000000020000720c */ /* 0x040fe40003f86270 */
[----:B------:R-:W-:Y:S01]  /*150e0*/  ISETP.GE.AND P5, PT, R0, R4, PT ;  /* 0x000000040000720c */ /* 0x000fe20003fa6270 */
[----:B------:R-:W5:Y:S01]  /*150f0*/  MUFU.TANH R8, R8 ;  /* 0x0000000800087308 */ /* 0x000f620000002400 */
[C-C-:B------:R-:W-:Y:S02]  /*15100*/  LOP3.LUT R5, R6.reuse, 0xf0, R52.reuse, 0xfe, !PT ;  /* 0x000000f006057812 */ /* 0x140fe400078efe34 */
[----:B------:R-:W-:Y:S02]  /*15110*/  LOP3.LUT R0, R6, 0xf8, R52, 0xfe, !PT ;  /* 0x000000f806007812 */ /* 0x000fe400078efe34 */
[----:B------:R-:W-:Y:S02]  /*15120*/  FSEL R156, R19, -INF , !P3 ;  /* 0xff800000139c7808 */ /* 0x000fe40005800000 */
[----:B------:R-:W-:Y:S01]  /*15130*/  FSEL R160, R15, -INF , !P6 ;  /* 0xff8000000fa07808 */ /* 0x000fe20007000000 */
[----:B-1----:R-:W-:Y:S01]  /*15140*/  FMUL.FTZ R7, R14, UR4 ;  /* 0x000000040e077c20 */ /* 0x002fe20008410000 */
[----:B---3--:R-:W-:-:S02]  /*15150*/  FSEL R23, R13, -INF , !P4 ;  /* 0xff8000000d177808 */ /* 0x008fc40006000000 */
[C---:B------:R-:W-:Y:S02]  /*15160*/  ISETP.GE.AND P3, PT, R5.reuse, R2, PT ;  /* 0x000000020500720c */ /* 0x040fe40003f66270 */
[----:B------:R-:W-:Y:S01]  /*15170*/  ISETP.GE.AND P2, PT, R5, R4, PT ;  /* 0x000000040500720c */ /* 0x000fe20003f46270 */
[----:B------:R-:W1:Y:S01]  /*15180*/  MUFU.TANH R7, R7 ;  /* 0x0000000700077308 */ /* 0x000e620000002400 */
[C---:B------:R-:W-:Y:S02]  /*15190*/  ISETP.GE.AND P6, PT, R0.reuse, R2, PT ;  /* 0x000000020000720c */ /* 0x040fe40003fc6270 */
[----:B------:R-:W-:Y:S02]  /*151a0*/  ISETP.GE.AND P4, PT, R0, R4, PT ;  /* 0x000000040000720c */ /* 0x000fe40003f86270 */
[----:B----4-:R-:W-:Y:S02]  /*151b0*/  FSEL R161, R11, -INF , !P5 ;  /* 0xff8000000ba17808 */ /* 0x010fe40006800000 */
[----:B------:R-:W-:-:S02]  /*151c0*/  FSEL R126, R10, -INF , !P3 ;  /* 0xff8000000a7e7808 */ /* 0x000fc40005800000 */
[----:B--2---:R-:W-:Y:S02]  /*151d0*/  FSEL R187, R9, -INF , !P2 ;  /* 0xff80000009bb7808 */ /* 0x004fe40005000000 */
[----:B-----5:R-:W-:Y:S02]  /*151e0*/  FSEL R158, R8, -INF , !P6 ;  /* 0xff800000089e7808 */ /* 0x020fe40007000000 */
[----:B-1----:R-:W-:Y:S01]  /*151f0*/  FSEL R191, R7, -INF , !P4 ;  /* 0xff80000007bf7808 */ /* 0x002fe20006000000 */
        /* <DEDUP_REMOVED lines=65> */
.L_x_1106:
[----:B------:R-:W1:Y:S02]  /*15610*/  LDC R2, c[0x0][0x248] ;  /* 0x00009200ff027b82 */ /* 0x000e640000000800 */
[----:B-1----:R-:W-:-:S05]  /*15620*/  IMAD.SHL.U32 R0, R2, 0x100, RZ ;  /* 0x0000010002007824 */ /* 0x002fca00078e00ff */
[----:B------:R-:W-:-:S04]  /*15630*/  IADD3 R0, -R0, RZ, RZ ;  /* 0x000000ff00007210 */ /* 0x000fc80007ffe1ff */
[----:B------:R-:W-:-:S07]  /*15640*/  SHF.R.S32.HI R4, RZ, 0x1f, R0 ;  /* 0x0000001fff047819 */ /* 0x000fce0000011400 */
.L_x_1107:
        /* <DEDUP_REMOVED lines=92> */
.L_x_1109:
[----:B------:R-:W-:Y:S05]  /*15c10*/  BSYNC B0 ;  /* 0x0000000000007941 */ /* 0x000fea0003800000 */
.L_x_1108:
[----:B------:R-:W0:Y:S01]  /*15c20*/  LDGDEPBAR ;  /* 0x00000000000079af */ /* 0x000e220000000000 */
[----:B------:R-:W-:-:S04]  /*15c30*/  LEA R188, P0, R0, R188, 0x1 ;  /* 0x000000bc00bc7211 */ /* 0x000fc800078008ff */
[----:B------:R-:W-:-:S09]  /*15c40*/  LEA.HI.X R189, R0, R189, R4, 0x1, P0 ;  /* 0x000000bd00bd7211 */ /* 0x000fd200000f0c04 */
.L_x_1105:
[----:B------:R-:W-:Y:S01]  /*15c50*/  FMNMX.FTZ R0, R20, R43, !PT ;  /* 0x0000002b14007209 */ /* 0x000fe20007810000 */
[----:B------:R-:W-:Y:S01]  /*15c60*/  ULDC UR4, c[0x0][0x2ec] ;  /* 0x0000bb0000047ab9 */ /* 0x000fe20000000800 */
[----:B------:R-:W-:Y:S01]  /*15c70*/  FMNMX.FTZ R4, R3, R61, !PT ;  /* 0x0000003d03047209 */ /* 0x000fe20007810000 */
[----:B---3--:R-:W-:Y:S01]  /*15c80*/  LDSM.16.MT88.4 R12, [R165+0x5000] ;  /* 0x00500000a50c783b */ /* 0x008fe20000004200 */
[----:B------:R-:W-:-:S03]  /*15c90*/  FMNMX.FTZ R0, R105, R0, !PT ;  /* 0x0000000069007209 */ /* 0x000fc60007810000 */
[----:B------:R-:W-:Y:S01]  /*15ca0*/  LDSM.16.MT88.4 R16, [R166+0x5000] ;  /* 0x00500000a610783b */ /* 0x000fe20000004200 */
        /* <DEDUP_REMOVED lines=79> */
[----:B------:R-:W-:Y:S08]  /*161a0*/  MUFU.EX2 R37, R5 ;  /* 0x0000000500257308 */ /* 0x000ff00000000800 */
        /* <DEDUP_REMOVED lines=20> */
[----:B------:R-:W-:Y:S02]  /*162f0*/  FFMA.FTZ R4, R33, UR4, -R2 ;  /* 0x0000000421047c23 */ /* 0x000fe40008010802 */
[----:B------:R-:W-:Y:S01]  /*16300*/  LDSM.16.MT88.4 R32, [R166+0x5400] ;  /* 0x00540000a620783b */ /* 0x000fe20000004200 */
        /* <DEDUP_REMOVED lines=85> */
[----:B--2---:R-:W-:-:S04]  /*16860*/  FFMA.FTZ R4, R49, UR4, -R2 ;  /* 0x0000000431047c23 */ /* 0x004fc80008010802 */
[----:B------:R-:W2:Y:S01]  /*16870*/  SHFL.BFLY PT, R6, R0, 0x2, 0x1f ;  /* 0x0c401f0000067f89 */ /* 0x000ea200000e0000 */
[----:B------:R3:W-:Y:S02]  /*16880*/  MUFU.EX2 R224, R4 ;  /* 0x0000000400e07308 */ /* 0x0007e40000000800 */
[----:B---3--:R-:W-:-:S06]  /*16890*/  FFMA.FTZ R4, R95, UR4, -R2 ;  /* 0x000000045f047c23 */ /* 0x008fcc0008010802 */
[----:B------:R3:W-:Y:S01]  /*168a0*/  MUFU.EX2 R226, R4 ;  /* 0x0000000400e27308 */ /* 0x0007e20000000800 */
[----:B--2---:R-:W-:Y:S02]  /*168b0*/  FMNMX.FTZ R0, R0, R6, !PT ;  /* 0x0000000600007209 */ /* 0x004fe40007810000 */
[----:B------:R-:W-:-:S03]  /*168c0*/  FSEL R6, R66, RZ, P1 ;  /* 0x000000ff42067208 */ /* 0x000fc60000800000 */
[----:B------:R-:W2:Y:S02]  /*168d0*/  SHFL.BFLY PT, R5, R0, 0x1, 0x1f ;  /* 0x0c201f0000057f89 */ /* 0x000ea400000e0000 */
[----:B------:R-:W-:-:S04]  /*168e0*/  FADD.FTZ R6, R20, -R6 ;  /* 0x8000000614067221 */ /* 0x000fc80000010000 */
[----:B------:R-:W-:-:S04]  /*168f0*/  FMUL.FTZ R6, R6, UR4 ;  /* 0x0000000406067c20 */ /* 0x000fc80008410000 */
[----:B------:R-:W4:Y:S01]  /*16900*/  MUFU.EX2 R52, R6 ;  /* 0x0000000600347308 */ /* 0x000f220000000800 */
[----:B---3--:R-:W-:-:S07]  /*16910*/  FFMA.FTZ R4, R40, UR4, -R2 ;  /* 0x0000000428047c23 */ /* 0x008fce0008010802 */
[----:B------:R3:W-:Y:S01]  /*16920*/  MUFU.EX2 R225, R4 ;  /* 0x0000000400e17308 */ /* 0x0007e20000000800 */
[----:B--2---:R-:W-:Y:S01]  /*16930*/  FMNMX.FTZ R64, R0, R5, !PT ;  /* 0x0000000500407209 */ /* 0x004fe20007810000 */
[----:B------:R-:W-:Y:S01]  /*16940*/  FFMA.FTZ R0, R24, UR4, -R2 ;  /* 0x0000000418007c23 */ /* 0x000fe20008010802 */
[----:B----4-:R-:W-:Y:S02]  /*16950*/  FMUL.FTZ R140, R140, R52 ;  /* 0x000000348c8c7220 */ /* 0x010fe40000410000 */
[----:B------:R-:W-:-:S03]  /*16960*/  FSETP.NEU.FTZ.AND P0, PT, R64, -INF , PT ;  /* 0xff8000004000780b */ /* 0x000fc60003f1d000 */
[----:B-1----:R1:W-:Y:S01]  /*16970*/  MUFU.EX2 R9, R0 ;  /* 0x0000000000097308 */ /* 0x0023e20000000800 */
[-C--:B------:R-:W-:Y:S01]  /*16980*/  FMUL.FTZ R141, R141, R52.reuse ;  /* 0x000000348d8d7220 */ /* 0x080fe20000410000 */
[-C--:B------:R-:W-:Y:S01]  /*16990*/  FMUL.FTZ R136, R136, R52.reuse ;  /* 0x0000003488887220 */ /* 0x080fe20000410000 */
[----:B------:R-:W-:Y:S01]  /*169a0*/  FSEL R5, R64, RZ, P0 ;  /* 0x000000ff40057208 */ /* 0x000fe20000000000 */
[-C--:B------:R-:W-:Y:S01]  /*169b0*/  FMUL.FTZ R137, R137, R52.reuse ;  /* 0x0000003489897220 */ /* 0x080fe20000410000 */
[-C--:B------:R-:W-:Y:S01]  /*169c0*/  FMUL.FTZ R148, R148, R52.reuse ;  /* 0x0000003494947220 */ /* 0x080fe20000410000 */
[----:B---3--:R-:W-:Y:S01]  /*169d0*/  FFMA.FTZ R4, R91, UR4, -R2 ;  /* 0x000000045b047c23 */ /* 0x008fe20008010802 */
        /* <DEDUP_REMOVED lines=9> */
[--C-:B--2---:R-:W-:Y:S02]  /*16a70*/  FFMA.FTZ R4, R42, UR4, -R2.reuse ;  /* 0x000000042a047c23 */ /* 0x104fe40008010802 */
[----:B------:R-:W-:Y:S02]  /*16a80*/  LDSM.16.MT88.4 R40, [R165+0x5800] ;  /* 0x00580000a528783b */ /* 0x000fe40000004200 */
        /* <DEDUP_REMOVED lines=13> */
[----:B------:R1:W2:Y:S08]  /*16b60*/  MUFU.EX2 R53, R3 ;  /* 0x0000000300357308 */ /* 0x0002b00000000800 */
[----:B------:R3:W-:Y:S01]  /*16b70*/  MUFU.EX2 R236, R4 ;  /* 0x0000000400ec7308 */ /* 0x0007e20000000800 */
[----:B-1----:R-:W-:Y:S01]  /*16b80*/  FFMA.FTZ R3, R62, UR4, -R0 ;  /* 0x000000043e037c23 */ /* 0x002fe20008010800 */
[-C--:B--2---:R-:W-:Y:S01]  /*16b90*/  FMUL.FTZ R142, R142, R53.reuse ;  /* 0x000000358e8e7220 */ /* 0x084fe20000410000 */
[-C--:B------:R-:W-:Y:S01]  /*16ba0*/  FMUL.FTZ R143, R143, R53.reuse ;  /* 0x000000358f8f7220 */ /* 0x080fe20000410000 */
[----:B------:R-:W-:-:S04]  /*16bb0*/  FMUL.FTZ R138, R138, R53 ;  /* 0x000000358a8a7220 */ /* 0x000fc80000410000 */
[----:B------:R1:W-:Y:S01]  /*16bc0*/  MUFU.EX2 R105, R3 ;  /* 0x0000000300697308 */ /* 0x0003e20000000800 */
[-C--:B------:R-:W-:Y:S01]  /*16bd0*/  FMUL.FTZ R139, R139, R53.reuse ;  /* 0x000000358b8b7220 */ /* 0x080fe20000410000 */
[-C--:B------:R-:W-:Y:S01]  /*16be0*/  FMUL.FTZ R150, R150, R53.reuse ;  /* 0x0000003596967220 */ /* 0x080fe20000410000 */
[-C--:B------:R-:W-:Y:S01]  /*16bf0*/  FMUL.FTZ R151, R151, R53.reuse ;  /* 0x0000003597977220 */ /* 0x080fe20000410000 */
[----:B---3--:R-:W-:Y:S01]  /*16c00*/  FFMA.FTZ R4, R89, UR4, -R2 ;  /* 0x0000000459047c23 */ /* 0x008fe20008010802 */
[-C--:B------:R-:W-:Y:S01]  /*16c10*/  FMUL.FTZ R146, R146, R53.reuse ;  /* 0x0000003592927220 */ /* 0x080fe20000410000 */
[----:B------:R-:W-:Y:S02]  /*16c20*/  FMUL.FTZ R147, R147, R53 ;  /* 0x0000003593937220 */ /* 0x000fe40000410000 */
[----:B------:R2:W-:Y:S01]  /*16c30*/  MUFU.EX2 R238, R4 ;  /* 0x0000000400ee7308 */ /* 0x0005e20000000800 */
[----:B-1----:R-:W-:Y:S01]  /*16c40*/  FFMA.FTZ R3, R113, UR4, -R0 ;  /* 0x0000000471037c23 */ /* 0x002fe20008010800 */
[----:B--2---:R-:W-:-:S06]  /*16c50*/  FFMA.FTZ R4, R36, UR4, -R2 ;  /* 0x0000000424047c23 */ /* 0x004fcc0008010802 */
        /* <DEDUP_REMOVED lines=33> */
[----:B------:R2:W3:Y:S02]  /*16e70*/  MUFU.EX2 R8, R4 ;  /* 0x0000000400087308 */ /* 0x0004e40000000800 */
[----:B--2---:R-:W-:Y:S01]  /*16e80*/  FFMA.FTZ R4, R71, UR4, -R2 ;  /* 0x0000000447047c23 */ /* 0x004fe20008010802 */
[----:B---3--:R-:W-:Y:S02]  /*16e90*/  MOV R113, R8 ;  /* 0x0000000800717202 */ /* 0x008fe40000000f00 */
[----:B------:R-:W-:-:S03]  /*16ea0*/  F2FP.BF16.F32.PACK_AB R8, R199, R198 ;  /* 0x000000c6c708723e */ /* 0x000fc600000010ff */
[----:B------:R2:W-:Y:S02]  /*16eb0*/  MUFU.EX2 R10, R4 ;  /* 0x00000004000a7308 */ /* 0x0005e40000000800 */
[----:B--2---:R-:W-:-:S06]  /*16ec0*/  FFMA.FTZ R4, R23, UR4, -R2 ;  /* 0x0000000417047c23 */ /* 0x004fcc0008010802 */
[----:B------:R2:W3:Y:S02]  /*16ed0*/  MUFU.EX2 R11, R4 ;  /* 0x00000004000b7308 */ /* 0x0004e40000000800 */
[----:B--2---:R-:W-:-:S06]  /*16ee0*/  FFMA.FTZ R4, R61, UR4, -R0 ;  /* 0x000000043d047c23 */ /* 0x004fcc0008010800 */
[----:B------:R2:W-:Y:S02]  /*16ef0*/  MUFU.EX2 R75, R4 ;  /* 0x00000004004b7308 */ /* 0x0005e40000000800 */
[----:B--2---:R-:W-:Y:S01]  /*16f00*/  FFMA.FTZ R4, R119, UR4, -R0 ;  /* 0x0000000477047c23 */ /* 0x004fe20008010800 */
[----:B---3--:R-:W-:-:S05]  /*16f10*/  MOV R119, R11 ;  /* 0x0000000b00777202 */ /* 0x008fca0000000f00 */
[----:B------:R2:W-:Y:S02]  /*16f20*/  MUFU.EX2 R79, R4 ;  /* 0x00000004004f7308 */ /* 0x0005e40000000800 */
[----:B--2---:R-:W-:-:S06]  /*16f30*/  FFMA.FTZ R4, R67, UR4, -R0 ;  /* 0x0000000443047c23 */ /* 0x004fcc0008010800 */
[----:B------:R2:W-:Y:S02]  /*16f40*/  MUFU.EX2 R81, R4 ;  /* 0x0000000400517308 */ /* 0x0005e40000000800 */
[----:B--2---:R-:W-:Y:S01]  /*16f50*/  FFMA.FTZ R4, R116, UR4, -R0 ;  /* 0x0000000474047c23 */ /* 0x004fe20008010800 */
[----:B------:R-:W-:Y:S02]  /*16f60*/  MOV R116, R10 ;  /* 0x0000000a00747202 */ /* 0x000fe40000000f00 */
[----:B------:R-:W-:-:S03]  /*16f70*/  F2FP.BF16.F32.PACK_AB R10, R201, R200 ;  /* 0x000000c8c90a723e */ /* 0x000fc600000010ff */
[----:B------:R2:W3:Y:S02]  /*16f80*/  MUFU.EX2 R83, R4 ;  /* 0x0000000400537308 */ /* 0x0004e40000000800 */
[----:B--2---:R-:W-:Y:S01]  /*16f90*/  FFMA.FTZ R4, R65, UR4, -R0 ;  /* 0x0000000441047c23 */ /* 0x004fe20008010800 */
[----:B---3--:R-:W-:-:S05]  /*16fa0*/  F2FP.BF16.F32.PACK_AB R11, R83, R81 ;  /* 0x00000051530b723e */ /* 0x008fca00000010ff */
[----:B------:R2:W-:Y:S02]  /*16fb0*/  MUFU.EX2 R86, R4 ;  /* 0x0000000400567308 */ /* 0x0005e40000000800 */
[----:B--2---:R-:W-:Y:S01]  /*16fc0*/  FFMA.FTZ R4, R115, UR4, -R0 ;  /* 0x0000000473047c23 */ /* 0x004fe20008010800 */
[----:B------:R-:W-:Y:S02]  /*16fd0*/  MOV R115, R9 ;  /* 0x0000000900737202 */ /* 0x000fe40000000f00 */
[----:B------:R-:W-:-:S03]  /*16fe0*/  F2FP.BF16.F32.PACK_AB R9, R79, R75 ;  /* 0x0000004b4f09723e */ /* 0x000fc600000010ff */
[----:B------:R2:W3:Y:S04]  /*16ff0*/  MUFU.EX2 R90, R4 ;  /* 0x00000004005a7308 */ /* 0x0004e80000000800 */
[C---:B------:R-:W-:Y:S06]  /*17000*/  HMMA.16816.F32.BF16 R20, R8.reuse, R12, R140 ;  /* 0x0000000c0814723c */ /* 0x040fec000004188c */
[----:B------:R-:W-:Y:S01]  /*17010*/  HMMA.16816.F32.BF16 R24, R8, R14, R136 ;  /* 0x0000000e0818723c */ /* 0x000fe20000041888 */
[----:B------:R-:W-:Y:S01]  /*17020*/  LDSM.16.MT88.4 R136, [R165+0x7c00] ;  /* 0x007c0000a588783b */ /* 0x000fe20000004200 */
[----:B--2---:R-:W-:-:S04]  /*17030*/  FFMA.FTZ R4, R63, UR4, -R0 ;  /* 0x000000043f047c23 */ /* 0x004fc80008010800 */
[C---:B------:R-:W-:Y:S01]  /*17040*/  HMMA.16816.F32.BF16 R148, R8.reuse, R16, R148 ;  /* 0x000000100894723c */ /* 0x040fe20000041894 */
[----:B---3--:R-:W-:Y:S01]  /*17050*/  F2FP.BF16.F32.PACK_AB R5, R90, R86 ;  /* 0x000000565a05723e */ /* 0x008fe200000010ff */
[----:B------:R2:W-:Y:S04]  /*17060*/  MUFU.EX2 R93, R4 ;  /* 0x00000004005d7308 */ /* 0x0005e80000000800 */
[----:B------:R-:W-:Y:S01]  /*17070*/  HMMA.16816.F32.BF16 R12, R8, R18, R144 ;  /* 0x00000012080c723c */ /* 0x000fe20000041890 */
[----:B------:R-:W3:Y:S06]  /*17080*/  LDSM.16.MT88.4 R16, [R166+0x5800] ;  /* 0x00580000a610783b */ /* 0x000eec0000004200 */
[----:B------:R-:W-:-:S02]  /*17090*/  MOV R145, R37 ;  /* 0x0000002500917202 */ /* 0x000fc40000000f00 */
[----:B------:R-:W-:Y:S02]  /*170a0*/  MOV R144, R39 ;  /* 0x0000002700907202 */ /* 0x000fe40000000f00 */
[----:B------:R-:W4:Y:S01]  /*170b0*/  LDSM.16.MT88.4 R36, [R165+0x5c00] ;  /* 0x005c0000a524783b */ /* 0x000f220000004200 */
[----:B------:R-:W-:Y:S01]  /*170c0*/  MOV R146, R98 ;  /* 0x0000006200927202 */ /* 0x000fe20000000f00 */
[----:B--2---:R-:W-:Y:S01]  /*170d0*/  FFMA.FTZ R4, R112, UR4, -R0 ;  /* 0x0000000470047c23 */ /* 0x004fe20008010800 */
[----:B------:R-:W-:Y:S01]  /*170e0*/  F2FP.BF16.F32.PACK_AB R8, R207, R206 ;  /* 0x000000cecf08723e */ /* 0x000fe200000010ff */
[----:B------:R2:W-:Y:S01]  /*170f0*/  MUFU.EX2 R112, R3 ;  /* 0x0000000300707308 */ /* 0x0005e20000000800 */
[----:B------:R-:W-:Y:S02]  /*17100*/  F2FP.BF16.F32.PACK_AB R10, R209, R208 ;  /* 0x000000d0d10a723e */ /* 0x000fe400000010ff */
[----:B------:R-:W-:-:S05]  /*17110*/  MOV R147, R97 ;  /* 0x0000006100937202 */ /* 0x000fca0000000f00 */
[----:B------:R5:W1:Y:S01]  /*17120*/  MUFU.EX2 R95, R4 ;  /* 0x00000004005f7308 */ /* 0x000a620000000800 */
[----:B--2---:R-:W-:Y:S01]  /*17130*/  FFMA.FTZ R3, R117, UR4, -R0 ;  /* 0x0000000475037c23 */ /* 0x004fe20008010800 */
[----:B------:R-:W-:-:S06]  /*17140*/  MOV R117, R7 ;  /* 0x0000000700757202 */ /* 0x000fcc0000000f00 */
[----:B------:R2:W-:Y:S01]  /*17150*/  MUFU.EX2 R103, R3 ;  /* 0x0000000300677308 */ /* 0x0005e20000000800 */
[----:B-----5:R-:W-:Y:S01]  /*17160*/  FFMA.FTZ R4, R59, UR4, -R0 ;  /* 0x000000043b047c23 */ /* 0x020fe20008010800 */
[----:B-1----:R-:W-:-:S06]  /*17170*/  F2FP.BF16.F32.PACK_AB R7, R95, R93 ;  /* 0x0000005d5f07723e */ /* 0x002fcc00000010ff */
[----:B------:R1:W-:Y:S01]  /*17180*/  MUFU.EX2 R99, R4 ;  /* 0x0000000400637308 */ /* 0x0003e20000000800 */
[----:B--2---:R-:W-:-:S07]  /*17190*/  FFMA.FTZ R3, R72, UR4, -R0 ;  /* 0x0000000448037c23 */ /* 0x004fce0008010800 */
[----:B------:R2:W-:Y:S01]  /*171a0*/  MUFU.EX2 R100, R3 ;  /* 0x0000000300647308 */ /* 0x0005e20000000800 */
[----:B-1----:R-:W-:-:S07]  /*171b0*/  FFMA.FTZ R4, R111, UR4, -R0 ;  /* 0x000000046f047c23 */ /* 0x002fce0008010800 */
[----:B------:R1:W5:Y:S01]  /*171c0*/  MUFU.EX2 R101, R4 ;  /* 0x0000000400657308 */ /* 0x0003620000000800 */
[----:B--2---:R-:W-:Y:S01]  /*171d0*/  FFMA.FTZ R3, R120, UR4, -R0 ;  /* 0x0000000478037c23 */ /* 0x004fe20008010800 */
[----:B------:R-:W-:-:S06]  /*171e0*/  MOV R120, R46 ;  /* 0x0000002e00787202 */ /* 0x000fcc0000000f00 */
[----:B------:R2:W-:Y:S01]  /*171f0*/  MUFU.EX2 R98, R3 ;  /* 0x0000000300627308 */ /* 0x0005e20000000800 */
[----:B-1----:R-:W-:Y:S01]  /*17200*/  FFMA.FTZ R4, R57, UR4, -R0 ;  /* 0x0000000439047c23 */ /* 0x002fe20008010800 */
[----:B-----5:R-:W-:-:S06]  /*17210*/  F2FP.BF16.F32.PACK_AB R9, R101, R99 ;  /* 0x000000636509723e */ /* 0x020fcc00000010ff */
        /* <DEDUP_REMOVED lines=8> */
[--C-:B-1----:R-:W-:Y:S01]  /*172a0*/  FFMA.FTZ R4, R60, UR4, -R0.reuse ;  /* 0x000000043c047c23 */ /* 0x102fe20008010800 */
[----:B-----5:R-:W-:Y:S01]  /*172b0*/  F2FP.BF16.F32.PACK_AB R11, R104, R102 ;  /* 0x00000066680b723e */ /* 0x020fe200000010ff */
[----:B------:R-:W-:Y:S05]  /*172c0*/  LDSM.16.MT88.4 R60, [R165+0x7400] ;  /* 0x00740000a53c783b */ /* 0x000fea0000004200 */
[----:B------:R1:W-:Y:S01]  /*172d0*/  MUFU.EX2 R111, R4 ;  /* 0x00000004006f7308 */ /* 0x0003e20000000800 */
[----:B--2---:R-:W-:-:S07]  /*172e0*/  FFMA.FTZ R3, R68, UR4, -R0 ;  /* 0x0000000444037c23 */ /* 0x004fce0008010800 */
[----:B------:R2:W-:Y:S01]  /*172f0*/  MUFU.EX2 R94, R3 ;  /* 0x00000003005e7308 */ /* 0x0005e20000000800 */
[----:B-1----:R-:W-:-:S07]  /*17300*/  FFMA.FTZ R4, R110, UR4, -R0 ;  /* 0x000000046e047c23 */ /* 0x002fce0008010800 */
[----:B------:R1:W5:Y:S01]  /*17310*/  MUFU.EX2 R109, R4 ;  /* 0x00000004006d7308 */ /* 0x0003620000000800 */
[--C-:B--2---:R-:W-:Y:S01]  /*17320*/  FFMA.FTZ R3, R123, UR4, -R0.reuse ;  /* 0x000000047b037c23 */ /* 0x104fe20008010800 */
[----:B------:R-:W-:Y:S02]  /*17330*/  MOV R123, R45 ;  /* 0x0000002d007b7202 */ /* 0x000fe40000000f00 */
[----:B------:R-:W-:Y:S04]  /*17340*/  LDSM.16.MT88.4 R44, [R165+0x6000] ;  /* 0x00600000a52c783b */ /* 0x000fe80000004200 */
[----:B------:R2:W-:Y:S01]  /*17350*/  MUFU.EX2 R92, R3 ;  /* 0x00000003005c7308 */ /* 0x0005e20000000800 */
[----:B-1----:R-:W-:-:S07]  /*17360*/  FFMA.FTZ R4, R69, UR4, -R0 ;  /* 0x0000000445047c23 */ /* 0x002fce0008010800 */
[----:B------:R1:W4:Y:S01]  /*17370*/  MUFU.EX2 R110, R4 ;  /* 0x00000004006e7308 */ /* 0x0003220000000800 */
[----:B--2---:R-:W-:-:S07]  /*17380*/  FFMA.FTZ R3, R70, UR4, -R0 ;  /* 0x0000000446037c23 */ /* 0x004fce0008010800 */
[----:B------:R2:W-:Y:S01]  /*17390*/  MUFU.EX2 R91, R3 ;  /* 0x00000003005b7308 */ /* 0x0005e20000000800 */
[----:B-1----:R-:W-:-:S07]  /*173a0*/  F2FP.BF16.F32.PACK_AB R4, R203, R202 ;  /* 0x000000cacb04723e */ /* 0x002fce00000010ff */
[C---:B------:R-:W-:Y:S06]  /*173b0*/  HMMA.16816.F32.BF16 R20, R4.reuse, R28, R20 ;  /* 0x0000001c0414723c */ /* 0x040fec0000041814 */
[----:B------:R-:W-:Y:S01]  /*173c0*/  HMMA.16816.F32.BF16 R24, R4, R30, R24 ;  /* 0x0000001e0418723c */ /* 0x000fe20000041818 */
[----:B--2---:R-:W-:-:S04]  /*173d0*/  FFMA.FTZ R3, R121, UR4, -R0 ;  /* 0x0000000479037c23 */ /* 0x004fc80008010800 */
[----:B------:R1:W2:Y:S01]  /*173e0*/  MUFU.EX2 R89, R3 ;  /* 0x0000000300597308 */ /* 0x0002a20000000800 */
[C---:B------:R-:W-:Y:S06]  /*173f0*/  HMMA.16816.F32.BF16 R28, R4.reuse, R32, R148 ;  /* 0x00000020041c723c */ /* 0x040fec0000041894 */
[----:B------:R-:W-:Y:S01]  /*17400*/  HMMA.16816.F32.BF16 R12, R4, R34, R12 ;  /* 0x00000022040c723c */ /* 0x000fe2000004180c */
[----:B------:R-:W2:Y:S05]  /*17410*/  LDSM.16.MT88.4 R32, [R166+0x5c00] ;  /* 0x005c0000a620783b */ /* 0x000eaa0000004200 */
[----:B------:R-:W-:Y:S01]  /*17420*/  HMMA.16816.F32.BF16 R20, R8, R40, R20 ;  /* 0x000000280814723c */ /* 0x000fe20000041814 */
[----:B------:R-:W-:-:S02]  /*17430*/  F2FP.BF16.F32.PACK_AB R4, R212, R210 ;  /* 0x000000d2d404723e */ /* 0x000fc400000010ff */
[----:B-----5:R-:W-:Y:S01]  /*17440*/  F2FP.BF16.F32.PACK_AB R5, R109, R111 ;  /* 0x0000006f6d05723e */ /* 0x020fe200000010ff */
[--C-:B-1----:R-:W-:Y:S01]  /*17450*/  FFMA.FTZ R3, R76, UR4, -R0.reuse ;  /* 0x000000044c037c23 */ /* 0x102fe20008010800 */
[----:B------:R-:W-:Y:S01]  /*17460*/  F2FP.BF16.F32.PACK_AB R6, R213, R211 ;  /* 0x000000d3d506723e */ /* 0x000fe200000010ff */
[C---:B------:R-:W-:Y:S01]  /*17470*/  HMMA.16816.F32.BF16 R24, R8.reuse, R42, R24 ;  /* 0x0000002a0818723c */ /* 0x040fe20000041818 */
[----:B------:R-:W-:Y:S01]  /*17480*/  F2FP.BF16.F32.PACK_AB R7, R112, R105 ;  /* 0x000000697007723e */ /* 0x000fe200000010ff */
[----:B------:R-:W-:Y:S01]  /*17490*/  LDSM.16.MT88.4 R40, [R165+0x6400] ;  /* 0x00640000a528783b */ /* 0x000fe20000004200 */
[----:B------:R1:W-:Y:S03]  /*174a0*/  MUFU.EX2 R88, R3 ;  /* 0x0000000300587308 */ /* 0x0003e60000000800 */
[C---:B---3--:R-:W-:Y:S06]  /*174b0*/  HMMA.16816.F32.BF16 R28, R8.reuse, R16, R28 ;  /* 0x00000010081c723c */ /* 0x048fec000004181c */
[----:B------:R-:W-:Y:S01]  /*174c0*/  HMMA.16816.F32.BF16 R12, R8, R18, R12 ;  /* 0x00000012080c723c */ /* 0x000fe2000004180c */
[----:B------:R-:W3:Y:S05]  /*174d0*/  LDSM.16.MT88.4 R16, [R166+0x6000] ;  /* 0x00600000a610783b */ /* 0x000eea0000004200 */
[----:B----4-:R-:W-:Y:S01]  /*174e0*/  HMMA.16816.F32.BF16 R20, R4, R36, R20 ;  /* 0x000000240414723c */ /* 0x010fe20000041814 */
[----:B------:R-:W-:Y:S01]  /*174f0*/  F2FP.BF16.F32.PACK_AB R8, R214, R215 ;  /* 0x000000d7d608723e */ /* 0x000fe200000010ff */
[----:B-1----:R-:W-:Y:S01]  /*17500*/  FFMA.FTZ R3, R118, UR4, -R0 ;  /* 0x0000000476037c23 */ /* 0x002fe20008010800 */
[----:B------:R-:W-:-:S02]  /*17510*/  F2FP.BF16.F32.PACK_AB R9, R103, R110 ;  /* 0x0000006e6709723e */ /* 0x000fc400000010ff */
[----:B------:R-:W-:Y:S01]  /*17520*/  F2FP.BF16.F32.PACK_AB R10, R217, R216 ;  /* 0x000000d8d90a723e */ /* 0x000fe200000010ff */
[C---:B------:R-:W-:Y:S01]  /*17530*/  HMMA.16816.F32.BF16 R24, R4.reuse, R38, R24 ;  /* 0x000000260418723c */ /* 0x040fe20000041818 */
[----:B------:R-:W-:Y:S01]  /*17540*/  F2FP.BF16.F32.PACK_AB R11, R98, R100 ;  /* 0x00000064620b723e */ /* 0x000fe200000010ff */
[----:B------:R-:W-:Y:S01]  /*17550*/  LDSM.16.MT88.4 R36, [R166+0x6800] ;  /* 0x00680000a624783b */ /* 0x000fe20000004200 */
[----:B------:R1:W4:Y:S03]  /*17560*/  MUFU.EX2 R87, R3 ;  /* 0x0000000300577308 */ /* 0x0003260000000800 */
[C---:B--2---:R-:W-:Y:S06]  /*17570*/  HMMA.16816.F32.BF16 R28, R4.reuse, R32, R28 ;  /* 0x00000020041c723c */ /* 0x044fec000004181c */
[----:B------:R-:W-:Y:S01]  /*17580*/  HMMA.16816.F32.BF16 R12, R4, R34, R12 ;  /* 0x00000022040c723c */ /* 0x000fe2000004180c */
[----:B------:R-:W2:Y:S05]  /*17590*/  LDSM.16.MT88.4 R32, [R166+0x6400] ;  /* 0x00640000a620783b */ /* 0x000eaa0000004200 */
[----:B------:R-:W-:Y:S01]  /*175a0*/  HMMA.16816.F32.BF16 R20, R8, R44, R20 ;  /* 0x0000002c0814723c */ /* 0x000fe20000041814 */
[----:B------:R-:W-:Y:S01]  /*175b0*/  F2FP.BF16.F32.PACK_AB R4, R218, R219 ;  /* 0x000000dbda04723e */ /* 0x000fe200000010ff */
[----:B-1----:R-:W-:Y:S01]  /*175c0*/  FFMA.FTZ R3, R78, UR4, -R0 ;  /* 0x000000044e037c23 */ /* 0x002fe20008010800 */
[----:B------:R-:W-:-:S02]  /*175d0*/  F2FP.BF16.F32.PACK_AB R5, R96, R97 ;  /* 0x000000616005723e */ /* 0x000fc400000010ff */
[----:B------:R-:W-:Y:S01]  /*175e0*/  F2FP.BF16.F32.PACK_AB R6, R222, R220 ;  /* 0x000000dcde06723e */ /* 0x000fe200000010ff */
[C---:B------:R-:W-:Y:S01]  /*175f0*/  HMMA.16816.F32.BF16 R24, R8.reuse, R46, R24 ;  /* 0x0000002e0818723c */ /* 0x040fe20000041818 */
[----:B------:R-:W-:Y:S01]  /*17600*/  F2FP.BF16.F32.PACK_AB R7, R92, R94 ;  /* 0x0000005e5c07723e */ /* 0x000fe200000010ff */
[----:B------:R1:W-:Y:S01]  /*17610*/  MUFU.EX2 R85, R3 ;  /* 0x0000000300557308 */ /* 0x0003e20000000800 */
[----:B------:R-:W5:Y:S03]  /*17620*/  LDSM.16.MT88.4 R44, [R165+0x6c00] ;  /* 0x006c0000a52c783b */ /* 0x000f660000004200 */
[C---:B---3--:R-:W-:Y:S06]  /*17630*/  HMMA.16816.F32.BF16 R28, R8.reuse, R16, R28 ;  /* 0x00000010081c723c */ /* 0x048fec000004181c */
[----:B------:R-:W-:Y:S06]  /*17640*/  HMMA.16816.F32.BF16 R12, R8, R18, R12 ;  /* 0x00000012080c723c */ /* 0x000fec000004180c */
[----:B------:R-:W-:Y:S01]  /*17650*/  HMMA.16816.F32.BF16 R20, R4, R40, R20 ;  /* 0x000000280414723c */ /* 0x000fe20000041814 */
[----:B-1----:R-:W-:Y:S01]  /*17660*/  FFMA.FTZ R3, R124, UR4, -R0 ;  /* 0x000000047c037c23 */ /* 0x002fe20008010800 */
[----:B------:R-:W-:-:S02]  /*17670*/  F2FP.BF16.F32.PACK_AB R8, R223, R221 ;  /* 0x000000dddf08723e */ /* 0x000fc400000010ff */
[----:B------:R-:W-:Y:S01]  /*17680*/  F2FP.BF16.F32.PACK_AB R9, R89, R91 ;  /* 0x0000005b5909723e */ /* 0x000fe200000010ff */
[----:B------:R1:W3:Y:S01]  /*17690*/  MUFU.EX2 R84, R3 ;  /* 0x0000000300547308 */ /* 0x0002e20000000800 */
[----:B------:R-:W-:Y:S01]  /*176a0*/  HMMA.16816.F32.BF16 R24, R4, R42, R24 ;  /* 0x0000002a0418723c */ /* 0x000fe20000041818 */
[----:B------:R-:W-:Y:S01]  /*176b0*/  F2FP.BF16.F32.PACK_AB R10, R226, R224 ;  /* 0x000000e0e20a723e */ /* 0x000fe200000010ff */
[----:B------:R-:W5:Y:S01]  /*176c0*/  LDSM.16.MT88.4 R40, [R166+0x6c00] ;  /* 0x006c0000a628783b */ /* 0x000f620000004200 */
[----:B----4-:R-:W-:-:S03]  /*176d0*/  F2FP.BF16.F32.PACK_AB R11, R87, R88 ;  /* 0x00000058570b723e */ /* 0x010fc600000010ff */
[C---:B--2---:R-:W-:Y:S06]  /*176e0*/  HMMA.16816.F32.BF16 R28, R4.reuse, R32, R28 ;  /* 0x00000020041c723c */ /* 0x044fec000004181c */
[----:B------:R-:W-:Y:S01]  /*176f0*/  HMMA.16816.F32.BF16 R16, R4, R34, R12 ;  /* 0x000000220410723c */ /* 0x000fe2000004180c */
[----:B-1----:R-:W-:-:S05]  /*17700*/  FFMA.FTZ R3, R80, UR4, -R0 ;  /* 0x0000000450037c23 */ /* 0x002fca0008010800 */
[C---:B------:R-:W-:Y:S01]  /*17710*/  HMMA.16816.F32.BF16 R12, R8.reuse, R48, R20 ;  /* 0x00000030080c723c */ /* 0x040fe20000041814 */
[----:B------:R-:W-:Y:S01]  /*17720*/  F2FP.BF16.F32.PACK_AB R4, R228, R225 ;  /* 0x000000e1e404723e */ /* 0x000fe200000010ff */
[----:B------:R1:W-:Y:S01]  /*17730*/  MUFU.EX2 R78, R3 ;  /* 0x00000003004e7308 */ /* 0x0003e20000000800 */
[----:B---3--:R-:W-:Y:S02]  /*17740*/  F2FP.BF16.F32.PACK_AB R5, R84, R85 ;  /* 0x000000555405723e */ /* 0x008fe400000010ff */
[----:B------:R-:W-:Y:S01]  /*17750*/  F2FP.BF16.F32.PACK_AB R6, R229, R227 ;  /* 0x000000e3e506723e */ /* 0x000fe200000010ff */
[C---:B------:R-:W-:Y:S01]  /*17760*/  HMMA.16816.F32.BF16 R24, R8.reuse, R50, R24 ;  /* 0x000000320818723c */ /* 0x040fe20000041818 */
[----:B------:R-:W-:Y:S05]  /*17770*/  LDSM.16.MT88.4 R48, [R166+0x7000] ;  /* 0x00700000a630783b */ /* 0x000fea0000004200 */
[C---:B------:R-:W-:Y:S06]  /*17780*/  HMMA.16816.F32.BF16 R32, R8.reuse, R36, R28 ;  /* 0x000000240820723c */ /* 0x040fec000004181c */
[----:B------:R-:W-:Y:S01]  /*17790*/  HMMA.16816.F32.BF16 R28, R8, R38, R16 ;  /* 0x00000026081c723c */ /* 0x000fe20000041810 */
[--C-:B-1----:R-:W-:Y:S01]  /*177a0*/  FFMA.FTZ R3, R125, UR4, -R0.reuse ;  /* 0x000000047d037c23 */ /* 0x102fe20008010800 */
[----:B------:R-:W-:Y:S03]  /*177b0*/  LDSM.16.MT88.4 R36, [R166+0x7400] ;  /* 0x00740000a624783b */ /* 0x000fe60000004200 */
[----:B------:R1:W2:Y:S02]  /*177c0*/  MUFU.EX2 R77, R3 ;  /* 0x00000003004d7308 */ /* 0x0002a40000000800 */
[----:B------:R-:W-:Y:S01]  /*177d0*/  FFMA.FTZ R8, R134, UR4, -R0 ;  /* 0x0000000486087c23 */ /* 0x000fe20008010800 */
[----:B------:R-:W-:-:S05]  /*177e0*/  FFMA.FTZ R9, R246, R53, R75 ;  /* 0x00000035f6097223 */ /* 0x000fca000001004b */
[----:B------:R3:W-:Y:S01]  /*177f0*/  MUFU.EX2 R68, R8 ;  /* 0x0000000800447308 */ /* 0x0007e20000000800 */
[----:B-1----:R-:W-:Y:S01]  /*17800*/  FFMA.FTZ R3, R56, UR4, -R0 ;  /* 0x0000000438037c23 */ /* 0x002fe20008010800 */
[----:B--2---:R-:W-:-:S06]  /*17810*/  F2FP.BF16.F32.PACK_AB R7, R77, R78 ;  /* 0x0000004e4d07723e */ /* 0x004fcc00000010ff */
[----:B------:R1:W-:Y:S01]  /*17820*/  MUFU.EX2 R76, R3 ;  /* 0x00000003004c7308 */ /* 0x0003e20000000800 */
[----:B-----5:R-:W-:Y:S01]  /*17830*/  HMMA.16816.F32.BF16 R20, R4, R44, R12 ;  /* 0x0000002c0414723c */ /* 0x020fe2000004180c */
[----:B---3--:R-:W-:-:S05]  /*17840*/  F2FP.BF16.F32.PACK_AB R8, R238, R236 ;  /* 0x000000ecee08723e */ /* 0x008fca00000010ff */
[----:B------:R-:W-:Y:S01]  /*17850*/  HMMA.16816.F32.BF16 R16, R4, R46, R24 ;  /* 0x0000002e0410723c */ /* 0x000fe20000041818 */
[----:B------:R-:W-:Y:S01]  /*17860*/  F2FP.BF16.F32.PACK_AB R12, R231, R230 ;  /* 0x000000e6e70c723e */ /* 0x000fe200000010ff */
[----:B------:R-:W-:Y:S01]  /*17870*/  LDSM.16.MT88.4 R44, [R165+0x7800] ;  /* 0x00780000a52c783b */ /* 0x000fe20000004200 */
[----:B------:R-:W-:-:S03]  /*17880*/  F2FP.BF16.F32.PACK_AB R14, R234, R235 ;  /* 0x000000ebea0e723e */ /* 0x000fc600000010ff */
[----:B------:R-:W-:Y:S01]  /*17890*/  HMMA.16816.F32.BF16 R24, R4, R40, R32 ;  /* 0x000000280418723c */ /* 0x000fe20000041820 */
[----:B-1----:R-:W-:-:S04]  /*178a0*/  FFMA.FTZ R3, R128, UR4, -R0 ;  /* 0x0000000480037c23 */ /* 0x002fc80008010800 */
[----:B------:R1:W2:Y:S01]  /*178b0*/  MUFU.EX2 R74, R3 ;  /* 0x00000003004a7308 */ /* 0x0002a20000000800 */
[----:B------:R-:W-:Y:S01]  /*178c0*/  HMMA.16816.F32.BF16 R28, R4, R42, R28 ;  /* 0x0000002a041c723c */ /* 0x000fe2000004181c */
[----:B------:R-:W-:Y:S06]  /*178d0*/  LDSM.16.MT88.4 R40, [R166+0x7800] ;  /* 0x00780000a628783b */ /* 0x000fec0000004200 */
[----:B------:R-:W-:Y:S01]  /*178e0*/  FADD.FTZ R5, R79, R9 ;  /* 0x000000094f057221 */ /* 0x000fe20000010000 */
[----:B------:R-:W-:-:S03]  /*178f0*/  F2FP.BF16.F32.PACK_AB R6, R248, R241 ;  /* 0x000000f1f806723e */ /* 0x000fc600000010ff */
[----:B------:R-:W-:-:S04]  /*17900*/  FADD.FTZ R5, R81, R5 ;  /* 0x0000000551057221 */ /* 0x000fc80000010000 */
[----:B------:R-:W-:Y:S01]  /*17910*/  FADD.FTZ R5, R83, R5 ;  /* 0x0000000553057221 */ /* 0x000fe20000010000 */
[--C-:B-1----:R-:W-:Y:S01]  /*17920*/  FFMA.FTZ R3, R58, UR4, -R0.reuse ;  /* 0x000000043a037c23 */ /* 0x102fe20008010800 */
[----:B--2---:R-:W-:Y:S01]  /*17930*/  F2FP.BF16.F32.PACK_AB R13, R74, R76 ;  /* 0x0000004c4a0d723e */ /* 0x004fe200000010ff */
[----:B------:R-:W1:Y:S01]  /*17940*/  LDSM.16.MT88.4 R56, [R165+0x7000] ;  /* 0x00700000a538783b */ /* 0x000e620000004200 */
[----:B------:R-:W-:Y:S01]  /*17950*/  FADD.FTZ R5, R86, R5 ;  /* 0x0000000556057221 */ /* 0x000fe20000010000 */
[----:B------:R2:W-:Y:S02]  /*17960*/  MUFU.EX2 R73, R3 ;  /* 0x0000000300497308 */ /* 0x0005e40000000800 */
[----:B--2---:R-:W-:-:S06]  /*17970*/  FFMA.FTZ R3, R129, UR4, -R0 ;  /* 0x0000000481037c23 */ /* 0x004fcc0008010800 */
[----:B------:R2:W3:Y:S02]  /*17980*/  MUFU.EX2 R72, R3 ;  /* 0x0000000300487308 */ /* 0x0004e40000000800 */
[----:B--2---:R-:W-:Y:S01]  /*17990*/  FFMA.FTZ R3, R82, UR4, -R0 ;  /* 0x0000000452037c23 */ /* 0x004fe20008010800 */
[----:B---3--:R-:W-:-:S05]  /*179a0*/  F2FP.BF16.F32.PACK_AB R15, R72, R73 ;  /* 0x00000049480f723e */ /* 0x008fca00000010ff */
[----:B------:R2:W-:Y:S02]  /*179b0*/  MUFU.EX2 R71, R3 ;  /* 0x0000000300477308 */ /* 0x0005e40000000800 */
[C---:B-1----:R-:W-:Y:S06]  /*179c0*/  HMMA.16816.F32.BF16 R20, R12.reuse, R56, R20 ;  /* 0x000000380c14723c */ /* 0x042fec0000041814 */
[C---:B------:R-:W-:Y:S06]  /*179d0*/  HMMA.16816.F32.BF16 R16, R12.reuse, R58, R16 ;  /* 0x0000003a0c10723c */ /* 0x040fec0000041810 */
[----:B------:R-:W-:Y:S01]  /*179e0*/  HMMA.16816.F32.BF16 R24, R12, R48, R24 ;  /* 0x000000300c18723c */ /* 0x000fe20000041818 */
[----:B--2---:R-:W-:-:S04]  /*179f0*/  FFMA.FTZ R3, R131, UR4, -R0 ;  /* 0x0000000483037c23 */ /* 0x004fc80008010800 */
[----:B------:R1:W2:Y:S01]  /*17a00*/  MUFU.EX2 R70, R3 ;  /* 0x0000000300467308 */ /* 0x0002a20000000800 */
[----:B------:R-:W-:Y:S01]  /*17a10*/  HMMA.16816.F32.BF16 R32, R12, R50, R28 ;  /* 0x000000320c20723c */ /* 0x000fe2000004181c */
[----:B-1----:R-:W-:Y:S01]  /*17a20*/  FFMA.FTZ R3, R106, UR4, -R0 ;  /* 0x000000046a037c23 */ /* 0x002fe20008010800 */
[----:B--2---:R-:W-:-:S05]  /*17a30*/  F2FP.BF16.F32.PACK_AB R9, R70, R71 ;  /* 0x000000474609723e */ /* 0x004fca00000010ff */
[----:B------:R1:W2:Y:S02]  /*17a40*/  MUFU.EX2 R69, R3 ;  /* 0x0000000300457308 */ /* 0x0002a40000000800 */
[----:B-1----:R-:W-:Y:S01]  /*17a50*/  FFMA.FTZ R3, R245, R52, R198 ;  /* 0x00000034f5037223 */ /* 0x002fe200000100c6 */
[----:B--2---:R-:W-:-:S03]  /*17a60*/  F2FP.BF16.F32.PACK_AB R11, R68, R69 ;  /* 0x00000045440b723e */ /* 0x004fc600000010ff */
[----:B------:R-:W-:Y:S01]  /*17a70*/  FADD.FTZ R10, R199, R3 ;  /* 0x00000003c70a7221 */ /* 0x000fe20000010000 */
[----:B------:R-:W-:-:S03]  /*17a80*/  FFMA.FTZ R3, R107, UR4, -R0 ;  /* 0x000000046b037c23 */ /* 0x000fc60008010800 */
[----:B------:R-:W-:Y:S01]  /*17a90*/  FADD.FTZ R4, R200, R10 ;  /* 0x0000000ac8047221 */ /* 0x000fe20000010000 */
[----:B------:R1:W-:Y:S01]  /*17aa0*/  MUFU.EX2 R67, R3 ;  /* 0x0000000300437308 */ /* 0x0003e20000000800 */
[----:B------:R-:W-:Y:S02]  /*17ab0*/  F2FP.BF16.F32.PACK_AB R10, R240, R237 ;  /* 0x000000edf00a723e */ /* 0x000fe400000010ff */
[----:B------:R-:W-:-:S04]  /*17ac0*/  FADD.FTZ R4, R201, R4 ;  /* 0x00000004c9047221 */ /* 0x000fc80000010000 */
[----:B------:R-:W-:Y:S01]  /*17ad0*/  FADD.FTZ R4, R202, R4 ;  /* 0x00000004ca047221 */ /* 0x000fe20000010000 */
[C---:B------:R-:W-:Y:S06]  /*17ae0*/  HMMA.16816.F32.BF16 R28, R8.reuse, R60, R20 ;  /* 0x0000003c081c723c */ /* 0x040fec0000041814 */
[----:B------:R-:W-:Y:S01]  /*17af0*/  HMMA.16816.F32.BF16 R20, R8, R36, R24 ;  /* 0x000000240814723c */ /* 0x000fe20000041818 */
[----:B-1----:R-:W-:-:S05]  /*17b00*/  FFMA.FTZ R3, R153, UR4, -R0 ;  /* 0x0000000499037c23 */ /* 0x002fca0008010800 */
        /* <DEDUP_REMOVED lines=9> */
[----:B------:R1:W-:Y:S01]  /*17ba0*/  MUFU.EX2 R59, R3 ;  /* 0x00000003003b7308 */ /* 0x0003e20000000800 */
[----:B---3--:R-:W-:-:S07]  /*17bb0*/  FFMA.FTZ R8, R159, UR4, -R0 ;  /* 0x000000049f087c23 */ /* 0x008fce0008010800 */
        /* <DEDUP_REMOVED lines=13> */
[--C-:B------:R-:W-:Y:S01]  /*17c90*/  FFMA.FTZ R3, R157, UR4, -R0.reuse ;  /* 0x000000049d037c23 */ /* 0x100fe20008010800 */
        /* <DEDUP_REMOVED lines=21> */
[----:B------:R1:W3:Y:S01]  /*17df0*/  MUFU.EX2 R49, R8 ;  /* 0x0000000800317308 */ /* 0x0002e20000000800 */
        /* <DEDUP_REMOVED lines=15> */
[----:B------:R1:W-:Y:S01]  /*17ef0*/  MUFU.EX2 R48, R8 ;  /* 0x0000000800307308 */ /* 0x0003e20000000800 */
[----:B------:R-:W-:Y:S01]  /*17f00*/  FADD.FTZ R3, R103, R3 ;  /* 0x0000000367037221 */ /* 0x000fe20000010000 */
[----:B------:R-:W-:-:S02]  /*17f10*/  FADD.FTZ R9, R220, R9 ;  /* 0x00000009dc097221 */ /* 0x000fc40000010000 */
[----:B------:R-:W-:Y:S01]  /*17f20*/  HMMA.16816.F32.BF16 R20, R4, R40, R20 ;  /* 0x000000280414723c */ /* 0x000fe20000041814 */
[----:B------:R-:W-:Y:S01]  /*17f30*/  FADD.FTZ R3, R100, R3 ;  /* 0x0000000364037221 */ /* 0x000fe20000010000 */
[----:B------:R-:W-:-:S03]  /*17f40*/  FADD.FTZ R9, R222, R9 ;  /* 0x00000009de097221 */ /* 0x000fc60000010000 */
[----:B------:R-:W-:Y:S01]  /*17f50*/  FADD.FTZ R3, R98, R3 ;  /* 0x0000000362037221 */ /* 0x000fe20000010000 */
[----:B------:R-:W-:Y:S01]  /*17f60*/  HMMA.16816.F32.BF16 R12, R4, R42, R24 ;  /* 0x0000002a040c723c */ /* 0x000fe20000041818 */
[----:B------:R-:W3:Y:S01]  /*17f70*/  LDSM.16.MT88.4 R24, [R165+0x8000] ;  /* 0x00800000a518783b */ /* 0x000ee20000004200 */
[----:B------:R-:W-:Y:S01]  /*17f80*/  FADD.FTZ R9, R221, R9 ;  /* 0x00000009dd097221 */ /* 0x000fe20000010000 */
[----:B------:R-:W-:Y:S01]  /*17f90*/  FADD.FTZ R3, R97, R3 ;  /* 0x0000000361037221 */ /* 0x000fe20000010000 */
[----:B----4-:R-:W-:Y:S02]  /*17fa0*/  FFMA.FTZ R10, R194, UR4, -R2 ;  /* 0x00000004c20a7c23 */ /* 0x010fe40008010802 */
[----:B------:R-:W-:Y:S01]  /*17fb0*/  FADD.FTZ R9, R223, R9 ;  /* 0x00000009df097221 */ /* 0x000fe20000010000 */
[----:B-1----:R-:W-:Y:S01]  /*17fc0*/  FFMA.FTZ R8, R186, UR4, -R0 ;  /* 0x00000004ba087c23 */ /* 0x002fe20008010800 */
[----:B------:R-:W-:Y:S01]  /*17fd0*/  FADD.FTZ R3, R96, R3 ;  /* 0x0000000360037221 */ /* 0x000fe20000010000 */
[----:B------:R-:W-:Y:S01]  /*17fe0*/  F2FP.BF16.F32.PACK_AB R4, R251, R250 ;  /* 0x000000fafb04723e */ /* 0x000fe200000010ff */
[----:B------:R-:W-:Y:S01]  /*17ff0*/  MUFU.EX2 R245, R10 ;  /* 0x0000000a00f57308 */ /* 0x000fe20000000800 */
[----:B-----5:R-:W-:Y:S01]  /*18000*/  F2FP.BF16.F32.PACK_AB R5, R56, R57 ;  /* 0x000000393805723e */ /* 0x020fe200000010ff */
[----:B------:R-:W-:Y:S01]  /*18010*/  FADD.FTZ R3, R94, R3 ;  /* 0x000000035e037221 */ /* 0x000fe20000010000 */
[----:B------:R-:W-:-:S02]  /*18020*/  F2FP.BF16.F32.PACK_AB R6, R123, R252 ;  /* 0x000000fc7b06723e */ /* 0x000fc400000010ff */
[----:B------:R-:W-:-:S03]  /*18030*/  F2FP.BF16.F32.PACK_AB R7, R51, R53 ;  /* 0x000000353307723e */ /* 0x000fc600000010ff */
[----:B------:R1:W4:Y:S04]  /*18040*/  MUFU.EX2 R47, R8 ;  /* 0x00000008002f7308 */ /* 0x0003280000000800 */
[C---:B------:R-:W-:Y:S06]  /*18050*/  HMMA.16816.F32.BF16 R28, R4.reuse, R136, R28 ;  /* 0x00000088041c723c */ /* 0x040fec000004181c */
[C---:B--2---:R-:W-:Y:S06]  /*18060*/  HMMA.16816.F32.BF16 R20, R4.reuse, R36, R20 ;  /* 0x000000240414723c */ /* 0x044fec0000041814 */
[C---:B------:R-:W-:Y:S01]  /*18070*/  HMMA.16816.F32.BF16 R12, R4.reuse, R38, R12 ;  /* 0x00000026040c723c */ /* 0x040fe2000004180c */
[----:B-1----:R-:W-:Y:S01]  /*18080*/  FFMA.FTZ R8, R163, UR4, -R2 ;  /* 0x00000004a3087c23 */ /* 0x002fe20008010802 */
[----:B------:R-:W1:Y:S03]  /*18090*/  LDSM.16.MT88.4 R36, [R165+0x8400] ;  /* 0x00840000a524783b */ /* 0x000e660000004200 */
[----:B------:R2:W-:Y:S01]  /*180a0*/  MUFU.EX2 R52, R8 ;  /* 0x0000000800347308 */ /* 0x0005e20000000800 */
[----:B------:R-:W-:Y:S07]  /*180b0*/  HMMA.16816.F32.BF16 R136, R4, R138, R16 ;  /* 0x0000008a0488723c */ /* 0x000fee0000041810 */
[----:B------:R-:W-:-:S02]  /*180c0*/  F2FP.BF16.F32.PACK_AB R4, R144, R122 ;  /* 0x0000007a9004723e */ /* 0x000fc400000010ff */
[----:B---3--:R-:W-:Y:S02]  /*180d0*/  F2FP.BF16.F32.PACK_AB R5, R49, R50 ;  /* 0x000000323105723e */ /* 0x008fe400000010ff */
[----:B------:R-:W-:Y:S02]  /*180e0*/  F2FP.BF16.F32.PACK_AB R6, R146, R145 ;  /* 0x000000919206723e */ /* 0x000fe400000010ff */
[----:B----4-:R-:W-:Y:S01]  /*180f0*/  F2FP.BF16.F32.PACK_AB R7, R47, R48 ;  /* 0x000000302f07723e */ /* 0x010fe200000010ff */
[----:B--2---:R-:W-:Y:S01]  /*18100*/  FADD.FTZ R8, R92, R3 ;  /* 0x000000035c087221 */ /* 0x004fe20000010000 */
[----:B------:R-:W-:-:S03]  /*18110*/  FFMA.FTZ R3, R155, UR4, -R0 ;  /* 0x000000049b037c23 */ /* 0x000fc60008010800 */
[----:B------:R-:W-:Y:S01]  /*18120*/  FADD.FTZ R8, R91, R8 ;  /* 0x000000085b087221 */ /* 0x000fe20000010000 */
[----:B------:R2:W3:Y:S01]  /*18130*/  MUFU.EX2 R45, R3 ;  /* 0x00000003002d7308 */ /* 0x0004e20000000800 */
[C---:B------:R-:W-:Y:S01]  /*18140*/  HMMA.16816.F32.BF16 R16, R4.reuse, R24, R28 ;  /* 0x000000180410723c */ /* 0x040fe2000004181c */
[----:B------:R-:W-:Y:S05]  /*18150*/  LDSM.16.MT88.4 R28, [R165+0x8800] ;  /* 0x00880000a51c783b */ /* 0x000fea0000004200 */
[C---:B------:R-:W-:Y:S01]  /*18160*/  HMMA.16816.F32.BF16 R136, R4.reuse, R26, R136 ;  /* 0x0000001a0488723c */ /* 0x040fe20000041888 */
[----:B------:R-:W4:Y:S05]  /*18170*/  LDSM.16.MT88.4 R24, [R166+0x8400] ;  /* 0x00840000a618783b */ /* 0x000f2a0000004200 */
[----:B------:R-:W-:Y:S01]  /*18180*/  HMMA.16816.F32.BF16 R20, R4, R32, R20 ;  /* 0x000000200414723c */ /* 0x000fe20000041814 */
[----:B--2---:R-:W-:Y:S01]  /*18190*/  FADD.FTZ R3, R89, R8 ;  /* 0x0000000859037221 */ /* 0x004fe20000010000 */
[----:B------:R-:W-:Y:S01]  /*181a0*/  FADD.FTZ R8, R224, R9 ;  /* 0x00000009e0087221 */ /* 0x000fe20000010000 */
[----:B------:R-:W-:-:S03]  /*181b0*/  FFMA.FTZ R9, R156, UR4, -R0 ;  /* 0x000000049c097c23 */ /* 0x000fc60008010800 */
[----:B------:R-:W-:Y:S01]  /*181c0*/  HMMA.16816.F32.BF16 R12, R4, R34, R12 ;  /* 0x00000022040c723c */ /* 0x000fe2000004180c */
[----:B------:R-:W-:Y:S01]  /*181d0*/  FADD.FTZ R3, R88, R3 ;  /* 0x0000000358037221 */ /* 0x000fe20000010000 */
[----:B------:R-:W-:Y:S01]  /*181e0*/  FADD.FTZ R8, R226, R8 ;  /* 0x00000008e2087221 */ /* 0x000fe20000010000 */
[----:B------:R2:W-:Y:S01]  /*181f0*/  MUFU.EX2 R43, R9 ;  /* 0x00000009002b7308 */ /* 0x0005e20000000800 */
[----:B------:R-:W5:Y:S01]  /*18200*/  LDSM.16.MT88.4 R32, [R166+0x8800] ;  /* 0x00880000a620783b */ /* 0x000f620000004200 */
[----:B------:R-:W-:Y:S01]  /*18210*/  FADD.FTZ R3, R87, R3 ;  /* 0x0000000357037221 */ /* 0x000fe20000010000 */
[----:B------:R-:W-:Y:S01]  /*18220*/  FADD.FTZ R8, R225, R8 ;  /* 0x00000008e1087221 */ /* 0x000fe20000010000 */
[----:B------:R-:W-:Y:S02]  /*18230*/  F2FP.BF16.F32.PACK_AB R4, R120, R147 ;  /* 0x000000937804723e */ /* 0x000fe400000010ff */
[----:B------:R-:W-:Y:S01]  /*18240*/  FADD.FTZ R3, R85, R3 ;  /* 0x0000000355037221 */ /* 0x000fe20000010000 */
[----:B------:R-:W-:Y:S01]  /*18250*/  FADD.FTZ R8, R228, R8 ;  /* 0x00000008e4087221 */ /* 0x000fe20000010000 */
[----:B---3--:R-:W-:-:S02]  /*18260*/  F2FP.BF16.F32.PACK_AB R5, R44, R45 ;  /* 0x0000002d2c05723e */ /* 0x008fc400000010ff */
[----:B------:R-:W-:Y:S01]  /*18270*/  FADD.FTZ R3, R84, R3 ;  /* 0x0000000354037221 */ /* 0x000fe20000010000 */
[----:B------:R-:W-:Y:S01]  /*18280*/  FADD.FTZ R8, R227, R8 ;  /* 0x00000008e3087221 */ /* 0x000fe20000010000 */
[----:B------:R-:W-:Y:S02]  /*18290*/  F2FP.BF16.F32.PACK_AB R6, R113, R117 ;  /* 0x000000757106723e */ /* 0x000fe400000010ff */
        /* <DEDUP_REMOVED lines=36> */
[C---:B----4-:R-:W-:Y:S01]  /*184e0*/  HMMA.16816.F32.BF16 R148, R4.reuse, R24, R20 ;  /* 0x000000180494723c */ /* 0x050fe20000041814 */
        /* <DEDUP_REMOVED lines=30> */
[C---:B-----5:R-:W-:Y:S06]  /*186d0*/  HMMA.16816.F32.BF16 R148, R4.reuse, R32, R148 ;  /* 0x000000200494723c */ /* 0x060fec0000041894 */
[----:B------:R-:W-:Y:S01]  /*186e0*/  HMMA.16816.F32.BF16 R12, R4, R34, R12 ;  /* 0x00000022040c723c */ /* 0x000fe2000004180c */
[----:B----4-:R-:W-:Y:S01]  /*186f0*/  FFMA.FTZ R8, R197, UR4, -R0 ;  /* 0x00000004c5087c23 */ /* 0x010fe20008010800 */
[----:B------:R-:W-:Y:S01]  /*18700*/  FADD.FTZ R0, R50, R2 ;  /* 0x0000000232007221 */ /* 0x000fe20000010000 */
[----:B------:R-:W-:Y:S01]  /*18710*/  FADD.FTZ R2, R144, R3 ;  /* 0x0000000390027221 */ /* 0x000fe20000010000 */
[----:B------:R-:W-:-:S02]  /*18720*/  F2FP.BF16.F32.PACK_AB R144, R52, R60 ;  /* 0x0000003c3490723e */ /* 0x000fc400000010ff */
[----:B------:R-:W-:Y:S01]  /*18730*/  FADD.FTZ R0, R49, R0 ;  /* 0x0000000031007221 */ /* 0x000fe20000010000 */
[----:B------:R-:W-:Y:S01]  /*18740*/  FADD.FTZ R2, R145, R2 ;  /* 0x0000000291027221 */ /* 0x000fe20000010000 */
[----:B------:R-:W4:Y:S01]  /*18750*/  MUFU.EX2 R8, R8 ;  /* 0x0000000800087308 */ /* 0x000f220000000800 */
[----:B-1----:R-:W-:Y:S01]  /*18760*/  F2FP.BF16.F32.PACK_AB R145, R10, R11 ;  /* 0x0000000b0a91723e */ /* 0x002fe200000010ff */
[----:B------:R-:W-:Y:S01]  /*18770*/  FADD.FTZ R0, R48, R0 ;  /* 0x0000000030007221 */ /* 0x000fe20000010000 */
[----:B------:R-:W-:Y:S01]  /*18780*/  FADD.FTZ R2, R146, R2 ;  /* 0x0000000292027221 */ /* 0x000fe20000010000 */
[----:B------:R-:W-:Y:S02]  /*18790*/  F2FP.BF16.F32.PACK_AB R146, R245, R46 ;  /* 0x0000002ef592723e */ /* 0x000fe400000010ff */
[----:B------:R-:W-:Y:S01]  /*187a0*/  FADD.FTZ R0, R47, R0 ;  /* 0x000000002f007221 */ /* 0x000fe20000010000 */
[----:B------:R-:W-:Y:S01]  /*187b0*/  FADD.FTZ R2, R147, R2 ;  /* 0x0000000293027221 */ /* 0x000fe20000010000 */
[----:B------:R-:W-:-:S02]  /*187c0*/  MOV R3, R64 ;  /* 0x0000004000037202 */ /* 0x000fc40000000f00 */
[----:B------:R-:W-:Y:S01]  /*187d0*/  FADD.FTZ R0, R45, R0 ;  /* 0x000000002d007221 */ /* 0x000fe20000010000 */
[----:B------:R-:W-:-:S03]  /*187e0*/  FADD.FTZ R2, R120, R2 ;  /* 0x0000000278027221 */ /* 0x000fc60000010000 */
[----:B------:R-:W-:Y:S01]  /*187f0*/  FADD.FTZ R0, R44, R0 ;  /* 0x000000002c007221 */ /* 0x000fe20000010000 */
[----:B------:R-:W-:Y:S01]  /*18800*/  FADD.FTZ R2, R117, R2 ;  /* 0x0000000275027221 */ /* 0x000fe20000010000 */
[----:B----4-:R-:W-:Y:S02]  /*18810*/  F2FP.BF16.F32.PACK_AB R147, R8, R9 ;  /* 0x000000090893723e */ /* 0x010fe400000010ff */
        /* <DEDUP_REMOVED lines=24> */
.L_x_1102:
[----:B------:R-:W-:-:S13]  /*189a0*/  ISETP.GE.AND P0, PT, R243, 0x1, PT ;  /* 0x00000001f300780c */ /* 0x000fda0003f06270 */
[----:B------:R-:W-:Y:S05]  /*189b0*/  @!P0 BRA `(.L_x_1110) ;  /* 0x0000005800008947 */ /* 0x000fea0003800000 */
[----:B------:R-:W-:Y:S01]  /*189c0*/  ULDC UR7, c[0x0][0x250] ;  /* 0x0000940000077ab9 */ /* 0x000fe20000000800 */
[----:B------:R-:W-:Y:S01]  /*189d0*/  IMAD.MOV.U32 R135, RZ, RZ, R3 ;  /* 0x000000ffff877224 */ /* 0x000fe200078e0003 */
[----:B------:R-:W-:Y:S01]  /*189e0*/  ULEA UR7, -UR7, URZ, 0x8 ;  /* 0x0000003f07077291 */ /* 0x000fe2000f8e413f */
[----:B------:R-:W-:Y:S01]  /*189f0*/  IMAD.MOV.U32 R134, RZ, RZ, R20 ;  /* 0x000000ffff867224 */ /* 0x000fe200078e0014 */
[----:B------:R-:W-:Y:S01]  /*18a00*/  ULDC UR6, c[0x0][0x2d0] ;  /* 0x0000b40000067ab9 */ /* 0x000fe20000000800 */
[----:B------:R-:W-:Y:S01]  /*18a10*/  ULDC UR4, c[0x0][0x2ec] ;  /* 0x0000bb0000047ab9 */ /* 0x000fe20000000800 */
[----:B------:R-:W-:Y:S02]  /*18a20*/  USHF.R.S32.HI UR5, URZ, 0x1f, UR7 ;  /* 0x0000001f3f057899 */ /* 0x000fe40008011407 */
[----:B------:R-:W-:Y:S01]  /*18a30*/  MOV R250, UR7 ;  /* 0x0000000700fa7c02 */ /* 0x000fe20008000f00 */
[----:B------:R-:W-:-:S03]  /*18a40*/  ULDC.64 UR8, c[0x0][0x208] ;  /* 0x0000820000087ab9 */ /* 0x000fc60000000a00 */
[----:B------:R-:W-:Y:S01]  /*18a50*/  MOV R248, UR5 ;  /* 0x0000000500f87c02 */ /* 0x000fe20008000f00 */
[----:B------:R-:W-:-:S06]  /*18a60*/  ULDC UR5, c[0x0][0x39c] ;  /* 0x0000e70000057ab9 */ /* 0x000fcc0000000800 */
.L_x_1114:
        /* <DEDUP_REMOVED lines=72> */
.L_x_1111:
[----:B------:R-:W4:Y:S01]  /*18ef0*/  @!P0 LDC.64 R12, c[0x0][0x250] ;  /* 0x00009400ff0c8b82 */ /* 0x000f220000000a00 */
[----:B------:R-:W-:Y:S01]  /*18f00*/  @P0 STS.64 [R185+0x5008], RZ ;  /* 0x005008ffb9000388 */ /* 0x000fe20000000a00 */
[CC--:B------:R-:W-:Y:S02]  /*18f10*/  LEA R186, P2, R0.reuse, R54.reuse, 0x1 ;  /* 0x0000003600ba7211 */ /* 0x0c0fe400078408ff */
[C---:B------:R-:W-:Y:S04]  /*18f20*/  @!P0 IADD3 R3, P1, R0.reuse, UR19, RZ ;  /* 0x0000001300038c10 */ /* 0x040fe8000ff3e0ff */
[----:B------:R-:W5:Y:S01]  /*18f30*/  @!P0 LDC.64 R18, c[0x0][0x250] ;  /* 0x00009400ff128b82 */ /* 0x000f620000000a00 */
[----:B------:R-:W-:Y:S01]  /*18f40*/  @P0 STS [R185+0x5000], RZ ;  /* 0x005000ffb9000388 */ /* 0x000fe20000000800 */
[-C--:B------:R-:W-:Y:S02]  /*18f50*/  LEA.HI.X R187, R0, R55.reuse, R2, 0x1, P2 ;  /* 0x0000003700bb7211 */ /* 0x080fe400010f0c02 */
[----:B------:R-:W-:Y:S01]  /*18f60*/  @!P0 IADD3.X R4, R2, UR18, RZ, P1, !PT ;  /* 0x0000001202048c10 */ /* 0x000fe20008ffe4ff */
        /* <DEDUP_REMOVED lines=68> */
[----:B------:R-:W-:Y:S05]  /*193b0*/  @!P0 LEA.HI.X R3, R8, R55, R5, 0x1, P1 ;  /* 0x0000003708038211 */ /* 0x000fea00008f0c05 */
        /* <DEDUP_REMOVED lines=9> */
[----:B------:R2:W-:Y:S01]  /*19450*/  @!P0 LDGSTS.E.BYPASS.LTC128B.128 [R185+0x8800], desc[UR8][R2.64] ;  /* 0x0880000002b98fae */ /* 0x0005e2000b901d48 */
[----:B------:R-:W-:Y:S07]  /*19460*/  ISETP.GE.AND P0, PT, R243, 0x2, PT ;  /* 0x00000002f300780c */ /* 0x000fee0003f06270 */
        /* <DEDUP_REMOVED lines=52> */
[----:B------:R-:W1:Y:S05]  /*197b0*/  LDSM.16.M88.4 R152, [R184] ;  /* 0x00000000b898783b */ /* 0x000e6a0000000200 */
        /* <DEDUP_REMOVED lines=26> */
[----:B----4-:R-:W4:Y:S01]  /*19960*/  LDSM.16.M88.4 R4, [R183] ;  /* 0x00000000b704783b */ /* 0x010f220000000200 */
[----:B------:R-:W-:Y:S08]  /*19970*/  FMUL.FTZ R19, R19, UR5 ;  /* 0x0000000513137c20 */ /* 0x000ff00008410000 */
[----:B------:R-:W1:Y:S10]  /*19980*/  MUFU.TANH R210, R10 ;  /* 0x0000000a00d27308 */ /* 0x000e740000002400 */
[----:B------:R5:W1:Y:S10]  /*19990*/  MUFU.TANH R209, R11 ;  /* 0x0000000b00d17308 */ /* 0x000a740000002400 */
[----:B------:R-:W1:Y:S10]  /*199a0*/  MUFU.TANH R208, R12 ;  /* 0x0000000c00d07308 */ /* 0x000e740000002400 */
[----:B------:R-:W1:Y:S01]  /*199b0*/  MUFU.TANH R207, R13 ;  /* 0x0000000d00cf7308 */ /* 0x000e620000002400 */
[----:B-----5:R-:W5:Y:S09]  /*199c0*/  LDSM.16.M88.4 R8, [R182] ;  /* 0x00000000b608783b */ /* 0x020f720000000200 */
[----:B------:R-:W1:Y:S01]  /*199d0*/  MUFU.TANH R206, R14 ;  /* 0x0000000e00ce7308 */ /* 0x000e620000002400 */
[C---:B----4-:R-:W-:Y:S06]  /*199e0*/  HMMA.16816.F32.BF16 R20, R156.reuse, R4, R20 ;  /* 0x000000049c14723c */ /* 0x050fec0000041814 */
[C---:B------:R-:W-:Y:S03]  /*199f0*/  HMMA.16816.F32.BF16 R24, R156.reuse, R6, R24 ;  /* 0x000000069c18723c */ /* 0x040fe60000041818 */
[----:B------:R-:W4:Y:S01]  /*19a00*/  MUFU.TANH R205, R15 ;  /* 0x0000000f00cd7308 */ /* 0x000f220000002400 */
[----:B------:R-:W2:Y:S09]  /*19a10*/  LDSM.16.M88.4 R4, [R181] ;  /* 0x00000000b504783b */ /* 0x000eb20000000200 */
        /* <DEDUP_REMOVED lines=14> */
[----:B------:R-:W5:Y:S09]  /*19b00*/  LDSM.16.M88.4 R8, [R180] ;  /* 0x00000000b408783b */ /* 0x000f720000000200 */
[----:B------:R-:W1:Y:S01]  /*19b10*/  MUFU.TANH R190, R25 ;  /* 0x0000001900be7308 */ /* 0x000e620000002400 */
[C---:B--2---:R-:W-:Y:S06]  /*19b20*/  HMMA.16816.F32.BF16 R36, R156.reuse, R4, R36 ;  /* 0x000000049c24723c */ /* 0x044fec0000041824 */
[C---:B------:R-:W-:Y:S03]  /*19b30*/  HMMA.16816.F32.BF16 R40, R156.reuse, R6, R40 ;  /* 0x000000069c28723c */ /* 0x040fe60000041828 */
[----:B------:R-:W2:Y:S01]  /*19b40*/  MUFU.TANH R163, R26 ;  /* 0x0000001a00a37308 */ /* 0x000ea20000002400 */
[----:B------:R-:W3:Y:S01]  /*19b50*/  LDSM.16.M88.4 R4, [R179] ;  /* 0x00000000b304783b */ /* 0x000ee20000000200 */
        /* <DEDUP_REMOVED lines=24> */
[C---:B---3--:R-:W-:Y:S06]  /*19ce0*/  HMMA.16816.F32.BF16 R52, R156.reuse, R4, R52 ;  /* 0x000000049c34723c */ /* 0x048fec0000041834 */
[C---:B------:R-:W-:Y:S03]  /*19cf0*/  HMMA.16816.F32.BF16 R56, R156.reuse, R6, R56 ;  /* 0x000000069c38723c */ /* 0x040fe60000041838 */
[----:B------:R-:W3:Y:S01]  /*19d00*/  MUFU.TANH R152, R32 ;  /* 0x0000002000987308 */ /* 0x000ee20000002400 */
[----:B------:R-:W4:Y:S01]  /*19d10*/  LDSM.16.M88.4 R4, [R177] ;  /* 0x00000000b104783b */ /* 0x000f220000000200 */
        /* <DEDUP_REMOVED lines=24> */
[C---:B----4-:R-:W-:Y:S06]  /*19ea0*/  HMMA.16816.F32.BF16 R68, R156.reuse, R4, R68 ;  /* 0x000000049c44723c */ /* 0x050fec0000041844 */
[C---:B------:R-:W-:Y:S03]  /*19eb0*/  HMMA.16816.F32.BF16 R72, R156.reuse, R6, R72 ;  /* 0x000000069c48723c */ /* 0x040fe60000041848 */
[----:B------:R-:W4:Y:S01]  /*19ec0*/  MUFU.TANH R33, R33 ;  /* 0x0000002100217308 */ /* 0x000f220000002400 */
[----:B------:R-:W2:Y:S01]  /*19ed0*/  LDSM.16.M88.4 R4, [R175] ;  /* 0x00000000af04783b */ /* 0x000ea20000000200 */
        /* <DEDUP_REMOVED lines=78> */
[----:B------:R-:W5:Y:S02]  /*1a3c0*/  LDSM.16.M88.4 R8, [R170] ;  /* 0x00000000aa08783b */ /* 0x000f640000000200 */
[----:B------:R-:W-:Y:S07]  /*1a3d0*/  DEPBAR.LE SB0, 0x0 ;  /* 0x000080000000791a */ /* 0x000fee0000000000 */
[----:B------:R-:W1:Y:S01]  /*1a3e0*/  MUFU.TANH R30, R50 ;  /* 0x00000032001e7308 */ /* 0x000e620000002400 */
[----:B------:R-:W-:Y:S01]  /*1a3f0*/  BAR.SYNC.DEFER_BLOCKING 0x0 ;  /* 0x0000000000007b1d */ /* 0x000fe20000010000 */
[C---:B----4-:R-:W-:Y:S08]  /*1a400*/  HMMA.16816.F32.BF16 R116, R156.reuse, R4, R116 ;  /* 0x000000049c74723c */ /* 0x050ff00000041874 */
[----:B------:R-:W4:Y:S01]  /*1a410*/  MUFU.TANH R29, R51 ;  /* 0x00000033001d7308 */ /* 0x000f220000002400 */
        /* <DEDUP_REMOVED lines=15> */
[----:B------:R2:W1:Y:S01]  /*1a510*/  MUFU.TANH R26, R54 ;  /* 0x00000036001a7308 */ /* 0x0004620000002400 */
[C---:B-----5:R-:W-:Y:S03]  /*1a520*/  HMMA.16816.F32.BF16 R124, R156.reuse, R8, R124 ;  /* 0x000000089c7c723c */ /* 0x060fe6000004187c */
[----:B------:R-:W-:Y:S01]  /*1a530*/  FMUL.FTZ R120, R120, UR5 ;  /* 0x0000000578787c20 */ /* 0x000fe20008410000 */
[----:B------:R-:W-:Y:S01]  /*1a540*/  FMUL.FTZ R121, R121, UR5 ;  /* 0x0000000579797c20 */ /* 0x000fe20008410000 */
[----:B------:R-:W-:Y:S01]  /*1a550*/  FMUL.FTZ R122, R122, UR5 ;  /* 0x000000057a7a7c20 */ /* 0x000fe20008410000 */
[----:B------:R-:W-:Y:S03]  /*1a560*/  HMMA.16816.F32.BF16 R128, R156, R10, R128 ;  /* 0x0000000a9c80723c */ /* 0x000fe60000041880 */
[----:B------:R5:W1:Y:S02]  /*1a570*/  MUFU.TANH R25, R55 ;  /* 0x0000003700197308 */ /* 0x000a640000002400 */
[----:B------:R-:W-:Y:S08]  /*1a580*/  FMUL.FTZ R123, R123, UR5 ;  /* 0x000000057b7b7c20 */ /* 0x000ff00008410000 */
[----:B------:R-:W1:Y:S01]  /*1a590*/  MUFU.TANH R56, R56 ;  /* 0x0000003800387308 */ /* 0x000e620000002400 */
[----:B--2---:R-:W-:Y:S09]  /*1a5a0*/  MOV R54, R186 ;  /* 0x000000ba00367202 */ /* 0x004ff20000000f00 */
[----:B------:R-:W2:Y:S01]  /*1a5b0*/  MUFU.TANH R57, R57 ;  /* 0x0000003900397308 */ /* 0x000ea20000002400 */
[----:B------:R-:W-:Y:S01]  /*1a5c0*/  FMUL.FTZ R124, R124, UR5 ;  /* 0x000000057c7c7c20 */ /* 0x000fe20008410000 */
[----:B------:R-:W-:Y:S01]  /*1a5d0*/  FMUL.FTZ R125, R125, UR5 ;  /* 0x000000057d7d7c20 */ /* 0x000fe20008410000 */
[----:B------:R-:W-:Y:S01]  /*1a5e0*/  FMUL.FTZ R126, R126, UR5 ;  /* 0x000000057e7e7c20 */ /* 0x000fe20008410000 */
[----:B------:R-:W-:Y:S01]  /*1a5f0*/  FMUL.FTZ R127, R127, UR5 ;  /* 0x000000057f7f7c20 */ /* 0x000fe20008410000 */
[----:B-----5:R-:W-:Y:S01]  /*1a600*/  MOV R55, R187 ;  /* 0x000000bb00377202 */ /* 0x020fe20000000f00 */
[----:B------:R-:W-:Y:S04]  /*1a610*/  FMUL.FTZ R21, R130, UR5 ;  /* 0x0000000582157c20 */ /* 0x000fe80008410000 */
        /* <DEDUP_REMOVED lines=48> */
[----:B------:R-:W1:Y:S10]  /*1a920*/  MUFU.TANH R103, R103 ;  /* 0x0000006700677308 */ /* 0x000e740000002400 */
[----:B------:R-:W1:Y:S10]  /*1a930*/  MUFU.TANH R104, R104 ;  /* 0x0000006800687308 */ /* 0x000e740000002400 */
[----:B------:R1:W1:Y:S10]  /*1a940*/  MUFU.TANH R194, R105 ;  /* 0x0000006900c27308 */ /* 0x0002740000002400 */
[----:B------:R1:W1:Y:S10]  /*1a950*/  MUFU.TANH R197, R106 ;  /* 0x0000006a00c57308 */ /* 0x0002740000002400 */
[----:B------:R1:W1:Y:S10]  /*1a960*/  MUFU.TANH R204, R107 ;  /* 0x0000006b00cc7308 */ /* 0x0002740000002400 */
[----:B------:R1:W1:Y:S10]  /*1a970*/  MUFU.TANH R214, R108 ;  /* 0x0000006c00d67308 */ /* 0x0002740000002400 */
[----:B------:R1:W1:Y:S10]  /*1a980*/  MUFU.TANH R216, R109 ;  /* 0x0000006d00d87308 */ /* 0x0002740000002400 */
[----:B------:R-:W1:Y:S10]  /*1a990*/  MUFU.TANH R110, R110 ;  /* 0x0000006e006e7308 */ /* 0x000e740000002400 */
        /* <DEDUP_REMOVED lines=21> */
[----:B--234-:R-:W-:Y:S05]  /*1aaf0*/  @!P0 BRA `(.L_x_1112) ;  /* 0x0000000800888947 */ /* 0x01cfea0003800000 */
        /* <DEDUP_REMOVED lines=70> */
.L_x_1113:
[----:B------:R3:W-:Y:S01]  /*1af60*/  @P0 STS [R185+0x1000], RZ ;  /* 0x001000ffb9000388 */ /* 0x0007e20000000800 */
[----:B------:R-:W-:Y:S01]  /*1af70*/  @!P0 IADD3 R3, P1, R244, R0, RZ ;  /* 0x00000000f4038210 */ /* 0x000fe20007f3e0ff */
[----:B------:R-:W1:Y:S01]  /*1af80*/  @!P0 LDC R10, c[0x0][0x24c] ;  /* 0x00009300ff0a8b82 */ /* 0x000e620000000800 */
[C---:B------:R-:W-:Y:S01]  /*1af90*/  LEA R4, P2, R0.reuse, R188, 0x1 ;  /* 0x000000bc00047211 */ /* 0x040fe200078408ff */
        /* <DEDUP_REMOVED lines=28> */
[----:B------:R-:W3:Y:S01]  /*1b160*/  @!P0 LDC R23, c[0x0][0x24c] ;  /* 0x00009300ff178b82 */ /* 0x000ee20000000800 */
        /* <DEDUP_REMOVED lines=14> */
[-C--:B-1----:R-:W-:Y:S01]  /*1b250*/  @!P0 LEA R8, P3, R18, R188.reuse, 0x1 ;  /* 0x000000bc12088211 */ /* 0x082fe200078608ff */
        /* <DEDUP_REMOVED lines=8> */
[----:B---3--:R-:W-:Y:S01]  /*1b2e0*/  @!P0 IMAD R0, R23, 0xc0, RZ ;  /* 0x000000c017008824 */ /* 0x008fe200078e02ff */
        /* <DEDUP_REMOVED lines=35> */
.L_x_1112:
[----:B-1----:R-:W-:Y:S01]  /*1b520*/  FMNMX.FTZ R0, R202, R134, !PT ;  /* 0x00000086ca007209 */ /* 0x002fe20007810000 */
[----:B--2---:R-:W-:Y:S03]  /*1b530*/  LDSM.16.MT88.4 R12, [R165+0x5000] ;  /* 0x00500000a50c783b */ /* 0x004fe60000004200 */
        /* <DEDUP_REMOVED lines=201> */
[----:B------:R-:W3:Y:S01]  /*1c1d0*/  MUFU.EX2 R2, R2 ;  /* 0x0000000200027308 */ /* 0x000ee20000000800 */
[--C-:B-1----:R-:W-:Y:S01]  /*1c1e0*/  FFMA.FTZ R5, R27, UR4, -R23.reuse ;  /* 0x000000041b057c23 */ /* 0x102fe20008010817 */
[----:B----4-:R-:W-:Y:S01]  /*1c1f0*/  F2FP.BF16.F32.PACK_AB R27, R105, R102 ;  /* 0x00000066691b723e */ /* 0x010fe200000010ff */
[--C-:B--2---:R-:W-:Y:S07]  /*1c200*/  FFMA.FTZ R4, R205, UR4, -R48.reuse ;  /* 0x00000004cd047c23 */ /* 0x104fee0008010830 */
[----:B------:R1:W2:Y:S01]  /*1c210*/  MUFU.EX2 R112, R4 ;  /* 0x0000000400707308 */ /* 0x0002a20000000800 */
[C---:B---3--:R-:W-:Y:S01]  /*1c220*/  FMUL.FTZ R9, R2.reuse, R137 ;  /* 0x0000008902097220 */ /* 0x048fe20000410000 */
[----:B------:R-:W-:Y:S08]  /*1c230*/  FMUL.FTZ R17, R2, R145 ;  /* 0x0000009102117220 */ /* 0x000ff00000410000 */
[----:B------:R3:W-:Y:S01]  /*1c240*/  MUFU.EX2 R137, R10 ;  /* 0x0000000a00897308 */ /* 0x0007e20000000800 */
[--C-:B-1----:R-:W-:Y:S09]  /*1c250*/  FFMA.FTZ R4, R200, UR4, -R23.reuse ;  /* 0x00000004c8047c23 */ /* 0x102ff20008010817 */
[----:B------:R1:W4:Y:S01]  /*1c260*/  MUFU.EX2 R117, R4 ;  /* 0x0000000400757308 */ /* 0x0003220000000800 */
[----:B---3--:R-:W-:Y:S01]  /*1c270*/  FMUL.FTZ R10, R0, R138 ;  /* 0x0000008a000a7220 */ /* 0x008fe20000410000 */
[--C-:B-1----:R-:W-:Y:S08]  /*1c280*/  FFMA.FTZ R4, R199, UR4, -R48.reuse ;  /* 0x00000004c7047c23 */ /* 0x102ff00008010830 */
[----:B------:R1:W-:Y:S10]  /*1c290*/  MUFU.EX2 R199, R5 ;  /* 0x0000000500c77308 */ /* 0x0003f40000000800 */
[----:B------:R3:W-:Y:S01]  /*1c2a0*/  MUFU.EX2 R111, R4 ;  /* 0x00000004006f7308 */ /* 0x0007e20000000800 */
[--C-:B-1----:R-:W-:Y:S09]  /*1c2b0*/  FFMA.FTZ R5, R61, UR4, -R23.reuse ;  /* 0x000000043d057c23 */ /* 0x102ff20008010817 */
[----:B------:R1:W-:Y:S01]  /*1c2c0*/  MUFU.EX2 R61, R5 ;  /* 0x00000005003d7308 */ /* 0x0003e20000000800 */
[--C-:B---3--:R-:W-:Y:S09]  /*1c2d0*/  FFMA.FTZ R4, R198, UR4, -R48.reuse ;  /* 0x00000004c6047c23 */ /* 0x108ff20008010830 */
[----:B------:R3:W5:Y:S10]  /*1c2e0*/  MUFU.EX2 R115, R4 ;  /* 0x0000000400737308 */ /* 0x0007740000000800 */
[----:B------:R2:W-:Y:S01]  /*1c2f0*/  MUFU.EX2 R198, R6 ;  /* 0x0000000600c67308 */ /* 0x0005e20000000800 */
[--C-:B-1----:R-:W-:Y:S09]  /*1c300*/  FFMA.FTZ R5, R69, UR4, -R23.reuse ;  /* 0x0000000445057c23 */ /* 0x102ff20008010817 */
[----:B------:R1:W-:Y:S01]  /*1c310*/  MUFU.EX2 R207, R5 ;  /* 0x0000000500cf7308 */ /* 0x0003e20000000800 */
[--C-:B---3--:R-:W-:Y:S09]  /*1c320*/  FFMA.FTZ R4, R193, UR4, -R48.reuse ;  /* 0x00000004c1047c23 */ /* 0x108ff20008010830 */
[----:B------:R3:W-:Y:S01]  /*1c330*/  MUFU.EX2 R114, R4 ;  /* 0x0000000400727308 */ /* 0x0007e20000000800 */
[--C-:B--2---:R-:W-:Y:S09]  /*1c340*/  FFMA.FTZ R6, R60, UR4, -R23.reuse ;  /* 0x000000043c067c23 */ /* 0x104ff20008010817 */
[----:B------:R2:W-:Y:S01]  /*1c350*/  MUFU.EX2 R60, R6 ;  /* 0x00000006003c7308 */ /* 0x0005e20000000800 */
[--C-:B-1----:R-:W-:Y:S09]  /*1c360*/  FFMA.FTZ R5, R77, UR4, -R23.reuse ;  /* 0x000000044d057c23 */ /* 0x102ff20008010817 */
[----:B------:R1:W-:Y:S01]  /*1c370*/  MUFU.EX2 R234, R5 ;  /* 0x0000000500ea7308 */ /* 0x0003e20000000800 */
[--C-:B---3--:R-:W-:Y:S09]  /*1c380*/  FFMA.FTZ R4, R192, UR4, -R48.reuse ;  /* 0x00000004c0047c23 */ /* 0x108ff20008010830 */
[----:B------:R3:W5:Y:S01]  /*1c390*/  MUFU.EX2 R120, R4 ;  /* 0x0000000400787308 */ /* 0x0007620000000800 */
[--C-:B--2---:R-:W-:Y:S09]  /*1c3a0*/  FFMA.FTZ R6, R68, UR4, -R23.reuse ;  /* 0x0000000444067c23 */ /* 0x104ff20008010817 */
[----:B------:R2:W-:Y:S01]  /*1c3b0*/  MUFU.EX2 R206, R6 ;  /* 0x0000000600ce7308 */ /* 0x0005e20000000800 */
[----:B-1----:R-:W-:Y:S01]  /*1c3c0*/  FMUL.FTZ R5, R2, R141 ;  /* 0x0000008d02057220 */ /* 0x002fe20000410000 */
[--C-:B---3--:R-:W-:Y:S08]  /*1c3d0*/  FFMA.FTZ R4, R190, UR4, -R23.reuse ;  /* 0x00000004be047c23 */ /* 0x108ff00008010817 */
[----:B------:R1:W3:Y:S01]  /*1c3e0*/  MUFU.EX2 R125, R4 ;  /* 0x00000004007d7308 */ /* 0x0002e20000000800 */
[--C-:B--2---:R-:W-:Y:S09]  /*1c3f0*/  FFMA.FTZ R6, R76, UR4, -R23.reuse ;  /* 0x000000044c067c23 */ /* 0x104ff20008010817 */
[----:B------:R2:W-:Y:S01]  /*1c400*/  MUFU.EX2 R215, R6 ;  /* 0x0000000600d77308 */ /* 0x0005e20000000800 */
[--C-:B-1----:R-:W-:Y:S09]  /*1c410*/  FFMA.FTZ R4, R163, UR4, -R48.reuse ;  /* 0x00000004a3047c23 */ /* 0x102ff20008010830 */
[----:B------:R1:W-:Y:S01]  /*1c420*/  MUFU.EX2 R121, R4 ;  /* 0x0000000400797308 */ /* 0x0003e20000000800 */
[--C-:B--2---:R-:W-:Y:S09]  /*1c430*/  FFMA.FTZ R6, R84, UR4, -R23.reuse ;  /* 0x0000000454067c23 */ /* 0x104ff20008010817 */
[----:B------:R2:W-:Y:S01]  /*1c440*/  MUFU.EX2 R241, R6 ;  /* 0x0000000600f17308 */ /* 0x0005e20000000800 */
[--C-:B-1----:R-:W-:Y:S09]  /*1c450*/  FFMA.FTZ R4, R162, UR4, -R48.reuse ;  /* 0x00000004a2047c23 */ /* 0x102ff20008010830 */
[----:B------:R1:W3:Y:S01]  /*1c460*/  MUFU.EX2 R123, R4 ;  /* 0x00000004007b7308 */ /* 0x0002e20000000800 */
[----:B--2---:R-:W-:Y:S01]  /*1c470*/  FMUL.FTZ R6, R0, R142 ;  /* 0x0000008e00067220 */ /* 0x004fe20000410000 */
[--C-:B-1----:R-:W-:Y:S08]  /*1c480*/  FFMA.FTZ R4, R155, UR4, -R48.reuse ;  /* 0x000000049b047c23 */ /* 0x102ff00008010830 */
[----:B------:R1:W-:Y:S02]  /*1c490*/  MUFU.EX2 R122, R4 ;  /* 0x00000004007a7308 */ /* 0x0003e40000000800 */
[--C-:B-1----:R-:W-:Y:S08]  /*1c4a0*/  FFMA.FTZ R4, R153, UR4, -R48.reuse ;  /* 0x0000000499047c23 */ /* 0x102ff00008010830 */
[----:B------:R1:W-:Y:S10]  /*1c4b0*/  MUFU.EX2 R153, R7 ;  /* 0x0000000700997308 */ /* 0x0003f40000000800 */
[----:B------:R2:W-:Y:S01]  /*1c4c0*/  MUFU.EX2 R128, R4 ;  /* 0x0000000400807308 */ /* 0x0005e20000000800 */
[--C-:B-1----:R-:W-:Y:S01]  /*1c4d0*/  FFMA.FTZ R7, R32, UR4, -R23.reuse ;  /* 0x0000000420077c23 */ /* 0x102fe20008010817 */
[--C-:B------:R-:W-:Y:S08]  /*1c4e0*/  FFMA.FTZ R32, R91, UR4, -R48.reuse ;  /* 0x000000045b207c23 */ /* 0x100ff00008010830 */
[----:B------:R1:W-:Y:S01]  /*1c4f0*/  MUFU.EX2 R192, R7 ;  /* 0x0000000700c07308 */ /* 0x0003e20000000800 */
[--C-:B--2---:R-:W-:Y:S01]  /*1c500*/  FFMA.FTZ R4, R33, UR4, -R23.reuse ;  /* 0x0000000421047c23 */ /* 0x104fe20008010817 */
[----:B------:R-:W-:Y:S08]  /*1c510*/  F2FP.BF16.F32.PACK_AB R33, R112, R107 ;  /* 0x0000006b7021723e */ /* 0x000ff000000010ff */
[----:B------:R2:W3:Y:S10]  /*1c520*/  MUFU.EX2 R135, R4 ;  /* 0x0000000400877308 */ /* 0x0004f40000000800 */
[----:B------:R5:W-:Y:S01]  /*1c530*/  MUFU.EX2 R90, R32 ;  /* 0x00000020005a7308 */ /* 0x000be20000000800 */
[--C-:B-1----:R-:W-:Y:S09]  /*1c540*/  FFMA.FTZ R7, R56, UR4, -R23.reuse ;  /* 0x0000000438077c23 */ /* 0x102ff20008010817 */
[----:B------:R1:W-:Y:S01]  /*1c550*/  MUFU.EX2 R56, R7 ;  /* 0x0000000700387308 */ /* 0x0003e20000000800 */
[--C-:B--2---:R-:W-:Y:S01]  /*1c560*/  FFMA.FTZ R4, R34, UR4, -R48.reuse ;  /* 0x0000000422047c23 */ /* 0x104fe20008010830 */
[----:B----4-:R-:W-:Y:S08]  /*1c570*/  F2FP.BF16.F32.PACK_AB R34, R117, R113 ;  /* 0x000000717522723e */ /* 0x010ff000000010ff */
[----:B------:R2:W-:Y:S01]  /*1c580*/  MUFU.EX2 R127, R4 ;  /* 0x00000004007f7308 */ /* 0x0005e20000000800 */
[----:B-----5:R-:W-:Y:S01]  /*1c590*/  F2FP.BF16.F32.PACK_AB R32, R109, R108 ;  /* 0x0000006c6d20723e */ /* 0x020fe200000010ff */
[--C-:B-1----:R-:W-:Y:S08]  /*1c5a0*/  FFMA.FTZ R7, R64, UR4, -R23.reuse ;  /* 0x0000000440077c23 */ /* 0x102ff00008010817 */
[----:B------:R1:W-:Y:S01]  /*1c5b0*/  MUFU.EX2 R64, R7 ;  /* 0x0000000700407308 */ /* 0x0003e20000000800 */
[--C-:B--2---:R-:W-:Y:S01]  /*1c5c0*/  FFMA.FTZ R4, R35, UR4, -R48.reuse ;  /* 0x0000000423047c23 */ /* 0x104fe20008010830 */
[----:B------:R-:W-:Y:S08]  /*1c5d0*/  F2FP.BF16.F32.PACK_AB R35, R115, R111 ;  /* 0x0000006f7323723e */ /* 0x000ff000000010ff */
[----:B------:R2:W4:Y:S01]  /*1c5e0*/  MUFU.EX2 R131, R4 ;  /* 0x0000000400837308 */ /* 0x0005220000000800 */
[--C-:B-1----:R-:W-:Y:S09]  /*1c5f0*/  FFMA.FTZ R7, R72, UR4, -R23.reuse ;  /* 0x0000000448077c23 */ /* 0x102ff20008010817 */
[----:B------:R1:W-:Y:S01]  /*1c600*/  MUFU.EX2 R208, R7 ;  /* 0x0000000700d07308 */ /* 0x0003e20000000800 */
[--C-:B--2---:R-:W-:Y:S09]  /*1c610*/  FFMA.FTZ R4, R38, UR4, -R48.reuse ;  /* 0x0000000426047c23 */ /* 0x104ff20008010830 */
[----:B------:R2:W-:Y:S01]  /*1c620*/  MUFU.EX2 R130, R4 ;  /* 0x0000000400827308 */ /* 0x0005e20000000800 */
[----:B-1----:R-:W-:Y:S01]  /*1c630*/  FMUL.FTZ R7, R0, R143 ;  /* 0x0000008f00077220 */ /* 0x002fe20000410000 */
[--C-:B--2---:R-:W-:Y:S02]  /*1c640*/  FFMA.FTZ R4, R39, UR4, -R48.reuse ;  /* 0x0000000427047c23 */ /* 0x104fe40008010830 */
[----:B------:R-:W-:Y:S06]  /*1c650*/  LDSM.16.MT88.4 R36, [R165+0x5400] ;  /* 0x00540000a524783b */ /* 0x000fec0000004200 */
[----:B------:R1:W2:Y:S02]  /*1c660*/  MUFU.EX2 R155, R4 ;  /* 0x00000004009b7308 */ /* 0x0002a40000000800 */
[--C-:B-1----:R-:W-:Y:S08]  /*1c670*/  FFMA.FTZ R4, R41, UR4, -R23.reuse ;  /* 0x0000000429047c23 */ /* 0x102ff00008010817 */
[----:B------:R1:W5:Y:S02]  /*1c680*/  MUFU.EX2 R163, R4 ;  /* 0x0000000400a37308 */ /* 0x0003640000000800 */
[--C-:B-1----:R-:W-:Y:S08]  /*1c690*/  FFMA.FTZ R4, R42, UR4, -R48.reuse ;  /* 0x000000042a047c23 */ /* 0x102ff00008010830 */
[----:B------:R1:W-:Y:S02]  /*1c6a0*/  MUFU.EX2 R160, R4 ;  /* 0x0000000400a07308 */ /* 0x0003e40000000800 */
[--C-:B-1----:R-:W-:Y:S02]  /*1c6b0*/  FFMA.FTZ R4, R43, UR4, -R48.reuse ;  /* 0x000000042b047c23 */ /* 0x102fe40008010830 */
[----:B------:R-:W-:Y:S06]  /*1c6c0*/  LDSM.16.MT88.4 R40, [R166+0x5400] ;  /* 0x00540000a628783b */ /* 0x000fec0000004200 */
[----:B------:R1:W5:Y:S02]  /*1c6d0*/  MUFU.EX2 R161, R4 ;  /* 0x0000000400a17308 */ /* 0x0003640000000800 */
[--C-:B-1----:R-:W-:Y:S08]  /*1c6e0*/  FFMA.FTZ R4, R46, UR4, -R48.reuse ;  /* 0x000000042e047c23 */ /* 0x102ff00008010830 */
[----:B------:R1:W-:Y:S02]  /*1c6f0*/  MUFU.EX2 R162, R4 ;  /* 0x0000000400a27308 */ /* 0x0003e40000000800 */
[--C-:B-1----:R-:W-:Y:S02]  /*1c700*/  FFMA.FTZ R4, R47, UR4, -R48.reuse ;  /* 0x000000042f047c23 */ /* 0x102fe40008010830 */
[----:B------:R-:W-:Y:S06]  /*1c710*/  LDSM.16.MT88.4 R44, [R165+0x5800] ;  /* 0x00580000a52c783b */ /* 0x000fec0000004200 */
[----:B------:R1:W-:Y:S02]  /*1c720*/  MUFU.EX2 R190, R4 ;  /* 0x0000000400be7308 */ /* 0x0003e40000000800 */
[----:B-1----:R-:W-:Y:S08]  /*1c730*/  FFMA.FTZ R4, R31, UR4, -R23 ;  /* 0x000000041f047c23 */ /* 0x002ff00008010817 */
[----:B------:R1:W5:Y:S02]  /*1c740*/  MUFU.EX2 R196, R4 ;  /* 0x0000000400c47308 */ /* 0x0003640000000800 */
[--C-:B-1----:R-:W-:Y:S08]  /*1c750*/  FFMA.FTZ R4, R30, UR4, -R48.reuse ;  /* 0x000000041e047c23 */ /* 0x102ff00008010830 */
[----:B------:R1:W-:Y:S02]  /*1c760*/  MUFU.EX2 R191, R4 ;  /* 0x0000000400bf7308 */ /* 0x0003e40000000800 */
[--C-:B-1----:R-:W-:Y:S02]  /*1c770*/  FFMA.FTZ R4, R29, UR4, -R48.reuse ;  /* 0x000000041d047c23 */ /* 0x102fe40008010830 */
[----:B------:R-:W1:Y:S06]  /*1c780*/  LDSM.16.MT88.4 R28, [R166+0x5000] ;  /* 0x00500000a61c783b */ /* 0x000e6c0000004200 */
[----:B------:R3:W5:Y:S02]  /*1c790*/  MUFU.EX2 R193, R4 ;  /* 0x0000000400c17308 */ /* 0x0007640000000800 */
[--C-:B---3--:R-:W-:Y:S01]  /*1c7a0*/  FFMA.FTZ R4, R26, UR4, -R48.reuse ;  /* 0x000000041a047c23 */ /* 0x108fe20008010830 */
[----:B------:R-:W-:Y:S07]  /*1c7b0*/  F2FP.BF16.F32.PACK_AB R26, R106, R53 ;  /* 0x000000356a1a723e */ /* 0x000fee00000010ff */
[----:B------:R3:W-:Y:S02]  /*1c7c0*/  MUFU.EX2 R195, R4 ;  /* 0x0000000400c37308 */ /* 0x0007e40000000800 */
[--C-:B---3--:R-:W-:Y:S01]  /*1c7d0*/  FFMA.FTZ R4, R25, UR4, -R48.reuse ;  /* 0x0000000419047c23 */ /* 0x108fe20008010830 */
[----:B------:R-:W-:Y:S01]  /*1c7e0*/  F2FP.BF16.F32.PACK_AB R25, R52, R49 ;  /* 0x000000313419723e */ /* 0x000fe200000010ff */
[----:B------:R-:W-:Y:S06]  /*1c7f0*/  FFMA.FTZ R49, R0, R246, R49 ;  /* 0x000000f600317223 */ /* 0x000fec0000010031 */
[----:B------:R3:W5:Y:S02]  /*1c800*/  MUFU.EX2 R200, R4 ;  /* 0x0000000400c87308 */ /* 0x0007640000000800 */
[--C-:B---3--:R-:W-:Y:S08]  /*1c810*/  FFMA.FTZ R4, R57, UR4, -R23.reuse ;  /* 0x0000000439047c23 */ /* 0x108ff00008010817 */
[----:B------:R3:W5:Y:S02]  /*1c820*/  MUFU.EX2 R201, R4 ;  /* 0x0000000400c97308 */ /* 0x0007640000000800 */
[--C-:B---3--:R-:W-:Y:S08]  /*1c830*/  FFMA.FTZ R4, R58, UR4, -R48.reuse ;  /* 0x000000043a047c23 */ /* 0x108ff00008010830 */
[----:B------:R3:W-:Y:S02]  /*1c840*/  MUFU.EX2 R57, R4 ;  /* 0x0000000400397308 */ /* 0x0007e40000000800 */
[--C-:B---3--:R-:W-:Y:S08]  /*1c850*/  FFMA.FTZ R4, R59, UR4, -R48.reuse ;  /* 0x000000043b047c23 */ /* 0x108ff00008010830 */
[----:B------:R3:W5:Y:S02]  /*1c860*/  MUFU.EX2 R58, R4 ;  /* 0x00000004003a7308 */ /* 0x0007640000000800 */
[--C-:B---3--:R-:W-:Y:S08]  /*1c870*/  FFMA.FTZ R4, R62, UR4, -R48.reuse ;  /* 0x000000043e047c23 */ /* 0x108ff00008010830 */
[----:B------:R3:W-:Y:S02]  /*1c880*/  MUFU.EX2 R59, R4 ;  /* 0x00000004003b7308 */ /* 0x0007e40000000800 */
[--C-:B---3--:R-:W-:Y:S08]  /*1c890*/  FFMA.FTZ R4, R63, UR4, -R48.reuse ;  /* 0x000000043f047c23 */ /* 0x108ff00008010830 */
[----:B------:R3:W-:Y:S02]  /*1c8a0*/  MUFU.EX2 R62, R4 ;  /* 0x00000004003e7308 */ /* 0x0007e40000000800 */
        /* <DEDUP_REMOVED lines=32> */
[C---:B---3--:R-:W-:Y:S08]  /*1cab0*/  FMUL.FTZ R4, R2.reuse, R140 ;  /* 0x0000008c02047220 */ /* 0x048ff00000410000 */
[----:B------:R3:W-:Y:S01]  /*1cac0*/  MUFU.EX2 R140, R8 ;  /* 0x00000008008c7308 */ /* 0x0007e20000000800 */
[C---:B------:R-:W-:Y:S07]  /*1cad0*/  HMMA.16816.F32.BF16 R4, R24.reuse, R12, R4 ;  /* 0x0000000c1804723c */ /* 0x040fee0000041804 */
[----:B------:R-:W-:Y:S01]  /*1cae0*/  FFMA.FTZ R12, R89, UR4, -R23 ;  /* 0x00000004590c7c23 */ /* 0x000fe20008010817 */
[C---:B------:R-:W-:Y:S03]  /*1caf0*/  FMUL.FTZ R13, R2.reuse, R149 ;  /* 0x00000095020d7220 */ /* 0x040fe60000410000 */
[----:B------:R4:W5:Y:S01]  /*1cb00*/  MUFU.EX2 R138, R12 ;  /* 0x0000000c008a7308 */ /* 0x0009620000000800 */
[----:B---3--:R-:W-:Y:S07]  /*1cb10*/  FMUL.FTZ R8, R2, R136 ;  /* 0x0000008802087220 */ /* 0x008fee0000410000 */
[C---:B------:R-:W-:Y:S02]  /*1cb20*/  HMMA.16816.F32.BF16 R8, R24.reuse, R14, R8 ;  /* 0x0000000e1808723c */ /* 0x040fe40000041808 */
[----:B------:R3:W5:Y:S05]  /*1cb30*/  MUFU.EX2 R136, R16 ;  /* 0x0000001000887308 */ /* 0x00076a0000000800 */
[C---:B------:R-:W-:Y:S01]  /*1cb40*/  FMUL.FTZ R14, R0.reuse, R150 ;  /* 0x00000096000e7220 */ /* 0x040fe20000410000 */
[----:B------:R-:W-:Y:S03]  /*1cb50*/  FMUL.FTZ R15, R0, R151 ;  /* 0x00000097000f7220 */ /* 0x000fe60000410000 */
[----:B----4-:R-:W-:Y:S01]  /*1cb60*/  FMUL.FTZ R12, R2, R148 ;  /* 0x00000094020c7220 */ /* 0x010fe20000410000 */
[----:B------:R-:W-:Y:S04]  /*1cb70*/  FFMA.FTZ R0, R94, UR4, -R48 ;  /* 0x000000045e007c23 */ /* 0x000fe80008010830 */
[----:B------:R4:W-:Y:S02]  /*1cb80*/  MUFU.EX2 R86, R0 ;  /* 0x0000000000567308 */ /* 0x0009e40000000800 */
[C---:B-1----:R-:W-:Y:S03]  /*1cb90*/  HMMA.16816.F32.BF16 R12, R24.reuse, R28, R12 ;  /* 0x0000001c180c723c */ /* 0x042fe6000004180c */
[C---:B---3--:R-:W-:Y:S01]  /*1cba0*/  FMUL.FTZ R16, R2.reuse, R144 ;  /* 0x0000009002107220 */ /* 0x048fe20000410000 */
[----:B------:R-:W-:Y:S04]  /*1cbb0*/  FFMA.FTZ R2, R2, R245, R50 ;  /* 0x000000f502027223 */ /* 0x000fe80000010032 */
[----:B------:R-:W-:Y:S02]  /*1cbc0*/  FADD.FTZ R50, R51, R2 ;  /* 0x0000000233327221 */ /* 0x000fe40000010000 */
[----:B------:R-:W-:Y:S01]  /*1cbd0*/  HMMA.16816.F32.BF16 R16, R24, R30, R16 ;  /* 0x0000001e1810723c */ /* 0x000fe20000041810 */
[----:B------:R-:W1:Y:S02]  /*1cbe0*/  LDSM.16.MT88.4 R28, [R166+0x5800] ;  /* 0x00580000a61c783b */ /* 0x000e640000004200 */
[----:B------:R-:W-:Y:S01]  /*1cbf0*/  FADD.FTZ R2, R52, R49 ;  /* 0x0000003134027221 */ /* 0x000fe20000010000 */
[--C-:B------:R-:W-:Y:S01]  /*1cc00*/  FFMA.FTZ R49, R98, UR4, -R48.reuse ;  /* 0x0000000462317c23 */ /* 0x100fe20008010830 */
[----:B----4-:R-:W-:Y:S01]  /*1cc10*/  FFMA.FTZ R0, R95, UR4, -R48 ;  /* 0x000000045f007c23 */ /* 0x010fe20008010830 */
[C---:B------:R-:W-:Y:S02]  /*1cc20*/  HMMA.16816.F32.BF16 R4, R32.reuse, R36, R4 ;  /* 0x000000242004723c */ /* 0x040fe40000041804 */
[----:B------:R-:W-:Y:S03]  /*1cc30*/  MUFU.EX2 R83, R49 ;  /* 0x0000003100537308 */ /* 0x000fe60000000800 */
[--C-:B------:R-:W-:Y:S01]  /*1cc40*/  FFMA.FTZ R24, R92, UR4, -R23.reuse ;  /* 0x000000045c187c23 */ /* 0x100fe20008010817 */
[C---:B------:R-:W-:Y:S01]  /*1cc50*/  HMMA.16816.F32.BF16 R8, R32.reuse, R38, R8 ;  /* 0x000000262008723c */ /* 0x040fe20000041808 */
[----:B------:R-:W3:Y:S05]  /*1cc60*/  LDSM.16.MT88.4 R36, [R165+0x5c00] ;  /* 0x005c0000a524783b */ /* 0x000eea0000004200 */
[----:B------:R4:W-:Y:S01]  /*1cc70*/  MUFU.EX2 R89, R24 ;  /* 0x0000001800597308 */ /* 0x0009e20000000800 */
[----:B------:R-:W-:Y:S01]  /*1cc80*/  F2FP.BF16.F32.PACK_AB R25, R120, R114 ;  /* 0x000000727819723e */ /* 0x000fe200000010ff */
[C---:B------:R-:W-:Y:S03]  /*1cc90*/  HMMA.16816.F32.BF16 R12, R32.reuse, R40, R12 ;  /* 0x00000028200c723c */ /* 0x040fe6000004180c */
[----:B------:R-:W-:Y:S03]  /*1cca0*/  F2FP.BF16.F32.PACK_AB R26, R125, R119 ;  /* 0x000000777d1a723e */ /* 0x000fe600000010ff */
[----:B------:R-:W-:Y:S02]  /*1ccb0*/  HMMA.16816.F32.BF16 R16, R32, R42, R16 ;  /* 0x0000002a2010723c */ /* 0x000fe40000041810 */
[----:B------:R2:W-:Y:S01]  /*1ccc0*/  MUFU.EX2 R87, R0 ;  /* 0x0000000000577308 */ /* 0x0005e20000000800 */
[----:B------:R-:W5:Y:S02]  /*1ccd0*/  LDSM.16.MT88.4 R40, [R166+0x5c00] ;  /* 0x005c0000a628783b */ /* 0x000f640000004200 */
[----:B------:R-:W-:Y:S02]  /*1cce0*/  F2FP.BF16.F32.PACK_AB R27, R123, R121 ;  /* 0x000000797b1b723e */ /* 0x000fe400000010ff */
[----:B------:R-:W-:Y:S01]  /*1ccf0*/  FADD.FTZ R33, R53, R50 ;  /* 0x0000003235217221 */ /* 0x000fe20000010000 */
[--C-:B------:R-:W-:Y:S03]  /*1cd00*/  FFMA.FTZ R32, R96, UR4, -R23.reuse ;  /* 0x0000000460207c23 */ /* 0x100fe60008010817 */
[----:B----4-:R-:W-:Y:S01]  /*1cd10*/  FFMA.FTZ R24, R93, UR4, -R23 ;  /* 0x000000045d187c23 */ /* 0x010fe20008010817 */
[----:B------:R-:W-:Y:S01]  /*1cd20*/  FADD.FTZ R33, R106, R33 ;  /* 0x000000216a217221 */ /* 0x000fe20000010000 */
[----:B------:R4:W-:Y:S01]  /*1cd30*/  MUFU.EX2 R85, R32 ;  /* 0x0000002000557308 */ /* 0x0009e20000000800 */
[----:B------:R-:W-:Y:S02]  /*1cd40*/  F2FP.BF16.F32.PACK_AB R34, R135, R129 ;  /* 0x000000818722723e */ /* 0x000fe400000010ff */
[----:B------:R-:W-:Y:S01]  /*1cd50*/  F2FP.BF16.F32.PACK_AB R35, R131, R127 ;  /* 0x0000007f8323723e */ /* 0x000fe200000010ff */
[----:B--2---:R-:W-:Y:S06]  /*1cd60*/  FADD.FTZ R0, R102, R2 ;  /* 0x0000000266007221 */ /* 0x004fec0000010000 */
[----:B------:R2:W-:Y:S01]  /*1cd70*/  MUFU.EX2 R88, R24 ;  /* 0x0000001800587308 */ /* 0x0005e20000000800 */
[----:B------:R-:W-:Y:S01]  /*1cd80*/  FADD.FTZ R2, R105, R0 ;  /* 0x0000000069027221 */ /* 0x000fe20000010000 */
[----:B------:R-:W-:Y:S01]  /*1cd90*/  FADD.FTZ R0, R108, R33 ;  /* 0x000000216c007221 */ /* 0x000fe20000010000 */
[----:B------:R-:W-:Y:S02]  /*1cda0*/  F2FP.BF16.F32.PACK_AB R33, R128, R122 ;  /* 0x0000007a8021723e */ /* 0x000fe400000010ff */
[----:B------:R-:W-:Y:S01]  /*1cdb0*/  FADD.FTZ R50, R107, R2 ;  /* 0x000000026b327221 */ /* 0x000fe20000010000 */
[----:B------:R-:W-:Y:S01]  /*1cdc0*/  FFMA.FTZ R2, R97, UR4, -R23 ;  /* 0x0000000461027c23 */ /* 0x000fe20008010817 */
[----:B------:R-:W-:Y:S02]  /*1cdd0*/  FADD.FTZ R51, R109, R0 ;  /* 0x000000006d337221 */ /* 0x000fe40000010000 */
[----:B------:R-:W-:Y:S01]  /*1cde0*/  FADD.FTZ R0, R112, R50 ;  /* 0x0000003270007221 */ /* 0x000fe20000010000 */
[----:B------:R1:W5:Y:S01]  /*1cdf0*/  MUFU.EX2 R84, R2 ;  /* 0x0000000200547308 */ /* 0x0003620000000800 */
[----:B----4-:R-:W-:Y:S02]  /*1ce00*/  F2FP.BF16.F32.PACK_AB R32, R126, R124 ;  /* 0x0000007c7e20723e */ /* 0x010fe400000010ff */
[----:B--2---:R-:W-:Y:S07]  /*1ce10*/  F2FP.BF16.F32.PACK_AB R24, R118, R116 ;  /* 0x000000747618723e */ /* 0x004fee00000010ff */
[C---:B------:R-:W-:Y:S05]  /*1ce20*/  HMMA.16816.F32.BF16 R4, R24.reuse, R44, R4 ;  /* 0x0000002c1804723c */ /* 0x040fea0000041804 */
[----:B-1----:R-:W-:Y:S01]  /*1ce30*/  FADD.FTZ R2, R113, R51 ;  /* 0x0000003371027221 */ /* 0x002fe20000010000 */
[C---:B------:R-:W-:Y:S01]  /*1ce40*/  HMMA.16816.F32.BF16 R8, R24.reuse, R46, R8 ;  /* 0x0000002e1808723c */ /* 0x040fe20000041808 */
[----:B------:R-:W1:Y:S04]  /*1ce50*/  LDSM.16.MT88.4 R44, [R165+0x6000] ;  /* 0x00600000a52c783b */ /* 0x000e680000004200 */
[----:B------:R-:W-:Y:S01]  /*1ce60*/  FADD.FTZ R2, R117, R2 ;  /* 0x0000000275027221 */ /* 0x000fe20000010000 */
[C---:B------:R-:W-:Y:S06]  /*1ce70*/  HMMA.16816.F32.BF16 R12, R24.reuse, R28, R12 ;  /* 0x0000001c180c723c */ /* 0x040fec000004180c */
[----:B------:R-:W-:Y:S01]  /*1ce80*/  HMMA.16816.F32.BF16 R16, R24, R30, R16 ;  /* 0x0000001e1810723c */ /* 0x000fe20000041810 */
[----:B------:R-:W2:Y:S05]  /*1ce90*/  LDSM.16.MT88.4 R28, [R166+0x6000] ;  /* 0x00600000a61c783b */ /* 0x000eaa0000004200 */
[C---:B---3--:R-:W-:Y:S05]  /*1cea0*/  HMMA.16816.F32.BF16 R4, R32.reuse, R36, R4 ;  /* 0x000000242004723c */ /* 0x048fea0000041804 */
[----:B------:R-:W-:Y:S01]  /*1ceb0*/  FADD.FTZ R24, R111, R0 ;  /* 0x000000006f187221 */ /* 0x000fe20000010000 */
[C---:B------:R-:W-:Y:S01]  /*1cec0*/  HMMA.16816.F32.BF16 R8, R32.reuse, R38, R8 ;  /* 0x000000262008723c */ /* 0x040fe20000041808 */
[----:B------:R-:W3:Y:S04]  /*1ced0*/  LDSM.16.MT88.4 R36, [R165+0x6400] ;  /* 0x00640000a524783b */ /* 0x000ee80000004200 */
[----:B------:R-:W-:Y:S01]  /*1cee0*/  FFMA.FTZ R0, R99, UR4, -R48 ;  /* 0x0000000463007c23 */ /* 0x000fe20008010830 */
[C---:B-----5:R-:W-:Y:S03]  /*1cef0*/  HMMA.16816.F32.BF16 R12, R32.reuse, R40, R12 ;  /* 0x00000028200c723c */ /* 0x060fe6000004180c */
        /* <DEDUP_REMOVED lines=11> */
[----:B----4-:R-:W-:Y:S01]  /*1cfb0*/  FADD.FTZ R0, R116, R2 ;  /* 0x0000000274007221 */ /* 0x010fe20000010000 */
[--C-:B------:R-:W-:Y:S01]  /*1cfc0*/  FFMA.FTZ R2, R100, UR4, -R23.reuse ;  /* 0x0000000464027c23 */ /* 0x100fe20008010817 */
[----:B------:R-:W-:Y:S02]  /*1cfd0*/  F2FP.BF16.F32.PACK_AB R34, R196, R192 ;  /* 0x000000c0c422723e */ /* 0x000fe400000010ff */
[----:B------:R-:W-:Y:S01]  /*1cfe0*/  FADD.FTZ R50, R118, R0 ;  /* 0x0000000076327221 */ /* 0x000fe20000010000 */
[----:B------:R-:W-:Y:S01]  /*1cff0*/  FFMA.FTZ R0, R101, UR4, -R23 ;  /* 0x0000000465007c23 */ /* 0x000fe20008010817 */
[C---:B-1----:R-:W-:Y:S02]  /*1d000*/  HMMA.16816.F32.BF16 R4, R24.reuse, R44, R4 ;  /* 0x0000002c1804723c */ /* 0x042fe40000041804 */
        /* <DEDUP_REMOVED lines=129> */
[C---:B------:R-:W-:Y:S05]  /*1d820*/  HMMA.16816.F32.BF16 R12, R32.reuse, R40, R12 ;  /* 0x00000028200c723c */ /* 0x040fea000004180c */
[----:B------:R-:W-:Y:S01]  /*1d830*/  FADD.FTZ R24, R202, R24 ;  /* 0x00000018ca187221 */ /* 0x000fe20000010000 */
[----:B------:R-:W-:Y:S01]  /*1d840*/  HMMA.16816.F32.BF16 R16, R32, R42, R16 ;  /* 0x0000002a2010723c */ /* 0x000fe20000041810 */
[----:B------:R-:W2:Y:S04]  /*1d850*/  LDSM.16.MT88.4 R40, [R166+0x7c00] ;  /* 0x007c0000a628783b */ /* 0x000ea80000004200 */
[----:B-1----:R-:W-:Y:S01]  /*1d860*/  FADD.FTZ R2, R64, R51 ;  /* 0x0000003340027221 */ /* 0x002fe20000010000 */
[----:B------:R-:W-:Y:S01]  /*1d870*/  FADD.FTZ R49, R203, R24 ;  /* 0x00000018cb317221 */ /* 0x000fe20000010000 */
[----:B------:R1:W-:Y:S01]  /*1d880*/  MUFU.EX2 R64, R0 ;  /* 0x0000000000407308 */ /* 0x0003e20000000800 */
[----:B------:R-:W-:Y:S03]  /*1d890*/  F2FP.BF16.F32.PACK_AB R24, R242, R241 ;  /* 0x000000f1f218723e */ /* 0x000fe600000010ff */
[----:B------:R-:W-:Y:S01]  /*1d8a0*/  FADD.FTZ R2, R205, R2 ;  /* 0x00000002cd027221 */ /* 0x000fe20000010000 */
[----:B------:R-:W-:Y:S01]  /*1d8b0*/  F2FP.BF16.F32.PACK_AB R34, R84, R85 ;  /* 0x000000555422723e */ /* 0x000fe200000010ff */
[----:B------:R-:W-:Y:S01]  /*1d8c0*/  FFMA.FTZ R33, R226, UR4, -R23 ;  /* 0x00000004e2217c23 */ /* 0x000fe20008010817 */
[----:B------:R-:W-:Y:S01]  /*1d8d0*/  F2FP.BF16.F32.PACK_AB R35, R82, R83 ;  /* 0x000000535223723e */ /* 0x000fe200000010ff */
[C---:B---3--:R-:W-:Y:S02]  /*1d8e0*/  HMMA.16816.F32.BF16 R4, R24.reuse, R44, R4 ;  /* 0x0000002c1804723c */ /* 0x048fe40000041804 */
[----:B------:R3:W-:Y:S04]  /*1d8f0*/  MUFU.EX2 R61, R33 ;  /* 0x00000021003d7308 */ /* 0x0007e80000000800 */
[C---:B------:R-:W-:Y:S01]  /*1d900*/  HMMA.16816.F32.BF16 R8, R24.reuse, R46, R8 ;  /* 0x0000002e1808723c */ /* 0x040fe20000041808 */
[----:B------:R-:W2:Y:S04]  /*1d910*/  LDSM.16.MT88.4 R44, [R165+0x8000] ;  /* 0x00800000a52c783b */ /* 0x000ea80000004200 */
[----:B-1----:R-:W-:Y:S01]  /*1d920*/  FADD.FTZ R0, R206, R2 ;  /* 0x00000002ce007221 */ /* 0x002fe20000010000 */
[C---:B-----5:R-:W-:Y:S05]  /*1d930*/  HMMA.16816.F32.BF16 R12, R24.reuse, R28, R12 ;  /* 0x0000001c180c723c */ /* 0x060fea000004180c */
[----:B------:R-:W-:Y:S01]  /*1d940*/  FFMA.FTZ R2, R224, UR4, -R48 ;  /* 0x00000004e0027c23 */ /* 0x000fe20008010830 */
[----:B------:R-:W-:Y:S01]  /*1d950*/  HMMA.16816.F32.BF16 R16, R24, R30, R16 ;  /* 0x0000001e1810723c */ /* 0x000fe20000041810 */
[----:B------:R-:W1:Y:S02]  /*1d960*/  LDSM.16.MT88.4 R28, [R166+0x8000] ;  /* 0x00800000a61c783b */ /* 0x000e640000004200 */
[----:B------:R5:W-:Y:S02]  /*1d970*/  MUFU.EX2 R63, R2 ;  /* 0x00000002003f7308 */ /* 0x000be40000000800 */
[----:B------:R-:W-:Y:S01]  /*1d980*/  FADD.FTZ R50, R207, R0 ;  /* 0x00000000cf327221 */ /* 0x000fe20000010000 */
[----:B------:R-:W-:Y:S01]  /*1d990*/  FFMA.FTZ R0, R225, UR4, -R48 ;  /* 0x00000004e1007c23 */ /* 0x000fe20008010830 */
[----:B---3--:R-:W-:Y:S06]  /*1d9a0*/  F2FP.BF16.F32.PACK_AB R33, R87, R86 ;  /* 0x000000565721723e */ /* 0x008fec00000010ff */
[----:B------:R3:W1:Y:S01]  /*1d9b0*/  MUFU.EX2 R62, R0 ;  /* 0x00000000003e7308 */ /* 0x0006620000000800 */
[----:B------:R-:W-:Y:S01]  /*1d9c0*/  FADD.FTZ R32, R208, R50 ;  /* 0x00000032d0207221 */ /* 0x000fe20000010000 */
[----:B------:R-:W-:Y:S02]  /*1d9d0*/  F2FP.BF16.F32.PACK_AB R25, R78, R79 ;  /* 0x0000004f4e19723e */ /* 0x000fe400000010ff */
[----:B------:R-:W-:Y:S01]  /*1d9e0*/  F2FP.BF16.F32.PACK_AB R26, R76, R77 ;  /* 0x0000004d4c1a723e */ /* 0x000fe200000010ff */
[----:B------:R-:W-:Y:S01]  /*1d9f0*/  FADD.FTZ R32, R213, R32 ;  /* 0x00000020d5207221 */ /* 0x000fe20000010000 */
[----:B------:R-:W-:Y:S01]  /*1da00*/  F2FP.BF16.F32.PACK_AB R27, R74, R75 ;  /* 0x0000004b4a1b723e */ /* 0x000fe200000010ff */
[----:B-----5:R-:W-:Y:S01]  /*1da10*/  FADD.FTZ R2, R209, R49 ;  /* 0x00000031d1027221 */ /* 0x020fe20000010000 */
[----:B------:R-:W-:Y:S04]  /*1da20*/  FFMA.FTZ R49, R228, UR4, -R48 ;  /* 0x00000004e4317c23 */ /* 0x000fe80008010830 */
[----:B------:R-:W-:Y:S01]  /*1da30*/  MUFU.EX2 R59, R49 ;  /* 0x00000031003b7308 */ /* 0x000fe20000000800 */
[----:B---3--:R-:W-:Y:S04]  /*1da40*/  FADD.FTZ R0, R210, R2 ;  /* 0x00000002d2007221 */ /* 0x008fe80000010000 */
        /* <DEDUP_REMOVED lines=18> */
[----:B---3--:R-:W-:Y:S01]  /*1db70*/  FADD.FTZ R2, R237, R51 ;  /* 0x00000033ed027221 */ /* 0x008fe20000010000 */
[----:B------:R-:W-:Y:S01]  /*1db80*/  FADD.FTZ R49, R239, R24 ;  /* 0x00000018ef317221 */ /* 0x000fe20000010000 */
[----:B------:R-:W-:Y:S01]  /*1db90*/  F2FP.BF16.F32.PACK_AB R24, R80, R81 ;  /* 0x000000515018723e */ /* 0x000fe200000010ff */
[----:B------:R-:W-:Y:S03]  /*1dba0*/  FFMA.FTZ R33, R158, UR4, -R48 ;  /* 0x000000049e217c23 */ /* 0x000fe60008010830 */
[----:B------:R-:W-:Y:S01]  /*1dbb0*/  FADD.FTZ R2, R240, R2 ;  /* 0x00000002f0027221 */ /* 0x000fe20000010000 */
[----:B------:R-:W-:Y:S01]  /*1dbc0*/  F2FP.BF16.F32.PACK_AB R34, R68, R69 ;  /* 0x000000454422723e */ /* 0x000fe200000010ff */
[----:B------:R3:W-:Y:S01]  /*1dbd0*/  MUFU.EX2 R53, R33 ;  /* 0x0000002100357308 */ /* 0x0007e20000000800 */
[C---:B------:R-:W-:Y:S05]  /*1dbe0*/  HMMA.16816.F32.BF16 R4, R24.reuse, R44, R4 ;  /* 0x0000002c1804723c */ /* 0x040fea0000041804 */
[----:B--2---:R-:W-:Y:S01]  /*1dbf0*/  FADD.FTZ R0, R241, R2 ;  /* 0x00000002f1007221 */ /* 0x004fe20000010000 */
[C---:B------:R-:W-:Y:S01]  /*1dc00*/  HMMA.16816.F32.BF16 R8, R24.reuse, R46, R8 ;  /* 0x0000002e1808723c */ /* 0x040fe20000041808 */
[----:B------:R-:W2:Y:S04]  /*1dc10*/  LDSM.16.MT88.4 R44, [R165+0x8800] ;  /* 0x00880000a52c783b */ /* 0x000ea80000004200 */
[--C-:B------:R-:W-:Y:S01]  /*1dc20*/  FFMA.FTZ R2, R156, UR4, -R23.reuse ;  /* 0x000000049c027c23 */ /* 0x100fe20008010817 */
[C---:B-1----:R-:W-:Y:S03]  /*1dc30*/  HMMA.16816.F32.BF16 R12, R24.reuse, R28, R12 ;  /* 0x0000001c180c723c */ /* 0x042fe6000004180c */
[----:B------:R1:W-:Y:S02]  /*1dc40*/  MUFU.EX2 R57, R2 ;  /* 0x0000000200397308 */ /* 0x0003e40000000800 */
[----:B------:R-:W-:Y:S01]  /*1dc50*/  FADD.FTZ R50, R242, R0 ;  /* 0x00000000f2327221 */ /* 0x000fe20000010000 */
[----:B------:R-:W-:Y:S01]  /*1dc60*/  HMMA.16816.F32.BF16 R16, R24, R30, R16 ;  /* 0x0000001e1810723c */ /* 0x000fe20000041810 */
[----:B------:R-:W2:Y:S04]  /*1dc70*/  LDSM.16.MT88.4 R28, [R166+0x8800] ;  /* 0x00880000a61c783b */ /* 0x000ea80000004200 */
[----:B------:R-:W-:Y:S01]  /*1dc80*/  FFMA.FTZ R0, R157, UR4, -R23 ;  /* 0x000000049d007c23 */ /* 0x000fe20008010817 */
[----:B------:R-:W-:Y:S01]  /*1dc90*/  FADD.FTZ R32, R137, R50 ;  /* 0x0000003289207221 */ /* 0x000fe20000010000 */
[----:B---3--:R-:W-:Y:S02]  /*1dca0*/  F2FP.BF16.F32.PACK_AB R33, R70, R71 ;  /* 0x000000474621723e */ /* 0x008fe400000010ff */
[----:B------:R3:W5:Y:S02]  /*1dcb0*/  MUFU.EX2 R56, R0 ;  /* 0x0000000000387308 */ /* 0x0007640000000800 */
[----:B------:R-:W-:Y:S01]  /*1dcc0*/  FADD.FTZ R32, R138, R32 ;  /* 0x000000208a207221 */ /* 0x000fe20000010000 */
[----:B------:R-:W-:Y:S01]  /*1dcd0*/  F2FP.BF16.F32.PACK_AB R35, R66, R67 ;  /* 0x000000434223723e */ /* 0x000fe200000010ff */
[----:B-1----:R-:W-:Y:S01]  /*1dce0*/  FADD.FTZ R2, R140, R49 ;  /* 0x000000318c027221 */ /* 0x002fe20000010000 */
[--C-:B------:R-:W-:Y:S01]  /*1dcf0*/  FFMA.FTZ R49, R230, UR4, -R23.reuse ;  /* 0x00000004e6317c23 */ /* 0x100fe20008010817 */
[----:B------:R-:W-:Y:S01]  /*1dd00*/  FFMA.FTZ R23, R231, UR4, -R23 ;  /* 0x00000004e7177c23 */ /* 0x000fe20008010817 */
[----:B------:R-:W-:Y:S02]  /*1dd10*/  F2FP.BF16.F32.PACK_AB R25, R62, R63 ;  /* 0x0000003f3e19723e */ /* 0x000fe400000010ff */
[----:B----4-:R-:W-:Y:S02]  /*1dd20*/  F2FP.BF16.F32.PACK_AB R26, R60, R61 ;  /* 0x0000003d3c1a723e */ /* 0x010fe400000010ff */
[----:B------:R-:W-:Y:S01]  /*1dd30*/  MUFU.EX2 R49, R49 ;  /* 0x0000003100317308 */ /* 0x000fe20000000800 */
[----:B------:R-:W-:Y:S01]  /*1dd40*/  F2FP.BF16.F32.PACK_AB R27, R58, R59 ;  /* 0x0000003b3a1b723e */ /* 0x000fe200000010ff */
[----:B---3--:R-:W-:Y:S01]  /*1dd50*/  FADD.FTZ R0, R136, R2 ;  /* 0x0000000288007221 */ /* 0x008fe20000010000 */
[----:B-----5:R-:W-:Y:S01]  /*1dd60*/  F2FP.BF16.F32.PACK_AB R144, R56, R57 ;  /* 0x000000393890723e */ /* 0x020fe200000010ff */
[----:B------:R-:W1:Y:S02]  /*1dd70*/  LDSM.16.MT88.4 R136, [R165+0x8c00] ;  /* 0x008c0000a588783b */ /* 0x000e640000004200 */
        /* <DEDUP_REMOVED lines=9> */
[----:B------:R3:W4:Y:S04]  /*1de10*/  MUFU.EX2 R52, R2 ;  /* 0x0000000200347308 */ /* 0x0007280000000800 */
[----:B------:R-:W-:Y:S01]  /*1de20*/  FADD.FTZ R24, R85, R51 ;  /* 0x0000003355187221 */ /* 0x000fe20000010000 */
[C---:B------:R-:W-:Y:S05]  /*1de30*/  HMMA.16816.F32.BF16 R8, R32.reuse, R38, R8 ;  /* 0x000000262008723c */ /* 0x040fea0000041808 */
[----:B------:R5:W1:Y:S01]  /*1de40*/  MUFU.EX2 R37, R23 ;  /* 0x0000001700257308 */ /* 0x000a620000000800 */
[C---:B------:R-:W-:Y:S09]  /*1de50*/  HMMA.16816.F32.BF16 R12, R32.reuse, R40, R12 ;  /* 0x00000028200c723c */ /* 0x040ff2000004180c */
[----:B------:R1:W-:Y:S01]  /*1de60*/  MUFU.EX2 R36, R21 ;  /* 0x0000001500247308 */ /* 0x0003e20000000800 */
[----:B------:R-:W-:Y:S01]  /*1de70*/  HMMA.16816.F32.BF16 R16, R32, R42, R16 ;  /* 0x0000002a2010723c */ /* 0x000fe20000041810 */
[----:B------:R-:W1:Y:S02]  /*1de80*/  LDSM.16.MT88.4 R32, [R166+0x8c00] ;  /* 0x008c0000a620783b */ /* 0x000e640000004200 */
[----:B---3--:R-:W-:Y:S01]  /*1de90*/  FADD.FTZ R2, R83, R0 ;  /* 0x0000000053027221 */ /* 0x008fe20000010000 */
[----:B------:R-:W-:Y:S01]  /*1dea0*/  FADD.FTZ R0, R84, R24 ;  /* 0x0000001854007221 */ /* 0x000fe20000010000 */
[----:B------:R-:W-:Y:S04]  /*1deb0*/  F2FP.BF16.F32.PACK_AB R24, R64, R65 ;  /* 0x000000414018723e */ /* 0x000fe800000010ff */
[----:B------:R-:W3:Y:S02]  /*1dec0*/  MUFU.EX2 R48, R48 ;  /* 0x0000003000307308 */ /* 0x000ee40000000800 */
[----:B------:R-:W-:Y:S01]  /*1ded0*/  FADD.FTZ R2, R82, R2 ;  /* 0x0000000252027221 */ /* 0x000fe20000010000 */
[----:B------:R-:W-:Y:S01]  /*1dee0*/  FADD.FTZ R0, R81, R0 ;  /* 0x0000000051007221 */ /* 0x000fe20000010000 */
[----:B----4-:R-:W-:Y:S01]  /*1def0*/  F2FP.BF16.F32.PACK_AB R145, R52, R53 ;  /* 0x000000353491723e */ /* 0x010fe200000010ff */
[C---:B--2---:R-:W-:Y:S05]  /*1df00*/  HMMA.16816.F32.BF16 R4, R24.reuse, R44, R4 ;  /* 0x0000002c1804723c */ /* 0x044fea0000041804 */
[----:B------:R-:W-:Y:S01]  /*1df10*/  FADD.FTZ R2, R79, R2 ;  /* 0x000000024f027221 */ /* 0x000fe20000010000 */
[C---:B------:R-:W-:Y:S05]  /*1df20*/  HMMA.16816.F32.BF16 R8, R24.reuse, R46, R8 ;  /* 0x0000002e1808723c */ /* 0x040fea0000041808 */
[----:B-----5:R-:W-:Y:S01]  /*1df30*/  FADD.FTZ R23, R80, R0 ;  /* 0x0000000050177221 */ /* 0x020fe20000010000 */
[C---:B------:R-:W-:Y:S05]  /*1df40*/  HMMA.16816.F32.BF16 R12, R24.reuse, R28, R12 ;  /* 0x0000001c180c723c */ /* 0x040fea000004180c */
[----:B------:R-:W-:Y:S01]  /*1df50*/  FADD.FTZ R0, R78, R2 ;  /* 0x000000024e007221 */ /* 0x000fe20000010000 */
[----:B------:R-:W-:Y:S05]  /*1df60*/  HMMA.16816.F32.BF16 R16, R24, R30, R16 ;  /* 0x0000001e1810723c */ /* 0x000fea0000041810 */
[----:B-1----:R-:W-:Y:S01]  /*1df70*/  FADD.FTZ R21, R77, R23 ;  /* 0x000000174d157221 */ /* 0x002fe20000010000 */
[----:B------:R-:W-:Y:S01]  /*1df80*/  FADD.FTZ R2, R75, R0 ;  /* 0x000000004b027221 */ /* 0x000fe20000010000 */
[----:B------:R-:W-:Y:S04]  /*1df90*/  F2FP.BF16.F32.PACK_AB R146, R37, R49 ;  /* 0x000000312592723e */ /* 0x000fe800000010ff */
[----:B------:R-:W-:Y:S01]  /*1dfa0*/  FADD.FTZ R0, R76, R21 ;  /* 0x000000154c007221 */ /* 0x000fe20000010000 */
[----:B------:R-:W-:Y:S01]  /*1dfb0*/  FADD.FTZ R2, R74, R2 ;  /* 0x000000024a027221 */ /* 0x000fe20000010000 */
[----:B---3--:R-:W-:Y:S02]  /*1dfc0*/  F2FP.BF16.F32.PACK_AB R147, R48, R36 ;  /* 0x000000243093723e */ /* 0x008fe400000010ff */
        /* <DEDUP_REMOVED lines=31> */
.L_x_1110:
        /* <DEDUP_REMOVED lines=106> */
.L_x_1115:
[----:B------:R-:W1:Y:S01]  /*1e860*/  S2R R8, SR_CTAID.Z ;  /* 0x0000000000087919 */ /* 0x000e620000002700 */
[----:B------:R-:W1:Y:S01]  /*1e870*/  LDC R0, c[0x0][0x270] ;  /* 0x00009c00ff007b82 */ /* 0x000e620000000800 */
[----:B------:R-:W1:Y:S07]  /*1e880*/  S2R R6, SR_CTAID.Y ;  /* 0x0000000000067919 */ /* 0x000e6e0000002600 */
[----:B------:R-:W2:Y:S01]  /*1e890*/  LDC R3, c[0x0][0x2c4] ;  /* 0x0000b100ff037b82 */ /* 0x000ea20000000800 */
[----:B-1----:R-:W-:-:S04]  /*1e8a0*/  IMAD R0, R6, R0, R8 ;  /* 0x0000000006007224 */ /* 0x002fc800078e0208 */
[----:B--2---:R-:W-:-:S07]  /*1e8b0*/  IMAD R3, R0, R3, RZ ;  /* 0x0000000300037224 */ /* 0x004fce00078e02ff */
.L_x_1116:
        /* <DEDUP_REMOVED lines=35> */
.L_x_1118:
[----:B------:R-:W-:Y:S05]  /*1eaf0*/  BSYNC B0 ;  /* 0x0000000000007941 */ /* 0x000fea0003800000 */
.L_x_1117:
        /* <DEDUP_REMOVED lines=46> */
.L_x_1120:
[----:B------:R-:W-:Y:S05]  /*1ede0*/  BSYNC B0 ;  /* 0x0000000000007941 */ /* 0x000fea0003800000 */
.L_x_1119:
        /* <DEDUP_REMOVED lines=13> */
.L_x_1121:
        /* <DEDUP_REMOVED lines=12> */
.L_x_5321:


//--------------------- .text._ZN5flash24flash_fwd_splitkv_kernelI23Flash_fwd_kernel_traitsILi32ELi64ELi256ELi4ELb0ELb0EN7cutlass10bfloat16_tE19Flash_kernel_traitsILi32ELi64ELi256ELi4ES3_EELb1ELb0ELb0ELb0ELb0ELb0ELb1ELb0EEEvNS_16Flash_fwd_paramsE --------------------------
	.section	.text._ZN5flash24flash_fwd_splitkv_kernelI23Flash_fwd_kernel_traitsILi32ELi64ELi256ELi4ELb0ELb0EN7cutlass10bfloat16_tE19Flash_kernel_traitsILi32ELi64ELi256ELi4ES3_EELb1ELb0ELb0ELb0ELb0ELb0ELb1ELb0EEEvNS_16Flash_fwd_paramsE,"ax",@progbits
	.align	128
        .global         _ZN5flash24flash_fwd_splitkv_kernelI23Flash_fwd_kernel_traitsILi32ELi64ELi256ELi4ELb0ELb0EN7cutlass10bfloat16_tE19Flash_kernel_traitsILi32ELi64ELi256ELi4ES3_EELb1ELb0ELb0ELb0ELb0ELb0ELb1ELb0EEEvNS_16Flash_fwd_paramsE
        .type           _ZN5flash24flash_fwd_splitkv_kernelI23Flash_fwd_kernel_traitsILi32ELi64ELi256ELi4ELb0ELb0EN7cutlass10bfloat16_tE19Flash_kernel_traitsILi32ELi64ELi256ELi4ES3_EELb1ELb0ELb0ELb0ELb0ELb0ELb1ELb0EEEvNS_16Flash_fwd_paramsE,@function
        .size           _ZN5flash24flash_fwd_splitkv_kernelI23Flash_fwd_kernel_traitsILi32ELi64ELi256ELi4ELb0ELb0EN7cutlass10bfloat16_tE19Flash_kernel_traitsILi32ELi64ELi256ELi4ES3_EELb1ELb0ELb0ELb0ELb0ELb0ELb1ELb0EEEvNS_16Flash_fwd_paramsE,(.L_x_5322 - _ZN5flash24flash_fwd_splitkv_kernelI23Flash_fwd_kernel_traitsILi32ELi64ELi256ELi4ELb0ELb0EN7cutlass10bfloat16_tE19Flash_kernel_traitsILi32ELi64ELi256ELi4ES3_EELb1ELb0ELb0ELb0ELb0ELb0ELb1ELb0EEEvNS_16Flash_fwd_paramsE)
        .other          _ZN5flash24flash_fwd_splitkv_kernelI23Flash_fwd_kernel_traitsILi32ELi64ELi256ELi4ELb0ELb0EN7cutlass10bfloat16_tE19Flash_kernel_traitsILi32ELi64ELi256ELi4ES3_EELb1ELb0ELb0ELb0ELb0ELb0ELb1ELb0EEEvNS_16Flash_fwd_paramsE,@"STO_CUDA_ENTRY STV_DEFAULT"
_ZN5flash24flash_fwd_splitkv_kernelI23Flash_fwd_kernel_traitsILi32ELi64ELi256ELi4ELb0ELb0EN7cutlass10bfloat16_tE19Flash_kernel_traitsILi32ELi64ELi256ELi4ES3_EELb1ELb0ELb0ELb0ELb0ELb0ELb1ELb0EEEvNS_16Flash_fwd_paramsE:
.text._ZN5flash24flash_fwd_splitkv_kernelI23Flash_fwd_kernel_traitsILi32ELi64ELi256ELi4ELb0ELb0EN7cutlass10bfloat16_tE19Flash_kernel_traitsILi32ELi64ELi256ELi4ES3_EELb1ELb0ELb0ELb0ELb0ELb0ELb1ELb0EEEvNS_16Flash_fwd_paramsE:
[----:B------:R-:W-:Y:S08]  /*0000*/  LDC R1, c[0x0][0x28] ;  /* 0x00000a00ff017b82 */ /* 0x000ff00000000800 */
[----:B------:R-:W1:Y:S01]  /*0010*/  LDC R0, c[0x0][0x270] ;  /* 0x00009c00ff007b82 */ /* 0x000e620000000800 */
[----:B------:R-:W2:Y:S01]  /*0020*/  S2R R10, SR_CTAID.Z ;  /* 0x00000000000a7919 */ /* 0x000ea20000002700 */
[----:B------:R-:W-:Y:S01]  /*0030*/  MOV R12, 0xffffffff ;  /* 0xffffffff000c7802 */ /* 0x000fe20000000f00 */
[----:B------:R-:W-:-:S05]  /*0040*/  ULDC.64 UR10, c[0x0][0x208] ;  /* 0x00008200000a7ab9 */ /* 0x000fca0000000a00 */
[----:B------:R-:W3:Y:S01]  /*0050*/  LDC.64 R6, c[0x0][0x2f0] ;  /* 0x0000bc00ff067b82 */ /* 0x000ee20000000a00 */
[----:B-1----:R-:W1:Y:S01]  /*0060*/  I2F.U32.RP R2, R0 ;  /* 0x0000000000027306 */ /* 0x002e620000209000 */
[----:B------:R-:W-:-:S07]  /*0070*/  ISETP.NE.U32.AND P2, PT, R0, RZ, PT ;  /* 0x000000ff0000720c */ /* 0x000fce0003f45070 */
[----:B-1----:R-:W1:Y:S02]  /*0080*/  MUFU.RCP R2, R2 ;  /* 0x0000000200027308 */ /* 0x002e640000001000 */
[----:B-1----:R-:W-:-:S06]  /*0090*/  VIADD R2, R2, 0xffffffe ;  /* 0x0ffffffe02027836 */ /* 0x002fcc0000000000 */
[----:B------:R-:W1:Y:S02]  /*00a0*/  F2I.FTZ.U32.TRUNC.NTZ R3, R2 ;  /* 0x0000000200037305 */ /* 0x000e64000021f000 */
[----:B-1----:R-:W-:-:S04]  /*00b0*/  IMAD.MOV R2, RZ, RZ, -R3 ;  /* 0x000000ffff027224 */ /* 0x002fc800078e0a03 */
[----:B------:R-:W-:Y:S01]  /*00c0*/  IMAD R4, R2, R0, RZ ;  /* 0x0000000002047224 */ /* 0x000fe200078e02ff */
[----:B------:R-:W-:-:S05]  /*00d0*/  MOV R2, RZ ;  /* 0x000000ff00027202 */ /* 0x000fca0000000f00 */
[----:B------:R-:W-:Y:S02]  /*00e0*/  IMAD.HI.U32 R4, R3, R4, R2 ;  /* 0x0000000403047227 */ /* 0x000fe400078e0002 */
[----:B------:R-:W1:Y:S04]  /*00f0*/  LDC.64 R2, c[0x0][0x300] ;  /* 0x0000c000ff027b82 */ /* 0x000e680000000a00 */
[----:B--2---:R-:W-:-:S04]  /*0100*/  IMAD.HI.U32 R240, R4, R10, RZ ;  /* 0x0000000a04f07227 */ /* 0x004fc800078e00ff */
[----:B------:R-:W-:Y:S01]  /*0110*/  IMAD.MOV R8, RZ, RZ, -R240 ;  /* 0x000000ffff087224 */ /* 0x000fe200078e0af0 */
[----:B------:R-:W2:Y:S03]  /*0120*/  LDC.64 R4, c[0x0][0x2f0] ;  /* 0x0000bc00ff047b82 */ /* 0x000ea60000000a00 */
[----:B------:R-:W-:-:S05]  /*0130*/  IMAD R8, R0, R8, R10 ;  /* 0x0000000800087224 */ /* 0x000fca00078e020a */
[----:B------:R-:W-:Y:S02]  /*0140*/  ISETP.GE.U32.AND P4, PT, R8, R0, PT ;  /* 0x000000000800720c */ /* 0x000fe40003f86070 */
[----:B-1----:R-:W-:-:S04]  /*0150*/  ISETP.NE.U32.AND P0, PT, R2, RZ, PT ;  /* 0x000000ff0200720c */ /* 0x002fc80003f05070 */
[----:B------:R-:W-:-:S07]  /*0160*/  ISETP.NE.AND.EX P0, PT, R3, RZ, PT, P0 ;  /* 0x000000ff0300720c */ /* 0x000fce0003f05300 */
[----:B------:R-:W-:Y:S01]  /*0170*/  @P4 IMAD.IADD R8, R8, 0x1, -R0 ;  /* 0x0000000108084824 */ /* 0x000fe200078e0a00 */
[----:B------:R-:W-:Y:S01]  /*0180*/  @P4 IADD3 R240, R240, 0x1, RZ ;  /* 0x00000001f0f04810 */ /* 0x000fe20007ffe0ff */
[----:B------:R-:W1:Y:S01]  /*0190*/  LDC.64 R2, c[0x0][0x2f8] ;  /* 0x0000be00ff027b82 */ /* 0x000e620000000a00 */
[----:B--2---:R-:W-:Y:S02]  /*01a0*/  ISETP.NE.U32.AND P1, PT, R4, RZ, PT ;  /* 0x000000ff0400720c */ /* 0x004fe40003f25070 */
[----:B------:R-:W-:Y:S02]  /*01b0*/  ISETP.GE.U32.AND P3, PT, R8, R0, PT ;  /* 0x000000000800720c */ /* 0x000fe40003f66070 */
[----:B------:R-:W-:-:S03]  /*01c0*/  ISETP.NE.AND.EX P1, PT, R5, RZ, PT, P1 ;  /* 0x000000ff0500720c */ /* 0x000fc60003f25310 */
[----:B------:R-:W2:Y:S08]  /*01d0*/  LDC.U8 R8, c[0x0][0x3c2] ;  /* 0x0000f080ff087b82 */ /* 0x000eb00000000000 */
[----:B------:R-:W-:Y:S01]  /*01e0*/  @P3 VIADD R240, R240, 0x1 ;  /* 0x00000001f0f03836 */ /* 0x000fe20000000000 */
[----:B------:R-:W-:Y:S01]  /*01f0*/  @!P2 LOP3.LUT R240, RZ, R0, RZ, 0x33, !PT ;  /* 0x00000000fff0a212 */ /* 0x000fe200078e33ff */
[----:B------:R-:W4:Y:S04]  /*0200*/  @P0 LDC.64 R4, c[0x0][0x300] ;  /* 0x0000c000ff040b82 */ /* 0x000f280000000a00 */
[----:B---3--:R-:W-:-:S04]  /*0210*/  IMAD.WIDE R14, R240, 0x4, R6 ;  /* 0x00000004f00e7825 */ /* 0x008fc800078e0206 */
[----:B------:R-:W3:Y:S01]  /*0220*/  LDC.64 R6, c[0x0][0x2f8] ;  /* 0x0000be00ff067b82 */ /* 0x000ee20000000a00 */
[----:B------:R-:W3:Y:S04]  /*0230*/  @P1 LDG.E R12, desc[UR10][R14.64] ;  /* 0x0000000a0e0c1981 */ /* 0x000ee8000c1e1900 */
[----:B------:R3:W3:Y:S01]  /*0240*/  @P1 LDG.E R33, desc[UR10][R14.64+0x4] ;  /* 0x0000040a0e211981 */ /* 0x0006e2000c1e1900 */
[----:B--2---:R-:W-:Y:S01]  /*0250*/  ISETP.NE.AND P3, PT, R8, RZ, PT ;  /* 0x000000ff0800720c */ /* 0x004fe20003f65270 */
[----:B------:R-:W-:Y:S01]  /*0260*/  IMAD.MOV.U32 R8, RZ, RZ, RZ ;  /* 0x000000ffff087224 */ /* 0x000fe200078e00ff */
[----:B-1----:R-:W-:-:S04]  /*0270*/  ISETP.EQ.U32.AND P2, PT, R2, RZ, PT ;  /* 0x000000ff0200720c */ /* 0x002fc80003f42070 */
[----:B------:R-:W-:Y:S01]  /*0280*/  ISETP.EQ.OR.EX P2, PT, R3, RZ, !P3, P2 ;  /* 0x000000ff0300720c */ /* 0x000fe20005f42720 */
[C---:B----4-:R-:W-:Y:S01]  /*0290*/  @P0 IMAD.WIDE R4, R240.reuse, 0x4, R4 ;  /* 0x00000004f0040825 */ /* 0x050fe200078e0204 */
[----:B------:R-:W1:Y:S04]  /*02a0*/  S2R R11, SR_CTAID.X ;  /* 0x00000000000b7919 */ /* 0x000e680000002500 */
[----:B------:R2:W5:Y:S01]  /*02b0*/  @P0 LDG.E R8, desc[UR10][R4.64] ;  /* 0x0000000a04080981 */ /* 0x000562000c1e1900 */
[----:B---3--:R-:W-:Y:S01]  /*02c0*/  IMAD.WIDE R6, R240, 0x4, R6 ;  /* 0x00000004f0067825 */ /* 0x008fe200078e0206 */
[----:B------:R-:W-:-:S06]  /*02d0*/  MOV R14, 0xffffffff ;  /* 0xffffffff000e7802 */ /* 0x000fcc0000000f00 */
[----:B------:R3:W5:Y:S01]  /*02e0*/  @!P2 LDG.E R14, desc[UR10][R6.64] ;  /* 0x0000000a060ea981 */ /* 0x000762000c1e1900 */
[----:B------:R-:W-:Y:S01]  /*02f0*/  ISETP.NE.U32.AND P0, PT, R2, RZ, PT ;  /* 0x000000ff0200720c */ /* 0x000fe20003f05070 */
[----:B------:R-:W4:Y:S03]  /*0300*/  S2R R34, SR_TID.X ;  /* 0x0000000000227919 */ /* 0x000f260000002100 */
[----:B------:R-:W-:Y:S01]  /*0310*/  ISETP.NE.AND.EX P0, PT, R3, RZ, PT, P0 ;  /* 0x000000ff0300720c */ /* 0x000fe20003f05300 */
[----:B--2---:R-:W2:Y:S01]  /*0320*/  S2R R4, SR_CTAID.Y ;  /* 0x0000000000047919 */ /* 0x004ea20000002600 */
[----:B------:R-:W-:-:S05]  /*0330*/  IADD3 R2, -R240, RZ, RZ ;  /* 0x000000fff0027210 */ /* 0x000fca0007ffe1ff */
[----:B------:R-:W-:Y:S02]  /*0340*/  IMAD R10, R0, R2, R10 ;  /* 0x00000002000a7224 */ /* 0x000fe400078e020a */
[----:B------:R-:W-:-:S06]  /*0350*/  @P1 IMAD.IADD R33, R33, 0x1, -R12 ;  /* 0x0000000121211824 */ /* 0x000fcc00078e0a0c */
[----:B------:R-:W1:Y:S01]  /*0360*/  @!P1 LDC R33, c[0x0][0x2c4] ;  /* 0x0000b100ff219b82 */ /* 0x000e620000000800 */
[----:B--234-:R-:W-:Y:S05]  /*0370*/  @!P0 BRA `(.L_x_1122) ;  /* 0x0000000000108947 */ /* 0x01cfea0003800000 */
[----:B------:R-:W2:Y:S02]  /*0380*/  @P3 LDG.E R5, desc[UR10][R6.64+0x4] ;  /* 0x0000040a06053981 */ /* 0x000ea4000c1e1900 */
[----:B--2--5:R-:W-:-:S06]  /*0390*/  @P3 IADD3 R5, R5, -R14, RZ ;  /* 0x8000000e05053210 */ /* 0x024fcc0007ffe0ff */
[----:B------:R3:W5:Y:S01]  /*03a0*/  @!P3 LDG.E R5, desc[UR10][R6.64] ;  /* 0x0000000a0605b981 */ /* 0x000762000c1e1900 */
[----:B------:R-:W-:Y:S05]  /*03b0*/  BRA `(.L_x_1123) ;  /* 0x0000000000047947 */ /* 0x000fea0003800000 */
.L_x_1122:
[----:B------:R-:W2:Y:S02]  /*03c0*/  LDC R5, c[0x0][0x2c8] ;  /* 0x0000b200ff057b82 */ /* 0x000ea40000000800 */
.L_x_1123:
[----:B------:R-:W4:Y:S02]  /*03d0*/  LDC.64 R2, c[0x0][0x308] ;  /* 0x0000c200ff027b82 */ /* 0x000f240000000a00 */
[----:B----4-:R-:W-:-:S04]  /*03e0*/  ISETP.NE.U32.AND P3, PT, R2, RZ, PT ;  /* 0x000000ff0200720c */ /* 0x010fc80003f65070 */
[----:B------:R-:W-:-:S13]  /*03f0*/  ISETP.NE.AND.EX P3, PT, R3, RZ, PT, P3 ;  /* 0x000000ff0300720c */ /* 0x000fda0003f65330 */
[----:B------:R-:W4:Y:S02]  /*0400*/  @P3 LDC.64 R2, c[0x0][0x308] ;  /* 0x0000c200ff023b82 */ /* 0x000f240000000a00 */
[----:B----4-:R-:W-:-:S05]  /*0410*/  @P3 IMAD.WIDE R2, R240, 0x4, R2 ;  /* 0x00000004f0023825 */ /* 0x010fca00078e0202 */
[----:B------:R4:W5:Y:S01]  /*0420*/  @P3 LDG.E R69, desc[UR10][R2.64] ;  /* 0x0000000a02453981 */ /* 0x000962000c1e1900 */
[----:B-1----:R-:W-:-:S05]  /*0430*/  IMAD.SHL.U32 R13, R11, 0x40, RZ ;  /* 0x000000400b0d7824 */ /* 0x002fca00078e00ff */
[----:B------:R-:W-:-:S13]  /*0440*/  ISETP.GT.AND P0, PT, R33, R13, PT ;  /* 0x0000000d2100720c */ /* 0x000fda0003f04270 */
[----:B------:R-:W-:Y:S05]  /*0450*/  @!P0 EXIT ;  /* 0x000000000000894d */ /* 0x000fea0003800000 */
[----:B---3--:R-:W1:Y:S01]  /*0460*/  LDC R7, c[0x0][0x10] ;  /* 0x00000400ff077b82 */ /* 0x008e620000000800 */
[----:B-----5:R-:W-:-:S07]  /*0470*/  @P3 IMAD.IADD R69, R69, 0x1, -R8 ;  /* 0x0000000145453824 */ /* 0x020fce00078e0a08 */
[----:B----4-:R-:W3:Y:S08]  /*0480*/  LDC R2, c[0x0][0x2c8] ;  /* 0x0000b200ff027b82 */ /* 0x010ef00000000800 */
[----:B------:R-:W4:Y:S01]  /*0490*/  LDC R32, c[0x0][0x398] ;  /* 0x0000e600ff207b82 */ /* 0x000f220000000800 */
[----:B-1----:R-:W-:-:S04]  /*04a0*/  IABS R15, R7 ;  /* 0x00000007000f7213 */ /* 0x002fc80000000000 */
[----:B------:R-:W1:Y:S01]  /*04b0*/  I2F.RP R18, R15 ;  /* 0x0000000f00127306 */ /* 0x000e620000209400 */
[----:B---3--:R-:W-:-:S05]  /*04c0*/  VIADD R2, R2, 0xff ;  /* 0x000000ff02027836 */ /* 0x008fca0000000000 */
[----:B------:R-:W-:-:S04]  /*04d0*/  SHF.R.S32.HI R17, RZ, 0x1f, R2 ;  /* 0x0000001fff117819 */ /* 0x000fc80000011402 */
[----:B------:R-:W-:Y:S01]  /*04e0*/  LEA.HI R17, R17, R2, RZ, 0x8 ;  /* 0x0000000211117211 */ /* 0x000fe200078f40ff */
[----:B-1----:R-:W1:Y:S01]  /*04f0*/  MUFU.RCP R18, R18 ;  /* 0x0000001200127308 */ /* 0x002e620000001000 */
[-C--:B------:R-:W-:Y:S02]  /*0500*/  IABS R2, R7.reuse ;  /* 0x0000000700027213 */ /* 0x080fe40000000000 */
[----:B------:R-:W-:-:S03]  /*0510*/  LEA.HI.SX32 R17, R17, R7, 0x18 ;  /* 0x0000000711117211 */ /* 0x000fc600078fc2ff */
[----:B------:R-:W-:Y:S02]  /*0520*/  IMAD.MOV R2, RZ, RZ, -R2 ;  /* 0x000000ffff027224 */ /* 0x000fe400078e0a02 */
[----:B------:R-:W-:-:S05]  /*0530*/  VIADD R17, R17, 0xffffffff ;  /* 0xffffffff11117836 */ /* 0x000fca0000000000 */
[----:B------:R-:W-:Y:S02]  /*0540*/  IABS R3, R17 ;  /* 0x0000001100037213 */ /* 0x000fe40000000000 */
[----:B------:R-:W-:Y:S01]  /*0550*/  LOP3.LUT R17, R17, R7, RZ, 0x3c, !PT ;  /* 0x0000000711117212 */ /* 0x000fe200078e3cff */
[----:B-1----:R-:W-:-:S03]  /*0560*/  VIADD R18, R18, 0xffffffe ;  /* 0x0ffffffe12127836 */ /* 0x002fc60000000000 */
[----:B------:R-:W-:Y:S01]  /*0570*/  ISETP.GE.AND P0, PT, R17, RZ, PT ;  /* 0x000000ff1100720c */ /* 0x000fe20003f06270 */
[----:B------:R-:W1:Y:S02]  /*0580*/  F2I.FTZ.U32.TRUNC.NTZ R19, R18 ;  /* 0x0000001200137305 */ /* 0x000e64000021f000 */
[----:B-1----:R-:W-:Y:S02]  /*0590*/  IMAD.MOV R6, RZ, RZ, -R19 ;  /* 0x000000ffff067224 */ /* 0x002fe400078e0a13 */
[----:B------:R-:W-:Y:S02]  /*05a0*/  IMAD.MOV.U32 R18, RZ, RZ, RZ ;  /* 0x000000ffff127224 */ /* 0x000fe400078e00ff */
[----:B------:R-:W-:-:S04]  /*05b0*/  IMAD R6, R6, R15, RZ ;  /* 0x0000000f06067224 */ /* 0x000fc800078e02ff */
[----:B------:R-:W-:-:S06]  /*05c0*/  IMAD.HI.U32 R6, R19, R6, R18 ;  /* 0x0000000613067227 */ /* 0x000fcc00078e0012 */
[----:B------:R-:W-:Y:S02]  /*05d0*/  IMAD.HI.U32 R9, R6, R3, RZ ;  /* 0x0000000306097227 */ /* 0x000fe400078e00ff */
[----:B------:R-:W1:Y:S02]  /*05e0*/  @!P3 LDC R6, c[0x0][0x2cc] ;  /* 0x0000b300ff06bb82 */ /* 0x000e640000000800 */
[----:B------:R-:W-:-:S05]  /*05f0*/  IMAD R16, R9, R2, R3 ;  /* 0x0000000209107224 */ /* 0x000fca00078e0203 */
[----:B------:R-:W-:Y:S01]  /*0600*/  ISETP.GT.U32.AND P1, PT, R15, R16, PT ;  /* 0x000000100f00720c */ /* 0x000fe20003f24070 */
[----:B------:R-:W3:-:S12]  /*0610*/  @!P3 LDC.64 R2, c[0x0][0x318] ;  /* 0x0000c600ff02bb82 */ /* 0x000ed80000000a00 */
[----:B------:R-:W-:Y:S02]  /*0620*/  @!P1 IMAD.IADD R16, R16, 0x1, -R15 ;  /* 0x0000000110109824 */ /* 0x000fe400078e0a0f */
[----:B------:R-:W-:Y:S01]  /*0630*/  @!P1 VIADD R9, R9, 0x1 ;  /* 0x0000000109099836 */ /* 0x000fe20000000000 */
[----:B------:R-:W-:Y:S02]  /*0640*/  ISETP.NE.AND P1, PT, R7, RZ, PT ;  /* 0x000000ff0700720c */ /* 0x000fe40003f25270 */
[----:B------:R-:W-:Y:S02]  /*0650*/  ISETP.GE.U32.AND P4, PT, R16, R15, PT ;  /* 0x0000000f1000720c */ /* 0x000fe40003f86070 */
[----:B---3--:R-:W-:-:S04]  /*0660*/  @!P3 ISETP.NE.U32.AND P2, PT, R2, RZ, PT ;  /* 0x000000ff0200b20c */ /* 0x008fc80003f45070 */
[----:B------:R-:W-:Y:S02]  /*0670*/  @!P3 ISETP.NE.AND.EX P2, PT, R3, RZ, PT, P2 ;  /* 0x000000ff0300b20c */ /* 0x000fe40003f45320 */
[----:B------:R-:W-:-:S05]  /*0680*/  IADD3 R3, -R33, 0x13f, R13 ;  /* 0x0000013f21037810 */ /* 0x000fca0007ffe10d */
[----:B------:R-:W-:Y:S01]  /*0690*/  @P4 VIADD R9, R9, 0x1 ;  /* 0x0000000109094836 */ /* 0x000fe20000000000 */
[----:B-1----:R-:W-:-:S03]  /*06a0*/  @!P3 SEL R6, R6, RZ, P2 ;  /* 0x000000ff0606b207 */ /* 0x002fc60001000000 */
[----:B------:R-:W-:Y:S01]  /*06b0*/  @!P0 IMAD.MOV R9, RZ, RZ, -R9 ;  /* 0x000000ffff098224 */ /* 0x000fe200078e0a09 */
[----:B--2---:R-:W-:Y:S02]  /*06c0*/  @!P3 IADD3 R69, R6, R5, -R8 ;  /* 0x000000050645b210 */ /* 0x004fe40007ffe808 */
[----:B------:R-:W-:Y:S02]  /*06d0*/  @!P1 LOP3.LUT R9, RZ, R7, RZ, 0x33, !PT ;  /* 0x00000007ff099212 */ /* 0x000fe400078e33ff */
[----:B----4-:R-:W-:Y:S01]  /*06e0*/  IADD3 R3, R3, R32, R69 ;  /* 0x0000002003037210 */ /* 0x010fe20007ffe045 */
[----:B------:R-:W-:Y:S02]  /*06f0*/  VIADD R6, R69, 0xff ;  /* 0x000000ff45067836 */ /* 0x000fe40000000000 */
[----:B------:R-:W-:Y:S01]  /*0700*/  IMAD R236, R9, R4, RZ ;  /* 0x0000000409ec7224 */ /* 0x000fe200078e02ff */
[----:B------:R-:W-:Y:S02]  /*0710*/  SHF.R.S32.HI R2, RZ, 0x1f, R3 ;  /* 0x0000001fff027819 */ /* 0x000fe40000011403 */
[----:B------:R-:W-:-:S02]  /*0720*/  SHF.R.S32.HI R5, RZ, 0x1f, R6 ;  /* 0x0000001fff057819 */ /* 0x000fc40000011406 */
[----:B------:R-:W-:Y:S02]  /*0730*/  LEA.HI R2, R2, R3, RZ, 0x8 ;  /* 0x0000000302027211 */ /* 0x000fe400078f40ff */
[----:B------:R-:W-:Y:S02]  /*0740*/  LEA.HI R5, R5, R6, RZ, 0x8 ;  /* 0x0000000605057211 */ /* 0x000fe400078f40ff */
[----:B------:R-:W-:Y:S02]  /*0750*/  SHF.R.S32.HI R2, RZ, 0x8, R2 ;  /* 0x00000008ff027819 */ /* 0x000fe40000011402 */
[----:B------:R-:W-:-:S04]  /*0760*/  SHF.R.S32.HI R5, RZ, 0x8, R5 ;  /* 0x00000008ff057819 */ /* 0x000fc80000011405 */
[----:B------:R-:W-:-:S04]  /*0770*/  VIADDMNMX R5, R236, R9, R5, PT ;  /* 0x00000009ec057246 */ /* 0x000fc80003800105 */
[----:B------:R-:W-:-:S04]  /*0780*/  VIMNMX R46, R5, R2, PT ;  /* 0x00000002052e7248 */ /* 0x000fc80003fe0100 */
[----:B------:R-:W-:-:S13]  /*0790*/  ISETP.GE.AND P0, PT, R236, R46, PT ;  /* 0x0000002eec00720c */ /* 0x000fda0003f06270 */
[----:B------:R-:W-:Y:S05]  /*07a0*/  @!P0 BRA `(.L_x_1124) ;  /* 0x0000000000e48947 */ /* 0x000fea0003800000 */
[----:B------:R-:W1:Y:S01]  /*07b0*/  LDC.64 R2, c[0x0][0x2c0] ;  /* 0x0000b000ff027b82 */ /* 0x000e620000000a00 */
[----:B------:R-:W-:Y:S01]  /*07c0*/  SHF.R.S32.HI R6, RZ, 0x1f, R34 ;  /* 0x0000001fff067819 */ /* 0x000fe20000011422 */
[----:B------:R-:W-:-:S03]  /*07d0*/  ULDC UR4, c[0x0][0x2dc] ;  /* 0x0000b70000047ab9 */ /* 0x000fc60000000800 */
[----:B------:R-:W-:-:S04]  /*07e0*/  LEA.HI R6, R6, R34, RZ, 0x3 ;  /* 0x0000002206067211 */ /* 0x000fc800078f18ff */
[----:B------:R-:W-:Y:S02]  /*07f0*/  LOP3.LUT R5, R6, 0xfffffff8, RZ, 0xc0, !PT ;  /* 0xfffffff806057812 */ /* 0x000fe400078ec0ff */
[----:B------:R-:W-:-:S03]  /*0800*/  SHF.R.S32.HI R6, RZ, 0x3, R6 ;  /* 0x00000003ff067819 */ /* 0x000fc60000011406 */
[----:B------:R-:W-:Y:S02]  /*0810*/  IMAD.IADD R5, R34, 0x1, -R5 ;  /* 0x0000000122057824 */ /* 0x000fe400078e0a05 */
[----:B------:R-:W-:-:S03]  /*0820*/  VIADD R7, R6, 0x10 ;  /* 0x0000001006077836 */ /* 0x000fc60000000000 */
[----:B------:R-:W-:Y:S01]  /*0830*/  ISETP.NE.AND P3, PT, R5, RZ, PT ;  /* 0x000000ff0500720c */ /* 0x000fe20003f65270 */
[----:B-1----:R-:W-:-:S04]  /*0840*/  IMAD R2, R4, R2, R240 ;  /* 0x0000000204027224 */ /* 0x002fc800078e02f0 */
[----:B------:R-:W-:Y:S02]  /*0850*/  IMAD R0, R2, R0, R10 ;  /* 0x0000000002007224 */ /* 0x000fe400078e020a */
[----:B------:R-:W-:Y:S02]  /*0860*/  IMAD.SHL.U32 R2, R5, 0x4, RZ ;  /* 0x0000000405027824 */ /* 0x000fe400078e00ff */
[--C-:B------:R-:W-:Y:S02]  /*0870*/  IMAD R0, R0, R3, R13.reuse ;  /* 0x0000000300007224 */ /* 0x100fe400078e020d */
[----:B------:R-:W-:Y:S01]  /*0880*/  IMAD.IADD R13, R33, 0x1, -R13 ;  /* 0x00000001210d7824 */ /* 0x000fe200078e0a0d */
[--C-:B------:R-:W-:Y:S01]  /*0890*/  SHF.R.S32.HI R3, RZ, 0x1f, R2.reuse ;  /* 0x0000001fff037819 */ /* 0x100fe20000011402 */
[----:B------:R-:W-:Y:S01]  /*08a0*/  IMAD R4, R0, UR4, RZ ;  /* 0x0000000400047c24 */ /* 0x000fe2000f8e02ff */
[----:B------:R-:W-:Y:S02]  /*08b0*/  ULDC UR4, c[0x0][0x2d0] ;  /* 0x0000b40000047ab9 */ /* 0x000fe40000000800 */
[----:B------:R-:W-:Y:S01]  /*08c0*/  ISETP.GE.AND P6, PT, R2, UR4, PT ;  /* 0x0000000402007c0c */ /* 0x000fe2000bfc6270 */
[C---:B------:R-:W-:Y:S01]  /*08d0*/  IMAD.WIDE R8, R6.reuse, 0x20, R2 ;  /* 0x0000002006087825 */ /* 0x040fe200078e0202 */
[----:B------:R-:W-:Y:S01]  /*08e0*/  ULDC.64 UR4, c[0x0][0x288] ;  /* 0x0000a20000047ab9 */ /* 0x000fe20000000a00 */
[----:B------:R-:W-:-:S02]  /*08f0*/  ISETP.GE.OR P3, PT, R6, R13, P3 ;  /* 0x0000000d0600720c */ /* 0x000fc40001f66670 */
[CC--:B------:R-:W-:Y:S01]  /*0900*/  ISETP.GE.OR P5, PT, R6.reuse, R13.reuse, P6 ;  /* 0x0000000d0600720c */ /* 0x0c0fe200037a6670 */
[----:B------:R-:W-:Y:S01]  /*0910*/  VIADD R2, R6, 0x20 ;  /* 0x0000002006027836 */ /* 0x000fe20000000000 */
[C---:B------:R-:W-:Y:S02]  /*0920*/  IADD3 R3, P0, R4.reuse, R8, RZ ;  /* 0x0000000804037210 */ /* 0x040fe40007f1e0ff */
[----:B------:R-:W-:Y:S02]  /*0930*/  ISETP.GE.OR P4, PT, R7, R13, P6 ;  /* 0x0000000d0700720c */ /* 0x000fe40003786670 */
[----:B------:R-:W-:Y:S02]  /*0940*/  LEA.HI.X.SX32 R4, R4, R9, 0x1, P0 ;  /* 0x0000000904047211 */ /* 0x000fe400000f0eff */
[----:B------:R-:W-:Y:S02]  /*0950*/  LEA R8, P0, R3, UR4, 0x2 ;  /* 0x0000000403087c11 */ /* 0x000fe4000f8010ff */
[----:B------:R-:W-:-:S02]  /*0960*/  ISETP.GE.AND P1, PT, R7, R13, PT ;  /* 0x0000000d0700720c */ /* 0x000fc40003f26270 */
[----:B------:R-:W-:Y:S01]  /*0970*/  LEA.HI.X R9, R3, UR5, R4, 0x2, P0 ;  /* 0x0000000503097c11 */ /* 0x000fe200080f1404 */
[----:B------:R-:W-:Y:S01]  /*0980*/  VIADD R4, R6, 0x30 ;  /* 0x0000003006047836 */ /* 0x000fe20000000000 */
[-C--:B------:R-:W-:Y:S01]  /*0990*/  ISETP.GE.AND P0, PT, R2, R13.reuse, PT ;  /* 0x0000000d0200720c */ /* 0x080fe20003f06270 */
[----:B------:R-:W-:Y:S01]  /*09a0*/  ULDC.64 UR4, c[0x0][0x2b8] ;  /* 0x0000ae0000047ab9 */ /* 0x000fe20000000a00 */
[----:B------:R-:W-:Y:S01]  /*09b0*/  SHF.R.S32.HI R3, RZ, 0x1f, R0 ;  /* 0x0000001fff037819 */ /* 0x000fe20000011400 */
[----:B------:R1:W-:Y:S01]  /*09c0*/  @!P5 STG.E.128 desc[UR10][R8.64], RZ ;  /* 0x000000ff0800d986 */ /* 0x0003e2000c101d0a */
[----:B------:R-:W-:Y:S02]  /*09d0*/  ISETP.NE.OR P0, PT, R5, RZ, P0 ;  /* 0x000000ff0500720c */ /* 0x000fe40000705670 */
[----:B------:R-:W-:Y:S01]  /*09e0*/  IADD3 R0, P2, R0, R6, RZ ;  /* 0x0000000600007210 */ /* 0x000fe20007f5e0ff */
[----:B------:R1:W-:Y:S01]  /*09f0*/  @!P4 STG.E.128 desc[UR10][R8.64+0x800], RZ ;  /* 0x000800ff0800c986 */ /* 0x0003e2000c101d0a */
[----:B------:R-:W-:-:S02]  /*0a00*/  ISETP.GE.OR P5, PT, R2, R13, P6 ;  /* 0x0000000d0200720c */ /* 0x000fc400037a6670 */
[----:B------:R-:W-:Y:S02]  /*0a10*/  ISETP.GE.OR P6, PT, R4, R13, P6 ;  /* 0x0000000d0400720c */ /* 0x000fe400037c6670 */
[----:B------:R-:W-:Y:S02]  /*0a20*/  LEA.HI.X.SX32 R3, R6, R3, 0x1, P2 ;  /* 0x0000000306037211 */ /* 0x000fe400010f0eff */
[C---:B------:R-:W-:Y:S02]  /*0a30*/  LEA R6, P2, R0.reuse, UR4, 0x2 ;  /* 0x0000000400067c11 */ /* 0x040fe4000f8410ff */
[----:B------:R-:W-:Y:S02]  /*0a40*/  ISETP.NE.OR P1, PT, R5, RZ, P1 ;  /* 0x000000ff0500720c */ /* 0x000fe40000f25670 */
[----:B------:R-:W-:Y:S01]  /*0a50*/  LEA.HI.X R7, R0, UR5, R3, 0x2, P2 ;  /* 0x0000000500077c11 */ /* 0x000fe200090f1403 */
[----:B------:R-:W-:Y:S02]  /*0a60*/  @!P0 IMAD.MOV.U32 R0, RZ, RZ, -0x800000 ;  /* 0xff800000ff008424 */ /* 0x000fe400078e00ff */
[----:B------:R1:W-:Y:S01]  /*0a70*/  @!P5 STG.E.128 desc[UR10][R8.64+0x1000], RZ ;  /* 0x001000ff0800d986 */ /* 0x0003e2000c101d0a */
[----:B------:R-:W-:-:S03]  /*0a80*/  @!P3 IMAD.MOV.U32 R3, RZ, RZ, -0x800000 ;  /* 0xff800000ff03b424 */ /* 0x000fc600078e00ff */
[----:B------:R1:W-:Y:S04]  /*0a90*/  @!P6 STG.E.128 desc[UR10][R8.64+0x1800], RZ ;  /* 0x001800ff0800e986 */ /* 0x0003e8000c101d0a */
[----:B------:R1:W-:Y:S01]  /*0aa0*/  @!P0 STG.E desc[UR10][R6.64+0x80], R0 ;  /* 0x0000800006008986 */ /* 0x0003e2000c10190a */
[----:B------:R-:W-:Y:S01]  /*0ab0*/  ISETP.GE.AND P0, PT, R4, R13, PT ;  /* 0x0000000d0400720c */ /* 0x000fe20003f06270 */
[----:B------:R-:W-:Y:S02]  /*0ac0*/  @!P1 IMAD.MOV.U32 R2, RZ, RZ, -0x800000 ;  /* 0xff800000ff029424 */ /* 0x000fe400078e00ff */
[----:B------:R1:W-:Y:S01]  /*0ad0*/  @!P3 STG.E desc[UR10][R6.64], R3 ;  /* 0x000000030600b986 */ /* 0x0003e2000c10190a */
[----:B------:R-:W-:-:S03]  /*0ae0*/  ISETP.NE.OR P0, PT, R5, RZ, P0 ;  /* 0x000000ff0500720c */ /* 0x000fc60000705670 */
[----:B------:R1:W-:Y:S10]  /*0af0*/  @!P1 STG.E desc[UR10][R6.64+0x40], R2 ;  /* 0x0000400206009986 */ /* 0x0003f4000c10190a */
[----:B------:R-:W-:Y:S05]  /*0b00*/  @P0 EXIT ;  /* 0x000000000000094d */ /* 0x000fea0003800000 */
[----:B-1----:R-:W-:-:S05]  /*0b10*/  MOV R0, 0xff800000 ;  /* 0xff80000000007802 */ /* 0x002fca0000000f00 */
[----:B------:R-:W-:Y:S01]  /*0b20*/  STG.E desc[UR10][R6.64+0xc0], R0 ;  /* 0x0000c00006007986 */ /* 0x000fe2000c10190a */
[----:B------:R-:W-:Y:S05]  /*0b30*/  EXIT ;  /* 0x000000000000794d */ /* 0x000fea0003800000 */
.L_x_1124:
        /* <DEDUP_REMOVED lines=16> */
[----:B------:R-:W-:-:S04]  /*0c40*/  IMAD.WIDE.U32 R6, R240, R2, RZ ;  /* 0x00000002f0067225 */ /* 0x000fc800078e00ff */
[----:B------:R-:W-:Y:S01]  /*0c50*/  IMAD R2, R240, R3, R4 ;  /* 0x00000003f0027224 */ /* 0x000fe200078e0204 */
[----:B------:R-:W-:-:S03]  /*0c60*/  LEA R242, P0, R6, UR4, 0x2 ;  /* 0x0000000406f27c11 */ /* 0x000fc6000f8010ff */
[----:B------:R-:W-:Y:S01]  /*0c70*/  IMAD.IADD R2, R7, 0x1, R2 ;  /* 0x0000000107027824 */ /* 0x000fe200078e0202 */
[----:B------:R-:W-:-:S04]  /*0c80*/  ISETP.NE.U32.AND P6, PT, R242, RZ, PT ;  /* 0x000000fff200720c */ /* 0x000fc80003fc5070 */
[----:B------:R-:W-:-:S04]  /*0c90*/  SHF.L.U64.HI R2, R6, 0x2, R2 ;  /* 0x0000000206027819 */ /* 0x000fc80000010202 */
[----:B------:R-:W-:-:S04]  /*0ca0*/  IADD3.X R243, R2, UR5, RZ, P0, !PT ;  /* 0x0000000502f37c10 */ /* 0x000fc800087fe4ff */
[----:B------:R-:W-:-:S13]  /*0cb0*/  ISETP.NE.AND.EX P6, PT, R243, RZ, PT, P6 ;  /* 0x000000fff300720c */ /* 0x000fda0003fc5360 */
.L_x_1125:
[----:B------:R-:W-:Y:S05]  /*0cc0*/  @!P6 BRA `(.L_x_1126) ;  /* 0x000000040044e947 */ /* 0x000fea0003800000 */
[----:B------:R-:W1:Y:S01]  /*0cd0*/  LDC R8, c[0x0][0x380] ;  /* 0x0000e000ff087b82 */ /* 0x000e620000000800 */
[----:B------:R-:W-:Y:S01]  /*0ce0*/  LEA R48, R46, 0xffffff00, 0x8 ;  /* 0xffffff002e307811 */ /* 0x000fe200078e40ff */
[----:B------:R-:W-:-:S03]  /*0cf0*/  ULDC.64 UR4, c[0x0][0x230] ;  /* 0x00008c0000047ab9 */ /* 0x000fc60000000a00 */
[----:B-----5:R-:W-:-:S03]  /*0d00*/  IABS R0, R48 ;  /* 0x0000003000007213 */ /* 0x020fc60000000000 */
[----:B------:R-:W2:Y:S01]  /*0d10*/  LDC.64 R52, c[0x0][0x248] ;  /* 0x00009200ff347b82 */ /* 0x000ea20000000a00 */
[----:B-1----:R-:W-:-:S04]  /*0d20*/  IABS R3, R8 ;  /* 0x0000000800037213 */ /* 0x002fc80000000000 */
[----:B------:R-:W1:Y:S08]  /*0d30*/  I2F.RP R4, R3 ;  /* 0x0000000300047306 */ /* 0x000e700000209400 */
        /* <DEDUP_REMOVED lines=21> */
[----:B------:R-:W-:-:S06]  /*0e90*/  IMAD.WIDE R4, R7, 0x4, R242 ;  /* 0x0000000407047825 */ /* 0x000fcc00078e02f2 */
[----:B------:R1:W3:Y:S01]  /*0ea0*/  LDG.E R4, desc[UR10][R4.64] ;  /* 0x0000000a04047981 */ /* 0x0002e2000c1e1900 */
[----:B------:R-:W-:-:S05]  /*0eb0*/  IADD3 R7, -R7, RZ, RZ ;  /* 0x000000ff07077210 */ /* 0x000fca0007ffe1ff */
[----:B------:R-:W-:-:S05]  /*0ec0*/  IMAD R48, R8, R7, R48 ;  /* 0x0000000708307224 */ /* 0x000fca00078e0230 */
[----:B------:R-:W-:Y:S01]  /*0ed0*/  SHF.R.S32.HI R19, RZ, 0x1f, R48 ;  /* 0x0000001fff137819 */ /* 0x000fe20000011430 */
[----:B-1----:R-:W1:Y:S02]  /*0ee0*/  LDC R5, c[0x0][0x278] ;  /* 0x00009e00ff057b82 */ /* 0x002e640000000800 */
[----:B-1----:R-:W-:-:S04]  /*0ef0*/  IABS R0, R5 ;  /* 0x0000000500007213 */ /* 0x002fc80000000000 */
[----:B------:R-:W1:Y:S08]  /*0f00*/  I2F.RP R14, R0 ;  /* 0x00000000000e7306 */ /* 0x000e700000209400 */
[----:B-1----:R-:W1:Y:S02]  /*0f10*/  MUFU.RCP R14, R14 ;  /* 0x0000000e000e7308 */ /* 0x002e640000001000 */
[----:B-1----:R-:W-:-:S06]  /*0f20*/  VIADD R14, R14, 0xffffffe ;  /* 0x0ffffffe0e0e7836 */ /* 0x002fcc0000000000 */
[----:B------:R-:W1:Y:S02]  /*0f30*/  F2I.FTZ.U32.TRUNC.NTZ R15, R14 ;  /* 0x0000000e000f7305 */ /* 0x000e64000021f000 */
[----:B-1----:R-:W-:Y:S01]  /*0f40*/  IADD3 R2, RZ, -R15, RZ ;  /* 0x8000000fff027210 */ /* 0x002fe20007ffe0ff */
[----:B------:R-:W-:-:S04]  /*0f50*/  IMAD.MOV.U32 R14, RZ, RZ, RZ ;  /* 0x000000ffff0e7224 */ /* 0x000fc800078e00ff */
[----:B------:R-:W-:Y:S01]  /*0f60*/  IMAD R3, R2, R0, RZ ;  /* 0x0000000002037224 */ /* 0x000fe200078e02ff */
[----:B------:R-:W-:-:S03]  /*0f70*/  IABS R2, R10 ;  /* 0x0000000a00027213 */ /* 0x000fc60000000000 */
[----:B------:R-:W-:Y:S01]  /*0f80*/  IMAD.HI.U32 R14, R15, R3, R14 ;  /* 0x000000030f0e7227 */ /* 0x000fe200078e000e */
[----:B------:R-:W-:-:S05]  /*0f90*/  MOV R3, R2 ;  /* 0x0000000200037202 */ /* 0x000fca0000000f00 */
        /* <DEDUP_REMOVED lines=8> */
[----:B------:R-:W-:Y:S01]  /*1020*/  LOP3.LUT R0, R10, R5, RZ, 0x3c, !PT ;  /* 0x000000050a007212 */ /* 0x000fe200078e3cff */
[----:B------:R-:W1:Y:S03]  /*1030*/  LDC.64 R2, c[0x0][0x238] ;  /* 0x00008e00ff027b82 */ /* 0x000e660000000a00 */
[----:B------:R-:W-:-:S07]  /*1040*/  ISETP.GE.AND P0, PT, R0, RZ, PT ;  /* 0x000000ff0000720c */ /* 0x000fce0003f06270 */
[----:B------:R-:W-:-:S06]  /*1050*/  @P2 VIADD R22, R22, 0x1 ;  /* 0x0000000116162836 */ /* 0x000fcc0000000000 */
[----:B------:R-:W-:Y:S02]  /*1060*/  @!P0 IADD3 R22, -R22, RZ, RZ ;  /* 0x000000ff16168210 */ /* 0x000fe40007ffe1ff */
[----:B------:R-:W-:Y:S02]  /*1070*/  @!P1 LOP3.LUT R22, RZ, R5, RZ, 0x33, !PT ;  /* 0x00000005ff169212 */ /* 0x000fe400078e33ff */
[----:B---3--:R-:W-:Y:S01]  /*1080*/  SHF.R.S32.HI R0, RZ, 0x1f, R4 ;  /* 0x0000001fff007819 */ /* 0x008fe20000011404 */
[----:B------:R-:W-:-:S04]  /*1090*/  IMAD.WIDE.U32 R8, R4, UR4, RZ ;  /* 0x0000000404087c25 */ /* 0x000fc8000f8e00ff */
[C---:B------:R-:W-:Y:S02]  /*10a0*/  IMAD R6, R0.reuse, UR4, RZ ;  /* 0x0000000400067c24 */ /* 0x040fe4000f8e02ff */
[----:B-1----:R-:W-:Y:S02]  /*10b0*/  IMAD R0, R0, R2, RZ ;  /* 0x0000000200007224 */ /* 0x002fe400078e02ff */
[C---:B------:R-:W-:Y:S01]  /*10c0*/  IMAD R6, R4.reuse, UR5, R6 ;  /* 0x0000000504067c24 */ /* 0x040fe2000f8e0206 */
[----:B------:R-:W-:Y:S01]  /*10d0*/  ULDC.64 UR4, c[0x0][0x260] ;  /* 0x0000980000047ab9 */ /* 0x000fe20000000a00 */
[----:B------:R-:W-:Y:S02]  /*10e0*/  IMAD R0, R4, R3, R0 ;  /* 0x0000000304007224 */ /* 0x000fe400078e0200 */
[----:B------:R-:W-:Y:S02]  /*10f0*/  IMAD.IADD R9, R9, 0x1, R6 ;  /* 0x0000000109097824 */ /* 0x000fe400078e0206 */
[----:B--2---:R-:W-:-:S02]  /*1100*/  IMAD R6, R19, R52, RZ ;  /* 0x0000003413067224 */ /* 0x004fc400078e02ff */
[----:B------:R-:W-:-:S04]  /*1110*/  IMAD.WIDE.U32 R2, R4, R2, RZ ;  /* 0x0000000204027225 */ /* 0x000fc800078e00ff */
[C---:B------:R-:W-:Y:S01]  /*1120*/  IMAD R5, R48.reuse, R53, R6 ;  /* 0x0000003530057224 */ /* 0x040fe200078e0206 */
[----:B------:R-:W-:Y:S01]  /*1130*/  MOV R18, R2 ;  /* 0x0000000200127202 */ /* 0x000fe20000000f00 */
[----:B------:R-:W-:Y:S01]  /*1140*/  IMAD.WIDE.U32 R6, R48, R52, R8 ;  /* 0x0000003430067225 */ /* 0x000fe200078e0008 */
[----:B------:R-:W-:-:S03]  /*1150*/  SHF.R.S32.HI R9, RZ, 0x1f, R22 ;  /* 0x0000001fff097819 */ /* 0x000fc60000011416 */
[----:B------:R-:W-:Y:S01]  /*1160*/  IMAD.IADD R2, R3, 0x1, R0 ;  /* 0x0000000103027824 */ /* 0x000fe200078e0200 */
[----:B------:R-:W-:Y:S01]  /*1170*/  IADD3 R7, R7, R5, RZ ;  /* 0x0000000507077210 */ /* 0x000fe20007ffe0ff */
[----:B------:R-:W-:-:S04]  /*1180*/  IMAD R5, R9, UR4, RZ ;  /* 0x0000000409057c24 */ /* 0x000fc8000f8e02ff */
[C---:B------:R-:W-:Y:S02]  /*1190*/  IMAD R5, R22.reuse, UR5, R5 ;  /* 0x0000000516057c24 */ /* 0x040fe4000f8e0205 */
[----:B------:R-:W-:-:S05]  /*11a0*/  IMAD.WIDE.U32 R6, R22, UR4, R6 ;  /* 0x0000000416067c25 */ /* 0x000fca000f8e0006 */
[----:B------:R-:W-:Y:S02]  /*11b0*/  IADD3 R15, R7, R5, RZ ;  /* 0x00000005070f7210 */ /* 0x000fe40007ffe0ff */
[----:B------:R-:W-:Y:S01]  /*11c0*/  MOV R20, R6 ;  /* 0x0000000600147202 */ /* 0x000fe20000000f00 */
[----:B------:R-:W-:Y:S06]  /*11d0*/  BRA `(.L_x_1127) ;  /* 0x0000000400447947 */ /* 0x000fec0003800000 */
.L_x_1126:
[----:B------:R-:W1:Y:S01]  /*11e0*/  LDC R9, c[0x0][0x278] ;  /* 0x00009e00ff097b82 */ /* 0x000e620000000800 */
[----:B------:R-:W-:Y:S02]  /*11f0*/  ISETP.NE.AND P3, PT, R14, -0x1, PT ;  /* 0xffffffff0e00780c */ /* 0x000fe40003f65270 */
[----:B------:R-:W-:-:S04]  /*1200*/  LEA R48, R46, 0xffffff00, 0x8 ;  /* 0xffffff002e307811 */ /* 0x000fc800078e40ff */
[----:B------:R-:W-:-:S07]  /*1210*/  SHF.R.S32.HI R19, RZ, 0x1f, R48 ;  /* 0x0000001fff137819 */ /* 0x000fce0000011430 */
[----:B------:R-:W2:Y:S01]  /*1220*/  @P3 LDC.64 R52, c[0x0][0x248] ;  /* 0x00009200ff343b82 */ /* 0x000ea20000000a00 */
[----:B------:R-:W-:Y:S01]  /*1230*/  @P3 IMAD.IADD R16, R8, 0x1, R14 ;  /* 0x0000000108103824 */ /* 0x000fe200078e020e */
[----:B-1----:R-:W-:-:S04]  /*1240*/  IABS R3, R9 ;  /* 0x0000000900037213 */ /* 0x002fc80000000000 */
[----:B------:R-:W1:Y:S01]  /*1250*/  I2F.RP R6, R3 ;  /* 0x0000000300067306 */ /* 0x000e620000209400 */
[C---:B--2---:R-:W-:Y:S02]  /*1260*/  @P3 IMAD R5, R16.reuse, R53, RZ ;  /* 0x0000003510053224 */ /* 0x044fe400078e02ff */
[----:B------:R-:W-:-:S05]  /*1270*/  @P3 IMAD.WIDE.U32 R16, R16, R52, RZ ;  /* 0x0000003410103225 */ /* 0x000fca00078e00ff */
[----:B-1----:R-:W1:Y:S01]  /*1280*/  MUFU.RCP R6, R6 ;  /* 0x0000000600067308 */ /* 0x002e620000001000 */
[----:B------:R-:W-:Y:S02]  /*1290*/  @P3 IADD3 R5, R17, R5, RZ ;  /* 0x0000000511053210 */ /* 0x000fe40007ffe0ff */
[----:B------:R-:W-:Y:S01]  /*12a0*/  @P3 MOV R15, R16 ;  /* 0x00000010000f3202 */ /* 0x000fe20000000f00 */
[----:B-1----:R-:W-:-:S04]  /*12b0*/  VIADD R6, R6, 0xffffffe ;  /* 0x0ffffffe06067836 */ /* 0x002fc80000000000 */
        /* <DEDUP_REMOVED lines=8> */
[----:B------:R-:W1:Y:S02]  /*1340*/  @P3 LDC.64 R6, c[0x0][0x250] ;  /* 0x00009400ff063b82 */ /* 0x000e640000000a00 */
[----:B------:R-:W-:-:S04]  /*1350*/  IMAD.MOV R2, RZ, RZ, -R22 ;  /* 0x000000ffff027224 */ /* 0x000fc800078e0a16 */
[----:B------:R-:W-:Y:S01]  /*1360*/  IMAD R2, R3, R2, R4 ;  /* 0x0000000203027224 */ /* 0x000fe200078e0204 */
[----:B------:R-:W-:-:S04]  /*1370*/  LOP3.LUT R4, R10, R9, RZ, 0x3c, !PT ;  /* 0x000000090a047212 */ /* 0x000fc800078e3cff */
[----:B------:R-:W-:Y:S02]  /*1380*/  ISETP.GT.U32.AND P0, PT, R3, R2, PT ;  /* 0x000000020300720c */ /* 0x000fe40003f04070 */
[----:B------:R-:W-:-:S11]  /*1390*/  ISETP.GE.AND P1, PT, R4, RZ, PT ;  /* 0x000000ff0400720c */ /* 0x000fd60003f26270 */
[-C--:B------:R-:W-:Y:S02]  /*13a0*/  @!P0 IADD3 R2, R2, -R3.reuse, RZ ;  /* 0x8000000302028210 */ /* 0x080fe40007ffe0ff */
[----:B------:R-:W-:Y:S02]  /*13b0*/  @!P0 IADD3 R22, R22, 0x1, RZ ;  /* 0x0000000116168810 */ /* 0x000fe40007ffe0ff */
[----:B------:R-:W-:Y:S02]  /*13c0*/  ISETP.GE.U32.AND P2, PT, R2, R3, PT ;  /* 0x000000030200720c */ /* 0x000fe40003f46070 */
[----:B------:R-:W2:Y:S01]  /*13d0*/  LDC.64 R2, c[0x0][0x260] ;  /* 0x00009800ff027b82 */ /* 0x000ea20000000a00 */
[----:B------:R-:W-:-:S10]  /*13e0*/  ISETP.NE.AND P0, PT, R9, RZ, PT ;  /* 0x000000ff0900720c */ /* 0x000fd40003f05270 */
[----:B------:R-:W-:-:S04]  /*13f0*/  @P2 VIADD R22, R22, 0x1 ;  /* 0x0000000116162836 */ /* 0x000fc80000000000 */
[----:B------:R-:W-:Y:S01]  /*1400*/  @!P1 IMAD.MOV R22, RZ, RZ, -R22 ;  /* 0x000000ffff169224 */ /* 0x000fe200078e0a16 */
[----:B------:R-:W-:Y:S06]  /*1410*/  @P3 BRA `(.L_x_1128) ;  /* 0x0000000000383947 */ /* 0x000fec0003800000 */
[----:B------:R-:W3:Y:S01]  /*1420*/  LDC.64 R52, c[0x0][0x248] ;  /* 0x00009200ff347b82 */ /* 0x000ee20000000a00 */
[----:B------:R-:W-:Y:S02]  /*1430*/  SHF.R.S32.HI R16, RZ, 0x1f, R8 ;  /* 0x0000001fff107819 */ /* 0x000fe40000011408 */
[----:B-----5:R-:W-:-:S05]  /*1440*/  SHF.R.S32.HI R15, RZ, 0x1f, R0 ;  /* 0x0000001fff0f7819 */ /* 0x020fca0000011400 */
[----:B------:R-:W4:Y:S01]  /*1450*/  LDC.64 R4, c[0x0][0x230] ;  /* 0x00008c00ff047b82 */ /* 0x000f220000000a00 */
[-C--:B---3--:R-:W-:Y:S02]  /*1460*/  IMAD R16, R16, R52.reuse, RZ ;  /* 0x0000003410107224 */ /* 0x088fe400078e02ff */
[----:B------:R-:W-:-:S04]  /*1470*/  IMAD.WIDE.U32 R20, R8, R52, RZ ;  /* 0x0000003408147225 */ /* 0x000fc800078e00ff */
[----:B------:R-:W-:Y:S02]  /*1480*/  IMAD R16, R8, R53, R16 ;  /* 0x0000003508107224 */ /* 0x000fe400078e0210 */
[----:B----4-:R-:W-:-:S03]  /*1490*/  IMAD R15, R15, R4, RZ ;  /* 0x000000040f0f7224 */ /* 0x010fc600078e02ff */
[----:B------:R-:W-:Y:S01]  /*14a0*/  IADD3 R17, R21, R16, RZ ;  /* 0x0000001015117210 */ /* 0x000fe20007ffe0ff */
[----:B------:R-:W-:Y:S01]  /*14b0*/  IMAD R5, R0, R5, R15 ;  /* 0x0000000500057224 */ /* 0x000fe200078e020f */
[----:B------:R-:W-:-:S05]  /*14c0*/  MOV R16, R20 ;  /* 0x0000001400107202 */ /* 0x000fca0000000f00 */
[----:B------:R-:W-:-:S05]  /*14d0*/  IMAD.WIDE.U32 R16, R0, R4, R16 ;  /* 0x0000000400107225 */ /* 0x000fca00078e0010 */
[----:B------:R-:W-:Y:S02]  /*14e0*/  IADD3 R5, R17, R5, RZ ;  /* 0x0000000511057210 */ /* 0x000fe40007ffe0ff */
[----:B------:R-:W-:-:S07]  /*14f0*/  MOV R15, R16 ;  /* 0x00000010000f7202 */ /* 0x000fce0000000f00 */
.L_x_1128:
[----:B------:R-:W-:Y:S01]  /*1500*/  MOV R16, R15 ;  /* 0x0000000f00107202 */ /* 0x000fe20000000f00 */
[----:B------:R-:W-:Y:S01]  /*1510*/  IMAD R4, R19, R52, RZ ;  /* 0x0000003413047224 */ /* 0x000fe200078e02ff */
[----:B------:R-:W-:Y:S02]  /*1520*/  MOV R17, R5 ;  /* 0x0000000500117202 */ /* 0x000fe40000000f00 */
[----:B------:R-:W-:Y:S01]  /*1530*/  @!P0 LOP3.LUT R22, RZ, R9, RZ, 0x33, !PT ;  /* 0x00000009ff168212 */ /* 0x000fe200078e33ff */
[----:B------:R-:W-:Y:S01]  /*1540*/  IMAD R4, R53, R48, R4 ;  /* 0x0000003035047224 */ /* 0x000fe200078e0204 */
[----:B------:R-:W-:Y:S01]  /*1550*/  @P3 IADD3 R14, R8, R14, RZ ;  /* 0x0000000e080e3210 */ /* 0x000fe20007ffe0ff */
[----:B------:R-:W-:Y:S01]  /*1560*/  IMAD.WIDE.U32 R16, R52, R48, R16 ;  /* 0x0000003034107225 */ /* 0x000fe200078e0010 */
[----:B------:R-:W-:-:S04]  /*1570*/  SHF.R.S32.HI R9, RZ, 0x1f, R22 ;  /* 0x0000001fff097819 */ /* 0x000fc80000011416 */
[----:B------:R-:W-:Y:S01]  /*1580*/  IADD3 R17, R17, R4, RZ ;  /* 0x0000000411117210 */ /* 0x000fe20007ffe0ff */
[----:B--2---:R-:W-:Y:S02]  /*1590*/  IMAD R15, R9, R2, RZ ;  /* 0x00000002090f7224 */ /* 0x004fe400078e02ff */
[----:B-1----:R-:W-:-:S04]  /*15a0*/  @P3 IMAD.WIDE.U32 R4, R14, R6, RZ ;  /* 0x000000060e043225 */ /* 0x002fc800078e00ff */
        /* <DEDUP_REMOVED lines=20> */
.L_x_1127:
[----:B------:R-:W-:Y:S01]  /*16f0*/  ISETP.NE.AND P0, PT, R12, -0x1, PT ;  /* 0xffffffff0c00780c */ /* 0x000fe20003f05270 */
[----:B------:R-:W1:Y:S01]  /*1700*/  S2UR UR8, SR_CgaCtaId ;  /* 0x00000000000879c3 */ /* 0x000e620000008800 */
[----:B------:R-:W-:Y:S01]  /*1710*/  SHF.R.S32.HI R8, RZ, 0x1f, R34 ;  /* 0x0000001fff087819 */ /* 0x000fe20000011422 */
[----:B------:R-:W-:Y:S01]  /*1720*/  IMAD.IADD R235, R33, 0x1, -R13 ;  /* 0x0000000121eb7824 */ /* 0x000fe200078e0a0d */
[----:B------:R-:W-:Y:S01]  /*1730*/  ULDC.64 UR4, c[0x0][0x258] ;  /* 0x0000960000047ab9 */ /* 0x000fe20000000a00 */
[----:B------:R-:W-:Y:S01]  /*1740*/  VIADD R237, R46, 0xffffffff ;  /* 0xffffffff2eed7836 */ /* 0x000fe20000000000 */
[CC--:B------:R-:W-:Y:S01]  /*1750*/  LEA.HI R3, R8.reuse, R34.reuse, RZ, 0x3 ;  /* 0x0000002208037211 */ /* 0x0c0fe200078f18ff */
[----:B------:R-:W-:Y:S01]  /*1760*/  ULDC.64 UR6, c[0x0][0x268] ;  /* 0x00009a0000067ab9 */ /* 0x000fe20000000a00 */
[----:B------:R-:W-:Y:S01]  /*1770*/  LEA.HI R14, R8, R34, RZ, 0x2 ;  /* 0x00000022080e7211 */ /* 0x000fe200078f10ff */
[----:B------:R-:W-:Y:S01]  /*1780*/  BSSY B0, `(.L_x_1129) ;  /* 0x0000049000007945 */ /* 0x000fe20003800000 */
[----:B-----5:R-:W-:-:S02]  /*1790*/  SHF.R.S32.HI R0, RZ, 0x3, R3 ;  /* 0x00000003ff007819 */ /* 0x020fc40000011403 */
[----:B------:R-:W-:Y:S01]  /*17a0*/  LOP3.LUT R239, R14, 0xfffffffc, RZ, 0xc0, !PT ;  /* 0xfffffffc0eef7812 */ /* 0x000fe200078ec0ff */
[----:B------:R-:W2:Y:S01]  /*17b0*/  @P0 LDC.64 R6, c[0x0][0x240] ;  /* 0x00009000ff060b82 */ /* 0x000ea20000000a00 */
[----:B------:R-:W-:Y:S01]  /*17c0*/  @!P0 SHF.R.S32.HI R23, RZ, 0x1f, R240 ;  /* 0x0000001fff178819 */ /* 0x000fe200000114f0 */
[----:B------:R-:W-:Y:S01]  /*17d0*/  IMAD.SHL.U32 R17, R0, 0x40, RZ ;  /* 0x0000004000117824 */ /* 0x000fe200078e00ff */
[----:B------:R-:W-:Y:S01]  /*17e0*/  SHF.R.S32.HI R16, RZ, 0x2, R14 ;  /* 0x00000002ff107819 */ /* 0x000fe2000001140e */
[----:B------:R-:W-:-:S04]  /*17f0*/  IMAD.IADD R239, R34, 0x1, -R239 ;  /* 0x0000000122ef7824 */ /* 0x000fc800078e0aef */
[----:B------:R-:W3:Y:S01]  /*1800*/  @!P0 LDC.64 R4, c[0x0][0x228] ;  /* 0x00008a00ff048b82 */ /* 0x000ee20000000a00 */
[----:B------:R-:W-:-:S05]  /*1810*/  IMAD.SHL.U32 R239, R239, 0x8, RZ ;  /* 0x00000008efef7824 */ /* 0x000fca00078e00ff */
[----:B------:R-:W-:Y:S01]  /*1820*/  IADD3 R20, P2, R239, R20, RZ ;  /* 0x00000014ef147210 */ /* 0x000fe20007f5e0ff */
[C---:B--2---:R-:W-:Y:S01]  /*1830*/  @P0 IMAD.WIDE.U32 R26, R12.reuse, R6, RZ ;  /* 0x000000060c1a0225 */ /* 0x044fe200078e00ff */
[----:B------:R-:W-:Y:S02]  /*1840*/  LOP3.LUT R6, R17, 0xc0, RZ, 0xc0, !PT ;  /* 0x000000c011067812 */ /* 0x000fe400078ec0ff */
[----:B------:R-:W-:Y:S01]  /*1850*/  SHF.R.S32.HI R17, RZ, 0x1f, R16 ;  /* 0x0000001fff117819 */ /* 0x000fe20000011410 */
[----:B------:R-:W-:Y:S01]  /*1860*/  @P0 IMAD R21, R12, R7, R27 ;  /* 0x000000070c150224 */ /* 0x000fe200078e021b */
[----:B------:R-:W-:Y:S02]  /*1870*/  LOP3.LUT R238, R6, 0x18, R239, 0xf8, !PT ;  /* 0x0000001806ee7812 */ /* 0x000fe400078ef8ef */
[----:B------:R-:W-:Y:S01]  /*1880*/  SHF.R.U32.HI R12, RZ, 0x3, R6 ;  /* 0x00000003ff0c7819 */ /* 0x000fe20000011606 */
[-C--:B---3--:R-:W-:Y:S02]  /*1890*/  @!P0 IMAD R23, R23, R4.reuse, RZ ;  /* 0x0000000417178224 */ /* 0x088fe400078e02ff */
[----:B------:R-:W-:Y:S01]  /*18a0*/  @!P0 IMAD.WIDE.U32 R24, R240, R4, RZ ;  /* 0x00000004f0188225 */ /* 0x000fe200078e00ff */
[----:B------:R-:W-:-:S02]  /*18b0*/  LOP3.LUT R238, R238, R12, RZ, 0x3c, !PT ;  /* 0x0000000ceeee7212 */ /* 0x000fc400078e3cff */
[----:B------:R-:W-:Y:S01]  /*18c0*/  SHF.R.S32.HI R4, RZ, 0x1f, R10 ;  /* 0x0000001fff047819 */ /* 0x000fe2000001140a */
[----:B------:R-:W-:Y:S02]  /*18d0*/  @!P0 IMAD R5, R240, R5, R23 ;  /* 0x00000005f0058224 */ /* 0x000fe400078e0217 */
[----:B------:R-:W-:Y:S01]  /*18e0*/  @!P0 IMAD.MOV.U32 R26, RZ, RZ, R24 ;  /* 0x000000ffff1a8224 */ /* 0x000fe200078e0018 */
[----:B------:R-:W-:Y:S01]  /*18f0*/  IADD3 R24, P1, R239, R18, RZ ;  /* 0x00000012ef187210 */ /* 0x000fe20007f3e0ff */
[----:B------:R-:W-:Y:S01]  /*1900*/  IMAD.WIDE R6, R11, 0x40, R16 ;  /* 0x000000400b067825 */ /* 0x000fe200078e0210 */
[----:B------:R-:W-:Y:S02]  /*1910*/  LEA.HI R11, R14, R16, RZ, 0x1 ;  /* 0x000000100e0b7211 */ /* 0x000fe400078f08ff */
[----:B------:R-:W-:Y:S01]  /*1920*/  LEA.HI R14, R8, R34, RZ, 0x5 ;  /* 0x00000022080e7211 */ /* 0x000fe200078f28ff */
[----:B------:R-:W-:Y:S01]  /*1930*/  @!P0 IMAD.IADD R21, R25, 0x1, R5 ;  /* 0x0000000119158824 */ /* 0x000fe200078e0205 */
[----:B------:R-:W-:Y:S01]  /*1940*/  SHF.R.S32.HI R5, RZ, 0x1f, R239 ;  /* 0x0000001fff057819 */ /* 0x000fe200000114ef */
[----:B------:R-:W-:Y:S01]  /*1950*/  IMAD R4, R4, UR4, RZ ;  /* 0x0000000404047c24 */ /* 0x000fe2000f8e02ff */
[----:B------:R-:W-:Y:S01]  /*1960*/  IADD3 R26, P0, R239, R26, RZ ;  /* 0x0000001aef1a7210 */ /* 0x000fe20007f1e0ff */
[----:B------:R-:W-:Y:S01]  /*1970*/  IMAD R18, R9, UR6, RZ ;  /* 0x0000000609127c24 */ /* 0x000fe2000f8e02ff */
[----:B------:R-:W-:Y:S01]  /*1980*/  LOP3.LUT R11, R11, 0x7fffffe, RZ, 0xc0, !PT ;  /* 0x07fffffe0b0b7812 */ /* 0x000fe200078ec0ff */
[C---:B------:R-:W-:Y:S01]  /*1990*/  IMAD.X R25, R5.reuse, 0x1, R2, P1 ;  /* 0x0000000105197824 */ /* 0x040fe200008e0602 */
[----:B------:R-:W-:Y:S01]  /*19a0*/  SHF.R.S32.HI R12, RZ, 0x5, R14 ;  /* 0x00000005ff0c7819 */ /* 0x000fe2000001140e */
[C---:B------:R-:W-:Y:S01]  /*19b0*/  IMAD.X R27, R5.reuse, 0x1, R21, P0 ;  /* 0x00000001051b7824 */ /* 0x040fe200000e0615 */
[C---:B------:R-:W-:Y:S01]  /*19c0*/  ISETP.GE.AND P0, PT, R16.reuse, R235, PT ;  /* 0x000000eb1000720c */ /* 0x040fe20003f06270 */
[----:B------:R-:W-:Y:S01]  /*19d0*/  IMAD.X R21, R5, 0x1, R15, P2 ;  /* 0x0000000105157824 */ /* 0x000fe200010e060f */
[----:B------:R-:W-:Y:S01]  /*19e0*/  IADD3 R11, R16, -R11, RZ ;  /* 0x8000000b100b7210 */ /* 0x000fe20007ffe0ff */
[----:B------:R-:W-:Y:S01]  /*19f0*/  IMAD.WIDE.U32 R26, R10, UR4, R26 ;  /* 0x000000040a1a7c25 */ /* 0x000fe2000f8e001a */
[----:B------:R-:W-:Y:S01]  /*1a00*/  UMOV UR4, 0x400 ;  /* 0x0000040000047882 */ /* 0x000fe20000000000 */
[----:B------:R-:W-:Y:S01]  /*1a10*/  SHF.L.U32 R2, R237, 0x8, RZ ;  /* 0x00000008ed027819 */ /* 0x000fe200000006ff */
[----:B-1----:R-:W-:Y:S01]  /*1a20*/  ULEA UR4, UR8, UR4, 0x18 ;  /* 0x0000000408047291 */ /* 0x002fe2000f8ec03f */
[----:B------:R-:W-:-:S02]  /*1a30*/  IMAD R11, R12, 0x8, R11 ;  /* 0x000000080c0b7824 */ /* 0x000fc400078e020b */
[----:B------:R-:W-:Y:S02]  /*1a40*/  VIADD R15, R16, 0x20 ;  /* 0x00000020100f7836 */ /* 0x000fe40000000000 */
[----:B------:R-:W-:Y:S01]  /*1a50*/  IMAD R4, R10, UR5, R4 ;  /* 0x000000050a047c24 */ /* 0x000fe2000f8e0204 */
[----:B------:R-:W-:Y:S01]  /*1a60*/  LEA R238, R11, R238, 0x5 ;  /* 0x000000ee0bee7211 */ /* 0x000fe200078e28ff */
[C---:B------:R-:W-:Y:S01]  /*1a70*/  IMAD R18, R22.reuse, UR7, R18 ;  /* 0x0000000716127c24 */ /* 0x040fe2000f8e0212 */
[----:B------:R-:W-:Y:S01]  /*1a80*/  ISETP.GE.AND P1, PT, R15, R235, PT ;  /* 0x000000eb0f00720c */ /* 0x000fe20003f26270 */
[----:B------:R-:W-:Y:S01]  /*1a90*/  IMAD.WIDE.U32 R22, R22, UR6, R24 ;  /* 0x0000000616167c25 */ /* 0x000fe2000f8e0018 */
[----:B------:R-:W-:-:S03]  /*1aa0*/  LEA R238, R238, UR4, 0x1 ;  /* 0x00000004eeee7c11 */ /* 0x000fc6000f8e08ff */
[----:B------:R-:W-:Y:S02]  /*1ab0*/  IMAD.IADD R5, R69, 0x1, -R2 ;  /* 0x0000000145057824 */ /* 0x000fe400078e0a02 */
        /* <DEDUP_REMOVED lines=21> */
.L_x_1130:
[----:B------:R-:W-:Y:S05]  /*1c10*/  BSYNC B0 ;  /* 0x0000000000007941 */ /* 0x000fea0003800000 */
.L_x_1129:
        /* <DEDUP_REMOVED lines=21> */
.L_x_1132:
[----:B------:R-:W-:Y:S05]  /*1d70*/  BSYNC B0 ;  /* 0x0000000000007941 */ /* 0x000fea0003800000 */
.L_x_1131:
[----:B------:R-:W1:Y:S01]  /*1d80*/  LDC.64 R44, c[0x0][0x250] ;  /* 0x00009400ff2c7b82 */ /* 0x000e620000000a00 */
[CC--:B------:R-:W-:Y:S01]  /*1d90*/  ISETP.GE.AND P2, PT, R16.reuse, R5.reuse, PT ;  /* 0x000000051000720c */ /* 0x0c0fe20003f46270 */
[----:B------:R-:W-:Y:S01]  /*1da0*/  IMAD R54, R17, R52, RZ ;  /* 0x0000003411367224 */ /* 0x000fe200078e02ff */
[C---:B------:R-:W-:Y:S01]  /*1db0*/  IADD3 R48, P0, R16.reuse, R48, RZ ;  /* 0x0000003010307210 */ /* 0x040fe20007f1e0ff */
[C---:B------:R-:W-:Y:S01]  /*1dc0*/  VIADD R11, R16.reuse, 0x40 ;  /* 0x00000040100b7836 */ /* 0x040fe20000000000 */
[C---:B------:R-:W-:Y:S01]  /*1dd0*/  IADD3 R9, R16.reuse, 0x80, RZ ;  /* 0x0000008010097810 */ /* 0x040fe20007ffe0ff */
[C---:B------:R-:W-:Y:S01]  /*1de0*/  VIADD R10, R16.reuse, 0x60 ;  /* 0x00000060100a7836 */ /* 0x040fe20000000000 */
[----:B------:R-:W-:Y:S01]  /*1df0*/  BSSY B0, `(.L_x_1133) ;  /* 0x000001b000007945 */ /* 0x000fe20003800000 */
[C---:B------:R-:W-:Y:S01]  /*1e00*/  VIADD R7, R16.reuse, 0xa0 ;  /* 0x000000a010077836 */ /* 0x040fe20000000000 */
[-C--:B------:R-:W-:Y:S01]  /*1e10*/  ISETP.GE.AND P1, PT, R15, R5.reuse, PT ;  /* 0x000000050f00720c */ /* 0x080fe20003f26270 */
[----:B------:R-:W-:Y:S01]  /*1e20*/  IMAD.WIDE.U32 R20, R16, R52, R20 ;  /* 0x0000003410147225 */ /* 0x000fe200078e0014 */
        /* <DEDUP_REMOVED lines=23> */
.L_x_1134:
[----:B------:R-:W-:Y:S05]  /*1fa0*/  BSYNC B0 ;  /* 0x0000000000007941 */ /* 0x000fea0003800000 */
.L_x_1133:
        /* <DEDUP_REMOVED lines=11> */
[----:B----4-:R-:W-:-:S04]  /*2060*/  LEA R24, P1, R21, UR6, 0x1 ;  /* 0x0000000615187c11 */ /* 0x010fc8000f8208ff */
[----:B------:R-:W-:-:S05]  /*2070*/  LEA.HI.X R25, R21, UR7, R20, 0x1, P1 ;  /* 0x0000000715197c11 */ /* 0x000fca00088f0c14 */
[----:B------:R-:W-:Y:S01]  /*2080*/  @!PT LDS RZ, [RZ] ;  /* 0x00000000fffff984 */ /* 0x000fe20000000800 */
[----:B------:R-:W-:Y:S01]  /*2090*/  @!PT LDS RZ, [RZ] ;  /* 0x00000000fffff984 */ /* 0x000fe20000000800 */
[----:B------:R-:W-:Y:S01]  /*20a0*/  @!PT LDS RZ, [RZ] ;  /* 0x00000000fffff984 */ /* 0x000fe20000000800 */
[----:B------:R1:W-:Y:S04]  /*20b0*/  LDGSTS.E.BYPASS.LTC128B.128 [R238+0x1800], desc[UR10][R24.64] ;  /* 0x0180000018ee7fae */ /* 0x0003e8000b901d4a */
.L_x_1136:
[----:B------:R-:W-:Y:S05]  /*20c0*/  BSYNC B0 ;  /* 0x0000000000007941 */ /* 0x000fea0003800000 */
.L_x_1135:
[----:B------:R-:W-:Y:S01]  /*20d0*/  BSSY B0, `(.L_x_1137) ;  /* 0x0000010000007945 */ /* 0x000fe20003800000 */
[----:B------:R-:W-:-:S03]  /*20e0*/  ISETP.GE.AND P1, PT, R6, R5, PT ;  /* 0x000000050600720c */ /* 0x000fc60003f26270 */
[----:B------:R-:W-:Y:S10]  /*20f0*/  @P0 BRA `(.L_x_1138) ;  /* 0x0000000000340947 */ /* 0x000ff40003800000 */
        /* <DEDUP_REMOVED lines=13> */
.L_x_1138:
[----:B------:R-:W-:Y:S05]  /*21d0*/  BSYNC B0 ;  /* 0x0000000000007941 */ /* 0x000fea0003800000 */
.L_x_1137:
[----:B------:R-:W-:Y:S04]  /*21e0*/  BSSY B0, `(.L_x_1139) ;  /* 0x0000012000007945 */ /* 0x000fe80003800000 */
[----:B------:R-:W-:Y:S05]  /*21f0*/  @P5 BRA `(.L_x_1140) ;  /* 0x0000000000405947 */ /* 0x000fea0003800000 */
[----:B------:R-:W-:Y:S02]  /*2200*/  ULDC UR5, c[0x0][0x2d0] ;  /* 0x0000b40000057ab9 */ /* 0x000fe40000000800 */
[----:B------:R-:W-:-:S13]  /*2210*/  ISETP.GE.AND P0, PT, R239, UR5, PT ;  /* 0x00000005ef007c0c */ /* 0x000fda000bf06270 */
[----:B------:R1:W-:Y:S01]  /*2220*/  @P0 STS.128 [R238+0x2800], RZ ;  /* 0x002800ffee000388 */ /* 0x0003e20000000c00 */
[----:B------:R-:W-:Y:S05]  /*2230*/  @P0 BRA `(.L_x_1140) ;  /* 0x0000000000300947 */ /* 0x000fea0003800000 */
[----:B-1--4-:R-:W-:Y:S01]  /*2240*/  MOV R24, R55 ;  /* 0x0000003700187202 */ /* 0x012fe20000000f00 */
        /* <DEDUP_REMOVED lines=11> */
.L_x_1140:
[----:B------:R-:W-:Y:S05]  /*2300*/  BSYNC B0 ;  /* 0x0000000000007941 */ /* 0x000fea0003800000 */
.L_x_1139:
        /* <DEDUP_REMOVED lines=15> */
.L_x_1142:
[----:B------:R-:W-:Y:S05]  /*2400*/  BSYNC B0 ;  /* 0x0000000000007941 */ /* 0x000fea0003800000 */
.L_x_1141:
        /* <DEDUP_REMOVED lines=18> */
.L_x_1144:
[----:B------:R-:W-:Y:S05]  /*2530*/  BSYNC B0 ;  /* 0x0000000000007941 */ /* 0x000fea0003800000 */
.L_x_1143:
        /* <DEDUP_REMOVED lines=18> */
.L_x_1146:
[----:B------:R-:W-:Y:S05]  /*2660*/  BSYNC B0 ;  /* 0x0000000000007941 */ /* 0x000fea0003800000 */
.L_x_1145:
        /* <DEDUP_REMOVED lines=18> */
.L_x_1148:
[----:B------:R-:W-:Y:S05]  /*2790*/  BSYNC B0 ;  /* 0x0000000000007941 */ /* 0x000fea0003800000 */
.L_x_1147:
[----:B------:R-:W0:Y:S01]  /*27a0*/  LDGDEPBAR ;  /* 0x00000000000079af */ /* 0x000e220000000000 */
[----:B------:R-:W-:Y:S01]  /*27b0*/  ISETP.GE.AND P2, PT, R16, R5, PT ;  /* 0x000000051000720c */ /* 0x000fe20003f46270 */
[----:B-1----:R-:W-:Y:S01]  /*27c0*/  IMAD R19, R19, R44, RZ ;  /* 0x0000002c13137224 */ /* 0x002fe200078e02ff */
[----:B------:R-:W-:Y:S01]  /*27d0*/  ULDC.64 UR8, c[0x0][0x220] ;  /* 0x0000880000087ab9 */ /* 0x000fe20000000a00 */
[----:B------:R-:W-:Y:S01]  /*27e0*/  IMAD.IADD R23, R23, 0x1, R18 ;  /* 0x0000000117177824 */ /* 0x000fe200078e0212 */
[----:B------:R-:W-:Y:S01]  /*27f0*/  LEA.HI R8, R8, R34, RZ, 0x4 ;  /* 0x0000002208087211 */ /* 0x000fe200078f20ff */
[C---:B------:R-:W-:Y:S01]  /*2800*/  IMAD R47, R48.reuse, R45, R19 ;  /* 0x0000002d302f7224 */ /* 0x040fe200078e0213 */
[----:B------:R-:W-:Y:S01]  /*2810*/  BSSY B0, `(.L_x_1149) ;  /* 0x000001d000007945 */ /* 0x000fe20003800000 */
[----:B------:R-:W-:Y:S01]  /*2820*/  IMAD.WIDE.U32 R48, R48, R44, R22 ;  /* 0x0000002c30307225 */ /* 0x000fe200078e0016 */
[-C--:B------:R-:W-:Y:S02]  /*2830*/  ISETP.GE.AND P1, PT, R15, R5.reuse, PT ;  /* 0x000000050f00720c */ /* 0x080fe40003f26270 */
[----:B------:R-:W-:Y:S01]  /*2840*/  ISETP.GE.AND P0, PT, R11, R5, PT ;  /* 0x000000050b00720c */ /* 0x000fe20003f06270 */
[----:B------:R-:W-:Y:S01]  /*2850*/  IMAD.IADD R47, R49, 0x1, R47 ;  /* 0x00000001312f7824 */ /* 0x000fe200078e022f */
[----:B------:R-:W-:-:S02]  /*2860*/  LEA R153, P3, R48, UR8, 0x1 ;  /* 0x0000000830997c11 */ /* 0x000fc4000f8608ff */
[-C--:B------:R-:W-:Y:S02]  /*2870*/  ISETP.GE.AND P5, PT, R10, R5.reuse, PT ;  /* 0x000000050a00720c */ /* 0x080fe40003fa6270 */
[----:B------:R-:W-:Y:S02]  /*2880*/  LEA.HI.X R152, R48, UR9, R47, 0x1, P3 ;  /* 0x0000000930987c11 */ /* 0x000fe400098f0c2f */
[-C--:B------:R-:W-:Y:S02]  /*2890*/  ISETP.GE.AND P3, PT, R7, R5.reuse, PT ;  /* 0x000000050700720c */ /* 0x080fe40003f66270 */
[----:B------:R-:W-:Y:S02]  /*28a0*/  ISETP.GE.AND P4, PT, R9, R5, PT ;  /* 0x000000050900720c */ /* 0x000fe40003f86270 */
[----:B------:R-:W-:Y:S01]  /*28b0*/  LOP3.LUT R7, R8, 0xfffffff0, RZ, 0xc0, !PT ;  /* 0xfffffff008077812 */ /* 0x000fe200078ec0ff */
[----:B------:R-:W-:-:S04]  /*28c0*/  DEPBAR.LE SB0, 0x0 ;  /* 0x000080000000791a */ /* 0x000fc80000000000 */
[----:B------:R-:W-:Y:S06]  /*28d0*/  BAR.SYNC.DEFER_BLOCKING 0x0 ;  /* 0x0000000000007b1d */ /* 0x000fec0000010000 */
        /* <DEDUP_REMOVED lines=16> */
.L_x_1150:
[----:B------:R-:W-:Y:S05]  /*29e0*/  BSYNC B0 ;  /* 0x0000000000007941 */ /* 0x000fea0003800000 */
.L_x_1149:
[----:B------:R-:W-:Y:S01]  /*29f0*/  IMAD.IADD R7, R34, 0x1, -R7 ;  /* 0x0000000122077824 */ /* 0x000fe200078e0a07 */
[----:B-1----:R-:W-:Y:S01]  /*2a00*/  LOP3.LUT R11, R3, 0xfffffff8, RZ, 0xc0, !PT ;  /* 0xfffffff8030b7812 */ /* 0x002fe200078ec0ff */
[----:B------:R1:W-:Y:S01]  /*2a10*/  @P1 STS.128 [R238+0x5800], RZ ;  /* 0x005800ffee001388 */ /* 0x0003e20000000c00 */
[----:B------:R-:W-:Y:S01]  /*2a20*/  ISETP.GE.AND P2, PT, R4, R5, PT ;  /* 0x000000050400720c */ /* 0x000fe20003f46270 */
[----:B------:R-:W-:Y:S01]  /*2a30*/  BSSY B0, `(.L_x_1151) ;  /* 0x0000033000007945 */ /* 0x000fe20003800000 */
[----:B------:R-:W-:Y:S01]  /*2a40*/  LEA.HI R10, R7, R7, RZ, 0x1 ;  /* 0x00000007070a7211 */ /* 0x000fe200078f08ff */
[----:B------:R-:W-:Y:S01]  /*2a50*/  IMAD.IADD R11, R34, 0x1, -R11 ;  /* 0x00000001220b7824 */ /* 0x000fe200078e0a0b */
[----:B------:R-:W-:Y:S02]  /*2a60*/  SHF.R.S32.HI R232, RZ, 0x4, R8 ;  /* 0x00000004ffe87819 */ /* 0x000fe40000011408 */
[--C-:B------:R-:W-:Y:S02]  /*2a70*/  SHF.R.S32.HI R4, RZ, 0x1, R10.reuse ;  /* 0x00000001ff047819 */ /* 0x100fe4000001140a */
[----:B------:R-:W-:-:S02]  /*2a80*/  SHF.R.S32.HI R8, RZ, 0x1f, R10 ;  /* 0x0000001fff087819 */ /* 0x000fc4000001140a */
[----:B------:R-:W-:Y:S02]  /*2a90*/  LEA.HI R9, R3, R0, RZ, 0x1 ;  /* 0x0000000003097211 */ /* 0x000fe400078f08ff */
[----:B------:R-:W-:Y:S02]  /*2aa0*/  LEA.HI R8, R8, R4, RZ, 0x2 ;  /* 0x0000000408087211 */ /* 0x000fe400078f10ff */
[----:B------:R-:W-:Y:S02]  /*2ab0*/  LEA.HI R3, R11, R11, RZ, 0x1 ;  /* 0x0000000b0b037211 */ /* 0x000fe400078f08ff */
[----:B------:R-:W-:Y:S02]  /*2ac0*/  LEA.HI R16, R232, R232, RZ, 0x1 ;  /* 0x000000e8e8107211 */ /* 0x000fe400078f08ff */
[----:B------:R-:W-:Y:S02]  /*2ad0*/  SHF.R.S32.HI R89, RZ, 0x1f, R7 ;  /* 0x0000001fff597819 */ /* 0x000fe40000011407 */
[----:B------:R-:W-:-:S02]  /*2ae0*/  LOP3.LUT R8, R8, 0xfffffffc, RZ, 0xc0, !PT ;  /* 0xfffffffc08087812 */ /* 0x000fc400078ec0ff */
[----:B------:R-:W-:Y:S02]  /*2af0*/  LOP3.LUT R15, R3, 0xfffffffe, RZ, 0xc0, !PT ;  /* 0xfffffffe030f7812 */ /* 0x000fe400078ec0ff */
[----:B------:R-:W-:Y:S01]  /*2b00*/  LOP3.LUT R9, R9, 0xfffffffe, RZ, 0xc0, !PT ;  /* 0xfffffffe09097812 */ /* 0x000fe200078ec0ff */
[----:B------:R-:W-:Y:S01]  /*2b10*/  IMAD.IADD R4, R4, 0x1, -R8 ;  /* 0x0000000104047824 */ /* 0x000fe200078e0a08 */
[----:B------:R-:W-:Y:S01]  /*2b20*/  LOP3.LUT R16, R16, 0xfffffffe, RZ, 0xc0, !PT ;  /* 0xfffffffe10107812 */ /* 0x000fe200078ec0ff */
[----:B------:R-:W-:Y:S01]  /*2b30*/  IMAD.IADD R11, R11, 0x1, -R15 ;  /* 0x000000010b0b7824 */ /* 0x000fe200078e0a0f */
[----:B------:R-:W-:Y:S01]  /*2b40*/  SHF.R.S32.HI R3, RZ, 0x1, R3 ;  /* 0x00000001ff037819 */ /* 0x000fe20000011403 */
[----:B------:R-:W-:Y:S01]  /*2b50*/  IMAD.IADD R9, R0, 0x1, -R9 ;  /* 0x0000000100097824 */ /* 0x000fe200078e0a09 */
[----:B------:R-:W-:Y:S01]  /*2b60*/  LEA.HI R89, R89, R7, RZ, 0x3 ;  /* 0x0000000759597211 */ /* 0x000fe200078f18ff */
[----:B------:R-:W-:Y:S01]  /*2b70*/  IMAD.IADD R232, R232, 0x1, -R16 ;  /* 0x00000001e8e87824 */ /* 0x000fe200078e0a10 */
[----:B------:R-:W-:Y:S01]  /*2b80*/  LOP3.LUT R0, R10, 0x7fffffe, RZ, 0xc0, !PT ;  /* 0x07fffffe0a007812 */ /* 0x000fe200078ec0ff */
[----:B------:R-:W-:-:S02]  /*2b90*/  IMAD.SHL.U32 R8, R3, 0x40, RZ ;  /* 0x0000004003087824 */ /* 0x000fc400078e00ff */
[----:B------:R-:W-:Y:S02]  /*2ba0*/  IMAD.SHL.U32 R89, R89, 0x20, RZ ;  /* 0x0000002059597824 */ /* 0x000fe400078e00ff */
[----:B------:R-:W-:Y:S01]  /*2bb0*/  IMAD.SHL.U32 R88, R4, 0x40, RZ ;  /* 0x0000004004587824 */ /* 0x000fe200078e00ff */
[----:B------:R-:W-:Y:S01]  /*2bc0*/  LOP3.LUT R8, R8, 0xc0, RZ, 0xc0, !PT ;  /* 0x000000c008087812 */ /* 0x000fe200078ec0ff */
[----:B------:R-:W-:Y:S01]  /*2bd0*/  IMAD.SHL.U32 R9, R9, 0x8, RZ ;  /* 0x0000000809097824 */ /* 0x000fe200078e00ff */
[----:B------:R-:W-:Y:S01]  /*2be0*/  LOP3.LUT R89, R89, 0xffffff00, RZ, 0xc0, !PT ;  /* 0xffffff0059597812 */ /* 0x000fe200078ec0ff */
[----:B------:R-:W-:Y:S01]  /*2bf0*/  IMAD.SHL.U32 R10, R232, 0x8, RZ ;  /* 0x00000008e80a7824 */ /* 0x000fe200078e00ff */
[----:B------:R-:W-:Y:S01]  /*2c00*/  LOP3.LUT R88, R88, 0xc0, RZ, 0xc0, !PT ;  /* 0x000000c058587812 */ /* 0x000fe200078ec0ff */
[----:B------:R-:W-:Y:S01]  /*2c10*/  IMAD.IADD R0, R7, 0x1, -R0 ;  /* 0x0000000107007824 */ /* 0x000fe200078e0a00 */
[----:B------:R-:W-:Y:S01]  /*2c20*/  LOP3.LUT R9, R8, 0x8, R9, 0xf8, !PT ;  /* 0x0000000808097812 */ /* 0x000fe200078ef809 */
[----:B------:R-:W-:Y:S01]  /*2c30*/  IMAD R7, R12, 0x200, R89 ;  /* 0x000002000c077824 */ /* 0x000fe200078e0259 */
[----:B------:R-:W-:Y:S01]  /*2c40*/  LOP3.LUT R10, R88, 0x8, R10, 0xf8, !PT ;  /* 0x00000008580a7812 */ /* 0x000fe200078ef80a */
[----:B------:R-:W-:Y:S01]  /*2c50*/  IMAD R232, R232, 0x8, R11 ;  /* 0x00000008e8e87824 */ /* 0x000fe200078e020b */
[----:B------:R-:W-:Y:S01]  /*2c60*/  SHF.R.U32.HI R8, RZ, 0x3, R8 ;  /* 0x00000003ff087819 */ /* 0x000fe20000011608 */
[----:B------:R-:W-:Y:S01]  /*2c70*/  IMAD R7, R0, 0x20, R7 ;  /* 0x0000002000077824 */ /* 0x000fe200078e0207 */
[----:B------:R-:W-:-:S02]  /*2c80*/  SHF.R.U32.HI R88, RZ, 0x3, R88 ;  /* 0x00000003ff587819 */ /* 0x000fc40000011658 */
        /* <DEDUP_REMOVED lines=13> */
.L_x_1152:
[----:B------:R-:W-:Y:S05]  /*2d60*/  BSYNC B0 ;  /* 0x0000000000007941 */ /* 0x000fea0003800000 */
.L_x_1151:
        /* <DEDUP_REMOVED lines=18> */
.L_x_1154:
[----:B------:R-:W-:Y:S05]  /*2e90*/  BSYNC B0 ;  /* 0x0000000000007941 */ /* 0x000fea0003800000 */
.L_x_1153:
        /* <DEDUP_REMOVED lines=16> */
.L_x_1156:
[----:B------:R-:W-:Y:S05]  /*2fa0*/  BSYNC B0 ;  /* 0x0000000000007941 */ /* 0x000fea0003800000 */
.L_x_1155:
        /* <DEDUP_REMOVED lines=13> */
.L_x_1158:
[----:B------:R-:W-:Y:S05]  /*3080*/  BSYNC B0 ;  /* 0x0000000000007941 */ /* 0x000fea0003800000 */
.L_x_1157:
        /* <DEDUP_REMOVED lines=16> */
.L_x_1160:
[----:B------:R-:W-:Y:S05]  /*3190*/  BSYNC B0 ;  /* 0x0000000000007941 */ /* 0x000fea0003800000 */
.L_x_1159:
        /* <DEDUP_REMOVED lines=16> */
.L_x_1162:
[----:B------:R-:W-:Y:S05]  /*32a0*/  BSYNC B0 ;  /* 0x0000000000007941 */ /* 0x000fea0003800000 */
.L_x_1161:
        /* <DEDUP_REMOVED lines=16> */
.L_x_1164:
[----:B------:R-:W-:Y:S05]  /*33b0*/  BSYNC B0 ;  /* 0x0000000000007941 */ /* 0x000fea0003800000 */
.L_x_1163:
[----:B--2---:R-:W-:Y:S01]  /*33c0*/  LDSM.16.M88.4 R28, [R234] ;  /* 0x00000000ea1c783b */ /* 0x004fe20000000200 */
[----:B------:R-:W-:Y:S01]  /*33d0*/  LOP3.LUT P0, RZ, R3, 0x2, RZ, 0xc0, !PT ;  /* 0x0000000203ff7812 */ /* 0x000fe2000780c0ff */
[----:B------:R-:W-:Y:S01]  /*33e0*/  IMAD.MOV.U32 R3, RZ, RZ, 0x10 ;  /* 0x00000010ff037424 */ /* 0x000fe200078e00ff */
[----:B------:R-:W-:Y:S01]  /*33f0*/  LOP3.LUT P1, RZ, R4, 0x2, RZ, 0xc0, !PT ;  /* 0x0000000204ff7812 */ /* 0x000fe2000782c0ff */
[----:B------:R-:W2:Y:S01]  /*3400*/  LDSM.16.M88.4 R160, [R232+0x1000] ;  /* 0x00100000e8a0783b */ /* 0x000ea20000000200 */
[----:B------:R-:W-:Y:S01]  /*3410*/  VIADD R4, R232, 0x1000 ;  /* 0x00001000e8047836 */ /* 0x000fe20000000000 */
[----:B------:R-:W-:Y:S01]  /*3420*/  LOP3.LUT R14, R14, 0xffffffe0, RZ, 0xc0, !PT ;  /* 0xffffffe00e0e7812 */ /* 0x000fe200078ec0ff */
[----:B------:R-:W-:Y:S01]  /*3430*/  VIADD R231, R232, 0x1020 ;  /* 0x00001020e8e77836 */ /* 0x000fe20000000000 */
[----:B------:R-:W-:Y:S01]  /*3440*/  SEL R3, R3, 0xfffffff0, !P1 ;  /* 0xfffffff003037807 */ /* 0x000fe20004800000 */
[----:B------:R-:W5:Y:S01]  /*3450*/  LDSM.16.M88.4 R140, [R232+0x1400] ;  /* 0x00140000e88c783b */ /* 0x000f620000000200 */
[----:B------:R-:W-:-:S02]  /*3460*/  IMAD R35, R12, 0x10, R13 ;  /* 0x000000100c237824 */ /* 0x000fc400078e020d */
[----:B------:R-:W-:Y:S01]  /*3470*/  IMAD.IADD R14, R34, 0x1, -R14 ;  /* 0x00000001220e7824 */ /* 0x000fe200078e0a0e */
[----:B------:R-:W-:Y:S01]  /*3480*/  LDSM.16.M88.4 R20, [R232+0x1800] ;  /* 0x00180000e814783b */ /* 0x000fe20000000200 */
[----:B------:R-:W-:Y:S02]  /*3490*/  @P0 VIADD R231, R4, 0xffffffe0 ;  /* 0xffffffe004e70836 */ /* 0x000fe40000000000 */
[----:B------:R-:W-:Y:S01]  /*34a0*/  IMAD R233, R3, 0x2, R234 ;  /* 0x0000000203e97824 */ /* 0x000fe200078e02ea */
[----:B------:R-:W-:Y:S01]  /*34b0*/  SHF.R.S32.HI R15, RZ, 0x1f, R14 ;  /* 0x0000001fff0f7819 */ /* 0x000fe2000001140e */
[----:B------:R-:W-:Y:S01]  /*34c0*/  IMAD.SHL.U32 R90, R34, 0x2, RZ ;  /* 0x00000002225a7824 */ /* 0x000fe200078e00ff */
[----:B----4-:R-:W-:Y:S01]  /*34d0*/  LDSM.16.M88.4 R24, [R231] ;  /* 0x00000000e718783b */ /* 0x010fe20000000200 */
[----:B------:R-:W-:Y:S01]  /*34e0*/  IMAD R89, R0, 0x20, R89 ;  /* 0x0000002000597824 */ /* 0x000fe200078e0259 */
[----:B------:R-:W-:Y:S01]  /*34f0*/  LEA.HI R14, R15, R14, RZ, 0x2 ;  /* 0x0000000e0f0e7211 */ /* 0x000fe200078f10ff */
[C---:B------:R-:W-:Y:S01]  /*3500*/  VIADD R228, R231.reuse, 0x400 ;  /* 0x00000400e7e47836 */ /* 0x040fe20000000000 */
[----:B-1----:R-:W1:Y:S01]  /*3510*/  LDSM.16.M88.4 R4, [R233] ;  /* 0x00000000e904783b */ /* 0x002e620000000200 */
[----:B------:R-:W-:Y:S01]  /*3520*/  LOP3.LUT R90, R90, 0x6, RZ, 0xc0, !PT ;  /* 0x000000065a5a7812 */ /* 0x000fe200078ec0ff */
[----:B------:R-:W-:-:S02]  /*3530*/  VIADD R227, R231, 0x800 ;  /* 0x00000800e7e37836 */ /* 0x000fc40000000000 */
[----:B------:R-:W4:Y:S01]  /*3540*/  LDSM.16.M88.4 R8, [R231+0x400] ;  /* 0x00040000e708783b */ /* 0x000f220000000200 */
[C---:B------:R-:W-:Y:S02]  /*3550*/  VIADD R226, R231.reuse, 0xc00 ;  /* 0x00000c00e7e27836 */ /* 0x040fe40000000000 */
[----:B------:R-:W-:Y:S01]  /*3560*/  IMAD.IADD R90, R2, 0x1, R90 ;  /* 0x00000001025a7824 */ /* 0x000fe200078e025a */
[----:B------:R-:W-:Y:S01]  /*3570*/  LDSM.16.M88.4 R36, [R231+0x800] ;  /* 0x00080000e724783b */ /* 0x000fe20000000200 */
[C---:B------:R-:W-:Y:S02]  /*3580*/  VIADD R225, R231.reuse, 0x1000 ;  /* 0x00001000e7e17836 */ /* 0x040fe40000000000 */
[C---:B------:R-:W-:Y:S01]  /*3590*/  VIADD R0, R90.reuse, 0x9 ;  /* 0x000000095a007836 */ /* 0x040fe20000000000 */
[----:B------:R-:W-:Y:S01]  /*35a0*/  LDSM.16.M88.4 R40, [R231+0xc00] ;  /* 0x000c0000e728783b */ /* 0x000fe20000000200 */
[C---:B------:R-:W-:Y:S02]  /*35b0*/  VIADD R50, R90.reuse, 0x39 ;  /* 0x000000395a327836 */ /* 0x040fe40000000000 */
[----:B------:R-:W-:Y:S01]  /*35c0*/  VIADD R92, R90, 0x79 ;  /* 0x000000795a5c7836 */ /* 0x000fe20000000000 */
[----:B------:R-:W-:Y:S01]  /*35d0*/  LDSM.16.M88.4 R64, [R231+0x1000] ;  /* 0x00100000e740783b */ /* 0x000fe20000000200 */
[----:B------:R-:W-:-:S02]  /*35e0*/  VIADD R224, R231, 0x1400 ;  /* 0x00001400e7e07836 */ /* 0x000fc40000000000 */
[C---:B------:R-:W-:Y:S01]  /*35f0*/  VIADD R223, R231.reuse, 0x1800 ;  /* 0x00001800e7df7836 */ /* 0x040fe20000000000 */
[----:B------:R-:W-:Y:S01]  /*3600*/  LDSM.16.M88.4 R60, [R231+0x1800] ;  /* 0x00180000e73c783b */ /* 0x000fe20000000200 */
[C---:B--2---:R-:W-:Y:S01]  /*3610*/  HMMA.16816.F32.BF16 R56, R28.reuse, R160, RZ ;  /* 0x000000a01c38723c */ /* 0x044fe200000418ff */
[C---:B------:R-:W-:Y:S02]  /*3620*/  VIADD R222, R231.reuse, 0x1c00 ;  /* 0x00001c00e7de7836 */ /* 0x040fe40000000000 */
[----:B------:R-:W-:Y:S01]  /*3630*/  LDSM.16.M88.4 R72, [R231+0x2000] ;  /* 0x00200000e748783b */ /* 0x000fe20000000200 */
[C---:B------:R-:W-:Y:S02]  /*3640*/  VIADD R221, R231.reuse, 0x2000 ;  /* 0x00002000e7dd7836 */ /* 0x040fe40000000000 */
[----:B-----5:R-:W-:Y:S01]  /*3650*/  HMMA.16816.F32.BF16 R16, R28, R140, RZ ;  /* 0x0000008c1c10723c */ /* 0x020fe200000418ff */
[----:B------:R-:W-:Y:S01]  /*3660*/  LDSM.16.M88.4 R104, [R232+0x4000] ;  /* 0x00400000e868783b */ /* 0x000fe20000000200 */
[----:B------:R-:W-:-:S02]  /*3670*/  VIADD R220, R231, 0x2400 ;  /* 0x00002400e7dc7836 */ /* 0x000fc40000000000 */
[C---:B------:R-:W-:Y:S01]  /*3680*/  VIADD R219, R231.reuse, 0x2800 ;  /* 0x00002800e7db7836 */ /* 0x040fe20000000000 */
[----:B------:R-:W0:Y:S01]  /*3690*/  LDGDEPBAR ;  /* 0x00000000000079af */ /* 0x000e220000000000 */
[C---:B------:R-:W-:Y:S01]  /*36a0*/  HMMA.16816.F32.BF16 R160, R28.reuse, R162, RZ ;  /* 0x000000a21ca0723c */ /* 0x040fe200000418ff */
[C---:B------:R-:W-:Y:S02]  /*36b0*/  VIADD R218, R231.reuse, 0x2c00 ;  /* 0x00002c00e7da7836 */ /* 0x040fe40000000000 */
[C---:B------:R-:W-:Y:S02]  /*36c0*/  VIADD R217, R231.reuse, 0x3000 ;  /* 0x00003000e7d97836 */ /* 0x040fe40000000000 */
[C---:B------:R-:W-:Y:S01]  /*36d0*/  VIADD R216, R231.reuse, 0x3400 ;  /* 0x00003400e7d87836 */ /* 0x040fe20000000000 */
[----:B------:R-:W-:Y:S01]  /*36e0*/  HMMA.16816.F32.BF16 R140, R28, R142, RZ ;  /* 0x0000008e1c8c723c */ /* 0x000fe200000418ff */
[C---:B------:R-:W-:Y:S02]  /*36f0*/  VIADD R151, R231.reuse, 0x3800 ;  /* 0x00003800e7977836 */ /* 0x040fe40000000000 */
[----:B------:R-:W-:-:S03]  /*3700*/  VIADD R150, R231, 0x3c00 ;  /* 0x00003c00e7967836 */ /* 0x000fc60000000000 */
[C---:B-1----:R-:W-:Y:S06]  /*3710*/  HMMA.16816.F32.BF16 R56, R4.reuse, R24, R56 ;  /* 0x000000180438723c */ /* 0x042fec0000041838 */
[C---:B----4-:R-:W-:Y:S01]  /*3720*/  HMMA.16816.F32.BF16 R16, R4.reuse, R8, R16 ;  /* 0x000000080410723c */ /* 0x050fe20000041810 */
[----:B------:R-:W-:Y:S02]  /*3730*/  SHF.R.S32.HI R24, RZ, 0x2, R14 ;  /* 0x00000002ff187819 */ /* 0x000fe4000001140e */
[----:B------:R-:W1:Y:S02]  /*3740*/  LDSM.16.M88.4 R12, [R232+0x1c00] ;  /* 0x001c0000e80c783b */ /* 0x000e640000000200 */
[----:B------:R-:W-:Y:S01]  /*3750*/  IADD3 R24, R35, 0x1, R24 ;  /* 0x0000000123187810 */ /* 0x000fe20007ffe018 */
[----:B------:R-:W-:Y:S01]  /*3760*/  HMMA.16816.F32.BF16 R160, R4, R26, R160 ;  /* 0x0000001a04a0723c */ /* 0x000fe200000418a0 */
[----:B------:R-:W-:-:S02]  /*3770*/  VIADD R8, R90, 0x8 ;  /* 0x000000085a087836 */ /* 0x000fc40000000000 */
[----:B------:R-:W-:-:S03]  /*3780*/  IADD3 R24, R69, R24, -R33 ;  /* 0x0000001845187210 */ /* 0x000fc60007ffe821 */
[----:B------:R-:W-:Y:S02]  /*3790*/  HMMA.16816.F32.BF16 R140, R4, R10, R140 ;  /* 0x0000000a048c723c */ /* 0x000fe4000004188c */
[----:B------:R-:W-:Y:S02]  /*37a0*/  IMAD.IADD R32, R24, 0x1, R32 ;  /* 0x0000000118207824 */ /* 0x000fe400078e0220 */
[----:B------:R-:W-:-:S03]  /*37b0*/  VIADD R24, R90, 0x1 ;  /* 0x000000015a187836 */ /* 0x000fc60000000000 */
[C---:B------:R-:W-:Y:S02]  /*37c0*/  VIMNMX R70, R32.reuse, R69, PT ;  /* 0x0000004520467248 */ /* 0x040fe40003fe0100 */
[----:B------:R-:W-:Y:S02]  /*37d0*/  VIADDMNMX R69, R32, 0x8, R69, PT ;  /* 0x0000000820457846 */ /* 0x000fe40003800145 */
[CC--:B------:R-:W-:Y:S01]  /*37e0*/  ISETP.GE.AND P1, PT, R8.reuse, R70.reuse, PT ;  /* 0x000000460800720c */ /* 0x0c0fe20003f26270 */
[C---:B------:R-:W-:Y:S01]  /*37f0*/  HMMA.16816.F32.BF16 R32, R28.reuse, R20, RZ ;  /* 0x000000141c20723c */ /* 0x040fe200000418ff */
[-C--:B------:R-:W-:Y:S02]  /*3800*/  ISETP.GE.AND P5, PT, R8, R69.reuse, PT ;  /* 0x000000450800720c */ /* 0x080fe40003fa6270 */
[----:B------:R-:W2:Y:S01]  /*3810*/  LDSM.16.M88.4 R8, [R232+0x2000] ;  /* 0x00200000e808783b */ /* 0x000ea20000000200 */
[CC--:B------:R-:W-:Y:S02]  /*3820*/  ISETP.GE.AND P2, PT, R24.reuse, R70.reuse, PT ;  /* 0x000000461800720c */ /* 0x0c0fe40003f46270 */
[----:B------:R-:W-:Y:S01]  /*3830*/  HMMA.16816.F32.BF16 R20, R28, R22, RZ ;  /* 0x000000161c14723c */ /* 0x000fe200000418ff */
[----:B------:R-:W-:Y:S01]  /*3840*/  ISETP.GE.AND P4, PT, R24, R69, PT ;  /* 0x000000451800720c */ /* 0x000fe20003f86270 */
[----:B------:R-:W-:Y:S01]  /*3850*/  VIADD R24, R90, 0x11 ;  /* 0x000000115a187836 */ /* 0x000fe20000000000 */
[----:B------:R-:W-:-:S02]  /*3860*/  ISETP.GE.AND P3, PT, R0, R70, PT ;  /* 0x000000460000720c */ /* 0x000fc40003f66270 */
[-C--:B------:R-:W-:Y:S02]  /*3870*/  ISETP.GE.AND P0, PT, R90, R69.reuse, PT ;  /* 0x000000455a00720c */ /* 0x080fe40003f06270 */
[----:B------:R-:W-:Y:S02]  /*3880*/  FSEL R164, R162, -INF , !P5 ;  /* 0xff800000a2a47808 */ /* 0x000fe40006800000 */
[----:B------:R-:W-:Y:S02]  /*3890*/  FSEL R83, R161, -INF , !P3 ;  /* 0xff800000a1537808 */ /* 0x000fe40005800000 */
[C---:B------:R-:W-:Y:S02]  /*38a0*/  ISETP.GE.AND P5, PT, R24.reuse, R70, PT ;  /* 0x000000461800720c */ /* 0x040fe40003fa6270 */
[-C--:B------:R-:W-:Y:S01]  /*38b0*/  ISETP.GE.AND P3, PT, R24, R69.reuse, PT ;  /* 0x000000451800720c */ /* 0x080fe20003f66270 */
[C---:B-1----:R-:W-:Y:S01]  /*38c0*/  HMMA.16816.F32.BF16 R128, R28.reuse, R12, RZ ;  /* 0x0000000c1c80723c */ /* 0x042fe200000418ff */
[----:B------:R-:W-:Y:S01]  /*38d0*/  FSEL R169, R58, -INF , !P0 ;  /* 0xff8000003aa97808 */ /* 0x000fe20004000000 */
[----:B------:R-:W1:Y:S01]  /*38e0*/  LDSM.16.M88.4 R24, [R232+0x2400] ;  /* 0x00240000e818783b */ /* 0x000e620000000200 */
[----:B------:R-:W-:Y:S01]  /*38f0*/  ISETP.GE.AND P0, PT, R0, R69, PT ;  /* 0x000000450000720c */ /* 0x000fe20003f06270 */
[----:B------:R-:W-:Y:S01]  /*3900*/  VIADD R0, R90, 0x10 ;  /* 0x000000105a007836 */ /* 0x000fe20000000000 */
[----:B------:R-:W-:Y:S01]  /*3910*/  FSEL R85, R57, -INF , !P2 ;  /* 0xff80000039557808 */ /* 0x000fe20005000000 */
[----:B------:R-:W-:Y:S01]  /*3920*/  HMMA.16816.F32.BF16 R12, R28, R14, RZ ;  /* 0x0000000e1c0c723c */ /* 0x000fe200000418ff */
[----:B------:R-:W-:-:S02]  /*3930*/  FSEL R84, R160, -INF , !P1 ;  /* 0xff800000a0547808 */ /* 0x000fc40004800000 */
[CC--:B------:R-:W-:Y:S02]  /*3940*/  ISETP.GE.AND P2, PT, R0.reuse, R70.reuse, PT ;  /* 0x000000460000720c */ /* 0x0c0fe40003f46270 */
[----:B------:R-:W-:Y:S01]  /*3950*/  ISETP.GE.AND P1, PT, R0, R69, PT ;  /* 0x000000450000720c */ /* 0x000fe20003f26270 */
[C---:B------:R-:W-:Y:S01]  /*3960*/  HMMA.16816.F32.BF16 R32, R4.reuse, R36, R32 ;  /* 0x000000240420723c */ /* 0x040fe20000041820 */
[----:B------:R-:W-:Y:S01]  /*3970*/  FSEL R82, R16, -INF , !P2 ;  /* 0xff80000010527808 */ /* 0x000fe20005000000 */
[----:B------:R-:W-:Y:S01]  /*3980*/  VIADD R16, R90, 0x19 ;  /* 0x000000195a107836 */ /* 0x000fe20000000000 */
[----:B------:R-:W-:Y:S01]  /*3990*/  FSEL R160, R18, -INF , !P1 ;  /* 0xff80000012a07808 */ /* 0x000fe20004800000 */
[----:B------:R-:W-:Y:S01]  /*39a0*/  VIADD R0, R90, 0x18 ;  /* 0x000000185a007836 */ /* 0x000fe20000000000 */
[----:B------:R-:W-:Y:S01]  /*39b0*/  FSEL R81, R17, -INF , !P5 ;  /* 0xff80000011517808 */ /* 0x000fe20006800000 */
[----:B------:R-:W-:Y:S01]  /*39c0*/  HMMA.16816.F32.BF16 R20, R4, R38, R20 ;  /* 0x000000260414723c */ /* 0x000fe20000041814 */
[----:B------:R-:W-:-:S02]  /*39d0*/  ISETP.GE.AND P1, PT, R16, R70, PT ;  /* 0x000000461000720c */ /* 0x000fc40003f26270 */
[-C--:B------:R-:W-:Y:S01]  /*39e0*/  ISETP.GE.AND P5, PT, R16, R69.reuse, PT ;  /* 0x000000451000720c */ /* 0x080fe20003fa6270 */
[----:B------:R-:W-:Y:S01]  /*39f0*/  VIADD R16, R90, 0x21 ;  /* 0x000000215a107836 */ /* 0x000fe20000000000 */
[----:B------:R-:W-:Y:S01]  /*3a00*/  ISETP.GE.AND P2, PT, R0, R69, PT ;  /* 0x000000450000720c */ /* 0x000fe20003f46270 */
[----:B--2---:R-:W-:Y:S01]  /*3a10*/  HMMA.16816.F32.BF16 R36, R28, R8, RZ ;  /* 0x000000081c24723c */ /* 0x004fe200000418ff */
[----:B------:R-:W-:Y:S02]  /*3a20*/  FSEL R163, R163, -INF , !P0 ;  /* 0xff800000a3a37808 */ /* 0x000fe40004000000 */
[----:B------:R-:W-:Y:S02]  /*3a30*/  FSEL R146, R142, -INF , !P2 ;  /* 0xff8000008e927808 */ /* 0x000fe40005000000 */
[----:B------:R-:W-:Y:S01]  /*3a40*/  FSEL R79, R141, -INF , !P1 ;  /* 0xff8000008d4f7808 */ /* 0x000fe20004800000 */
[----:B------:R-:W-:Y:S01]  /*3a50*/  HMMA.16816.F32.BF16 R128, R4, R40, R128 ;  /* 0x000000280480723c */ /* 0x000fe20000041880 */
[----:B------:R-:W-:Y:S01]  /*3a60*/  ISETP.GE.AND P0, PT, R0, R70, PT ;  /* 0x000000460000720c */ /* 0x000fe20003f06270 */
[----:B------:R-:W-:Y:S01]  /*3a70*/  VIADD R0, R90, 0x20 ;  /* 0x000000205a007836 */ /* 0x000fe20000000000 */
[----:B------:R-:W-:-:S02]  /*3a80*/  FSEL R148, R19, -INF , !P3 ;  /* 0xff80000013947808 */ /* 0x000fc40005800000 */
[CC--:B------:R-:W-:Y:S01]  /*3a90*/  ISETP.GE.AND P2, PT, R16.reuse, R70.reuse, PT ;  /* 0x000000461000720c */ /* 0x0c0fe20003f46270 */
[----:B------:R-:W-:Y:S01]  /*3aa0*/  HMMA.16816.F32.BF16 R12, R4, R42, R12 ;  /* 0x0000002a040c723c */ /* 0x000fe2000004180c */
[-C--:B------:R-:W-:Y:S01]  /*3ab0*/  ISETP.GE.AND P1, PT, R16, R69.reuse, PT ;  /* 0x000000451000720c */ /* 0x080fe20003f26270 */
[----:B------:R-:W2:Y:S01]  /*3ac0*/  LDSM.16.M88.4 R40, [R232+0x2800] ;  /* 0x00280000e828783b */ /* 0x000ea20000000200 */
[----:B------:R-:W-:Y:S02]  /*3ad0*/  FSEL R80, R140, -INF , !P0 ;  /* 0xff8000008c507808 */ /* 0x000fe40004000000 */
[C---:B------:R-:W-:Y:S01]  /*3ae0*/  ISETP.GE.AND P3, PT, R0.reuse, R70, PT ;  /* 0x000000460000720c */ /* 0x040fe20003f66270 */
[----:B------:R-:W4:Y:S01]  /*3af0*/  LDSM.16.M88.4 R16, [R231+0x1400] ;  /* 0x00140000e710783b */ /* 0x000f220000000200 */
[----:B------:R-:W-:Y:S01]  /*3b00*/  ISETP.GE.AND P0, PT, R0, R69, PT ;  /* 0x000000450000720c */ /* 0x000fe20003f06270 */
[----:B------:R-:W-:Y:S01]  /*3b10*/  VIADD R0, R90, 0x28 ;  /* 0x000000285a007836 */ /* 0x000fe20000000000 */
[----:B------:R-:W-:Y:S01]  /*3b20*/  FSEL R143, R143, -INF , !P5 ;  /* 0xff8000008f8f7808 */ /* 0x000fe20006800000 */
[----:B------:R-:W-:Y:S01]  /*3b30*/  HMMA.16816.F32.BF16 R8, R28, R10, RZ ;  /* 0x0000000a1c08723c */ /* 0x000fe200000418ff */
[----:B------:R-:W-:-:S02]  /*3b40*/  FSEL R78, R32, -INF , !P3 ;  /* 0xff800000204e7808 */ /* 0x000fc40005800000 */
[CC--:B------:R-:W-:Y:S02]  /*3b50*/  ISETP.GE.AND P5, PT, R0.reuse, R70.reuse, PT ;  /* 0x000000460000720c */ /* 0x0c0fe40003fa6270 */
[-C--:B------:R-:W-:Y:S01]  /*3b60*/  ISETP.GE.AND P3, PT, R0, R69.reuse, PT ;  /* 0x000000450000720c */ /* 0x080fe20003f66270 */
[----:B------:R-:W-:Y:S01]  /*3b70*/  VIADD R0, R90, 0x29 ;  /* 0x000000295a007836 */ /* 0x000fe20000000000 */
[----:B------:R-:W-:Y:S01]  /*3b80*/  FSEL R139, R34, -INF , !P0 ;  /* 0xff800000228b7808 */ /* 0x000fe20004000000 */
[----:B------:R-:W-:Y:S01]  /*3b90*/  HMMA.16816.F32.BF16 R36, R4, R64, R36 ;  /* 0x000000400424723c */ /* 0x000fe20000041824 */
[----:B------:R-:W-:Y:S02]  /*3ba0*/  FSEL R77, R33, -INF , !P2 ;  /* 0xff800000214d7808 */ /* 0x000fe40005000000 */
[----:B------:R-:W-:Y:S02]  /*3bb0*/  FSEL R138, R35, -INF , !P1 ;  /* 0xff800000238a7808 */ /* 0x000fe40004800000 */
[----:B------:R-:W-:Y:S01]  /*3bc0*/  FSEL R76, R20, -INF , !P5 ;  /* 0xff800000144c7808 */ /* 0x000fe20006800000 */
[C---:B-1----:R-:W-:Y:S01]  /*3bd0*/  HMMA.16816.F32.BF16 R32, R28.reuse, R24, RZ ;  /* 0x000000181c20723c */ /* 0x042fe200000418ff */
[-C--:B------:R-:W-:Y:S01]  /*3be0*/  ISETP.GE.AND P0, PT, R0, R70.reuse, PT ;  /* 0x000000460000720c */ /* 0x080fe20003f06270 */
[----:B------:R-:W-:Y:S01]  /*3bf0*/  VIADD R20, R90, 0x31 ;  /* 0x000000315a147836 */ /* 0x000fe20000000000 */
[----:B------:R-:W-:Y:S01]  /*3c00*/  ISETP.GE.AND P2, PT, R0, R69, PT ;  /* 0x000000450000720c */ /* 0x000fe20003f46270 */
[----:B------:R-:W-:Y:S01]  /*3c10*/  VIADD R0, R90, 0x30 ;  /* 0x000000305a007836 */ /* 0x000fe20000000000 */
[----:B------:R-:W-:Y:S01]  /*3c20*/  FSEL R133, R22, -INF , !P3 ;  /* 0xff80000016857808 */ /* 0x000fe20005800000 */
[----:B------:R-:W-:Y:S01]  /*3c30*/  HMMA.16816.F32.BF16 R24, R28, R26, RZ ;  /* 0x0000001a1c18723c */ /* 0x000fe200000418ff */
[----:B------:R-:W-:Y:S01]  /*3c40*/  FSEL R71, R21, -INF , !P0 ;  /* 0xff80000015477808 */ /* 0x000fe20004000000 */
[----:B------:R-:W-:Y:S01]  /*3c50*/  VIADD R64, R90, 0x51 ;  /* 0x000000515a407836 */ /* 0x000fe20000000000 */
[----:B------:R-:W-:-:S02]  /*3c60*/  ISETP.GE.AND P3, PT, R20, R70, PT ;  /* 0x000000461400720c */ /* 0x000fc40003f66270 */
[-C--:B------:R-:W-:Y:S01]  /*3c70*/  ISETP.GE.AND P0, PT, R20, R69.reuse, PT ;  /* 0x000000451400720c */ /* 0x080fe20003f06270 */
[----:B------:R-:W-:Y:S01]  /*3c80*/  HMMA.16816.F32.BF16 R8, R4, R66, R8 ;  /* 0x000000420408723c */ /* 0x000fe20000041808 */
[----:B------:R-:W-:Y:S02]  /*3c90*/  FSEL R189, R23, -INF , !P2 ;  /* 0xff80000017bd7808 */ /* 0x000fe40005000000 */
[----:B------:R-:W1:Y:S01]  /*3ca0*/  LDSM.16.M88.4 R20, [R232+0x2c00] ;  /* 0x002c0000e814783b */ /* 0x000e620000000200 */
[C---:B------:R-:W-:Y:S02]  /*3cb0*/  ISETP.GE.AND P1, PT, R0.reuse, R70, PT ;  /* 0x000000460000720c */ /* 0x040fe40003f26270 */
[----:B------:R-:W-:Y:S01]  /*3cc0*/  ISETP.GE.AND P5, PT, R0, R69, PT ;  /* 0x000000450000720c */ /* 0x000fe20003fa6270 */
[----:B------:R-:W-:Y:S01]  /*3cd0*/  VIADD R0, R90, 0x38 ;  /* 0x000000385a007836 */ /* 0x000fe20000000000 */
[----:B------:R-:W-:Y:S01]  /*3ce0*/  FSEL R68, R128, -INF , !P1 ;  /* 0xff80000080447808 */ /* 0x000fe20004800000 */
[----:B--2---:R-:W-:Y:S01]  /*3cf0*/  HMMA.16816.F32.BF16 R172, R28, R40, RZ ;  /* 0x000000281cac723c */ /* 0x004fe200000418ff */
[----:B------:R-:W-:-:S02]  /*3d00*/  FSEL R132, R131, -INF , !P0 ;  /* 0xff80000083847808 */ /* 0x000fc40004000000 */
[CC--:B------:R-:W-:Y:S02]  /*3d10*/  ISETP.GE.AND P2, PT, R0.reuse, R70.reuse, PT ;  /* 0x000000460000720c */ /* 0x0c0fe40003f46270 */
[-C--:B------:R-:W-:Y:S01]  /*3d20*/  ISETP.GE.AND P1, PT, R0, R69.reuse, PT ;  /* 0x000000450000720c */ /* 0x080fe20003f26270 */
[----:B------:R-:W-:Y:S01]  /*3d30*/  VIADD R0, R90, 0x40 ;  /* 0x000000405a007836 */ /* 0x000fe20000000000 */
[----:B------:R-:W-:Y:S01]  /*3d40*/  FSEL R57, R12, -INF , !P2 ;  /* 0xff8000000c397808 */ /* 0x000fe20005000000 */
[----:B------:R-:W-:Y:S01]  /*3d50*/  VIADD R12, R90, 0x41 ;  /* 0x000000415a0c7836 */ /* 0x000fe20000000000 */
[----:B------:R-:W-:Y:S01]  /*3d60*/  FSEL R58, R129, -INF , !P3 ;  /* 0xff800000813a7808 */ /* 0x000fe20005800000 */
[C---:B----4-:R-:W-:Y:S01]  /*3d70*/  HMMA.16816.F32.BF16 R32, R4.reuse, R16, R32 ;  /* 0x000000100420723c */ /* 0x050fe20000041820 */
[C---:B------:R-:W-:Y:S02]  /*3d80*/  ISETP.GE.AND P0, PT, R0.reuse, R70, PT ;  /* 0x000000460000720c */ /* 0x040fe40003f06270 */
[-C--:B------:R-:W-:Y:S01]  /*3d90*/  ISETP.GE.AND P2, PT, R0, R69.reuse, PT ;  /* 0x000000450000720c */ /* 0x080fe20003f46270 */
[----:B------:R-:W-:Y:S01]  /*3da0*/  VIADD R0, R90, 0x48 ;  /* 0x000000485a007836 */ /* 0x000fe20000000000 */
[----:B------:R-:W-:Y:S01]  /*3db0*/  ISETP.GE.AND P3, PT, R50, R69, PT ;  /* 0x000000453200720c */ /* 0x000fe20003f66270 */
[----:B------:R-:W-:Y:S01]  /*3dc0*/  HMMA.16816.F32.BF16 R24, R4, R18, R24 ;  /* 0x000000120418723c */ /* 0x000fe20000041818 */
[----:B------:R-:W-:Y:S01]  /*3dd0*/  FSEL R130, R130, -INF , !P5 ;  /* 0xff80000082827808 */ /* 0x000fe20006800000 */
[----:B------:R-:W-:Y:S01]  /*3de0*/  VIADD R16, R90, 0x49 ;  /* 0x000000495a107836 */ /* 0x000fe20000000000 */
[----:B------:R-:W-:-:S02]  /*3df0*/  FSEL R134, R14, -INF , !P1 ;  /* 0xff8000000e867808 */ /* 0x000fc40004800000 */
[-C--:B------:R-:W-:Y:S01]  /*3e00*/  ISETP.GE.AND P5, PT, R50, R70.reuse, PT ;  /* 0x000000463200720c */ /* 0x080fe20003fa6270 */
[----:B------:R-:W-:Y:S01]  /*3e10*/  HMMA.16816.F32.BF16 R40, R28, R42, RZ ;  /* 0x0000002a1c28723c */ /* 0x000fe200000418ff */
[-C--:B------:R-:W-:Y:S02]  /*3e20*/  ISETP.GE.AND P1, PT, R12, R70.reuse, PT ;  /* 0x000000460c00720c */ /* 0x080fe40003f26270 */
[----:B------:R-:W-:Y:S02]  /*3e30*/  FSEL R137, R15, -INF , !P3 ;  /* 0xff8000000f897808 */ /* 0x000fe40005800000 */
[----:B------:R-:W-:Y:S01]  /*3e40*/  FSEL R50, R36, -INF , !P0 ;  /* 0xff80000024327808 */ /* 0x000fe20004000000 */
[----:B------:R-:W-:Y:S01]  /*3e50*/  VIADD R36, R90, 0x50 ;  /* 0x000000505a247836 */ /* 0x000fe20000000000 */
[C---:B------:R-:W-:Y:S01]  /*3e60*/  ISETP.GE.AND P3, PT, R0.reuse, R70, PT ;  /* 0x000000460000720c */ /* 0x040fe20003f66270 */
[----:B------:R-:W-:Y:S01]  /*3e70*/  HMMA.16816.F32.BF16 R172, R4, R60, R172 ;  /* 0x0000003c04ac723c */ /* 0x000fe200000418ac */
[----:B------:R-:W-:-:S02]  /*3e80*/  ISETP.GE.AND P0, PT, R0, R69, PT ;  /* 0x000000450000720c */ /* 0x000fc40003f06270 */
[----:B------:R-:W-:Y:S02]  /*3e90*/  FSEL R51, R13, -INF , !P5 ;  /* 0xff8000000d337808 */ /* 0x000fe40006800000 */
[----:B------:R-:W-:Y:S02]  /*3ea0*/  FSEL R140, R38, -INF , !P2 ;  /* 0xff800000268c7808 */ /* 0x000fe40005000000 */
[----:B------:R-:W-:Y:S01]  /*3eb0*/  FSEL R0, R37, -INF , !P1 ;  /* 0xff80000025007808 */ /* 0x000fe20004800000 */
[----:B------:R-:W-:Y:S01]  /*3ec0*/  VIADD R60, R90, 0x59 ;  /* 0x000000595a3c7836 */ /* 0x000fe20000000000 */
[-C--:B------:R-:W-:Y:S02]  /*3ed0*/  ISETP.GE.AND P5, PT, R12, R69.reuse, PT ;  /* 0x000000450c00720c */ /* 0x080fe40003fa6270 */
[C---:B------:R-:W-:Y:S01]  /*3ee0*/  ISETP.GE.AND P2, PT, R16.reuse, R70, PT ;  /* 0x000000461000720c */ /* 0x040fe20003f46270 */
[----:B------:R-:W2:Y:S01]  /*3ef0*/  LDSM.16.M88.4 R12, [R231+0x1c00] ;  /* 0x001c0000e70c783b */ /* 0x000ea20000000200 */
[----:B------:R-:W-:-:S02]  /*3f00*/  ISETP.GE.AND P1, PT, R16, R69, PT ;  /* 0x000000451000720c */ /* 0x000fc40003f26270 */
[----:B------:R-:W-:Y:S01]  /*3f10*/  FSEL R149, R39, -INF , !P5 ;  /* 0xff80000027957808 */ /* 0x000fe20006800000 */
[----:B------:R-:W4:Y:S01]  /*3f20*/  LDSM.16.M88.4 R16, [R232+0x3000] ;  /* 0x00300000e810783b */ /* 0x000f220000000200 */
[----:B------:R-:W-:Y:S01]  /*3f30*/  FSEL R86, R8, -INF , !P3 ;  /* 0xff80000008567808 */ /* 0x000fe20005800000 */
[----:B------:R-:W-:Y:S01]  /*3f40*/  VIADD R8, R90, 0x58 ;  /* 0x000000585a087836 */ /* 0x000fe20000000000 */
[C---:B------:R-:W-:Y:S01]  /*3f50*/  ISETP.GE.AND P5, PT, R36.reuse, R70, PT ;  /* 0x000000462400720c */ /* 0x040fe20003fa6270 */
[----:B------:R-:W-:Y:S01]  /*3f60*/  HMMA.16816.F32.BF16 R40, R4, R62, R40 ;  /* 0x0000003e0428723c */ /* 0x000fe20000041828 */
[----:B------:R-:W-:Y:S02]  /*3f70*/  ISETP.GE.AND P3, PT, R36, R69, PT ;  /* 0x000000452400720c */ /* 0x000fe40003f66270 */
[----:B------:R-:W-:Y:S02]  /*3f80*/  FSEL R155, R11, -INF , !P1 ;  /* 0xff8000000b9b7808 */ /* 0x000fe40004800000 */
[----:B------:R-:W-:Y:S01]  /*3f90*/  FSEL R91, R32, -INF , !P5 ;  /* 0xff800000205b7808 */ /* 0x000fe20006800000 */
[----:B-1----:R-:W-:Y:S01]  /*3fa0*/  HMMA.16816.F32.BF16 R36, R28, R20, RZ ;  /* 0x000000141c24723c */ /* 0x002fe200000418ff */
[----:B------:R-:W-:Y:S01]  /*3fb0*/  FSEL R147, R10, -INF , !P0 ;  /* 0xff8000000a937808 */ /* 0x000fe20004000000 */
[----:B------:R-:W-:Y:S01]  /*3fc0*/  VIADD R32, R90, 0x60 ;  /* 0x000000605a207836 */ /* 0x000fe20000000000 */
[----:B------:R-:W-:-:S02]  /*3fd0*/  FSEL R87, R9, -INF , !P2 ;  /* 0xff80000009577808 */ /* 0x000fc40005000000 */
[CC--:B------:R-:W-:Y:S01]  /*3fe0*/  ISETP.GE.AND P1, PT, R8.reuse, R70.reuse, PT ;  /* 0x000000460800720c */ /* 0x0c0fe20003f26270 */
[----:B------:R-:W-:Y:S01]  /*3ff0*/  HMMA.16816.F32.BF16 R20, R28, R22, RZ ;  /* 0x000000161c14723c */ /* 0x000fe200000418ff */
[-C--:B------:R-:W-:Y:S02]  /*4000*/  ISETP.GE.AND P5, PT, R8, R69.reuse, PT ;  /* 0x000000450800720c */ /* 0x080fe40003fa6270 */
[----:B------:R-:W1:Y:S01]  /*4010*/  LDSM.16.M88.4 R8, [R232+0x3400] ;  /* 0x00340000e808783b */ /* 0x000e620000000200 */
[CC--:B------:R-:W-:Y:S02]  /*4020*/  ISETP.GE.AND P0, PT, R64.reuse, R70.reuse, PT ;  /* 0x000000464000720c */ /* 0x0c0fe40003f06270 */
[----:B------:R-:W-:Y:S02]  /*4030*/  ISETP.GE.AND P2, PT, R64, R69, PT ;  /* 0x000000454000720c */ /* 0x000fe40003f46270 */
[----:B------:R-:W-:Y:S01]  /*4040*/  FSEL R166, R34, -INF , !P3 ;  /* 0xff80000022a67808 */ /* 0x000fe20005800000 */
[----:B------:R-:W-:Y:S01]  /*4050*/  LDSM.16.M88.4 R64, [R231+0x2800] ;  /* 0x00280000e740783b */ /* 0x000fe20000000200 */
[----:B------:R-:W-:Y:S01]  /*4060*/  FSEL R95, R24, -INF , !P1 ;  /* 0xff800000185f7808 */ /* 0x000fe20004800000 */
[----:B------:R-:W-:Y:S01]  /*4070*/  VIADD R24, R90, 0x61 ;  /* 0x000000615a187836 */ /* 0x000fe20000000000 */
[----:B------:R-:W-:-:S02]  /*4080*/  ISETP.GE.AND P3, PT, R60, R70, PT ;  /* 0x000000463c00720c */ /* 0x000fc40003f66270 */
[----:B------:R-:W-:Y:S02]  /*4090*/  FSEL R93, R33, -INF , !P0 ;  /* 0xff800000215d7808 */ /* 0x000fe40004000000 */
[----:B------:R-:W-:Y:S02]  /*40a0*/  FSEL R161, R35, -INF , !P2 ;  /* 0xff80000023a17808 */ /* 0x000fe40005000000 */
[-C--:B------:R-:W-:Y:S02]  /*40b0*/  ISETP.GE.AND P0, PT, R60, R69.reuse, PT ;  /* 0x000000453c00720c */ /* 0x080fe40003f06270 */
[C---:B------:R-:W-:Y:S01]  /*40c0*/  ISETP.GE.AND P2, PT, R32.reuse, R70, PT ;  /* 0x000000462000720c */ /* 0x040fe20003f46270 */
[----:B--2---:R-:W-:Y:S01]  /*40d0*/  HMMA.16816.F32.BF16 R36, R4, R12, R36 ;  /* 0x0000000c0424723c */ /* 0x004fe20000041824 */
[----:B------:R-:W-:Y:S01]  /*40e0*/  ISETP.GE.AND P1, PT, R32, R69, PT ;  /* 0x000000452000720c */ /* 0x000fe20003f26270 */
[----:B------:R-:W2:Y:S01]  /*40f0*/  LDSM.16.M88.4 R60, [R231+0x2400] ;  /* 0x00240000e73c783b */ /* 0x000ea20000000200 */
[----:B------:R-:W-:-:S02]  /*4100*/  FSEL R157, R26, -INF , !P5 ;  /* 0xff8000001a9d7808 */ /* 0x000fc40006800000 */
[----:B------:R-:W-:Y:S01]  /*4110*/  FSEL R100, R25, -INF , !P3 ;  /* 0xff80000019647808 */ /* 0x000fe20005800000 */
[C---:B----4-:R-:W-:Y:S01]  /*4120*/  HMMA.16816.F32.BF16 R32, R28.reuse, R16, RZ ;  /* 0x000000101c20723c */ /* 0x050fe200000418ff */
[----:B------:R-:W-:Y:S01]  /*4130*/  VIADD R12, R90, 0x68 ;  /* 0x000000685a0c7836 */ /* 0x000fe20000000000 */
[C---:B------:R-:W-:Y:S02]  /*4140*/  ISETP.GE.AND P5, PT, R24.reuse, R70, PT ;  /* 0x000000461800720c */ /* 0x040fe40003fa6270 */
[----:B------:R-:W-:Y:S02]  /*4150*/  ISETP.GE.AND P3, PT, R24, R69, PT ;  /* 0x000000451800720c */ /* 0x000fe40003f66270 */
[----:B------:R-:W-:Y:S01]  /*4160*/  FSEL R168, R27, -INF , !P0 ;  /* 0xff8000001ba87808 */ /* 0x000fe20004000000 */
[----:B------:R-:W-:Y:S01]  /*4170*/  HMMA.16816.F32.BF16 R16, R28, R18, RZ ;  /* 0x000000121c10723c */ /* 0x000fe200000418ff */
[----:B------:R-:W4:Y:S01]  /*4180*/  LDSM.16.M88.4 R24, [R232+0x3800] ;  /* 0x00380000e818783b */ /* 0x000f220000000200 */
[----:B------:R-:W-:-:S02]  /*4190*/  FSEL R102, R172, -INF , !P2 ;  /* 0xff800000ac667808 */ /* 0x000fc40005000000 */
[CC--:B------:R-:W-:Y:S02]  /*41a0*/  ISETP.GE.AND P0, PT, R12.reuse, R70.reuse, PT ;  /* 0x000000460c00720c */ /* 0x0c0fe40003f06270 */
[-C--:B------:R-:W-:Y:S01]  /*41b0*/  ISETP.GE.AND P2, PT, R12, R69.reuse, PT ;  /* 0x000000450c00720c */ /* 0x080fe20003f46270 */
[----:B------:R-:W-:Y:S01]  /*41c0*/  VIADD R12, R90, 0x69 ;  /* 0x000000695a0c7836 */ /* 0x000fe20000000000 */
[----:B------:R-:W-:Y:S01]  /*41d0*/  FSEL R174, R174, -INF , !P1 ;  /* 0xff800000aeae7808 */ /* 0x000fe20004800000 */
[C---:B------:R-:W-:Y:S01]  /*41e0*/  HMMA.16816.F32.BF16 R20, R4.reuse, R14, R20 ;  /* 0x0000000e0414723c */ /* 0x040fe20000041814 */
[----:B------:R-:W-:Y:S02]  /*41f0*/  FSEL R103, R173, -INF , !P5 ;  /* 0xff800000ad677808 */ /* 0x000fe40006800000 */
[CC--:B------:R-:W-:Y:S02]  /*4200*/  ISETP.GE.AND P1, PT, R12.reuse, R70.reuse, PT ;  /* 0x000000460c00720c */ /* 0x0c0fe40003f26270 */
[----:B------:R-:W-:Y:S01]  /*4210*/  ISETP.GE.AND P5, PT, R12, R69, PT ;  /* 0x000000450c00720c */ /* 0x000fe20003fa6270 */
[----:B------:R-:W-:Y:S01]  /*4220*/  VIADD R12, R90, 0x70 ;  /* 0x000000705a0c7836 */ /* 0x000fe20000000000 */
[----:B------:R-:W-:Y:S01]  /*4230*/  FSEL R175, R175, -INF , !P3 ;  /* 0xff800000afaf7808 */ /* 0x000fe20005800000 */
[----:B------:R-:W-:Y:S01]  /*4240*/  HMMA.16816.F32.BF16 R32, R4, R72, R32 ;  /* 0x000000480420723c */ /* 0x000fe20000041820 */
[----:B------:R-:W-:Y:S01]  /*4250*/  FSEL R170, R40, -INF , !P0 ;  /* 0xff80000028aa7808 */ /* 0x000fe20004000000 */
[----:B------:R-:W-:Y:S01]  /*4260*/  VIADD R40, R90, 0x71 ;  /* 0x000000715a287836 */ /* 0x000fe20000000000 */
[----:B------:R-:W-:-:S02]  /*4270*/  ISETP.GE.AND P3, PT, R12, R70, PT ;  /* 0x000000460c00720c */ /* 0x000fc40003f66270 */
[-C--:B------:R-:W-:Y:S02]  /*4280*/  ISETP.GE.AND P0, PT, R12, R69.reuse, PT ;  /* 0x000000450c00720c */ /* 0x080fe40003f06270 */
[----:B-1----:R-:W-:Y:S01]  /*4290*/  HMMA.16816.F32.BF16 R12, R28, R8, RZ ;  /* 0x000000081c0c723c */ /* 0x002fe200000418ff */
[----:B------:R-:W-:Y:S02]  /*42a0*/  FSEL R176, R42, -INF , !P2 ;  /* 0xff8000002ab07808 */ /* 0x000fe40005000000 */
[----:B------:R-:W-:Y:S02]  /*42b0*/  FSEL R190, R41, -INF , !P1 ;  /* 0xff80000029be7808 */ /* 0x000fe40004800000 */
[C---:B------:R-:W-:Y:S01]  /*42c0*/  ISETP.GE.AND P2, PT, R40.reuse, R70, PT ;  /* 0x000000462800720c */ /* 0x040fe20003f46270 */
[----:B------:R-:W-:Y:S01]  /*42d0*/  HMMA.16816.F32.BF16 R16, R4, R74, R16 ;  /* 0x0000004a0410723c */ /* 0x000fe20000041810 */
[----:B------:R-:W-:Y:S01]  /*42e0*/  ISETP.GE.AND P1, PT, R40, R69, PT ;  /* 0x000000452800720c */ /* 0x000fe20003f26270 */
[----:B------:R-:W-:Y:S01]  /*42f0*/  VIADD R8, R90, 0x78 ;  /* 0x000000785a087836 */ /* 0x000fe20000000000 */
[----:B------:R-:W-:-:S02]  /*4300*/  FSEL R188, R43, -INF , !P5 ;  /* 0xff8000002bbc7808 */ /* 0x000fc40006800000 */
[----:B------:R-:W1:Y:S01]  /*4310*/  LDSM.16.M88.4 R40, [R232+0x3c00] ;  /* 0x003c0000e828783b */ /* 0x000e620000000200 */
[----:B------:R-:W-:Y:S01]  /*4320*/  FSEL R72, R36, -INF , !P3 ;  /* 0xff80000024487808 */ /* 0x000fe20005800000 */
[----:B------:R-:W-:Y:S01]  /*4330*/  VIADD R36, R90, 0x80 ;  /* 0x000000805a247836 */ /* 0x000fe20000000000 */
[CC--:B------:R-:W-:Y:S02]  /*4340*/  ISETP.GE.AND P5, PT, R8.reuse, R70.reuse, PT ;  /* 0x000000460800720c */ /* 0x0c0fe40003fa6270 */
[----:B------:R-:W-:Y:S02]  /*4350*/  ISETP.GE.AND P3, PT, R8, R69, PT ;  /* 0x000000450800720c */ /* 0x000fe40003f66270 */
[----:B------:R-:W-:Y:S01]  /*4360*/  HMMA.16816.F32.BF16 R8, R28, R10, RZ ;  /* 0x0000000a1c08723c */ /* 0x000fe200000418ff */
[----:B------:R-:W-:Y:S02]  /*4370*/  FSEL R186, R39, -INF , !P1 ;  /* 0xff80000027ba7808 */ /* 0x000fe40004800000 */
[----:B------:R-:W-:Y:S01]  /*4380*/  FSEL R74, R20, -INF , !P5 ;  /* 0xff800000144a7808 */ /* 0x000fe20006800000 */
[----:B------:R-:W-:Y:S01]  /*4390*/  VIADD R20, R90, 0x88 ;  /* 0x000000885a147836 */ /* 0x000fe20000000000 */
[----:B------:R-:W-:Y:S01]  /*43a0*/  FSEL R187, R38, -INF , !P0 ;  /* 0xff80000026bb7808 */ /* 0x000fe20004000000 */
[----:B--2---:R-:W-:Y:S01]  /*43b0*/  HMMA.16816.F32.BF16 R12, R4, R60, R12 ;  /* 0x0000003c040c723c */ /* 0x004fe2000004180c */
[----:B------:R-:W-:-:S02]  /*43c0*/  ISETP.GE.AND P1, PT, R36, R70, PT ;  /* 0x000000462400720c */ /* 0x000fc40003f26270 */
[----:B------:R-:W-:Y:S01]  /*43d0*/  ISETP.GE.AND P5, PT, R36, R69, PT ;  /* 0x000000452400720c */ /* 0x000fe20003fa6270 */
[----:B------:R-:W-:Y:S01]  /*43e0*/  VIADD R36, R90, 0x81 ;  /* 0x000000815a247836 */ /* 0x000fe20000000000 */
[-C--:B------:R-:W-:Y:S02]  /*43f0*/  ISETP.GE.AND P0, PT, R92, R70.reuse, PT ;  /* 0x000000465c00720c */ /* 0x080fe40003f06270 */
[----:B------:R-:W-:Y:S01]  /*4400*/  FSEL R185, R22, -INF , !P3 ;  /* 0xff80000016b97808 */ /* 0x000fe20005800000 */
[----:B------:R-:W-:Y:S01]  /*4410*/  VIADD R60, R90, 0x91 ;  /* 0x000000915a3c7836 */ /* 0x000fe20000000000 */
[----:B------:R-:W-:Y:S02]  /*4420*/  FSEL R75, R21, -INF , !P0 ;  /* 0xff800000154b7808 */ /* 0x000fe40004000000 */
[----:B------:R-:W-:Y:S02]  /*4430*/  FSEL R73, R37, -INF , !P2 ;  /* 0xff80000025497808 */ /* 0x000fe40005000000 */
[----:B------:R-:W-:-:S02]  /*4440*/  ISETP.GE.AND P3, PT, R36, R70, PT ;  /* 0x000000462400720c */ /* 0x000fc40003f66270 */
[-C--:B------:R-:W-:Y:S02]  /*4450*/  ISETP.GE.AND P0, PT, R36, R69.reuse, PT ;  /* 0x000000452400720c */ /* 0x080fe40003f06270 */
[-C--:B------:R-:W-:Y:S01]  /*4460*/  ISETP.GE.AND P2, PT, R92, R69.reuse, PT ;  /* 0x000000455c00720c */ /* 0x080fe20003f46270 */
[----:B----4-:R-:W-:Y:S01]  /*4470*/  HMMA.16816.F32.BF16 R36, R28, R24, RZ ;  /* 0x000000181c24723c */ /* 0x010fe200000418ff */
[----:B------:R-:W-:Y:S01]  /*4480*/  FSEL R191, R32, -INF , !P1 ;  /* 0xff80000020bf7808 */ /* 0x000fe20004800000 */
[----:B------:R-:W-:Y:S01]  /*4490*/  VIADD R32, R90, 0x90 ;  /* 0x000000905a207836 */ /* 0x000fe20000000000 */
[----:B------:R-:W-:Y:S02]  /*44a0*/  FSEL R184, R23, -INF , !P2 ;  /* 0xff80000017b87808 */ /* 0x000fe40005000000 */
[C---:B------:R-:W-:Y:S01]  /*44b0*/  ISETP.GE.AND P2, PT, R20.reuse, R70, PT ;  /* 0x000000461400720c */ /* 0x040fe20003f46270 */
[----:B------:R-:W-:Y:S01]  /*44c0*/  HMMA.16816.F32.BF16 R8, R4, R62, R8 ;  /* 0x0000003e0408723c */ /* 0x000fe20000041808 */
[----:B------:R-:W-:Y:S01]  /*44d0*/  ISETP.GE.AND P1, PT, R20, R69, PT ;  /* 0x000000451400720c */ /* 0x000fe20003f26270 */
[----:B------:R-:W-:Y:S01]  /*44e0*/  VIADD R24, R90, 0x89 ;  /* 0x000000895a187836 */ /* 0x000fe20000000000 */
[----:B------:R-:W2:Y:S01]  /*44f0*/  LDSM.16.M88.4 R20, [R231+0x2c00] ;  /* 0x002c0000e714783b */ /* 0x000ea20000000200 */
[----:B------:R-:W-:-:S02]  /*4500*/  FSEL R192, R33, -INF , !P3 ;  /* 0xff80000021c07808 */ /* 0x000fc40005800000 */
[----:B------:R-:W-:Y:S02]  /*4510*/  FSEL R182, R35, -INF , !P0 ;  /* 0xff80000023b67808 */ /* 0x000fe40004000000 */
[----:B------:R-:W-:Y:S01]  /*4520*/  FSEL R193, R16, -INF , !P2 ;  /* 0xff80000010c17808 */ /* 0x000fe20005000000 */
[----:B------:R-:W-:Y:S01]  /*4530*/  VIADD R16, R90, 0x98 ;  /* 0x000000985a107836 */ /* 0x000fe20000000000 */
[----:B------:R-:W-:Y:S02]  /*4540*/  FSEL R183, R34, -INF , !P5 ;  /* 0xff80000022b77808 */ /* 0x000fe40006800000 */
[----:B------:R-:W-:Y:S02]  /*4550*/  ISETP.GE.AND P3, PT, R24, R69, PT ;  /* 0x000000451800720c */ /* 0x000fe40003f66270 */
[-C--:B------:R-:W-:Y:S02]  /*4560*/  ISETP.GE.AND P0, PT, R32, R70.reuse, PT ;  /* 0x000000462000720c */ /* 0x080fe40003f06270 */
[----:B------:R-:W-:-:S02]  /*4570*/  ISETP.GE.AND P5, PT, R24, R70, PT ;  /* 0x000000461800720c */ /* 0x000fc40003fa6270 */
[----:B------:R-:W-:Y:S01]  /*4580*/  ISETP.GE.AND P2, PT, R32, R69, PT ;  /* 0x000000452000720c */ /* 0x000fe20003f46270 */
[C---:B------:R-:W-:Y:S01]  /*4590*/  HMMA.16816.F32.BF16 R24, R28.reuse, R26, RZ ;  /* 0x0000001a1c18723c */ /* 0x040fe200000418ff */
[----:B------:R-:W-:Y:S02]  /*45a0*/  FSEL R180, R19, -INF , !P3 ;  /* 0xff80000013b47808 */ /* 0x000fe40005800000 */
[----:B------:R-:W-:Y:S01]  /*45b0*/  FSEL R195, R12, -INF , !P0 ;  /* 0xff8000000cc37808 */ /* 0x000fe20004000000 */
[----:B------:R-:W-:Y:S01]  /*45c0*/  VIADD R12, R90, 0xa0 ;  /* 0x000000a05a0c7836 */ /* 0x000fe20000000000 */
[----:B------:R-:W-:Y:S01]  /*45d0*/  FSEL R181, R18, -INF , !P1 ;  /* 0xff80000012b57808 */ /* 0x000fe20004800000 */
[----:B-1----:R-:W-:Y:S01]  /*45e0*/  HMMA.16816.F32.BF16 R32, R28, R40, RZ ;  /* 0x000000281c20723c */ /* 0x002fe200000418ff */
[----:B------:R-:W-:Y:S02]  /*45f0*/  FSEL R194, R17, -INF , !P5 ;  /* 0xff80000011c27808 */ /* 0x000fe40006800000 */
[----:B------:R-:W-:-:S02]  /*4600*/  ISETP.GE.AND P3, PT, R16, R70, PT ;  /* 0x000000461000720c */ /* 0x000fc40003f66270 */
[-C--:B------:R-:W-:Y:S01]  /*4610*/  ISETP.GE.AND P0, PT, R16, R69.reuse, PT ;  /* 0x000000451000720c */ /* 0x080fe20003f06270 */
[----:B------:R-:W-:Y:S01]  /*4620*/  HMMA.16816.F32.BF16 R36, R4, R64, R36 ;  /* 0x000000400424723c */ /* 0x000fe20000041824 */
[----:B------:R-:W1:Y:S01]  /*4630*/  LDSM.16.M88.4 R16, [R232+0x4400] ;  /* 0x00440000e810783b */ /* 0x000e620000000200 */
[C---:B------:R-:W-:Y:S02]  /*4640*/  ISETP.GE.AND P1, PT, R60.reuse, R70, PT ;  /* 0x000000463c00720c */ /* 0x040fe40003f26270 */
[----:B------:R-:W-:Y:S02]  /*4650*/  ISETP.GE.AND P5, PT, R60, R69, PT ;  /* 0x000000453c00720c */ /* 0x000fe40003fa6270 */
[----:B------:R-:W4:Y:S01]  /*4660*/  LDSM.16.M88.4 R60, [R231+0x3000] ;  /* 0x00300000e73c783b */ /* 0x000f220000000200 */
[----:B------:R-:W-:Y:S01]  /*4670*/  VIADD R64, R90, 0x99 ;  /* 0x000000995a407836 */ /* 0x000fe20000000000 */
[----:B------:R-:W-:Y:S01]  /*4680*/  HMMA.16816.F32.BF16 R40, R28, R42, RZ ;  /* 0x0000002a1c28723c */ /* 0x000fe200000418ff */
[----:B------:R-:W-:-:S02]  /*4690*/  FSEL R178, R15, -INF , !P5 ;  /* 0xff8000000fb27808 */ /* 0x000fc40006800000 */
[----:B------:R-:W-:Y:S01]  /*46a0*/  FSEL R197, R8, -INF , !P3 ;  /* 0xff80000008c57808 */ /* 0x000fe20005800000 */
[----:B------:R-:W-:Y:S01]  /*46b0*/  VIADD R8, R90, 0xa8 ;  /* 0x000000a85a087836 */ /* 0x000fe20000000000 */
[----:B------:R-:W-:Y:S01]  /*46c0*/  FSEL R179, R14, -INF , !P2 ;  /* 0xff8000000eb37808 */ /* 0x000fe20005000000 */
[C---:B------:R-:W-:Y:S01]  /*46d0*/  HMMA.16816.F32.BF16 R24, R4.reuse, R66, R24 ;  /* 0x000000420418723c */ /* 0x040fe20000041818 */
[CC--:B------:R-:W-:Y:S02]  /*46e0*/  ISETP.GE.AND P5, PT, R12.reuse, R70.reuse, PT ;  /* 0x000000460c00720c */ /* 0x0c0fe40003fa6270 */
[----:B------:R-:W-:Y:S01]  /*46f0*/  ISETP.GE.AND P3, PT, R12, R69, PT ;  /* 0x000000450c00720c */ /* 0x000fe20003f66270 */
[----:B------:R-:W-:Y:S01]  /*4700*/  VIADD R12, R90, 0xa1 ;  /* 0x000000a15a0c7836 */ /* 0x000fe20000000000 */
[----:B------:R-:W-:Y:S01]  /*4710*/  ISETP.GE.AND P2, PT, R64, R70, PT ;  /* 0x000000464000720c */ /* 0x000fe20003f46270 */
[----:B--2---:R-:W-:Y:S01]  /*4720*/  HMMA.16816.F32.BF16 R32, R4, R20, R32 ;  /* 0x000000140420723c */ /* 0x004fe20000041820 */
[----:B------:R-:W-:-:S02]  /*4730*/  FSEL R196, R13, -INF , !P1 ;  /* 0xff8000000dc47808 */ /* 0x000fc40004800000 */
[-C--:B------:R-:W-:Y:S01]  /*4740*/  ISETP.GE.AND P1, PT, R64, R69.reuse, PT ;  /* 0x000000454000720c */ /* 0x080fe20003f26270 */
[----:B------:R-:W-:Y:S01]  /*4750*/  VIADD R64, R90, 0xa9 ;  /* 0x000000a95a407836 */ /* 0x000fe20000000000 */
[----:B------:R-:W-:Y:S02]  /*4760*/  FSEL R177, R10, -INF , !P0 ;  /* 0xff8000000ab17808 */ /* 0x000fe40004000000 */
[----:B------:R-:W-:Y:S02]  /*4770*/  FSEL R198, R9, -INF , !P2 ;  /* 0xff80000009c67808 */ /* 0x000fe40005000000 */
[CC--:B------:R-:W-:Y:S02]  /*4780*/  ISETP.GE.AND P0, PT, R12.reuse, R70.reuse, PT ;  /* 0x000000460c00720c */ /* 0x0c0fe40003f06270 */
[-C--:B------:R-:W-:Y:S01]  /*4790*/  ISETP.GE.AND P2, PT, R12, R69.reuse, PT ;  /* 0x000000450c00720c */ /* 0x080fe20003f46270 */
[----:B------:R-:W-:Y:S01]  /*47a0*/  HMMA.16816.F32.BF16 R40, R4, R22, R40 ;  /* 0x000000160428723c */ /* 0x000fe20000041828 */
[----:B------:R-:W-:Y:S01]  /*47b0*/  FSEL R167, R11, -INF , !P1 ;  /* 0xff8000000ba77808 */ /* 0x000fe20004800000 */
[----:B------:R-:W-:Y:S01]  /*47c0*/  LDSM.16.M88.4 R20, [R232+0x4800] ;  /* 0x00480000e814783b */ /* 0x000fe20000000200 */
[----:B------:R-:W-:Y:S01]  /*47d0*/  FSEL R199, R36, -INF , !P5 ;  /* 0xff80000024c77808 */ /* 0x000fe20006800000 */
[----:B------:R-:W-:Y:S01]  /*47e0*/  VIADD R36, R90, 0xb0 ;  /* 0x000000b05a247836 */ /* 0x000fe20000000000 */
[C---:B------:R-:W-:Y:S01]  /*47f0*/  ISETP.GE.AND P1, PT, R8.reuse, R70, PT ;  /* 0x000000460800720c */ /* 0x040fe20003f26270 */
[----:B------:R-:W-:Y:S01]  /*4800*/  HMMA.16816.F32.BF16 R12, R28, R104, RZ ;  /* 0x000000681c0c723c */ /* 0x000fe200000418ff */
[----:B------:R-:W-:-:S02]  /*4810*/  ISETP.GE.AND P5, PT, R8, R69, PT ;  /* 0x000000450800720c */ /* 0x000fc40003fa6270 */
[----:B------:R-:W2:Y:S01]  /*4820*/  LDSM.16.M88.4 R8, [R231+0x3400] ;  /* 0x00340000e708783b */ /* 0x000ea20000000200 */
[----:B------:R-:W-:Y:S02]  /*4830*/  FSEL R200, R37, -INF , !P0 ;  /* 0xff80000025c87808 */ /* 0x000fe40004000000 */
[C---:B------:R-:W-:Y:S01]  /*4840*/  HMMA.16816.F32.BF16 R104, R28.reuse, R106, RZ ;  /* 0x0000006a1c68723c */ /* 0x040fe200000418ff */
[----:B------:R-:W-:Y:S02]  /*4850*/  FSEL R156, R39, -INF , !P2 ;  /* 0xff800000279c7808 */ /* 0x000fe40005000000 */
[----:B------:R-:W-:Y:S02]  /*4860*/  ISETP.GE.AND P0, PT, R64, R69, PT ;  /* 0x000000454000720c */ /* 0x000fe40003f06270 */
[----:B------:R-:W-:Y:S01]  /*4870*/  ISETP.GE.AND P2, PT, R36, R70, PT ;  /* 0x000000462400720c */ /* 0x000fe20003f46270 */
[----:B-1----:R-:W-:Y:S01]  /*4880*/  HMMA.16816.F32.BF16 R96, R28, R16, RZ ;  /* 0x000000101c60723c */ /* 0x002fe200000418ff */
[----:B------:R-:W-:Y:S01]  /*4890*/  FSEL R201, R24, -INF , !P1 ;  /* 0xff80000018c97808 */ /* 0x000fe20004800000 */
[----:B------:R-:W-:Y:S01]  /*48a0*/  VIADD R24, R90, 0xb1 ;  /* 0x000000b15a187836 */ /* 0x000fe20000000000 */
[----:B------:R-:W-:-:S02]  /*48b0*/  FSEL R144, R27, -INF , !P0 ;  /* 0xff8000001b907808 */ /* 0x000fc40004000000 */
[----:B------:R-:W-:Y:S01]  /*48c0*/  FSEL R203, R32, -INF , !P2 ;  /* 0xff80000020cb7808 */ /* 0x000fe20005000000 */
[----:B------:R-:W-:Y:S01]  /*48d0*/  VIADD R32, R90, 0xc0 ;  /* 0x000000c05a207836 */ /* 0x000fe20000000000 */
[----:B------:R-:W-:Y:S01]  /*48e0*/  FSEL R162, R38, -INF , !P3 ;  /* 0xff80000026a27808 */ /* 0x000fe20005800000 */
[----:B------:R-:W-:Y:S01]  /*48f0*/  VIADD R16, R90, 0xb8 ;  /* 0x000000b85a107836 */ /* 0x000fe20000000000 */
[-C--:B------:R-:W-:Y:S02]  /*4900*/  ISETP.GE.AND P1, PT, R36, R69.reuse, PT ;  /* 0x000000452400720c */ /* 0x080fe40003f26270 */
[----:B------:R-:W1:Y:S01]  /*4910*/  LDSM.16.M88.4 R36, [R232+0x4c00] ;  /* 0x004c0000e824783b */ /* 0x000e620000000200 */
[----:B----4-:R-:W-:Y:S01]  /*4920*/  HMMA.16816.F32.BF16 R12, R4, R60, R12 ;  /* 0x0000003c040c723c */ /* 0x010fe2000004180c */
[C---:B------:R-:W-:Y:S02]  /*4930*/  ISETP.GE.AND P0, PT, R16.reuse, R70, PT ;  /* 0x000000461000720c */ /* 0x040fe40003f06270 */
[----:B------:R-:W-:-:S02]  /*4940*/  ISETP.GE.AND P2, PT, R16, R69, PT ;  /* 0x000000451000720c */ /* 0x000fc40003f46270 */
[-C--:B------:R-:W-:Y:S01]  /*4950*/  ISETP.GE.AND P3, PT, R64, R70.reuse, PT ;  /* 0x000000464000720c */ /* 0x080fe20003f66270 */
[----:B------:R-:W-:Y:S01]  /*4960*/  HMMA.16816.F32.BF16 R16, R28, R18, RZ ;  /* 0x000000121c10723c */ /* 0x000fe200000418ff */
[----:B------:R-:W-:Y:S01]  /*4970*/  FSEL R154, R26, -INF , !P5 ;  /* 0xff8000001a9a7808 */ /* 0x000fe20006800000 */
[----:B------:R-:W-:Y:S01]  /*4980*/  VIADD R60, R90, 0xb9 ;  /* 0x000000b95a3c7836 */ /* 0x000fe20000000000 */
[----:B------:R-:W-:Y:S02]  /*4990*/  FSEL R202, R25, -INF , !P3 ;  /* 0xff80000019ca7808 */ /* 0x000fe40005800000 */
[C---:B------:R-:W-:Y:S01]  /*49a0*/  ISETP.GE.AND P5, PT, R24.reuse, R70, PT ;  /* 0x000000461800720c */ /* 0x040fe20003fa6270 */
[----:B------:R-:W-:Y:S01]  /*49b0*/  HMMA.16816.F32.BF16 R104, R4, R62, R104 ;  /* 0x0000003e0468723c */ /* 0x000fe20000041868 */
[----:B------:R-:W-:Y:S02]  /*49c0*/  ISETP.GE.AND P3, PT, R24, R69, PT ;  /* 0x000000451800720c */ /* 0x000fe40003f66270 */
[----:B------:R-:W4:Y:S01]  /*49d0*/  LDSM.16.M88.4 R24, [R231+0x3800] ;  /* 0x00380000e718783b */ /* 0x000f220000000200 */
[----:B------:R-:W-:-:S02]  /*49e0*/  FSEL R204, R33, -INF , !P5 ;  /* 0xff80000021cc7808 */ /* 0x000fc40006800000 */
[----:B------:R-:W-:Y:S01]  /*49f0*/  FSEL R125, R35, -INF , !P3 ;  /* 0xff800000237d7808 */ /* 0x000fe20005800000 */
[C---:B--2---:R-:W-:Y:S01]  /*4a00*/  HMMA.16816.F32.BF16 R96, R4.reuse, R8, R96 ;  /* 0x000000080460723c */ /* 0x044fe20000041860 */
[-C--:B------:R-:W-:Y:S02]  /*4a10*/  ISETP.GE.AND P5, PT, R60, R69.reuse, PT ;  /* 0x000000453c00720c */ /* 0x080fe40003fa6270 */
[----:B------:R-:W-:Y:S02]  /*4a20*/  ISETP.GE.AND P3, PT, R32, R70, PT ;  /* 0x000000462000720c */ /* 0x000fe40003f66270 */
[----:B------:R-:W-:Y:S02]  /*4a30*/  FSEL R40, R40, -INF , !P0 ;  /* 0xff80000028287808 */ /* 0x000fe40004000000 */
[----:B------:R-:W-:Y:S01]  /*4a40*/  VIADD R8, R90, 0xc8 ;  /* 0x000000c85a087836 */ /* 0x000fe20000000000 */
[----:B------:R-:W-:Y:S01]  /*4a50*/  ISETP.GE.AND P0, PT, R32, R69, PT ;  /* 0x000000452000720c */ /* 0x000fe20003f06270 */
[----:B------:R-:W-:Y:S01]  /*4a60*/  VIADD R32, R90, 0xc1 ;  /* 0x000000c15a207836 */ /* 0x000fe20000000000 */
[----:B------:R-:W-:Y:S01]  /*4a70*/  FSEL R121, R42, -INF , !P2 ;  /* 0xff8000002a797808 */ /* 0x000fe20005000000 */
[----:B------:R-:W-:Y:S01]  /*4a80*/  HMMA.16816.F32.BF16 R16, R4, R10, R16 ;  /* 0x0000000a0410723c */ /* 0x000fe20000041810 */
[----:B------:R-:W-:-:S02]  /*4a90*/  FSEL R118, R43, -INF , !P5 ;  /* 0xff8000002b767808 */ /* 0x000fc40006800000 */
[----:B------:R-:W-:Y:S01]  /*4aa0*/  FSEL R42, R12, -INF , !P3 ;  /* 0xff8000000c2a7808 */ /* 0x000fe20005800000 */
[----:B------:R-:W-:Y:S01]  /*4ab0*/  VIADD R12, R90, 0xc9 ;  /* 0x000000c95a0c7836 */ /* 0x000fe20000000000 */
[----:B------:R-:W-:Y:S02]  /*4ac0*/  FSEL R127, R34, -INF , !P1 ;  /* 0xff800000227f7808 */ /* 0x000fe40004800000 */
[CC--:B------:R-:W-:Y:S02]  /*4ad0*/  ISETP.GE.AND P5, PT, R8.reuse, R70.reuse, PT ;  /* 0x000000460800720c */ /* 0x0c0fe40003fa6270 */
[----:B------:R-:W-:Y:S02]  /*4ae0*/  ISETP.GE.AND P3, PT, R8, R69, PT ;  /* 0x000000450800720c */ /* 0x000fe40003f66270 */
[-C--:B------:R-:W-:Y:S01]  /*4af0*/  ISETP.GE.AND P1, PT, R60, R70.reuse, PT ;  /* 0x000000463c00720c */ /* 0x080fe20003f26270 */
[----:B------:R-:W2:Y:S01]  /*4b00*/  LDSM.16.M88.4 R8, [R231+0x3c00] ;  /* 0x003c0000e708783b */ /* 0x000ea20000000200 */
[----:B------:R-:W-:Y:S01]  /*4b10*/  ISETP.GE.AND P2, PT, R32, R70, PT ;  /* 0x000000462000720c */ /* 0x000fe20003f46270 */
[----:B------:R-:W-:Y:S01]  /*4b20*/  VIADD R60, R90, 0xd1 ;  /* 0x000000d15a3c7836 */ /* 0x000fe20000000000 */
[----:B------:R-:W-:Y:S01]  /*4b30*/  FSEL R41, R41, -INF , !P1 ;  /* 0xff80000029297808 */ /* 0x000fe20004800000 */
[----:B------:R-:W-:-:S04]  /*4b40*/  DEPBAR.LE SB0, 0x0 ;  /* 0x000080000000791a */ /* 0x000fc80000000000 */
[----:B------:R-:W-:Y:S01]  /*4b50*/  BAR.SYNC.DEFER_BLOCKING 0x0 ;  /* 0x0000000000007b1d */ /* 0x000fe20000010000 */
[-C--:B------:R-:W-:Y:S02]  /*4b60*/  ISETP.GE.AND P1, PT, R32, R69.reuse, PT ;  /* 0x000000452000720c */ /* 0x080fe40003f26270 */
[C---:B------:R-:W-:Y:S01]  /*4b70*/  HMMA.16816.F32.BF16 R32, R28.reuse, R20, RZ ;  /* 0x000000141c20723c */ /* 0x040fe200000418ff */
[----:B------:R-:W-:Y:S02]  /*4b80*/  FSEL R115, R14, -INF , !P0 ;  /* 0xff8000000e737808 */ /* 0x000fe40004000000 */
[----:B------:R-:W-:Y:S02]  /*4b90*/  FSEL R43, R13, -INF , !P2 ;  /* 0xff8000000d2b7808 */ /* 0x000fe40005000000 */
[C---:B------:R-:W-:Y:S01]  /*4ba0*/  ISETP.GE.AND P0, PT, R12.reuse, R70, PT ;  /* 0x000000460c00720c */ /* 0x040fe20003f06270 */
[----:B------:R-:W-:Y:S01]  /*4bb0*/  HMMA.16816.F32.BF16 R20, R28, R22, RZ ;  /* 0x000000161c14723c */ /* 0x000fe200000418ff */
[----:B------:R-:W-:Y:S01]  /*4bc0*/  ISETP.GE.AND P2, PT, R12, R69, PT ;  /* 0x000000450c00720c */ /* 0x000fe20003f46270 */
[----:B------:R-:W-:Y:S01]  /*4bd0*/  VIADD R12, R90, 0xd0 ;  /* 0x000000d05a0c7836 */ /* 0x000fe20000000000 */
[----:B------:R-:W-:-:S02]  /*4be0*/  FSEL R114, R15, -INF , !P1 ;  /* 0xff8000000f727808 */ /* 0x000fc40004800000 */
[----:B------:R-:W-:Y:S02]  /*4bf0*/  FSEL R205, R104, -INF , !P5 ;  /* 0xff80000068cd7808 */ /* 0x000fe40006800000 */
[CC--:B------:R-:W-:Y:S02]  /*4c00*/  ISETP.GE.AND P1, PT, R12.reuse, R70.reuse, PT ;  /* 0x000000460c00720c */ /* 0x0c0fe40003f26270 */
[----:B------:R-:W-:Y:S02]  /*4c10*/  ISETP.GE.AND P5, PT, R12, R69, PT ;  /* 0x000000450c00720c */ /* 0x000fe40003fa6270 */
[C---:B-1----:R-:W-:Y:S01]  /*4c20*/  HMMA.16816.F32.BF16 R12, R28.reuse, R36, RZ ;  /* 0x000000241c0c723c */ /* 0x042fe200000418ff */
[----:B------:R-:W-:Y:S02]  /*4c30*/  FSEL R110, R106, -INF , !P3 ;  /* 0xff8000006a6e7808 */ /* 0x000fe40005800000 */
[----:B------:R-:W-:Y:S02]  /*4c40*/  ISETP.GE.AND P3, PT, R60, R70, PT ;  /* 0x000000463c00720c */ /* 0x000fe40003f66270 */
[----:B------:R-:W-:Y:S01]  /*4c50*/  FSEL R107, R107, -INF , !P2 ;  /* 0xff8000006b6b7808 */ /* 0x000fe20005000000 */
[----:B------:R-:W-:Y:S01]  /*4c60*/  HMMA.16816.F32.BF16 R28, R28, R38, RZ ;  /* 0x000000261c1c723c */ /* 0x000fe200000418ff */
[----:B------:R-:W-:Y:S01]  /*4c70*/  VIADD R37, R90, 0xd8 ;  /* 0x000000d85a257836 */ /* 0x000fe20000000000 */
[----:B------:R-:W-:-:S02]  /*4c80*/  FSEL R36, R105, -INF , !P0 ;  /* 0xff80000069247808 */ /* 0x000fc40004000000 */
[-C--:B------:R-:W-:Y:S01]  /*4c90*/  ISETP.GE.AND P0, PT, R60, R69.reuse, PT ;  /* 0x000000453c00720c */ /* 0x080fe20003f06270 */
[----:B------:R-:W-:Y:S01]  /*4ca0*/  VIADD R60, R90, 0xd9 ;  /* 0x000000d95a3c7836 */ /* 0x000fe20000000000 */
[C---:B----4-:R-:W-:Y:S01]  /*4cb0*/  HMMA.16816.F32.BF16 R32, R4.reuse, R24, R32 ;  /* 0x000000180420723c */ /* 0x050fe20000041820 */
[CC--:B------:R-:W-:Y:S02]  /*4cc0*/  ISETP.GE.AND P2, PT, R37.reuse, R70.reuse, PT ;  /* 0x000000462500720c */ /* 0x0c0fe40003f46270 */
[----:B------:R-:W-:Y:S02]  /*4cd0*/  FSEL R101, R98, -INF , !P5 ;  /* 0xff80000062657808 */ /* 0x000fe40006800000 */
[----:B------:R-:W-:Y:S01]  /*4ce0*/  ISETP.GE.AND P5, PT, R60, R70, PT ;  /* 0x000000463c00720c */ /* 0x000fe20003fa6270 */
[C---:B------:R-:W-:Y:S01]  /*4cf0*/  HMMA.16816.F32.BF16 R20, R4.reuse, R26, R20 ;  /* 0x0000001a0414723c */ /* 0x040fe20000041814 */
[----:B------:R-:W-:Y:S02]  /*4d00*/  FSEL R24, R96, -INF , !P1 ;  /* 0xff80000060187808 */ /* 0x000fe40004800000 */
[----:B------:R-:W-:Y:S01]  /*4d10*/  ISETP.GE.AND P1, PT, R37, R69, PT ;  /* 0x000000452500720c */ /* 0x000fe20003f26270 */
[C---:B------:R-:W-:Y:S01]  /*4d20*/  VIADD R37, R90.reuse, 0xe0 ;  /* 0x000000e05a257836 */ /* 0x040fe20000000000 */
[----:B------:R-:W-:Y:S01]  /*4d30*/  FSEL R25, R97, -INF , !P3 ;  /* 0xff80000061197808 */ /* 0x000fe20005800000 */
[----:B--2---:R-:W-:Y:S01]  /*4d40*/  HMMA.16816.F32.BF16 R12, R4, R8, R12 ;  /* 0x00000008040c723c */ /* 0x004fe2000004180c */
[----:B------:R-:W-:Y:S01]  /*4d50*/  VIADD R27, R90, 0xe1 ;  /* 0x000000e15a1b7836 */ /* 0x000fe20000000000 */
[----:B------:R-:W-:-:S02]  /*4d60*/  FSEL R97, R18, -INF , !P1 ;  /* 0xff80000012617808 */ /* 0x000fc40004800000 */
[----:B------:R-:W-:Y:S01]  /*4d70*/  FSEL R26, R16, -INF , !P2 ;  /* 0xff800000101a7808 */ /* 0x000fe20005000000 */
[C---:B------:R-:W-:Y:S01]  /*4d80*/  VIADD R16, R90.reuse, 0xe8 ;  /* 0x000000e85a107836 */ /* 0x040fe20000000000 */
[----:B------:R-:W-:Y:S01]  /*4d90*/  HMMA.16816.F32.BF16 R28, R4, R10, R28 ;  /* 0x0000000a041c723c */ /* 0x000fe2000004181c */
[----:B------:R-:W-:Y:S01]  /*4da0*/  ISETP.GE.AND P1, PT, R27, R70, PT ;  /* 0x000000461b00720c */ /* 0x000fe20003f26270 */
[----:B------:R-:W-:Y:S01]  /*4db0*/  VIADD R9, R90, 0xe9 ;  /* 0x000000e95a097836 */ /* 0x000fe20000000000 */
[-C--:B------:R-:W-:Y:S01]  /*4dc0*/  ISETP.GE.AND P3, PT, R60, R69.reuse, PT ;  /* 0x000000453c00720c */ /* 0x080fe20003f66270 */
[C---:B------:R-:W-:Y:S01]  /*4dd0*/  VIADD R8, R90.reuse, 0xf0 ;  /* 0x000000f05a087836 */ /* 0x040fe20000000000 */
[----:B------:R-:W-:Y:S02]  /*4de0*/  FSEL R18, R17, -INF , !P5 ;  /* 0xff80000011127808 */ /* 0x000fe40006800000 */
[----:B------:R-:W-:Y:S01]  /*4df0*/  FSEL R33, R33, -INF , !P1 ;  /* 0xff80000021217808 */ /* 0x000fe20004800000 */
[----:B------:R-:W-:Y:S01]  /*4e00*/  VIADD R4, R90, 0xf8 ;  /* 0x000000f85a047836 */ /* 0x000fe20000000000 */
[----:B------:R-:W-:-:S02]  /*4e10*/  ISETP.GE.AND P1, PT, R9, R69, PT ;  /* 0x000000450900720c */ /* 0x000fc40003f26270 */
[----:B------:R-:W-:Y:S02]  /*4e20*/  FSEL R94, R19, -INF , !P3 ;  /* 0xff800000135e7808 */ /* 0x000fe40005800000 */
[----:B------:R-:W-:Y:S02]  /*4e30*/  FSEL R63, R23, -INF , !P1 ;  /* 0xff800000173f7808 */ /* 0x000fe40004800000 */
[----:B------:R-:W-:Y:S02]  /*4e40*/  FSEL R99, R99, -INF , !P0 ;  /* 0xff80000063637808 */ /* 0x000fe40004000000 */
[-C--:B------:R-:W-:Y:S02]  /*4e50*/  ISETP.GE.AND P5, PT, R27, R69.reuse, PT ;  /* 0x000000451b00720c */ /* 0x080fe40003fa6270 */
[----:B------:R-:W-:Y:S02]  /*4e60*/  ISETP.GE.AND P3, PT, R16, R70, PT ;  /* 0x000000461000720c */ /* 0x000fe40003f66270 */
[----:B------:R-:W-:-:S02]  /*4e70*/  ISETP.GE.AND P1, PT, R4, R69, PT ;  /* 0x000000450400720c */ /* 0x000fc40003f26270 */
[-C--:B------:R-:W-:Y:S02]  /*4e80*/  ISETP.GE.AND P0, PT, R37, R70.reuse, PT ;  /* 0x000000462500720c */ /* 0x080fe40003f06270 */
[----:B------:R-:W-:Y:S02]  /*4e90*/  FSEL R65, R35, -INF , !P5 ;  /* 0xff80000023417808 */ /* 0x000fe40006800000 */
[----:B------:R-:W-:Y:S02]  /*4ea0*/  FSEL R20, R20, -INF , !P3 ;  /* 0xff80000014147808 */ /* 0x000fe40005800000 */
[----:B------:R-:W-:Y:S02]  /*4eb0*/  FSEL R60, R30, -INF , !P1 ;  /* 0xff8000001e3c7808 */ /* 0x000fe40004800000 */
[----:B------:R-:W-:Y:S02]  /*4ec0*/  FSEL R32, R32, -INF , !P0 ;  /* 0xff80000020207808 */ /* 0x000fe40004000000 */
[----:B------:R-:W-:-:S02]  /*4ed0*/  ISETP.GE.AND P5, PT, R8, R70, PT ;  /* 0x000000460800720c */ /* 0x000fc40003fa6270 */
[-C--:B------:R-:W-:Y:S01]  /*4ee0*/  ISETP.GE.AND P3, PT, R8, R69.reuse, PT ;  /* 0x000000450800720c */ /* 0x080fe20003f66270 */
[----:B------:R-:W-:Y:S01]  /*4ef0*/  VIADD R8, R90, 0xf1 ;  /* 0x000000f15a087836 */ /* 0x000fe20000000000 */
[----:B------:R-:W-:Y:S02]  /*4f00*/  ISETP.GT.AND P1, PT, R237, R236, PT ;  /* 0x000000eced00720c */ /* 0x000fe40003f24270 */
[-C--:B------:R-:W-:Y:S02]  /*4f10*/  ISETP.GE.AND P2, PT, R37, R69.reuse, PT ;  /* 0x000000452500720c */ /* 0x080fe40003f46270 */
[----:B------:R-:W-:Y:S02]  /*4f20*/  ISETP.GE.AND P0, PT, R16, R69, PT ;  /* 0x000000451000720c */ /* 0x000fe40003f06270 */
[----:B------:R-:W-:Y:S02]  /*4f30*/  FSEL R5, R59, -INF , !P4 ;  /* 0xff8000003b057808 */ /* 0x000fe40006000000 */
[----:B------:R-:W-:-:S02]  /*4f40*/  FSEL R66, R34, -INF , !P2 ;  /* 0xff80000022427808 */ /* 0x000fc40005000000 */
[----:B------:R-:W-:Y:S02]  /*4f50*/  FSEL R64, R22, -INF , !P0 ;  /* 0xff80000016407808 */ /* 0x000fe40004000000 */
[-C--:B------:R-:W-:Y:S01]  /*4f60*/  ISETP.GE.AND P4, PT, R4, R70.reuse, PT ;  /* 0x000000460400720c */ /* 0x080fe20003f86270 */
[----:B------:R-:W-:Y:S01]  /*4f70*/  VIADD R4, R90, 0xf9 ;  /* 0x000000f95a047836 */ /* 0x000fe20000000000 */
[-C--:B------:R-:W-:Y:S02]  /*4f80*/  ISETP.GE.AND P2, PT, R9, R70.reuse, PT ;  /* 0x000000460900720c */ /* 0x080fe40003f46270 */
[----:B------:R-:W-:Y:S02]  /*4f90*/  ISETP.GE.AND P0, PT, R8, R70, PT ;  /* 0x000000460800720c */ /* 0x000fe40003f06270 */
[----:B------:R-:W-:Y:S02]  /*4fa0*/  FSEL R21, R21, -INF , !P2 ;  /* 0xff80000015157808 */ /* 0x000fe40005000000 */
[----:B------:R-:W-:-:S02]  /*4fb0*/  FSEL R135, R12, -INF , !P5 ;  /* 0xff8000000c877808 */ /* 0x000fc40006800000 */
[----:B------:R-:W-:Y:S02]  /*4fc0*/  FSEL R62, R14, -INF , !P3 ;  /* 0xff8000000e3e7808 */ /* 0x000fe40005800000 */
[----:B------:R-:W-:Y:S02]  /*4fd0*/  FSEL R129, R13, -INF , !P0 ;  /* 0xff8000000d817808 */ /* 0x000fe40004000000 */
[-C--:B------:R-:W-:Y:S02]  /*4fe0*/  ISETP.GE.AND P2, PT, R8, R69.reuse, PT ;  /* 0x000000450800720c */ /* 0x080fe40003f46270 */
[-C--:B------:R-:W-:Y:S02]  /*4ff0*/  ISETP.GE.AND P5, PT, R90, R70.reuse, PT ;  /* 0x000000465a00720c */ /* 0x080fe40003fa6270 */
[C---:B------:R-:W-:Y:S02]  /*5000*/  ISETP.GE.AND P3, PT, R4.reuse, R70, PT ;  /* 0x000000460400720c */ /* 0x040fe40003f66270 */
[----:B------:R-:W-:Y:S01]  /*5010*/  ISETP.GE.AND P0, PT, R4, R69, PT ;  /* 0x000000450400720c */ /* 0x000fe20003f06270 */
[----:B------:R-:W-:Y:S01]  /*5020*/  IMAD.IADD R4, R88, 0x1, R89 ;  /* 0x0000000158047824 */ /* 0x000fe200078e0259 */
[----:B------:R-:W-:-:S02]  /*5030*/  FSEL R56, R56, -INF , !P5 ;  /* 0xff80000038387808 */ /* 0x000fc40006800000 */
[----:B------:R-:W-:Y:S02]  /*5040*/  FSEL R61, R15, -INF , !P2 ;  /* 0xff8000000f3d7808 */ /* 0x000fe40005000000 */
[----:B------:R-:W-:Y:S02]  /*5050*/  FSEL R104, R28, -INF , !P4 ;  /* 0xff8000001c687808 */ /* 0x000fe40006000000 */
[----:B------:R-:W-:Y:S02]  /*5060*/  FSEL R67, R29, -INF , !P3 ;  /* 0xff8000001d437808 */ /* 0x000fe40005800000 */
[----:B------:R-:W-:Y:S01]  /*5070*/  FSEL R59, R31, -INF , !P0 ;  /* 0xff8000001f3b7808 */ /* 0x000fe20004000000 */
[----:B------:R-:W-:Y:S06]  /*5080*/  @!P1 BRA `(.L_x_1165) ;  /* 0x0000000800bc9947 */ /* 0x000fec0003800000 */
        /* <DEDUP_REMOVED lines=23> */
[C---:B------:R-:W-:Y:S01]  /*5200*/  IMAD R8, R6.reuse, R8, R9 ;  /* 0x0000000806087224 */ /* 0x040fe200078e0209 */
[----:B------:R-:W-:Y:S02]  /*5210*/  LOP3.LUT R9, RZ, R7, RZ, 0x33, !PT ;  /* 0x00000007ff097212 */ /* 0x000fe400078e33ff */
        /* <DEDUP_REMOVED lines=9> */
[----:B------:R-:W-:-:S07]  /*52b0*/  ISETP.NE.AND P2, PT, R7, RZ, PT ;  /* 0x000000ff0700720c */ /* 0x000fce0003f45270 */
        /* <DEDUP_REMOVED lines=19> */
[----:B------:R-:W-:-:S05]  /*53f0*/  SHF.R.S32.HI R8, RZ, 0x1f, R6 ;  /* 0x0000001fff087819 */ /* 0x000fca0000011406 */
[----:B------:R-:W-:-:S04]  /*5400*/  IMAD R8, R8, UR6, RZ ;  /* 0x0000000608087c24 */ /* 0x000fc8000f8e02ff */
[C---:B------:R-:W-:Y:S02]  /*5410*/  IMAD R8, R6.reuse, UR7, R8 ;  /* 0x0000000706087c24 */ /* 0x040fe4000f8e0208 */
[----:B------:R-:W-:-:S04]  /*5420*/  IMAD.WIDE.U32 R6, R6, UR6, R10 ;  /* 0x0000000606067c25 */ /* 0x000fc8000f8e000a */
[----:B------:R-:W-:Y:S01]  /*5430*/  IMAD.MOV.U32 R19, RZ, RZ, R6 ;  /* 0x000000ffff137224 */ /* 0x000fe200078e0006 */
[----:B------:R-:W-:Y:S01]  /*5440*/  IADD3 R2, R7, R8, RZ ;  /* 0x0000000807027210 */ /* 0x000fe20007ffe0ff */
[----:B------:R-:W-:Y:S06]  /*5450*/  BRA `(.L_x_1167) ;  /* 0x0000000000087947 */ /* 0x000fec0003800000 */
.L_x_1166:
[----:B------:R-:W-:-:S04]  /*5460*/  LEA R19, -R52, RZ, 0x8 ;  /* 0x000000ff34137211 */ /* 0x000fc800078e41ff */
[----:B------:R-:W-:-:S07]  /*5470*/  SHF.R.S32.HI R2, RZ, 0x1f, R19 ;  /* 0x0000001fff027819 */ /* 0x000fce0000011413 */
.L_x_1167:
[----:B------:R-:W-:Y:S01]  /*5480*/  ULDC UR5, c[0x0][0x2d0] ;  /* 0x0000b40000057ab9 */ /* 0x000fe20000000800 */
[----:B------:R-:W-:Y:S01]  /*5490*/  BSSY B0, `(.L_x_1168) ;  /* 0x000006b000007945 */ /* 0x000fe20003800000 */
[----:B------:R-:W-:-:S13]  /*54a0*/  ISETP.GE.AND P0, PT, R239, UR5, PT ;  /* 0x00000005ef007c0c */ /* 0x000fda000bf06270 */
[----:B------:R-:W-:Y:S01]  /*54b0*/  @!P0 IMAD.MOV.U32 R8, RZ, RZ, R55 ;  /* 0x000000ffff088224 */ /* 0x000fe200078e0037 */
[----:B------:R-:W1:Y:S01]  /*54c0*/  @!P0 LDC.64 R6, c[0x0][0x218] ;  /* 0x00008600ff068b82 */ /* 0x000e620000000a00 */
[----:B------:R-:W-:Y:S01]  /*54d0*/  @!P0 IMAD.MOV.U32 R9, RZ, RZ, R54 ;  /* 0x000000ffff098224 */ /* 0x000fe200078e0036 */
[----:B------:R2:W-:Y:S01]  /*54e0*/  @P0 STS [R238+0x1000], RZ ;  /* 0x001000ffee000388 */ /* 0x0005e20000000800 */
[----:B------:R-:W-:Y:S02]  /*54f0*/  @!P0 IMAD R22, R53, 0x60, RZ ;  /* 0x0000006035168824 */ /* 0x000fe400078e02ff */
[----:B------:R-:W-:Y:S01]  /*5500*/  @!P0 IMAD.WIDE.U32 R8, R52, 0x60, R8 ;  /* 0x0000006034088825 */ /* 0x000fe200078e0008 */
[----:B------:R2:W-:Y:S02]  /*5510*/  @P0 STS [R238+0x1004], RZ ;  /* 0x001004ffee000388 */ /* 0x0005e40000000800 */
[----:B------:R-:W4:Y:S01]  /*5520*/  @!P0 LDC.64 R16, c[0x0][0x218] ;  /* 0x00008600ff108b82 */ /* 0x000f220000000a00 */
[--C-:B------:R-:W-:Y:S01]  /*5530*/  @!P0 IMAD.MOV.U32 R10, RZ, RZ, R55.reuse ;  /* 0x000000ffff0a8224 */ /* 0x100fe200078e0037 */
[----:B------:R-:W-:Y:S01]  /*5540*/  @!P0 IADD3 R23, P2, R19, R8, RZ ;  /* 0x0000000813178210 */ /* 0x000fe20007f5e0ff */
[----:B------:R-:W-:Y:S01]  /*5550*/  @!P0 IMAD.MOV.U32 R11, RZ, RZ, R54 ;  /* 0x000000ffff0b8224 */ /* 0x000fe200078e0036 */
[----:B------:R2:W-:Y:S01]  /*5560*/  @P0 STS.64 [R238+0x1008], RZ ;  /* 0x001008ffee000388 */ /* 0x0005e20000000a00 */
[----:B------:R-:W-:Y:S01]  /*5570*/  @!P0 IMAD.MOV.U32 R8, RZ, RZ, R55 ;  /* 0x000000ffff088224 */ /* 0x000fe200078e0037 */
[----:B------:R-:W-:Y:S01]  /*5580*/  @!P0 IADD3.X R22, R2, R9, R22, P2, !PT ;  /* 0x0000000902168210 */ /* 0x000fe200017fe416 */
[----:B------:R-:W-:Y:S01]  /*5590*/  @!P0 IMAD.MOV.U32 R9, RZ, RZ, R54 ;  /* 0x000000ffff098224 */ /* 0x000fe200078e0036 */
[----:B------:R-:W5:Y:S01]  /*55a0*/  @!P0 LDC.64 R14, c[0x0][0x218] ;  /* 0x00008600ff0e8b82 */ /* 0x000f620000000a00 */
[----:B------:R-:W-:-:S04]  /*55b0*/  @!P0 IMAD.WIDE.U32 R12, R52, 0xa0, R10 ;  /* 0x000000a0340c8825 */ /* 0x000fc800078e000a */
[----:B------:R-:W-:Y:S01]  /*55c0*/  @!P0 IMAD.WIDE.U32 R10, R52, 0xc0, R8 ;  /* 0x000000c0340a8825 */ /* 0x000fe200078e0008 */
[C---:B------:R-:W-:Y:S02]  /*55d0*/  @!P0 IADD3 R9, P4, R19.reuse, R55, RZ ;  /* 0x0000003713098210 */ /* 0x040fe40007f9e0ff */
[----:B------:R-:W-:Y:S01]  /*55e0*/  @!P0 IADD3 R28, P3, R19, R12, RZ ;  /* 0x0000000c131c8210 */ /* 0x000fe20007f7e0ff */
[----:B------:R-:W-:Y:S01]  /*55f0*/  @!P0 IMAD R27, R53, 0xa0, RZ ;  /* 0x000000a0351b8824 */ /* 0x000fe200078e02ff */
[----:B------:R-:W-:Y:S01]  /*5600*/  @!P0 IADD3 R29, P2, R19, R10, RZ ;  /* 0x0000000a131d8210 */ /* 0x000fe20007f5e0ff */
[----:B------:R-:W-:Y:S02]  /*5610*/  @!P0 IMAD R30, R53, 0xc0, RZ ;  /* 0x000000c0351e8824 */ /* 0x000fe400078e02ff */
[C---:B------:R-:W-:Y:S01]  /*5620*/  @!P0 IMAD.X R8, R2.reuse, 0x1, R54, P4 ;  /* 0x0000000102088824 */ /* 0x040fe200020e0636 */
[C---:B------:R-:W-:Y:S02]  /*5630*/  @!P0 IADD3.X R27, R2.reuse, R13, R27, P3, !PT ;  /* 0x0000000d021b8210 */ /* 0x040fe40001ffe41b */
[----:B-1----:R-:W-:Y:S01]  /*5640*/  @!P0 LEA R38, P3, R9, R6, 0x1 ;  /* 0x0000000609268211 */ /* 0x002fe200078608ff */
[----:B------:R-:W1:Y:S01]  /*5650*/  @!P0 LDC.64 R12, c[0x0][0x218] ;  /* 0x00008600ff0c8b82 */ /* 0x000e620000000a00 */
[----:B------:R-:W-:-:S02]  /*5660*/  @!P0 IADD3.X R30, R2, R11, R30, P2, !PT ;  /* 0x0000000b021e8210 */ /* 0x000fc400017fe41e */
[----:B------:R-:W-:Y:S02]  /*5670*/  @!P0 LEA.HI.X R39, R9, R7, R8, 0x1, P3 ;  /* 0x0000000709278211 */ /* 0x000fe400018f0c08 */
[----:B------:R-:W-:-:S03]  /*5680*/  @!P0 LEA R35, P3, R52, R55, 0x5 ;  /* 0x0000003734238211 */ /* 0x000fc600078628ff */
[----:B------:R-:W3:Y:S01]  /*5690*/  @!P0 LDC.64 R10, c[0x0][0x218] ;  /* 0x00008600ff0a8b82 */ /* 0x000ee20000000a00 */
[----:B------:R-:W-:Y:S01]  /*56a0*/  @!P0 IADD3 R35, P2, R19, R35, RZ ;  /* 0x0000002313238210 */ /* 0x000fe20007f5e0ff */
[----:B------:R-:W-:Y:S01]  /*56b0*/  @!PT LDS RZ, [RZ] ;  /* 0x00000000fffff984 */ /* 0x000fe20000000800 */
[----:B------:R-:W-:Y:S01]  /*56c0*/  @!PT LDS RZ, [RZ] ;  /* 0x00000000fffff984 */ /* 0x000fe20000000800 */
[----:B------:R-:W-:Y:S01]  /*56d0*/  @!PT LDS RZ, [RZ] ;  /* 0x00000000fffff984 */ /* 0x000fe20000000800 */
[----:B------:R4:W-:Y:S01]  /*56e0*/  @!P0 LDGSTS.E.BYPASS.LTC128B.128 [R238+0x1000], desc[UR10][R38.64] ;  /* 0x0100000026ee8fae */ /* 0x0009e2000b901d4a */
[CCC-:B------:R-:W-:Y:S02]  /*56f0*/  @!P0 LEA.HI.X R34, R52.reuse, R54.reuse, R53.reuse, 0x5, P3 ;  /* 0x0000003634228211 */ /* 0x1c0fe400018f2c35 */
[----:B------:R-:W-:Y:S01]  /*5700*/  @!P0 LEA R31, P3, R52, R55, 0x6 ;  /* 0x00000037341f8211 */ /* 0x000fe200078630ff */
[----:B------:R2:W-:Y:S02]  /*5710*/  @P0 STS.128 [R238+0x1800], RZ ;  /* 0x001800ffee000388 */ /* 0x0005e40000000c00 */
[----:B------:R-:W2:Y:S01]  /*5720*/  @!P0 LDC.64 R8, c[0x0][0x218] ;  /* 0x00008600ff088b82 */ /* 0x000ea20000000a00 */
[----:B------:R-:W-:Y:S01]  /*5730*/  @!P0 IMAD.X R34, R2, 0x1, R34, P2 ;  /* 0x0000000102228824 */ /* 0x000fe200010e0622 */
[----:B------:R-:W-:-:S02]  /*5740*/  @!P0 LEA.HI.X R37, R52, R54, R53, 0x6, P3 ;  /* 0x0000003634258211 */ /* 0x000fc400018f3435 */
[----:B------:R-:W-:-:S04]  /*5750*/  @!P0 IADD3 R31, P3, R19, R31, RZ ;  /* 0x0000001f131f8210 */ /* 0x000fc80007f7e0ff */
[----:B------:R-:W3:Y:S01]  /*5760*/  @!P0 LDC.64 R6, c[0x0][0x218] ;  /* 0x00008600ff068b82 */ /* 0x000ee20000000a00 */
[----:B------:R-:W-:Y:S01]  /*5770*/  @!P0 IMAD.X R37, R2, 0x1, R37, P3 ;  /* 0x0000000102258824 */ /* 0x000fe200018e0625 */
[----:B-----5:R-:W-:-:S04]  /*5780*/  @!P0 LEA R14, P3, R31, R14, 0x1 ;  /* 0x0000000e1f0e8211 */ /* 0x020fc800078608ff */
[----:B------:R-:W-:Y:S02]  /*5790*/  @!P0 LEA.HI.X R15, R31, R15, R37, 0x1, P3 ;  /* 0x0000000f1f0f8211 */ /* 0x000fe400018f0c25 */
[C---:B----4-:R-:W-:Y:S02]  /*57a0*/  @!P0 LEA R38, P4, R35.reuse, R16, 0x1 ;  /* 0x0000001023268211 */ /* 0x050fe400078808ff */
[C---:B------:R-:W-:Y:S02]  /*57b0*/  @!P0 LEA R16, P2, R52.reuse, R55, 0x7 ;  /* 0x0000003734108211 */ /* 0x040fe400078438ff */
[----:B------:R-:W-:Y:S02]  /*57c0*/  @!P0 LEA.HI.X R39, R35, R17, R34, 0x1, P4 ;  /* 0x0000001123278211 */ /* 0x000fe400020f0c22 */
[----:B------:R-:W-:Y:S02]  /*57d0*/  @!P0 IADD3 R17, P4, R19, R16, RZ ;  /* 0x0000001013118210 */ /* 0x000fe40007f9e0ff */
[----:B------:R-:W-:Y:S01]  /*57e0*/  @!P0 LEA.HI.X R16, R52, R54, R53, 0x7, P2 ;  /* 0x0000003634108211 */ /* 0x000fe200010f3c35 */
[----:B------:R-:W-:Y:S01]  /*57f0*/  @!PT LDS RZ, [RZ] ;  /* 0x00000000fffff984 */ /* 0x000fe20000000800 */
[----:B------:R-:W-:Y:S01]  /*5800*/  @!PT LDS RZ, [RZ] ;  /* 0x00000000fffff984 */ /* 0x000fe20000000800 */
[----:B------:R-:W-:Y:S01]  /*5810*/  @!PT LDS RZ, [RZ] ;  /* 0x00000000fffff984 */ /* 0x000fe20000000800 */
[----:B------:R4:W-:Y:S01]  /*5820*/  @!P0 LDGSTS.E.BYPASS.LTC128B.128 [R238+0x1800], desc[UR10][R38.64] ;  /* 0x0180000026ee8fae */ /* 0x0009e2000b901d4a */
[----:B-1----:R-:W-:-:S02]  /*5830*/  @!P0 LEA R12, P2, R23, R12, 0x1 ;  /* 0x0000000c170c8211 */ /* 0x002fc400078408ff */
[----:B--2---:R-:W-:Y:S01]  /*5840*/  @!P0 LEA R8, P3, R28, R8, 0x1 ;  /* 0x000000081c088211 */ /* 0x004fe200078608ff */
[----:B------:R-:W-:Y:S01]  /*5850*/  @!P0 IMAD.X R16, R2, 0x1, R16, P4 ;  /* 0x0000000102108824 */ /* 0x000fe200020e0610 */
[----:B---3--:R-:W-:Y:S01]  /*5860*/  @!P0 LEA R10, P4, R17, R10, 0x1 ;  /* 0x0000000a110a8211 */ /* 0x008fe200078808ff */
[----:B------:R4:W-:Y:S01]  /*5870*/  @P0 STS.128 [R238+0x2000], RZ ;  /* 0x002000ffee000388 */ /* 0x0009e20000000c00 */
[----:B------:R-:W-:Y:S02]  /*5880*/  @!P0 LEA.HI.X R13, R23, R13, R22, 0x1, P2 ;  /* 0x0000000d170d8211 */ /* 0x000fe400010f0c16 */
[----:B------:R-:W-:Y:S01]  /*5890*/  @!P0 LEA R6, P2, R29, R6, 0x1 ;  /* 0x000000061d068211 */ /* 0x000fe200078408ff */
[----:B------:R-:W-:Y:S01]  /*58a0*/  @!PT LDS RZ, [RZ] ;  /* 0x00000000fffff984 */ /* 0x000fe20000000800 */
[----:B------:R-:W-:Y:S01]  /*58b0*/  @!PT LDS RZ, [RZ] ;  /* 0x00000000fffff984 */ /* 0x000fe20000000800 */
[----:B------:R-:W-:Y:S01]  /*58c0*/  @!PT LDS RZ, [RZ] ;  /* 0x00000000fffff984 */ /* 0x000fe20000000800 */
[----:B------:R4:W-:Y:S01]  /*58d0*/  @!P0 LDGSTS.E.BYPASS.LTC128B.128 [R238+0x2000], desc[UR10][R14.64] ;  /* 0x020000000eee8fae */ /* 0x0009e2000b901d4a */
[----:B------:R-:W-:Y:S02]  /*58e0*/  @!P0 LEA.HI.X R11, R17, R11, R16, 0x1, P4 ;  /* 0x0000000b110b8211 */ /* 0x000fe400020f0c10 */
        /* <DEDUP_REMOVED lines=24> */
[----:B----4-:R-:W-:Y:S01]  /*5a70*/  IMAD.MOV.U32 R6, RZ, RZ, R55 ;  /* 0x000000ffff067224 */ /* 0x010fe200078e0037 */
[----:B------:R-:W-:Y:S01]  /*5a80*/  ULDC.64 UR6, c[0x0][0x218] ;  /* 0x0000860000067ab9 */ /* 0x000fe20000000a00 */
[----:B------:R-:W-:Y:S02]  /*5a90*/  IMAD.MOV.U32 R7, RZ, RZ, R54 ;  /* 0x000000ffff077224 */ /* 0x000fe400078e0036 */
[----:B------:R-:W-:-:S04]  /*5aa0*/  IMAD.WIDE.U32 R8, R52, 0xe0, R6 ;  /* 0x000000e034087825 */ /* 0x000fc800078e0006 */
[----:B------:R-:W-:Y:S01]  /*5ab0*/  IMAD R6, R53, 0xe0, RZ ;  /* 0x000000e035067824 */ /* 0x000fe200078e02ff */
        /* <DEDUP_REMOVED lines=8> */
.L_x_1169:
[----:B------:R-:W-:Y:S05]  /*5b40*/  BSYNC B0 ;  /* 0x0000000000007941 */ /* 0x000fea0003800000 */
.L_x_1168:
[----:B------:R-:W0:Y:S01]  /*5b50*/  LDGDEPBAR ;  /* 0x00000000000079af */ /* 0x000e220000000000 */
[----:B------:R-:W-:-:S04]  /*5b60*/  IADD3 R55, P0, R19, R55, RZ ;  /* 0x0000003713377210 */ /* 0x000fc80007f1e0ff */
[----:B------:R-:W-:-:S09]  /*5b70*/  IADD3.X R54, R2, R54, RZ, P0, !PT ;  /* 0x0000003602367210 */ /* 0x000fd200007fe4ff */
.L_x_1165:
[----:B------:R-:W-:Y:S01]  /*5b80*/  FMNMX.FTZ R2, R56, R85, !PT ;  /* 0x0000005538027209 */ /* 0x000fe20007810000 */
[----:B------:R-:W-:Y:S01]  /*5b90*/  ULDC UR5, c[0x0][0x2ec] ;  /* 0x0000bb0000057ab9 */ /* 0x000fe20000000800 */
[----:B------:R-:W-:Y:S02]  /*5ba0*/  LEA R230, R4, UR4, 0x1 ;  /* 0x0000000404e67c11 */ /* 0x000fe4000f8e08ff */
[----:B------:R-:W-:Y:S02]  /*5bb0*/  FMNMX.FTZ R2, R84, R2, !PT ;  /* 0x0000000254027209 */ /* 0x000fe40007810000 */
[----:B------:R-:W-:Y:S01]  /*5bc0*/  LEA R229, R3, R230, 0x1 ;  /* 0x000000e603e57211 */ /* 0x000fe200078e08ff */
[----:B----4-:R-:W-:Y:S01]  /*5bd0*/  LDSM.16.MT88.4 R12, [R230+0x5000] ;  /* 0x00500000e60c783b */ /* 0x010fe20000004200 */
        /* <DEDUP_REMOVED lines=64> */
[----:B--2---:R-:W-:Y:S02]  /*5fe0*/  FMNMX.FTZ R2, R6, R2, !PT ;  /* 0x0000000206027209 */ /* 0x004fe40007810000 */
[----:B------:R-:W-:Y:S02]  /*5ff0*/  FMNMX.FTZ R6, R169, R5, !PT ;  /* 0x00000005a9067209 */ /* 0x000fe40007810000 */
[C---:B------:R-:W-:Y:S01]  /*6000*/  FSETP.NEU.FTZ.AND P0, PT, R2.reuse, -INF , PT ;  /* 0xff8000000200780b */ /* 0x040fe20003f1d000 */
[----:B------:R-:W-:Y:S01]  /*6010*/  FMUL.FTZ R92, R2, UR5 ;  /* 0x00000005025c7c20 */ /* 0x000fe20008410000 */
[----:B------:R-:W-:-:S04]  /*6020*/  FMNMX.FTZ R6, R164, R6, !PT ;  /* 0x00000006a4067209 */ /* 0x000fc80007810000 */
[----:B------:R-:W-:Y:S02]  /*6030*/  FMNMX.FTZ R6, R163, R6, !PT ;  /* 0x00000006a3067209 */ /* 0x000fe40007810000 */
[----:B------:R-:W-:Y:S02]  /*6040*/  FSEL R92, R92, RZ, P0 ;  /* 0x000000ff5c5c7208 */ /* 0x000fe40000000000 */
[----:B------:R-:W-:-:S03]  /*6050*/  FMNMX.FTZ R6, R160, R6, !PT ;  /* 0x00000006a0067209 */ /* 0x000fc60007810000 */
        /* <DEDUP_REMOVED lines=20> */
[----:B------:R-:W-:Y:S01]  /*61a0*/  MUFU.EX2 R173, R173 ;  /* 0x000000ad00ad7308 */ /* 0x000fe20000000800 */
[----:B------:R-:W-:Y:S01]  /*61b0*/  FMNMX.FTZ R0, R133, R0, !PT ;  /* 0x0000000085007209 */ /* 0x000fe20007810000 */
[----:B------:R-:W-:Y:S01]  /*61c0*/  LDSM.16.MT88.4 R24, [R229+0x5000] ;  /* 0x00500000e518783b */ /* 0x000fe20000004200 */
[--C-:B------:R-:W-:Y:S01]  /*61d0*/  FFMA.FTZ R122, R51, UR5, -R92.reuse ;  /* 0x00000005337a7c23 */ /* 0x100fe2000801085c */
[--C-:B------:R-:W-:Y:S01]  /*61e0*/  FFMA.FTZ R120, R50, UR5, -R92.reuse ;  /* 0x0000000532787c23 */ /* 0x100fe2000801085c */
[----:B------:R-:W-:Y:S01]  /*61f0*/  FMNMX.FTZ R0, R189, R0, !PT ;  /* 0x00000000bd007209 */ /* 0x000fe20007810000 */
[--C-:B------:R-:W-:Y:S01]  /*6200*/  FFMA.FTZ R51, R20, UR5, -R92.reuse ;  /* 0x0000000514337c23 */ /* 0x100fe2000801085c */
[--C-:B------:R-:W-:Y:S01]  /*6210*/  FFMA.FTZ R50, R21, UR5, -R92.reuse ;  /* 0x0000000515327c23 */ /* 0x100fe2000801085c */
[----:B------:R-:W2:Y:S01]  /*6220*/  MUFU.EX2 R172, R172 ;  /* 0x000000ac00ac7308 */ /* 0x000ea20000000800 */
[----:B------:R-:W-:Y:S01]  /*6230*/  FMNMX.FTZ R0, R130, R0, !PT ;  /* 0x0000000082007209 */ /* 0x000fe20007810000 */
[----:B------:R-:W-:Y:S01]  /*6240*/  LDSM.16.MT88.4 R20, [R230+0x5400] ;  /* 0x00540000e614783b */ /* 0x000fe20000004200 */
[--C-:B------:R-:W-:Y:S01]  /*6250*/  FFMA.FTZ R159, R82, UR5, -R92.reuse ;  /* 0x00000005529f7c23 */ /* 0x100fe2000801085c */
[--C-:B------:R-:W-:Y:S01]  /*6260*/  FFMA.FTZ R158, R81, UR5, -R92.reuse ;  /* 0x00000005519e7c23 */ /* 0x100fe2000801085c */
[----:B------:R-:W-:Y:S01]  /*6270*/  FMNMX.FTZ R0, R132, R0, !PT ;  /* 0x0000000084007209 */ /* 0x000fe20007810000 */
[--C-:B------:R-:W-:Y:S01]  /*6280*/  FFMA.FTZ R145, R80, UR5, -R92.reuse ;  /* 0x0000000550917c23 */ /* 0x100fe2000801085c */
[--C-:B------:R-:W-:Y:S01]  /*6290*/  FFMA.FTZ R142, R79, UR5, -R92.reuse ;  /* 0x000000054f8e7c23 */ /* 0x100fe2000801085c */
[----:B------:R-:W-:Y:S01]  /*62a0*/  MUFU.EX2 R171, R171 ;  /* 0x000000ab00ab7308 */ /* 0x000fe20000000800 */
[----:B------:R-:W-:Y:S01]  /*62b0*/  FMNMX.FTZ R0, R134, R0, !PT ;  /* 0x0000000086007209 */ /* 0x000fe20007810000 */
[--C-:B------:R-:W-:Y:S01]  /*62c0*/  FFMA.FTZ R124, R58, UR5, -R92.reuse ;  /* 0x000000053a7c7c23 */ /* 0x100fe2000801085c */
[--C-:B------:R-:W-:Y:S01]  /*62d0*/  FFMA.FTZ R141, R78, UR5, -R92.reuse ;  /* 0x000000054e8d7c23 */ /* 0x100fe2000801085c */
[--C-:B------:R-:W-:Y:S01]  /*62e0*/  FFMA.FTZ R136, R77, UR5, -R92.reuse ;  /* 0x000000054d887c23 */ /* 0x100fe2000801085c */
[----:B------:R-:W-:Y:S01]  /*62f0*/  FMNMX.FTZ R0, R137, R0, !PT ;  /* 0x0000000089007209 */ /* 0x000fe20007810000 */
[--C-:B------:R-:W-:Y:S01]  /*6300*/  FFMA.FTZ R131, R76, UR5, -R92.reuse ;  /* 0x000000054c837c23 */ /* 0x100fe2000801085c */
[--C-:B------:R-:W-:Y:S01]  /*6310*/  FFMA.FTZ R58, R18, UR5, -R92.reuse ;  /* 0x00000005123a7c23 */ /* 0x100fe2000801085c */
[----:B------:R-:W4:Y:S01]  /*6320*/  MUFU.EX2 R165, R165 ;  /* 0x000000a500a57308 */ /* 0x000f220000000800 */
[----:B------:R-:W-:Y:S01]  /*6330*/  FMNMX.FTZ R0, R140, R0, !PT ;  /* 0x000000008c007209 */ /* 0x000fe20007810000 */
[--C-:B------:R-:W-:Y:S01]  /*6340*/  FFMA.FTZ R79, R40, UR5, -R92.reuse ;  /* 0x00000005284f7c23 */ /* 0x100fe2000801085c */
[----:B--2---:R-:W-:Y:S01]  /*6350*/  F2FP.BF16.F32.PACK_AB R28, R172, R173 ;  /* 0x000000adac1c723e */ /* 0x004fe200000010ff */
        /* <DEDUP_REMOVED lines=14> */
[--C-:B------:R-:W-:Y:S01]  /*6440*/  FFMA.FTZ R74, R36, UR5, -R92.reuse ;  /* 0x00000005244a7c23 */ /* 0x100fe2000801085c */
[----:B----4-:R-:W-:Y:S01]  /*6450*/  F2FP.BF16.F32.PACK_AB R30, R165, R171 ;  /* 0x000000aba51e723e */ /* 0x010fe200000010ff */
[----:B------:R-:W-:Y:S01]  /*6460*/  LDSM.16.MT88.4 R36, [R229+0x5800] ;  /* 0x00580000e524783b */ /* 0x000fe20000004200 */
        /* <DEDUP_REMOVED lines=21> */
[----:B------:R-:W-:Y:S01]  /*65c0*/  FFMA.FTZ R90, R194, UR5, -R92 ;  /* 0x00000005c25a7c23 */ /* 0x000fe2000801085c */
[----:B------:R-:W-:Y:S01]  /*65d0*/  FADD.FTZ R172, R173, R172 ;  /* 0x000000acadac7221 */ /* 0x000fe20000010000 */
[--C-:B------:R-:W-:Y:S01]  /*65e0*/  FFMA.FTZ R89, R195, UR5, -R92.reuse ;  /* 0x00000005c3597c23 */ /* 0x100fe2000801085c */
[----:B------:R-:W-:Y:S01]  /*65f0*/  FMNMX.FTZ R0, R188, R0, !PT ;  /* 0x00000000bc007209 */ /* 0x000fe20007810000 */
[----:B------:R-:W-:Y:S01]  /*6600*/  FFMA.FTZ R88, R196, UR5, -R92 ;  /* 0x00000005c4587c23 */ /* 0x000fe2000801085c */
[----:B------:R-:W-:Y:S01]  /*6610*/  FADD.FTZ R171, R171, R172 ;  /* 0x000000acabab7221 */ /* 0x000fe20000010000 */
[----:B------:R-:W-:Y:S01]  /*6620*/  MUFU.EX2 R136, R136 ;  /* 0x0000008800887308 */ /* 0x000fe20000000800 */
[----:B------:R-:W-:Y:S01]  /*6630*/  FMNMX.FTZ R0, R187, R0, !PT ;  /* 0x00000000bb007209 */ /* 0x000fe20007810000 */
[--C-:B------:R-:W-:Y:S01]  /*6640*/  FFMA.FTZ R87, R197, UR5, -R92.reuse ;  /* 0x00000005c5577c23 */ /* 0x100fe2000801085c */
[----:B----4-:R-:W-:Y:S01]  /*6650*/  F2FP.BF16.F32.PACK_AB R34, R142, R145 ;  /* 0x000000918e22723e */ /* 0x010fe200000010ff */
[----:B------:R-:W-:Y:S01]  /*6660*/  FADD.FTZ R171, R165, R171 ;  /* 0x000000aba5ab7221 */ /* 0x000fe20000010000 */
[----:B------:R-:W-:Y:S01]  /*6670*/  FMNMX.FTZ R0, R186, R0, !PT ;  /* 0x00000000ba007209 */ /* 0x000fe20007810000 */
[--C-:B------:R-:W-:Y:S01]  /*6680*/  FFMA.FTZ R86, R198, UR5, -R92.reuse ;  /* 0x00000005c6567c23 */ /* 0x100fe2000801085c */
[--C-:B------:R-:W-:Y:S01]  /*6690*/  FFMA.FTZ R85, R199, UR5, -R92.reuse ;  /* 0x00000005c7557c23 */ /* 0x100fe2000801085c */
[----:B------:R-:W-:Y:S01]  /*66a0*/  MUFU.EX2 R131, R131 ;  /* 0x0000008300837308 */ /* 0x000fe20000000800 */
[----:B------:R-:W-:Y:S01]  /*66b0*/  FMNMX.FTZ R0, R185, R0, !PT ;  /* 0x00000000b9007209 */ /* 0x000fe20007810000 */
[----:B------:R-:W-:Y:S01]  /*66c0*/  FADD.FTZ R171, R159, R171 ;  /* 0x000000ab9fab7221 */ /* 0x000fe20000010000 */
[--C-:B------:R-:W-:Y:S01]  /*66d0*/  FFMA.FTZ R84, R200, UR5, -R92.reuse ;  /* 0x00000005c8547c23 */ /* 0x100fe2000801085c */
[--C-:B------:R-:W-:Y:S01]  /*66e0*/  FFMA.FTZ R83, R201, UR5, -R92.reuse ;  /* 0x00000005c9537c23 */ /* 0x100fe2000801085c */
[----:B------:R-:W-:Y:S01]  /*66f0*/  FMNMX.FTZ R0, R184, R0, !PT ;  /* 0x00000000b8007209 */ /* 0x000fe20007810000 */
[----:B------:R-:W-:Y:S01]  /*6700*/  FADD.FTZ R158, R158, R171 ;  /* 0x000000ab9e9e7221 */ /* 0x000fe20000010000 */
[----:B------:R-:W-:Y:S01]  /*6710*/  FFMA.FTZ R82, R202, UR5, -R92 ;  /* 0x00000005ca527c23 */ /* 0x000fe2000801085c */
[----:B------:R-:W-:Y:S01]  /*6720*/  MUFU.EX2 R128, R128 ;  /* 0x0000008000807308 */ /* 0x000fe20000000800 */
[----:B------:R-:W-:Y:S01]  /*6730*/  FMNMX.FTZ R0, R183, R0, !PT ;  /* 0x00000000b7007209 */ /* 0x000fe20007810000 */
[----:B------:R-:W-:Y:S01]  /*6740*/  FADD.FTZ R158, R145, R158 ;  /* 0x0000009e919e7221 */ /* 0x000fe20000010000 */
[--C-:B------:R-:W-:Y:S01]  /*6750*/  FFMA.FTZ R81, R203, UR5, -R92.reuse ;  /* 0x00000005cb517c23 */ /* 0x100fe2000801085c */
[----:B------:R-:W-:Y:S01]  /*6760*/  FFMA.FTZ R80, R204, UR5, -R92 ;  /* 0x00000005cc507c23 */ /* 0x000fe2000801085c */
[----:B------:R-:W-:Y:S01]  /*6770*/  FMNMX.FTZ R0, R182, R0, !PT ;  /* 0x00000000b6007209 */ /* 0x000fe20007810000 */
[----:B------:R-:W-:Y:S01]  /*6780*/  FADD.FTZ R158, R142, R158 ;  /* 0x0000009e8e9e7221 */ /* 0x000fe20000010000 */
[--C-:B------:R-:W-:Y:S01]  /*6790*/  FFMA.FTZ R75, R205, UR5, -R92.reuse ;  /* 0x00000005cd4b7c23 */ /* 0x100fe2000801085c */
[----:B------:R-:W-:Y:S01]  /*67a0*/  MUFU.EX2 R126, R126 ;  /* 0x0000007e007e7308 */ /* 0x000fe20000000800 */
[----:B------:R-:W-:Y:S01]  /*67b0*/  FMNMX.FTZ R0, R181, R0, !PT ;  /* 0x00000000b5007209 */ /* 0x000fe20007810000 */
[--C-:B------:R-:W-:Y:S01]  /*67c0*/  FFMA.FTZ R104, R104, UR5, -R92.reuse ;  /* 0x0000000568687c23 */ /* 0x100fe2000801085c */
[----:B------:R-:W-:-:S02]  /*67d0*/  FFMA.FTZ R248, R67, UR5, -R92 ;  /* 0x0000000543f87c23 */ /* 0x000fc4000801085c */
[----:B------:R-:W-:-:S03]  /*67e0*/  FMNMX.FTZ R0, R180, R0, !PT ;  /* 0x00000000b4007209 */ /* 0x000fc60007810000 */
[----:B------:R-:W-:Y:S01]  /*67f0*/  MUFU.EX2 R124, R124 ;  /* 0x0000007c007c7308 */ /* 0x000fe20000000800 */
[----:B------:R-:W-:-:S04]  /*6800*/  FMNMX.FTZ R0, R179, R0, !PT ;  /* 0x00000000b3007209 */ /* 0x000fc80007810000 */
        /* <DEDUP_REMOVED lines=40> */
[----:B------:R-:W-:Y:S02]  /*6a90*/  MUFU.EX2 R103, R103 ;  /* 0x0000006700677308 */ /* 0x000fe40000000800 */
[----:B------:R-:W2:Y:S06]  /*6aa0*/  SHFL.BFLY PT, R6, R0, 0x2, 0x1f ;  /* 0x0c401f0000067f89 */ /* 0x000eac00000e0000 */
[----:B------:R-:W-:Y:S08]  /*6ab0*/  MUFU.EX2 R102, R102 ;  /* 0x0000006600667308 */ /* 0x000ff00000000800 */
[----:B------:R-:W-:Y:S08]  /*6ac0*/  MUFU.EX2 R100, R100 ;  /* 0x0000006400647308 */ /* 0x000ff00000000800 */
[----:B------:R-:W-:Y:S01]  /*6ad0*/  MUFU.EX2 R98, R98 ;  /* 0x0000006200627308 */ /* 0x000fe20000000800 */
[----:B--2---:R-:W-:-:S05]  /*6ae0*/  FMNMX.FTZ R0, R0, R6, !PT ;  /* 0x0000000600007209 */ /* 0x004fca0007810000 */
[----:B------:R-:W2:Y:S02]  /*6af0*/  SHFL.BFLY PT, R6, R0, 0x1, 0x1f ;  /* 0x0c201f0000067f89 */ /* 0x000ea400000e0000 */
[----:B------:R-:W-:Y:S08]  /*6b00*/  MUFU.EX2 R96, R96 ;  /* 0x0000006000607308 */ /* 0x000ff00000000800 */
[----:B------:R-:W-:Y:S08]  /*6b10*/  MUFU.EX2 R95, R95 ;  /* 0x0000005f005f7308 */ /* 0x000ff00000000800 */
[----:B------:R-:W-:Y:S01]  /*6b20*/  MUFU.EX2 R93, R93 ;  /* 0x0000005d005d7308 */ /* 0x000fe20000000800 */
[----:B--2---:R-:W-:-:S07]  /*6b30*/  FMNMX.FTZ R0, R0, R6, !PT ;  /* 0x0000000600007209 */ /* 0x004fce0007810000 */
[----:B------:R-:W-:Y:S01]  /*6b40*/  MUFU.EX2 R91, R91 ;  /* 0x0000005b005b7308 */ /* 0x000fe20000000800 */
[C---:B------:R-:W-:Y:S01]  /*6b50*/  FSETP.NEU.FTZ.AND P0, PT, R0.reuse, -INF , PT ;  /* 0xff8000000000780b */ /* 0x040fe20003f1d000 */
[----:B------:R-:W-:-:S06]  /*6b60*/  FMUL.FTZ R68, R0, UR5 ;  /* 0x0000000500447c20 */ /* 0x000fcc0008410000 */
[----:B------:R-:W-:Y:S01]  /*6b70*/  MUFU.EX2 R90, R90 ;  /* 0x0000005a005a7308 */ /* 0x000fe20000000800 */
[----:B------:R-:W-:-:S05]  /*6b80*/  FSEL R68, R68, RZ, P0 ;  /* 0x000000ff44447208 */ /* 0x000fca0000000000 */
        /* <DEDUP_REMOVED lines=9> */
[----:B------:R-:W2:Y:S01]  /*6c20*/  LDSM.16.MT88.4 R4, [R230+0x5800] ;  /* 0x00580000e604783b */ /* 0x000ea20000004200 */
[--C-:B------:R-:W-:Y:S01]  /*6c30*/  FFMA.FTZ R139, R139, UR5, -R68.reuse ;  /* 0x000000058b8b7c23 */ /* 0x100fe20008010844 */
[--C-:B------:R-:W-:Y:S01]  /*6c40*/  FFMA.FTZ R138, R138, UR5, -R68.reuse ;  /* 0x000000058a8a7c23 */ /* 0x100fe20008010844 */
[--C-:B------:R-:W-:Y:S01]  /*6c50*/  FFMA.FTZ R133, R133, UR5, -R68.reuse ;  /* 0x0000000585857c23 */ /* 0x100fe20008010844 */
[--C-:B------:R-:W-:Y:S01]  /*6c60*/  FFMA.FTZ R3, R189, UR5, -R68.reuse ;  /* 0x00000005bd037c23 */ /* 0x100fe20008010844 */
[----:B------:R-:W4:Y:S01]  /*6c70*/  MUFU.EX2 R169, R169 ;  /* 0x000000a900a97308 */ /* 0x000f220000000800 */
[--C-:B------:R-:W-:Y:S01]  /*6c80*/  FFMA.FTZ R130, R130, UR5, -R68.reuse ;  /* 0x0000000582827c23 */ /* 0x100fe20008010844 */
[--C-:B------:R-:W-:Y:S01]  /*6c90*/  FFMA.FTZ R132, R132, UR5, -R68.reuse ;  /* 0x0000000584847c23 */ /* 0x100fe20008010844 */
[--C-:B------:R-:W-:Y:S01]  /*6ca0*/  FFMA.FTZ R134, R134, UR5, -R68.reuse ;  /* 0x0000000586867c23 */ /* 0x100fe20008010844 */
[--C-:B------:R-:W-:Y:S01]  /*6cb0*/  FFMA.FTZ R137, R137, UR5, -R68.reuse ;  /* 0x0000000589897c23 */ /* 0x100fe20008010844 */
[--C-:B------:R-:W-:Y:S01]  /*6cc0*/  FFMA.FTZ R140, R140, UR5, -R68.reuse ;  /* 0x000000058c8c7c23 */ /* 0x100fe20008010844 */
[--C-:B------:R-:W-:Y:S01]  /*6cd0*/  FFMA.FTZ R149, R149, UR5, -R68.reuse ;  /* 0x0000000595957c23 */ /* 0x100fe20008010844 */
[--C-:B------:R-:W-:Y:S01]  /*6ce0*/  FFMA.FTZ R147, R147, UR5, -R68.reuse ;  /* 0x0000000593937c23 */ /* 0x100fe20008010844 */
[----:B------:R-:W5:Y:S01]  /*6cf0*/  MUFU.EX2 R164, R164 ;  /* 0x000000a400a47308 */ /* 0x000f620000000800 */
[--C-:B------:R-:W-:Y:S01]  /*6d00*/  FFMA.FTZ R155, R155, UR5, -R68.reuse ;  /* 0x000000059b9b7c23 */ /* 0x100fe20008010844 */
[--C-:B------:R-:W-:Y:S01]  /*6d10*/  FFMA.FTZ R166, R166, UR5, -R68.reuse ;  /* 0x00000005a6a67c23 */ /* 0x100fe20008010844 */
[--C-:B------:R-:W-:Y:S01]  /*6d20*/  FFMA.FTZ R161, R161, UR5, -R68.reuse ;  /* 0x00000005a1a17c23 */ /* 0x100fe20008010844 */
[--C-:B------:R-:W-:Y:S01]  /*6d30*/  FFMA.FTZ R157, R157, UR5, -R68.reuse ;  /* 0x000000059d9d7c23 */ /* 0x100fe20008010844 */
[--C-:B------:R-:W-:Y:S01]  /*6d40*/  FFMA.FTZ R168, R168, UR5, -R68.reuse ;  /* 0x00000005a8a87c23 */ /* 0x100fe20008010844 */
[--C-:B------:R-:W-:Y:S01]  /*6d50*/  FFMA.FTZ R174, R174, UR5, -R68.reuse ;  /* 0x00000005aeae7c23 */ /* 0x100fe20008010844 */
[--C-:B------:R-:W-:Y:S01]  /*6d60*/  FFMA.FTZ R175, R175, UR5, -R68.reuse ;  /* 0x00000005afaf7c23 */ /* 0x100fe20008010844 */
[----:B------:R-:W3:Y:S01]  /*6d70*/  MUFU.EX2 R163, R163 ;  /* 0x000000a300a37308 */ /* 0x000ee20000000800 */
[----:B----4-:R-:W-:Y:S01]  /*6d80*/  F2FP.BF16.F32.PACK_AB R29, R169, R170 ;  /* 0x000000aaa91d723e */ /* 0x010fe200000010ff */
        /* <DEDUP_REMOVED lines=9> */
[----:B------:R-:W-:Y:S01]  /*6e20*/  FADD.FTZ R169, R170, R169 ;  /* 0x000000a9aaa97221 */ /* 0x000fe20000010000 */
[--C-:B------:R-:W-:Y:S01]  /*6e30*/  FFMA.FTZ R179, R179, UR5, -R68.reuse ;  /* 0x00000005b3b37c23 */ /* 0x100fe20008010844 */
[--C-:B------:R-:W-:Y:S01]  /*6e40*/  FFMA.FTZ R178, R178, UR5, -R68.reuse ;  /* 0x00000005b2b27c23 */ /* 0x100fe20008010844 */
[--C-:B------:R-:W-:Y:S01]  /*6e50*/  FFMA.FTZ R177, R177, UR5, -R68.reuse ;  /* 0x00000005b1b17c23 */ /* 0x100fe20008010844 */
[----:B-----5:R-:W-:Y:S01]  /*6e60*/  FADD.FTZ R169, R164, R169 ;  /* 0x000000a9a4a97221 */ /* 0x020fe20000010000 */
[----:B------:R-:W4:Y:S01]  /*6e70*/  MUFU.EX2 R148, R148 ;  /* 0x0000009400947308 */ /* 0x000f220000000800 */
[----:B---3--:R-:W-:Y:S01]  /*6e80*/  F2FP.BF16.F32.PACK_AB R31, R163, R164 ;  /* 0x000000a4a31f723e */ /* 0x008fe200000010ff */
[--C-:B------:R-:W-:Y:S01]  /*6e90*/  FFMA.FTZ R167, R167, UR5, -R68.reuse ;  /* 0x00000005a7a77c23 */ /* 0x100fe20008010844 */
[----:B------:R-:W-:Y:S01]  /*6ea0*/  FADD.FTZ R163, R163, R169 ;  /* 0x000000a9a3a37221 */ /* 0x000fe20000010000 */
[--C-:B------:R-:W-:Y:S01]  /*6eb0*/  FFMA.FTZ R162, R162, UR5, -R68.reuse ;  /* 0x00000005a2a27c23 */ /* 0x100fe20008010844 */
[--C-:B------:R-:W-:Y:S01]  /*6ec0*/  FFMA.FTZ R156, R156, UR5, -R68.reuse ;  /* 0x000000059c9c7c23 */ /* 0x100fe20008010844 */
[--C-:B------:R-:W-:Y:S01]  /*6ed0*/  FFMA.FTZ R154, R154, UR5, -R68.reuse ;  /* 0x000000059a9a7c23 */ /* 0x100fe20008010844 */
[--C-:B------:R-:W-:Y:S01]  /*6ee0*/  FFMA.FTZ R115, R115, UR5, -R68.reuse ;  /* 0x0000000573737c23 */ /* 0x100fe20008010844 */
[C---:B------:R-:W-:Y:S01]  /*6ef0*/  HMMA.16816.F32.BF16 R16, R28.reuse, R12, RZ ;  /* 0x0000000c1c10723c */ /* 0x040fe200000418ff */
[----:B------:R-:W3:Y:S01]  /*6f00*/  MUFU.EX2 R146, R146 ;  /* 0x0000009200927308 */ /* 0x000ee20000000800 */
[--C-:B------:R-:W-:Y:S01]  /*6f10*/  FFMA.FTZ R110, R110, UR5, -R68.reuse ;  /* 0x000000056e6e7c23 */ /* 0x100fe20008010844 */
[--C-:B------:R-:W-:Y:S01]  /*6f20*/  FFMA.FTZ R107, R107, UR5, -R68.reuse ;  /* 0x000000056b6b7c23 */ /* 0x100fe20008010844 */
[--C-:B------:R-:W-:Y:S01]  /*6f30*/  FFMA.FTZ R114, R114, UR5, -R68.reuse ;  /* 0x0000000572727c23 */ /* 0x100fe20008010844 */
[--C-:B------:R-:W-:Y:S01]  /*6f40*/  FFMA.FTZ R101, R101, UR5, -R68.reuse ;  /* 0x0000000565657c23 */ /* 0x100fe20008010844 */
[C---:B------:R-:W-:Y:S01]  /*6f50*/  HMMA.16816.F32.BF16 R12, R28.reuse, R14, RZ ;  /* 0x0000000e1c0c723c */ /* 0x040fe200000418ff */
[--C-:B------:R-:W-:Y:S01]  /*6f60*/  FFMA.FTZ R99, R99, UR5, -R68.reuse ;  /* 0x0000000563637c23 */ /* 0x100fe20008010844 */
[--C-:B------:R-:W-:Y:S01]  /*6f70*/  FFMA.FTZ R97, R97, UR5, -R68.reuse ;  /* 0x0000000561617c23 */ /* 0x100fe20008010844 */
[----:B------:R-:W5:Y:S01]  /*6f80*/  MUFU.EX2 R143, R143 ;  /* 0x0000008f008f7308 */ /* 0x000f620000000800 */
[----:B----4-:R-:W-:Y:S01]  /*6f90*/  F2FP.BF16.F32.PACK_AB R33, R148, R160 ;  /* 0x000000a09421723e */ /* 0x010fe200000010ff */
[----:B------:R-:W-:Y:S01]  /*6fa0*/  FADD.FTZ R160, R160, R163 ;  /* 0x000000a3a0a07221 */ /* 0x000fe20000010000 */
[C---:B-1----:R-:W-:Y:S01]  /*6fb0*/  HMMA.16816.F32.BF16 R8, R28.reuse, R24, RZ ;  /* 0x000000181c08723c */ /* 0x042fe200000418ff */
[--C-:B------:R-:W-:Y:S01]  /*6fc0*/  FFMA.FTZ R66, R66, UR5, -R68.reuse ;  /* 0x0000000542427c23 */ /* 0x100fe20008010844 */
[----:B------:R-:W-:Y:S01]  /*6fd0*/  FFMA.FTZ R65, R65, UR5, -R68 ;  /* 0x0000000541417c23 */ /* 0x000fe20008010844 */
[----:B------:R-:W-:Y:S01]  /*6fe0*/  FADD.FTZ R160, R148, R160 ;  /* 0x000000a094a07221 */ /* 0x000fe20000010000 */
[----:B------:R-:W-:Y:S01]  /*6ff0*/  FFMA.FTZ R64, R64, UR5, -R68 ;  /* 0x0000000540407c23 */ /* 0x000fe20008010844 */
[----:B------:R-:W1:Y:S01]  /*7000*/  MUFU.EX2 R139, R139 ;  /* 0x0000008b008b7308 */ /* 0x000e620000000800 */
[----:B------:R-:W-:Y:S01]  /*7010*/  HMMA.16816.F32.BF16 R28, R28, R26, RZ ;  /* 0x0000001a1c1c723c */ /* 0x000fe200000418ff */
[----:B------:R-:W4:Y:S01]  /*7020*/  LDSM.16.MT88.4 R24, [R230+0x5c00] ;  /* 0x005c0000e618783b */ /* 0x000f220000004200 */
[----:B---3--:R-:W-:Y:S01]  /*7030*/  FADD.FTZ R160, R146, R160 ;  /* 0x000000a092a07221 */ /* 0x008fe20000010000 */
[--C-:B------:R-:W-:Y:S01]  /*7040*/  FFMA.FTZ R63, R63, UR5, -R68.reuse ;  /* 0x000000053f3f7c23 */ /* 0x100fe20008010844 */
[--C-:B------:R-:W-:Y:S01]  /*7050*/  FFMA.FTZ R247, R59, UR5, -R68.reuse ;  /* 0x000000053bf77c23 */ /* 0x100fe20008010844 */
[--C-:B------:R-:W-:Y:S01]  /*7060*/  FFMA.FTZ R62, R62, UR5, -R68.reuse ;  /* 0x000000053e3e7c23 */ /* 0x100fe20008010844 */
[----:B------:R-:W-:Y:S01]  /*7070*/  FFMA.FTZ R61, R61, UR5, -R68 ;  /* 0x000000053d3d7c23 */ /* 0x000fe20008010844 */
[----:B------:R-:W3:Y:S01]  /*7080*/  MUFU.EX2 R138, R138 ;  /* 0x0000008a008a7308 */ /* 0x000ee20000000800 */
[C---:B-----5:R-:W-:Y:S01]  /*7090*/  F2FP.BF16.F32.PACK_AB R35, R143.reuse, R146 ;  /* 0x000000928f23723e */ /* 0x060fe200000010ff */
[----:B------:R-:W-:-:S06]  /*70a0*/  FADD.FTZ R160, R143, R160 ;  /* 0x000000a08fa07221 */ /* 0x000fcc0000010000 */
[----:B------:R-:W-:Y:S01]  /*70b0*/  MUFU.EX2 R133, R133 ;  /* 0x0000008500857308 */ /* 0x000fe20000000800 */
[----:B------:R-:W-:Y:S01]  /*70c0*/  HMMA.16816.F32.BF16 R16, R32, R20, R16 ;  /* 0x000000142010723c */ /* 0x000fe20000041810 */
[----:B-1----:R-:W-:-:S05]  /*70d0*/  FADD.FTZ R160, R139, R160 ;  /* 0x000000a08ba07221 */ /* 0x002fca0000010000 */
[C---:B------:R-:W-:Y:S01]  /*70e0*/  HMMA.16816.F32.BF16 R12, R32.reuse, R22, R12 ;  /* 0x00000016200c723c */ /* 0x040fe2000004180c */
[----:B------:R-:W1:Y:S01]  /*70f0*/  MUFU.EX2 R3, R3 ;  /* 0x0000000300037308 */ /* 0x000e620000000800 */
[----:B------:R-:W-:Y:S01]  /*7100*/  F2FP.BF16.F32.PACK_AB R20, R136, R141 ;  /* 0x0000008d8814723e */ /* 0x000fe200000010ff */
[----:B------:R-:W-:Y:S01]  /*7110*/  FADD.FTZ R141, R141, R158 ;  /* 0x0000009e8d8d7221 */ /* 0x000fe20000010000 */
[C---:B---3--:R-:W-:Y:S01]  /*7120*/  F2FP.BF16.F32.PACK_AB R21, R138.reuse, R139 ;  /* 0x0000008b8a15723e */ /* 0x048fe200000010ff */
[----:B------:R-:W-:Y:S01]  /*7130*/  FADD.FTZ R138, R138, R160 ;  /* 0x000000a08a8a7221 */ /* 0x000fe20000010000 */
[C---:B------:R-:W-:Y:S01]  /*7140*/  HMMA.16816.F32.BF16 R8, R32.reuse, R40, R8 ;  /* 0x000000282008723c */ /* 0x040fe20000041808 */
[----:B------:R-:W-:Y:S01]  /*7150*/  F2FP.BF16.F32.PACK_AB R22, R128, R131 ;  /* 0x000000838016723e */ /* 0x000fe200000010ff */
[----:B------:R-:W-:Y:S01]  /*7160*/  FADD.FTZ R141, R136, R141 ;  /* 0x0000008d888d7221 */ /* 0x000fe20000010000 */
[----:B------:R-:W-:Y:S03]  /*7170*/  MUFU.EX2 R130, R130 ;  /* 0x0000008200827308 */ /* 0x000fe60000000800 */
[----:B------:R-:W-:Y:S01]  /*7180*/  HMMA.16816.F32.BF16 R28, R32, R42, R28 ;  /* 0x0000002a201c723c */ /* 0x000fe2000004181c */
[----:B------:R-:W3:Y:S01]  /*7190*/  LDSM.16.MT88.4 R32, [R229+0x5c00] ;  /* 0x005c0000e520783b */ /* 0x000ee20000004200 */
[----:B------:R-:W-:-:S03]  /*71a0*/  FADD.FTZ R141, R131, R141 ;  /* 0x0000008d838d7221 */ /* 0x000fc60000010000 */
[----:B------:R-:W5:Y:S01]  /*71b0*/  MUFU.EX2 R132, R132 ;  /* 0x0000008400847308 */ /* 0x000f620000000800 */
[----:B-1----:R-:W-:Y:S01]  /*71c0*/  F2FP.BF16.F32.PACK_AB R23, R3, R133 ;  /* 0x000000850317723e */ /* 0x002fe200000010ff */
[----:B------:R-:W-:Y:S01]  /*71d0*/  LDSM.16.MT88.4 R40, [R229+0x6000] ;  /* 0x00600000e528783b */ /* 0x000fe20000004200 */
[----:B------:R-:W-:Y:S01]  /*71e0*/  FADD.FTZ R133, R133, R138 ;  /* 0x0000008a85857221 */ /* 0x000fe20000010000 */
[----:B------:R-:W-:-:S03]  /*71f0*/  FADD.FTZ R141, R128, R141 ;  /* 0x0000008d808d7221 */ /* 0x000fc60000010000 */
[----:B------:R-:W-:Y:S01]  /*7200*/  FADD.FTZ R133, R3, R133 ;  /* 0x0000008503857221 */ /* 0x000fe20000010000 */
[----:B------:R-:W-:Y:S01]  /*7210*/  MUFU.EX2 R134, R134 ;  /* 0x0000008600867308 */ /* 0x000fe20000000800 */
[----:B--2---:R-:W-:Y:S01]  /*7220*/  HMMA.16816.F32.BF16 R16, R20, R4, R16 ;  /* 0x000000041410723c */ /* 0x004fe20000041810 */
[----:B------:R-:W-:-:S05]  /*7230*/  FFMA.FTZ R3, R125, UR5, -R68 ;  /* 0x000000057d037c23 */ /* 0x000fca0008010844 */
[C---:B------:R-:W-:Y:S01]  /*7240*/  HMMA.16816.F32.BF16 R12, R20.reuse, R6, R12 ;  /* 0x00000006140c723c */ /* 0x040fe2000004180c */
[----:B------:R-:W1:Y:S01]  /*7250*/  MUFU.EX2 R137, R137 ;  /* 0x0000008900897308 */ /* 0x000e620000000800 */
[----:B------:R-:W2:Y:S04]  /*7260*/  LDSM.16.MT88.4 R4, [R230+0x6000] ;  /* 0x00600000e604783b */ /* 0x000ea80000004200 */
[C---:B------:R-:W-:Y:S03]  /*7270*/  HMMA.16816.F32.BF16 R8, R20.reuse, R36, R8 ;  /* 0x000000241408723c */ /* 0x040fe60000041808 */
[----:B------:R-:W-:Y:S03]  /*7280*/  MUFU.EX2 R140, R140 ;  /* 0x0000008c008c7308 */ /* 0x000fe60000000800 */
[----:B------:R-:W-:Y:S01]  /*7290*/  HMMA.16816.F32.BF16 R28, R20, R38, R28 ;  /* 0x00000026141c723c */ /* 0x000fe2000004181c */
[----:B------:R-:W-:-:S04]  /*72a0*/  F2FP.BF16.F32.PACK_AB R36, R119, R120 ;  /* 0x000000787724723e */ /* 0x000fc800000010ff */
[----:B------:R-:W3:Y:S02]  /*72b0*/  MUFU.EX2 R149, R149 ;  /* 0x0000009500957308 */ /* 0x000ee40000000800 */
[----:B------:R-:W-:Y:S01]  /*72c0*/  F2FP.BF16.F32.PACK_AB R20, R124, R126 ;  /* 0x0000007e7c14723e */ /* 0x000fe200000010ff */
[----:B------:R-:W-:Y:S01]  /*72d0*/  FADD.FTZ R126, R126, R141 ;  /* 0x0000008d7e7e7221 */ /* 0x000fe20000010000 */
[----:B-----5:R-:W-:Y:S01]  /*72e0*/  F2FP.BF16.F32.PACK_AB R21, R132, R130 ;  /* 0x000000828415723e */ /* 0x020fe200000010ff */
[----:B------:R-:W-:Y:S01]  /*72f0*/  FADD.FTZ R130, R130, R133 ;  /* 0x0000008582827221 */ /* 0x000fe20000010000 */
[----:B------:R-:W-:Y:S01]  /*7300*/  F2FP.BF16.F32.PACK_AB R22, R122, R123 ;  /* 0x0000007b7a16723e */ /* 0x000fe200000010ff */
[----:B------:R-:W-:Y:S01]  /*7310*/  FADD.FTZ R126, R124, R126 ;  /* 0x0000007e7c7e7221 */ /* 0x000fe20000010000 */
[----:B-1----:R-:W-:Y:S01]  /*7320*/  F2FP.BF16.F32.PACK_AB R23, R137, R134 ;  /* 0x000000868917723e */ /* 0x002fe200000010ff */
[----:B------:R-:W-:Y:S01]  /*7330*/  MUFU.EX2 R147, R147 ;  /* 0x0000009300937308 */ /* 0x000fe20000000800 */
[----:B------:R-:W-:Y:S01]  /*7340*/  F2FP.BF16.F32.PACK_AB R38, R116, R117 ;  /* 0x000000757426723e */ /* 0x000fe200000010ff */
[----:B------:R-:W-:Y:S01]  /*7350*/  FADD.FTZ R130, R132, R130 ;  /* 0x0000008284827221 */ /* 0x000fe20000010000 */
[----:B------:R-:W-:-:S03]  /*7360*/  FADD.FTZ R126, R123, R126 ;  /* 0x0000007e7b7e7221 */ /* 0x000fc60000010000 */
[C---:B----4-:R-:W-:Y:S01]  /*7370*/  HMMA.16816.F32.BF16 R16, R20.reuse, R24, R16 ;  /* 0x000000181410723c */ /* 0x050fe20000041810 */
[----:B------:R-:W-:Y:S01]  /*7380*/  FADD.FTZ R130, R134, R130 ;  /* 0x0000008286827221 */ /* 0x000fe20000010000 */
[----:B------:R-:W1:Y:S01]  /*7390*/  MUFU.EX2 R155, R155 ;  /* 0x0000009b009b7308 */ /* 0x000e620000000800 */
[----:B---3--:R-:W-:Y:S01]  /*73a0*/  F2FP.BF16.F32.PACK_AB R37, R149, R140 ;  /* 0x0000008c9525723e */ /* 0x008fe200000010ff */
[----:B------:R-:W-:Y:S01]  /*73b0*/  FADD.FTZ R122, R122, R126 ;  /* 0x0000007e7a7a7221 */ /* 0x000fe20000010000 */
[----:B------:R-:W-:Y:S01]  /*73c0*/  FADD.FTZ R137, R137, R130 ;  /* 0x0000008289897221 */ /* 0x000fe20000010000 */
[C---:B------:R-:W-:Y:S01]  /*73d0*/  HMMA.16816.F32.BF16 R12, R20.reuse, R26, R12 ;  /* 0x0000001a140c723c */ /* 0x040fe2000004180c */
[----:B------:R-:W3:Y:S01]  /*73e0*/  LDSM.16.MT88.4 R24, [R230+0x6400] ;  /* 0x00640000e618783b */ /* 0x000ee20000004200 */
[----:B------:R-:W-:Y:S01]  /*73f0*/  FADD.FTZ R122, R120, R122 ;  /* 0x0000007a787a7221 */ /* 0x000fe20000010000 */
[----:B------:R-:W-:Y:S01]  /*7400*/  FADD.FTZ R137, R140, R137 ;  /* 0x000000898c897221 */ /* 0x000fe20000010000 */
[----:B------:R-:W4:Y:S01]  /*7410*/  MUFU.EX2 R166, R166 ;  /* 0x000000a600a67308 */ /* 0x000f220000000800 */
[----:B------:R-:W-:Y:S01]  /*7420*/  LDSM.16.MT88.4 R140, [R230+0x8c00] ;  /* 0x008c0000e68c783b */ /* 0x000fe20000004200 */
[----:B------:R-:W-:Y:S01]  /*7430*/  HMMA.16816.F32.BF16 R8, R20, R32, R8 ;  /* 0x000000201408723c */ /* 0x000fe20000041808 */
[----:B------:R-:W-:Y:S01]  /*7440*/  FADD.FTZ R119, R119, R122 ;  /* 0x0000007a77777221 */ /* 0x000fe20000010000 */
[----:B------:R-:W-:-:S03]  /*7450*/  FADD.FTZ R149, R149, R137 ;  /* 0x0000008995957221 */ /* 0x000fc60000010000 */
[----:B------:R-:W-:Y:S01]  /*7460*/  FADD.FTZ R119, R117, R119 ;  /* 0x0000007775777221 */ /* 0x000fe20000010000 */
[----:B------:R-:W-:Y:S01]  /*7470*/  HMMA.16816.F32.BF16 R28, R20, R34, R28 ;  /* 0x00000022141c723c */ /* 0x000fe2000004181c */
[----:B-1----:R-:W-:Y:S01]  /*7480*/  F2FP.BF16.F32.PACK_AB R39, R155, R147 ;  /* 0x000000939b27723e */ /* 0x002fe200000010ff */
[----:B------:R-:W1:Y:S01]  /*7490*/  MUFU.EX2 R161, R161 ;  /* 0x000000a100a17308 */ /* 0x000e620000000800 */
[----:B------:R-:W5:Y:S01]  /*74a0*/  LDSM.16.MT88.4 R32, [R229+0x6400] ;  /* 0x00640000e520783b */ /* 0x000f620000004200 */
[----:B------:R-:W-:Y:S01]  /*74b0*/  FADD.FTZ R149, R147, R149 ;  /* 0x0000009593957221 */ /* 0x000fe20000010000 */
[----:B------:R-:W-:Y:S02]  /*74c0*/  FADD.FTZ R116, R116, R119 ;  /* 0x0000007774747221 */ /* 0x000fe40000010000 */
[----:B------:R-:W-:Y:S01]  /*74d0*/  F2FP.BF16.F32.PACK_AB R20, R112, R113 ;  /* 0x000000717014723e */ /* 0x000fe200000010ff */
[----:B--2---:R-:W-:Y:S01]  /*74e0*/  HMMA.16816.F32.BF16 R16, R36, R4, R16 ;  /* 0x000000042410723c */ /* 0x004fe20000041810 */
[----:B------:R-:W-:Y:S01]  /*74f0*/  F2FP.BF16.F32.PACK_AB R22, R109, R111 ;  /* 0x0000006f6d16723e */ /* 0x000fe200000010ff */
[----:B------:R-:W2:Y:S01]  /*7500*/  MUFU.EX2 R157, R157 ;  /* 0x0000009d009d7308 */ /* 0x000ea20000000800 */
[----:B------:R-:W-:Y:S01]  /*7510*/  FADD.FTZ R155, R155, R149 ;  /* 0x000000959b9b7221 */ /* 0x000fe20000010000 */
[----:B------:R-:W-:-:S02]  /*7520*/  FADD.FTZ R116, R113, R116 ;  /* 0x0000007471747221 */ /* 0x000fc40000010000 */
[C---:B------:R-:W-:Y:S01]  /*7530*/  HMMA.16816.F32.BF16 R12, R36.reuse, R6, R12 ;  /* 0x00000006240c723c */ /* 0x040fe2000004180c */
[----:B------:R-:W5:Y:S01]  /*7540*/  LDSM.16.MT88.4 R4, [R230+0x6800] ;  /* 0x00680000e604783b */ /* 0x000f620000004200 */
[----:B----4-:R-:W-:Y:S01]  /*7550*/  FADD.FTZ R155, R166, R155 ;  /* 0x0000009ba69b7221 */ /* 0x010fe20000010000 */
[----:B------:R-:W-:Y:S01]  /*7560*/  FADD.FTZ R116, R112, R116 ;  /* 0x0000007470747221 */ /* 0x000fe20000010000 */
[----:B------:R-:W4:Y:S01]  /*7570*/  MUFU.EX2 R168, R168 ;  /* 0x000000a800a87308 */ /* 0x000f220000000800 */
[C---:B-1----:R-:W-:Y:S01]  /*7580*/  F2FP.BF16.F32.PACK_AB R21, R161.reuse, R166 ;  /* 0x000000a6a115723e */ /* 0x042fe200000010ff */
[----:B------:R-:W-:Y:S01]  /*7590*/  HMMA.16816.F32.BF16 R8, R36, R40, R8 ;  /* 0x000000282408723c */ /* 0x000fe20000041808 */
[----:B------:R-:W-:Y:S01]  /*75a0*/  FADD.FTZ R161, R161, R155 ;  /* 0x0000009ba1a17221 */ /* 0x000fe20000010000 */
[----:B------:R-:W-:-:S04]  /*75b0*/  FADD.FTZ R111, R111, R116 ;  /* 0x000000746f6f7221 */ /* 0x000fc80000010000 */
[----:B------:R-:W-:Y:S01]  /*75c0*/  HMMA.16816.F32.BF16 R28, R36, R42, R28 ;  /* 0x0000002a241c723c */ /* 0x000fe2000004181c */
[----:B------:R-:W1:Y:S01]  /*75d0*/  MUFU.EX2 R174, R174 ;  /* 0x000000ae00ae7308 */ /* 0x000e620000000800 */
[----:B------:R-:W5:Y:S01]  /*75e0*/  LDSM.16.MT88.4 R40, [R229+0x6800] ;  /* 0x00680000e528783b */ /* 0x000f620000004200 */
[----:B--2---:R-:W-:Y:S01]  /*75f0*/  FADD.FTZ R161, R157, R161 ;  /* 0x000000a19da17221 */ /* 0x004fe20000010000 */
[----:B------:R-:W-:-:S03]  /*7600*/  FADD.FTZ R111, R109, R111 ;  /* 0x0000006f6d6f7221 */ /* 0x000fc60000010000 */
[----:B------:R-:W-:Y:S01]  /*7610*/  F2FP.BF16.F32.PACK_AB R36, R106, R108 ;  /* 0x0000006c6a24723e */ /* 0x000fe200000010ff */
[----:B------:R-:W-:Y:S01]  /*7620*/  FADD.FTZ R108, R108, R111 ;  /* 0x0000006f6c6c7221 */ /* 0x000fe20000010000 */
[C---:B----4-:R-:W-:Y:S01]  /*7630*/  F2FP.BF16.F32.PACK_AB R23, R168.reuse, R157 ;  /* 0x0000009da817723e */ /* 0x050fe200000010ff */
[----:B------:R-:W2:Y:S01]  /*7640*/  MUFU.EX2 R175, R175 ;  /* 0x000000af00af7308 */ /* 0x000ea20000000800 */
[----:B------:R-:W-:Y:S01]  /*7650*/  F2FP.BF16.F32.PACK_AB R38, R103, R105 ;  /* 0x000000696726723e */ /* 0x000fe200000010ff */
[----:B------:R-:W-:Y:S01]  /*7660*/  FADD.FTZ R168, R168, R161 ;  /* 0x000000a1a8a87221 */ /* 0x000fe20000010000 */
[----:B------:R-:W-:-:S03]  /*7670*/  FADD.FTZ R108, R106, R108 ;  /* 0x0000006c6a6c7221 */ /* 0x000fc60000010000 */
[C---:B---3--:R-:W-:Y:S01]  /*7680*/  HMMA.16816.F32.BF16 R16, R20.reuse, R24, R16 ;  /* 0x000000181410723c */ /* 0x048fe20000041810 */
[----:B------:R-:W-:Y:S01]  /*7690*/  FADD.FTZ R105, R105, R108 ;  /* 0x0000006c69697221 */ /* 0x000fe20000010000 */
[----:B------:R-:W3:Y:S01]  /*76a0*/  MUFU.EX2 R176, R176 ;  /* 0x000000b000b07308 */ /* 0x000ee20000000800 */
[----:B-1----:R-:W-:Y:S02]  /*76b0*/  FADD.FTZ R168, R174, R168 ;  /* 0x000000a8aea87221 */ /* 0x002fe40000010000 */
[----:B------:R-:W-:Y:S01]  /*76c0*/  FADD.FTZ R105, R103, R105 ;  /* 0x0000006967697221 */ /* 0x000fe20000010000 */
[C---:B------:R-:W-:Y:S01]  /*76d0*/  HMMA.16816.F32.BF16 R12, R20.reuse, R26, R12 ;  /* 0x0000001a140c723c */ /* 0x040fe2000004180c */
[----:B------:R-:W1:Y:S03]  /*76e0*/  LDSM.16.MT88.4 R24, [R230+0x6c00] ;  /* 0x006c0000e618783b */ /* 0x000e660000004200 */
[----:B------:R-:W4:Y:S01]  /*76f0*/  MUFU.EX2 R188, R188 ;  /* 0x000000bc00bc7308 */ /* 0x000f220000000800 */
[C---:B--2---:R-:W-:Y:S01]  /*7700*/  F2FP.BF16.F32.PACK_AB R37, R175.reuse, R174 ;  /* 0x000000aeaf25723e */ /* 0x044fe200000010ff */
[----:B-----5:R-:W-:Y:S01]  /*7710*/  HMMA.16816.F32.BF16 R8, R20, R32, R8 ;  /* 0x000000201408723c */ /* 0x020fe20000041808 */
[----:B------:R-:W-:-:S05]  /*7720*/  FADD.FTZ R175, R175, R168 ;  /* 0x000000a8afaf7221 */ /* 0x000fca0000010000 */
[----:B------:R-:W-:Y:S01]  /*7730*/  HMMA.16816.F32.BF16 R28, R20, R34, R28 ;  /* 0x00000022141c723c */ /* 0x000fe2000004181c */
[----:B------:R-:W2:Y:S01]  /*7740*/  MUFU.EX2 R187, R187 ;  /* 0x000000bb00bb7308 */ /* 0x000ea20000000800 */
[----:B------:R-:W5:Y:S01]  /*7750*/  LDSM.16.MT88.4 R32, [R229+0x6c00] ;  /* 0x006c0000e520783b */ /* 0x000f620000004200 */
[----:B---3--:R-:W-:-:S04]  /*7760*/  FADD.FTZ R175, R176, R175 ;  /* 0x000000afb0af7221 */ /* 0x008fc80000010000 */
[--C-:B------:R-:W-:Y:S01]  /*7770*/  FFMA.FTZ R20, R181, UR5, -R68.reuse ;  /* 0x00000005b5147c23 */ /* 0x100fe20008010844 */
[----:B------:R-:W-:Y:S01]  /*7780*/  FFMA.FTZ R181, R180, UR5, -R68 ;  /* 0x00000005b4b57c23 */ /* 0x000fe20008010844 */
[----:B----4-:R-:W-:Y:S01]  /*7790*/  F2FP.BF16.F32.PACK_AB R39, R188, R176 ;  /* 0x000000b0bc27723e */ /* 0x010fe200000010ff */
[----:B------:R-:W3:Y:S01]  /*77a0*/  MUFU.EX2 R186, R186 ;  /* 0x000000ba00ba7308 */ /* 0x000ee20000000800 */
[----:B------:R-:W-:Y:S01]  /*77b0*/  F2FP.BF16.F32.PACK_AB R22, R96, R98 ;  /* 0x000000626016723e */ /* 0x000fe200000010ff */
[----:B------:R-:W-:-:S04]  /*77c0*/  FADD.FTZ R188, R188, R175 ;  /* 0x000000afbcbc7221 */ /* 0x000fc80000010000 */
[----:B------:R-:W-:Y:S02]  /*77d0*/  HMMA.16816.F32.BF16 R16, R36, R4, R16 ;  /* 0x000000042410723c */ /* 0x000fe40000041810 */
[----:B------:R-:W-:Y:S01]  /*77e0*/  MUFU.EX2 R185, R185 ;  /* 0x000000b900b97308 */ /* 0x000fe20000000800 */
[----:B--2---:R-:W-:-:S03]  /*77f0*/  FADD.FTZ R188, R187, R188 ;  /* 0x000000bcbbbc7221 */ /* 0x004fc60000010000 */
[C---:B------:R-:W-:Y:S01]  /*7800*/  HMMA.16816.F32.BF16 R12, R36.reuse, R6, R12 ;  /* 0x00000006240c723c */ /* 0x040fe2000004180c */
[----:B------:R-:W2:Y:S03]  /*7810*/  LDSM.16.MT88.4 R4, [R230+0x7000] ;  /* 0x00700000e604783b */ /* 0x000ea60000004200 */
[----:B------:R-:W4:Y:S01]  /*7820*/  MUFU.EX2 R184, R184 ;  /* 0x000000b800b87308 */ /* 0x000f220000000800 */
[C---:B---3--:R-:W-:Y:S01]  /*7830*/  F2FP.BF16.F32.PACK_AB R21, R186.reuse, R187 ;  /* 0x000000bbba15723e */ /* 0x048fe200000010ff */
[----:B------:R-:W-:Y:S01]  /*7840*/  HMMA.16816.F32.BF16 R8, R36, R40, R8 ;  /* 0x000000282408723c */ /* 0x000fe20000041808 */
[----:B------:R-:W-:-:S05]  /*7850*/  FADD.FTZ R186, R186, R188 ;  /* 0x000000bcbaba7221 */ /* 0x000fca0000010000 */
[----:B------:R3:W-:Y:S01]  /*7860*/  MUFU.EX2 R180, R20 ;  /* 0x0000001400b47308 */ /* 0x0007e20000000800 */
[----:B------:R-:W-:Y:S01]  /*7870*/  HMMA.16816.F32.BF16 R28, R36, R42, R28 ;  /* 0x0000002a241c723c */ /* 0x000fe2000004181c */
[----:B------:R-:W2:Y:S06]  /*7880*/  LDSM.16.MT88.4 R40, [R229+0x7000] ;  /* 0x00700000e528783b */ /* 0x000eac0000004200 */
[----:B------:R-:W-:Y:S01]  /*7890*/  MUFU.EX2 R183, R183 ;  /* 0x000000b700b77308 */ /* 0x000fe20000000800 */
[----:B----4-:R-:W-:Y:S01]  /*78a0*/  F2FP.BF16.F32.PACK_AB R23, R184, R185 ;  /* 0x000000b9b817723e */ /* 0x010fe200000010ff */
[----:B------:R-:W-:Y:S01]  /*78b0*/  FADD.FTZ R185, R185, R186 ;  /* 0x000000bab9b97221 */ /* 0x000fe20000010000 */
[----:B------:R-:W-:-:S02]  /*78c0*/  F2FP.BF16.F32.PACK_AB R36, R93, R95 ;  /* 0x0000005f5d24723e */ /* 0x000fc400000010ff */
[----:B------:R-:W-:Y:S01]  /*78d0*/  F2FP.BF16.F32.PACK_AB R38, R90, R91 ;  /* 0x0000005b5a26723e */ /* 0x000fe200000010ff */
[----:B------:R-:W-:Y:S02]  /*78e0*/  FADD.FTZ R185, R184, R185 ;  /* 0x000000b9b8b97221 */ /* 0x000fe40000010000 */
[----:B------:R-:W4:Y:S01]  /*78f0*/  MUFU.EX2 R182, R182 ;  /* 0x000000b600b67308 */ /* 0x000f220000000800 */
[----:B---3--:R-:W-:Y:S01]  /*7900*/  F2FP.BF16.F32.PACK_AB R20, R100, R102 ;  /* 0x000000666414723e */ /* 0x008fe200000010ff */
[----:B------:R-:W-:-:S04]  /*7910*/  FADD.FTZ R102, R102, R105 ;  /* 0x0000006966667221 */ /* 0x000fc80000010000 */
[----:B------:R-:W-:Y:S02]  /*7920*/  FADD.FTZ R102, R100, R102 ;  /* 0x0000006664667221 */ /* 0x000fe40000010000 */
[----:B------:R-:W3:Y:S01]  /*7930*/  MUFU.EX2 R181, R181 ;  /* 0x000000b500b57308 */ /* 0x000ee20000000800 */
[----:B-1----:R-:W-:Y:S01]  /*7940*/  HMMA.16816.F32.BF16 R16, R20, R24, R16 ;  /* 0x000000181410723c */ /* 0x002fe20000041810 */
[----:B------:R-:W-:-:S04]  /*7950*/  FADD.FTZ R98, R98, R102 ;  /* 0x0000006662627221 */ /* 0x000fc80000010000 */
[----:B------:R-:W-:Y:S01]  /*7960*/  FADD.FTZ R98, R96, R98 ;  /* 0x0000006260627221 */ /* 0x000fe20000010000 */
[C---:B------:R-:W-:Y:S01]  /*7970*/  HMMA.16816.F32.BF16 R12, R20.reuse, R26, R12 ;  /* 0x0000001a140c723c */ /* 0x040fe2000004180c */
[----:B------:R-:W1:Y:S01]  /*7980*/  LDSM.16.MT88.4 R24, [R230+0x7400] ;  /* 0x00740000e618783b */ /* 0x000e620000004200 */
[C---:B----4-:R-:W-:Y:S01]  /*7990*/  F2FP.BF16.F32.PACK_AB R37, R182.reuse, R183 ;  /* 0x000000b7b625723e */ /* 0x050fe200000010ff */
[----:B------:R-:W-:Y:S01]  /*79a0*/  MUFU.EX2 R89, R89 ;  /* 0x0000005900597308 */ /* 0x000fe20000000800 */
[----:B------:R-:W-:Y:S01]  /*79b0*/  FADD.FTZ R95, R95, R98 ;  /* 0x000000625f5f7221 */ /* 0x000fe20000010000 */
[----:B------:R-:W-:Y:S01]  /*79c0*/  FADD.FTZ R183, R183, R185 ;  /* 0x000000b9b7b77221 */ /* 0x000fe20000010000 */
[C---:B-----5:R-:W-:Y:S03]  /*79d0*/  HMMA.16816.F32.BF16 R8, R20.reuse, R32, R8 ;  /* 0x000000201408723c */ /* 0x060fe60000041808 */
[----:B------:R-:W-:Y:S01]  /*79e0*/  FADD.FTZ R183, R182, R183 ;  /* 0x000000b7b6b77221 */ /* 0x000fe20000010000 */
[----:B---3--:R-:W-:Y:S01]  /*79f0*/  F2FP.BF16.F32.PACK_AB R39, R181, R180 ;  /* 0x000000b4b527723e */ /* 0x008fe200000010ff */
[----:B------:R-:W3:Y:S01]  /*7a00*/  MUFU.EX2 R88, R88 ;  /* 0x0000005800587308 */ /* 0x000ee20000000800 */
[----:B------:R-:W-:Y:S01]  /*7a10*/  HMMA.16816.F32.BF16 R28, R20, R34, R28 ;  /* 0x00000022141c723c */ /* 0x000fe2000004181c */
[----:B------:R-:W4:Y:S01]  /*7a20*/  LDSM.16.MT88.4 R20, [R229+0x7400] ;  /* 0x00740000e514783b */ /* 0x000f220000004200 */
[----:B------:R-:W-:-:S04]  /*7a30*/  FADD.FTZ R183, R180, R183 ;  /* 0x000000b7b4b77221 */ /* 0x000fc80000010000 */
[----:B--2---:R-:W-:Y:S01]  /*7a40*/  HMMA.16816.F32.BF16 R16, R36, R4, R16 ;  /* 0x000000042410723c */ /* 0x004fe20000041810 */
[----:B------:R-:W-:Y:S01]  /*7a50*/  MUFU.EX2 R87, R87 ;  /* 0x0000005700577308 */ /* 0x000fe20000000800 */
[----:B------:R-:W-:-:S04]  /*7a60*/  FADD.FTZ R181, R181, R183 ;  /* 0x000000b7b5b57221 */ /* 0x000fc80000010000 */
[C---:B------:R-:W-:Y:S01]  /*7a70*/  HMMA.16816.F32.BF16 R12, R36.reuse, R6, R12 ;  /* 0x00000006240c723c */ /* 0x040fe2000004180c */
[----:B------:R-:W2:Y:S02]  /*7a80*/  LDSM.16.MT88.4 R4, [R230+0x7800] ;  /* 0x00780000e604783b */ /* 0x000ea40000004200 */
[----:B------:R-:W5:Y:S01]  /*7a90*/  MUFU.EX2 R86, R86 ;  /* 0x0000005600567308 */ /* 0x000f620000000800 */
[----:B---3--:R-:W-:Y:S02]  /*7aa0*/  F2FP.BF16.F32.PACK_AB R32, R88, R89 ;  /* 0x000000595820723e */ /* 0x008fe400000010ff */
[C---:B------:R-:W-:Y:S05]  /*7ab0*/  HMMA.16816.F32.BF16 R8, R36.reuse, R40, R8 ;  /* 0x000000282408723c */ /* 0x040fea0000041808 */
[----:B------:R-:W3:Y:S01]  /*7ac0*/  MUFU.EX2 R179, R179 ;  /* 0x000000b300b37308 */ /* 0x000ee20000000800 */
[----:B------:R-:W-:Y:S01]  /*7ad0*/  HMMA.16816.F32.BF16 R28, R36, R42, R28 ;  /* 0x0000002a241c723c */ /* 0x000fe2000004181c */
[----:B------:R-:W-:-:S06]  /*7ae0*/  FFMA.FTZ R41, R127, UR5, -R68 ;  /* 0x000000057f297c23 */ /* 0x000fcc0008010844 */
[----:B------:R-:W1:Y:S01]  /*7af0*/  MUFU.EX2 R178, R178 ;  /* 0x000000b200b27308 */ /* 0x000e620000000800 */
[----:B-----5:R-:W-:Y:S01]  /*7b00*/  F2FP.BF16.F32.PACK_AB R34, R86, R87 ;  /* 0x000000575622723e */ /* 0x020fe200000010ff */
[--C-:B------:R-:W-:Y:S01]  /*7b10*/  FFMA.FTZ R39, R144, UR5, -R68.reuse ;  /* 0x0000000590277c23 */ /* 0x100fe20008010844 */
[--C-:B------:R-:W-:Y:S01]  /*7b20*/  FFMA.FTZ R42, R121, UR5, -R68.reuse ;  /* 0x00000005792a7c23 */ /* 0x100fe20008010844 */
[----:B------:R-:W-:Y:S01]  /*7b30*/  FFMA.FTZ R43, R118, UR5, -R68 ;  /* 0x00000005762b7c23 */ /* 0x000fe20008010844 */
[--C-:B------:R-:W-:Y:S01]  /*7b40*/  FFMA.FTZ R36, R135, UR5, -R92.reuse ;  /* 0x0000000587247c23 */ /* 0x100fe2000801085c */
[----:B------:R-:W-:Y:S01]  /*7b50*/  FFMA.FTZ R37, R129, UR5, -R92 ;  /* 0x0000000581257c23 */ /* 0x000fe2000801085c */
[----:B------:R-:W-:Y:S01]  /*7b60*/  LDSM.16.MT88.4 R132, [R229+0x8c00] ;  /* 0x008c0000e584783b */ /* 0x000fe20000004200 */
[----:B------:R-:W-:Y:S01]  /*7b70*/  MUFU.EX2 R177, R177 ;  /* 0x000000b100b17308 */ /* 0x000fe20000000800 */
[----:B---3--:R-:W-:-:S07]  /*7b80*/  FADD.FTZ R181, R179, R181 ;  /* 0x000000b5b3b57221 */ /* 0x008fce0000010000 */
[----:B------:R-:W3:Y:S01]  /*7b90*/  MUFU.EX2 R167, R167 ;  /* 0x000000a700a77308 */ /* 0x000ee20000000800 */
[C---:B-1----:R-:W-:Y:S01]  /*7ba0*/  F2FP.BF16.F32.PACK_AB R33, R178.reuse, R179 ;  /* 0x000000b3b221723e */ /* 0x042fe200000010ff */
[----:B------:R-:W-:-:S06]  /*7bb0*/  FADD.FTZ R181, R178, R181 ;  /* 0x000000b5b2b57221 */ /* 0x000fcc0000010000 */
[----:B------:R-:W-:Y:S08]  /*7bc0*/  MUFU.EX2 R85, R85 ;  /* 0x0000005500557308 */ /* 0x000ff00000000800 */
[----:B------:R-:W1:Y:S01]  /*7bd0*/  MUFU.EX2 R84, R84 ;  /* 0x0000005400547308 */ /* 0x000e620000000800 */
[----:B---3--:R-:W-:Y:S01]  /*7be0*/  F2FP.BF16.F32.PACK_AB R35, R167, R177 ;  /* 0x000000b1a723723e */ /* 0x008fe200000010ff */
[----:B------:R-:W-:-:S04]  /*7bf0*/  FADD.FTZ R177, R177, R181 ;  /* 0x000000b5b1b17221 */ /* 0x000fc80000010000 */
[----:B------:R-:W-:Y:S02]  /*7c00*/  FADD.FTZ R177, R167, R177 ;  /* 0x000000b1a7b17221 */ /* 0x000fe40000010000 */
[C---:B------:R-:W-:Y:S01]  /*7c10*/  HMMA.16816.F32.BF16 R16, R32.reuse, R24, R16 ;  /* 0x000000182010723c */ /* 0x040fe20000041810 */
[----:B------:R-:W-:Y:S05]  /*7c20*/  MUFU.EX2 R83, R83 ;  /* 0x0000005300537308 */ /* 0x000fea0000000800 */
[C---:B------:R-:W-:Y:S01]  /*7c30*/  HMMA.16816.F32.BF16 R12, R32.reuse, R26, R12 ;  /* 0x0000001a200c723c */ /* 0x040fe2000004180c */
[----:B------:R-:W3:Y:S02]  /*7c40*/  LDSM.16.MT88.4 R24, [R229+0x7800] ;  /* 0x00780000e518783b */ /* 0x000ee40000004200 */
[----:B------:R-:W5:Y:S03]  /*7c50*/  MUFU.EX2 R82, R82 ;  /* 0x0000005200527308 */ /* 0x000f660000000800 */
[C---:B----4-:R-:W-:Y:S05]  /*7c60*/  HMMA.16816.F32.BF16 R8, R32.reuse, R20, R8 ;  /* 0x000000142008723c */ /* 0x050fea0000041808 */
[----:B------:R-:W-:Y:S01]  /*7c70*/  MUFU.EX2 R162, R162 ;  /* 0x000000a200a27308 */ /* 0x000fe20000000800 */
[----:B------:R-:W-:Y:S01]  /*7c80*/  HMMA.16816.F32.BF16 R28, R32, R22, R28 ;  /* 0x00000016201c723c */ /* 0x000fe2000004181c */
[----:B------:R-:W4:Y:S01]  /*7c90*/  LDSM.16.MT88.4 R32, [R230+0x7c00] ;  /* 0x007c0000e620783b */ /* 0x000f220000004200 */
[----:B-1----:R-:W-:-:S05]  /*7ca0*/  F2FP.BF16.F32.PACK_AB R20, R84, R85 ;  /* 0x000000555414723e */ /* 0x002fca00000010ff */
[----:B------:R-:W1:Y:S01]  /*7cb0*/  MUFU.EX2 R40, R156 ;  /* 0x0000009c00287308 */ /* 0x000e620000000800 */
[----:B-----5:R-:W-:-:S07]  /*7cc0*/  F2FP.BF16.F32.PACK_AB R22, R82, R83 ;  /* 0x000000535216723e */ /* 0x020fce00000010ff */
[----:B------:R-:W-:Y:S08]  /*7cd0*/  MUFU.EX2 R38, R154 ;  /* 0x0000009a00267308 */ /* 0x000ff00000000800 */
[----:B------:R-:W5:Y:S01]  /*7ce0*/  MUFU.EX2 R39, R39 ;  /* 0x0000002700277308 */ /* 0x000f620000000800 */
[----:B-1----:R-:W-:Y:S01]  /*7cf0*/  F2FP.BF16.F32.PACK_AB R21, R40, R162 ;  /* 0x000000a22815723e */ /* 0x002fe200000010ff */
[----:B------:R-:W-:-:S06]  /*7d00*/  FADD.FTZ R162, R162, R177 ;  /* 0x000000b1a2a27221 */ /* 0x000fcc0000010000 */
[----:B------:R-:W-:Y:S08]  /*7d10*/  MUFU.EX2 R81, R81 ;  /* 0x0000005100517308 */ /* 0x000ff00000000800 */
[----:B------:R-:W1:Y:S01]  /*7d20*/  MUFU.EX2 R80, R80 ;  /* 0x0000005000507308 */ /* 0x000e620000000800 */
[----:B-----5:R-:W-:-:S07]  /*7d30*/  F2FP.BF16.F32.PACK_AB R23, R39, R38 ;  /* 0x000000262717723e */ /* 0x020fce00000010ff */
[C---:B--2---:R-:W-:Y:S01]  /*7d40*/  HMMA.16816.F32.BF16 R16, R20.reuse, R4, R16 ;  /* 0x000000041410723c */ /* 0x044fe20000041810 */
[----:B------:R-:W-:Y:S05]  /*7d50*/  MUFU.EX2 R79, R79 ;  /* 0x0000004f004f7308 */ /* 0x000fea0000000800 */
[C---:B------:R-:W-:Y:S01]  /*7d60*/  HMMA.16816.F32.BF16 R12, R20.reuse, R6, R12 ;  /* 0x00000006140c723c */ /* 0x040fe2000004180c */
[----:B------:R-:W2:Y:S02]  /*7d70*/  LDSM.16.MT88.4 R4, [R229+0x7c00] ;  /* 0x007c0000e504783b */ /* 0x000ea40000004200 */
[----:B------:R-:W5:Y:S03]  /*7d80*/  MUFU.EX2 R78, R78 ;  /* 0x0000004e004e7308 */ /* 0x000f660000000800 */
[C---:B---3--:R-:W-:Y:S05]  /*7d90*/  HMMA.16816.F32.BF16 R8, R20.reuse, R24, R8 ;  /* 0x000000181408723c */ /* 0x048fea0000041808 */
[----:B------:R-:W-:Y:S01]  /*7da0*/  MUFU.EX2 R41, R41 ;  /* 0x0000002900297308 */ /* 0x000fe20000000800 */
[----:B------:R-:W-:Y:S01]  /*7db0*/  HMMA.16816.F32.BF16 R28, R20, R26, R28 ;  /* 0x0000001a141c723c */ /* 0x000fe2000004181c */
[----:B------:R-:W3:Y:S01]  /*7dc0*/  LDSM.16.MT88.4 R20, [R230+0x8000] ;  /* 0x00800000e614783b */ /* 0x000ee20000004200 */
[----:B-1----:R-:W-:-:S05]  /*7dd0*/  F2FP.BF16.F32.PACK_AB R24, R80, R81 ;  /* 0x000000515018723e */ /* 0x002fca00000010ff */
[----:B------:R-:W1:Y:S01]  /*7de0*/  MUFU.EX2 R3, R3 ;  /* 0x0000000300037308 */ /* 0x000e620000000800 */
[----:B-----5:R-:W-:-:S07]  /*7df0*/  F2FP.BF16.F32.PACK_AB R26, R78, R79 ;  /* 0x0000004f4e1a723e */ /* 0x020fce00000010ff */
[----:B------:R-:W-:Y:S08]  /*7e00*/  MUFU.EX2 R42, R42 ;  /* 0x0000002a002a7308 */ /* 0x000ff00000000800 */
[----:B------:R-:W5:Y:S01]  /*7e10*/  MUFU.EX2 R43, R43 ;  /* 0x0000002b002b7308 */ /* 0x000f620000000800 */
[----:B-1----:R-:W-:-:S07]  /*7e20*/  F2FP.BF16.F32.PACK_AB R25, R3, R41 ;  /* 0x000000290319723e */ /* 0x002fce00000010ff */
[----:B------:R-:W-:Y:S08]  /*7e30*/  MUFU.EX2 R77, R77 ;  /* 0x0000004d004d7308 */ /* 0x000ff00000000800 */
[----:B------:R-:W1:Y:S01]  /*7e40*/  MUFU.EX2 R76, R76 ;  /* 0x0000004c004c7308 */ /* 0x000e620000000800 */
[----:B-----5:R-:W-:-:S07]  /*7e50*/  F2FP.BF16.F32.PACK_AB R27, R43, R42 ;  /* 0x0000002a2b1b723e */ /* 0x020fce00000010ff */
[----:B------:R-:W-:Y:S01]  /*7e60*/  MUFU.EX2 R75, R75 ;  /* 0x0000004b004b7308 */ /* 0x000fe20000000800 */
[C---:B----4-:R-:W-:Y:S06]  /*7e70*/  HMMA.16816.F32.BF16 R16, R24.reuse, R32, R16 ;  /* 0x000000201810723c */ /* 0x050fec0000041810 */
[C---:B------:R-:W-:Y:S01]  /*7e80*/  HMMA.16816.F32.BF16 R12, R24.reuse, R34, R12 ;  /* 0x00000022180c723c */ /* 0x040fe2000004180c */
[----:B------:R-:W4:Y:S01]  /*7e90*/  MUFU.EX2 R74, R74 ;  /* 0x0000004a004a7308 */ /* 0x000f220000000800 */
[----:B------:R-:W5:Y:S04]  /*7ea0*/  LDSM.16.MT88.4 R32, [R229+0x8000] ;  /* 0x00800000e520783b */ /* 0x000f680000004200 */
[C---:B--2---:R-:W-:Y:S03]  /*7eb0*/  HMMA.16816.F32.BF16 R8, R24.reuse, R4, R8 ;  /* 0x000000041808723c */ /* 0x044fe60000041808 */
[----:B------:R-:W-:Y:S03]  /*7ec0*/  MUFU.EX2 R115, R115 ;  /* 0x0000007300737308 */ /* 0x000fe60000000800 */
[----:B------:R-:W-:Y:S01]  /*7ed0*/  HMMA.16816.F32.BF16 R28, R24, R6, R28 ;  /* 0x00000006181c723c */ /* 0x000fe2000004181c */
[----:B------:R-:W2:Y:S04]  /*7ee0*/  LDSM.16.MT88.4 R4, [R230+0x8400] ;  /* 0x00840000e604783b */ /* 0x000ea80000004200 */
[----:B------:R-:W3:Y:S02]  /*7ef0*/  MUFU.EX2 R113, R114 ;  /* 0x0000007200717308 */ /* 0x000ee40000000800 */
[----:B-1----:R-:W-:-:S02]  /*7f00*/  F2FP.BF16.F32.PACK_AB R24, R76, R77 ;  /* 0x0000004d4c18723e */ /* 0x002fc400000010ff */
[----:B----4-:R-:W-:-:S04]  /*7f10*/  F2FP.BF16.F32.PACK_AB R26, R74, R75 ;  /* 0x0000004b4a1a723e */ /* 0x010fc800000010ff */
[----:B------:R-:W-:Y:S08]  /*7f20*/  MUFU.EX2 R110, R110 ;  /* 0x0000006e006e7308 */ /* 0x000ff00000000800 */
[----:B------:R-:W1:Y:S01]  /*7f30*/  MUFU.EX2 R107, R107 ;  /* 0x0000006b006b7308 */ /* 0x000e620000000800 */
[----:B---3--:R-:W-:-:S07]  /*7f40*/  F2FP.BF16.F32.PACK_AB R25, R113, R115 ;  /* 0x000000737119723e */ /* 0x008fce00000010ff */
[----:B------:R-:W-:Y:S08]  /*7f50*/  MUFU.EX2 R73, R73 ;  /* 0x0000004900497308 */ /* 0x000ff00000000800 */
[----:B------:R-:W3:Y:S01]  /*7f60*/  MUFU.EX2 R72, R72 ;  /* 0x0000004800487308 */ /* 0x000ee20000000800 */
[----:B-1----:R-:W-:-:S07]  /*7f70*/  F2FP.BF16.F32.PACK_AB R27, R107, R110 ;  /* 0x0000006e6b1b723e */ /* 0x002fce00000010ff */
[C---:B------:R-:W-:Y:S01]  /*7f80*/  HMMA.16816.F32.BF16 R16, R24.reuse, R20, R16 ;  /* 0x000000141810723c */ /* 0x040fe20000041810 */
[----:B------:R-:W-:Y:S05]  /*7f90*/  MUFU.EX2 R71, R71 ;  /* 0x0000004700477308 */ /* 0x000fea0000000800 */
[C---:B------:R-:W-:Y:S01]  /*7fa0*/  HMMA.16816.F32.BF16 R12, R24.reuse, R22, R12 ;  /* 0x00000016180c723c */ /* 0x040fe2000004180c */
[----:B------:R-:W-:Y:S01]  /*7fb0*/  FFMA.FTZ R20, R94, UR5, -R68 ;  /* 0x000000055e147c23 */ /* 0x000fe20008010844 */
[----:B------:R-:W-:Y:S01]  /*7fc0*/  FADD.FTZ R94, R93, R95 ;  /* 0x0000005f5d5e7221 */ /* 0x000fe20000010000 */
[----:B------:R-:W1:Y:S03]  /*7fd0*/  MUFU.EX2 R58, R58 ;  /* 0x0000003a003a7308 */ /* 0x000e660000000800 */
[----:B------:R-:W-:Y:S01]  /*7fe0*/  FADD.FTZ R94, R91, R94 ;  /* 0x0000005e5b5e7221 */ /* 0x000fe20000010000 */
[C---:B-----5:R-:W-:Y:S03]  /*7ff0*/  HMMA.16816.F32.BF16 R8, R24.reuse, R32, R8 ;  /* 0x000000201808723c */ /* 0x060fe60000041808 */
[----:B------:R-:W-:Y:S01]  /*8000*/  FADD.FTZ R90, R90, R94 ;  /* 0x0000005e5a5a7221 */ /* 0x000fe20000010000 */
[----:B------:R-:W-:Y:S02]  /*8010*/  MUFU.EX2 R101, R101 ;  /* 0x0000006500657308 */ /* 0x000fe40000000800 */
[----:B------:R-:W-:Y:S01]  /*8020*/  HMMA.16816.F32.BF16 R28, R24, R34, R28 ;  /* 0x00000022181c723c */ /* 0x000fe2000004181c */
[----:B------:R-:W-:Y:S01]  /*8030*/  FADD.FTZ R90, R89, R90 ;  /* 0x0000005a595a7221 */ /* 0x000fe20000010000 */
[----:B------:R-:W-:Y:S03]  /*8040*/  LDSM.16.MT88.4 R32, [R230+0x8800] ;  /* 0x00880000e620783b */ /* 0x000fe60000004200 */
[----:B------:R-:W-:Y:S01]  /*8050*/  FADD.FTZ R90, R88, R90 ;  /* 0x0000005a585a7221 */ /* 0x000fe20000010000 */
[----:B------:R-:W4:Y:S01]  /*8060*/  MUFU.EX2 R99, R99 ;  /* 0x0000006300637308 */ /* 0x000f220000000800 */
[----:B---3--:R-:W-:-:S02]  /*8070*/  F2FP.BF16.F32.PACK_AB R24, R72, R73 ;  /* 0x000000494818723e */ /* 0x008fc400000010ff */
[----:B------:R-:W-:Y:S01]  /*8080*/  FADD.FTZ R87, R87, R90 ;  /* 0x0000005a57577221 */ /* 0x000fe20000010000 */
[----:B-1----:R-:W-:-:S03]  /*8090*/  F2FP.BF16.F32.PACK_AB R26, R58, R71 ;  /* 0x000000473a1a723e */ /* 0x002fc600000010ff */
[----:B------:R-:W-:Y:S01]  /*80a0*/  FADD.FTZ R87, R86, R87 ;  /* 0x0000005756577221 */ /* 0x000fe20000010000 */
[----:B------:R-:W-:Y:S03]  /*80b0*/  MUFU.EX2 R96, R97 ;  /* 0x0000006100607308 */ /* 0x000fe60000000800 */
[----:B------:R-:W-:-:S04]  /*80c0*/  FADD.FTZ R85, R85, R87 ;  /* 0x0000005755557221 */ /* 0x000fc80000010000 */
[----:B------:R-:W-:Y:S01]  /*80d0*/  FADD.FTZ R85, R84, R85 ;  /* 0x0000005554557221 */ /* 0x000fe20000010000 */
[----:B------:R-:W1:Y:S01]  /*80e0*/  MUFU.EX2 R93, R20 ;  /* 0x00000014005d7308 */ /* 0x000e620000000800 */
[----:B----4-:R-:W-:Y:S02]  /*80f0*/  F2FP.BF16.F32.PACK_AB R25, R99, R101 ;  /* 0x000000656319723e */ /* 0x010fe400000010ff */
[----:B------:R-:W-:-:S04]  /*8100*/  FADD.FTZ R83, R83, R85 ;  /* 0x0000005553537221 */ /* 0x000fc80000010000 */
[----:B------:R-:W-:Y:S01]  /*8110*/  FADD.FTZ R83, R82, R83 ;  /* 0x0000005352537221 */ /* 0x000fe20000010000 */
[----:B------:R-:W-:Y:S03]  /*8120*/  MUFU.EX2 R57, R57 ;  /* 0x0000003900397308 */ /* 0x000fe60000000800 */
[----:B------:R-:W-:-:S04]  /*8130*/  FADD.FTZ R83, R81, R83 ;  /* 0x0000005351537221 */ /* 0x000fc80000010000 */
[----:B------:R-:W-:Y:S01]  /*8140*/  FADD.FTZ R80, R80, R83 ;  /* 0x0000005350507221 */ /* 0x000fe20000010000 */
[----:B------:R-:W3:Y:S01]  /*8150*/  MUFU.EX2 R56, R56 ;  /* 0x0000003800387308 */ /* 0x000ee20000000800 */
[----:B-1----:R-:W-:Y:S01]  /*8160*/  F2FP.BF16.F32.PACK_AB R27, R93, R96 ;  /* 0x000000605d1b723e */ /* 0x002fe200000010ff */
[----:B------:R-:W1:Y:S01]  /*8170*/  LDSM.16.MT88.4 R20, [R229+0x8400] ;  /* 0x00840000e514783b */ /* 0x000e620000004200 */
[----:B------:R-:W-:-:S04]  /*8180*/  FADD.FTZ R80, R79, R80 ;  /* 0x000000504f507221 */ /* 0x000fc80000010000 */
[----:B------:R-:W-:Y:S01]  /*8190*/  FADD.FTZ R80, R78, R80 ;  /* 0x000000504e507221 */ /* 0x000fe20000010000 */
[----:B--2---:R-:W-:Y:S01]  /*81a0*/  HMMA.16816.F32.BF16 R16, R24, R4, R16 ;  /* 0x000000041810723c */ /* 0x004fe20000041810 */
[----:B------:R-:W-:Y:S02]  /*81b0*/  MUFU.EX2 R51, R51 ;  /* 0x0000003300337308 */ /* 0x000fe40000000800 */
[----:B------:R-:W-:-:S03]  /*81c0*/  FADD.FTZ R77, R77, R80 ;  /* 0x000000504d4d7221 */ /* 0x000fc60000010000 */
[----:B------:R-:W-:Y:S01]  /*81d0*/  HMMA.16816.F32.BF16 R12, R24, R6, R12 ;  /* 0x00000006180c723c */ /* 0x000fe2000004180c */
[----:B------:R-:W-:Y:S01]  /*81e0*/  FADD.FTZ R4, R40, R162 ;  /* 0x000000a228047221 */ /* 0x000fe20000010000 */
[----:B------:R-:W-:Y:S01]  /*81f0*/  FADD.FTZ R77, R76, R77 ;  /* 0x0000004d4c4d7221 */ /* 0x000fe20000010000 */
[----:B------:R-:W-:Y:S02]  /*8200*/  MUFU.EX2 R50, R50 ;  /* 0x0000003200327308 */ /* 0x000fe40000000800 */
[----:B------:R-:W-:Y:S01]  /*8210*/  FADD.FTZ R4, R38, R4 ;  /* 0x0000000426047221 */ /* 0x000fe20000010000 */
[----:B------:R-:W-:-:S03]  /*8220*/  FADD.FTZ R75, R75, R77 ;  /* 0x0000004d4b4b7221 */ /* 0x000fc60000010000 */
[----:B------:R-:W-:Y:S01]  /*8230*/  FADD.FTZ R39, R39, R4 ;  /* 0x0000000427277221 */ /* 0x000fe20000010000 */
[----:B------:R-:W-:Y:S01]  /*8240*/  FADD.FTZ R75, R74, R75 ;  /* 0x0000004b4a4b7221 */ /* 0x000fe20000010000 */
[----:B------:R-:W2:Y:S01]  /*8250*/  LDSM.16.MT88.4 R4, [R229+0x8800] ;  /* 0x00880000e504783b */ /* 0x000ea20000004200 */
[----:B------:R-:W-:Y:S01]  /*8260*/  MUFU.EX2 R66, R66 ;  /* 0x0000004200427308 */ /* 0x000fe20000000800 */
[----:B------:R-:W-:Y:S01]  /*8270*/  FADD.FTZ R41, R41, R39 ;  /* 0x0000002729297221 */ /* 0x000fe20000010000 */
[----:B------:R-:W-:-:S03]  /*8280*/  FADD.FTZ R73, R73, R75 ;  /* 0x0000004b49497221 */ /* 0x000fc60000010000 */
[----:B------:R-:W-:Y:S01]  /*8290*/  FADD.FTZ R3, R3, R41 ;  /* 0x0000002903037221 */ /* 0x000fe20000010000 */
[----:B------:R-:W-:Y:S02]  /*82a0*/  FADD.FTZ R73, R72, R73 ;  /* 0x0000004948497221 */ /* 0x000fe40000010000 */
[----:B------:R-:W4:Y:S01]  /*82b0*/  MUFU.EX2 R65, R65 ;  /* 0x0000004100417308 */ /* 0x000f220000000800 */
[----:B------:R-:W-:Y:S01]  /*82c0*/  FADD.FTZ R42, R42, R3 ;  /* 0x000000032a2a7221 */ /* 0x000fe20000010000 */
[----:B------:R-:W-:-:S03]  /*82d0*/  FADD.FTZ R73, R71, R73 ;  /* 0x0000004947497221 */ /* 0x000fc60000010000 */
[----:B------:R-:W-:Y:S01]  /*82e0*/  FADD.FTZ R43, R43, R42 ;  /* 0x0000002a2b2b7221 */ /* 0x000fe20000010000 */
[----:B------:R-:W-:Y:S02]  /*82f0*/  FADD.FTZ R73, R58, R73 ;  /* 0x000000493a497221 */ /* 0x000fe40000010000 */
[----:B------:R-:W-:Y:S01]  /*8300*/  MUFU.EX2 R64, R64 ;  /* 0x0000004000407308 */ /* 0x000fe20000000800 */
[----:B------:R-:W-:Y:S01]  /*8310*/  FADD.FTZ R43, R115, R43 ;  /* 0x0000002b732b7221 */ /* 0x000fe20000010000 */
[----:B-1----:R-:W-:Y:S03]  /*8320*/  HMMA.16816.F32.BF16 R8, R24, R20, R8 ;  /* 0x000000141808723c */ /* 0x002fe60000041808 */
[----:B------:R-:W-:-:S03]  /*8330*/  FADD.FTZ R113, R113, R43 ;  /* 0x0000002b71717221 */ /* 0x000fc60000010000 */
[----:B------:R-:W1:Y:S01]  /*8340*/  MUFU.EX2 R38, R63 ;  /* 0x0000003f00267308 */ /* 0x000e620000000800 */
[----:B------:R-:W-:Y:S01]  /*8350*/  FADD.FTZ R113, R110, R113 ;  /* 0x000000716e717221 */ /* 0x000fe20000010000 */
[----:B------:R-:W-:Y:S01]  /*8360*/  HMMA.16816.F32.BF16 R28, R24, R22, R28 ;  /* 0x00000016181c723c */ /* 0x000fe2000004181c */
[----:B---3--:R-:W-:Y:S01]  /*8370*/  F2FP.BF16.F32.PACK_AB R20, R56, R57 ;  /* 0x000000393814723e */ /* 0x008fe200000010ff */
[----:B------:R-:W-:Y:S01]  /*8380*/  FADD.FTZ R57, R57, R73 ;  /* 0x0000004939397221 */ /* 0x000fe20000010000 */
[----:B------:R-:W-:Y:S01]  /*8390*/  FADD.FTZ R107, R107, R113 ;  /* 0x000000716b6b7221 */ /* 0x000fe20000010000 */
[----:B----4-:R-:W-:Y:S02]  /*83a0*/  F2FP.BF16.F32.PACK_AB R21, R65, R66 ;  /* 0x000000424115723e */ /* 0x010fe400000010ff */
[----:B------:R-:W3:Y:S01]  /*83b0*/  MUFU.EX2 R36, R36 ;  /* 0x0000002400247308 */ /* 0x000ee20000000800 */
[----:B------:R-:W-:Y:S01]  /*83c0*/  FADD.FTZ R101, R101, R107 ;  /* 0x0000006b65657221 */ /* 0x000fe20000010000 */
[----:B------:R-:W-:Y:S01]  /*83d0*/  F2FP.BF16.F32.PACK_AB R22, R50, R51 ;  /* 0x000000333216723e */ /* 0x000fe200000010ff */
[----:B------:R-:W-:Y:S01]  /*83e0*/  FFMA.FTZ R24, R60, UR5, -R68 ;  /* 0x000000053c187c23 */ /* 0x000fe20008010844 */
[----:B------:R-:W-:Y:S01]  /*83f0*/  FADD.FTZ R57, R56, R57 ;  /* 0x0000003938397221 */ /* 0x000fe20000010000 */
[----:B------:R-:W-:Y:S01]  /*8400*/  FADD.FTZ R101, R99, R101 ;  /* 0x0000006563657221 */ /* 0x000fe20000010000 */
[----:B------:R-:W-:-:S02]  /*8410*/  ULDC.64 UR4, c[0x0][0x218] ;  /* 0x0000860000047ab9 */ /* 0x000fc40000000a00 */
[----:B------:R-:W-:Y:S01]  /*8420*/  MUFU.EX2 R39, R62 ;  /* 0x0000003e00277308 */ /* 0x000fe20000000800 */
[----:B------:R-:W-:Y:S01]  /*8430*/  FADD.FTZ R96, R96, R101 ;  /* 0x0000006560607221 */ /* 0x000fe20000010000 */
[----:B-1----:R-:W-:Y:S01]  /*8440*/  F2FP.BF16.F32.PACK_AB R23, R38, R64 ;  /* 0x000000402617723e */ /* 0x002fe200000010ff */
[----:B------:R-:W-:Y:S01]  /*8450*/  FADD.FTZ R57, R51, R57 ;  /* 0x0000003933397221 */ /* 0x000fe20000010000 */
[----:B------:R-:W-:Y:S01]  /*8460*/  LEA R246, P0, R55, UR4, 0x1 ;  /* 0x0000000437f67c11 */ /* 0x000fe2000f8008ff */
[----:B------:R-:W-:Y:S02]  /*8470*/  FADD.FTZ R96, R93, R96 ;  /* 0x000000605d607221 */ /* 0x000fe40000010000 */
[----:B------:R-:W-:Y:S01]  /*8480*/  FADD.FTZ R50, R50, R57 ;  /* 0x0000003932327221 */ /* 0x000fe20000010000 */
[----:B------:R-:W1:Y:S01]  /*8490*/  MUFU.EX2 R37, R37 ;  /* 0x0000002500257308 */ /* 0x000e620000000800 */
[----:B------:R-:W-:Y:S01]  /*84a0*/  HMMA.16816.F32.BF16 R16, R20, R32, R16 ;  /* 0x000000201410723c */ /* 0x000fe20000041810 */
[----:B------:R-:W-:Y:S01]  /*84b0*/  FADD.FTZ R96, R66, R96 ;  /* 0x0000006042607221 */ /* 0x000fe20000010000 */
[----:B---3--:R-:W-:Y:S01]  /*84c0*/  FADD.FTZ R50, R36, R50 ;  /* 0x0000003224327221 */ /* 0x008fe20000010000 */
[----:B------:R-:W-:-:S02]  /*84d0*/  LEA.HI.X R245, R55, UR5, R54, 0x1, P0 ;  /* 0x0000000537f57c11 */ /* 0x000fc400080f0c36 */
[----:B------:R-:W-:Y:S01]  /*84e0*/  FADD.FTZ R65, R65, R96 ;  /* 0x0000006041417221 */ /* 0x000fe20000010000 */
[----:B--2---:R-:W-:Y:S01]  /*84f0*/  HMMA.16816.F32.BF16 R136, R20, R4, R8 ;  /* 0x000000041488723c */ /* 0x004fe20000041808 */
[----:B------:R-:W2:Y:S02]  /*8500*/  MUFU.EX2 R104, R104 ;  /* 0x0000006800687308 */ /* 0x000ea40000000800 */
[----:B------:R-:W-:-:S03]  /*8510*/  FADD.FTZ R65, R64, R65 ;  /* 0x0000004140417221 */ /* 0x000fc60000010000 */
[C---:B------:R-:W-:Y:S01]  /*8520*/  HMMA.16816.F32.BF16 R12, R20.reuse, R34, R12 ;  /* 0x00000022140c723c */ /* 0x040fe2000004180c */
[----:B------:R-:W-:Y:S02]  /*8530*/  FADD.FTZ R65, R38, R65 ;  /* 0x0000004126417221 */ /* 0x000fe40000010000 */
[----:B------:R-:W3:Y:S01]  /*8540*/  MUFU.EX2 R248, R248 ;  /* 0x000000f800f87308 */ /* 0x000ee20000000800 */
[----:B-1----:R-:W-:Y:S01]  /*8550*/  F2FP.BF16.F32.PACK_AB R8, R37, R36 ;  /* 0x000000242508723e */ /* 0x002fe200000010ff */
[----:B------:R-:W-:Y:S01]  /*8560*/  FADD.FTZ R65, R39, R65 ;  /* 0x0000004127417221 */ /* 0x000fe20000010000 */
[----:B------:R-:W-:Y:S01]  /*8570*/  HMMA.16816.F32.BF16 R28, R20, R6, R28 ;  /* 0x00000006141c723c */ /* 0x000fe2000004181c */
[----:B------:R-:W-:-:S04]  /*8580*/  FADD.FTZ R50, R37, R50 ;  /* 0x0000003225327221 */ /* 0x000fc80000010000 */
[----:B------:R-:W1:Y:S01]  /*8590*/  MUFU.EX2 R3, R61 ;  /* 0x0000003d00037308 */ /* 0x000e620000000800 */
[----:B--2---:R-:W-:-:S07]  /*85a0*/  FADD.FTZ R50, R104, R50 ;  /* 0x0000003268327221 */ /* 0x004fce0000010000 */
[----:B------:R-:W2:Y:S01]  /*85b0*/  MUFU.EX2 R24, R24 ;  /* 0x0000001800187308 */ /* 0x000ea20000000800 */
[C---:B---3--:R-:W-:Y:S01]  /*85c0*/  F2FP.BF16.F32.PACK_AB R10, R248.reuse, R104 ;  /* 0x00000068f80a723e */ /* 0x048fe200000010ff */
[----:B------:R-:W-:-:S06]  /*85d0*/  FADD.FTZ R248, R248, R50 ;  /* 0x00000032f8f87221 */ /* 0x000fcc0000010000 */
[----:B------:R-:W3:Y:S01]  /*85e0*/  MUFU.EX2 R247, R247 ;  /* 0x000000f700f77308 */ /* 0x000ee20000000800 */
[C---:B-1----:R-:W-:Y:S01]  /*85f0*/  F2FP.BF16.F32.PACK_AB R9, R3.reuse, R39 ;  /* 0x000000270309723e */ /* 0x042fe200000010ff */
[----:B------:R-:W-:-:S04]  /*8600*/  FADD.FTZ R65, R3, R65 ;  /* 0x0000004103417221 */ /* 0x000fc80000010000 */
[----:B--2---:R-:W-:Y:S01]  /*8610*/  FADD.FTZ R65, R24, R65 ;  /* 0x0000004118417221 */ /* 0x004fe20000010000 */
[----:B---3--:R-:W-:-:S03]  /*8620*/  F2FP.BF16.F32.PACK_AB R11, R247, R24 ;  /* 0x00000018f70b723e */ /* 0x008fc600000010ff */
        /* <DEDUP_REMOVED lines=71> */
.L_x_1171:
[----:B------:R-:W-:-:S04]  /*8aa0*/  LEA R4, -R44, RZ, 0x8 ;  /* 0x000000ff2c047211 */ /* 0x000fc800078e41ff */
[----:B------:R-:W-:-:S07]  /*8ab0*/  SHF.R.S32.HI R3, RZ, 0x1f, R4 ;  /* 0x0000001fff037819 */ /* 0x000fce0000011404 */
.L_x_1172:
[----:B------:R-:W-:Y:S01]  /*8ac0*/  ULDC UR4, c[0x0][0x2d0] ;  /* 0x0000b40000047ab9 */ /* 0x000fe20000000800 */
[C---:B------:R-:W-:Y:S01]  /*8ad0*/  LEA R153, P1, R4.reuse, R153, 0x1 ;  /* 0x0000009904997211 */ /* 0x040fe200078208ff */
[----:B------:R-:W-:Y:S01]  /*8ae0*/  IMAD.SHL.U32 R68, R237, 0x100, RZ ;  /* 0x00000100ed447824 */ /* 0x000fe200078e00ff */
[----:B------:R-:W-:Y:S02]  /*8af0*/  ISETP.GE.AND P0, PT, R239, UR4, PT ;  /* 0x00000004ef007c0c */ /* 0x000fe4000bf06270 */
[----:B------:R-:W-:-:S11]  /*8b00*/  LEA.HI.X R152, R4, R152, R3, 0x1, P1 ;  /* 0x0000009804987211 */ /* 0x000fd600008f0c03 */
[--C-:B------:R-:W-:Y:S01]  /*8b10*/  @!P0 IMAD.MOV.U32 R46, RZ, RZ, R48.reuse ;  /* 0x000000ffff2e8224 */ /* 0x100fe200078e0030 */
[CC--:B------:R-:W-:Y:S01]  /*8b20*/  @!P0 LEA R5, P3, R44.reuse, R48.reuse, 0x5 ;  /* 0x000000302c058211 */ /* 0x0c0fe200078628ff */
[----:B------:R-:W-:Y:S01]  /*8b30*/  @!P0 IMAD.MOV.U32 R18, RZ, RZ, R48 ;  /* 0x000000ffff128224 */ /* 0x000fe200078e0030 */
[CC--:B------:R-:W-:Y:S01]  /*8b40*/  @!P0 LEA R6, P2, R44.reuse, R48.reuse, 0x6 ;  /* 0x000000302c068211 */ /* 0x0c0fe200078430ff */
[----:B------:R-:W-:Y:S01]  /*8b50*/  @!P0 IMAD.MOV.U32 R19, RZ, RZ, R47 ;  /* 0x000000ffff138224 */ /* 0x000fe200078e002f */
[CC--:B------:R-:W-:Y:S01]  /*8b60*/  @!P0 LEA.HI.X R11, R44.reuse, R47.reuse, R45, 0x5, P3 ;  /* 0x0000002f2c0b8211 */ /* 0x0c0fe200018f2c2d */
[C---:B------:R-:W-:Y:S01]  /*8b70*/  @!P0 IMAD.WIDE.U32 R20, R44.reuse, 0x60, R46 ;  /* 0x000000602c148825 */ /* 0x040fe200078e002e */
[----:B------:R-:W-:Y:S01]  /*8b80*/  @P0 STS [R238+0x5000], RZ ;  /* 0x005000ffee000388 */ /* 0x000fe20000000800 */
[----:B------:R-:W-:Y:S02]  /*8b90*/  @!P0 LEA R7, P1, R44, R48, 0x7 ;  /* 0x000000302c078211 */ /* 0x000fe400078238ff */
[----:B------:R-:W-:Y:S01]  /*8ba0*/  @!P0 IMAD.MOV.U32 R8, RZ, RZ, R153 ;  /* 0x000000ffff088224 */ /* 0x000fe200078e0099 */
[----:B------:R-:W-:Y:S01]  /*8bb0*/  @P0 STS [R238+0x5004], RZ ;  /* 0x005004ffee000388 */ /* 0x000fe20000000800 */
[----:B------:R-:W-:Y:S01]  /*8bc0*/  @!P0 IMAD.MOV.U32 R9, RZ, RZ, R152 ;  /* 0x000000ffff098224 */ /* 0x000fe200078e0098 */
[----:B------:R-:W-:Y:S01]  /*8bd0*/  @!P0 IADD3 R13, P3, R4, R20, RZ ;  /* 0x00000014040d8210 */ /* 0x000fe20007f7e0ff */
[----:B------:R-:W-:Y:S01]  /*8be0*/  @!P0 IMAD.MOV.U32 R16, RZ, RZ, R48 ;  /* 0x000000ffff108224 */ /* 0x000fe200078e0030 */
[----:B------:R-:W-:Y:S01]  /*8bf0*/  @P0 STS.64 [R238+0x5008], RZ ;  /* 0x005008ffee000388 */ /* 0x000fe20000000a00 */
[----:B------:R-:W-:Y:S01]  /*8c00*/  @!P0 IMAD.MOV.U32 R17, RZ, RZ, R47 ;  /* 0x000000ffff118224 */ /* 0x000fe200078e002f */
[CC--:B------:R-:W-:Y:S01]  /*8c10*/  @!P0 LEA.HI.X R12, R44.reuse, R47.reuse, R45, 0x6, P2 ;  /* 0x0000002f2c0c8211 */ /* 0x0c0fe200010f342d */
[C---:B------:R-:W-:Y:S01]  /*8c20*/  @!P0 IMAD.WIDE.U32 R18, R44.reuse, 0xa0, R18 ;  /* 0x000000a02c128825 */ /* 0x040fe200078e0012 */
[----:B------:R-:W-:Y:S01]  /*8c30*/  @!PT LDS RZ, [RZ] ;  /* 0x00000000fffff984 */ /* 0x000fe20000000800 */
[----:B------:R-:W-:Y:S01]  /*8c40*/  @!PT LDS RZ, [RZ] ;  /* 0x00000000fffff984 */ /* 0x000fe20000000800 */
[----:B------:R-:W-:Y:S01]  /*8c50*/  @!PT LDS RZ, [RZ] ;  /* 0x00000000fffff984 */ /* 0x000fe20000000800 */
[----:B------:R1:W-:Y:S01]  /*8c60*/  @!P0 LDGSTS.E.BYPASS.LTC128B.128 [R238+0x5000], desc[UR10][R8.64] ;  /* 0x0500000008ee8fae */ /* 0x0003e2000b901d4a */
[----:B------:R-:W-:-:S02]  /*8c70*/  @!P0 LEA.HI.X R46, R44, R47, R45, 0x7, P1 ;  /* 0x0000002f2c2e8211 */ /* 0x000fc400008f3c2d */
[----:B------:R-:W-:Y:S01]  /*8c80*/  @!P0 IMAD R10, R45, 0x60, RZ ;  /* 0x000000602d0a8824 */ /* 0x000fe200078e02ff */
[----:B------:R-:W-:Y:S01]  /*8c90*/  @!P0 IADD3 R14, P2, R4, R18, RZ ;  /* 0x00000012040e8210 */ /* 0x000fe20007f5e0ff */
[----:B------:R-:W-:Y:S01]  /*8ca0*/  @!P0 IMAD.WIDE.U32 R16, R44, 0xc0, R16 ;  /* 0x000000c02c108825 */ /* 0x000fe200078e0010 */
[----:B------:R-:W-:Y:S02]  /*8cb0*/  @P0 STS.128 [R238+0x5800], RZ ;  /* 0x005800ffee000388 */ /* 0x000fe40000000c00 */
[----:B------:R-:W-:Y:S01]  /*8cc0*/  @!P0 IADD3.X R10, R3, R21, R10, P3, !PT ;  /* 0x00000015030a8210 */ /* 0x000fe20001ffe40a */
[----:B------:R-:W-:Y:S01]  /*8cd0*/  @!P0 IMAD.MOV.U32 R49, RZ, RZ, R47 ;  /* 0x000000ffff318224 */ /* 0x000fe200078e002f */
[C---:B------:R-:W-:Y:S02]  /*8ce0*/  @!P0 IADD3 R5, P3, R4.reuse, R5, RZ ;  /* 0x0000000504058210 */ /* 0x040fe40007f7e0ff */
[----:B------:R-:W-:Y:S01]  /*8cf0*/  @!P0 IADD3 R15, P1, R4, R16, RZ ;  /* 0x00000010040f8210 */ /* 0x000fe20007f3e0ff */
[----:B------:R-:W-:Y:S01]  /*8d00*/  @!P0 IMAD.WIDE.U32 R48, R44, 0xe0, R48 ;  /* 0x000000e02c308825 */ /* 0x000fe200078e0030 */
[----:B------:R-:W-:-:S03]  /*8d10*/  @!P0 LEA R20, P4, R5, UR8, 0x1 ;  /* 0x0000000805148c11 */ /* 0x000fc6000f8808ff */
[----:B------:R-:W-:-:S05]  /*8d20*/  @!P0 IMAD.X R11, R3, 0x1, R11, P3 ;  /* 0x00000001030b8824 */ /* 0x000fca00018e060b */
[----:B------:R-:W-:Y:S02]  /*8d30*/  @!P0 LEA.HI.X R21, R5, UR9, R11, 0x1, P4 ;  /* 0x0000000905158c11 */ /* 0x000fe4000a0f0c0b */
[----:B------:R-:W-:Y:S01]  /*8d40*/  @!P0 LEA R24, P4, R13, UR8, 0x1 ;  /* 0x000000080d188c11 */ /* 0x000fe2000f8808ff */
[----:B-1----:R-:W-:-:S03]  /*8d50*/  @!P0 IMAD R9, R45, 0xa0, RZ ;  /* 0x000000a02d098824 */ /* 0x002fc600078e02ff */
[----:B------:R-:W-:Y:S01]  /*8d60*/  @!P0 LEA.HI.X R25, R13, UR9, R10, 0x1, P4 ;  /* 0x000000090d198c11 */ /* 0x000fe2000a0f0c0a */
[C---:B------:R-:W-:Y:S01]  /*8d70*/  @!P0 IMAD R8, R45.reuse, 0xc0, RZ ;  /* 0x000000c02d088824 */ /* 0x040fe200078e02ff */
[----:B------:R-:W-:Y:S01]  /*8d80*/  @!PT LDS RZ, [RZ] ;  /* 0x00000000fffff984 */ /* 0x000fe20000000800 */
[----:B------:R-:W-:Y:S01]  /*8d90*/  @!PT LDS RZ, [RZ] ;  /* 0x00000000fffff984 */ /* 0x000fe20000000800 */
[----:B------:R-:W-:Y:S01]  /*8da0*/  @!PT LDS RZ, [RZ] ;  /* 0x00000000fffff984 */ /* 0x000fe20000000800 */
[----:B------:R-:W-:Y:S01]  /*8db0*/  @!P0 LDGSTS.E.BYPASS.LTC128B.128 [R238+0x5800], desc[UR10][R20.64] ;  /* 0x0580000014ee8fae */ /* 0x000fe2000b901d4a */
[----:B------:R-:W-:Y:S01]  /*8dc0*/  @!P0 IMAD R45, R45, 0xe0, RZ ;  /* 0x000000e02d2d8824 */ /* 0x000fe200078e02ff */
[C---:B------:R-:W-:Y:S02]  /*8dd0*/  @!P0 IADD3.X R9, R3.reuse, R19, R9, P2, !PT ;  /* 0x0000001303098210 */ /* 0x040fe400017fe409 */
[C---:B------:R-:W-:Y:S01]  /*8de0*/  @!P0 IADD3 R6, P2, R4.reuse, R6, RZ ;  /* 0x0000000604068210 */ /* 0x040fe20007f5e0ff */
[----:B------:R-:W-:Y:S01]  /*8df0*/  @P0 STS.128 [R238+0x6000], RZ ;  /* 0x006000ffee000388 */ /* 0x000fe20000000c00 */
[C---:B------:R-:W-:Y:S02]  /*8e00*/  @!P0 IADD3.X R8, R3.reuse, R8, R17, P1, !PT ;  /* 0x0000000803088210 */ /* 0x040fe40000ffe411 */
[----:B------:R-:W-:Y:S01]  /*8e10*/  @!P0 IADD3 R7, P1, R4, R7, RZ ;  /* 0x0000000704078210 */ /* 0x000fe20007f3e0ff */
[----:B------:R-:W-:Y:S01]  /*8e20*/  @!P0 IMAD.X R12, R3, 0x1, R12, P2 ;  /* 0x00000001030c8824 */ /* 0x000fe200010e060c */
[----:B------:R-:W-:-:S02]  /*8e30*/  @!P0 LEA R18, P3, R6, UR8, 0x1 ;  /* 0x0000000806128c11 */ /* 0x000fc4000f8608ff */
[----:B------:R-:W-:Y:S01]  /*8e40*/  @!P0 LEA R16, P2, R7, UR8, 0x1 ;  /* 0x0000000807108c11 */ /* 0x000fe2000f8408ff */
[----:B------:R-:W-:Y:S01]  /*8e50*/  @!P0 IMAD.X R46, R3, 0x1, R46, P1 ;  /* 0x00000001032e8824 */ /* 0x000fe200008e062e */
[----:B------:R-:W-:Y:S02]  /*8e60*/  @!P0 LEA.HI.X R19, R6, UR9, R12, 0x1, P3 ;  /* 0x0000000906138c11 */ /* 0x000fe400098f0c0c */
[----:B------:R-:W-:Y:S02]  /*8e70*/  @!P0 IADD3 R4, P1, R4, R48, RZ ;  /* 0x0000003004048210 */ /* 0x000fe40007f3e0ff */
[----:B------:R-:W-:Y:S01]  /*8e80*/  @!P0 LEA R22, P3, R14, UR8, 0x1 ;  /* 0x000000080e168c11 */ /* 0x000fe2000f8608ff */
[----:B------:R-:W-:Y:S01]  /*8e90*/  @!PT LDS RZ, [RZ] ;  /* 0x00000000fffff984 */ /* 0x000fe20000000800 */
[----:B------:R-:W-:Y:S01]  /*8ea0*/  @!PT LDS RZ, [RZ] ;  /* 0x00000000fffff984 */ /* 0x000fe20000000800 */
[----:B------:R-:W-:Y:S01]  /*8eb0*/  @!PT LDS RZ, [RZ] ;  /* 0x00000000fffff984 */ /* 0x000fe20000000800 */
[----:B------:R-:W-:Y:S01]  /*8ec0*/  @!P0 LDGSTS.E.BYPASS.LTC128B.128 [R238+0x6000], desc[UR10][R18.64] ;  /* 0x0600000012ee8fae */ /* 0x000fe2000b901d4a */
[----:B------:R-:W-:Y:S02]  /*8ed0*/  @!P0 LEA.HI.X R17, R7, UR9, R46, 0x1, P2 ;  /* 0x0000000907118c11 */ /* 0x000fe400090f0c2e */
[----:B------:R-:W-:Y:S01]  /*8ee0*/  @!P0 LEA R12, P2, R15, UR8, 0x1 ;  /* 0x000000080f0c8c11 */ /* 0x000fe2000f8408ff */
[----:B------:R-:W-:Y:S01]  /*8ef0*/  @P0 STS.128 [R238+0x6800], RZ ;  /* 0x006800ffee000388 */ /* 0x000fe20000000c00 */
[----:B------:R-:W-:-:S02]  /*8f00*/  @!P0 IADD3.X R45, R3, R49, R45, P1, !PT ;  /* 0x00000031032d8210 */ /* 0x000fc40000ffe42d */
[----:B------:R-:W-:Y:S01]  /*8f10*/  @!P0 LEA R6, P1, R4, UR8, 0x1 ;  /* 0x0000000804068c11 */ /* 0x000fe2000f8208ff */
[----:B------:R-:W-:Y:S01]  /*8f20*/  @!PT LDS RZ, [RZ] ;  /* 0x00000000fffff984 */ /* 0x000fe20000000800 */
[----:B------:R-:W-:Y:S01]  /*8f30*/  @!PT LDS RZ, [RZ] ;  /* 0x00000000fffff984 */ /* 0x000fe20000000800 */
[----:B------:R-:W-:Y:S01]  /*8f40*/  @!PT LDS RZ, [RZ] ;  /* 0x00000000fffff984 */ /* 0x000fe20000000800 */
[----:B------:R-:W-:Y:S01]  /*8f50*/  @!P0 LDGSTS.E.BYPASS.LTC128B.128 [R238+0x6800], desc[UR10][R24.64] ;  /* 0x0680000018ee8fae */ /* 0x000fe2000b901d4a */
[----:B------:R-:W-:Y:S02]  /*8f60*/  @!P0 LEA.HI.X R23, R14, UR9, R9, 0x1, P3 ;  /* 0x000000090e178c11 */ /* 0x000fe400098f0c09 */
[----:B------:R-:W-:Y:S01]  /*8f70*/  @!P0 LEA.HI.X R13, R15, UR9, R8, 0x1, P2 ;  /* 0x000000090f0d8c11 */ /* 0x000fe200090f0c08 */
[----:B------:R-:W-:Y:S01]  /*8f80*/  @P0 STS.128 [R238+0x7000], RZ ;  /* 0x007000ffee000388 */ /* 0x000fe20000000c00 */
[----:B------:R-:W-:-:S03]  /*8f90*/  @!P0 LEA.HI.X R7, R4, UR9, R45, 0x1, P1 ;  /* 0x0000000904078c11 */ /* 0x000fc600088f0c2d */
        /* <DEDUP_REMOVED lines=19> */
[----:B------:R-:W-:Y:S04]  /*90d0*/  LDSM.16.M88.4 R172, [R232+0x1000] ;  /* 0x00100000e8ac783b */ /* 0x000fe80000000200 */
[----:B------:R-:W-:Y:S04]  /*90e0*/  LDSM.16.M88.4 R48, [R232+0x1800] ;  /* 0x00180000e830783b */ /* 0x000fe80000000200 */
[----:B------:R-:W-:Y:S04]  /*90f0*/  LDSM.16.M88.4 R32, [R232+0x1400] ;  /* 0x00140000e820783b */ /* 0x000fe80000000200 */
[----:B------:R-:W-:Y:S04]  /*9100*/  LDSM.16.M88.4 R8, [R233] ;  /* 0x00000000e908783b */ /* 0x000fe80000000200 */
[----:B-1----:R-:W1:Y:S04]  /*9110*/  LDSM.16.M88.4 R12, [R234] ;  /* 0x00000000ea0c783b */ /* 0x002e680000000200 */
[----:B------:R-:W3:Y:S04]  /*9120*/  LDSM.16.M88.4 R16, [R231] ;  /* 0x00000000e710783b */ /* 0x000ee80000000200 */
[----:B------:R-:W4:Y:S01]  /*9130*/  LDSM.16.M88.4 R24, [R227] ;  /* 0x00000000e318783b */ /* 0x000f220000000200 */
[----:B------:R-:W5:Y:S03]  /*9140*/  S2R R3, SR_TID.X ;  /* 0x0000000000037919 */ /* 0x000f660000002100 */
[----:B------:R-:W4:Y:S04]  /*9150*/  LDSM.16.M88.4 R36, [R232+0x1c00] ;  /* 0x001c0000e824783b */ /* 0x000f280000000200 */
[----:B------:R-:W4:Y:S04]  /*9160*/  LDSM.16.M88.4 R28, [R228] ;  /* 0x00000000e41c783b */ /* 0x000f280000000200 */
[----:B------:R-:W-:Y:S04]  /*9170*/  LDSM.16.M88.4 R116, [R232+0x2000] ;  /* 0x00200000e874783b */ /* 0x000fe80000000200 */
[----:B------:R-:W-:Y:S04]  /*9180*/  LDSM.16.M88.4 R44, [R232+0x2400] ;  /* 0x00240000e82c783b */ /* 0x000fe80000000200 */
[----:B------:R-:W-:Y:S04]  /*9190*/  LDSM.16.M88.4 R60, [R232+0x2800] ;  /* 0x00280000e83c783b */ /* 0x000fe80000000200 */
[----:B------:R-:W-:Y:S01]  /*91a0*/  LDSM.16.M88.4 R56, [R232+0x3000] ;  /* 0x00300000e838783b */ /* 0x000fe20000000200 */
[----:B-1----:R-:W-:Y:S03]  /*91b0*/  HMMA.16816.F32.BF16 R176, R12, R172, RZ ;  /* 0x000000ac0cb0723c */ /* 0x002fe600000418ff */
[----:B------:R-:W-:Y:S01]  /*91c0*/  LDSM.16.M88.4 R88, [R232+0x4000] ;  /* 0x00400000e858783b */ /* 0x000fe20000000200 */
[----:B-----5:R-:W-:-:S03]  /*91d0*/  IMAD.SHL.U32 R3, R3, 0x2, RZ ;  /* 0x0000000203037824 */ /* 0x020fc600078e00ff */
[----:B------:R-:W0:Y:S01]  /*91e0*/  LDGDEPBAR ;  /* 0x00000000000079af */ /* 0x000e220000000000 */
[----:B------:R-:W-:Y:S01]  /*91f0*/  HMMA.16816.F32.BF16 R172, R12, R174, RZ ;  /* 0x000000ae0cac723c */ /* 0x000fe200000418ff */
[----:B------:R-:W-:-:S05]  /*9200*/  LOP3.LUT R3, R3, 0x6, RZ, 0xc0, !PT ;  /* 0x0000000603037812 */ /* 0x000fca00078ec0ff */
[C---:B--2---:R-:W-:Y:S01]  /*9210*/  HMMA.16816.F32.BF16 R4, R12.reuse, R50, RZ ;  /* 0x000000320c04723c */ /* 0x044fe200000418ff */
[C-C-:B------:R-:W-:Y:S02]  /*9220*/  LOP3.LUT R21, R68.reuse, 0x28, R3.reuse, 0xfe, !PT ;  /* 0x0000002844157812 */ /* 0x140fe400078efe03 */
[C---:B------:R-:W-:Y:S02]  /*9230*/  LOP3.LUT R20, R68.reuse, 0xf9, R3, 0xfe, !PT ;  /* 0x000000f944147812 */ /* 0x040fe400078efe03 */
[----:B------:R-:W-:Y:S01]  /*9240*/  ISETP.GE.AND P4, PT, R21, R69, PT ;  /* 0x000000451500720c */ /* 0x000fe20003f86270 */
[----:B------:R-:W-:Y:S01]  /*9250*/  HMMA.16816.F32.BF16 R40, R12, R32, RZ ;  /* 0x000000200c28723c */ /* 0x000fe200000418ff */
[----:B------:R-:W-:Y:S02]  /*9260*/  LOP3.LUT R21, R68, R3, RZ, 0xfc, !PT ;  /* 0x0000000344157212 */ /* 0x000fe400078efcff */
[CC--:B------:R-:W-:Y:S02]  /*9270*/  ISETP.GE.AND P5, PT, R20.reuse, R70.reuse, PT ;  /* 0x000000461400720c */ /* 0x0c0fe40003fa6270 */
[----:B------:R-:W-:Y:S01]  /*9280*/  ISETP.GE.AND P2, PT, R20, R69, PT ;  /* 0x000000451400720c */ /* 0x000fe20003f46270 */
[----:B---3--:R-:W-:Y:S01]  /*9290*/  HMMA.16816.F32.BF16 R176, R8, R16, R176 ;  /* 0x0000001008b0723c */ /* 0x008fe200000418b0 */
[----:B------:R-:W-:-:S02]  /*92a0*/  ISETP.GE.AND P1, PT, R21, R70, PT ;  /* 0x000000461500720c */ /* 0x000fc40003f26270 */
[----:B------:R-:W-:Y:S02]  /*92b0*/  ISETP.GE.AND P3, PT, R21, R69, PT ;  /* 0x000000451500720c */ /* 0x000fe40003f66270 */
[C-C-:B------:R-:W-:Y:S01]  /*92c0*/  LOP3.LUT R87, R68.reuse, 0x71, R3.reuse, 0xfe, !PT ;  /* 0x0000007144577812 */ /* 0x140fe200078efe03 */
[C---:B------:R-:W-:Y:S01]  /*92d0*/  HMMA.16816.F32.BF16 R172, R8.reuse, R18, R172 ;  /* 0x0000001208ac723c */ /* 0x040fe200000418ac */
[----:B------:R-:W1:Y:S05]  /*92e0*/  LDSM.16.M88.4 R16, [R226] ;  /* 0x00000000e210783b */ /* 0x000e6a0000000200 */
[----:B----4-:R-:W-:Y:S06]  /*92f0*/  HMMA.16816.F32.BF16 R4, R8, R26, R4 ;  /* 0x0000001a0804723c */ /* 0x010fec0000041804 */
[----:B------:R-:W-:Y:S01]  /*9300*/  HMMA.16816.F32.BF16 R32, R12, R34, RZ ;  /* 0x000000220c20723c */ /* 0x000fe200000418ff */
[----:B------:R-:W-:-:S02]  /*9310*/  LOP3.LUT R27, R68, 0x1, R3, 0xfe, !PT ;  /* 0x00000001441b7812 */ /* 0x000fc400078efe03 */
[----:B------:R-:W-:-:S03]  /*9320*/  LOP3.LUT R26, R68, 0x8, R3, 0xfe, !PT ;  /* 0x00000008441a7812 */ /* 0x000fc600078efe03 */
[C---:B------:R-:W-:Y:S01]  /*9330*/  HMMA.16816.F32.BF16 R20, R12.reuse, R36, RZ ;  /* 0x000000240c14723c */ /* 0x040fe200000418ff */
[----:B------:R-:W-:Y:S02]  /*9340*/  FSEL R67, R176, -INF , !P1 ;  /* 0xff800000b0437808 */ /* 0x000fe40004800000 */
[----:B------:R-:W-:Y:S02]  /*9350*/  FSEL R178, R178, -INF , !P3 ;  /* 0xff800000b2b27808 */ /* 0x000fe40005800000 */
[----:B------:R-:W-:Y:S01]  /*9360*/  ISETP.GE.AND P1, PT, R27, R69, PT ;  /* 0x000000451b00720c */ /* 0x000fe20003f26270 */
[----:B------:R-:W-:Y:S01]  /*9370*/  HMMA.16816.F32.BF16 R48, R12, R48, RZ ;  /* 0x000000300c30723c */ /* 0x000fe200000418ff */
[----:B------:R-:W-:-:S04]  /*9380*/  ISETP.GE.AND P3, PT, R26, R70, PT ;  /* 0x000000461a00720c */ /* 0x000fc80003f66270 */
[----:B------:R-:W-:Y:S01]  /*9390*/  FSEL R65, R172, -INF , !P3 ;  /* 0xff800000ac417808 */ /* 0x000fe20005800000 */
[----:B------:R-:W-:Y:S01]  /*93a0*/  HMMA.16816.F32.BF16 R40, R8, R28, R40 ;  /* 0x0000001c0828723c */ /* 0x000fe20000041828 */
[----:B------:R-:W-:Y:S02]  /*93b0*/  FSEL R107, R6, -INF , !P4 ;  /* 0xff800000066b7808 */ /* 0x000fe40006000000 */
[----:B------:R-:W-:Y:S02]  /*93c0*/  ISETP.GE.AND P4, PT, R27, R70, PT ;  /* 0x000000461b00720c */ /* 0x000fe40003f86270 */
[----:B------:R-:W-:Y:S01]  /*93d0*/  LOP3.LUT R6, R68, 0x9, R3, 0xfe, !PT ;  /* 0x0000000944067812 */ /* 0x000fe200078efe03 */
[----:B------:R-:W-:Y:S01]  /*93e0*/  HMMA.16816.F32.BF16 R36, R12, R38, RZ ;  /* 0x000000260c24723c */ /* 0x000fe200000418ff */
[----:B------:R-:W-:Y:S02]  /*93f0*/  FSEL R66, R177, -INF , !P4 ;  /* 0xff800000b1427808 */ /* 0x000fe40006000000 */
[----:B------:R-:W-:-:S02]  /*9400*/  FSEL R177, R179, -INF , !P1 ;  /* 0xff800000b3b17808 */ /* 0x000fc40004800000 */
[-C--:B------:R-:W-:Y:S01]  /*9410*/  ISETP.GE.AND P4, PT, R26, R69.reuse, PT ;  /* 0x000000451a00720c */ /* 0x080fe20003f86270 */
[C---:B------:R-:W-:Y:S01]  /*9420*/  HMMA.16816.F32.BF16 R32, R8.reuse, R30, R32 ;  /* 0x0000001e0820723c */ /* 0x040fe20000041820 */
[----:B------:R-:W2:Y:S01]  /*9430*/  LDSM.16.M88.4 R28, [R225] ;  /* 0x00000000e11c783b */ /* 0x000ea20000000200 */
[C---:B------:R-:W-:Y:S02]  /*9440*/  ISETP.GE.AND P1, PT, R6.reuse, R70, PT ;  /* 0x000000460600720c */ /* 0x040fe40003f26270 */
[----:B------:R-:W-:Y:S02]  /*9450*/  ISETP.GE.AND P3, PT, R6, R69, PT ;  /* 0x000000450600720c */ /* 0x000fe40003f66270 */
[C-C-:B------:R-:W-:Y:S01]  /*9460*/  LOP3.LUT R26, R68.reuse, 0x10, R3.reuse, 0xfe, !PT ;  /* 0x00000010441a7812 */ /* 0x140fe200078efe03 */
[----:B-1----:R-:W-:Y:S01]  /*9470*/  HMMA.16816.F32.BF16 R20, R8, R16, R20 ;  /* 0x000000100814723c */ /* 0x002fe20000041814 */
[----:B------:R-:W-:Y:S02]  /*9480*/  LOP3.LUT R6, R68, 0x11, R3, 0xfe, !PT ;  /* 0x0000001144067812 */ /* 0x000fe400078efe03 */
[----:B------:R-:W-:-:S02]  /*9490*/  FSEL R64, R173, -INF , !P1 ;  /* 0xff800000ad407808 */ /* 0x000fc40004800000 */
[----:B------:R-:W-:Y:S01]  /*94a0*/  FSEL R175, R175, -INF , !P3 ;  /* 0xff800000afaf7808 */ /* 0x000fe20005800000 */
[C---:B------:R-:W-:Y:S01]  /*94b0*/  HMMA.16816.F32.BF16 R48, R8.reuse, R24, R48 ;  /* 0x000000180830723c */ /* 0x040fe20000041830 */
[----:B------:R-:W-:Y:S02]  /*94c0*/  ISETP.GE.AND P1, PT, R26, R69, PT ;  /* 0x000000451a00720c */ /* 0x000fe40003f26270 */
[----:B------:R-:W-:Y:S02]  /*94d0*/  LOP3.LUT R16, R68, 0x18, R3, 0xfe, !PT ;  /* 0x0000001844107812 */ /* 0x000fe400078efe03 */
[-C--:B------:R-:W-:Y:S01]  /*94e0*/  ISETP.GE.AND P3, PT, R6, R70.reuse, PT ;  /* 0x000000460600720c */ /* 0x080fe20003f66270 */
[----:B------:R-:W-:Y:S01]  /*94f0*/  HMMA.16816.F32.BF16 R36, R8, R18, R36 ;  /* 0x000000120824723c */ /* 0x000fe20000041824 */
[----:B------:R-:W-:Y:S02]  /*9500*/  FSEL R176, R174, -INF , !P4 ;  /* 0xff800000aeb07808 */ /* 0x000fe40006000000 */
[----:B------:R-:W-:-:S02]  /*9510*/  ISETP.GE.AND P4, PT, R26, R70, PT ;  /* 0x000000461a00720c */ /* 0x000fc40003f86270 */
[----:B------:R-:W-:Y:S01]  /*9520*/  FSEL R168, R42, -INF , !P1 ;  /* 0xff8000002aa87808 */ /* 0x000fe20004800000 */
[C---:B------:R-:W-:Y:S01]  /*9530*/  HMMA.16816.F32.BF16 R24, R12.reuse, R116, RZ ;  /* 0x000000740c18723c */ /* 0x040fe200000418ff */
[----:B------:R-:W-:Y:S02]  /*9540*/  FSEL R72, R41, -INF , !P3 ;  /* 0xff80000029487808 */ /* 0x000fe40005800000 */
[C---:B------:R-:W-:Y:S02]  /*9550*/  ISETP.GE.AND P1, PT, R16.reuse, R70, PT ;  /* 0x000000461000720c */ /* 0x040fe40003f26270 */
[-C--:B------:R-:W-:Y:S01]  /*9560*/  ISETP.GE.AND P3, PT, R16, R69.reuse, PT ;  /* 0x000000451000720c */ /* 0x080fe20003f66270 */
[----:B------:R-:W-:Y:S01]  /*9570*/  HMMA.16816.F32.BF16 R116, R12, R118, RZ ;  /* 0x000000760c74723c */ /* 0x000fe200000418ff */
[----:B------:R-:W1:Y:S01]  /*9580*/  LDSM.16.M88.4 R16, [R224] ;  /* 0x00000000e010783b */ /* 0x000e620000000200 */
[----:B------:R-:W-:Y:S02]  /*9590*/  FSEL R71, R40, -INF , !P4 ;  /* 0xff80000028477808 */ /* 0x000fe40006000000 */
[----:B------:R-:W-:-:S02]  /*95a0*/  ISETP.GE.AND P4, PT, R6, R69, PT ;  /* 0x000000450600720c */ /* 0x000fc40003f86270 */
[--C-:B------:R-:W-:Y:S01]  /*95b0*/  LOP3.LUT R40, R68, 0x19, R3.reuse, 0xfe, !PT ;  /* 0x0000001944287812 */ /* 0x100fe200078efe03 */
[C---:B------:R-:W-:Y:S01]  /*95c0*/  HMMA.16816.F32.BF16 R100, R12.reuse, R88, RZ ;  /* 0x000000580c64723c */ /* 0x040fe200000418ff */
[----:B------:R-:W-:Y:S02]  /*95d0*/  FSEL R126, R43, -INF , !P4 ;  /* 0xff8000002b7e7808 */ /* 0x000fe40006000000 */
[----:B------:R-:W-:Y:S02]  /*95e0*/  FSEL R73, R32, -INF , !P1 ;  /* 0xff80000020497808 */ /* 0x000fe40004800000 */
[C---:B------:R-:W-:Y:S01]  /*95f0*/  ISETP.GE.AND P4, PT, R40.reuse, R70, PT ;  /* 0x000000462800720c */ /* 0x040fe20003f86270 */
[----:B------:R-:W-:Y:S01]  /*9600*/  HMMA.16816.F32.BF16 R88, R12, R90, RZ ;  /* 0x0000005a0c58723c */ /* 0x000fe200000418ff */
[----:B------:R-:W-:Y:S02]  /*9610*/  ISETP.GE.AND P1, PT, R40, R69, PT ;  /* 0x000000452800720c */ /* 0x000fe40003f26270 */
[----:B------:R-:W-:-:S02]  /*9620*/  LOP3.LUT R6, R68, 0x20, R3, 0xfe, !PT ;  /* 0x0000002044067812 */ /* 0x000fc400078efe03 */
[----:B------:R-:W-:Y:S01]  /*9630*/  LOP3.LUT R32, R68, 0x21, R3, 0xfe, !PT ;  /* 0x0000002144207812 */ /* 0x000fe200078efe03 */
[C---:B------:R-:W-:Y:S01]  /*9640*/  HMMA.16816.F32.BF16 R40, R12.reuse, R44, RZ ;  /* 0x0000002c0c28723c */ /* 0x040fe200000418ff */
[----:B------:R-:W-:Y:S02]  /*9650*/  FSEL R124, R34, -INF , !P3 ;  /* 0xff800000227c7808 */ /* 0x000fe40005800000 */
[----:B------:R-:W-:Y:S02]  /*9660*/  FSEL R74, R33, -INF , !P4 ;  /* 0xff800000214a7808 */ /* 0x000fe40006000000 */
[----:B------:R-:W-:Y:S01]  /*9670*/  FSEL R114, R35, -INF , !P1 ;  /* 0xff80000023727808 */ /* 0x000fe20004800000 */
[----:B------:R-:W-:Y:S01]  /*9680*/  HMMA.16816.F32.BF16 R44, R12, R46, RZ ;  /* 0x0000002e0c2c723c */ /* 0x000fe200000418ff */
[C---:B------:R-:W-:Y:S02]  /*9690*/  ISETP.GE.AND P3, PT, R6.reuse, R70, PT ;  /* 0x000000460600720c */ /* 0x040fe40003f66270 */
[----:B------:R-:W-:-:S02]  /*96a0*/  ISETP.GE.AND P4, PT, R6, R69, PT ;  /* 0x000000450600720c */ /* 0x000fc40003f86270 */
[----:B------:R-:W-:Y:S01]  /*96b0*/  ISETP.GE.AND P1, PT, R32, R70, PT ;  /* 0x000000462000720c */ /* 0x000fe20003f26270 */
[C---:B--2---:R-:W-:Y:S01]  /*96c0*/  HMMA.16816.F32.BF16 R24, R8.reuse, R28, R24 ;  /* 0x0000001c0818723c */ /* 0x044fe20000041818 */
[----:B------:R-:W-:Y:S02]  /*96d0*/  LOP3.LUT R6, R68, 0x30, R3, 0xfe, !PT ;  /* 0x0000003044067812 */ /* 0x000fe400078efe03 */
[----:B------:R-:W-:Y:S02]  /*96e0*/  FSEL R75, R48, -INF , !P3 ;  /* 0xff800000304b7808 */ /* 0x000fe40005800000 */
[----:B------:R-:W-:Y:S01]  /*96f0*/  FSEL R113, R50, -INF , !P4 ;  /* 0xff80000032717808 */ /* 0x000fe20006000000 */
[----:B------:R-:W-:Y:S01]  /*9700*/  HMMA.16816.F32.BF16 R116, R8, R30, R116 ;  /* 0x0000001e0874723c */ /* 0x000fe20000041874 */
[----:B------:R-:W-:Y:S02]  /*9710*/  FSEL R76, R49, -INF , !P1 ;  /* 0xff800000314c7808 */ /* 0x000fe40004800000 */
[----:B------:R-:W-:-:S02]  /*9720*/  ISETP.GE.AND P3, PT, R32, R69, PT ;  /* 0x000000452000720c */ /* 0x000fc40003f66270 */
[CC--:B------:R-:W-:Y:S01]  /*9730*/  ISETP.GE.AND P4, PT, R6.reuse, R70.reuse, PT ;  /* 0x000000460600720c */ /* 0x0c0fe20003f86270 */
[----:B------:R-:W2:Y:S01]  /*9740*/  LDSM.16.M88.4 R32, [R232+0x2c00] ;  /* 0x002c0000e820783b */ /* 0x000ea20000000200 */
[----:B------:R-:W-:Y:S01]  /*9750*/  ISETP.GE.AND P1, PT, R6, R69, PT ;  /* 0x000000450600720c */ /* 0x000fe20003f26270 */
[C---:B-1----:R-:W-:Y:S01]  /*9760*/  HMMA.16816.F32.BF16 R40, R8.reuse, R16, R40 ;  /* 0x000000100828723c */ /* 0x042fe20000041828 */
[C-C-:B------:R-:W-:Y:S02]  /*9770*/  LOP3.LUT R6, R68.reuse, 0x31, R3.reuse, 0xfe, !PT ;  /* 0x0000003144067812 */ /* 0x140fe400078efe03 */
[----:B------:R-:W-:Y:S02]  /*9780*/  FSEL R109, R51, -INF , !P3 ;  /* 0xff800000336d7808 */ /* 0x000fe40005800000 */
[----:B------:R-:W-:Y:S01]  /*9790*/  LOP3.LUT R28, R68, 0x38, R3, 0xfe, !PT ;  /* 0x00000038441c7812 */ /* 0x000fe200078efe03 */
[----:B------:R-:W-:Y:S01]  /*97a0*/  HMMA.16816.F32.BF16 R44, R8, R18, R44 ;  /* 0x00000012082c723c */ /* 0x000fe2000004182c */
[----:B------:R-:W-:-:S02]  /*97b0*/  ISETP.GE.AND P3, PT, R6, R70, PT ;  /* 0x000000460600720c */ /* 0x000fc40003f66270 */
[----:B------:R-:W-:Y:S02]  /*97c0*/  FSEL R104, R22, -INF , !P1 ;  /* 0xff80000016687808 */ /* 0x000fe40004800000 */
[----:B------:R-:W-:Y:S02]  /*97d0*/  FSEL R78, R21, -INF , !P3 ;  /* 0xff800000154e7808 */ /* 0x000fe40005800000 */
[C---:B------:R-:W-:Y:S02]  /*97e0*/  ISETP.GE.AND P1, PT, R28.reuse, R70, PT ;  /* 0x000000461c00720c */ /* 0x040fe40003f26270 */
[-C--:B------:R-:W-:Y:S02]  /*97f0*/  ISETP.GE.AND P3, PT, R28, R69.reuse, PT ;  /* 0x000000451c00720c */ /* 0x080fe40003f66270 */
[----:B------:R-:W1:Y:S01]  /*9800*/  LDSM.16.M88.4 R28, [R223] ;  /* 0x00000000df1c783b */ /* 0x000e620000000200 */
[----:B------:R-:W-:Y:S02]  /*9810*/  FSEL R77, R20, -INF , !P4 ;  /* 0xff800000144d7808 */ /* 0x000fe40006000000 */
[----:B------:R-:W-:-:S02]  /*9820*/  ISETP.GE.AND P4, PT, R6, R69, PT ;  /* 0x000000450600720c */ /* 0x000fc40003f86270 */
[--C-:B------:R-:W-:Y:S02]  /*9830*/  LOP3.LUT R20, R68, 0x39, R3.reuse, 0xfe, !PT ;  /* 0x0000003944147812 */ /* 0x100fe400078efe03 */
[----:B------:R-:W-:Y:S02]  /*9840*/  FSEL R6, R23, -INF , !P4 ;  /* 0xff80000017067808 */ /* 0x000fe40006000000 */
[----:B------:R-:W-:Y:S02]  /*9850*/  ISETP.GE.AND P4, PT, R20, R70, PT ;  /* 0x000000461400720c */ /* 0x000fe40003f86270 */
[----:B------:R-:W-:Y:S02]  /*9860*/  LOP3.LUT R16, R68, 0x40, R3, 0xfe, !PT ;  /* 0x0000004044107812 */ /* 0x000fe400078efe03 */
[----:B------:R-:W-:Y:S02]  /*9870*/  FSEL R79, R36, -INF , !P1 ;  /* 0xff800000244f7808 */ /* 0x000fe40004800000 */
[----:B------:R-:W-:-:S02]  /*9880*/  ISETP.GE.AND P1, PT, R20, R69, PT ;  /* 0x000000451400720c */ /* 0x000fc40003f26270 */
[----:B------:R-:W-:Y:S01]  /*9890*/  FSEL R182, R38, -INF , !P3 ;  /* 0xff80000026b67808 */ /* 0x000fe20005800000 */
[----:B------:R-:W3:Y:S01]  /*98a0*/  LDSM.16.M88.4 R20, [R222] ;  /* 0x00000000de14783b */ /* 0x000ee20000000200 */
[----:B------:R-:W-:Y:S02]  /*98b0*/  FSEL R80, R37, -INF , !P4 ;  /* 0xff80000025507808 */ /* 0x000fe40006000000 */
[C---:B------:R-:W-:Y:S02]  /*98c0*/  ISETP.GE.AND P3, PT, R16.reuse, R70, PT ;  /* 0x000000461000720c */ /* 0x040fe40003f66270 */
[----:B------:R-:W-:Y:S02]  /*98d0*/  ISETP.GE.AND P4, PT, R16, R69, PT ;  /* 0x000000451000720c */ /* 0x000fe40003f86270 */
[----:B------:R-:W-:Y:S01]  /*98e0*/  HMMA.16816.F32.BF16 R16, R12, R60, RZ ;  /* 0x0000003c0c10723c */ /* 0x000fe200000418ff */
[----:B------:R-:W-:Y:S02]  /*98f0*/  LOP3.LUT R37, R68, 0x41, R3, 0xfe, !PT ;  /* 0x0000004144257812 */ /* 0x000fe400078efe03 */
[----:B------:R-:W-:-:S02]  /*9900*/  FSEL R181, R39, -INF , !P1 ;  /* 0xff80000027b57808 */ /* 0x000fc40004800000 */
[C---:B------:R-:W-:Y:S01]  /*9910*/  ISETP.GE.AND P1, PT, R37.reuse, R70, PT ;  /* 0x000000462500720c */ /* 0x040fe20003f26270 */
[----:B------:R-:W-:Y:S01]  /*9920*/  HMMA.16816.F32.BF16 R60, R12, R62, RZ ;  /* 0x0000003e0c3c723c */ /* 0x000fe200000418ff */
[--C-:B------:R-:W-:Y:S02]  /*9930*/  LOP3.LUT R36, R68, 0x48, R3.reuse, 0xfe, !PT ;  /* 0x0000004844247812 */ /* 0x100fe400078efe03 */
[----:B------:R-:W-:Y:S02]  /*9940*/  FSEL R81, R24, -INF , !P3 ;  /* 0xff80000018517808 */ /* 0x000fe40005800000 */
[----:B------:R-:W-:Y:S02]  /*9950*/  ISETP.GE.AND P3, PT, R37, R69, PT ;  /* 0x000000452500720c */ /* 0x000fe40003f66270 */
[----:B------:R-:W-:Y:S02]  /*9960*/  FSEL R82, R25, -INF , !P1 ;  /* 0xff80000019527808 */ /* 0x000fe40004800000 */
[----:B------:R-:W-:-:S02]  /*9970*/  LOP3.LUT R25, R68, 0x49, R3, 0xfe, !PT ;  /* 0x0000004944197812 */ /* 0x000fc400078efe03 */
[----:B------:R-:W-:Y:S02]  /*9980*/  FSEL R180, R26, -INF , !P4 ;  /* 0xff8000001ab47808 */ /* 0x000fe40006000000 */
[CC--:B------:R-:W-:Y:S02]  /*9990*/  ISETP.GE.AND P4, PT, R36.reuse, R70.reuse, PT ;  /* 0x000000462400720c */ /* 0x0c0fe40003f86270 */
[----:B------:R-:W-:Y:S02]  /*99a0*/  ISETP.GE.AND P1, PT, R36, R69, PT ;  /* 0x000000452400720c */ /* 0x000fe40003f26270 */
[C---:B--2---:R-:W-:Y:S01]  /*99b0*/  HMMA.16816.F32.BF16 R36, R12.reuse, R32, RZ ;  /* 0x000000200c24723c */ /* 0x044fe200000418ff */
[----:B------:R-:W-:Y:S02]  /*99c0*/  FSEL R112, R27, -INF , !P3 ;  /* 0xff8000001b707808 */ /* 0x000fe40005800000 */
[----:B------:R-:W-:Y:S02]  /*99d0*/  LOP3.LUT R24, R68, 0x50, R3, 0xfe, !PT ;  /* 0x0000005044187812 */ /* 0x000fe400078efe03 */
[----:B------:R-:W-:Y:S01]  /*99e0*/  ISETP.GE.AND P3, PT, R25, R70, PT ;  /* 0x000000461900720c */ /* 0x000fe20003f66270 */
[----:B------:R-:W-:Y:S01]  /*99f0*/  HMMA.16816.F32.BF16 R32, R12, R34, RZ ;  /* 0x000000220c20723c */ /* 0x000fe200000418ff */
[----:B------:R-:W-:-:S02]  /*9a00*/  FSEL R83, R116, -INF , !P4 ;  /* 0xff80000074537808 */ /* 0x000fc40006000000 */
[-C--:B------:R-:W-:Y:S02]  /*9a10*/  ISETP.GE.AND P4, PT, R25, R69.reuse, PT ;  /* 0x000000451900720c */ /* 0x080fe40003f86270 */
[----:B------:R-:W-:Y:S01]  /*9a20*/  FSEL R118, R118, -INF , !P1 ;  /* 0xff80000076767808 */ /* 0x000fe20004800000 */
[C---:B-1----:R-:W-:Y:S01]  /*9a30*/  HMMA.16816.F32.BF16 R16, R8.reuse, R28, R16 ;  /* 0x0000001c0810723c */ /* 0x042fe20000041810 */
[----:B------:R-:W-:Y:S02]  /*9a40*/  FSEL R84, R117, -INF , !P3 ;  /* 0xff80000075547808 */ /* 0x000fe40005800000 */
[C---:B------:R-:W-:Y:S02]  /*9a50*/  ISETP.GE.AND P1, PT, R24.reuse, R70, PT ;  /* 0x000000461800720c */ /* 0x040fe40003f26270 */
[----:B------:R-:W-:Y:S01]  /*9a60*/  ISETP.GE.AND P3, PT, R24, R69, PT ;  /* 0x000000451800720c */ /* 0x000fe20003f66270 */
[----:B------:R-:W-:Y:S01]  /*9a70*/  HMMA.16816.F32.BF16 R60, R8, R30, R60 ;  /* 0x0000001e083c723c */ /* 0x000fe2000004183c */
[----:B------:R-:W-:Y:S01]  /*9a80*/  LOP3.LUT R48, R68, 0x51, R3, 0xfe, !PT ;  /* 0x0000005144307812 */ /* 0x000fe200078efe03 */
[----:B------:R-:W1:Y:S01]  /*9a90*/  LDSM.16.M88.4 R24, [R232+0x3400] ;  /* 0x00340000e818783b */ /* 0x000e620000000200 */
[----:B------:R-:W-:-:S02]  /*9aa0*/  FSEL R120, R119, -INF , !P4 ;  /* 0xff80000077787808 */ /* 0x000fc40006000000 */
[----:B------:R-:W-:Y:S01]  /*9ab0*/  LOP3.LUT R28, R68, 0x58, R3, 0xfe, !PT ;  /* 0x00000058441c7812 */ /* 0x000fe200078efe03 */
[C---:B---3--:R-:W-:Y:S01]  /*9ac0*/  HMMA.16816.F32.BF16 R36, R8.reuse, R20, R36 ;  /* 0x000000140824723c */ /* 0x048fe20000041824 */
[-C--:B------:R-:W-:Y:S02]  /*9ad0*/  ISETP.GE.AND P4, PT, R48, R70.reuse, PT ;  /* 0x000000463000720c */ /* 0x080fe40003f86270 */
[----:B------:R-:W-:Y:S02]  /*9ae0*/  FSEL R122, R42, -INF , !P3 ;  /* 0xff8000002a7a7808 */ /* 0x000fe40005800000 */
[----:B------:R-:W-:Y:S01]  /*9af0*/  FSEL R86, R41, -INF , !P4 ;  /* 0xff80000029567808 */ /* 0x000fe20006000000 */
[----:B------:R-:W-:Y:S01]  /*9b00*/  HMMA.16816.F32.BF16 R32, R8, R22, R32 ;  /* 0x000000160820723c */ /* 0x000fe20000041820 */
[C---:B------:R-:W-:Y:S02]  /*9b10*/  ISETP.GE.AND P3, PT, R28.reuse, R70, PT ;  /* 0x000000461c00720c */ /* 0x040fe40003f66270 */
[----:B------:R-:W-:-:S02]  /*9b20*/  ISETP.GE.AND P4, PT, R28, R69, PT ;  /* 0x000000451c00720c */ /* 0x000fc40003f86270 */
[----:B------:R-:W2:Y:S01]  /*9b30*/  LDSM.16.M88.4 R28, [R221] ;  /* 0x00000000dd1c783b */ /* 0x000ea20000000200 */
[----:B------:R-:W-:Y:S02]  /*9b40*/  FSEL R85, R40, -INF , !P1 ;  /* 0xff80000028557808 */ /* 0x000fe40004800000 */
[----:B------:R-:W-:Y:S02]  /*9b50*/  ISETP.GE.AND P1, PT, R48, R69, PT ;  /* 0x000000453000720c */ /* 0x000fe40003f26270 */
[C-C-:B------:R-:W-:Y:S01]  /*9b60*/  LOP3.LUT R40, R68.reuse, 0x59, R3.reuse, 0xfe, !PT ;  /* 0x0000005944287812 */ /* 0x140fe200078efe03 */
[----:B------:R-:W-:Y:S01]  /*9b70*/  LDSM.16.M88.4 R48, [R232+0x3800] ;  /* 0x00380000e830783b */ /* 0x000fe20000000200 */
[----:B------:R-:W-:Y:S02]  /*9b80*/  FSEL R174, R43, -INF , !P1 ;  /* 0xff8000002bae7808 */ /* 0x000fe40004800000 */
[----:B------:R-:W-:Y:S02]  /*9b90*/  LOP3.LUT R20, R68, 0x60, R3, 0xfe, !PT ;  /* 0x0000006044147812 */ /* 0x000fe400078efe03 */
[----:B------:R-:W-:-:S02]  /*9ba0*/  ISETP.GE.AND P1, PT, R40, R70, PT ;  /* 0x000000462800720c */ /* 0x000fc40003f26270 */
[----:B------:R-:W-:Y:S02]  /*9bb0*/  FSEL R173, R46, -INF , !P4 ;  /* 0xff8000002ead7808 */ /* 0x000fe40006000000 */
[----:B------:R-:W-:Y:S02]  /*9bc0*/  FSEL R187, R45, -INF , !P1 ;  /* 0xff8000002dbb7808 */ /* 0x000fe40004800000 */
[----:B------:R-:W-:Y:S02]  /*9bd0*/  FSEL R119, R44, -INF , !P3 ;  /* 0xff8000002c777808 */ /* 0x000fe40005800000 */
[C---:B------:R-:W-:Y:S02]  /*9be0*/  ISETP.GE.AND P4, PT, R20.reuse, R70, PT ;  /* 0x000000461400720c */ /* 0x040fe40003f86270 */
[-C--:B------:R-:W-:Y:S02]  /*9bf0*/  ISETP.GE.AND P1, PT, R20, R69.reuse, PT ;  /* 0x000000451400720c */ /* 0x080fe40003f26270 */
[----:B------:R-:W-:Y:S01]  /*9c00*/  ISETP.GE.AND P3, PT, R40, R69, PT ;  /* 0x000000452800720c */ /* 0x000fe20003f66270 */
[----:B------:R-:W3:Y:S01]  /*9c10*/  LDSM.16.M88.4 R20, [R220] ;  /* 0x00000000dc14783b */ /* 0x000ee20000000200 */
[----:B------:R-:W-:Y:S01]  /*9c20*/  HMMA.16816.F32.BF16 R40, R12, R56, RZ ;  /* 0x000000380c28723c */ /* 0x000fe200000418ff */
[----:B------:R-:W-:-:S02]  /*9c30*/  LOP3.LUT R45, R68, 0x61, R3, 0xfe, !PT ;  /* 0x00000061442d7812 */ /* 0x000fc400078efe03 */
[----:B------:R-:W-:Y:S02]  /*9c40*/  FSEL R172, R47, -INF , !P3 ;  /* 0xff8000002fac7808 */ /* 0x000fe40005800000 */
[C---:B------:R-:W-:Y:S01]  /*9c50*/  ISETP.GE.AND P3, PT, R45.reuse, R70, PT ;  /* 0x000000462d00720c */ /* 0x040fe20003f66270 */
[----:B------:R-:W-:Y:S01]  /*9c60*/  HMMA.16816.F32.BF16 R56, R12, R58, RZ ;  /* 0x0000003a0c38723c */ /* 0x000fe200000418ff */
[----:B------:R-:W-:Y:S02]  /*9c70*/  LOP3.LUT R44, R68, 0x68, R3, 0xfe, !PT ;  /* 0x00000068442c7812 */ /* 0x000fe400078efe03 */
[----:B------:R-:W-:Y:S02]  /*9c80*/  FSEL R188, R16, -INF , !P4 ;  /* 0xff80000010bc7808 */ /* 0x000fe40006000000 */
[----:B------:R-:W-:Y:S02]  /*9c90*/  ISETP.GE.AND P4, PT, R45, R69, PT ;  /* 0x000000452d00720c */ /* 0x000fe40003f86270 */
[----:B------:R-:W-:-:S02]  /*9ca0*/  FSEL R189, R17, -INF , !P3 ;  /* 0xff80000011bd7808 */ /* 0x000fc40005800000 */
[--C-:B------:R-:W-:Y:S02]  /*9cb0*/  LOP3.LUT R17, R68, 0x69, R3.reuse, 0xfe, !PT ;  /* 0x0000006944117812 */ /* 0x100fe400078efe03 */
[----:B------:R-:W-:Y:S02]  /*9cc0*/  FSEL R171, R18, -INF , !P1 ;  /* 0xff80000012ab7808 */ /* 0x000fe40004800000 */
[C---:B------:R-:W-:Y:S02]  /*9cd0*/  ISETP.GE.AND P1, PT, R44.reuse, R70, PT ;  /* 0x000000462c00720c */ /* 0x040fe40003f26270 */
[----:B------:R-:W-:Y:S02]  /*9ce0*/  ISETP.GE.AND P3, PT, R44, R69, PT ;  /* 0x000000452c00720c */ /* 0x000fe40003f66270 */
[----:B-1----:R-:W-:Y:S01]  /*9cf0*/  HMMA.16816.F32.BF16 R44, R12, R24, RZ ;  /* 0x000000180c2c723c */ /* 0x002fe200000418ff */
[----:B------:R-:W-:Y:S02]  /*9d00*/  FSEL R170, R19, -INF , !P4 ;  /* 0xff80000013aa7808 */ /* 0x000fe40006000000 */
[----:B------:R-:W-:-:S02]  /*9d10*/  LOP3.LUT R16, R68, 0x70, R3, 0xfe, !PT ;  /* 0x0000007044107812 */ /* 0x000fc400078efe03 */
[CC--:B------:R-:W-:Y:S01]  /*9d20*/  ISETP.GE.AND P4, PT, R17.reuse, R70.reuse, PT ;  /* 0x000000461100720c */ /* 0x0c0fe20003f86270 */
[----:B------:R-:W-:Y:S01]  /*9d30*/  HMMA.16816.F32.BF16 R24, R12, R26, RZ ;  /* 0x0000001a0c18723c */ /* 0x000fe200000418ff */
[----:B------:R-:W-:Y:S02]  /*9d40*/  FSEL R60, R60, -INF , !P1 ;  /* 0xff8000003c3c7808 */ /* 0x000fe40004800000 */
[----:B------:R-:W-:Y:S02]  /*9d50*/  ISETP.GE.AND P1, PT, R17, R69, PT ;  /* 0x000000451100720c */ /* 0x000fe40003f26270 */
[----:B------:R-:W-:Y:S01]  /*9d60*/  FSEL R167, R62, -INF , !P3 ;  /* 0xff8000003ea77808 */ /* 0x000fe20005800000 */
[----:B--2---:R-:W-:Y:S01]  /*9d70*/  HMMA.16816.F32.BF16 R40, R8, R28, R40 ;  /* 0x0000001c0828723c */ /* 0x004fe20000041828 */
[----:B------:R-:W-:Y:S02]  /*9d80*/  FSEL R61, R61, -INF , !P4 ;  /* 0xff8000003d3d7808 */ /* 0x000fe40006000000 */
[----:B------:R-:W-:-:S02]  /*9d90*/  ISETP.GE.AND P3, PT, R16, R70, PT ;  /* 0x000000461000720c */ /* 0x000fc40003f66270 */
[----:B------:R-:W-:Y:S01]  /*9da0*/  ISETP.GE.AND P4, PT, R16, R69, PT ;  /* 0x000000451000720c */ /* 0x000fe20003f86270 */
[C---:B------:R-:W-:Y:S01]  /*9db0*/  HMMA.16816.F32.BF16 R56, R8.reuse, R30, R56 ;  /* 0x0000001e0838723c */ /* 0x040fe20000041838 */
[----:B------:R-:W1:Y:S01]  /*9dc0*/  LDSM.16.M88.4 R16, [R232+0x3c00] ;  /* 0x003c0000e810783b */ /* 0x000e620000000200 */
[----:B------:R-:W-:Y:S02]  /*9dd0*/  FSEL R166, R63, -INF , !P1 ;  /* 0xff8000003fa67808 */ /* 0x000fe40004800000 */
[----:B------:R-:W-:Y:S02]  /*9de0*/  LOP3.LUT R28, R68, 0x78, R3, 0xfe, !PT ;  /* 0x00000078441c7812 */ /* 0x000fe400078efe03 */
[----:B------:R-:W-:Y:S01]  /*9df0*/  ISETP.GE.AND P1, PT, R87, R70, PT ;  /* 0x000000465700720c */ /* 0x000fe20003f26270 */
[----:B---3--:R-:W-:Y:S01]  /*9e00*/  HMMA.16816.F32.BF16 R44, R8, R20, R44 ;  /* 0x00000014082c723c */ /* 0x008fe2000004182c */
[----:B------:R-:W-:Y:S02]  /*9e10*/  FSEL R165, R38, -INF , !P4 ;  /* 0xff80000026a57808 */ /* 0x000fe40006000000 */
[----:B------:R-:W-:-:S02]  /*9e20*/  FSEL R63, R37, -INF , !P1 ;  /* 0xff800000253f7808 */ /* 0x000fc40004800000 */
[C---:B------:R-:W-:Y:S01]  /*9e30*/  ISETP.GE.AND P4, PT, R28.reuse, R70, PT ;  /* 0x000000461c00720c */ /* 0x040fe20003f86270 */
[----:B------:R-:W-:Y:S01]  /*9e40*/  HMMA.16816.F32.BF16 R24, R8, R22, R24 ;  /* 0x000000160818723c */ /* 0x000fe20000041818 */
[-C--:B------:R-:W-:Y:S02]  /*9e50*/  ISETP.GE.AND P1, PT, R28, R69.reuse, PT ;  /* 0x000000451c00720c */ /* 0x080fe40003f26270 */
[----:B------:R-:W2:Y:S01]  /*9e60*/  LDSM.16.M88.4 R28, [R219] ;  /* 0x00000000db1c783b */ /* 0x000ea20000000200 */
[----:B------:R-:W-:Y:S02]  /*9e70*/  FSEL R62, R36, -INF , !P3 ;  /* 0xff800000243e7808 */ /* 0x000fe40005800000 */
[----:B------:R-:W-:Y:S02]  /*9e80*/  ISETP.GE.AND P3, PT, R87, R69, PT ;  /* 0x000000455700720c */ /* 0x000fe40003f66270 */
[----:B------:R-:W-:Y:S02]  /*9e90*/  LOP3.LUT R36, R68, 0x79, R3, 0xfe, !PT ;  /* 0x0000007944247812 */ /* 0x000fe400078efe03 */
[----:B------:R-:W-:-:S02]  /*9ea0*/  FSEL R164, R39, -INF , !P3 ;  /* 0xff80000027a47808 */ /* 0x000fc40005800000 */
[----:B------:R-:W-:Y:S02]  /*9eb0*/  LOP3.LUT R20, R68, 0x80, R3, 0xfe, !PT ;  /* 0x0000008044147812 */ /* 0x000fe400078efe03 */
[-C--:B------:R-:W-:Y:S02]  /*9ec0*/  ISETP.GE.AND P3, PT, R36, R70.reuse, PT ;  /* 0x000000462400720c */ /* 0x080fe40003f66270 */
[----:B------:R-:W-:Y:S02]  /*9ed0*/  FSEL R163, R34, -INF , !P1 ;  /* 0xff80000022a37808 */ /* 0x000fe40004800000 */
[----:B------:R-:W-:Y:S02]  /*9ee0*/  FSEL R191, R33, -INF , !P3 ;  /* 0xff80000021bf7808 */ /* 0x000fe40005800000 */
[----:B------:R-:W-:Y:S02]  /*9ef0*/  FSEL R190, R32, -INF , !P4 ;  /* 0xff80000020be7808 */ /* 0x000fe40006000000 */
[----:B------:R-:W-:-:S02]  /*9f00*/  ISETP.GE.AND P1, PT, R20, R70, PT ;  /* 0x000000461400720c */ /* 0x000fc40003f26270 */
[-C--:B------:R-:W-:Y:S02]  /*9f10*/  ISETP.GE.AND P3, PT, R20, R69.reuse, PT ;  /* 0x000000451400720c */ /* 0x080fe40003f66270 */
[----:B------:R-:W-:Y:S01]  /*9f20*/  ISETP.GE.AND P4, PT, R36, R69, PT ;  /* 0x000000452400720c */ /* 0x000fe20003f86270 */
[----:B------:R-:W3:Y:S01]  /*9f30*/  LDSM.16.M88.4 R20, [R218] ;  /* 0x00000000da14783b */ /* 0x000ee20000000200 */
[C---:B------:R-:W-:Y:S01]  /*9f40*/  HMMA.16816.F32.BF16 R36, R12.reuse, R48, RZ ;  /* 0x000000300c24723c */ /* 0x040fe200000418ff */
[C-C-:B------:R-:W-:Y:S02]  /*9f50*/  LOP3.LUT R33, R68.reuse, 0x81, R3.reuse, 0xfe, !PT ;  /* 0x0000008144217812 */ /* 0x140fe400078efe03 */
[----:B------:R-:W-:Y:S02]  /*9f60*/  FSEL R162, R35, -INF , !P4 ;  /* 0xff80000023a27808 */ /* 0x000fe40006000000 */
[----:B------:R-:W-:Y:S01]  /*9f70*/  ISETP.GE.AND P4, PT, R33, R70, PT ;  /* 0x000000462100720c */ /* 0x000fe20003f86270 */
[----:B------:R-:W-:Y:S01]  /*9f80*/  HMMA.16816.F32.BF16 R48, R12, R50, RZ ;  /* 0x000000320c30723c */ /* 0x000fe200000418ff */
[----:B------:R-:W-:-:S02]  /*9f90*/  LOP3.LUT R32, R68, 0x88, R3, 0xfe, !PT ;  /* 0x0000008844207812 */ /* 0x000fc400078efe03 */
[----:B------:R-:W-:Y:S02]  /*9fa0*/  FSEL R192, R40, -INF , !P1 ;  /* 0xff80000028c07808 */ /* 0x000fe40004800000 */
[----:B------:R-:W-:Y:S02]  /*9fb0*/  FSEL R161, R42, -INF , !P3 ;  /* 0xff8000002aa17808 */ /* 0x000fe40005800000 */
[----:B------:R-:W-:Y:S02]  /*9fc0*/  FSEL R193, R41, -INF , !P4 ;  /* 0xff80000029c17808 */ /* 0x000fe40006000000 */
[-C--:B------:R-:W-:Y:S02]  /*9fd0*/  ISETP.GE.AND P1, PT, R33, R69.reuse, PT ;  /* 0x000000452100720c */ /* 0x080fe40003f26270 */
[C---:B------:R-:W-:Y:S02]  /*9fe0*/  ISETP.GE.AND P3, PT, R32.reuse, R70, PT ;  /* 0x000000462000720c */ /* 0x040fe40003f66270 */
[----:B------:R-:W-:-:S02]  /*9ff0*/  ISETP.GE.AND P4, PT, R32, R69, PT ;  /* 0x000000452000720c */ /* 0x000fc40003f86270 */
[----:B-1----:R-:W-:Y:S01]  /*a000*/  HMMA.16816.F32.BF16 R32, R12, R16, RZ ;  /* 0x000000100c20723c */ /* 0x002fe200000418ff */
[C-C-:B------:R-:W-:Y:S02]  /*a010*/  LOP3.LUT R41, R68.reuse, 0x89, R3.reuse, 0xfe, !PT ;  /* 0x0000008944297812 */ /* 0x140fe400078efe03 */
[----:B------:R-:W-:Y:S02]  /*a020*/  FSEL R160, R43, -INF , !P1 ;  /* 0xff8000002ba07808 */ /* 0x000fe40004800000 */
[--C-:B------:R-:W-:Y:S01]  /*a030*/  LOP3.LUT R40, R68, 0x90, R3.reuse, 0xfe, !PT ;  /* 0x0000009044287812 */ /* 0x100fe200078efe03 */
[----:B--2---:R-:W-:Y:S01]  /*a040*/  HMMA.16816.F32.BF16 R36, R8, R28, R36 ;  /* 0x0000001c0824723c */ /* 0x004fe20000041824 */
[----:B------:R-:W-:Y:S02]  /*a050*/  FSEL R56, R56, -INF , !P3 ;  /* 0xff80000038387808 */ /* 0x000fe40005800000 */
[C---:B------:R-:W-:Y:S02]  /*a060*/  ISETP.GE.AND P1, PT, R41.reuse, R70, PT ;  /* 0x000000462900720c */ /* 0x040fe40003f26270 */
[----:B------:R-:W-:Y:S01]  /*a070*/  ISETP.GE.AND P3, PT, R41, R69, PT ;  /* 0x000000452900720c */ /* 0x000fe20003f66270 */
[----:B------:R-:W-:Y:S01]  /*a080*/  HMMA.16816.F32.BF16 R16, R12, R18, RZ ;  /* 0x000000120c10723c */ /* 0x000fe200000418ff */
[----:B------:R-:W-:-:S02]  /*a090*/  LOP3.LUT R87, R68, 0x91, R3, 0xfe, !PT ;  /* 0x0000009144577812 */ /* 0x000fc400078efe03 */
[----:B------:R-:W-:Y:S02]  /*a0a0*/  FSEL R159, R58, -INF , !P4 ;  /* 0xff8000003a9f7808 */ /* 0x000fe40006000000 */
[CC--:B------:R-:W-:Y:S01]  /*a0b0*/  ISETP.GE.AND P4, PT, R40.reuse, R70.reuse, PT ;  /* 0x000000462800720c */ /* 0x0c0fe20003f86270 */
[C---:B------:R-:W-:Y:S01]  /*a0c0*/  HMMA.16816.F32.BF16 R48, R8.reuse, R30, R48 ;  /* 0x0000001e0830723c */ /* 0x040fe20000041830 */
[----:B------:R-:W-:Y:S02]  /*a0d0*/  FSEL R57, R57, -INF , !P1 ;  /* 0xff80000039397808 */ /* 0x000fe40004800000 */
[----:B------:R-:W-:Y:S02]  /*a0e0*/  FSEL R158, R59, -INF , !P3 ;  /* 0xff8000003b9e7808 */ /* 0x000fe40005800000 */
[----:B------:R-:W-:Y:S01]  /*a0f0*/  ISETP.GE.AND P1, PT, R40, R69, PT ;  /* 0x000000452800720c */ /* 0x000fe20003f26270 */
[----:B---3--:R-:W-:Y:S01]  /*a100*/  HMMA.16816.F32.BF16 R32, R8, R20, R32 ;  /* 0x000000140820723c */ /* 0x008fe20000041820 */
[----:B------:R-:W-:Y:S01]  /*a110*/  LOP3.LUT R28, R68, 0x98, R3, 0xfe, !PT ;  /* 0x00000098441c7812 */ /* 0x000fe200078efe03 */
[----:B------:R-:W1:Y:S01]  /*a120*/  LDSM.16.M88.4 R40, [R232+0x4400] ;  /* 0x00440000e828783b */ /* 0x000e620000000200 */
[----:B------:R-:W-:-:S02]  /*a130*/  ISETP.GE.AND P3, PT, R87, R70, PT ;  /* 0x000000465700720c */ /* 0x000fc40003f66270 */
[----:B------:R-:W-:Y:S02]  /*a140*/  FSEL R58, R44, -INF , !P4 ;  /* 0xff8000002c3a7808 */ /* 0x000fe40006000000 */
[----:B------:R-:W-:Y:S02]  /*a150*/  ISETP.GE.AND P4, PT, R87, R69, PT ;  /* 0x000000455700720c */ /* 0x000fe40003f86270 */
[----:B------:R-:W-:Y:S02]  /*a160*/  FSEL R157, R46, -INF , !P1 ;  /* 0xff8000002e9d7808 */ /* 0x000fe40004800000 */
[----:B------:R-:W-:Y:S01]  /*a170*/  FSEL R59, R45, -INF , !P3 ;  /* 0xff8000002d3b7808 */ /* 0x000fe20005800000 */
[----:B------:R-:W-:Y:S01]  /*a180*/  HMMA.16816.F32.BF16 R16, R8, R22, R16 ;  /* 0x000000160810723c */ /* 0x000fe20000041810 */
[----:B------:R-:W-:Y:S02]  /*a190*/  LOP3.LUT R44, R68, 0x99, R3, 0xfe, !PT ;  /* 0x00000099442c7812 */ /* 0x000fe400078efe03 */
[----:B------:R-:W-:-:S02]  /*a1a0*/  ISETP.GE.AND P1, PT, R28, R70, PT ;  /* 0x000000461c00720c */ /* 0x000fc40003f26270 */
[-C--:B------:R-:W-:Y:S02]  /*a1b0*/  ISETP.GE.AND P3, PT, R28, R69.reuse, PT ;  /* 0x000000451c00720c */ /* 0x080fe40003f66270 */
[----:B------:R-:W2:Y:S01]  /*a1c0*/  LDSM.16.M88.4 R28, [R217] ;  /* 0x00000000d91c783b */ /* 0x000ea20000000200 */
[----:B------:R-:W-:Y:S02]  /*a1d0*/  FSEL R156, R47, -INF , !P4 ;  /* 0xff8000002f9c7808 */ /* 0x000fe40006000000 */
[----:B------:R-:W-:Y:S02]  /*a1e0*/  ISETP.GE.AND P4, PT, R44, R70, PT ;  /* 0x000000462c00720c */ /* 0x000fe40003f86270 */
[----:B------:R-:W-:Y:S02]  /*a1f0*/  FSEL R194, R24, -INF , !P1 ;  /* 0xff80000018c27808 */ /* 0x000fe40004800000 */
[----:B------:R-:W-:Y:S02]  /*a200*/  ISETP.GE.AND P1, PT, R44, R69, PT ;  /* 0x000000452c00720c */ /* 0x000fe40003f26270 */
[----:B------:R-:W-:-:S02]  /*a210*/  FSEL R195, R25, -INF , !P4 ;  /* 0xff80000019c37808 */ /* 0x000fc40006000000 */
[C-C-:B------:R-:W-:Y:S02]  /*a220*/  LOP3.LUT R20, R68.reuse, 0xa0, R3.reuse, 0xfe, !PT ;  /* 0x000000a044147812 */ /* 0x140fe400078efe03 */
[----:B------:R-:W-:Y:S02]  /*a230*/  LOP3.LUT R25, R68, 0xa1, R3, 0xfe, !PT ;  /* 0x000000a144197812 */ /* 0x000fe400078efe03 */
[----:B------:R-:W-:Y:S02]  /*a240*/  FSEL R155, R26, -INF , !P3 ;  /* 0xff8000001a9b7808 */ /* 0x000fe40005800000 */
[----:B------:R-:W-:Y:S02]  /*a250*/  FSEL R154, R27, -INF , !P1 ;  /* 0xff8000001b9a7808 */ /* 0x000fe40004800000 */
[C---:B------:R-:W-:Y:S02]  /*a260*/  ISETP.GE.AND P3, PT, R20.reuse, R70, PT ;  /* 0x000000461400720c */ /* 0x040fe40003f66270 */
[----:B------:R-:W-:-:S02]  /*a270*/  ISETP.GE.AND P4, PT, R20, R69, PT ;  /* 0x000000451400720c */ /* 0x000fc40003f86270 */
[----:B------:R-:W-:Y:S01]  /*a280*/  LOP3.LUT R24, R68, 0xa8, R3, 0xfe, !PT ;  /* 0x000000a844187812 */ /* 0x000fe200078efe03 */
[----:B------:R-:W3:Y:S01]  /*a290*/  LDSM.16.M88.4 R20, [R216] ;  /* 0x00000000d814783b */ /* 0x000ee20000000200 */
[----:B------:R-:W-:Y:S01]  /*a2a0*/  ISETP.GE.AND P1, PT, R25, R70, PT ;  /* 0x000000461900720c */ /* 0x000fe20003f26270 */
[C---:B-1----:R-:W-:Y:S01]  /*a2b0*/  HMMA.16816.F32.BF16 R44, R12.reuse, R40, RZ ;  /* 0x000000280c2c723c */ /* 0x042fe200000418ff */
[----:B------:R-:W-:Y:S02]  /*a2c0*/  FSEL R196, R36, -INF , !P3 ;  /* 0xff80000024c47808 */ /* 0x000fe40005800000 */
[----:B------:R-:W-:Y:S02]  /*a2d0*/  FSEL R149, R38, -INF , !P4 ;  /* 0xff80000026957808 */ /* 0x000fe40006000000 */
[----:B------:R-:W-:Y:S01]  /*a2e0*/  FSEL R197, R37, -INF , !P1 ;  /* 0xff80000025c57808 */ /* 0x000fe20004800000 */
[----:B------:R-:W-:Y:S01]  /*a2f0*/  HMMA.16816.F32.BF16 R40, R12, R42, RZ ;  /* 0x0000002a0c28723c */ /* 0x000fe200000418ff */
[----:B------:R-:W-:-:S02]  /*a300*/  ISETP.GE.AND P3, PT, R25, R69, PT ;  /* 0x000000451900720c */ /* 0x000fc40003f66270 */
[CC--:B------:R-:W-:Y:S02]  /*a310*/  ISETP.GE.AND P4, PT, R24.reuse, R70.reuse, PT ;  /* 0x000000461800720c */ /* 0x0c0fe40003f86270 */
[----:B------:R-:W-:Y:S02]  /*a320*/  ISETP.GE.AND P1, PT, R24, R69, PT ;  /* 0x000000451800720c */ /* 0x000fe40003f26270 */
[----:B------:R-:W1:Y:S01]  /*a330*/  LDSM.16.M88.4 R24, [R232+0x4800] ;  /* 0x00480000e818783b */ /* 0x000e620000000200 */
[C-C-:B------:R-:W-:Y:S01]  /*a340*/  LOP3.LUT R37, R68.reuse, 0xa9, R3.reuse, 0xfe, !PT ;  /* 0x000000a944257812 */ /* 0x140fe200078efe03 */
[C---:B--2---:R-:W-:Y:S01]  /*a350*/  HMMA.16816.F32.BF16 R100, R8.reuse, R28, R100 ;  /* 0x0000001c0864723c */ /* 0x044fe20000041864 */
[----:B------:R-:W-:Y:S02]  /*a360*/  FSEL R148, R39, -INF , !P3 ;  /* 0xff80000027947808 */ /* 0x000fe40005800000 */
[----:B------:R-:W-:Y:S02]  /*a370*/  LOP3.LUT R36, R68, 0xb0, R3, 0xfe, !PT ;  /* 0x000000b044247812 */ /* 0x000fe400078efe03 */
[----:B------:R-:W-:Y:S01]  /*a380*/  ISETP.GE.AND P3, PT, R37, R70, PT ;  /* 0x000000462500720c */ /* 0x000fe20003f66270 */
[----:B------:R-:W-:Y:S01]  /*a390*/  HMMA.16816.F32.BF16 R88, R8, R30, R88 ;  /* 0x0000001e0858723c */ /* 0x000fe20000041858 */
[----:B------:R-:W-:Y:S01]  /*a3a0*/  FSEL R131, R50, -INF , !P1 ;  /* 0xff80000032837808 */ /* 0x000fe20004800000 */
[----:B------:R-:W2:Y:S01]  /*a3b0*/  LDSM.16.M88.4 R28, [R151] ;  /* 0x00000000971c783b */ /* 0x000ea20000000200 */
[----:B------:R-:W-:-:S02]  /*a3c0*/  FSEL R198, R48, -INF , !P4 ;  /* 0xff80000030c67808 */ /* 0x000fc40006000000 */
[----:B------:R-:W-:Y:S02]  /*a3d0*/  FSEL R50, R49, -INF , !P3 ;  /* 0xff80000031327808 */ /* 0x000fe40005800000 */
[-C--:B------:R-:W-:Y:S02]  /*a3e0*/  ISETP.GE.AND P4, PT, R37, R69.reuse, PT ;  /* 0x000000452500720c */ /* 0x080fe40003f86270 */
[C---:B------:R-:W-:Y:S02]  /*a3f0*/  ISETP.GE.AND P1, PT, R36.reuse, R70, PT ;  /* 0x000000462400720c */ /* 0x040fe40003f26270 */
[----:B------:R-:W-:Y:S02]  /*a400*/  ISETP.GE.AND P3, PT, R36, R69, PT ;  /* 0x000000452400720c */ /* 0x000fe40003f66270 */
[----:B------:R-:W4:Y:S01]  /*a410*/  LDSM.16.M88.4 R36, [R232+0x4c00] ;  /* 0x004c0000e824783b */ /* 0x000f220000000200 */
[C-C-:B------:R-:W-:Y:S02]  /*a420*/  LOP3.LUT R49, R68.reuse, 0xb1, R3.reuse, 0xfe, !PT ;  /* 0x000000b144317812 */ /* 0x140fe400078efe03 */
[----:B------:R-:W-:Y:S01]  /*a430*/  LOP3.LUT R48, R68, 0xb8, R3, 0xfe, !PT ;  /* 0x000000b844307812 */ /* 0x000fe200078efe03 */
[----:B---3--:R-:W-:Y:S01]  /*a440*/  HMMA.16816.F32.BF16 R44, R8, R20, R44 ;  /* 0x00000014082c723c */ /* 0x008fe2000004182c */
[----:B------:R-:W-:-:S02]  /*a450*/  FSEL R130, R51, -INF , !P4 ;  /* 0xff80000033827808 */ /* 0x000fc40006000000 */
[----:B------:R-:W-:Y:S02]  /*a460*/  FSEL R51, R32, -INF , !P1 ;  /* 0xff80000020337808 */ /* 0x000fe40004800000 */
[----:B------:R-:W-:Y:S01]  /*a470*/  FSEL R123, R34, -INF , !P3 ;  /* 0xff800000227b7808 */ /* 0x000fe20005800000 */
[----:B------:R-:W-:Y:S01]  /*a480*/  HMMA.16816.F32.BF16 R40, R8, R22, R40 ;  /* 0x000000160828723c */ /* 0x000fe20000041828 */
[CC--:B------:R-:W-:Y:S02]  /*a490*/  ISETP.GE.AND P4, PT, R49.reuse, R70.reuse, PT ;  /* 0x000000463100720c */ /* 0x0c0fe40003f86270 */
[----:B------:R-:W-:Y:S02]  /*a4a0*/  ISETP.GE.AND P1, PT, R49, R69, PT ;  /* 0x000000453100720c */ /* 0x000fe40003f26270 */
[----:B------:R-:W-:Y:S02]  /*a4b0*/  ISETP.GE.AND P3, PT, R48, R70, PT ;  /* 0x000000463000720c */ /* 0x000fe40003f66270 */
[----:B------:R-:W-:-:S02]  /*a4c0*/  LOP3.LUT R32, R68, 0xb9, R3, 0xfe, !PT ;  /* 0x000000b944207812 */ /* 0x000fc400078efe03 */
[----:B------:R-:W-:Y:S02]  /*a4d0*/  FSEL R199, R33, -INF , !P4 ;  /* 0xff80000021c77808 */ /* 0x000fe40006000000 */
[----:B------:R-:W-:Y:S02]  /*a4e0*/  FSEL R121, R35, -INF , !P1 ;  /* 0xff80000023797808 */ /* 0x000fe40004800000 */
[----:B------:R-:W-:Y:S02]  /*a4f0*/  FSEL R200, R16, -INF , !P3 ;  /* 0xff80000010c87808 */ /* 0x000fe40005800000 */
[-C--:B------:R-:W-:Y:S02]  /*a500*/  ISETP.GE.AND P4, PT, R48, R69.reuse, PT ;  /* 0x000000453000720c */ /* 0x080fe40003f86270 */
[C---:B------:R-:W-:Y:S02]  /*a510*/  ISETP.GE.AND P1, PT, R32.reuse, R70, PT ;  /* 0x000000462000720c */ /* 0x040fe40003f26270 */
[----:B------:R-:W-:-:S02]  /*a520*/  ISETP.GE.AND P3, PT, R32, R69, PT ;  /* 0x000000452000720c */ /* 0x000fc40003f66270 */
[----:B------:R-:W-:Y:S01]  /*a530*/  FSEL R116, R18, -INF , !P4 ;  /* 0xff80000012747808 */ /* 0x000fe20006000000 */
[C---:B-1----:R-:W-:Y:S01]  /*a540*/  HMMA.16816.F32.BF16 R32, R12.reuse, R24, RZ ;  /* 0x000000180c20723c */ /* 0x042fe200000418ff */
[----:B------:R-:W-:Y:S02]  /*a550*/  FSEL R201, R17, -INF , !P1 ;  /* 0xff80000011c97808 */ /* 0x000fe40004800000 */
[----:B------:R-:W-:Y:S02]  /*a560*/  FSEL R108, R19, -INF , !P3 ;  /* 0xff800000136c7808 */ /* 0x000fe40005800000 */
[----:B------:R-:W1:Y:S01]  /*a570*/  LDSM.16.M88.4 R16, [R150] ;  /* 0x000000009610783b */ /* 0x000e620000000200 */
[C-C-:B------:R-:W-:Y:S01]  /*a580*/  LOP3.LUT R20, R68.reuse, 0xc0, R3.reuse, 0xfe, !PT ;  /* 0x000000c044147812 */ /* 0x140fe200078efe03 */
[----:B------:R-:W-:Y:S01]  /*a590*/  HMMA.16816.F32.BF16 R24, R12, R26, RZ ;  /* 0x0000001a0c18723c */ /* 0x000fe200000418ff */
[----:B------:R-:W-:Y:S01]  /*a5a0*/  LOP3.LUT R21, R68, 0xc1, R3, 0xfe, !PT ;  /* 0x000000c144157812 */ /* 0x000fe200078efe03 */
[----:B------:R-:W-:-:S04]  /*a5b0*/  DEPBAR.LE SB0, 0x0 ;  /* 0x000080000000791a */ /* 0x000fc80000000000 */
[----:B------:R-:W-:Y:S01]  /*a5c0*/  BAR.SYNC.DEFER_BLOCKING 0x0 ;  /* 0x0000000000007b1d */ /* 0x000fe20000010000 */
[CC--:B------:R-:W-:Y:S02]  /*a5d0*/  ISETP.GE.AND P4, PT, R20.reuse, R70.reuse, PT ;  /* 0x000000461400720c */ /* 0x0c0fe40003f86270 */
[----:B------:R-:W-:Y:S02]  /*a5e0*/  ISETP.GE.AND P1, PT, R20, R69, PT ;  /* 0x000000451400720c */ /* 0x000fe40003f26270 */
[----:B------:R-:W-:Y:S02]  /*a5f0*/  ISETP.GE.AND P3, PT, R21, R70, PT ;  /* 0x000000461500720c */ /* 0x000fe40003f66270 */
[----:B------:R-:W-:Y:S02]  /*a600*/  LOP3.LUT R20, R68, 0xc8, R3, 0xfe, !PT ;  /* 0x000000c844147812 */ /* 0x000fe400078efe03 */
[----:B------:R-:W-:Y:S02]  /*a610*/  FSEL R202, R100, -INF , !P4 ;  /* 0xff80000064ca7808 */ /* 0x000fe40006000000 */
[----:B------:R-:W-:Y:S01]  /*a620*/  FSEL R102, R102, -INF , !P1 ;  /* 0xff80000066667808 */ /* 0x000fe20004800000 */
[----:B--2---:R-:W-:Y:S01]  /*a630*/  HMMA.16816.F32.BF16 R32, R8, R28, R32 ;  /* 0x0000001c0820723c */ /* 0x004fe20000041820 */
[----:B------:R-:W-:-:S02]  /*a640*/  FSEL R101, R101, -INF , !P3 ;  /* 0xff80000065657808 */ /* 0x000fc40005800000 */
[-C--:B------:R-:W-:Y:S02]  /*a650*/  ISETP.GE.AND P4, PT, R21, R69.reuse, PT ;  /* 0x000000451500720c */ /* 0x080fe40003f86270 */
[CC--:B------:R-:W-:Y:S01]  /*a660*/  ISETP.GE.AND P1, PT, R20.reuse, R70.reuse, PT ;  /* 0x000000461400720c */ /* 0x0c0fe20003f26270 */
[----:B------:R-:W-:Y:S01]  /*a670*/  HMMA.16816.F32.BF16 R24, R8, R30, R24 ;  /* 0x0000001e0818723c */ /* 0x000fe20000041818 */
[----:B------:R-:W-:Y:S02]  /*a680*/  ISETP.GE.AND P3, PT, R20, R69, PT ;  /* 0x000000451400720c */ /* 0x000fe40003f66270 */
[----:B------:R-:W-:Y:S02]  /*a690*/  LOP3.LUT R48, R68, 0xc9, R3, 0xfe, !PT ;  /* 0x000000c944307812 */ /* 0x000fe400078efe03 */
[----:B------:R-:W-:Y:S01]  /*a6a0*/  FSEL R97, R103, -INF , !P4 ;  /* 0xff80000067617808 */ /* 0x000fe20006000000 */
[----:B----4-:R-:W-:Y:S01]  /*a6b0*/  HMMA.16816.F32.BF16 R20, R12, R36, RZ ;  /* 0x000000240c14723c */ /* 0x010fe200000418ff */
[----:B------:R-:W-:-:S02]  /*a6c0*/  ISETP.GE.AND P4, PT, R48, R70, PT ;  /* 0x000000463000720c */ /* 0x000fc40003f86270 */
[----:B------:R-:W-:Y:S02]  /*a6d0*/  FSEL R88, R88, -INF , !P1 ;  /* 0xff80000058587808 */ /* 0x000fe40004800000 */
[----:B------:R-:W-:Y:S01]  /*a6e0*/  FSEL R94, R90, -INF , !P3 ;  /* 0xff8000005a5e7808 */ /* 0x000fe20005800000 */
[----:B------:R-:W-:Y:S01]  /*a6f0*/  HMMA.16816.F32.BF16 R12, R12, R38, RZ ;  /* 0x000000260c0c723c */ /* 0x000fe200000418ff */
[----:B------:R-:W-:Y:S02]  /*a700*/  LOP3.LUT R36, R68, 0xd0, R3, 0xfe, !PT ;  /* 0x000000d044247812 */ /* 0x000fe400078efe03 */
[----:B------:R-:W-:Y:S02]  /*a710*/  FSEL R203, R89, -INF , !P4 ;  /* 0xff80000059cb7808 */ /* 0x000fe40006000000 */
[----:B------:R-:W-:Y:S02]  /*a720*/  ISETP.GE.AND P1, PT, R48, R69, PT ;  /* 0x000000453000720c */ /* 0x000fe40003f26270 */
[----:B------:R-:W-:-:S02]  /*a730*/  ISETP.GE.AND P3, PT, R36, R70, PT ;  /* 0x000000462400720c */ /* 0x000fc40003f66270 */
[----:B------:R-:W-:Y:S02]  /*a740*/  ISETP.GE.AND P4, PT, R36, R69, PT ;  /* 0x000000452400720c */ /* 0x000fe40003f86270 */
[--C-:B------:R-:W-:Y:S02]  /*a750*/  LOP3.LUT R36, R68, 0xd1, R3.reuse, 0xfe, !PT ;  /* 0x000000d144247812 */ /* 0x100fe400078efe03 */
[----:B------:R-:W-:Y:S02]  /*a760*/  FSEL R91, R91, -INF , !P1 ;  /* 0xff8000005b5b7808 */ /* 0x000fe40004800000 */
[----:B------:R-:W-:Y:S02]  /*a770*/  ISETP.GE.AND P1, PT, R36, R70, PT ;  /* 0x000000462400720c */ /* 0x000fe40003f26270 */
[----:B------:R-:W-:Y:S01]  /*a780*/  LOP3.LUT R37, R68, 0xd8, R3, 0xfe, !PT ;  /* 0x000000d844257812 */ /* 0x000fe200078efe03 */
[----:B-1----:R-:W-:Y:S01]  /*a790*/  HMMA.16816.F32.BF16 R20, R8, R16, R20 ;  /* 0x000000100814723c */ /* 0x002fe20000041814 */
[----:B------:R-:W-:-:S02]  /*a7a0*/  FSEL R28, R44, -INF , !P3 ;  /* 0xff8000002c1c7808 */ /* 0x000fc40005800000 */
[----:B------:R-:W-:Y:S02]  /*a7b0*/  FSEL R46, R46, -INF , !P4 ;  /* 0xff8000002e2e7808 */ /* 0x000fe40006000000 */
[----:B------:R-:W-:Y:S01]  /*a7c0*/  FSEL R29, R45, -INF , !P1 ;  /* 0xff8000002d1d7808 */ /* 0x000fe20004800000 */
[----:B------:R-:W-:Y:S01]  /*a7d0*/  HMMA.16816.F32.BF16 R12, R8, R18, R12 ;  /* 0x00000012080c723c */ /* 0x000fe2000004180c */
[-C--:B------:R-:W-:Y:S02]  /*a7e0*/  ISETP.GE.AND P3, PT, R36, R69.reuse, PT ;  /* 0x000000452400720c */ /* 0x080fe40003f66270 */
[C---:B------:R-:W-:Y:S02]  /*a7f0*/  ISETP.GE.AND P4, PT, R37.reuse, R70, PT ;  /* 0x000000462500720c */ /* 0x040fe40003f86270 */
[----:B------:R-:W-:Y:S02]  /*a800*/  ISETP.GE.AND P1, PT, R37, R69, PT ;  /* 0x000000452500720c */ /* 0x000fe40003f26270 */
[----:B------:R-:W-:-:S02]  /*a810*/  LOP3.LUT R36, R68, 0xd9, R3, 0xfe, !PT ;  /* 0x000000d944247812 */ /* 0x000fc400078efe03 */
[----:B------:R-:W-:Y:S02]  /*a820*/  LOP3.LUT R31, R68, 0xe0, R3, 0xfe, !PT ;  /* 0x000000e0441f7812 */ /* 0x000fe400078efe03 */
[----:B------:R-:W-:Y:S02]  /*a830*/  FSEL R45, R47, -INF , !P3 ;  /* 0xff8000002f2d7808 */ /* 0x000fe40005800000 */
[----:B------:R-:W-:Y:S02]  /*a840*/  FSEL R30, R40, -INF , !P4 ;  /* 0xff800000281e7808 */ /* 0x000fe40006000000 */
[----:B------:R-:W-:Y:S02]  /*a850*/  FSEL R44, R42, -INF , !P1 ;  /* 0xff8000002a2c7808 */ /* 0x000fe40004800000 */
[C---:B------:R-:W-:Y:S02]  /*a860*/  ISETP.GE.AND P3, PT, R36.reuse, R70, PT ;  /* 0x000000462400720c */ /* 0x040fe40003f66270 */
[----:B------:R-:W-:-:S02]  /*a870*/  ISETP.GE.AND P4, PT, R36, R69, PT ;  /* 0x000000452400720c */ /* 0x000fc40003f86270 */
[----:B------:R-:W-:Y:S02]  /*a880*/  ISETP.GE.AND P1, PT, R31, R70, PT ;  /* 0x000000461f00720c */ /* 0x000fe40003f26270 */
[----:B------:R-:W-:Y:S02]  /*a890*/  LOP3.LUT R17, R68, 0xe1, R3, 0xfe, !PT ;  /* 0x000000e144117812 */ /* 0x000fe400078efe03 */
[----:B------:R-:W-:Y:S02]  /*a8a0*/  FSEL R16, R41, -INF , !P3 ;  /* 0xff80000029107808 */ /* 0x000fe40005800000 */
[----:B------:R-:W-:Y:S02]  /*a8b0*/  FSEL R43, R43, -INF , !P4 ;  /* 0xff8000002b2b7808 */ /* 0x000fe40006000000 */
[----:B------:R-:W-:Y:S02]  /*a8c0*/  FSEL R32, R32, -INF , !P1 ;  /* 0xff80000020207808 */ /* 0x000fe40004800000 */
        /* <DEDUP_REMOVED lines=8> */
[CC--:B------:R-:W-:Y:S02]  /*a950*/  ISETP.GE.AND P3, PT, R9.reuse, R70.reuse, PT ;  /* 0x000000460900720c */ /* 0x0c0fe40003f66270 */
[----:B------:R-:W-:Y:S02]  /*a960*/  ISETP.GE.AND P4, PT, R9, R69, PT ;  /* 0x000000450900720c */ /* 0x000fe40003f86270 */
[----:B------:R-:W-:Y:S02]  /*a970*/  ISETP.GE.AND P1, PT, R8, R70, PT ;  /* 0x000000460800720c */ /* 0x000fe40003f26270 */
[----:B------:R-:W-:Y:S02]  /*a980*/  LOP3.LUT R9, R68, 0xf0, R3, 0xfe, !PT ;  /* 0x000000f044097812 */ /* 0x000fe400078efe03 */
[----:B------:R-:W-:-:S02]  /*a990*/  FSEL R40, R26, -INF , !P4 ;  /* 0xff8000001a287808 */ /* 0x000fc40006000000 */
[----:B------:R-:W-:Y:S02]  /*a9a0*/  FSEL R129, R25, -INF , !P1 ;  /* 0xff80000019817808 */ /* 0x000fe40004800000 */
[CC--:B------:R-:W-:Y:S02]  /*a9b0*/  ISETP.GE.AND P4, PT, R9.reuse, R70.reuse, PT ;  /* 0x000000460900720c */ /* 0x0c0fe40003f86270 */
[----:B------:R-:W-:Y:S02]  /*a9c0*/  ISETP.GE.AND P1, PT, R9, R69, PT ;  /* 0x000000450900720c */ /* 0x000fe40003f26270 */
[----:B------:R-:W-:Y:S02]  /*a9d0*/  LOP3.LUT R9, R68, 0x28, R3, 0xfe, !PT ;  /* 0x0000002844097812 */ /* 0x000fe400078efe03 */
[----:B------:R-:W-:Y:S02]  /*a9e0*/  FSEL R103, R20, -INF , !P4 ;  /* 0xff80000014677808 */ /* 0x000fe40006000000 */
[----:B------:R-:W-:-:S02]  /*a9f0*/  ISETP.GE.AND P4, PT, R9, R70, PT ;  /* 0x000000460900720c */ /* 0x000fc40003f86270 */
[----:B------:R-:W-:Y:S02]  /*aa00*/  LOP3.LUT R9, R68, 0x29, R3, 0xfe, !PT ;  /* 0x0000002944097812 */ /* 0x000fe400078efe03 */
[----:B------:R-:W-:Y:S02]  /*aa10*/  FSEL R38, R22, -INF , !P1 ;  /* 0xff80000016267808 */ /* 0x000fe40004800000 */
[----:B------:R-:W-:Y:S02]  /*aa20*/  ISETP.GE.AND P1, PT, R9, R70, PT ;  /* 0x000000460900720c */ /* 0x000fe40003f26270 */
[----:B------:R-:W-:Y:S02]  /*aa30*/  FSEL R24, R24, -INF , !P3 ;  /* 0xff80000018187808 */ /* 0x000fe40005800000 */
[----:B------:R-:W-:Y:S02]  /*aa40*/  FSEL R5, R5, -INF , !P1 ;  /* 0xff80000005057808 */ /* 0x000fe40004800000 */
[----:B------:R-:W-:-:S02]  /*aa50*/  ISETP.GE.AND P3, PT, R8, R69, PT ;  /* 0x000000450800720c */ /* 0x000fc40003f66270 */
[----:B------:R-:W-:Y:S02]  /*aa60*/  ISETP.GT.AND P1, PT, R237, R236, PT ;  /* 0x000000eced00720c */ /* 0x000fe40003f24270 */
[----:B------:R-:W-:Y:S02]  /*aa70*/  LOP3.LUT R8, R68, 0xf1, R3, 0xfe, !PT ;  /* 0x000000f144087812 */ /* 0x000fe400078efe03 */
[----:B------:R-:W-:Y:S02]  /*aa80*/  FSEL R39, R27, -INF , !P3 ;  /* 0xff8000001b277808 */ /* 0x000fe40005800000 */
[----:B------:R-:W-:Y:S02]  /*aa90*/  FSEL R47, R13, -INF , !P5 ;  /* 0xff8000000d2f7808 */ /* 0x000fe40006800000 */
[C---:B------:R-:W-:Y:S02]  /*aaa0*/  ISETP.GE.AND P5, PT, R8.reuse, R70, PT ;  /* 0x000000460800720c */ /* 0x040fe40003fa6270 */
[----:B------:R-:W-:-:S02]  /*aab0*/  ISETP.GE.AND P3, PT, R8, R69, PT ;  /* 0x000000450800720c */ /* 0x000fc40003f66270 */
[C-C-:B------:R-:W-:Y:S02]  /*aac0*/  LOP3.LUT R8, R68.reuse, 0xf8, R3.reuse, 0xfe, !PT ;  /* 0x000000f844087812 */ /* 0x140fe400078efe03 */
[----:B------:R-:W-:Y:S02]  /*aad0*/  LOP3.LUT R3, R68, 0x29, R3, 0xfe, !PT ;  /* 0x0000002944037812 */ /* 0x000fe400078efe03 */
[----:B------:R-:W-:Y:S02]  /*aae0*/  FSEL R49, R21, -INF , !P5 ;  /* 0xff80000015317808 */ /* 0x000fe40006800000 */
[----:B------:R-:W-:Y:S02]  /*aaf0*/  FSEL R37, R23, -INF , !P3 ;  /* 0xff80000017257808 */ /* 0x000fe40005800000 */
[----:B------:R-:W-:Y:S02]  /*ab00*/  FSEL R4, R4, -INF , !P4 ;  /* 0xff80000004047808 */ /* 0x000fe40006000000 */
[----:B------:R-:W-:-:S02]  /*ab10*/  ISETP.GE.AND P5, PT, R8, R70, PT ;  /* 0x000000460800720c */ /* 0x000fc40003fa6270 */
[-C--:B------:R-:W-:Y:S02]  /*ab20*/  ISETP.GE.AND P3, PT, R8, R69.reuse, PT ;  /* 0x000000450800720c */ /* 0x080fe40003f66270 */
[----:B------:R-:W-:Y:S02]  /*ab30*/  ISETP.GE.AND P4, PT, R3, R69, PT ;  /* 0x000000450300720c */ /* 0x000fe40003f86270 */
[----:B------:R-:W-:Y:S02]  /*ab40*/  FSEL R3, R15, -INF , !P2 ;  /* 0xff8000000f037808 */ /* 0x000fe40005000000 */
[----:B------:R-:W-:Y:S02]  /*ab50*/  FSEL R7, R7, -INF , !P4 ;  /* 0xff80000007077808 */ /* 0x000fe40006000000 */
[----:B------:R-:W-:Y:S02]  /*ab60*/  FSEL R48, R12, -INF , !P5 ;  /* 0xff8000000c307808 */ /* 0x000fe40006800000 */
[----:B------:R-:W-:Y:S01]  /*ab70*/  FSEL R36, R14, -INF , !P3 ;  /* 0xff8000000e247808 */ /* 0x000fe20005800000 */
[----:B------:R-:W-:Y:S06]  /*ab80*/  @!P1 BRA `(.L_x_1173) ;  /* 0x0000000800849947 */ /* 0x000fec0003800000 */
[----:B------:R-:W-:Y:S05]  /*ab90*/  @!P6 BRA `(.L_x_1174) ;  /* 0x0000000000ece947 */ /* 0x000fea0003800000 */
[----:B------:R-:W1:Y:S01]  /*aba0*/  LDC R9, c[0x0][0x380] ;  /* 0x0000e000ff097b82 */ /* 0x000e620000000800 */
[----:B------:R-:W-:Y:S01]  /*abb0*/  VIADD R15, R68, 0xffffff00 ;  /* 0xffffff00440f7836 */ /* 0x000fe20000000000 */
[----:B------:R-:W-:Y:S01]  /*abc0*/  IABS R13, R68 ;  /* 0x00000044000d7213 */ /* 0x000fe20000000000 */
[----:B------:R-:W-:-:S03]  /*abd0*/  ULDC.64 UR4, c[0x0][0x230] ;  /* 0x00008c0000047ab9 */ /* 0x000fc60000000a00 */
[----:B------:R-:W-:Y:S02]  /*abe0*/  IABS R11, R15 ;  /* 0x0000000f000b7213 */ /* 0x000fe40000000000 */
[-C--:B-1----:R-:W-:Y:S02]  /*abf0*/  IABS R8, R9.reuse ;  /* 0x0000000900087213 */ /* 0x082fe40000000000 */
[-C--:B------:R-:W-:Y:S02]  /*ac00*/  LOP3.LUT R15, R15, R9.reuse, RZ, 0x3c, !PT ;  /* 0x000000090f0f7212 */ /* 0x080fe400078e3cff */
[----:B------:R-:W1:Y:S01]  /*ac10*/  I2F.RP R18, R8 ;  /* 0x0000000800127306 */ /* 0x000e620000209400 */
[----:B------:R-:W-:-:S07]  /*ac20*/  LOP3.LUT R68, R68, R9, RZ, 0x3c, !PT ;  /* 0x0000000944447212 */ /* 0x000fce00078e3cff */
        /* <DEDUP_REMOVED lines=15> */
[----:B------:R-:W-:Y:S01]  /*ad20*/  @!P3 IMAD.IADD R10, R10, 0x1, -R8 ;  /* 0x000000010a0ab824 */ /* 0x000fe200078e0a08 */
[----:B------:R-:W-:Y:S01]  /*ad30*/  @!P3 IADD3 R14, R14, 0x1, RZ ;  /* 0x000000010e0eb810 */ /* 0x000fe20007ffe0ff */
[----:B------:R-:W-:Y:S01]  /*ad40*/  @!P2 VIADD R17, R17, 0x1 ;  /* 0x000000011111a836 */ /* 0x000fe20000000000 */
[-C--:B------:R-:W-:Y:S02]  /*ad50*/  @!P2 IADD3 R12, R12, -R8.reuse, RZ ;  /* 0x800000080c0ca210 */ /* 0x080fe40007ffe0ff */
[-C--:B------:R-:W-:Y:S02]  /*ad60*/  ISETP.GE.U32.AND P4, PT, R10, R8.reuse, PT ;  /* 0x000000080a00720c */ /* 0x080fe40003f86070 */
[----:B------:R-:W-:Y:S02]  /*ad70*/  ISETP.GE.U32.AND P5, PT, R12, R8, PT ;  /* 0x000000080c00720c */ /* 0x000fe40003fa6070 */
[----:B------:R-:W-:Y:S02]  /*ad80*/  ISETP.GE.AND P2, PT, R15, RZ, PT ;  /* 0x000000ff0f00720c */ /* 0x000fe40003f46270 */
[----:B------:R-:W-:-:S02]  /*ad90*/  ISETP.GE.AND P3, PT, R68, RZ, PT ;  /* 0x000000ff4400720c */ /* 0x000fc40003f66270 */
[----:B------:R-:W-:-:S05]  /*ada0*/  LOP3.LUT R8, RZ, R9, RZ, 0x33, !PT ;  /* 0x00000009ff087212 */ /* 0x000fca00078e33ff */
[----:B------:R-:W-:Y:S01]  /*adb0*/  @P4 VIADD R14, R14, 0x1 ;  /* 0x000000010e0e4836 */ /* 0x000fe20000000000 */
[----:B------:R-:W-:Y:S02]  /*adc0*/  ISETP.NE.AND P4, PT, R9, RZ, PT ;  /* 0x000000ff0900720c */ /* 0x000fe40003f85270 */
[----:B------:R-:W-:Y:S01]  /*add0*/  @P5 IADD3 R17, R17, 0x1, RZ ;  /* 0x0000000111115810 */ /* 0x000fe20007ffe0ff */
[----:B------:R-:W-:-:S04]  /*ade0*/  IMAD.MOV.U32 R10, RZ, RZ, R14 ;  /* 0x000000ffff0a7224 */ /* 0x000fc800078e000e */
[----:B------:R-:W-:Y:S01]  /*adf0*/  @!P3 IMAD.MOV R17, RZ, RZ, -R17 ;  /* 0x000000ffff11b224 */ /* 0x000fe200078e0a11 */
[----:B------:R-:W-:-:S04]  /*ae00*/  @!P2 IADD3 R10, -R10, RZ, RZ ;  /* 0x000000ff0a0aa210 */ /* 0x000fc80007ffe1ff */
[C---:B------:R-:W-:Y:S02]  /*ae10*/  SEL R10, R8.reuse, R10, !P4 ;  /* 0x0000000a080a7207 */ /* 0x040fe40006000000 */
[----:B------:R-:W-:-:S03]  /*ae20*/  SEL R8, R8, R17, !P4 ;  /* 0x0000001108087207 */ /* 0x000fc60006000000 */
[----:B------:R-:W-:-:S04]  /*ae30*/  IMAD.WIDE R14, R10, 0x4, R242 ;  /* 0x000000040a0e7825 */ /* 0x000fc800078e02f2 */
[C---:B------:R-:W-:Y:S01]  /*ae40*/  IMAD.WIDE R12, R8.reuse, 0x4, R242 ;  /* 0x00000004080c7825 */ /* 0x040fe200078e02f2 */
[----:B------:R-:W2:Y:S05]  /*ae50*/  LDG.E R11, desc[UR10][R14.64] ;  /* 0x0000000a0e0b7981 */ /* 0x000eaa000c1e1900 */
[----:B------:R-:W2:Y:S01]  /*ae60*/  LDG.E R12, desc[UR10][R12.64] ;  /* 0x0000000a0c0c7981 */ /* 0x000ea2000c1e1900 */
[----:B------:R-:W-:-:S05]  /*ae70*/  IADD3 R10, R8, -R10, RZ ;  /* 0x8000000a080a7210 */ /* 0x000fca0007ffe0ff */
[----:B------:R-:W-:-:S05]  /*ae80*/  IMAD R10, R10, R9, -0x100 ;  /* 0xffffff000a0a7424 */ /* 0x000fca00078e0209 */
[----:B------:R-:W-:-:S05]  /*ae90*/  SHF.R.S32.HI R8, RZ, 0x1f, R10 ;  /* 0x0000001fff087819 */ /* 0x000fca000001140a */
[----:B------:R-:W-:-:S04]  /*aea0*/  IMAD R8, R8, R52, RZ ;  /* 0x0000003408087224 */ /* 0x000fc800078e02ff */
[C---:B------:R-:W-:Y:S02]  /*aeb0*/  IMAD R8, R10.reuse, R53, R8 ;  /* 0x000000350a087224 */ /* 0x040fe400078e0208 */
[----:B--2---:R-:W-:Y:S02]  /*aec0*/  IMAD.IADD R11, R11, 0x1, -R12 ;  /* 0x000000010b0b7824 */ /* 0x004fe400078e0a0c */
[----:B------:R-:W-:-:S03]  /*aed0*/  IMAD.WIDE.U32 R12, R10, R52, RZ ;  /* 0x000000340a0c7225 */ /* 0x000fc600078e00ff */
[----:B------:R-:W-:Y:S02]  /*aee0*/  SHF.R.S32.HI R9, RZ, 0x1f, R11 ;  /* 0x0000001fff097819 */ /* 0x000fe4000001140b */
[----:B------:R-:W-:-:S03]  /*aef0*/  IADD3 R13, R13, R8, RZ ;  /* 0x000000080d0d7210 */ /* 0x000fc60007ffe0ff */
[----:B------:R-:W-:-:S04]  /*af00*/  IMAD R9, R9, UR4, RZ ;  /* 0x0000000409097c24 */ /* 0x000fc8000f8e02ff */
[C---:B------:R-:W-:Y:S02]  /*af10*/  IMAD R9, R11.reuse, UR5, R9 ;  /* 0x000000050b097c24 */ /* 0x040fe4000f8e0209 */
[----:B------:R-:W-:-:S04]  /*af20*/  IMAD.WIDE.U32 R10, R11, UR4, R12 ;  /* 0x000000040b0a7c25 */ /* 0x000fc8000f8e000c */
[----:B------:R-:W-:Y:S01]  /*af30*/  IMAD.IADD R9, R11, 0x1, R9 ;  /* 0x000000010b097824 */ /* 0x000fe200078e0209 */
[----:B------:R-:W-:Y:S06]  /*af40*/  BRA `(.L_x_1175) ;  /* 0x0000000000087947 */ /* 0x000fec0003800000 */
.L_x_1174:
[----:B------:R-:W-:-:S04]  /*af50*/  LEA R10, -R52, RZ, 0x8 ;  /* 0x000000ff340a7211 */ /* 0x000fc800078e41ff */
[----:B------:R-:W-:-:S07]  /*af60*/  SHF.R.S32.HI R9, RZ, 0x1f, R10 ;  /* 0x0000001fff097819 */ /* 0x000fce000001140a */
.L_x_1175:
[----:B------:R-:W-:Y:S01]  /*af70*/  @!P0 IMAD.MOV.U32 R12, RZ, RZ, R55 ;  /* 0x000000ffff0c8224 */ /* 0x000fe200078e0037 */
[C---:B------:R-:W-:Y:S01]  /*af80*/  @!P0 LEA R22, P4, R52.reuse, R55, 0x5 ;  /* 0x0000003734168211 */ /* 0x040fe200078828ff */
[----:B------:R-:W-:Y:S01]  /*af90*/  @!P0 IMAD.MOV.U32 R13, RZ, RZ, R54 ;  /* 0x000000ffff0d8224 */ /* 0x000fe200078e0036 */
[----:B------:R-:W-:Y:S01]  /*afa0*/  ULDC.64 UR4, c[0x0][0x218] ;  /* 0x0000860000047ab9 */ /* 0x000fe20000000a00 */
[C---:B------:R-:W-:Y:S01]  /*afb0*/  @!P0 IMAD R18, R53.reuse, 0xa0, RZ ;  /* 0x000000a035128824 */ /* 0x040fe200078e02ff */
[C---:B------:R-:W-:Y:S01]  /*afc0*/  @!P0 LEA.HI.X R8, R52.reuse, R54, R53, 0x5, P4 ;  /* 0x0000003634088211 */ /* 0x040fe200020f2c35 */
[--C-:B------:R-:W-:Y:S01]  /*afd0*/  @!P0 IMAD.WIDE.U32 R14, R52, 0x60, R12.reuse ;  /* 0x00000060340e8825 */ /* 0x100fe200078e000c */
[C---:B------:R-:W-:Y:S01]  /*afe0*/  @!P0 IADD3 R22, P4, R10.reuse, R22, RZ ;  /* 0x000000160a168210 */ /* 0x040fe20007f9e0ff */
[----:B------:R1:W-:Y:S01]  /*aff0*/  @P0 STS [R238+0x1000], RZ ;  /* 0x001000ffee000388 */ /* 0x0003e20000000800 */
[----:B------:R-:W-:Y:S01]  /*b000*/  @!P0 LEA R68, P5, R10, R246, 0x1 ;  /* 0x000000f60a448211 */ /* 0x000fe200078a08ff */
[----:B------:R-:W-:Y:S01]  /*b010*/  @!P0 IMAD.WIDE.U32 R20, R52, 0xa0, R12 ;  /* 0x000000a034148825 */ /* 0x000fe200078e000c */
[C---:B------:R-:W-:Y:S01]  /*b020*/  @!P0 IADD3 R14, P3, R10.reuse, R14, RZ ;  /* 0x0000000e0a0e8210 */ /* 0x040fe20007f7e0ff */
[----:B------:R1:W-:Y:S01]  /*b030*/  @P0 STS [R238+0x1004], RZ ;  /* 0x001004ffee000388 */ /* 0x0003e20000000800 */
[C---:B------:R-:W-:Y:S01]  /*b040*/  @!P0 LEA.HI.X R69, R10.reuse, R245, R9, 0x1, P5 ;  /* 0x000000f50a458211 */ /* 0x040fe200028f0c09 */
[----:B------:R-:W-:Y:S01]  /*b050*/  @!P0 IMAD R13, R53, 0x60, RZ ;  /* 0x00000060350d8824 */ /* 0x000fe200078e02ff */
[----:B------:R-:W-:Y:S01]  /*b060*/  @!P0 IADD3 R19, P2, R10, R20, RZ ;  /* 0x000000140a138210 */ /* 0x000fe20007f5e0ff */
[C---:B------:R-:W-:Y:S01]  /*b070*/  @!P0 IMAD.X R8, R9.reuse, 0x1, R8, P4 ;  /* 0x0000000109088824 */ /* 0x040fe200020e0608 */
[----:B------:R-:W-:Y:S01]  /*b080*/  @!P0 LEA R34, P4, R22, UR4, 0x1 ;  /* 0x0000000416228c11 */ /* 0x000fe2000f8808ff */
[----:B------:R-:W-:Y:S01]  /*b090*/  @!P0 IMAD.MOV.U32 R20, RZ, RZ, R55 ;  /* 0x000000ffff148224 */ /* 0x000fe200078e0037 */
[C---:B------:R-:W-:Y:S01]  /*b0a0*/  @!P0 IADD3.X R13, R9.reuse, R13, R15, P3, !PT ;  /* 0x0000000d090d8210 */ /* 0x040fe20001ffe40f */
[----:B------:R1:W-:Y:S01]  /*b0b0*/  @P0 STS.64 [R238+0x1008], RZ ;  /* 0x001008ffee000388 */ /* 0x0003e20000000a00 */
[CC--:B------:R-:W-:Y:S01]  /*b0c0*/  @!P0 LEA R12, P3, R52.reuse, R55.reuse, 0x6 ;  /* 0x00000037340c8211 */ /* 0x0c0fe200078630ff */
[----:B------:R-:W-:Y:S01]  /*b0d0*/  BSSY B0, `(.L_x_1176) ;  /* 0x0000049000007945 */ /* 0x000fe20003800000 */
[----:B------:R-:W-:Y:S01]  /*b0e0*/  @!P0 IADD3.X R18, R9, R18, R21, P2, !PT ;  /* 0x0000001209128210 */ /* 0x000fe200017fe415 */
[----:B------:R-:W-:Y:S01]  /*b0f0*/  @!P0 IMAD.MOV.U32 R21, RZ, RZ, R54 ;  /* 0x000000ffff158224 */ /* 0x000fe200078e0036 */
[C---:B------:R-:W-:Y:S01]  /*b100*/  @!P0 LEA R17, P2, R52.reuse, R55, 0x7 ;  /* 0x0000003734118211 */ /* 0x040fe200078438ff */
[----:B------:R-:W-:Y:S01]  /*b110*/  @!PT LDS RZ, [RZ] ;  /* 0x00000000fffff984 */ /* 0x000fe20000000800 */
[----:B------:R-:W-:Y:S01]  /*b120*/  @!PT LDS RZ, [RZ] ;  /* 0x00000000fffff984 */ /* 0x000fe20000000800 */
[----:B------:R-:W-:Y:S01]  /*b130*/  @!PT LDS RZ, [RZ] ;  /* 0x00000000fffff984 */ /* 0x000fe20000000800 */
[----:B------:R1:W-:Y:S01]  /*b140*/  @!P0 LDGSTS.E.BYPASS.LTC128B.128 [R238+0x1000], desc[UR10][R68.64] ;  /* 0x0100000044ee8fae */ /* 0x0003e2000b901d4a */
[C---:B------:R-:W-:Y:S01]  /*b150*/  @!P0 LEA.HI.X R11, R52.reuse, R54, R53, 0x6, P3 ;  /* 0x00000036340b8211 */ /* 0x040fe200018f3435 */
[----:B------:R-:W-:Y:S01]  /*b160*/  @!P0 IMAD.WIDE.U32 R20, R52, 0xc0, R20 ;  /* 0x000000c034148825 */ /* 0x000fe200078e0014 */
[----:B------:R-:W-:Y:S01]  /*b170*/  @!P0 IADD3 R12, P3, R10, R12, RZ ;  /* 0x0000000c0a0c8210 */ /* 0x000fe20007f7e0ff */
[----:B------:R1:W-:Y:S01]  /*b180*/  @P0 STS.128 [R238+0x1800], RZ ;  /* 0x001800ffee000388 */ /* 0x0003e20000000c00 */
[----:B------:R-:W-:-:S02]  /*b190*/  @!P0 LEA.HI.X R15, R52, R54, R53, 0x7, P2 ;  /* 0x00000036340f8211 */ /* 0x000fc400010f3c35 */
[----:B------:R-:W-:Y:S01]  /*b1a0*/  @!P0 IADD3 R17, P2, R10, R17, RZ ;  /* 0x000000110a118210 */ /* 0x000fe20007f5e0ff */
[----:B------:R-:W-:Y:S01]  /*b1b0*/  @!P0 IMAD.X R11, R9, 0x1, R11, P3 ;  /* 0x00000001090b8824 */ /* 0x000fe200018e060b */
[----:B------:R-:W-:Y:S01]  /*b1c0*/  @!P0 LEA.HI.X R35, R22, UR5, R8, 0x1, P4 ;  /* 0x0000000516238c11 */ /* 0x000fe2000a0f0c08 */
[----:B------:R-:W-:Y:S01]  /*b1d0*/  @!P0 IMAD R8, R53, 0xc0, RZ ;  /* 0x000000c035088824 */ /* 0x000fe200078e02ff */
[C---:B------:R-:W-:Y:S01]  /*b1e0*/  @!P0 LEA R26, P4, R12.reuse, UR4, 0x1 ;  /* 0x000000040c1a8c11 */ /* 0x040fe2000f8808ff */
[----:B------:R-:W-:Y:S01]  /*b1f0*/  @!P0 IMAD.X R15, R9, 0x1, R15, P2 ;  /* 0x00000001090f8824 */ /* 0x000fe200010e060f */
[----:B------:R-:W-:Y:S01]  /*b200*/  @!P0 LEA R22, P3, R17, UR4, 0x1 ;  /* 0x0000000411168c11 */ /* 0x000fe2000f8608ff */
[----:B------:R-:W-:Y:S01]  /*b210*/  @!PT LDS RZ, [RZ] ;  /* 0x00000000fffff984 */ /* 0x000fe20000000800 */
[----:B------:R-:W-:Y:S01]  /*b220*/  @!PT LDS RZ, [RZ] ;  /* 0x00000000fffff984 */ /* 0x000fe20000000800 */
[----:B------:R-:W-:Y:S01]  /*b230*/  @!PT LDS RZ, [RZ] ;  /* 0x00000000fffff984 */ /* 0x000fe20000000800 */
[----:B------:R1:W-:Y:S01]  /*b240*/  @!P0 LDGSTS.E.BYPASS.LTC128B.128 [R238+0x1800], desc[UR10][R34.64] ;  /* 0x0180000022ee8fae */ /* 0x0003e2000b901d4a */
[----:B------:R-:W-:Y:S02]  /*b250*/  @!P0 LEA.HI.X R27, R12, UR5, R11, 0x1, P4 ;  /* 0x000000050c1b8c11 */ /* 0x000fe4000a0f0c0b */
[----:B------:R-:W-:Y:S01]  /*b260*/  @!P0 LEA R98, P4, R14, UR4, 0x1 ;  /* 0x000000040e628c11 */ /* 0x000fe2000f8808ff */
[----:B------:R1:W-:Y:S01]  /*b270*/  @P0 STS.128 [R238+0x2000], RZ ;  /* 0x002000ffee000388 */ /* 0x0003e20000000c00 */
[----:B------:R-:W-:-:S02]  /*b280*/  @!P0 IADD3 R20, P2, R10, R20, RZ ;  /* 0x000000140a148210 */ /* 0x000fc40007f5e0ff */
[----:B------:R-:W-:Y:S01]  /*b290*/  @!P0 LEA.HI.X R23, R17, UR5, R15, 0x1, P3 ;  /* 0x0000000511178c11 */ /* 0x000fe200098f0c0f */
[----:B------:R-:W-:Y:S01]  /*b2a0*/  @!PT LDS RZ, [RZ] ;  /* 0x00000000fffff984 */ /* 0x000fe20000000800 */
[----:B------:R-:W-:Y:S01]  /*b2b0*/  @!PT LDS RZ, [RZ] ;  /* 0x00000000fffff984 */ /* 0x000fe20000000800 */
[----:B------:R-:W-:Y:S01]  /*b2c0*/  @!PT LDS RZ, [RZ] ;  /* 0x00000000fffff984 */ /* 0x000fe20000000800 */
[----:B------:R1:W-:Y:S01]  /*b2d0*/  @!P0 LDGSTS.E.BYPASS.LTC128B.128 [R238+0x2000], desc[UR10][R26.64] ;  /* 0x020000001aee8fae */ /* 0x0003e2000b901d4a */
[----:B------:R-:W-:Y:S02]  /*b2e0*/  @!P0 LEA R92, P3, R19, UR4, 0x1 ;  /* 0x00000004135c8c11 */ /* 0x000fe4000f8608ff */
[----:B------:R-:W-:Y:S01]  /*b2f0*/  @!P0 LEA.HI.X R99, R14, UR5, R13, 0x1, P4 ;  /* 0x000000050e638c11 */ /* 0x000fe2000a0f0c0d */
[----:B------:R1:W-:Y:S01]  /*b300*/  @P0 STS.128 [R238+0x2800], RZ ;  /* 0x002800ffee000388 */ /* 0x0003e20000000c00 */
[----:B------:R-:W-:Y:S02]  /*b310*/  @!P0 IADD3.X R8, R9, R8, R21, P2, !PT ;  /* 0x0000000809088210 */ /* 0x000fe400017fe415 */
[----:B------:R-:W-:Y:S01]  /*b320*/  @!P0 LEA R12, P2, R20, UR4, 0x1 ;  /* 0x00000004140c8c11 */ /* 0x000fe2000f8408ff */
[----:B------:R-:W-:Y:S01]  /*b330*/  @!PT LDS RZ, [RZ] ;  /* 0x00000000fffff984 */ /* 0x000fe20000000800 */
[----:B------:R-:W-:Y:S01]  /*b340*/  @!PT LDS RZ, [RZ] ;  /* 0x00000000fffff984 */ /* 0x000fe20000000800 */
[----:B------:R-:W-:Y:S01]  /*b350*/  @!PT LDS RZ, [RZ] ;  /* 0x00000000fffff984 */ /* 0x000fe20000000800 */
[----:B------:R1:W-:Y:S01]  /*b360*/  @!P0 LDGSTS.E.BYPASS.LTC128B.128 [R238+0x2800], desc[UR10][R98.64] ;  /* 0x0280000062ee8fae */ /* 0x0003e2000b901d4a */
[----:B------:R-:W-:-:S02]  /*b370*/  @!P0 LEA.HI.X R93, R19, UR5, R18, 0x1, P3 ;  /* 0x00000005135d8c11 */ /* 0x000fc400098f0c12 */
        /* <DEDUP_REMOVED lines=30> */
.L_x_1177:
[----:B------:R-:W-:Y:S05]  /*b560*/  BSYNC B0 ;  /* 0x0000000000007941 */ /* 0x000fea0003800000 */
.L_x_1176:
[----:B------:R-:W0:Y:S01]  /*b570*/  LDGDEPBAR ;  /* 0x00000000000079af */ /* 0x000e220000000000 */
[----:B------:R-:W-:-:S04]  /*b580*/  LEA R246, P0, R10, R246, 0x1 ;  /* 0x000000f60af67211 */ /* 0x000fc800078008ff */
[----:B------:R-:W-:-:S09]  /*b590*/  LEA.HI.X R245, R10, R245, R9, 0x1, P0 ;  /* 0x000000f50af57211 */ /* 0x000fd200000f0c09 */
.L_x_1173:
[----:B------:R-:W-:Y:S01]  /*b5a0*/  FMNMX.FTZ R9, R2, R67, !PT ;  /* 0x0000004302097209 */ /* 0x000fe20007810000 */
[----:B------:R-:W-:-:S03]  /*b5b0*/  ULDC UR4, c[0x0][0x2ec] ;  /* 0x0000bb0000047ab9 */ /* 0x000fc60000000800 */
        /* <DEDUP_REMOVED lines=65> */
[----:B------:R-:W3:Y:S02]  /*b9d0*/  SHFL.BFLY PT, R89, R8, 0x1, 0x1f ;  /* 0x0c201f0008597f89 */ /* 0x000ee400000e0000 */
[----:B---3--:R-:W-:Y:S02]  /*b9e0*/  FMNMX.FTZ R89, R8, R89, !PT ;  /* 0x0000005908597209 */ /* 0x008fe40007810000 */
[----:B------:R-:W-:Y:S02]  /*b9f0*/  LDSM.16.MT88.4 R8, [R229+0x5000] ;  /* 0x00500000e508783b */ /* 0x000fe40000004200 */
        /* <DEDUP_REMOVED lines=14> */
[--C-:B-1----:R-:W-:Y:S01]  /*bae0*/  FFMA.FTZ R92, R86, UR4, -R87.reuse ;  /* 0x00000004565c7c23 */ /* 0x102fe20008010857 */
[----:B------:R-:W-:Y:S01]  /*baf0*/  LDSM.16.MT88.4 R16, [R230+0x5000] ;  /* 0x00500000e610783b */ /* 0x000fe20000004200 */
        /* <DEDUP_REMOVED lines=22> */
[--C-:B------:R-:W-:Y:S01]  /*bc60*/  FFMA.FTZ R125, R75, UR4, -R87.reuse ;  /* 0x000000044b7d7c23 */ /* 0x100fe20008010857 */
        /* <DEDUP_REMOVED lines=10> */
[----:B------:R-:W-:Y:S01]  /*bd10*/  LDSM.16.MT88.4 R28, [R230+0x5800] ;  /* 0x00580000e61c783b */ /* 0x000fe20000004200 */
[--C-:B------:R-:W-:Y:S01]  /*bd20*/  FFMA.FTZ R53, R32, UR4, -R87.reuse ;  /* 0x0000000420357c23 */ /* 0x100fe20008010857 */
[----:B------:R-:W1:Y:S01]  /*bd30*/  MUFU.EX2 R183, R183 ;  /* 0x000000b700b77308 */ /* 0x000e620000000800 */
        /* <DEDUP_REMOVED lines=18> */
[----:B-1----:R-:W-:Y:S01]  /*be60*/  F2FP.BF16.F32.PACK_AB R14, R183, R184 ;  /* 0x000000b8b70e723e */ /* 0x002fe200000010ff */
        /* <DEDUP_REMOVED lines=31> */
[----:B-1----:R-:W-:Y:S01]  /*c060*/  F2FP.BF16.F32.PACK_AB R34, R127, R128 ;  /* 0x000000807f22723e */ /* 0x002fe200000010ff */
[--C-:B------:R-:W-:Y:S01]  /*c070*/  FFMA.FTZ R58, R203, UR4, -R87.reuse ;  /* 0x00000004cb3a7c23 */ /* 0x100fe20008010857 */
[----:B------:R-:W-:Y:S01]  /*c080*/  FMNMX.FTZ R4, R170, R4, !PT ;  /* 0x00000004aa047209 */ /* 0x000fe20007810000 */
[----:B------:R-:W-:-:S02]  /*c090*/  FFMA.FTZ R129, R129, UR4, -R87 ;  /* 0x0000000481817c23 */ /* 0x000fc40008010857 */
        /* <DEDUP_REMOVED lines=58> */
[----:B------:R-:W1:Y:S06]  /*c440*/  SHFL.BFLY PT, R5, R4, 0x2, 0x1f ;  /* 0x0c401f0004057f89 */ /* 0x000e6c00000e0000 */
[----:B------:R-:W-:Y:S08]  /*c450*/  MUFU.EX2 R79, R79 ;  /* 0x0000004f004f7308 */ /* 0x000ff00000000800 */
        /* <DEDUP_REMOVED lines=9> */
[----:B------:R-:W-:Y:S02]  /*c4f0*/  FSEL R4, R89, RZ, P2 ;  /* 0x000000ff59047208 */ /* 0x000fe40001000000 */
[C---:B------:R-:W-:Y:S01]  /*c500*/  FSETP.NEU.FTZ.AND P0, PT, R88.reuse, -INF , PT ;  /* 0xff8000005800780b */ /* 0x040fe20003f1d000 */
[----:B------:R-:W-:Y:S02]  /*c510*/  FMUL.FTZ R50, R88, UR4 ;  /* 0x0000000458327c20 */ /* 0x000fe40008410000 */
[----:B------:R-:W-:Y:S01]  /*c520*/  FADD.FTZ R2, R2, -R4 ;  /* 0x8000000402027221 */ /* 0x000fe20000010000 */
[----:B------:R-:W-:Y:S01]  /*c530*/  FSEL R4, R88, RZ, P0 ;  /* 0x000000ff58047208 */ /* 0x000fe20000000000 */
[----:B------:R-:W-:Y:S01]  /*c540*/  MUFU.EX2 R72, R72 ;  /* 0x0000004800487308 */ /* 0x000fe20000000800 */
[----:B------:R-:W-:Y:S01]  /*c550*/  FSEL R50, R50, RZ, P0 ;  /* 0x000000ff32327208 */ /* 0x000fe20000000000 */
[----:B------:R-:W-:-:S02]  /*c560*/  FMUL.FTZ R2, R2, UR4 ;  /* 0x0000000402027c20 */ /* 0x000fc40008410000 */
[----:B------:R-:W-:Y:S02]  /*c570*/  FADD.FTZ R4, R0, -R4 ;  /* 0x8000000400047221 */ /* 0x000fe40000010000 */
[--C-:B------:R-:W-:Y:S01]  /*c580*/  FFMA.FTZ R187, R178, UR4, -R50.reuse ;  /* 0x00000004b2bb7c23 */ /* 0x100fe20008010832 */
[--C-:B------:R-:W-:Y:S01]  /*c590*/  FFMA.FTZ R178, R177, UR4, -R50.reuse ;  /* 0x00000004b1b27c23 */ /* 0x100fe20008010832 */
[--C-:B------:R-:W-:Y:S01]  /*c5a0*/  FFMA.FTZ R176, R176, UR4, -R50.reuse ;  /* 0x00000004b0b07c23 */ /* 0x100fe20008010832 */
[--C-:B------:R-:W-:Y:S01]  /*c5b0*/  FFMA.FTZ R177, R175, UR4, -R50.reuse ;  /* 0x00000004afb17c23 */ /* 0x100fe20008010832 */
[----:B------:R-:W-:Y:S01]  /*c5c0*/  FMUL.FTZ R4, R4, UR4 ;  /* 0x0000000404047c20 */ /* 0x000fe20008410000 */
[----:B------:R-:W1:Y:S01]  /*c5d0*/  MUFU.EX2 R189, R2 ;  /* 0x0000000200bd7308 */ /* 0x000e620000000800 */
[--C-:B------:R-:W-:Y:S01]  /*c5e0*/  FFMA.FTZ R175, R168, UR4, -R50.reuse ;  /* 0x00000004a8af7c23 */ /* 0x100fe20008010832 */
        /* <DEDUP_REMOVED lines=14> */
[----:B------:R-:W2:Y:S01]  /*c6d0*/  MUFU.EX2 R178, R178 ;  /* 0x000000b200b27308 */ /* 0x000ea20000000800 */
[-C--:B-1----:R-:W-:Y:S01]  /*c6e0*/  FMUL.FTZ R20, R144, R189.reuse ;  /* 0x000000bd90147220 */ /* 0x082fe20000410000 */
[-C--:B------:R-:W-:Y:S01]  /*c6f0*/  FMUL.FTZ R21, R145, R189.reuse ;  /* 0x000000bd91157220 */ /* 0x080fe20000410000 */
[-C--:B------:R-:W-:Y:S01]  /*c700*/  FMUL.FTZ R140, R140, R189.reuse ;  /* 0x000000bd8c8c7220 */ /* 0x080fe20000410000 */
[-C--:B------:R-:W-:Y:S01]  /*c710*/  FMUL.FTZ R141, R141, R189.reuse ;  /* 0x000000bd8d8d7220 */ /* 0x080fe20000410000 */
[-C--:B------:R-:W-:Y:S01]  /*c720*/  FMUL.FTZ R136, R136, R189.reuse ;  /* 0x000000bd88887220 */ /* 0x080fe20000410000 */
[-C--:B------:R-:W-:Y:S01]  /*c730*/  FMUL.FTZ R137, R137, R189.reuse ;  /* 0x000000bd89897220 */ /* 0x080fe20000410000 */
[-C--:B------:R-:W-:Y:S01]  /*c740*/  FMUL.FTZ R132, R132, R189.reuse ;  /* 0x000000bd84847220 */ /* 0x080fe20000410000 */
[----:B------:R-:W-:Y:S01]  /*c750*/  MUFU.EX2 R176, R176 ;  /* 0x000000b000b07308 */ /* 0x000fe20000000800 */
[----:B------:R-:W-:Y:S01]  /*c760*/  FMUL.FTZ R133, R133, R189 ;  /* 0x000000bd85857220 */ /* 0x000fe20000410000 */
[--C-:B------:R-:W-:Y:S01]  /*c770*/  FFMA.FTZ R2, R180, UR4, -R50.reuse ;  /* 0x00000004b4027c23 */ /* 0x100fe20008010832 */
[--C-:B------:R-:W-:Y:S01]  /*c780*/  FFMA.FTZ R120, R120, UR4, -R50.reuse ;  /* 0x0000000478787c23 */ /* 0x100fe20008010832 */
[--C-:B------:R-:W-:Y:S01]  /*c790*/  FFMA.FTZ R122, R122, UR4, -R50.reuse ;  /* 0x000000047a7a7c23 */ /* 0x100fe20008010832 */
[--C-:B------:R-:W-:Y:S01]  /*c7a0*/  FFMA.FTZ R144, R170, UR4, -R50.reuse ;  /* 0x00000004aa907c23 */ /* 0x100fe20008010832 */
[--C-:B------:R-:W-:Y:S01]  /*c7b0*/  FFMA.FTZ R145, R167, UR4, -R50.reuse ;  /* 0x00000004a7917c23 */ /* 0x100fe20008010832 */
[--C-:B------:R-:W-:Y:S01]  /*c7c0*/  FFMA.FTZ R164, R164, UR4, -R50.reuse ;  /* 0x00000004a4a47c23 */ /* 0x100fe20008010832 */
[----:B------:R-:W1:Y:S01]  /*c7d0*/  MUFU.EX2 R177, R177 ;  /* 0x000000b100b17308 */ /* 0x000e620000000800 */
[----:B--2---:R-:W-:Y:S01]  /*c7e0*/  F2FP.BF16.F32.PACK_AB R13, R178, R187 ;  /* 0x000000bbb20d723e */ /* 0x004fe200000010ff */
[--C-:B------:R-:W-:Y:S01]  /*c7f0*/  FFMA.FTZ R163, R163, UR4, -R50.reuse ;  /* 0x00000004a3a37c23 */ /* 0x100fe20008010832 */
[----:B------:R-:W-:Y:S01]  /*c800*/  FFMA.FTZ R162, R162, UR4, -R50 ;  /* 0x00000004a2a27c23 */ /* 0x000fe20008010832 */
[----:B------:R-:W-:Y:S01]  /*c810*/  FFMA.FTZ R186, R248, R189, R186 ;  /* 0x000000bdf8ba7223 */ /* 0x000fe200000100ba */
[--C-:B------:R-:W-:Y:S01]  /*c820*/  FFMA.FTZ R161, R161, UR4, -R50.reuse ;  /* 0x00000004a1a17c23 */ /* 0x100fe20008010832 */
[--C-:B------:R-:W-:Y:S01]  /*c830*/  FFMA.FTZ R160, R160, UR4, -R50.reuse ;  /* 0x00000004a0a07c23 */ /* 0x100fe20008010832 */
[----:B------:R-:W-:Y:S01]  /*c840*/  FFMA.FTZ R159, R159, UR4, -R50 ;  /* 0x000000049f9f7c23 */ /* 0x000fe20008010832 */
[----:B------:R2:W3:Y:S01]  /*c850*/  MUFU.EX2 R188, R4 ;  /* 0x0000000400bc7308 */ /* 0x0004e20000000800 */
[----:B------:R-:W-:Y:S01]  /*c860*/  FADD.FTZ R185, R185, R186 ;  /* 0x000000bab9b97221 */ /* 0x000fe20000010000 */
[--C-:B------:R-:W-:Y:S01]  /*c870*/  FFMA.FTZ R158, R158, UR4, -R50.reuse ;  /* 0x000000049e9e7c23 */ /* 0x100fe20008010832 */
[--C-:B------:R-:W-:Y:S01]  /*c880*/  FFMA.FTZ R157, R157, UR4, -R50.reuse ;  /* 0x000000049d9d7c23 */ /* 0x100fe20008010832 */
[--C-:B------:R-:W-:Y:S01]  /*c890*/  FFMA.FTZ R156, R156, UR4, -R50.reuse ;  /* 0x000000049c9c7c23 */ /* 0x100fe20008010832 */
[----:B------:R-:W-:Y:S01]  /*c8a0*/  FADD.FTZ R185, R184, R185 ;  /* 0x000000b9b8b97221 */ /* 0x000fe20000010000 */
[--C-:B------:R-:W-:Y:S01]  /*c8b0*/  FFMA.FTZ R155, R155, UR4, -R50.reuse ;  /* 0x000000049b9b7c23 */ /* 0x100fe20008010832 */
[--C-:B------:R-:W-:Y:S01]  /*c8c0*/  FFMA.FTZ R154, R154, UR4, -R50.reuse ;  /* 0x000000049a9a7c23 */ /* 0x100fe20008010832 */
[----:B------:R-:W-:Y:S01]  /*c8d0*/  MUFU.EX2 R175, R175 ;  /* 0x000000af00af7308 */ /* 0x000fe20000000800 */
[----:B-1----:R-:W-:Y:S01]  /*c8e0*/  F2FP.BF16.F32.PACK_AB R15, R177, R176 ;  /* 0x000000b0b10f723e */ /* 0x002fe200000010ff */
[----:B------:R-:W-:Y:S01]  /*c8f0*/  FADD.FTZ R185, R183, R185 ;  /* 0x000000b9b7b97221 */ /* 0x000fe20000010000 */
[--C-:B------:R-:W-:Y:S01]  /*c900*/  FFMA.FTZ R149, R149, UR4, -R50.reuse ;  /* 0x0000000495957c23 */ /* 0x100fe20008010832 */
[--C-:B------:R-:W-:Y:S01]  /*c910*/  FFMA.FTZ R148, R148, UR4, -R50.reuse ;  /* 0x0000000494947c23 */ /* 0x100fe20008010832 */
[--C-:B------:R-:W-:Y:S01]  /*c920*/  FFMA.FTZ R131, R131, UR4, -R50.reuse ;  /* 0x0000000483837c23 */ /* 0x100fe20008010832 */
[----:B------:R-:W-:Y:S01]  /*c930*/  FADD.FTZ R179, R179, R185 ;  /* 0x000000b9b3b37221 */ /* 0x000fe20000010000 */
[--C-:B------:R-:W-:Y:S01]  /*c940*/  FFMA.FTZ R130, R130, UR4, -R50.reuse ;  /* 0x0000000482827c23 */ /* 0x100fe20008010832 */
[----:B------:R-:W1:Y:S01]  /*c950*/  MUFU.EX2 R168, R168 ;  /* 0x000000a800a87308 */ /* 0x000e620000000800 */
[----:B--2---:R-:W2:Y:S01]  /*c960*/  LDSM.16.MT88.4 R4, [R230+0x5400] ;  /* 0x00540000e604783b */ /* 0x004ea20000004200 */
[-C--:B---3--:R-:W-:Y:S01]  /*c970*/  FMUL.FTZ R22, R146, R188.reuse ;  /* 0x000000bc92167220 */ /* 0x088fe20000410000 */
[-C--:B------:R-:W-:Y:S01]  /*c980*/  FMUL.FTZ R23, R147, R188.reuse ;  /* 0x000000bc93177220 */ /* 0x080fe20000410000 */
[-C--:B------:R-:W-:Y:S01]  /*c990*/  FMUL.FTZ R142, R142, R188.reuse ;  /* 0x000000bc8e8e7220 */ /* 0x080fe20000410000 */
[-C--:B------:R-:W-:Y:S01]  /*c9a0*/  FMUL.FTZ R143, R143, R188.reuse ;  /* 0x000000bc8f8f7220 */ /* 0x080fe20000410000 */
[-C--:B------:R-:W-:Y:S01]  /*c9b0*/  FMUL.FTZ R138, R138, R188.reuse ;  /* 0x000000bc8a8a7220 */ /* 0x080fe20000410000 */
[-C--:B------:R-:W-:Y:S01]  /*c9c0*/  FMUL.FTZ R139, R139, R188.reuse ;  /* 0x000000bc8b8b7220 */ /* 0x080fe20000410000 */
[----:B------:R-:W-:Y:S01]  /*c9d0*/  MUFU.EX2 R126, R126 ;  /* 0x0000007e007e7308 */ /* 0x000fe20000000800 */
[-C--:B------:R-:W-:Y:S01]  /*c9e0*/  FMUL.FTZ R134, R134, R188.reuse ;  /* 0x000000bc86867220 */ /* 0x080fe20000410000 */
[C---:B------:R-:W-:Y:S01]  /*c9f0*/  HMMA.16816.F32.BF16 R20, R12.reuse, R16, R20 ;  /* 0x000000100c14723c */ /* 0x040fe20000041814 */
[-C--:B------:R-:W-:Y:S01]  /*ca00*/  FMUL.FTZ R135, R135, R188.reuse ;  /* 0x000000bc87877220 */ /* 0x080fe20000410000 */
[--C-:B------:R-:W-:Y:S01]  /*ca10*/  FFMA.FTZ R146, R166, UR4, -R50.reuse ;  /* 0x00000004a6927c23 */ /* 0x100fe20008010832 */
[--C-:B------:R-:W-:Y:S01]  /*ca20*/  FFMA.FTZ R147, R165, UR4, -R50.reuse ;  /* 0x00000004a5937c23 */ /* 0x100fe20008010832 */
[----:B------:R-:W-:Y:S01]  /*ca30*/  FFMA.FTZ R187, R247, R188, R187 ;  /* 0x000000bcf7bb7223 */ /* 0x000fe200000100bb */
[----:B------:R-:W-:Y:S01]  /*ca40*/  FADD.FTZ R179, R169, R179 ;  /* 0x000000b3a9b37221 */ /* 0x000fe20000010000 */
[----:B------:R-:W3:Y:S01]  /*ca50*/  MUFU.EX2 R124, R124 ;  /* 0x0000007c007c7308 */ /* 0x000ee20000000800 */
[C---:B------:R-:W-:Y:S01]  /*ca60*/  HMMA.16816.F32.BF16 R16, R12.reuse, R18, R140 ;  /* 0x000000120c10723c */ /* 0x040fe2000004188c */
[----:B-1----:R-:W-:Y:S01]  /*ca70*/  F2FP.BF16.F32.PACK_AB R33, R168, R175 ;  /* 0x000000afa821723e */ /* 0x002fe200000010ff */
[----:B------:R-:W-:Y:S01]  /*ca80*/  FADD.FTZ R187, R178, R187 ;  /* 0x000000bbb2bb7221 */ /* 0x000fe20000010000 */
[----:B------:R-:W-:Y:S01]  /*ca90*/  FADD.FTZ R179, R128, R179 ;  /* 0x000000b380b37221 */ /* 0x000fe20000010000 */
[--C-:B------:R-:W-:Y:S01]  /*caa0*/  FFMA.FTZ R123, R123, UR4, -R50.reuse ;  /* 0x000000047b7b7c23 */ /* 0x100fe20008010832 */
[--C-:B------:R-:W-:Y:S01]  /*cab0*/  FFMA.FTZ R45, R45, UR4, -R50.reuse ;  /* 0x000000042d2d7c23 */ /* 0x100fe20008010832 */
[C---:B------:R-:W-:Y:S01]  /*cac0*/  HMMA.16816.F32.BF16 R136, R12.reuse, R8, R136 ;  /* 0x000000080c88723c */ /* 0x040fe20000041888 */
[----:B------:R-:W-:Y:S01]  /*cad0*/  MUFU.EX2 R119, R119 ;  /* 0x0000007700777308 */ /* 0x000fe20000000800 */
[--C-:B------:R-:W-:Y:S01]  /*cae0*/  FFMA.FTZ R140, R174, UR4, -R50.reuse ;  /* 0x00000004ae8c7c23 */ /* 0x100fe20008010832 */
[--C-:B------:R-:W-:Y:S01]  /*caf0*/  FFMA.FTZ R141, R173, UR4, -R50.reuse ;  /* 0x00000004ad8d7c23 */ /* 0x100fe20008010832 */
[--C-:B------:R-:W-:Y:S01]  /*cb00*/  FFMA.FTZ R142, R172, UR4, -R50.reuse ;  /* 0x00000004ac8e7c23 */ /* 0x100fe20008010832 */
[--C-:B------:R-:W-:Y:S01]  /*cb10*/  FFMA.FTZ R143, R171, UR4, -R50.reuse ;  /* 0x00000004ab8f7c23 */ /* 0x100fe20008010832 */
[----:B------:R-:W-:Y:S01]  /*cb20*/  HMMA.16816.F32.BF16 R132, R12, R10, R132 ;  /* 0x0000000a0c84723c */ /* 0x000fe20000041884 */
[----:B------:R-:W1:Y:S01]  /*cb30*/  LDSM.16.MT88.4 R8, [R229+0x5800] ;  /* 0x00580000e508783b */ /* 0x000e620000004200 */
[----:B------:R-:W-:Y:S01]  /*cb40*/  FADD.FTZ R187, R176, R187 ;  /* 0x000000bbb0bb7221 */ /* 0x000fe20000010000 */
[----:B------:R-:W4:Y:S01]  /*cb50*/  MUFU.EX2 R114, R114 ;  /* 0x0000007200727308 */ /* 0x000f220000000800 */
[----:B---3--:R-:W-:Y:S01]  /*cb60*/  F2FP.BF16.F32.PACK_AB R35, R124, R126 ;  /* 0x0000007e7c23723e */ /* 0x008fe200000010ff */
[----:B------:R-:W-:Y:S01]  /*cb70*/  FADD.FTZ R127, R127, R179 ;  /* 0x000000b37f7f7221 */ /* 0x000fe20000010000 */
[----:B------:R-:W-:Y:S01]  /*cb80*/  FADD.FTZ R177, R177, R187 ;  /* 0x000000bbb1b17221 */ /* 0x000fe20000010000 */
[----:B------:R-:W-:Y:S01]  /*cb90*/  F2FP.BF16.F32.PACK_AB R12, R117, R125 ;  /* 0x0000007d750c723e */ /* 0x000fe200000010ff */
[--C-:B------:R-:W-:Y:S01]  /*cba0*/  FFMA.FTZ R44, R44, UR4, -R50.reuse ;  /* 0x000000042c2c7c23 */ /* 0x100fe20008010832 */
[----:B------:R-:W-:Y:S01]  /*cbb0*/  F2FP.BF16.F32.PACK_AB R14, R111, R115 ;  /* 0x000000736f0e723e */ /* 0x000fe200000010ff */
[----:B------:R-:W-:Y:S01]  /*cbc0*/  FADD.FTZ R175, R175, R177 ;  /* 0x000000b1afaf7221 */ /* 0x000fe20000010000 */
[----:B------:R-:W-:Y:S01]  /*cbd0*/  MUFU.EX2 R113, R113 ;  /* 0x0000007100717308 */ /* 0x000fe20000000800 */
[C---:B--2---:R-:W-:Y:S01]  /*cbe0*/  HMMA.16816.F32.BF16 R20, R32.reuse, R4, R20 ;  /* 0x000000042014723c */ /* 0x044fe20000041814 */
[----:B------:R-:W-:Y:S01]  /*cbf0*/  FADD.FTZ R125, R125, R127 ;  /* 0x0000007f7d7d7221 */ /* 0x000fe20000010000 */
[----:B------:R-:W-:Y:S01]  /*cc00*/  FADD.FTZ R175, R168, R175 ;  /* 0x000000afa8af7221 */ /* 0x000fe20000010000 */
[--C-:B------:R-:W-:Y:S01]  /*cc10*/  FFMA.FTZ R42, R42, UR4, -R50.reuse ;  /* 0x000000042a2a7c23 */ /* 0x100fe20008010832 */
[--C-:B------:R-:W-:Y:S01]  /*cc20*/  FFMA.FTZ R41, R41, UR4, -R50.reuse ;  /* 0x0000000429297c23 */ /* 0x100fe20008010832 */
[----:B------:R-:W-:Y:S01]  /*cc30*/  FADD.FTZ R125, R117, R125 ;  /* 0x0000007d757d7221 */ /* 0x000fe20000010000 */
[C---:B------:R-:W-:Y:S01]  /*cc40*/  HMMA.16816.F32.BF16 R16, R32.reuse, R6, R16 ;  /* 0x000000062010723c */ /* 0x040fe20000041810 */
[----:B------:R-:W2:Y:S01]  /*cc50*/  MUFU.EX2 R109, R109 ;  /* 0x0000006d006d7308 */ /* 0x000ea20000000800 */
[----:B------:R-:W3:Y:S01]  /*cc60*/  LDSM.16.MT88.4 R4, [R230+0x5c00] ;  /* 0x005c0000e604783b */ /* 0x000ee20000004200 */
[----:B----4-:R-:W-:Y:S01]  /*cc70*/  F2FP.BF16.F32.PACK_AB R13, R114, R119 ;  /* 0x00000077720d723e */ /* 0x010fe200000010ff */
[----:B------:R-:W-:Y:S01]  /*cc80*/  FADD.FTZ R175, R126, R175 ;  /* 0x000000af7eaf7221 */ /* 0x000fe20000010000 */
[----:B------:R-:W-:Y:S01]  /*cc90*/  FADD.FTZ R125, R115, R125 ;  /* 0x0000007d737d7221 */ /* 0x000fe20000010000 */
[C---:B------:R-:W-:Y:S01]  /*cca0*/  HMMA.16816.F32.BF16 R136, R32.reuse, R24, R136 ;  /* 0x000000182088723c */ /* 0x040fe20000041888 */
[--C-:B------:R-:W-:Y:S01]  /*ccb0*/  FFMA.FTZ R40, R40, UR4, -R50.reuse ;  /* 0x0000000428287c23 */ /* 0x100fe20008010832 */
[----:B------:R-:W-:Y:S01]  /*ccc0*/  FADD.FTZ R124, R124, R175 ;  /* 0x000000af7c7c7221 */ /* 0x000fe20000010000 */
[----:B------:R-:W4:Y:S01]  /*ccd0*/  MUFU.EX2 R104, R104 ;  /* 0x0000006800687308 */ /* 0x000f220000000800 */
[----:B------:R-:W-:Y:S01]  /*cce0*/  FADD.FTZ R125, R111, R125 ;  /* 0x0000007d6f7d7221 */ /* 0x000fe20000010000 */
[----:B------:R-:W-:Y:S01]  /*ccf0*/  FFMA.FTZ R39, R39, UR4, -R50 ;  /* 0x0000000427277c23 */ /* 0x000fe20008010832 */
[----:B------:R-:W-:Y:S01]  /*cd00*/  HMMA.16816.F32.BF16 R132, R32, R26, R132 ;  /* 0x0000001a2084723c */ /* 0x000fe20000041884 */
[----:B------:R-:W5:Y:S01]  /*cd10*/  LDSM.16.MT88.4 R24, [R229+0x5c00] ;  /* 0x005c0000e518783b */ /* 0x000f620000004200 */
[----:B------:R-:W-:Y:S01]  /*cd20*/  FADD.FTZ R124, R119, R124 ;  /* 0x0000007c777c7221 */ /* 0x000fe20000010000 */
[----:B------:R-:W-:Y:S01]  /*cd30*/  FFMA.FTZ R248, R47, UR4, -R87 ;  /* 0x000000042ff87c23 */ /* 0x000fe20008010857 */
[----:B------:R-:W-:Y:S01]  /*cd40*/  FFMA.FTZ R247, R3, UR4, -R50 ;  /* 0x0000000403f77c23 */ /* 0x000fe20008010832 */
[----:B------:R-:W1:Y:S01]  /*cd50*/  MUFU.EX2 R107, R107 ;  /* 0x0000006b006b7308 */ /* 0x000e620000000800 */
[----:B--2---:R-:W-:Y:S01]  /*cd60*/  F2FP.BF16.F32.PACK_AB R15, R109, R113 ;  /* 0x000000716d0f723e */ /* 0x004fe200000010ff */
[----:B------:R-:W-:Y:S01]  /*cd70*/  FADD.FTZ R124, R114, R124 ;  /* 0x0000007c727c7221 */ /* 0x000fe20000010000 */
[----:B------:R-:W-:Y:S01]  /*cd80*/  F2FP.BF16.F32.PACK_AB R32, R106, R110 ;  /* 0x0000006e6a20723e */ /* 0x000fe200000010ff */
[----:B------:R-:W-:Y:S01]  /*cd90*/  FADD.FTZ R110, R110, R125 ;  /* 0x0000007d6e6e7221 */ /* 0x000fe20000010000 */
[----:B------:R-:W-:Y:S01]  /*cda0*/  F2FP.BF16.F32.PACK_AB R34, R100, R105 ;  /* 0x000000696422723e */ /* 0x000fe200000010ff */
[----:B------:R-:W-:-:S02]  /*cdb0*/  FADD.FTZ R113, R113, R124 ;  /* 0x0000007c71717221 */ /* 0x000fc40000010000 */
[----:B------:R-:W-:Y:S01]  /*cdc0*/  HMMA.16816.F32.BF16 R20, R12, R28, R20 ;  /* 0x0000001c0c14723c */ /* 0x000fe20000041814 */
[----:B------:R-:W2:Y:S01]  /*cdd0*/  MUFU.EX2 R101, R101 ;  /* 0x0000006500657308 */ /* 0x000ea20000000800 */
[----:B------:R-:W-:Y:S01]  /*cde0*/  FADD.FTZ R113, R109, R113 ;  /* 0x000000716d717221 */ /* 0x000fe20000010000 */
[----:B------:R-:W-:-:S03]  /*cdf0*/  FADD.FTZ R110, R106, R110 ;  /* 0x0000006e6a6e7221 */ /* 0x000fc60000010000 */
[C---:B------:R-:W-:Y:S01]  /*ce00*/  HMMA.16816.F32.BF16 R28, R12.reuse, R30, R16 ;  /* 0x0000001e0c1c723c */ /* 0x040fe20000041810 */
[----:B------:R-:W5:Y:S01]  /*ce10*/  LDSM.16.MT88.4 R16, [R230+0x6000] ;  /* 0x00600000e610783b */ /* 0x000f620000004200 */
[----:B----4-:R-:W-:Y:S01]  /*ce20*/  FADD.FTZ R113, R104, R113 ;  /* 0x0000007168717221 */ /* 0x010fe20000010000 */
[----:B------:R-:W4:Y:S01]  /*ce30*/  MUFU.EX2 R0, R0 ;  /* 0x0000000000007308 */ /* 0x000f220000000800 */
[----:B-1----:R-:W-:Y:S01]  /*ce40*/  F2FP.BF16.F32.PACK_AB R33, R107, R104 ;  /* 0x000000686b21723e */ /* 0x002fe200000010ff */
[----:B------:R-:W-:Y:S01]  /*ce50*/  FADD.FTZ R105, R105, R110 ;  /* 0x0000006e69697221 */ /* 0x000fe20000010000 */
[C---:B------:R-:W-:Y:S01]  /*ce60*/  HMMA.16816.F32.BF16 R136, R12.reuse, R8, R136 ;  /* 0x000000080c88723c */ /* 0x040fe20000041888 */
[----:B------:R-:W-:Y:S02]  /*ce70*/  FADD.FTZ R107, R107, R113 ;  /* 0x000000716b6b7221 */ /* 0x000fe40000010000 */
[----:B------:R-:W-:Y:S02]  /*ce80*/  FADD.FTZ R105, R100, R105 ;  /* 0x0000006964697221 */ /* 0x000fe40000010000 */
[----:B------:R-:W-:Y:S01]  /*ce90*/  MUFU.EX2 R2, R2 ;  /* 0x0000000200027308 */ /* 0x000fe20000000800 */
[----:B------:R-:W-:Y:S01]  /*cea0*/  HMMA.16816.F32.BF16 R132, R12, R10, R132 ;  /* 0x0000000a0c84723c */ /* 0x000fe20000041884 */
[----:B------:R-:W1:Y:S01]  /*ceb0*/  LDSM.16.MT88.4 R8, [R229+0x6000] ;  /* 0x00600000e508783b */ /* 0x000e620000004200 */
[----:B--2---:R-:W-:Y:S01]  /*cec0*/  FADD.FTZ R107, R101, R107 ;  /* 0x0000006b656b7221 */ /* 0x004fe20000010000 */
[----:B------:R-:W-:-:S04]  /*ced0*/  FADD.FTZ R105, R99, R105 ;  /* 0x0000006963697221 */ /* 0x000fc80000010000 */
[----:B------:R-:W2:Y:S01]  /*cee0*/  MUFU.EX2 R112, R112 ;  /* 0x0000007000707308 */ /* 0x000ea20000000800 */
[C---:B----4-:R-:W-:Y:S01]  /*cef0*/  F2FP.BF16.F32.PACK_AB R35, R0.reuse, R101 ;  /* 0x000000650023723e */ /* 0x050fe200000010ff */
[----:B------:R-:W-:Y:S01]  /*cf00*/  FADD.FTZ R107, R0, R107 ;  /* 0x0000006b006b7221 */ /* 0x000fe20000010000 */
[C---:B------:R-:W-:Y:S01]  /*cf10*/  F2FP.BF16.F32.PACK_AB R12, R98.reuse, R99 ;  /* 0x00000063620c723e */ /* 0x040fe200000010ff */
[----:B------:R-:W-:Y:S01]  /*cf20*/  FADD.FTZ R98, R98, R105 ;  /* 0x0000006962627221 */ /* 0x000fe20000010000 */
[----:B------:R-:W-:Y:S01]  /*cf30*/  F2FP.BF16.F32.PACK_AB R14, R95, R96 ;  /* 0x000000605f0e723e */ /* 0x000fe200000010ff */
[----:B------:R-:W-:Y:S02]  /*cf40*/  FFMA.FTZ R0, R97, UR4, -R50 ;  /* 0x0000000461007c23 */ /* 0x000fe40008010832 */
[----:B------:R-:W-:Y:S01]  /*cf50*/  MUFU.EX2 R118, R118 ;  /* 0x0000007600767308 */ /* 0x000fe20000000800 */
[----:B---3--:R-:W-:Y:S01]  /*cf60*/  HMMA.16816.F32.BF16 R20, R32, R4, R20 ;  /* 0x000000042014723c */ /* 0x008fe20000041814 */
[----:B------:R-:W-:-:S04]  /*cf70*/  FADD.FTZ R98, R96, R98 ;  /* 0x0000006260627221 */ /* 0x000fc80000010000 */
[----:B------:R-:W-:Y:S01]  /*cf80*/  FADD.FTZ R95, R95, R98 ;  /* 0x000000625f5f7221 */ /* 0x000fe20000010000 */
[C---:B------:R-:W-:Y:S01]  /*cf90*/  HMMA.16816.F32.BF16 R28, R32.reuse, R6, R28 ;  /* 0x00000006201c723c */ /* 0x040fe2000004181c */
[----:B------:R-:W3:Y:S01]  /*cfa0*/  MUFU.EX2 R120, R120 ;  /* 0x0000007800787308 */ /* 0x000ee20000000800 */
[----:B------:R-:W4:Y:S01]  /*cfb0*/  LDSM.16.MT88.4 R4, [R230+0x6400] ;  /* 0x00640000e604783b */ /* 0x000f220000004200 */
[----:B--2---:R-:W-:Y:S01]  /*cfc0*/  F2FP.BF16.F32.PACK_AB R13, R112, R2 ;  /* 0x00000002700d723e */ /* 0x004fe200000010ff */
[----:B------:R-:W-:Y:S01]  /*cfd0*/  FADD.FTZ R2, R2, R107 ;  /* 0x0000006b02027221 */ /* 0x000fe20000010000 */
[----:B------:R-:W-:Y:S01]  /*cfe0*/  FADD.FTZ R95, R93, R95 ;  /* 0x0000005f5d5f7221 */ /* 0x000fe20000010000 */
[C---:B-----5:R-:W-:Y:S02]  /*cff0*/  HMMA.16816.F32.BF16 R136, R32.reuse, R24, R136 ;  /* 0x000000182088723c */ /* 0x060fe40000041888 */
[----:B------:R-:W-:Y:S01]  /*d000*/  FADD.FTZ R2, R112, R2 ;  /* 0x0000000270027221 */ /* 0x000fe20000010000 */
[----:B------:R-:W-:Y:S03]  /*d010*/  MUFU.EX2 R122, R122 ;  /* 0x0000007a007a7308 */ /* 0x000fe60000000800 */
[----:B------:R-:W-:Y:S01]  /*d020*/  HMMA.16816.F32.BF16 R132, R32, R26, R132 ;  /* 0x0000001a2084723c */ /* 0x000fe20000041884 */
[----:B------:R-:W2:Y:S04]  /*d030*/  LDSM.16.MT88.4 R24, [R229+0x6400] ;  /* 0x00640000e518783b */ /* 0x000ea80000004200 */
[----:B------:R-:W5:Y:S01]  /*d040*/  MUFU.EX2 R140, R140 ;  /* 0x0000008c008c7308 */ /* 0x000f620000000800 */
[----:B---3--:R-:W-:Y:S01]  /*d050*/  F2FP.BF16.F32.PACK_AB R15, R120, R118 ;  /* 0x00000076780f723e */ /* 0x008fe200000010ff */
[----:B------:R-:W-:Y:S01]  /*d060*/  FADD.FTZ R118, R118, R2 ;  /* 0x0000000276767221 */ /* 0x000fe20000010000 */
[C---:B------:R-:W-:Y:S01]  /*d070*/  F2FP.BF16.F32.PACK_AB R32, R92.reuse, R93 ;  /* 0x0000005d5c20723e */ /* 0x040fe200000010ff */
[----:B------:R-:W-:Y:S01]  /*d080*/  FADD.FTZ R92, R92, R95 ;  /* 0x0000005f5c5c7221 */ /* 0x000fe20000010000 */
[----:B------:R-:W-:Y:S01]  /*d090*/  F2FP.BF16.F32.PACK_AB R34, R86, R90 ;  /* 0x0000005a5622723e */ /* 0x000fe200000010ff */
[----:B------:R-:W-:Y:S01]  /*d0a0*/  FADD.FTZ R118, R120, R118 ;  /* 0x0000007678767221 */ /* 0x000fe20000010000 */
[----:B------:R-:W-:Y:S01]  /*d0b0*/  FFMA.FTZ R2, R49, UR4, -R87 ;  /* 0x0000000431027c23 */ /* 0x000fe20008010857 */
[----:B------:R-:W3:Y:S01]  /*d0c0*/  MUFU.EX2 R141, R141 ;  /* 0x0000008d008d7308 */ /* 0x000ee20000000800 */
[----:B------:R-:W-:Y:S01]  /*d0d0*/  HMMA.16816.F32.BF16 R20, R12, R16, R20 ;  /* 0x000000100c14723c */ /* 0x000fe20000041814 */
[----:B------:R-:W-:-:S04]  /*d0e0*/  FADD.FTZ R92, R90, R92 ;  /* 0x0000005c5a5c7221 */ /* 0x000fc80000010000 */
[----:B------:R-:W-:Y:S01]  /*d0f0*/  FADD.FTZ R92, R86, R92 ;  /* 0x0000005c565c7221 */ /* 0x000fe20000010000 */
[C---:B------:R-:W-:Y:S01]  /*d100*/  HMMA.16816.F32.BF16 R28, R12.reuse, R18, R28 ;  /* 0x000000120c1c723c */ /* 0x040fe2000004181c */
[----:B------:R-:W4:Y:S01]  /*d110*/  MUFU.EX2 R142, R142 ;  /* 0x0000008e008e7308 */ /* 0x000f220000000800 */
[----:B------:R-:W2:Y:S01]  /*d120*/  LDSM.16.MT88.4 R16, [R230+0x6800] ;  /* 0x00680000e610783b */ /* 0x000ea20000004200 */
[----:B-----5:R-:W-:Y:S01]  /*d130*/  F2FP.BF16.F32.PACK_AB R33, R140, R122 ;  /* 0x0000007a8c21723e */ /* 0x020fe200000010ff */
[----:B------:R-:W-:Y:S02]  /*d140*/  FADD.FTZ R122, R122, R118 ;  /* 0x000000767a7a7221 */ /* 0x000fe40000010000 */
[C---:B-1----:R-:W-:Y:S02]  /*d150*/  HMMA.16816.F32.BF16 R136, R12.reuse, R8, R136 ;  /* 0x000000080c88723c */ /* 0x042fe40000041888 */
[----:B------:R-:W-:Y:S01]  /*d160*/  FADD.FTZ R122, R140, R122 ;  /* 0x0000007a8c7a7221 */ /* 0x000fe20000010000 */
[----:B------:R-:W1:Y:S03]  /*d170*/  MUFU.EX2 R143, R143 ;  /* 0x0000008f008f7308 */ /* 0x000e660000000800 */
[----:B------:R-:W-:Y:S01]  /*d180*/  HMMA.16816.F32.BF16 R132, R12, R10, R132 ;  /* 0x0000000a0c84723c */ /* 0x000fe20000041884 */
[----:B------:R-:W5:Y:S01]  /*d190*/  LDSM.16.MT88.4 R8, [R229+0x6800] ;  /* 0x00680000e508783b */ /* 0x000f620000004200 */
[----:B---3--:R-:W-:-:S03]  /*d1a0*/  FADD.FTZ R122, R141, R122 ;  /* 0x0000007a8d7a7221 */ /* 0x008fc60000010000 */
[----:B------:R-:W3:Y:S01]  /*d1b0*/  MUFU.EX2 R144, R144 ;  /* 0x0000009000907308 */ /* 0x000ee20000000800 */
[C---:B----4-:R-:W-:Y:S01]  /*d1c0*/  F2FP.BF16.F32.PACK_AB R35, R142.reuse, R141 ;  /* 0x0000008d8e23723e */ /* 0x050fe200000010ff */
[----:B------:R-:W-:Y:S01]  /*d1d0*/  FADD.FTZ R142, R142, R122 ;  /* 0x0000007a8e8e7221 */ /* 0x000fe20000010000 */
[----:B------:R-:W-:Y:S01]  /*d1e0*/  F2FP.BF16.F32.PACK_AB R12, R84, R85 ;  /* 0x00000055540c723e */ /* 0x000fe200000010ff */
[----:B------:R-:W-:Y:S01]  /*d1f0*/  FADD.FTZ R85, R85, R92 ;  /* 0x0000005c55557221 */ /* 0x000fe20000010000 */
[----:B------:R-:W-:-:S03]  /*d200*/  F2FP.BF16.F32.PACK_AB R14, R82, R83 ;  /* 0x00000053520e723e */ /* 0x000fc600000010ff */
[----:B------:R-:W-:Y:S01]  /*d210*/  MUFU.EX2 R145, R145 ;  /* 0x0000009100917308 */ /* 0x000fe20000000800 */
[----:B------:R-:W-:Y:S01]  /*d220*/  HMMA.16816.F32.BF16 R20, R32, R4, R20 ;  /* 0x000000042014723c */ /* 0x000fe20000041814 */
[----:B-1----:R-:W-:Y:S01]  /*d230*/  FADD.FTZ R142, R143, R142 ;  /* 0x0000008e8f8e7221 */ /* 0x002fe20000010000 */
[----:B------:R-:W-:-:S04]  /*d240*/  FADD.FTZ R85, R84, R85 ;  /* 0x0000005554557221 */ /* 0x000fc80000010000 */
[C---:B------:R-:W-:Y:S01]  /*d250*/  HMMA.16816.F32.BF16 R28, R32.reuse, R6, R28 ;  /* 0x00000006201c723c */ /* 0x040fe2000004181c */
[----:B------:R-:W1:Y:S01]  /*d260*/  MUFU.EX2 R146, R146 ;  /* 0x0000009200927308 */ /* 0x000e620000000800 */
[----:B------:R-:W4:Y:S01]  /*d270*/  LDSM.16.MT88.4 R4, [R230+0x6c00] ;  /* 0x006c0000e604783b */ /* 0x000f220000004200 */
[C---:B---3--:R-:W-:Y:S01]  /*d280*/  F2FP.BF16.F32.PACK_AB R13, R144.reuse, R143 ;  /* 0x0000008f900d723e */ /* 0x048fe200000010ff */
[----:B------:R-:W-:Y:S01]  /*d290*/  FADD.FTZ R142, R144, R142 ;  /* 0x0000008e908e7221 */ /* 0x000fe20000010000 */
[----:B------:R-:W-:Y:S01]  /*d2a0*/  FADD.FTZ R83, R83, R85 ;  /* 0x0000005553537221 */ /* 0x000fe20000010000 */
[----:B--2---:R-:W-:Y:S03]  /*d2b0*/  HMMA.16816.F32.BF16 R136, R32, R24, R136 ;  /* 0x000000182088723c */ /* 0x004fe60000041888 */
[----:B------:R-:W-:Y:S01]  /*d2c0*/  MUFU.EX2 R147, R147 ;  /* 0x0000009300937308 */ /* 0x000fe20000000800 */
[----:B------:R-:W-:-:S02]  /*d2d0*/  FADD.FTZ R83, R82, R83 ;  /* 0x0000005352537221 */ /* 0x000fc40000010000 */
[----:B------:R-:W-:Y:S01]  /*d2e0*/  HMMA.16816.F32.BF16 R132, R32, R26, R132 ;  /* 0x0000001a2084723c */ /* 0x000fe20000041884 */
[----:B------:R-:W2:Y:S04]  /*d2f0*/  LDSM.16.MT88.4 R24, [R229+0x6c00] ;  /* 0x006c0000e518783b */ /* 0x000ea80000004200 */
[----:B------:R-:W3:Y:S01]  /*d300*/  MUFU.EX2 R164, R164 ;  /* 0x000000a400a47308 */ /* 0x000ee20000000800 */
[----:B-1----:R-:W-:Y:S01]  /*d310*/  F2FP.BF16.F32.PACK_AB R15, R146, R145 ;  /* 0x00000091920f723e */ /* 0x002fe200000010ff */
[----:B------:R-:W-:Y:S01]  /*d320*/  FADD.FTZ R145, R145, R142 ;  /* 0x0000008e91917221 */ /* 0x000fe20000010000 */
[----:B------:R-:W-:Y:S01]  /*d330*/  F2FP.BF16.F32.PACK_AB R32, R80, R81 ;  /* 0x000000515020723e */ /* 0x000fe200000010ff */
[----:B------:R-:W-:Y:S01]  /*d340*/  FADD.FTZ R81, R81, R83 ;  /* 0x0000005351517221 */ /* 0x000fe20000010000 */
[----:B------:R-:W-:Y:S01]  /*d350*/  F2FP.BF16.F32.PACK_AB R34, R78, R79 ;  /* 0x0000004f4e22723e */ /* 0x000fe200000010ff */
[----:B------:R-:W-:Y:S01]  /*d360*/  FADD.FTZ R145, R146, R145 ;  /* 0x0000009192917221 */ /* 0x000fe20000010000 */
[----:B------:R-:W-:Y:S01]  /*d370*/  LDSM.16.MT88.4 R140, [R230+0x8c00] ;  /* 0x008c0000e68c783b */ /* 0x000fe20000004200 */
[----:B------:R-:W-:Y:S01]  /*d380*/  MUFU.EX2 R163, R163 ;  /* 0x000000a300a37308 */ /* 0x000fe20000000800 */
[----:B------:R-:W-:Y:S01]  /*d390*/  HMMA.16816.F32.BF16 R20, R12, R16, R20 ;  /* 0x000000100c14723c */ /* 0x000fe20000041814 */
[----:B------:R-:W-:-:S04]  /*d3a0*/  FADD.FTZ R81, R80, R81 ;  /* 0x0000005150517221 */ /* 0x000fc80000010000 */
[----:B------:R-:W-:Y:S01]  /*d3b0*/  FADD.FTZ R79, R79, R81 ;  /* 0x000000514f4f7221 */ /* 0x000fe20000010000 */
[C---:B------:R-:W-:Y:S01]  /*d3c0*/  HMMA.16816.F32.BF16 R28, R12.reuse, R18, R28 ;  /* 0x000000120c1c723c */ /* 0x040fe2000004181c */
[----:B------:R-:W1:Y:S01]  /*d3d0*/  MUFU.EX2 R162, R162 ;  /* 0x000000a200a27308 */ /* 0x000e620000000800 */
[----:B------:R-:W2:Y:S01]  /*d3e0*/  LDSM.16.MT88.4 R16, [R230+0x7000] ;  /* 0x00700000e610783b */ /* 0x000ea20000004200 */
[----:B---3--:R-:W-:Y:S01]  /*d3f0*/  F2FP.BF16.F32.PACK_AB R33, R164, R147 ;  /* 0x00000093a421723e */ /* 0x008fe200000010ff */
[----:B------:R-:W-:Y:S01]  /*d400*/  FADD.FTZ R147, R147, R145 ;  /* 0x0000009193937221 */ /* 0x000fe20000010000 */
[----:B------:R-:W-:Y:S01]  /*d410*/  FADD.FTZ R79, R78, R79 ;  /* 0x0000004f4e4f7221 */ /* 0x000fe20000010000 */
[C---:B-----5:R-:W-:Y:S02]  /*d420*/  HMMA.16816.F32.BF16 R136, R12.reuse, R8, R136 ;  /* 0x000000080c88723c */ /* 0x060fe40000041888 */
[----:B------:R-:W-:Y:S01]  /*d430*/  FADD.FTZ R147, R164, R147 ;  /* 0x00000093a4937221 */ /* 0x000fe20000010000 */
[----:B------:R-:W-:Y:S03]  /*d440*/  MUFU.EX2 R161, R161 ;  /* 0x000000a100a17308 */ /* 0x000fe60000000800 */
[----:B------:R-:W-:Y:S01]  /*d450*/  HMMA.16816.F32.BF16 R132, R12, R10, R132 ;  /* 0x0000000a0c84723c */ /* 0x000fe20000041884 */
[----:B------:R-:W3:Y:S04]  /*d460*/  LDSM.16.MT88.4 R8, [R229+0x7000] ;  /* 0x00700000e508783b */ /* 0x000ee80000004200 */
        /* <DEDUP_REMOVED lines=8> */
[----:B----4-:R-:W-:Y:S01]  /*d4f0*/  HMMA.16816.F32.BF16 R20, R32, R4, R20 ;  /* 0x000000042014723c */ /* 0x010fe20000041814 */
[----:B------:R-:W-:-:S04]  /*d500*/  FADD.FTZ R77, R76, R77 ;  /* 0x0000004d4c4d7221 */ /* 0x000fc80000010000 */
[----:B------:R-:W-:Y:S01]  /*d510*/  FADD.FTZ R77, R75, R77 ;  /* 0x0000004d4b4d7221 */ /* 0x000fe20000010000 */
[C---:B------:R-:W-:Y:S01]  /*d520*/  HMMA.16816.F32.BF16 R28, R32.reuse, R6, R28 ;  /* 0x00000006201c723c */ /* 0x040fe2000004181c */
[----:B------:R-:W4:Y:S01]  /*d530*/  MUFU.EX2 R158, R158 ;  /* 0x0000009e009e7308 */ /* 0x000f220000000800 */
[----:B------:R-:W3:Y:S01]  /*d540*/  LDSM.16.MT88.4 R4, [R230+0x7400] ;  /* 0x00740000e604783b */ /* 0x000ee20000004200 */
[----:B-----5:R-:W-:Y:S01]  /*d550*/  F2FP.BF16.F32.PACK_AB R13, R160, R161 ;  /* 0x000000a1a00d723e */ /* 0x020fe200000010ff */
[----:B------:R-:W-:Y:S01]  /*d560*/  FADD.FTZ R161, R161, R163 ;  /* 0x000000a3a1a17221 */ /* 0x000fe20000010000 */
[----:B------:R-:W-:Y:S01]  /*d570*/  FADD.FTZ R74, R74, R77 ;  /* 0x0000004d4a4a7221 */ /* 0x000fe20000010000 */
[----:B--2---:R-:W-:Y:S02]  /*d580*/  HMMA.16816.F32.BF16 R136, R32, R24, R136 ;  /* 0x000000182088723c */ /* 0x004fe40000041888 */
[----:B------:R-:W-:Y:S01]  /*d590*/  FADD.FTZ R161, R160, R161 ;  /* 0x000000a1a0a17221 */ /* 0x000fe20000010000 */
[----:B------:R-:W-:Y:S01]  /*d5a0*/  MUFU.EX2 R71, R71 ;  /* 0x0000004700477308 */ /* 0x000fe20000000800 */
[----:B------:R-:W-:-:S02]  /*d5b0*/  FADD.FTZ R74, R73, R74 ;  /* 0x0000004a494a7221 */ /* 0x000fc40000010000 */
[----:B------:R-:W-:Y:S01]  /*d5c0*/  HMMA.16816.F32.BF16 R132, R32, R26, R132 ;  /* 0x0000001a2084723c */ /* 0x000fe20000041884 */
[----:B------:R-:W2:Y:S01]  /*d5d0*/  LDSM.16.MT88.4 R24, [R229+0x7400] ;  /* 0x00740000e518783b */ /* 0x000ea20000004200 */
[----:B-1----:R-:W-:Y:S01]  /*d5e0*/  FADD.FTZ R161, R159, R161 ;  /* 0x000000a19fa17221 */ /* 0x002fe20000010000 */
[----:B------:R-:W-:Y:S02]  /*d5f0*/  FADD.FTZ R74, R72, R74 ;  /* 0x0000004a484a7221 */ /* 0x000fe40000010000 */
[----:B------:R-:W1:Y:S01]  /*d600*/  MUFU.EX2 R70, R70 ;  /* 0x0000004600467308 */ /* 0x000e620000000800 */
[C---:B----4-:R-:W-:Y:S01]  /*d610*/  F2FP.BF16.F32.PACK_AB R15, R158.reuse, R159 ;  /* 0x0000009f9e0f723e */ /* 0x050fe200000010ff */
[----:B------:R-:W-:Y:S01]  /*d620*/  FADD.FTZ R158, R158, R161 ;  /* 0x000000a19e9e7221 */ /* 0x000fe20000010000 */
[----:B------:R-:W-:-:S05]  /*d630*/  F2FP.BF16.F32.PACK_AB R32, R72, R73 ;  /* 0x000000494820723e */ /* 0x000fca00000010ff */
[----:B------:R-:W4:Y:S01]  /*d640*/  MUFU.EX2 R157, R157 ;  /* 0x0000009d009d7308 */ /* 0x000f220000000800 */
[C---:B------:R-:W-:Y:S06]  /*d650*/  HMMA.16816.F32.BF16 R20, R12.reuse, R16, R20 ;  /* 0x000000100c14723c */ /* 0x040fec0000041814 */
[----:B------:R-:W-:Y:S01]  /*d660*/  HMMA.16816.F32.BF16 R28, R12, R18, R28 ;  /* 0x000000120c1c723c */ /* 0x000fe2000004181c */
[----:B------:R-:W5:Y:S01]  /*d670*/  MUFU.EX2 R156, R156 ;  /* 0x0000009c009c7308 */ /* 0x000f620000000800 */
[----:B------:R-:W2:Y:S01]  /*d680*/  LDSM.16.MT88.4 R16, [R230+0x7800] ;  /* 0x00780000e610783b */ /* 0x000ea20000004200 */
[----:B-1----:R-:W-:Y:S01]  /*d690*/  F2FP.BF16.F32.PACK_AB R34, R70, R71 ;  /* 0x000000474622723e */ /* 0x002fe200000010ff */
[----:B------:R-:W-:-:S02]  /*d6a0*/  FADD.FTZ R71, R71, R74 ;  /* 0x0000004a47477221 */ /* 0x000fc40000010000 */
[C---:B---3--:R-:W-:Y:S02]  /*d6b0*/  HMMA.16816.F32.BF16 R136, R12.reuse, R8, R136 ;  /* 0x000000080c88723c */ /* 0x048fe40000041888 */
[----:B------:R-:W-:Y:S01]  /*d6c0*/  FADD.FTZ R71, R70, R71 ;  /* 0x0000004746477221 */ /* 0x000fe20000010000 */
[----:B------:R-:W-:Y:S01]  /*d6d0*/  MUFU.EX2 R155, R155 ;  /* 0x0000009b009b7308 */ /* 0x000fe20000000800 */
[----:B----4-:R-:W-:Y:S02]  /*d6e0*/  FADD.FTZ R158, R157, R158 ;  /* 0x0000009e9d9e7221 */ /* 0x010fe40000010000 */
[----:B------:R-:W-:Y:S01]  /*d6f0*/  HMMA.16816.F32.BF16 R132, R12, R10, R132 ;  /* 0x0000000a0c84723c */ /* 0x000fe20000041884 */
[----:B------:R-:W1:Y:S04]  /*d700*/  LDSM.16.MT88.4 R8, [R229+0x7800] ;  /* 0x00780000e508783b */ /* 0x000e680000004200 */
[----:B------:R-:W3:Y:S01]  /*d710*/  MUFU.EX2 R154, R154 ;  /* 0x0000009a009a7308 */ /* 0x000ee20000000800 */
[C---:B-----5:R-:W-:Y:S01]  /*d720*/  F2FP.BF16.F32.PACK_AB R33, R156.reuse, R157 ;  /* 0x0000009d9c21723e */ /* 0x060fe200000010ff */
[----:B------:R-:W4:Y:S01]  /*d730*/  LDSM.16.MT88.4 R12, [R230+0x7c00] ;  /* 0x007c0000e60c783b */ /* 0x000f220000004200 */
[----:B------:R-:W-:-:S05]  /*d740*/  FADD.FTZ R158, R156, R158 ;  /* 0x0000009e9c9e7221 */ /* 0x000fca0000010000 */
[----:B------:R-:W-:Y:S08]  /*d750*/  MUFU.EX2 R69, R69 ;  /* 0x0000004500457308 */ /* 0x000ff00000000800 */
[----:B------:R-:W5:Y:S01]  /*d760*/  MUFU.EX2 R68, R68 ;  /* 0x0000004400447308 */ /* 0x000f620000000800 */
[----:B---3--:R-:W-:Y:S01]  /*d770*/  F2FP.BF16.F32.PACK_AB R35, R154, R155 ;  /* 0x0000009b9a23723e */ /* 0x008fe200000010ff */
[----:B------:R-:W-:-:S04]  /*d780*/  FADD.FTZ R155, R155, R158 ;  /* 0x0000009e9b9b7221 */ /* 0x000fc80000010000 */
[----:B------:R-:W-:Y:S02]  /*d790*/  FADD.FTZ R155, R154, R155 ;  /* 0x0000009b9a9b7221 */ /* 0x000fe40000010000 */
[----:B------:R-:W-:Y:S01]  /*d7a0*/  MUFU.EX2 R67, R67 ;  /* 0x0000004300437308 */ /* 0x000fe20000000800 */
[C---:B------:R-:W-:Y:S06]  /*d7b0*/  HMMA.16816.F32.BF16 R20, R32.reuse, R4, R20 ;  /* 0x000000042014723c */ /* 0x040fec0000041814 */
[----:B------:R-:W-:Y:S01]  /*d7c0*/  HMMA.16816.F32.BF16 R28, R32, R6, R28 ;  /* 0x00000006201c723c */ /* 0x000fe2000004181c */
[----:B------:R-:W3:Y:S01]  /*d7d0*/  MUFU.EX2 R66, R66 ;  /* 0x0000004200427308 */ /* 0x000ee20000000800 */
[----:B-----5:R-:W-:Y:S01]  /*d7e0*/  F2FP.BF16.F32.PACK_AB R4, R68, R69 ;  /* 0x000000454404723e */ /* 0x020fe200000010ff */
[----:B------:R-:W-:-:S03]  /*d7f0*/  FADD.FTZ R69, R69, R71 ;  /* 0x0000004745457221 */ /* 0x000fc60000010000 */
[C---:B--2---:R-:W-:Y:S01]  /*d800*/  HMMA.16816.F32.BF16 R136, R32.reuse, R24, R136 ;  /* 0x000000182088723c */ /* 0x044fe20000041888 */
[----:B------:R-:W-:Y:S02]  /*d810*/  FADD.FTZ R69, R68, R69 ;  /* 0x0000004544457221 */ /* 0x000fe40000010000 */
[----:B------:R-:W-:Y:S03]  /*d820*/  MUFU.EX2 R149, R149 ;  /* 0x0000009500957308 */ /* 0x000fe60000000800 */
[----:B------:R-:W-:Y:S01]  /*d830*/  HMMA.16816.F32.BF16 R132, R32, R26, R132 ;  /* 0x0000001a2084723c */ /* 0x000fe20000041884 */
[----:B------:R-:W-:Y:S01]  /*d840*/  FFMA.FTZ R25, R121, UR4, -R50 ;  /* 0x0000000479197c23 */ /* 0x000fe20008010832 */
[----:B------:R-:W-:-:S03]  /*d850*/  FFMA.FTZ R24, R103, UR4, -R87 ;  /* 0x0000000467187c23 */ /* 0x000fc60008010857 */
[----:B------:R-:W2:Y:S01]  /*d860*/  MUFU.EX2 R148, R148 ;  /* 0x0000009400947308 */ /* 0x000ea20000000800 */
[----:B---3--:R-:W-:Y:S01]  /*d870*/  F2FP.BF16.F32.PACK_AB R6, R66, R67 ;  /* 0x000000434206723e */ /* 0x008fe200000010ff */
[--C-:B------:R-:W-:Y:S01]  /*d880*/  FFMA.FTZ R26, R116, UR4, -R50.reuse ;  /* 0x00000004741a7c23 */ /* 0x100fe20008010832 */
[--C-:B------:R-:W-:Y:S01]  /*d890*/  FFMA.FTZ R27, R108, UR4, -R50.reuse ;  /* 0x000000046c1b7c23 */ /* 0x100fe20008010832 */
[--C-:B------:R-:W-:Y:S01]  /*d8a0*/  FFMA.FTZ R32, R102, UR4, -R50.reuse ;  /* 0x0000000466207c23 */ /* 0x100fe20008010832 */
[--C-:B------:R-:W-:Y:S01]  /*d8b0*/  FFMA.FTZ R33, R94, UR4, -R50.reuse ;  /* 0x000000045e217c23 */ /* 0x100fe20008010832 */
[--C-:B------:R-:W-:Y:S01]  /*d8c0*/  FFMA.FTZ R34, R91, UR4, -R50.reuse ;  /* 0x000000045b227c23 */ /* 0x100fe20008010832 */
[--C-:B------:R-:W-:Y:S01]  /*d8d0*/  FFMA.FTZ R35, R46, UR4, -R50.reuse ;  /* 0x000000042e237c23 */ /* 0x100fe20008010832 */
[----:B------:R-:W-:Y:S01]  /*d8e0*/  MUFU.EX2 R131, R131 ;  /* 0x0000008300837308 */ /* 0x000fe20000000800 */
[----:B------:R-:W-:Y:S01]  /*d8f0*/  FFMA.FTZ R46, R43, UR4, -R50 ;  /* 0x000000042b2e7c23 */ /* 0x000fe20008010832 */
[----:B------:R-:W-:Y:S01]  /*d900*/  FADD.FTZ R67, R67, R69 ;  /* 0x0000004543437221 */ /* 0x000fe20000010000 */
[----:B------:R-:W-:-:S03]  /*d910*/  FFMA.FTZ R43, R48, UR4, -R87 ;  /* 0x00000004302b7c23 */ /* 0x000fc60008010857 */
[----:B------:R-:W-:Y:S02]  /*d920*/  FADD.FTZ R67, R66, R67 ;  /* 0x0000004342437221 */ /* 0x000fe40000010000 */
[----:B------:R-:W3:Y:S01]  /*d930*/  MUFU.EX2 R130, R130 ;  /* 0x0000008200827308 */ /* 0x000ee20000000800 */
[----:B--2---:R-:W-:Y:S01]  /*d940*/  F2FP.BF16.F32.PACK_AB R5, R148, R149 ;  /* 0x000000959405723e */ /* 0x004fe200000010ff */
[----:B------:R-:W-:-:S04]  /*d950*/  FADD.FTZ R149, R149, R155 ;  /* 0x0000009b95957221 */ /* 0x000fc80000010000 */
[----:B------:R-:W-:Y:S02]  /*d960*/  FADD.FTZ R149, R148, R149 ;  /* 0x0000009594957221 */ /* 0x000fe40000010000 */
[----:B------:R-:W-:Y:S08]  /*d970*/  MUFU.EX2 R65, R65 ;  /* 0x0000004100417308 */ /* 0x000ff00000000800 */
[----:B------:R-:W2:Y:S01]  /*d980*/  MUFU.EX2 R64, R64 ;  /* 0x0000004000407308 */ /* 0x000ea20000000800 */
        /* <DEDUP_REMOVED lines=8> */
[C---:B-1----:R-:W-:Y:S05]  /*da10*/  HMMA.16816.F32.BF16 R136, R4.reuse, R8, R136 ;  /* 0x000000080488723c */ /* 0x042fea0000041888 */
[----:B------:R-:W-:Y:S01]  /*da20*/  MUFU.EX2 R123, R123 ;  /* 0x0000007b007b7308 */ /* 0x000fe20000000800 */
[----:B------:R-:W-:Y:S01]  /*da30*/  HMMA.16816.F32.BF16 R132, R4, R10, R132 ;  /* 0x0000000a0484723c */ /* 0x000fe20000041884 */
[----:B------:R-:W1:Y:S06]  /*da40*/  LDSM.16.MT88.4 R8, [R230+0x8000] ;  /* 0x00800000e608783b */ /* 0x000e6c0000004200 */
[----:B------:R-:W4:Y:S01]  /*da50*/  MUFU.EX2 R25, R25 ;  /* 0x0000001900197308 */ /* 0x000f220000000800 */
[----:B--2---:R-:W-:Y:S01]  /*da60*/  F2FP.BF16.F32.PACK_AB R4, R64, R65 ;  /* 0x000000414004723e */ /* 0x004fe200000010ff */
[----:B------:R-:W-:Y:S01]  /*da70*/  FADD.FTZ R65, R65, R67 ;  /* 0x0000004341417221 */ /* 0x000fe20000010000 */
[----:B-----5:R-:W-:-:S03]  /*da80*/  F2FP.BF16.F32.PACK_AB R6, R62, R63 ;  /* 0x0000003f3e06723e */ /* 0x020fc600000010ff */
[----:B------:R-:W-:Y:S02]  /*da90*/  FADD.FTZ R64, R64, R65 ;  /* 0x0000004140407221 */ /* 0x000fe40000010000 */
[----:B------:R-:W2:Y:S02]  /*daa0*/  MUFU.EX2 R26, R26 ;  /* 0x0000001a001a7308 */ /* 0x000ea40000000800 */
[----:B------:R-:W-:-:S04]  /*dab0*/  FADD.FTZ R64, R63, R64 ;  /* 0x000000403f407221 */ /* 0x000fc80000010000 */
[----:B------:R-:W-:Y:S02]  /*dac0*/  FADD.FTZ R62, R62, R64 ;  /* 0x000000403e3e7221 */ /* 0x000fe40000010000 */
[----:B------:R-:W5:Y:S01]  /*dad0*/  MUFU.EX2 R27, R27 ;  /* 0x0000001b001b7308 */ /* 0x000f620000000800 */
[----:B----4-:R-:W-:Y:S01]  /*dae0*/  F2FP.BF16.F32.PACK_AB R5, R25, R123 ;  /* 0x0000007b1905723e */ /* 0x010fe200000010ff */
[----:B------:R-:W-:-:S04]  /*daf0*/  FADD.FTZ R123, R123, R131 ;  /* 0x000000837b7b7221 */ /* 0x000fc80000010000 */
[----:B------:R-:W-:Y:S02]  /*db00*/  FADD.FTZ R25, R25, R123 ;  /* 0x0000007b19197221 */ /* 0x000fe40000010000 */
[----:B------:R-:W4:Y:S02]  /*db10*/  MUFU.EX2 R61, R61 ;  /* 0x0000003d003d7308 */ /* 0x000f240000000800 */
[----:B--2---:R-:W-:-:S06]  /*db20*/  FADD.FTZ R25, R26, R25 ;  /* 0x000000191a197221 */ /* 0x004fcc0000010000 */
[----:B------:R-:W2:Y:S01]  /*db30*/  MUFU.EX2 R60, R60 ;  /* 0x0000003c003c7308 */ /* 0x000ea20000000800 */
[C---:B-----5:R-:W-:Y:S01]  /*db40*/  F2FP.BF16.F32.PACK_AB R7, R27.reuse, R26 ;  /* 0x0000001a1b07723e */ /* 0x060fe200000010ff */
[----:B------:R-:W-:-:S06]  /*db50*/  FADD.FTZ R27, R27, R25 ;  /* 0x000000191b1b7221 */ /* 0x000fcc0000010000 */
[----:B------:R-:W-:Y:S01]  /*db60*/  HMMA.16816.F32.BF16 R20, R4, R12, R20 ;  /* 0x0000000c0414723c */ /* 0x000fe20000041814 */
[----:B------:R-:W-:Y:S01]  /*db70*/  MUFU.EX2 R59, R59 ;  /* 0x0000003b003b7308 */ /* 0x000fe20000000800 */
[----:B----4-:R-:W-:-:S04]  /*db80*/  FADD.FTZ R62, R61, R62 ;  /* 0x0000003e3d3e7221 */ /* 0x010fc80000010000 */
[C---:B------:R-:W-:Y:S01]  /*db90*/  HMMA.16816.F32.BF16 R28, R4.reuse, R14, R28 ;  /* 0x0000000e041c723c */ /* 0x040fe2000004181c */
[----:B------:R-:W4:Y:S02]  /*dba0*/  LDSM.16.MT88.4 R12, [R229+0x8000] ;  /* 0x00800000e50c783b */ /* 0x000f240000004200 */
[----:B------:R-:W5:Y:S03]  /*dbb0*/  MUFU.EX2 R58, R58 ;  /* 0x0000003a003a7308 */ /* 0x000f660000000800 */
[C---:B---3--:R-:W-:Y:S05]  /*dbc0*/  HMMA.16816.F32.BF16 R136, R4.reuse, R16, R136 ;  /* 0x000000100488723c */ /* 0x048fea0000041888 */
[----:B------:R-:W3:Y:S01]  /*dbd0*/  MUFU.EX2 R32, R32 ;  /* 0x0000002000207308 */ /* 0x000ee20000000800 */
[----:B------:R-:W-:Y:S01]  /*dbe0*/  HMMA.16816.F32.BF16 R132, R4, R18, R132 ;  /* 0x000000120484723c */ /* 0x000fe20000041884 */
[----:B------:R-:W4:Y:S06]  /*dbf0*/  LDSM.16.MT88.4 R16, [R230+0x8400] ;  /* 0x00840000e610783b */ /* 0x000f2c0000004200 */
[----:B------:R-:W1:Y:S01]  /*dc00*/  MUFU.EX2 R0, R0 ;  /* 0x0000000000007308 */ /* 0x000e620000000800 */
[C---:B--2---:R-:W-:Y:S01]  /*dc10*/  F2FP.BF16.F32.PACK_AB R4, R60.reuse, R61 ;  /* 0x0000003d3c04723e */ /* 0x044fe200000010ff */
[----:B------:R-:W-:Y:S01]  /*dc20*/  FADD.FTZ R60, R60, R62 ;  /* 0x0000003e3c3c7221 */ /* 0x000fe20000010000 */
[----:B-----5:R-:W-:-:S03]  /*dc30*/  F2FP.BF16.F32.PACK_AB R6, R58, R59 ;  /* 0x0000003b3a06723e */ /* 0x020fc600000010ff */
[----:B------:R-:W-:Y:S02]  /*dc40*/  FADD.FTZ R60, R59, R60 ;  /* 0x0000003c3b3c7221 */ /* 0x000fe40000010000 */
[----:B------:R-:W-:Y:S01]  /*dc50*/  MUFU.EX2 R33, R33 ;  /* 0x0000002100217308 */ /* 0x000fe20000000800 */
[----:B---3--:R-:W-:Y:S01]  /*dc60*/  FADD.FTZ R27, R32, R27 ;  /* 0x0000001b201b7221 */ /* 0x008fe20000010000 */
[----:B------:R-:W-:-:S06]  /*dc70*/  FADD.FTZ R58, R58, R60 ;  /* 0x0000003c3a3a7221 */ /* 0x000fcc0000010000 */
[----:B------:R-:W2:Y:S01]  /*dc80*/  MUFU.EX2 R34, R34 ;  /* 0x0000002200227308 */ /* 0x000ea20000000800 */
[C---:B-1----:R-:W-:Y:S01]  /*dc90*/  F2FP.BF16.F32.PACK_AB R5, R0.reuse, R32 ;  /* 0x000000200005723e */ /* 0x042fe200000010ff */
[----:B------:R-:W-:Y:S01]  /*dca0*/  FADD.FTZ R27, R0, R27 ;  /* 0x0000001b001b7221 */ /* 0x000fe20000010000 */
[----:B------:R-:W-:-:S05]  /*dcb0*/  MOV R0, R88 ;  /* 0x0000005800007202 */ /* 0x000fca0000000f00 */
[----:B------:R-:W1:Y:S08]  /*dcc0*/  MUFU.EX2 R57, R57 ;  /* 0x0000003900397308 */ /* 0x000e700000000800 */
[----:B------:R-:W3:Y:S01]  /*dcd0*/  MUFU.EX2 R56, R56 ;  /* 0x0000003800387308 */ /* 0x000ee20000000800 */
[----:B--2---:R-:W-:Y:S01]  /*dce0*/  F2FP.BF16.F32.PACK_AB R7, R34, R33 ;  /* 0x000000212207723e */ /* 0x004fe200000010ff */
[----:B------:R-:W-:-:S04]  /*dcf0*/  FADD.FTZ R33, R33, R27 ;  /* 0x0000001b21217221 */ /* 0x000fc80000010000 */
[----:B------:R-:W-:Y:S02]  /*dd00*/  FADD.FTZ R33, R34, R33 ;  /* 0x0000002122217221 */ /* 0x000fe40000010000 */
[----:B------:R-:W-:Y:S01]  /*dd10*/  MUFU.EX2 R55, R55 ;  /* 0x0000003700377308 */ /* 0x000fe20000000800 */
[----:B------:R-:W-:Y:S01]  /*dd20*/  HMMA.16816.F32.BF16 R20, R4, R8, R20 ;  /* 0x000000080414723c */ /* 0x000fe20000041814 */
[----:B-1----:R-:W-:-:S05]  /*dd30*/  FADD.FTZ R58, R57, R58 ;  /* 0x0000003a393a7221 */ /* 0x002fca0000010000 */
[C---:B------:R-:W-:Y:S01]  /*dd40*/  HMMA.16816.F32.BF16 R28, R4.reuse, R10, R28 ;  /* 0x0000000a041c723c */ /* 0x040fe2000004181c */
[----:B------:R-:W1:Y:S01]  /*dd50*/  MUFU.EX2 R54, R54 ;  /* 0x0000003600367308 */ /* 0x000e620000000800 */
[----:B------:R-:W2:Y:S04]  /*dd60*/  LDSM.16.MT88.4 R8, [R229+0x8400] ;  /* 0x00840000e508783b */ /* 0x000ea80000004200 */
[C---:B----4-:R-:W-:Y:S03]  /*dd70*/  HMMA.16816.F32.BF16 R136, R4.reuse, R12, R136 ;  /* 0x0000000c0488723c */ /* 0x050fe60000041888 */
[----:B------:R-:W4:Y:S03]  /*dd80*/  MUFU.EX2 R35, R35 ;  /* 0x0000002300237308 */ /* 0x000f260000000800 */
[----:B------:R-:W-:Y:S01]  /*dd90*/  HMMA.16816.F32.BF16 R132, R4, R14, R132 ;  /* 0x0000000e0484723c */ /* 0x000fe20000041884 */
[----:B------:R-:W5:Y:S04]  /*dda0*/  LDSM.16.MT88.4 R12, [R230+0x8800] ;  /* 0x00880000e60c783b */ /* 0x000f680000004200 */
[----:B------:R-:W2:Y:S02]  /*ddb0*/  MUFU.EX2 R45, R45 ;  /* 0x0000002d002d7308 */ /* 0x000ea40000000800 */
[C---:B---3--:R-:W-:Y:S01]  /*ddc0*/  F2FP.BF16.F32.PACK_AB R4, R56.reuse, R57 ;  /* 0x000000393804723e */ /* 0x048fe200000010ff */
[----:B------:R-:W-:Y:S01]  /*ddd0*/  FADD.FTZ R56, R56, R58 ;  /* 0x0000003a38387221 */ /* 0x000fe20000010000 */
[----:B-1----:R-:W-:-:S03]  /*dde0*/  F2FP.BF16.F32.PACK_AB R6, R54, R55 ;  /* 0x000000373606723e */ /* 0x002fc600000010ff */
[----:B------:R-:W-:Y:S01]  /*ddf0*/  FADD.FTZ R56, R55, R56 ;  /* 0x0000003837387221 */ /* 0x000fe20000010000 */
[----:B------:R-:W1:Y:S01]  /*de00*/  MUFU.EX2 R44, R44 ;  /* 0x0000002c002c7308 */ /* 0x000e620000000800 */
[----:B----4-:R-:W-:Y:S02]  /*de10*/  FADD.FTZ R33, R35, R33 ;  /* 0x0000002123217221 */ /* 0x010fe40000010000 */
[----:B------:R-:W-:-:S05]  /*de20*/  FADD.FTZ R54, R54, R56 ;  /* 0x0000003836367221 */ /* 0x000fca0000010000 */
[----:B------:R-:W3:Y:S01]  /*de30*/  MUFU.EX2 R46, R46 ;  /* 0x0000002e002e7308 */ /* 0x000ee20000000800 */
[C---:B--2---:R-:W-:Y:S01]  /*de40*/  F2FP.BF16.F32.PACK_AB R5, R45.reuse, R35 ;  /* 0x000000232d05723e */ /* 0x044fe200000010ff */
[----:B------:R-:W-:-:S06]  /*de50*/  FADD.FTZ R45, R45, R33 ;  /* 0x000000212d2d7221 */ /* 0x000fcc0000010000 */
[----:B------:R-:W2:Y:S01]  /*de60*/  MUFU.EX2 R53, R53 ;  /* 0x0000003500357308 */ /* 0x000ea20000000800 */
[----:B-1----:R-:W-:-:S07]  /*de70*/  FADD.FTZ R45, R44, R45 ;  /* 0x0000002d2c2d7221 */ /* 0x002fce0000010000 */
[----:B------:R-:W-:Y:S01]  /*de80*/  MUFU.EX2 R52, R52 ;  /* 0x0000003400347308 */ /* 0x000fe20000000800 */
[C---:B---3--:R-:W-:Y:S01]  /*de90*/  F2FP.BF16.F32.PACK_AB R7, R46.reuse, R44 ;  /* 0x0000002c2e07723e */ /* 0x048fe200000010ff */
[----:B------:R-:W-:-:S06]  /*dea0*/  FADD.FTZ R46, R46, R45 ;  /* 0x0000002d2e2e7221 */ /* 0x000fcc0000010000 */
[----:B------:R-:W-:Y:S01]  /*deb0*/  HMMA.16816.F32.BF16 R20, R4, R16, R20 ;  /* 0x000000100414723c */ /* 0x000fe20000041814 */
[----:B------:R-:W-:Y:S01]  /*dec0*/  MUFU.EX2 R51, R51 ;  /* 0x0000003300337308 */ /* 0x000fe20000000800 */
[----:B--2---:R-:W-:-:S04]  /*ded0*/  FADD.FTZ R54, R53, R54 ;  /* 0x0000003635367221 */ /* 0x004fc80000010000 */
[C---:B------:R-:W-:Y:S01]  /*dee0*/  HMMA.16816.F32.BF16 R28, R4.reuse, R18, R28 ;  /* 0x00000012041c723c */ /* 0x040fe2000004181c */
[----:B------:R-:W1:Y:S02]  /*def0*/  LDSM.16.MT88.4 R16, [R229+0x8800] ;  /* 0x00880000e510783b */ /* 0x000e640000004200 */
[----:B------:R-:W2:Y:S03]  /*df00*/  MUFU.EX2 R128, R129 ;  /* 0x0000008100807308 */ /* 0x000ea60000000800 */
[C---:B------:R-:W-:Y:S05]  /*df10*/  HMMA.16816.F32.BF16 R136, R4.reuse, R8, R136 ;  /* 0x000000080488723c */ /* 0x040fea0000041888 */
[----:B------:R-:W3:Y:S01]  /*df20*/  MUFU.EX2 R42, R42 ;  /* 0x0000002a002a7308 */ /* 0x000ee20000000800 */
[----:B------:R-:W-:Y:S01]  /*df30*/  HMMA.16816.F32.BF16 R132, R4, R10, R132 ;  /* 0x0000000a0484723c */ /* 0x000fe20000041884 */
[----:B------:R-:W4:Y:S06]  /*df40*/  LDSM.16.MT88.4 R8, [R229+0x8c00] ;  /* 0x008c0000e508783b */ /* 0x000f2c0000004200 */
[----:B------:R-:W5:Y:S01]  /*df50*/  MUFU.EX2 R41, R41 ;  /* 0x0000002900297308 */ /* 0x000f620000000800 */
[--C-:B------:R-:W-:Y:S01]  /*df60*/  FFMA.FTZ R4, R38, UR4, -R50.reuse ;  /* 0x0000000426047c23 */ /* 0x100fe20008010832 */
[----:B------:R-:W-:Y:S01]  /*df70*/  FFMA.FTZ R38, R37, UR4, -R50 ;  /* 0x0000000425267c23 */ /* 0x000fe20008010832 */
[----:B--2---:R-:W-:-:S05]  /*df80*/  F2FP.BF16.F32.PACK_AB R6, R128, R51 ;  /* 0x000000338006723e */ /* 0x004fca00000010ff */
[----:B------:R-:W2:Y:S01]  /*df90*/  MUFU.EX2 R40, R40 ;  /* 0x0000002800287308 */ /* 0x000ea20000000800 */
[----:B---3--:R-:W-:-:S07]  /*dfa0*/  FADD.FTZ R46, R42, R46 ;  /* 0x0000002e2a2e7221 */ /* 0x008fce0000010000 */
[----:B------:R-:W3:Y:S01]  /*dfb0*/  MUFU.EX2 R39, R39 ;  /* 0x0000002700277308 */ /* 0x000ee20000000800 */
[C---:B-----5:R-:W-:Y:S01]  /*dfc0*/  F2FP.BF16.F32.PACK_AB R5, R41.reuse, R42 ;  /* 0x0000002a2905723e */ /* 0x060fe200000010ff */
[----:B------:R-:W-:-:S06]  /*dfd0*/  FADD.FTZ R41, R41, R46 ;  /* 0x0000002e29297221 */ /* 0x000fcc0000010000 */
[----:B------:R5:W1:Y:S01]  /*dfe0*/  MUFU.EX2 R37, R4 ;  /* 0x0000000400257308 */ /* 0x000a620000000800 */
[----:B--2---:R-:W-:-:S07]  /*dff0*/  FADD.FTZ R41, R40, R41 ;  /* 0x0000002928297221 */ /* 0x004fce0000010000 */
[----:B------:R-:W2:Y:S01]  /*e000*/  MUFU.EX2 R24, R24 ;  /* 0x0000001800187308 */ /* 0x000ea20000000800 */
[C---:B---3--:R-:W-:Y:S01]  /*e010*/  F2FP.BF16.F32.PACK_AB R7, R39.reuse, R40 ;  /* 0x000000282707723e */ /* 0x048fe200000010ff */
[----:B------:R-:W-:-:S06]  /*e020*/  FADD.FTZ R39, R39, R41 ;  /* 0x0000002927277221 */ /* 0x000fcc0000010000 */
[----:B------:R-:W3:Y:S01]  /*e030*/  MUFU.EX2 R2, R2 ;  /* 0x0000000200027308 */ /* 0x000ee20000000800 */
[C---:B-----5:R-:W-:Y:S01]  /*e040*/  F2FP.BF16.F32.PACK_AB R4, R52.reuse, R53 ;  /* 0x000000353404723e */ /* 0x060fe200000010ff */
[----:B------:R-:W-:Y:S01]  /*e050*/  FADD.FTZ R52, R52, R54 ;  /* 0x0000003634347221 */ /* 0x000fe20000010000 */
[----:B-1----:R-:W-:-:S03]  /*e060*/  FADD.FTZ R39, R37, R39 ;  /* 0x0000002725277221 */ /* 0x002fc60000010000 */
[----:B------:R-:W-:Y:S02]  /*e070*/  FADD.FTZ R52, R51, R52 ;  /* 0x0000003433347221 */ /* 0x000fe40000010000 */
[----:B------:R-:W-:Y:S01]  /*e080*/  HMMA.16816.F32.BF16 R20, R4, R12, R20 ;  /* 0x0000000c0414723c */ /* 0x000fe20000041814 */
[----:B------:R-:W1:Y:S01]  /*e090*/  MUFU.EX2 R43, R43 ;  /* 0x0000002b002b7308 */ /* 0x000e620000000800 */
[----:B------:R-:W-:-:S04]  /*e0a0*/  FADD.FTZ R128, R128, R52 ;  /* 0x0000003480807221 */ /* 0x000fc80000010000 */
[C---:B------:R-:W-:Y:S01]  /*e0b0*/  HMMA.16816.F32.BF16 R28, R4.reuse, R14, R28 ;  /* 0x0000000e041c723c */ /* 0x040fe2000004181c */
[----:B------:R-:W-:Y:S01]  /*e0c0*/  FFMA.FTZ R12, R36, UR4, -R50 ;  /* 0x00000004240c7c23 */ /* 0x000fe20008010832 */
[----:B--2---:R-:W-:Y:S01]  /*e0d0*/  FADD.FTZ R128, R24, R128 ;  /* 0x0000008018807221 */ /* 0x004fe20000010000 */
[----:B------:R-:W2:Y:S03]  /*e0e0*/  MUFU.EX2 R248, R248 ;  /* 0x000000f800f87308 */ /* 0x000ea60000000800 */
[----:B------:R-:W-:Y:S01]  /*e0f0*/  HMMA.16816.F32.BF16 R136, R4, R16, R136 ;  /* 0x000000100488723c */ /* 0x000fe20000041888 */
[----:B---3--:R-:W-:-:S04]  /*e100*/  FADD.FTZ R128, R2, R128 ;  /* 0x0000008002807221 */ /* 0x008fc80000010000 */
[----:B------:R-:W3:Y:S01]  /*e110*/  MUFU.EX2 R38, R38 ;  /* 0x0000002600267308 */ /* 0x000ee20000000800 */
[----:B------:R-:W-:Y:S01]  /*e120*/  HMMA.16816.F32.BF16 R132, R4, R18, R132 ;  /* 0x000000120484723c */ /* 0x000fe20000041884 */
[----:B-1----:R-:W-:-:S06]  /*e130*/  FADD.FTZ R128, R43, R128 ;  /* 0x000000802b807221 */ /* 0x002fcc0000010000 */
[----:B------:R-:W1:Y:S01]  /*e140*/  MUFU.EX2 R12, R12 ;  /* 0x0000000c000c7308 */ /* 0x000e620000000800 */
[----:B------:R-:W-:Y:S02]  /*e150*/  F2FP.BF16.F32.PACK_AB R4, R2, R24 ;  /* 0x000000180204723e */ /* 0x000fe400000010ff */
[C---:B--2---:R-:W-:Y:S01]  /*e160*/  F2FP.BF16.F32.PACK_AB R6, R248.reuse, R43 ;  /* 0x0000002bf806723e */ /* 0x044fe200000010ff */
[----:B------:R-:W-:Y:S01]  /*e170*/  FADD.FTZ R248, R248, R128 ;  /* 0x00000080f8f87221 */ /* 0x000fe20000010000 */
[----:B------:R-:W-:-:S03]  /*e180*/  MOV R2, R89 ;  /* 0x0000005900027202 */ /* 0x000fc60000000f00 */
[----:B------:R-:W2:Y:S01]  /*e190*/  MUFU.EX2 R247, R247 ;  /* 0x000000f700f77308 */ /* 0x000ea20000000800 */
[C---:B---3--:R-:W-:Y:S01]  /*e1a0*/  F2FP.BF16.F32.PACK_AB R5, R38.reuse, R37 ;  /* 0x000000252605723e */ /* 0x048fe200000010ff */
[----:B------:R-:W-:-:S04]  /*e1b0*/  FADD.FTZ R39, R38, R39 ;  /* 0x0000002726277221 */ /* 0x000fc80000010000 */
[----:B-1----:R-:W-:Y:S01]  /*e1c0*/  FADD.FTZ R39, R12, R39 ;  /* 0x000000270c277221 */ /* 0x002fe20000010000 */
[----:B--2---:R-:W-:-:S03]  /*e1d0*/  F2FP.BF16.F32.PACK_AB R7, R247, R12 ;  /* 0x0000000cf707723e */ /* 0x004fc600000010ff */
[----:B------:R-:W-:-:S04]  /*e1e0*/  FADD.FTZ R247, R247, R39 ;  /* 0x00000027f7f77221 */ /* 0x000fc80000010000 */
[C---:B------:R-:W-:Y:S06]  /*e1f0*/  HMMA.16816.F32.BF16 R144, R4.reuse, R140, R20 ;  /* 0x0000008c0490723c */ /* 0x040fec0000041814 */
[C---:B------:R-:W-:Y:S06]  /*e200*/  HMMA.16816.F32.BF16 R140, R4.reuse, R142, R28 ;  /* 0x0000008e048c723c */ /* 0x040fec000004181c */
[C---:B----4-:R-:W-:Y:S06]  /*e210*/  HMMA.16816.F32.BF16 R136, R4.reuse, R8, R136 ;  /* 0x000000080488723c */ /* 0x050fec0000041888 */
[----:B------:R-:W-:-:S15]  /*e220*/  HMMA.16816.F32.BF16 R132, R4, R10, R132 ;  /* 0x0000000a0484723c */ /* 0x000fde0000041884 */
[----:B------:R-:W-:-:S09]  /*e230*/  NOP ;  /* 0x0000000000007918 */ /* 0x000fd20000000000 */
.L_x_1170:
[----:B------:R-:W-:Y:S05]  /*e240*/  @!P1 BRA `(.L_x_1178) ;  /* 0x0000004400f09947 */ /* 0x000fea0003800000 */
[----:B------:R-:W-:Y:S01]  /*e250*/  ULDC UR5, c[0x0][0x250] ;  /* 0x0000940000057ab9 */ /* 0x000fe20000000800 */
[----:B------:R-:W-:Y:S01]  /*e260*/  IMAD.MOV.U32 R3, RZ, RZ, R0 ;  /* 0x000000ffff037224 */ /* 0x000fe200078e0000 */
[----:B------:R-:W-:Y:S01]  /*e270*/  ULEA UR5, -UR5, URZ, 0x8 ;  /* 0x0000003f05057291 */ /* 0x000fe2000f8e413f */
[----:B------:R-:W-:-:S03]  /*e280*/  IMAD.MOV.U32 R148, RZ, RZ, R2 ;  /* 0x000000ffff947224 */ /* 0x000fc600078e0002 */
[----:B------:R-:W-:Y:S02]  /*e290*/  USHF.R.S32.HI UR4, URZ, 0x1f, UR5 ;  /* 0x0000001f3f047899 */ /* 0x000fe40008011405 */
[----:B------:R-:W-:Y:S01]  /*e2a0*/  MOV R244, UR5 ;  /* 0x0000000500f47c02 */ /* 0x000fe20008000f00 */
[----:B------:R-:W-:-:S03]  /*e2b0*/  ULDC UR5, c[0x0][0x2d0] ;  /* 0x0000b40000057ab9 */ /* 0x000fc60000000800 */
[----:B------:R-:W-:Y:S01]  /*e2c0*/  MOV R241, UR4 ;  /* 0x0000000400f17c02 */ /* 0x000fe20008000f00 */
[----:B------:R-:W-:-:S06]  /*e2d0*/  ULDC UR4, c[0x0][0x2ec] ;  /* 0x0000bb0000047ab9 */ /* 0x000fcc0000000800 */
.L_x_1182:
[----:B------:R-:W-:Y:S01]  /*e2e0*/  ISETP.GE.AND P0, PT, R239, UR5, PT ;  /* 0x00000005ef007c0c */ /* 0x000fe2000bf06270 */
[----:B------:R-:W-:Y:S04]  /*e2f0*/  DEPBAR.LE SB0, 0x0 ;  /* 0x000080000000791a */ /* 0x000fe80000000000 */
[----:B------:R-:W-:Y:S01]  /*e300*/  BAR.SYNC.DEFER_BLOCKING 0x0 ;  /* 0x0000000000007b1d */ /* 0x000fe20000010000 */
[----:B------:R-:W-:Y:S01]  /*e310*/  VIADD R237, R237, 0xffffffff ;  /* 0xffffffffeded7836 */ /* 0x000fe20000000000 */
[----:B------:R-:W-:Y:S01]  /*e320*/  MOV R2, R244 ;  /* 0x000000f400027202 */ /* 0x000fe20000000f00 */
[----:B------:R-:W-:Y:S05]  /*e330*/  IMAD.MOV.U32 R0, RZ, RZ, R241 ;  /* 0x000000ffff007224 */ /* 0x000fea00078e00f1 */
[----:B------:R-:W1:Y:S08]  /*e340*/  @!P0 LDC.64 R6, c[0x0][0x250] ;  /* 0x00009400ff068b82 */ /* 0x000e700000000a00 */
[----:B------:R-:W2:Y:S08]  /*e350*/  @!P0 LDC.64 R4, c[0x0][0x250] ;  /* 0x00009400ff048b82 */ /* 0x000eb00000000a00 */
[----:B------:R-:W3:Y:S08]  /*e360*/  @!P0 LDC.64 R12, c[0x0][0x250] ;  /* 0x00009400ff0c8b82 */ /* 0x000ef00000000a00 */
[----:B------:R-:W4:Y:S01]  /*e370*/  @!P0 LDC.64 R10, c[0x0][0x250] ;  /* 0x00009400ff0a8b82 */ /* 0x000f220000000a00 */
[----:B------:R-:W-:Y:S05]  /*e380*/  @!P6 BRA `(.L_x_1179) ;  /* 0x0000000000f8e947 */ /* 0x000fea0003800000 */
[----:B------:R-:W5:Y:S01]  /*e390*/  LDC R0, c[0x0][0x380] ;  /* 0x0000e000ff007b82 */ /* 0x000f620000000800 */
[----:B------:R-:W-:Y:S04]  /*e3a0*/  SHF.L.U32 R8, R237, 0x8, RZ ;  /* 0x00000008ed087819 */ /* 0x000fe800000006ff */
[----:B------:R-:W-:Y:S01]  /*e3b0*/  IABS R14, R8 ;  /* 0x00000008000e7213 */ /* 0x000fe20000000000 */
[C---:B------:R-:W-:Y:S05]  /*e3c0*/  VIADD R19, R8.reuse, 0x100 ;  /* 0x0000010008137836 */ /* 0x040fea0000000000 */
[----:B------:R-:W-:Y:S02]  /*e3d0*/  IABS R16, R19 ;  /* 0x0000001300107213 */ /* 0x000fe40000000000 */
[-C--:B-----5:R-:W-:Y:S02]  /*e3e0*/  IABS R2, R0.reuse ;  /* 0x0000000000027213 */ /* 0x0a0fe40000000000 */
[-C--:B------:R-:W-:Y:S02]  /*e3f0*/  LOP3.LUT R8, R8, R0.reuse, RZ, 0x3c, !PT ;  /* 0x0000000008087212 */ /* 0x080fe400078e3cff */
[----:B------:R-:W5:Y:S01]  /*e400*/  I2F.RP R20, R2 ;  /* 0x0000000200147306 */ /* 0x000f620000209400 */
[----:B------:R-:W-:Y:S02]  /*e410*/  LOP3.LUT R19, R19, R0, RZ, 0x3c, !PT ;  /* 0x0000000013137212 */ /* 0x000fe400078e3cff */
[----:B------:R-:W-:Y:S07]  /*e420*/  ISETP.GE.AND P1, PT, R8, RZ, PT ;  /* 0x000000ff0800720c */ /* 0x000fee0003f26270 */
[----:B-----5:R-:W5:Y:S02]  /*e430*/  MUFU.RCP R20, R20 ;  /* 0x0000001400147308 */ /* 0x020f640000001000 */
[----:B-----5:R-:W-:Y:S08]  /*e440*/  VIADD R20, R20, 0xffffffe ;  /* 0x0ffffffe14147836 */ /* 0x020ff00000000000 */
[----:B------:R-:W5:Y:S02]  /*e450*/  F2I.FTZ.U32.TRUNC.NTZ R21, R20 ;  /* 0x0000001400157305 */ /* 0x000f64000021f000 */
[--C-:B-----5:R-:W-:Y:S02]  /*e460*/  IMAD.MOV R18, RZ, RZ, -R21.reuse ;  /* 0x000000ffff127224 */ /* 0x120fe400078e0a15 */
        /* <DEDUP_REMOVED lines=31> */
[----:B------:R-:W5:Y:S01]  /*e660*/  LDG.E R2, desc[UR10][R18.64] ;  /* 0x0000000a12027981 */ /* 0x000f62000c1e1900 */
[----:B------:R-:W1:Y:S01]  /*e670*/  LDC.64 R8, c[0x0][0x238] ;  /* 0x00008e00ff087b82 */ /* 0x000e620000000a00 */
[----:B------:R-:W-:Y:S02]  /*e680*/  IMAD R17, R17, R0, -0x100 ;  /* 0xffffff0011117424 */ /* 0x000fe400078e0200 */
[----:B------:R2:W5:Y:S03]  /*e690*/  LDG.E R16, desc[UR10][R14.64] ;  /* 0x0000000a0e107981 */ /* 0x000566000c1e1900 */
[----:B------:R-:W-:Y:S02]  /*e6a0*/  SHF.R.S32.HI R0, RZ, 0x1f, R17 ;  /* 0x0000001fff007819 */ /* 0x000fe40000011411 */
[----:B--2---:R-:W2:Y:S03]  /*e6b0*/  LDC.64 R14, c[0x0][0x250] ;  /* 0x00009400ff0e7b82 */ /* 0x004ea60000000a00 */
[-C--:B--2---:R-:W-:Y:S02]  /*e6c0*/  IMAD R0, R0, R14.reuse, RZ ;  /* 0x0000000e00007224 */ /* 0x084fe400078e02ff */
[C---:B------:R-:W-:Y:S04]  /*e6d0*/  IMAD.WIDE.U32 R18, R17.reuse, R14, RZ ;  /* 0x0000000e11127225 */ /* 0x040fe800078e00ff */
[----:B------:R-:W-:Y:S05]  /*e6e0*/  IMAD R0, R17, R15, R0 ;  /* 0x0000000f11007224 */ /* 0x000fea00078e0200 */
[----:B------:R-:W-:Y:S01]  /*e6f0*/  IADD3 R19, R19, R0, RZ ;  /* 0x0000000013137210 */ /* 0x000fe20007ffe0ff */
[----:B-----5:R-:W-:Y:S04]  /*e700*/  IMAD.IADD R2, R2, 0x1, -R16 ;  /* 0x0000000102027824 */ /* 0x020fe800078e0a10 */
[-C--:B-1----:R-:W-:Y:S01]  /*e710*/  IMAD.WIDE.U32 R18, R2, R8.reuse, R18 ;  /* 0x0000000802127225 */ /* 0x082fe200078e0012 */
[----:B------:R-:W-:Y:S05]  /*e720*/  SHF.R.S32.HI R14, RZ, 0x1f, R2 ;  /* 0x0000001fff0e7819 */ /* 0x000fea0000011402 */
[----:B------:R-:W-:Y:S04]  /*e730*/  IMAD R14, R14, R8, RZ ;  /* 0x000000080e0e7224 */ /* 0x000fe800078e02ff */
[----:B------:R-:W-:Y:S01]  /*e740*/  IMAD R14, R2, R9, R14 ;  /* 0x00000009020e7224 */ /* 0x000fe200078e020e */
[----:B------:R-:W-:Y:S03]  /*e750*/  MOV R2, R18 ;  /* 0x0000001200027202 */ /* 0x000fe60000000f00 */
[----:B------:R-:W-:Y:S07]  /*e760*/  IMAD.IADD R0, R19, 0x1, R14 ;  /* 0x0000000113007824 */ /* 0x000fee00078e020e */
.L_x_1179:
[-C--:B------:R-:W-:Y:S01]  /*e770*/  LEA R250, P2, R2, R153.reuse, 0x1 ;  /* 0x0000009902fa7211 */ /* 0x080fe200078408ff */
[----:B------:R-:W-:Y:S01]  /*e780*/  @P0 STS [R238+0x5000], RZ ;  /* 0x005000ffee000388 */ /* 0x000fe20000000800 */
[----:B-1----:R-:W-:Y:S01]  /*e790*/  @!P0 LEA R15, P1, R6, R2, 0x5 ;  /* 0x00000002060f8211 */ /* 0x002fe200078228ff */
[----:B------:R-:W1:Y:S01]  /*e7a0*/  @!P0 LDC.64 R8, c[0x0][0x250] ;  /* 0x00009400ff088b82 */ /* 0x000e620000000a00 */
[----:B------:R-:W-:Y:S01]  /*e7b0*/  LEA.HI.X R251, R2, R152, R0, 0x1, P2 ;  /* 0x0000009802fb7211 */ /* 0x000fe200010f0c00 */
[----:B------:R-:W-:Y:S01]  /*e7c0*/  @P0 STS [R238+0x5004], RZ ;  /* 0x005004ffee000388 */ /* 0x000fe20000000800 */
[----:B------:R-:W-:Y:S01]  /*e7d0*/  @!P0 LEA.HI.X R7, R6, R0, R7, 0x5, P1 ;  /* 0x0000000006078211 */ /* 0x000fe200008f2c07 */
[----:B------:R-:W-:Y:S01]  /*e7e0*/  @!P0 IMAD.MOV.U32 R18, RZ, RZ, R2 ;  /* 0x000000ffff128224 */ /* 0x000fe200078e0002 */
[CC--:B------:R-:W-:Y:S01]  /*e7f0*/  @!P0 LEA R16, P2, R15.reuse, R153.reuse, 0x1 ;  /* 0x000000990f108211 */ /* 0x0c0fe200078408ff */
[----:B------:R-:W-:Y:S01]  /*e800*/  @P0 STS.64 [R238+0x5008], RZ ;  /* 0x005008ffee000388 */ /* 0x000fe20000000a00 */
[C---:B--2---:R-:W-:Y:S01]  /*e810*/  @!P0 LEA R14, P1, R4.reuse, R2, 0x6 ;  /* 0x00000002040e8211 */ /* 0x044fe200078230ff */
[----:B------:R-:W-:Y:S01]  /*e820*/  @!P0 IMAD.MOV.U32 R19, RZ, RZ, R0 ;  /* 0x000000ffff138224 */ /* 0x000fe200078e0000 */
[----:B------:R-:W-:Y:S01]  /*e830*/  @!P0 LEA.HI.X R17, R15, R152, R7, 0x1, P2 ;  /* 0x000000980f118211 */ /* 0x000fe200010f0c07 */
[----:B------:R-:W-:Y:S01]  /*e840*/  @!PT LDS RZ, [RZ] ;  /* 0x00000000fffff984 */ /* 0x000fe20000000800 */
[----:B------:R-:W-:Y:S01]  /*e850*/  @!PT LDS RZ, [RZ] ;  /* 0x00000000fffff984 */ /* 0x000fe20000000800 */
[----:B------:R-:W-:Y:S01]  /*e860*/  @!PT LDS RZ, [RZ] ;  /* 0x00000000fffff984 */ /* 0x000fe20000000800 */
[----:B------:R-:W-:Y:S01]  /*e870*/  @!P0 LDGSTS.E.BYPASS.LTC128B.128 [R238+0x5000], desc[UR10][R250.64] ;  /* 0x05000000faee8fae */ /* 0x000fe2000b901d4a */
[----:B------:R-:W-:Y:S01]  /*e880*/  @!P0 LEA.HI.X R15, R4, R0, R5, 0x6, P1 ;  /* 0x00000000040f8211 */ /* 0x000fe200008f3405 */
[----:B---3--:R-:W-:Y:S01]  /*e890*/  @!P0 IMAD.WIDE.U32 R18, R12, 0x60, R18 ;  /* 0x000000600c128825 */ /* 0x008fe200078e0012 */
[-C--:B------:R-:W-:Y:S01]  /*e8a0*/  @!P0 LEA R20, P2, R14, R153.reuse, 0x1 ;  /* 0x000000990e148211 */ /* 0x080fe200078408ff */
[----:B------:R-:W-:Y:S01]  /*e8b0*/  @P0 STS.128 [R238+0x5800], RZ ;  /* 0x005800ffee000388 */ /* 0x000fe20000000c00 */
[----:B----4-:R-:W-:Y:S01]  /*e8c0*/  @!P0 LEA R12, P1, R10, R2, 0x7 ;  /* 0x000000020a0c8211 */ /* 0x010fe200078238ff */
        /* <DEDUP_REMOVED lines=8> */
[----:B------:R-:W-:Y:S01]  /*e950*/  @!P0 LEA.HI.X R11, R10, R0, R11, 0x7, P1 ;  /* 0x000000000a0b8211 */ /* 0x000fe200008f3c0b */
[----:B------:R-:W-:Y:S01]  /*e960*/  @P0 STS.128 [R238+0x6000], RZ ;  /* 0x006000ffee000388 */ /* 0x000fe20000000c00 */
[----:B------:R-:W3:Y:S01]  /*e970*/  @!P0 LDC.64 R6, c[0x0][0x250] ;  /* 0x00009400ff068b82 */ /* 0x000ee20000000a00 */
[-C--:B------:R-:W-:Y:S01]  /*e980*/  @!P0 LEA R10, P1, R12, R153.reuse, 0x1 ;  /* 0x000000990c0a8211 */ /* 0x080fe200078208ff */
[--C-:B------:R-:W-:Y:S01]  /*e990*/  @!P0 IMAD.MOV.U32 R19, RZ, RZ, R0.reuse ;  /* 0x000000ffff138224 */ /* 0x100fe200078e0000 */
[----:B------:R-:W-:Y:S01]  /*e9a0*/  @!PT LDS RZ, [RZ] ;  /* 0x00000000fffff984 */ /* 0x000fe20000000800 */
[----:B------:R-:W-:Y:S01]  /*e9b0*/  @!PT LDS RZ, [RZ] ;  /* 0x00000000fffff984 */ /* 0x000fe20000000800 */
[----:B------:R-:W-:Y:S01]  /*e9c0*/  @!PT LDS RZ, [RZ] ;  /* 0x00000000fffff984 */ /* 0x000fe20000000800 */
[----:B------:R-:W-:Y:S01]  /*e9d0*/  @!P0 LDGSTS.E.BYPASS.LTC128B.128 [R238+0x6000], desc[UR10][R20.64] ;  /* 0x0600000014ee8fae */ /* 0x000fe2000b901d4a */
[-C--:B------:R-:W-:Y:S01]  /*e9e0*/  @!P0 LEA.HI.X R15, R18, R152.reuse, R13, 0x1, P2 ;  /* 0x00000098120f8211 */ /* 0x080fe200010f0c0d */
[----:B------:R-:W-:Y:S01]  /*e9f0*/  @!P0 IMAD.MOV.U32 R13, RZ, RZ, R0 ;  /* 0x000000ffff0d8224 */ /* 0x000fe200078e0000 */
[-C--:B------:R-:W-:Y:S01]  /*ea00*/  @!P0 LEA.HI.X R11, R12, R152.reuse, R11, 0x1, P1 ;  /* 0x000000980c0b8211 */ /* 0x080fe200008f0c0b */
[----:B------:R-:W-:Y:S01]  /*ea10*/  @P0 STS.128 [R238+0x6800], RZ ;  /* 0x006800ffee000388 */ /* 0x000fe20000000c00 */
[--C-:B------:R-:W-:Y:S01]  /*ea20*/  @!P0 IMAD.MOV.U32 R12, RZ, RZ, R2.reuse ;  /* 0x000000ffff0c8224 */ /* 0x100fe200078e0002 */
[----:B------:R-:W4:Y:S01]  /*ea30*/  @!P0 LDC.64 R4, c[0x0][0x250] ;  /* 0x00009400ff048b82 */ /* 0x000f220000000a00 */
[--C-:B------:R-:W-:Y:S01]  /*ea40*/  @!P0 IMAD.MOV.U32 R18, RZ, RZ, R2.reuse ;  /* 0x000000ffff128224 */ /* 0x100fe200078e0002 */
        /* <DEDUP_REMOVED lines=8> */
[----:B------:R-:W-:Y:S01]  /*ead0*/  @!P0 LDGSTS.E.BYPASS.LTC128B.128 [R238+0x7000], desc[UR10][R10.64] ;  /* 0x070000000aee8fae */ /* 0x000fe2000b901d4a */
[----:B--2---:R-:W-:Y:S03]  /*eae0*/  @!P0 IMAD.MOV.U32 R16, RZ, RZ, R2 ;  /* 0x000000ffff108224 */ /* 0x004fe600078e0002 */
[----:B------:R-:W-:Y:S01]  /*eaf0*/  @P0 STS.128 [R238+0x7800], RZ ;  /* 0x007800ffee000388 */ /* 0x000fe20000000c00 */
[----:B------:R-:W-:Y:S02]  /*eb00*/  @!P0 IMAD.MOV.U32 R17, RZ, RZ, R0 ;  /* 0x000000ffff118224 */ /* 0x000fe400078e0000 */
[----:B----4-:R-:W-:Y:S04]  /*eb10*/  @!P0 IMAD.WIDE.U32 R18, R4, 0xe0, R18 ;  /* 0x000000e004128825 */ /* 0x010fe800078e0012 */
[----:B-1----:R-:W-:Y:S01]  /*eb20*/  @!P0 IMAD.WIDE.U32 R12, R8, 0xa0, R12 ;  /* 0x000000a0080c8825 */ /* 0x002fe200078e000c */
[-C--:B------:R-:W-:Y:S03]  /*eb30*/  @!P0 LEA R4, P1, R18, R153.reuse, 0x1 ;  /* 0x0000009912048211 */ /* 0x080fe600078208ff */
[----:B------:R-:W-:Y:S01]  /*eb40*/  @!P0 IMAD R9, R9, 0xa0, RZ ;  /* 0x000000a009098824 */ /* 0x000fe200078e02ff */
[-C--:B------:R-:W-:Y:S01]  /*eb50*/  @!P0 LEA R8, P3, R12, R153.reuse, 0x1 ;  /* 0x000000990c088211 */ /* 0x080fe200078608ff */
[----:B---3--:R-:W-:Y:S04]  /*eb60*/  @!P0 IMAD.WIDE.U32 R16, R6, 0xc0, R16 ;  /* 0x000000c006108825 */ /* 0x008fe800078e0010 */
[----:B------:R-:W-:Y:S01]  /*eb70*/  @!P0 IMAD.IADD R9, R9, 0x1, R13 ;  /* 0x0000000109098824 */ /* 0x000fe200078e020d */
[----:B------:R-:W-:Y:S01]  /*eb80*/  @!P0 LEA R6, P2, R16, R153, 0x1 ;  /* 0x0000009910068211 */ /* 0x000fe200078408ff */
[----:B------:R-:W-:Y:S02]  /*eb90*/  @!P0 IMAD R7, R7, 0xc0, RZ ;  /* 0x000000c007078824 */ /* 0x000fe400078e02ff */
[----:B------:R-:W-:Y:S01]  /*eba0*/  @!P0 IMAD R5, R5, 0xe0, RZ ;  /* 0x000000e005058824 */ /* 0x000fe200078e02ff */
[-C--:B------:R-:W-:Y:S01]  /*ebb0*/  @!P0 LEA.HI.X R9, R12, R152.reuse, R9, 0x1, P3 ;  /* 0x000000980c098211 */ /* 0x080fe200018f0c09 */
[----:B------:R-:W-:Y:S02]  /*ebc0*/  @!P0 IMAD.IADD R7, R7, 0x1, R17 ;  /* 0x0000000107078824 */ /* 0x000fe400078e0211 */
[----:B------:R-:W-:Y:S02]  /*ebd0*/  @!P0 IMAD.IADD R5, R5, 0x1, R19 ;  /* 0x0000000105058824 */ /* 0x000fe400078e0213 */
[----:B------:R-:W-:Y:S01]  /*ebe0*/  @!PT LDS RZ, [RZ] ;  /* 0x00000000fffff984 */ /* 0x000fe20000000800 */
[----:B------:R-:W-:Y:S01]  /*ebf0*/  @!PT LDS RZ, [RZ] ;  /* 0x00000000fffff984 */ /* 0x000fe20000000800 */
[----:B------:R-:W-:Y:S01]  /*ec00*/  @!PT LDS RZ, [RZ] ;  /* 0x00000000fffff984 */ /* 0x000fe20000000800 */
[----:B------:R1:W-:Y:S01]  /*ec10*/  @!P0 LDGSTS.E.BYPASS.LTC128B.128 [R238+0x7800], desc[UR10][R8.64] ;  /* 0x0780000008ee8fae */ /* 0x0003e2000b901d4a */
[-C--:B------:R-:W-:Y:S02]  /*ec20*/  @!P0 LEA.HI.X R7, R16, R152.reuse, R7, 0x1, P2 ;  /* 0x0000009810078211 */ /* 0x080fe400010f0c07 */
[----:B------:R-:W-:Y:S01]  /*ec30*/  @!P0 LEA.HI.X R5, R18, R152, R5, 0x1, P1 ;  /* 0x0000009812058211 */ /* 0x000fe200008f0c05 */
[----:B------:R-:W-:Y:S01]  /*ec40*/  @P0 STS.128 [R238+0x8000], RZ ;  /* 0x008000ffee000388 */ /* 0x000fe20000000c00 */
[----:B------:R-:W-:Y:S03]  /*ec50*/  ISETP.GT.AND P1, PT, R237, R236, PT ;  /* 0x000000eced00720c */ /* 0x000fe60003f24270 */
        /* <DEDUP_REMOVED lines=35> */
[----:B------:R-:W1:Y:S03]  /*ee90*/  LDSM.16.M88.4 R164, [R228] ;  /* 0x00000000e4a4783b */ /* 0x000e660000000200 */
[C---:B---3--:R-:W-:Y:S01]  /*eea0*/  HMMA.16816.F32.BF16 R28, R128.reuse, R32, RZ ;  /* 0x00000020801c723c */ /* 0x048fe200000418ff */
[----:B------:R-:W3:Y:S04]  /*eeb0*/  LDSM.16.M88.4 R168, [R227] ;  /* 0x00000000e3a8783b */ /* 0x000ee80000000200 */
[----:B------:R-:W3:Y:S01]  /*eec0*/  LDSM.16.M88.4 R172, [R226] ;  /* 0x00000000e2ac783b */ /* 0x000ee20000000200 */
[C---:B------:R-:W-:Y:S03]  /*eed0*/  HMMA.16816.F32.BF16 R32, R128.reuse, R34, RZ ;  /* 0x000000228020723c */ /* 0x040fe600000418ff */
[----:B------:R-:W3:Y:S03]  /*eee0*/  LDSM.16.M88.4 R176, [R225] ;  /* 0x00000000e1b0783b */ /* 0x000ee60000000200 */
[C---:B----4-:R-:W-:Y:S01]  /*eef0*/  HMMA.16816.F32.BF16 R36, R128.reuse, R40, RZ ;  /* 0x000000288024723c */ /* 0x050fe200000418ff */
[----:B------:R-:W4:Y:S04]  /*ef00*/  LDSM.16.M88.4 R180, [R224] ;  /* 0x00000000e0b4783b */ /* 0x000f280000000200 */
[----:B------:R-:W4:Y:S01]  /*ef10*/  LDSM.16.M88.4 R184, [R223] ;  /* 0x00000000dfb8783b */ /* 0x000f220000000200 */
[C---:B------:R-:W-:Y:S03]  /*ef20*/  HMMA.16816.F32.BF16 R40, R128.reuse, R42, RZ ;  /* 0x0000002a8028723c */ /* 0x040fe600000418ff */
[----:B------:R-:W4:Y:S03]  /*ef30*/  LDSM.16.M88.4 R188, [R222] ;  /* 0x00000000debc783b */ /* 0x000f260000000200 */
[C---:B-----5:R-:W-:Y:S01]  /*ef40*/  HMMA.16816.F32.BF16 R44, R128.reuse, R48, RZ ;  /* 0x00000030802c723c */ /* 0x060fe200000418ff */
[----:B------:R-:W5:Y:S04]  /*ef50*/  LDSM.16.M88.4 R192, [R221] ;  /* 0x00000000ddc0783b */ /* 0x000f680000000200 */
[----:B------:R-:W-:Y:S01]  /*ef60*/  LDSM.16.M88.4 R196, [R219] ;  /* 0x00000000dbc4783b */ /* 0x000fe20000000200 */
[C---:B------:R-:W-:Y:S03]  /*ef70*/  HMMA.16816.F32.BF16 R48, R128.reuse, R50, RZ ;  /* 0x000000328030723c */ /* 0x040fe600000418ff */
[----:B------:R-:W-:Y:S03]  /*ef80*/  LDSM.16.M88.4 R200, [R218] ;  /* 0x00000000dac8783b */ /* 0x000fe60000000200 */
[C---:B------:R-:W-:Y:S01]  /*ef90*/  HMMA.16816.F32.BF16 R52, R128.reuse, R56, RZ ;  /* 0x000000388034723c */ /* 0x040fe200000418ff */
[----:B------:R-:W-:Y:S04]  /*efa0*/  LDSM.16.M88.4 R204, [R217] ;  /* 0x00000000d9cc783b */ /* 0x000fe80000000200 */
[----:B------:R-:W-:Y:S01]  /*efb0*/  LDSM.16.M88.4 R208, [R216] ;  /* 0x00000000d8d0783b */ /* 0x000fe20000000200 */
[C---:B------:R-:W-:Y:S03]  /*efc0*/  HMMA.16816.F32.BF16 R56, R128.reuse, R58, RZ ;  /* 0x0000003a8038723c */ /* 0x040fe600000418ff */
[----:B------:R-:W-:Y:S03]  /*efd0*/  LDSM.16.M88.4 R212, [R151] ;  /* 0x0000000097d4783b */ /* 0x000fe60000000200 */
        /* <DEDUP_REMOVED lines=18> */
[----:B------:R-:W2:Y:S05]  /*f100*/  LDSM.16.M88.4 R152, [R220] ;  /* 0x00000000dc98783b */ /* 0x000eaa0000000200 */
[C---:B-1----:R-:W-:Y:S06]  /*f110*/  HMMA.16816.F32.BF16 R4, R156.reuse, R160, R4 ;  /* 0x000000a09c04723c */ /* 0x042fec0000041804 */
[C---:B------:R-:W-:Y:S01]  /*f120*/  HMMA.16816.F32.BF16 R8, R156.reuse, R162, R8 ;  /* 0x000000a29c08723c */ /* 0x040fe20000041808 */
[----:B------:R-:W1:Y:S01]  /*f130*/  LDSM.16.M88.4 R160, [R150] ;  /* 0x0000000096a0783b */ /* 0x000e620000000200 */
        /* <DEDUP_REMOVED lines=38> */
[----:B------:R-:W2:Y:S08]  /*f3a0*/  @!P0 LDC R2, c[0x0][0x24c] ;  /* 0x00009300ff028b82 */ /* 0x000eb00000000800 */
[----:B------:R-:W3:Y:S08]  /*f3b0*/  @!P0 LDC R158, c[0x0][0x24c] ;  /* 0x00009300ff9e8b82 */ /* 0x000ef00000000800 */
[----:B------:R-:W4:Y:S01]  /*f3c0*/  @!P0 LDC R156, c[0x0][0x24c] ;  /* 0x00009300ff9c8b82 */ /* 0x000f220000000800 */
[----:B-1----:R-:W-:Y:S04]  /*f3d0*/  LEA R160, -R0, RZ, 0x8 ;  /* 0x000000ff00a07211 */ /* 0x002fe800078e41ff */
[----:B------:R-:W-:Y:S01]  /*f3e0*/  SHF.R.S32.HI R157, RZ, 0x1f, R160 ;  /* 0x0000001fff9d7819 */ /* 0x000fe200000114a0 */
[----:B------:R-:W-:Y:S06]  /*f3f0*/  @!P6 BRA `(.L_x_1181) ;  /* 0x0000000000f4e947 */ /* 0x000fec0003800000 */
[----:B------:R-:W1:Y:S01]  /*f400*/  LDC R149, c[0x0][0x380] ;  /* 0x0000e000ff957b82 */ /* 0x000e620000000800 */
[----:B------:R-:W-:Y:S04]  /*f410*/  SHF.L.U32 R155, R237, 0x8, RZ ;  /* 0x00000008ed9b7819 */ /* 0x000fe800000006ff */
[----:B------:R-:W-:Y:S01]  /*f420*/  IABS R161, R155 ;  /* 0x0000009b00a17213 */ /* 0x000fe20000000000 */
[----:B------:R-:W-:Y:S05]  /*f430*/  VIADD R163, R155, 0xffffff00 ;  /* 0xffffff009ba37836 */ /* 0x000fea0000000000 */
[----:B------:R-:W-:Y:S02]  /*f440*/  IABS R159, R163 ;  /* 0x000000a3009f7213 */ /* 0x000fe40000000000 */
[-C--:B-1----:R-:W-:Y:S02]  /*f450*/  IABS R154, R149.reuse ;  /* 0x00000095009a7213 */ /* 0x082fe40000000000 */
[-C--:B------:R-:W-:Y:S02]  /*f460*/  LOP3.LUT R163, R163, R149.reuse, RZ, 0x3c, !PT ;  /* 0x00000095a3a37212 */ /* 0x080fe400078e3cff */
[----:B------:R-:W1:Y:S01]  /*f470*/  I2F.RP R166, R154 ;  /* 0x0000009a00a67306 */ /* 0x000e620000209400 */
[----:B------:R-:W-:Y:S02]  /*f480*/  LOP3.LUT R155, R155, R149, RZ, 0x3c, !PT ;  /* 0x000000959b9b7212 */ /* 0x000fe400078e3cff */
[----:B------:R-:W-:Y:S07]  /*f490*/  ISETP.GE.AND P1, PT, R163, RZ, PT ;  /* 0x000000ffa300720c */ /* 0x000fee0003f26270 */
[----:B-1----:R-:W1:Y:S02]  /*f4a0*/  MUFU.RCP R166, R166 ;  /* 0x000000a600a67308 */ /* 0x002e640000001000 */
[----:B-1----:R-:W-:Y:S08]  /*f4b0*/  VIADD R166, R166, 0xffffffe ;  /* 0x0ffffffea6a67836 */ /* 0x002ff00000000000 */
[----:B------:R-:W1:Y:S02]  /*f4c0*/  F2I.FTZ.U32.TRUNC.NTZ R167, R166 ;  /* 0x000000a600a77305 */ /* 0x000e64000021f000 */
[--C-:B-1----:R-:W-:Y:S02]  /*f4d0*/  IMAD.MOV R164, RZ, RZ, -R167.reuse ;  /* 0x000000ffffa47224 */ /* 0x102fe400078e0aa7 */
        /* <DEDUP_REMOVED lines=8> */
[C---:B------:R-:W-:Y:S01]  /*f560*/  IMAD R161, R154.reuse, R160, R161 ;  /* 0x000000a09aa17224 */ /* 0x040fe200078e02a1 */
[----:B------:R-:W1:Y:S02]  /*f570*/  LDC R157, c[0x0][0x24c] ;  /* 0x00009300ff9d7b82 */ /* 0x000e640000000800 */
        /* <DEDUP_REMOVED lines=22> */
[----:B------:R-:W5:Y:S02]  /*f6e0*/  LDG.E R159, desc[UR10][R164.64] ;  /* 0x0000000aa49f7981 */ /* 0x000f64000c1e1900 */
[----:B------:R-:W-:Y:S02]  /*f6f0*/  IMAD R161, R161, R149, -0x100 ;  /* 0xffffff00a1a17424 */ /* 0x000fe400078e0295 */
[----:B------:R2:W5:Y:S03]  /*f700*/  LDG.E R160, desc[UR10][R154.64] ;  /* 0x0000000a9aa07981 */ /* 0x000566000c1e1900 */
[----:B------:R-:W-:Y:S05]  /*f710*/  SHF.R.S32.HI R149, RZ, 0x1f, R161 ;  /* 0x0000001fff957819 */ /* 0x000fea00000114a1 */
[-C--:B------:R-:W-:Y:S04]  /*f720*/  IMAD R149, R149, R0.reuse, RZ ;  /* 0x0000000095957224 */ /* 0x080fe800078e02ff */
[C---:B-1----:R-:W-:Y:S01]  /*f730*/  IMAD R149, R161.reuse, R157, R149 ;  /* 0x0000009da1957224 */ /* 0x042fe200078e0295 */
[----:B--2---:R-:W1:Y:S01]  /*f740*/  LDC.64 R154, c[0x0][0x230] ;  /* 0x00008c00ff9a7b82 */ /* 0x004e620000000a00 */
[----:B-----5:R-:W-:Y:S01]  /*f750*/  IADD3 R159, -R160, R159, RZ ;  /* 0x0000009fa09f7210 */ /* 0x020fe20007ffe1ff */
[----:B------:R-:W-:Y:S03]  /*f760*/  IMAD.WIDE.U32 R160, R161, R0, RZ ;  /* 0x00000000a1a07225 */ /* 0x000fe600078e00ff */
[----:B------:R-:W-:Y:S01]  /*f770*/  SHF.R.S32.HI R157, RZ, 0x1f, R159 ;  /* 0x0000001fff9d7819 */ /* 0x000fe2000001149f */
[----:B------:R-:W-:Y:S04]  /*f780*/  IMAD.IADD R161, R161, 0x1, R149 ;  /* 0x00000001a1a17824 */ /* 0x000fe800078e0295 */
[-C--:B-1----:R-:W-:Y:S02]  /*f790*/  IMAD R157, R157, R154.reuse, RZ ;  /* 0x0000009a9d9d7224 */ /* 0x082fe400078e02ff */
[C---:B------:R-:W-:Y:S04]  /*f7a0*/  IMAD.WIDE.U32 R160, R159.reuse, R154, R160 ;  /* 0x0000009a9fa07225 */ /* 0x040fe800078e00a0 */
[----:B------:R-:W-:Y:S05]  /*f7b0*/  IMAD R157, R159, R155, R157 ;  /* 0x0000009b9f9d7224 */ /* 0x000fea00078e029d */
[----:B------:R-:W-:Y:S07]  /*f7c0*/  IADD3 R157, R161, R157, RZ ;  /* 0x0000009da19d7210 */ /* 0x000fee0007ffe0ff */
.L_x_1181:
[----:B------:R1:W-:Y:S01]  /*f7d0*/  @P0 STS [R238+0x1004], RZ ;  /* 0x001004ffee000388 */ /* 0x0003e20000000800 */
[----:B------:R-:W-:Y:S01]  /*f7e0*/  LEA R170, P1, R160, R246, 0x1 ;  /* 0x000000f6a0aa7211 */ /* 0x000fe200078208ff */
[----:B------:R-:W5:Y:S01]  /*f7f0*/  @!P0 LDC R155, c[0x0][0x24c] ;  /* 0x00009300ff9b8b82 */ /* 0x000f620000000800 */
[----:B------:R-:W-:Y:S01]  /*f800*/  @!P0 LEA R149, P2, R0, R160, 0x5 ;  /* 0x000000a000958211 */ /* 0x000fe200078428ff */
[----:B------:R1:W-:Y:S01]  /*f810*/  @P0 STS.64 [R238+0x1008], RZ ;  /* 0x001008ffee000388 */ /* 0x0003e20000000a00 */
[--C-:B------:R-:W-:Y:S01]  /*f820*/  LEA.HI.X R171, R160, R245, R157.reuse, 0x1, P1 ;  /* 0x000000f5a0ab7211 */ /* 0x100fe200008f0c9d */
[--C-:B------:R-:W-:Y:S01]  /*f830*/  @!P0 IMAD.MOV.U32 R167, RZ, RZ, R157.reuse ;  /* 0x000000ffffa78224 */ /* 0x100fe200078e009d */
[C---:B------:R-:W-:Y:S01]  /*f840*/  @!P0 LEA R162, P1, R149.reuse, R246, 0x1 ;  /* 0x000000f695a28211 */ /* 0x040fe200078208ff */
[----:B------:R1:W-:Y:S01]  /*f850*/  @P0 STS [R238+0x1000], RZ ;  /* 0x001000ffee000388 */ /* 0x0003e20000000800 */
[C---:B--2---:R-:W-:Y:S01]  /*f860*/  @!P0 LEA.HI.X R2, R0.reuse, R157, R2, 0x5, P2 ;  /* 0x0000009d00028211 */ /* 0x044fe200010f2c02 */
[----:B------:R-:W2:Y:S01]  /*f870*/  @!P0 LDC R154, c[0x0][0x24c] ;  /* 0x00009300ff9a8b82 */ /* 0x000ea20000000800 */
[C---:B------:R-:W-:Y:S01]  /*f880*/  @!P0 LEA R159, P2, R0.reuse, R160, 0x6 ;  /* 0x000000a0009f8211 */ /* 0x040fe200078430ff */
[----:B------:R-:W-:Y:S01]  /*f890*/  @!PT LDS RZ, [RZ] ;  /* 0x00000000fffff984 */ /* 0x000fe20000000800 */
[----:B------:R-:W-:Y:S01]  /*f8a0*/  @!PT LDS RZ, [RZ] ;  /* 0x00000000fffff984 */ /* 0x000fe20000000800 */
[----:B------:R-:W-:Y:S01]  /*f8b0*/  @!PT LDS RZ, [RZ] ;  /* 0x00000000fffff984 */ /* 0x000fe20000000800 */
[----:B------:R-:W-:Y:S01]  /*f8c0*/  @!P0 LDGSTS.E.BYPASS.LTC128B.128 [R238+0x1000], desc[UR10][R170.64] ;  /* 0x01000000aaee8fae */ /* 0x000fe2000b901d4a */
[----:B------:R-:W-:Y:S01]  /*f8d0*/  @!P0 LEA.HI.X R163, R149, R245, R2, 0x1, P1 ;  /* 0x000000f595a38211 */ /* 0x000fe200008f0c02 */
[--C-:B------:R-:W-:Y:S01]  /*f8e0*/  @!P0 IMAD.MOV.U32 R165, RZ, RZ, R157.reuse ;  /* 0x000000ffffa58224 */ /* 0x100fe200078e009d */
[CC--:B------:R-:W-:Y:S01]  /*f8f0*/  @!P0 LEA R168, P1, R159.reuse, R246.reuse, 0x1 ;  /* 0x000000f69fa88211 */ /* 0x0c0fe200078208ff */
[----:B------:R1:W-:Y:S01]  /*f900*/  @P0 STS.128 [R238+0x1800], RZ ;  /* 0x001800ffee000388 */ /* 0x0003e20000000c00 */
[----:B---3--:R-:W-:Y:S01]  /*f910*/  @!P0 LEA.HI.X R158, R0, R157, R158, 0x6, P2 ;  /* 0x0000009d009e8211 */ /* 0x008fe200010f349e */
[----:B------:R-:W3:Y:S01]  /*f920*/  @!P0 LDC R149, c[0x0][0x24c] ;  /* 0x00009300ff958b82 */ /* 0x000ee20000000800 */
[----:B------:R-:W-:Y:S01]  /*f930*/  @!P0 IMAD.MOV.U32 R161, RZ, RZ, R157 ;  /* 0x000000ffffa18224 */ /* 0x000fe200078e009d */
[----:B------:R-:W-:Y:S01]  /*f940*/  @!PT LDS RZ, [RZ] ;  /* 0x00000000fffff984 */ /* 0x000fe20000000800 */
[----:B------:R-:W-:Y:S01]  /*f950*/  @!PT LDS RZ, [RZ] ;  /* 0x00000000fffff984 */ /* 0x000fe20000000800 */
[----:B------:R-:W-:Y:S01]  /*f960*/  @!PT LDS RZ, [RZ] ;  /* 0x00000000fffff984 */ /* 0x000fe20000000800 */
[----:B------:R1:W-:Y:S01]  /*f970*/  @!P0 LDGSTS.E.BYPASS.LTC128B.128 [R238+0x1800], desc[UR10][R162.64] ;  /* 0x01800000a2ee8fae */ /* 0x0003e2000b901d4a */
[----:B------:R-:W-:Y:S01]  /*f980*/  @!P0 IMAD.MOV.U32 R166, RZ, RZ, R160 ;  /* 0x000000ffffa68224 */ /* 0x000fe200078e00a0 */
[-C--:B------:R-:W-:Y:S01]  /*f990*/  @!P0 LEA.HI.X R169, R159, R245.reuse, R158, 0x1, P1 ;  /* 0x000000f59fa98211 */ /* 0x080fe200008f0c9e */
[----:B----4-:R-:W-:Y:S01]  /*f9a0*/  @!P0 IMAD R156, R156, 0x60, RZ ;  /* 0x000000609c9c8824 */ /* 0x010fe200078e02ff */
[----:B------:R4:W-:Y:S01]  /*f9b0*/  @P0 STS.128 [R238+0x2000], RZ ;  /* 0x002000ffee000388 */ /* 0x0009e20000000c00 */
[----:B------:R-:W-:Y:S01]  /*f9c0*/  @!P0 IMAD.WIDE.U32 R166, R0, 0x60, R166 ;  /* 0x0000006000a68825 */ /* 0x000fe200078e00a6 */
[----:B------:R-:W4:Y:S02]  /*f9d0*/  @!P0 LDC R2, c[0x0][0x24c] ;  /* 0x00009300ff028b82 */ /* 0x000f240000000800 */
[----:B------:R-:W-:Y:S01]  /*f9e0*/  @!PT LDS RZ, [RZ] ;  /* 0x00000000fffff984 */ /* 0x000fe20000000800 */
[----:B------:R-:W-:Y:S01]  /*f9f0*/  @!PT LDS RZ, [RZ] ;  /* 0x00000000fffff984 */ /* 0x000fe20000000800 */
[----:B------:R-:W-:Y:S01]  /*fa00*/  @!PT LDS RZ, [RZ] ;  /* 0x00000000fffff984 */ /* 0x000fe20000000800 */
[----:B------:R2:W-:Y:S01]  /*fa10*/  @!P0 LDGSTS.E.BYPASS.LTC128B.128 [R238+0x2000], desc[UR10][R168.64] ;  /* 0x02000000a8ee8fae */ /* 0x0005e2000b901d4a */
[----:B------:R-:W-:Y:S01]  /*fa20*/  @!P0 IMAD.IADD R156, R156, 0x1, R167 ;  /* 0x000000019c9c8824 */ /* 0x000fe200078e02a7 */
[----:B------:R-:W-:Y:S01]  /*fa30*/  @!P0 LEA R174, P2, R166, R246, 0x1 ;  /* 0x000000f6a6ae8211 */ /* 0x000fe200078408ff */
[----:B------:R-:W-:Y:S01]  /*fa40*/  @!P0 IMAD.MOV.U32 R164, RZ, RZ, R160 ;  /* 0x000000ffffa48224 */ /* 0x000fe200078e00a0 */
[----:B------:R2:W-:Y:S01]  /*fa50*/  @P0 STS.128 [R238+0x2800], RZ ;  /* 0x002800ffee000388 */ /* 0x0005e20000000c00 */
[----:B------:R-:W-:Y:S02]  /*fa60*/  @!P0 LEA R158, P1, R0, R160, 0x7 ;  /* 0x000000a0009e8211 */ /* 0x000fe400078238ff */
[----:B------:R-:W-:Y:S01]  /*fa70*/  @!P0 LEA.HI.X R175, R166, R245, R156, 0x1, P2 ;  /* 0x000000f5a6af8211 */ /* 0x000fe200010f0c9c */
[C---:B------:R-:W-:Y:S04]  /*fa80*/  @!P0 IMAD.WIDE.U32 R164, R0.reuse, 0xa0, R164 ;  /* 0x000000a000a48825 */ /* 0x040fe800078e00a4 */
[----:B------:R-:W-:Y:S01]  /*fa90*/  @!PT LDS RZ, [RZ] ;  /* 0x00000000fffff984 */ /* 0x000fe20000000800 */
[----:B------:R-:W-:Y:S01]  /*faa0*/  @!PT LDS RZ, [RZ] ;  /* 0x00000000fffff984 */ /* 0x000fe20000000800 */
[----:B------:R-:W-:Y:S01]  /*fab0*/  @!PT LDS RZ, [RZ] ;  /* 0x00000000fffff984 */ /* 0x000fe20000000800 */
[----:B------:R3:W-:Y:S04]  /*fac0*/  @!P0 LDGSTS.E.BYPASS.LTC128B.128 [R238+0x2800], desc[UR10][R174.64] ;  /* 0x02800000aeee8fae */ /* 0x0007e8000b901d4a */
[----:B------:R3:W-:Y:S01]  /*fad0*/  @P0 STS.128 [R238+0x3000], RZ ;  /* 0x003000ffee000388 */ /* 0x0007e20000000c00 */
[----:B-1----:R-:W-:Y:S02]  /*fae0*/  @!P0 IMAD.MOV.U32 R163, RZ, RZ, R157 ;  /* 0x000000ffffa38224 */ /* 0x002fe400078e009d */
[----:B------:R-:W-:Y:S01]  /*faf0*/  @!P0 IMAD.MOV.U32 R162, RZ, RZ, R160 ;  /* 0x000000ffffa28224 */ /* 0x000fe200078e00a0 */
[----:B-----5:R-:W-:Y:S01]  /*fb00*/  @!P0 LEA.HI.X R155, R0, R157, R155, 0x7, P1 ;  /* 0x0000009d009b8211 */ /* 0x020fe200008f3c9b */
[----:B--2---:R-:W-:Y:S01]  /*fb10*/  @!P0 IMAD R154, R154, 0xa0, RZ ;  /* 0x000000a09a9a8824 */ /* 0x004fe200078e02ff */
[-C--:B------:R-:W-:Y:S01]  /*fb20*/  @!P0 LEA R172, P1, R158, R246.reuse, 0x1 ;  /* 0x000000f69eac8211 */ /* 0x080fe200078208ff */
[----:B------:R-:W-:Y:S03]  /*fb30*/  @!P0 IMAD.WIDE.U32 R162, R0, 0xc0, R162 ;  /* 0x000000c000a28825 */ /* 0x000fe600078e00a2 */
[-C--:B------:R-:W-:Y:S01]  /*fb40*/  @!P0 LEA.HI.X R173, R158, R245.reuse, R155, 0x1, P1 ;  /* 0x000000f59ead8211 */ /* 0x080fe200008f0c9b */
[----:B------:R-:W-:Y:S01]  /*fb50*/  @!P0 IMAD.IADD R154, R154, 0x1, R165 ;  /* 0x000000019a9a8824 */ /* 0x000fe200078e02a5 */
[-C--:B------:R-:W-:Y:S01]  /*fb60*/  @!P0 LEA R158, P3, R164, R246.reuse, 0x1 ;  /* 0x000000f6a49e8211 */ /* 0x080fe200078608ff */
[----:B------:R-:W-:Y:S01]  /*fb70*/  @!P0 IMAD.WIDE.U32 R160, R0, 0xe0, R160 ;  /* 0x000000e000a08825 */ /* 0x000fe200078e00a0 */
[-C--:B------:R-:W-:Y:S01]  /*fb80*/  @!P0 LEA R156, P2, R162, R246.reuse, 0x1 ;  /* 0x000000f6a29c8211 */ /* 0x080fe200078408ff */
[----:B------:R-:W-:Y:S01]  /*fb90*/  @!PT LDS RZ, [RZ] ;  /* 0x00000000fffff984 */ /* 0x000fe20000000800 */
[----:B------:R-:W-:Y:S01]  /*fba0*/  @!PT LDS RZ, [RZ] ;  /* 0x00000000fffff984 */ /* 0x000fe20000000800 */
[----:B------:R-:W-:Y:S01]  /*fbb0*/  @!PT LDS RZ, [RZ] ;  /* 0x00000000fffff984 */ /* 0x000fe20000000800 */
[----:B------:R1:W-:Y:S01]  /*fbc0*/  @!P0 LDGSTS.E.BYPASS.LTC128B.128 [R238+0x3000], desc[UR10][R172.64] ;  /* 0x03000000acee8fae */ /* 0x0003e2000b901d4a */
[-C--:B------:R-:W-:Y:S01]  /*fbd0*/  @!P0 LEA.HI.X R159, R164, R245.reuse, R154, 0x1, P3 ;  /* 0x000000f5a49f8211 */ /* 0x080fe200018f0c9a */
[----:B---3--:R-:W-:Y:S01]  /*fbe0*/  @!P0 IMAD R149, R149, 0xc0, RZ ;  /* 0x000000c095958824 */ /* 0x008fe200078e02ff */
[----:B------:R-:W-:Y:S01]  /*fbf0*/  @!P0 LEA R166, P1, R160, R246, 0x1 ;  /* 0x000000f6a0a68211 */ /* 0x000fe200078208ff */
[----:B------:R1:W-:Y:S01]  /*fc00*/  @P0 STS.128 [R238+0x3800], RZ ;  /* 0x003800ffee000388 */ /* 0x0003e20000000c00 */
[----:B----4-:R-:W-:Y:S02]  /*fc10*/  @!P0 IMAD R2, R2, 0xe0, RZ ;  /* 0x000000e002028824 */ /* 0x010fe400078e02ff */
[----:B------:R-:W-:Y:S01]  /*fc20*/  @!P0 IMAD.IADD R149, R149, 0x1, R163 ;  /* 0x0000000195958824 */ /* 0x000fe200078e02a3 */
[----:B------:R-:W-:Y:S01]  /*fc30*/  @!PT LDS RZ, [RZ] ;  /* 0x00000000fffff984 */ /* 0x000fe20000000800 */
[----:B------:R-:W-:Y:S01]  /*fc40*/  @!PT LDS RZ, [RZ] ;  /* 0x00000000fffff984 */ /* 0x000fe20000000800 */
[----:B------:R-:W-:Y:S01]  /*fc50*/  @!PT LDS RZ, [RZ] ;  /* 0x00000000fffff984 */ /* 0x000fe20000000800 */
[----:B------:R1:W-:Y:S01]  /*fc60*/  @!P0 LDGSTS.E.BYPASS.LTC128B.128 [R238+0x3800], desc[UR10][R158.64] ;  /* 0x038000009eee8fae */ /* 0x0003e2000b901d4a */
[----:B------:R-:W-:Y:S02]  /*fc70*/  @!P0 IMAD.IADD R2, R2, 0x1, R161 ;  /* 0x0000000102028824 */ /* 0x000fe400078e02a1 */
[----:B------:R-:W-:Y:S01]  /*fc80*/  IMAD.MOV.U32 R246, RZ, RZ, R170 ;  /* 0x000000fffff67224 */ /* 0x000fe200078e00aa */
[----:B------:R1:W-:Y:S01]  /*fc90*/  @P0 STS.128 [R238+0x4000], RZ ;  /* 0x004000ffee000388 */ /* 0x0003e20000000c00 */
[-C--:B------:R-:W-:Y:S02]  /*fca0*/  @!P0 LEA.HI.X R157, R162, R245.reuse, R149, 0x1, P2 ;  /* 0x000000f5a29d8211 */ /* 0x080fe400010f0c95 */
[----:B------:R-:W-:Y:S01]  /*fcb0*/  @!P0 LEA.HI.X R167, R160, R245, R2, 0x1, P1 ;  /* 0x000000f5a0a78211 */ /* 0x000fe200008f0c02 */
[----:B------:R-:W-:Y:S02]  /*fcc0*/  IMAD.MOV.U32 R245, RZ, RZ, R171 ;  /* 0x000000fffff57224 */ /* 0x000fe400078e00ab */
        /* <DEDUP_REMOVED lines=10> */
.L_x_1180:
        /* <DEDUP_REMOVED lines=268> */
[----:B------:R-:W-:Y:S01]  /*10e30*/  ISETP.GT.AND P0, PT, R237, R236, PT ;  /* 0x000000eced00720c */ /* 0x000fe20003f04270 */
[----:B------:R-:W-:Y:S01]  /*10e40*/  FMUL.FTZ R16, R148, R132 ;  /* 0x0000008494107220 */ /* 0x000fe20000410000 */
        /* <DEDUP_REMOVED lines=58> */
[----:B------:R-:W-:Y:S01]  /*111f0*/  FFMA.FTZ R82, R107, UR4, -R149 ;  /* 0x000000046b527c23 */ /* 0x000fe20008010895 */
[----:B------:R-:W-:Y:S01]  /*11200*/  FFMA.FTZ R251, R3, R247, R251 ;  /* 0x000000f703fb7223 */ /* 0x000fe200000100fb */
[----:B------:R-:W-:Y:S03]  /*11210*/  FFMA.FTZ R3, R93, UR4, -R154 ;  /* 0x000000045d037c23 */ /* 0x000fe6000801089a */
[----:B------:R-:W4:Y:S01]  /*11220*/  MUFU.EX2 R192, R192 ;  /* 0x000000c000c07308 */ /* 0x000f220000000800 */
[----:B-1----:R-:W-:Y:S01]  /*11230*/  F2FP.BF16.F32.PACK_AB R23, R196, R198 ;  /* 0x000000c6c417723e */ /* 0x002fe200000010ff */
[----:B------:R-:W-:Y:S01]  /*11240*/  FFMA.FTZ R250, R148, R248, R250 ;  /* 0x000000f894fa7223 */ /* 0x000fe200000100fa */
[----:B------:R-:W-:Y:S01]  /*11250*/  MOV R148, R2 ;  /* 0x0000000200947202 */ /* 0x000fe20000000f00 */
[----:B------:R-:W-:Y:S01]  /*11260*/  FADD.FTZ R251, R215, R251 ;  /* 0x000000fbd7fb7221 */ /* 0x000fe20000010000 */
[----:B------:R-:W-:Y:S01]  /*11270*/  FFMA.FTZ R91, R116, UR4, -R154 ;  /* 0x00000004745b7c23 */ /* 0x000fe2000801089a */
        /* <DEDUP_REMOVED lines=33> */
[----:B------:R-:W-:Y:S01]  /*11490*/  FFMA.FTZ R122, R122, UR4, -R149 ;  /* 0x000000047a7a7c23 */ /* 0x000fe20008010895 */
[----:B------:R-:W-:Y:S01]  /*114a0*/  FADD.FTZ R208, R202, R208 ;  /* 0x000000d0cad07221 */ /* 0x000fe20000010000 */
[----:B------:R-:W-:Y:S03]  /*114b0*/  FADD.FTZ R201, R201, R205 ;  /* 0x000000cdc9c97221 */ /* 0x000fe60000010000 */
        /* <DEDUP_REMOVED lines=11> */
[----:B------:R-:W-:Y:S03]  /*11570*/  FADD.FTZ R198, R196, R198 ;  /* 0x000000c6c4c67221 */ /* 0x000fe60000010000 */
        /* <DEDUP_REMOVED lines=25> */
[----:B------:R-:W1:Y:S01]  /*11710*/  MUFU.EX2 R180, R180 ;  /* 0x000000b400b47308 */ /* 0x000e620000000800 */
[C---:B----4-:R-:W-:Y:S01]  /*11720*/  F2FP.BF16.F32.PACK_AB R22, R178.reuse, R181 ;  /* 0x000000b5b216723e */ /* 0x050fe200000010ff */
[----:B------:R-:W-:Y:S04]  /*11730*/  FADD.FTZ R184, R181, R184 ;  /* 0x000000b8b5b87221 */ /* 0x000fe80000010000 */
[----:B------:R-:W-:Y:S04]  /*11740*/  FADD.FTZ R184, R178, R184 ;  /* 0x000000b8b2b87221 */ /* 0x000fe80000010000 */
[----:B------:R-:W4:Y:S10]  /*11750*/  MUFU.EX2 R177, R177 ;  /* 0x000000b100b17308 */ /* 0x000f340000000800 */
[----:B------:R-:W2:Y:S01]  /*11760*/  MUFU.EX2 R176, R176 ;  /* 0x000000b000b07308 */ /* 0x000ea20000000800 */
[----:B-1----:R-:W-:Y:S01]  /*11770*/  F2FP.BF16.F32.PACK_AB R23, R180, R182 ;  /* 0x000000b6b417723e */ /* 0x002fe200000010ff */
[----:B------:R-:W-:Y:S04]  /*11780*/  FADD.FTZ R182, R182, R186 ;  /* 0x000000bab6b67221 */ /* 0x000fe80000010000 */
[----:B------:R-:W-:Y:S04]  /*11790*/  FADD.FTZ R182, R180, R182 ;  /* 0x000000b6b4b67221 */ /* 0x000fe80000010000 */
[----:B------:R-:W-:Y:S01]  /*117a0*/  MUFU.EX2 R179, R179 ;  /* 0x000000b300b37308 */ /* 0x000fe20000000800 */
[C---:B------:R-:W-:Y:S05]  /*117b0*/  HMMA.16816.F32.BF16 R4, R20.reuse, R40, R4 ;  /* 0x000000281404723c */ /* 0x040fea0000041804 */
[----:B----4-:R-:W-:Y:S01]  /*117c0*/  FADD.FTZ R184, R177, R184 ;  /* 0x000000b8b1b87221 */ /* 0x010fe20000010000 */
[C---:B------:R-:W-:Y:S03]  /*117d0*/  HMMA.16816.F32.BF16 R8, R20.reuse, R42, R8 ;  /* 0x0000002a1408723c */ /* 0x040fe60000041808 */
[----:B------:R-:W1:Y:S01]  /*117e0*/  MUFU.EX2 R174, R174 ;  /* 0x000000ae00ae7308 */ /* 0x000e620000000800 */
[----:B------:R-:W4:Y:S01]  /*117f0*/  LDSM.16.MT88.4 R40, [R230+0x6800] ;  /* 0x00680000e628783b */ /* 0x000f220000004200 */
[C---:B--2---:R-:W-:Y:S01]  /*11800*/  F2FP.BF16.F32.PACK_AB R28, R176.reuse, R177 ;  /* 0x000000b1b01c723e */ /* 0x044fe200000010ff */
[C---:B------:R-:W-:Y:S07]  /*11810*/  HMMA.16816.F32.BF16 R12, R20.reuse, R24, R12 ;  /* 0x00000018140c723c */ /* 0x040fee000004180c */
[----:B------:R-:W2:Y:S01]  /*11820*/  MUFU.EX2 R175, R175 ;  /* 0x000000af00af7308 */ /* 0x000ea20000000800 */
[----:B------:R-:W-:Y:S01]  /*11830*/  FADD.FTZ R176, R176, R184 ;  /* 0x000000b8b0b07221 */ /* 0x000fe20000010000 */
[----:B------:R-:W-:Y:S01]  /*11840*/  HMMA.16816.F32.BF16 R16, R20, R26, R16 ;  /* 0x0000001a1410723c */ /* 0x000fe20000041810 */
[----:B------:R-:W4:Y:S07]  /*11850*/  LDSM.16.MT88.4 R24, [R229+0x6800] ;  /* 0x00680000e518783b */ /* 0x000f2e0000004200 */
[----:B------:R-:W5:Y:S03]  /*11860*/  MUFU.EX2 R171, R171 ;  /* 0x000000ab00ab7308 */ /* 0x000f660000000800 */
[C---:B-1----:R-:W-:Y:S01]  /*11870*/  F2FP.BF16.F32.PACK_AB R29, R174.reuse, R179 ;  /* 0x000000b3ae1d723e */ /* 0x042fe200000010ff */
[----:B------:R-:W-:Y:S04]  /*11880*/  FADD.FTZ R179, R179, R182 ;  /* 0x000000b6b3b37221 */ /* 0x000fe80000010000 */
[----:B------:R-:W-:Y:S02]  /*11890*/  FADD.FTZ R179, R174, R179 ;  /* 0x000000b3aeb37221 */ /* 0x000fe40000010000 */
[----:B------:R-:W1:Y:S01]  /*118a0*/  MUFU.EX2 R172, R172 ;  /* 0x000000ac00ac7308 */ /* 0x000e620000000800 */
[----:B--2---:R-:W-:Y:S09]  /*118b0*/  FADD.FTZ R176, R175, R176 ;  /* 0x000000b0afb07221 */ /* 0x004ff20000010000 */
[----:B------:R-:W2:Y:S01]  /*118c0*/  MUFU.EX2 R173, R173 ;  /* 0x000000ad00ad7308 */ /* 0x000ea20000000800 */
[C---:B-----5:R-:W-:Y:S01]  /*118d0*/  F2FP.BF16.F32.PACK_AB R30, R171.reuse, R175 ;  /* 0x000000afab1e723e */ /* 0x060fe200000010ff */
[----:B------:R-:W-:Y:S08]  /*118e0*/  FADD.FTZ R176, R171, R176 ;  /* 0x000000b0abb07221 */ /* 0x000ff00000010000 */
[----:B------:R-:W5:Y:S01]  /*118f0*/  MUFU.EX2 R170, R170 ;  /* 0x000000aa00aa7308 */ /* 0x000f620000000800 */
[----:B-1----:R-:W-:Y:S09]  /*11900*/  FADD.FTZ R179, R172, R179 ;  /* 0x000000b3acb37221 */ /* 0x002ff20000010000 */
[----:B------:R-:W1:Y:S01]  /*11910*/  MUFU.EX2 R168, R168 ;  /* 0x000000a800a87308 */ /* 0x000e620000000800 */
[C---:B--2---:R-:W-:Y:S01]  /*11920*/  F2FP.BF16.F32.PACK_AB R31, R173.reuse, R172 ;  /* 0x000000acad1f723e */ /* 0x044fe200000010ff */
[----:B------:R-:W-:Y:S08]  /*11930*/  FADD.FTZ R173, R173, R179 ;  /* 0x000000b3adad7221 */ /* 0x000ff00000010000 */
[----:B------:R-:W-:Y:S01]  /*11940*/  MUFU.EX2 R169, R169 ;  /* 0x000000a900a97308 */ /* 0x000fe20000000800 */
[C---:B------:R-:W-:Y:S05]  /*11950*/  HMMA.16816.F32.BF16 R4, R28.reuse, R32, R4 ;  /* 0x000000201c04723c */ /* 0x040fea0000041804 */
[----:B-----5:R-:W-:Y:S01]  /*11960*/  FADD.FTZ R176, R170, R176 ;  /* 0x000000b0aab07221 */ /* 0x020fe20000010000 */
[C---:B------:R-:W-:Y:S03]  /*11970*/  HMMA.16816.F32.BF16 R8, R28.reuse, R34, R8 ;  /* 0x000000221c08723c */ /* 0x040fe60000041808 */
[----:B------:R-:W2:Y:S01]  /*11980*/  MUFU.EX2 R167, R167 ;  /* 0x000000a700a77308 */ /* 0x000ea20000000800 */
[----:B------:R-:W5:Y:S01]  /*11990*/  LDSM.16.MT88.4 R32, [R230+0x6c00] ;  /* 0x006c0000e620783b */ /* 0x000f620000004200 */
[C---:B-1----:R-:W-:Y:S01]  /*119a0*/  F2FP.BF16.F32.PACK_AB R20, R168.reuse, R170 ;  /* 0x000000aaa814723e */ /* 0x042fe200000010ff */
[C---:B---3--:R-:W-:Y:S07]  /*119b0*/  HMMA.16816.F32.BF16 R12, R28.reuse, R36, R12 ;  /* 0x000000241c0c723c */ /* 0x048fee000004180c */
[----:B------:R-:W1:Y:S01]  /*119c0*/  MUFU.EX2 R165, R165 ;  /* 0x000000a500a57308 */ /* 0x000e620000000800 */
[----:B------:R-:W-:Y:S01]  /*119d0*/  FADD.FTZ R168, R168, R176 ;  /* 0x000000b0a8a87221 */ /* 0x000fe20000010000 */
[----:B------:R-:W-:Y:S01]  /*119e0*/  HMMA.16816.F32.BF16 R16, R28, R38, R16 ;  /* 0x000000261c10723c */ /* 0x000fe20000041810 */
[----:B------:R-:W3:Y:S07]  /*119f0*/  LDSM.16.MT88.4 R36, [R229+0x6c00] ;  /* 0x006c0000e524783b */ /* 0x000eee0000004200 */
[----:B------:R-:W4:Y:S03]  /*11a00*/  MUFU.EX2 R162, R162 ;  /* 0x000000a200a27308 */ /* 0x000f260000000800 */
[----:B--2---:R-:W-:Y:S01]  /*11a10*/  F2FP.BF16.F32.PACK_AB R21, R167, R169 ;  /* 0x000000a9a715723e */ /* 0x004fe200000010ff */
[----:B------:R-:W-:Y:S04]  /*11a20*/  FADD.FTZ R169, R169, R173 ;  /* 0x000000ada9a97221 */ /* 0x000fe80000010000 */
[----:B------:R-:W-:Y:S02]  /*11a30*/  FADD.FTZ R169, R167, R169 ;  /* 0x000000a9a7a97221 */ /* 0x000fe40000010000 */
[----:B------:R-:W-:Y:S01]  /*11a40*/  MUFU.EX2 R166, R166 ;  /* 0x000000a600a67308 */ /* 0x000fe20000000800 */
[----:B-1----:R-:W-:Y:S09]  /*11a50*/  FADD.FTZ R168, R165, R168 ;  /* 0x000000a8a5a87221 */ /* 0x002ff20000010000 */
[----:B------:R-:W1:Y:S01]  /*11a60*/  MUFU.EX2 R164, R164 ;  /* 0x000000a400a47308 */ /* 0x000e620000000800 */
[C---:B----4-:R-:W-:Y:S01]  /*11a70*/  F2FP.BF16.F32.PACK_AB R22, R162.reuse, R165 ;  /* 0x000000a5a216723e */ /* 0x050fe200000010ff */
[----:B------:R-:W-:Y:S08]  /*11a80*/  FADD.FTZ R168, R162, R168 ;  /* 0x000000a8a2a87221 */ /* 0x000ff00000010000 */
[----:B------:R-:W2:Y:S10]  /*11a90*/  MUFU.EX2 R161, R161 ;  /* 0x000000a100a17308 */ /* 0x000eb40000000800 */
[----:B------:R-:W4:Y:S01]  /*11aa0*/  MUFU.EX2 R160, R160 ;  /* 0x000000a000a07308 */ /* 0x000f220000000800 */
        /* <DEDUP_REMOVED lines=9> */
[C---:B----4-:R-:W-:Y:S01]  /*11b40*/  F2FP.BF16.F32.PACK_AB R28, R160.reuse, R161 ;  /* 0x000000a1a01c723e */ /* 0x050fe200000010ff */
[C---:B------:R-:W-:Y:S07]  /*11b50*/  HMMA.16816.F32.BF16 R12, R20.reuse, R24, R12 ;  /* 0x00000018140c723c */ /* 0x040fee000004180c */
[----:B------:R-:W4:Y:S01]  /*11b60*/  MUFU.EX2 R159, R159 ;  /* 0x0000009f009f7308 */ /* 0x000f220000000800 */
[----:B------:R-:W-:Y:S01]  /*11b70*/  FADD.FTZ R160, R160, R168 ;  /* 0x000000a8a0a07221 */ /* 0x000fe20000010000 */
[----:B------:R-:W-:Y:S01]  /*11b80*/  HMMA.16816.F32.BF16 R16, R20, R26, R16 ;  /* 0x0000001a1410723c */ /* 0x000fe20000041810 */
[----:B------:R-:W2:Y:S07]  /*11b90*/  LDSM.16.MT88.4 R24, [R229+0x7000] ;  /* 0x00700000e518783b */ /* 0x000eae0000004200 */
[----:B------:R-:W5:Y:S03]  /*11ba0*/  MUFU.EX2 R155, R155 ;  /* 0x0000009b009b7308 */ /* 0x000f660000000800 */
[C---:B-1----:R-:W-:Y:S01]  /*11bb0*/  F2FP.BF16.F32.PACK_AB R29, R158.reuse, R163 ;  /* 0x000000a39e1d723e */ /* 0x042fe200000010ff */
[----:B------:R-:W-:Y:S04]  /*11bc0*/  FADD.FTZ R163, R163, R166 ;  /* 0x000000a6a3a37221 */ /* 0x000fe80000010000 */
[----:B------:R-:W-:Y:S02]  /*11bd0*/  FADD.FTZ R163, R158, R163 ;  /* 0x000000a39ea37221 */ /* 0x000fe40000010000 */
[----:B------:R-:W1:Y:S01]  /*11be0*/  MUFU.EX2 R156, R156 ;  /* 0x0000009c009c7308 */ /* 0x000e620000000800 */
[----:B----4-:R-:W-:Y:S09]  /*11bf0*/  FADD.FTZ R160, R159, R160 ;  /* 0x000000a09fa07221 */ /* 0x010ff20000010000 */
[----:B------:R-:W4:Y:S01]  /*11c00*/  MUFU.EX2 R157, R157 ;  /* 0x0000009d009d7308 */ /* 0x000f220000000800 */
[C---:B-----5:R-:W-:Y:S01]  /*11c10*/  F2FP.BF16.F32.PACK_AB R30, R155.reuse, R159 ;  /* 0x0000009f9b1e723e */ /* 0x060fe200000010ff */
[----:B------:R-:W-:Y:S08]  /*11c20*/  FADD.FTZ R160, R155, R160 ;  /* 0x000000a09ba07221 */ /* 0x000ff00000010000 */
[----:B------:R-:W-:Y:S01]  /*11c30*/  MUFU.EX2 R67, R67 ;  /* 0x0000004300437308 */ /* 0x000fe20000000800 */
[----:B-1----:R-:W-:Y:S09]  /*11c40*/  FADD.FTZ R163, R156, R163 ;  /* 0x000000a39ca37221 */ /* 0x002ff20000010000 */
[----:B------:R-:W1:Y:S01]  /*11c50*/  MUFU.EX2 R66, R66 ;  /* 0x0000004200427308 */ /* 0x000e620000000800 */
[C---:B----4-:R-:W-:Y:S01]  /*11c60*/  F2FP.BF16.F32.PACK_AB R31, R157.reuse, R156 ;  /* 0x0000009c9d1f723e */ /* 0x050fe200000010ff */
[----:B------:R-:W-:Y:S08]  /*11c70*/  FADD.FTZ R157, R157, R163 ;  /* 0x000000a39d9d7221 */ /* 0x000ff00000010000 */
[----:B------:R-:W-:Y:S01]  /*11c80*/  MUFU.EX2 R68, R68 ;  /* 0x0000004400447308 */ /* 0x000fe20000000800 */
[C---:B------:R-:W-:Y:S06]  /*11c90*/  HMMA.16816.F32.BF16 R4, R28.reuse, R32, R4 ;  /* 0x000000201c04723c */ /* 0x040fec0000041804 */
[C---:B------:R-:W-:Y:S03]  /*11ca0*/  HMMA.16816.F32.BF16 R8, R28.reuse, R34, R8 ;  /* 0x000000221c08723c */ /* 0x040fe60000041808 */
[----:B------:R-:W4:Y:S01]  /*11cb0*/  MUFU.EX2 R64, R64 ;  /* 0x0000004000407308 */ /* 0x000f220000000800 */
[----:B------:R-:W5:Y:S01]  /*11cc0*/  LDSM.16.MT88.4 R32, [R230+0x7400] ;  /* 0x00740000e620783b */ /* 0x000f620000004200 */
[----:B-1----:R-:W-:Y:S01]  /*11cd0*/  F2FP.BF16.F32.PACK_AB R20, R66, R67 ;  /* 0x000000434214723e */ /* 0x002fe200000010ff */
[C---:B---3--:R-:W-:Y:S07]  /*11ce0*/  HMMA.16816.F32.BF16 R12, R28.reuse, R36, R12 ;  /* 0x000000241c0c723c */ /* 0x048fee000004180c */
[----:B------:R-:W1:Y:S01]  /*11cf0*/  MUFU.EX2 R61, R61 ;  /* 0x0000003d003d7308 */ /* 0x000e620000000800 */
[----:B------:R-:W-:Y:S01]  /*11d00*/  FADD.FTZ R67, R67, R160 ;  /* 0x000000a043437221 */ /* 0x000fe20000010000 */
[----:B------:R-:W-:Y:S01]  /*11d10*/  HMMA.16816.F32.BF16 R16, R28, R38, R16 ;  /* 0x000000261c10723c */ /* 0x000fe20000041810 */
[----:B------:R-:W3:Y:S07]  /*11d20*/  LDSM.16.MT88.4 R36, [R229+0x7400] ;  /* 0x00740000e524783b */ /* 0x000eee0000004200 */
[----:B------:R-:W2:Y:S03]  /*11d30*/  MUFU.EX2 R58, R58 ;  /* 0x0000003a003a7308 */ /* 0x000ea60000000800 */
[----:B----4-:R-:W-:Y:S01]  /*11d40*/  F2FP.BF16.F32.PACK_AB R21, R64, R68 ;  /* 0x000000444015723e */ /* 0x010fe200000010ff */
[----:B------:R-:W-:Y:S01]  /*11d50*/  FADD.FTZ R68, R68, R157 ;  /* 0x0000009d44447221 */ /* 0x000fe20000010000 */
[----:B------:R-:W-:Y:S03]  /*11d60*/  FADD.FTZ R67, R66, R67 ;  /* 0x0000004342437221 */ /* 0x000fe60000010000 */
        /* <DEDUP_REMOVED lines=15> */
[----:B------:R-:W4:Y:S01]  /*11e60*/  LDSM.16.MT88.4 R40, [R230+0x7800] ;  /* 0x00780000e628783b */ /* 0x000f220000004200 */
[----:B--2---:R-:W-:Y:S01]  /*11e70*/  F2FP.BF16.F32.PACK_AB R28, R55, R57 ;  /* 0x00000039371c723e */ /* 0x004fe200000010ff */
[C---:B------:R-:W-:Y:S07]  /*11e80*/  HMMA.16816.F32.BF16 R12, R20.reuse, R24, R12 ;  /* 0x00000018140c723c */ /* 0x040fee000004180c */
[----:B------:R-:W2:Y:S01]  /*11e90*/  MUFU.EX2 R53, R53 ;  /* 0x0000003500357308 */ /* 0x000ea20000000800 */
[----:B------:R-:W-:Y:S01]  /*11ea0*/  FADD.FTZ R57, R57, R67 ;  /* 0x0000004339397221 */ /* 0x000fe20000010000 */
[----:B------:R-:W-:Y:S01]  /*11eb0*/  HMMA.16816.F32.BF16 R16, R20, R26, R16 ;  /* 0x0000001a1410723c */ /* 0x000fe20000041810 */
[----:B------:R-:W4:Y:S07]  /*11ec0*/  LDSM.16.MT88.4 R24, [R229+0x7800] ;  /* 0x00780000e518783b */ /* 0x000f2e0000004200 */
[----:B------:R-:W5:Y:S03]  /*11ed0*/  MUFU.EX2 R46, R46 ;  /* 0x0000002e002e7308 */ /* 0x000f660000000800 */
[C---:B-1----:R-:W-:Y:S01]  /*11ee0*/  F2FP.BF16.F32.PACK_AB R29, R52.reuse, R59 ;  /* 0x0000003b341d723e */ /* 0x042fe200000010ff */
[----:B------:R-:W-:Y:S01]  /*11ef0*/  FADD.FTZ R59, R59, R62 ;  /* 0x0000003e3b3b7221 */ /* 0x000fe20000010000 */
[----:B------:R-:W-:Y:S03]  /*11f00*/  FADD.FTZ R57, R55, R57 ;  /* 0x0000003937397221 */ /* 0x000fe60000010000 */
        /* <DEDUP_REMOVED lines=17> */
[----:B-1----:R-:W-:Y:S01]  /*12020*/  F2FP.BF16.F32.PACK_AB R20, R50, R45 ;  /* 0x0000002d3214723e */ /* 0x002fe200000010ff */
[C---:B---3--:R-:W-:Y:S07]  /*12030*/  HMMA.16816.F32.BF16 R12, R28.reuse, R36, R12 ;  /* 0x000000241c0c723c */ /* 0x048fee000004180c */
[----:B------:R-:W1:Y:S01]  /*12040*/  MUFU.EX2 R49, R49 ;  /* 0x0000003100317308 */ /* 0x000e620000000800 */
[----:B------:R-:W-:Y:S01]  /*12050*/  FFMA.FTZ R45, R123, UR4, -R149 ;  /* 0x000000047b2d7c23 */ /* 0x000fe20008010895 */
[----:B------:R-:W-:Y:S01]  /*12060*/  HMMA.16816.F32.BF16 R16, R28, R38, R16 ;  /* 0x000000261c10723c */ /* 0x000fe20000041810 */
[----:B------:R-:W3:Y:S07]  /*12070*/  LDSM.16.MT88.4 R36, [R229+0x7c00] ;  /* 0x007c0000e524783b */ /* 0x000eee0000004200 */
[----:B------:R-:W4:Y:S03]  /*12080*/  MUFU.EX2 R54, R54 ;  /* 0x0000003600367308 */ /* 0x000f260000000800 */
[----:B--2---:R-:W-:Y:S01]  /*12090*/  F2FP.BF16.F32.PACK_AB R21, R44, R47 ;  /* 0x0000002f2c15723e */ /* 0x004fe200000010ff */
[----:B------:R-:W-:Y:S01]  /*120a0*/  FADD.FTZ R47, R47, R51 ;  /* 0x000000332f2f7221 */ /* 0x000fe20000010000 */
[----:B------:R-:W-:Y:S03]  /*120b0*/  FADD.FTZ R50, R50, R57 ;  /* 0x0000003932327221 */ /* 0x000fe60000010000 */
        /* <DEDUP_REMOVED lines=9> */
[----:B------:R-:W-:Y:S01]  /*12150*/  FADD.FTZ R56, R56, R47 ;  /* 0x0000002f38387221 */ /* 0x000fe20000010000 */
[----:B------:R-:W-:Y:S03]  /*12160*/  FFMA.FTZ R47, R125, UR4, -R154 ;  /* 0x000000047d2f7c23 */ /* 0x000fe6000801089a */
        /* <DEDUP_REMOVED lines=9> */
[----:B------:R-:W-:Y:S01]  /*12200*/  MUFU.EX2 R71, R71 ;  /* 0x0000004700477308 */ /* 0x000fe20000000800 */
[----:B------:R-:W-:Y:S01]  /*12210*/  FADD.FTZ R48, R3, R48 ;  /* 0x0000003003307221 */ /* 0x000fe20000010000 */
[----:B------:R-:W-:Y:S01]  /*12220*/  HMMA.16816.F32.BF16 R16, R20, R26, R16 ;  /* 0x0000001a1410723c */ /* 0x000fe20000041810 */
[----:B------:R-:W4:Y:S07]  /*12230*/  LDSM.16.MT88.4 R24, [R229+0x8000] ;  /* 0x00800000e518783b */ /* 0x000f2e0000004200 */
[----:B------:R-:W5:Y:S03]  /*12240*/  MUFU.EX2 R72, R72 ;  /* 0x0000004800487308 */ /* 0x000f660000000800 */
[C---:B-1----:R-:W-:Y:S01]  /*12250*/  F2FP.BF16.F32.PACK_AB R29, R69.reuse, R70 ;  /* 0x00000046451d723e */ /* 0x042fe200000010ff */
[----:B------:R-:W-:Y:S04]  /*12260*/  FADD.FTZ R70, R70, R56 ;  /* 0x0000003846467221 */ /* 0x000fe80000010000 */
[----:B------:R-:W-:Y:S02]  /*12270*/  FADD.FTZ R70, R69, R70 ;  /* 0x0000004645467221 */ /* 0x000fe40000010000 */
[----:B------:R-:W1:Y:S10]  /*12280*/  MUFU.EX2 R73, R73 ;  /* 0x0000004900497308 */ /* 0x000e740000000800 */
[----:B------:R-:W3:Y:S01]  /*12290*/  MUFU.EX2 R74, R74 ;  /* 0x0000004a004a7308 */ /* 0x000ee20000000800 */
[C---:B-----5:R-:W-:Y:S01]  /*122a0*/  F2FP.BF16.F32.PACK_AB R30, R72.reuse, R71 ;  /* 0x00000047481e723e */ /* 0x060fe200000010ff */
[----:B------:R-:W-:Y:S04]  /*122b0*/  FADD.FTZ R71, R71, R48 ;  /* 0x0000003047477221 */ /* 0x000fe80000010000 */
[----:B------:R-:W-:Y:S04]  /*122c0*/  FADD.FTZ R71, R72, R71 ;  /* 0x0000004748477221 */ /* 0x000fe80000010000 */
[----:B------:R-:W5:Y:S01]  /*122d0*/  MUFU.EX2 R75, R75 ;  /* 0x0000004b004b7308 */ /* 0x000f620000000800 */
[----:B-1----:R-:W-:Y:S09]  /*122e0*/  FADD.FTZ R70, R73, R70 ;  /* 0x0000004649467221 */ /* 0x002ff20000010000 */
[----:B------:R-:W1:Y:S01]  /*122f0*/  MUFU.EX2 R76, R76 ;  /* 0x0000004c004c7308 */ /* 0x000e620000000800 */
[C---:B---3--:R-:W-:Y:S01]  /*12300*/  F2FP.BF16.F32.PACK_AB R31, R74.reuse, R73 ;  /* 0x000000494a1f723e */ /* 0x048fe200000010ff */
[----:B------:R-:W-:Y:S08]  /*12310*/  FADD.FTZ R74, R74, R70 ;  /* 0x000000464a4a7221 */ /* 0x000ff00000010000 */
[----:B------:R-:W-:Y:S01]  /*12320*/  MUFU.EX2 R78, R78 ;  /* 0x0000004e004e7308 */ /* 0x000fe20000000800 */
[C---:B------:R-:W-:Y:S05]  /*12330*/  HMMA.16816.F32.BF16 R4, R28.reuse, R32, R4 ;  /* 0x000000201c04723c */ /* 0x040fea0000041804 */
[----:B-----5:R-:W-:Y:S01]  /*12340*/  FADD.FTZ R71, R75, R71 ;  /* 0x000000474b477221 */ /* 0x020fe20000010000 */
[C---:B------:R-:W-:Y:S03]  /*12350*/  HMMA.16816.F32.BF16 R8, R28.reuse, R34, R8 ;  /* 0x000000221c08723c */ /* 0x040fe60000041808 */
[----:B------:R-:W3:Y:S01]  /*12360*/  MUFU.EX2 R77, R77 ;  /* 0x0000004d004d7308 */ /* 0x000ee20000000800 */
[----:B------:R-:W5:Y:S01]  /*12370*/  LDSM.16.MT88.4 R32, [R230+0x8400] ;  /* 0x00840000e620783b */ /* 0x000f620000004200 */
[C---:B-1----:R-:W-:Y:S01]  /*12380*/  F2FP.BF16.F32.PACK_AB R20, R76.reuse, R75 ;  /* 0x0000004b4c14723e */ /* 0x042fe200000010ff */
[C---:B------:R-:W-:Y:S07]  /*12390*/  HMMA.16816.F32.BF16 R12, R28.reuse, R36, R12 ;  /* 0x000000241c0c723c */ /* 0x040fee000004180c */
[----:B------:R-:W1:Y:S01]  /*123a0*/  MUFU.EX2 R79, R79 ;  /* 0x0000004f004f7308 */ /* 0x000e620000000800 */
[----:B------:R-:W-:Y:S01]  /*123b0*/  FADD.FTZ R76, R76, R71 ;  /* 0x000000474c4c7221 */ /* 0x000fe20000010000 */
[----:B------:R-:W-:Y:S01]  /*123c0*/  HMMA.16816.F32.BF16 R16, R28, R38, R16 ;  /* 0x000000261c10723c */ /* 0x000fe20000041810 */
[----:B------:R-:W5:Y:S07]  /*123d0*/  LDSM.16.MT88.4 R36, [R229+0x8400] ;  /* 0x00840000e524783b */ /* 0x000f6e0000004200 */
[----:B------:R-:W2:Y:S03]  /*123e0*/  MUFU.EX2 R80, R80 ;  /* 0x0000005000507308 */ /* 0x000ea60000000800 */
[C---:B---3--:R-:W-:Y:S01]  /*123f0*/  F2FP.BF16.F32.PACK_AB R21, R77.reuse, R78 ;  /* 0x0000004e4d15723e */ /* 0x048fe200000010ff */
[----:B------:R-:W-:Y:S04]  /*12400*/  FADD.FTZ R78, R78, R74 ;  /* 0x0000004a4e4e7221 */ /* 0x000fe80000010000 */
[----:B------:R-:W-:Y:S02]  /*12410*/  FADD.FTZ R78, R77, R78 ;  /* 0x0000004e4d4e7221 */ /* 0x000fe40000010000 */
[----:B------:R-:W3:Y:S01]  /*12420*/  MUFU.EX2 R81, R81 ;  /* 0x0000005100517308 */ /* 0x000ee20000000800 */
[----:B-1----:R-:W-:Y:S09]  /*12430*/  FADD.FTZ R76, R79, R76 ;  /* 0x0000004c4f4c7221 */ /* 0x002ff20000010000 */
[----:B------:R-:W1:Y:S01]  /*12440*/  MUFU.EX2 R82, R82 ;  /* 0x0000005200527308 */ /* 0x000e620000000800 */
[C---:B--2---:R-:W-:Y:S01]  /*12450*/  F2FP.BF16.F32.PACK_AB R22, R80.reuse, R79 ;  /* 0x0000004f5016723e */ /* 0x044fe200000010ff */
[----:B------:R-:W-:Y:S08]  /*12460*/  FADD.FTZ R76, R80, R76 ;  /* 0x0000004c504c7221 */ /* 0x000ff00000010000 */
[----:B------:R-:W2:Y:S01]  /*12470*/  MUFU.EX2 R83, R83 ;  /* 0x0000005300537308 */ /* 0x000ea20000000800 */
[----:B---3--:R-:W-:Y:S09]  /*12480*/  FADD.FTZ R78, R81, R78 ;  /* 0x0000004e514e7221 */ /* 0x008ff20000010000 */
[----:B------:R-:W3:Y:S01]  /*12490*/  MUFU.EX2 R84, R84 ;  /* 0x0000005400547308 */ /* 0x000ee20000000800 */
[C---:B-1----:R-:W-:Y:S01]  /*124a0*/  F2FP.BF16.F32.PACK_AB R23, R82.reuse, R81 ;  /* 0x000000515217723e */ /* 0x042fe200000010ff */
[----:B------:R-:W-:Y:S08]  /*124b0*/  FADD.FTZ R82, R82, R78 ;  /* 0x0000004e52527221 */ /* 0x000ff00000010000 */
[----:B------:R-:W1:Y:S01]  /*124c0*/  MUFU.EX2 R85, R85 ;  /* 0x0000005500557308 */ /* 0x000e620000000800 */
[C---:B------:R-:W-:Y:S05]  /*124d0*/  HMMA.16816.F32.BF16 R4, R20.reuse, R40, R4 ;  /* 0x000000281404723c */ /* 0x040fea0000041804 */
[----:B--2---:R-:W-:Y:S01]  /*124e0*/  FADD.FTZ R76, R83, R76 ;  /* 0x0000004c534c7221 */ /* 0x004fe20000010000 */
[C---:B------:R-:W-:Y:S03]  /*124f0*/  HMMA.16816.F32.BF16 R8, R20.reuse, R42, R8 ;  /* 0x0000002a1408723c */ /* 0x040fe60000041808 */
[----:B------:R-:W2:Y:S01]  /*12500*/  MUFU.EX2 R86, R86 ;  /* 0x0000005600567308 */ /* 0x000ea20000000800 */
[----:B------:R-:W5:Y:S01]  /*12510*/  LDSM.16.MT88.4 R40, [R230+0x8800] ;  /* 0x00880000e628783b */ /* 0x000f620000004200 */
[----:B---3--:R-:W-:Y:S01]  /*12520*/  F2FP.BF16.F32.PACK_AB R28, R84, R83 ;  /* 0x00000053541c723e */ /* 0x008fe200000010ff */
[C---:B----4-:R-:W-:Y:S07]  /*12530*/  HMMA.16816.F32.BF16 R12, R20.reuse, R24, R12 ;  /* 0x00000018140c723c */ /* 0x050fee000004180c */
[----:B------:R-:W3:Y:S01]  /*12540*/  MUFU.EX2 R87, R87 ;  /* 0x0000005700577308 */ /* 0x000ee20000000800 */
[----:B-1----:R-:W-:Y:S01]  /*12550*/  FADD.FTZ R82, R85, R82 ;  /* 0x0000005255527221 */ /* 0x002fe20000010000 */
[----:B------:R-:W-:Y:S01]  /*12560*/  HMMA.16816.F32.BF16 R16, R20, R26, R16 ;  /* 0x0000001a1410723c */ /* 0x000fe20000041810 */
[----:B------:R-:W1:Y:S07]  /*12570*/  LDSM.16.MT88.4 R24, [R229+0x8800] ;  /* 0x00880000e518783b */ /* 0x000e6e0000004200 */
[----:B------:R-:W4:Y:S03]  /*12580*/  MUFU.EX2 R88, R88 ;  /* 0x0000005800587308 */ /* 0x000f260000000800 */
[----:B--2---:R-:W-:Y:S01]  /*12590*/  F2FP.BF16.F32.PACK_AB R29, R86, R85 ;  /* 0x00000055561d723e */ /* 0x004fe200000010ff */
[----:B------:R-:W-:Y:S01]  /*125a0*/  FADD.FTZ R84, R84, R76 ;  /* 0x0000004c54547221 */ /* 0x000fe20000010000 */
[----:B------:R-:W-:Y:S05]  /*125b0*/  FADD.FTZ R82, R86, R82 ;  /* 0x0000005256527221 */ /* 0x000fea0000010000 */
[----:B------:R-:W-:Y:S01]  /*125c0*/  MUFU.EX2 R89, R89 ;  /* 0x0000005900597308 */ /* 0x000fe20000000800 */
[----:B---3--:R-:W-:Y:S09]  /*125d0*/  FADD.FTZ R84, R87, R84 ;  /* 0x0000005457547221 */ /* 0x008ff20000010000 */
[----:B------:R-:W2:Y:S01]  /*125e0*/  MUFU.EX2 R90, R90 ;  /* 0x0000005a005a7308 */ /* 0x000ea20000000800 */
[C---:B----4-:R-:W-:Y:S01]  /*125f0*/  F2FP.BF16.F32.PACK_AB R30, R88.reuse, R87 ;  /* 0x00000057581e723e */ /* 0x050fe200000010ff */
[----:B------:R-:W-:Y:S08]  /*12600*/  FADD.FTZ R84, R88, R84 ;  /* 0x0000005458547221 */ /* 0x000ff00000010000 */
[----:B------:R-:W-:Y:S10]  /*12610*/  MUFU.EX2 R91, R91 ;  /* 0x0000005b005b7308 */ /* 0x000ff40000000800 */
[----:B------:R-:W3:Y:S01]  /*12620*/  MUFU.EX2 R66, R117 ;  /* 0x0000007500427308 */ /* 0x000ee20000000800 */
[C---:B--2---:R-:W-:Y:S01]  /*12630*/  F2FP.BF16.F32.PACK_AB R31, R90.reuse, R89 ;  /* 0x000000595a1f723e */ /* 0x044fe200000010ff */
[----:B------:R-:W-:Y:S04]  /*12640*/  FADD.FTZ R89, R89, R82 ;  /* 0x0000005259597221 */ /* 0x000fe80000010000 */
[----:B------:R-:W-:Y:S04]  /*12650*/  FADD.FTZ R89, R90, R89 ;  /* 0x000000595a597221 */ /* 0x000fe80000010000 */
[----:B------:R-:W-:Y:S01]  /*12660*/  MUFU.EX2 R64, R118 ;  /* 0x0000007600407308 */ /* 0x000fe20000000800 */
[C---:B-----5:R-:W-:Y:S06]  /*12670*/  HMMA.16816.F32.BF16 R4, R28.reuse, R32, R4 ;  /* 0x000000201c04723c */ /* 0x060fec0000041804 */
[C---:B------:R-:W-:Y:S03]  /*12680*/  HMMA.16816.F32.BF16 R8, R28.reuse, R34, R8 ;  /* 0x000000221c08723c */ /* 0x040fe60000041808 */
[----:B------:R-:W2:Y:S02]  /*12690*/  MUFU.EX2 R58, R119 ;  /* 0x00000077003a7308 */ /* 0x000ea40000000800 */
[----:B---3--:R-:W-:Y:S01]  /*126a0*/  F2FP.BF16.F32.PACK_AB R20, R66, R91 ;  /* 0x0000005b4214723e */ /* 0x008fe200000010ff */
[C---:B------:R-:W-:Y:S07]  /*126b0*/  HMMA.16816.F32.BF16 R12, R28.reuse, R36, R12 ;  /* 0x000000241c0c723c */ /* 0x040fee000004180c */
[----:B------:R-:W3:Y:S01]  /*126c0*/  MUFU.EX2 R55, R120 ;  /* 0x0000007800377308 */ /* 0x000ee20000000800 */
[--C-:B------:R-:W-:Y:S01]  /*126d0*/  FFMA.FTZ R32, R128, UR4, -R154.reuse ;  /* 0x0000000480207c23 */ /* 0x100fe2000801089a */
[----:B------:R-:W-:Y:S01]  /*126e0*/  HMMA.16816.F32.BF16 R16, R28, R38, R16 ;  /* 0x000000261c10723c */ /* 0x000fe20000041810 */
[----:B------:R-:W4:Y:S07]  /*126f0*/  LDSM.16.MT88.4 R28, [R229+0x8c00] ;  /* 0x008c0000e51c783b */ /* 0x000f2e0000004200 */
[----:B------:R-:W5:Y:S03]  /*12700*/  MUFU.EX2 R52, R121 ;  /* 0x0000007900347308 */ /* 0x000f660000000800 */
[----:B--2---:R-:W-:Y:S01]  /*12710*/  F2FP.BF16.F32.PACK_AB R21, R58, R64 ;  /* 0x000000403a15723e */ /* 0x004fe200000010ff */
[--C-:B------:R-:W-:Y:S01]  /*12720*/  FFMA.FTZ R33, R130, UR4, -R149.reuse ;  /* 0x0000000482217c23 */ /* 0x100fe20008010895 */
[----:B------:R-:W-:Y:S01]  /*12730*/  FFMA.FTZ R154, R129, UR4, -R154 ;  /* 0x00000004819a7c23 */ /* 0x000fe2000801089a */
[----:B------:R-:W-:Y:S01]  /*12740*/  FFMA.FTZ R149, R131, UR4, -R149 ;  /* 0x0000000483957c23 */ /* 0x000fe20008010895 */
[----:B------:R-:W-:Y:S03]  /*12750*/  FADD.FTZ R91, R91, R84 ;  /* 0x000000545b5b7221 */ /* 0x000fe60000010000 */
[----:B------:R-:W2:Y:S01]  /*12760*/  MUFU.EX2 R46, R122 ;  /* 0x0000007a002e7308 */ /* 0x000ea20000000800 */
[----:B------:R-:W-:Y:S01]  /*12770*/  FADD.FTZ R64, R64, R89 ;  /* 0x0000005940407221 */ /* 0x000fe20000010000 */
[----:B------:R-:W-:Y:S03]  /*12780*/  FADD.FTZ R91, R66, R91 ;  /* 0x0000005b425b7221 */ /* 0x000fe60000010000 */
[----:B------:R-:W-:Y:S01]  /*12790*/  FADD.FTZ R64, R58, R64 ;  /* 0x000000403a407221 */ /* 0x000fe20000010000 */
[----:B---3--:R-:W-:Y:S04]  /*127a0*/  FADD.FTZ R91, R55, R91 ;  /* 0x0000005b375b7221 */ /* 0x008fe80000010000 */
[----:B------:R-:W3:Y:S01]  /*127b0*/  MUFU.EX2 R45, R45 ;  /* 0x0000002d002d7308 */ /* 0x000ee20000000800 */
[C---:B-----5:R-:W-:Y:S01]  /*127c0*/  F2FP.BF16.F32.PACK_AB R22, R52.reuse, R55 ;  /* 0x000000373416723e */ /* 0x060fe200000010ff */
[----:B------:R-:W-:Y:S08]  /*127d0*/  FADD.FTZ R91, R52, R91 ;  /* 0x0000005b345b7221 */ /* 0x000ff00000010000 */
[----:B------:R-:W5:Y:S01]  /*127e0*/  MUFU.EX2 R44, R124 ;  /* 0x0000007c002c7308 */ /* 0x000f620000000800 */
[----:B--2---:R-:W-:Y:S09]  /*127f0*/  FADD.FTZ R64, R46, R64 ;  /* 0x000000402e407221 */ /* 0x004ff20000010000 */
[----:B------:R-:W2:Y:S01]  /*12800*/  MUFU.EX2 R47, R47 ;  /* 0x0000002f002f7308 */ /* 0x000ea20000000800 */
[C---:B---3--:R-:W-:Y:S01]  /*12810*/  F2FP.BF16.F32.PACK_AB R23, R45.reuse, R46 ;  /* 0x0000002e2d17723e */ /* 0x048fe200000010ff */
[----:B------:R-:W-:Y:S08]  /*12820*/  FADD.FTZ R64, R45, R64 ;  /* 0x000000402d407221 */ /* 0x000ff00000010000 */
[----:B------:R-:W3:Y:S01]  /*12830*/  MUFU.EX2 R3, R126 ;  /* 0x0000007e00037308 */ /* 0x000ee20000000800 */
[C---:B------:R-:W-:Y:S05]  /*12840*/  HMMA.16816.F32.BF16 R4, R20.reuse, R40, R4 ;  /* 0x000000281404723c */ /* 0x040fea0000041804 */
[----:B-----5:R-:W-:Y:S01]  /*12850*/  FADD.FTZ R91, R44, R91 ;  /* 0x0000005b2c5b7221 */ /* 0x020fe20000010000 */
[C---:B------:R-:W-:Y:S03]  /*12860*/  HMMA.16816.F32.BF16 R8, R20.reuse, R42, R8 ;  /* 0x0000002a1408723c */ /* 0x040fe60000041808 */
[----:B------:R-:W5:Y:S02]  /*12870*/  MUFU.EX2 R48, R127 ;  /* 0x0000007f00307308 */ /* 0x000f640000000800 */
[----:B--2---:R-:W-:Y:S01]  /*12880*/  F2FP.BF16.F32.PACK_AB R132, R47, R44 ;  /* 0x0000002c2f84723e */ /* 0x004fe200000010ff */
[C---:B-1----:R-:W-:Y:S07]  /*12890*/  HMMA.16816.F32.BF16 R12, R20.reuse, R24, R12 ;  /* 0x00000018140c723c */ /* 0x042fee000004180c */
[----:B------:R-:W1:Y:S01]  /*128a0*/  MUFU.EX2 R32, R32 ;  /* 0x0000002000207308 */ /* 0x000e620000000800 */
[----:B---3--:R-:W-:Y:S01]  /*128b0*/  FADD.FTZ R64, R3, R64 ;  /* 0x0000004003407221 */ /* 0x008fe20000010000 */
[----:B------:R-:W-:Y:S08]  /*128c0*/  HMMA.16816.F32.BF16 R16, R20, R26, R16 ;  /* 0x0000001a1410723c */ /* 0x000ff00000041810 */
[----:B------:R-:W2:Y:S03]  /*128d0*/  MUFU.EX2 R154, R154 ;  /* 0x0000009a009a7308 */ /* 0x000ea60000000800 */
[C---:B-----5:R-:W-:Y:S01]  /*128e0*/  F2FP.BF16.F32.PACK_AB R133, R48.reuse, R3 ;  /* 0x000000033085723e */ /* 0x060fe200000010ff */
[----:B------:R-:W-:Y:S01]  /*128f0*/  FADD.FTZ R91, R47, R91 ;  /* 0x0000005b2f5b7221 */ /* 0x000fe20000010000 */
[----:B------:R-:W-:Y:S01]  /*12900*/  FADD.FTZ R64, R48, R64 ;  /* 0x0000004030407221 */ /* 0x000fe20000010000 */
[----:B------:R-:W-:Y:S04]  /*12910*/  MOV R3, R0 ;  /* 0x0000000000037202 */ /* 0x000fe80000000f00 */
[----:B------:R-:W3:Y:S01]  /*12920*/  MUFU.EX2 R33, R33 ;  /* 0x0000002100217308 */ /* 0x000ee20000000800 */
[----:B-1----:R-:W-:Y:S09]  /*12930*/  FADD.FTZ R91, R32, R91 ;  /* 0x0000005b205b7221 */ /* 0x002ff20000010000 */
[----:B------:R-:W1:Y:S01]  /*12940*/  MUFU.EX2 R149, R149 ;  /* 0x0000009500957308 */ /* 0x000e620000000800 */
[C---:B--2---:R-:W-:Y:S01]  /*12950*/  F2FP.BF16.F32.PACK_AB R134, R154.reuse, R32 ;  /* 0x000000209a86723e */ /* 0x044fe200000010ff */
[----:B------:R-:W-:Y:S01]  /*12960*/  FADD.FTZ R248, R154, R91 ;  /* 0x0000005b9af87221 */ /* 0x000fe20000010000 */
[----:B---3--:R-:W-:Y:S01]  /*12970*/  FADD.FTZ R64, R33, R64 ;  /* 0x0000004021407221 */ /* 0x008fe20000010000 */
[C---:B-1----:R-:W-:Y:S03]  /*12980*/  F2FP.BF16.F32.PACK_AB R135, R149.reuse, R33 ;  /* 0x000000219587723e */ /* 0x042fe600000010ff */
[----:B------:R-:W-:Y:S04]  /*12990*/  FADD.FTZ R247, R149, R64 ;  /* 0x0000004095f77221 */ /* 0x000fe80000010000 */
[C---:B------:R-:W-:Y:S06]  /*129a0*/  HMMA.16816.F32.BF16 R144, R132.reuse, R140, R4 ;  /* 0x0000008c8490723c */ /* 0x040fec0000041804 */
[C---:B------:R-:W-:Y:S06]  /*129b0*/  HMMA.16816.F32.BF16 R140, R132.reuse, R142, R8 ;  /* 0x0000008e848c723c */ /* 0x040fec0000041808 */
[C---:B----4-:R-:W-:Y:S06]  /*129c0*/  HMMA.16816.F32.BF16 R136, R132.reuse, R28, R12 ;  /* 0x0000001c8488723c */ /* 0x050fec000004180c */
[----:B------:R-:W-:Y:S01]  /*129d0*/  HMMA.16816.F32.BF16 R132, R132, R30, R16 ;  /* 0x0000001e8484723c */ /* 0x000fe20000041810 */
[----:B------:R-:W-:Y:S11]  /*129e0*/  @!UPT UIADD3 URZ, URZ, URZ, URZ ;  /* 0x0000003f3f3ff290 */ /* 0x000ff6000fffe03f */
[----:B------:R-:W-:Y:S01]  /*129f0*/  @!UPT UIADD3 URZ, URZ, URZ, URZ ;  /* 0x0000003f3f3ff290 */ /* 0x000fe2000fffe03f */
[----:B------:R-:W-:Y:S11]  /*12a00*/  @P0 BRA `(.L_x_1182) ;  /* 0xffffffb800340947 */ /* 0x000ff6000383ffff */
.L_x_1178:
[----:B------:R-:W1:Y:S01]  /*12a10*/  SHFL.BFLY PT, R6, R248, 0x2, 0x1f ;  /* 0x0c401f00f8067f89 */ /* 0x000e6200000e0000 */
[----:B------:R-:W2:Y:S01]  /*12a20*/  S2UR UR5, SR_CgaCtaId ;  /* 0x00000000000579c3 */ /* 0x000ea20000008800 */
[----:B------:R-:W-:Y:S01]  /*12a30*/  IMAD.MOV.U32 R8, RZ, RZ, 0x3f800000 ;  /* 0x3f800000ff087424 */ /* 0x000fe200078e00ff */
[----:B------:R-:W-:Y:S01]  /*12a40*/  UMOV UR4, 0x400 ;  /* 0x0000040000047882 */ /* 0x000fe20000000000 */
[----:B------:R-:W3:Y:S01]  /*12a50*/  SHFL.BFLY PT, R3, R247, 0x2, 0x1f ;  /* 0x0c401f00f7037f89 */ /* 0x000ee200000e0000 */
[----:B------:R-:W-:Y:S01]  /*12a60*/  IMAD.MOV.U32 R7, RZ, RZ, 0x3f800000 ;  /* 0x3f800000ff077424 */ /* 0x000fe200078e00ff */
[----:B------:R-:W-:Y:S01]  /*12a70*/  BSSY B0, `(.L_x_1183) ;  /* 0x0000098000007945 */ /* 0x000fe20003800000 */
[----:B------:R-:W4:Y:S02]  /*12a80*/  S2R R4, SR_TID.X ;  /* 0x0000000000047919 */ /* 0x000f240000002100 */
[----:B------:R-:W-:Y:S01]  /*12a90*/  BAR.SYNC.DEFER_BLOCKING 0x0 ;  /* 0x0000000000007b1d */ /* 0x000fe20000010000 */
[----:B-1----:R-:W-:Y:S01]  /*12aa0*/  FADD.FTZ R6, R6, R248 ;  /* 0x000000f806067221 */ /* 0x002fe20000010000 */
[----:B--2---:R-:W-:-:S06]  /*12ab0*/  ULEA UR5, UR5, UR4, 0x18 ;  /* 0x0000000405057291 */ /* 0x004fcc000f8ec03f */
[----:B------:R-:W1:Y:S01]  /*12ac0*/  S2UR UR4, SR_CTAID.Z ;  /* 0x00000000000479c3 */ /* 0x000e620000002700 */
[----:B---3--:R-:W-:Y:S02]  /*12ad0*/  FADD.FTZ R247, R3, R247 ;  /* 0x000000f703f77221 */ /* 0x008fe40000010000 */
[----:B------:R-:W2:Y:S04]  /*12ae0*/  SHFL.BFLY PT, R3, R6, 0x1, 0x1f ;  /* 0x0c201f0006037f89 */ /* 0x000ea800000e0000 */
[----:B------:R-:W3:Y:S01]  /*12af0*/  SHFL.BFLY PT, R5, R247, 0x1, 0x1f ;  /* 0x0c201f00f7057f89 */ /* 0x000ee200000e0000 */
[----:B----4-:R-:W-:-:S04]  /*12b00*/  SHF.R.S32.HI R10, RZ, 0x1f, R4 ;  /* 0x0000001fff0a7819 */ /* 0x010fc80000011404 */
[CC--:B------:R-:W-:Y:S02]  /*12b10*/  LEA.HI R9, R10.reuse, R4.reuse, RZ, 0x2 ;  /* 0x000000040a097211 */ /* 0x0c0fe400078f10ff */
[CC--:B------:R-:W-:Y:S02]  /*12b20*/  LEA.HI R13, R10.reuse, R4.reuse, RZ, 0x3 ;  /* 0x000000040a0d7211 */ /* 0x0c0fe400078f18ff */
[----:B------:R-:W-:Y:S02]  /*12b30*/  LOP3.LUT R12, R9, 0xfffffffc, RZ, 0xc0, !PT ;  /* 0xfffffffc090c7812 */ /* 0x000fe400078ec0ff */
[----:B------:R-:W-:Y:S02]  /*12b40*/  SHF.R.S32.HI R9, RZ, 0x2, R9 ;  /* 0x00000002ff097819 */ /* 0x000fe40000011409 */
[-C--:B------:R-:W-:Y:S01]  /*12b50*/  LEA.HI R15, R10, R4.reuse, RZ, 0x6 ;  /* 0x000000040a0f7211 */ /* 0x080fe200078f30ff */
[----:B------:R-:W-:Y:S02]  /*12b60*/  IMAD.IADD R12, R4, 0x1, -R12 ;  /* 0x00000001040c7824 */ /* 0x000fe400078e0a0c */
[----:B--2---:R-:W-:Y:S01]  /*12b70*/  FADD.FTZ R6, R6, R3 ;  /* 0x0000000306067221 */ /* 0x004fe20000010000 */
[----:B------:R-:W-:-:S02]  /*12b80*/  LEA.HI R3, R10, R4, RZ, 0x5 ;  /* 0x000000040a037211 */ /* 0x000fc400078f28ff */
[----:B------:R-:W-:Y:S01]  /*12b90*/  SHF.R.S32.HI R14, RZ, 0x1f, R9 ;  /* 0x0000001fff0e7819 */ /* 0x000fe20000011409 */
[----:B---3--:R-:W-:Y:S01]  /*12ba0*/  FADD.FTZ R5, R247, R5 ;  /* 0x00000005f7057221 */ /* 0x008fe20000010000 */
[----:B------:R-:W-:Y:S02]  /*12bb0*/  SHF.R.S32.HI R11, RZ, 0x5, R3 ;  /* 0x00000005ff0b7819 */ /* 0x000fe40000011403 */
[----:B------:R-:W-:Y:S02]  /*12bc0*/  LEA.HI R14, R14, R9, RZ, 0x3 ;  /* 0x000000090e0e7211 */ /* 0x000fe400078f18ff */
[----:B------:R-:W-:Y:S01]  /*12bd0*/  SHF.L.U32 R15, R15, 0x2, RZ ;  /* 0x000000020f0f7819 */ /* 0x000fe200000006ff */
[----:B------:R-:W-:Y:S01]  /*12be0*/  IMAD R11, R11, 0x100, R12 ;  /* 0x000001000b0b7824 */ /* 0x000fe200078e020c */
[----:B------:R-:W-:Y:S02]  /*12bf0*/  SHF.R.S32.HI R12, RZ, 0x3, R13 ;  /* 0x00000003ff0c7819 */ /* 0x000fe4000001140d */
[----:B------:R-:W-:-:S02]  /*12c00*/  LOP3.LUT R14, R14, 0xfffffff8, RZ, 0xc0, !PT ;  /* 0xfffffff80e0e7812 */ /* 0x000fc400078ec0ff */
[----:B------:R-:W-:Y:S02]  /*12c10*/  LEA.HI R19, R13, R12, RZ, 0x1 ;  /* 0x0000000c0d137211 */ /* 0x000fe400078f08ff */
[----:B------:R-:W-:Y:S01]  /*12c20*/  LOP3.LUT R15, R15, 0x3fffff00, RZ, 0xc0, !PT ;  /* 0x3fffff000f0f7812 */ /* 0x000fe200078ec0ff */
[----:B------:R-:W-:Y:S01]  /*12c30*/  IMAD.IADD R9, R9, 0x1, -R14 ;  /* 0x0000000109097824 */ /* 0x000fe200078e0a0e */
[----:B------:R-:W-:Y:S02]  /*12c40*/  LOP3.LUT R19, R19, 0xfffffffe, RZ, 0xc0, !PT ;  /* 0xfffffffe13137812 */ /* 0x000fe400078ec0ff */
[----:B------:R-:W-:Y:S02]  /*12c50*/  LOP3.LUT R14, R13, 0xfffffff8, RZ, 0xc0, !PT ;  /* 0xfffffff80d0e7812 */ /* 0x000fe400078ec0ff */
[----:B------:R-:W-:Y:S01]  /*12c60*/  LEA.HI R16, R9, R9, RZ, 0x1 ;  /* 0x0000000909107211 */ /* 0x000fe200078f08ff */
[----:B------:R-:W-:Y:S01]  /*12c70*/  IMAD.IADD R19, R12, 0x1, -R19 ;  /* 0x000000010c137824 */ /* 0x000fe200078e0a13 */
[----:B------:R-:W-:Y:S01]  /*12c80*/  LEA.HI R13, R10, R4, RZ, 0x4 ;  /* 0x000000040a0d7211 */ /* 0x000fe200078f20ff */
[----:B------:R-:W-:Y:S01]  /*12c90*/  IMAD.IADD R10, R4, 0x1, -R14 ;  /* 0x00000001040a7824 */ /* 0x000fe200078e0a0e */
[----:B------:R-:W-:Y:S01]  /*12ca0*/  FSETP.NE.FTZ.AND P3, PT, R6, RZ, PT ;  /* 0x000000ff0600720b */ /* 0x000fe20003f75000 */
[----:B------:R-:W-:Y:S01]  /*12cb0*/  IMAD R19, R19, 0x20, R15 ;  /* 0x0000002013137824 */ /* 0x000fe200078e020f */
[----:B------:R-:W-:-:S02]  /*12cc0*/  LOP3.LUT R15, R16, 0x1fffffe, RZ, 0xc0, !PT ;  /* 0x01fffffe100f7812 */ /* 0x000fc400078ec0ff */
[----:B------:R-:W-:Y:S02]  /*12cd0*/  SHF.R.S32.HI R13, RZ, 0x4, R13 ;  /* 0x00000004ff0d7819 */ /* 0x000fe4000001140d */
[----:B------:R-:W-:Y:S01]  /*12ce0*/  SHF.R.S32.HI R16, RZ, 0x1, R16 ;  /* 0x00000001ff107819 */ /* 0x000fe20000011410 */
[----:B------:R-:W-:Y:S01]  /*12cf0*/  IMAD.IADD R15, R9, 0x1, -R15 ;  /* 0x00000001090f7824 */ /* 0x000fe200078e0a0f */
[----:B------:R-:W-:Y:S01]  /*12d00*/  FSETP.NE.FTZ.AND P2, PT, R5, RZ, PT ;  /* 0x000000ff0500720b */ /* 0x000fe20003f55000 */
[----:B------:R-:W-:Y:S01]  /*12d10*/  IMAD.SHL.U32 R13, R13, 0x40, RZ ;  /* 0x000000400d0d7824 */ /* 0x000fe200078e00ff */
[----:B------:R-:W-:Y:S01]  /*12d20*/  LEA.HI R14, R10, R10, RZ, 0x1 ;  /* 0x0000000a0a0e7211 */ /* 0x000fe200078f08ff */
[----:B------:R-:W-:Y:S01]  /*12d30*/  IMAD.SHL.U32 R18, R16, 0x40, RZ ;  /* 0x0000004010127824 */ /* 0x000fe200078e00ff */
[----:B------:R-:W-:Y:S01]  /*12d40*/  LEA R11, R15, R11, 0x4 ;  /* 0x0000000b0f0b7211 */ /* 0x000fe200078e20ff */
[----:B------:R-:W2:Y:S01]  /*12d50*/  @P3 MUFU.RCP R8, R6 ;  /* 0x0000000600083308 */ /* 0x000ea20000001000 */
[----:B------:R-:W-:Y:S01]  /*12d60*/  SHF.R.S32.HI R17, RZ, 0x1, R14 ;  /* 0x00000001ff117819 */ /* 0x000fe2000001140e */
[----:B------:R-:W3:Y:S01]  /*12d70*/  S2R R9, SR_TID.X ;  /* 0x0000000000097919 */ /* 0x000ee20000002100 */
[----:B------:R-:W-:Y:S01]  /*12d80*/  LOP3.LUT R13, R13, 0xc0, RZ, 0xc0, !PT ;  /* 0x000000c00d0d7812 */ /* 0x000fe200078ec0ff */
[----:B------:R-:W4:Y:S01]  /*12d90*/  @P3 LDC R35, c[0x0][0x2e8] ;  /* 0x0000ba00ff233b82 */ /* 0x000f220000000800 */
[----:B------:R-:W-:-:S02]  /*12da0*/  SHF.L.U32 R17, R17, 0x3, RZ ;  /* 0x0000000311117819 */ /* 0x000fc400000006ff */
[----:B------:R-:W-:Y:S01]  /*12db0*/  LOP3.LUT R18, R18, 0xc0, RZ, 0xc0, !PT ;  /* 0x000000c012127812 */ /* 0x000fe200078ec0ff */
[----:B------:R-:W5:Y:S01]  /*12dc0*/  @P2 MUFU.RCP R7, R5 ;  /* 0x0000000500072308 */ /* 0x000f620000001000 */
[----:B------:R-:W-:Y:S02]  /*12dd0*/  LOP3.LUT R17, R13, 0x18, R17, 0xf8, !PT ;  /* 0x000000180d117812 */ /* 0x000fe400078ef811 */
[----:B------:R-:W-:Y:S01]  /*12de0*/  LEA.HI R15, R18, R18, RZ, 0x1d ;  /* 0x00000012120f7211 */ /* 0x000fe200078fe8ff */
[----:B------:R-:W1:Y:S01]  /*12df0*/  @P2 LDC R34, c[0x0][0x2e8] ;  /* 0x0000ba00ff222b82 */ /* 0x000e620000000800 */
[----:B------:R-:W-:Y:S02]  /*12e00*/  SHF.R.U32.HI R13, RZ, 0x3, R13 ;  /* 0x00000003ff0d7819 */ /* 0x000fe4000001160d */
[C---:B------:R-:W-:Y:S01]  /*12e10*/  LOP3.LUT P0, RZ, R16.reuse, 0x2, RZ, 0xc0, !PT ;  /* 0x0000000210ff7812 */ /* 0x040fe2000780c0ff */
[----:B------:R-:W-:Y:S01]  /*12e20*/  IMAD.U32 R15, R11, 0x2, R15 ;  /* 0x000000020b0f7824 */ /* 0x000fe200078e000f */
[----:B------:R-:W-:Y:S01]  /*12e30*/  LOP3.LUT R13, R17, R13, RZ, 0x3c, !PT ;  /* 0x0000000d110d7212 */ /* 0x000fe200078e3cff */
[----:B------:R-:W-:Y:S01]  /*12e40*/  IMAD.MOV.U32 R11, RZ, RZ, -0x20 ;  /* 0xffffffe0ff0b7424 */ /* 0x000fe200078e00ff */
[----:B------:R-:W-:Y:S01]  /*12e50*/  LOP3.LUT R17, R16, 0x1, RZ, 0xc0, !PT ;  /* 0x0000000110117812 */ /* 0x000fe200078ec0ff */
[C---:B--2---:R-:W-:Y:S01]  /*12e60*/  FMUL.FTZ R144, R8.reuse, R144 ;  /* 0x0000009008907220 */ /* 0x044fe20000410000 */
[----:B------:R-:W-:Y:S01]  /*12e70*/  LEA R15, R15, UR5, 0x2 ;  /* 0x000000050f0f7c11 */ /* 0x000fe2000f8e10ff */
[C---:B------:R-:W-:Y:S01]  /*12e80*/  FMUL.FTZ R145, R8.reuse, R145 ;  /* 0x0000009108917220 */ /* 0x040fe20000410000 */
[----:B------:R-:W-:Y:S01]  /*12e90*/  ISETP.NE.U32.AND P1, PT, R17, 0x1, PT ;  /* 0x000000011100780c */ /* 0x000fe20003f25070 */
[C---:B------:R-:W-:Y:S01]  /*12ea0*/  FMUL.FTZ R140, R8.reuse, R140 ;  /* 0x0000008c088c7220 */ /* 0x040fe20000410000 */
[C---:B------:R-:W-:Y:S01]  /*12eb0*/  FMUL.FTZ R141, R8.reuse, R141 ;  /* 0x0000008d088d7220 */ /* 0x040fe20000410000 */
[C---:B------:R-:W-:Y:S01]  /*12ec0*/  FMUL.FTZ R136, R8.reuse, R136 ;  /* 0x0000008808887220 */ /* 0x040fe20000410000 */
[C---:B------:R-:W-:Y:S01]  /*12ed0*/  FMUL.FTZ R137, R8.reuse, R137 ;  /* 0x0000008908897220 */ /* 0x040fe20000410000 */
[C---:B------:R-:W-:Y:S01]  /*12ee0*/  FMUL.FTZ R132, R8.reuse, R132 ;  /* 0x0000008408847220 */ /* 0x040fe20000410000 */
[----:B------:R-:W-:Y:S01]  /*12ef0*/  FMUL.FTZ R133, R8, R133 ;  /* 0x0000008508857220 */ /* 0x000fe20000410000 */
[----:B------:R-:W-:Y:S01]  /*12f00*/  SEL R11, R11, 0x20, !P1 ;  /* 0x000000200b0b7807 */ /* 0x000fe20004800000 */
[----:B------:R-:W-:-:S02]  /*12f10*/  VIADD R8, R15, 0x40 ;  /* 0x000000400f087836 */ /* 0x000fc40000000000 */
[----:B-----5:R-:W-:Y:S01]  /*12f20*/  FMUL.FTZ R147, R7, R147 ;  /* 0x0000009307937220 */ /* 0x020fe20000410000 */
[----:B------:R-:W-:Y:S02]  /*12f30*/  @P0 VIADD R8, R15, 0xffffffc0 ;  /* 0xffffffc00f080836 */ /* 0x000fe40000000000 */
[C---:B------:R-:W-:Y:S01]  /*12f40*/  FMUL.FTZ R146, R7.reuse, R146 ;  /* 0x0000009207927220 */ /* 0x040fe20000410000 */
[C---:B------:R-:W-:Y:S01]  /*12f50*/  FMUL.FTZ R143, R7.reuse, R143 ;  /* 0x0000008f078f7220 */ /* 0x040fe20000410000 */
[C---:B------:R-:W-:Y:S01]  /*12f60*/  FMUL.FTZ R142, R7.reuse, R142 ;  /* 0x0000008e078e7220 */ /* 0x040fe20000410000 */
[C---:B------:R-:W-:Y:S01]  /*12f70*/  FMUL.FTZ R139, R7.reuse, R139 ;  /* 0x0000008b078b7220 */ /* 0x040fe20000410000 */
[C---:B------:R-:W-:Y:S01]  /*12f80*/  FMUL.FTZ R138, R7.reuse, R138 ;  /* 0x0000008a078a7220 */ /* 0x040fe20000410000 */
[C---:B------:R-:W-:Y:S01]  /*12f90*/  FMUL.FTZ R135, R7.reuse, R135 ;  /* 0x0000008707877220 */ /* 0x040fe20000410000 */
[----:B------:R-:W-:Y:S01]  /*12fa0*/  FMUL.FTZ R134, R7, R134 ;  /* 0x0000008607867220 */ /* 0x000fe20000410000 */
[----:B------:R-:W-:Y:S01]  /*12fb0*/  IADD3 R7, R15, R11, RZ ;  /* 0x0000000b0f077210 */ /* 0x000fe20007ffe0ff */
[----:B------:R-:W-:Y:S01]  /*12fc0*/  IMAD.IADD R11, R11, 0x1, R8 ;  /* 0x000000010b0b7824 */ /* 0x000fe200078e0208 */
[----:B------:R-:W-:Y:S01]  /*12fd0*/  STS.64 [R15], R144 ;  /* 0x000000900f007388 */ /* 0x000fe20000000a00 */
[----:B------:R-:W-:Y:S01]  /*12fe0*/  LOP3.LUT R14, R14, 0xfffffffe, RZ, 0xc0, !PT ;  /* 0xfffffffe0e0e7812 */ /* 0x000fe200078ec0ff */
[----:B------:R-:W2:Y:S01]  /*12ff0*/  @P3 MUFU.LG2 R6, R6 ;  /* 0x0000000600063308 */ /* 0x000ea20000000c00 */
[----:B------:R-:W-:Y:S01]  /*13000*/  LOP3.LUT R3, R3, 0xffffffe0, RZ, 0xc0, !PT ;  /* 0xffffffe003037812 */ /* 0x000fe200078ec0ff */
[----:B------:R5:W-:Y:S02]  /*13010*/  STS.64 [R15+0x400], R146 ;  /* 0x000400920f007388 */ /* 0x000be40000000a00 */
[----:B------:R-:W-:-:S02]  /*13020*/  IMAD.IADD R14, R10, 0x1, -R14 ;  /* 0x000000010a0e7824 */ /* 0x000fc400078e0a0e */
[----:B------:R-:W-:Y:S01]  /*13030*/  STS.64 [R7], R140 ;  /* 0x0000008c07007388 */ /* 0x000fe20000000a00 */
[----:B------:R-:W-:Y:S01]  /*13040*/  IMAD.IADD R3, R4, 0x1, -R3 ;  /* 0x0000000104037824 */ /* 0x000fe200078e0a03 */
[----:B------:R-:W3:Y:S01]  /*13050*/  @P2 MUFU.LG2 R5, R5 ;  /* 0x0000000500052308 */ /* 0x000ee20000000c00 */
[----:B------:R-:W-:Y:S01]  /*13060*/  IMAD R14, R14, 0x4, R19 ;  /* 0x000000040e0e7824 */ /* 0x000fe200078e0213 */
[----:B------:R1:W-:Y:S01]  /*13070*/  STS.64 [R7+0x400], R142 ;  /* 0x0004008e07007388 */ /* 0x0003e20000000a00 */
[----:B------:R-:W-:Y:S01]  /*13080*/  IMAD.MOV.U32 R4, RZ, RZ, -0x800000 ;  /* 0xff800000ff047424 */ /* 0x000fe200078e00ff */
[----:B------:R-:W-:Y:S01]  /*13090*/  LOP3.LUT P0, RZ, R3, 0x3, RZ, 0xc0, !PT ;  /* 0x0000000303ff7812 */ /* 0x000fe2000780c0ff */
[----:B------:R-:W-:Y:S01]  /*130a0*/  IMAD.IADD R13, R14, 0x1, R13 ;  /* 0x000000010e0d7824 */ /* 0x000fe200078e020d */
[----:B------:R-:W-:Y:S01]  /*130b0*/  STS.64 [R8], R136 ;  /* 0x0000008808007388 */ /* 0x000fe20000000a00 */
[----:B------:R-:W-:Y:S02]  /*130c0*/  IMAD.MOV R3, RZ, RZ, -R240 ;  /* 0x000000ffff037224 */ /* 0x000fe400078e0af0 */
[----:B--2---:R-:W-:Y:S01]  /*130d0*/  @P3 FMUL.FTZ R6, R6, 0.69314718246459960938 ;  /* 0x3f31721806063820 */ /* 0x004fe20000410000 */
[----:B------:R2:W-:Y:S01]  /*130e0*/  STS.64 [R8+0x400], R138 ;  /* 0x0004008a08007388 */ /* 0x0005e20000000a00 */
[----:B------:R-:W-:-:S02]  /*130f0*/  LEA R13, R13, UR5, 0x2 ;  /* 0x000000050d0d7c11 */ /* 0x000fc4000f8e10ff */
[----:B----4-:R-:W-:Y:S01]  /*13100*/  @P3 FFMA.FTZ R4, R2, R35, R6 ;  /* 0x0000002302043223 */ /* 0x010fe20000010006 */
[----:B------:R-:W-:Y:S01]  /*13110*/  STS.64 [R11], R132 ;  /* 0x000000840b007388 */ /* 0x000fe20000000a00 */
[----:B---3--:R-:W-:-:S03]  /*13120*/  @P2 FMUL.FTZ R5, R5, 0.69314718246459960938 ;  /* 0x3f31721805052820 */ /* 0x008fc60000410000 */
[----:B------:R3:W-:Y:S01]  /*13130*/  STS.64 [R11+0x400], R134 ;  /* 0x000400860b007388 */ /* 0x0007e20000000a00 */
[----:B-----5:R-:W4:Y:S08]  /*13140*/  LDC.64 R14, c[0x0][0x2c0] ;  /* 0x0000b000ff0e7b82 */ /* 0x020f300000000a00 */
[----:B------:R-:W-:Y:S01]  /*13150*/  BAR.SYNC.DEFER_BLOCKING 0x0 ;  /* 0x0000000000007b1d */ /* 0x000fe20000010000 */
[----:B-1----:R-:W-:-:S04]  /*13160*/  SHF.R.S32.HI R7, RZ, 0x1f, R9 ;  /* 0x0000001fff077819 */ /* 0x002fc80000011409 */
[----:B------:R-:W-:Y:S01]  /*13170*/  LEA.HI R7, R7, R9, RZ, 0x5 ;  /* 0x0000000907077211 */ /* 0x000fe200078f28ff */
[----:B--2---:R-:W4:Y:S03]  /*13180*/  S2R R8, SR_CTAID.Y ;  /* 0x0000000000087919 */ /* 0x004f260000002600 */
[----:B------:R-:W-:Y:S02]  /*13190*/  LOP3.LUT R33, R7, 0xffffffe0, RZ, 0xc0, !PT ;  /* 0xffffffe007217812 */ /* 0x000fe400078ec0ff */
[----:B------:R-:W-:-:S03]  /*131a0*/  SHF.R.S32.HI R7, RZ, 0x5, R7 ;  /* 0x00000005ff077819 */ /* 0x000fc60000011407 */
[----:B------:R-:W-:Y:S01]  /*131b0*/  IMAD.IADD R33, R9, 0x1, -R33 ;  /* 0x0000000109217824 */ /* 0x000fe200078e0a21 */
[----:B------:R-:W-:Y:S01]  /*131c0*/  SHF.R.S32.HI R32, RZ, 0x1f, R7 ;  /* 0x0000001fff207819 */ /* 0x000fe20000011407 */
[----:B---3--:R-:W1:Y:S03]  /*131d0*/  S2R R11, SR_CTAID.X ;  /* 0x00000000000b7919 */ /* 0x008e660000002500 */
[----:B------:R-:W-:Y:S01]  /*131e0*/  LEA.HI R9, R32, R7, RZ, 0x2 ;  /* 0x0000000720097211 */ /* 0x000fe200078f10ff */
[----:B------:R-:W2:Y:S01]  /*131f0*/  LDS.128 R28, [R13] ;  /* 0x000000000d1c7984 */ /* 0x000ea20000000c00 */
[----:B------:R-:W-:Y:S02]  /*13200*/  SHF.R.S32.HI R32, RZ, 0x1f, R33 ;  /* 0x0000001fff207819 */ /* 0x000fe40000011421 */
[----:B------:R-:W-:Y:S01]  /*13210*/  LOP3.LUT R9, R9, 0xfffffffc, RZ, 0xc0, !PT ;  /* 0xfffffffc09097812 */ /* 0x000fe200078ec0ff */
[----:B------:R-:W3:Y:S01]  /*13220*/  LDS.128 R24, [R13+0x800] ;  /* 0x000800000d187984 */ /* 0x000ee20000000c00 */
[----:B------:R-:W-:-:S02]  /*13230*/  LEA.HI R32, R32, R33, RZ, 0x2 ;  /* 0x0000002120207211 */ /* 0x000fc400078f10ff */
[----:B------:R-:W-:Y:S01]  /*13240*/  IADD3 R9, R7, -R9, RZ ;  /* 0x8000000907097210 */ /* 0x000fe20007ffe0ff */
[----:B------:R-:W2:Y:S01]  /*13250*/  LDS.128 R20, [R13+0x1000] ;  /* 0x001000000d147984 */ /* 0x000ea20000000c00 */
[----:B------:R-:W-:Y:S02]  /*13260*/  SHF.R.S32.HI R32, RZ, 0x2, R32 ;  /* 0x00000002ff207819 */ /* 0x000fe40000011420 */
[----:B------:R-:W-:Y:S01]  /*13270*/  MOV R7, 0xff800000 ;  /* 0xff80000000077802 */ /* 0x000fe20000000f00 */
[----:B------:R5:W2:Y:S01]  /*13280*/  LDS.128 R16, [R13+0x1800] ;  /* 0x001800000d107984 */ /* 0x000aa20000000c00 */
[----:B------:R-:W-:Y:S01]  /*13290*/  @P2 FFMA.FTZ R7, R0, R34, R5 ;  /* 0x0000002200072223 */ /* 0x000fe20000010005 */
[----:B------:R-:W-:Y:S02]  /*132a0*/  IMAD R9, R9, 0x10, R32 ;  /* 0x0000001009097824 */ /* 0x000fe400078e0220 */
[----:B------:R-:W-:Y:S02]  /*132b0*/  IMAD.SHL.U32 R32, R10, 0x4, RZ ;  /* 0x000000040a207824 */ /* 0x000fe400078e00ff */
[----:B----4-:R-:W-:-:S03]  /*132c0*/  IMAD R8, R8, R14, R240 ;  /* 0x0000000e08087224 */ /* 0x010fc600078e02f0 */
[----:B------:R-:W-:Y:S01]  /*132d0*/  SHF.R.S32.HI R33, RZ, 0x1f, R32 ;  /* 0x0000001fff217819 */ /* 0x000fe20000011420 */
[----:B-1----:R-:W-:Y:S01]  /*132e0*/  IMAD.SHL.U32 R11, R11, 0x40, RZ ;  /* 0x000000400b0b7824 */ /* 0x002fe200078e00ff */
[----:B-----5:R-:W1:Y:S02]  /*132f0*/  LDC R13, c[0x0][0x270] ;  /* 0x00009c00ff0d7b82 */ /* 0x020e640000000800 */
[----:B-1----:R-:W-:-:S04]  /*13300*/  IMAD R3, R13, R3, UR4 ;  /* 0x000000040d037e24 */ /* 0x002fc8000f8e0203 */
[----:B------:R-:W-:-:S04]  /*13310*/  IMAD R3, R8, R13, R3 ;  /* 0x0000000d08037224 */ /* 0x000fc800078e0203 */
[----:B------:R-:W-:Y:S01]  /*13320*/  IMAD R3, R3, R15, R11 ;  /* 0x0000000f03037224 */ /* 0x000fe200078e020b */
[----:B--23--:R-:W-:Y:S06]  /*13330*/  @P0 BRA `(.L_x_1184) ;  /* 0x00000000002c0947 */ /* 0x00cfec0003800000 */
[----:B------:R-:W-:Y:S01]  /*13340*/  VIADD R5, R9, 0x8 ;  /* 0x0000000809057836 */ /* 0x000fe20000000000 */
[----:B------:R-:W-:Y:S01]  /*13350*/  SHF.R.S32.HI R2, RZ, 0x1f, R9 ;  /* 0x0000001fff027819 */ /* 0x000fe20000011409 */
[----:B------:R-:W-:Y:S01]  /*13360*/  ULDC.64 UR4, c[0x0][0x2b8] ;  /* 0x0000ae0000047ab9 */ /* 0x000fe20000000a00 */
[----:B------:R-:W-:Y:S02]  /*13370*/  IADD3 R0, P0, R3, R9, RZ ;  /* 0x0000000903007210 */ /* 0x000fe40007f1e0ff */
[-C--:B------:R-:W-:Y:S02]  /*13380*/  ISETP.GE.AND P2, PT, R9, R235.reuse, PT ;  /* 0x000000eb0900720c */ /* 0x080fe40003f46270 */
[----:B------:R-:W-:Y:S02]  /*13390*/  ISETP.GE.AND P1, PT, R5, R235, PT ;  /* 0x000000eb0500720c */ /* 0x000fe40003f26270 */
[----:B------:R-:W-:Y:S02]  /*133a0*/  LEA.HI.X.SX32 R2, R3, R2, 0x1, P0 ;  /* 0x0000000203027211 */ /* 0x000fe400000f0eff */
[----:B------:R-:W-:-:S04]  /*133b0*/  LEA R8, P0, R0, UR4, 0x2 ;  /* 0x0000000400087c11 */ /* 0x000fc8000f8010ff */
[----:B------:R-:W-:-:S05]  /*133c0*/  LEA.HI.X R9, R0, UR5, R2, 0x2, P0 ;  /* 0x0000000500097c11 */ /* 0x000fca00080f1402 */
[----:B------:R1:W-:Y:S04]  /*133d0*/  @!P2 STG.E desc[UR10][R8.64], R4 ;  /* 0x000000040800a986 */ /* 0x0003e8000c10190a */
[----:B------:R1:W-:Y:S02]  /*133e0*/  @!P1 STG.E desc[UR10][R8.64+0x20], R7 ;  /* 0x0000200708009986 */ /* 0x0003e4000c10190a */
.L_x_1184:
[----:B------:R-:W-:Y:S05]  /*133f0*/  BSYNC B0 ;  /* 0x0000000000007941 */ /* 0x000fea0003800000 */
.L_x_1183:
[----:B------:R-:W-:Y:S01]  /*13400*/  ULDC UR4, c[0x0][0x2d0] ;  /* 0x0000b40000047ab9 */ /* 0x000fe20000000800 */
[----:B------:R-:W-:Y:S01]  /*13410*/  VIADD R0, R12, 0x10 ;  /* 0x000000100c007836 */ /* 0x000fe20000000000 */
[----:B------:R-:W-:Y:S01]  /*13420*/  ISETP.GE.AND P1, PT, R32, UR4, PT ;  /* 0x0000000420007c0c */ /* 0x000fe2000bf26270 */
[----:B------:R-:W-:Y:S01]  /*13430*/  ULDC UR4, c[0x0][0x2dc] ;  /* 0x0000b70000047ab9 */ /* 0x000fe20000000800 */
[C---:B------:R-:W-:Y:S02]  /*13440*/  IMAD.WIDE R32, R12.reuse, 0x20, R32 ;  /* 0x000000200c207825 */ /* 0x040fe400078e0220 */
[-C--:B------:R-:W-:Y:S02]  /*13450*/  ISETP.GE.OR P4, PT, R12, R235.reuse, P1 ;  /* 0x000000eb0c00720c */ /* 0x080fe40000f86670 */
[----:B------:R-:W-:Y:S01]  /*13460*/  IMAD R3, R3, UR4, RZ ;  /* 0x0000000403037c24 */ /* 0x000fe2000f8e02ff */
[----:B------:R-:W-:Y:S01]  /*13470*/  ISETP.GE.OR P3, PT, R0, R235, P1 ;  /* 0x000000eb0000720c */ /* 0x000fe20000f66670 */
[C---:B------:R-:W-:Y:S01]  /*13480*/  VIADD R2, R12.reuse, 0x20 ;  /* 0x000000200c027836 */ /* 0x040fe20000000000 */
[----:B------:R-:W-:Y:S01]  /*13490*/  ULDC.64 UR4, c[0x0][0x288] ;  /* 0x0000a20000047ab9 */ /* 0x000fe20000000a00 */
[----:B------:R-:W-:Y:S01]  /*134a0*/  VIADD R12, R12, 0x30 ;  /* 0x000000300c0c7836 */ /* 0x000fe20000000000 */
[----:B------:R-:W-:-:S02]  /*134b0*/  IADD3 R0, P0, R3, R32, RZ ;  /* 0x0000002003007210 */ /* 0x000fc40007f1e0ff */
[-C--:B------:R-:W-:Y:S02]  /*134c0*/  ISETP.GE.OR P2, PT, R2, R235.reuse, P1 ;  /* 0x000000eb0200720c */ /* 0x080fe40000f46670 */
[----:B------:R-:W-:Y:S02]  /*134d0*/  ISETP.GE.OR P1, PT, R12, R235, P1 ;  /* 0x000000eb0c00720c */ /* 0x000fe40000f26670 */
[----:B------:R-:W-:Y:S02]  /*134e0*/  LEA.HI.X.SX32 R3, R3, R33, 0x1, P0 ;  /* 0x0000002103037211 */ /* 0x000fe400000f0eff */
[----:B------:R-:W-:-:S04]  /*134f0*/  LEA R2, P0, R0, UR4, 0x2 ;  /* 0x0000000400027c11 */ /* 0x000fc8000f8010ff */
[----:B------:R-:W-:-:S05]  /*13500*/  LEA.HI.X R3, R0, UR5, R3, 0x2, P0 ;  /* 0x0000000500037c11 */ /* 0x000fca00080f1403 */
[----:B------:R2:W-:Y:S04]  /*13510*/  @!P4 STG.E.64 desc[UR10][R2.64], R28 ;  /* 0x0000001c0200c986 */ /* 0x0005e8000c101b0a */
[----:B------:R2:W-:Y:S04]  /*13520*/  @!P4 STG.E.64 desc[UR10][R2.64+0x8], R30 ;  /* 0x0000081e0200c986 */ /* 0x0005e8000c101b0a */
[----:B------:R2:W-:Y:S04]  /*13530*/  @!P3 STG.E.128 desc[UR10][R2.64+0x800], R24 ;  /* 0x000800180200b986 */ /* 0x0005e8000c101d0a */
[----:B------:R2:W-:Y:S01]  /*13540*/  @!P2 STG.E.128 desc[UR10][R2.64+0x1000], R20 ;  /* 0x001000140200a986 */ /* 0x0005e2000c101d0a */
[----:B------:R-:W-:Y:S05]  /*13550*/  @P1 EXIT ;  /* 0x000000000000194d */ /* 0x000fea0003800000 */
[----:B------:R-:W-:Y:S01]  /*13560*/  STG.E.128 desc[UR10][R2.64+0x1800], R16 ;  /* 0x0018001002007986 */ /* 0x000fe2000c101d0a */
[----:B------:R-:W-:Y:S05]  /*13570*/  EXIT ;  /* 0x000000000000794d */ /* 0x000fea0003800000 */
.L_x_1185:
        /* <DEDUP_REMOVED lines=16> */
.L_x_5322:


//--------------------- .text._ZN5flash24flash_fwd_splitkv_kernelI23Flash_fwd_kernel_traitsILi32ELi64ELi256ELi4ELb0ELb0EN7cutlass10bfloat16_tE19Flash_kernel_traitsILi32ELi64ELi256ELi4ES3_EELb1ELb0ELb0ELb0ELb0ELb1ELb1ELb0EEEvNS_16Flash_fwd_paramsE --------------------------
	.section	.text._ZN5flash24flash_fwd_splitkv_kernelI23Flash_fwd_kernel_traitsILi32ELi64ELi256ELi4ELb0ELb0EN7cutlass10bfloat16_tE19Flash_kernel_traitsILi32ELi64ELi256ELi4ES3_EELb1ELb0ELb0ELb0ELb0ELb1ELb1ELb0EEEvNS_16Flash_fwd_paramsE,"ax",@progbits
	.align	128
        .global         _ZN5flash24flash_fwd_splitkv_kernelI23Flash_fwd_kernel_traitsILi32ELi64ELi256ELi4ELb0ELb0EN7cutlass10bfloat16_tE19Flash_kernel_traitsILi32ELi64ELi256ELi4ES3_EELb1ELb0ELb0ELb0ELb0ELb1ELb1ELb0EEEvNS_16Flash_fwd_paramsE
        .type           _ZN5flash24flash_fwd_splitkv_kernelI23Flash_fwd_kernel_traitsILi32ELi64ELi256ELi4ELb0ELb0EN7cutlass10bfloat16_tE19Flash_kernel_traitsILi32ELi64ELi256ELi4ES3_EELb1ELb0ELb0ELb0ELb0ELb1ELb1ELb0EEEvNS_16Flash_fwd_paramsE,@function
        .size           _ZN5flash24flash_fwd_splitkv_kernelI23Flash_fwd_kernel_traitsILi32ELi64ELi256ELi4ELb0ELb0EN7cutlass10bfloat16_tE19Flash_kernel_traitsILi32ELi64ELi256ELi4ES3_EELb1ELb0ELb0ELb0ELb0ELb1ELb1ELb0EEEvNS_16Flash_fwd_paramsE,(.L_x_5323 - _ZN5flash24flash_fwd_splitkv_kernelI23Flash_fwd_kernel_traitsILi32ELi64ELi256ELi4ELb0ELb0EN7cutlass10bfloat16_tE19Flash_kernel_traitsILi32ELi64ELi256ELi4ES3_EELb1ELb0ELb0ELb0ELb0ELb1ELb1ELb0EEEvNS_16Flash_fwd_paramsE)
        .other          _ZN5flash24flash_fwd_splitkv_kernelI23Flash_fwd_kernel_traitsILi32ELi64ELi256ELi4ELb0ELb0EN7cutlass10bfloat16_tE19Flash_kernel_traitsILi32ELi64ELi256ELi4ES3_EELb1ELb0ELb0ELb0ELb0ELb1ELb1ELb0EEEvNS_16Flash_fwd_paramsE,@"STO_CUDA_ENTRY STV_DEFAULT"
_ZN5flash24flash_fwd_splitkv_kernelI23Flash_fwd_kernel_traitsILi32ELi64ELi256ELi4ELb0ELb0EN7cutlass10bfloat16_tE19Flash_kernel_traitsILi32ELi64ELi256ELi4ES3_EELb1ELb0ELb0ELb0ELb0ELb1ELb1ELb0EEEvNS_16Flash_fwd_paramsE:
.text._ZN5flash24flash_fwd_splitkv_kernelI23Flash_fwd_kernel_traitsILi32ELi64ELi256ELi4ELb0ELb0EN7cutlass10bfloat16_tE19Flash_kernel_traitsILi32ELi64ELi256ELi4ES3_EELb1ELb0ELb0ELb0ELb0ELb1ELb1ELb0EEEvNS_16Flash_fwd_paramsE:
[----:B------:R-:W1:Y:S08]  /*0000*/  LDC R1, c[0x0][0x28] ;  /* 0x00000a00ff017b82 */ /* 0x000e700000000800 */
[----:B------:R-:W2:Y:S01]  /*0010*/  LDC R13, c[0x0][0x270] ;  /* 0x00009c00ff0d7b82 */ /* 0x000ea20000000800 */
[----:B------:R-:W3:Y:S01]  /*0020*/  S2R R20, SR_CTAID.Z ;  /* 0x0000000000147919 */ /* 0x000ee20000002700 */
[----:B------:R-:W-:Y:S01]  /*0030*/  MOV R22, 0xffffffff ;  /* 0xffffffff00167802 */ /* 0x000fe20000000f00 */
[----:B------:R-:W-:Y:S01]  /*0040*/  ULDC.64 UR10, c[0x0][0x208] ;  /* 0x00008200000a7ab9 */ /* 0x000fe20000000a00 */
[----:B-1----:R-:W-:-:S04]  /*0050*/  VIADD R1, R1, 0xfffffff8 ;  /* 0xfffffff801017836 */ /* 0x002fc80000000000 */
[----:B------:R-:W1:Y:S08]  /*0060*/  LDC.64 R4, c[0x0][0x2f0] ;  /* 0x0000bc00ff047b82 */ /* 0x000e700000000a00 */
[----:B------:R-:W4:Y:S01]  /*0070*/  LDC.64 R8, c[0x0][0x2f0] ;  /* 0x0000bc00ff087b82 */ /* 0x000f220000000a00 */
[----:B--2---:R-:W2:Y:S01]  /*0080*/  I2F.U32.RP R2, R13 ;  /* 0x0000000d00027306 */ /* 0x004ea20000209000 */
[----:B------:R-:W-:-:S06]  /*0090*/  ISETP.NE.U32.AND P2, PT, R13, RZ, PT ;  /* 0x000000ff0d00720c */ /* 0x000fcc0003f45070 */
[----:B------:R-:W4:Y:S01]  /*00a0*/  LDC.U8 R10, c[0x0][0x3c2] ;  /* 0x0000f080ff0a7b82 */ /* 0x000f220000000000 */
[----:B-1----:R-:W-:-:S07]  /*00b0*/  ISETP.NE.U32.AND P1, PT, R4, RZ, PT ;  /* 0x000000ff0400720c */ /* 0x002fce0003f25070 */
[----:B------:R-:W1:Y:S01]  /*00c0*/  LDC.64 R6, c[0x0][0x2f8] ;  /* 0x0000be00ff067b82 */ /* 0x000e620000000a00 */
[----:B------:R-:W-:Y:S01]  /*00d0*/  ISETP.NE.AND.EX P1, PT, R5, RZ, PT, P1 ;  /* 0x000000ff0500720c */ /* 0x000fe20003f25310 */
[----:B--2---:R-:W2:Y:S02]  /*00e0*/  MUFU.RCP R2, R2 ;  /* 0x0000000200027308 */ /* 0x004ea40000001000 */
[----:B--2---:R-:W-:-:S06]  /*00f0*/  VIADD R2, R2, 0xffffffe ;  /* 0x0ffffffe02027836 */ /* 0x004fcc0000000000 */
[----:B------:R-:W2:Y:S02]  /*0100*/  F2I.FTZ.U32.TRUNC.NTZ R3, R2 ;  /* 0x0000000200037305 */ /* 0x000ea4000021f000 */
[----:B--2---:R-:W-:Y:S01]  /*0110*/  IADD3 R0, RZ, -R3, RZ ;  /* 0x80000003ff007210 */ /* 0x004fe20007ffe0ff */
[----:B------:R-:W-:-:S04]  /*0120*/  IMAD.MOV.U32 R2, RZ, RZ, RZ ;  /* 0x000000ffff027224 */ /* 0x000fc800078e00ff */
[----:B------:R-:W-:-:S04]  /*0130*/  IMAD R0, R0, R13, RZ ;  /* 0x0000000d00007224 */ /* 0x000fc800078e02ff */
[----:B------:R-:W-:-:S06]  /*0140*/  IMAD.HI.U32 R2, R3, R0, R2 ;  /* 0x0000000003027227 */ /* 0x000fcc00078e0002 */
[----:B---3--:R-:W-:Y:S02]  /*0150*/  IMAD.HI.U32 R246, R2, R20, RZ ;  /* 0x0000001402f67227 */ /* 0x008fe400078e00ff */
[----:B------:R-:W2:Y:S02]  /*0160*/  LDC.64 R2, c[0x0][0x300] ;  /* 0x0000c000ff027b82 */ /* 0x000ea40000000a00 */
[----:B------:R-:W-:-:S04]  /*0170*/  IMAD.MOV R0, RZ, RZ, -R246 ;  /* 0x000000ffff007224 */ /* 0x000fc800078e0af6 */
[----:B------:R-:W-:-:S05]  /*0180*/  IMAD R0, R13, R0, R20 ;  /* 0x000000000d007224 */ /* 0x000fca00078e0214 */
[----:B------:R-:W-:-:S13]  /*0190*/  ISETP.GE.U32.AND P4, PT, R0, R13, PT ;  /* 0x0000000d0000720c */ /* 0x000fda0003f86070 */
[-C--:B------:R-:W-:Y:S01]  /*01a0*/  @P4 IADD3 R0, R0, -R13.reuse, RZ ;  /* 0x8000000d00004210 */ /* 0x080fe20007ffe0ff */
[----:B------:R-:W-:Y:S01]  /*01b0*/  @P4 VIADD R246, R246, 0x1 ;  /* 0x00000001f6f64836 */ /* 0x000fe20000000000 */
[----:B--2---:R-:W-:Y:S02]  /*01c0*/  ISETP.NE.U32.AND P0, PT, R2, RZ, PT ;  /* 0x000000ff0200720c */ /* 0x004fe40003f05070 */
[----:B------:R-:W-:Y:S02]  /*01d0*/  ISETP.GE.U32.AND P3, PT, R0, R13, PT ;  /* 0x0000000d0000720c */ /* 0x000fe40003f66070 */
[----:B------:R-:W-:-:S11]  /*01e0*/  ISETP.NE.AND.EX P0, PT, R3, RZ, PT, P0 ;  /* 0x000000ff0300720c */ /* 0x000fd60003f05300 */
[----:B------:R-:W-:Y:S01]  /*01f0*/  @P3 VIADD R246, R246, 0x1 ;  /* 0x00000001f6f63836 */ /* 0x000fe20000000000 */
[----:B------:R-:W-:Y:S01]  /*0200*/  @!P2 LOP3.LUT R246, RZ, R13, RZ, 0x33, !PT ;  /* 0x0000000dfff6a212 */ /* 0x000fe200078e33ff */
[----:B------:R-:W2:Y:S04]  /*0210*/  @P0 LDC.64 R4, c[0x0][0x300] ;  /* 0x0000c000ff040b82 */ /* 0x000ea80000000a00 */
[----:B----4-:R-:W-:-:S04]  /*0220*/  IMAD.WIDE R2, R246, 0x4, R8 ;  /* 0x00000004f6027825 */ /* 0x010fc800078e0208 */
[----:B------:R-:W3:Y:S01]  /*0230*/  LDC.64 R8, c[0x0][0x2f8] ;  /* 0x0000be00ff087b82 */ /* 0x000ee20000000a00 */
[----:B------:R-:W4:Y:S04]  /*0240*/  @P1 LDG.E R22, desc[UR10][R2.64] ;  /* 0x0000000a02161981 */ /* 0x000f28000c1e1900 */
[----:B------:R3:W4:Y:S01]  /*0250*/  @P1 LDG.E R0, desc[UR10][R2.64+0x4] ;  /* 0x0000040a02001981 */ /* 0x000722000c1e1900 */
[----:B------:R-:W-:Y:S01]  /*0260*/  ISETP.NE.AND P3, PT, R10, RZ, PT ;  /* 0x000000ff0a00720c */ /* 0x000fe20003f65270 */
[----:B------:R-:W-:Y:S01]  /*0270*/  IMAD.MOV.U32 R11, RZ, RZ, RZ ;  /* 0x000000ffff0b7224 */ /* 0x000fe200078e00ff */
[----:B-1----:R-:W-:Y:S02]  /*0280*/  ISETP.EQ.U32.AND P2, PT, R6, RZ, PT ;  /* 0x000000ff0600720c */ /* 0x002fe40003f42070 */
[----:B------:R-:W-:-:S02]  /*0290*/  MOV R14, 0xffffffff ;  /* 0xffffffff000e7802 */ /* 0x000fc40000000f00 */
[----:B------:R-:W-:Y:S01]  /*02a0*/  ISETP.EQ.OR.EX P2, PT, R7, RZ, !P3, P2 ;  /* 0x000000ff0700720c */ /* 0x000fe20005f42720 */
[C---:B--2---:R-:W-:Y:S01]  /*02b0*/  @P0 IMAD.WIDE R4, R246.reuse, 0x4, R4 ;  /* 0x00000004f6040825 */ /* 0x044fe200078e0204 */
[----:B------:R-:W1:Y:S04]  /*02c0*/  S2R R27, SR_CTAID.X ;  /* 0x00000000001b7919 */ /* 0x000e680000002500 */
[----:B------:R2:W5:Y:S01]  /*02d0*/  @P0 LDG.E R11, desc[UR10][R4.64] ;  /* 0x0000000a040b0981 */ /* 0x000562000c1e1900 */
[----:B---3--:R-:W-:-:S06]  /*02e0*/  IMAD.WIDE R2, R246, 0x4, R8 ;  /* 0x00000004f6027825 */ /* 0x008fcc00078e0208 */
[----:B------:R2:W5:Y:S01]  /*02f0*/  @!P2 LDG.E R14, desc[UR10][R2.64] ;  /* 0x0000000a020ea981 */ /* 0x000562000c1e1900 */
[----:B------:R-:W-:Y:S01]  /*0300*/  ISETP.NE.U32.AND P0, PT, R6, RZ, PT ;  /* 0x000000ff0600720c */ /* 0x000fe20003f05070 */
[----:B------:R-:W3:Y:S01]  /*0310*/  S2R R15, SR_CTAID.Y ;  /* 0x00000000000f7919 */ /* 0x000ee20000002600 */
[----:B------:R-:W1:Y:S02]  /*0320*/  S2R R61, SR_TID.X ;  /* 0x00000000003d7919 */ /* 0x000e640000002100 */
[----:B------:R-:W-:Y:S01]  /*0330*/  ISETP.NE.AND.EX P0, PT, R7, RZ, PT, P0 ;  /* 0x000000ff0700720c */ /* 0x000fe20003f05300 */
[----:B----4-:R-:W-:-:S06]  /*0340*/  @P1 IMAD.IADD R49, R0, 0x1, -R22 ;  /* 0x0000000100311824 */ /* 0x010fcc00078e0a16 */
[----:B------:R-:W4:Y:S01]  /*0350*/  @!P1 LDC R49, c[0x0][0x2c4] ;  /* 0x0000b100ff319b82 */ /* 0x000f220000000800 */
[----:B------:R-:W-:-:S05]  /*0360*/  IADD3 R0, -R246, RZ, RZ ;  /* 0x000000fff6007210 */ /* 0x000fca0007ffe1ff */
[----:B------:R-:W-:Y:S01]  /*0370*/  IMAD R20, R13, R0, R20 ;  /* 0x000000000d147224 */ /* 0x000fe200078e0214 */
[----:B-123--:R-:W-:Y:S06]  /*0380*/  @!P0 BRA `(.L_x_1186) ;  /* 0x0000000000108947 */ /* 0x00efec0003800000 */
[----:B------:R-:W2:Y:S02]  /*0390*/  @P3 LDG.E R0, desc[UR10][R2.64+0x4] ;  /* 0x0000040a02003981 */ /* 0x000ea4000c1e1900 */
[----:B--2--5:R-:W-:-:S06]  /*03a0*/  @P3 IADD3 R9, R0, -R14, RZ ;  /* 0x8000000e00093210 */ /* 0x024fcc0007ffe0ff */
[----:B------:R2:W5:Y:S01]  /*03b0*/  @!P3 LDG.E R9, desc[UR10][R2.64] ;  /* 0x0000000a0209b981 */ /* 0x000562000c1e1900 */
[----:B------:R-:W-:Y:S05]  /*03c0*/  BRA `(.L_x_1187) ;  /* 0x0000000000047947 */ /* 0x000fea0003800000 */
.L_x_1186:
[----:B------:R-:W1:Y:S02]  /*03d0*/  LDC R9, c[0x0][0x2c8] ;  /* 0x0000b200ff097b82 */ /* 0x000e640000000800 */
.L_x_1187:
[----:B--2---:R-:W2:Y:S02]  /*03e0*/  LDC.64 R2, c[0x0][0x308] ;  /* 0x0000c200ff027b82 */ /* 0x004ea40000000a00 */
[----:B--2---:R-:W-:-:S04]  /*03f0*/  ISETP.NE.U32.AND P3, PT, R2, RZ, PT ;  /* 0x000000ff0200720c */ /* 0x004fc80003f65070 */
[----:B------:R-:W-:-:S13]  /*0400*/  ISETP.NE.AND.EX P3, PT, R3, RZ, PT, P3 ;  /* 0x000000ff0300720c */ /* 0x000fda0003f65330 */
[----:B------:R-:W2:Y:S02]  /*0410*/  @P3 LDC.64 R2, c[0x0][0x308] ;  /* 0x0000c200ff023b82 */ /* 0x000ea40000000a00 */
[----:B--2---:R-:W-:-:S05]  /*0420*/  @P3 IMAD.WIDE R2, R246, 0x4, R2 ;  /* 0x00000004f6023825 */ /* 0x004fca00078e0202 */
[----:B------:R2:W5:Y:S01]  /*0430*/  @P3 LDG.E R12, desc[UR10][R2.64] ;  /* 0x0000000a020c3981 */ /* 0x000562000c1e1900 */
[----:B------:R-:W-:-:S05]  /*0440*/  IMAD.SHL.U32 R63, R27, 0x40, RZ ;  /* 0x000000401b3f7824 */ /* 0x000fca00078e00ff */
[----:B----4-:R-:W-:-:S13]  /*0450*/  ISETP.GT.AND P0, PT, R49, R63, PT ;  /* 0x0000003f3100720c */ /* 0x010fda0003f04270 */
[----:B------:R-:W-:Y:S05]  /*0460*/  @!P0 EXIT ;  /* 0x000000000000894d */ /* 0x000fea0003800000 */
[----:B------:R-:W3:Y:S01]  /*0470*/  LDC R7, c[0x0][0x10] ;  /* 0x00000400ff077b82 */ /* 0x000ee20000000800 */
[----:B-----5:R-:W-:-:S07]  /*0480*/  @P3 IMAD.IADD R48, R12, 0x1, -R11 ;  /* 0x000000010c303824 */ /* 0x020fce00078e0a0b */
[----:B------:R-:W4:Y:S01]  /*0490*/  LDC R65, c[0x0][0x398] ;  /* 0x0000e600ff417b82 */ /* 0x000f220000000800 */
[-C--:B---3--:R-:W-:Y:S02]  /*04a0*/  IABS R0, R7.reuse ;  /* 0x0000000700007213 */ /* 0x088fe40000000000 */
[----:B------:R-:W-:-:S03]  /*04b0*/  IABS R5, R7 ;  /* 0x0000000700057213 */ /* 0x000fc60000000000 */
[----:B------:R-:W-:Y:S02]  /*04c0*/  IMAD.MOV.U32 R6, RZ, RZ, R0 ;  /* 0x000000ffff067224 */ /* 0x000fe400078e0000 */
[----:B------:R-:W3:Y:S02]  /*04d0*/  LDC R0, c[0x0][0x2c8] ;  /* 0x0000b200ff007b82 */ /* 0x000ee40000000800 */
[----:B--2---:R-:W2:Y:S08]  /*04e0*/  I2F.RP R2, R6 ;  /* 0x0000000600027306 */ /* 0x004eb00000209400 */
[----:B--2---:R-:W2:Y:S01]  /*04f0*/  MUFU.RCP R2, R2 ;  /* 0x0000000200027308 */ /* 0x004ea20000001000 */
[----:B---3--:R-:W-:-:S02]  /*0500*/  VIADD R0, R0, 0xff ;  /* 0x000000ff00007836 */ /* 0x008fc40000000000 */
[----:B--2---:R-:W-:-:S05]  /*0510*/  VIADD R2, R2, 0xffffffe ;  /* 0x0ffffffe02027836 */ /* 0x004fca0000000000 */
[----:B------:R2:W3:Y:S02]  /*0520*/  F2I.FTZ.U32.TRUNC.NTZ R3, R2 ;  /* 0x0000000200037305 */ /* 0x0004e4000021f000 */
[----:B--2---:R-:W-:-:S04]  /*0530*/  SHF.R.S32.HI R2, RZ, 0x1f, R0 ;  /* 0x0000001fff027819 */ /* 0x004fc80000011400 */
[----:B------:R-:W-:Y:S01]  /*0540*/  LEA.HI R0, R2, R0, RZ, 0x8 ;  /* 0x0000000002007211 */ /* 0x000fe200078f40ff */
[----:B---3--:R-:W-:-:S03]  /*0550*/  IMAD.MOV R2, RZ, RZ, -R3 ;  /* 0x000000ffff027224 */ /* 0x008fc600078e0a03 */
[----:B------:R-:W-:-:S05]  /*0560*/  LEA.HI.SX32 R0, R0, R7, 0x18 ;  /* 0x0000000700007211 */ /* 0x000fca00078fc2ff */
[----:B------:R-:W-:Y:S02]  /*0570*/  VIADD R8, R0, 0xffffffff ;  /* 0xffffffff00087836 */ /* 0x000fe40000000000 */
[----:B------:R-:W-:Y:S02]  /*0580*/  IMAD R0, R2, R6, RZ ;  /* 0x0000000602007224 */ /* 0x000fe400078e02ff */
[----:B------:R-:W-:Y:S01]  /*0590*/  IMAD.MOV.U32 R2, RZ, RZ, RZ ;  /* 0x000000ffff027224 */ /* 0x000fe200078e00ff */
[----:B------:R-:W-:-:S03]  /*05a0*/  IABS R10, R8 ;  /* 0x00000008000a7213 */ /* 0x000fc60000000000 */
[----:B------:R-:W-:-:S04]  /*05b0*/  IMAD.HI.U32 R4, R3, R0, R2 ;  /* 0x0000000003047227 */ /* 0x000fc800078e0002 */
[----:B------:R-:W-:Y:S02]  /*05c0*/  IMAD.MOV R0, RZ, RZ, -R5 ;  /* 0x000000ffff007224 */ /* 0x000fe400078e0a05 */
[----:B------:R-:W-:Y:S02]  /*05d0*/  IMAD.MOV.U32 R2, RZ, RZ, R10 ;  /* 0x000000ffff027224 */ /* 0x000fe400078e000a */
[----:B------:R-:W-:Y:S02]  /*05e0*/  IMAD.MOV.U32 R3, RZ, RZ, R0 ;  /* 0x000000ffff037224 */ /* 0x000fe400078e0000 */
[----:B------:R-:W-:Y:S02]  /*05f0*/  IMAD.HI.U32 R0, R4, R2, RZ ;  /* 0x0000000204007227 */ /* 0x000fe400078e00ff */
[----:B------:R-:W2:Y:S02]  /*0600*/  @!P3 LDC.64 R4, c[0x0][0x318] ;  /* 0x0000c600ff04bb82 */ /* 0x000ea40000000a00 */
[----:B------:R-:W-:-:S05]  /*0610*/  IMAD R2, R0, R3, R2 ;  /* 0x0000000300027224 */ /* 0x000fca00078e0202 */
[----:B------:R-:W-:Y:S01]  /*0620*/  ISETP.GT.U32.AND P1, PT, R6, R2, PT ;  /* 0x000000020600720c */ /* 0x000fe20003f24070 */
[----:B------:R-:W3:-:S12]  /*0630*/  @!P3 LDC R3, c[0x0][0x2cc] ;  /* 0x0000b300ff03bb82 */ /* 0x000ed80000000800 */
[----:B------:R-:W-:Y:S02]  /*0640*/  @!P1 IMAD.IADD R2, R2, 0x1, -R6 ;  /* 0x0000000102029824 */ /* 0x000fe400078e0a06 */
[----:B------:R-:W-:Y:S01]  /*0650*/  @!P1 VIADD R0, R0, 0x1 ;  /* 0x0000000100009836 */ /* 0x000fe20000000000 */
[----:B------:R-:W-:Y:S02]  /*0660*/  ISETP.NE.AND P1, PT, R7, RZ, PT ;  /* 0x000000ff0700720c */ /* 0x000fe40003f25270 */
[----:B--2---:R-:W-:Y:S02]  /*0670*/  @!P3 ISETP.NE.U32.AND P2, PT, R4, RZ, PT ;  /* 0x000000ff0400b20c */ /* 0x004fe40003f45070 */
[----:B------:R-:W-:Y:S02]  /*0680*/  ISETP.GE.U32.AND P4, PT, R2, R6, PT ;  /* 0x000000060200720c */ /* 0x000fe40003f86070 */
[----:B------:R-:W-:Y:S02]  /*0690*/  LOP3.LUT R2, R8, R7, RZ, 0x3c, !PT ;  /* 0x0000000708027212 */ /* 0x000fe400078e3cff */
[----:B------:R-:W-:-:S02]  /*06a0*/  @!P3 ISETP.NE.AND.EX P2, PT, R5, RZ, PT, P2 ;  /* 0x000000ff0500b20c */ /* 0x000fc40003f45320 */
[----:B------:R-:W-:Y:S02]  /*06b0*/  ISETP.GE.AND P0, PT, R2, RZ, PT ;  /* 0x000000ff0200720c */ /* 0x000fe40003f06270 */
[----:B---3--:R-:W-:-:S04]  /*06c0*/  @!P3 SEL R2, R3, RZ, P2 ;  /* 0x000000ff0302b207 */ /* 0x008fc80001000000 */
[----:B-1----:R-:W-:Y:S01]  /*06d0*/  @!P3 IADD3 R48, R2, R9, -R11 ;  /* 0x000000090230b210 */ /* 0x002fe20007ffe80b */
[----:B------:R-:W-:Y:S01]  /*06e0*/  @P4 VIADD R0, R0, 0x1 ;  /* 0x0000000100004836 */ /* 0x000fe20000000000 */
[----:B------:R-:W-:-:S03]  /*06f0*/  IADD3 R2, -R49, 0x13f, R63 ;  /* 0x0000013f31027810 */ /* 0x000fc60007ffe13f */
[----:B------:R-:W-:Y:S01]  /*0700*/  VIADD R3, R48, 0xff ;  /* 0x000000ff30037836 */ /* 0x000fe20000000000 */
[----:B----4-:R-:W-:Y:S01]  /*0710*/  IADD3 R2, R2, R65, R48 ;  /* 0x0000004102027210 */ /* 0x010fe20007ffe030 */
[----:B------:R-:W-:Y:S01]  /*0720*/  @!P0 IMAD.MOV R0, RZ, RZ, -R0 ;  /* 0x000000ffff008224 */ /* 0x000fe200078e0a00 */
[----:B------:R-:W-:Y:S02]  /*0730*/  @!P1 LOP3.LUT R0, RZ, R7, RZ, 0x33, !PT ;  /* 0x00000007ff009212 */ /* 0x000fe400078e33ff */
[----:B------:R-:W-:Y:S02]  /*0740*/  SHF.R.S32.HI R4, RZ, 0x1f, R3 ;  /* 0x0000001fff047819 */ /* 0x000fe40000011403 */
[----:B------:R-:W-:Y:S01]  /*0750*/  SHF.R.S32.HI R5, RZ, 0x1f, R2 ;  /* 0x0000001fff057819 */ /* 0x000fe20000011402 */
[----:B------:R-:W-:Y:S01]  /*0760*/  IMAD R245, R0, R15, RZ ;  /* 0x0000000f00f57224 */ /* 0x000fe200078e02ff */
[----:B------:R-:W-:Y:S02]  /*0770*/  LEA.HI R3, R4, R3, RZ, 0x8 ;  /* 0x0000000304037211 */ /* 0x000fe400078f40ff */
[----:B------:R-:W-:-:S02]  /*0780*/  LEA.HI R2, R5, R2, RZ, 0x8 ;  /* 0x0000000205027211 */ /* 0x000fc400078f40ff */
[----:B------:R-:W-:Y:S02]  /*0790*/  SHF.R.S32.HI R3, RZ, 0x8, R3 ;  /* 0x00000008ff037819 */ /* 0x000fe40000011403 */
[----:B------:R-:W-:Y:S02]  /*07a0*/  SHF.R.S32.HI R2, RZ, 0x8, R2 ;  /* 0x00000008ff027819 */ /* 0x000fe40000011402 */
[----:B------:R-:W-:-:S04]  /*07b0*/  VIADDMNMX R0, R245, R0, R3, PT ;  /* 0x00000000f5007246 */ /* 0x000fc80003800103 */
[----:B------:R-:W-:-:S04]  /*07c0*/  VIMNMX R82, R0, R2, PT ;  /* 0x0000000200527248 */ /* 0x000fc80003fe0100 */
[----:B------:R-:W-:-:S13]  /*07d0*/  ISETP.GE.AND P0, PT, R245, R82, PT ;  /* 0x00000052f500720c */ /* 0x000fda0003f06270 */
[----:B------:R-:W-:Y:S05]  /*07e0*/  @!P0 BRA `(.L_x_1188) ;  /* 0x0000000000e48947 */ /* 0x000fea0003800000 */
[----:B------:R-:W1:Y:S01]  /*07f0*/  LDC.64 R2, c[0x0][0x2c0] ;  /* 0x0000b000ff027b82 */ /* 0x000e620000000a00 */
[----:B------:R-:W-:Y:S01]  /*0800*/  SHF.R.S32.HI R4, RZ, 0x1f, R61 ;  /* 0x0000001fff047819 */ /* 0x000fe2000001143d */
[----:B------:R-:W-:Y:S01]  /*0810*/  ULDC UR4, c[0x0][0x2dc] ;  /* 0x0000b70000047ab9 */ /* 0x000fe20000000800 */
[----:B------:R-:W-:Y:S02]  /*0820*/  IMAD.IADD R9, R49, 0x1, -R63 ;  /* 0x0000000131097824 */ /* 0x000fe400078e0a3f */
[----:B------:R-:W-:-:S04]  /*0830*/  LEA.HI R4, R4, R61, RZ, 0x3 ;  /* 0x0000003d04047211 */ /* 0x000fc800078f18ff */
[----:B------:R-:W-:-:S05]  /*0840*/  LOP3.LUT R6, R4, 0xfffffff8, RZ, 0xc0, !PT ;  /* 0xfffffff804067812 */ /* 0x000fca00078ec0ff */
[----:B------:R-:W-:-:S05]  /*0850*/  IMAD.IADD R6, R61, 0x1, -R6 ;  /* 0x000000013d067824 */ /* 0x000fca00078e0a06 */
[C---:B------:R-:W-:Y:S01]  /*0860*/  ISETP.NE.AND P3, PT, R6.reuse, RZ, PT ;  /* 0x000000ff0600720c */ /* 0x040fe20003f65270 */
[----:B-1----:R-:W-:Y:S02]  /*0870*/  IMAD R0, R15, R2, R246 ;  /* 0x000000020f007224 */ /* 0x002fe400078e02f6 */
[----:B------:R-:W-:Y:S02]  /*0880*/  IMAD.SHL.U32 R2, R6, 0x4, RZ ;  /* 0x0000000406027824 */ /* 0x000fe400078e00ff */
[----:B------:R-:W-:-:S04]  /*0890*/  IMAD R0, R0, R13, R20 ;  /* 0x0000000d00007224 */ /* 0x000fc800078e0214 */
[----:B------:R-:W-:Y:S01]  /*08a0*/  IMAD R8, R0, R3, R63 ;  /* 0x0000000300087224 */ /* 0x000fe200078e023f */
[----:B------:R-:W-:Y:S02]  /*08b0*/  SHF.R.S32.HI R3, RZ, 0x1f, R2 ;  /* 0x0000001fff037819 */ /* 0x000fe40000011402 */
[----:B------:R-:W-:Y:S01]  /*08c0*/  SHF.R.S32.HI R0, RZ, 0x3, R4 ;  /* 0x00000003ff007819 */ /* 0x000fe20000011404 */
[----:B------:R-:W-:Y:S01]  /*08d0*/  IMAD R7, R8, UR4, RZ ;  /* 0x0000000408077c24 */ /* 0x000fe2000f8e02ff */
[----:B------:R-:W-:Y:S02]  /*08e0*/  ULDC UR4, c[0x0][0x2d0] ;  /* 0x0000b40000047ab9 */ /* 0x000fe40000000800 */
[----:B------:R-:W-:Y:S01]  /*08f0*/  ISETP.GE.AND P6, PT, R2, UR4, PT ;  /* 0x0000000402007c0c */ /* 0x000fe2000bfc6270 */
[C---:B------:R-:W-:Y:S01]  /*0900*/  IMAD.WIDE R4, R0.reuse, 0x20, R2 ;  /* 0x0000002000047825 */ /* 0x040fe200078e0202 */
[----:B------:R-:W-:Y:S01]  /*0910*/  ULDC.64 UR4, c[0x0][0x288] ;  /* 0x0000a20000047ab9 */ /* 0x000fe20000000a00 */
[----:B------:R-:W-:-:S02]  /*0920*/  ISETP.GE.OR P3, PT, R0, R9, P3 ;  /* 0x000000090000720c */ /* 0x000fc40001f66670 */
[C---:B------:R-:W-:Y:S01]  /*0930*/  ISETP.GE.OR P5, PT, R0.reuse, R9, P6 ;  /* 0x000000090000720c */ /* 0x040fe200037a6670 */
[C---:B------:R-:W-:Y:S01]  /*0940*/  VIADD R2, R0.reuse, 0x10 ;  /* 0x0000001000027836 */ /* 0x040fe20000000000 */
[----:B------:R-:W-:Y:S01]  /*0950*/  IADD3 R3, P0, R7, R4, RZ ;  /* 0x0000000407037210 */ /* 0x000fe20007f1e0ff */
[----:B------:R-:W-:-:S03]  /*0960*/  VIADD R10, R0, 0x30 ;  /* 0x00000030000a7836 */ /* 0x000fc60000000000 */
[----:B------:R-:W-:Y:S01]  /*0970*/  LEA.HI.X.SX32 R5, R7, R5, 0x1, P0 ;  /* 0x0000000507057211 */ /* 0x000fe200000f0eff */
[----:B------:R-:W-:Y:S01]  /*0980*/  VIADD R7, R0, 0x20 ;  /* 0x0000002000077836 */ /* 0x000fe20000000000 */
[C---:B------:R-:W-:Y:S02]  /*0990*/  LEA R4, P0, R3.reuse, UR4, 0x2 ;  /* 0x0000000403047c11 */ /* 0x040fe4000f8010ff */
[CC--:B------:R-:W-:Y:S02]  /*09a0*/  ISETP.GE.AND P1, PT, R2.reuse, R9.reuse, PT ;  /* 0x000000090200720c */ /* 0x0c0fe40003f26270 */
[----:B------:R-:W-:Y:S01]  /*09b0*/  LEA.HI.X R5, R3, UR5, R5, 0x2, P0 ;  /* 0x0000000503057c11 */ /* 0x000fe200080f1405 */
[----:B------:R-:W-:Y:S01]  /*09c0*/  ULDC.64 UR4, c[0x0][0x2b8] ;  /* 0x0000ae0000047ab9 */ /* 0x000fe20000000a00 */
[-C--:B------:R-:W-:Y:S02]  /*09d0*/  ISETP.GE.AND P0, PT, R7, R9.reuse, PT ;  /* 0x000000090700720c */ /* 0x080fe40003f06270 */
[----:B------:R-:W-:Y:S01]  /*09e0*/  ISETP.GE.OR P4, PT, R2, R9, P6 ;  /* 0x000000090200720c */ /* 0x000fe20003786670 */
[----:B------:R1:W-:Y:S01]  /*09f0*/  @!P5 STG.E.128 desc[UR10][R4.64], RZ ;  /* 0x000000ff0400d986 */ /* 0x0003e2000c101d0a */
[----:B------:R-:W-:-:S02]  /*0a00*/  ISETP.NE.OR P0, PT, R6, RZ, P0 ;  /* 0x000000ff0600720c */ /* 0x000fc40000705670 */
[----:B------:R-:W-:Y:S02]  /*0a10*/  SHF.R.S32.HI R2, RZ, 0x1f, R8 ;  /* 0x0000001fff027819 */ /* 0x000fe40000011408 */
[----:B------:R-:W-:Y:S01]  /*0a20*/  IADD3 R3, P2, R8, R0, RZ ;  /* 0x0000000008037210 */ /* 0x000fe20007f5e0ff */
[----:B------:R-:W-:Y:S01]  /*0a30*/  @!P3 IMAD.MOV.U32 R8, RZ, RZ, -0x800000 ;  /* 0xff800000ff08b424 */ /* 0x000fe200078e00ff */
[-C--:B------:R-:W-:Y:S02]  /*0a40*/  ISETP.GE.OR P5, PT, R7, R9.reuse, P6 ;  /* 0x000000090700720c */ /* 0x080fe400037a6670 */
[----:B------:R-:W-:Y:S02]  /*0a50*/  ISETP.GE.OR P6, PT, R10, R9, P6 ;  /* 0x000000090a00720c */ /* 0x000fe400037c6670 */
[----:B------:R-:W-:Y:S01]  /*0a60*/  LEA.HI.X.SX32 R0, R0, R2, 0x1, P2 ;  /* 0x0000000200007211 */ /* 0x000fe200010f0eff */
[----:B------:R1:W-:Y:S01]  /*0a70*/  @!P4 STG.E.128 desc[UR10][R4.64+0x800], RZ ;  /* 0x000800ff0400c986 */ /* 0x0003e2000c101d0a */
[----:B------:R-:W-:-:S02]  /*0a80*/  LEA R2, P2, R3, UR4, 0x2 ;  /* 0x0000000403027c11 */ /* 0x000fc4000f8410ff */
[----:B------:R-:W-:Y:S02]  /*0a90*/  ISETP.NE.OR P1, PT, R6, RZ, P1 ;  /* 0x000000ff0600720c */ /* 0x000fe40000f25670 */
[----:B------:R-:W-:Y:S01]  /*0aa0*/  LEA.HI.X R3, R3, UR5, R0, 0x2, P2 ;  /* 0x0000000503037c11 */ /* 0x000fe200090f1400 */
[----:B------:R-:W-:Y:S02]  /*0ab0*/  @!P0 IMAD.MOV.U32 R0, RZ, RZ, -0x800000 ;  /* 0xff800000ff008424 */ /* 0x000fe400078e00ff */
[----:B------:R1:W-:Y:S04]  /*0ac0*/  @!P5 STG.E.128 desc[UR10][R4.64+0x1000], RZ ;  /* 0x001000ff0400d986 */ /* 0x0003e8000c101d0a */
[----:B------:R1:W-:Y:S04]  /*0ad0*/  @!P6 STG.E.128 desc[UR10][R4.64+0x1800], RZ ;  /* 0x001800ff0400e986 */ /* 0x0003e8000c101d0a */
[----:B------:R1:W-:Y:S01]  /*0ae0*/  @!P0 STG.E desc[UR10][R2.64+0x80], R0 ;  /* 0x0000800002008986 */ /* 0x0003e2000c10190a */
[----:B------:R-:W-:Y:S01]  /*0af0*/  ISETP.GE.AND P0, PT, R10, R9, PT ;  /* 0x000000090a00720c */ /* 0x000fe20003f06270 */
[----:B------:R-:W-:-:S02]  /*0b00*/  @!P1 IMAD.MOV.U32 R7, RZ, RZ, -0x800000 ;  /* 0xff800000ff079424 */ /* 0x000fc400078e00ff */
[----:B------:R1:W-:Y:S01]  /*0b10*/  @!P3 STG.E desc[UR10][R2.64], R8 ;  /* 0x000000080200b986 */ /* 0x0003e2000c10190a */
[----:B------:R-:W-:-:S03]  /*0b20*/  ISETP.NE.OR P0, PT, R6, RZ, P0 ;  /* 0x000000ff0600720c */ /* 0x000fc60000705670 */
[----:B------:R1:W-:Y:S10]  /*0b30*/  @!P1 STG.E desc[UR10][R2.64+0x40], R7 ;  /* 0x0000400702009986 */ /* 0x0003f4000c10190a */
[----:B------:R-:W-:Y:S05]  /*0b40*/  @P0 EXIT ;  /* 0x000000000000094d */ /* 0x000fea0003800000 */
[----:B-1----:R-:W-:-:S05]  /*0b50*/  MOV R0, 0xff800000 ;  /* 0xff80000000007802 */ /* 0x002fca0000000f00 */
[----:B------:R-:W-:Y:S01]  /*0b60*/  STG.E desc[UR10][R2.64+0xc0], R0 ;  /* 0x0000c00002007986 */ /* 0x000fe2000c10190a */
[----:B------:R-:W-:Y:S05]  /*0b70*/  EXIT ;  /* 0x000000000000794d */ /* 0x000fea0003800000 */
.L_x_1188:
        /* <DEDUP_REMOVED lines=25> */
.L_x_1189:
[----:B------:R-:W-:Y:S02]  /*0d10*/  MOV R234, R3 ;  /* 0x0000000300ea7202 */ /* 0x000fe40000000f00 */
[----:B------:R-:W-:Y:S01]  /*0d20*/  MOV R235, R0 ;  /* 0x0000000000eb7202 */ /* 0x000fe20000000f00 */
[----:B------:R-:W-:Y:S06]  /*0d30*/  @!P6 BRA `(.L_x_1190) ;  /* 0x000000040050e947 */ /* 0x000fec0003800000 */
[----:B------:R-:W1:Y:S01]  /*0d40*/  LDC R18, c[0x0][0x380] ;  /* 0x0000e000ff127b82 */ /* 0x000e620000000800 */
[----:B------:R-:W-:Y:S01]  /*0d50*/  LEA R6, R82, 0xffffff00, 0x8 ;  /* 0xffffff0052067811 */ /* 0x000fe200078e40ff */
[----:B------:R-:W-:-:S03]  /*0d60*/  ULDC.64 UR4, c[0x0][0x230] ;  /* 0x00008c0000047ab9 */ /* 0x000fc60000000a00 */
[----:B------:R-:W-:-:S03]  /*0d70*/  IABS R4, R6 ;  /* 0x0000000600047213 */ /* 0x000fc60000000000 */
[----:B------:R-:W2:Y:S08]  /*0d80*/  LDC R9, c[0x0][0x278] ;  /* 0x00009e00ff097b82 */ /* 0x000eb00000000800 */
[----:B------:R-:W3:Y:S01]  /*0d90*/  LDC.64 R54, c[0x0][0x248] ;  /* 0x00009200ff367b82 */ /* 0x000ee20000000a00 */
[----:B-1----:R-:W-:-:S07]  /*0da0*/  IABS R5, R18 ;  /* 0x0000001200057213 */ /* 0x002fce0000000000 */
[----:B-----5:R-:W1:Y:S01]  /*0db0*/  LDC.64 R10, c[0x0][0x238] ;  /* 0x00008e00ff0a7b82 */ /* 0x020e620000000a00 */
        /* <DEDUP_REMOVED lines=25> */
[----:B--2---:R-:W-:Y:S02]  /*0f50*/  IABS R7, R9 ;  /* 0x0000000900077213 */ /* 0x004fe40000000000 */
[----:B------:R-:W-:Y:S02]  /*0f60*/  IABS R5, R20 ;  /* 0x0000001400057213 */ /* 0x000fe40000000000 */
        /* <DEDUP_REMOVED lines=32> */
[----:B-1----:R-:W-:Y:S02]  /*1170*/  IMAD R5, R5, R10, RZ ;  /* 0x0000000a05057224 */ /* 0x002fe400078e02ff */
[C---:B------:R-:W-:Y:S01]  /*1180*/  IMAD R2, R8.reuse, UR5, R3 ;  /* 0x0000000508027c24 */ /* 0x040fe2000f8e0203 */
[----:B------:R-:W-:Y:S01]  /*1190*/  ULDC.64 UR4, c[0x0][0x260] ;  /* 0x0000980000047ab9 */ /* 0x000fe20000000a00 */
[----:B------:R-:W-:-:S03]  /*11a0*/  IMAD R5, R8, R11, R5 ;  /* 0x0000000b08057224 */ /* 0x000fc600078e0205 */
[----:B------:R-:W-:Y:S01]  /*11b0*/  IADD3 R3, R7, R2, RZ ;  /* 0x0000000207037210 */ /* 0x000fe20007ffe0ff */
[----:B------:R-:W-:Y:S02]  /*11c0*/  IMAD.MOV.U32 R2, RZ, RZ, R6 ;  /* 0x000000ffff027224 */ /* 0x000fe400078e0006 */
[----:B------:R-:W-:-:S04]  /*11d0*/  IMAD.WIDE.U32 R6, R8, R10, RZ ;  /* 0x0000000a08067225 */ /* 0x000fc800078e00ff */
[----:B------:R-:W-:Y:S01]  /*11e0*/  IMAD.WIDE.U32 R2, R18, R54, R2 ;  /* 0x0000003612027225 */ /* 0x000fe200078e0002 */
[----:B------:R-:W-:-:S03]  /*11f0*/  IADD3 R13, R7, R5, RZ ;  /* 0x00000005070d7210 */ /* 0x000fc60007ffe0ff */
[----:B------:R-:W-:Y:S01]  /*1200*/  IMAD.MOV.U32 R12, RZ, RZ, R6 ;  /* 0x000000ffff0c7224 */ /* 0x000fe200078e0006 */
[----:B------:R-:W-:Y:S01]  /*1210*/  IADD3 R3, R3, R4, RZ ;  /* 0x0000000403037210 */ /* 0x000fe20007ffe0ff */
[----:B------:R-:W-:Y:S02]  /*1220*/  IMAD R4, R19, UR4, RZ ;  /* 0x0000000413047c24 */ /* 0x000fe4000f8e02ff */
[----:B------:R-:W-:-:S04]  /*1230*/  IMAD.WIDE.U32 R2, R0, UR4, R2 ;  /* 0x0000000400027c25 */ /* 0x000fc8000f8e0002 */
[----:B------:R-:W-:Y:S01]  /*1240*/  IMAD R4, R0, UR5, R4 ;  /* 0x0000000500047c24 */ /* 0x000fe2000f8e0204 */
[----:B------:R-:W-:-:S03]  /*1250*/  MOV R16, R2 ;  /* 0x0000000200107202 */ /* 0x000fc60000000f00 */
[----:B------:R-:W-:Y:S01]  /*1260*/  IMAD.IADD R17, R3, 0x1, R4 ;  /* 0x0000000103117824 */ /* 0x000fe200078e0204 */
[----:B------:R-:W-:Y:S06]  /*1270*/  BRA `(.L_x_1191) ;  /* 0x0000000400387947 */ /* 0x000fec0003800000 */
.L_x_1190:
[----:B------:R-:W1:Y:S01]  /*1280*/  LDC R6, c[0x0][0x278] ;  /* 0x00009e00ff067b82 */ /* 0x000e620000000800 */
        /* <DEDUP_REMOVED lines=18> */
[----:B------:R-:W-:-:S04]  /*13b0*/  IMAD.MOV R2, RZ, RZ, -R4 ;  /* 0x000000ffff027224 */ /* 0x000fc800078e0a04 */
[----:B------:R-:W-:Y:S02]  /*13c0*/  IMAD R0, R5, R2, R0 ;  /* 0x0000000205007224 */ /* 0x000fe400078e0200 */
[----:B------:R-:W-:-:S03]  /*13d0*/  @P3 IMAD.IADD R2, R11, 0x1, R14 ;  /* 0x000000010b023824 */ /* 0x000fc600078e020e */
        /* <DEDUP_REMOVED lines=26> */
.L_x_1192:
[----:B------:R-:W-:Y:S01]  /*1580*/  IMAD R0, R23, R54, RZ ;  /* 0x0000003617007224 */ /* 0x000fe200078e02ff */
[----:B------:R-:W-:Y:S01]  /*1590*/  @!P0 LOP3.LUT R7, RZ, R6, RZ, 0x33, !PT ;  /* 0x00000006ff078212 */ /* 0x000fe200078e33ff */
[----:B------:R-:W-:Y:S01]  /*15a0*/  IMAD.WIDE.U32 R2, R54, R18, R2 ;  /* 0x0000001236027225 */ /* 0x000fe200078e0002 */
[----:B------:R-:W-:Y:S02]  /*15b0*/  @P3 IADD3 R6, R11, R14, RZ ;  /* 0x0000000e0b063210 */ /* 0x000fe40007ffe0ff */
[----:B------:R-:W-:Y:S01]  /*15c0*/  SHF.R.S32.HI R19, RZ, 0x1f, R7 ;  /* 0x0000001fff137819 */ /* 0x000fe20000011407 */
[----:B------:R-:W-:Y:S01]  /*15d0*/  IMAD R0, R55, R18, R0 ;  /* 0x0000001237007224 */ /* 0x000fe200078e0200 */
[----:B------:R-:W-:Y:S01]  /*15e0*/  MOV R15, R7 ;  /* 0x00000007000f7202 */ /* 0x000fe20000000f00 */
[----:B------:R-:W-:-:S03]  /*15f0*/  @P3 IMAD.WIDE.U32 R4, R6, R16, RZ ;  /* 0x0000001006043225 */ /* 0x000fc600078e00ff */
[----:B------:R-:W-:Y:S01]  /*1600*/  IADD3 R3, R3, R0, RZ ;  /* 0x0000000003037210 */ /* 0x000fe20007ffe0ff */
[-C--:B------:R-:W-:Y:S02]  /*1610*/  IMAD R0, R19, R12.reuse, RZ ;  /* 0x0000000c13007224 */ /* 0x080fe400078e02ff */
        /* <DEDUP_REMOVED lines=20> */
.L_x_1191:
        /* <DEDUP_REMOVED lines=8> */
[-C--:B------:R-:W-:Y:S01]  /*17e0*/  LEA.HI R25, R26, R61.reuse, RZ, 0x3 ;  /* 0x0000003d1a197211 */ /* 0x080fe200078f18ff */
[----:B------:R2:W-:Y:S01]  /*17f0*/  STL [R1], R28 ;  /* 0x0000001c01007387 */ /* 0x0005e20000100800 */
[----:B------:R-:W-:Y:S01]  /*1800*/  LOP3.LUT R183, R21, 0xfffffffc, RZ, 0xc0, !PT ;  /* 0xfffffffc15b77812 */ /* 0x000fe200078ec0ff */
[----:B------:R-:W-:Y:S01]  /*1810*/  BSSY B0, `(.L_x_1193) ;  /* 0x0000048000007945 */ /* 0x000fe20003800000 */
[----:B------:R-:W-:Y:S01]  /*1820*/  SHF.R.S32.HI R24, RZ, 0x3, R25 ;  /* 0x00000003ff187819 */ /* 0x000fe20000011419 */
[----:B------:R-:W3:Y:S01]  /*1830*/  @P0 LDC.64 R6, c[0x0][0x240] ;  /* 0x00009000ff060b82 */ /* 0x000ee20000000a00 */
[----:B------:R-:W-:Y:S01]  /*1840*/  @!P0 SHF.R.S32.HI R0, RZ, 0x1f, R246 ;  /* 0x0000001fff008819 */ /* 0x000fe200000114f6 */
[----:B------:R-:W-:Y:S01]  /*1850*/  IMAD.IADD R183, R61, 0x1, -R183 ;  /* 0x000000013db77824 */ /* 0x000fe200078e0ab7 */
[----:B------:R-:W-:Y:S01]  /*1860*/  SHF.R.S32.HI R8, RZ, 0x2, R21 ;  /* 0x00000002ff087819 */ /* 0x000fe20000011415 */
[----:B------:R-:W-:Y:S01]  /*1870*/  IMAD.SHL.U32 R9, R24, 0x40, RZ ;  /* 0x0000004018097824 */ /* 0x000fe200078e00ff */
[----:B------:R-:W-:Y:S01]  /*1880*/  LEA.HI R62, R26, R61, RZ, 0x5 ;  /* 0x0000003d1a3e7211 */ /* 0x000fe200078f28ff */
[----:B------:R-:W-:Y:S01]  /*1890*/  IMAD.SHL.U32 R183, R183, 0x8, RZ ;  /* 0x00000008b7b77824 */ /* 0x000fe200078e00ff */
[----:B------:R-:W-:Y:S01]  /*18a0*/  SHF.L.U32 R67, R241, 0x8, RZ ;  /* 0x00000008f1437819 */ /* 0x000fe200000006ff */
[----:B------:R-:W4:Y:S01]  /*18b0*/  @!P0 LDC.64 R2, c[0x0][0x228] ;  /* 0x00008a00ff028b82 */ /* 0x000f220000000a00 */
[----:B------:R-:W-:-:S02]  /*18c0*/  SHF.R.S32.HI R60, RZ, 0x5, R62 ;  /* 0x00000005ff3c7819 */ /* 0x000fc4000001143e */
[----:B------:R-:W-:Y:S01]  /*18d0*/  IADD3 R16, P2, R183, R16, RZ ;  /* 0x00000010b7107210 */ /* 0x000fe20007f5e0ff */
[----:B---3--:R-:W-:-:S04]  /*18e0*/  @P0 IMAD.WIDE.U32 R4, R22, R6, RZ ;  /* 0x0000000616040225 */ /* 0x008fc800078e00ff */
[----:B------:R-:W-:Y:S02]  /*18f0*/  @P0 IMAD R7, R22, R7, R5 ;  /* 0x0000000716070224 */ /* 0x000fe400078e0205 */
[----:B------:R-:W-:Y:S02]  /*1900*/  VIADD R22, R8, 0x20 ;  /* 0x0000002008167836 */ /* 0x000fe40000000000 */
[-C--:B----4-:R-:W-:Y:S01]  /*1910*/  @!P0 IMAD R6, R0, R2.reuse, RZ ;  /* 0x0000000200068224 */ /* 0x090fe200078e02ff */
[----:B------:R-:W-:Y:S02]  /*1920*/  LOP3.LUT R0, R9, 0xc0, RZ, 0xc0, !PT ;  /* 0x000000c009007812 */ /* 0x000fe400078ec0ff */
[----:B------:R-:W-:Y:S01]  /*1930*/  SHF.R.S32.HI R9, RZ, 0x1f, R8 ;  /* 0x0000001fff097819 */ /* 0x000fe20000011408 */
[----:B------:R-:W-:Y:S01]  /*1940*/  @!P0 IMAD R6, R246, R3, R6 ;  /* 0x00000003f6068224 */ /* 0x000fe200078e0206 */
[----:B------:R-:W-:Y:S01]  /*1950*/  LOP3.LUT R5, R0, 0x18, R183, 0xf8, !PT ;  /* 0x0000001800057812 */ /* 0x000fe200078ef8b7 */
[----:B------:R-:W-:Y:S01]  /*1960*/  @!P0 IMAD.WIDE.U32 R2, R246, R2, RZ ;  /* 0x00000002f6028225 */ /* 0x000fe200078e00ff */
[----:B------:R-:W-:-:S03]  /*1970*/  SHF.R.U32.HI R0, RZ, 0x3, R0 ;  /* 0x00000003ff007819 */ /* 0x000fc60000011600 */
[----:B------:R-:W-:Y:S01]  /*1980*/  @!P0 IMAD.IADD R7, R3, 0x1, R6 ;  /* 0x0000000103078824 */ /* 0x000fe200078e0206 */
[----:B------:R-:W-:Y:S01]  /*1990*/  LEA.HI R3, R21, R8, RZ, 0x1 ;  /* 0x0000000815037211 */ /* 0x000fe200078f08ff */
[----:B------:R-:W-:Y:S01]  /*19a0*/  @!P0 IMAD.MOV.U32 R4, RZ, RZ, R2 ;  /* 0x000000ffff048224 */ /* 0x000fe200078e0002 */
[----:B------:R-:W-:Y:S01]  /*19b0*/  LOP3.LUT R14, R5, R0, RZ, 0x3c, !PT ;  /* 0x00000000050e7212 */ /* 0x000fe200078e3cff */
[----:B-----5:R-:W-:Y:S01]  /*19c0*/  IMAD.WIDE R10, R27, 0x40, R8 ;  /* 0x000000401b0a7825 */ /* 0x020fe200078e0208 */
[----:B------:R-:W-:Y:S02]  /*19d0*/  SHF.R.S32.HI R0, RZ, 0x1f, R20 ;  /* 0x0000001fff007819 */ /* 0x000fe40000011414 */
[----:B------:R-:W-:Y:S02]  /*19e0*/  LOP3.LUT R3, R3, 0x7fffffe, RZ, 0xc0, !PT ;  /* 0x07fffffe03037812 */ /* 0x000fe400078ec0ff */
[----:B------:R-:W-:Y:S01]  /*19f0*/  IADD3 R2, P0, R183, R4, RZ ;  /* 0x00000004b7027210 */ /* 0x000fe20007f1e0ff */
[----:B------:R-:W-:Y:S01]  /*1a00*/  IMAD R5, R0, UR4, RZ ;  /* 0x0000000400057c24 */ /* 0x000fe2000f8e02ff */
[----:B------:R-:W-:-:S02]  /*1a10*/  IADD3 R3, R8, -R3, RZ ;  /* 0x8000000308037210 */ /* 0x000fc40007ffe0ff */
[----:B------:R-:W-:Y:S02]  /*1a20*/  SHF.R.S32.HI R0, RZ, 0x1f, R183 ;  /* 0x0000001fff007819 */ /* 0x000fe400000114b7 */
[----:B------:R-:W-:Y:S01]  /*1a30*/  IADD3 R6, P1, R183, R12, RZ ;  /* 0x0000000cb7067210 */ /* 0x000fe20007f3e0ff */
[----:B------:R-:W-:Y:S02]  /*1a40*/  IMAD R184, R60, 0x8, R3 ;  /* 0x000000083cb87824 */ /* 0x000fe400078e0203 */
[----:B------:R-:W-:Y:S01]  /*1a50*/  IMAD.X R3, R0, 0x1, R7, P0 ;  /* 0x0000000100037824 */ /* 0x000fe200000e0607 */
[----:B------:R-:W-:Y:S01]  /*1a60*/  ISETP.GE.AND P0, PT, R8, R28, PT ;  /* 0x0000001c0800720c */ /* 0x000fe20003f06270 */
[----:B------:R-:W-:Y:S01]  /*1a70*/  IMAD R12, R20, UR5, R5 ;  /* 0x00000005140c7c24 */ /* 0x000fe2000f8e0205 */
[----:B------:R-:W-:Y:S01]  /*1a80*/  LEA R184, R184, R14, 0x5 ;  /* 0x0000000eb8b87211 */ /* 0x000fe200078e28ff */
[----:B------:R-:W-:Y:S01]  /*1a90*/  IMAD.WIDE.U32 R4, R20, UR4, R2 ;  /* 0x0000000414047c25 */ /* 0x000fe2000f8e0002 */
[----:B------:R-:W-:-:S02]  /*1aa0*/  UMOV UR4, 0x400 ;  /* 0x0000040000047882 */ /* 0x000fc40000000000 */
[----:B-1----:R-:W-:Y:S01]  /*1ab0*/  ULEA UR4, UR8, UR4, 0x18 ;  /* 0x0000000408047291 */ /* 0x002fe2000f8ec03f */
[----:B------:R-:W-:Y:S01]  /*1ac0*/  IMAD.X R7, R0, 0x1, R13, P1 ;  /* 0x0000000100077824 */ /* 0x000fe200008e060d */
[----:B------:R-:W-:Y:S01]  /*1ad0*/  ISETP.GE.AND P1, PT, R22, R28, PT ;  /* 0x0000001c1600720c */ /* 0x000fe20003f26270 */
[----:B------:R-:W-:Y:S02]  /*1ae0*/  IMAD.X R17, R0, 0x1, R17, P2 ;  /* 0x0000000100117824 */ /* 0x000fe400010e0611 */
[----:B------:R-:W-:Y:S01]  /*1af0*/  IMAD R0, R19, UR6, RZ ;  /* 0x0000000613007c24 */ /* 0x000fe2000f8e02ff */
[----:B------:R-:W-:Y:S01]  /*1b00*/  LEA R184, R184, UR4, 0x1 ;  /* 0x00000004b8b87c11 */ /* 0x000fe2000f8e08ff */
[----:B------:R-:W-:-:S04]  /*1b10*/  IMAD.WIDE.U32 R20, R15, UR6, R6 ;  /* 0x000000060f147c25 */ /* 0x000fc8000f8e0006 */
[----:B------:R-:W-:Y:S02]  /*1b20*/  IMAD R19, R15, UR7, R0 ;  /* 0x000000070f137c24 */ /* 0x000fe4000f8e0200 */
[----:B------:R-:W-:Y:S02]  /*1b30*/  IMAD.IADD R14, R48, 0x1, -R67 ;  /* 0x00000001300e7824 */ /* 0x000fe400078e0a43 */
[----:B------:R-:W-:Y:S01]  /*1b40*/  IMAD.IADD R3, R5, 0x1, R12 ;  /* 0x0000000105037824 */ /* 0x000fe200078e020c */
[----:B--2---:R-:W-:Y:S06]  /*1b50*/  @P0 BRA `(.L_x_1194) ;  /* 0x00000000004c0947 */ /* 0x004fec0003800000 */
        /* <DEDUP_REMOVED lines=19> */
.L_x_1194:
[----:B------:R-:W-:Y:S05]  /*1c90*/  BSYNC B0 ;  /* 0x0000000000007941 */ /* 0x000fea0003800000 */
.L_x_1193:
        /* <DEDUP_REMOVED lines=21> */
.L_x_1196:
[----:B------:R-:W-:Y:S05]  /*1df0*/  BSYNC B0 ;  /* 0x0000000000007941 */ /* 0x000fea0003800000 */
.L_x_1195:
        /* <DEDUP_REMOVED lines=8> */
[----:B--2---:R-:W-:Y:S01]  /*1e80*/  VIADD R12, R8, 0xa0 ;  /* 0x000000a0080c7836 */ /* 0x004fe20000000000 */
[----:B------:R-:W-:Y:S01]  /*1e90*/  ISETP.GE.AND P1, PT, R22, R14, PT ;  /* 0x0000000e1600720c */ /* 0x000fe20003f26270 */
[----:B----4-:R-:W-:Y:S01]  /*1ea0*/  IMAD.WIDE.U32 R2, R8, R54, R16 ;  /* 0x0000003608027225 */ /* 0x010fe200078e0010 */
        /* <DEDUP_REMOVED lines=23> */
.L_x_1198:
[----:B------:R-:W-:Y:S05]  /*2020*/  BSYNC B0 ;  /* 0x0000000000007941 */ /* 0x000fea0003800000 */
.L_x_1197:
        /* <DEDUP_REMOVED lines=17> */
.L_x_1200:
[----:B------:R-:W-:Y:S05]  /*2140*/  BSYNC B0 ;  /* 0x0000000000007941 */ /* 0x000fea0003800000 */
.L_x_1199:
[----:B------:R-:W-:Y:S01]  /*2150*/  BSSY B0, `(.L_x_1201) ;  /* 0x0000010000007945 */ /* 0x000fe20003800000 */
[----:B------:R-:W-:-:S03]  /*2160*/  ISETP.GE.AND P1, PT, R13, R14, PT ;  /* 0x0000000e0d00720c */ /* 0x000fc60003f26270 */
[----:B------:R-:W-:Y:S10]  /*2170*/  @P0 BRA `(.L_x_1202) ;  /* 0x0000000000340947 */ /* 0x000ff40003800000 */
        /* <DEDUP_REMOVED lines=13> */
.L_x_1202:
[----:B------:R-:W-:Y:S05]  /*2250*/  BSYNC B0 ;  /* 0x0000000000007941 */ /* 0x000fea0003800000 */
.L_x_1201:
        /* <DEDUP_REMOVED lines=18> */
.L_x_1204:
[----:B------:R-:W-:Y:S05]  /*2380*/  BSYNC B0 ;  /* 0x0000000000007941 */ /* 0x000fea0003800000 */
.L_x_1203:
        /* <DEDUP_REMOVED lines=15> */
.L_x_1206:
[----:B------:R-:W-:Y:S05]  /*2480*/  BSYNC B0 ;  /* 0x0000000000007941 */ /* 0x000fea0003800000 */
.L_x_1205:
        /* <DEDUP_REMOVED lines=18> */
.L_x_1208:
[----:B------:R-:W-:Y:S05]  /*25b0*/  BSYNC B0 ;  /* 0x0000000000007941 */ /* 0x000fea0003800000 */
.L_x_1207:
        /* <DEDUP_REMOVED lines=18> */
.L_x_1210:
[----:B------:R-:W-:Y:S05]  /*26e0*/  BSYNC B0 ;  /* 0x0000000000007941 */ /* 0x000fea0003800000 */
.L_x_1209:
        /* <DEDUP_REMOVED lines=18> */
.L_x_1212:
[----:B------:R-:W-:Y:S05]  /*2810*/  BSYNC B0 ;  /* 0x0000000000007941 */ /* 0x000fea0003800000 */
.L_x_1211:
[----:B------:R-:W0:Y:S01]  /*2820*/  LDGDEPBAR ;  /* 0x00000000000079af */ /* 0x000e220000000000 */
[----:B------:R-:W-:Y:S01]  /*2830*/  ISETP.GE.AND P2, PT, R8, R14, PT ;  /* 0x0000000e0800720c */ /* 0x000fe20003f46270 */
[----:B-1----:R-:W-:Y:S01]  /*2840*/  IMAD R0, R23, R72, RZ ;  /* 0x0000004817007224 */ /* 0x002fe200078e02ff */
[----:B------:R-:W-:Y:S01]  /*2850*/  ULDC.64 UR8, c[0x0][0x220] ;  /* 0x0000880000087ab9 */ /* 0x000fe20000000a00 */
[----:B----4-:R-:W-:Y:S01]  /*2860*/  IMAD.IADD R3, R21, 0x1, R19 ;  /* 0x0000000115037824 */ /* 0x010fe200078e0213 */
[----:B------:R-:W-:Y:S01]  /*2870*/  LEA.HI R4, R26, R61, RZ, 0x4 ;  /* 0x0000003d1a047211 */ /* 0x000fe200078f20ff */
[----:B------:R-:W-:Y:S01]  /*2880*/  IMAD.MOV.U32 R2, RZ, RZ, R20 ;  /* 0x000000ffff027224 */ /* 0x000fe200078e0014 */
[----:B------:R-:W-:Y:S01]  /*2890*/  BSSY B0, `(.L_x_1213) ;  /* 0x000001e000007945 */ /* 0x000fe20003800000 */
[----:B------:R-:W-:Y:S01]  /*28a0*/  IMAD R0, R18, R73, R0 ;  /* 0x0000004912007224 */ /* 0x000fe200078e0200 */
[----:B------:R-:W-:Y:S01]  /*28b0*/  ISETP.GE.AND P1, PT, R22, R14, PT ;  /* 0x0000000e1600720c */ /* 0x000fe20003f26270 */
[----:B------:R-:W-:Y:S01]  /*28c0*/  IMAD.WIDE.U32 R80, R18, R72, R2 ;  /* 0x0000004812507225 */ /* 0x000fe200078e0002 */
[----:B------:R-:W-:-:S02]  /*28d0*/  ISETP.GE.AND P0, PT, R6, R14, PT ;  /* 0x0000000e0600720c */ /* 0x000fc40003f06270 */
[-C--:B------:R-:W-:Y:S01]  /*28e0*/  ISETP.GE.AND P5, PT, R7, R14.reuse, PT ;  /* 0x0000000e0700720c */ /* 0x080fe20003fa6270 */
[----:B------:R-:W-:Y:S01]  /*28f0*/  IMAD.IADD R83, R81, 0x1, R0 ;  /* 0x0000000151537824 */ /* 0x000fe200078e0200 */
[----:B------:R-:W-:Y:S02]  /*2900*/  LEA R52, P3, R80, UR8, 0x1 ;  /* 0x0000000850347c11 */ /* 0x000fe4000f8608ff */
[-C--:B------:R-:W-:Y:S02]  /*2910*/  ISETP.GE.AND P4, PT, R10, R14.reuse, PT ;  /* 0x0000000e0a00720c */ /* 0x080fe40003f86270 */
[----:B------:R-:W-:Y:S02]  /*2920*/  LEA.HI.X R53, R80, UR9, R83, 0x1, P3 ;  /* 0x0000000950357c11 */ /* 0x000fe400098f0c53 */
        /* <DEDUP_REMOVED lines=20> */
.L_x_1214:
[----:B------:R-:W-:Y:S05]  /*2a70*/  BSYNC B0 ;  /* 0x0000000000007941 */ /* 0x000fea0003800000 */
.L_x_1213:
[----:B-1----:R-:W-:Y:S01]  /*2a80*/  LOP3.LUT R2, R25, 0xfffffff8, RZ, 0xc0, !PT ;  /* 0xfffffff819027812 */ /* 0x002fe200078ec0ff */
[----:B------:R1:W-:Y:S01]  /*2a90*/  @P1 STS.128 [R184+0x5800], RZ ;  /* 0x005800ffb8001388 */ /* 0x0003e20000000c00 */
[----:B------:R-:W-:Y:S01]  /*2aa0*/  ISETP.GE.AND P2, PT, R11, R14, PT ;  /* 0x0000000e0b00720c */ /* 0x000fe20003f46270 */
[C---:B------:R-:W-:Y:S01]  /*2ab0*/  IMAD.IADD R11, R61.reuse, 0x1, -R0 ;  /* 0x000000013d0b7824 */ /* 0x040fe200078e0a00 */
[----:B------:R-:W-:Y:S01]  /*2ac0*/  SHF.R.S32.HI R9, RZ, 0x4, R4 ;  /* 0x00000004ff097819 */ /* 0x000fe20000011404 */
[----:B------:R-:W-:Y:S01]  /*2ad0*/  IMAD.IADD R2, R61, 0x1, -R2 ;  /* 0x000000013d027824 */ /* 0x000fe200078e0a02 */
[----:B------:R-:W-:Y:S01]  /*2ae0*/  LEA.HI R4, R25, R24, RZ, 0x1 ;  /* 0x0000001819047211 */ /* 0x000fe200078f08ff */
[----:B------:R-:W-:Y:S01]  /*2af0*/  BSSY B0, `(.L_x_1215) ;  /* 0x0000030000007945 */ /* 0x000fe20003800000 */
[----:B------:R-:W-:Y:S02]  /*2b00*/  LEA.HI R0, R11, R11, RZ, 0x1 ;  /* 0x0000000b0b007211 */ /* 0x000fe400078f08ff */
[----:B------:R-:W-:-:S02]  /*2b10*/  LEA.HI R3, R2, R2, RZ, 0x1 ;  /* 0x0000000202037211 */ /* 0x000fc400078f08ff */
[----:B------:R-:W-:Y:S02]  /*2b20*/  LOP3.LUT R4, R4, 0xfffffffe, RZ, 0xc0, !PT ;  /* 0xfffffffe04047812 */ /* 0x000fe400078ec0ff */
[--C-:B------:R-:W-:Y:S02]  /*2b30*/  SHF.R.S32.HI R6, RZ, 0x1, R0.reuse ;  /* 0x00000001ff067819 */ /* 0x100fe40000011400 */
[----:B------:R-:W-:Y:S01]  /*2b40*/  SHF.R.S32.HI R5, RZ, 0x1f, R0 ;  /* 0x0000001fff057819 */ /* 0x000fe20000011400 */
[----:B------:R-:W-:Y:S01]  /*2b50*/  IMAD.IADD R10, R24, 0x1, -R4 ;  /* 0x00000001180a7824 */ /* 0x000fe200078e0a04 */
[----:B------:R-:W-:Y:S02]  /*2b60*/  LOP3.LUT R8, R3, 0xfffffffe, RZ, 0xc0, !PT ;  /* 0xfffffffe03087812 */ /* 0x000fe400078ec0ff */
[----:B------:R-:W-:Y:S02]  /*2b70*/  LEA.HI R7, R9, R9, RZ, 0x1 ;  /* 0x0000000909077211 */ /* 0x000fe400078f08ff */
[----:B------:R-:W-:Y:S01]  /*2b80*/  LEA.HI R4, R5, R6, RZ, 0x2 ;  /* 0x0000000605047211 */ /* 0x000fe200078f10ff */
[----:B------:R-:W-:Y:S01]  /*2b90*/  IMAD.IADD R8, R2, 0x1, -R8 ;  /* 0x0000000102087824 */ /* 0x000fe200078e0a08 */
[----:B------:R-:W-:-:S02]  /*2ba0*/  LOP3.LUT R7, R7, 0xfffffffe, RZ, 0xc0, !PT ;  /* 0xfffffffe07077812 */ /* 0x000fc400078ec0ff */
[----:B------:R-:W-:Y:S02]  /*2bb0*/  SHF.R.S32.HI R2, RZ, 0x1f, R11 ;  /* 0x0000001fff027819 */ /* 0x000fe4000001140b */
[----:B------:R-:W-:Y:S01]  /*2bc0*/  LOP3.LUT R4, R4, 0xfffffffc, RZ, 0xc0, !PT ;  /* 0xfffffffc04047812 */ /* 0x000fe200078ec0ff */
[----:B------:R-:W-:Y:S01]  /*2bd0*/  IMAD.IADD R7, R9, 0x1, -R7 ;  /* 0x0000000109077824 */ /* 0x000fe200078e0a07 */
[----:B------:R-:W-:Y:S02]  /*2be0*/  LOP3.LUT R0, R0, 0x7fffffe, RZ, 0xc0, !PT ;  /* 0x07fffffe00007812 */ /* 0x000fe400078ec0ff */
[----:B------:R-:W-:Y:S01]  /*2bf0*/  LEA.HI R2, R2, R11, RZ, 0x3 ;  /* 0x0000000b02027211 */ /* 0x000fe200078f18ff */
[----:B------:R-:W-:Y:S01]  /*2c00*/  IMAD.IADD R9, R6, 0x1, -R4 ;  /* 0x0000000106097824 */ /* 0x000fe200078e0a04 */
[----:B------:R-:W-:Y:S01]  /*2c10*/  SHF.R.S32.HI R20, RZ, 0x1, R3 ;  /* 0x00000001ff147819 */ /* 0x000fe20000011403 */
[----:B------:R-:W-:Y:S02]  /*2c20*/  IMAD.IADD R51, R11, 0x1, -R0 ;  /* 0x000000010b337824 */ /* 0x000fe400078e0a00 */
[----:B------:R-:W-:-:S02]  /*2c30*/  IMAD.SHL.U32 R4, R2, 0x20, RZ ;  /* 0x0000002002047824 */ /* 0x000fc400078e00ff */
[----:B------:R-:W-:Y:S02]  /*2c40*/  IMAD.SHL.U32 R0, R20, 0x40, RZ ;  /* 0x0000004014007824 */ /* 0x000fe400078e00ff */
[----:B------:R-:W-:Y:S01]  /*2c50*/  IMAD.SHL.U32 R2, R9, 0x40, RZ ;  /* 0x0000004009027824 */ /* 0x000fe200078e00ff */
[----:B------:R-:W-:Y:S01]  /*2c60*/  LOP3.LUT R50, R4, 0xffffff00, RZ, 0xc0, !PT ;  /* 0xffffff0004327812 */ /* 0x000fe200078ec0ff */
[----:B------:R-:W-:Y:S01]  /*2c70*/  IMAD.SHL.U32 R3, R10, 0x8, RZ ;  /* 0x000000080a037824 */ /* 0x000fe200078e00ff */
[----:B------:R-:W-:Y:S01]  /*2c80*/  LOP3.LUT R0, R0, 0xc0, RZ, 0xc0, !PT ;  /* 0x000000c000007812 */ /* 0x000fe200078ec0ff */
[C---:B------:R-:W-:Y:S01]  /*2c90*/  IMAD.SHL.U32 R6, R7.reuse, 0x8, RZ ;  /* 0x0000000807067824 */ /* 0x040fe200078e00ff */
[----:B------:R-:W-:Y:S02]  /*2ca0*/  LOP3.LUT R2, R2, 0xc0, RZ, 0xc0, !PT ;  /* 0x000000c002027812 */ /* 0x000fe400078ec0ff */
[----:B------:R-:W-:Y:S02]  /*2cb0*/  LOP3.LUT R5, R0, 0x8, R3, 0xf8, !PT ;  /* 0x0000000800057812 */ /* 0x000fe400078ef803 */
[----:B------:R-:W-:Y:S01]  /*2cc0*/  LOP3.LUT R4, R2, 0x8, R6, 0xf8, !PT ;  /* 0x0000000802047812 */ /* 0x000fe200078ef806 */
[----:B------:R-:W-:Y:S01]  /*2cd0*/  IMAD R6, R7, 0x8, R8 ;  /* 0x0000000807067824 */ /* 0x000fe200078e0208 */
[----:B------:R-:W-:Y:S01]  /*2ce0*/  SHF.R.U32.HI R3, RZ, 0x3, R0 ;  /* 0x00000003ff037819 */ /* 0x000fe20000011600 */
[----:B------:R-:W-:Y:S01]  /*2cf0*/  IMAD R0, R60, 0x200, R50 ;  /* 0x000002003c007824 */ /* 0x000fe200078e0232 */
[----:B------:R-:W-:-:S02]  /*2d00*/  SHF.R.U32.HI R2, RZ, 0x3, R2 ;  /* 0x00000003ff027819 */ /* 0x000fc40000011602 */
[----:B------:R-:W-:Y:S02]  /*2d10*/  LOP3.LUT R5, R5, R3, RZ, 0x3c, !PT ;  /* 0x0000000305057212 */ /* 0x000fe400078e3cff */
[----:B------:R-:W-:Y:S01]  /*2d20*/  LOP3.LUT R153, R4, R2, RZ, 0x3c, !PT ;  /* 0x0000000204997212 */ /* 0x000fe200078e3cff */
[----:B------:R-:W-:Y:S01]  /*2d30*/  IMAD R4, R51, 0x20, R0 ;  /* 0x0000002033047824 */ /* 0x000fe200078e0200 */
        /* <DEDUP_REMOVED lines=11> */
.L_x_1216:
[----:B------:R-:W-:Y:S05]  /*2df0*/  BSYNC B0 ;  /* 0x0000000000007941 */ /* 0x000fea0003800000 */
.L_x_1215:
[----:B------:R2:W-:Y:S01]  /*2e00*/  @P0 STS.128 [R184+0x6000], RZ ;  /* 0x006000ffb8000388 */ /* 0x0005e20000000c00 */
[----:B------:R-:W-:Y:S01]  /*2e10*/  IMAD.U32 R0, R6, 0x20, R5 ;  /* 0x0000002006007824 */ /* 0x000fe200078e0005 */
[----:B------:R-:W-:Y:S01]  /*2e20*/  BSSY B0, `(.L_x_1217) ;  /* 0x0000010000007945 */ /* 0x000fe20003800000 */
[----:B-1----:R-:W-:Y:S01]  /*2e30*/  IMAD.IADD R2, R153, 0x1, R4 ;  /* 0x0000000199027824 */ /* 0x002fe200078e0204 */
        /* <DEDUP_REMOVED lines=14> */
.L_x_1218:
[----:B------:R-:W-:Y:S05]  /*2f20*/  BSYNC B0 ;  /* 0x0000000000007941 */ /* 0x000fea0003800000 */
.L_x_1217:
        /* <DEDUP_REMOVED lines=16> */
.L_x_1220:
[----:B------:R-:W-:Y:S05]  /*3030*/  BSYNC B0 ;  /* 0x0000000000007941 */ /* 0x000fea0003800000 */
.L_x_1219:
        /* <DEDUP_REMOVED lines=13> */
.L_x_1222:
[----:B------:R-:W-:Y:S05]  /*3110*/  BSYNC B0 ;  /* 0x0000000000007941 */ /* 0x000fea0003800000 */
.L_x_1221:
        /* <DEDUP_REMOVED lines=16> */
.L_x_1224:
[----:B------:R-:W-:Y:S05]  /*3220*/  BSYNC B0 ;  /* 0x0000000000007941 */ /* 0x000fea0003800000 */
.L_x_1223:
        /* <DEDUP_REMOVED lines=16> */
.L_x_1226:
[----:B------:R-:W-:Y:S05]  /*3330*/  BSYNC B0 ;  /* 0x0000000000007941 */ /* 0x000fea0003800000 */
.L_x_1225:
        /* <DEDUP_REMOVED lines=16> */
.L_x_1228:
[----:B------:R-:W-:Y:S05]  /*3440*/  BSYNC B0 ;  /* 0x0000000000007941 */ /* 0x000fea0003800000 */
.L_x_1227:
[----:B------:R-:W-:Y:S01]  /*3450*/  LDSM.16.M88.4 R12, [R166] ;  /* 0x00000000a60c783b */ /* 0x000fe20000000200 */
[----:B------:R-:W-:Y:S01]  /*3460*/  LOP3.LUT P0, RZ, R20, 0x2, RZ, 0xc0, !PT ;  /* 0x0000000214ff7812 */ /* 0x000fe2000780c0ff */
[----:B------:R-:W-:Y:S01]  /*3470*/  IMAD.MOV.U32 R0, RZ, RZ, 0x10 ;  /* 0x00000010ff007424 */ /* 0x000fe200078e00ff */
[----:B------:R-:W-:Y:S01]  /*3480*/  LOP3.LUT P1, RZ, R9, 0x2, RZ, 0xc0, !PT ;  /* 0x0000000209ff7812 */ /* 0x000fe2000782c0ff */
[----:B------:R-:W5:Y:S01]  /*3490*/  LDSM.16.M88.4 R16, [R134+0x1000] ;  /* 0x001000008610783b */ /* 0x000f620000000200 */
[----:B-1----:R-:W-:Y:S01]  /*34a0*/  VIADD R2, R134, 0x1000 ;  /* 0x0000100086027836 */ /* 0x002fe20000000000 */
[----:B------:R-:W-:Y:S01]  /*34b0*/  ULDC UR5, c[0x0][0x39c] ;  /* 0x0000e70000057ab9 */ /* 0x000fe20000000800 */
[----:B------:R-:W-:Y:S01]  /*34c0*/  SEL R0, R0, 0xfffffff0, !P1 ;  /* 0xfffffff000007807 */ /* 0x000fe20004800000 */
[----:B------:R-:W-:Y:S01]  /*34d0*/  VIADD R165, R134, 0x1020 ;  /* 0x0000102086a57836 */ /* 0x000fe20000000000 */
[----:B------:R-:W-:Y:S01]  /*34e0*/  LDSM.16.M88.4 R28, [R134+0x1400] ;  /* 0x00140000861c783b */ /* 0x000fe20000000200 */
[----:B------:R-:W-:-:S02]  /*34f0*/  IMAD R127, R51, 0x20, R50 ;  /* 0x00000020337f7824 */ /* 0x000fc400078e0232 */
[----:B------:R-:W-:Y:S01]  /*3500*/  IMAD R167, R0, 0x2, R166 ;  /* 0x0000000200a77824 */ /* 0x000fe200078e02a6 */
[----:B------:R-:W-:Y:S01]  /*3510*/  LDSM.16.M88.4 R40, [R134+0x1800] ;  /* 0x001800008628783b */ /* 0x000fe20000000200 */
[----:B------:R-:W-:-:S03]  /*3520*/  @P0 VIADD R165, R2, 0xffffffe0 ;  /* 0xffffffe002a50836 */ /* 0x000fc60000000000 */
[----:B------:R-:W-:Y:S01]  /*3530*/  LDSM.16.M88.4 R4, [R167] ;  /* 0x00000000a704783b */ /* 0x000fe20000000200 */
[C---:B------:R-:W-:Y:S02]  /*3540*/  VIADD R182, R165.reuse, 0x400 ;  /* 0x00000400a5b67836 */ /* 0x040fe40000000000 */
[C---:B------:R-:W-:Y:S01]  /*3550*/  VIADD R181, R165.reuse, 0x800 ;  /* 0x00000800a5b57836 */ /* 0x040fe20000000000 */
[----:B------:R-:W1:Y:S01]  /*3560*/  LDSM.16.M88.4 R20, [R165] ;  /* 0x00000000a514783b */ /* 0x000e620000000200 */
[C---:B------:R-:W-:Y:S02]  /*3570*/  VIADD R180, R165.reuse, 0xc00 ;  /* 0x00000c00a5b47836 */ /* 0x040fe40000000000 */
[C---:B------:R-:W-:Y:S01]  /*3580*/  VIADD R179, R165.reuse, 0x1000 ;  /* 0x00001000a5b37836 */ /* 0x040fe20000000000 */
[----:B------:R-:W2:Y:S01]  /*3590*/  LDSM.16.M88.4 R32, [R165+0x400] ;  /* 0x00040000a520783b */ /* 0x000ea20000000200 */
[C---:B------:R-:W-:Y:S02]  /*35a0*/  VIADD R178, R165.reuse, 0x1400 ;  /* 0x00001400a5b27836 */ /* 0x040fe40000000000 */
[C---:B------:R-:W-:Y:S01]  /*35b0*/  VIADD R177, R165.reuse, 0x1800 ;  /* 0x00001800a5b17836 */ /* 0x040fe20000000000 */
[----:B------:R-:W3:Y:S01]  /*35c0*/  LDSM.16.M88.4 R36, [R165+0x800] ;  /* 0x00080000a524783b */ /* 0x000ee20000000200 */
[----:B------:R-:W-:-:S02]  /*35d0*/  VIADD R176, R165, 0x1c00 ;  /* 0x00001c00a5b07836 */ /* 0x000fc40000000000 */
[C---:B------:R-:W-:Y:S01]  /*35e0*/  VIADD R175, R165.reuse, 0x2000 ;  /* 0x00002000a5af7836 */ /* 0x040fe20000000000 */
[----:B------:R-:W4:Y:S01]  /*35f0*/  LDSM.16.M88.4 R44, [R134+0x1c00] ;  /* 0x001c0000862c783b */ /* 0x000f220000000200 */
[C---:B------:R-:W-:Y:S02]  /*3600*/  VIADD R174, R165.reuse, 0x2400 ;  /* 0x00002400a5ae7836 */ /* 0x040fe40000000000 */
[C---:B------:R-:W-:Y:S01]  /*3610*/  VIADD R173, R165.reuse, 0x2800 ;  /* 0x00002800a5ad7836 */ /* 0x040fe20000000000 */
[----:B------:R-:W0:Y:S01]  /*3620*/  LDGDEPBAR ;  /* 0x00000000000079af */ /* 0x000e220000000000 */
[C---:B------:R-:W-:Y:S02]  /*3630*/  VIADD R172, R165.reuse, 0x2c00 ;  /* 0x00002c00a5ac7836 */ /* 0x040fe40000000000 */
[C---:B------:R-:W-:Y:S02]  /*3640*/  VIADD R171, R165.reuse, 0x3000 ;  /* 0x00003000a5ab7836 */ /* 0x040fe40000000000 */
[C---:B------:R-:W-:Y:S01]  /*3650*/  VIADD R170, R165.reuse, 0x3400 ;  /* 0x00003400a5aa7836 */ /* 0x040fe20000000000 */
[----:B-----5:R-:W-:Y:S01]  /*3660*/  HMMA.16816.F32.BF16 R8, R12, R16, RZ ;  /* 0x000000100c08723c */ /* 0x020fe200000418ff */
[----:B------:R-:W-:-:S02]  /*3670*/  VIADD R169, R165, 0x3800 ;  /* 0x00003800a5a97836 */ /* 0x000fc40000000000 */
[----:B------:R-:W-:-:S03]  /*3680*/  VIADD R168, R165, 0x3c00 ;  /* 0x00003c00a5a87836 */ /* 0x000fc60000000000 */
[----:B------:R-:W-:-:S15]  /*3690*/  HMMA.16816.F32.BF16 R16, R12, R18, RZ ;  /* 0x000000120c10723c */ /* 0x000fde00000418ff */
[----:B------:R-:W-:-:S03]  /*36a0*/  NOP ;  /* 0x0000000000007918 */ /* 0x000fc60000000000 */
[----:B-1----:R-:W-:Y:S06]  /*36b0*/  HMMA.16816.F32.BF16 R56, R4, R20, R8 ;  /* 0x000000140438723c */ /* 0x002fec0000041808 */
[----:B------:R-:W-:Y:S06]  /*36c0*/  HMMA.16816.F32.BF16 R8, R12, R28, RZ ;  /* 0x0000001c0c08723c */ /* 0x000fec00000418ff */
[----:B------:R-:W-:Y:S06]  /*36d0*/  HMMA.16816.F32.BF16 R16, R4, R22, R16 ;  /* 0x000000160410723c */ /* 0x000fec0000041810 */
[----:B------:R-:W-:Y:S06]  /*36e0*/  HMMA.16816.F32.BF16 R20, R12, R40, RZ ;  /* 0x000000280c14723c */ /* 0x000fec00000418ff */
[----:B------:R-:W-:-:S04]  /*36f0*/  FMUL.FTZ R2, R58, UR5 ;  /* 0x000000053a027c20 */ /* 0x000fc80008410000 */
[----:B------:R1:W-:Y:S02]  /*3700*/  MUFU.TANH R132, R2 ;  /* 0x0000000200847308 */ /* 0x0003e40000002400 */
[----:B--2---:R-:W-:Y:S06]  /*3710*/  HMMA.16816.F32.BF16 R24, R4, R32, R8 ;  /* 0x000000200418723c */ /* 0x004fec0000041808 */
[----:B------:R-:W-:Y:S01]  /*3720*/  HMMA.16816.F32.BF16 R8, R12, R30, RZ ;  /* 0x0000001e0c08723c */ /* 0x000fe200000418ff */
[----:B-1----:R-:W-:-:S04]  /*3730*/  FMUL.FTZ R2, R57, UR5 ;  /* 0x0000000539027c20 */ /* 0x002fc80008410000 */
[----:B------:R1:W2:-:S15]  /*3740*/  MUFU.TANH R119, R2 ;  /* 0x0000000200777308 */ /* 0x00029e0000002400 */
[----:B------:R-:W-:-:S04]  /*3750*/  NOP ;  /* 0x0000000000007918 */ /* 0x000fc80000000000 */
[----:B------:R-:W-:Y:S01]  /*3760*/  HMMA.16816.F32.BF16 R8, R4, R34, R8 ;  /* 0x000000220408723c */ /* 0x000fe20000041808 */
[----:B-1----:R-:W-:-:S05]  /*3770*/  FMUL.FTZ R2, R59, UR5 ;  /* 0x000000053b027c20 */ /* 0x002fca0008410000 */
[----:B---3--:R-:W-:Y:S01]  /*3780*/  HMMA.16816.F32.BF16 R32, R4, R36, R20 ;  /* 0x000000240420723c */ /* 0x008fe20000041814 */
[----:B------:R1:W-:Y:S05]  /*3790*/  MUFU.TANH R130, R2 ;  /* 0x0000000200827308 */ /* 0x0003ea0000002400 */
[----:B----4-:R-:W-:Y:S01]  /*37a0*/  HMMA.16816.F32.BF16 R20, R12, R44, RZ ;  /* 0x0000002c0c14723c */ /* 0x010fe200000418ff */
[----:B-1----:R-:W-:-:S04]  /*37b0*/  FMUL.FTZ R2, R16, UR5 ;  /* 0x0000000510027c20 */ /* 0x002fc80008410000 */
[----:B------:R1:W3:Y:S02]  /*37c0*/  MUFU.TANH R122, R2 ;  /* 0x00000002007a7308 */ /* 0x0002e40000002400 */
[----:B-1----:R-:W-:-:S06]  /*37d0*/  FMUL.FTZ R2, R17, UR5 ;  /* 0x0000000511027c20 */ /* 0x002fcc0008410000 */
[----:B------:R1:W-:Y:S02]  /*37e0*/  MUFU.TANH R121, R2 ;  /* 0x0000000200797308 */ /* 0x0003e40000002400 */
[----:B-1----:R-:W-:-:S06]  /*37f0*/  FMUL.FTZ R2, R18, UR5 ;  /* 0x0000000512027c20 */ /* 0x002fcc0008410000 */
[----:B------:R1:W4:Y:S02]  /*3800*/  MUFU.TANH R142, R2 ;  /* 0x00000002008e7308 */ /* 0x0003240000002400 */
[----:B-1----:R-:W-:Y:S02]  /*3810*/  FMUL.FTZ R2, R19, UR5 ;  /* 0x0000000513027c20 */ /* 0x002fe40008410000 */
[----:B------:R-:W-:Y:S01]  /*3820*/  HMMA.16816.F32.BF16 R16, R12, R42, RZ ;  /* 0x0000002a0c10723c */ /* 0x000fe200000418ff */
[----:B------:R-:W-:Y:S03]  /*3830*/  LDSM.16.M88.4 R40, [R134+0x2000] ;  /* 0x002000008628783b */ /* 0x000fe60000000200 */
[----:B------:R1:W5:Y:S02]  /*3840*/  MUFU.TANH R135, R2 ;  /* 0x0000000200877308 */ /* 0x0003640000002400 */
[----:B-1----:R-:W-:-:S06]  /*3850*/  FMUL.FTZ R2, R24, UR5 ;  /* 0x0000000518027c20 */ /* 0x002fcc0008410000 */
[----:B------:R1:W-:Y:S02]  /*3860*/  MUFU.TANH R120, R2 ;  /* 0x0000000200787308 */ /* 0x0003e40000002400 */
[----:B-1----:R-:W-:-:S06]  /*3870*/  FMUL.FTZ R2, R25, UR5 ;  /* 0x0000000519027c20 */ /* 0x002fcc0008410000 */
[----:B------:R1:W5:Y:S02]  /*3880*/  MUFU.TANH R118, R2 ;  /* 0x0000000200767308 */ /* 0x0003640000002400 */
[----:B-1----:R-:W-:-:S06]  /*3890*/  FMUL.FTZ R2, R26, UR5 ;  /* 0x000000051a027c20 */ /* 0x002fcc0008410000 */
[----:B------:R1:W-:Y:S02]  /*38a0*/  MUFU.TANH R133, R2 ;  /* 0x0000000200857308 */ /* 0x0003e40000002400 */
[----:B-1----:R-:W-:Y:S02]  /*38b0*/  FMUL.FTZ R2, R27, UR5 ;  /* 0x000000051b027c20 */ /* 0x002fe40008410000 */
[----:B------:R-:W1:Y:S04]  /*38c0*/  LDSM.16.M88.4 R24, [R165+0xc00] ;  /* 0x000c0000a518783b */ /* 0x000e680000000200 */
[----:B------:R2:W5:Y:S02]  /*38d0*/  MUFU.TANH R138, R2 ;  /* 0x00000002008a7308 */ /* 0x0005640000002400 */
[----:B--2---:R-:W-:-:S06]  /*38e0*/  FMUL.FTZ R2, R8, UR5 ;  /* 0x0000000508027c20 */ /* 0x004fcc0008410000 */
[----:B------:R2:W5:Y:S02]  /*38f0*/  MUFU.TANH R117, R2 ;  /* 0x0000000200757308 */ /* 0x0005640000002400 */
[----:B--2---:R-:W-:Y:S01]  /*3900*/  FMUL.FTZ R2, R9, UR5 ;  /* 0x0000000509027c20 */ /* 0x004fe20008410000 */
[----:B-1----:R-:W-:Y:S05]  /*3910*/  HMMA.16816.F32.BF16 R28, R4, R24, R20 ;  /* 0x00000018041c723c */ /* 0x002fea0000041814 */
[----:B------:R1:W-:Y:S01]  /*3920*/  MUFU.TANH R116, R2 ;  /* 0x0000000200747308 */ /* 0x0003e20000002400 */
[----:B------:R-:W-:Y:S01]  /*3930*/  HMMA.16816.F32.BF16 R20, R12, R40, RZ ;  /* 0x000000280c14723c */ /* 0x000fe200000418ff */
[----:B-1----:R-:W-:-:S06]  /*3940*/  FMUL.FTZ R2, R10, UR5 ;  /* 0x000000050a027c20 */ /* 0x002fcc0008410000 */
[----:B------:R1:W2:Y:S02]  /*3950*/  MUFU.TANH R136, R2 ;  /* 0x0000000200887308 */ /* 0x0002a40000002400 */
[----:B-1----:R-:W-:Y:S02]  /*3960*/  FMUL.FTZ R2, R11, UR5 ;  /* 0x000000050b027c20 */ /* 0x002fe40008410000 */
[----:B------:R-:W-:Y:S01]  /*3970*/  HMMA.16816.F32.BF16 R8, R4, R38, R16 ;  /* 0x000000260408723c */ /* 0x000fe20000041810 */
[----:B------:R-:W-:Y:S03]  /*3980*/  LDSM.16.M88.4 R36, [R134+0x2400] ;  /* 0x002400008624783b */ /* 0x000fe60000000200 */
[----:B------:R1:W2:Y:S02]  /*3990*/  MUFU.TANH R139, R2 ;  /* 0x00000002008b7308 */ /* 0x0002a40000002400 */
[----:B------:R-:W-:Y:S01]  /*39a0*/  HMMA.16816.F32.BF16 R16, R12, R46, RZ ;  /* 0x0000002e0c10723c */ /* 0x000fe200000418ff */
[----:B------:R-:W-:Y:S01]  /*39b0*/  LDSM.16.M88.4 R44, [R134+0x2c00] ;  /* 0x002c0000862c783b */ /* 0x000fe20000000200 */
[----:B-1----:R-:W-:-:S04]  /*39c0*/  FMUL.FTZ R2, R32, UR5 ;  /* 0x0000000520027c20 */ /* 0x002fc80008410000 */
[----:B------:R1:W-:Y:S02]  /*39d0*/  MUFU.TANH R115, R2 ;  /* 0x0000000200737308 */ /* 0x0003e40000002400 */
[----:B-1----:R-:W-:-:S06]  /*39e0*/  FMUL.FTZ R2, R33, UR5 ;  /* 0x0000000521027c20 */ /* 0x002fcc0008410000 */
[----:B------:R1:W2:Y:S02]  /*39f0*/  MUFU.TANH R113, R2 ;  /* 0x0000000200717308 */ /* 0x0002a40000002400 */
[----:B-1----:R-:W-:-:S06]  /*3a00*/  FMUL.FTZ R2, R34, UR5 ;  /* 0x0000000522027c20 */ /* 0x002fcc0008410000 */
[----:B------:R1:W-:Y:S02]  /*3a10*/  MUFU.TANH R131, R2 ;  /* 0x0000000200837308 */ /* 0x0003e40000002400 */
[----:B-1----:R-:W-:Y:S02]  /*3a20*/  FMUL.FTZ R2, R35, UR5 ;  /* 0x0000000523027c20 */ /* 0x002fe40008410000 */
[----:B------:R-:W1:Y:S04]  /*3a30*/  LDSM.16.M88.4 R32, [R165+0x1000] ;  /* 0x00100000a520783b */ /* 0x000e680000000200 */
[----:B------:R3:W2:Y:S02]  /*3a40*/  MUFU.TANH R129, R2 ;  /* 0x0000000200817308 */ /* 0x0006a40000002400 */
[----:B---3--:R-:W-:-:S06]  /*3a50*/  FMUL.FTZ R2, R8, UR5 ;  /* 0x0000000508027c20 */ /* 0x008fcc0008410000 */
[----:B------:R3:W-:Y:S02]  /*3a60*/  MUFU.TANH R112, R2 ;  /* 0x0000000200707308 */ /* 0x0007e40000002400 */
[----:B---3--:R-:W-:-:S06]  /*3a70*/  FMUL.FTZ R2, R9, UR5 ;  /* 0x0000000509027c20 */ /* 0x008fcc0008410000 */
[----:B------:R3:W2:Y:S02]  /*3a80*/  MUFU.TANH R111, R2 ;  /* 0x00000002006f7308 */ /* 0x0006a40000002400 */
[----:B---3--:R-:W-:-:S06]  /*3a90*/  FMUL.FTZ R2, R10, UR5 ;  /* 0x000000050a027c20 */ /* 0x008fcc0008410000 */
[----:B------:R3:W-:Y:S02]  /*3aa0*/  MUFU.TANH R137, R2 ;  /* 0x0000000200897308 */ /* 0x0007e40000002400 */
[----:B---3--:R-:W-:Y:S02]  /*3ab0*/  FMUL.FTZ R2, R11, UR5 ;  /* 0x000000050b027c20 */ /* 0x008fe40008410000 */
[----:B------:R-:W-:Y:S04]  /*3ac0*/  HMMA.16816.F32.BF16 R8, R4, R26, R16 ;  /* 0x0000001a0408723c */ /* 0x000fe80000041810 */
[----:B------:R3:W2:Y:S02]  /*3ad0*/  MUFU.TANH R141, R2 ;  /* 0x00000002008d7308 */ /* 0x0006a40000002400 */
[----:B------:R-:W-:Y:S01]  /*3ae0*/  HMMA.16816.F32.BF16 R16, R12, R42, RZ ;  /* 0x0000002a0c10723c */ /* 0x000fe200000418ff */
[----:B------:R-:W4:Y:S05]  /*3af0*/  LDSM.16.M88.4 R40, [R165+0x1400] ;  /* 0x00140000a528783b */ /* 0x000f2a0000000200 */
[----:B-1----:R-:W-:Y:S06]  /*3b00*/  HMMA.16816.F32.BF16 R24, R4, R32, R20 ;  /* 0x000000200418723c */ /* 0x002fec0000041814 */
[----:B------:R-:W-:Y:S01]  /*3b10*/  HMMA.16816.F32.BF16 R20, R12, R36, RZ ;  /* 0x000000240c14723c */ /* 0x000fe200000418ff */
[----:B---3--:R-:W-:-:S04]  /*3b20*/  FMUL.FTZ R2, R28, UR5 ;  /* 0x000000051c027c20 */ /* 0x008fc80008410000 */
[----:B------:R1:W-:Y:S02]  /*3b30*/  MUFU.TANH R110, R2 ;  /* 0x00000002006e7308 */ /* 0x0003e40000002400 */
[----:B-1----:R-:W-:-:S06]  /*3b40*/  FMUL.FTZ R2, R29, UR5 ;  /* 0x000000051d027c20 */ /* 0x002fcc0008410000 */
[----:B------:R1:W3:Y:S02]  /*3b50*/  MUFU.TANH R109, R2 ;  /* 0x00000002006d7308 */ /* 0x0002e40000002400 */
[----:B-1----:R-:W-:-:S06]  /*3b60*/  FMUL.FTZ R2, R30, UR5 ;  /* 0x000000051e027c20 */ /* 0x002fcc0008410000 */
[----:B------:R1:W-:Y:S02]  /*3b70*/  MUFU.TANH R143, R2 ;  /* 0x00000002008f7308 */ /* 0x0003e40000002400 */
[----:B-1----:R-:W-:Y:S02]  /*3b80*/  FMUL.FTZ R2, R31, UR5 ;  /* 0x000000051f027c20 */ /* 0x002fe40008410000 */
[----:B----4-:R-:W-:Y:S04]  /*3b90*/  HMMA.16816.F32.BF16 R28, R4, R40, R20 ;  /* 0x00000028041c723c */ /* 0x010fe80000041814 */
[----:B------:R1:W4:Y:S02]  /*3ba0*/  MUFU.TANH R140, R2 ;  /* 0x00000002008c7308 */ /* 0x0003240000002400 */
[----:B-1----:R-:W-:-:S06]  /*3bb0*/  FMUL.FTZ R2, R8, UR5 ;  /* 0x0000000508027c20 */ /* 0x002fcc0008410000 */
[----:B------:R1:W4:Y:S02]  /*3bc0*/  MUFU.TANH R108, R2 ;  /* 0x00000002006c7308 */ /* 0x0003240000002400 */
[----:B-1----:R-:W-:-:S06]  /*3bd0*/  FMUL.FTZ R2, R9, UR5 ;  /* 0x0000000509027c20 */ /* 0x002fcc0008410000 */
[----:B------:R1:W-:Y:S02]  /*3be0*/  MUFU.TANH R106, R2 ;  /* 0x00000002006a7308 */ /* 0x0003e40000002400 */
[----:B-1----:R-:W-:-:S06]  /*3bf0*/  FMUL.FTZ R2, R10, UR5 ;  /* 0x000000050a027c20 */ /* 0x002fcc0008410000 */
[----:B------:R1:W4:Y:S02]  /*3c00*/  MUFU.TANH R144, R2 ;  /* 0x0000000200907308 */ /* 0x0003240000002400 */
[----:B-1----:R-:W-:Y:S02]  /*3c10*/  FMUL.FTZ R2, R11, UR5 ;  /* 0x000000050b027c20 */ /* 0x002fe40008410000 */
[----:B------:R-:W-:Y:S01]  /*3c20*/  HMMA.16816.F32.BF16 R8, R4, R34, R16 ;  /* 0x000000220408723c */ /* 0x000fe20000041810 */
[----:B------:R-:W1:Y:S03]  /*3c30*/  LDSM.16.M88.4 R32, [R134+0x2800] ;  /* 0x002800008620783b */ /* 0x000e660000000200 */
[----:B------:R5:W4:Y:S02]  /*3c40*/  MUFU.TANH R145, R2 ;  /* 0x0000000200917308 */ /* 0x000b240000002400 */
[----:B------:R-:W-:Y:S01]  /*3c50*/  HMMA.16816.F32.BF16 R16, R12, R38, RZ ;  /* 0x000000260c10723c */ /* 0x000fe200000418ff */
[----:B------:R-:W2:Y:S01]  /*3c60*/  LDSM.16.M88.4 R36, [R165+0x1800] ;  /* 0x00180000a524783b */ /* 0x000ea20000000200 */
[----:B-----5:R-:W-:-:S04]  /*3c70*/  FMUL.FTZ R2, R24, UR5 ;  /* 0x0000000518027c20 */ /* 0x020fc80008410000 */
[----:B------:R5:W-:Y:S02]  /*3c80*/  MUFU.TANH R107, R2 ;  /* 0x00000002006b7308 */ /* 0x000be40000002400 */
[----:B-----5:R-:W-:Y:S01]  /*3c90*/  FMUL.FTZ R2, R25, UR5 ;  /* 0x0000000519027c20 */ /* 0x020fe20008410000 */
[----:B-1----:R-:W-:Y:S05]  /*3ca0*/  HMMA.16816.F32.BF16 R20, R12, R34, RZ ;  /* 0x000000220c14723c */ /* 0x002fea00000418ff */
[----:B------:R1:W-:Y:S02]  /*3cb0*/  MUFU.TANH R103, R2 ;  /* 0x0000000200677308 */ /* 0x0003e40000002400 */
[----:B-1----:R-:W-:-:S06]  /*3cc0*/  FMUL.FTZ R2, R26, UR5 ;  /* 0x000000051a027c20 */ /* 0x002fcc0008410000 */
[----:B------:R1:W-:Y:S02]  /*3cd0*/  MUFU.TANH R146, R2 ;  /* 0x0000000200927308 */ /* 0x0003e40000002400 */
[----:B-1----:R-:W-:Y:S02]  /*3ce0*/  FMUL.FTZ R2, R27, UR5 ;  /* 0x000000051b027c20 */ /* 0x002fe40008410000 */
[----:B------:R-:W-:Y:S01]  /*3cf0*/  HMMA.16816.F32.BF16 R24, R12, R32, RZ ;  /* 0x000000200c18723c */ /* 0x000fe200000418ff */
[----:B------:R-:W-:Y:S03]  /*3d00*/  LDSM.16.M88.4 R32, [R134+0x3000] ;  /* 0x003000008620783b */ /* 0x000fe60000000200 */
[----:B------:R1:W-:Y:S02]  /*3d10*/  MUFU.TANH R147, R2 ;  /* 0x0000000200937308 */ /* 0x0003e40000002400 */
[----:B-1----:R-:W-:-:S06]  /*3d20*/  FMUL.FTZ R2, R8, UR5 ;  /* 0x0000000508027c20 */ /* 0x002fcc0008410000 */
[----:B------:R1:W5:Y:S02]  /*3d30*/  MUFU.TANH R99, R2 ;  /* 0x0000000200637308 */ /* 0x0003640000002400 */
[----:B-1----:R-:W-:-:S06]  /*3d40*/  FMUL.FTZ R2, R9, UR5 ;  /* 0x0000000509027c20 */ /* 0x002fcc0008410000 */
[----:B------:R1:W-:Y:S02]  /*3d50*/  MUFU.TANH R101, R2 ;  /* 0x0000000200657308 */ /* 0x0003e40000002400 */
[----:B-1----:R-:W-:-:S06]  /*3d60*/  FMUL.FTZ R2, R10, UR5 ;  /* 0x000000050a027c20 */ /* 0x002fcc0008410000 */
[----:B------:R1:W5:Y:S02]  /*3d70*/  MUFU.TANH R148, R2 ;  /* 0x0000000200947308 */ /* 0x0003640000002400 */
[----:B-1----:R-:W-:Y:S02]  /*3d80*/  FMUL.FTZ R2, R11, UR5 ;  /* 0x000000050b027c20 */ /* 0x002fe40008410000 */
[----:B------:R-:W-:Y:S01]  /*3d90*/  HMMA.16816.F32.BF16 R8, R4, R42, R16 ;  /* 0x0000002a0408723c */ /* 0x000fe20000041810 */
[----:B------:R-:W1:Y:S03]  /*3da0*/  LDSM.16.M88.4 R40, [R165+0x1c00] ;  /* 0x001c0000a528783b */ /* 0x000e660000000200 */
[----:B------:R3:W-:Y:S02]  /*3db0*/  MUFU.TANH R150, R2 ;  /* 0x0000000200967308 */ /* 0x0007e40000002400 */
[----:B------:R-:W-:Y:S01]  /*3dc0*/  HMMA.16816.F32.BF16 R16, R12, R44, RZ ;  /* 0x0000002c0c10723c */ /* 0x000fe200000418ff */
[----:B---3--:R-:W-:-:S05]  /*3dd0*/  FMUL.FTZ R2, R28, UR5 ;  /* 0x000000051c027c20 */ /* 0x008fca0008410000 */
[----:B------:R3:W5:Y:S02]  /*3de0*/  MUFU.TANH R100, R2 ;  /* 0x0000000200647308 */ /* 0x0007640000002400 */
[----:B---3--:R-:W-:-:S06]  /*3df0*/  FMUL.FTZ R2, R29, UR5 ;  /* 0x000000051d027c20 */ /* 0x008fcc0008410000 */
[----:B------:R3:W-:Y:S02]  /*3e00*/  MUFU.TANH R102, R2 ;  /* 0x0000000200667308 */ /* 0x0007e40000002400 */
[----:B---3--:R-:W-:-:S06]  /*3e10*/  FMUL.FTZ R2, R30, UR5 ;  /* 0x000000051e027c20 */ /* 0x008fcc0008410000 */
[----:B------:R3:W5:Y:S02]  /*3e20*/  MUFU.TANH R152, R2 ;  /* 0x0000000200987308 */ /* 0x0007640000002400 */
[----:B---3--:R-:W-:Y:S02]  /*3e30*/  FMUL.FTZ R2, R31, UR5 ;  /* 0x000000051f027c20 */ /* 0x008fe40008410000 */
[C---:B--2---:R-:W-:Y:S04]  /*3e40*/  HMMA.16816.F32.BF16 R28, R4.reuse, R36, R24 ;  /* 0x00000024041c723c */ /* 0x044fe80000041818 */
[----:B------:R2:W-:Y:S02]  /*3e50*/  MUFU.TANH R156, R2 ;  /* 0x00000002009c7308 */ /* 0x0005e40000002400 */
[C---:B------:R-:W-:Y:S01]  /*3e60*/  HMMA.16816.F32.BF16 R24, R4.reuse, R38, R20 ;  /* 0x000000260418723c */ /* 0x040fe20000041814 */
[----:B------:R-:W-:Y:S05]  /*3e70*/  LDSM.16.M88.4 R36, [R134+0x3400] ;  /* 0x003400008624783b */ /* 0x000fea0000000200 */
[----:B-1----:R-:W-:Y:S06]  /*3e80*/  HMMA.16816.F32.BF16 R20, R4, R40, R16 ;  /* 0x000000280414723c */ /* 0x002fec0000041810 */
[----:B------:R-:W-:Y:S01]  /*3e90*/  HMMA.16816.F32.BF16 R16, R12, R34, RZ ;  /* 0x000000220c10723c */ /* 0x000fe200000418ff */
[----:B--2---:R-:W-:-:S04]  /*3ea0*/  FMUL.FTZ R2, R8, UR5 ;  /* 0x0000000508027c20 */ /* 0x004fc80008410000 */
[----:B------:R1:W2:Y:S02]  /*3eb0*/  MUFU.TANH R98, R2 ;  /* 0x0000000200627308 */ /* 0x0002a40000002400 */
[----:B-1----:R-:W-:-:S06]  /*3ec0*/  FMUL.FTZ R2, R9, UR5 ;  /* 0x0000000509027c20 */ /* 0x002fcc0008410000 */
[----:B------:R1:W-:Y:S02]  /*3ed0*/  MUFU.TANH R97, R2 ;  /* 0x0000000200617308 */ /* 0x0003e40000002400 */
[----:B-1----:R-:W-:-:S06]  /*3ee0*/  FMUL.FTZ R2, R10, UR5 ;  /* 0x000000050a027c20 */ /* 0x002fcc0008410000 */
[----:B------:R1:W3:Y:S02]  /*3ef0*/  MUFU.TANH R154, R2 ;  /* 0x00000002009a7308 */ /* 0x0002e40000002400 */
[----:B-1----:R-:W-:Y:S02]  /*3f00*/  FMUL.FTZ R2, R11, UR5 ;  /* 0x000000050b027c20 */ /* 0x002fe40008410000 */
[----:B------:R-:W-:Y:S04]  /*3f10*/  HMMA.16816.F32.BF16 R8, R12, R46, RZ ;  /* 0x0000002e0c08723c */ /* 0x000fe800000418ff */
[----:B------:R1:W3:Y:S02]  /*3f20*/  MUFU.TANH R155, R2 ;  /* 0x00000002009b7308 */ /* 0x0002e40000002400 */
[----:B-1----:R-:W-:-:S06]  /*3f30*/  FMUL.FTZ R2, R28, UR5 ;  /* 0x000000051c027c20 */ /* 0x002fcc0008410000 */
[----:B------:R1:W3:-:S12]  /*3f40*/  MUFU.TANH R95, R2 ;  /* 0x00000002005f7308 */ /* 0x0002d80000002400 */
[----:B------:R-:W-:Y:S01]  /*3f50*/  HMMA.16816.F32.BF16 R8, R4, R42, R8 ;  /* 0x0000002a0408723c */ /* 0x000fe20000041808 */
[----:B------:R-:W-:Y:S01]  /*3f60*/  LDSM.16.M88.4 R40, [R165+0x3000] ;  /* 0x00300000a528783b */ /* 0x000fe20000000200 */
[----:B-1----:R-:W-:-:S04]  /*3f70*/  FMUL.FTZ R2, R29, UR5 ;  /* 0x000000051d027c20 */ /* 0x002fc80008410000 */
[----:B------:R1:W-:Y:S02]  /*3f80*/  MUFU.TANH R96, R2 ;  /* 0x0000000200607308 */ /* 0x0003e40000002400 */
[----:B-1----:R-:W-:-:S06]  /*3f90*/  FMUL.FTZ R2, R30, UR5 ;  /* 0x000000051e027c20 */ /* 0x002fcc0008410000 */
[----:B------:R1:W3:Y:S02]  /*3fa0*/  MUFU.TANH R157, R2 ;  /* 0x00000002009d7308 */ /* 0x0002e40000002400 */
[----:B-1----:R-:W-:Y:S02]  /*3fb0*/  FMUL.FTZ R2, R31, UR5 ;  /* 0x000000051f027c20 */ /* 0x002fe40008410000 */
[----:B------:R-:W1:Y:S04]  /*3fc0*/  LDSM.16.M88.4 R28, [R165+0x2000] ;  /* 0x00200000a51c783b */ /* 0x000e680000000200 */
[----:B------:R4:W-:Y:S02]  /*3fd0*/  MUFU.TANH R160, R2 ;  /* 0x0000000200a07308 */ /* 0x0009e40000002400 */
[----:B----4-:R-:W-:-:S06]  /*3fe0*/  FMUL.FTZ R2, R24, UR5 ;  /* 0x0000000518027c20 */ /* 0x010fcc0008410000 */
[----:B------:R4:W-:Y:S02]  /*3ff0*/  MUFU.TANH R94, R2 ;  /* 0x00000002005e7308 */ /* 0x0009e40000002400 */
[----:B----4-:R-:W-:Y:S01]  /*4000*/  FMUL.FTZ R2, R25, UR5 ;  /* 0x0000000519027c20 */ /* 0x010fe20008410000 */
[----:B-1----:R-:W-:Y:S05]  /*4010*/  HMMA.16816.F32.BF16 R16, R4, R30, R16 ;  /* 0x0000001e0410723c */ /* 0x002fea0000041810 */
[----:B------:R1:W4:Y:S02]  /*4020*/  MUFU.TANH R90, R2 ;  /* 0x00000002005a7308 */ /* 0x0003240000002400 */
[----:B-1----:R-:W-:-:S06]  /*4030*/  FMUL.FTZ R2, R26, UR5 ;  /* 0x000000051a027c20 */ /* 0x002fcc0008410000 */
[----:B------:R1:W-:Y:S11]  /*4040*/  MUFU.TANH R159, R2 ;  /* 0x00000002009f7308 */ /* 0x0003f60000002400 */
[----:B------:R-:W-:-:S04]  /*4050*/  FMUL.FTZ R3, R16, UR5 ;  /* 0x0000000510037c20 */ /* 0x000fc80008410000 */
[----:B------:R5:W-:Y:S01]  /*4060*/  MUFU.TANH R88, R3 ;  /* 0x0000000300587308 */ /* 0x000be20000002400 */
[----:B-1----:R-:W-:Y:S02]  /*4070*/  FMUL.FTZ R2, R27, UR5 ;  /* 0x000000051b027c20 */ /* 0x002fe40008410000 */
[----:B------:R-:W-:Y:S01]  /*4080*/  HMMA.16816.F32.BF16 R24, R12, R32, RZ ;  /* 0x000000200c18723c */ /* 0x000fe200000418ff */
[----:B------:R-:W-:Y:S04]  /*4090*/  LDSM.16.M88.4 R32, [R134+0x3800] ;  /* 0x003800008620783b */ /* 0x000fe80000000200 */
[----:B------:R1:W4:Y:S01]  /*40a0*/  MUFU.TANH R158, R2 ;  /* 0x00000002009e7308 */ /* 0x0003220000002400 */
[----:B-----5:R-:W-:-:S07]  /*40b0*/  FMUL.FTZ R3, R17, UR5 ;  /* 0x0000000511037c20 */ /* 0x020fce0008410000 */
[----:B------:R5:W-:Y:S01]  /*40c0*/  MUFU.TANH R151, R3 ;  /* 0x0000000300977308 */ /* 0x000be20000002400 */
[----:B-1----:R-:W-:-:S07]  /*40d0*/  FMUL.FTZ R2, R20, UR5 ;  /* 0x0000000514027c20 */ /* 0x002fce0008410000 */
[----:B------:R1:W4:Y:S01]  /*40e0*/  MUFU.TANH R92, R2 ;  /* 0x00000002005c7308 */ /* 0x0003220000002400 */
[----:B-----5:R-:W-:-:S07]  /*40f0*/  FMUL.FTZ R3, R18, UR5 ;  /* 0x0000000512037c20 */ /* 0x020fce0008410000 */
[----:B------:R-:W-:Y:S01]  /*4100*/  MUFU.TANH R45, R3 ;  /* 0x00000003002d7308 */ /* 0x000fe20000002400 */
[----:B-1----:R-:W-:-:S07]  /*4110*/  FMUL.FTZ R2, R21, UR5 ;  /* 0x0000000515027c20 */ /* 0x002fce0008410000 */
[----:B------:R1:W-:Y:S02]  /*4120*/  MUFU.TANH R91, R2 ;  /* 0x00000002005b7308 */ /* 0x0003e40000002400 */
[----:B-1----:R-:W-:-:S06]  /*4130*/  FMUL.FTZ R2, R22, UR5 ;  /* 0x0000000516027c20 */ /* 0x002fcc0008410000 */
[----:B------:R1:W5:Y:S02]  /*4140*/  MUFU.TANH R59, R2 ;  /* 0x00000002003b7308 */ /* 0x0003640000002400 */
[----:B-1----:R-:W-:Y:S02]  /*4150*/  FMUL.FTZ R2, R23, UR5 ;  /* 0x0000000517027c20 */ /* 0x002fe40008410000 */
[----:B------:R-:W-:Y:S01]  /*4160*/  HMMA.16816.F32.BF16 R20, R4, R28, R24 ;  /* 0x0000001c0414723c */ /* 0x000fe20000041818 */
[----:B------:R-:W1:Y:S03]  /*4170*/  LDSM.16.M88.4 R24, [R165+0x2400] ;  /* 0x00240000a518783b */ /* 0x000e660000000200 */
[----:B------:R2:W5:Y:S02]  /*4180*/  MUFU.TANH R86, R2 ;  /* 0x0000000200567308 */ /* 0x0005640000002400 */
[----:B--2---:R-:W-:-:S06]  /*4190*/  FMUL.FTZ R2, R8, UR5 ;  /* 0x0000000508027c20 */ /* 0x004fcc0008410000 */
[----:B------:R2:W-:Y:S02]  /*41a0*/  MUFU.TANH R93, R2 ;  /* 0x00000002005d7308 */ /* 0x0005e40000002400 */
[----:B--2---:R-:W-:-:S06]  /*41b0*/  FMUL.FTZ R2, R9, UR5 ;  /* 0x0000000509027c20 */ /* 0x004fcc0008410000 */
[----:B------:R2:W5:Y:S02]  /*41c0*/  MUFU.TANH R89, R2 ;  /* 0x0000000200597308 */ /* 0x0005640000002400 */
[----:B--2---:R-:W-:-:S06]  /*41d0*/  FMUL.FTZ R2, R10, UR5 ;  /* 0x000000050a027c20 */ /* 0x004fcc0008410000 */
[----:B------:R2:W-:Y:S02]  /*41e0*/  MUFU.TANH R57, R2 ;  /* 0x0000000200397308 */ /* 0x0005e40000002400 */
[----:B--2---:R-:W-:Y:S02]  /*41f0*/  FMUL.FTZ R2, R11, UR5 ;  /* 0x000000050b027c20 */ /* 0x004fe40008410000 */
[----:B------:R-:W-:Y:S04]  /*4200*/  HMMA.16816.F32.BF16 R8, R12, R36, RZ ;  /* 0x000000240c08723c */ /* 0x000fe800000418ff */
[----:B------:R2:W5:Y:S02]  /*4210*/  MUFU.TANH R162, R2 ;  /* 0x0000000200a27308 */ /* 0x0005640000002400 */
[----:B--2---:R-:W-:-:S06]  /*4220*/  FMUL.FTZ R2, R20, UR5 ;  /* 0x0000000514027c20 */ /* 0x004fcc0008410000 */
[----:B------:R2:W-:-:S12]  /*4230*/  MUFU.TANH R87, R2 ;  /* 0x0000000200577308 */ /* 0x0005d80000002400 */
[----:B-1----:R-:W-:Y:S07]  /*4240*/  HMMA.16816.F32.BF16 R28, R4, R24, R8 ;  /* 0x00000018041c723c */ /* 0x002fee0000041808 */
[----:B------:R-:W-:Y:S02]  /*4250*/  IMAD R8, R60, 0x10, R63 ;  /* 0x000000103c087824 */ /* 0x000fe400078e023f */
[----:B------:R-:W-:-:S05]  /*4260*/  IMAD.SHL.U32 R9, R61, 0x2, RZ ;  /* 0x000000023d097824 */ /* 0x000fca00078e00ff */
[----:B------:R-:W-:Y:S01]  /*4270*/  LOP3.LUT R9, R9, 0x6, RZ, 0xc0, !PT ;  /* 0x0000000609097812 */ /* 0x000fe200078ec0ff */
[----:B--2---:R-:W-:-:S04]  /*4280*/  FMUL.FTZ R2, R21, UR5 ;  /* 0x0000000515027c20 */ /* 0x004fc80008410000 */
[----:B------:R1:W-:Y:S05]  /*4290*/  MUFU.TANH R164, R2 ;  /* 0x0000000200a47308 */ /* 0x0003ea0000002400 */
[----:B------:R-:W-:-:S04]  /*42a0*/  FMUL.FTZ R11, R28, UR5 ;  /* 0x000000051c0b7c20 */ /* 0x000fc80008410000 */
[----:B------:R2:W-:Y:S01]  /*42b0*/  MUFU.TANH R85, R11 ;  /* 0x0000000b00557308 */ /* 0x0005e20000002400 */
[----:B-1----:R-:W-:-:S07]  /*42c0*/  FMUL.FTZ R2, R22, UR5 ;  /* 0x0000000516027c20 */ /* 0x002fce0008410000 */
[----:B------:R1:W5:Y:S01]  /*42d0*/  MUFU.TANH R84, R2 ;  /* 0x0000000200547308 */ /* 0x0003620000002400 */
[----:B--2---:R-:W-:-:S07]  /*42e0*/  FMUL.FTZ R11, R30, UR5 ;  /* 0x000000051e0b7c20 */ /* 0x004fce0008410000 */
[----:B------:R2:W-:Y:S01]  /*42f0*/  MUFU.TANH R44, R11 ;  /* 0x0000000b002c7308 */ /* 0x0005e20000002400 */
[----:B-1----:R-:W-:Y:S02]  /*4300*/  FMUL.FTZ R2, R23, UR5 ;  /* 0x0000000517027c20 */ /* 0x002fe40008410000 */
[----:B------:R-:W-:Y:S01]  /*4310*/  HMMA.16816.F32.BF16 R20, R12, R38, RZ ;  /* 0x000000260c14723c */ /* 0x000fe200000418ff */
[----:B------:R-:W1:Y:S04]  /*4320*/  LDSM.16.M88.4 R36, [R165+0x2800] ;  /* 0x00280000a524783b */ /* 0x000e680000000200 */
[----:B------:R3:W5:Y:S01]  /*4330*/  MUFU.TANH R149, R2 ;  /* 0x0000000200957308 */ /* 0x0007620000002400 */
[----:B--2---:R-:W-:-:S07]  /*4340*/  FMUL.FTZ R11, R31, UR5 ;  /* 0x000000051f0b7c20 */ /* 0x004fce0008410000 */
[----:B------:R2:W-:Y:S01]  /*4350*/  MUFU.TANH R128, R11 ;  /* 0x0000000b00807308 */ /* 0x0005e20000002400 */
[----:B---3--:R-:W-:-:S05]  /*4360*/  LOP3.LUT R2, R62, 0xffffffe0, RZ, 0xc0, !PT ;  /* 0xffffffe03e027812 */ /* 0x008fca00078ec0ff */
[----:B------:R-:W-:-:S05]  /*4370*/  IMAD.IADD R2, R61, 0x1, -R2 ;  /* 0x000000013d027824 */ /* 0x000fca00078e0a02 */
[----:B------:R-:W-:Y:S01]  /*4380*/  HMMA.16816.F32.BF16 R24, R4, R26, R20 ;  /* 0x0000001a0418723c */ /* 0x000fe20000041814 */
[----:B------:R-:W-:-:S04]  /*4390*/  SHF.R.S32.HI R16, RZ, 0x1f, R2 ;  /* 0x0000001fff107819 */ /* 0x000fc80000011402 */
[----:B------:R-:W-:-:S04]  /*43a0*/  LEA.HI R2, R16, R2, RZ, 0x2 ;  /* 0x0000000210027211 */ /* 0x000fc800078f10ff */
[----:B------:R-:W-:-:S04]  /*43b0*/  SHF.R.S32.HI R2, RZ, 0x2, R2 ;  /* 0x00000002ff027819 */ /* 0x000fc80000011402 */
[----:B------:R-:W-:Y:S01]  /*43c0*/  IADD3 R2, R8, 0x1, R2 ;  /* 0x0000000108027810 */ /* 0x000fe20007ffe002 */
[----:B------:R-:W-:Y:S02]  /*43d0*/  FMUL.FTZ R8, R19, UR5 ;  /* 0x0000000513087c20 */ /* 0x000fe40008410000 */
[----:B------:R-:W-:Y:S01]  /*43e0*/  HMMA.16816.F32.BF16 R16, R12, R32, RZ ;  /* 0x000000200c10723c */ /* 0x000fe200000418ff */
[----:B------:R-:W-:Y:S01]  /*43f0*/  IADD3 R3, R48, R2, -R49 ;  /* 0x0000000230037210 */ /* 0x000fe20007ffe831 */
[----:B------:R-:W-:Y:S01]  /*4400*/  IMAD.IADD R2, R67, 0x1, R9 ;  /* 0x0000000143027824 */ /* 0x000fe200078e0209 */
[----:B------:R3:W5:Y:S05]  /*4410*/  MUFU.TANH R47, R8 ;  /* 0x00000008002f7308 */ /* 0x00076a0000002400 */
[----:B--2---:R-:W-:Y:S01]  /*4420*/  FMUL.FTZ R11, R25, UR5 ;  /* 0x00000005190b7c20 */ /* 0x004fe20008410000 */
[----:B------:R-:W-:-:S02]  /*4430*/  IMAD.IADD R3, R3, 0x1, R65 ;  /* 0x0000000103037824 */ /* 0x000fc400078e0241 */
[----:B------:R-:W-:-:S03]  /*4440*/  VIADD R10, R2, 0x1 ;  /* 0x00000001020a7836 */ /* 0x000fc60000000000 */
[----:B------:R-:W-:Y:S01]  /*4450*/  VIMNMX R9, R3, R48, PT ;  /* 0x0000003003097248 */ /* 0x000fe20003fe0100 */
[----:B------:R2:W-:Y:S03]  /*4460*/  MUFU.TANH R79, R11 ;  /* 0x0000000b004f7308 */ /* 0x0005e60000002400 */
[----:B------:R-:W-:-:S04]  /*4470*/  ISETP.GE.AND P5, PT, R10, R9, PT ;  /* 0x000000090a00720c */ /* 0x000fc80003fa6270 */
[----:B------:R-:W-:Y:S02]  /*4480*/  FSEL R119, R119, -INF , !P5 ;  /* 0xff80000077777808 */ /* 0x000fe40006800000 */
[----:B---3--:R-:W-:Y:S01]  /*4490*/  VIADDMNMX R8, R3, 0x8, R48, PT ;  /* 0x0000000803087846 */ /* 0x008fe20003800130 */
[----:B------:R-:W-:Y:S01]  /*44a0*/  VIADD R3, R2, 0x8 ;  /* 0x0000000802037836 */ /* 0x000fe20000000000 */
[----:B-1----:R-:W-:Y:S02]  /*44b0*/  HMMA.16816.F32.BF16 R20, R4, R36, R16 ;  /* 0x000000240414723c */ /* 0x002fe40000041810 */
[-C--:B------:R-:W-:Y:S01]  /*44c0*/  ISETP.GE.AND P1, PT, R10, R8.reuse, PT ;  /* 0x000000080a00720c */ /* 0x080fe20003f26270 */
[C---:B------:R-:W-:Y:S01]  /*44d0*/  VIADD R10, R2.reuse, 0x9 ;  /* 0x00000009020a7836 */ /* 0x040fe20000000000 */
[CC--:B------:R-:W-:Y:S02]  /*44e0*/  ISETP.GE.AND P4, PT, R3.reuse, R9.reuse, PT ;  /* 0x000000090300720c */ /* 0x0c0fe40003f86270 */
[-C--:B------:R-:W-:Y:S01]  /*44f0*/  ISETP.GE.AND P2, PT, R3, R8.reuse, PT ;  /* 0x000000080300720c */ /* 0x080fe20003f46270 */
[----:B------:R-:W-:Y:S01]  /*4500*/  FMUL.FTZ R3, R29, UR5 ;  /* 0x000000051d037c20 */ /* 0x000fe20008410000 */
[-C--:B------:R-:W-:Y:S01]  /*4510*/  ISETP.GE.AND P0, PT, R2, R8.reuse, PT ;  /* 0x000000080200720c */ /* 0x080fe20003f06270 */
[----:B------:R-:W1:Y:S01]  /*4520*/  LDSM.16.M88.4 R28, [R134+0x3c00] ;  /* 0x003c0000861c783b */ /* 0x000e620000000200 */
[----:B------:R-:W-:Y:S01]  /*4530*/  ISETP.GE.AND P3, PT, R10, R9, PT ;  /* 0x000000090a00720c */ /* 0x000fe20003f66270 */
[----:B------:R-:W-:Y:S01]  /*4540*/  HMMA.16816.F32.BF16 R16, R12, R34, RZ ;  /* 0x000000220c10723c */ /* 0x000fe200000418ff */
[----:B------:R-:W-:Y:S01]  /*4550*/  FSEL R132, R132, -INF , !P0 ;  /* 0xff80000084847808 */ /* 0x000fe20004000000 */
[----:B------:R3:W5:Y:S01]  /*4560*/  MUFU.TANH R77, R3 ;  /* 0x00000003004d7308 */ /* 0x0007620000002400 */
[----:B------:R-:W-:Y:S01]  /*4570*/  ISETP.GE.AND P0, PT, R10, R8, PT ;  /* 0x000000080a00720c */ /* 0x000fe20003f06270 */
[----:B------:R-:W-:Y:S01]  /*4580*/  VIADD R10, R2, 0x11 ;  /* 0x00000011020a7836 */ /* 0x000fe20000000000 */
[----:B------:R-:W-:Y:S01]  /*4590*/  FSEL R122, R122, -INF , !P4 ;  /* 0xff8000007a7a7808 */ /* 0x000fe20006000000 */
[----:B------:R-:W4:Y:S01]  /*45a0*/  LDSM.16.M88.4 R32, [R165+0x2c00] ;  /* 0x002c0000a520783b */ /* 0x000f220000000200 */
[----:B------:R-:W-:-:S02]  /*45b0*/  FSEL R142, R142, -INF , !P2 ;  /* 0xff8000008e8e7808 */ /* 0x000fc40005000000 */
[C---:B------:R-:W-:Y:S02]  /*45c0*/  ISETP.GE.AND P4, PT, R10.reuse, R9, PT ;  /* 0x000000090a00720c */ /* 0x040fe40003f86270 */
[----:B------:R-:W-:Y:S01]  /*45d0*/  ISETP.GE.AND P2, PT, R10, R8, PT ;  /* 0x000000080a00720c */ /* 0x000fe20003f46270 */
[----:B------:R-:W-:Y:S01]  /*45e0*/  FMUL.FTZ R10, R24, UR5 ;  /* 0x00000005180a7c20 */ /* 0x000fe20008410000 */
[----:B------:R-:W-:Y:S01]  /*45f0*/  FSEL R130, R130, -INF , !P1 ;  /* 0xff80000082827808 */ /* 0x000fe20004800000 */
[----:B--2---:R-:W-:Y:S01]  /*4600*/  FMUL.FTZ R11, R21, UR5 ;  /* 0x00000005150b7c20 */ /* 0x004fe20008410000 */
[----:B------:R-:W-:Y:S01]  /*4610*/  FSEL R121, R121, -INF , !P3 ;  /* 0xff80000079797808 */ /* 0x000fe20005800000 */
[----:B------:R2:W-:Y:S01]  /*4620*/  MUFU.TANH R78, R10 ;  /* 0x0000000a004e7308 */ /* 0x0005e20000002400 */
[----:B------:R-:W-:Y:S01]  /*4630*/  FSEL R135, R135, -INF , !P0 ;  /* 0xff80000087877808 */ /* 0x000fe20004000000 */
[----:B---3--:R-:W-:Y:S01]  /*4640*/  VIADD R3, R2, 0x10 ;  /* 0x0000001002037836 */ /* 0x008fe20000000000 */
[----:B------:R-:W-:-:S02]  /*4650*/  FSEL R118, R118, -INF , !P4 ;  /* 0xff80000076767808 */ /* 0x000fc40006000000 */
[----:B------:R-:W-:Y:S02]  /*4660*/  FSEL R138, R138, -INF , !P2 ;  /* 0xff8000008a8a7808 */ /* 0x000fe40005000000 */
[CC--:B------:R-:W-:Y:S01]  /*4670*/  ISETP.GE.AND P5, PT, R3.reuse, R9.reuse, PT ;  /* 0x000000090300720c */ /* 0x0c0fe20003fa6270 */
[----:B------:R3:W-:Y:S01]  /*4680*/  MUFU.TANH R125, R11 ;  /* 0x0000000b007d7308 */ /* 0x0007e20000002400 */
[-C--:B------:R-:W-:Y:S01]  /*4690*/  ISETP.GE.AND P1, PT, R3, R8.reuse, PT ;  /* 0x000000080300720c */ /* 0x080fe20003f26270 */
[----:B------:R-:W-:Y:S01]  /*46a0*/  VIADD R3, R2, 0x18 ;  /* 0x0000001802037836 */ /* 0x000fe20000000000 */
[----:B------:R-:W-:Y:S02]  /*46b0*/  FSEL R120, R120, -INF , !P5 ;  /* 0xff80000078787808 */ /* 0x000fe40006800000 */
[----:B------:R-:W-:Y:S02]  /*46c0*/  FSEL R133, R133, -INF , !P1 ;  /* 0xff80000085857808 */ /* 0x000fe40004800000 */
[C---:B------:R-:W-:Y:S01]  /*46d0*/  ISETP.GE.AND P3, PT, R3.reuse, R9, PT ;  /* 0x000000090300720c */ /* 0x040fe20003f66270 */
[C---:B--2---:R-:W-:Y:S01]  /*46e0*/  VIADD R10, R2.reuse, 0x19 ;  /* 0x00000019020a7836 */ /* 0x044fe20000000000 */
[----:B------:R-:W-:Y:S01]  /*46f0*/  ISETP.GE.AND P0, PT, R3, R8, PT ;  /* 0x000000080300720c */ /* 0x000fe20003f06270 */
[----:B------:R-:W-:Y:S01]  /*4700*/  VIADD R3, R2, 0x20 ;  /* 0x0000002002037836 */ /* 0x000fe20000000000 */
[----:B------:R-:W-:-:S02]  /*4710*/  FSEL R117, R117, -INF , !P3 ;  /* 0xff80000075757808 */ /* 0x000fc40005800000 */
[CC--:B------:R-:W-:Y:S02]  /*4720*/  ISETP.GE.AND P5, PT, R10.reuse, R9.reuse, PT ;  /* 0x000000090a00720c */ /* 0x0c0fe40003fa6270 */
[-C--:B------:R-:W-:Y:S01]  /*4730*/  ISETP.GE.AND P1, PT, R10, R8.reuse, PT ;  /* 0x000000080a00720c */ /* 0x080fe20003f26270 */
[----:B------:R-:W-:Y:S01]  /*4740*/  FMUL.FTZ R10, R26, UR5 ;  /* 0x000000051a0a7c20 */ /* 0x000fe20008410000 */
[C---:B------:R-:W-:Y:S01]  /*4750*/  ISETP.GE.AND P4, PT, R3.reuse, R9, PT ;  /* 0x000000090300720c */ /* 0x040fe20003f86270 */
[----:B---3--:R-:W-:Y:S01]  /*4760*/  FMUL.FTZ R11, R22, UR5 ;  /* 0x00000005160b7c20 */ /* 0x008fe20008410000 */
[----:B------:R-:W-:Y:S01]  /*4770*/  ISETP.GE.AND P2, PT, R3, R8, PT ;  /* 0x000000080300720c */ /* 0x000fe20003f46270 */
[----:B------:R2:W3:Y:S01]  /*4780*/  MUFU.TANH R46, R10 ;  /* 0x0000000a002e7308 */ /* 0x0004e20000002400 */
[----:B------:R-:W-:Y:S01]  /*4790*/  VIADD R3, R2, 0x21 ;  /* 0x0000002102037836 */ /* 0x000fe20000000000 */
[----:B------:R-:W-:Y:S02]  /*47a0*/  FSEL R136, R136, -INF , !P0 ;  /* 0xff80000088887808 */ /* 0x000fe40004000000 */
[----:B------:R-:W-:-:S02]  /*47b0*/  FSEL R116, R116, -INF , !P5 ;  /* 0xff80000074747808 */ /* 0x000fc40006800000 */
[CC--:B------:R-:W-:Y:S02]  /*47c0*/  ISETP.GE.AND P3, PT, R3.reuse, R9.reuse, PT ;  /* 0x000000090300720c */ /* 0x0c0fe40003f66270 */
[-C--:B------:R-:W-:Y:S01]  /*47d0*/  ISETP.GE.AND P0, PT, R3, R8.reuse, PT ;  /* 0x000000080300720c */ /* 0x080fe20003f06270 */
[C---:B------:R-:W-:Y:S01]  /*47e0*/  VIADD R3, R2.reuse, 0x28 ;  /* 0x0000002802037836 */ /* 0x040fe20000000000 */
[----:B------:R-:W-:Y:S01]  /*47f0*/  FSEL R139, R139, -INF , !P1 ;  /* 0xff8000008b8b7808 */ /* 0x000fe20004800000 */
[----:B------:R5:W-:Y:S01]  /*4800*/  MUFU.TANH R71, R11 ;  /* 0x0000000b00477308 */ /* 0x000be20000002400 */
[----:B------:R-:W-:Y:S02]  /*4810*/  FSEL R113, R113, -INF , !P3 ;  /* 0xff80000071717808 */ /* 0x000fe40005800000 */
[C---:B------:R-:W-:Y:S02]  /*4820*/  ISETP.GE.AND P5, PT, R3.reuse, R9, PT ;  /* 0x000000090300720c */ /* 0x040fe40003fa6270 */
[----:B------:R-:W-:Y:S01]  /*4830*/  ISETP.GE.AND P1, PT, R3, R8, PT ;  /* 0x000000080300720c */ /* 0x000fe20003f26270 */
[----:B--2---:R-:W-:Y:S01]  /*4840*/  FMUL.FTZ R10, R27, UR5 ;  /* 0x000000051b0a7c20 */ /* 0x004fe20008410000 */
[----:B------:R-:W-:Y:S01]  /*4850*/  VIADD R3, R2, 0x29 ;  /* 0x0000002902037836 */ /* 0x000fe20000000000 */
[----:B------:R-:W-:Y:S01]  /*4860*/  HMMA.16816.F32.BF16 R24, R4, R38, R16 ;  /* 0x000000260418723c */ /* 0x000fe20000041810 */
[----:B------:R-:W2:Y:S01]  /*4870*/  LDSM.16.M88.4 R36, [R134+0x4000] ;  /* 0x004000008624783b */ /* 0x000ea20000000200 */
[----:B------:R4:W3:Y:S01]  /*4880*/  MUFU.TANH R76, R10 ;  /* 0x0000000a004c7308 */ /* 0x0008e20000002400 */
[----:B------:R-:W-:-:S02]  /*4890*/  FSEL R129, R129, -INF , !P0 ;  /* 0xff80000081817808 */ /* 0x000fc40004000000 */
[----:B------:R-:W-:Y:S01]  /*48a0*/  FSEL R115, R115, -INF , !P4 ;  /* 0xff80000073737808 */ /* 0x000fe20006000000 */
[----:B-1----:R-:W-:Y:S01]  /*48b0*/  HMMA.16816.F32.BF16 R16, R12, R28, RZ ;  /* 0x0000001c0c10723c */ /* 0x002fe200000418ff */
[----:B------:R-:W-:Y:S01]  /*48c0*/  FSEL R131, R131, -INF , !P2 ;  /* 0xff80000083837808 */ /* 0x000fe20005000000 */
[----:B-----5:R-:W-:Y:S01]  /*48d0*/  FMUL.FTZ R11, R23, UR5 ;  /* 0x00000005170b7c20 */ /* 0x020fe20008410000 */
[C---:B------:R-:W-:Y:S02]  /*48e0*/  ISETP.GE.AND P4, PT, R3.reuse, R9, PT ;  /* 0x000000090300720c */ /* 0x040fe40003f86270 */
[----:B------:R-:W-:Y:S01]  /*48f0*/  ISETP.GE.AND P2, PT, R3, R8, PT ;  /* 0x000000080300720c */ /* 0x000fe20003f46270 */
[----:B------:R-:W-:Y:S01]  /*4900*/  VIADD R3, R2, 0x31 ;  /* 0x0000003102037836 */ /* 0x000fe20000000000 */
[----:B------:R-:W-:Y:S01]  /*4910*/  FSEL R111, R111, -INF , !P4 ;  /* 0xff8000006f6f7808 */ /* 0x000fe20006000000 */
[----:B------:R1:W-:Y:S01]  /*4920*/  MUFU.TANH R124, R11 ;  /* 0x0000000b007c7308 */ /* 0x0003e20000002400 */
[----:B------:R-:W-:-:S02]  /*4930*/  FSEL R141, R141, -INF , !P2 ;  /* 0xff8000008d8d7808 */ /* 0x000fc40005000000 */
[----:B------:R-:W-:Y:S01]  /*4940*/  FSEL R112, R112, -INF , !P5 ;  /* 0xff80000070707808 */ /* 0x000fe20006800000 */
[----:B----4-:R-:W-:Y:S01]  /*4950*/  FMUL.FTZ R10, R20, UR5 ;  /* 0x00000005140a7c20 */ /* 0x010fe20008410000 */
[----:B------:R-:W-:Y:S02]  /*4960*/  FSEL R137, R137, -INF , !P1 ;  /* 0xff80000089897808 */ /* 0x000fe40004800000 */
[C---:B------:R-:W-:Y:S01]  /*4970*/  ISETP.GE.AND P5, PT, R3.reuse, R9, PT ;  /* 0x000000090300720c */ /* 0x040fe20003fa6270 */
[----:B------:R4:W5:Y:S01]  /*4980*/  MUFU.TANH R126, R10 ;  /* 0x0000000a007e7308 */ /* 0x0009620000002400 */
[----:B------:R-:W-:Y:S01]  /*4990*/  ISETP.GE.AND P1, PT, R3, R8, PT ;  /* 0x000000080300720c */ /* 0x000fe20003f26270 */
[----:B------:R-:W-:Y:S01]  /*49a0*/  VIADD R3, R2, 0x39 ;  /* 0x0000003902037836 */ /* 0x000fe20000000000 */
[----:B------:R-:W-:Y:S02]  /*49b0*/  FSEL R109, R109, -INF , !P5 ;  /* 0xff8000006d6d7808 */ /* 0x000fe40006800000 */
[----:B------:R-:W-:-:S03]  /*49c0*/  FSEL R140, R140, -INF , !P1 ;  /* 0xff8000008c8c7808 */ /* 0x000fc60004800000 */
[----:B------:R-:W-:Y:S01]  /*49d0*/  HMMA.16816.F32.BF16 R20, R4, R32, R16 ;  /* 0x000000200414723c */ /* 0x000fe20000041810 */
[----:B-1----:R-:W-:-:S05]  /*49e0*/  FMUL.FTZ R11, R25, UR5 ;  /* 0x00000005190b7c20 */ /* 0x002fca0008410000 */
[----:B------:R-:W-:Y:S01]  /*49f0*/  HMMA.16816.F32.BF16 R16, R12, R30, RZ ;  /* 0x0000001e0c10723c */ /* 0x000fe200000418ff */
[----:B------:R-:W1:Y:S01]  /*4a00*/  LDSM.16.M88.4 R28, [R134+0x4400] ;  /* 0x00440000861c783b */ /* 0x000e620000000200 */
[----:B------:R3:W-:Y:S01]  /*4a10*/  MUFU.TANH R123, R11 ;  /* 0x0000000b007b7308 */ /* 0x0007e20000002400 */
[----:B----4-:R-:W-:-:S05]  /*4a20*/  VIADD R10, R2, 0x30 ;  /* 0x00000030020a7836 */ /* 0x010fca0000000000 */
[CC--:B------:R-:W-:Y:S02]  /*4a30*/  ISETP.GE.AND P3, PT, R10.reuse, R9.reuse, PT ;  /* 0x000000090a00720c */ /* 0x0c0fe40003f66270 */
[-C--:B------:R-:W-:Y:S01]  /*4a40*/  ISETP.GE.AND P0, PT, R10, R8.reuse, PT ;  /* 0x000000080a00720c */ /* 0x080fe20003f06270 */
[----:B------:R-:W-:Y:S01]  /*4a50*/  VIADD R10, R2, 0x38 ;  /* 0x00000038020a7836 */ /* 0x000fe20000000000 */
[----:B------:R-:W-:Y:S02]  /*4a60*/  FSEL R110, R110, -INF , !P3 ;  /* 0xff8000006e6e7808 */ /* 0x000fe40005800000 */
[----:B------:R-:W-:Y:S02]  /*4a70*/  FSEL R143, R143, -INF , !P0 ;  /* 0xff8000008f8f7808 */ /* 0x000fe40004000000 */
[CC--:B------:R-:W-:Y:S02]  /*4a80*/  ISETP.GE.AND P4, PT, R10.reuse, R9.reuse, PT ;  /* 0x000000090a00720c */ /* 0x0c0fe40003f86270 */
[-C--:B------:R-:W-:Y:S01]  /*4a90*/  ISETP.GE.AND P2, PT, R10, R8.reuse, PT ;  /* 0x000000080a00720c */ /* 0x080fe20003f46270 */
[----:B------:R-:W-:Y:S01]  /*4aa0*/  FMUL.FTZ R10, R24, UR5 ;  /* 0x00000005180a7c20 */ /* 0x000fe20008410000 */
[----:B------:R-:W-:Y:S01]  /*4ab0*/  ISETP.GE.AND P3, PT, R3, R9, PT ;  /* 0x000000090300720c */ /* 0x000fe20003f66270 */
[----:B---3--:R-:W-:Y:S01]  /*4ac0*/  FMUL.FTZ R11, R21, UR5 ;  /* 0x00000005150b7c20 */ /* 0x008fe20008410000 */
[----:B------:R-:W-:Y:S01]  /*4ad0*/  ISETP.GE.AND P0, PT, R3, R8, PT ;  /* 0x000000080300720c */ /* 0x000fe20003f06270 */
[----:B------:R3:W4:Y:S01]  /*4ae0*/  MUFU.TANH R70, R10 ;  /* 0x0000000a00467308 */ /* 0x0007220000002400 */
[----:B------:R-:W-:Y:S01]  /*4af0*/  VIADD R3, R2, 0x41 ;  /* 0x0000004102037836 */ /* 0x000fe20000000000 */
[----:B------:R-:W-:-:S02]  /*4b00*/  FSEL R108, R108, -INF , !P4 ;  /* 0xff8000006c6c7808 */ /* 0x000fc40006000000 */
[----:B------:R-:W-:Y:S02]  /*4b10*/  FSEL R144, R144, -INF , !P2 ;  /* 0xff80000090907808 */ /* 0x000fe40005000000 */
[CC--:B------:R-:W-:Y:S02]  /*4b20*/  ISETP.GE.AND P4, PT, R3.reuse, R9.reuse, PT ;  /* 0x000000090300720c */ /* 0x0c0fe40003f86270 */
[----:B------:R-:W-:Y:S01]  /*4b30*/  ISETP.GE.AND P2, PT, R3, R8, PT ;  /* 0x000000080300720c */ /* 0x000fe20003f46270 */
[----:B------:R-:W-:Y:S01]  /*4b40*/  VIADD R3, R2, 0x48 ;  /* 0x0000004802037836 */ /* 0x000fe20000000000 */
[----:B------:R-:W-:Y:S01]  /*4b50*/  FSEL R106, R106, -INF , !P3 ;  /* 0xff8000006a6a7808 */ /* 0x000fe20005800000 */
[----:B------:R5:W-:Y:S01]  /*4b60*/  MUFU.TANH R105, R11 ;  /* 0x0000000b00697308 */ /* 0x000be20000002400 */
[----:B------:R-:W-:Y:S02]  /*4b70*/  FSEL R145, R145, -INF , !P0 ;  /* 0xff80000091917808 */ /* 0x000fe40004000000 */
[----:B------:R-:W-:-:S02]  /*4b80*/  ISETP.GE.AND P3, PT, R3, R9, PT ;  /* 0x000000090300720c */ /* 0x000fc40003f66270 */
[-C--:B------:R-:W-:Y:S01]  /*4b90*/  ISETP.GE.AND P0, PT, R3, R8.reuse, PT ;  /* 0x000000080300720c */ /* 0x080fe20003f06270 */
[C---:B---3--:R-:W-:Y:S01]  /*4ba0*/  VIADD R10, R2.reuse, 0x40 ;  /* 0x00000040020a7836 */ /* 0x048fe20000000000 */
[----:B------:R-:W-:Y:S01]  /*4bb0*/  FSEL R99, R99, -INF , !P3 ;  /* 0xff80000063637808 */ /* 0x000fe20005800000 */
[----:B------:R-:W-:Y:S01]  /*4bc0*/  VIADD R3, R2, 0x49 ;  /* 0x0000004902037836 */ /* 0x000fe20000000000 */
[----:B------:R-:W-:Y:S02]  /*4bd0*/  FSEL R148, R148, -INF , !P0 ;  /* 0xff80000094947808 */ /* 0x000fe40004000000 */
[C---:B------:R-:W-:Y:S02]  /*4be0*/  ISETP.GE.AND P5, PT, R10.reuse, R9, PT ;  /* 0x000000090a00720c */ /* 0x040fe40003fa6270 */
[----:B------:R-:W-:Y:S01]  /*4bf0*/  ISETP.GE.AND P1, PT, R10, R8, PT ;  /* 0x000000080a00720c */ /* 0x000fe20003f26270 */
[----:B------:R-:W-:Y:S01]  /*4c00*/  FMUL.FTZ R10, R26, UR5 ;  /* 0x000000051a0a7c20 */ /* 0x000fe20008410000 */
[----:B------:R-:W-:Y:S01]  /*4c10*/  FSEL R107, R107, -INF , !P5 ;  /* 0xff8000006b6b7808 */ /* 0x000fe20006800000 */
[----:B-----5:R-:W-:-:S02]  /*4c20*/  FMUL.FTZ R11, R22, UR5 ;  /* 0x00000005160b7c20 */ /* 0x020fc40008410000 */
[----:B------:R3:W5:Y:S01]  /*4c30*/  MUFU.TANH R69, R10 ;  /* 0x0000000a00457308 */ /* 0x0007620000002400 */
        /* <DEDUP_REMOVED lines=8> */
[----:B------:R-:W-:Y:S01]  /*4cc0*/  ISETP.GE.AND P2, PT, R3, R8, PT ;  /* 0x000000080300720c */ /* 0x000fe20003f46270 */
[----:B------:R-:W-:Y:S01]  /*4cd0*/  VIADD R3, R2, 0x58 ;  /* 0x0000005802037836 */ /* 0x000fe20000000000 */
[----:B------:R-:W-:Y:S01]  /*4ce0*/  FSEL R100, R100, -INF , !P4 ;  /* 0xff80000064647808 */ /* 0x000fe20006000000 */
[----:B---3--:R-:W-:Y:S01]  /*4cf0*/  FMUL.FTZ R10, R27, UR5 ;  /* 0x000000051b0a7c20 */ /* 0x008fe20008410000 */
[----:B------:R-:W-:Y:S01]  /*4d00*/  FSEL R152, R152, -INF , !P2 ;  /* 0xff80000098987808 */ /* 0x000fe20005000000 */
[----:B------:R-:W-:Y:S01]  /*4d10*/  HMMA.16816.F32.BF16 R24, R4, R34, R16 ;  /* 0x000000220418723c */ /* 0x000fe20000041810 */
[----:B------:R-:W3:Y:S01]  /*4d20*/  LDSM.16.M88.4 R32, [R165+0x3400] ;  /* 0x00340000a520783b */ /* 0x000ee20000000200 */
[----:B------:R1:W-:Y:S01]  /*4d30*/  MUFU.TANH R114, R10 ;  /* 0x0000000a00727308 */ /* 0x0003e20000002400 */
[----:B------:R-:W-:Y:S02]  /*4d40*/  FSEL R101, R101, -INF , !P5 ;  /* 0xff80000065657808 */ /* 0x000fe40006800000 */
[----:B------:R-:W-:Y:S01]  /*4d50*/  FSEL R150, R150, -INF , !P1 ;  /* 0xff80000096967808 */ /* 0x000fe20004800000 */
[----:B--2---:R-:W-:Y:S01]  /*4d60*/  HMMA.16816.F32.BF16 R16, R12, R36, RZ ;  /* 0x000000240c10723c */ /* 0x004fe200000418ff */
[----:B----4-:R-:W-:Y:S01]  /*4d70*/  FMUL.FTZ R11, R23, UR5 ;  /* 0x00000005170b7c20 */ /* 0x010fe20008410000 */
[----:B------:R-:W-:-:S02]  /*4d80*/  ISETP.GE.AND P5, PT, R3, R9, PT ;  /* 0x000000090300720c */ /* 0x000fc40003fa6270 */
[----:B------:R-:W-:Y:S01]  /*4d90*/  ISETP.GE.AND P1, PT, R3, R8, PT ;  /* 0x000000080300720c */ /* 0x000fe20003f26270 */
[----:B------:R2:W-:Y:S01]  /*4da0*/  MUFU.TANH R104, R11 ;  /* 0x0000000b00687308 */ /* 0x0005e20000002400 */
[----:B------:R-:W-:Y:S01]  /*4db0*/  FSEL R98, R98, -INF , !P5 ;  /* 0xff80000062627808 */ /* 0x000fe20006800000 */
[----:B------:R-:W-:Y:S01]  /*4dc0*/  VIADD R3, R2, 0x60 ;  /* 0x0000006002037836 */ /* 0x000fe20000000000 */
[----:B------:R-:W-:Y:S01]  /*4dd0*/  FSEL R154, R154, -INF , !P1 ;  /* 0xff8000009a9a7808 */ /* 0x000fe20004800000 */
[----:B-1----:R-:W-:-:S04]  /*4de0*/  FMUL.FTZ R10, R20, UR5 ;  /* 0x00000005140a7c20 */ /* 0x002fc80008410000 */
[----:B------:R1:W4:Y:S05]  /*4df0*/  MUFU.TANH R68, R10 ;  /* 0x0000000a00447308 */ /* 0x00032a0000002400 */
[----:B--2---:R-:W-:-:S06]  /*4e00*/  FMUL.FTZ R11, R25, UR5 ;  /* 0x00000005190b7c20 */ /* 0x004fcc0008410000 */
[----:B------:R-:W-:Y:S01]  /*4e10*/  HMMA.16816.F32.BF16 R20, R4, R40, R16 ;  /* 0x000000280414723c */ /* 0x000fe20000041810 */
[----:B------:R2:W-:Y:S05]  /*4e20*/  MUFU.TANH R64, R11 ;  /* 0x0000000b00407308 */ /* 0x0005ea0000002400 */
[----:B------:R-:W-:Y:S01]  /*4e30*/  HMMA.16816.F32.BF16 R16, R12, R38, RZ ;  /* 0x000000260c10723c */ /* 0x000fe200000418ff */
[----:B------:R-:W5:Y:S01]  /*4e40*/  LDSM.16.M88.4 R36, [R134+0x4800] ;  /* 0x004800008624783b */ /* 0x000f620000000200 */
[----:B-1----:R-:W-:-:S05]  /*4e50*/  VIADD R10, R2, 0x51 ;  /* 0x00000051020a7836 */ /* 0x002fca0000000000 */
[CC--:B------:R-:W-:Y:S02]  /*4e60*/  ISETP.GE.AND P3, PT, R10.reuse, R9.reuse, PT ;  /* 0x000000090a00720c */ /* 0x0c0fe40003f66270 */
[----:B------:R-:W-:Y:S01]  /*4e70*/  ISETP.GE.AND P0, PT, R10, R8, PT ;  /* 0x000000080a00720c */ /* 0x000fe20003f06270 */
[----:B------:R-:W-:Y:S01]  /*4e80*/  VIADD R10, R2, 0x59 ;  /* 0x00000059020a7836 */ /* 0x000fe20000000000 */
[----:B------:R-:W-:Y:S02]  /*4e90*/  FSEL R102, R102, -INF , !P3 ;  /* 0xff80000066667808 */ /* 0x000fe40005800000 */
[----:B------:R-:W-:Y:S02]  /*4ea0*/  FSEL R156, R156, -INF , !P0 ;  /* 0xff8000009c9c7808 */ /* 0x000fe40004000000 */
[----:B------:R-:W-:-:S03]  /*4eb0*/  ISETP.GE.AND P4, PT, R10, R9, PT ;  /* 0x000000090a00720c */ /* 0x000fc60003f86270 */
[----:B--2---:R-:W-:Y:S01]  /*4ec0*/  FMUL.FTZ R11, R21, UR5 ;  /* 0x00000005150b7c20 */ /* 0x004fe20008410000 */
[-C--:B------:R-:W-:Y:S01]  /*4ed0*/  ISETP.GE.AND P2, PT, R10, R8.reuse, PT ;  /* 0x000000080a00720c */ /* 0x080fe20003f46270 */
[----:B------:R-:W-:Y:S01]  /*4ee0*/  FMUL.FTZ R10, R24, UR5 ;  /* 0x00000005180a7c20 */ /* 0x000fe20008410000 */
[CC--:B------:R-:W-:Y:S01]  /*4ef0*/  ISETP.GE.AND P3, PT, R3.reuse, R9.reuse, PT ;  /* 0x000000090300720c */ /* 0x0c0fe20003f66270 */
[----:B------:R1:W-:Y:S01]  /*4f00*/  MUFU.TANH R61, R11 ;  /* 0x0000000b003d7308 */ /* 0x0003e20000002400 */
[-C--:B------:R-:W-:Y:S01]  /*4f10*/  ISETP.GE.AND P0, PT, R3, R8.reuse, PT ;  /* 0x000000080300720c */ /* 0x080fe20003f06270 */
[C---:B------:R-:W-:Y:S01]  /*4f20*/  VIADD R3, R2.reuse, 0x68 ;  /* 0x0000006802037836 */ /* 0x040fe20000000000 */
[----:B------:R-:W-:Y:S02]  /*4f30*/  FSEL R97, R97, -INF , !P4 ;  /* 0xff80000061617808 */ /* 0x000fe40006000000 */
[----:B------:R-:W-:Y:S02]  /*4f40*/  FSEL R155, R155, -INF , !P2 ;  /* 0xff8000009b9b7808 */ /* 0x000fe40005000000 */
[C---:B------:R-:W-:Y:S01]  /*4f50*/  ISETP.GE.AND P4, PT, R3.reuse, R9, PT ;  /* 0x000000090300720c */ /* 0x040fe20003f86270 */
[----:B------:R2:W4:Y:S01]  /*4f60*/  MUFU.TANH R65, R10 ;  /* 0x0000000a00417308 */ /* 0x0005220000002400 */
[----:B------:R-:W-:Y:S01]  /*4f70*/  ISETP.GE.AND P2, PT, R3, R8, PT ;  /* 0x000000080300720c */ /* 0x000fe20003f46270 */
[----:B------:R-:W-:Y:S01]  /*4f80*/  VIADD R3, R2, 0x69 ;  /* 0x0000006902037836 */ /* 0x000fe20000000000 */
[----:B------:R-:W-:-:S02]  /*4f90*/  FSEL R95, R95, -INF , !P3 ;  /* 0xff8000005f5f7808 */ /* 0x000fc40005800000 */
[----:B------:R-:W-:Y:S02]  /*4fa0*/  FSEL R157, R157, -INF , !P0 ;  /* 0xff8000009d9d7808 */ /* 0x000fe40004000000 */
[C---:B------:R-:W-:Y:S01]  /*4fb0*/  ISETP.GE.AND P3, PT, R3.reuse, R9, PT ;  /* 0x000000090300720c */ /* 0x040fe20003f66270 */
[----:B-1----:R-:W-:Y:S01]  /*4fc0*/  FMUL.FTZ R11, R22, UR5 ;  /* 0x00000005160b7c20 */ /* 0x002fe20008410000 */
[----:B------:R-:W-:Y:S01]  /*4fd0*/  ISETP.GE.AND P0, PT, R3, R8, PT ;  /* 0x000000080300720c */ /* 0x000fe20003f06270 */
[----:B------:R-:W-:Y:S01]  /*4fe0*/  VIADD R3, R2, 0x70 ;  /* 0x0000007002037836 */ /* 0x000fe20000000000 */
[----:B------:R-:W-:Y:S01]  /*4ff0*/  FSEL R90, R90, -INF , !P3 ;  /* 0xff8000005a5a7808 */ /* 0x000fe20005800000 */
[----:B------:R1:W-:Y:S01]  /*5000*/  MUFU.TANH R58, R11 ;  /* 0x0000000b003a7308 */ /* 0x0003e20000002400 */
[----:B------:R-:W-:Y:S02]  /*5010*/  FSEL R158, R158, -INF , !P0 ;  /* 0xff8000009e9e7808 */ /* 0x000fe40004000000 */
[----:B------:R-:W-:Y:S01]  /*5020*/  FSEL R94, R94, -INF , !P4 ;  /* 0xff8000005e5e7808 */ /* 0x000fe20006000000 */
[----:B--2---:R-:W-:Y:S01]  /*5030*/  VIADD R10, R2, 0x61 ;  /* 0x00000061020a7836 */ /* 0x004fe20000000000 */
[----:B------:R-:W-:-:S04]  /*5040*/  FSEL R159, R159, -INF , !P2 ;  /* 0xff8000009f9f7808 */ /* 0x000fc80005000000 */
[CC--:B------:R-:W-:Y:S02]  /*5050*/  ISETP.GE.AND P5, PT, R10.reuse, R9.reuse, PT ;  /* 0x000000090a00720c */ /* 0x0c0fe40003fa6270 */
[-C--:B------:R-:W-:Y:S01]  /*5060*/  ISETP.GE.AND P1, PT, R10, R8.reuse, PT ;  /* 0x000000080a00720c */ /* 0x080fe20003f26270 */
[----:B------:R-:W-:Y:S01]  /*5070*/  FMUL.FTZ R10, R26, UR5 ;  /* 0x000000051a0a7c20 */ /* 0x000fe20008410000 */
[----:B------:R-:W-:Y:S02]  /*5080*/  FSEL R96, R96, -INF , !P5 ;  /* 0xff80000060607808 */ /* 0x000fe40006800000 */
[----:B------:R-:W-:Y:S01]  /*5090*/  FSEL R160, R160, -INF , !P1 ;  /* 0xff800000a0a07808 */ /* 0x000fe20004800000 */
[----:B------:R2:W4:Y:S01]  /*50a0*/  MUFU.TANH R62, R10 ;  /* 0x0000000a003e7308 */ /* 0x0005220000002400 */
[----:B-1----:R-:W-:Y:S01]  /*50b0*/  FMUL.FTZ R11, R23, UR5 ;  /* 0x00000005170b7c20 */ /* 0x002fe20008410000 */
[C---:B------:R-:W-:Y:S02]  /*50c0*/  ISETP.GE.AND P5, PT, R3.reuse, R9, PT ;  /* 0x000000090300720c */ /* 0x040fe40003fa6270 */
[----:B------:R-:W-:Y:S01]  /*50d0*/  ISETP.GE.AND P1, PT, R3, R8, PT ;  /* 0x000000080300720c */ /* 0x000fe20003f26270 */
[----:B------:R-:W-:Y:S01]  /*50e0*/  VIADD R3, R2, 0x71 ;  /* 0x0000007102037836 */ /* 0x000fe20000000000 */
[----:B------:R-:W-:-:S02]  /*50f0*/  FSEL R92, R92, -INF , !P5 ;  /* 0xff8000005c5c7808 */ /* 0x000fc40006800000 */
[----:B------:R-:W-:Y:S02]  /*5100*/  FSEL R161, R59, -INF , !P1 ;  /* 0xff8000003ba17808 */ /* 0x000fe40004800000 */
[CC--:B------:R-:W-:Y:S01]  /*5110*/  ISETP.GE.AND P4, PT, R3.reuse, R9.reuse, PT ;  /* 0x000000090300720c */ /* 0x0c0fe20003f86270 */
[----:B------:R-:W-:Y:S01]  /*5120*/  MUFU.TANH R59, R11 ;  /* 0x0000000b003b7308 */ /* 0x000fe20000002400 */
[-C--:B------:R-:W-:Y:S01]  /*5130*/  ISETP.GE.AND P2, PT, R3, R8.reuse, PT ;  /* 0x000000080300720c */ /* 0x080fe20003f46270 */
[----:B------:R-:W-:Y:S01]  /*5140*/  VIADD R3, R2, 0x79 ;  /* 0x0000007902037836 */ /* 0x000fe20000000000 */
[----:B------:R-:W-:Y:S02]  /*5150*/  FSEL R91, R91, -INF , !P4 ;  /* 0xff8000005b5b7808 */ /* 0x000fe40006000000 */
[----:B------:R-:W-:Y:S01]  /*5160*/  FSEL R163, R86, -INF , !P2 ;  /* 0xff80000056a37808 */ /* 0x000fe20005000000 */
[----:B--2---:R-:W-:Y:S01]  /*5170*/  FMUL.FTZ R10, R27, UR5 ;  /* 0x000000051b0a7c20 */ /* 0x004fe20008410000 */
[C---:B------:R-:W-:Y:S01]  /*5180*/  ISETP.GE.AND P5, PT, R3.reuse, R9, PT ;  /* 0x000000090300720c */ /* 0x040fe20003fa6270 */
[----:B------:R-:W-:Y:S01]  /*5190*/  HMMA.16816.F32.BF16 R24, R4, R42, R16 ;  /* 0x0000002a0418723c */ /* 0x000fe20000041810 */
[----:B------:R-:W1:Y:S01]  /*51a0*/  LDSM.16.M88.4 R40, [R165+0x3800] ;  /* 0x00380000a528783b */ /* 0x000e620000000200 */
[----:B------:R2:W-:Y:S01]  /*51b0*/  MUFU.TANH R63, R10 ;  /* 0x0000000a003f7308 */ /* 0x0005e20000002400 */
[----:B------:R-:W-:Y:S01]  /*51c0*/  ISETP.GE.AND P1, PT, R3, R8, PT ;  /* 0x000000080300720c */ /* 0x000fe20003f26270 */
[----:B------:R-:W-:Y:S01]  /*51d0*/  VIADD R3, R2, 0x81 ;  /* 0x0000008102037836 */ /* 0x000fe20000000000 */
[----:B------:R-:W-:Y:S01]  /*51e0*/  FSEL R89, R89, -INF , !P5 ;  /* 0xff80000059597808 */ /* 0x000fe20006800000 */
[----:B------:R-:W-:Y:S01]  /*51f0*/  HMMA.16816.F32.BF16 R16, R12, R28, RZ ;  /* 0x0000001c0c10723c */ /* 0x000fe200000418ff */
[----:B------:R-:W-:Y:S01]  /*5200*/  FSEL R162, R162, -INF , !P1 ;  /* 0xff800000a2a27808 */ /* 0x000fe20004800000 */
[----:B--2---:R-:W-:-:S04]  /*5210*/  FMUL.FTZ R10, R20, UR5 ;  /* 0x00000005140a7c20 */ /* 0x004fc80008410000 */
[----:B------:R2:W4:-:S12]  /*5220*/  MUFU.TANH R60, R10 ;  /* 0x0000000a003c7308 */ /* 0x0005180000002400 */
[----:B------:R-:W-:-:S06]  /*5230*/  FMUL.FTZ R11, R25, UR5 ;  /* 0x00000005190b7c20 */ /* 0x000fcc0008410000 */
[----:B---3--:R-:W-:Y:S01]  /*5240*/  HMMA.16816.F32.BF16 R20, R4, R32, R16 ;  /* 0x000000200414723c */ /* 0x008fe20000041810 */
[----:B------:R3:W-:Y:S05]  /*5250*/  MUFU.TANH R51, R11 ;  /* 0x0000000b00337308 */ /* 0x0007ea0000002400 */
[----:B------:R-:W-:Y:S01]  /*5260*/  HMMA.16816.F32.BF16 R16, R12, R30, RZ ;  /* 0x0000001e0c10723c */ /* 0x000fe200000418ff */
[----:B--2---:R-:W-:-:S05]  /*5270*/  VIADD R10, R2, 0x78 ;  /* 0x00000078020a7836 */ /* 0x004fca0000000000 */
[CC--:B------:R-:W-:Y:S02]  /*5280*/  ISETP.GE.AND P3, PT, R10.reuse, R9.reuse, PT ;  /* 0x000000090a00720c */ /* 0x0c0fe40003f66270 */
[-C--:B------:R-:W-:Y:S01]  /*5290*/  ISETP.GE.AND P0, PT, R10, R8.reuse, PT ;  /* 0x000000080a00720c */ /* 0x080fe20003f06270 */
[----:B------:R-:W-:Y:S01]  /*52a0*/  VIADD R10, R2, 0x80 ;  /* 0x00000080020a7836 */ /* 0x000fe20000000000 */
[----:B------:R-:W-:Y:S01]  /*52b0*/  FSEL R93, R93, -INF , !P3 ;  /* 0xff8000005d5d7808 */ /* 0x000fe20005800000 */
[----:B---3--:R-:W-:Y:S01]  /*52c0*/  FMUL.FTZ R11, R27, UR5 ;  /* 0x000000051b0b7c20 */ /* 0x008fe20008410000 */
[----:B------:R-:W-:Y:S02]  /*52d0*/  FSEL R185, R57, -INF , !P0 ;  /* 0xff80000039b97808 */ /* 0x000fe40004000000 */
[CC--:B------:R-:W-:Y:S01]  /*52e0*/  ISETP.GE.AND P4, PT, R10.reuse, R9.reuse, PT ;  /* 0x000000090a00720c */ /* 0x0c0fe20003f86270 */
[----:B------:R2:W-:Y:S01]  /*52f0*/  MUFU.TANH R49, R11 ;  /* 0x0000000b00317308 */ /* 0x0005e20000002400 */
[----:B------:R-:W-:Y:S01]  /*5300*/  ISETP.GE.AND P2, PT, R10, R8, PT ;  /* 0x000000080a00720c */ /* 0x000fe20003f46270 */
[----:B------:R-:W-:Y:S01]  /*5310*/  FMUL.FTZ R10, R24, UR5 ;  /* 0x00000005180a7c20 */ /* 0x000fe20008410000 */
[----:B------:R-:W-:-:S02]  /*5320*/  ISETP.GE.AND P3, PT, R3, R9, PT ;  /* 0x000000090300720c */ /* 0x000fc40003f66270 */
[----:B------:R-:W-:-:S04]  /*5330*/  ISETP.GE.AND P0, PT, R3, R8, PT ;  /* 0x000000080300720c */ /* 0x000fc80003f06270 */
[----:B------:R-:W-:Y:S01]  /*5340*/  HMMA.16816.F32.BF16 R28, R4, R34, R16 ;  /* 0x00000022041c723c */ /* 0x000fe20000041810 */
[----:B------:R-:W-:Y:S01]  /*5350*/  VIADD R3, R2, 0x89 ;  /* 0x0000008902037836 */ /* 0x000fe20000000000 */
[----:B------:R3:W4:Y:S01]  /*5360*/  MUFU.TANH R57, R10 ;  /* 0x0000000a00397308 */ /* 0x0007220000002400 */
[----:B------:R-:W-:Y:S01]  /*5370*/  FSEL R186, R84, -INF , !P2 ;  /* 0xff80000054ba7808 */ /* 0x000fe20005000000 */
[----:B------:R-:W4:Y:S01]  /*5380*/  LDSM.16.M88.4 R32, [R134+0x4c00] ;  /* 0x004c00008620783b */ /* 0x000f220000000200 */
[----:B------:R-:W-:Y:S01]  /*5390*/  FSEL R87, R87, -INF , !P4 ;  /* 0xff80000057577808 */ /* 0x000fe20006000000 */
[----:B-----5:R-:W-:Y:S01]  /*53a0*/  HMMA.16816.F32.BF16 R16, R12, R36, RZ ;  /* 0x000000240c10723c */ /* 0x020fe200000418ff */
[C---:B------:R-:W-:Y:S02]  /*53b0*/  ISETP.GE.AND P2, PT, R3.reuse, R8, PT ;  /* 0x000000080300720c */ /* 0x040fe40003f46270 */
[----:B------:R-:W-:Y:S01]  /*53c0*/  ISETP.GE.AND P4, PT, R3, R9, PT ;  /* 0x000000090300720c */ /* 0x000fe20003f86270 */
[----:B------:R-:W-:-:S02]  /*53d0*/  VIADD R3, R2, 0x91 ;  /* 0x0000009102037836 */ /* 0x000fc40000000000 */
[----:B--2---:R-:W-:Y:S01]  /*53e0*/  FMUL.FTZ R11, R21, UR5 ;  /* 0x00000005150b7c20 */ /* 0x004fe20008410000 */
[----:B------:R-:W-:Y:S02]  /*53f0*/  FSEL R187, R149, -INF , !P0 ;  /* 0xff80000095bb7808 */ /* 0x000fe40004000000 */
[----:B------:R-:W-:Y:S02]  /*5400*/  FSEL R149, R47, -INF , !P2 ;  /* 0xff8000002f957808 */ /* 0x000fe40005000000 */
[----:B------:R2:W-:Y:S01]  /*5410*/  MUFU.TANH R47, R11 ;  /* 0x0000000b002f7308 */ /* 0x0005e20000002400 */
[----:B------:R-:W-:Y:S01]  /*5420*/  FSEL R86, R164, -INF , !P3 ;  /* 0xff800000a4567808 */ /* 0x000fe20005800000 */
[----:B---3--:R-:W-:Y:S01]  /*5430*/  VIADD R10, R2, 0x88 ;  /* 0x00000088020a7836 */ /* 0x008fe20000000000 */
[----:B------:R-:W-:-:S04]  /*5440*/  FSEL R84, R151, -INF , !P4 ;  /* 0xff80000097547808 */ /* 0x000fc80006000000 */
[CC--:B------:R-:W-:Y:S02]  /*5450*/  ISETP.GE.AND P5, PT, R10.reuse, R9.reuse, PT ;  /* 0x000000090a00720c */ /* 0x0c0fe40003fa6270 */
[-C--:B------:R-:W-:Y:S01]  /*5460*/  ISETP.GE.AND P1, PT, R10, R8.reuse, PT ;  /* 0x000000080a00720c */ /* 0x080fe20003f26270 */
[----:B------:R-:W-:Y:S01]  /*5470*/  FMUL.FTZ R10, R26, UR5 ;  /* 0x000000051a0a7c20 */ /* 0x000fe20008410000 */
[----:B------:R-:W-:Y:S02]  /*5480*/  FSEL R88, R88, -INF , !P5 ;  /* 0xff80000058587808 */ /* 0x000fe40006800000 */
[----:B------:R-:W-:Y:S01]  /*5490*/  FSEL R188, R45, -INF , !P1 ;  /* 0xff8000002dbc7808 */ /* 0x000fe20004800000 */
[----:B------:R3:W5:Y:S01]  /*54a0*/  MUFU.TANH R50, R10 ;  /* 0x0000000a00327308 */ /* 0x0007620000002400 */
[C---:B------:R-:W-:Y:S01]  /*54b0*/  ISETP.GE.AND P5, PT, R3.reuse, R9, PT ;  /* 0x000000090300720c */ /* 0x040fe20003fa6270 */
[----:B--2---:R-:W-:Y:S01]  /*54c0*/  FMUL.FTZ R11, R22, UR5 ;  /* 0x00000005160b7c20 */ /* 0x004fe20008410000 */
[----:B------:R-:W-:Y:S01]  /*54d0*/  ISETP.GE.AND P1, PT, R3, R8, PT ;  /* 0x000000080300720c */ /* 0x000fe20003f26270 */
[----:B------:R-:W-:Y:S01]  /*54e0*/  VIADD R3, R2, 0x98 ;  /* 0x0000009802037836 */ /* 0x000fe20000000000 */
[----:B-1----:R-:W-:Y:S01]  /*54f0*/  HMMA.16816.F32.BF16 R24, R4, R40, R16 ;  /* 0x000000280418723c */ /* 0x002fe20000041810 */
[----:B------:R-:W-:-:S02]  /*5500*/  FSEL R77, R77, -INF , !P5 ;  /* 0xff8000004d4d7808 */ /* 0x000fc40006800000 */
[----:B------:R1:W-:Y:S01]  /*5510*/  MUFU.TANH R45, R11 ;  /* 0x0000000b002d7308 */ /* 0x0003e20000002400 */
[C---:B------:R-:W-:Y:S02]  /*5520*/  ISETP.GE.AND P2, PT, R3.reuse, R8, PT ;  /* 0x000000080300720c */ /* 0x040fe40003f46270 */
[----:B------:R-:W-:Y:S01]  /*5530*/  HMMA.16816.F32.BF16 R16, R12, R38, RZ ;  /* 0x000000260c10723c */ /* 0x000fe200000418ff */
[----:B------:R-:W-:Y:S01]  /*5540*/  ISETP.GE.AND P4, PT, R3, R9, PT ;  /* 0x000000090300720c */ /* 0x000fe20003f86270 */
[----:B------:R-:W-:Y:S01]  /*5550*/  VIADD R3, R2, 0xa0 ;  /* 0x000000a002037836 */ /* 0x000fe20000000000 */
[----:B------:R-:W-:Y:S02]  /*5560*/  FSEL R189, R46, -INF , !P2 ;  /* 0xff8000002ebd7808 */ /* 0x000fe40005000000 */
[----:B------:R-:W-:Y:S01]  /*5570*/  FSEL R78, R78, -INF , !P4 ;  /* 0xff8000004e4e7808 */ /* 0x000fe20006000000 */
[----:B---3--:R-:W-:Y:S01]  /*5580*/  VIADD R10, R2, 0x90 ;  /* 0x00000090020a7836 */ /* 0x008fe20000000000 */
[----:B------:R-:W-:-:S02]  /*5590*/  FSEL R128, R128, -INF , !P1 ;  /* 0xff80000080807808 */ /* 0x000fc40004800000 */
[-C--:B------:R-:W-:Y:S02]  /*55a0*/  ISETP.GE.AND P5, PT, R3, R9.reuse, PT ;  /* 0x000000090300720c */ /* 0x080fe40003fa6270 */
[C---:B------:R-:W-:Y:S02]  /*55b0*/  ISETP.GE.AND P3, PT, R10.reuse, R9, PT ;  /* 0x000000090a00720c */ /* 0x040fe40003f66270 */
[----:B------:R-:W-:Y:S01]  /*55c0*/  ISETP.GE.AND P0, PT, R10, R8, PT ;  /* 0x000000080a00720c */ /* 0x000fe20003f06270 */
[----:B------:R-:W-:Y:S01]  /*55d0*/  FMUL.FTZ R10, R20, UR5 ;  /* 0x00000005140a7c20 */ /* 0x000fe20008410000 */
[----:B-1----:R-:W-:Y:S01]  /*55e0*/  FMUL.FTZ R11, R23, UR5 ;  /* 0x00000005170b7c20 */ /* 0x002fe20008410000 */
[----:B------:R-:W-:Y:S02]  /*55f0*/  FSEL R85, R85, -INF , !P3 ;  /* 0xff80000055557808 */ /* 0x000fe40005800000 */
[----:B------:R1:W-:Y:S01]  /*5600*/  MUFU.TANH R48, R10 ;  /* 0x0000000a00307308 */ /* 0x0003e20000002400 */
[----:B------:R-:W-:-:S02]  /*5610*/  FSEL R151, R44, -INF , !P0 ;  /* 0xff8000002c977808 */ /* 0x000fc40004000000 */
[----:B------:R-:W-:Y:S01]  /*5620*/  ISETP.GE.AND P1, PT, R3, R8, PT ;  /* 0x000000080300720c */ /* 0x000fe20003f26270 */
[C---:B------:R-:W-:Y:S02]  /*5630*/  VIADD R3, R2.reuse, 0xa8 ;  /* 0x000000a802037836 */ /* 0x040fe40000000000 */
[----:B------:R-:W-:Y:S02]  /*5640*/  HMMA.16816.F32.BF16 R20, R4, R42, R16 ;  /* 0x0000002a0414723c */ /* 0x000fe40000041810 */
[----:B------:R2:W3:Y:S04]  /*5650*/  MUFU.TANH R44, R11 ;  /* 0x0000000b002c7308 */ /* 0x0004e80000002400 */
[----:B----4-:R-:W-:Y:S01]  /*5660*/  HMMA.16816.F32.BF16 R16, R12, R32, RZ ;  /* 0x000000200c10723c */ /* 0x010fe200000418ff */
[----:B-1----:R-:W-:-:S05]  /*5670*/  VIADD R10, R2, 0x99 ;  /* 0x00000099020a7836 */ /* 0x002fca0000000000 */
[----:B------:R-:W-:Y:S01]  /*5680*/  HMMA.16816.F32.BF16 R12, R12, R34, RZ ;  /* 0x000000220c0c723c */ /* 0x000fe200000418ff */
[CC--:B------:R-:W-:Y:S02]  /*5690*/  ISETP.GE.AND P3, PT, R10.reuse, R9.reuse, PT ;  /* 0x000000090a00720c */ /* 0x0c0fe40003f66270 */
[----:B------:R-:W-:Y:S01]  /*56a0*/  ISETP.GE.AND P0, PT, R10, R8, PT ;  /* 0x000000080a00720c */ /* 0x000fe20003f06270 */
[----:B--2---:R-:W-:Y:S01]  /*56b0*/  FMUL.FTZ R11, R28, UR5 ;  /* 0x000000051c0b7c20 */ /* 0x004fe20008410000 */
[----:B------:R-:W-:Y:S01]  /*56c0*/  VIADD R10, R2, 0xa1 ;  /* 0x000000a1020a7836 */ /* 0x000fe20000000000 */
[----:B------:R-:W-:Y:S02]  /*56d0*/  FSEL R79, R79, -INF , !P3 ;  /* 0xff8000004f4f7808 */ /* 0x000fe40005800000 */
[----:B------:R1:W2:Y:S01]  /*56e0*/  MUFU.TANH R46, R11 ;  /* 0x0000000b002e7308 */ /* 0x0002a20000002400 */
[----:B------:R-:W-:Y:S02]  /*56f0*/  FSEL R190, R76, -INF , !P0 ;  /* 0xff8000004cbe7808 */ /* 0x000fe40004000000 */
[----:B------:R-:W-:-:S02]  /*5700*/  ISETP.GE.AND P4, PT, R10, R9, PT ;  /* 0x000000090a00720c */ /* 0x000fc40003f86270 */
[-C--:B------:R-:W-:Y:S01]  /*5710*/  ISETP.GE.AND P2, PT, R10, R8.reuse, PT ;  /* 0x000000080a00720c */ /* 0x080fe20003f46270 */
[----:B------:R-:W-:Y:S01]  /*5720*/  FMUL.FTZ R10, R29, UR5 ;  /* 0x000000051d0a7c20 */ /* 0x000fe20008410000 */
[CC--:B------:R-:W-:Y:S02]  /*5730*/  ISETP.GE.AND P3, PT, R3.reuse, R9.reuse, PT ;  /* 0x000000090300720c */ /* 0x0c0fe40003f66270 */
[-C--:B------:R-:W-:Y:S01]  /*5740*/  ISETP.GE.AND P0, PT, R3, R8.reuse, PT ;  /* 0x000000080300720c */ /* 0x080fe20003f06270 */
[----:B------:R-:W-:Y:S01]  /*5750*/  VIADD R3, R2, 0xa9 ;  /* 0x000000a902037836 */ /* 0x000fe20000000000 */
[----:B------:R-:W-:Y:S01]  /*5760*/  FSEL R76, R126, -INF , !P5 ;  /* 0xff8000007e4c7808 */ /* 0x000fe20006800000 */
[----:B------:R4:W-:Y:S01]  /*5770*/  MUFU.TANH R40, R10 ;  /* 0x0000000a00287308 */ /* 0x0009e20000002400 */
[----:B------:R-:W-:Y:S02]  /*5780*/  FSEL R126, R71, -INF , !P1 ;  /* 0xff800000477e7808 */ /* 0x000fe40004800000 */
[C---:B------:R-:W-:Y:S01]  /*5790*/  ISETP.GE.AND P5, PT, R3.reuse, R9, PT ;  /* 0x000000090300720c */ /* 0x040fe20003fa6270 */
[----:B-1----:R-:W-:Y:S01]  /*57a0*/  FMUL.FTZ R11, R30, UR5 ;  /* 0x000000051e0b7c20 */ /* 0x002fe20008410000 */
[----:B------:R-:W-:Y:S01]  /*57b0*/  ISETP.GE.AND P1, PT, R3, R8, PT ;  /* 0x000000080300720c */ /* 0x000fe20003f26270 */
[----:B------:R-:W-:Y:S01]  /*57c0*/  VIADD R3, R2, 0xb1 ;  /* 0x000000b102037836 */ /* 0x000fe20000000000 */
[----:B------:R-:W-:Y:S01]  /*57d0*/  FSEL R71, R125, -INF , !P4 ;  /* 0xff8000007d477808 */ /* 0x000fe20006000000 */
[----:B------:R1:W2:Y:S01]  /*57e0*/  MUFU.TANH R39, R11 ;  /* 0x0000000b00277308 */ /* 0x0002a20000002400 */
[----:B------:R-:W-:-:S02]  /*57f0*/  FSEL R70, R70, -INF , !P3 ;  /* 0xff80000046467808 */ /* 0x000fc40005800000 */
[----:B------:R-:W-:Y:S02]  /*5800*/  FSEL R125, R69, -INF , !P0 ;  /* 0xff800000457d7808 */ /* 0x000fe40004000000 */
[----:B------:R-:W-:Y:S02]  /*5810*/  FSEL R124, R124, -INF , !P2 ;  /* 0xff8000007c7c7808 */ /* 0x000fe40005000000 */
[CC--:B------:R-:W-:Y:S01]  /*5820*/  ISETP.GE.AND P3, PT, R3.reuse, R9.reuse, PT ;  /* 0x000000090300720c */ /* 0x0c0fe20003f66270 */
[C---:B----4-:R-:W-:Y:S01]  /*5830*/  VIADD R10, R2.reuse, 0xb0 ;  /* 0x000000b0020a7836 */ /* 0x050fe20000000000 */
[----:B------:R-:W-:Y:S01]  /*5840*/  ISETP.GE.AND P0, PT, R3, R8, PT ;  /* 0x000000080300720c */ /* 0x000fe20003f06270 */
[----:B------:R-:W-:Y:S01]  /*5850*/  VIADD R3, R2, 0xb9 ;  /* 0x000000b902037836 */ /* 0x000fe20000000000 */
[----:B------:R-:W-:Y:S02]  /*5860*/  FSEL R69, R123, -INF , !P5 ;  /* 0xff8000007b457808 */ /* 0x000fe40006800000 */
[----:B------:R-:W-:-:S02]  /*5870*/  ISETP.GE.AND P4, PT, R10, R9, PT ;  /* 0x000000090a00720c */ /* 0x000fc40003f86270 */
[----:B------:R-:W-:Y:S01]  /*5880*/  ISETP.GE.AND P2, PT, R10, R8, PT ;  /* 0x000000080a00720c */ /* 0x000fe20003f46270 */
[----:B------:R-:W-:Y:S02]  /*5890*/  VIADD R10, R2, 0xb8 ;  /* 0x000000b8020a7836 */ /* 0x000fe40000000000 */
[----:B-1----:R-:W-:Y:S01]  /*58a0*/  FMUL.FTZ R11, R31, UR5 ;  /* 0x000000051f0b7c20 */ /* 0x002fe20008410000 */
[----:B------:R-:W-:Y:S01]  /*58b0*/  FSEL R68, R68, -INF , !P4 ;  /* 0xff80000044447808 */ /* 0x000fe20006000000 */
[----:B------:R-:W1:Y:S01]  /*58c0*/  LDSM.16.M88.4 R28, [R165+0x3c00] ;  /* 0x003c0000a51c783b */ /* 0x000e620000000200 */
[----:B------:R-:W-:Y:S01]  /*58d0*/  FSEL R192, R66, -INF , !P2 ;  /* 0xff80000042c07808 */ /* 0x000fe20005000000 */
[----:B------:R4:W-:Y:S01]  /*58e0*/  MUFU.TANH R38, R11 ;  /* 0x0000000b00267308 */ /* 0x0009e20000002400 */
[----:B------:R-:W-:Y:S01]  /*58f0*/  FSEL R114, R114, -INF , !P1 ;  /* 0xff80000072727808 */ /* 0x000fe20004800000 */
[----:B------:R-:W-:-:S04]  /*5900*/  DEPBAR.LE SB0, 0x0 ;  /* 0x000080000000791a */ /* 0x000fc80000000000 */
[CC--:B------:R-:W-:Y:S02]  /*5910*/  ISETP.GE.AND P4, PT, R3.reuse, R9.reuse, PT ;  /* 0x000000090300720c */ /* 0x0c0fe40003f86270 */
[-C--:B------:R-:W-:Y:S01]  /*5920*/  ISETP.GE.AND P2, PT, R3, R8.reuse, PT ;  /* 0x000000080300720c */ /* 0x080fe20003f46270 */
[----:B------:R-:W-:Y:S01]  /*5930*/  VIADD R3, R2, 0xc1 ;  /* 0x000000c102037836 */ /* 0x000fe20000000000 */
[C---:B------:R-:W-:Y:S02]  /*5940*/  ISETP.GE.AND P5, PT, R10.reuse, R9, PT ;  /* 0x000000090a00720c */ /* 0x040fe40003fa6270 */
[----:B------:R-:W-:Y:S01]  /*5950*/  ISETP.GE.AND P1, PT, R10, R8, PT ;  /* 0x000000080a00720c */ /* 0x000fe20003f26270 */
[----:B------:R-:W-:Y:S01]  /*5960*/  VIADD R10, R2, 0xc0 ;  /* 0x000000c0020a7836 */ /* 0x000fe20000000000 */
[----:B------:R-:W-:Y:S02]  /*5970*/  FSEL R65, R65, -INF , !P5 ;  /* 0xff80000041417808 */ /* 0x000fe40006800000 */
[----:B------:R-:W-:Y:S01]  /*5980*/  FSEL R193, R62, -INF , !P1 ;  /* 0xff8000003ec17808 */ /* 0x000fe20004800000 */
[----:B----4-:R-:W-:Y:S01]  /*5990*/  FMUL.FTZ R11, R24, UR5 ;  /* 0x00000005180b7c20 */ /* 0x010fe20008410000 */
[----:B------:R-:W-:-:S02]  /*59a0*/  FSEL R41, R105, -INF , !P3 ;  /* 0xff80000069297808 */ /* 0x000fc40005800000 */
[----:B------:R-:W-:Y:S01]  /*59b0*/  FSEL R191, R104, -INF , !P0 ;  /* 0xff80000068bf7808 */ /* 0x000fe20004000000 */
[----:B------:R4:W2:Y:S01]  /*59c0*/  MUFU.TANH R37, R11 ;  /* 0x0000000b00257308 */ /* 0x0008a20000002400 */
[CC--:B------:R-:W-:Y:S02]  /*59d0*/  ISETP.GE.AND P5, PT, R3.reuse, R9.reuse, PT ;  /* 0x000000090300720c */ /* 0x0c0fe40003fa6270 */
[-C--:B------:R-:W-:Y:S01]  /*59e0*/  ISETP.GE.AND P1, PT, R3, R8.reuse, PT ;  /* 0x000000080300720c */ /* 0x080fe20003f26270 */
[----:B------:R-:W-:Y:S01]  /*59f0*/  VIADD R3, R2, 0xc9 ;  /* 0x000000c902037836 */ /* 0x000fe20000000000 */
[C---:B------:R-:W-:Y:S02]  /*5a00*/  ISETP.GE.AND P3, PT, R10.reuse, R9, PT ;  /* 0x000000090a00720c */ /* 0x040fe40003f66270 */
[----:B------:R-:W-:Y:S01]  /*5a10*/  ISETP.GE.AND P0, PT, R10, R8, PT ;  /* 0x000000080a00720c */ /* 0x000fe20003f06270 */
[----:B------:R-:W-:Y:S01]  /*5a20*/  VIADD R10, R2, 0xc8 ;  /* 0x000000c8020a7836 */ /* 0x000fe20000000000 */
[----:B------:R-:W-:-:S02]  /*5a30*/  FSEL R60, R60, -INF , !P3 ;  /* 0xff8000003c3c7808 */ /* 0x000fc40005800000 */
[----:B------:R-:W-:Y:S02]  /*5a40*/  FSEL R197, R58, -INF , !P0 ;  /* 0xff8000003ac57808 */ /* 0x000fe40004000000 */
[CC--:B------:R-:W-:Y:S02]  /*5a50*/  ISETP.GE.AND P3, PT, R3.reuse, R9.reuse, PT ;  /* 0x000000090300720c */ /* 0x0c0fe40003f66270 */
[-C--:B------:R-:W-:Y:S01]  /*5a60*/  ISETP.GE.AND P0, PT, R3, R8.reuse, PT ;  /* 0x000000080300720c */ /* 0x080fe20003f06270 */
[----:B------:R-:W-:Y:S01]  /*5a70*/  VIADD R3, R2, 0xd0 ;  /* 0x000000d002037836 */ /* 0x000fe20000000000 */
[C---:B-1----:R-:W-:Y:S01]  /*5a80*/  HMMA.16816.F32.BF16 R16, R4.reuse, R28, R16 ;  /* 0x0000001c0410723c */ /* 0x042fe20000041810 */
[----:B------:R-:W-:Y:S01]  /*5a90*/  FSEL R64, R64, -INF , !P4 ;  /* 0xff80000040407808 */ /* 0x000fe20006000000 */
[----:B----4-:R-:W-:Y:S01]  /*5aa0*/  FMUL.FTZ R11, R25, UR5 ;  /* 0x00000005190b7c20 */ /* 0x010fe20008410000 */
[----:B------:R-:W-:Y:S02]  /*5ab0*/  FSEL R194, R63, -INF , !P2 ;  /* 0xff8000003fc27808 */ /* 0x000fe40005000000 */
[C---:B------:R-:W-:Y:S01]  /*5ac0*/  ISETP.GE.AND P4, PT, R10.reuse, R9, PT ;  /* 0x000000090a00720c */ /* 0x040fe20003f86270 */
[----:B------:R1:W-:Y:S01]  /*5ad0*/  MUFU.TANH R36, R11 ;  /* 0x0000000b00247308 */ /* 0x0003e20000002400 */
[----:B------:R-:W-:Y:S01]  /*5ae0*/  ISETP.GE.AND P2, PT, R10, R8, PT ;  /* 0x000000080a00720c */ /* 0x000fe20003f46270 */
[----:B------:R-:W-:Y:S01]  /*5af0*/  FMUL.FTZ R10, R20, UR5 ;  /* 0x00000005140a7c20 */ /* 0x000fe20008410000 */
[----:B------:R-:W-:Y:S01]  /*5b00*/  FSEL R61, R61, -INF , !P5 ;  /* 0xff8000003d3d7808 */ /* 0x000fe20006800000 */
[----:B------:R-:W-:Y:S01]  /*5b10*/  HMMA.16816.F32.BF16 R12, R4, R30, R12 ;  /* 0x0000001e040c723c */ /* 0x000fe2000004180c */
[----:B------:R-:W-:-:S02]  /*5b20*/  FSEL R195, R59, -INF , !P1 ;  /* 0xff8000003bc37808 */ /* 0x000fc40004800000 */
[CC--:B------:R-:W-:Y:S01]  /*5b30*/  ISETP.GE.AND P5, PT, R3.reuse, R9.reuse, PT ;  /* 0x000000090300720c */ /* 0x0c0fe20003fa6270 */
[----:B------:R4:W-:Y:S01]  /*5b40*/  MUFU.TANH R25, R10 ;  /* 0x0000000a00197308 */ /* 0x0009e20000002400 */
[-C--:B------:R-:W-:Y:S01]  /*5b50*/  ISETP.GE.AND P1, PT, R3, R8.reuse, PT ;  /* 0x000000080300720c */ /* 0x080fe20003f26270 */
[C---:B------:R-:W-:Y:S01]  /*5b60*/  VIADD R3, R2.reuse, 0xd1 ;  /* 0x000000d102037836 */ /* 0x040fe20000000000 */
[----:B------:R-:W-:Y:S01]  /*5b70*/  FSEL R57, R57, -INF , !P4 ;  /* 0xff80000039397808 */ /* 0x000fe20006000000 */
[----:B------:R-:W-:Y:S01]  /*5b80*/  VIADD R4, R2, 0xe1 ;  /* 0x000000e102047836 */ /* 0x000fe20000000000 */
[----:B-----5:R-:W-:Y:S02]  /*5b90*/  FSEL R196, R50, -INF , !P2 ;  /* 0xff80000032c47808 */ /* 0x020fe40005000000 */
[CC--:B------:R-:W-:Y:S01]  /*5ba0*/  ISETP.GE.AND P4, PT, R3.reuse, R9.reuse, PT ;  /* 0x000000090300720c */ /* 0x0c0fe20003f86270 */
[----:B-1----:R-:W-:Y:S01]  /*5bb0*/  FMUL.FTZ R11, R26, UR5 ;  /* 0x000000051a0b7c20 */ /* 0x002fe20008410000 */
[-C--:B------:R-:W-:Y:S01]  /*5bc0*/  ISETP.GE.AND P2, PT, R3, R8.reuse, PT ;  /* 0x000000080300720c */ /* 0x080fe20003f46270 */
[C---:B------:R-:W-:Y:S01]  /*5bd0*/  VIADD R3, R2.reuse, 0xd8 ;  /* 0x000000d802037836 */ /* 0x040fe20000000000 */
[----:B------:R-:W-:Y:S01]  /*5be0*/  FSEL R51, R51, -INF , !P3 ;  /* 0xff80000033337808 */ /* 0x000fe20005800000 */
[----:B------:R1:W5:Y:S01]  /*5bf0*/  MUFU.TANH R26, R11 ;  /* 0x0000000b001a7308 */ /* 0x0003620000002400 */
[----:B------:R-:W-:Y:S01]  /*5c00*/  FSEL R198, R49, -INF , !P0 ;  /* 0xff80000031c67808 */ /* 0x000fe20004000000 */
[----:B------:R-:W-:Y:S01]  /*5c10*/  FMUL.FTZ R5, R17, UR5 ;  /* 0x0000000511057c20 */ /* 0x000fe20008410000 */
[----:B------:R-:W-:Y:S01]  /*5c20*/  ISETP.GE.AND P3, PT, R3, R9, PT ;  /* 0x000000090300720c */ /* 0x000fe20003f66270 */
[----:B----4-:R-:W-:Y:S01]  /*5c30*/  FMUL.FTZ R10, R21, UR5 ;  /* 0x00000005150a7c20 */ /* 0x010fe20008410000 */
[----:B------:R-:W-:Y:S01]  /*5c40*/  ISETP.GE.AND P0, PT, R3, R8, PT ;  /* 0x000000080300720c */ /* 0x000fe20003f06270 */
[----:B------:R-:W-:Y:S01]  /*5c50*/  VIADD R3, R2, 0xe0 ;  /* 0x000000e002037836 */ /* 0x000fe20000000000 */
[----:B------:R-:W-:Y:S01]  /*5c60*/  FSEL R47, R47, -INF , !P4 ;  /* 0xff8000002f2f7808 */ /* 0x000fe20006000000 */
[----:B------:R4:W-:Y:S01]  /*5c70*/  MUFU.TANH R24, R10 ;  /* 0x0000000a00187308 */ /* 0x0009e20000002400 */
[----:B---3--:R-:W-:Y:S01]  /*5c80*/  FSEL R201, R44, -INF , !P2 ;  /* 0xff8000002cc97808 */ /* 0x008fe20005000000 */
[----:B------:R-:W-:Y:S01]  /*5c90*/  FMUL.FTZ R15, R15, UR5 ;  /* 0x000000050f0f7c20 */ /* 0x000fe20008410000 */
[----:B------:R-:W-:-:S02]  /*5ca0*/  FSEL R48, R48, -INF , !P5 ;  /* 0xff80000030307808 */ /* 0x000fc40006800000 */
[----:B------:R-:W-:Y:S01]  /*5cb0*/  FSEL R199, R45, -INF , !P1 ;  /* 0xff8000002dc77808 */ /* 0x000fe20004800000 */
[----:B------:R-:W-:Y:S01]  /*5cc0*/  BAR.SYNC.DEFER_BLOCKING 0x0 ;  /* 0x0000000000007b1d */ /* 0x000fe20000010000 */
[-C--:B------:R-:W-:Y:S01]  /*5cd0*/  ISETP.GE.AND P4, PT, R3, R9.reuse, PT ;  /* 0x000000090300720c */ /* 0x080fe20003f86270 */
[----:B-1----:R-:W-:Y:S01]  /*5ce0*/  FMUL.FTZ R11, R27, UR5 ;  /* 0x000000051b0b7c20 */ /* 0x002fe20008410000 */
[-C--:B------:R-:W-:Y:S01]  /*5cf0*/  ISETP.GE.AND P2, PT, R3, R8.reuse, PT ;  /* 0x000000080300720c */ /* 0x080fe20003f46270 */
[----:B------:R-:W-:Y:S01]  /*5d00*/  VIADD R3, R2, 0xe8 ;  /* 0x000000e802037836 */ /* 0x000fe20000000000 */
[----:B--2---:R-:W-:Y:S01]  /*5d10*/  FSEL R46, R46, -INF , !P3 ;  /* 0xff8000002e2e7808 */ /* 0x004fe20005800000 */
[----:B------:R1:W2:Y:S01]  /*5d20*/  MUFU.TANH R27, R11 ;  /* 0x0000000b001b7308 */ /* 0x0002a20000002400 */
[----:B------:R-:W-:Y:S02]  /*5d30*/  FSEL R200, R39, -INF , !P0 ;  /* 0xff80000027c87808 */ /* 0x000fe40004000000 */
[----:B------:R-:W-:Y:S01]  /*5d40*/  ISETP.GE.AND P3, PT, R4, R9, PT ;  /* 0x000000090400720c */ /* 0x000fe20003f66270 */
[----:B----4-:R-:W-:Y:S01]  /*5d50*/  FMUL.FTZ R10, R22, UR5 ;  /* 0x00000005160a7c20 */ /* 0x010fe20008410000 */
[----:B------:R-:W-:Y:S01]  /*5d60*/  ISETP.GE.AND P0, PT, R4, R8, PT ;  /* 0x000000080400720c */ /* 0x000fe20003f06270 */
[----:B------:R-:W-:Y:S01]  /*5d70*/  FMUL.FTZ R4, R18, UR5 ;  /* 0x0000000512047c20 */ /* 0x000fe20008410000 */
[----:B------:R-:W-:Y:S01]  /*5d80*/  FSEL R37, R37, -INF , !P4 ;  /* 0xff80000025257808 */ /* 0x000fe20006000000 */
[----:B------:R3:W4:Y:S01]  /*5d90*/  MUFU.TANH R20, R10 ;  /* 0x0000000a00147308 */ /* 0x0007220000002400 */
[----:B-----5:R-:W-:-:S02]  /*5da0*/  FSEL R203, R26, -INF , !P2 ;  /* 0xff8000001acb7808 */ /* 0x020fc40005000000 */
[----:B------:R-:W-:-:S05]  /*5db0*/  FSEL R36, R36, -INF , !P3 ;  /* 0xff80000024247808 */ /* 0x000fca0005800000 */
[----:B------:R5:W-:Y:S01]  /*5dc0*/  MUFU.TANH R7, R4 ;  /* 0x0000000400077308 */ /* 0x000be20000002400 */
[----:B-1----:R-:W-:Y:S01]  /*5dd0*/  FMUL.FTZ R11, R23, UR5 ;  /* 0x00000005170b7c20 */ /* 0x002fe20008410000 */
[----:B--2---:R-:W-:-:S06]  /*5de0*/  FSEL R204, R27, -INF , !P0 ;  /* 0xff8000001bcc7808 */ /* 0x004fcc0004000000 */
[----:B------:R1:W2:Y:S01]  /*5df0*/  MUFU.TANH R21, R11 ;  /* 0x0000000b00157308 */ /* 0x0002a20000002400 */
[----:B---3--:R-:W-:-:S05]  /*5e00*/  VIADD R10, R2, 0xd9 ;  /* 0x000000d9020a7836 */ /* 0x008fca0000000000 */
[CC--:B------:R-:W-:Y:S02]  /*5e10*/  ISETP.GE.AND P5, PT, R10.reuse, R9.reuse, PT ;  /* 0x000000090a00720c */ /* 0x0c0fe40003fa6270 */
[-C--:B------:R-:W-:Y:S01]  /*5e20*/  ISETP.GE.AND P1, PT, R10, R8.reuse, PT ;  /* 0x000000080a00720c */ /* 0x080fe20003f26270 */
[----:B-----5:R-:W-:Y:S01]  /*5e30*/  VIADD R4, R2, 0xf0 ;  /* 0x000000f002047836 */ /* 0x020fe20000000000 */
[----:B------:R-:W-:Y:S01]  /*5e40*/  FSEL R40, R40, -INF , !P5 ;  /* 0xff80000028287808 */ /* 0x000fe20006800000 */
[----:B------:R3:W-:Y:S01]  /*5e50*/  MUFU.TANH R10, R5 ;  /* 0x00000005000a7308 */ /* 0x0007e20000002400 */
[----:B------:R-:W-:Y:S02]  /*5e60*/  FSEL R202, R38, -INF , !P1 ;  /* 0xff80000026ca7808 */ /* 0x000fe40004800000 */
[C---:B------:R-:W-:Y:S02]  /*5e70*/  ISETP.GE.AND P5, PT, R3.reuse, R9, PT ;  /* 0x000000090300720c */ /* 0x040fe40003fa6270 */
[----:B------:R-:W-:Y:S01]  /*5e80*/  ISETP.GE.AND P1, PT, R3, R8, PT ;  /* 0x000000080300720c */ /* 0x000fe20003f26270 */
[----:B-1----:R-:W-:Y:S01]  /*5e90*/  FMUL.FTZ R11, R16, UR5 ;  /* 0x00000005100b7c20 */ /* 0x002fe20008410000 */
[----:B------:R-:W-:Y:S01]  /*5ea0*/  VIADD R3, R2, 0xe9 ;  /* 0x000000e902037836 */ /* 0x000fe20000000000 */
[----:B------:R-:W-:Y:S01]  /*5eb0*/  FSEL R35, R25, -INF , !P5 ;  /* 0xff80000019237808 */ /* 0x000fe20006800000 */
[----:B------:R-:W-:Y:S01]  /*5ec0*/  MUFU.TANH R15, R15 ;  /* 0x0000000f000f7308 */ /* 0x000fe20000002400 */
[----:B----4-:R-:W-:-:S02]  /*5ed0*/  FSEL R205, R20, -INF , !P1 ;  /* 0xff80000014cd7808 */ /* 0x010fc40004800000 */
[CC--:B------:R-:W-:Y:S02]  /*5ee0*/  ISETP.GE.AND P4, PT, R3.reuse, R9.reuse, PT ;  /* 0x000000090300720c */ /* 0x0c0fe40003f86270 */
[-C--:B------:R-:W-:Y:S01]  /*5ef0*/  ISETP.GE.AND P2, PT, R3, R8.reuse, PT ;  /* 0x000000080300720c */ /* 0x080fe20003f46270 */
[----:B------:R-:W-:Y:S01]  /*5f00*/  VIADD R3, R2, 0xf1 ;  /* 0x000000f102037836 */ /* 0x000fe20000000000 */
[CC--:B------:R-:W-:Y:S01]  /*5f10*/  ISETP.GE.AND P3, PT, R4.reuse, R9.reuse, PT ;  /* 0x000000090400720c */ /* 0x0c0fe20003f66270 */
[----:B------:R-:W1:Y:S01]  /*5f20*/  MUFU.TANH R16, R11 ;  /* 0x0000000b00107308 */ /* 0x000e620000002400 */
[----:B---3--:R-:W-:Y:S01]  /*5f30*/  FMUL.FTZ R5, R19, UR5 ;  /* 0x0000000513057c20 */ /* 0x008fe20008410000 */
[-C--:B------:R-:W-:Y:S01]  /*5f40*/  ISETP.GE.AND P0, PT, R4, R8.reuse, PT ;  /* 0x000000080400720c */ /* 0x080fe20003f06270 */
[C---:B------:R-:W-:Y:S01]  /*5f50*/  VIADD R4, R2.reuse, 0xf8 ;  /* 0x000000f802047836 */ /* 0x040fe20000000000 */
[C---:B------:R-:W-:Y:S02]  /*5f60*/  ISETP.GE.AND P5, PT, R3.reuse, R9, PT ;  /* 0x000000090300720c */ /* 0x040fe40003fa6270 */
[----:B------:R-:W-:Y:S01]  /*5f70*/  ISETP.GE.AND P1, PT, R3, R8, PT ;  /* 0x000000080300720c */ /* 0x000fe20003f26270 */
[----:B------:R-:W-:Y:S01]  /*5f80*/  VIADD R3, R2, 0xf9 ;  /* 0x000000f902037836 */ /* 0x000fe20000000000 */
[----:B------:R3:W4:Y:S01]  /*5f90*/  MUFU.TANH R6, R5 ;  /* 0x0000000500067308 */ /* 0x0007220000002400 */
[----:B------:R-:W-:-:S02]  /*5fa0*/  FSEL R34, R24, -INF , !P4 ;  /* 0xff80000018227808 */ /* 0x000fc40006000000 */
[----:B--2---:R-:W-:Y:S02]  /*5fb0*/  FSEL R206, R21, -INF , !P2 ;  /* 0xff80000015ce7808 */ /* 0x004fe40005000000 */
[----:B------:R-:W-:Y:S02]  /*5fc0*/  FSEL R207, R7, -INF , !P0 ;  /* 0xff80000007cf7808 */ /* 0x000fe40004000000 */
[-C--:B------:R-:W-:Y:S02]  /*5fd0*/  ISETP.GE.AND P4, PT, R4, R9.reuse, PT ;  /* 0x000000090400720c */ /* 0x080fe40003f86270 */
[----:B-1----:R-:W-:Y:S02]  /*5fe0*/  FSEL R104, R16, -INF , !P3 ;  /* 0xff80000010687808 */ /* 0x002fe40005800000 */
[----:B------:R-:W-:Y:S01]  /*5ff0*/  ISETP.GE.AND P2, PT, R4, R8, PT ;  /* 0x000000080400720c */ /* 0x000fe20003f46270 */
[----:B------:R-:W-:Y:S01]  /*6000*/  FMUL.FTZ R4, R14, UR5 ;  /* 0x000000050e047c20 */ /* 0x000fe20008410000 */
[----:B------:R-:W-:-:S02]  /*6010*/  ISETP.GE.AND P3, PT, R3, R9, PT ;  /* 0x000000090300720c */ /* 0x000fc40003f66270 */
[----:B------:R-:W-:Y:S01]  /*6020*/  ISETP.GE.AND P0, PT, R3, R8, PT ;  /* 0x000000080300720c */ /* 0x000fe20003f06270 */
[----:B------:R-:W-:Y:S01]  /*6030*/  FMUL.FTZ R3, R56, UR5 ;  /* 0x0000000538037c20 */ /* 0x000fe20008410000 */
[----:B---3--:R-:W-:Y:S01]  /*6040*/  FMUL.FTZ R5, R12, UR5 ;  /* 0x000000050c057c20 */ /* 0x008fe20008410000 */
[----:B------:R-:W-:Y:S01]  /*6050*/  FSEL R105, R10, -INF , !P5 ;  /* 0xff8000000a697808 */ /* 0x000fe20006800000 */
[----:B------:R-:W1:Y:S01]  /*6060*/  MUFU.TANH R4, R4 ;  /* 0x0000000400047308 */ /* 0x000e620000002400 */
[----:B------:R-:W-:Y:S01]  /*6070*/  ISETP.GE.AND P5, PT, R2, R9, PT ;  /* 0x000000090200720c */ /* 0x000fe20003fa6270 */
[----:B------:R-:W-:Y:S01]  /*6080*/  IMAD.IADD R2, R153, 0x1, R127 ;  /* 0x0000000199027824 */ /* 0x000fe200078e027f */
[----:B----4-:R-:W-:Y:S02]  /*6090*/  FSEL R153, R6, -INF , !P1 ;  /* 0xff80000006997808 */ /* 0x010fe40004800000 */
[----:B------:R-:W-:Y:S02]  /*60a0*/  ISETP.GT.AND P1, PT, R241, R245, PT ;  /* 0x000000f5f100720c */ /* 0x000fe40003f24270 */
[----:B------:R-:W-:Y:S01]  /*60b0*/  FSEL R208, R15, -INF , !P0 ;  /* 0xff8000000fd07808 */ /* 0x000fe20004000000 */
[----:B------:R2:W3:Y:S08]  /*60c0*/  MUFU.TANH R11, R5 ;  /* 0x00000005000b7308 */ /* 0x0004f00000002400 */
[----:B------:R-:W4:Y:S01]  /*60d0*/  MUFU.TANH R3, R3 ;  /* 0x0000000300037308 */ /* 0x000f220000002400 */
[----:B-1----:R-:W-:Y:S01]  /*60e0*/  FSEL R209, R4, -INF , !P2 ;  /* 0xff80000004d17808 */ /* 0x002fe20005000000 */
[----:B--2---:R-:W-:Y:S01]  /*60f0*/  FMUL.FTZ R5, R13, UR5 ;  /* 0x000000050d057c20 */ /* 0x004fe20008410000 */
[----:B---3--:R-:W-:-:S05]  /*6100*/  FSEL R123, R11, -INF , !P4 ;  /* 0xff8000000b7b7808 */ /* 0x008fca0006000000 */
[----:B------:R-:W1:Y:S01]  /*6110*/  MUFU.TANH R5, R5 ;  /* 0x0000000500057308 */ /* 0x000e620000002400 */
[----:B----4-:R-:W-:Y:S02]  /*6120*/  FSEL R33, R3, -INF , !P5 ;  /* 0xff80000003217808 */ /* 0x010fe40006800000 */
[----:B-1----:R-:W-:Y:S01]  /*6130*/  FSEL R127, R5, -INF , !P3 ;  /* 0xff800000057f7808 */ /* 0x002fe20005800000 */
[----:B------:R-:W-:Y:S06]  /*6140*/  @!P1 BRA `(.L_x_1229) ;  /* 0x0000000800bc9947 */ /* 0x000fec0003800000 */
[----:B------:R-:W-:Y:S05]  /*6150*/  @!P6 BRA `(.L_x_1230) ;  /* 0x0000000000f0e947 */ /* 0x000fea0003800000 */
[----:B------:R-:W1:Y:S01]  /*6160*/  LDC R13, c[0x0][0x380] ;  /* 0x0000e000ff0d7b82 */ /* 0x000e620000000800 */
[----:B------:R-:W-:Y:S01]  /*6170*/  IADD3 R7, R67, -0x100, RZ ;  /* 0xffffff0043077810 */ /* 0x000fe20007ffe0ff */
[----:B------:R-:W-:Y:S01]  /*6180*/  ULDC.64 UR6, c[0x0][0x230] ;  /* 0x00008c0000067ab9 */ /* 0x000fe20000000a00 */
[----:B------:R-:W-:Y:S02]  /*6190*/  IABS R6, R67 ;  /* 0x0000004300067213 */ /* 0x000fe40000000000 */
        /* <DEDUP_REMOVED lines=10> */
[----:B------:R-:W-:Y:S01]  /*6240*/  IMAD.HI.U32 R3, R5, R3, R4 ;  /* 0x0000000305037227 */ /* 0x000fe200078e0004 */
[----:B------:R-:W-:-:S05]  /*6250*/  MOV R5, R10 ;  /* 0x0000000a00057202 */ /* 0x000fca0000000f00 */
        /* <DEDUP_REMOVED lines=11> */
[----:B------:R-:W-:Y:S02]  /*6310*/  ISETP.GE.AND P0, PT, R7, RZ, PT ;  /* 0x000000ff0700720c */ /* 0x000fe40003f06270 */
[-C--:B------:R-:W-:Y:S02]  /*6320*/  ISETP.GE.U32.AND P4, PT, R5, R12.reuse, PT ;  /* 0x0000000c0500720c */ /* 0x080fe40003f86070 */
[----:B------:R-:W-:Y:S02]  /*6330*/  ISETP.GE.U32.AND P5, PT, R6, R12, PT ;  /* 0x0000000c0600720c */ /* 0x000fe40003fa6070 */
[----:B------:R-:W-:-:S02]  /*6340*/  LOP3.LUT R5, R67, R13, RZ, 0x3c, !PT ;  /* 0x0000000d43057212 */ /* 0x000fc400078e3cff */
[----:B------:R-:W-:Y:S02]  /*6350*/  @!P2 IADD3 R3, R3, 0x1, RZ ;  /* 0x000000010303a810 */ /* 0x000fe40007ffe0ff */
[----:B------:R-:W-:Y:S02]  /*6360*/  ISETP.GE.AND P3, PT, R5, RZ, PT ;  /* 0x000000ff0500720c */ /* 0x000fe40003f66270 */
[----:B------:R-:W-:Y:S02]  /*6370*/  ISETP.NE.AND P2, PT, R13, RZ, PT ;  /* 0x000000ff0d00720c */ /* 0x000fe40003f45270 */
[----:B------:R-:W-:Y:S02]  /*6380*/  LOP3.LUT R5, RZ, R13, RZ, 0x33, !PT ;  /* 0x0000000dff057212 */ /* 0x000fe400078e33ff */
[----:B------:R-:W-:Y:S01]  /*6390*/  @P4 IADD3 R3, R3, 0x1, RZ ;  /* 0x0000000103034810 */ /* 0x000fe20007ffe0ff */
[----:B------:R-:W-:-:S03]  /*63a0*/  @P5 VIADD R4, R4, 0x1 ;  /* 0x0000000104045836 */ /* 0x000fc60000000000 */
[----:B------:R-:W-:-:S03]  /*63b0*/  @!P0 IADD3 R3, -R3, RZ, RZ ;  /* 0x000000ff03038210 */ /* 0x000fc60007ffe1ff */
        /* <DEDUP_REMOVED lines=9> */
[----:B------:R-:W-:Y:S02]  /*6450*/  SHF.R.S32.HI R4, RZ, 0x1f, R3 ;  /* 0x0000001fff047819 */ /* 0x000fe40000011403 */
[----:B--2---:R-:W-:-:S03]  /*6460*/  IADD3 R10, -R6, R10, RZ ;  /* 0x0000000a060a7210 */ /* 0x004fc60007ffe1ff */
[-C--:B------:R-:W-:Y:S02]  /*6470*/  IMAD R6, R4, R54.reuse, RZ ;  /* 0x0000003604067224 */ /* 0x080fe400078e02ff */
[----:B------:R-:W-:Y:S01]  /*6480*/  IMAD.WIDE.U32 R4, R3, R54, RZ ;  /* 0x0000003603047225 */ /* 0x000fe200078e00ff */
[----:B------:R-:W-:-:S03]  /*6490*/  SHF.R.S32.HI R7, RZ, 0x1f, R10 ;  /* 0x0000001fff077819 */ /* 0x000fc6000001140a */
[----:B------:R-:W-:Y:S02]  /*64a0*/  IMAD R3, R3, R55, R6 ;  /* 0x0000003703037224 */ /* 0x000fe400078e0206 */
[----:B------:R-:W-:Y:S02]  /*64b0*/  IMAD R6, R7, UR6, RZ ;  /* 0x0000000607067c24 */ /* 0x000fe4000f8e02ff */
[----:B------:R-:W-:Y:S02]  /*64c0*/  IMAD.IADD R5, R5, 0x1, R3 ;  /* 0x0000000105057824 */ /* 0x000fe400078e0203 */
[C---:B------:R-:W-:Y:S02]  /*64d0*/  IMAD R3, R10.reuse, UR7, R6 ;  /* 0x000000070a037c24 */ /* 0x040fe4000f8e0206 */
[----:B------:R-:W-:-:S05]  /*64e0*/  IMAD.WIDE.U32 R6, R10, UR6, R4 ;  /* 0x000000060a067c25 */ /* 0x000fca000f8e0004 */
[----:B------:R-:W-:Y:S01]  /*64f0*/  IADD3 R4, R7, R3, RZ ;  /* 0x0000000307047210 */ /* 0x000fe20007ffe0ff */
[----:B------:R-:W-:Y:S01]  /*6500*/  IMAD.MOV.U32 R3, RZ, RZ, R6 ;  /* 0x000000ffff037224 */ /* 0x000fe200078e0006 */
[----:B------:R-:W-:Y:S06]  /*6510*/  BRA `(.L_x_1231) ;  /* 0x0000000000087947 */ /* 0x000fec0003800000 */
.L_x_1230:
[----:B------:R-:W-:-:S04]  /*6520*/  LEA R3, -R54, RZ, 0x8 ;  /* 0x000000ff36037211 */ /* 0x000fc800078e41ff */
[----:B------:R-:W-:-:S07]  /*6530*/  SHF.R.S32.HI R4, RZ, 0x1f, R3 ;  /* 0x0000001fff047819 */ /* 0x000fce0000011403 */
.L_x_1231:
[----:B------:R-:W-:Y:S01]  /*6540*/  ULDC UR5, c[0x0][0x2d0] ;  /* 0x0000b40000057ab9 */ /* 0x000fe20000000800 */
[----:B------:R-:W-:Y:S01]  /*6550*/  BSSY B0, `(.L_x_1232) ;  /* 0x000006b000007945 */ /* 0x000fe20003800000 */
[----:B------:R-:W-:-:S13]  /*6560*/  ISETP.GE.AND P0, PT, R183, UR5, PT ;  /* 0x00000005b7007c0c */ /* 0x000fda000bf06270 */
[----:B------:R-:W1:Y:S01]  /*6570*/  @!P0 LDC.64 R20, c[0x0][0x218] ;  /* 0x00008600ff148b82 */ /* 0x000e620000000a00 */
[----:B------:R-:W-:Y:S01]  /*6580*/  @!P0 IMAD.MOV.U32 R6, RZ, RZ, R75 ;  /* 0x000000ffff068224 */ /* 0x000fe200078e004b */
[----:B------:R2:W-:Y:S01]  /*6590*/  @P0 STS [R184+0x1000], RZ ;  /* 0x001000ffb8000388 */ /* 0x0005e20000000800 */
[----:B------:R-:W-:Y:S02]  /*65a0*/  @!P0 IMAD.MOV.U32 R7, RZ, RZ, R74 ;  /* 0x000000ffff078224 */ /* 0x000fe400078e004a */
[----:B------:R-:W-:Y:S01]  /*65b0*/  @!P0 IMAD R5, R55, 0x60, RZ ;  /* 0x0000006037058824 */ /* 0x000fe200078e02ff */
[----:B------:R2:W-:Y:S01]  /*65c0*/  @P0 STS [R184+0x1004], RZ ;  /* 0x001004ffb8000388 */ /* 0x0005e20000000800 */
[----:B------:R-:W-:Y:S01]  /*65d0*/  @!P0 IMAD.WIDE.U32 R6, R54, 0x60, R6 ;  /* 0x0000006036068825 */ /* 0x000fe200078e0006 */
[----:B------:R-:W3:Y:S02]  /*65e0*/  @!P0 LDC.64 R16, c[0x0][0x218] ;  /* 0x00008600ff108b82 */ /* 0x000ee40000000a00 */
[----:B------:R2:W-:Y:S01]  /*65f0*/  @P0 STS.64 [R184+0x1008], RZ ;  /* 0x001008ffb8000388 */ /* 0x0005e20000000a00 */
[----:B------:R-:W-:Y:S01]  /*6600*/  @!P0 IMAD.MOV.U32 R10, RZ, RZ, R75 ;  /* 0x000000ffff0a8224 */ /* 0x000fe200078e004b */
[----:B------:R-:W-:Y:S01]  /*6610*/  @!P0 IADD3 R15, P2, R3, R6, RZ ;  /* 0x00000006030f8210 */ /* 0x000fe20007f5e0ff */
[----:B------:R-:W-:-:S02]  /*6620*/  @!P0 IMAD.MOV.U32 R11, RZ, RZ, R74 ;  /* 0x000000ffff0b8224 */ /* 0x000fc400078e004a */
[----:B------:R-:W-:Y:S01]  /*6630*/  @!P0 IMAD.MOV.U32 R6, RZ, RZ, R75 ;  /* 0x000000ffff068224 */ /* 0x000fe200078e004b */
[----:B------:R-:W-:Y:S01]  /*6640*/  @!P0 IADD3.X R31, R4, R7, R5, P2, !PT ;  /* 0x00000007041f8210 */ /* 0x000fe200017fe405 */
[C---:B------:R-:W-:Y:S01]  /*6650*/  @!P0 IMAD.WIDE.U32 R10, R54.reuse, 0xa0, R10 ;  /* 0x000000a0360a8825 */ /* 0x040fe200078e000a */
[C---:B------:R-:W-:Y:S01]  /*6660*/  @!P0 IADD3 R5, P4, R3.reuse, R75, RZ ;  /* 0x0000004b03058210 */ /* 0x040fe20007f9e0ff */
[----:B------:R-:W4:Y:S02]  /*6670*/  @!P0 LDC.64 R22, c[0x0][0x218] ;  /* 0x00008600ff168b82 */ /* 0x000f240000000a00 */
[----:B------:R-:W-:Y:S01]  /*6680*/  @!P0 IMAD.MOV.U32 R7, RZ, RZ, R74 ;  /* 0x000000ffff078224 */ /* 0x000fe200078e004a */
[----:B------:R-:W-:Y:S01]  /*6690*/  @!P0 IADD3 R18, P3, R3, R10, RZ ;  /* 0x0000000a03128210 */ /* 0x000fe20007f7e0ff */
[----:B------:R-:W-:Y:S02]  /*66a0*/  @!P0 IMAD R12, R55, 0xa0, RZ ;  /* 0x000000a0370c8824 */ /* 0x000fe400078e02ff */
[----:B------:R-:W-:-:S02]  /*66b0*/  @!P0 IMAD.WIDE.U32 R6, R54, 0xc0, R6 ;  /* 0x000000c036068825 */ /* 0x000fc400078e0006 */
[----:B------:R-:W5:Y:S01]  /*66c0*/  @!P0 LDC.64 R24, c[0x0][0x218] ;  /* 0x00008600ff188b82 */ /* 0x000f620000000a00 */
[C---:B------:R-:W-:Y:S01]  /*66d0*/  @!P0 IADD3.X R32, R4.reuse, R11, R12, P3, !PT ;  /* 0x0000000b04208210 */ /* 0x040fe20001ffe40c */
[----:B------:R-:W-:Y:S01]  /*66e0*/  @!P0 IMAD R13, R55, 0xc0, RZ ;  /* 0x000000c0370d8824 */ /* 0x000fe200078e02ff */
[----:B------:R-:W-:Y:S01]  /*66f0*/  @!P0 IADD3 R19, P2, R3, R6, RZ ;  /* 0x0000000603138210 */ /* 0x000fe20007f5e0ff */
[C---:B------:R-:W-:Y:S01]  /*6700*/  @!P0 IMAD.X R10, R4.reuse, 0x1, R74, P4 ;  /* 0x00000001040a8824 */ /* 0x040fe200020e064a */
[C---:B-1----:R-:W-:Y:S02]  /*6710*/  @!P0 LEA R6, P3, R5.reuse, R20, 0x1 ;  /* 0x0000001405068211 */ /* 0x042fe400078608ff */
[----:B------:R-:W-:Y:S01]  /*6720*/  @!P0 IADD3.X R30, R4, R7, R13, P2, !PT ;  /* 0x00000007041e8210 */ /* 0x000fe200017fe40d */
[----:B------:R-:W1:Y:S01]  /*6730*/  @!P0 LDC.64 R26, c[0x0][0x218] ;  /* 0x00008600ff1a8b82 */ /* 0x000e620000000a00 */
[----:B------:R-:W-:Y:S02]  /*6740*/  @!P0 LEA.HI.X R7, R5, R21, R10, 0x1, P3 ;  /* 0x0000001505078211 */ /* 0x000fe400018f0c0a */
[----:B------:R-:W-:-:S03]  /*6750*/  @!P0 LEA R5, P3, R54, R75, 0x5 ;  /* 0x0000004b36058211 */ /* 0x000fc600078628ff */
[----:B------:R-:W-:Y:S01]  /*6760*/  @!PT LDS RZ, [RZ] ;  /* 0x00000000fffff984 */ /* 0x000fe20000000800 */
[----:B------:R-:W-:Y:S01]  /*6770*/  @!PT LDS RZ, [RZ] ;  /* 0x00000000fffff984 */ /* 0x000fe20000000800 */
[----:B------:R-:W-:Y:S01]  /*6780*/  @!PT LDS RZ, [RZ] ;  /* 0x00000000fffff984 */ /* 0x000fe20000000800 */
[----:B------:R2:W-:Y:S01]  /*6790*/  @!P0 LDGSTS.E.BYPASS.LTC128B.128 [R184+0x1000], desc[UR10][R6.64] ;  /* 0x0100000006b88fae */ /* 0x0005e2000b901d4a */
[----:B------:R-:W-:Y:S01]  /*67a0*/  @!P0 IADD3 R5, P2, R3, R5, RZ ;  /* 0x0000000503058210 */ /* 0x000fe20007f5e0ff */
[----:B------:R-:W1:Y:S01]  /*67b0*/  @!P0 LDC.64 R20, c[0x0][0x218] ;  /* 0x00008600ff148b82 */ /* 0x000e620000000a00 */
[----:B------:R-:W-:Y:S01]  /*67c0*/  @!P0 LEA.HI.X R10, R54, R74, R55, 0x5, P3 ;  /* 0x0000004a360a8211 */ /* 0x000fe200018f2c37 */
[----:B------:R1:W-:Y:S04]  /*67d0*/  @P0 STS.128 [R184+0x1800], RZ ;  /* 0x001800ffb8000388 */ /* 0x0003e80000000c00 */
[----:B------:R-:W-:Y:S01]  /*67e0*/  @!P0 IMAD.X R12, R4, 0x1, R10, P2 ;  /* 0x00000001040c8824 */ /* 0x000fe200010e060a */
[CC--:B------:R-:W-:Y:S01]  /*67f0*/  @!P0 LEA R11, P2, R54.reuse, R75.reuse, 0x7 ;  /* 0x0000004b360b8211 */ /* 0x0c0fe200078438ff */
[----:B------:R-:W1:Y:S01]  /*6800*/  @!P0 LDC.64 R28, c[0x0][0x218] ;  /* 0x00008600ff1c8b82 */ /* 0x000e620000000a00 */
[----:B--2---:R-:W-:-:S02]  /*6810*/  @!P0 LEA R7, P3, R54, R75, 0x6 ;  /* 0x0000004b36078211 */ /* 0x004fc400078630ff */
[----:B---3--:R-:W-:Y:S02]  /*6820*/  @!P0 LEA R6, P4, R5, R16, 0x1 ;  /* 0x0000001005068211 */ /* 0x008fe400078808ff */
[-C--:B------:R-:W-:Y:S02]  /*6830*/  @!P0 LEA.HI.X R13, R54, R74.reuse, R55, 0x6, P3 ;  /* 0x0000004a360d8211 */ /* 0x080fe400018f3437 */
[----:B------:R-:W-:Y:S02]  /*6840*/  @!P0 IADD3 R10, P3, R3, R7, RZ ;  /* 0x00000007030a8210 */ /* 0x000fe40007f7e0ff */
[----:B------:R-:W-:Y:S02]  /*6850*/  @!P0 LEA.HI.X R7, R5, R17, R12, 0x1, P4 ;  /* 0x0000001105078211 */ /* 0x000fe400020f0c0c */
[----:B------:R-:W-:Y:S01]  /*6860*/  @!P0 IADD3 R5, P4, R3, R11, RZ ;  /* 0x0000000b03058210 */ /* 0x000fe20007f9e0ff */
[----:B------:R-:W-:Y:S01]  /*6870*/  @!P0 IMAD.X R13, R4, 0x1, R13, P3 ;  /* 0x00000001040d8824 */ /* 0x000fe200018e060d */
[----:B------:R-:W-:Y:S01]  /*6880*/  @!P0 LEA.HI.X R11, R54, R74, R55, 0x7, P2 ;  /* 0x0000004a360b8211 */ /* 0x000fe200010f3c37 */
[----:B------:R-:W-:Y:S01]  /*6890*/  @!PT LDS RZ, [RZ] ;  /* 0x00000000fffff984 */ /* 0x000fe20000000800 */
[----:B------:R-:W-:Y:S01]  /*68a0*/  @!PT LDS RZ, [RZ] ;  /* 0x00000000fffff984 */ /* 0x000fe20000000800 */
[----:B------:R-:W-:Y:S01]  /*68b0*/  @!PT LDS RZ, [RZ] ;  /* 0x00000000fffff984 */ /* 0x000fe20000000800 */
[----:B------:R2:W-:Y:S01]  /*68c0*/  @!P0 LDGSTS.E.BYPASS.LTC128B.128 [R184+0x1800], desc[UR10][R6.64] ;  /* 0x0180000006b88fae */ /* 0x0005e2000b901d4a */
[----:B----4-:R-:W-:-:S02]  /*68d0*/  @!P0 LEA R16, P3, R10, R22, 0x1 ;  /* 0x000000160a108211 */ /* 0x010fc400078608ff */
[----:B-----5:R-:W-:Y:S01]  /*68e0*/  @!P0 LEA R14, P2, R15, R24, 0x1 ;  /* 0x000000180f0e8211 */ /* 0x020fe200078408ff */
[----:B------:R-:W-:Y:S01]  /*68f0*/  @!P0 IMAD.X R11, R4, 0x1, R11, P4 ;  /* 0x00000001040b8824 */ /* 0x000fe200020e060b */
[----:B------:R-:W-:Y:S01]  /*6900*/  @!P0 LEA.HI.X R17, R10, R23, R13, 0x1, P3 ;  /* 0x000000170a118211 */ /* 0x000fe200018f0c0d */
[----:B------:R3:W-:Y:S01]  /*6910*/  @P0 STS.128 [R184+0x2000], RZ ;  /* 0x002000ffb8000388 */ /* 0x0007e20000000c00 */
[----:B-1----:R-:W-:Y:S02]  /*6920*/  @!P0 LEA R12, P4, R5, R20, 0x1 ;  /* 0x00000014050c8211 */ /* 0x002fe400078808ff */
[----:B------:R-:W-:Y:S01]  /*6930*/  @!P0 LEA.HI.X R15, R15, R25, R31, 0x1, P2 ;  /* 0x000000190f0f8211 */ /* 0x000fe200010f0c1f */
[----:B------:R-:W-:Y:S01]  /*6940*/  @!PT LDS RZ, [RZ] ;  /* 0x00000000fffff984 */ /* 0x000fe20000000800 */
[----:B------:R-:W-:Y:S01]  /*6950*/  @!PT LDS RZ, [RZ] ;  /* 0x00000000fffff984 */ /* 0x000fe20000000800 */
[----:B------:R-:W-:Y:S01]  /*6960*/  @!PT LDS RZ, [RZ] ;  /* 0x00000000fffff984 */ /* 0x000fe20000000800 */
[----:B------:R3:W-:Y:S01]  /*6970*/  @!P0 LDGSTS.E.BYPASS.LTC128B.128 [R184+0x2000], desc[UR10][R16.64] ;  /* 0x0200000010b88fae */ /* 0x0007e2000b901d4a */
[C---:B------:R-:W-:Y:S02]  /*6980*/  @!P0 LEA R10, P3, R18.reuse, R26, 0x1 ;  /* 0x0000001a120a8211 */ /* 0x040fe400078608ff */
        /* <DEDUP_REMOVED lines=12> */
[----:B--2---:R-:W-:-:S03]  /*6a50*/  @!P0 LEA R6, P2, R19, R28, 0x1 ;  /* 0x0000001c13068211 */ /* 0x004fc600078408ff */
        /* <DEDUP_REMOVED lines=26> */
.L_x_1233:
[----:B------:R-:W-:Y:S05]  /*6c00*/  BSYNC B0 ;  /* 0x0000000000007941 */ /* 0x000fea0003800000 */
.L_x_1232:
[----:B------:R-:W0:Y:S01]  /*6c10*/  LDGDEPBAR ;  /* 0x00000000000079af */ /* 0x000e220000000000 */
[----:B------:R-:W-:-:S04]  /*6c20*/  IADD3 R75, P0, R3, R75, RZ ;  /* 0x0000004b034b7210 */ /* 0x000fc80007f1e0ff */
[----:B------:R-:W-:-:S09]  /*6c30*/  IADD3.X R74, R4, R74, RZ, P0, !PT ;  /* 0x0000004a044a7210 */ /* 0x000fd200007fe4ff */
.L_x_1229:
        /* <DEDUP_REMOVED lines=73> */
[--C-:B-1-3--:R-:W-:Y:S02]  /*70d0*/  FFMA.FTZ R6, R51, UR5, -R5.reuse ;  /* 0x0000000533067c23 */ /* 0x10afe40008010805 */
[----:B------:R1:W-:Y:S08]  /*70e0*/  MUFU.EX2 R210, R3 ;  /* 0x0000000300d27308 */ /* 0x0003f00000000800 */
[----:B------:R2:W-:Y:S01]  /*70f0*/  MUFU.EX2 R217, R4 ;  /* 0x0000000400d97308 */ /* 0x0005e20000000800 */
[----:B-1----:R-:W-:-:S07]  /*7100*/  FFMA.FTZ R3, R119, UR5, -R5 ;  /* 0x0000000577037c23 */ /* 0x002fce0008010805 */
[----:B------:R1:W-:Y:S01]  /*7110*/  MUFU.EX2 R119, R3 ;  /* 0x0000000300777308 */ /* 0x0003e20000000800 */
[----:B--2---:R-:W-:-:S07]  /*7120*/  FFMA.FTZ R4, R107, UR5, -R5 ;  /* 0x000000056b047c23 */ /* 0x004fce0008010805 */
        /* <DEDUP_REMOVED lines=48> */
[----:B------:R2:W-:Y:S08]  /*7430*/  MUFU.EX2 R230, R4 ;  /* 0x0000000400e67308 */ /* 0x0005f00000000800 */
[----:B------:R-:W-:Y:S01]  /*7440*/  MUFU.EX2 R92, R6 ;  /* 0x00000006005c7308 */ /* 0x000fe20000000800 */
[----:B-1----:R-:W-:-:S07]  /*7450*/  FFMA.FTZ R3, R108, UR5, -R5 ;  /* 0x000000056c037c23 */ /* 0x002fce0008010805 */
[----:B------:R1:W-:Y:S01]  /*7460*/  MUFU.EX2 R218, R3 ;  /* 0x0000000300da7308 */ /* 0x0003e20000000800 */
[----:B--2---:R-:W-:-:S07]  /*7470*/  FFMA.FTZ R4, R91, UR5, -R5 ;  /* 0x000000055b047c23 */ /* 0x004fce0008010805 */
[----:B------:R2:W-:Y:S01]  /*7480*/  MUFU.EX2 R232, R4 ;  /* 0x0000000400e87308 */ /* 0x0005e20000000800 */
[----:B-1----:R-:W-:-:S04]  /*7490*/  FMNMX.FTZ R3, R132, R130, !PT ;  /* 0x0000008284037209 */ /* 0x002fc80007810000 */
        /* <DEDUP_REMOVED lines=85> */
[----:B------:R-:W-:-:S05]  /*79f0*/  FMNMX.FTZ R3, R208, R3, !PT ;  /* 0x00000003d0037209 */ /* 0x000fca0007810000 */
[----:B------:R-:W2:Y:S01]  /*7a00*/  SHFL.BFLY PT, R7, R3, 0x2, 0x1f ;  /* 0x0c401f0003077f89 */ /* 0x000ea200000e0000 */
[----:B-1----:R-:W-:-:S04]  /*7a10*/  FFMA.FTZ R4, R70, UR5, -R5 ;  /* 0x0000000546047c23 */ /* 0x002fc80008010805 */
[----:B------:R1:W-:Y:S01]  /*7a20*/  MUFU.EX2 R250, R4 ;  /* 0x0000000400fa7308 */ /* 0x0003e20000000800 */
[----:B--2---:R-:W-:-:S05]  /*7a30*/  FMNMX.FTZ R3, R3, R7, !PT ;  /* 0x0000000703037209 */ /* 0x004fca0007810000 */
[----:B------:R-:W2:Y:S01]  /*7a40*/  SHFL.BFLY PT, R6, R3, 0x1, 0x1f ;  /* 0x0c201f0003067f89 */ /* 0x000ea200000e0000 */
[----:B-1----:R-:W-:-:S04]  /*7a50*/  FFMA.FTZ R4, R69, UR5, -R5 ;  /* 0x0000000545047c23 */ /* 0x002fc80008010805 */
[----:B------:R1:W-:Y:S02]  /*7a60*/  MUFU.EX2 R252, R4 ;  /* 0x0000000400fc7308 */ /* 0x0003e40000000800 */
[--C-:B-1----:R-:W-:Y:S01]  /*7a70*/  FFMA.FTZ R4, R68, UR5, -R5.reuse ;  /* 0x0000000544047c23 */ /* 0x102fe20008010805 */
[----:B--2---:R-:W-:Y:S01]  /*7a80*/  FMNMX.FTZ R3, R3, R6, !PT ;  /* 0x0000000603037209 */ /* 0x004fe20007810000 */
[----:B------:R-:W-:-:S04]  /*7a90*/  FFMA.FTZ R6, R35, UR5, -R5 ;  /* 0x0000000523067c23 */ /* 0x000fc80008010805 */
[----:B------:R1:W-:Y:S01]  /*7aa0*/  MUFU.EX2 R22, R4 ;  /* 0x0000000400167308 */ /* 0x0003e20000000800 */
[----:B------:R-:W-:-:S07]  /*7ab0*/  FSETP.NEU.FTZ.AND P0, PT, R3, -INF , PT ;  /* 0xff8000000300780b */ /* 0x000fce0003f1d000 */
[----:B------:R2:W-:Y:S01]  /*7ac0*/  MUFU.EX2 R11, R6 ;  /* 0x00000006000b7308 */ /* 0x0005e20000000800 */
[----:B-1----:R-:W-:-:S07]  /*7ad0*/  FFMA.FTZ R4, R41, UR5, -R5 ;  /* 0x0000000529047c23 */ /* 0x002fce0008010805 */
[----:B------:R1:W-:Y:S01]  /*7ae0*/  MUFU.EX2 R23, R4 ;  /* 0x0000000400177308 */ /* 0x0003e20000000800 */
[----:B--2---:R-:W-:-:S07]  /*7af0*/  FFMA.FTZ R6, R34, UR5, -R5 ;  /* 0x0000000522067c23 */ /* 0x004fce0008010805 */
[----:B------:R-:W2:Y:S01]  /*7b00*/  MUFU.EX2 R10, R6 ;  /* 0x00000006000a7308 */ /* 0x000ea20000000800 */
        /* <DEDUP_REMOVED lines=11> */
[----:B------:R1:W3:Y:S02]  /*7bc0*/  MUFU.EX2 R91, R4 ;  /* 0x00000004005b7308 */ /* 0x0002e40000000800 */
        /* <DEDUP_REMOVED lines=9> */
[----:B------:R1:W4:Y:S02]  /*7c60*/  MUFU.EX2 R14, R4 ;  /* 0x00000004000e7308 */ /* 0x0003240000000800 */
[----:B-1----:R-:W-:-:S05]  /*7c70*/  FMUL.FTZ R4, R3, UR5 ;  /* 0x0000000503047c20 */ /* 0x002fca0008410000 */
[----:B------:R-:W-:-:S05]  /*7c80*/  FSEL R4, R4, RZ, P0 ;  /* 0x000000ff04047208 */ /* 0x000fca0000000000 */
[----:B------:R-:W-:Y:S01]  /*7c90*/  FFMA.FTZ R6, R132, UR5, -R4 ;  /* 0x0000000584067c23 */ /* 0x000fe20008010804 */
[----:B--2---:R-:W-:-:S03]  /*7ca0*/  MOV R132, R10 ;  /* 0x0000000a00847202 */ /* 0x004fc60000000f00 */
[----:B------:R1:W-:Y:S02]  /*7cb0*/  MUFU.EX2 R10, R6 ;  /* 0x00000006000a7308 */ /* 0x0003e40000000800 */
[----:B-1----:R-:W-:Y:S01]  /*7cc0*/  FFMA.FTZ R6, R130, UR5, -R4 ;  /* 0x0000000582067c23 */ /* 0x002fe20008010804 */
[----:B------:R-:W-:-:S05]  /*7cd0*/  MOV R130, R11 ;  /* 0x0000000b00827202 */ /* 0x000fca0000000f00 */
[----:B------:R1:W-:Y:S02]  /*7ce0*/  MUFU.EX2 R7, R6 ;  /* 0x0000000600077308 */ /* 0x0003e40000000800 */
[----:B-1----:R-:W-:Y:S01]  /*7cf0*/  FFMA.FTZ R6, R142, UR5, -R4 ;  /* 0x000000058e067c23 */ /* 0x002fe20008010804 */
[----:B---3--:R-:W-:-:S05]  /*7d00*/  MOV R142, R91 ;  /* 0x0000005b008e7202 */ /* 0x008fca0000000f00 */
[----:B------:R1:W-:Y:S02]  /*7d10*/  MUFU.EX2 R11, R6 ;  /* 0x00000006000b7308 */ /* 0x0003e40000000800 */
[--C-:B-1----:R-:W-:Y:S01]  /*7d20*/  FFMA.FTZ R6, R135, UR5, -R4.reuse ;  /* 0x0000000587067c23 */ /* 0x102fe20008010804 */
[----:B------:R-:W-:Y:S01]  /*7d30*/  LEA R135, R2, UR4, 0x1 ;  /* 0x0000000402877c11 */ /* 0x000fe2000f8e08ff */
[----:B------:R-:W-:Y:S01]  /*7d40*/  FFMA.FTZ R2, R133, UR5, -R4 ;  /* 0x0000000585027c23 */ /* 0x000fe20008010804 */
[----:B----4-:R-:W-:-:S03]  /*7d50*/  MOV R133, R14 ;  /* 0x0000000e00857202 */ /* 0x010fc60000000f00 */
[----:B------:R-:W1:Y:S01]  /*7d60*/  MUFU.EX2 R21, R6 ;  /* 0x0000000600157308 */ /* 0x000e620000000800 */
[----:B------:R-:W-:Y:S01]  /*7d70*/  LEA R164, R0, R135, 0x1 ;  /* 0x0000008700a47211 */ /* 0x000fe200078e08ff */
[----:B------:R-:W2:Y:S01]  /*7d80*/  LDSM.16.MT88.4 R16, [R135+0x5000] ;  /* 0x005000008710783b */ /* 0x000ea20000004200 */
[----:B------:R-:W-:Y:S01]  /*7d90*/  FFMA.FTZ R0, R136, UR5, -R4 ;  /* 0x0000000588007c23 */ /* 0x000fe20008010804 */
[----:B------:R-:W-:Y:S02]  /*7da0*/  F2FP.BF16.F32.PACK_AB R14, R121, R122 ;  /* 0x0000007a790e723e */ /* 0x000fe400000010ff */
[----:B------:R-:W3:Y:S01]  /*7db0*/  LDSM.16.MT88.4 R32, [R164+0x5000] ;  /* 0x00500000a420783b */ /* 0x000ee20000004200 */
[----:B------:R-:W-:Y:S01]  /*7dc0*/  MOV R136, R99 ;  /* 0x0000006300887202 */ /* 0x000fe20000000f00 */
[----:B------:R4:W-:Y:S02]  /*7dd0*/  MUFU.EX2 R97, R0 ;  /* 0x0000000000617308 */ /* 0x0009e40000000800 */
[----:B------:R-:W5:Y:S04]  /*7de0*/  LDSM.16.MT88.4 R44, [R135+0x5400] ;  /* 0x00540000872c783b */ /* 0x000f680000004200 */
[----:B------:R-:W5:Y:S02]  /*7df0*/  LDSM.16.MT88.4 R48, [R164+0x5400] ;  /* 0x00540000a430783b */ /* 0x000f640000004200 */
[----:B------:R4:W2:Y:S01]  /*7e00*/  MUFU.EX2 R90, R2 ;  /* 0x00000002005a7308 */ /* 0x0008a20000000800 */
[----:B-1----:R-:W-:Y:S01]  /*7e10*/  F2FP.BF16.F32.PACK_AB R15, R21, R11 ;  /* 0x0000000b150f723e */ /* 0x002fe200000010ff */
[----:B------:R-:W1:Y:S01]  /*7e20*/  LDSM.16.MT88.4 R60, [R135+0x5800] ;  /* 0x00580000873c783b */ /* 0x000e620000004200 */
[----:B------:R-:W-:-:S03]  /*7e30*/  FADD.FTZ R6, R10, R7 ;  /* 0x000000070a067221 */ /* 0x000fc60000010000 */
[----:B------:R-:W1:Y:S01]  /*7e40*/  LDSM.16.MT88.4 R64, [R164+0x5800] ;  /* 0x00580000a440783b */ /* 0x000e620000004200 */
[----:B------:R-:W-:Y:S01]  /*7e50*/  FADD.FTZ R6, R11, R6 ;  /* 0x000000060b067221 */ /* 0x000fe20000010000 */
[----:B----4-:R-:W-:Y:S02]  /*7e60*/  FFMA.FTZ R0, R139, UR5, -R4 ;  /* 0x000000058b007c23 */ /* 0x010fe40008010804 */
[----:B------:R-:W4:Y:S01]  /*7e70*/  LDSM.16.MT88.4 R56, [R135+0x5c00] ;  /* 0x005c00008738783b */ /* 0x000f220000004200 */
[----:B------:R-:W-:Y:S01]  /*7e80*/  FADD.FTZ R6, R21, R6 ;  /* 0x0000000615067221 */ /* 0x000fe20000010000 */
[----:B------:R-:W-:Y:S01]  /*7e90*/  MOV R139, R242 ;  /* 0x000000f2008b7202 */ /* 0x000fe20000000f00 */
[----:B------:R3:W-:Y:S01]  /*7ea0*/  MUFU.EX2 R100, R0 ;  /* 0x0000000000647308 */ /* 0x0007e20000000800 */
[----:B------:R-:W-:Y:S01]  /*7eb0*/  LDSM.16.MT88.4 R68, [R135+0x6400] ;  /* 0x006400008744783b */ /* 0x000fe20000004200 */
[----:B------:R-:W-:Y:S01]  /*7ec0*/  FFMA.FTZ R2, R138, UR5, -R4 ;  /* 0x000000058a027c23 */ /* 0x000fe20008010804 */
[----:B------:R-:W-:Y:S01]  /*7ed0*/  MOV R138, R98 ;  /* 0x00000062008a7202 */ /* 0x000fe20000000f00 */
[----:B--2---:R-:W-:-:S04]  /*7ee0*/  FADD.FTZ R6, R90, R6 ;  /* 0x000000065a067221 */ /* 0x004fc80000010000 */
[----:B------:R2:W5:Y:S01]  /*7ef0*/  MUFU.EX2 R94, R2 ;  /* 0x00000002005e7308 */ /* 0x0005620000000800 */
[----:B---3--:R-:W-:Y:S01]  /*7f00*/  FFMA.FTZ R0, R131, UR5, -R4 ;  /* 0x0000000583007c23 */ /* 0x008fe20008010804 */
[----:B------:R-:W-:Y:S02]  /*7f10*/  MOV R131, R13 ;  /* 0x0000000d00837202 */ /* 0x000fe40000000f00 */
[----:B------:R-:W-:-:S04]  /*7f20*/  F2FP.BF16.F32.PACK_AB R13, R7, R10 ;  /* 0x0000000a070d723e */ /* 0x000fc800000010ff */
[----:B------:R3:W-:Y:S01]  /*7f30*/  MUFU.EX2 R103, R0 ;  /* 0x0000000000677308 */ /* 0x0007e20000000800 */
[----:B--2---:R-:W-:Y:S01]  /*7f40*/  FFMA.FTZ R2, R149, UR5, -R4 ;  /* 0x0000000595027c23 */ /* 0x004fe20008010804 */
[----:B-----5:R-:W-:-:S06]  /*7f50*/  FADD.FTZ R6, R94, R6 ;  /* 0x000000065e067221 */ /* 0x020fcc0000010000 */
[----:B------:R2:W-:Y:S01]  /*7f60*/  MUFU.EX2 R77, R2 ;  /* 0x00000002004d7308 */ /* 0x0005e20000000800 */
[----:B---3--:R-:W-:Y:S01]  /*7f70*/  FFMA.FTZ R0, R129, UR5, -R4 ;  /* 0x0000000581007c23 */ /* 0x008fe20008010804 */
[----:B------:R-:W-:Y:S02]  /*7f80*/  MOV R129, R12 ;  /* 0x0000000c00817202 */ /* 0x000fe40000000f00 */
[----:B------:R-:W-:-:S04]  /*7f90*/  F2FP.BF16.F32.PACK_AB R12, R119, R210 ;  /* 0x000000d2770c723e */ /* 0x000fc800000010ff */
[----:B------:R3:W5:Y:S01]  /*7fa0*/  MUFU.EX2 R106, R0 ;  /* 0x00000000006a7308 */ /* 0x0007620000000800 */
[----:B--2---:R-:W-:Y:S02]  /*7fb0*/  FADD.FTZ R2, R210, R119 ;  /* 0x00000077d2027221 */ /* 0x004fe40000010000 */
[----:B------:R-:W-:Y:S02]  /*7fc0*/  HMMA.16816.F32.BF16 R28, R12, R16, RZ ;  /* 0x000000100c1c723c */ /* 0x000fe400000418ff */
[----:B------:R-:W-:-:S04]  /*7fd0*/  FADD.FTZ R2, R122, R2 ;  /* 0x000000027a027221 */ /* 0x000fc80000010000 */
[C---:B------:R-:W-:Y:S01]  /*7fe0*/  HMMA.16816.F32.BF16 R24, R12.reuse, R18, RZ ;  /* 0x000000120c18723c */ /* 0x040fe200000418ff */
[----:B------:R-:W-:Y:S01]  /*7ff0*/  F2FP.BF16.F32.PACK_AB R16, R118, R120 ;  /* 0x000000787610723e */ /* 0x000fe200000010ff */
[----:B------:R-:W-:Y:S01]  /*8000*/  FADD.FTZ R2, R121, R2 ;  /* 0x0000000279027221 */ /* 0x000fe20000010000 */
[----:B------:R-:W-:Y:S01]  /*8010*/  F2FP.BF16.F32.PACK_AB R17, R94, R90 ;  /* 0x0000005a5e11723e */ /* 0x000fe200000010ff */
[----:B---3--:R-:W-:Y:S02]  /*8020*/  FFMA.FTZ R0, R137, UR5, -R4 ;  /* 0x0000000589007c23 */ /* 0x008fe40008010804 */
[----:B------:R-:W-:Y:S01]  /*8030*/  HMMA.16816.F32.BF16 R36, R12, R32, RZ ;  /* 0x000000200c24723c */ /* 0x000fe200000418ff */
[----:B------:R-:W-:Y:S01]  /*8040*/  F2FP.BF16.F32.PACK_AB R18, R116, R117 ;  /* 0x000000757412723e */ /* 0x000fe200000010ff */
[----:B------:R-:W-:Y:S01]  /*8050*/  FADD.FTZ R2, R120, R2 ;  /* 0x0000000278027221 */ /* 0x000fe20000010000 */
[----:B------:R2:W-:Y:S01]  /*8060*/  MUFU.EX2 R110, R0 ;  /* 0x00000000006e7308 */ /* 0x0005e20000000800 */
[----:B------:R-:W-:-:S02]  /*8070*/  F2FP.BF16.F32.PACK_AB R19, R100, R97 ;  /* 0x000000616413723e */ /* 0x000fc400000010ff */
[----:B------:R-:W-:Y:S01]  /*8080*/  HMMA.16816.F32.BF16 R32, R12, R34, RZ ;  /* 0x000000220c20723c */ /* 0x000fe200000418ff */
[----:B------:R-:W-:Y:S01]  /*8090*/  MOV R137, R23 ;  /* 0x0000001700897202 */ /* 0x000fe20000000f00 */
[----:B------:R-:W-:-:S04]  /*80a0*/  FADD.FTZ R2, R118, R2 ;  /* 0x0000000276027221 */ /* 0x000fc80000010000 */
[C---:B------:R-:W-:Y:S01]  /*80b0*/  HMMA.16816.F32.BF16 R40, R16.reuse, R44, R28 ;  /* 0x0000002c1028723c */ /* 0x040fe2000004181c */
[----:B------:R-:W-:Y:S01]  /*80c0*/  F2FP.BF16.F32.PACK_AB R12, R212, R211 ;  /* 0x000000d3d40c723e */ /* 0x000fe200000010ff */
[----:B------:R-:W-:Y:S01]  /*80d0*/  FADD.FTZ R2, R117, R2 ;  /* 0x0000000275027221 */ /* 0x000fe20000010000 */
[----:B-----5:R-:W-:Y:S02]  /*80e0*/  F2FP.BF16.F32.PACK_AB R13, R106, R103 ;  /* 0x000000676a0d723e */ /* 0x020fe400000010ff */
[----:B------:R-:W-:Y:S01]  /*80f0*/  F2FP.BF16.F32.PACK_AB R14, R214, R213 ;  /* 0x000000d5d60e723e */ /* 0x000fe200000010ff */
[C---:B------:R-:W-:Y:S01]  /*8100*/  HMMA.16816.F32.BF16 R28, R16.reuse, R46, R24 ;  /* 0x0000002e101c723c */ /* 0x040fe20000041818 */
[----:B------:R-:W-:Y:S01]  /*8110*/  FADD.FTZ R2, R116, R2 ;  /* 0x0000000274027221 */ /* 0x000fe20000010000 */
[----:B--2---:R-:W-:Y:S01]  /*8120*/  FFMA.FTZ R0, R141, UR5, -R4 ;  /* 0x000000058d007c23 */ /* 0x004fe20008010804 */
[----:B------:R-:W-:Y:S02]  /*8130*/  MOV R141, R92 ;  /* 0x0000005c008d7202 */ /* 0x000fe40000000f00 */
[----:B------:R-:W-:Y:S01]  /*8140*/  FADD.FTZ R2, R211, R2 ;  /* 0x00000002d3027221 */ /* 0x000fe20000010000 */
[----:B------:R2:W3:Y:S01]  /*8150*/  MUFU.EX2 R115, R0 ;  /* 0x0000000000737308 */ /* 0x0004e20000000800 */
[----:B------:R-:W-:Y:S02]  /*8160*/  HMMA.16816.F32.BF16 R24, R16, R48, R36 ;  /* 0x000000301018723c */ /* 0x000fe40000041824 */
[----:B------:R-:W-:-:S04]  /*8170*/  FADD.FTZ R2, R212, R2 ;  /* 0x00000002d4027221 */ /* 0x000fc80000010000 */
[----:B------:R-:W-:Y:S01]  /*8180*/  HMMA.16816.F32.BF16 R16, R16, R50, R32 ;  /* 0x000000321010723c */ /* 0x000fe20000041820 */
[----:B------:R-:W5:Y:S01]  /*8190*/  LDSM.16.MT88.4 R48, [R164+0x5c00] ;  /* 0x005c0000a430783b */ /* 0x000f620000004200 */
[----:B------:R-:W-:-:S04]  /*81a0*/  FADD.FTZ R2, R213, R2 ;  /* 0x00000002d5027221 */ /* 0x000fc80000010000 */
[----:B------:R-:W-:Y:S01]  /*81b0*/  FADD.FTZ R2, R214, R2 ;  /* 0x00000002d6027221 */ /* 0x000fe20000010000 */
[----:B--2---:R-:W-:Y:S01]  /*81c0*/  FFMA.FTZ R0, R143, UR5, -R4 ;  /* 0x000000058f007c23 */ /* 0x004fe20008010804 */
[----:B---3--:R-:W-:Y:S02]  /*81d0*/  F2FP.BF16.F32.PACK_AB R15, R115, R110 ;  /* 0x0000006e730f723e */ /* 0x008fe400000010ff */
[----:B------:R-:W-:Y:S01]  /*81e0*/  FADD.FTZ R2, R215, R2 ;  /* 0x00000002d7027221 */ /* 0x000fe20000010000 */
[----:B------:R-:W-:Y:S01]  /*81f0*/  MOV R143, R96 ;  /* 0x00000060008f7202 */ /* 0x000fe20000000f00 */
[----:B------:R2:W-:Y:S02]  /*8200*/  MUFU.EX2 R113, R0 ;  /* 0x0000000000717308 */ /* 0x0005e40000000800 */
[----:B------:R-:W-:Y:S01]  /*8210*/  FADD.FTZ R2, R216, R2 ;  /* 0x00000002d8027221 */ /* 0x000fe20000010000 */
[----:B-1----:R-:W-:Y:S03]  /*8220*/  HMMA.16816.F32.BF16 R40, R12, R60, R40 ;  /* 0x0000003c0c28723c */ /* 0x002fe60000041828 */
[----:B------:R-:W-:-:S03]  /*8230*/  FADD.FTZ R2, R218, R2 ;  /* 0x00000002da027221 */ /* 0x000fc60000010000 */
[----:B------:R-:W-:Y:S01]  /*8240*/  HMMA.16816.F32.BF16 R36, R12, R62, R28 ;  /* 0x0000003e0c24723c */ /* 0x000fe2000004181c */
[----:B------:R-:W1:Y:S01]  /*8250*/  LDSM.16.MT88.4 R60, [R135+0x6000] ;  /* 0x00600000873c783b */ /* 0x000e620000004200 */
[----:B------:R-:W-:-:S04]  /*8260*/  FADD.FTZ R2, R217, R2 ;  /* 0x00000002d9027221 */ /* 0x000fc80000010000 */
[C---:B------:R-:W-:Y:S01]  /*8270*/  HMMA.16816.F32.BF16 R32, R12.reuse, R64, R24 ;  /* 0x000000400c20723c */ /* 0x040fe20000041818 */
[----:B--2---:R-:W-:Y:S01]  /*8280*/  FFMA.FTZ R0, R140, UR5, -R4 ;  /* 0x000000058c007c23 */ /* 0x004fe20008010804 */
[----:B------:R-:W-:Y:S01]  /*8290*/  MOV R140, R95 ;  /* 0x0000005f008c7202 */ /* 0x000fe20000000f00 */
[----:B------:R-:W-:Y:S02]  /*82a0*/  FADD.FTZ R2, R220, R2 ;  /* 0x00000002dc027221 */ /* 0x000fe40000010000 */
[----:B------:R2:W3:Y:S01]  /*82b0*/  MUFU.EX2 R112, R0 ;  /* 0x0000000000707308 */ /* 0x0004e20000000800 */
[----:B------:R-:W-:Y:S01]  /*82c0*/  HMMA.16816.F32.BF16 R44, R12, R66, R16 ;  /* 0x000000420c2c723c */ /* 0x000fe20000041810 */
[----:B------:R-:W1:Y:S01]  /*82d0*/  LDSM.16.MT88.4 R64, [R164+0x6000] ;  /* 0x00600000a440783b */ /* 0x000e620000004200 */
[----:B------:R-:W-:-:S04]  /*82e0*/  FADD.FTZ R2, R219, R2 ;  /* 0x00000002db027221 */ /* 0x000fc80000010000 */
[----:B------:R-:W-:Y:S01]  /*82f0*/  FADD.FTZ R2, R222, R2 ;  /* 0x00000002de027221 */ /* 0x000fe20000010000 */
[----:B------:R-:W-:Y:S02]  /*8300*/  F2FP.BF16.F32.PACK_AB R12, R216, R215 ;  /* 0x000000d7d80c723e */ /* 0x000fe400000010ff */
[----:B------:R-:W-:Y:S01]  /*8310*/  F2FP.BF16.F32.PACK_AB R14, R217, R218 ;  /* 0x000000dad90e723e */ /* 0x000fe200000010ff */
[----:B------:R-:W-:Y:S01]  /*8320*/  FADD.FTZ R2, R221, R2 ;  /* 0x00000002dd027221 */ /* 0x000fe20000010000 */
[----:B------:R-:W-:Y:S02]  /*8330*/  F2FP.BF16.F32.PACK_AB R16, R219, R220 ;  /* 0x000000dcdb10723e */ /* 0x000fe400000010ff */
[----:B------:R-:W-:Y:S01]  /*8340*/  F2FP.BF16.F32.PACK_AB R18, R221, R222 ;  /* 0x000000dedd12723e */ /* 0x000fe200000010ff */
[----:B------:R-:W-:Y:S01]  /*8350*/  FADD.FTZ R2, R223, R2 ;  /* 0x00000002df027221 */ /* 0x000fe20000010000 */
[----:B--2---:R-:W-:Y:S01]  /*8360*/  FFMA.FTZ R0, R144, UR5, -R4 ;  /* 0x0000000590007c23 */ /* 0x004fe20008010804 */
[----:B---3--:R-:W-:-:S02]  /*8370*/  F2FP.BF16.F32.PACK_AB R13, R112, R113 ;  /* 0x00000071700d723e */ /* 0x008fc400000010ff */
[----:B------:R-:W-:Y:S01]  /*8380*/  FADD.FTZ R2, R225, R2 ;  /* 0x00000002e1027221 */ /* 0x000fe20000010000 */
[----:B------:R2:W-:Y:S03]  /*8390*/  MUFU.EX2 R111, R0 ;  /* 0x00000000006f7308 */ /* 0x0005e60000000800 */
[----:B------:R-:W-:-:S04]  /*83a0*/  FADD.FTZ R2, R224, R2 ;  /* 0x00000002e0027221 */ /* 0x000fc80000010000 */
[----:B------:R-:W-:-:S04]  /*83b0*/  FADD.FTZ R2, R227, R2 ;  /* 0x00000002e3027221 */ /* 0x000fc80000010000 */
[----:B------:R-:W-:-:S04]  /*83c0*/  FADD.FTZ R2, R226, R2 ;  /* 0x00000002e2027221 */ /* 0x000fc80000010000 */
[----:B------:R-:W-:Y:S01]  /*83d0*/  FADD.FTZ R2, R228, R2 ;  /* 0x00000002e4027221 */ /* 0x000fe20000010000 */
[----:B--2---:R-:W-:-:S03]  /*83e0*/  FFMA.FTZ R0, R145, UR5, -R4 ;  /* 0x0000000591007c23 */ /* 0x004fc60008010804 */
[----:B------:R-:W-:Y:S01]  /*83f0*/  FADD.FTZ R2, R229, R2 ;  /* 0x00000002e5027221 */ /* 0x000fe20000010000 */
[----:B------:R2:W3:Y:S03]  /*8400*/  MUFU.EX2 R109, R0 ;  /* 0x00000000006d7308 */ /* 0x0004e60000000800 */
[----:B------:R-:W-:-:S04]  /*8410*/  FADD.FTZ R2, R231, R2 ;  /* 0x00000002e7027221 */ /* 0x000fc80000010000 */
[----:B------:R-:W-:Y:S01]  /*8420*/  FADD.FTZ R2, R230, R2 ;  /* 0x00000002e6027221 */ /* 0x000fe20000010000 */
[----:B--2---:R-:W-:Y:S01]  /*8430*/  FFMA.FTZ R0, R146, UR5, -R4 ;  /* 0x0000000592007c23 */ /* 0x004fe20008010804 */
[----:B---3--:R-:W-:-:S03]  /*8440*/  F2FP.BF16.F32.PACK_AB R15, R109, R111 ;  /* 0x0000006f6d0f723e */ /* 0x008fc600000010ff */
[----:B------:R2:W-:Y:S04]  /*8450*/  MUFU.EX2 R108, R0 ;  /* 0x00000000006c7308 */ /* 0x0005e80000000800 */
[C---:B----4-:R-:W-:Y:S06]  /*8460*/  HMMA.16816.F32.BF16 R28, R12.reuse, R56, R40 ;  /* 0x000000380c1c723c */ /* 0x050fec0000041828 */
[C---:B------:R-:W-:Y:S01]  /*8470*/  HMMA.16816.F32.BF16 R24, R12.reuse, R58, R36 ;  /* 0x0000003a0c18723c */ /* 0x040fe20000041824 */
[----:B------:R-:W-:Y:S05]  /*8480*/  LDSM.16.MT88.4 R56, [R135+0x6800] ;  /* 0x006800008738783b */ /* 0x000fea0000004200 */
[----:B-----5:R-:W-:Y:S01]  /*8490*/  HMMA.16816.F32.BF16 R32, R12, R48, R32 ;  /* 0x000000300c20723c */ /* 0x020fe20000041820 */
[----:B--2---:R-:W-:-:S02]  /*84a0*/  FFMA.FTZ R0, R147, UR5, -R4 ;  /* 0x0000000593007c23 */ /* 0x004fc40008010804 */
[----:B------:R-:W-:Y:S02]  /*84b0*/  LDSM.16.MT88.4 R144, [R135+0x8800] ;  /* 0x008800008790783b */ /* 0x000fe40000004200 */
[----:B------:R2:W3:Y:S01]  /*84c0*/  MUFU.EX2 R102, R0 ;  /* 0x0000000000667308 */ /* 0x0004e20000000800 */
[----:B------:R-:W-:Y:S01]  /*84d0*/  HMMA.16816.F32.BF16 R40, R12, R50, R44 ;  /* 0x000000320c28723c */ /* 0x000fe2000004182c */
[----:B------:R-:W4:Y:S04]  /*84e0*/  LDSM.16.MT88.4 R48, [R164+0x6400] ;  /* 0x00640000a430783b */ /* 0x000f280000004200 */
[----:B------:R-:W-:Y:S02]  /*84f0*/  LDSM.16.MT88.4 R44, [R135+0x6c00] ;  /* 0x006c0000872c783b */ /* 0x000fe40000004200 */
[----:B------:R-:W-:-:S02]  /*8500*/  F2FP.BF16.F32.PACK_AB R12, R225, R223 ;  /* 0x000000dfe10c723e */ /* 0x000fc400000010ff */
[----:B------:R-:W-:Y:S01]  /*8510*/  F2FP.BF16.F32.PACK_AB R14, R227, R224 ;  /* 0x000000e0e30e723e */ /* 0x000fe200000010ff */
[--C-:B--2---:R-:W-:Y:S01]  /*8520*/  FFMA.FTZ R0, R148, UR5, -R4.reuse ;  /* 0x0000000594007c23 */ /* 0x104fe20008010804 */
[----:B------:R-:W-:Y:S02]  /*8530*/  MOV R148, R93 ;  /* 0x0000005d00947202 */ /* 0x000fe40000000f00 */
[----:B---3--:R-:W-:Y:S01]  /*8540*/  F2FP.BF16.F32.PACK_AB R17, R102, R108 ;  /* 0x0000006c6611723e */ /* 0x008fe200000010ff */
[----:B------:R2:W-:Y:S02]  /*8550*/  MUFU.EX2 R107, R0 ;  /* 0x00000000006b7308 */ /* 0x0005e40000000800 */
[----:B--2---:R-:W-:Y:S01]  /*8560*/  FFMA.FTZ R0, R150, UR5, -R4 ;  /* 0x0000000596007c23 */ /* 0x004fe20008010804 */
[----:B------:R-:W-:-:S05]  /*8570*/  MOV R150, R22 ;  /* 0x0000001600967202 */ /* 0x000fca0000000f00 */
[----:B------:R2:W3:Y:S02]  /*8580*/  MUFU.EX2 R101, R0 ;  /* 0x0000000000657308 */ /* 0x0004e40000000800 */
[----:B--2---:R-:W-:Y:S01]  /*8590*/  FFMA.FTZ R0, R152, UR5, -R4 ;  /* 0x0000000598007c23 */ /* 0x004fe20008010804 */
[----:B------:R-:W-:Y:S02]  /*85a0*/  MOV R152, R89 ;  /* 0x0000005900987202 */ /* 0x000fe40000000f00 */
[----:B---3--:R-:W-:-:S03]  /*85b0*/  F2FP.BF16.F32.PACK_AB R19, R101, R107 ;  /* 0x0000006b6513723e */ /* 0x008fc600000010ff */
[----:B------:R2:W-:Y:S04]  /*85c0*/  MUFU.EX2 R96, R0 ;  /* 0x0000000000607308 */ /* 0x0005e80000000800 */
[C---:B-1----:R-:W-:Y:S06]  /*85d0*/  HMMA.16816.F32.BF16 R36, R16.reuse, R60, R28 ;  /* 0x0000003c1024723c */ /* 0x042fec000004181c */
[----:B------:R-:W-:Y:S01]  /*85e0*/  HMMA.16816.F32.BF16 R28, R16, R62, R24 ;  /* 0x0000003e101c723c */ /* 0x000fe20000041818 */
[----:B------:R-:W-:Y:S01]  /*85f0*/  LDSM.16.MT88.4 R60, [R164+0x7000] ;  /* 0x00700000a43c783b */ /* 0x000fe20000004200 */
[----:B--2---:R-:W-:-:S04]  /*8600*/  FFMA.FTZ R0, R156, UR5, -R4 ;  /* 0x000000059c007c23 */ /* 0x004fc80008010804 */
[C---:B------:R-:W-:Y:S01]  /*8610*/  HMMA.16816.F32.BF16 R24, R16.reuse, R64, R32 ;  /* 0x000000401018723c */ /* 0x040fe20000041820 */
[----:B------:R1:W2:Y:S05]  /*8620*/  MUFU.EX2 R98, R0 ;  /* 0x0000000000627308 */ /* 0x0002aa0000000800 */
[----:B------:R-:W-:Y:S01]  /*8630*/  HMMA.16816.F32.BF16 R16, R16, R66, R40 ;  /* 0x000000421010723c */ /* 0x000fe20000041828 */
[----:B------:R-:W3:Y:S01]  /*8640*/  LDSM.16.MT88.4 R40, [R164+0x6800] ;  /* 0x00680000a428783b */ /* 0x000ee20000004200 */
        /* <DEDUP_REMOVED lines=9> */
[C---:B------:R-:W-:Y:S06]  /*86e0*/  HMMA.16816.F32.BF16 R28, R12.reuse, R70, R28 ;  /* 0x000000460c1c723c */ /* 0x040fec000004181c */
[----:B----4-:R-:W-:Y:S01]  /*86f0*/  HMMA.16816.F32.BF16 R24, R12, R48, R24 ;  /* 0x000000300c18723c */ /* 0x010fe20000041818 */
[----:B-1----:R-:W-:-:S04]  /*8700*/  FFMA.FTZ R0, R160, UR5, -R4 ;  /* 0x00000005a0007c23 */ /* 0x002fc80008010804 */
[----:B------:R1:W2:Y:S01]  /*8710*/  MUFU.EX2 R92, R0 ;  /* 0x00000000005c7308 */ /* 0x0002a20000000800 */
[----:B------:R-:W-:Y:S01]  /*8720*/  HMMA.16816.F32.BF16 R36, R12, R50, R16 ;  /* 0x000000320c24723c */ /* 0x000fe20000041810 */
[----:B------:R-:W4:Y:S06]  /*8730*/  LDSM.16.MT88.4 R48, [R164+0x6c00] ;  /* 0x006c0000a430783b */ /* 0x000f2c0000004200 */
        /* <DEDUP_REMOVED lines=13> */
[----:B---3--:R-:W-:Y:S01]  /*8810*/  HMMA.16816.F32.BF16 R28, R12, R40, R24 ;  /* 0x000000280c1c723c */ /* 0x008fe20000041818 */
[----:B-1----:R-:W-:-:S04]  /*8820*/  FFMA.FTZ R0, R163, UR5, -R4 ;  /* 0x00000005a3007c23 */ /* 0x002fc80008010804 */
[----:B------:R1:W3:Y:S01]  /*8830*/  MUFU.EX2 R87, R0 ;  /* 0x0000000000577308 */ /* 0x0002e20000000800 */
[----:B------:R-:W-:Y:S01]  /*8840*/  HMMA.16816.F32.BF16 R36, R12, R42, R36 ;  /* 0x0000002a0c24723c */ /* 0x000fe20000041824 */
[----:B------:R-:W-:Y:S01]  /*8850*/  F2FP.BF16.F32.PACK_AB R24, R232, R230 ;  /* 0x000000e6e818723e */ /* 0x000fe200000010ff */
[----:B------:R-:W5:Y:S01]  /*8860*/  LDSM.16.MT88.4 R40, [R135+0x7400] ;  /* 0x007400008728783b */ /* 0x000f620000004200 */
        /* <DEDUP_REMOVED lines=10> */
[----:B------:R-:W-:Y:S01]  /*8910*/  HMMA.16816.F32.BF16 R32, R24, R46, R32 ;  /* 0x0000002e1820723c */ /* 0x000fe20000041820 */
[----:B------:R-:W3:Y:S01]  /*8920*/  LDSM.16.MT88.4 R44, [R164+0x7400] ;  /* 0x00740000a42c783b */ /* 0x000ee20000004200 */
[----:B------:R-:W-:-:S02]  /*8930*/  F2FP.BF16.F32.PACK_AB R16, R238, R236 ;  /* 0x000000ecee10723e */ /* 0x000fc400000010ff */
[----:B------:R-:W-:Y:S02]  /*8940*/  F2FP.BF16.F32.PACK_AB R18, R239, R240 ;  /* 0x000000f0ef12723e */ /* 0x000fe400000010ff */
[----:B----4-:R-:W-:Y:S01]  /*8950*/  HMMA.16816.F32.BF16 R28, R24, R48, R28 ;  /* 0x00000030181c723c */ /* 0x010fe2000004181c */
[----:B-1----:R-:W-:-:S04]  /*8960*/  FFMA.FTZ R0, R187, UR5, -R4 ;  /* 0x00000005bb007c23 */ /* 0x002fc80008010804 */
[----:B------:R1:W4:Y:S01]  /*8970*/  MUFU.EX2 R78, R0 ;  /* 0x00000000004e7308 */ /* 0x0003220000000800 */
[----:B------:R-:W-:Y:S01]  /*8980*/  HMMA.16816.F32.BF16 R36, R24, R50, R36 ;  /* 0x000000321824723c */ /* 0x000fe20000041824 */
[----:B------:R-:W3:Y:S01]  /*8990*/  LDSM.16.MT88.4 R48, [R135+0x7800] ;  /* 0x007800008730783b */ /* 0x000ee20000004200 */
[----:B-1----:R-:W-:Y:S01]  /*89a0*/  FFMA.FTZ R0, R188, UR5, -R4 ;  /* 0x00000005bc007c23 */ /* 0x002fe20008010804 */
[----:B----4-:R-:W-:-:S04]  /*89b0*/  F2FP.BF16.F32.PACK_AB R17, R78, R85 ;  /* 0x000000554e11723e */ /* 0x010fc800000010ff */
[----:B------:R1:W4:Y:S02]  /*89c0*/  MUFU.EX2 R79, R0 ;  /* 0x00000000004f7308 */ /* 0x0003240000000800 */
[----:B-1----:R-:W-:Y:S01]  /*89d0*/  FFMA.FTZ R0, R151, UR5, -R4 ;  /* 0x0000000597007c23 */ /* 0x002fe20008010804 */
[----:B----4-:R-:W-:-:S05]  /*89e0*/  F2FP.BF16.F32.PACK_AB R19, R77, R79 ;  /* 0x0000004f4d13723e */ /* 0x010fca00000010ff */
[----:B------:R1:W-:Y:S02]  /*89f0*/  MUFU.EX2 R23, R0 ;  /* 0x0000000000177308 */ /* 0x0003e40000000800 */
[C---:B--2---:R-:W-:Y:S06]  /*8a00*/  HMMA.16816.F32.BF16 R24, R16.reuse, R56, R12 ;  /* 0x000000381018723c */ /* 0x044fec000004180c */
        /* <DEDUP_REMOVED lines=8> */
[----:B-1----:R-:W-:Y:S01]  /*8a90*/  FFMA.FTZ R0, R189, UR5, -R4 ;  /* 0x00000005bd007c23 */ /* 0x002fe20008010804 */
[----:B--2---:R-:W-:-:S05]  /*8aa0*/  F2FP.BF16.F32.PACK_AB R13, R76, R23 ;  /* 0x000000174c0d723e */ /* 0x004fca00000010ff */
[----:B------:R1:W-:Y:S02]  /*8ab0*/  MUFU.EX2 R22, R0 ;  /* 0x0000000000167308 */ /* 0x0003e40000000800 */
[----:B-1----:R-:W-:-:S06]  /*8ac0*/  FFMA.FTZ R0, R190, UR5, -R4 ;  /* 0x00000005be007c23 */ /* 0x002fcc0008010804 */
[----:B------:R1:W2:Y:S02]  /*8ad0*/  MUFU.EX2 R71, R0 ;  /* 0x0000000000477308 */ /* 0x0002a40000000800 */
[----:B-1----:R-:W-:Y:S01]  /*8ae0*/  FFMA.FTZ R0, R126, UR5, -R4 ;  /* 0x000000057e007c23 */ /* 0x002fe20008010804 */
[----:B--2---:R-:W-:-:S05]  /*8af0*/  F2FP.BF16.F32.PACK_AB R15, R71, R22 ;  /* 0x00000016470f723e */ /* 0x004fca00000010ff */
[----:B------:R1:W-:Y:S02]  /*8b00*/  MUFU.EX2 R21, R0 ;  /* 0x0000000000157308 */ /* 0x0003e40000000800 */
[C---:B-----5:R-:W-:Y:S06]  /*8b10*/  HMMA.16816.F32.BF16 R24, R12.reuse, R40, R24 ;  /* 0x000000280c18723c */ /* 0x060fec0000041818 */
[C---:B------:R-:W-:Y:S01]  /*8b20*/  HMMA.16816.F32.BF16 R32, R12.reuse, R42, R32 ;  /* 0x0000002a0c20723c */ /* 0x040fe20000041820 */
[----:B------:R-:W2:Y:S05]  /*8b30*/  LDSM.16.MT88.4 R40, [R164+0x7800] ;  /* 0x00780000a428783b */ /* 0x000eaa0000004200 */
[----:B---3--:R-:W-:Y:S01]  /*8b40*/  HMMA.16816.F32.BF16 R28, R12, R44, R28 ;  /* 0x0000002c0c1c723c */ /* 0x008fe2000004181c */
[----:B-1----:R-:W-:-:S04]  /*8b50*/  FFMA.FTZ R0, R124, UR5, -R4 ;  /* 0x000000057c007c23 */ /* 0x002fc80008010804 */
[----:B------:R1:W3:Y:S01]  /*8b60*/  MUFU.EX2 R70, R0 ;  /* 0x0000000000467308 */ /* 0x0002e20000000800 */
[----:B------:R-:W-:Y:S01]  /*8b70*/  HMMA.16816.F32.BF16 R16, R12, R46, R16 ;  /* 0x0000002e0c10723c */ /* 0x000fe20000041810 */
[----:B------:R-:W4:Y:S06]  /*8b80*/  LDSM.16.MT88.4 R44, [R135+0x7c00] ;  /* 0x007c0000872c783b */ /* 0x000f2c0000004200 */
[----:B------:R-:W-:Y:S02]  /*8b90*/  F2FP.BF16.F32.PACK_AB R12, R251, R249 ;  /* 0x000000f9fb0c723e */ /* 0x000fe400000010ff */
[----:B------:R-:W-:Y:S01]  /*8ba0*/  F2FP.BF16.F32.PACK_AB R14, R252, R250 ;  /* 0x000000fafc0e723e */ /* 0x000fe200000010ff */
[----:B-1----:R-:W-:Y:S01]  /*8bb0*/  FFMA.FTZ R0, R125, UR5, -R4 ;  /* 0x000000057d007c23 */ /* 0x002fe20008010804 */
[----:B---3--:R-:W-:-:S03]  /*8bc0*/  F2FP.BF16.F32.PACK_AB R13, R70, R21 ;  /* 0x00000015460d723e */ /* 0x008fc600000010ff */
[----:B------:R1:W-:Y:S02]  /*8bd0*/  MUFU.EX2 R11, R0 ;  /* 0x00000000000b7308 */ /* 0x0003e40000000800 */
[----:B-1----:R-:W-:Y:S01]  /*8be0*/  FADD.FTZ R0, R97, R6 ;  /* 0x0000000661007221 */ /* 0x002fe20000010000 */
[----:B------:R-:W-:-:S03]  /*8bf0*/  FFMA.FTZ R6, R114, UR5, -R4 ;  /* 0x0000000572067c23 */ /* 0x000fc60008010804 */
[----:B------:R-:W-:Y:S02]  /*8c00*/  FADD.FTZ R0, R100, R0 ;  /* 0x0000000064007221 */ /* 0x000fe40000010000 */
[----:B------:R1:W3:Y:S02]  /*8c10*/  MUFU.EX2 R69, R6 ;  /* 0x0000000600457308 */ /* 0x0002e40000000800 */
[----:B------:R-:W-:-:S04]  /*8c20*/  FADD.FTZ R0, R103, R0 ;  /* 0x0000000067007221 */ /* 0x000fc80000010000 */
[----:B------:R-:W-:-:S04]  /*8c30*/  FADD.FTZ R0, R106, R0 ;  /* 0x000000006a007221 */ /* 0x000fc80000010000 */
[----:B------:R-:W-:Y:S01]  /*8c40*/  FADD.FTZ R7, R110, R0 ;  /* 0x000000006e077221 */ /* 0x000fe20000010000 */
[----:B------:R-:W-:-:S04]  /*8c50*/  FFMA.FTZ R0, R192, UR5, -R4 ;  /* 0x00000005c0007c23 */ /* 0x000fc80008010804 */
[----:B------:R5:W-:Y:S01]  /*8c60*/  MUFU.EX2 R10, R0 ;  /* 0x00000000000a7308 */ /* 0x000be20000000800 */
[----:B-1----:R-:W-:Y:S01]  /*8c70*/  FFMA.FTZ R6, R104, UR5, -R5 ;  /* 0x0000000568067c23 */ /* 0x002fe20008010805 */
[----:B---3--:R-:W-:-:S06]  /*8c80*/  F2FP.BF16.F32.PACK_AB R15, R69, R11 ;  /* 0x0000000b450f723e */ /* 0x008fcc00000010ff */
[----:B------:R1:W-:Y:S01]  /*8c90*/  MUFU.EX2 R94, R6 ;  /* 0x00000006005e7308 */ /* 0x0003e20000000800 */
[C---:B------:R-:W-:Y:S06]  /*8ca0*/  HMMA.16816.F32.BF16 R36, R12.reuse, R48, R24 ;  /* 0x000000300c24723c */ /* 0x040fec0000041818 */
[----:B------:R-:W-:Y:S01]  /*8cb0*/  HMMA.16816.F32.BF16 R32, R12, R50, R32 ;  /* 0x000000320c20723c */ /* 0x000fe20000041820 */
[----:B------:R-:W3:Y:S01]  /*8cc0*/  LDSM.16.MT88.4 R48, [R164+0x7c00] ;  /* 0x007c0000a430783b */ /* 0x000ee20000004200 */
[----:B-----5:R-:W-:-:S04]  /*8cd0*/  FADD.FTZ R0, R115, R7 ;  /* 0x0000000773007221 */ /* 0x020fc80000010000 */
[----:B------:R-:W-:Y:S01]  /*8ce0*/  FADD.FTZ R0, R113, R0 ;  /* 0x0000000071007221 */ /* 0x000fe20000010000 */
[C---:B--2---:R-:W-:Y:S03]  /*8cf0*/  HMMA.16816.F32.BF16 R24, R12.reuse, R40, R28 ;  /* 0x000000280c18723c */ /* 0x044fe6000004181c */
[----:B------:R-:W-:Y:S01]  /*8d00*/  FADD.FTZ R0, R112, R0 ;  /* 0x0000000070007221 */ /* 0x000fe20000010000 */
[----:B-1----:R-:W-:Y:S02]  /*8d10*/  FFMA.FTZ R6, R105, UR5, -R5 ;  /* 0x0000000569067c23 */ /* 0x002fe40008010805 */
[----:B------:R-:W-:Y:S01]  /*8d20*/  HMMA.16816.F32.BF16 R16, R12, R42, R16 ;  /* 0x0000002a0c10723c */ /* 0x000fe20000041810 */
[----:B------:R-:W-:Y:S01]  /*8d30*/  FADD.FTZ R0, R111, R0 ;  /* 0x000000006f007221 */ /* 0x000fe20000010000 */
[----:B------:R1:W-:Y:S01]  /*8d40*/  MUFU.EX2 R90, R6 ;  /* 0x00000006005a7308 */ /* 0x0003e20000000800 */
[----:B------:R-:W2:Y:S02]  /*8d50*/  LDSM.16.MT88.4 R40, [R164+0x8000] ;  /* 0x00800000a428783b */ /* 0x000ea40000004200 */
[----:B------:R-:W-:-:S02]  /*8d60*/  FADD.FTZ R0, R109, R0 ;  /* 0x000000006d007221 */ /* 0x000fc40000010000 */
[----:B------:R-:W-:Y:S02]  /*8d70*/  F2FP.BF16.F32.PACK_AB R12, R137, R150 ;  /* 0x00000096890c723e */ /* 0x000fe400000010ff */
[----:B------:R-:W-:Y:S01]  /*8d80*/  FADD.FTZ R0, R108, R0 ;  /* 0x000000006c007221 */ /* 0x000fe20000010000 */
[----:B------:R-:W-:-:S03]  /*8d90*/  F2FP.BF16.F32.PACK_AB R14, R136, R139 ;  /* 0x0000008b880e723e */ /* 0x000fc600000010ff */
[----:B------:R-:W-:-:S04]  /*8da0*/  FADD.FTZ R0, R102, R0 ;  /* 0x0000000066007221 */ /* 0x000fc80000010000 */
[----:B------:R-:W-:Y:S01]  /*8db0*/  FADD.FTZ R0, R107, R0 ;  /* 0x000000006b007221 */ /* 0x000fe20000010000 */
[----:B-1----:R-:W-:-:S03]  /*8dc0*/  FFMA.FTZ R6, R191, UR5, -R4 ;  /* 0x00000005bf067c23 */ /* 0x002fc60008010804 */
[----:B------:R-:W-:Y:S01]  /*8dd0*/  FADD.FTZ R0, R101, R0 ;  /* 0x0000000065007221 */ /* 0x000fe20000010000 */
[----:B------:R1:W5:Y:S03]  /*8de0*/  MUFU.EX2 R7, R6 ;  /* 0x0000000600077308 */ /* 0x0003660000000800 */
[----:B------:R-:W-:-:S04]  /*8df0*/  FADD.FTZ R0, R96, R0 ;  /* 0x0000000060007221 */ /* 0x000fc80000010000 */
[----:B------:R-:W-:-:S04]  /*8e00*/  FADD.FTZ R0, R98, R0 ;  /* 0x0000000062007221 */ /* 0x000fc80000010000 */
[----:B------:R-:W-:-:S04]  /*8e10*/  FADD.FTZ R0, R99, R0 ;  /* 0x0000000063007221 */ /* 0x000fc80000010000 */
[----:B------:R-:W-:Y:S01]  /*8e20*/  FADD.FTZ R0, R95, R0 ;  /* 0x000000005f007221 */ /* 0x000fe20000010000 */
[----:B-1----:R-:W-:-:S03]  /*8e30*/  FFMA.FTZ R6, R193, UR5, -R4 ;  /* 0x00000005c1067c23 */ /* 0x002fc60008010804 */
[----:B------:R-:W-:Y:S01]  /*8e40*/  FADD.FTZ R0, R93, R0 ;  /* 0x000000005d007221 */ /* 0x000fe20000010000 */
[----:B-----5:R-:W-:Y:S01]  /*8e50*/  F2FP.BF16.F32.PACK_AB R13, R7, R10 ;  /* 0x0000000a070d723e */ /* 0x020fe200000010ff */
[----:B------:R1:W-:Y:S02]  /*8e60*/  MUFU.EX2 R66, R6 ;  /* 0x0000000600427308 */ /* 0x0003e40000000800 */
[----:B------:R-:W-:-:S04]  /*8e70*/  FADD.FTZ R0, R92, R0 ;  /* 0x000000005c007221 */ /* 0x000fc80000010000 */
[----:B------:R-:W-:-:S04]  /*8e80*/  FADD.FTZ R0, R91, R0 ;  /* 0x000000005b007221 */ /* 0x000fc80000010000 */
        /* <DEDUP_REMOVED lines=9> */
[----:B-1----:R-:W-:Y:S01]  /*8f20*/  FFMA.FTZ R6, R197, UR5, -R4 ;  /* 0x00000005c5067c23 */ /* 0x002fe20008010804 */
[----:B-----5:R-:W-:Y:S02]  /*8f30*/  F2FP.BF16.F32.PACK_AB R15, R67, R66 ;  /* 0x00000042430f723e */ /* 0x020fe400000010ff */
[----:B------:R-:W-:Y:S01]  /*8f40*/  FADD.FTZ R0, R79, R0 ;  /* 0x000000004f007221 */ /* 0x000fe20000010000 */
[----:B------:R1:W-:Y:S03]  /*8f50*/  MUFU.EX2 R65, R6 ;  /* 0x0000000600417308 */ /* 0x0003e60000000800 */
[----:B------:R-:W-:Y:S01]  /*8f60*/  FADD.FTZ R0, R77, R0 ;  /* 0x000000004d007221 */ /* 0x000fe20000010000 */
[----:B----4-:R-:W-:Y:S03]  /*8f70*/  HMMA.16816.F32.BF16 R36, R12, R44, R36 ;  /* 0x0000002c0c24723c */ /* 0x010fe60000041824 */
[----:B------:R-:W-:-:S03]  /*8f80*/  FADD.FTZ R0, R23, R0 ;  /* 0x0000000017007221 */ /* 0x000fc60000010000 */
[----:B------:R-:W-:Y:S01]  /*8f90*/  HMMA.16816.F32.BF16 R28, R12, R46, R32 ;  /* 0x0000002e0c1c723c */ /* 0x000fe20000041820 */
[----:B------:R-:W4:Y:S01]  /*8fa0*/  LDSM.16.MT88.4 R44, [R135+0x8400] ;  /* 0x00840000872c783b */ /* 0x000f220000004200 */
[----:B------:R-:W-:-:S04]  /*8fb0*/  FADD.FTZ R0, R76, R0 ;  /* 0x000000004c007221 */ /* 0x000fc80000010000 */
[----:B---3--:R-:W-:Y:S01]  /*8fc0*/  HMMA.16816.F32.BF16 R24, R12, R48, R24 ;  /* 0x000000300c18723c */ /* 0x008fe20000041818 */
[----:B-1----:R-:W-:Y:S01]  /*8fd0*/  FFMA.FTZ R6, R195, UR5, -R4 ;  /* 0x00000005c3067c23 */ /* 0x002fe20008010804 */
[----:B------:R-:W-:-:S03]  /*8fe0*/  FADD.FTZ R0, R22, R0 ;  /* 0x0000000016007221 */ /* 0x000fc60000010000 */
[----:B------:R1:W3:Y:S01]  /*8ff0*/  MUFU.EX2 R64, R6 ;  /* 0x0000000600407308 */ /* 0x0002e20000000800 */
[----:B------:R-:W-:Y:S01]  /*9000*/  HMMA.16816.F32.BF16 R16, R12, R50, R16 ;  /* 0x000000320c10723c */ /* 0x000fe20000041810 */
[----:B------:R-:W-:Y:S01]  /*9010*/  FADD.FTZ R0, R71, R0 ;  /* 0x0000000047007221 */ /* 0x000fe20000010000 */
[----:B------:R-:W5:Y:S03]  /*9020*/  LDSM.16.MT88.4 R48, [R164+0x8400] ;  /* 0x00840000a430783b */ /* 0x000f660000004200 */
[----:B------:R-:W-:Y:S02]  /*9030*/  FADD.FTZ R0, R21, R0 ;  /* 0x0000000015007221 */ /* 0x000fe40000010000 */
[----:B------:R-:W-:Y:S02]  /*9040*/  F2FP.BF16.F32.PACK_AB R12, R140, R138 ;  /* 0x0000008a8c0c723e */ /* 0x000fe400000010ff */
[----:B------:R-:W-:Y:S01]  /*9050*/  F2FP.BF16.F32.PACK_AB R14, R141, R143 ;  /* 0x0000008f8d0e723e */ /* 0x000fe200000010ff */
[----:B------:R-:W-:-:S04]  /*9060*/  FADD.FTZ R0, R70, R0 ;  /* 0x0000000046007221 */ /* 0x000fc80000010000 */
[----:B------:R-:W-:Y:S01]  /*9070*/  FADD.FTZ R0, R11, R0 ;  /* 0x000000000b007221 */ /* 0x000fe20000010000 */
[----:B-1----:R-:W-:Y:S01]  /*9080*/  FFMA.FTZ R6, R196, UR5, -R4 ;  /* 0x00000005c4067c23 */ /* 0x002fe20008010804 */
[----:B---3--:R-:W-:Y:S02]  /*9090*/  F2FP.BF16.F32.PACK_AB R13, R64, R65 ;  /* 0x00000041400d723e */ /* 0x008fe400000010ff */
[----:B------:R-:W-:Y:S01]  /*90a0*/  FADD.FTZ R0, R69, R0 ;  /* 0x0000000045007221 */ /* 0x000fe20000010000 */
[----:B------:R1:W-:Y:S03]  /*90b0*/  MUFU.EX2 R63, R6 ;  /* 0x00000006003f7308 */ /* 0x0003e60000000800 */
[----:B------:R-:W-:Y:S01]  /*90c0*/  FADD.FTZ R0, R10, R0 ;  /* 0x000000000a007221 */ /* 0x000fe20000010000 */
[----:B-1----:R-:W-:-:S04]  /*90d0*/  FFMA.FTZ R6, R198, UR5, -R4 ;  /* 0x00000005c6067c23 */ /* 0x002fc80008010804 */
[----:B------:R1:W3:Y:S02]  /*90e0*/  MUFU.EX2 R62, R6 ;  /* 0x00000006003e7308 */ /* 0x0002e40000000800 */
[--C-:B-1----:R-:W-:Y:S01]  /*90f0*/  FFMA.FTZ R6, R123, UR5, -R5.reuse ;  /* 0x000000057b067c23 */ /* 0x102fe20008010805 */
[----:B---3--:R-:W-:Y:S01]  /*9100*/  F2FP.BF16.F32.PACK_AB R15, R62, R63 ;  /* 0x0000003f3e0f723e */ /* 0x008fe200000010ff */
[----:B------:R-:W-:-:S04]  /*9110*/  FFMA.FTZ R5, R127, UR5, -R5 ;  /* 0x000000057f057c23 */ /* 0x000fc80008010805 */
[----:B------:R1:W-:Y:S02]  /*9120*/  MUFU.EX2 R68, R6 ;  /* 0x0000000600447308 */ /* 0x0003e40000000800 */
[C---:B------:R-:W-:Y:S01]  /*9130*/  HMMA.16816.F32.BF16 R32, R12.reuse, R56, R36 ;  /* 0x000000380c20723c */ /* 0x040fe20000041824 */
[----:B------:R-:W3:Y:S05]  /*9140*/  LDSM.16.MT88.4 R36, [R164+0x8800] ;  /* 0x00880000a424783b */ /* 0x000eea0000004200 */
[----:B------:R4:W-:Y:S01]  /*9150*/  MUFU.EX2 R242, R5 ;  /* 0x0000000500f27308 */ /* 0x0009e20000000800 */
[C---:B------:R-:W-:Y:S06]  /*9160*/  HMMA.16816.F32.BF16 R28, R12.reuse, R58, R28 ;  /* 0x0000003a0c1c723c */ /* 0x040fec000004181c */
[----:B--2---:R-:W-:Y:S01]  /*9170*/  HMMA.16816.F32.BF16 R24, R12, R40, R24 ;  /* 0x000000280c18723c */ /* 0x004fe20000041818 */
[----:B-1----:R-:W-:-:S04]  /*9180*/  FFMA.FTZ R6, R199, UR5, -R4 ;  /* 0x00000005c7067c23 */ /* 0x002fc80008010804 */
[----:B------:R1:W-:Y:S01]  /*9190*/  MUFU.EX2 R60, R6 ;  /* 0x00000006003c7308 */ /* 0x0003e20000000800 */
[----:B------:R-:W-:Y:S01]  /*91a0*/  HMMA.16816.F32.BF16 R16, R12, R42, R16 ;  /* 0x0000002a0c10723c */ /* 0x000fe20000041810 */
[----:B------:R-:W2:Y:S01]  /*91b0*/  LDSM.16.MT88.4 R40, [R135+0x8c00] ;  /* 0x008c00008728783b */ /* 0x000ea20000004200 */
[----:B----4-:R-:W-:-:S05]  /*91c0*/  FFMA.FTZ R5, R203, UR5, -R4 ;  /* 0x00000005cb057c23 */ /* 0x010fca0008010804 */
[----:B------:R4:W-:Y:S01]  /*91d0*/  MUFU.EX2 R23, R5 ;  /* 0x0000000500177308 */ /* 0x0009e20000000800 */
[----:B------:R-:W-:Y:S02]  /*91e0*/  F2FP.BF16.F32.PACK_AB R12, R148, R142 ;  /* 0x0000008e940c723e */ /* 0x000fe400000010ff */
[----:B------:R-:W-:Y:S01]  /*91f0*/  F2FP.BF16.F32.PACK_AB R14, R129, R152 ;  /* 0x00000098810e723e */ /* 0x000fe200000010ff */
[----:B-1----:R-:W-:Y:S01]  /*9200*/  FADD.FTZ R6, R232, R2 ;  /* 0x00000002e8067221 */ /* 0x002fe20000010000 */
[----:B------:R-:W-:-:S04]  /*9210*/  FFMA.FTZ R2, R201, UR5, -R4 ;  /* 0x00000005c9027c23 */ /* 0x000fc80008010804 */
[----:B------:R1:W5:Y:S01]  /*9220*/  MUFU.EX2 R61, R2 ;  /* 0x00000002003d7308 */ /* 0x0003620000000800 */
[----:B----4-:R-:W-:-:S07]  /*9230*/  FFMA.FTZ R5, R204, UR5, -R4 ;  /* 0x00000005cc057c23 */ /* 0x010fce0008010804 */
[----:B------:R4:W-:Y:S01]  /*9240*/  MUFU.EX2 R22, R5 ;  /* 0x0000000500167308 */ /* 0x0009e20000000800 */
[----:B-1----:R-:W-:Y:S01]  /*9250*/  FADD.FTZ R2, R233, R6 ;  /* 0x00000006e9027221 */ /* 0x002fe20000010000 */
[----:B------:R-:W-:Y:S01]  /*9260*/  FFMA.FTZ R6, R200, UR5, -R4 ;  /* 0x00000005c8067c23 */ /* 0x000fe20008010804 */
[----:B-----5:R-:W-:Y:S02]  /*9270*/  F2FP.BF16.F32.PACK_AB R13, R61, R60 ;  /* 0x0000003c3d0d723e */ /* 0x020fe400000010ff */
[----:B------:R-:W-:-:S03]  /*9280*/  FADD.FTZ R2, R237, R2 ;  /* 0x00000002ed027221 */ /* 0x000fc60000010000 */
[----:B------:R1:W-:Y:S01]  /*9290*/  MUFU.EX2 R57, R6 ;  /* 0x0000000600397308 */ /* 0x0003e20000000800 */
[----:B------:R-:W-:Y:S01]  /*92a0*/  FADD.FTZ R2, R236, R2 ;  /* 0x00000002ec027221 */ /* 0x000fe20000010000 */
[----:B----4-:R-:W-:-:S03]  /*92b0*/  FFMA.FTZ R5, R205, UR5, -R4 ;  /* 0x00000005cd057c23 */ /* 0x010fc60008010804 */
[----:B------:R-:W-:-:S03]  /*92c0*/  FADD.FTZ R2, R238, R2 ;  /* 0x00000002ee027221 */ /* 0x000fc60000010000 */
[----:B------:R4:W-:Y:S01]  /*92d0*/  MUFU.EX2 R21, R5 ;  /* 0x0000000500157308 */ /* 0x0009e20000000800 */
[----:B------:R-:W-:-:S04]  /*92e0*/  FADD.FTZ R2, R240, R2 ;  /* 0x00000002f0027221 */ /* 0x000fc80000010000 */
[----:B------:R-:W-:Y:S01]  /*92f0*/  FADD.FTZ R2, R239, R2 ;  /* 0x00000002ef027221 */ /* 0x000fe20000010000 */
[----:B-1----:R-:W-:-:S03]  /*9300*/  FFMA.FTZ R6, R202, UR5, -R4 ;  /* 0x00000005ca067c23 */ /* 0x002fc60008010804 */
[----:B------:R-:W-:Y:S01]  /*9310*/  FADD.FTZ R2, R243, R2 ;  /* 0x00000002f3027221 */ /* 0x000fe20000010000 */
[----:B------:R-:W1:Y:S03]  /*9320*/  MUFU.EX2 R56, R6 ;  /* 0x0000000600387308 */ /* 0x000e660000000800 */
[----:B------:R-:W-:Y:S01]  /*9330*/  FADD.FTZ R2, R247, R2 ;  /* 0x00000002f7027221 */ /* 0x000fe20000010000 */
[----:B----4-:R-:W-:-:S03]  /*9340*/  FFMA.FTZ R5, R206, UR5, -R4 ;  /* 0x00000005ce057c23 */ /* 0x010fc60008010804 */
[----:B------:R-:W-:Y:S01]  /*9350*/  FADD.FTZ R2, R244, R2 ;  /* 0x00000002f4027221 */ /* 0x000fe20000010000 */
[----:B------:R4:W5:Y:S03]  /*9360*/  MUFU.EX2 R11, R5 ;  /* 0x00000005000b7308 */ /* 0x0009660000000800 */
[----:B------:R-:W-:-:S04]  /*9370*/  FADD.FTZ R2, R248, R2 ;  /* 0x00000002f8027221 */ /* 0x000fc80000010000 */
[----:B------:R-:W-:Y:S01]  /*9380*/  FADD.FTZ R2, R249, R2 ;  /* 0x00000002f9027221 */ /* 0x000fe20000010000 */
[----:B-1----:R-:W-:-:S03]  /*9390*/  F2FP.BF16.F32.PACK_AB R15, R56, R57 ;  /* 0x00000039380f723e */ /* 0x002fc600000010ff */
[----:B------:R-:W-:Y:S01]  /*93a0*/  FADD.FTZ R2, R251, R2 ;  /* 0x00000002fb027221 */ /* 0x000fe20000010000 */
[----:B------:R-:W-:-:S03]  /*93b0*/  FFMA.FTZ R6, R209, UR5, -R4 ;  /* 0x00000005d1067c23 */ /* 0x000fc60008010804 */
[----:B------:R-:W-:Y:S01]  /*93c0*/  FADD.FTZ R2, R250, R2 ;  /* 0x00000002fa027221 */ /* 0x000fe20000010000 */
[C---:B------:R-:W-:Y:S01]  /*93d0*/  HMMA.16816.F32.BF16 R32, R12.reuse, R44, R32 ;  /* 0x0000002c0c20723c */ /* 0x040fe20000041820 */
[----:B----4-:R-:W-:Y:S02]  /*93e0*/  FFMA.FTZ R5, R207, UR5, -R4 ;  /* 0x00000005cf057c23 */ /* 0x010fe40008010804 */
[----:B------:R-:W-:Y:S01]  /*93f0*/  FADD.FTZ R2, R252, R2 ;  /* 0x00000002fc027221 */ /* 0x000fe20000010000 */
[----:B------:R-:W-:Y:S03]  /*9400*/  MUFU.EX2 R6, R6 ;  /* 0x0000000600067308 */ /* 0x000fe60000000800 */
[----:B------:R-:W-:Y:S01]  /*9410*/  FADD.FTZ R2, R150, R2 ;  /* 0x0000000296027221 */ /* 0x000fe20000010000 */
[----:B------:R-:W-:Y:S01]  /*9420*/  HMMA.16816.F32.BF16 R28, R12, R46, R28 ;  /* 0x0000002e0c1c723c */ /* 0x000fe2000004181c */
[----:B------:R-:W-:-:S03]  /*9430*/  F2FP.BF16.F32.PACK_AB R150, R242, R68 ;  /* 0x00000044f296723e */ /* 0x000fc600000010ff */
[----:B------:R1:W-:Y:S02]  /*9440*/  MUFU.EX2 R10, R5 ;  /* 0x00000005000a7308 */ /* 0x0003e40000000800 */
[C---:B------:R-:W-:Y:S06]  /*9450*/  HMMA.16816.F32.BF16 R24, R12.reuse, R48, R24 ;  /* 0x000000300c18723c */ /* 0x040fec0000041818 */
[----:B------:R-:W-:Y:S07]  /*9460*/  HMMA.16816.F32.BF16 R16, R12, R50, R16 ;  /* 0x000000320c10723c */ /* 0x000fee0000041810 */
[----:B------:R-:W-:Y:S01]  /*9470*/  F2FP.BF16.F32.PACK_AB R12, R133, R131 ;  /* 0x00000083850c723e */ /* 0x000fe200000010ff */
[----:B-1----:R-:W-:Y:S01]  /*9480*/  FADD.FTZ R5, R137, R2 ;  /* 0x0000000289057221 */ /* 0x002fe20000010000 */
[----:B------:R-:W-:Y:S01]  /*9490*/  FADD.FTZ R2, R7, R0 ;  /* 0x0000000007027221 */ /* 0x000fe20000010000 */
[----:B------:R-:W-:Y:S01]  /*94a0*/  FFMA.FTZ R0, R153, UR5, -R4 ;  /* 0x0000000599007c23 */ /* 0x000fe20008010804 */
[----:B------:R-:W-:Y:S01]  /*94b0*/  F2FP.BF16.F32.PACK_AB R13, R22, R23 ;  /* 0x00000017160d723e */ /* 0x000fe200000010ff */
[----:B------:R-:W-:Y:S01]  /*94c0*/  FADD.FTZ R5, R139, R5 ;  /* 0x000000058b057221 */ /* 0x000fe20000010000 */
[----:B------:R-:W-:Y:S01]  /*94d0*/  FADD.FTZ R2, R66, R2 ;  /* 0x0000000242027221 */ /* 0x000fe20000010000 */
[----:B------:R1:W4:Y:S01]  /*94e0*/  MUFU.EX2 R7, R0 ;  /* 0x0000000000077308 */ /* 0x0003220000000800 */
[----:B------:R-:W-:Y:S01]  /*94f0*/  F2FP.BF16.F32.PACK_AB R14, R132, R130 ;  /* 0x00000082840e723e */ /* 0x000fe200000010ff */
[----:B------:R-:W-:Y:S01]  /*9500*/  FADD.FTZ R5, R136, R5 ;  /* 0x0000000588057221 */ /* 0x000fe20000010000 */
[----:B-----5:R-:W-:Y:S01]  /*9510*/  F2FP.BF16.F32.PACK_AB R15, R11, R21 ;  /* 0x000000150b0f723e */ /* 0x020fe200000010ff */
[----:B------:R-:W-:Y:S01]  /*9520*/  FFMA.FTZ R4, R208, UR5, -R4 ;  /* 0x00000005d0047c23 */ /* 0x000fe20008010804 */
[----:B------:R-:W-:-:S02]  /*9530*/  ULDC.64 UR4, c[0x0][0x218] ;  /* 0x0000860000047ab9 */ /* 0x000fc40000000a00 */
[----:B------:R-:W-:-:S03]  /*9540*/  LEA R185, P0, R75, UR4, 0x1 ;  /* 0x000000044bb97c11 */ /* 0x000fc6000f8008ff */
[----:B------:R-:W5:Y:S01]  /*9550*/  MUFU.EX2 R4, R4 ;  /* 0x0000000400047308 */ /* 0x000f620000000800 */
[C---:B---3--:R-:W-:Y:S01]  /*9560*/  HMMA.16816.F32.BF16 R16, R12.reuse, R38, R16 ;  /* 0x000000260c10723c */ /* 0x048fe20000041810 */
[----:B------:R-:W-:Y:S01]  /*9570*/  LEA.HI.X R188, R75, UR5, R74, 0x1, P0 ;  /* 0x000000054bbc7c11 */ /* 0x000fe200080f0c4a */
[----:B-1----:R-:W-:Y:S01]  /*9580*/  FADD.FTZ R0, R67, R2 ;  /* 0x0000000243007221 */ /* 0x002fe20000010000 */
[----:B------:R-:W-:Y:S01]  /*9590*/  FADD.FTZ R2, R138, R5 ;  /* 0x000000058a027221 */ /* 0x000fe20000010000 */
[----:B----4-:R-:W-:Y:S02]  /*95a0*/  F2FP.BF16.F32.PACK_AB R149, R7, R10 ;  /* 0x0000000a0795723e */ /* 0x010fe400000010ff */
[C---:B------:R-:W-:Y:S01]  /*95b0*/  HMMA.16816.F32.BF16 R136, R12.reuse, R144, R32 ;  /* 0x000000900c88723c */ /* 0x040fe20000041820 */
[----:B------:R-:W-:Y:S01]  /*95c0*/  FADD.FTZ R0, R65, R0 ;  /* 0x0000000041007221 */ /* 0x000fe20000010000 */
[----:B------:R-:W-:Y:S01]  /*95d0*/  FADD.FTZ R2, R140, R2 ;  /* 0x000000028c027221 */ /* 0x000fe20000010000 */
[----:B------:R-:W1:Y:S02]  /*95e0*/  LDSM.16.MT88.4 R32, [R164+0x8c00] ;  /* 0x008c0000a420783b */ /* 0x000e640000004200 */
[----:B------:R-:W-:Y:S01]  /*95f0*/  FADD.FTZ R0, R64, R0 ;  /* 0x0000000040007221 */ /* 0x000fe20000010000 */
[----:B------:R-:W-:Y:S01]  /*9600*/  FADD.FTZ R2, R143, R2 ;  /* 0x000000028f027221 */ /* 0x000fe20000010000 */
[----:B------:R-:W-:Y:S01]  /*9610*/  HMMA.16816.F32.BF16 R144, R12, R146, R28 ;  /* 0x000000920c90723c */ /* 0x000fe2000004181c */
[----:B-----5:R-:W-:Y:S01]  /*9620*/  F2FP.BF16.F32.PACK_AB R151, R4, R6 ;  /* 0x000000060497723e */ /* 0x020fe200000010ff */
[----:B------:R-:W-:Y:S01]  /*9630*/  FADD.FTZ R0, R63, R0 ;  /* 0x000000003f007221 */ /* 0x000fe20000010000 */
[----:B------:R-:W-:-:S03]  /*9640*/  FADD.FTZ R2, R141, R2 ;  /* 0x000000028d027221 */ /* 0x000fc60000010000 */
[----:B------:R-:W-:Y:S01]  /*9650*/  FADD.FTZ R0, R62, R0 ;  /* 0x000000003e007221 */ /* 0x000fe20000010000 */
[----:B------:R-:W-:Y:S02]  /*9660*/  FADD.FTZ R2, R142, R2 ;  /* 0x000000028e027221 */ /* 0x000fe40000010000 */
[----:B------:R-:W-:Y:S01]  /*9670*/  HMMA.16816.F32.BF16 R140, R12, R36, R24 ;  /* 0x000000240c8c723c */ /* 0x000fe20000041818 */
[----:B------:R-:W-:Y:S01]  /*9680*/  FADD.FTZ R0, R60, R0 ;  /* 0x000000003c007221 */ /* 0x000fe20000010000 */
[----:B------:R-:W-:Y:S01]  /*9690*/  FADD.FTZ R2, R148, R2 ;  /* 0x0000000294027221 */ /* 0x000fe20000010000 */
[----:B------:R-:W-:Y:S02]  /*96a0*/  F2FP.BF16.F32.PACK_AB R148, R90, R94 ;  /* 0x0000005e5a94723e */ /* 0x000fe400000010ff */
        /* <DEDUP_REMOVED lines=23> */
[----:B------:R-:W-:-:S03]  /*9820*/  FADD.FTZ R242, R242, R2 ;  /* 0x00000002f2f27221 */ /* 0x000fc60000010000 */
[----:B------:R-:W-:Y:S01]  /*9830*/  FADD.FTZ R243, R4, R0 ;  /* 0x0000000004f37221 */ /* 0x000fe20000010000 */
[----:B------:R-:W-:-:S13]  /*9840*/  @!P1 BRA `(.L_x_1234) ;  /* 0x0000006c00589947 */ /* 0x000fda0003800000 */
        /* <DEDUP_REMOVED lines=22> */
[----:B------:R-:W-:Y:S01]  /*99b0*/  IMAD.HI.U32 R0, R5, R0, R4 ;  /* 0x0000000005007227 */ /* 0x000fe200078e0004 */
[----:B------:R-:W-:-:S03]  /*99c0*/  MOV R4, R7 ;  /* 0x0000000700047202 */ /* 0x000fc60000000f00 */
[----:B------:R-:W-:-:S04]  /*99d0*/  IMAD.MOV.U32 R5, RZ, RZ, R2 ;  /* 0x000000ffff057224 */ /* 0x000fc800078e0002 */
        /* <DEDUP_REMOVED lines=14> */
[----:B------:R-:W-:-:S02]  /*9ac0*/  ISETP.NE.AND P1, PT, R13, RZ, PT ;  /* 0x000000ff0d00720c */ /* 0x000fc40003f25270 */
[----:B------:R-:W-:-:S07]  /*9ad0*/  LOP3.LUT R4, RZ, R13, RZ, 0x33, !PT ;  /* 0x0000000dff047212 */ /* 0x000fce00078e33ff */
[----:B------:R-:W-:Y:S02]  /*9ae0*/  @P5 VIADD R2, R2, 0x1 ;  /* 0x0000000102025836 */ /* 0x000fe40000000000 */
[----:B------:R-:W-:Y:S02]  /*9af0*/  @P4 IADD3 R0, R0, 0x1, RZ ;  /* 0x0000000100004810 */ /* 0x000fe40007ffe0ff */
        /* <DEDUP_REMOVED lines=23> */
.L_x_1235:
[----:B------:R-:W-:-:S04]  /*9c70*/  LEA R0, -R72, RZ, 0x8 ;  /* 0x000000ff48007211 */ /* 0x000fc800078e41ff */
[----:B------:R-:W-:-:S07]  /*9c80*/  SHF.R.S32.HI R2, RZ, 0x1f, R0 ;  /* 0x0000001fff027819 */ /* 0x000fce0000011400 */
.L_x_1236:
[----:B------:R-:W-:Y:S01]  /*9c90*/  ULDC UR4, c[0x0][0x2d0] ;  /* 0x0000b40000047ab9 */ /* 0x000fe20000000800 */
[C---:B------:R-:W-:Y:S02]  /*9ca0*/  LEA R52, P1, R0.reuse, R52, 0x1 ;  /* 0x0000003400347211 */ /* 0x040fe400078208ff */
[----:B------:R-:W-:Y:S01]  /*9cb0*/  ISETP.GE.AND P0, PT, R183, UR4, PT ;  /* 0x00000004b7007c0c */ /* 0x000fe2000bf06270 */
[----:B------:R-:W-:Y:S01]  /*9cc0*/  ULDC UR4, c[0x0][0x39c] ;  /* 0x0000e70000047ab9 */ /* 0x000fe20000000800 */
[----:B------:R-:W-:-:S11]  /*9cd0*/  LEA.HI.X R53, R0, R53, R2, 0x1, P1 ;  /* 0x0000003500357211 */ /* 0x000fd600008f0c02 */
[----:B------:R-:W-:Y:S01]  /*9ce0*/  @!P0 IMAD.MOV.U32 R4, RZ, RZ, R52 ;  /* 0x000000ffff048224 */ /* 0x000fe200078e0034 */
[----:B------:R-:W-:Y:S01]  /*9cf0*/  @P0 STS [R184+0x5000], RZ ;  /* 0x005000ffb8000388 */ /* 0x000fe20000000800 */
[----:B------:R-:W-:Y:S01]  /*9d00*/  @!P0 IMAD.MOV.U32 R5, RZ, RZ, R53 ;  /* 0x000000ffff058224 */ /* 0x000fe200078e0035 */
[CC--:B------:R-:W-:Y:S01]  /*9d10*/  @!P0 LEA R17, P3, R72.reuse, R80.reuse, 0x5 ;  /* 0x0000005048118211 */ /* 0x0c0fe200078628ff */
[--C-:B------:R-:W-:Y:S01]  /*9d20*/  @!P0 IMAD.MOV.U32 R82, RZ, RZ, R80.reuse ;  /* 0x000000ffff528224 */ /* 0x100fe200078e0050 */
[----:B------:R-:W-:Y:S01]  /*9d30*/  @P0 STS [R184+0x5004], RZ ;  /* 0x005004ffb8000388 */ /* 0x000fe20000000800 */
[--C-:B------:R-:W-:Y:S01]  /*9d40*/  @!P0 IMAD.MOV.U32 R6, RZ, RZ, R80.reuse ;  /* 0x000000ffff068224 */ /* 0x100fe200078e0050 */
[CC--:B------:R-:W-:Y:S01]  /*9d50*/  @!P0 LEA R18, P1, R72.reuse, R80.reuse, 0x7 ;  /* 0x0000005048128211 */ /* 0x0c0fe200078238ff */
[--C-:B------:R-:W-:Y:S01]  /*9d60*/  @!P0 IMAD.MOV.U32 R7, RZ, RZ, R83.reuse ;  /* 0x000000ffff078224 */ /* 0x100fe200078e0053 */
[----:B------:R-:W-:Y:S01]  /*9d70*/  @P0 STS.64 [R184+0x5008], RZ ;  /* 0x005008ffb8000388 */ /* 0x000fe20000000a00 */
[----:B------:R-:W-:Y:S01]  /*9d80*/  @!P0 IMAD.MOV.U32 R10, RZ, RZ, R80 ;  /* 0x000000ffff0a8224 */ /* 0x000fe200078e0050 */
[C---:B------:R-:W-:Y:S01]  /*9d90*/  @!P0 LEA R19, P2, R72.reuse, R80, 0x6 ;  /* 0x0000005048138211 */ /* 0x040fe200078430ff */
[----:B------:R-:W-:Y:S01]  /*9da0*/  @!P0 IMAD.MOV.U32 R11, RZ, RZ, R83 ;  /* 0x000000ffff0b8224 */ /* 0x000fe200078e0053 */
[----:B------:R-:W-:Y:S01]  /*9db0*/  @!PT LDS RZ, [RZ] ;  /* 0x00000000fffff984 */ /* 0x000fe20000000800 */
[----:B------:R-:W-:Y:S01]  /*9dc0*/  @!PT LDS RZ, [RZ] ;  /* 0x00000000fffff984 */ /* 0x000fe20000000800 */
[----:B------:R-:W-:Y:S01]  /*9dd0*/  @!PT LDS RZ, [RZ] ;  /* 0x00000000fffff984 */ /* 0x000fe20000000800 */
[----:B------:R1:W-:Y:S01]  /*9de0*/  @!P0 LDGSTS.E.BYPASS.LTC128B.128 [R184+0x5000], desc[UR10][R4.64] ;  /* 0x0500000004b88fae */ /* 0x0003e2000b901d4a */
[C---:B------:R-:W-:Y:S01]  /*9df0*/  @!P0 IMAD.WIDE.U32 R6, R72.reuse, 0xc0, R6 ;  /* 0x000000c048068825 */ /* 0x040fe200078e0006 */
[----:B------:R-:W-:-:S02]  /*9e00*/  @!P0 LEA.HI.X R14, R72, R83, R73, 0x5, P3 ;  /* 0x00000053480e8211 */ /* 0x000fc400018f2c49 */
[CC--:B------:R-:W-:Y:S01]  /*9e10*/  @!P0 LEA.HI.X R16, R72.reuse, R83.reuse, R73, 0x7, P1 ;  /* 0x0000005348108211 */ /* 0x0c0fe200008f3c49 */
[C---:B------:R-:W-:Y:S01]  /*9e20*/  @!P0 IMAD.WIDE.U32 R10, R72.reuse, 0xa0, R10 ;  /* 0x000000a0480a8825 */ /* 0x040fe200078e000a */
[----:B------:R-:W-:Y:S01]  /*9e30*/  @!P0 LEA.HI.X R15, R72, R83, R73, 0x6, P2 ;  /* 0x00000053480f8211 */ /* 0x000fe200010f3449 */
[----:B------:R-:W-:Y:S01]  /*9e40*/  @P0 STS.128 [R184+0x5800], RZ ;  /* 0x005800ffb8000388 */ /* 0x000fe20000000c00 */
[C---:B------:R-:W-:Y:S01]  /*9e50*/  @!P0 IADD3 R23, P1, R0.reuse, R6, RZ ;  /* 0x0000000600178210 */ /* 0x040fe20007f3e0ff */
[C---:B------:R-:W-:Y:S01]  /*9e60*/  @!P0 IMAD R26, R73.reuse, 0x60, RZ ;  /* 0x00000060491a8824 */ /* 0x040fe200078e02ff */
[----:B------:R-:W-:Y:S01]  /*9e70*/  @!P0 IADD3 R22, P2, R0, R10, RZ ;  /* 0x0000000a00168210 */ /* 0x000fe20007f5e0ff */
[C---:B------:R-:W-:Y:S02]  /*9e80*/  @!P0 IMAD R24, R73.reuse, 0xc0, RZ ;  /* 0x000000c049188824 */ /* 0x040fe400078e02ff */
[----:B------:R-:W-:Y:S02]  /*9e90*/  @!P0 IMAD R25, R73, 0xa0, RZ ;  /* 0x000000a049198824 */ /* 0x000fe400078e02ff */
[----:B------:R-:W-:Y:S01]  /*9ea0*/  @!P0 IMAD.MOV.U32 R12, RZ, RZ, R80 ;  /* 0x000000ffff0c8224 */ /* 0x000fe200078e0050 */
[C---:B------:R-:W-:Y:S01]  /*9eb0*/  @!P0 IADD3.X R24, R2.reuse, R24, R7, P1, !PT ;  /* 0x0000001802188210 */ /* 0x040fe20000ffe407 */
[----:B------:R-:W-:Y:S01]  /*9ec0*/  @!P0 IMAD.MOV.U32 R13, RZ, RZ, R83 ;  /* 0x000000ffff0d8224 */ /* 0x000fe200078e0053 */
[----:B------:R-:W-:-:S02]  /*9ed0*/  @!P0 IADD3.X R25, R2, R11, R25, P2, !PT ;  /* 0x0000000b02198210 */ /* 0x000fc400017fe419 */
[----:B------:R-:W-:Y:S01]  /*9ee0*/  @!P0 IADD3 R6, P1, R0, R18, RZ ;  /* 0x0000001200068210 */ /* 0x000fe20007f3e0ff */
[----:B------:R-:W-:-:S04]  /*9ef0*/  @!P0 IMAD.WIDE.U32 R12, R72, 0xe0, R12 ;  /* 0x000000e0480c8825 */ /* 0x000fc800078e000c */
[----:B------:R-:W-:Y:S02]  /*9f00*/  @!P0 IMAD.X R11, R2, 0x1, R16, P1 ;  /* 0x00000001020b8824 */ /* 0x000fe400008e0610 */
[----:B-1----:R-:W-:-:S03]  /*9f10*/  @!P0 IMAD.WIDE.U32 R4, R72, 0x60, R82 ;  /* 0x0000006048048825 */ /* 0x002fc600078e0052 */
[----:B------:R-:W-:-:S04]  /*9f20*/  @!P0 IADD3 R21, P3, R0, R4, RZ ;  /* 0x0000000400158210 */ /* 0x000fc80007f7e0ff */
[----:B------:R-:W-:Y:S02]  /*9f30*/  @!P0 IADD3.X R26, R2, R5, R26, P3, !PT ;  /* 0x00000005021a8210 */ /* 0x000fe40001ffe41a */
[C---:B------:R-:W-:Y:S01]  /*9f40*/  @!P0 IADD3 R4, P3, R0.reuse, R17, RZ ;  /* 0x0000001100048210 */ /* 0x040fe20007f7e0ff */
[----:B------:R-:W-:Y:S01]  /*9f50*/  @!P0 IMAD R17, R73, 0xe0, RZ ;  /* 0x000000e049118824 */ /* 0x000fe200078e02ff */
[----:B------:R-:W-:Y:S02]  /*9f60*/  @!P0 IADD3 R5, P2, R0, R19, RZ ;  /* 0x0000001300058210 */ /* 0x000fe40007f5e0ff */
[----:B------:R-:W-:Y:S01]  /*9f70*/  @!P0 LEA R18, P4, R4, UR8, 0x1 ;  /* 0x0000000804128c11 */ /* 0x000fe2000f8808ff */
[----:B------:R-:W-:Y:S01]  /*9f80*/  @!P0 IMAD.X R7, R2, 0x1, R14, P3 ;  /* 0x0000000102078824 */ /* 0x000fe200018e060e */
[----:B------:R-:W-:Y:S01]  /*9f90*/  @!P0 IADD3 R0, P1, R0, R12, RZ ;  /* 0x0000000c00008210 */ /* 0x000fe20007f3e0ff */
[----:B------:R-:W-:Y:S01]  /*9fa0*/  @!P0 IMAD.X R10, R2, 0x1, R15, P2 ;  /* 0x00000001020a8824 */ /* 0x000fe200010e060f */
[----:B------:R-:W-:-:S02]  /*9fb0*/  @!P0 LEA R16, P3, R5, UR8, 0x1 ;  /* 0x0000000805108c11 */ /* 0x000fc4000f8608ff */
[----:B------:R-:W-:Y:S02]  /*9fc0*/  @!P0 LEA.HI.X R19, R4, UR9, R7, 0x1, P4 ;  /* 0x0000000904138c11 */ /* 0x000fe4000a0f0c07 */
[----:B------:R-:W-:Y:S02]  /*9fd0*/  @!P0 LEA R12, P4, R21, UR8, 0x1 ;  /* 0x00000008150c8c11 */ /* 0x000fe4000f8808ff */
[----:B------:R-:W-:Y:S01]  /*9fe0*/  @!P0 LEA R14, P2, R6, UR8, 0x1 ;  /* 0x00000008060e8c11 */ /* 0x000fe2000f8408ff */
[----:B------:R-:W-:Y:S01]  /*9ff0*/  @!PT LDS RZ, [RZ] ;  /* 0x00000000fffff984 */ /* 0x000fe20000000800 */
[----:B------:R-:W-:Y:S01]  /*a000*/  @!PT LDS RZ, [RZ] ;  /* 0x00000000fffff984 */ /* 0x000fe20000000800 */
[----:B------:R-:W-:Y:S01]  /*a010*/  @!PT LDS RZ, [RZ] ;  /* 0x00000000fffff984 */ /* 0x000fe20000000800 */
[----:B------:R-:W-:Y:S01]  /*a020*/  @!P0 LDGSTS.E.BYPASS.LTC128B.128 [R184+0x5800], desc[UR10][R18.64] ;  /* 0x0580000012b88fae */ /* 0x000fe2000b901d4a */
[----:B------:R-:W-:Y:S02]  /*a030*/  @!P0 IADD3.X R2, R2, R13, R17, P1, !PT ;  /* 0x0000000d02028210 */ /* 0x000fe40000ffe411 */
[----:B------:R-:W-:Y:S01]  /*a040*/  @!P0 LEA.HI.X R17, R5, UR9, R10, 0x1, P3 ;  /* 0x0000000905118c11 */ /* 0x000fe200098f0c0a */
[----:B------:R-:W-:Y:S01]  /*a050*/  @P0 STS.128 [R184+0x6000], RZ ;  /* 0x006000ffb8000388 */ /* 0x000fe20000000c00 */
[----:B------:R-:W-:-:S02]  /*a060*/  @!P0 LEA R10, P3, R22, UR8, 0x1 ;  /* 0x00000008160a8c11 */ /* 0x000fc4000f8608ff */
[----:B------:R-:W-:Y:S01]  /*a070*/  @!P0 LEA.HI.X R13, R21, UR9, R26, 0x1, P4 ;  /* 0x00000009150d8c11 */ /* 0x000fe2000a0f0c1a */
[----:B------:R-:W-:Y:S01]  /*a080*/  @!PT LDS RZ, [RZ] ;  /* 0x00000000fffff984 */ /* 0x000fe20000000800 */
[----:B------:R-:W-:Y:S01]  /*a090*/  @!PT LDS RZ, [RZ] ;  /* 0x00000000fffff984 */ /* 0x000fe20000000800 */
[----:B------:R-:W-:Y:S01]  /*a0a0*/  @!PT LDS RZ, [RZ] ;  /* 0x00000000fffff984 */ /* 0x000fe20000000800 */
[----:B------:R-:W-:Y:S01]  /*a0b0*/  @!P0 LDGSTS.E.BYPASS.LTC128B.128 [R184+0x6000], desc[UR10][R16.64] ;  /* 0x0600000010b88fae */ /* 0x000fe2000b901d4a */
[----:B------:R-:W-:Y:S02]  /*a0c0*/  @!P0 LEA.HI.X R15, R6, UR9, R11, 0x1, P2 ;  /* 0x00000009060f8c11 */ /* 0x000fe400090f0c0b */
[C---:B------:R-:W-:Y:S01]  /*a0d0*/  @!P0 LEA R6, P2, R23.reuse, UR8, 0x1 ;  /* 0x0000000817068c11 */ /* 0x040fe2000f8408ff */
[----:B------:R-:W-:Y:S01]  /*a0e0*/  @P0 STS.128 [R184+0x6800], RZ ;  /* 0x006800ffb8000388 */ /* 0x000fe20000000c00 */
[----:B------:R-:W-:Y:S02]  /*a0f0*/  @!P0 LEA R4, P1, R0, UR8, 0x1 ;  /* 0x0000000800048c11 */ /* 0x000fe4000f8208ff */
[----:B------:R-:W-:Y:S01]  /*a100*/  @!P0 LEA.HI.X R11, R22, UR9, R25, 0x1, P3 ;  /* 0x00000009160b8c11 */ /* 0x000fe200098f0c19 */
[----:B------:R-:W-:Y:S01]  /*a110*/  @!PT LDS RZ, [RZ] ;  /* 0x00000000fffff984 */ /* 0x000fe20000000800 */
[----:B------:R-:W-:Y:S01]  /*a120*/  @!PT LDS RZ, [RZ] ;  /* 0x00000000fffff984 */ /* 0x000fe20000000800 */
[----:B------:R-:W-:Y:S01]  /*a130*/  @!PT LDS RZ, [RZ] ;  /* 0x00000000fffff984 */ /* 0x000fe20000000800 */
[----:B------:R-:W-:Y:S01]  /*a140*/  @!P0 LDGSTS.E.BYPASS.LTC128B.128 [R184+0x6800], desc[UR10][R12.64] ;  /* 0x068000000cb88fae */ /* 0x000fe2000b901d4a */
[----:B------:R-:W-:-:S02]  /*a150*/  @!P0 LEA.HI.X R7, R23, UR9, R24, 0x1, P2 ;  /* 0x0000000917078c11 */ /* 0x000fc400090f0c18 */
[----:B------:R-:W-:Y:S01]  /*a160*/  @!P0 LEA.HI.X R5, R0, UR9, R2, 0x1, P1 ;  /* 0x0000000900058c11 */ /* 0x000fe200088f0c02 */
        /* <DEDUP_REMOVED lines=24> */
[----:B------:R-:W-:Y:S04]  /*a2f0*/  LDSM.16.M88.4 R44, [R182] ;  /* 0x00000000b62c783b */ /* 0x000fe80000000200 */
[----:B------:R-:W-:Y:S04]  /*a300*/  LDSM.16.M88.4 R36, [R134+0x1800] ;  /* 0x001800008624783b */ /* 0x000fe80000000200 */
[----:B--2---:R-:W2:Y:S04]  /*a310*/  LDSM.16.M88.4 R4, [R167] ;  /* 0x00000000a704783b */ /* 0x004ea80000000200 */
[----:B------:R-:W3:Y:S04]  /*a320*/  LDSM.16.M88.4 R48, [R181] ;  /* 0x00000000b530783b */ /* 0x000ee80000000200 */
[----:B------:R-:W4:Y:S04]  /*a330*/  LDSM.16.M88.4 R56, [R134+0x1c00] ;  /* 0x001c00008638783b */ /* 0x000f280000000200 */
[----:B------:R-:W-:Y:S01]  /*a340*/  LDSM.16.M88.4 R64, [R134+0x4c00] ;  /* 0x004c00008640783b */ /* 0x000fe20000000200 */
[----:B------:R-:W5:Y:S01]  /*a350*/  S2R R11, SR_TID.X ;  /* 0x00000000000b7919 */ /* 0x000f620000002100 */
[----:B-1----:R-:W-:Y:S02]  /*a360*/  HMMA.16816.F32.BF16 R16, R12, R24, RZ ;  /* 0x000000180c10723c */ /* 0x002fe400000418ff */
[----:B------:R-:W0:-:S15]  /*a370*/  LDGDEPBAR ;  /* 0x00000000000079af */ /* 0x000e1e0000000000 */
[----:B------:R-:W-:-:S07]  /*a380*/  NOP ;  /* 0x0000000000007918 */ /* 0x000fce0000000000 */
[----:B--2---:R-:W-:Y:S01]  /*a390*/  HMMA.16816.F32.BF16 R32, R4, R28, R16 ;  /* 0x0000001c0420723c */ /* 0x004fe20000041810 */
[----:B-----5:R-:W-:-:S05]  /*a3a0*/  IMAD.SHL.U32 R11, R11, 0x2, RZ ;  /* 0x000000020b0b7824 */ /* 0x020fca00078e00ff */
[----:B------:R-:W-:Y:S01]  /*a3b0*/  HMMA.16816.F32.BF16 R16, R12, R26, RZ ;  /* 0x0000001a0c10723c */ /* 0x000fe200000418ff */
[----:B------:R-:W-:-:S05]  /*a3c0*/  LOP3.LUT R11, R11, 0x6, RZ, 0xc0, !PT ;  /* 0x000000060b0b7812 */ /* 0x000fca00078ec0ff */
[----:B------:R-:W-:-:S12]  /*a3d0*/  HMMA.16816.F32.BF16 R24, R12, R40, RZ ;  /* 0x000000280c18723c */ /* 0x000fd800000418ff */
[----:B------:R-:W-:Y:S01]  /*a3e0*/  FMUL.FTZ R32, R32, UR4 ;  /* 0x0000000420207c20 */ /* 0x000fe20008410000 */
[----:B------:R-:W-:Y:S01]  /*a3f0*/  FMUL.FTZ R33, R33, UR4 ;  /* 0x0000000421217c20 */ /* 0x000fe20008410000 */
[----:B------:R-:W-:Y:S01]  /*a400*/  FMUL.FTZ R34, R34, UR4 ;  /* 0x0000000422227c20 */ /* 0x000fe20008410000 */
[----:B------:R-:W-:Y:S01]  /*a410*/  FMUL.FTZ R35, R35, UR4 ;  /* 0x0000000423237c20 */ /* 0x000fe20008410000 */
[----:B------:R-:W-:Y:S02]  /*a420*/  MUFU.TANH R100, R32 ;  /* 0x0000002000647308 */ /* 0x000fe40000002400 */
[C---:B------:R-:W-:Y:S06]  /*a430*/  HMMA.16816.F32.BF16 R16, R4.reuse, R30, R16 ;  /* 0x0000001e0410723c */ /* 0x040fec0000041810 */
[----:B------:R-:W-:Y:S01]  /*a440*/  HMMA.16816.F32.BF16 R28, R4, R44, R24 ;  /* 0x0000002c041c723c */ /* 0x000fe20000041818 */
[----:B------:R-:W-:Y:S05]  /*a450*/  MUFU.TANH R105, R33 ;  /* 0x0000002100697308 */ /* 0x000fea0000002400 */
[----:B------:R-:W-:Y:S01]  /*a460*/  HMMA.16816.F32.BF16 R24, R12, R42, RZ ;  /* 0x0000002a0c18723c */ /* 0x000fe200000418ff */
[----:B------:R-:W1:Y:S02]  /*a470*/  LDSM.16.M88.4 R40, [R180] ;  /* 0x00000000b428783b */ /* 0x000e640000000200 */
[----:B------:R-:W-:Y:S08]  /*a480*/  MUFU.TANH R129, R34 ;  /* 0x0000002200817308 */ /* 0x000ff00000002400 */
[----:B------:R2:W-:Y:S01]  /*a490*/  MUFU.TANH R152, R35 ;  /* 0x0000002300987308 */ /* 0x0005e20000002400 */
[----:B------:R-:W-:Y:S01]  /*a4a0*/  FMUL.FTZ R16, R16, UR4 ;  /* 0x0000000410107c20 */ /* 0x000fe20008410000 */
[----:B------:R-:W-:Y:S01]  /*a4b0*/  FMUL.FTZ R17, R17, UR4 ;  /* 0x0000000411117c20 */ /* 0x000fe20008410000 */
[----:B------:R-:W-:Y:S01]  /*a4c0*/  FMUL.FTZ R18, R18, UR4 ;  /* 0x0000000412127c20 */ /* 0x000fe20008410000 */
[----:B------:R-:W-:-:S03]  /*a4d0*/  FMUL.FTZ R0, R19, UR4 ;  /* 0x0000000413007c20 */ /* 0x000fc60008410000 */
[----:B------:R-:W-:Y:S01]  /*a4e0*/  FMUL.FTZ R28, R28, UR4 ;  /* 0x000000041c1c7c20 */ /* 0x000fe20008410000 */
[----:B------:R-:W-:Y:S01]  /*a4f0*/  MUFU.TANH R101, R16 ;  /* 0x0000001000657308 */ /* 0x000fe20000002400 */
[----:B------:R-:W-:Y:S01]  /*a500*/  FMUL.FTZ R29, R29, UR4 ;  /* 0x000000041d1d7c20 */ /* 0x000fe20008410000 */
[----:B------:R-:W-:Y:S01]  /*a510*/  FMUL.FTZ R30, R30, UR4 ;  /* 0x000000041e1e7c20 */ /* 0x000fe20008410000 */
[----:B------:R-:W-:Y:S02]  /*a520*/  FMUL.FTZ R31, R31, UR4 ;  /* 0x000000041f1f7c20 */ /* 0x000fe40008410000 */
[----:B------:R-:W-:Y:S01]  /*a530*/  HMMA.16816.F32.BF16 R24, R4, R46, R24 ;  /* 0x0000002e0418723c */ /* 0x000fe20000041818 */
[----:B------:R-:W5:Y:S02]  /*a540*/  LDSM.16.M88.4 R44, [R134+0x2000] ;  /* 0x00200000862c783b */ /* 0x000f640000000200 */
[----:B------:R-:W-:Y:S03]  /*a550*/  MUFU.TANH R99, R17 ;  /* 0x0000001100637308 */ /* 0x000fe60000002400 */
[C---:B--2---:R-:W-:Y:S05]  /*a560*/  HMMA.16816.F32.BF16 R32, R12.reuse, R38, RZ ;  /* 0x000000260c20723c */ /* 0x044fea00000418ff */
[----:B------:R2:W-:Y:S08]  /*a570*/  MUFU.TANH R132, R18 ;  /* 0x0000001200847308 */ /* 0x0005f00000002400 */
[----:B------:R-:W-:Y:S05]  /*a580*/  MUFU.TANH R98, R28 ;  /* 0x0000001c00627308 */ /* 0x000fea0000002400 */
[----:B------:R-:W-:Y:S01]  /*a590*/  FMUL.FTZ R24, R24, UR4 ;  /* 0x0000000418187c20 */ /* 0x000fe20008410000 */
[----:B------:R-:W-:Y:S01]  /*a5a0*/  FMUL.FTZ R25, R25, UR4 ;  /* 0x0000000419197c20 */ /* 0x000fe20008410000 */
[----:B------:R-:W-:Y:S01]  /*a5b0*/  FMUL.FTZ R26, R26, UR4 ;  /* 0x000000041a1a7c20 */ /* 0x000fe20008410000 */
[----:B------:R-:W-:Y:S01]  /*a5c0*/  MUFU.TANH R97, R29 ;  /* 0x0000001d00617308 */ /* 0x000fe20000002400 */
[----:B--2---:R-:W-:Y:S01]  /*a5d0*/  HMMA.16816.F32.BF16 R16, R12, R36, RZ ;  /* 0x000000240c10723c */ /* 0x004fe200000418ff */
[----:B------:R-:W-:Y:S01]  /*a5e0*/  FMUL.FTZ R27, R27, UR4 ;  /* 0x000000041b1b7c20 */ /* 0x000fe20008410000 */
[----:B------:R-:W2:Y:S04]  /*a5f0*/  LDSM.16.M88.4 R36, [R179] ;  /* 0x00000000b324783b */ /* 0x000ea80000000200 */
[C---:B---3--:R-:W-:Y:S01]  /*a600*/  HMMA.16816.F32.BF16 R60, R4.reuse, R50, R32 ;  /* 0x00000032043c723c */ /* 0x048fe20000041820 */
[----:B------:R-:W-:Y:S08]  /*a610*/  MUFU.TANH R130, R30 ;  /* 0x0000001e00827308 */ /* 0x000ff00000002400 */
[----:B------:R3:W-:Y:S08]  /*a620*/  MUFU.TANH R126, R31 ;  /* 0x0000001f007e7308 */ /* 0x0007f00000002400 */
[----:B------:R1:W-:Y:S08]  /*a630*/  MUFU.TANH R131, R0 ;  /* 0x0000000000837308 */ /* 0x0003f00000002400 */
[----:B------:R-:W-:Y:S01]  /*a640*/  MUFU.TANH R96, R24 ;  /* 0x0000001800607308 */ /* 0x000fe20000002400 */
[----:B---3--:R-:W-:Y:S01]  /*a650*/  HMMA.16816.F32.BF16 R28, R4, R48, R16 ;  /* 0x00000030041c723c */ /* 0x008fe20000041810 */
[----:B------:R-:W-:Y:S05]  /*a660*/  LDSM.16.M88.4 R48, [R134+0x2800] ;  /* 0x002800008630783b */ /* 0x000fea0000000200 */
[----:B----4-:R-:W-:Y:S01]  /*a670*/  HMMA.16816.F32.BF16 R16, R12, R56, RZ ;  /* 0x000000380c10723c */ /* 0x010fe200000418ff */
[----:B------:R-:W-:Y:S08]  /*a680*/  MUFU.TANH R95, R25 ;  /* 0x00000019005f7308 */ /* 0x000ff00000002400 */
[----:B------:R-:W-:Y:S08]  /*a690*/  MUFU.TANH R125, R26 ;  /* 0x0000001a007d7308 */ /* 0x000ff00000002400 */
[----:B------:R3:W-:Y:S01]  /*a6a0*/  MUFU.TANH R124, R27 ;  /* 0x0000001b007c7308 */ /* 0x0007e20000002400 */
[----:B-1----:R-:W-:-:S06]  /*a6b0*/  FMUL.FTZ R0, R28, UR4 ;  /* 0x000000041c007c20 */ /* 0x002fcc0008410000 */
[----:B------:R-:W-:Y:S01]  /*a6c0*/  HMMA.16816.F32.BF16 R16, R4, R40, R16 ;  /* 0x000000280410723c */ /* 0x000fe20000041810 */
[----:B------:R1:W-:Y:S05]  /*a6d0*/  MUFU.TANH R94, R0 ;  /* 0x00000000005e7308 */ /* 0x0003ea0000002400 */
[----:B---3--:R-:W-:Y:S01]  /*a6e0*/  HMMA.16816.F32.BF16 R24, R12, R58, RZ ;  /* 0x0000003a0c18723c */ /* 0x008fe200000418ff */
[----:B------:R-:W-:Y:S01]  /*a6f0*/  LDSM.16.M88.4 R56, [R134+0x2c00] ;  /* 0x002c00008638783b */ /* 0x000fe20000000200 */
[----:B-1----:R-:W-:-:S04]  /*a700*/  FMUL.FTZ R0, R29, UR4 ;  /* 0x000000041d007c20 */ /* 0x002fc80008410000 */
[----:B------:R1:W-:-:S15]  /*a710*/  MUFU.TANH R93, R0 ;  /* 0x00000000005d7308 */ /* 0x0003de0000002400 */
[----:B------:R-:W-:-:S03]  /*a720*/  NOP ;  /* 0x0000000000007918 */ /* 0x000fc60000000000 */
[----:B------:R-:W-:Y:S01]  /*a730*/  HMMA.16816.F32.BF16 R32, R4, R42, R24 ;  /* 0x0000002a0420723c */ /* 0x000fe20000041818 */
[----:B------:R-:W3:Y:S01]  /*a740*/  LDSM.16.M88.4 R40, [R134+0x2400] ;  /* 0x002400008628783b */ /* 0x000ee20000000200 */
[----:B-1----:R-:W-:-:S04]  /*a750*/  FMUL.FTZ R0, R30, UR4 ;  /* 0x000000041e007c20 */ /* 0x002fc80008410000 */
[----:B-----5:R-:W-:Y:S01]  /*a760*/  HMMA.16816.F32.BF16 R24, R12, R44, RZ ;  /* 0x0000002c0c18723c */ /* 0x020fe200000418ff */
[----:B------:R1:W-:Y:S02]  /*a770*/  MUFU.TANH R123, R0 ;  /* 0x00000000007b7308 */ /* 0x0003e40000002400 */
[----:B-1----:R-:W-:-:S03]  /*a780*/  FMUL.FTZ R0, R31, UR4 ;  /* 0x000000041f007c20 */ /* 0x002fc60008410000 */
[----:B------:R-:W-:Y:S01]  /*a790*/  HMMA.16816.F32.BF16 R28, R12, R46, RZ ;  /* 0x0000002e0c1c723c */ /* 0x000fe200000418ff */
[----:B------:R-:W1:Y:S02]  /*a7a0*/  LDSM.16.M88.4 R44, [R178] ;  /* 0x00000000b22c783b */ /* 0x000e640000000200 */
[----:B------:R4:W-:Y:S02]  /*a7b0*/  MUFU.TANH R122, R0 ;  /* 0x00000000007a7308 */ /* 0x0009e40000002400 */
[----:B----4-:R-:W-:-:S06]  /*a7c0*/  FMUL.FTZ R0, R61, UR4 ;  /* 0x000000043d007c20 */ /* 0x010fcc0008410000 */
[----:B------:R4:W-:Y:S02]  /*a7d0*/  MUFU.TANH R92, R0 ;  /* 0x00000000005c7308 */ /* 0x0009e40000002400 */
[----:B----4-:R-:W-:-:S06]  /*a7e0*/  FMUL.FTZ R0, R62, UR4 ;  /* 0x000000043e007c20 */ /* 0x010fcc0008410000 */
[----:B------:R4:W5:Y:S02]  /*a7f0*/  MUFU.TANH R61, R0 ;  /* 0x00000000003d7308 */ /* 0x0009640000002400 */
[----:B----4-:R-:W-:-:S06]  /*a800*/  FMUL.FTZ R0, R63, UR4 ;  /* 0x000000043f007c20 */ /* 0x010fcc0008410000 */
[----:B------:R4:W-:Y:S02]  /*a810*/  MUFU.TANH R117, R0 ;  /* 0x0000000000757308 */ /* 0x0009e40000002400 */
[----:B----4-:R-:W-:-:S06]  /*a820*/  FMUL.FTZ R0, R16, UR4 ;  /* 0x0000000410007c20 */ /* 0x010fcc0008410000 */
[----:B------:R4:W-:Y:S02]  /*a830*/  MUFU.TANH R91, R0 ;  /* 0x00000000005b7308 */ /* 0x0009e40000002400 */
[----:B----4-:R-:W-:-:S06]  /*a840*/  FMUL.FTZ R0, R17, UR4 ;  /* 0x0000000411007c20 */ /* 0x010fcc0008410000 */
[----:B------:R4:W-:Y:S02]  /*a850*/  MUFU.TANH R88, R0 ;  /* 0x0000000000587308 */ /* 0x0009e40000002400 */
[----:B----4-:R-:W-:-:S06]  /*a860*/  FMUL.FTZ R0, R18, UR4 ;  /* 0x0000000412007c20 */ /* 0x010fcc0008410000 */
[----:B------:R4:W-:Y:S02]  /*a870*/  MUFU.TANH R115, R0 ;  /* 0x0000000000737308 */ /* 0x0009e40000002400 */
[----:B----4-:R-:W-:Y:S02]  /*a880*/  FMUL.FTZ R0, R19, UR4 ;  /* 0x0000000413007c20 */ /* 0x010fe40008410000 */
[----:B--2---:R-:W-:Y:S04]  /*a890*/  HMMA.16816.F32.BF16 R16, R4, R36, R24 ;  /* 0x000000240410723c */ /* 0x004fe80000041818 */
[----:B------:R2:W-:Y:S02]  /*a8a0*/  MUFU.TANH R116, R0 ;  /* 0x0000000000747308 */ /* 0x0005e40000002400 */
[----:B---3--:R-:W-:Y:S06]  /*a8b0*/  HMMA.16816.F32.BF16 R24, R12, R40, RZ ;  /* 0x000000280c18723c */ /* 0x008fec00000418ff */
[----:B------:R-:W-:Y:S06]  /*a8c0*/  HMMA.16816.F32.BF16 R36, R4, R38, R28 ;  /* 0x000000260424723c */ /* 0x000fec000004181c */
[----:B------:R-:W-:Y:S01]  /*a8d0*/  HMMA.16816.F32.BF16 R28, R12, R42, RZ ;  /* 0x0000002a0c1c723c */ /* 0x000fe200000418ff */
[----:B--2---:R-:W-:Y:S01]  /*a8e0*/  FMUL.FTZ R0, R32, UR4 ;  /* 0x0000000420007c20 */ /* 0x004fe20008410000 */
[----:B------:R-:W2:Y:S03]  /*a8f0*/  LDSM.16.M88.4 R40, [R177] ;  /* 0x00000000b128783b */ /* 0x000ea60000000200 */
[----:B------:R3:W-:Y:S02]  /*a900*/  MUFU.TANH R90, R0 ;  /* 0x00000000005a7308 */ /* 0x0007e40000002400 */
[----:B---3--:R-:W-:-:S06]  /*a910*/  FMUL.FTZ R0, R33, UR4 ;  /* 0x0000000421007c20 */ /* 0x008fcc0008410000 */
[----:B------:R3:W-:Y:S02]  /*a920*/  MUFU.TANH R89, R0 ;  /* 0x0000000000597308 */ /* 0x0007e40000002400 */
[----:B---3--:R-:W-:-:S06]  /*a930*/  FMUL.FTZ R0, R34, UR4 ;  /* 0x0000000422007c20 */ /* 0x008fcc0008410000 */
[----:B------:R3:W-:Y:S02]  /*a940*/  MUFU.TANH R121, R0 ;  /* 0x0000000000797308 */ /* 0x0007e40000002400 */
[----:B---3--:R-:W-:Y:S02]  /*a950*/  FMUL.FTZ R0, R35, UR4 ;  /* 0x0000000423007c20 */ /* 0x008fe40008410000 */
[----:B-1----:R-:W-:Y:S04]  /*a960*/  HMMA.16816.F32.BF16 R32, R4, R46, R28 ;  /* 0x0000002e0420723c */ /* 0x002fe8000004181c */
[----:B------:R1:W-:Y:S02]  /*a970*/  MUFU.TANH R119, R0 ;  /* 0x0000000000777308 */ /* 0x0003e40000002400 */
[----:B------:R-:W-:Y:S01]  /*a980*/  HMMA.16816.F32.BF16 R28, R12, R50, RZ ;  /* 0x000000320c1c723c */ /* 0x000fe200000418ff */
[----:B-1----:R-:W-:-:S05]  /*a990*/  FMUL.FTZ R0, R16, UR4 ;  /* 0x0000000410007c20 */ /* 0x002fca0008410000 */
[----:B------:R1:W-:Y:S02]  /*a9a0*/  MUFU.TANH R87, R0 ;  /* 0x0000000000577308 */ /* 0x0003e40000002400 */
[----:B-1----:R-:W-:-:S06]  /*a9b0*/  FMUL.FTZ R0, R17, UR4 ;  /* 0x0000000411007c20 */ /* 0x002fcc0008410000 */
[----:B------:R1:W-:Y:S02]  /*a9c0*/  MUFU.TANH R83, R0 ;  /* 0x0000000000537308 */ /* 0x0003e40000002400 */
[----:B-1----:R-:W-:-:S06]  /*a9d0*/  FMUL.FTZ R0, R18, UR4 ;  /* 0x0000000412007c20 */ /* 0x002fcc0008410000 */
[----:B------:R1:W-:Y:S02]  /*a9e0*/  MUFU.TANH R118, R0 ;  /* 0x0000000000767308 */ /* 0x0003e40000002400 */
[----:B-1----:R-:W-:Y:S02]  /*a9f0*/  FMUL.FTZ R0, R19, UR4 ;  /* 0x0000000413007c20 */ /* 0x002fe40008410000 */
[----:B------:R-:W-:Y:S01]  /*aa00*/  HMMA.16816.F32.BF16 R16, R4, R44, R24 ;  /* 0x0000002c0410723c */ /* 0x000fe20000041818 */
[----:B------:R-:W1:Y:S03]  /*aa10*/  LDSM.16.M88.4 R44, [R176] ;  /* 0x00000000b02c783b */ /* 0x000e660000000200 */
[----:B------:R3:W-:Y:S02]  /*aa20*/  MUFU.TANH R128, R0 ;  /* 0x0000000000807308 */ /* 0x0007e40000002400 */
[----:B------:R-:W-:Y:S01]  /*aa30*/  HMMA.16816.F32.BF16 R24, R12, R48, RZ ;  /* 0x000000300c18723c */ /* 0x000fe200000418ff */
[----:B------:R-:W4:Y:S01]  /*aa40*/  LDSM.16.M88.4 R48, [R134+0x3000] ;  /* 0x003000008630783b */ /* 0x000f220000000200 */
[----:B---3--:R-:W-:-:S04]  /*aa50*/  FMUL.FTZ R0, R36, UR4 ;  /* 0x0000000424007c20 */ /* 0x008fc80008410000 */
[----:B------:R3:W-:Y:S02]  /*aa60*/  MUFU.TANH R85, R0 ;  /* 0x0000000000557308 */ /* 0x0007e40000002400 */
[----:B---3--:R-:W-:-:S06]  /*aa70*/  FMUL.FTZ R0, R37, UR4 ;  /* 0x0000000425007c20 */ /* 0x008fcc0008410000 */
[----:B------:R3:W-:Y:S02]  /*aa80*/  MUFU.TANH R84, R0 ;  /* 0x0000000000547308 */ /* 0x0007e40000002400 */
[----:B---3--:R-:W-:-:S06]  /*aa90*/  FMUL.FTZ R0, R38, UR4 ;  /* 0x0000000426007c20 */ /* 0x008fcc0008410000 */
[----:B------:R3:W-:Y:S02]  /*aaa0*/  MUFU.TANH R133, R0 ;  /* 0x0000000000857308 */ /* 0x0007e40000002400 */
[----:B---3--:R-:W-:Y:S02]  /*aab0*/  FMUL.FTZ R0, R39, UR4 ;  /* 0x0000000427007c20 */ /* 0x008fe40008410000 */
[----:B--2---:R-:W-:Y:S04]  /*aac0*/  HMMA.16816.F32.BF16 R36, R4, R42, R28 ;  /* 0x0000002a0424723c */ /* 0x004fe8000004181c */
[----:B------:R2:W-:Y:S02]  /*aad0*/  MUFU.TANH R154, R0 ;  /* 0x00000000009a7308 */ /* 0x0005e40000002400 */
[----:B------:R-:W-:Y:S01]  /*aae0*/  HMMA.16816.F32.BF16 R28, R12, R56, RZ ;  /* 0x000000380c1c723c */ /* 0x000fe200000418ff */
[----:B--2---:R-:W-:-:S05]  /*aaf0*/  FMUL.FTZ R0, R16, UR4 ;  /* 0x0000000410007c20 */ /* 0x004fca0008410000 */
[----:B------:R2:W-:Y:S02]  /*ab00*/  MUFU.TANH R86, R0 ;  /* 0x0000000000567308 */ /* 0x0005e40000002400 */
[----:B--2---:R-:W-:-:S06]  /*ab10*/  FMUL.FTZ R0, R17, UR4 ;  /* 0x0000000411007c20 */ /* 0x004fcc0008410000 */
[----:B------:R2:W-:Y:S02]  /*ab20*/  MUFU.TANH R80, R0 ;  /* 0x0000000000507308 */ /* 0x0005e40000002400 */
[----:B--2---:R-:W-:-:S06]  /*ab30*/  FMUL.FTZ R0, R18, UR4 ;  /* 0x0000000412007c20 */ /* 0x004fcc0008410000 */
[----:B------:R2:W-:Y:S02]  /*ab40*/  MUFU.TANH R153, R0 ;  /* 0x0000000000997308 */ /* 0x0005e40000002400 */
[----:B--2---:R-:W-:Y:S02]  /*ab50*/  FMUL.FTZ R0, R19, UR4 ;  /* 0x0000000413007c20 */ /* 0x004fe40008410000 */
[----:B------:R-:W-:Y:S01]  /*ab60*/  HMMA.16816.F32.BF16 R16, R4, R40, R24 ;  /* 0x000000280410723c */ /* 0x000fe20000041818 */
[----:B------:R-:W2:Y:S03]  /*ab70*/  LDSM.16.M88.4 R40, [R175] ;  /* 0x00000000af28783b */ /* 0x000ea60000000200 */
[----:B------:R3:W-:Y:S02]  /*ab80*/  MUFU.TANH R156, R0 ;  /* 0x00000000009c7308 */ /* 0x0007e40000002400 */
[----:B------:R-:W-:Y:S01]  /*ab90*/  HMMA.16816.F32.BF16 R24, R12, R58, RZ ;  /* 0x0000003a0c18723c */ /* 0x000fe200000418ff */
[----:B------:R-:W-:Y:S01]  /*aba0*/  LDSM.16.M88.4 R56, [R168] ;  /* 0x00000000a838783b */ /* 0x000fe20000000200 */
[----:B---3--:R-:W-:-:S04]  /*abb0*/  FMUL.FTZ R0, R32, UR4 ;  /* 0x0000000420007c20 */ /* 0x008fc80008410000 */
        /* <DEDUP_REMOVED lines=8> */
[----:B----4-:R-:W-:Y:S01]  /*ac40*/  HMMA.16816.F32.BF16 R28, R12, R48, RZ ;  /* 0x000000300c1c723c */ /* 0x010fe200000418ff */
        /* <DEDUP_REMOVED lines=8> */
[----:B------:R-:W1:Y:S03]  /*acd0*/  LDSM.16.M88.4 R44, [R134+0x3400] ;  /* 0x00340000862c783b */ /* 0x000e660000000200 */
[----:B------:R3:W-:Y:S02]  /*ace0*/  MUFU.TANH R163, R0 ;  /* 0x0000000000a37308 */ /* 0x0007e40000002400 */
[----:B------:R-:W-:Y:S01]  /*acf0*/  HMMA.16816.F32.BF16 R24, R12, R50, RZ ;  /* 0x000000320c18723c */ /* 0x000fe200000418ff */
[----:B---3--:R-:W-:-:S05]  /*ad00*/  FMUL.FTZ R0, R36, UR4 ;  /* 0x0000000424007c20 */ /* 0x008fca0008410000 */
[----:B------:R3:W-:Y:S02]  /*ad10*/  MUFU.TANH R71, R0 ;  /* 0x0000000000477308 */ /* 0x0007e40000002400 */
[----:B---3--:R-:W-:-:S06]  /*ad20*/  FMUL.FTZ R0, R37, UR4 ;  /* 0x0000000425007c20 */ /* 0x008fcc0008410000 */
[----:B------:R3:W-:Y:S02]  /*ad30*/  MUFU.TANH R73, R0 ;  /* 0x0000000000497308 */ /* 0x0007e40000002400 */
[----:B---3--:R-:W-:-:S06]  /*ad40*/  FMUL.FTZ R0, R38, UR4 ;  /* 0x0000000426007c20 */ /* 0x008fcc0008410000 */
[----:B------:R3:W-:Y:S02]  /*ad50*/  MUFU.TANH R186, R0 ;  /* 0x0000000000ba7308 */ /* 0x0007e40000002400 */
[----:B---3--:R-:W-:Y:S02]  /*ad60*/  FMUL.FTZ R0, R39, UR4 ;  /* 0x0000000427007c20 */ /* 0x008fe40008410000 */
[----:B------:R-:W3:Y:S04]  /*ad70*/  LDSM.16.M88.4 R36, [R174] ;  /* 0x00000000ae24783b */ /* 0x000ee80000000200 */
        /* <DEDUP_REMOVED lines=8> */
[C---:B--2---:R-:W-:Y:S04]  /*ae00*/  HMMA.16816.F32.BF16 R32, R4.reuse, R40, R28 ;  /* 0x000000280420723c */ /* 0x044fe8000004181c */
[----:B------:R2:W-:Y:S02]  /*ae10*/  MUFU.TANH R191, R0 ;  /* 0x0000000000bf7308 */ /* 0x0005e40000002400 */
[----:B------:R-:W-:Y:S01]  /*ae20*/  HMMA.16816.F32.BF16 R28, R4, R42, R24 ;  /* 0x0000002a041c723c */ /* 0x000fe20000041818 */
[----:B------:R-:W-:Y:S05]  /*ae30*/  LDSM.16.M88.4 R40, [R173] ;  /* 0x00000000ad28783b */ /* 0x000fea0000000200 */
[----:B-1----:R-:W-:Y:S01]  /*ae40*/  HMMA.16816.F32.BF16 R24, R12, R44, RZ ;  /* 0x0000002c0c18723c */ /* 0x002fe200000418ff */
[----:B--2---:R-:W-:-:S04]  /*ae50*/  FMUL.FTZ R0, R16, UR4 ;  /* 0x0000000410007c20 */ /* 0x004fc80008410000 */
[----:B------:R1:W-:-:S15]  /*ae60*/  MUFU.TANH R68, R0 ;  /* 0x0000000000447308 */ /* 0x0003de0000002400 */
[----:B------:R-:W-:-:S04]  /*ae70*/  NOP ;  /* 0x0000000000007918 */ /* 0x000fc80000000000 */
[----:B---3--:R-:W-:Y:S01]  /*ae80*/  HMMA.16816.F32.BF16 R24, R4, R36, R24 ;  /* 0x000000240418723c */ /* 0x008fe20000041818 */
[----:B-1----:R-:W-:-:S04]  /*ae90*/  FMUL.FTZ R0, R17, UR4 ;  /* 0x0000000411007c20 */ /* 0x002fc80008410000 */
[----:B------:R1:W-:Y:S02]  /*aea0*/  MUFU.TANH R205, R0 ;  /* 0x0000000000cd7308 */ /* 0x0003e40000002400 */
[----:B-1----:R-:W-:-:S06]  /*aeb0*/  FMUL.FTZ R0, R18, UR4 ;  /* 0x0000000412007c20 */ /* 0x002fcc0008410000 */
[----:B------:R1:W-:Y:S02]  /*aec0*/  MUFU.TANH R194, R0 ;  /* 0x0000000000c27308 */ /* 0x0003e40000002400 */
[----:B-1----:R-:W-:Y:S02]  /*aed0*/  FMUL.FTZ R0, R19, UR4 ;  /* 0x0000000413007c20 */ /* 0x002fe40008410000 */
[----:B------:R-:W-:Y:S04]  /*aee0*/  HMMA.16816.F32.BF16 R16, R12, R66, RZ ;  /* 0x000000420c10723c */ /* 0x000fe800000418ff */
[----:B------:R1:W-:Y:S02]  /*aef0*/  MUFU.TANH R195, R0 ;  /* 0x0000000000c37308 */ /* 0x0003e40000002400 */
[----:B-1----:R-:W-:-:S06]  /*af00*/  FMUL.FTZ R0, R32, UR4 ;  /* 0x0000000420007c20 */ /* 0x002fcc0008410000 */
[----:B------:R1:W-:-:S12]  /*af10*/  MUFU.TANH R196, R0 ;  /* 0x0000000000c47308 */ /* 0x0003d80000002400 */
[----:B------:R-:W-:Y:S06]  /*af20*/  HMMA.16816.F32.BF16 R48, R4, R58, R16 ;  /* 0x0000003a0430723c */ /* 0x000fec0000041810 */
[----:B------:R-:W-:Y:S01]  /*af30*/  HMMA.16816.F32.BF16 R16, R12, R46, RZ ;  /* 0x0000002e0c10723c */ /* 0x000fe200000418ff */
[----:B------:R-:W-:Y:S01]  /*af40*/  LDSM.16.M88.4 R44, [R172] ;  /* 0x00000000ac2c783b */ /* 0x000fe20000000200 */
[----:B-1----:R-:W-:-:S04]  /*af50*/  FMUL.FTZ R0, R33, UR4 ;  /* 0x0000000421007c20 */ /* 0x002fc80008410000 */
[----:B------:R1:W-:-:S12]  /*af60*/  MUFU.TANH R69, R0 ;  /* 0x0000000000457308 */ /* 0x0003d80000002400 */
[----:B------:R-:W-:Y:S01]  /*af70*/  FMUL.FTZ R21, R51, UR4 ;  /* 0x0000000433157c20 */ /* 0x000fe20008410000 */
[----:B------:R-:W-:-:S03]  /*af80*/  FMUL.FTZ R2, R49, UR4 ;  /* 0x0000000431027c20 */ /* 0x000fc60008410000 */
[----:B------:R2:W-:Y:S08]  /*af90*/  MUFU.TANH R22, R21 ;  /* 0x0000001500167308 */ /* 0x0005f00000002400 */
[----:B------:R-:W3:Y:S01]  /*afa0*/  MUFU.TANH R23, R2 ;  /* 0x0000000200177308 */ /* 0x000ee20000002400 */
[----:B-1----:R-:W-:-:S07]  /*afb0*/  FMUL.FTZ R0, R34, UR4 ;  /* 0x0000000422007c20 */ /* 0x002fce0008410000 */
[----:B------:R1:W-:Y:S01]  /*afc0*/  MUFU.TANH R197, R0 ;  /* 0x0000000000c57308 */ /* 0x0003e20000002400 */
[----:B--2---:R-:W-:-:S07]  /*afd0*/  FMUL.FTZ R21, R25, UR4 ;  /* 0x0000000419157c20 */ /* 0x004fce0008410000 */
[----:B------:R2:W-:Y:S01]  /*afe0*/  MUFU.TANH R202, R21 ;  /* 0x0000001500ca7308 */ /* 0x0005e20000002400 */
[----:B-1----:R-:W-:Y:S02]  /*aff0*/  FMUL.FTZ R0, R35, UR4 ;  /* 0x0000000423007c20 */ /* 0x002fe40008410000 */
[----:B------:R-:W1:Y:S05]  /*b000*/  LDSM.16.M88.4 R32, [R134+0x3800] ;  /* 0x003800008620783b */ /* 0x000e6a0000000200 */
[----:B------:R4:W3:Y:S01]  /*b010*/  MUFU.TANH R204, R0 ;  /* 0x0000000000cc7308 */ /* 0x0008e20000002400 */
[----:B--2---:R-:W-:-:S07]  /*b020*/  FMUL.FTZ R21, R27, UR4 ;  /* 0x000000041b157c20 */ /* 0x004fce0008410000 */
[----:B------:R-:W-:Y:S01]  /*b030*/  MUFU.TANH R199, R21 ;  /* 0x0000001500c77308 */ /* 0x000fe20000002400 */
[----:B----4-:R-:W-:-:S07]  /*b040*/  FMUL.FTZ R0, R28, UR4 ;  /* 0x000000041c007c20 */ /* 0x010fce0008410000 */
[----:B------:R2:W4:Y:S02]  /*b050*/  MUFU.TANH R203, R0 ;  /* 0x0000000000cb7308 */ /* 0x0005240000002400 */
[----:B--2---:R-:W-:-:S06]  /*b060*/  FMUL.FTZ R0, R29, UR4 ;  /* 0x000000041d007c20 */ /* 0x004fcc0008410000 */
[----:B------:R2:W-:Y:S02]  /*b070*/  MUFU.TANH R63, R0 ;  /* 0x00000000003f7308 */ /* 0x0005e40000002400 */
[----:B--2---:R-:W-:-:S06]  /*b080*/  FMUL.FTZ R0, R30, UR4 ;  /* 0x000000041e007c20 */ /* 0x004fcc0008410000 */
[----:B------:R2:W-:Y:S02]  /*b090*/  MUFU.TANH R198, R0 ;  /* 0x0000000000c67308 */ /* 0x0005e40000002400 */
[----:B--2---:R-:W-:Y:S02]  /*b0a0*/  FMUL.FTZ R0, R31, UR4 ;  /* 0x000000041f007c20 */ /* 0x004fe40008410000 */
[----:B------:R-:W-:Y:S01]  /*b0b0*/  HMMA.16816.F32.BF16 R28, R4, R38, R16 ;  /* 0x00000026041c723c */ /* 0x000fe20000041810 */
[----:B------:R-:W2:Y:S03]  /*b0c0*/  LDSM.16.M88.4 R36, [R134+0x3c00] ;  /* 0x003c00008624783b */ /* 0x000ea60000000200 */
[----:B------:R5:W4:Y:S02]  /*b0d0*/  MUFU.TANH R200, R0 ;  /* 0x0000000000c87308 */ /* 0x000b240000002400 */
[----:B-1----:R-:W-:Y:S01]  /*b0e0*/  HMMA.16816.F32.BF16 R16, R12, R32, RZ ;  /* 0x000000200c10723c */ /* 0x002fe200000418ff */
[----:B-----5:R-:W-:-:S05]  /*b0f0*/  FMUL.FTZ R0, R24, UR4 ;  /* 0x0000000418007c20 */ /* 0x020fca0008410000 */
[----:B------:R1:W5:-:S12]  /*b100*/  MUFU.TANH R201, R0 ;  /* 0x0000000000c97308 */ /* 0x0003580000002400 */
[----:B------:R-:W-:-:S04]  /*b110*/  FMUL.FTZ R21, R29, UR4 ;  /* 0x000000041d157c20 */ /* 0x000fc80008410000 */
[----:B------:R3:W-:Y:S01]  /*b120*/  MUFU.TANH R189, R21 ;  /* 0x0000001500bd7308 */ /* 0x0007e20000002400 */
[----:B-1----:R-:W-:-:S05]  /*b130*/  IMAD.SHL.U32 R0, R241, 0x100, RZ ;  /* 0x00000100f1007824 */ /* 0x002fca00078e00ff */
[C-C-:B------:R-:W-:Y:S02]  /*b140*/  LOP3.LUT R10, R0.reuse, 0x28, R11.reuse, 0xfe, !PT ;  /* 0x00000028000a7812 */ /* 0x140fe400078efe0b */
[----:B------:R-:W-:Y:S01]  /*b150*/  LOP3.LUT R2, R0, 0xf9, R11, 0xfe, !PT ;  /* 0x000000f900027812 */ /* 0x000fe200078efe0b */
[----:B---3--:R-:W-:Y:S01]  /*b160*/  FMUL.FTZ R21, R30, UR4 ;  /* 0x000000041e157c20 */ /* 0x008fe20008410000 */
[----:B------:R-:W-:Y:S02]  /*b170*/  ISETP.GE.AND P2, PT, R10, R8, PT ;  /* 0x000000080a00720c */ /* 0x000fe40003f46270 */
[----:B------:R-:W-:Y:S01]  /*b180*/  LOP3.LUT R10, R0, R11, RZ, 0xfc, !PT ;  /* 0x0000000b000a7212 */ /* 0x000fe200078efcff */
[----:B------:R-:W-:Y:S01]  /*b190*/  MUFU.TANH R62, R21 ;  /* 0x00000015003e7308 */ /* 0x000fe20000002400 */
[-C--:B------:R-:W-:Y:S02]  /*b1a0*/  ISETP.GE.AND P4, PT, R2, R9.reuse, PT ;  /* 0x000000090200720c */ /* 0x080fe40003f86270 */
[----:B------:R-:W-:-:S02]  /*b1b0*/  ISETP.GE.AND P1, PT, R10, R9, PT ;  /* 0x000000090a00720c */ /* 0x000fc40003f26270 */
[-C--:B------:R-:W-:Y:S01]  /*b1c0*/  ISETP.GE.AND P3, PT, R10, R8.reuse, PT ;  /* 0x000000080a00720c */ /* 0x080fe20003f66270 */
[----:B------:R-:W-:Y:S01]  /*b1d0*/  FMUL.FTZ R10, R26, UR4 ;  /* 0x000000041a0a7c20 */ /* 0x000fe20008410000 */
[----:B------:R-:W-:Y:S01]  /*b1e0*/  ISETP.GE.AND P5, PT, R2, R8, PT ;  /* 0x000000080200720c */ /* 0x000fe20003fa6270 */
[----:B------:R-:W-:Y:S01]  /*b1f0*/  HMMA.16816.F32.BF16 R24, R4, R40, R16 ;  /* 0x000000280418723c */ /* 0x000fe20000041810 */
[----:B------:R-:W-:Y:S01]  /*b200*/  LOP3.LUT R2, R0, 0x1, R11, 0xfe, !PT ;  /* 0x0000000100027812 */ /* 0x000fe200078efe0b */
[----:B------:R1:W3:Y:S01]  /*b210*/  MUFU.TANH R59, R10 ;  /* 0x0000000a003b7308 */ /* 0x0002e20000002400 */
[----:B------:R-:W-:Y:S02]  /*b220*/  FSEL R158, R61, -INF , !P2 ;  /* 0xff8000003d9e7808 */ /* 0x000fe40005000000 */
[----:B------:R-:W-:Y:S01]  /*b230*/  FSEL R209, R23, -INF , !P4 ;  /* 0xff80000017d17808 */ /* 0x000fe20006000000 */
[----:B------:R-:W-:Y:S01]  /*b240*/  HMMA.16816.F32.BF16 R16, R12, R34, RZ ;  /* 0x000000220c10723c */ /* 0x000fe200000418ff */
[----:B------:R-:W-:Y:S01]  /*b250*/  FSEL R211, R22, -INF , !P5 ;  /* 0xff80000016d37808 */ /* 0x000fe20006800000 */
[----:B------:R-:W4:Y:S01]  /*b260*/  LDSM.16.M88.4 R32, [R134+0x4000] ;  /* 0x004000008620783b */ /* 0x000f220000000200 */
[----:B------:R-:W-:-:S02]  /*b270*/  FSEL R100, R100, -INF , !P1 ;  /* 0xff80000064647808 */ /* 0x000fc40004800000 */
[C---:B------:R-:W-:Y:S02]  /*b280*/  ISETP.GE.AND P2, PT, R2.reuse, R9, PT ;  /* 0x000000090200720c */ /* 0x040fe40003f46270 */
[----:B------:R-:W-:Y:S02]  /*b290*/  ISETP.GE.AND P4, PT, R2, R8, PT ;  /* 0x000000080200720c */ /* 0x000fe40003f86270 */
[C-C-:B------:R-:W-:Y:S02]  /*b2a0*/  LOP3.LUT R2, R0.reuse, 0x9, R11.reuse, 0xfe, !PT ;  /* 0x0000000900027812 */ /* 0x140fe400078efe0b */
[----:B------:R-:W-:Y:S02]  /*b2b0*/  FSEL R105, R105, -INF , !P2 ;  /* 0xff80000069697808 */ /* 0x000fe40005000000 */
[----:B-1----:R-:W-:Y:S02]  /*b2c0*/  LOP3.LUT R10, R0, 0x8, R11, 0xfe, !PT ;  /* 0x00000008000a7812 */ /* 0x002fe400078efe0b */
[----:B------:R-:W-:-:S02]  /*b2d0*/  FSEL R152, R152, -INF , !P4 ;  /* 0xff80000098987808 */ /* 0x000fc40006000000 */
[CC--:B------:R-:W-:Y:S01]  /*b2e0*/  ISETP.GE.AND P5, PT, R10.reuse, R9.reuse, PT ;  /* 0x000000090a00720c */ /* 0x0c0fe20003fa6270 */
[----:B------:R-:W-:Y:S01]  /*b2f0*/  FMUL.FTZ R21, R25, UR4 ;  /* 0x0000000419157c20 */ /* 0x000fe20008410000 */
[-C--:B------:R-:W-:Y:S02]  /*b300*/  ISETP.GE.AND P1, PT, R10, R8.reuse, PT ;  /* 0x000000080a00720c */ /* 0x080fe40003f26270 */
[----:B------:R-:W-:Y:S01]  /*b310*/  LOP3.LUT R10, R0, 0x10, R11, 0xfe, !PT ;  /* 0x00000010000a7812 */ /* 0x000fe200078efe0b */
[----:B------:R1:W-:Y:S01]  /*b320*/  MUFU.TANH R162, R21 ;  /* 0x0000001500a27308 */ /* 0x0003e20000002400 */
[----:B------:R-:W-:Y:S02]  /*b330*/  FSEL R101, R101, -INF , !P5 ;  /* 0xff80000065657808 */ /* 0x000fe40006800000 */
[----:B------:R-:W-:Y:S02]  /*b340*/  ISETP.GE.AND P2, PT, R2, R8, PT ;  /* 0x000000080200720c */ /* 0x000fe40003f46270 */
[----:B------:R-:W-:-:S02]  /*b350*/  ISETP.GE.AND P4, PT, R10, R9, PT ;  /* 0x000000090a00720c */ /* 0x000fc40003f86270 */
[-C--:B------:R-:W-:Y:S02]  /*b360*/  ISETP.GE.AND P5, PT, R10, R8.reuse, PT ;  /* 0x000000080a00720c */ /* 0x080fe40003fa6270 */
[----:B------:R-:W-:Y:S02]  /*b370*/  LOP3.LUT R10, R0, 0x18, R11, 0xfe, !PT ;  /* 0x00000018000a7812 */ /* 0x000fe400078efe0b */
[----:B------:R-:W-:Y:S02]  /*b380*/  FSEL R129, R129, -INF , !P3 ;  /* 0xff80000081817808 */ /* 0x000fe40005800000 */
[----:B------:R-:W-:Y:S02]  /*b390*/  FSEL R131, R131, -INF , !P2 ;  /* 0xff80000083837808 */ /* 0x000fe40005000000 */
[----:B------:R-:W-:Y:S02]  /*b3a0*/  FSEL R98, R98, -INF , !P4 ;  /* 0xff80000062627808 */ /* 0x000fe40006000000 */
[-C--:B------:R-:W-:Y:S01]  /*b3b0*/  ISETP.GE.AND P3, PT, R2, R9.reuse, PT ;  /* 0x000000090200720c */ /* 0x080fe20003f66270 */
[----:B------:R-:W-:Y:S01]  /*b3c0*/  FMUL.FTZ R2, R28, UR4 ;  /* 0x000000041c027c20 */ /* 0x000fe20008410000 */
[C---:B------:R-:W-:Y:S01]  /*b3d0*/  ISETP.GE.AND P2, PT, R10.reuse, R9, PT ;  /* 0x000000090a00720c */ /* 0x040fe20003f46270 */
[----:B-1----:R-:W-:Y:S01]  /*b3e0*/  FMUL.FTZ R21, R27, UR4 ;  /* 0x000000041b157c20 */ /* 0x002fe20008410000 */
[----:B------:R-:W-:Y:S01]  /*b3f0*/  ISETP.GE.AND P4, PT, R10, R8, PT ;  /* 0x000000080a00720c */ /* 0x000fe20003f86270 */
[----:B------:R-:W-:Y:S01]  /*b400*/  FMUL.FTZ R10, R31, UR4 ;  /* 0x000000041f0a7c20 */ /* 0x000fe20008410000 */
[----:B------:R1:W3:Y:S01]  /*b410*/  MUFU.TANH R58, R2 ;  /* 0x00000002003a7308 */ /* 0x0002e20000002400 */
[----:B------:R-:W-:Y:S01]  /*b420*/  HMMA.16816.F32.BF16 R28, R4, R42, R16 ;  /* 0x0000002a041c723c */ /* 0x000fe20000041810 */
[----:B------:R-:W-:Y:S01]  /*b430*/  FSEL R132, R132, -INF , !P1 ;  /* 0xff80000084847808 */ /* 0x000fe20004800000 */
[----:B------:R-:W5:Y:S01]  /*b440*/  LDSM.16.M88.4 R40, [R171] ;  /* 0x00000000ab28783b */ /* 0x000f620000000200 */
[----:B------:R-:W-:-:S02]  /*b450*/  FSEL R99, R99, -INF , !P3 ;  /* 0xff80000063637808 */ /* 0x000fc40005800000 */
[----:B------:R-:W-:Y:S01]  /*b460*/  FSEL R130, R130, -INF , !P5 ;  /* 0xff80000082827808 */ /* 0x000fe20006800000 */
[----:B--2---:R-:W-:Y:S01]  /*b470*/  HMMA.16816.F32.BF16 R16, R12, R36, RZ ;  /* 0x000000240c10723c */ /* 0x004fe200000418ff */
[----:B------:R2:W3:Y:S01]  /*b480*/  MUFU.TANH R193, R10 ;  /* 0x0000000a00c17308 */ /* 0x0004e20000002400 */
[----:B------:R-:W-:Y:S02]  /*b490*/  FSEL R125, R125, -INF , !P4 ;  /* 0xff8000007d7d7808 */ /* 0x000fe40006000000 */
[----:B------:R-:W-:-:S05]  /*b4a0*/  FSEL R96, R96, -INF , !P2 ;  /* 0xff80000060607808 */ /* 0x000fca0005000000 */
[----:B------:R4:W-:Y:S01]  /*b4b0*/  MUFU.TANH R157, R21 ;  /* 0x00000015009d7308 */ /* 0x0009e20000002400 */
[----:B-1----:R-:W-:-:S04]  /*b4c0*/  LOP3.LUT R2, R0, 0x11, R11, 0xfe, !PT ;  /* 0x0000001100027812 */ /* 0x002fc800078efe0b */
[CC--:B------:R-:W-:Y:S02]  /*b4d0*/  ISETP.GE.AND P1, PT, R2.reuse, R9.reuse, PT ;  /* 0x000000090200720c */ /* 0x0c0fe40003f26270 */
[-C--:B------:R-:W-:Y:S02]  /*b4e0*/  ISETP.GE.AND P3, PT, R2, R8.reuse, PT ;  /* 0x000000080200720c */ /* 0x080fe40003f66270 */
[----:B------:R-:W-:Y:S01]  /*b4f0*/  LOP3.LUT R2, R0, 0x19, R11, 0xfe, !PT ;  /* 0x0000001900027812 */ /* 0x000fe200078efe0b */
[----:B--2---:R-:W-:Y:S01]  /*b500*/  FMUL.FTZ R10, R24, UR4 ;  /* 0x00000004180a7c20 */ /* 0x004fe20008410000 */
[----:B------:R-:W-:Y:S02]  /*b510*/  FSEL R97, R97, -INF , !P1 ;  /* 0xff80000061617808 */ /* 0x000fe40004800000 */
[C---:B------:R-:W-:Y:S01]  /*b520*/  ISETP.GE.AND P5, PT, R2.reuse, R9, PT ;  /* 0x000000090200720c */ /* 0x040fe20003fa6270 */
[----:B------:R1:W2:Y:S01]  /*b530*/  MUFU.TANH R187, R10 ;  /* 0x0000000a00bb7308 */ /* 0x0002a20000002400 */
[----:B------:R-:W-:-:S02]  /*b540*/  ISETP.GE.AND P1, PT, R2, R8, PT ;  /* 0x000000080200720c */ /* 0x000fc40003f26270 */
[----:B------:R-:W-:Y:S01]  /*b550*/  FSEL R95, R95, -INF , !P5 ;  /* 0xff8000005f5f7808 */ /* 0x000fe20006800000 */
[----:B----4-:R-:W-:Y:S01]  /*b560*/  FMUL.FTZ R21, R29, UR4 ;  /* 0x000000041d157c20 */ /* 0x010fe20008410000 */
[--C-:B------:R-:W-:Y:S02]  /*b570*/  LOP3.LUT R2, R0, 0x20, R11.reuse, 0xfe, !PT ;  /* 0x0000002000027812 */ /* 0x100fe400078efe0b */
[----:B------:R-:W-:Y:S01]  /*b580*/  FSEL R126, R126, -INF , !P3 ;  /* 0xff8000007e7e7808 */ /* 0x000fe20005800000 */
[----:B------:R4:W-:Y:S01]  /*b590*/  MUFU.TANH R114, R21 ;  /* 0x0000001500727308 */ /* 0x0009e20000002400 */
[C---:B------:R-:W-:Y:S02]  /*b5a0*/  ISETP.GE.AND P3, PT, R2.reuse, R9, PT ;  /* 0x000000090200720c */ /* 0x040fe40003f66270 */
[----:B------:R-:W-:Y:S02]  /*b5b0*/  ISETP.GE.AND P2, PT, R2, R8, PT ;  /* 0x000000080200720c */ /* 0x000fe40003f46270 */
[----:B------:R-:W-:-:S02]  /*b5c0*/  LOP3.LUT R2, R0, 0x29, R11, 0xfe, !PT ;  /* 0x0000002900027812 */ /* 0x000fc400078efe0b */
[----:B------:R-:W-:Y:S02]  /*b5d0*/  FSEL R124, R124, -INF , !P1 ;  /* 0xff8000007c7c7808 */ /* 0x000fe40004800000 */
[--C-:B-1----:R-:W-:Y:S02]  /*b5e0*/  LOP3.LUT R10, R0, 0x21, R11.reuse, 0xfe, !PT ;  /* 0x00000021000a7812 */ /* 0x102fe400078efe0b */
[----:B------:R-:W-:Y:S02]  /*b5f0*/  FSEL R94, R94, -INF , !P3 ;  /* 0xff8000005e5e7808 */ /* 0x000fe40005800000 */
[CC--:B------:R-:W-:Y:S02]  /*b600*/  ISETP.GE.AND P4, PT, R10.reuse, R9.reuse, PT ;  /* 0x000000090a00720c */ /* 0x0c0fe40003f86270 */
[-C--:B------:R-:W-:Y:S01]  /*b610*/  ISETP.GE.AND P5, PT, R10, R8.reuse, PT ;  /* 0x000000080a00720c */ /* 0x080fe20003fa6270 */
[----:B------:R-:W-:Y:S01]  /*b620*/  FMUL.FTZ R10, R26, UR4 ;  /* 0x000000041a0a7c20 */ /* 0x000fe20008410000 */
[----:B------:R-:W-:Y:S01]  /*b630*/  FSEL R123, R123, -INF , !P2 ;  /* 0xff8000007b7b7808 */ /* 0x000fe20005000000 */
[----:B------:R-:W-:Y:S01]  /*b640*/  HMMA.16816.F32.BF16 R24, R4, R44, R16 ;  /* 0x0000002c0418723c */ /* 0x000fe20000041810 */
[----:B------:R-:W-:Y:S01]  /*b650*/  FSEL R93, R93, -INF , !P4 ;  /* 0xff8000005d5d7808 */ /* 0x000fe20006000000 */
[----:B------:R1:W2:Y:S01]  /*b660*/  MUFU.TANH R155, R10 ;  /* 0x0000000a009b7308 */ /* 0x0002a20000002400 */
[----:B------:R-:W-:Y:S01]  /*b670*/  ISETP.GE.AND P1, PT, R2, R9, PT ;  /* 0x000000090200720c */ /* 0x000fe20003f26270 */
[----:B----4-:R-:W-:Y:S01]  /*b680*/  FMUL.FTZ R21, R30, UR4 ;  /* 0x000000041e157c20 */ /* 0x010fe20008410000 */
[----:B------:R-:W-:Y:S01]  /*b690*/  ISETP.GE.AND P3, PT, R2, R8, PT ;  /* 0x000000080200720c */ /* 0x000fe20003f66270 */
[----:B------:R-:W-:Y:S01]  /*b6a0*/  HMMA.16816.F32.BF16 R16, R12, R38, RZ ;  /* 0x000000260c10723c */ /* 0x000fe200000418ff */
[----:B------:R-:W-:Y:S01]  /*b6b0*/  LOP3.LUT R2, R0, 0x31, R11, 0xfe, !PT ;  /* 0x0000003100027812 */ /* 0x000fe200078efe0b */
[----:B------:R-:W4:Y:S01]  /*b6c0*/  LDSM.16.M88.4 R36, [R134+0x4400] ;  /* 0x004400008624783b */ /* 0x000f220000000200 */
[----:B------:R-:W-:Y:S01]  /*b6d0*/  FSEL R92, R92, -INF , !P1 ;  /* 0xff8000005c5c7808 */ /* 0x000fe20004800000 */
[----:B------:R3:W-:Y:S01]  /*b6e0*/  MUFU.TANH R49, R21 ;  /* 0x0000001500317308 */ /* 0x0007e20000002400 */
[----:B------:R-:W-:-:S02]  /*b6f0*/  FSEL R117, R117, -INF , !P3 ;  /* 0xff80000075757808 */ /* 0x000fc40005800000 */
[----:B------:R-:W-:Y:S02]  /*b700*/  ISETP.GE.AND P1, PT, R2, R8, PT ;  /* 0x000000080200720c */ /* 0x000fe40003f26270 */
[----:B------:R-:W-:Y:S02]  /*b710*/  FSEL R122, R122, -INF , !P5 ;  /* 0xff8000007a7a7808 */ /* 0x000fe40006800000 */
[----:B------:R-:W-:Y:S02]  /*b720*/  FSEL R116, R116, -INF , !P1 ;  /* 0xff80000074747808 */ /* 0x000fe40004800000 */
[----:B-1----:R-:W-:Y:S02]  /*b730*/  LOP3.LUT R10, R0, 0x30, R11, 0xfe, !PT ;  /* 0x00000030000a7812 */ /* 0x002fe400078efe0b */
[-C--:B------:R-:W-:Y:S01]  /*b740*/  ISETP.GE.AND P5, PT, R2, R9.reuse, PT ;  /* 0x000000090200720c */ /* 0x080fe20003fa6270 */
[----:B------:R-:W-:Y:S01]  /*b750*/  FMUL.FTZ R2, R28, UR4 ;  /* 0x000000041c027c20 */ /* 0x000fe20008410000 */
[----:B------:R-:W-:-:S02]  /*b760*/  ISETP.GE.AND P2, PT, R10, R9, PT ;  /* 0x000000090a00720c */ /* 0x000fc40003f46270 */
[-C--:B------:R-:W-:Y:S01]  /*b770*/  ISETP.GE.AND P4, PT, R10, R8.reuse, PT ;  /* 0x000000080a00720c */ /* 0x080fe20003f86270 */
[----:B------:R1:W2:Y:S01]  /*b780*/  MUFU.TANH R127, R2 ;  /* 0x00000002007f7308 */ /* 0x0002a20000002400 */
[--C-:B------:R-:W-:Y:S01]  /*b790*/  LOP3.LUT R10, R0, 0x38, R11.reuse, 0xfe, !PT ;  /* 0x00000038000a7812 */ /* 0x100fe200078efe0b */
[----:B---3--:R-:W-:Y:S01]  /*b7a0*/  FMUL.FTZ R21, R25, UR4 ;  /* 0x0000000419157c20 */ /* 0x008fe20008410000 */
[----:B------:R-:W-:Y:S02]  /*b7b0*/  FSEL R91, R91, -INF , !P2 ;  /* 0xff8000005b5b7808 */ /* 0x000fe40005000000 */
[C---:B------:R-:W-:Y:S02]  /*b7c0*/  ISETP.GE.AND P3, PT, R10.reuse, R9, PT ;  /* 0x000000090a00720c */ /* 0x040fe40003f66270 */
[----:B------:R-:W-:Y:S01]  /*b7d0*/  ISETP.GE.AND P2, PT, R10, R8, PT ;  /* 0x000000080a00720c */ /* 0x000fe20003f46270 */
[----:B------:R3:W-:Y:S01]  /*b7e0*/  MUFU.TANH R113, R21 ;  /* 0x0000001500717308 */ /* 0x0007e20000002400 */
[----:B------:R-:W-:-:S02]  /*b7f0*/  LOP3.LUT R10, R0, 0x40, R11, 0xfe, !PT ;  /* 0x00000040000a7812 */ /* 0x000fc400078efe0b */
[----:B------:R-:W-:Y:S02]  /*b800*/  FSEL R90, R90, -INF , !P3 ;  /* 0xff8000005a5a7808 */ /* 0x000fe40005800000 */
[C---:B------:R-:W-:Y:S02]  /*b810*/  ISETP.GE.AND P1, PT, R10.reuse, R9, PT ;  /* 0x000000090a00720c */ /* 0x040fe40003f26270 */
[----:B------:R-:W-:Y:S01]  /*b820*/  ISETP.GE.AND P3, PT, R10, R8, PT ;  /* 0x000000080a00720c */ /* 0x000fe20003f66270 */
[----:B------:R-:W-:Y:S01]  /*b830*/  FMUL.FTZ R10, R31, UR4 ;  /* 0x000000041f0a7c20 */ /* 0x000fe20008410000 */
[----:B-1----:R-:W-:Y:S01]  /*b840*/  LOP3.LUT R2, R0, 0x39, R11, 0xfe, !PT ;  /* 0x0000003900027812 */ /* 0x002fe200078efe0b */
[----:B------:R-:W-:Y:S01]  /*b850*/  HMMA.16816.F32.BF16 R28, R4, R46, R16 ;  /* 0x0000002e041c723c */ /* 0x000fe20000041810 */
[----:B------:R-:W-:Y:S01]  /*b860*/  FSEL R115, R115, -INF , !P4 ;  /* 0xff80000073737808 */ /* 0x000fe20006000000 */
[----:B------:R1:W2:Y:S01]  /*b870*/  MUFU.TANH R120, R10 ;  /* 0x0000000a00787308 */ /* 0x0002a20000002400 */
[----:B------:R-:W-:-:S02]  /*b880*/  FSEL R88, R88, -INF , !P5 ;  /* 0xff80000058587808 */ /* 0x000fc40006800000 */
[CC--:B------:R-:W-:Y:S01]  /*b890*/  ISETP.GE.AND P4, PT, R2.reuse, R9.reuse, PT ;  /* 0x000000090200720c */ /* 0x0c0fe20003f86270 */
[----:B------:R-:W-:Y:S01]  /*b8a0*/  HMMA.16816.F32.BF16 R16, R12, R32, RZ ;  /* 0x000000200c10723c */ /* 0x000fe200000418ff */
[----:B------:R-:W-:Y:S01]  /*b8b0*/  ISETP.GE.AND P5, PT, R2, R8, PT ;  /* 0x000000080200720c */ /* 0x000fe20003fa6270 */
[----:B---3--:R-:W-:Y:S01]  /*b8c0*/  FMUL.FTZ R21, R27, UR4 ;  /* 0x000000041b157c20 */ /* 0x008fe20008410000 */
[----:B------:R-:W-:Y:S02]  /*b8d0*/  LOP3.LUT R2, R0, 0x41, R11, 0xfe, !PT ;  /* 0x0000004100027812 */ /* 0x000fe400078efe0b */
[----:B------:R-:W-:Y:S01]  /*b8e0*/  FSEL R121, R121, -INF , !P2 ;  /* 0xff80000079797808 */ /* 0x000fe20005000000 */
[----:B------:R3:W-:Y:S01]  /*b8f0*/  MUFU.TANH R111, R21 ;  /* 0x00000015006f7308 */ /* 0x0007e20000002400 */
[----:B------:R-:W-:Y:S02]  /*b900*/  ISETP.GE.AND P2, PT, R2, R9, PT ;  /* 0x000000090200720c */ /* 0x000fe40003f46270 */
[----:B------:R-:W-:-:S02]  /*b910*/  FSEL R118, R118, -INF , !P3 ;  /* 0xff80000076767808 */ /* 0x000fc40005800000 */
[----:B------:R-:W-:Y:S01]  /*b920*/  FSEL R83, R83, -INF , !P2 ;  /* 0xff80000053537808 */ /* 0x000fe20005000000 */
[----:B-1----:R-:W-:Y:S01]  /*b930*/  FMUL.FTZ R10, R24, UR4 ;  /* 0x00000004180a7c20 */ /* 0x002fe20008410000 */
[----:B------:R-:W-:Y:S02]  /*b940*/  FSEL R89, R89, -INF , !P4 ;  /* 0xff80000059597808 */ /* 0x000fe40006000000 */
[----:B------:R-:W-:Y:S01]  /*b950*/  ISETP.GE.AND P4, PT, R2, R8, PT ;  /* 0x000000080200720c */ /* 0x000fe20003f86270 */
[----:B------:R1:W2:Y:S01]  /*b960*/  MUFU.TANH R112, R10 ;  /* 0x0000000a00707308 */ /* 0x0002a20000002400 */
[----:B------:R-:W-:Y:S02]  /*b970*/  LOP3.LUT R2, R0, 0x48, R11, 0xfe, !PT ;  /* 0x0000004800027812 */ /* 0x000fe400078efe0b */
[----:B------:R-:W-:Y:S02]  /*b980*/  FSEL R119, R119, -INF , !P5 ;  /* 0xff80000077777808 */ /* 0x000fe40006800000 */
[----:B------:R-:W-:Y:S01]  /*b990*/  FSEL R87, R87, -INF , !P1 ;  /* 0xff80000057577808 */ /* 0x000fe20004800000 */
[----:B---3--:R-:W-:Y:S01]  /*b9a0*/  FMUL.FTZ R21, R29, UR4 ;  /* 0x000000041d157c20 */ /* 0x008fe20008410000 */
[----:B------:R-:W-:-:S02]  /*b9b0*/  ISETP.GE.AND P5, PT, R2, R9, PT ;  /* 0x000000090200720c */ /* 0x000fc40003fa6270 */
[----:B------:R-:W-:Y:S01]  /*b9c0*/  ISETP.GE.AND P1, PT, R2, R8, PT ;  /* 0x000000080200720c */ /* 0x000fe20003f26270 */
[----:B------:R3:W-:Y:S01]  /*b9d0*/  MUFU.TANH R109, R21 ;  /* 0x00000015006d7308 */ /* 0x0007e20000002400 */
[--C-:B------:R-:W-:Y:S02]  /*b9e0*/  LOP3.LUT R2, R0, 0x50, R11.reuse, 0xfe, !PT ;  /* 0x0000005000027812 */ /* 0x100fe400078efe0b */
[----:B------:R-:W-:Y:S02]  /*b9f0*/  FSEL R128, R128, -INF , !P4 ;  /* 0xff80000080807808 */ /* 0x000fe40006000000 */
[----:B------:R-:W-:Y:S02]  /*ba00*/  FSEL R85, R85, -INF , !P5 ;  /* 0xff80000055557808 */ /* 0x000fe40006800000 */
[----:B-1----:R-:W-:Y:S02]  /*ba10*/  LOP3.LUT R10, R0, 0x49, R11, 0xfe, !PT ;  /* 0x00000049000a7812 */ /* 0x002fe400078efe0b */
[----:B------:R-:W-:-:S02]  /*ba20*/  FSEL R133, R133, -INF , !P1 ;  /* 0xff80000085857808 */ /* 0x000fc40004800000 */
[CC--:B------:R-:W-:Y:S02]  /*ba30*/  ISETP.GE.AND P3, PT, R10.reuse, R9.reuse, PT ;  /* 0x000000090a00720c */ /* 0x0c0fe40003f66270 */
[-C--:B------:R-:W-:Y:S01]  /*ba40*/  ISETP.GE.AND P2, PT, R10, R8.reuse, PT ;  /* 0x000000080a00720c */ /* 0x080fe20003f46270 */
[----:B------:R-:W-:Y:S01]  /*ba50*/  FMUL.FTZ R10, R26, UR4 ;  /* 0x000000041a0a7c20 */ /* 0x000fe20008410000 */
[----:B------:R-:W-:Y:S01]  /*ba60*/  FSEL R84, R84, -INF , !P3 ;  /* 0xff80000054547808 */ /* 0x000fe20005800000 */
[----:B-----5:R-:W-:Y:S01]  /*ba70*/  HMMA.16816.F32.BF16 R24, R4, R40, R16 ;  /* 0x000000280418723c */ /* 0x020fe20000041810 */
[C---:B------:R-:W-:Y:S01]  /*ba80*/  ISETP.GE.AND P4, PT, R2.reuse, R9, PT ;  /* 0x000000090200720c */ /* 0x040fe20003f86270 */
[----:B------:R1:W5:Y:S01]  /*ba90*/  MUFU.TANH R23, R10 ;  /* 0x0000000a00177308 */ /* 0x0003620000002400 */
[----:B------:R-:W-:Y:S01]  /*baa0*/  ISETP.GE.AND P5, PT, R2, R8, PT ;  /* 0x000000080200720c */ /* 0x000fe20003fa6270 */
[----:B---3--:R-:W-:Y:S01]  /*bab0*/  FMUL.FTZ R21, R30, UR4 ;  /* 0x000000041e157c20 */ /* 0x008fe20008410000 */
[----:B------:R-:W-:Y:S01]  /*bac0*/  LOP3.LUT R2, R0, 0x58, R11, 0xfe, !PT ;  /* 0x0000005800027812 */ /* 0x000fe200078efe0b */
[----:B------:R-:W-:Y:S01]  /*bad0*/  HMMA.16816.F32.BF16 R16, R12, R34, RZ ;  /* 0x000000220c10723c */ /* 0x000fe200000418ff */
[----:B------:R-:W3:Y:S01]  /*bae0*/  LDSM.16.M88.4 R32, [R170] ;  /* 0x00000000aa20783b */ /* 0x000ee20000000200 */
[----:B------:R-:W-:-:S02]  /*baf0*/  FSEL R86, R86, -INF , !P4 ;  /* 0xff80000056567808 */ /* 0x000fc40006000000 */
[----:B------:R-:W-:Y:S01]  /*bb00*/  FSEL R153, R153, -INF , !P5 ;  /* 0xff80000099997808 */ /* 0x000fe20006800000 */
[----:B------:R4:W-:Y:S01]  /*bb10*/  MUFU.TANH R108, R21 ;  /* 0x00000015006c7308 */ /* 0x0009e20000002400 */
[----:B------:R-:W-:Y:S02]  /*bb20*/  ISETP.GE.AND P4, PT, R2, R8, PT ;  /* 0x000000080200720c */ /* 0x000fe40003f86270 */
[----:B------:R-:W-:Y:S02]  /*bb30*/  FSEL R154, R154, -INF , !P2 ;  /* 0xff8000009a9a7808 */ /* 0x000fe40005000000 */
[----:B------:R-:W-:Y:S02]  /*bb40*/  FSEL R159, R159, -INF , !P4 ;  /* 0xff8000009f9f7808 */ /* 0x000fe40006000000 */
[----:B------:R-:W-:Y:S01]  /*bb50*/  ISETP.GE.AND P2, PT, R2, R9, PT ;  /* 0x000000090200720c */ /* 0x000fe20003f46270 */
[----:B------:R-:W-:Y:S01]  /*bb60*/  FMUL.FTZ R2, R28, UR4 ;  /* 0x000000041c027c20 */ /* 0x000fe20008410000 */
[----:B-1----:R-:W-:-:S02]  /*bb70*/  LOP3.LUT R10, R0, 0x51, R11, 0xfe, !PT ;  /* 0x00000051000a7812 */ /* 0x002fc400078efe0b */
[----:B------:R-:W-:Y:S01]  /*bb80*/  FSEL R79, R79, -INF , !P2 ;  /* 0xff8000004f4f7808 */ /* 0x000fe20005000000 */
[----:B------:R1:W5:Y:S01]  /*bb90*/  MUFU.TANH R110, R2 ;  /* 0x00000002006e7308 */ /* 0x0003620000002400 */
[CC--:B------:R-:W-:Y:S02]  /*bba0*/  ISETP.GE.AND P1, PT, R10.reuse, R9.reuse, PT ;  /* 0x000000090a00720c */ /* 0x0c0fe40003f26270 */
[-C--:B------:R-:W-:Y:S02]  /*bbb0*/  ISETP.GE.AND P3, PT, R10, R8.reuse, PT ;  /* 0x000000080a00720c */ /* 0x080fe40003f66270 */
[----:B------:R-:W-:Y:S01]  /*bbc0*/  LOP3.LUT R10, R0, 0x59, R11, 0xfe, !PT ;  /* 0x00000059000a7812 */ /* 0x000fe200078efe0b */
[----:B----4-:R-:W-:Y:S01]  /*bbd0*/  FMUL.FTZ R21, R25, UR4 ;  /* 0x0000000419157c20 */ /* 0x010fe20008410000 */
[----:B------:R-:W-:Y:S02]  /*bbe0*/  FSEL R80, R80, -INF , !P1 ;  /* 0xff80000050507808 */ /* 0x000fe40004800000 */
[C---:B------:R-:W-:Y:S01]  /*bbf0*/  ISETP.GE.AND P5, PT, R10.reuse, R9, PT ;  /* 0x000000090a00720c */ /* 0x040fe20003fa6270 */
[----:B------:R4:W-:Y:S01]  /*bc00*/  MUFU.TANH R106, R21 ;  /* 0x00000015006a7308 */ /* 0x0009e20000002400 */
[----:B------:R-:W-:-:S02]  /*bc10*/  ISETP.GE.AND P1, PT, R10, R8, PT ;  /* 0x000000080a00720c */ /* 0x000fc40003f26270 */
[--C-:B------:R-:W-:Y:S02]  /*bc20*/  LOP3.LUT R10, R0, 0x61, R11.reuse, 0xfe, !PT ;  /* 0x00000061000a7812 */ /* 0x100fe400078efe0b */
[----:B------:R-:W-:Y:S02]  /*bc30*/  FSEL R82, R82, -INF , !P5 ;  /* 0xff80000052527808 */ /* 0x000fe40006800000 */
[CC--:B------:R-:W-:Y:S02]  /*bc40*/  ISETP.GE.AND P4, PT, R10.reuse, R9.reuse, PT ;  /* 0x000000090a00720c */ /* 0x0c0fe40003f86270 */
[----:B------:R-:W-:Y:S01]  /*bc50*/  ISETP.GE.AND P5, PT, R10, R8, PT ;  /* 0x000000080a00720c */ /* 0x000fe20003fa6270 */
[----:B------:R-:W-:Y:S01]  /*bc60*/  FMUL.FTZ R10, R31, UR4 ;  /* 0x000000041f0a7c20 */ /* 0x000fe20008410000 */
[----:B-1----:R-:W-:Y:S01]  /*bc70*/  LOP3.LUT R2, R0, 0x60, R11, 0xfe, !PT ;  /* 0x0000006000027812 */ /* 0x002fe200078efe0b */
[----:B------:R-:W-:Y:S01]  /*bc80*/  HMMA.16816.F32.BF16 R28, R4, R42, R16 ;  /* 0x0000002a041c723c */ /* 0x000fe20000041810 */
[----:B------:R-:W-:Y:S01]  /*bc90*/  FSEL R156, R156, -INF , !P3 ;  /* 0xff8000009c9c7808 */ /* 0x000fe20005800000 */
[----:B------:R1:W-:Y:S01]  /*bca0*/  MUFU.TANH R107, R10 ;  /* 0x0000000a006b7308 */ /* 0x0003e20000002400 */
[----:B------:R-:W-:-:S02]  /*bcb0*/  ISETP.GE.AND P3, PT, R2, R9, PT ;  /* 0x000000090200720c */ /* 0x000fc40003f66270 */
[----:B------:R-:W-:Y:S01]  /*bcc0*/  ISETP.GE.AND P2, PT, R2, R8, PT ;  /* 0x000000080200720c */ /* 0x000fe20003f46270 */
[----:B------:R-:W-:Y:S01]  /*bcd0*/  HMMA.16816.F32.BF16 R16, R12, R36, RZ ;  /* 0x000000240c10723c */ /* 0x000fe200000418ff */
[----:B------:R-:W-:Y:S01]  /*bce0*/  LOP3.LUT R2, R0, 0x68, R11, 0xfe, !PT ;  /* 0x0000006800027812 */ /* 0x000fe200078efe0b */
[----:B----4-:R-:W-:Y:S01]  /*bcf0*/  FMUL.FTZ R21, R27, UR4 ;  /* 0x000000041b157c20 */ /* 0x010fe20008410000 */
[----:B------:R-:W-:Y:S02]  /*bd00*/  FSEL R161, R161, -INF , !P1 ;  /* 0xff800000a1a17808 */ /* 0x000fe40004800000 */
[----:B------:R-:W-:Y:S01]  /*bd10*/  ISETP.GE.AND P1, PT, R2, R9, PT ;  /* 0x000000090200720c */ /* 0x000fe20003f26270 */
[----:B------:R4:W-:Y:S01]  /*bd20*/  MUFU.TANH R102, R21 ;  /* 0x0000001500667308 */ /* 0x0009e20000002400 */
[----:B------:R-:W-:Y:S02]  /*bd30*/  FSEL R163, R163, -INF , !P5 ;  /* 0xff800000a3a37808 */ /* 0x000fe40006800000 */
[----:B------:R-:W-:-:S02]  /*bd40*/  FSEL R71, R71, -INF , !P1 ;  /* 0xff80000047477808 */ /* 0x000fc40004800000 */
[----:B------:R-:W-:Y:S01]  /*bd50*/  FSEL R81, R81, -INF , !P3 ;  /* 0xff80000051517808 */ /* 0x000fe20005800000 */
[----:B-1----:R-:W-:Y:S01]  /*bd60*/  FMUL.FTZ R10, R24, UR4 ;  /* 0x00000004180a7c20 */ /* 0x002fe20008410000 */
[-C--:B------:R-:W-:Y:S02]  /*bd70*/  ISETP.GE.AND P3, PT, R2, R8.reuse, PT ;  /* 0x000000080200720c */ /* 0x080fe40003f66270 */
[----:B------:R-:W-:Y:S01]  /*bd80*/  LOP3.LUT R2, R0, 0x69, R11, 0xfe, !PT ;  /* 0x0000006900027812 */ /* 0x000fe200078efe0b */
[----:B------:R1:W-:Y:S02]  /*bd90*/  MUFU.TANH R104, R10 ;  /* 0x0000000a00687308 */ /* 0x0003e40000002400 */
[----:B------:R-:W-:Y:S01]  /*bda0*/  FMUL.FTZ R22, R30, UR4 ;  /* 0x000000041e167c20 */ /* 0x000fe20008410000 */
[----:B------:R-:W-:Y:S02]  /*bdb0*/  FSEL R160, R160, -INF , !P2 ;  /* 0xff800000a0a07808 */ /* 0x000fe40005000000 */
[----:B------:R-:W-:Y:S01]  /*bdc0*/  FSEL R77, R77, -INF , !P4 ;  /* 0xff8000004d4d7808 */ /* 0x000fe20006000000 */
[----:B----4-:R-:W-:Y:S01]  /*bdd0*/  FMUL.FTZ R21, R28, UR4 ;  /* 0x000000041c157c20 */ /* 0x010fe20008410000 */
[C---:B------:R-:W-:Y:S01]  /*bde0*/  ISETP.GE.AND P2, PT, R2.reuse, R9, PT ;  /* 0x000000090200720c */ /* 0x040fe20003f46270 */
[----:B------:R-:W-:Y:S01]  /*bdf0*/  MUFU.TANH R44, R22 ;  /* 0x00000016002c7308 */ /* 0x000fe20000002400 */
[----:B------:R-:W-:-:S02]  /*be00*/  ISETP.GE.AND P4, PT, R2, R8, PT ;  /* 0x000000080200720c */ /* 0x000fc40003f86270 */
[--C-:B------:R-:W-:Y:S02]  /*be10*/  LOP3.LUT R2, R0, 0x71, R11.reuse, 0xfe, !PT ;  /* 0x0000007100027812 */ /* 0x100fe400078efe0b */
[----:B------:R-:W-:Y:S02]  /*be20*/  FSEL R186, R186, -INF , !P3 ;  /* 0xff800000baba7808 */ /* 0x000fe40005800000 */
[----:B------:R-:W-:Y:S01]  /*be30*/  FSEL R73, R73, -INF , !P2 ;  /* 0xff80000049497808 */ /* 0x000fe20005000000 */
[----:B------:R4:W-:Y:S01]  /*be40*/  MUFU.TANH R78, R21 ;  /* 0x00000015004e7308 */ /* 0x0009e20000002400 */
[----:B-1----:R-:W-:Y:S02]  /*be50*/  LOP3.LUT R10, R0, 0x70, R11, 0xfe, !PT ;  /* 0x00000070000a7812 */ /* 0x002fe400078efe0b */
[----:B------:R-:W-:Y:S02]  /*be60*/  FSEL R190, R190, -INF , !P4 ;  /* 0xff800000bebe7808 */ /* 0x000fe40006000000 */
[----:B------:R-:W-:-:S02]  /*be70*/  ISETP.GE.AND P5, PT, R10, R9, PT ;  /* 0x000000090a00720c */ /* 0x000fc40003fa6270 */
[-C--:B------:R-:W-:Y:S01]  /*be80*/  ISETP.GE.AND P1, PT, R10, R8.reuse, PT ;  /* 0x000000080a00720c */ /* 0x080fe20003f26270 */
[----:B------:R-:W-:Y:S01]  /*be90*/  FMUL.FTZ R10, R26, UR4 ;  /* 0x000000041a0a7c20 */ /* 0x000fe20008410000 */
[----:B------:R-:W-:Y:S01]  /*bea0*/  FSEL R72, R72, -INF , !P5 ;  /* 0xff80000048487808 */ /* 0x000fe20006800000 */
[----:B---3--:R-:W-:Y:S01]  /*beb0*/  HMMA.16816.F32.BF16 R24, R4, R32, R16 ;  /* 0x000000200418723c */ /* 0x008fe20000041810 */
[C---:B------:R-:W-:Y:S01]  /*bec0*/  ISETP.GE.AND P3, PT, R2.reuse, R9, PT ;  /* 0x000000090200720c */ /* 0x040fe20003f66270 */
[----:B------:R1:W3:Y:S01]  /*bed0*/  MUFU.TANH R103, R10 ;  /* 0x0000000a00677308 */ /* 0x0002e20000002400 */
[----:B------:R-:W-:Y:S02]  /*bee0*/  ISETP.GE.AND P2, PT, R2, R8, PT ;  /* 0x000000080200720c */ /* 0x000fe40003f46270 */
[----:B------:R-:W-:Y:S01]  /*bef0*/  LOP3.LUT R2, R0, 0x79, R11, 0xfe, !PT ;  /* 0x0000007900027812 */ /* 0x000fe200078efe0b */
[----:B------:R-:W-:Y:S01]  /*bf00*/  HMMA.16816.F32.BF16 R16, R12, R38, RZ ;  /* 0x000000260c10723c */ /* 0x000fe200000418ff */
[----:B------:R-:W2:Y:S01]  /*bf10*/  LDSM.16.M88.4 R36, [R134+0x4800] ;  /* 0x004800008624783b */ /* 0x000ea20000000200 */
[----:B----4-:R-:W-:Y:S01]  /*bf20*/  FMUL.FTZ R21, R29, UR4 ;  /* 0x000000041d157c20 */ /* 0x010fe20008410000 */
[----:B------:R-:W-:-:S02]  /*bf30*/  FSEL R192, R192, -INF , !P1 ;  /* 0xff800000c0c07808 */ /* 0x000fc40004800000 */
[----:B------:R-:W-:Y:S01]  /*bf40*/  FSEL R76, R76, -INF , !P3 ;  /* 0xff8000004c4c7808 */ /* 0x000fe20005800000 */
[----:B------:R4:W-:Y:S01]  /*bf50*/  MUFU.TANH R70, R21 ;  /* 0x0000001500467308 */ /* 0x0009e20000002400 */
[----:B------:R-:W-:Y:S02]  /*bf60*/  FSEL R191, R191, -INF , !P2 ;  /* 0xff800000bfbf7808 */ /* 0x000fe40005000000 */
[C---:B------:R-:W-:Y:S02]  /*bf70*/  ISETP.GE.AND P1, PT, R2.reuse, R9, PT ;  /* 0x000000090200720c */ /* 0x040fe40003f26270 */
[----:B------:R-:W-:Y:S02]  /*bf80*/  ISETP.GE.AND P3, PT, R2, R8, PT ;  /* 0x000000080200720c */ /* 0x000fe40003f66270 */
[C-C-:B-1----:R-:W-:Y:S02]  /*bf90*/  LOP3.LUT R10, R0.reuse, 0x78, R11.reuse, 0xfe, !PT ;  /* 0x00000078000a7812 */ /* 0x142fe400078efe0b */
[----:B------:R-:W-:-:S02]  /*bfa0*/  LOP3.LUT R2, R0, 0x81, R11, 0xfe, !PT ;  /* 0x0000008100027812 */ /* 0x000fc400078efe0b */
[CC--:B------:R-:W-:Y:S02]  /*bfb0*/  ISETP.GE.AND P4, PT, R10.reuse, R9.reuse, PT ;  /* 0x000000090a00720c */ /* 0x0c0fe40003f86270 */
[-C--:B------:R-:W-:Y:S02]  /*bfc0*/  ISETP.GE.AND P5, PT, R10, R8.reuse, PT ;  /* 0x000000080a00720c */ /* 0x080fe40003fa6270 */
[----:B------:R-:W-:Y:S01]  /*bfd0*/  LOP3.LUT R10, R0, 0x80, R11, 0xfe, !PT ;  /* 0x00000080000a7812 */ /* 0x000fe200078efe0b */
[----:B----4-:R-:W-:Y:S01]  /*bfe0*/  FMUL.FTZ R21, R31, UR4 ;  /* 0x000000041f157c20 */ /* 0x010fe20008410000 */
[----:B------:R-:W-:Y:S01]  /*bff0*/  FSEL R68, R68, -INF , !P4 ;  /* 0xff80000044447808 */ /* 0x000fe20006000000 */
[----:B------:R-:W-:Y:S01]  /*c000*/  HMMA.16816.F32.BF16 R28, R4, R34, R16 ;  /* 0x00000022041c723c */ /* 0x000fe20000041810 */
[----:B------:R-:W1:Y:S01]  /*c010*/  LDSM.16.M88.4 R32, [R169] ;  /* 0x00000000a920783b */ /* 0x000e620000000200 */
[C---:B------:R-:W-:Y:S01]  /*c020*/  ISETP.GE.AND P2, PT, R10.reuse, R9, PT ;  /* 0x000000090a00720c */ /* 0x040fe20003f46270 */
[----:B------:R4:W-:Y:S01]  /*c030*/  MUFU.TANH R43, R21 ;  /* 0x00000015002b7308 */ /* 0x0009e20000002400 */
[----:B------:R-:W-:Y:S01]  /*c040*/  ISETP.GE.AND P4, PT, R10, R8, PT ;  /* 0x000000080a00720c */ /* 0x000fe20003f86270 */
[----:B------:R-:W-:-:S04]  /*c050*/  DEPBAR.LE SB0, 0x0 ;  /* 0x000080000000791a */ /* 0x000fc80000000000 */
[----:B------:R-:W-:Y:S01]  /*c060*/  FMUL.FTZ R16, R24, UR4 ;  /* 0x0000000418107c20 */ /* 0x000fe20008410000 */
[----:B------:R-:W-:Y:S02]  /*c070*/  LOP3.LUT R10, R0, 0x88, R11, 0xfe, !PT ;  /* 0x00000088000a7812 */ /* 0x000fe400078efe0b */
[----:B------:R-:W-:Y:S01]  /*c080*/  FSEL R194, R194, -INF , !P5 ;  /* 0xff800000c2c27808 */ /* 0x000fe20006800000 */
[----:B------:R5:W-:Y:S01]  /*c090*/  MUFU.TANH R41, R16 ;  /* 0x0000001000297308 */ /* 0x000be20000002400 */
[----:B------:R-:W-:Y:S02]  /*c0a0*/  FSEL R67, R205, -INF , !P1 ;  /* 0xff800000cd437808 */ /* 0x000fe40004800000 */
[----:B------:R-:W-:Y:S02]  /*c0b0*/  FSEL R195, R195, -INF , !P3 ;  /* 0xff800000c3c37808 */ /* 0x000fe40005800000 */
[----:B------:R-:W-:Y:S01]  /*c0c0*/  FSEL R66, R196, -INF , !P2 ;  /* 0xff800000c4427808 */ /* 0x000fe20005000000 */
[----:B------:R-:W-:Y:S01]  /*c0d0*/  BAR.SYNC.DEFER_BLOCKING 0x0 ;  /* 0x0000000000007b1d */ /* 0x000fe20000010000 */
[----:B------:R-:W-:Y:S01]  /*c0e0*/  ISETP.GE.AND P5, PT, R2, R9, PT ;  /* 0x000000090200720c */ /* 0x000fe20003fa6270 */
[----:B----4-:R-:W-:Y:S01]  /*c0f0*/  FMUL.FTZ R21, R26, UR4 ;  /* 0x000000041a157c20 */ /* 0x010fe20008410000 */
[----:B------:R-:W-:-:S02]  /*c100*/  ISETP.GE.AND P1, PT, R2, R8, PT ;  /* 0x000000080200720c */ /* 0x000fc40003f26270 */
[C---:B------:R-:W-:Y:S01]  /*c110*/  ISETP.GE.AND P3, PT, R10.reuse, R9, PT ;  /* 0x000000090a00720c */ /* 0x040fe20003f66270 */
[----:B------:R4:W3:Y:S01]  /*c120*/  MUFU.TANH R40, R21 ;  /* 0x0000001500287308 */ /* 0x0008e20000002400 */
[----:B------:R-:W-:Y:S02]  /*c130*/  ISETP.GE.AND P2, PT, R10, R8, PT ;  /* 0x000000080a00720c */ /* 0x000fe40003f46270 */
[C-C-:B------:R-:W-:Y:S01]  /*c140*/  LOP3.LUT R2, R0.reuse, 0x89, R11.reuse, 0xfe, !PT ;  /* 0x0000008900027812 */ /* 0x140fe200078efe0b */
[----:B-----5:R-:W-:Y:S01]  /*c150*/  FMUL.FTZ R16, R25, UR4 ;  /* 0x0000000419107c20 */ /* 0x020fe20008410000 */
[----:B------:R-:W-:Y:S02]  /*c160*/  LOP3.LUT R10, R0, 0x90, R11, 0xfe, !PT ;  /* 0x00000090000a7812 */ /* 0x000fe400078efe0b */
[----:B------:R-:W-:Y:S01]  /*c170*/  FSEL R69, R69, -INF , !P5 ;  /* 0xff80000045457808 */ /* 0x000fe20006800000 */
[----:B------:R2:W-:Y:S01]  /*c180*/  MUFU.TANH R42, R16 ;  /* 0x00000010002a7308 */ /* 0x0005e20000002400 */
[----:B------:R-:W-:-:S02]  /*c190*/  FSEL R196, R204, -INF , !P1 ;  /* 0xff800000ccc47808 */ /* 0x000fc40004800000 */
[----:B------:R-:W-:Y:S02]  /*c1a0*/  FSEL R61, R203, -INF , !P3 ;  /* 0xff800000cb3d7808 */ /* 0x000fe40005800000 */
[-C--:B------:R-:W-:Y:S02]  /*c1b0*/  ISETP.GE.AND P5, PT, R2, R8.reuse, PT ;  /* 0x000000080200720c */ /* 0x080fe40003fa6270 */
[----:B------:R-:W-:Y:S01]  /*c1c0*/  ISETP.GE.AND P1, PT, R10, R9, PT ;  /* 0x000000090a00720c */ /* 0x000fe20003f26270 */
[----:B----4-:R-:W-:Y:S01]  /*c1d0*/  FMUL.FTZ R21, R28, UR4 ;  /* 0x000000041c157c20 */ /* 0x010fe20008410000 */
[----:B------:R-:W-:Y:S02]  /*c1e0*/  ISETP.GE.AND P3, PT, R10, R8, PT ;  /* 0x000000080a00720c */ /* 0x000fe40003f66270 */
[----:B------:R-:W-:Y:S02]  /*c1f0*/  LOP3.LUT R10, R0, 0x98, R11, 0xfe, !PT ;  /* 0x00000098000a7812 */ /* 0x000fe400078efe0b */
[----:B------:R-:W-:-:S02]  /*c200*/  FSEL R200, R200, -INF , !P5 ;  /* 0xff800000c8c87808 */ /* 0x000fc40006800000 */
[----:B------:R-:W-:Y:S01]  /*c210*/  FSEL R51, R201, -INF , !P1 ;  /* 0xff800000c9337808 */ /* 0x000fe20004800000 */
[----:B--2---:R-:W-:Y:S01]  /*c220*/  HMMA.16816.F32.BF16 R16, R12, R36, RZ ;  /* 0x000000240c10723c */ /* 0x004fe200000418ff */
[CC--:B------:R-:W-:Y:S01]  /*c230*/  ISETP.GE.AND P5, PT, R10.reuse, R9.reuse, PT ;  /* 0x000000090a00720c */ /* 0x0c0fe20003fa6270 */
[----:B------:R2:W4:Y:S01]  /*c240*/  MUFU.TANH R36, R21 ;  /* 0x0000001500247308 */ /* 0x0005220000002400 */
[----:B------:R-:W-:Y:S01]  /*c250*/  ISETP.GE.AND P1, PT, R10, R8, PT ;  /* 0x000000080a00720c */ /* 0x000fe20003f26270 */
[----:B------:R-:W-:Y:S01]  /*c260*/  FMUL.FTZ R10, R27, UR4 ;  /* 0x000000041b0a7c20 */ /* 0x000fe20008410000 */
[----:B------:R-:W-:Y:S02]  /*c270*/  FSEL R197, R197, -INF , !P4 ;  /* 0xff800000c5c57808 */ /* 0x000fe40006000000 */
[----:B------:R-:W-:Y:S02]  /*c280*/  ISETP.GE.AND P4, PT, R2, R9, PT ;  /* 0x000000090200720c */ /* 0x000fe40003f86270 */
[----:B------:R-:W-:Y:S01]  /*c290*/  LOP3.LUT R2, R0, 0x91, R11, 0xfe, !PT ;  /* 0x0000009100027812 */ /* 0x000fe200078efe0b */
[----:B------:R5:W4:Y:S01]  /*c2a0*/  MUFU.TANH R37, R10 ;  /* 0x0000000a00257308 */ /* 0x000b220000002400 */
[----:B------:R-:W-:-:S02]  /*c2b0*/  FSEL R198, R198, -INF , !P2 ;  /* 0xff800000c6c67808 */ /* 0x000fc40005000000 */
[----:B------:R-:W-:Y:S02]  /*c2c0*/  FSEL R63, R63, -INF , !P4 ;  /* 0xff8000003f3f7808 */ /* 0x000fe40006000000 */
[C---:B------:R-:W-:Y:S02]  /*c2d0*/  ISETP.GE.AND P2, PT, R2.reuse, R9, PT ;  /* 0x000000090200720c */ /* 0x040fe40003f46270 */
[----:B------:R-:W-:Y:S02]  /*c2e0*/  ISETP.GE.AND P4, PT, R2, R8, PT ;  /* 0x000000080200720c */ /* 0x000fe40003f86270 */
[--C-:B------:R-:W-:Y:S01]  /*c2f0*/  LOP3.LUT R2, R0, 0x99, R11.reuse, 0xfe, !PT ;  /* 0x0000009900027812 */ /* 0x100fe200078efe0b */
[----:B--2---:R-:W-:Y:S01]  /*c300*/  FMUL.FTZ R21, R29, UR4 ;  /* 0x000000041d157c20 */ /* 0x004fe20008410000 */
[----:B------:R-:W-:Y:S02]  /*c310*/  FSEL R201, R59, -INF , !P3 ;  /* 0xff8000003bc97808 */ /* 0x000fe40005800000 */
[----:B------:R-:W-:Y:S01]  /*c320*/  FSEL R59, R202, -INF , !P2 ;  /* 0xff800000ca3b7808 */ /* 0x000fe20005000000 */
[----:B-1----:R-:W-:Y:S01]  /*c330*/  HMMA.16816.F32.BF16 R24, R4, R32, R16 ;  /* 0x000000200418723c */ /* 0x002fe20000041810 */
[----:B------:R-:W-:Y:S01]  /*c340*/  FSEL R199, R199, -INF , !P4 ;  /* 0xff800000c7c77808 */ /* 0x000fe20006000000 */
[----:B------:R1:W-:Y:S01]  /*c350*/  MUFU.TANH R32, R21 ;  /* 0x0000001500207308 */ /* 0x0003e20000002400 */
[----:B-----5:R-:W-:-:S02]  /*c360*/  LOP3.LUT R10, R0, 0xa0, R11, 0xfe, !PT ;  /* 0x000000a0000a7812 */ /* 0x020fc400078efe0b */
[----:B------:R-:W-:Y:S01]  /*c370*/  FSEL R58, R58, -INF , !P5 ;  /* 0xff8000003a3a7808 */ /* 0x000fe20006800000 */
[C---:B------:R-:W-:Y:S01]  /*c380*/  HMMA.16816.F32.BF16 R16, R12.reuse, R38, RZ ;  /* 0x000000260c10723c */ /* 0x040fe200000418ff */
[CC--:B------:R-:W-:Y:S02]  /*c390*/  ISETP.GE.AND P3, PT, R2.reuse, R9.reuse, PT ;  /* 0x000000090200720c */ /* 0x0c0fe40003f66270 */
[-C--:B------:R-:W-:Y:S02]  /*c3a0*/  ISETP.GE.AND P2, PT, R2, R8.reuse, PT ;  /* 0x000000080200720c */ /* 0x080fe40003f46270 */
[C---:B------:R-:W-:Y:S01]  /*c3b0*/  ISETP.GE.AND P4, PT, R10.reuse, R9, PT ;  /* 0x000000090a00720c */ /* 0x040fe20003f86270 */
[----:B------:R-:W-:Y:S01]  /*c3c0*/  HMMA.16816.F32.BF16 R12, R12, R64, RZ ;  /* 0x000000400c0c723c */ /* 0x000fe200000418ff */
[----:B------:R-:W-:Y:S02]  /*c3d0*/  ISETP.GE.AND P5, PT, R10, R8, PT ;  /* 0x000000080a00720c */ /* 0x000fe40003fa6270 */
[----:B------:R-:W-:-:S02]  /*c3e0*/  LOP3.LUT R2, R0, 0xa1, R11, 0xfe, !PT ;  /* 0x000000a100027812 */ /* 0x000fc400078efe0b */
[----:B------:R-:W-:Y:S02]  /*c3f0*/  LOP3.LUT R10, R0, 0xa8, R11, 0xfe, !PT ;  /* 0x000000a8000a7812 */ /* 0x000fe400078efe0b */
[----:B------:R-:W-:Y:S01]  /*c400*/  FSEL R202, R62, -INF , !P1 ;  /* 0xff8000003eca7808 */ /* 0x000fe20004800000 */
[----:B-1----:R-:W-:Y:S01]  /*c410*/  FMUL.FTZ R21, R30, UR4 ;  /* 0x000000041e157c20 */ /* 0x002fe20008410000 */
[----:B------:R-:W-:Y:S02]  /*c420*/  FSEL R62, R189, -INF , !P3 ;  /* 0xff800000bd3e7808 */ /* 0x000fe40005800000 */
[----:B------:R-:W-:Y:S01]  /*c430*/  FSEL R193, R193, -INF , !P2 ;  /* 0xff800000c1c17808 */ /* 0x000fe20005000000 */
[----:B------:R1:W2:Y:S01]  /*c440*/  MUFU.TANH R30, R21 ;  /* 0x00000015001e7308 */ /* 0x0002a20000002400 */
[----:B------:R-:W-:Y:S02]  /*c450*/  FSEL R45, R187, -INF , !P4 ;  /* 0xff800000bb2d7808 */ /* 0x000fe40006000000 */
[----:B------:R-:W-:-:S02]  /*c460*/  ISETP.GE.AND P1, PT, R2, R9, PT ;  /* 0x000000090200720c */ /* 0x000fc40003f26270 */
[-C--:B------:R-:W-:Y:S01]  /*c470*/  ISETP.GE.AND P3, PT, R2, R8.reuse, PT ;  /* 0x000000080200720c */ /* 0x080fe20003f66270 */
[C---:B------:R-:W-:Y:S01]  /*c480*/  HMMA.16816.F32.BF16 R16, R4.reuse, R34, R16 ;  /* 0x000000220410723c */ /* 0x040fe20000041810 */
[C---:B------:R-:W-:Y:S02]  /*c490*/  ISETP.GE.AND P2, PT, R10.reuse, R9, PT ;  /* 0x000000090a00720c */ /* 0x040fe40003f46270 */
[----:B------:R-:W-:Y:S02]  /*c4a0*/  ISETP.GE.AND P4, PT, R10, R8, PT ;  /* 0x000000080a00720c */ /* 0x000fe40003f86270 */
[C-C-:B------:R-:W-:Y:S01]  /*c4b0*/  LOP3.LUT R2, R0.reuse, 0xa9, R11.reuse, 0xfe, !PT ;  /* 0x000000a900027812 */ /* 0x140fe200078efe0b */
[----:B------:R-:W-:Y:S01]  /*c4c0*/  HMMA.16816.F32.BF16 R4, R4, R56, R12 ;  /* 0x000000380404723c */ /* 0x000fe2000004180c */
[----:B------:R-:W-:Y:S02]  /*c4d0*/  LOP3.LUT R10, R0, 0xb0, R11, 0xfe, !PT ;  /* 0x000000b0000a7812 */ /* 0x000fe400078efe0b */
[----:B------:R-:W-:-:S02]  /*c4e0*/  FSEL R155, R155, -INF , !P5 ;  /* 0xff8000009b9b7808 */ /* 0x000fc40006800000 */
[----:B------:R-:W-:Y:S01]  /*c4f0*/  FSEL R47, R162, -INF , !P1 ;  /* 0xff800000a22f7808 */ /* 0x000fe20004800000 */
[----:B-1----:R-:W-:Y:S01]  /*c500*/  FMUL.FTZ R21, R31, UR4 ;  /* 0x000000041f157c20 */ /* 0x002fe20008410000 */
[----:B------:R-:W-:Y:S02]  /*c510*/  FSEL R157, R157, -INF , !P3 ;  /* 0xff8000009d9d7808 */ /* 0x000fe40005800000 */
[----:B------:R-:W-:Y:S01]  /*c520*/  FSEL R46, R127, -INF , !P2 ;  /* 0xff8000007f2e7808 */ /* 0x000fe20005000000 */
[----:B------:R1:W-:Y:S01]  /*c530*/  MUFU.TANH R29, R21 ;  /* 0x00000015001d7308 */ /* 0x0003e20000002400 */
[CC--:B------:R-:W-:Y:S02]  /*c540*/  ISETP.GE.AND P5, PT, R2.reuse, R9.reuse, PT ;  /* 0x000000090200720c */ /* 0x0c0fe40003fa6270 */
[----:B------:R-:W-:Y:S02]  /*c550*/  ISETP.GE.AND P1, PT, R2, R8, PT ;  /* 0x000000080200720c */ /* 0x000fe40003f26270 */
[----:B------:R-:W-:-:S02]  /*c560*/  ISETP.GE.AND P3, PT, R10, R9, PT ;  /* 0x000000090a00720c */ /* 0x000fc40003f66270 */
[-C--:B------:R-:W-:Y:S01]  /*c570*/  ISETP.GE.AND P2, PT, R10, R8.reuse, PT ;  /* 0x000000080a00720c */ /* 0x080fe20003f46270 */
[----:B------:R-:W-:Y:S01]  /*c580*/  FMUL.FTZ R10, R24, UR4 ;  /* 0x00000004180a7c20 */ /* 0x000fe20008410000 */
[--C-:B------:R-:W-:Y:S01]  /*c590*/  LOP3.LUT R2, R0, 0xb1, R11.reuse, 0xfe, !PT ;  /* 0x000000b100027812 */ /* 0x100fe200078efe0b */
[----:B------:R-:W-:Y:S01]  /*c5a0*/  FMUL.FTZ R16, R16, UR4 ;  /* 0x0000000410107c20 */ /* 0x000fe20008410000 */
[----:B------:R-:W-:Y:S01]  /*c5b0*/  FSEL R127, R49, -INF , !P4 ;  /* 0xff800000317f7808 */ /* 0x000fe20006000000 */
[----:B------:R5:W2:Y:S01]  /*c5c0*/  MUFU.TANH R28, R10 ;  /* 0x0000000a001c7308 */ /* 0x000aa20000002400 */
[----:B------:R-:W-:Y:S01]  /*c5d0*/  FSEL R49, R114, -INF , !P5 ;  /* 0xff80000072317808 */ /* 0x000fe20006800000 */
[----:B------:R-:W-:Y:S01]  /*c5e0*/  FMUL.FTZ R5, R5, UR4 ;  /* 0x0000000405057c20 */ /* 0x000fe20008410000 */
[CC--:B------:R-:W-:Y:S01]  /*c5f0*/  ISETP.GE.AND P4, PT, R2.reuse, R9.reuse, PT ;  /* 0x000000090200720c */ /* 0x0c0fe20003f86270 */
[----:B------:R-:W-:Y:S01]  /*c600*/  FMUL.FTZ R12, R17, UR4 ;  /* 0x00000004110c7c20 */ /* 0x000fe20008410000 */
[----:B------:R-:W-:Y:S01]  /*c610*/  ISETP.GE.AND P5, PT, R2, R8, PT ;  /* 0x000000080200720c */ /* 0x000fe20003fa6270 */
[----:B-1----:R-:W-:Y:S01]  /*c620*/  FMUL.FTZ R21, R27, UR4 ;  /* 0x000000041b157c20 */ /* 0x002fe20008410000 */
[----:B------:R-:W-:Y:S01]  /*c630*/  LOP3.LUT R2, R0, 0xb8, R11, 0xfe, !PT ;  /* 0x000000b800027812 */ /* 0x000fe200078efe0b */
[----:B------:R1:W-:Y:S01]  /*c640*/  MUFU.TANH R13, R5 ;  /* 0x00000005000d7308 */ /* 0x0003e20000002400 */
[----:B------:R-:W-:Y:S01]  /*c650*/  FSEL R120, R120, -INF , !P1 ;  /* 0xff80000078787808 */ /* 0x000fe20004800000 */
[----:B------:R-:W-:Y:S01]  /*c660*/  FMUL.FTZ R7, R7, UR4 ;  /* 0x0000000407077c20 */ /* 0x000fe20008410000 */
[----:B------:R-:W-:Y:S01]  /*c670*/  FSEL R39, R112, -INF , !P3 ;  /* 0xff80000070277808 */ /* 0x000fe20005800000 */
[----:B------:R-:W-:Y:S01]  /*c680*/  FMUL.FTZ R6, R6, UR4 ;  /* 0x0000000406067c20 */ /* 0x000fe20008410000 */
[----:B------:R-:W-:-:S02]  /*c690*/  ISETP.GE.AND P1, PT, R2, R9, PT ;  /* 0x000000090200720c */ /* 0x000fc40003f26270 */
[-C--:B------:R-:W-:Y:S01]  /*c6a0*/  ISETP.GE.AND P3, PT, R2, R8.reuse, PT ;  /* 0x000000080200720c */ /* 0x080fe20003f66270 */
[----:B------:R-:W-:Y:S01]  /*c6b0*/  MUFU.TANH R22, R21 ;  /* 0x0000001500167308 */ /* 0x000fe20000002400 */
[----:B-----5:R-:W-:Y:S01]  /*c6c0*/  FMUL.FTZ R10, R25, UR4 ;  /* 0x00000004190a7c20 */ /* 0x020fe20008410000 */
[----:B------:R-:W-:Y:S02]  /*c6d0*/  LOP3.LUT R2, R0, 0xb9, R11, 0xfe, !PT ;  /* 0x000000b900027812 */ /* 0x000fe400078efe0b */
[----:B------:R-:W-:Y:S02]  /*c6e0*/  FSEL R112, R23, -INF , !P2 ;  /* 0xff80000017707808 */ /* 0x000fe40005000000 */
[----:B------:R-:W-:Y:S02]  /*c6f0*/  FSEL R38, R113, -INF , !P4 ;  /* 0xff80000071267808 */ /* 0x000fe40006000000 */
[----:B------:R5:W-:Y:S01]  /*c700*/  MUFU.TANH R24, R10 ;  /* 0x0000000a00187308 */ /* 0x000be20000002400 */
[----:B------:R-:W-:Y:S01]  /*c710*/  ISETP.GE.AND P2, PT, R2, R9, PT ;  /* 0x000000090200720c */ /* 0x000fe20003f46270 */
[----:B-1----:R-:W-:Y:S01]  /*c720*/  FMUL.FTZ R5, R48, UR4 ;  /* 0x0000000430057c20 */ /* 0x002fe20008410000 */
[----:B------:R-:W-:-:S02]  /*c730*/  ISETP.GE.AND P4, PT, R2, R8, PT ;  /* 0x000000080200720c */ /* 0x000fc40003f86270 */
[----:B------:R-:W-:Y:S02]  /*c740*/  LOP3.LUT R2, R0, 0xc0, R11, 0xfe, !PT ;  /* 0x000000c000027812 */ /* 0x000fe400078efe0b */
[----:B------:R-:W-:Y:S01]  /*c750*/  FSEL R35, R110, -INF , !P1 ;  /* 0xff8000006e237808 */ /* 0x000fe20004800000 */
[----:B------:R-:W-:Y:S01]  /*c760*/  MUFU.TANH R21, R16 ;  /* 0x0000001000157308 */ /* 0x000fe20000002400 */
[----:B------:R-:W-:Y:S02]  /*c770*/  FSEL R108, R108, -INF , !P3 ;  /* 0xff8000006c6c7808 */ /* 0x000fe40005800000 */
[----:B------:R-:W-:Y:S02]  /*c780*/  FSEL R34, R109, -INF , !P2 ;  /* 0xff8000006d227808 */ /* 0x000fe40005000000 */
[----:B------:R-:W-:Y:S02]  /*c790*/  ISETP.GE.AND P1, PT, R2, R8, PT ;  /* 0x000000080200720c */ /* 0x000fe40003f26270 */
[----:B------:R-:W-:Y:S01]  /*c7a0*/  FSEL R111, R111, -INF , !P5 ;  /* 0xff8000006f6f7808 */ /* 0x000fe20006800000 */
[----:B------:R1:W-:Y:S01]  /*c7b0*/  MUFU.TANH R17, R12 ;  /* 0x0000000c00117308 */ /* 0x0003e20000002400 */
[----:B-----5:R-:W-:Y:S01]  /*c7c0*/  FMUL.FTZ R10, R26, UR4 ;  /* 0x000000041a0a7c20 */ /* 0x020fe20008410000 */
[----:B---3--:R-:W-:-:S02]  /*c7d0*/  FSEL R103, R103, -INF , !P1 ;  /* 0xff80000067677808 */ /* 0x008fc40004800000 */
[-C--:B------:R-:W-:Y:S02]  /*c7e0*/  ISETP.GE.AND P5, PT, R2, R9.reuse, PT ;  /* 0x000000090200720c */ /* 0x080fe40003fa6270 */
[----:B------:R-:W-:Y:S02]  /*c7f0*/  LOP3.LUT R2, R0, 0xc8, R11, 0xfe, !PT ;  /* 0x000000c800027812 */ /* 0x000fe400078efe0b */
[----:B------:R3:W5:Y:S01]  /*c800*/  MUFU.TANH R23, R10 ;  /* 0x0000000a00177308 */ /* 0x0007620000002400 */
[----:B------:R-:W-:Y:S02]  /*c810*/  FSEL R33, R104, -INF , !P5 ;  /* 0xff80000068217808 */ /* 0x000fe40006800000 */
[----:B------:R-:W-:Y:S02]  /*c820*/  FSEL R107, R107, -INF , !P4 ;  /* 0xff8000006b6b7808 */ /* 0x000fe40006000000 */
[C---:B------:R-:W-:Y:S02]  /*c830*/  ISETP.GE.AND P5, PT, R2.reuse, R8, PT ;  /* 0x000000080200720c */ /* 0x040fe40003fa6270 */
[----:B------:R-:W-:-:S02]  /*c840*/  ISETP.GE.AND P4, PT, R2, R9, PT ;  /* 0x000000090200720c */ /* 0x000fc40003f86270 */
[--C-:B------:R-:W-:Y:S01]  /*c850*/  LOP3.LUT R2, R0, 0xd0, R11.reuse, 0xfe, !PT ;  /* 0x000000d000027812 */ /* 0x100fe200078efe0b */
[----:B-1----:R-:W-:Y:S01]  /*c860*/  FMUL.FTZ R12, R19, UR4 ;  /* 0x00000004130c7c20 */ /* 0x002fe20008410000 */
[----:B------:R-:W-:Y:S02]  /*c870*/  FSEL R27, R78, -INF , !P4 ;  /* 0xff8000004e1b7808 */ /* 0x000fe40006000000 */
[----:B------:R-:W-:Y:S01]  /*c880*/  ISETP.GE.AND P4, PT, R2, R8, PT ;  /* 0x000000080200720c */ /* 0x000fe20003f86270 */
[----:B------:R-:W-:Y:S01]  /*c890*/  MUFU.TANH R15, R12 ;  /* 0x0000000c000f7308 */ /* 0x000fe20000002400 */
[----:B---3--:R-:W-:Y:S02]  /*c8a0*/  LOP3.LUT R10, R0, 0xc1, R11, 0xfe, !PT ;  /* 0x000000c1000a7812 */ /* 0x008fe400078efe0b */
[----:B------:R-:W-:Y:S02]  /*c8b0*/  FSEL R114, R40, -INF , !P4 ;  /* 0xff80000028727808 */ /* 0x000fe40006000000 */
[----:B------:R-:W-:-:S03]  /*c8c0*/  ISETP.GE.AND P3, PT, R10, R9, PT ;  /* 0x000000090a00720c */ /* 0x000fc60003f66270 */
[----:B------:R1:W-:Y:S01]  /*c8d0*/  MUFU.TANH R12, R6 ;  /* 0x00000006000c7308 */ /* 0x0003e20000002400 */
[-C--:B------:R-:W-:Y:S02]  /*c8e0*/  ISETP.GE.AND P2, PT, R10, R8.reuse, PT ;  /* 0x000000080a00720c */ /* 0x080fe40003f46270 */
[----:B------:R-:W-:Y:S02]  /*c8f0*/  LOP3.LUT R10, R0, 0xc9, R11, 0xfe, !PT ;  /* 0x000000c9000a7812 */ /* 0x000fe400078efe0b */
[----:B------:R-:W-:Y:S02]  /*c900*/  FSEL R31, R106, -INF , !P3 ;  /* 0xff8000006a1f7808 */ /* 0x000fe40005800000 */
[C---:B------:R-:W-:Y:S02]  /*c910*/  ISETP.GE.AND P1, PT, R10.reuse, R9, PT ;  /* 0x000000090a00720c */ /* 0x040fe40003f26270 */
[----:B------:R-:W-:Y:S01]  /*c920*/  ISETP.GE.AND P3, PT, R10, R8, PT ;  /* 0x000000080a00720c */ /* 0x000fe20003f66270 */
[----:B------:R-:W-:Y:S01]  /*c930*/  FMUL.FTZ R10, R18, UR4 ;  /* 0x00000004120a7c20 */ /* 0x000fe20008410000 */
[----:B------:R-:W-:-:S02]  /*c940*/  FSEL R106, R44, -INF , !P5 ;  /* 0xff8000002c6a7808 */ /* 0x000fc40006800000 */
[----:B------:R-:W-:Y:S01]  /*c950*/  FSEL R26, R70, -INF , !P1 ;  /* 0xff800000461a7808 */ /* 0x000fe20004800000 */
[----:B------:R3:W5:Y:S01]  /*c960*/  MUFU.TANH R16, R10 ;  /* 0x0000000a00107308 */ /* 0x0007620000002400 */
[----:B------:R-:W-:Y:S02]  /*c970*/  FSEL R104, R102, -INF , !P2 ;  /* 0xff80000066687808 */ /* 0x000fe40005000000 */
[-C--:B------:R-:W-:Y:S01]  /*c980*/  ISETP.GE.AND P2, PT, R2, R9.reuse, PT ;  /* 0x000000090200720c */ /* 0x080fe20003f46270 */
[----:B-1----:R-:W-:Y:S01]  /*c990*/  FMUL.FTZ R6, R60, UR4 ;  /* 0x000000043c067c20 */ /* 0x002fe20008410000 */
[----:B------:R-:W-:Y:S02]  /*c9a0*/  LOP3.LUT R2, R0, 0xd8, R11, 0xfe, !PT ;  /* 0x000000d800027812 */ /* 0x000fe400078efe0b */
[----:B------:R-:W-:Y:S02]  /*c9b0*/  FSEL R109, R43, -INF , !P3 ;  /* 0xff8000002b6d7808 */ /* 0x000fe40005800000 */
[----:B------:R-:W-:Y:S01]  /*c9c0*/  FSEL R41, R41, -INF , !P2 ;  /* 0xff80000029297808 */ /* 0x000fe20005000000 */
[----:B------:R-:W-:Y:S01]  /*c9d0*/  MUFU.TANH R6, R6 ;  /* 0x0000000600067308 */ /* 0x000fe20000002400 */
[----:B------:R-:W-:-:S02]  /*c9e0*/  ISETP.GE.AND P3, PT, R2, R9, PT ;  /* 0x000000090200720c */ /* 0x000fc40003f66270 */
[-C--:B------:R-:W-:Y:S02]  /*c9f0*/  ISETP.GE.AND P2, PT, R2, R8.reuse, PT ;  /* 0x000000080200720c */ /* 0x080fe40003f46270 */
[C-C-:B------:R-:W-:Y:S02]  /*ca00*/  LOP3.LUT R2, R0.reuse, 0xe0, R11.reuse, 0xfe, !PT ;  /* 0x000000e000027812 */ /* 0x140fe400078efe0b */
[--C-:B---3--:R-:W-:Y:S02]  /*ca10*/  LOP3.LUT R10, R0, 0xd1, R11.reuse, 0xfe, !PT ;  /* 0x000000d1000a7812 */ /* 0x108fe400078efe0b */
[----:B----4-:R-:W-:Y:S02]  /*ca20*/  FSEL R36, R36, -INF , !P3 ;  /* 0xff80000024247808 */ /* 0x010fe40005800000 */
[C---:B------:R-:W-:Y:S02]  /*ca30*/  ISETP.GE.AND P5, PT, R10.reuse, R9, PT ;  /* 0x000000090a00720c */ /* 0x040fe40003fa6270 */
[----:B------:R-:W-:Y:S01]  /*ca40*/  ISETP.GE.AND P1, PT, R10, R8, PT ;  /* 0x000000080a00720c */ /* 0x000fe20003f26270 */
[----:B------:R-:W-:Y:S01]  /*ca50*/  FMUL.FTZ R10, R4, UR4 ;  /* 0x00000004040a7c20 */ /* 0x000fe20008410000 */
[----:B------:R-:W-:-:S02]  /*ca60*/  LOP3.LUT R4, R0, 0xd9, R11, 0xfe, !PT ;  /* 0x000000d900047812 */ /* 0x000fc400078efe0b */
[----:B------:R-:W-:Y:S01]  /*ca70*/  FSEL R42, R42, -INF , !P5 ;  /* 0xff8000002a2a7808 */ /* 0x000fe20006800000 */
[----:B------:R-:W1:Y:S01]  /*ca80*/  MUFU.TANH R14, R10 ;  /* 0x0000000a000e7308 */ /* 0x000e620000002400 */
[C---:B------:R-:W-:Y:S02]  /*ca90*/  ISETP.GE.AND P4, PT, R4.reuse, R9, PT ;  /* 0x000000090400720c */ /* 0x040fe40003f86270 */
[----:B------:R-:W-:Y:S02]  /*caa0*/  ISETP.GE.AND P5, PT, R4, R8, PT ;  /* 0x000000080400720c */ /* 0x000fe40003fa6270 */
[----:B------:R-:W-:Y:S02]  /*cab0*/  LOP3.LUT R4, R0, 0xe1, R11, 0xfe, !PT ;  /* 0x000000e100047812 */ /* 0x000fe400078efe0b */
[----:B------:R-:W-:Y:S01]  /*cac0*/  FSEL R113, R37, -INF , !P1 ;  /* 0xff80000025717808 */ /* 0x000fe20004800000 */
[----:B------:R-:W3:Y:S01]  /*cad0*/  MUFU.TANH R10, R7 ;  /* 0x00000007000a7308 */ /* 0x000ee20000002400 */
[----:B--2---:R-:W-:-:S02]  /*cae0*/  FSEL R162, R30, -INF , !P2 ;  /* 0xff8000001ea27808 */ /* 0x004fc40005000000 */
[----:B------:R-:W-:Y:S02]  /*caf0*/  FSEL R32, R32, -INF , !P4 ;  /* 0xff80000020207808 */ /* 0x000fe40006000000 */
[CC--:B------:R-:W-:Y:S02]  /*cb00*/  ISETP.GE.AND P1, PT, R2.reuse, R9.reuse, PT ;  /* 0x000000090200720c */ /* 0x0c0fe40003f26270 */
[-C--:B------:R-:W-:Y:S01]  /*cb10*/  ISETP.GE.AND P3, PT, R2, R8.reuse, PT ;  /* 0x000000080200720c */ /* 0x080fe20003f66270 */
[----:B------:R2:W4:Y:S01]  /*cb20*/  MUFU.TANH R7, R5 ;  /* 0x0000000500077308 */ /* 0x0005220000002400 */
[C---:B------:R-:W-:Y:S02]  /*cb30*/  ISETP.GE.AND P2, PT, R4.reuse, R9, PT ;  /* 0x000000090400720c */ /* 0x040fe40003f46270 */
[----:B------:R-:W-:Y:S02]  /*cb40*/  ISETP.GE.AND P4, PT, R4, R8, PT ;  /* 0x000000080400720c */ /* 0x000fe40003f86270 */
[----:B------:R-:W-:-:S02]  /*cb50*/  LOP3.LUT R2, R0, 0xe8, R11, 0xfe, !PT ;  /* 0x000000e800027812 */ /* 0x000fc400078efe0b */
[----:B------:R-:W-:Y:S02]  /*cb60*/  LOP3.LUT R4, R0, 0xe9, R11, 0xfe, !PT ;  /* 0x000000e900047812 */ /* 0x000fe400078efe0b */
[----:B------:R-:W-:Y:S02]  /*cb70*/  FSEL R28, R28, -INF , !P1 ;  /* 0xff8000001c1c7808 */ /* 0x000fe40004800000 */
[----:B-----5:R-:W-:Y:S02]  /*cb80*/  FSEL R189, R23, -INF , !P3 ;  /* 0xff80000017bd7808 */ /* 0x020fe40005800000 */
[----:B------:R-:W-:Y:S02]  /*cb90*/  FSEL R25, R24, -INF , !P2 ;  /* 0xff80000018197808 */ /* 0x000fe40005000000 */
[-C--:B------:R-:W-:Y:S02]  /*cba0*/  ISETP.GE.AND P1, PT, R2, R8.reuse, PT ;  /* 0x000000080200720c */ /* 0x080fe40003f26270 */
[----:B------:R-:W-:Y:S01]  /*cbb0*/  ISETP.GE.AND P3, PT, R4, R9, PT ;  /* 0x000000090400720c */ /* 0x000fe20003f66270 */
[----:B--2---:R-:W-:Y:S01]  /*cbc0*/  FMUL.FTZ R5, R50, UR4 ;  /* 0x0000000432057c20 */ /* 0x004fe20008410000 */
[----:B------:R-:W-:-:S02]  /*cbd0*/  ISETP.GE.AND P2, PT, R4, R8, PT ;  /* 0x000000080400720c */ /* 0x000fc40003f46270 */
[----:B------:R-:W-:Y:S02]  /*cbe0*/  LOP3.LUT R4, R0, 0xf1, R11, 0xfe, !PT ;  /* 0x000000f100047812 */ /* 0x000fe400078efe0b */
[----:B------:R-:W-:Y:S01]  /*cbf0*/  FSEL R204, R16, -INF , !P1 ;  /* 0xff80000010cc7808 */ /* 0x000fe20004800000 */
[----:B------:R-:W2:Y:S01]  /*cc00*/  MUFU.TANH R5, R5 ;  /* 0x0000000500057308 */ /* 0x000ea20000002400 */
[-C--:B------:R-:W-:Y:S02]  /*cc10*/  ISETP.GE.AND P1, PT, R4, R9.reuse, PT ;  /* 0x000000090400720c */ /* 0x080fe40003f26270 */
        /* <DEDUP_REMOVED lines=13> */
[----:B-1----:R-:W-:Y:S02]  /*ccf0*/  FSEL R78, R14, -INF , !P4 ;  /* 0xff8000000e4e7808 */ /* 0x002fe40006000000 */
[----:B------:R-:W-:-:S02]  /*cd00*/  FSEL R207, R12, -INF , !P5 ;  /* 0xff8000000ccf7808 */ /* 0x000fc40006800000 */
[-C--:B------:R-:W-:Y:S02]  /*cd10*/  ISETP.GE.AND P3, PT, R4, R8.reuse, PT ;  /* 0x000000080400720c */ /* 0x080fe40003f66270 */
[C---:B------:R-:W-:Y:S02]  /*cd20*/  ISETP.GE.AND P2, PT, R2.reuse, R8, PT ;  /* 0x000000080200720c */ /* 0x040fe40003f46270 */
[-C--:B------:R-:W-:Y:S02]  /*cd30*/  ISETP.GE.AND P4, PT, R2, R9.reuse, PT ;  /* 0x000000090200720c */ /* 0x080fe40003f86270 */
[----:B------:R-:W-:Y:S02]  /*cd40*/  ISETP.GE.AND P5, PT, R11, R9, PT ;  /* 0x000000090b00720c */ /* 0x000fe40003fa6270 */
[----:B---3--:R-:W-:Y:S02]  /*cd50*/  FSEL R206, R10, -INF , !P3 ;  /* 0xff8000000ace7808 */ /* 0x008fe40005800000 */
[----:B----4-:R-:W-:-:S02]  /*cd60*/  FSEL R110, R7, -INF , !P4 ;  /* 0xff800000076e7808 */ /* 0x010fc40006000000 */
[----:B--2---:R-:W-:Y:S02]  /*cd70*/  FSEL R208, R5, -INF , !P2 ;  /* 0xff80000005d07808 */ /* 0x004fe40005000000 */
        /* <DEDUP_REMOVED lines=9> */
[----:B------:R-:W-:Y:S02]  /*ce10*/  LOP3.LUT R0, R0, R11, RZ, 0x3c, !PT ;  /* 0x0000000b00007212 */ /* 0x000fe400078e3cff */
        /* <DEDUP_REMOVED lines=21> */
[----:B------:R-:W-:Y:S02]  /*cf70*/  LOP3.LUT R5, R9, R11, RZ, 0x3c, !PT ;  /* 0x0000000b09057212 */ /* 0x000fe400078e3cff */
[----:B------:R-:W-:Y:S02]  /*cf80*/  ISETP.GE.U32.AND P5, PT, R6, R10, PT ;  /* 0x0000000a0600720c */ /* 0x000fe40003fa6070 */
[----:B------:R-:W-:-:S02]  /*cf90*/  ISETP.GE.AND P2, PT, R5, RZ, PT ;  /* 0x000000ff0500720c */ /* 0x000fc40003f46270 */
[----:B------:R-:W-:Y:S02]  /*cfa0*/  ISETP.GE.AND P3, PT, R0, RZ, PT ;  /* 0x000000ff0000720c */ /* 0x000fe40003f66270 */
[----:B------:R-:W-:-:S03]  /*cfb0*/  LOP3.LUT R0, RZ, R11, RZ, 0x33, !PT ;  /* 0x0000000bff007212 */ /* 0x000fc600078e33ff */
[----:B------:R-:W-:Y:S01]  /*cfc0*/  @P4 VIADD R2, R2, 0x1 ;  /* 0x0000000102024836 */ /* 0x000fe20000000000 */
[----:B------:R-:W-:-:S03]  /*cfd0*/  ISETP.NE.AND P4, PT, R11, RZ, PT ;  /* 0x000000ff0b00720c */ /* 0x000fc60003f85270 */
[----:B------:R-:W-:Y:S02]  /*cfe0*/  @P5 IADD3 R4, R4, 0x1, RZ ;  /* 0x0000000104045810 */ /* 0x000fe40007ffe0ff */
[----:B------:R-:W-:Y:S02]  /*cff0*/  @!P2 IMAD.MOV R2, RZ, RZ, -R2 ;  /* 0x000000ffff02a224 */ /* 0x000fe400078e0a02 */
[----:B------:R-:W-:-:S03]  /*d000*/  @!P3 IADD3 R4, -R4, RZ, RZ ;  /* 0x000000ff0404b210 */ /* 0x000fc60007ffe1ff */
[C---:B------:R-:W-:Y:S02]  /*d010*/  SEL R2, R0.reuse, R2, !P4 ;  /* 0x0000000200027207 */ /* 0x040fe40006000000 */
[----:B------:R-:W-:-:S03]  /*d020*/  SEL R4, R0, R4, !P4 ;  /* 0x0000000400047207 */ /* 0x000fc60006000000 */
[----:B------:R-:W-:-:S04]  /*d030*/  IMAD.WIDE R8, R2, 0x4, R234 ;  /* 0x0000000402087825 */ /* 0x000fc800078e02ea */
[C---:B------:R-:W-:Y:S02]  /*d040*/  IMAD.WIDE R6, R4.reuse, 0x4, R234 ;  /* 0x0000000404067825 */ /* 0x040fe400078e02ea */
[----:B------:R-:W2:Y:S04]  /*d050*/  LDG.E R8, desc[UR10][R8.64] ;  /* 0x0000000a08087981 */ /* 0x000ea8000c1e1900 */
[----:B------:R-:W2:Y:S01]  /*d060*/  LDG.E R6, desc[UR10][R6.64] ;  /* 0x0000000a06067981 */ /* 0x000ea2000c1e1900 */
[----:B------:R-:W-:-:S04]  /*d070*/  IMAD.IADD R0, R4, 0x1, -R2 ;  /* 0x0000000104007824 */ /* 0x000fc800078e0a02 */
[----:B------:R-:W-:-:S04]  /*d080*/  IMAD R0, R0, R11, -0x100 ;  /* 0xffffff0000007424 */ /* 0x000fc800078e020b */
[----:B------:R-:W-:Y:S01]  /*d090*/  IMAD.WIDE.U32 R4, R0, R54, RZ ;  /* 0x0000003600047225 */ /* 0x000fe200078e00ff */
[----:B------:R-:W-:-:S05]  /*d0a0*/  SHF.R.S32.HI R2, RZ, 0x1f, R0 ;  /* 0x0000001fff027819 */ /* 0x000fca0000011400 */
[----:B------:R-:W-:-:S04]  /*d0b0*/  IMAD R2, R2, R54, RZ ;  /* 0x0000003602027224 */ /* 0x000fc800078e02ff */
[----:B------:R-:W-:-:S04]  /*d0c0*/  IMAD R0, R0, R55, R2 ;  /* 0x0000003700007224 */ /* 0x000fc800078e0202 */
        /* <DEDUP_REMOVED lines=9> */
.L_x_1238:
[----:B------:R-:W-:-:S04]  /*d160*/  LEA R0, -R54, RZ, 0x8 ;  /* 0x000000ff36007211 */ /* 0x000fc800078e41ff */
[----:B------:R-:W-:-:S07]  /*d170*/  SHF.R.S32.HI R2, RZ, 0x1f, R0 ;  /* 0x0000001fff027819 */ /* 0x000fce0000011400 */
.L_x_1239:
[----:B------:R-:W-:Y:S01]  /*d180*/  @!P0 IMAD.MOV.U32 R4, RZ, RZ, R75 ;  /* 0x000000ffff048224 */ /* 0x000fe200078e004b */
[----:B------:R-:W-:Y:S01]  /*d190*/  @!P0 LEA R9, P4, R54, R75, 0x5 ;  /* 0x0000004b36098211 */ /* 0x000fe200078828ff */
[----:B------:R-:W-:Y:S01]  /*d1a0*/  @!P0 IMAD.MOV.U32 R5, RZ, RZ, R74 ;  /* 0x000000ffff058224 */ /* 0x000fe200078e004a */
[----:B------:R-:W-:Y:S01]  /*d1b0*/  ULDC.64 UR4, c[0x0][0x218] ;  /* 0x0000860000047ab9 */ /* 0x000fe20000000a00 */
[C---:B------:R-:W-:Y:S01]  /*d1c0*/  @!P0 IMAD R8, R55.reuse, 0x60, RZ ;  /* 0x0000006037088824 */ /* 0x040fe200078e02ff */
[----:B------:R-:W-:Y:S01]  /*d1d0*/  @!P0 LEA R14, P5, R0, R185, 0x1 ;  /* 0x000000b9000e8211 */ /* 0x000fe200078a08ff */
[----:B------:R-:W-:Y:S01]  /*d1e0*/  @!P0 IMAD.WIDE.U32 R6, R54, 0x60, R4 ;  /* 0x0000006036068825 */ /* 0x000fe200078e0004 */
[----:B------:R1:W-:Y:S01]  /*d1f0*/  @P0 STS [R184+0x1000], RZ ;  /* 0x001000ffb8000388 */ /* 0x0003e20000000800 */
[----:B------:R-:W-:Y:S01]  /*d200*/  BSSY B0, `(.L_x_1240) ;  /* 0x0000057000007945 */ /* 0x000fe20003800000 */
[----:B------:R-:W-:Y:S01]  /*d210*/  @!P0 LEA.HI.X R15, R0, R188, R2, 0x1, P5 ;  /* 0x000000bc000f8211 */ /* 0x000fe200028f0c02 */
[----:B------:R-:W-:Y:S01]  /*d220*/  @!P0 IMAD.WIDE.U32 R4, R54, 0xa0, R4 ;  /* 0x000000a036048825 */ /* 0x000fe200078e0004 */
[C---:B------:R-:W-:Y:S01]  /*d230*/  @!P0 IADD3 R11, P3, R0.reuse, R6, RZ ;  /* 0x00000006000b8210 */ /* 0x040fe20007f7e0ff */
[----:B------:R1:W-:Y:S02]  /*d240*/  @P0 STS [R184+0x1004], RZ ;  /* 0x001004ffb8000388 */ /* 0x0003e40000000800 */
[----:B------:R-:W-:Y:S01]  /*d250*/  @!P0 IMAD R6, R55, 0xa0, RZ ;  /* 0x000000a037068824 */ /* 0x000fe200078e02ff */
[----:B------:R-:W-:Y:S01]  /*d260*/  @!P0 IADD3 R19, P2, R0, R4, RZ ;  /* 0x0000000400138210 */ /* 0x000fe20007f5e0ff */
[----:B------:R-:W-:Y:S01]  /*d270*/  @!P0 IMAD.MOV.U32 R4, RZ, RZ, R75 ;  /* 0x000000ffff048224 */ /* 0x000fe200078e004b */
[C---:B------:R-:W-:Y:S01]  /*d280*/  @!P0 IADD3.X R22, R2.reuse, R8, R7, P3, !PT ;  /* 0x0000000802168210 */ /* 0x040fe20001ffe407 */
[----:B------:R1:W-:Y:S01]  /*d290*/  @P0 STS.64 [R184+0x1008], RZ ;  /* 0x001008ffb8000388 */ /* 0x0003e20000000a00 */
[----:B------:R-:W-:Y:S01]  /*d2a0*/  @!P0 IADD3.X R21, R2, R6, R5, P2, !PT ;  /* 0x0000000602158210 */ /* 0x000fe200017fe405 */
[----:B------:R-:W-:Y:S01]  /*d2b0*/  @!P0 IMAD.MOV.U32 R5, RZ, RZ, R74 ;  /* 0x000000ffff058224 */ /* 0x000fe200078e004a */
[C---:B------:R-:W-:Y:S01]  /*d2c0*/  @!P0 LEA.HI.X R8, R54.reuse, R74, R55, 0x5, P4 ;  /* 0x0000004a36088211 */ /* 0x040fe200020f2c37 */
[----:B------:R-:W-:Y:S01]  /*d2d0*/  @!PT LDS RZ, [RZ] ;  /* 0x00000000fffff984 */ /* 0x000fe20000000800 */
[----:B------:R-:W-:Y:S01]  /*d2e0*/  @!PT LDS RZ, [RZ] ;  /* 0x00000000fffff984 */ /* 0x000fe20000000800 */
[----:B------:R-:W-:Y:S01]  /*d2f0*/  @!PT LDS RZ, [RZ] ;  /* 0x00000000fffff984 */ /* 0x000fe20000000800 */
[----:B------:R1:W-:Y:S01]  /*d300*/  @!P0 LDGSTS.E.BYPASS.LTC128B.128 [R184+0x1000], desc[UR10][R14.64] ;  /* 0x010000000eb88fae */ /* 0x0003e2000b901d4a */
[CC--:B------:R-:W-:Y:S01]  /*d310*/  @!P0 LEA R7, P3, R54.reuse, R75.reuse, 0x6 ;  /* 0x0000004b36078211 */ /* 0x0c0fe200078630ff */
[C---:B------:R-:W-:Y:S01]  /*d320*/  @!P0 IMAD.WIDE.U32 R4, R54.reuse, 0xc0, R4 ;  /* 0x000000c036048825 */ /* 0x040fe200078e0004 */
[----:B------:R-:W-:Y:S01]  /*d330*/  @!P0 LEA R12, P2, R54, R75, 0x7 ;  /* 0x0000004b360c8211 */ /* 0x000fe200078438ff */
[----:B------:R1:W-:Y:S01]  /*d340*/  @P0 STS.128 [R184+0x1800], RZ ;  /* 0x001800ffb8000388 */ /* 0x0003e20000000c00 */
[----:B------:R-:W-:-:S02]  /*d350*/  @!P0 IADD3 R6, P4, R0, R9, RZ ;  /* 0x0000000900068210 */ /* 0x000fc40007f9e0ff */
[CCC-:B------:R-:W-:Y:S02]  /*d360*/  @!P0 LEA.HI.X R13, R54.reuse, R74.reuse, R55.reuse, 0x6, P3 ;  /* 0x0000004a360d8211 */ /* 0x1c0fe400018f3437 */
[----:B------:R-:W-:Y:S01]  /*d370*/  @!P0 LEA.HI.X R10, R54, R74, R55, 0x7, P2 ;  /* 0x0000004a360a8211 */ /* 0x000fe200010f3c37 */
[----:B------:R-:W-:Y:S01]  /*d380*/  @!P0 IMAD.X R8, R2, 0x1, R8, P4 ;  /* 0x0000000102088824 */ /* 0x000fe200020e0608 */
[C---:B------:R-:W-:Y:S02]  /*d390*/  @!P0 IADD3 R7, P3, R0.reuse, R7, RZ ;  /* 0x0000000700078210 */ /* 0x040fe40007f7e0ff */
[----:B------:R-:W-:Y:S02]  /*d3a0*/  @!P0 IADD3 R9, P2, R0, R12, RZ ;  /* 0x0000000c00098210 */ /* 0x000fe40007f5e0ff */
[----:B------:R-:W-:Y:S01]  /*d3b0*/  @!P0 LEA R16, P4, R6, UR4, 0x1 ;  /* 0x0000000406108c11 */ /* 0x000fe2000f8808ff */
[C---:B------:R-:W-:Y:S02]  /*d3c0*/  @!P0 IMAD.X R13, R2.reuse, 0x1, R13, P3 ;  /* 0x00000001020d8824 */ /* 0x040fe400018e060d */
[----:B------:R-:W-:Y:S01]  /*d3d0*/  @!P0 IMAD.X R10, R2, 0x1, R10, P2 ;  /* 0x00000001020a8824 */ /* 0x000fe200010e060a */
[----:B------:R-:W-:Y:S01]  /*d3e0*/  @!P0 LEA.HI.X R17, R6, UR5, R8, 0x1, P4 ;  /* 0x0000000506118c11 */ /* 0x000fe2000a0f0c08 */
[----:B------:R-:W-:Y:S01]  /*d3f0*/  @!P0 IMAD R6, R55, 0xc0, RZ ;  /* 0x000000c037068824 */ /* 0x000fe200078e02ff */
[----:B------:R-:W-:-:S02]  /*d400*/  @!P0 LEA R12, P4, R7, UR4, 0x1 ;  /* 0x00000004070c8c11 */ /* 0x000fc4000f8808ff */
[----:B------:R-:W-:Y:S01]  /*d410*/  @!P0 LEA R8, P3, R9, UR4, 0x1 ;  /* 0x0000000409088c11 */ /* 0x000fe2000f8608ff */
[----:B------:R-:W-:Y:S01]  /*d420*/  @!PT LDS RZ, [RZ] ;  /* 0x00000000fffff984 */ /* 0x000fe20000000800 */
[----:B------:R-:W-:Y:S01]  /*d430*/  @!PT LDS RZ, [RZ] ;  /* 0x00000000fffff984 */ /* 0x000fe20000000800 */
[----:B------:R-:W-:Y:S01]  /*d440*/  @!PT LDS RZ, [RZ] ;  /* 0x00000000fffff984 */ /* 0x000fe20000000800 */
[----:B------:R1:W-:Y:S01]  /*d450*/  @!P0 LDGSTS.E.BYPASS.LTC128B.128 [R184+0x1800], desc[UR10][R16.64] ;  /* 0x0180000010b88fae */ /* 0x0003e2000b901d4a */
[----:B------:R-:W-:Y:S02]  /*d460*/  @!P0 IADD3 R18, P2, R0, R4, RZ ;  /* 0x0000000400128210 */ /* 0x000fe40007f5e0ff */
[----:B------:R-:W-:Y:S01]  /*d470*/  @!P0 LEA.HI.X R13, R7, UR5, R13, 0x1, P4 ;  /* 0x00000005070d8c11 */ /* 0x000fe2000a0f0c0d */
[----:B------:R1:W-:Y:S01]  /*d480*/  @P0 STS.128 [R184+0x2000], RZ ;  /* 0x002000ffb8000388 */ /* 0x0003e20000000c00 */
[----:B------:R-:W-:Y:S02]  /*d490*/  @!P0 LEA.HI.X R9, R9, UR5, R10, 0x1, P3 ;  /* 0x0000000509098c11 */ /* 0x000fe400098f0c0a */
[----:B------:R-:W-:Y:S01]  /*d4a0*/  @!P0 LEA R10, P4, R11, UR4, 0x1 ;  /* 0x000000040b0a8c11 */ /* 0x000fe2000f8808ff */
[----:B------:R-:W-:Y:S01]  /*d4b0*/  @!PT LDS RZ, [RZ] ;  /* 0x00000000fffff984 */ /* 0x000fe20000000800 */
[----:B------:R-:W-:Y:S01]  /*d4c0*/  @!PT LDS RZ, [RZ] ;  /* 0x00000000fffff984 */ /* 0x000fe20000000800 */
[----:B------:R-:W-:Y:S01]  /*d4d0*/  @!PT LDS RZ, [RZ] ;  /* 0x00000000fffff984 */ /* 0x000fe20000000800 */
[----:B------:R1:W-:Y:S01]  /*d4e0*/  @!P0 LDGSTS.E.BYPASS.LTC128B.128 [R184+0x2000], desc[UR10][R12.64] ;  /* 0x020000000cb88fae */ /* 0x0003e2000b901d4a */
[----:B------:R-:W-:-:S02]  /*d4f0*/  @!P0 IADD3.X R5, R2, R6, R5, P2, !PT ;  /* 0x0000000602058210 */ /* 0x000fc400017fe405 */
[----:B------:R-:W-:Y:S01]  /*d500*/  @!P0 LEA R6, P3, R19, UR4, 0x1 ;  /* 0x0000000413068c11 */ /* 0x000fe2000f8608ff */
[----:B------:R1:W-:Y:S01]  /*d510*/  @P0 STS.128 [R184+0x2800], RZ ;  /* 0x002800ffb8000388 */ /* 0x0003e20000000c00 */
[----:B------:R-:W-:Y:S02]  /*d520*/  @!P0 LEA.HI.X R11, R11, UR5, R22, 0x1, P4 ;  /* 0x000000050b0b8c11 */ /* 0x000fe4000a0f0c16 */
[C---:B------:R-:W-:Y:S02]  /*d530*/  @!P0 LEA R4, P2, R18.reuse, UR4, 0x1 ;  /* 0x0000000412048c11 */ /* 0x040fe4000f8408ff */
[----:B------:R-:W-:Y:S01]  /*d540*/  @!P0 LEA.HI.X R7, R19, UR5, R21, 0x1, P3 ;  /* 0x0000000513078c11 */ /* 0x000fe200098f0c15 */
[----:B------:R-:W-:Y:S01]  /*d550*/  @!PT LDS RZ, [RZ] ;  /* 0x00000000fffff984 */ /* 0x000fe20000000800 */
[----:B------:R-:W-:Y:S01]  /*d560*/  @!PT LDS RZ, [RZ] ;  /* 0x00000000fffff984 */ /* 0x000fe20000000800 */
[----:B------:R-:W-:Y:S01]  /*d570*/  @!PT LDS RZ, [RZ] ;  /* 0x00000000fffff984 */ /* 0x000fe20000000800 */
[----:B------:R1:W-:Y:S01]  /*d580*/  @!P0 LDGSTS.E.BYPASS.LTC128B.128 [R184+0x2800], desc[UR10][R10.64] ;  /* 0x028000000ab88fae */ /* 0x0003e2000b901d4a */
[----:B------:R-:W-:-:S03]  /*d590*/  @!P0 LEA.HI.X R5, R18, UR5, R5, 0x1, P2 ;  /* 0x0000000512058c11 */ /* 0x000fc600090f0c05 */
        /* <DEDUP_REMOVED lines=29> */
.L_x_1241:
[----:B------:R-:W-:Y:S05]  /*d770*/  BSYNC B0 ;  /* 0x0000000000007941 */ /* 0x000fea0003800000 */
.L_x_1240:
[----:B------:R-:W0:Y:S01]  /*d780*/  LDGDEPBAR ;  /* 0x00000000000079af */ /* 0x000e220000000000 */
[----:B------:R-:W-:-:S04]  /*d790*/  LEA R185, P0, R0, R185, 0x1 ;  /* 0x000000b900b97211 */ /* 0x000fc800078008ff */
[----:B------:R-:W-:-:S09]  /*d7a0*/  LEA.HI.X R188, R0, R188, R2, 0x1, P0 ;  /* 0x000000bc00bc7211 */ /* 0x000fd200000f0c02 */
.L_x_1237:
[----:B------:R-:W-:Y:S01]  /*d7b0*/  FMNMX.FTZ R0, R20, R100, !PT ;  /* 0x0000006414007209 */ /* 0x000fe20007810000 */
[----:B------:R-:W-:Y:S01]  /*d7c0*/  ULDC UR4, c[0x0][0x2ec] ;  /* 0x0000bb0000047ab9 */ /* 0x000fe20000000800 */
[----:B-12---:R-:W-:Y:S01]  /*d7d0*/  FMNMX.FTZ R4, R3, R129, !PT ;  /* 0x0000008103047209 */ /* 0x006fe20007810000 */
        /* <DEDUP_REMOVED lines=219> */
[----:B-1----:R-:W-:-:S04]  /*e590*/  FMUL.FTZ R0, R64, UR4 ;  /* 0x0000000440007c20 */ /* 0x002fc80008410000 */
[----:B------:R1:W3:Y:S01]  /*e5a0*/  MUFU.EX2 R55, R3 ;  /* 0x0000000300377308 */ /* 0x0002e20000000800 */
[----:B------:R-:W-:Y:S01]  /*e5b0*/  FSEL R0, R0, RZ, P0 ;  /* 0x000000ff00007208 */ /* 0x000fe20000000000 */
[----:B--2---:R-:W-:-:S06]  /*e5c0*/  FFMA.FTZ R4, R68, UR4, -R2 ;  /* 0x0000000444047c23 */ /* 0x004fcc0008010802 */
[----:B------:R2:W-:Y:S01]  /*e5d0*/  MUFU.EX2 R244, R4 ;  /* 0x0000000400f47308 */ /* 0x0005e20000000800 */
[----:B-1----:R-:W-:Y:S01]  /*e5e0*/  FFMA.FTZ R3, R121, UR4, -R0 ;  /* 0x0000000479037c23 */ /* 0x002fe20008010800 */
[-C--:B---3--:R-:W-:Y:S01]  /*e5f0*/  FMUL.FTZ R138, R138, R55.reuse ;  /* 0x000000378a8a7220 */ /* 0x088fe20000410000 */
[-C--:B------:R-:W-:Y:S01]  /*e600*/  FMUL.FTZ R139, R139, R55.reuse ;  /* 0x000000378b8b7220 */ /* 0x080fe20000410000 */
[-C--:B------:R-:W-:Y:S01]  /*e610*/  FMUL.FTZ R146, R146, R55.reuse ;  /* 0x0000003792927220 */ /* 0x080fe20000410000 */
[-C--:B------:R-:W-:Y:S01]  /*e620*/  FMUL.FTZ R147, R147, R55.reuse ;  /* 0x0000003793937220 */ /* 0x080fe20000410000 */
[-C--:B------:R-:W-:Y:S01]  /*e630*/  FMUL.FTZ R142, R142, R55.reuse ;  /* 0x000000378e8e7220 */ /* 0x080fe20000410000 */
[-C--:B------:R-:W-:Y:S01]  /*e640*/  FMUL.FTZ R143, R143, R55.reuse ;  /* 0x000000378f8f7220 */ /* 0x080fe20000410000 */
[-C--:B------:R-:W-:Y:S01]  /*e650*/  FMUL.FTZ R150, R150, R55.reuse ;  /* 0x0000003796967220 */ /* 0x080fe20000410000 */
[----:B------:R-:W-:Y:S01]  /*e660*/  FMUL.FTZ R151, R151, R55 ;  /* 0x0000003797977220 */ /* 0x000fe20000410000 */
        /* <DEDUP_REMOVED lines=35> */
[----:B------:R1:W2:Y:S02]  /*e8a0*/  MUFU.EX2 R8, R4 ;  /* 0x0000000400087308 */ /* 0x0002a40000000800 */
[----:B-1----:R-:W-:Y:S01]  /*e8b0*/  FFMA.FTZ R4, R31, UR4, -R2 ;  /* 0x000000041f047c23 */ /* 0x002fe20008010802 */
[----:B--2---:R-:W-:Y:S01]  /*e8c0*/  MOV R121, R8 ;  /* 0x0000000800797202 */ /* 0x004fe20000000f00 */
[----:B------:R-:W-:Y:S01]  /*e8d0*/  LDSM.16.MT88.4 R28, [R135+0x5400] ;  /* 0x00540000871c783b */ /* 0x000fe20000004200 */
[----:B------:R-:W-:-:S03]  /*e8e0*/  F2FP.BF16.F32.PACK_AB R8, R210, R60 ;  /* 0x0000003cd208723e */ /* 0x000fc600000010ff */
        /* <DEDUP_REMOVED lines=15> */
[----:B------:R1:W2:Y:S02]  /*e9e0*/  MUFU.EX2 R50, R4 ;  /* 0x0000000400327308 */ /* 0x0002a40000000800 */
[----:B-1----:R-:W-:Y:S01]  /*e9f0*/  FFMA.FTZ R4, R129, UR4, -R0 ;  /* 0x0000000481047c23 */ /* 0x002fe20008010800 */
[----:B--2---:R-:W-:-:S05]  /*ea00*/  MOV R129, R50 ;  /* 0x0000003200817202 */ /* 0x004fca0000000f00 */
[----:B------:R1:W-:Y:S02]  /*ea10*/  MUFU.EX2 R66, R4 ;  /* 0x0000000400427308 */ /* 0x0003e40000000800 */
[--C-:B-1----:R-:W-:Y:S01]  /*ea20*/  FFMA.FTZ R4, R152, UR4, -R0.reuse ;  /* 0x0000000498047c23 */ /* 0x102fe20008010800 */
[----:B------:R-:W-:Y:S02]  /*ea30*/  MOV R152, R44 ;  /* 0x0000002c00987202 */ /* 0x000fe40000000f00 */
[----:B------:R-:W-:Y:S03]  /*ea40*/  LDSM.16.MT88.4 R44, [R135+0x6000] ;  /* 0x00600000872c783b */ /* 0x000fe60000004200 */
[----:B------:R1:W-:Y:S02]  /*ea50*/  MUFU.EX2 R80, R4 ;  /* 0x0000000400507308 */ /* 0x0003e40000000800 */
[----:B-1----:R-:W-:Y:S01]  /*ea60*/  FFMA.FTZ R4, R132, UR4, -R0 ;  /* 0x0000000484047c23 */ /* 0x002fe20008010800 */
[----:B------:R-:W-:-:S02]  /*ea70*/  MOV R132, R48 ;  /* 0x0000003000847202 */ /* 0x000fc40000000f00 */
[----:B------:R-:W-:Y:S03]  /*ea80*/  LDSM.16.MT88.4 R48, [R135+0x6800] ;  /* 0x006800008730783b */ /* 0x000fe60000004200 */
[----:B------:R1:W-:Y:S02]  /*ea90*/  MUFU.EX2 R81, R4 ;  /* 0x0000000400517308 */ /* 0x0003e40000000800 */
[----:B-1----:R-:W-:Y:S01]  /*eaa0*/  FFMA.FTZ R4, R131, UR4, -R0 ;  /* 0x0000000483047c23 */ /* 0x002fe20008010800 */
[----:B------:R-:W-:-:S05]  /*eab0*/  MOV R131, R15 ;  /* 0x0000000f00837202 */ /* 0x000fca0000000f00 */
[----:B------:R1:W-:Y:S02]  /*eac0*/  MUFU.EX2 R82, R4 ;  /* 0x0000000400527308 */ /* 0x0003e40000000800 */
[----:B-1----:R-:W-:Y:S01]  /*ead0*/  FFMA.FTZ R4, R130, UR4, -R0 ;  /* 0x0000000482047c23 */ /* 0x002fe20008010800 */
[----:B------:R-:W-:-:S05]  /*eae0*/  MOV R130, R14 ;  /* 0x0000000e00827202 */ /* 0x000fca0000000f00 */
[----:B------:R1:W-:Y:S02]  /*eaf0*/  MUFU.EX2 R85, R4 ;  /* 0x0000000400557308 */ /* 0x0003e40000000800 */
[----:B-1----:R-:W-:Y:S01]  /*eb00*/  FFMA.FTZ R4, R126, UR4, -R0 ;  /* 0x000000047e047c23 */ /* 0x002fe20008010800 */
[----:B------:R-:W-:-:S05]  /*eb10*/  MOV R126, R13 ;  /* 0x0000000d007e7202 */ /* 0x000fca0000000f00 */
[----:B------:R1:W2:Y:S02]  /*eb20*/  MUFU.EX2 R89, R4 ;  /* 0x0000000400597308 */ /* 0x0002a40000000800 */
[--C-:B-1----:R-:W-:Y:S01]  /*eb30*/  FFMA.FTZ R4, R125, UR4, -R0.reuse ;  /* 0x000000047d047c23 */ /* 0x102fe20008010800 */
[----:B------:R-:W-:Y:S02]  /*eb40*/  MOV R125, R12 ;  /* 0x0000000c007d7202 */ /* 0x000fe40000000f00 */
[----:B------:R-:W1:Y:S03]  /*eb50*/  LDSM.16.MT88.4 R12, [R135+0x5000] ;  /* 0x00500000870c783b */ /* 0x000e660000004200 */
[----:B------:R3:W-:Y:S01]  /*eb60*/  MUFU.EX2 R92, R4 ;  /* 0x00000004005c7308 */ /* 0x0007e20000000800 */
[----:B--2---:R-:W-:Y:S01]  /*eb70*/  F2FP.BF16.F32.PACK_AB R5, R89, R85 ;  /* 0x000000555905723e */ /* 0x004fe200000010ff */
[----:B---3--:R-:W-:Y:S01]  /*eb80*/  FFMA.FTZ R4, R124, UR4, -R0 ;  /* 0x000000047c047c23 */ /* 0x008fe20008010800 */
[----:B------:R-:W-:-:S02]  /*eb90*/  MOV R124, R11 ;  /* 0x0000000b007c7202 */ /* 0x000fc40000000f00 */
[----:B------:R-:W-:-:S03]  /*eba0*/  F2FP.BF16.F32.PACK_AB R11, R82, R81 ;  /* 0x00000051520b723e */ /* 0x000fc600000010ff */
[----:B------:R2:W3:Y:S02]  /*ebb0*/  MUFU.EX2 R94, R4 ;  /* 0x00000004005e7308 */ /* 0x0004e40000000800 */
[----:B--2---:R-:W-:Y:S01]  /*ebc0*/  FFMA.FTZ R4, R123, UR4, -R0 ;  /* 0x000000047b047c23 */ /* 0x004fe20008010800 */
[----:B------:R-:W-:Y:S02]  /*ebd0*/  MOV R123, R10 ;  /* 0x0000000a007b7202 */ /* 0x000fe40000000f00 */
[----:B------:R-:W-:-:S03]  /*ebe0*/  F2FP.BF16.F32.PACK_AB R10, R213, R212 ;  /* 0x000000d4d50a723e */ /* 0x000fc600000010ff */
[----:B------:R2:W-:Y:S02]  /*ebf0*/  MUFU.EX2 R98, R4 ;  /* 0x0000000400627308 */ /* 0x0005e40000000800 */
[----:B--2---:R-:W-:-:S06]  /*ec00*/  FFMA.FTZ R4, R122, UR4, -R0 ;  /* 0x000000047a047c23 */ /* 0x004fcc0008010800 */
[----:B------:R2:W4:Y:S02]  /*ec10*/  MUFU.EX2 R100, R4 ;  /* 0x0000000400647308 */ /* 0x0005240000000800 */
[----:B--2---:R-:W-:Y:S01]  /*ec20*/  FFMA.FTZ R4, R158, UR4, -R0 ;  /* 0x000000049e047c23 */ /* 0x004fe20008010800 */
[----:B------:R-:W-:Y:S02]  /*ec30*/  MOV R158, R9 ;  /* 0x00000009009e7202 */ /* 0x000fe40000000f00 */
[----:B------:R-:W-:-:S03]  /*ec40*/  F2FP.BF16.F32.PACK_AB R9, R80, R66 ;  /* 0x000000425009723e */ /* 0x000fc600000010ff */
[----:B------:R2:W-:Y:S04]  /*ec50*/  MUFU.EX2 R101, R4 ;  /* 0x0000000400657308 */ /* 0x0005e80000000800 */
[C---:B-1----:R-:W-:Y:S06]  /*ec60*/  HMMA.16816.F32.BF16 R20, R8.reuse, R12, R136 ;  /* 0x0000000c0814723c */ /* 0x042fec0000041888 */
[----:B------:R-:W-:Y:S01]  /*ec70*/  HMMA.16816.F32.BF16 R24, R8, R14, R144 ;  /* 0x0000000e0818723c */ /* 0x000fe20000041890 */
[----:B------:R-:W-:Y:S01]  /*ec80*/  MOV R136, R7 ;  /* 0x0000000700887202 */ /* 0x000fe20000000f00 */
[----:B------:R-:W-:Y:S01]  /*ec90*/  LDSM.16.MT88.4 R144, [R135+0x7c00] ;  /* 0x007c00008790783b */ /* 0x000fe20000004200 */
[----:B---3--:R-:W-:Y:S01]  /*eca0*/  F2FP.BF16.F32.PACK_AB R7, R94, R92 ;  /* 0x0000005c5e07723e */ /* 0x008fe200000010ff */
[----:B--2---:R-:W-:-:S02]  /*ecb0*/  FFMA.FTZ R4, R117, UR4, -R0 ;  /* 0x0000000475047c23 */ /* 0x004fc40008010800 */
[----:B------:R-:W-:Y:S01]  /*ecc0*/  HMMA.16816.F32.BF16 R140, R8, R16, R140 ;  /* 0x00000010088c723c */ /* 0x000fe2000004188c */
[----:B------:R-:W-:Y:S01]  /*ecd0*/  MOV R137, R99 ;  /* 0x0000006300897202 */ /* 0x000fe20000000f00 */
[----:B------:R1:W2:Y:S01]  /*ece0*/  MUFU.EX2 R117, R4 ;  /* 0x0000000400757308 */ /* 0x0002a20000000800 */
[----:B------:R-:W-:-:S03]  /*ecf0*/  MOV R138, R96 ;  /* 0x00000060008a7202 */ /* 0x000fc60000000f00 */
[----:B------:R-:W-:Y:S01]  /*ed00*/  HMMA.16816.F32.BF16 R12, R8, R18, R148 ;  /* 0x00000012080c723c */ /* 0x000fe20000041894 */
[----:B------:R-:W-:Y:S01]  /*ed10*/  LDSM.16.MT88.4 R16, [R164+0x5800] ;  /* 0x00580000a410783b */ /* 0x000fe20000004200 */
[----:B------:R-:W-:-:S05]  /*ed20*/  MOV R139, R95 ;  /* 0x0000005f008b7202 */ /* 0x000fca0000000f00 */
[----:B------:R-:W-:Y:S02]  /*ed30*/  MOV R151, R97 ;  /* 0x0000006100977202 */ /* 0x000fe40000000f00 */
[----:B------:R-:W-:Y:S02]  /*ed40*/  F2FP.BF16.F32.PACK_AB R8, R219, R218 ;  /* 0x000000dadb08723e */ /* 0x000fe400000010ff */
[----:B----4-:R-:W-:Y:S02]  /*ed50*/  F2FP.BF16.F32.PACK_AB R9, R100, R98 ;  /* 0x000000626409723e */ /* 0x010fe400000010ff */
[----:B------:R-:W-:Y:S01]  /*ed60*/  F2FP.BF16.F32.PACK_AB R10, R221, R220 ;  /* 0x000000dcdd0a723e */ /* 0x000fe200000010ff */
[----:B-1----:R-:W-:Y:S01]  /*ed70*/  FFMA.FTZ R4, R115, UR4, -R0 ;  /* 0x0000000473047c23 */ /* 0x002fe20008010800 */
[----:B--2---:R-:W-:Y:S01]  /*ed80*/  F2FP.BF16.F32.PACK_AB R11, R117, R101 ;  /* 0x00000065750b723e */ /* 0x004fe200000010ff */
[----:B------:R1:W-:Y:S01]  /*ed90*/  MUFU.EX2 R115, R3 ;  /* 0x0000000300737308 */ /* 0x0003e20000000800 */
[----:B------:R-:W-:-:S02]  /*eda0*/  MOV R150, R75 ;  /* 0x0000004b00967202 */ /* 0x000fc40000000f00 */
[----:B------:R-:W-:Y:S02]  /*edb0*/  MOV R148, R57 ;  /* 0x0000003900947202 */ /* 0x000fe40000000f00 */
[----:B------:R-:W-:-:S03]  /*edc0*/  MOV R149, R74 ;  /* 0x0000004a00957202 */ /* 0x000fc60000000f00 */
[----:B------:R2:W-:Y:S01]  /*edd0*/  MUFU.EX2 R122, R4 ;  /* 0x00000004007a7308 */ /* 0x0005e20000000800 */
[----:B-1----:R-:W-:-:S07]  /*ede0*/  FFMA.FTZ R3, R119, UR4, -R0 ;  /* 0x0000000477037c23 */ /* 0x002fce0008010800 */
[----:B------:R1:W-:Y:S01]  /*edf0*/  MUFU.EX2 R119, R3 ;  /* 0x0000000300777308 */ /* 0x0003e20000000800 */
[----:B--2---:R-:W-:-:S07]  /*ee00*/  FFMA.FTZ R4, R116, UR4, -R0 ;  /* 0x0000000474047c23 */ /* 0x004fce0008010800 */
[----:B------:R2:W3:Y:S01]  /*ee10*/  MUFU.EX2 R116, R4 ;  /* 0x0000000400747308 */ /* 0x0004e20000000800 */
[--C-:B-1----:R-:W-:Y:S01]  /*ee20*/  FFMA.FTZ R3, R128, UR4, -R0.reuse ;  /* 0x0000000480037c23 */ /* 0x102fe20008010800 */
[----:B------:R-:W-:Y:S02]  /*ee30*/  MOV R128, R40 ;  /* 0x0000002800807202 */ /* 0x000fe40000000f00 */
[----:B------:R-:W1:Y:S04]  /*ee40*/  LDSM.16.MT88.4 R40, [R135+0x5800] ;  /* 0x005800008728783b */ /* 0x000e680000004200 */
[----:B------:R4:W-:Y:S01]  /*ee50*/  MUFU.EX2 R105, R3 ;  /* 0x0000000300697308 */ /* 0x0009e20000000800 */
[----:B--2---:R-:W-:-:S07]  /*ee60*/  FFMA.FTZ R4, R118, UR4, -R0 ;  /* 0x0000000476047c23 */ /* 0x004fce0008010800 */
[----:B------:R2:W5:Y:S01]  /*ee70*/  MUFU.EX2 R118, R4 ;  /* 0x0000000400767308 */ /* 0x0005620000000800 */
[----:B----4-:R-:W-:Y:S01]  /*ee80*/  FFMA.FTZ R3, R133, UR4, -R0 ;  /* 0x0000000485037c23 */ /* 0x010fe20008010800 */
[----:B------:R-:W-:-:S06]  /*ee90*/  MOV R133, R93 ;  /* 0x0000005d00857202 */ /* 0x000fcc0000000f00 */
[----:B------:R4:W-:Y:S01]  /*eea0*/  MUFU.EX2 R99, R3 ;  /* 0x0000000300637308 */ /* 0x0009e20000000800 */
[----:B--2---:R-:W-:-:S07]  /*eeb0*/  F2FP.BF16.F32.PACK_AB R4, R215, R214 ;  /* 0x000000d6d704723e */ /* 0x004fce00000010ff */
[----:B------:R-:W-:Y:S01]  /*eec0*/  HMMA.16816.F32.BF16 R20, R4, R28, R20 ;  /* 0x0000001c0414723c */ /* 0x000fe20000041814 */
[----:B----4-:R-:W-:-:S05]  /*eed0*/  FFMA.FTZ R3, R154, UR4, -R0 ;  /* 0x000000049a037c23 */ /* 0x010fca0008010800 */
[C---:B------:R-:W-:Y:S01]  /*eee0*/  HMMA.16816.F32.BF16 R24, R4.reuse, R30, R24 ;  /* 0x0000001e0418723c */ /* 0x040fe20000041818 */
[----:B------:R-:W-:Y:S01]  /*eef0*/  MOV R154, R56 ;  /* 0x00000038009a7202 */ /* 0x000fe20000000f00 */
[----:B------:R2:W4:Y:S01]  /*ef00*/  MUFU.EX2 R97, R3 ;  /* 0x0000000300617308 */ /* 0x0005220000000800 */
[----:B------:R-:W-:Y:S03]  /*ef10*/  LDSM.16.MT88.4 R56, [R135+0x7000] ;  /* 0x007000008738783b */ /* 0x000fe60000004200 */
[C---:B------:R-:W-:Y:S06]  /*ef20*/  HMMA.16816.F32.BF16 R28, R4.reuse, R32, R140 ;  /* 0x00000020041c723c */ /* 0x040fec000004188c */
[----:B------:R-:W-:Y:S01]  /*ef30*/  HMMA.16816.F32.BF16 R12, R4, R34, R12 ;  /* 0x00000022040c723c */ /* 0x000fe2000004180c */
[----:B------:R-:W4:Y:S05]  /*ef40*/  LDSM.16.MT88.4 R32, [R164+0x5c00] ;  /* 0x005c0000a420783b */ /* 0x000f2a0000004200 */
[----:B-1----:R-:W-:Y:S01]  /*ef50*/  HMMA.16816.F32.BF16 R20, R8, R40, R20 ;  /* 0x000000280814723c */ /* 0x002fe20000041814 */
[----:B------:R-:W-:Y:S01]  /*ef60*/  F2FP.BF16.F32.PACK_AB R4, R224, R222 ;  /* 0x000000dee004723e */ /* 0x000fe200000010ff */
[----:B--2---:R-:W-:Y:S01]  /*ef70*/  FFMA.FTZ R3, R153, UR4, -R0 ;  /* 0x0000000499037c23 */ /* 0x004fe20008010800 */
[----:B------:R-:W-:-:S02]  /*ef80*/  MOV R153, R37 ;  /* 0x0000002500997202 */ /* 0x000fc40000000f00 */
[----:B------:R-:W1:Y:S01]  /*ef90*/  LDSM.16.MT88.4 R36, [R135+0x5c00] ;  /* 0x005c00008724783b */ /* 0x000e620000004200 */
[C---:B------:R-:W-:Y:S01]  /*efa0*/  HMMA.16816.F32.BF16 R24, R8.reuse, R42, R24 ;  /* 0x0000002a0818723c */ /* 0x040fe20000041818 */
[----:B---3--:R-:W-:Y:S01]  /*efb0*/  F2FP.BF16.F32.PACK_AB R5, R116, R122 ;  /* 0x0000007a7405723e */ /* 0x008fe200000010ff */
[----:B------:R2:W-:Y:S01]  /*efc0*/  MUFU.EX2 R96, R3 ;  /* 0x0000000300607308 */ /* 0x0005e20000000800 */
[----:B------:R-:W-:Y:S01]  /*efd0*/  F2FP.BF16.F32.PACK_AB R6, R225, R223 ;  /* 0x000000dfe106723e */ /* 0x000fe200000010ff */
[----:B------:R-:W-:Y:S01]  /*efe0*/  LDSM.16.MT88.4 R40, [R135+0x6400] ;  /* 0x006400008728783b */ /* 0x000fe20000004200 */
[----:B------:R-:W-:Y:S01]  /*eff0*/  F2FP.BF16.F32.PACK_AB R7, R119, R115 ;  /* 0x000000737707723e */ /* 0x000fe200000010ff */
[C---:B------:R-:W-:Y:S06]  /*f000*/  HMMA.16816.F32.BF16 R28, R8.reuse, R16, R28 ;  /* 0x00000010081c723c */ /* 0x040fec000004181c */
[----:B------:R-:W-:Y:S01]  /*f010*/  HMMA.16816.F32.BF16 R12, R8, R18, R12 ;  /* 0x00000012080c723c */ /* 0x000fe2000004180c */
[----:B------:R-:W3:Y:S01]  /*f020*/  LDSM.16.MT88.4 R16, [R164+0x6000] ;  /* 0x00600000a410783b */ /* 0x000ee20000004200 */
[----:B--2---:R-:W-:-:S05]  /*f030*/  FFMA.FTZ R3, R156, UR4, -R0 ;  /* 0x000000049c037c23 */ /* 0x004fca0008010800 */
[----:B------:R-:W-:Y:S02]  /*f040*/  F2FP.BF16.F32.PACK_AB R8, R226, R227 ;  /* 0x000000e3e208723e */ /* 0x000fe400000010ff */
[----:B-----5:R-:W-:Y:S01]  /*f050*/  F2FP.BF16.F32.PACK_AB R9, R105, R118 ;  /* 0x000000766909723e */ /* 0x020fe200000010ff */
[----:B------:R2:W5:Y:S01]  /*f060*/  MUFU.EX2 R95, R3 ;  /* 0x00000003005f7308 */ /* 0x0005620000000800 */
[----:B------:R-:W-:Y:S02]  /*f070*/  F2FP.BF16.F32.PACK_AB R10, R229, R228 ;  /* 0x000000e4e50a723e */ /* 0x000fe400000010ff */
[----:B----4-:R-:W-:-:S05]  /*f080*/  F2FP.BF16.F32.PACK_AB R11, R97, R99 ;  /* 0x00000063610b723e */ /* 0x010fca00000010ff */
[C---:B------:R-:W-:Y:S06]  /*f090*/  HMMA.16816.F32.BF16 R28, R4.reuse, R32, R28 ;  /* 0x00000020041c723c */ /* 0x040fec000004181c */
[----:B------:R-:W-:Y:S01]  /*f0a0*/  HMMA.16816.F32.BF16 R12, R4, R34, R12 ;  /* 0x00000022040c723c */ /* 0x000fe2000004180c */
[----:B------:R-:W4:Y:S01]  /*f0b0*/  LDSM.16.MT88.4 R32, [R164+0x6400] ;  /* 0x00640000a420783b */ /* 0x000f220000004200 */
[----:B--2---:R-:W-:-:S04]  /*f0c0*/  FFMA.FTZ R3, R159, UR4, -R0 ;  /* 0x000000049f037c23 */ /* 0x004fc80008010800 */
[C---:B-1----:R-:W-:Y:S01]  /*f0d0*/  HMMA.16816.F32.BF16 R20, R4.reuse, R36, R20 ;  /* 0x000000240414723c */ /* 0x042fe20000041814 */
[----:B------:R1:W-:Y:S05]  /*f0e0*/  MUFU.EX2 R93, R3 ;  /* 0x00000003005d7308 */ /* 0x0003ea0000000800 */
[----:B------:R-:W-:Y:S01]  /*f0f0*/  HMMA.16816.F32.BF16 R24, R4, R38, R24 ;  /* 0x000000260418723c */ /* 0x000fe20000041818 */
[----:B------:R-:W2:Y:S05]  /*f100*/  LDSM.16.MT88.4 R36, [R164+0x6800] ;  /* 0x00680000a424783b */ /* 0x000eaa0000004200 */
[----:B---3--:R-:W-:Y:S01]  /*f110*/  HMMA.16816.F32.BF16 R28, R8, R16, R28 ;  /* 0x00000010081c723c */ /* 0x008fe2000004181c */
[----:B------:R-:W-:-:S02]  /*f120*/  F2FP.BF16.F32.PACK_AB R4, R230, R231 ;  /* 0x000000e7e604723e */ /* 0x000fc400000010ff */
[----:B-----5:R-:W-:Y:S02]  /*f130*/  F2FP.BF16.F32.PACK_AB R5, R95, R96 ;  /* 0x000000605f05723e */ /* 0x020fe400000010ff */
[----:B------:R-:W-:Y:S01]  /*f140*/  F2FP.BF16.F32.PACK_AB R6, R236, R232 ;  /* 0x000000e8ec06723e */ /* 0x000fe200000010ff */
[----:B------:R-:W-:Y:S01]  /*f150*/  HMMA.16816.F32.BF16 R12, R8, R18, R12 ;  /* 0x00000012080c723c */ /* 0x000fe2000004180c */
[----:B-1----:R-:W-:-:S04]  /*f160*/  FFMA.FTZ R3, R161, UR4, -R0 ;  /* 0x00000004a1037c23 */ /* 0x002fc80008010800 */
[----:B------:R1:W3:Y:S01]  /*f170*/  MUFU.EX2 R91, R3 ;  /* 0x00000003005b7308 */ /* 0x0002e20000000800 */
[C---:B------:R-:W-:Y:S06]  /*f180*/  HMMA.16816.F32.BF16 R20, R8.reuse, R44, R20 ;  /* 0x0000002c0814723c */ /* 0x040fec0000041814 */
[----:B------:R-:W-:Y:S01]  /*f190*/  HMMA.16816.F32.BF16 R24, R8, R46, R24 ;  /* 0x0000002e0818723c */ /* 0x000fe20000041818 */
[----:B------:R-:W5:Y:S06]  /*f1a0*/  LDSM.16.MT88.4 R44, [R135+0x6c00] ;  /* 0x006c0000872c783b */ /* 0x000f6c0000004200 */
[----:B------:R-:W-:-:S02]  /*f1b0*/  F2FP.BF16.F32.PACK_AB R8, R237, R233 ;  /* 0x000000e9ed08723e */ /* 0x000fc400000010ff */
[----:B------:R-:W-:Y:S01]  /*f1c0*/  F2FP.BF16.F32.PACK_AB R10, R240, R238 ;  /* 0x000000eef00a723e */ /* 0x000fe200000010ff */
[----:B-1----:R-:W-:Y:S01]  /*f1d0*/  FFMA.FTZ R3, R160, UR4, -R0 ;  /* 0x00000004a0037c23 */ /* 0x002fe20008010800 */
[----:B---3--:R-:W-:-:S03]  /*f1e0*/  F2FP.BF16.F32.PACK_AB R7, R91, R93 ;  /* 0x0000005d5b07723e */ /* 0x008fc600000010ff */
[----:B------:R1:W-:Y:S04]  /*f1f0*/  MUFU.EX2 R90, R3 ;  /* 0x00000003005a7308 */ /* 0x0003e80000000800 */
[C---:B------:R-:W-:Y:S06]  /*f200*/  HMMA.16816.F32.BF16 R20, R4.reuse, R40, R20 ;  /* 0x000000280414723c */ /* 0x040fec0000041814 */
[C---:B------:R-:W-:Y:S01]  /*f210*/  HMMA.16816.F32.BF16 R24, R4.reuse, R42, R24 ;  /* 0x0000002a0418723c */ /* 0x040fe20000041818 */
[----:B------:R-:W3:Y:S05]  /*f220*/  LDSM.16.MT88.4 R40, [R164+0x6c00] ;  /* 0x006c0000a428783b */ /* 0x000eea0000004200 */
[----:B----4-:R-:W-:Y:S01]  /*f230*/  HMMA.16816.F32.BF16 R28, R4, R32, R28 ;  /* 0x00000020041c723c */ /* 0x010fe2000004181c */
[----:B-1----:R-:W-:-:S04]  /*f240*/  FFMA.FTZ R3, R163, UR4, -R0 ;  /* 0x00000004a3037c23 */ /* 0x002fc80008010800 */
[----:B------:R1:W4:Y:S01]  /*f250*/  MUFU.EX2 R88, R3 ;  /* 0x0000000300587308 */ /* 0x0003220000000800 */
[----:B------:R-:W-:Y:S07]  /*f260*/  HMMA.16816.F32.BF16 R16, R4, R34, R12 ;  /* 0x000000220410723c */ /* 0x000fee000004180c */
        /* <DEDUP_REMOVED lines=12> */
[----:B------:R-:W4:Y:S05]  /*f330*/  LDSM.16.MT88.4 R48, [R164+0x7000] ;  /* 0x00700000a430783b */ /* 0x000f2a0000004200 */
[----:B--2---:R-:W-:Y:S01]  /*f340*/  HMMA.16816.F32.BF16 R32, R8, R36, R28 ;  /* 0x000000240820723c */ /* 0x004fe2000004181c */
[----:B-1----:R-:W-:-:S04]  /*f350*/  FFMA.FTZ R3, R191, UR4, -R0 ;  /* 0x00000004bf037c23 */ /* 0x002fc80008010800 */
[----:B------:R1:W2:Y:S01]  /*f360*/  MUFU.EX2 R83, R3 ;  /* 0x0000000300537308 */ /* 0x0002a20000000800 */
[----:B------:R-:W-:Y:S01]  /*f370*/  HMMA.16816.F32.BF16 R28, R8, R38, R16 ;  /* 0x00000026081c723c */ /* 0x000fe20000041810 */
[----:B------:R-:W-:Y:S06]  /*f380*/  LDSM.16.MT88.4 R36, [R164+0x7400] ;  /* 0x00740000a424783b */ /* 0x000fec0000004200 */
[----:B------:R-:W-:Y:S01]  /*f390*/  FFMA.FTZ R8, R193, UR4, -R0 ;  /* 0x00000004c1087c23 */ /* 0x000fe20008010800 */
[----:B------:R-:W-:-:S03]  /*f3a0*/  FFMA.FTZ R9, R243, R55, R66 ;  /* 0x00000037f3097223 */ /* 0x000fc60000010042 */
[----:B------:R5:W-:Y:S01]  /*f3b0*/  MUFU.EX2 R68, R8 ;  /* 0x0000000800447308 */ /* 0x000be20000000800 */
[----:B-1----:R-:W-:Y:S01]  /*f3c0*/  FFMA.FTZ R3, R194, UR4, -R0 ;  /* 0x00000004c2037c23 */ /* 0x002fe20008010800 */
[----:B--2---:R-:W-:-:S06]  /*f3d0*/  F2FP.BF16.F32.PACK_AB R5, R83, R84 ;  /* 0x000000545305723e */ /* 0x004fcc00000010ff */
[----:B------:R1:W-:Y:S01]  /*f3e0*/  MUFU.EX2 R79, R3 ;  /* 0x00000003004f7308 */ /* 0x0003e20000000800 */
[----:B-----5:R-:W-:Y:S01]  /*f3f0*/  F2FP.BF16.F32.PACK_AB R8, R154, R153 ;  /* 0x000000999a08723e */ /* 0x020fe200000010ff */
        /* <DEDUP_REMOVED lines=10> */
[----:B---3--:R-:W-:Y:S01]  /*f4a0*/  HMMA.16816.F32.BF16 R24, R4, R40, R32 ;  /* 0x000000280418723c */ /* 0x008fe20000041820 */
        /* <DEDUP_REMOVED lines=9> */
[----:B--2---:R-:W-:Y:S02]  /*f540*/  F2FP.BF16.F32.PACK_AB R13, R75, R76 ;  /* 0x0000004c4b0d723e */ /* 0x004fe400000010ff */
[----:B------:R-:W-:Y:S01]  /*f550*/  FADD.FTZ R5, R85, R5 ;  /* 0x0000000555057221 */ /* 0x000fe20000010000 */
        /* <DEDUP_REMOVED lines=25> */
[----:B--2---:R-:W-:-:S04]  /*f6f0*/  FFMA.FTZ R3, R157, UR4, -R0 ;  /* 0x000000049d037c23 */ /* 0x004fc80008010800 */
[----:B------:R2:W-:Y:S01]  /*f700*/  MUFU.EX2 R66, R3 ;  /* 0x0000000300427308 */ /* 0x0005e20000000800 */
[----:B-1----:R-:W-:Y:S01]  /*f710*/  HMMA.16816.F32.BF16 R28, R8, R60, R20 ;  /* 0x0000003c081c723c */ /* 0x002fe20000041814 */
[----:B--2---:R-:W-:-:S05]  /*f720*/  FFMA.FTZ R3, R127, UR4, -R0 ;  /* 0x000000047f037c23 */ /* 0x004fca0008010800 */
[C---:B------:R-:W-:Y:S01]  /*f730*/  HMMA.16816.F32.BF16 R20, R8.reuse, R36, R24 ;  /* 0x000000240814723c */ /* 0x040fe20000041818 */
[----:B------:R1:W-:Y:S05]  /*f740*/  MUFU.EX2 R59, R3 ;  /* 0x00000003003b7308 */ /* 0x0003ea0000000800 */
[C---:B------:R-:W-:Y:S06]  /*f750*/  HMMA.16816.F32.BF16 R16, R8.reuse, R62, R16 ;  /* 0x0000003e0810723c */ /* 0x040fec0000041810 */
[----:B------:R-:W-:Y:S01]  /*f760*/  HMMA.16816.F32.BF16 R24, R8, R38, R32 ;  /* 0x000000260818723c */ /* 0x000fe20000041820 */
[----:B------:R-:W2:Y:S04]  /*f770*/  LDSM.16.MT88.4 R36, [R164+0x7c00] ;  /* 0x007c0000a424783b */ /* 0x000ea80000004200 */
[----:B------:R-:W-:Y:S02]  /*f780*/  LDSM.16.MT88.4 R32, [R164+0x8000] ;  /* 0x00800000a420783b */ /* 0x000fe40000004200 */
[--C-:B------:R-:W-:Y:S01]  /*f790*/  FFMA.FTZ R8, R108, UR4, -R0.reuse ;  /* 0x000000046c087c23 */ /* 0x100fe20008010800 */
[--C-:B-1----:R-:W-:Y:S01]  /*f7a0*/  FFMA.FTZ R3, R120, UR4, -R0.reuse ;  /* 0x0000000478037c23 */ /* 0x102fe20008010800 */
[----:B------:R-:W-:-:S02]  /*f7b0*/  FFMA.FTZ R10, R113, UR4, -R0 ;  /* 0x00000004710a7c23 */ /* 0x000fc40008010800 */
[----:B------:R1:W-:Y:S08]  /*f7c0*/  MUFU.EX2 R55, R8 ;  /* 0x0000000800377308 */ /* 0x0003f00000000800 */
[----:B------:R3:W4:Y:S01]  /*f7d0*/  MUFU.EX2 R58, R3 ;  /* 0x00000003003a7308 */ /* 0x0007220000000800 */
[----:B-1----:R-:W-:-:S07]  /*f7e0*/  FFMA.FTZ R8, R107, UR4, -R0 ;  /* 0x000000046b087c23 */ /* 0x002fce0008010800 */
[----:B------:R1:W-:Y:S01]  /*f7f0*/  MUFU.EX2 R51, R8 ;  /* 0x0000000800337308 */ /* 0x0003e20000000800 */
[----:B---3--:R-:W-:Y:S01]  /*f800*/  FADD.FTZ R3, R215, R4 ;  /* 0x00000004d7037221 */ /* 0x008fe20000010000 */
        /* <DEDUP_REMOVED lines=8> */
[----:B-1----:R-:W-:Y:S02]  /*f890*/  FFMA.FTZ R8, R78, UR4, -R2 ;  /* 0x000000044e087c23 */ /* 0x002fe40008010802 */
[----:B------:R-:W-:Y:S01]  /*f8a0*/  FADD.FTZ R9, R219, R13 ;  /* 0x0000000ddb097221 */ /* 0x000fe20000010000 */
[----:B------:R1:W-:Y:S03]  /*f8b0*/  MUFU.EX2 R56, R3 ;  /* 0x0000000300387308 */ /* 0x0003e60000000800 */
[----:B------:R-:W-:Y:S01]  /*f8c0*/  FADD.FTZ R9, R220, R9 ;  /* 0x00000009dc097221 */ /* 0x000fe20000010000 */
[----:B---3--:R-:W-:-:S03]  /*f8d0*/  FADD.FTZ R5, R92, R4 ;  /* 0x000000045c057221 */ /* 0x008fc60000010000 */
        /* <DEDUP_REMOVED lines=8> */
[----:B-1----:R-:W-:Y:S02]  /*f960*/  FADD.FTZ R3, R98, R12 ;  /* 0x0000000c62037221 */ /* 0x002fe40000010000 */
[----:B------:R-:W-:Y:S02]  /*f970*/  FADD.FTZ R9, R223, R9 ;  /* 0x00000009df097221 */ /* 0x000fe40000010000 */
[----:B------:R-:W-:Y:S02]  /*f980*/  FADD.FTZ R3, R100, R3 ;  /* 0x0000000364037221 */ /* 0x000fe40000010000 */
[----:B------:R-:W-:Y:S02]  /*f990*/  FADD.FTZ R9, R225, R9 ;  /* 0x00000009e1097221 */ /* 0x000fe40000010000 */
[----:B------:R-:W-:Y:S01]  /*f9a0*/  FADD.FTZ R3, R101, R3 ;  /* 0x0000000365037221 */ /* 0x000fe20000010000 */
[----:B---3--:R-:W-:Y:S01]  /*f9b0*/  FFMA.FTZ R8, R103, UR4, -R0 ;  /* 0x0000000467087c23 */ /* 0x008fe20008010800 */
        /* <DEDUP_REMOVED lines=21> */
[----:B------:R-:W-:Y:S01]  /*fb10*/  HMMA.16816.F32.BF16 R20, R4, R40, R20 ;  /* 0x000000280414723c */ /* 0x000fe20000041814 */
[----:B------:R-:W-:Y:S01]  /*fb20*/  FADD.FTZ R3, R99, R3 ;  /* 0x0000000363037221 */ /* 0x000fe20000010000 */
[----:B------:R-:W-:-:S03]  /*fb30*/  FADD.FTZ R9, R236, R9 ;  /* 0x00000009ec097221 */ /* 0x000fc60000010000 */
[----:B------:R-:W-:Y:S01]  /*fb40*/  FADD.FTZ R3, R97, R3 ;  /* 0x0000000361037221 */ /* 0x000fe20000010000 */
[----:B------:R-:W-:Y:S01]  /*fb50*/  HMMA.16816.F32.BF16 R12, R4, R42, R24 ;  /* 0x0000002a040c723c */ /* 0x000fe20000041818 */
[----:B------:R-:W4:Y:S01]  /*fb60*/  LDSM.16.MT88.4 R24, [R135+0x8000] ;  /* 0x008000008718783b */ /* 0x000f220000004200 */
[----:B------:R-:W-:Y:S01]  /*fb70*/  FADD.FTZ R9, R233, R9 ;  /* 0x00000009e9097221 */ /* 0x000fe20000010000 */
[----:B------:R-:W-:Y:S01]  /*fb80*/  FADD.FTZ R3, R96, R3 ;  /* 0x0000000360037221 */ /* 0x000fe20000010000 */
[----:B---3--:R-:W-:Y:S02]  /*fb90*/  FFMA.FTZ R10, R209, UR4, -R2 ;  /* 0x00000004d10a7c23 */ /* 0x008fe40008010802 */
        /* <DEDUP_REMOVED lines=67> */
[----:B------:R2:W4:Y:S01]  /*ffd0*/  MUFU.EX2 R46, R9 ;  /* 0x00000009002e7308 */ /* 0x0005220000000800 */
[----:B------:R-:W-:Y:S01]  /*ffe0*/  FADD.FTZ R3, R71, R3 ;  /* 0x0000000347037221 */ /* 0x000fe20000010000 */
[----:B------:R-:W-:Y:S01]  /*fff0*/  FADD.FTZ R8, R148, R8 ;  /* 0x0000000894087221 */ /* 0x000fe20000010000 */
[----:B------:R-:W-:-:S02]  /*10000*/  F2FP.BF16.F32.PACK_AB R148, R54, R60 ;  /* 0x0000003c3694723e */ /* 0x000fc400000010ff */
        /* <DEDUP_REMOVED lines=11> */
[----:B----4-:R-:W-:Y:S01]  /*100c0*/  F2FP.BF16.F32.PACK_AB R150, R242, R46 ;  /* 0x0000002ef296723e */ /* 0x010fe200000010ff */
        /* <DEDUP_REMOVED lines=78> */
.L_x_1234:
        /* <DEDUP_REMOVED lines=8> */
[----:B------:R-:W-:-:S03]  /*10630*/  ULDC UR5, c[0x0][0x39c] ;  /* 0x0000e70000057ab9 */ /* 0x000fc60000000800 */
[----:B------:R-:W-:Y:S01]  /*10640*/  MOV R244, UR4 ;  /* 0x0000000400f47c02 */ /* 0x000fe20008000f00 */
[----:B------:R-:W-:-:S06]  /*10650*/  ULDC UR4, c[0x0][0x2ec] ;  /* 0x0000bb0000047ab9 */ /* 0x000fcc0000000800 */
.L_x_1246:
        /* <DEDUP_REMOVED lines=57> */
[----:B------:R5:W2:Y:S04]  /*109f0*/  LDG.E R9, desc[UR10][R6.64] ;  /* 0x0000000a06097981 */ /* 0x000aa8000c1e1900 */
[----:B------:R1:W2:Y:S01]  /*10a00*/  LDG.E R3, desc[UR10][R4.64] ;  /* 0x0000000a04037981 */ /* 0x0002a2000c1e1900 */
[----:B------:R-:W-:Y:S01]  /*10a10*/  SHF.R.S32.HI R2, RZ, 0x1f, R0 ;  /* 0x0000001fff027819 */ /* 0x000fe20000011400 */
[----:B-----5:R-:W5:Y:S08]  /*10a20*/  LDC.64 R6, c[0x0][0x238] ;  /* 0x00008e00ff067b82 */ /* 0x020f700000000a00 */
[----:B-1----:R-:W1:Y:S02]  /*10a30*/  LDC.64 R4, c[0x0][0x250] ;  /* 0x00009400ff047b82 */ /* 0x002e640000000a00 */
[-C--:B-1----:R-:W-:Y:S04]  /*10a40*/  IMAD R8, R2, R4.reuse, RZ ;  /* 0x0000000402087224 */ /* 0x082fe800078e02ff */
[C---:B------:R-:W-:Y:S02]  /*10a50*/  IMAD R5, R0.reuse, R5, R8 ;  /* 0x0000000500057224 */ /* 0x040fe400078e0208 */
[----:B--2---:R-:W-:Y:S02]  /*10a60*/  IMAD.IADD R9, R9, 0x1, -R3 ;  /* 0x0000000109097824 */ /* 0x004fe400078e0a03 */
[----:B------:R-:W-:Y:S03]  /*10a70*/  IMAD.WIDE.U32 R2, R0, R4, RZ ;  /* 0x0000000400027225 */ /* 0x000fe600078e00ff */
[----:B------:R-:W-:Y:S02]  /*10a80*/  SHF.R.S32.HI R0, RZ, 0x1f, R9 ;  /* 0x0000001fff007819 */ /* 0x000fe40000011409 */
[----:B------:R-:W-:Y:S03]  /*10a90*/  IADD3 R3, R3, R5, RZ ;  /* 0x0000000503037210 */ /* 0x000fe60007ffe0ff */
[-C--:B-----5:R-:W-:Y:S02]  /*10aa0*/  IMAD R0, R0, R6.reuse, RZ ;  /* 0x0000000600007224 */ /* 0x0a0fe400078e02ff */
[C---:B------:R-:W-:Y:S04]  /*10ab0*/  IMAD.WIDE.U32 R4, R9.reuse, R6, R2 ;  /* 0x0000000609047225 */ /* 0x040fe800078e0002 */
[----:B------:R-:W-:Y:S01]  /*10ac0*/  IMAD R7, R9, R7, R0 ;  /* 0x0000000709077224 */ /* 0x000fe200078e0200 */
[----:B------:R-:W-:Y:S03]  /*10ad0*/  MOV R0, R4 ;  /* 0x0000000400007202 */ /* 0x000fe60000000f00 */
[----:B------:R-:W-:Y:S07]  /*10ae0*/  IMAD.IADD R2, R5, 0x1, R7 ;  /* 0x0000000105027824 */ /* 0x000fee00078e0207 */
.L_x_1243:
[----:B------:R-:W5:Y:S01]  /*10af0*/  @!P0 LDC.64 R12, c[0x0][0x250] ;  /* 0x00009400ff0c8b82 */ /* 0x000f620000000a00 */
[----:B------:R-:W-:Y:S01]  /*10b00*/  @P0 STS.64 [R184+0x5008], RZ ;  /* 0x005008ffb8000388 */ /* 0x000fe20000000a00 */
[----:B------:R-:W-:Y:S01]  /*10b10*/  LEA R186, P2, R0, R52, 0x1 ;  /* 0x0000003400ba7211 */ /* 0x000fe200078408ff */
[----:B---3--:R-:W-:Y:S01]  /*10b20*/  @!P0 IMAD R23, R23, 0x60, RZ ;  /* 0x0000006017178824 */ /* 0x008fe200078e02ff */
[----:B-1----:R-:W-:Y:S04]  /*10b30*/  @!P0 LEA R3, P1, R10, R0, 0x5 ;  /* 0x000000000a038211 */ /* 0x002fe800078228ff */
[----:B------:R-:W1:Y:S01]  /*10b40*/  @!P0 LDC.64 R18, c[0x0][0x250] ;  /* 0x00009400ff128b82 */ /* 0x000e620000000a00 */
[----:B------:R-:W-:Y:S01]  /*10b50*/  @P0 STS [R184+0x5000], RZ ;  /* 0x005000ffb8000388 */ /* 0x000fe20000000800 */
[-C--:B------:R-:W-:Y:S02]  /*10b60*/  LEA.HI.X R187, R0, R53.reuse, R2, 0x1, P2 ;  /* 0x0000003500bb7211 */ /* 0x080fe400010f0c02 */
[C---:B------:R-:W-:Y:S01]  /*10b70*/  @!P0 LEA R8, P2, R3.reuse, R52, 0x1 ;  /* 0x0000003403088211 */ /* 0x040fe200078408ff */
[----:B------:R-:W-:Y:S03]  /*10b80*/  @P0 STS [R184+0x5004], RZ ;  /* 0x005004ffb8000388 */ /* 0x000fe60000000800 */
[----:B------:R-:W3:Y:S01]  /*10b90*/  @!P0 LDC.64 R20, c[0x0][0x250] ;  /* 0x00009400ff148b82 */ /* 0x000ee20000000a00 */
[----:B------:R-:W-:Y:S01]  /*10ba0*/  @!P0 LEA.HI.X R4, R10, R2, R11, 0x5, P1 ;  /* 0x000000020a048211 */ /* 0x000fe200008f2c0b */
[----:B------:R-:W-:Y:S01]  /*10bb0*/  @!PT LDS RZ, [RZ] ;  /* 0x00000000fffff984 */ /* 0x000fe20000000800 */
[----:B------:R-:W-:Y:S01]  /*10bc0*/  @!PT LDS RZ, [RZ] ;  /* 0x00000000fffff984 */ /* 0x000fe20000000800 */
[----:B------:R-:W-:Y:S01]  /*10bd0*/  @!PT LDS RZ, [RZ] ;  /* 0x00000000fffff984 */ /* 0x000fe20000000800 */
[----:B------:R-:W-:Y:S01]  /*10be0*/  @!P0 LDGSTS.E.BYPASS.LTC128B.128 [R184+0x5000], desc[UR10][R186.64] ;  /* 0x05000000bab88fae */ /* 0x000fe2000b901d4a */
[C---:B--2---:R-:W-:Y:S02]  /*10bf0*/  @!P0 LEA R7, P1, R14.reuse, R0, 0x6 ;  /* 0x000000000e078211 */ /* 0x044fe400078230ff */
[-C--:B------:R-:W-:Y:S02]  /*10c00*/  @!P0 LEA.HI.X R9, R3, R53.reuse, R4, 0x1, P2 ;  /* 0x0000003503098211 */ /* 0x080fe400010f0c04 */
[C---:B------:R-:W-:Y:S02]  /*10c10*/  @!P0 LEA R6, P2, R7.reuse, R52, 0x1 ;  /* 0x0000003407068211 */ /* 0x040fe400078408ff */
[----:B------:R-:W-:Y:S01]  /*10c20*/  @!P0 LEA.HI.X R10, R14, R2, R15, 0x6, P1 ;  /* 0x000000020e0a8211 */ /* 0x000fe200008f340f */
[----:B------:R-:W-:Y:S01]  /*10c30*/  @P0 STS.128 [R184+0x5800], RZ ;  /* 0x005800ffb8000388 */ /* 0x000fe20000000c00 */
[-C--:B----4-:R-:W-:Y:S02]  /*10c40*/  @!P0 LEA R3, P1, R16, R0.reuse, 0x7 ;  /* 0x0000000010038211 */ /* 0x090fe400078238ff */
[----:B------:R-:W-:Y:S02]  /*10c50*/  @!P0 LEA.HI.X R7, R7, R53, R10, 0x1, P2 ;  /* 0x0000003507078211 */ /* 0x000fe400010f0c0a */
[----:B------:R-:W-:Y:S02]  /*10c60*/  @!P0 MOV R4, R0 ;  /* 0x0000000000048202 */ /* 0x000fe40000000f00 */
[-C--:B------:R-:W-:Y:S01]  /*10c70*/  @!P0 MOV R5, R2.reuse ;  /* 0x0000000200058202 */ /* 0x080fe20000000f00 */
[----:B------:R-:W-:Y:S01]  /*10c80*/  @!PT LDS RZ, [RZ] ;  /* 0x00000000fffff984 */ /* 0x000fe20000000800 */
[----:B------:R-:W-:Y:S01]  /*10c90*/  @!PT LDS RZ, [RZ] ;  /* 0x00000000fffff984 */ /* 0x000fe20000000800 */
[----:B------:R-:W-:Y:S01]  /*10ca0*/  @!PT LDS RZ, [RZ] ;  /* 0x00000000fffff984 */ /* 0x000fe20000000800 */
[----:B------:R1:W-:Y:S02]  /*10cb0*/  @!P0 LDGSTS.E.BYPASS.LTC128B.128 [R184+0x5800], desc[UR10][R8.64] ;  /* 0x0580000008b88fae */ /* 0x0003e4000b901d4a */
[----:B------:R-:W-:Y:S06]  /*10cc0*/  @!P0 IMAD.WIDE.U32 R4, R22, 0x60, R4 ;  /* 0x0000006016048825 */ /* 0x000fec00078e0004 */
[----:B------:R-:W-:Y:S01]  /*10cd0*/  @P0 STS.128 [R184+0x6000], RZ ;  /* 0x006000ffb8000388 */ /* 0x000fe20000000c00 */
[----:B------:R-:W-:Y:S01]  /*10ce0*/  @!P0 IADD3 R5, R23, R5, RZ ;  /* 0x0000000517058210 */ /* 0x000fe20007ffe0ff */
[----:B---3--:R-:W-:Y:S06]  /*10cf0*/  @!P0 IMAD R11, R21, 0xe0, RZ ;  /* 0x000000e0150b8824 */ /* 0x008fec00078e02ff */
[----:B------:R-:W-:Y:S01]  /*10d00*/  @!PT LDS RZ, [RZ] ;  /* 0x00000000fffff984 */ /* 0x000fe20000000800 */
[----:B------:R-:W-:Y:S01]  /*10d10*/  @!PT LDS RZ, [RZ] ;  /* 0x00000000fffff984 */ /* 0x000fe20000000800 */
[----:B------:R-:W-:Y:S01]  /*10d20*/  @!PT LDS RZ, [RZ] ;  /* 0x00000000fffff984 */ /* 0x000fe20000000800 */
[----:B------:R2:W-:Y:S08]  /*10d30*/  @!P0 LDGSTS.E.BYPASS.LTC128B.128 [R184+0x6000], desc[UR10][R6.64] ;  /* 0x0600000006b88fae */ /* 0x0005f0000b901d4a */
[----:B------:R-:W-:Y:S01]  /*10d40*/  @P0 STS.128 [R184+0x6800], RZ ;  /* 0x006800ffb8000388 */ /* 0x000fe20000000c00 */
[----:B-1----:R-:W-:Y:S01]  /*10d50*/  @!P0 IMAD R9, R19, 0xc0, RZ ;  /* 0x000000c013098824 */ /* 0x002fe200078e02ff */
[----:B------:R-:W-:Y:S02]  /*10d60*/  @!P0 LEA.HI.X R8, R16, R2, R17, 0x7, P1 ;  /* 0x0000000210088211 */ /* 0x000fe400008f3c11 */
[CC--:B------:R-:W-:Y:S02]  /*10d70*/  @!P0 LEA R16, P2, R4.reuse, R52.reuse, 0x1 ;  /* 0x0000003404108211 */ /* 0x0c0fe400078408ff */
[C---:B------:R-:W-:Y:S02]  /*10d80*/  @!P0 LEA R14, P1, R3.reuse, R52, 0x1 ;  /* 0x00000034030e8211 */ /* 0x040fe400078208ff */
[-C--:B------:R-:W-:Y:S02]  /*10d90*/  @!P0 LEA.HI.X R17, R4, R53.reuse, R5, 0x1, P2 ;  /* 0x0000003504118211 */ /* 0x080fe400010f0c05 */
[----:B------:R-:W-:Y:S01]  /*10da0*/  @!P0 LEA.HI.X R15, R3, R53, R8, 0x1, P1 ;  /* 0x00000035030f8211 */ /* 0x000fe200008f0c08 */
[----:B-----5:R-:W-:Y:S01]  /*10db0*/  @!P0 IMAD R8, R13, 0xa0, RZ ;  /* 0x000000a00d088824 */ /* 0x020fe200078e02ff */
[----:B------:R-:W-:Y:S01]  /*10dc0*/  @!P0 MOV R5, R2 ;  /* 0x0000000200058202 */ /* 0x000fe20000000f00 */
[----:B------:R-:W-:Y:S01]  /*10dd0*/  @!PT LDS RZ, [RZ] ;  /* 0x00000000fffff984 */ /* 0x000fe20000000800 */
[----:B------:R-:W-:Y:S01]  /*10de0*/  @!PT LDS RZ, [RZ] ;  /* 0x00000000fffff984 */ /* 0x000fe20000000800 */
[----:B------:R-:W-:Y:S01]  /*10df0*/  @!PT LDS RZ, [RZ] ;  /* 0x00000000fffff984 */ /* 0x000fe20000000800 */
[----:B------:R1:W-:Y:S01]  /*10e00*/  @!P0 LDGSTS.E.BYPASS.LTC128B.128 [R184+0x6800], desc[UR10][R16.64] ;  /* 0x0680000010b88fae */ /* 0x0003e2000b901d4a */
[----:B------:R-:W-:Y:S02]  /*10e10*/  @!P0 MOV R4, R0 ;  /* 0x0000000000048202 */ /* 0x000fe40000000f00 */
[----:B------:R-:W-:Y:S02]  /*10e20*/  @!P0 MOV R3, R2 ;  /* 0x0000000200038202 */ /* 0x000fe40000000f00 */
[----:B--2---:R-:W-:Y:S01]  /*10e30*/  @!P0 MOV R6, R0 ;  /* 0x0000000000068202 */ /* 0x004fe20000000f00 */
[----:B------:R-:W-:Y:S01]  /*10e40*/  @!P0 IMAD.WIDE.U32 R4, R18, 0xc0, R4 ;  /* 0x000000c012048825 */ /* 0x000fe200078e0004 */
[----:B------:R-:W-:Y:S01]  /*10e50*/  @!P0 MOV R7, R2 ;  /* 0x0000000200078202 */ /* 0x000fe20000000f00 */
[----:B------:R-:W-:Y:S01]  /*10e60*/  @P0 STS.128 [R184+0x7000], RZ ;  /* 0x007000ffb8000388 */ /* 0x000fe20000000c00 */
[----:B------:R-:W-:Y:S02]  /*10e70*/  @!P0 MOV R2, R0 ;  /* 0x0000000000028202 */ /* 0x000fe40000000f00 */
[-C--:B------:R-:W-:Y:S01]  /*10e80*/  @!P0 LEA R10, P2, R4, R52.reuse, 0x1 ;  /* 0x00000034040a8211 */ /* 0x080fe200078408ff */
[----:B------:R-:W-:Y:S01]  /*10e90*/  @!P0 IMAD.WIDE.U32 R6, R12, 0xa0, R6 ;  /* 0x000000a00c068825 */ /* 0x000fe200078e0006 */
[----:B------:R-:W-:Y:S03]  /*10ea0*/  @!P0 IADD3 R5, R9, R5, RZ ;  /* 0x0000000509058210 */ /* 0x000fe60007ffe0ff */
[----:B------:R-:W-:Y:S01]  /*10eb0*/  @!PT LDS RZ, [RZ] ;  /* 0x00000000fffff984 */ /* 0x000fe20000000800 */
[----:B------:R-:W-:Y:S01]  /*10ec0*/  @!PT LDS RZ, [RZ] ;  /* 0x00000000fffff984 */ /* 0x000fe20000000800 */
[----:B------:R-:W-:Y:S01]  /*10ed0*/  @!PT LDS RZ, [RZ] ;  /* 0x00000000fffff984 */ /* 0x000fe20000000800 */
[----:B------:R-:W-:Y:S01]  /*10ee0*/  @!P0 LDGSTS.E.BYPASS.LTC128B.128 [R184+0x7000], desc[UR10][R14.64] ;  /* 0x070000000eb88fae */ /* 0x000fe2000b901d4a */
[-C--:B------:R-:W-:Y:S01]  /*10ef0*/  @!P0 LEA R12, P3, R6, R52.reuse, 0x1 ;  /* 0x00000034060c8211 */ /* 0x080fe200078608ff */
[----:B------:R-:W-:Y:S01]  /*10f00*/  @!P0 IMAD.WIDE.U32 R2, R20, 0xe0, R2 ;  /* 0x000000e014028825 */ /* 0x000fe200078e0002 */
[----:B------:R-:W-:Y:S04]  /*10f10*/  @!P0 IADD3 R0, R8, R7, RZ ;  /* 0x0000000708008210 */ /* 0x000fe80007ffe0ff */
[----:B------:R-:W-:Y:S01]  /*10f20*/  @!P0 LEA.HI.X R13, R6, R53, R0, 0x1, P3 ;  /* 0x00000035060d8211 */ /* 0x000fe200018f0c00 */
[----:B------:R-:W-:Y:S01]  /*10f30*/  @P0 STS.128 [R184+0x7800], RZ ;  /* 0x007800ffb8000388 */ /* 0x000fe20000000c00 */
[----:B------:R-:W-:Y:S02]  /*10f40*/  @!P0 LEA R8, P1, R2, R52, 0x1 ;  /* 0x0000003402088211 */ /* 0x000fe400078208ff */
[----:B------:R-:W-:Y:S02]  /*10f50*/  @!P0 IADD3 R3, R11, R3, RZ ;  /* 0x000000030b038210 */ /* 0x000fe40007ffe0ff */
[-C--:B------:R-:W-:Y:S02]  /*10f60*/  @!P0 LEA.HI.X R11, R4, R53.reuse, R5, 0x1, P2 ;  /* 0x00000035040b8211 */ /* 0x080fe400010f0c05 */
[----:B------:R-:W-:Y:S01]  /*10f70*/  @!P0 LEA.HI.X R9, R2, R53, R3, 0x1, P1 ;  /* 0x0000003502098211 */ /* 0x000fe200008f0c03 */
[----:B------:R-:W-:Y:S01]  /*10f80*/  @!PT LDS RZ, [RZ] ;  /* 0x00000000fffff984 */ /* 0x000fe20000000800 */
[----:B------:R-:W-:Y:S01]  /*10f90*/  @!PT LDS RZ, [RZ] ;  /* 0x00000000fffff984 */ /* 0x000fe20000000800 */
[----:B------:R-:W-:Y:S01]  /*10fa0*/  @!PT LDS RZ, [RZ] ;  /* 0x00000000fffff984 */ /* 0x000fe20000000800 */
[----:B------:R-:W-:Y:S01]  /*10fb0*/  @!P0 LDGSTS.E.BYPASS.LTC128B.128 [R184+0x7800], desc[UR10][R12.64] ;  /* 0x078000000cb88fae */ /* 0x000fe2000b901d4a */
[----:B------:R-:W-:Y:S07]  /*10fc0*/  ISETP.GT.AND P1, PT, R241, R245, PT ;  /* 0x000000f5f100720c */ /* 0x000fee0003f24270 */
[----:B------:R-:W-:Y:S08]  /*10fd0*/  @P0 STS.128 [R184+0x8000], RZ ;  /* 0x008000ffb8000388 */ /* 0x000ff00000000c00 */
[----:B------:R-:W-:Y:S01]  /*10fe0*/  @!PT LDS RZ, [RZ] ;  /* 0x00000000fffff984 */ /* 0x000fe20000000800 */
[----:B------:R-:W-:Y:S01]  /*10ff0*/  @!PT LDS RZ, [RZ] ;  /* 0x00000000fffff984 */ /* 0x000fe20000000800 */
[----:B------:R-:W-:Y:S01]  /*11000*/  @!PT LDS RZ, [RZ] ;  /* 0x00000000fffff984 */ /* 0x000fe20000000800 */
[----:B------:R-:W-:Y:S08]  /*11010*/  @!P0 LDGSTS.E.BYPASS.LTC128B.128 [R184+0x8000], desc[UR10][R10.64] ;  /* 0x080000000ab88fae */ /* 0x000ff0000b901d4a */
[----:B------:R-:W-:Y:S08]  /*11020*/  @P0 STS.128 [R184+0x8800], RZ ;  /* 0x008800ffb8000388 */ /* 0x000ff00000000c00 */
[----:B------:R-:W-:Y:S01]  /*11030*/  @!PT LDS RZ, [RZ] ;  /* 0x00000000fffff984 */ /* 0x000fe20000000800 */
[----:B------:R-:W-:Y:S01]  /*11040*/  @!PT LDS RZ, [RZ] ;  /* 0x00000000fffff984 */ /* 0x000fe20000000800 */
[----:B------:R-:W-:Y:S01]  /*11050*/  @!PT LDS RZ, [RZ] ;  /* 0x00000000fffff984 */ /* 0x000fe20000000800 */
[----:B------:R2:W-:Y:S08]  /*11060*/  @!P0 LDGSTS.E.BYPASS.LTC128B.128 [R184+0x8800], desc[UR10][R8.64] ;  /* 0x0880000008b88fae */ /* 0x0005f0000b901d4a */
[----:B------:R-:W-:Y:S08]  /*11070*/  LDSM.16.M88.4 R128, [R166] ;  /* 0x00000000a680783b */ /* 0x000ff00000000200 */
[----:B------:R-:W0:Y:S08]  /*11080*/  LDGDEPBAR ;  /* 0x00000000000079af */ /* 0x000e300000000000 */
[----:B-1----:R-:W-:Y:S08]  /*11090*/  LDSM.16.M88.4 R16, [R134+0x1400] ;  /* 0x001400008610783b */ /* 0x002ff00000000200 */
[----:B--2---:R-:W1:Y:S08]  /*110a0*/  LDSM.16.M88.4 R8, [R134+0x1000] ;  /* 0x001000008608783b */ /* 0x004e700000000200 */
[----:B------:R-:W2:Y:S08]  /*110b0*/  LDSM.16.M88.4 R24, [R134+0x1800] ;  /* 0x001800008618783b */ /* 0x000eb00000000200 */
[----:B------:R-:W3:Y:S08]  /*110c0*/  LDSM.16.M88.4 R32, [R134+0x1c00] ;  /* 0x001c00008620783b */ /* 0x000ef00000000200 */
[----:B------:R-:W4:Y:S08]  /*110d0*/  LDSM.16.M88.4 R40, [R134+0x2000] ;  /* 0x002000008628783b */ /* 0x000f300000000200 */
[----:B------:R-:W5:Y:S08]  /*110e0*/  LDSM.16.M88.4 R48, [R134+0x2400] ;  /* 0x002400008630783b */ /* 0x000f700000000200 */
[----:B------:R-:W5:Y:S01]  /*110f0*/  LDSM.16.M88.4 R56, [R134+0x2800] ;  /* 0x002800008638783b */ /* 0x000f620000000200 */
[C---:B-1----:R-:W-:Y:S06]  /*11100*/  HMMA.16816.F32.BF16 R4, R128.reuse, R8, RZ ;  /* 0x000000088004723c */ /* 0x042fec00000418ff */
[C---:B------:R-:W-:Y:S01]  /*11110*/  HMMA.16816.F32.BF16 R8, R128.reuse, R10, RZ ;  /* 0x0000000a8008723c */ /* 0x040fe200000418ff */
[----:B------:R-:W1:Y:S05]  /*11120*/  LDSM.16.M88.4 R64, [R134+0x2c00] ;  /* 0x002c00008640783b */ /* 0x000e6a0000000200 */
[C---:B------:R-:W-:Y:S03]  /*11130*/  HMMA.16816.F32.BF16 R12, R128.reuse, R16, RZ ;  /* 0x00000010800c723c */ /* 0x040fe600000418ff */
[----:B------:R-:W1:Y:S03]  /*11140*/  LDSM.16.M88.4 R72, [R134+0x3000] ;  /* 0x003000008648783b */ /* 0x000e660000000200 */
[C---:B------:R-:W-:Y:S05]  /*11150*/  HMMA.16816.F32.BF16 R16, R128.reuse, R18, RZ ;  /* 0x000000128010723c */ /* 0x040fea00000418ff */
[----:B------:R-:W1:Y:S01]  /*11160*/  LDSM.16.M88.4 R80, [R134+0x3400] ;  /* 0x003400008650783b */ /* 0x000e620000000200 */
[C---:B--2---:R-:W-:Y:S06]  /*11170*/  HMMA.16816.F32.BF16 R20, R128.reuse, R24, RZ ;  /* 0x000000188014723c */ /* 0x044fec00000418ff */
[C---:B------:R-:W-:Y:S01]  /*11180*/  HMMA.16816.F32.BF16 R24, R128.reuse, R26, RZ ;  /* 0x0000001a8018723c */ /* 0x040fe200000418ff */
[----:B------:R-:W2:Y:S05]  /*11190*/  LDSM.16.M88.4 R88, [R134+0x3800] ;  /* 0x003800008658783b */ /* 0x000eaa0000000200 */
        /* <DEDUP_REMOVED lines=11> */
[C---:B------:R-:W-:Y:S06]  /*11250*/  HMMA.16816.F32.BF16 R52, R128.reuse, R56, RZ ;  /* 0x000000388034723c */ /* 0x040fec00000418ff */
[C---:B------:R-:W-:Y:S01]  /*11260*/  HMMA.16816.F32.BF16 R56, R128.reuse, R58, RZ ;  /* 0x0000003a8038723c */ /* 0x040fe200000418ff */
[----:B------:R-:W-:Y:S05]  /*11270*/  LDSM.16.M88.4 R156, [R167] ;  /* 0x00000000a79c783b */ /* 0x000fea0000000200 */
[C---:B-1----:R-:W-:Y:S03]  /*11280*/  HMMA.16816.F32.BF16 R60, R128.reuse, R64, RZ ;  /* 0x00000040803c723c */ /* 0x042fe600000418ff */
[----:B------:R-:W1:Y:S03]  /*11290*/  LDSM.16.M88.4 R160, [R165] ;  /* 0x00000000a5a0783b */ /* 0x000e660000000200 */
[C---:B------:R-:W-:Y:S06]  /*112a0*/  HMMA.16816.F32.BF16 R64, R128.reuse, R66, RZ ;  /* 0x000000428040723c */ /* 0x040fec00000418ff */
[C---:B------:R-:W-:Y:S06]  /*112b0*/  HMMA.16816.F32.BF16 R68, R128.reuse, R72, RZ ;  /* 0x000000488044723c */ /* 0x040fec00000418ff */
[C---:B------:R-:W-:Y:S06]  /*112c0*/  HMMA.16816.F32.BF16 R72, R128.reuse, R74, RZ ;  /* 0x0000004a8048723c */ /* 0x040fec00000418ff */
[C---:B------:R-:W-:Y:S06]  /*112d0*/  HMMA.16816.F32.BF16 R76, R128.reuse, R80, RZ ;  /* 0x00000050804c723c */ /* 0x040fec00000418ff */
[C---:B------:R-:W-:Y:S06]  /*112e0*/  HMMA.16816.F32.BF16 R80, R128.reuse, R82, RZ ;  /* 0x000000528050723c */ /* 0x040fec00000418ff */
[C---:B--2---:R-:W-:Y:S06]  /*112f0*/  HMMA.16816.F32.BF16 R84, R128.reuse, R88, RZ ;  /* 0x000000588054723c */ /* 0x044fec00000418ff */
[C---:B------:R-:W-:Y:S06]  /*11300*/  HMMA.16816.F32.BF16 R88, R128.reuse, R90, RZ ;  /* 0x0000005a8058723c */ /* 0x040fec00000418ff */
[C---:B---3--:R-:W-:Y:S06]  /*11310*/  HMMA.16816.F32.BF16 R92, R128.reuse, R96, RZ ;  /* 0x00000060805c723c */ /* 0x048fec00000418ff */
[C---:B------:R-:W-:Y:S06]  /*11320*/  HMMA.16816.F32.BF16 R96, R128.reuse, R98, RZ ;  /* 0x000000628060723c */ /* 0x040fec00000418ff */
[C---:B------:R-:W-:Y:S06]  /*11330*/  HMMA.16816.F32.BF16 R100, R128.reuse, R104, RZ ;  /* 0x000000688064723c */ /* 0x040fec00000418ff */
[C---:B------:R-:W-:Y:S06]  /*11340*/  HMMA.16816.F32.BF16 R104, R128.reuse, R106, RZ ;  /* 0x0000006a8068723c */ /* 0x040fec00000418ff */
[C---:B----4-:R-:W-:Y:S06]  /*11350*/  HMMA.16816.F32.BF16 R108, R128.reuse, R112, RZ ;  /* 0x00000070806c723c */ /* 0x050fec00000418ff */
[C---:B------:R-:W-:Y:S06]  /*11360*/  HMMA.16816.F32.BF16 R112, R128.reuse, R114, RZ ;  /* 0x000000728070723c */ /* 0x040fec00000418ff */
[C---:B-----5:R-:W-:Y:S06]  /*11370*/  HMMA.16816.F32.BF16 R116, R128.reuse, R120, RZ ;  /* 0x000000788074723c */ /* 0x060fec00000418ff */
[C---:B------:R-:W-:Y:S06]  /*11380*/  HMMA.16816.F32.BF16 R120, R128.reuse, R122, RZ ;  /* 0x0000007a8078723c */ /* 0x040fec00000418ff */
[C---:B------:R-:W-:Y:S06]  /*11390*/  HMMA.16816.F32.BF16 R124, R128.reuse, R152, RZ ;  /* 0x00000098807c723c */ /* 0x040fec00000418ff */
[----:B------:R-:W-:Y:S01]  /*113a0*/  HMMA.16816.F32.BF16 R128, R128, R154, RZ ;  /* 0x0000009a8080723c */ /* 0x000fe200000418ff */
[----:B------:R-:W2:Y:S05]  /*113b0*/  LDSM.16.M88.4 R152, [R182] ;  /* 0x00000000b698783b */ /* 0x000eaa0000000200 */
[C---:B-1----:R-:W-:Y:S06]  /*113c0*/  HMMA.16816.F32.BF16 R4, R156.reuse, R160, R4 ;  /* 0x000000a09c04723c */ /* 0x042fec0000041804 */
[C---:B------:R-:W-:Y:S11]  /*113d0*/  HMMA.16816.F32.BF16 R8, R156.reuse, R162, R8 ;  /* 0x000000a29c08723c */ /* 0x040ff60000041808 */
[----:B------:R-:W-:Y:S07]  /*113e0*/  @!UPT UIADD3 URZ, URZ, URZ, URZ ;  /* 0x0000003f3f3ff290 */ /* 0x000fee000fffe03f */
[----:B------:R-:W-:Y:S01]  /*113f0*/  FMUL.FTZ R4, R4, UR5 ;  /* 0x0000000504047c20 */ /* 0x000fe20008410000 */
[----:B------:R-:W-:Y:S01]  /*11400*/  FMUL.FTZ R5, R5, UR5 ;  /* 0x0000000505057c20 */ /* 0x000fe20008410000 */
[----:B------:R-:W-:Y:S01]  /*11410*/  FMUL.FTZ R6, R6, UR5 ;  /* 0x0000000506067c20 */ /* 0x000fe20008410000 */
[----:B------:R-:W-:Y:S01]  /*11420*/  FMUL.FTZ R7, R7, UR5 ;  /* 0x0000000507077c20 */ /* 0x000fe20008410000 */
[----:B------:R-:W1:Y:S02]  /*11430*/  MUFU.TANH R201, R4 ;  /* 0x0000000400c97308 */ /* 0x000e640000002400 */
[----:B------:R-:W-:Y:S01]  /*11440*/  FMUL.FTZ R8, R8, UR5 ;  /* 0x0000000508087c20 */ /* 0x000fe20008410000 */
[----:B------:R-:W-:Y:S01]  /*11450*/  FMUL.FTZ R9, R9, UR5 ;  /* 0x0000000509097c20 */ /* 0x000fe20008410000 */
[----:B------:R-:W-:Y:S01]  /*11460*/  FMUL.FTZ R10, R10, UR5 ;  /* 0x000000050a0a7c20 */ /* 0x000fe20008410000 */
[----:B------:R-:W-:Y:S01]  /*11470*/  FMUL.FTZ R11, R11, UR5 ;  /* 0x000000050b0b7c20 */ /* 0x000fe20008410000 */
[C---:B--2---:R-:W-:Y:S04]  /*11480*/  HMMA.16816.F32.BF16 R12, R156.reuse, R152, R12 ;  /* 0x000000989c0c723c */ /* 0x044fe8000004180c */
[----:B------:R-:W2:Y:S02]  /*11490*/  MUFU.TANH R215, R5 ;  /* 0x0000000500d77308 */ /* 0x000ea40000002400 */
        /* <DEDUP_REMOVED lines=188> */
[----:B------:R2:W1:Y:S02]  /*12060*/  MUFU.TANH R28, R52 ;  /* 0x00000034001c7308 */ /* 0x0004640000002400 */
[----:B------:R-:W-:Y:S01]  /*12070*/  FMUL.FTZ R111, R111, UR5 ;  /* 0x000000056f6f7c20 */ /* 0x000fe20008410000 */
[----:B------:R-:W-:Y:S01]  /*12080*/  FMUL.FTZ R112, R112, UR5 ;  /* 0x0000000570707c20 */ /* 0x000fe20008410000 */
[----:B------:R-:W-:Y:S01]  /*12090*/  FMUL.FTZ R113, R113, UR5 ;  /* 0x0000000571717c20 */ /* 0x000fe20008410000 */
[----:B------:R-:W-:Y:S01]  /*120a0*/  FMUL.FTZ R114, R114, UR5 ;  /* 0x0000000572727c20 */ /* 0x000fe20008410000 */
[----:B------:R-:W-:Y:S04]  /*120b0*/  FMUL.FTZ R115, R115, UR5 ;  /* 0x0000000573737c20 */ /* 0x000fe80008410000 */
[----:B------:R3:W1:Y:S01]  /*120c0*/  MUFU.TANH R27, R53 ;  /* 0x00000035001b7308 */ /* 0x0006620000002400 */
        /* <DEDUP_REMOVED lines=11> */
[----:B------:R-:W-:Y:S01]  /*12180*/  FMUL.FTZ R123, R123, UR5 ;  /* 0x000000057b7b7c20 */ /* 0x000fe20008410000 */
[----:B--2---:R-:W-:Y:S02]  /*12190*/  MOV R52, R186 ;  /* 0x000000ba00347202 */ /* 0x004fe40000000f00 */
[----:B---3--:R-:W-:Y:S05]  /*121a0*/  MOV R53, R187 ;  /* 0x000000bb00357202 */ /* 0x008fea0000000f00 */
[----:B------:R-:W2:Y:S10]  /*121b0*/  MUFU.TANH R56, R56 ;  /* 0x0000003800387308 */ /* 0x000eb40000002400 */
[----:B------:R-:W3:Y:S01]  /*121c0*/  MUFU.TANH R57, R57 ;  /* 0x0000003900397308 */ /* 0x000ee20000002400 */
        /* <DEDUP_REMOVED lines=50> */
[----:B------:R-:W1:Y:S10]  /*124f0*/  MUFU.TANH R100, R100 ;  /* 0x0000006400647308 */ /* 0x000e740000002400 */
[----:B------:R1:W1:Y:S10]  /*12500*/  MUFU.TANH R155, R101 ;  /* 0x00000065009b7308 */ /* 0x0002740000002400 */
[----:B------:R-:W1:Y:S10]  /*12510*/  MUFU.TANH R102, R102 ;  /* 0x0000006600667308 */ /* 0x000e740000002400 */
[----:B------:R1:W1:Y:S10]  /*12520*/  MUFU.TANH R191, R103 ;  /* 0x0000006700bf7308 */ /* 0x0002740000002400 */
[----:B------:R-:W1:Y:S10]  /*12530*/  MUFU.TANH R104, R104 ;  /* 0x0000006800687308 */ /* 0x000e740000002400 */
        /* <DEDUP_REMOVED lines=77> */
[-C--:B------:R-:W-:Y:S02]  /*12a10*/  LEA.HI.X.SX32 R7, R0, R235.reuse, 0x2, P2 ;  /* 0x000000eb00077211 */ /* 0x080fe400010f16ff */
[C---:B------:R-:W-:Y:S01]  /*12a20*/  LEA.HI.X.SX32 R5, R2.reuse, R235, 0x2, P1 ;  /* 0x000000eb02057211 */ /* 0x040fe200008f16ff */
[----:B------:R-:W-:Y:S02]  /*12a30*/  IMAD.IADD R2, R2, 0x1, -R0 ;  /* 0x0000000102027824 */ /* 0x000fe400078e0a00 */
[----:B------:R1:W5:Y:S02]  /*12a40*/  LDG.E R3, desc[UR10][R6.64] ;  /* 0x0000000a06037981 */ /* 0x000364000c1e1900 */
[----:B------:R-:W-:Y:S02]  /*12a50*/  IMAD R2, R2, R12, -0x100 ;  /* 0xffffff0002027424 */ /* 0x000fe400078e020c */
[----:B------:R2:W5:Y:S03]  /*12a60*/  LDG.E R4, desc[UR10][R4.64] ;  /* 0x0000000a04047981 */ /* 0x000566000c1e1900 */
[----:B------:R-:W-:Y:S05]  /*12a70*/  SHF.R.S32.HI R0, RZ, 0x1f, R2 ;  /* 0x0000001fff007819 */ /* 0x000fea0000011402 */
[-C--:B------:R-:W-:Y:S01]  /*12a80*/  IMAD R0, R0, R18.reuse, RZ ;  /* 0x0000001200007224 */ /* 0x080fe200078e02ff */
[----:B-1----:R-:W1:Y:S08]  /*12a90*/  LDC.64 R6, c[0x0][0x230] ;  /* 0x00008c00ff067b82 */ /* 0x002e700000000a00 */
[----:B--2---:R-:W2:Y:S02]  /*12aa0*/  LDC R5, c[0x0][0x24c] ;  /* 0x00009300ff057b82 */ /* 0x004ea40000000800 */
[C---:B--2---:R-:W-:Y:S02]  /*12ab0*/  IMAD R0, R2.reuse, R5, R0 ;  /* 0x0000000502007224 */ /* 0x044fe400078e0200 */
        /* <DEDUP_REMOVED lines=9> */
.L_x_1245:
[----:B------:R1:W-:Y:S01]  /*12b50*/  @P0 STS [R184+0x1004], RZ ;  /* 0x001004ffb8000388 */ /* 0x0003e20000000800 */
[-C--:B------:R-:W-:Y:S01]  /*12b60*/  LEA R4, P1, R0, R185.reuse, 0x1 ;  /* 0x000000b900047211 */ /* 0x080fe200078208ff */
[----:B------:R-:W5:Y:S01]  /*12b70*/  @!P0 LDC R16, c[0x0][0x24c] ;  /* 0x00009300ff108b82 */ /* 0x000f620000000800 */
[----:B------:R-:W-:Y:S01]  /*12b80*/  @!P0 LEA R3, P2, R18, R0, 0x5 ;  /* 0x0000000012038211 */ /* 0x000fe200078428ff */
[----:B------:R1:W-:Y:S01]  /*12b90*/  @P0 STS.64 [R184+0x1008], RZ ;  /* 0x001008ffb8000388 */ /* 0x0003e20000000a00 */
[----:B------:R-:W-:Y:S01]  /*12ba0*/  LEA.HI.X R5, R0, R188, R2, 0x1, P1 ;  /* 0x000000bc00057211 */ /* 0x000fe200008f0c02 */
[----:B----4-:R-:W-:Y:S01]  /*12bb0*/  @!P0 IMAD R17, R17, 0x60, RZ ;  /* 0x0000006011118824 */ /* 0x010fe200078e02ff */
[CC--:B------:R-:W-:Y:S01]  /*12bc0*/  @!P0 LEA R6, P1, R3.reuse, R185.reuse, 0x1 ;  /* 0x000000b903068211 */ /* 0x0c0fe200078208ff */
[----:B------:R1:W-:Y:S01]  /*12bd0*/  @P0 STS [R184+0x1000], RZ ;  /* 0x001000ffb8000388 */ /* 0x0003e20000000800 */
[C---:B--2---:R-:W-:Y:S01]  /*12be0*/  @!P0 LEA.HI.X R7, R18.reuse, R2, R10, 0x5, P2 ;  /* 0x0000000212078211 */ /* 0x044fe200010f2c0a */
[----:B------:R-:W2:Y:S01]  /*12bf0*/  @!P0 LDC R20, c[0x0][0x24c] ;  /* 0x00009300ff148b82 */ /* 0x000ea20000000800 */
[----:B------:R-:W-:Y:S01]  /*12c00*/  @!P0 IMAD.MOV.U32 R12, RZ, RZ, R0 ;  /* 0x000000ffff0c8224 */ /* 0x000fe200078e0000 */
[----:B------:R-:W-:Y:S01]  /*12c10*/  @!PT LDS RZ, [RZ] ;  /* 0x00000000fffff984 */ /* 0x000fe20000000800 */
[----:B------:R-:W-:Y:S01]  /*12c20*/  @!PT LDS RZ, [RZ] ;  /* 0x00000000fffff984 */ /* 0x000fe20000000800 */
[----:B------:R-:W-:Y:S01]  /*12c30*/  @!PT LDS RZ, [RZ] ;  /* 0x00000000fffff984 */ /* 0x000fe20000000800 */
[----:B------:R-:W-:Y:S01]  /*12c40*/  @!P0 LDGSTS.E.BYPASS.LTC128B.128 [R184+0x1000], desc[UR10][R4.64] ;  /* 0x0100000004b88fae */ /* 0x000fe2000b901d4a */
[----:B------:R-:W-:Y:S01]  /*12c50*/  @!P0 LEA.HI.X R7, R3, R188, R7, 0x1, P1 ;  /* 0x000000bc03078211 */ /* 0x000fe200008f0c07 */
[----:B------:R-:W-:Y:S01]  /*12c60*/  @!P0 IMAD.MOV.U32 R13, RZ, RZ, R2 ;  /* 0x000000ffff0d8224 */ /* 0x000fe200078e0002 */
[C---:B------:R-:W-:Y:S01]  /*12c70*/  @!P0 LEA R3, P2, R18.reuse, R0, 0x6 ;  /* 0x0000000012038211 */ /* 0x040fe200078430ff */
[----:B------:R1:W-:Y:S01]  /*12c80*/  @P0 STS.128 [R184+0x1800], RZ ;  /* 0x001800ffb8000388 */ /* 0x0003e20000000c00 */
[----:B------:R-:W-:Y:S01]  /*12c90*/  @!P0 IMAD.MOV.U32 R10, RZ, RZ, R0 ;  /* 0x000000ffff0a8224 */ /* 0x000fe200078e0000 */
[----:B------:R-:W4:Y:S01]  /*12ca0*/  @!P0 LDC R23, c[0x0][0x24c] ;  /* 0x00009300ff178b82 */ /* 0x000f220000000800 */
[CC--:B------:R-:W-:Y:S01]  /*12cb0*/  @!P0 LEA R14, P1, R3.reuse, R185.reuse, 0x1 ;  /* 0x000000b9030e8211 */ /* 0x0c0fe200078208ff */
[----:B------:R-:W-:Y:S01]  /*12cc0*/  @!PT LDS RZ, [RZ] ;  /* 0x00000000fffff984 */ /* 0x000fe20000000800 */
[----:B------:R-:W-:Y:S01]  /*12cd0*/  @!PT LDS RZ, [RZ] ;  /* 0x00000000fffff984 */ /* 0x000fe20000000800 */
[----:B------:R-:W-:Y:S01]  /*12ce0*/  @!PT LDS RZ, [RZ] ;  /* 0x00000000fffff984 */ /* 0x000fe20000000800 */
[----:B------:R1:W-:Y:S01]  /*12cf0*/  @!P0 LDGSTS.E.BYPASS.LTC128B.128 [R184+0x1800], desc[UR10][R6.64] ;  /* 0x0180000006b88fae */ /* 0x0003e2000b901d4a */
[C---:B---3--:R-:W-:Y:S01]  /*12d00*/  @!P0 LEA.HI.X R8, R18.reuse, R2, R11, 0x6, P2 ;  /* 0x0000000212088211 */ /* 0x048fe200010f340b */
[C---:B------:R-:W-:Y:S02]  /*12d10*/  @!P0 IMAD.WIDE.U32 R12, R18.reuse, 0x60, R12 ;  /* 0x00000060120c8825 */ /* 0x040fe400078e000c */
[----:B------:R3:W-:Y:S01]  /*12d20*/  @P0 STS.128 [R184+0x2000], RZ ;  /* 0x002000ffb8000388 */ /* 0x0007e20000000c00 */
[----:B------:R-:W-:Y:S01]  /*12d30*/  @!P0 LEA.HI.X R15, R3, R188, R8, 0x1, P1 ;  /* 0x000000bc030f8211 */ /* 0x000fe200008f0c08 */
[----:B------:R-:W3:Y:S01]  /*12d40*/  @!P0 LDC R24, c[0x0][0x24c] ;  /* 0x00009300ff188b82 */ /* 0x000ee20000000800 */
[C---:B------:R-:W-:Y:S01]  /*12d50*/  @!P0 LEA R3, P1, R18.reuse, R0, 0x7 ;  /* 0x0000000012038211 */ /* 0x040fe200078238ff */
[----:B------:R-:W-:Y:S02]  /*12d60*/  @!P0 IMAD.MOV.U32 R11, RZ, RZ, R2 ;  /* 0x000000ffff0b8224 */ /* 0x000fe400078e0002 */
[----:B------:R-:W-:Y:S01]  /*12d70*/  @!PT LDS RZ, [RZ] ;  /* 0x00000000fffff984 */ /* 0x000fe20000000800 */
[----:B------:R-:W-:Y:S01]  /*12d80*/  @!PT LDS RZ, [RZ] ;  /* 0x00000000fffff984 */ /* 0x000fe20000000800 */
[----:B------:R-:W-:Y:S01]  /*12d90*/  @!PT LDS RZ, [RZ] ;  /* 0x00000000fffff984 */ /* 0x000fe20000000800 */
[----:B------:R3:W-:Y:S01]  /*12da0*/  @!P0 LDGSTS.E.BYPASS.LTC128B.128 [R184+0x2000], desc[UR10][R14.64] ;  /* 0x020000000eb88fae */ /* 0x0007e2000b901d4a */
[----:B------:R-:W-:Y:S02]  /*12db0*/  @!P0 IMAD.MOV.U32 R8, RZ, RZ, R0 ;  /* 0x000000ffff088224 */ /* 0x000fe400078e0000 */
[----:B------:R-:W-:Y:S01]  /*12dc0*/  @!P0 IMAD.MOV.U32 R9, RZ, RZ, R2 ;  /* 0x000000ffff098224 */ /* 0x000fe200078e0002 */
[----:B------:R2:W-:Y:S01]  /*12dd0*/  @P0 STS.128 [R184+0x2800], RZ ;  /* 0x002800ffb8000388 */ /* 0x0005e20000000c00 */
[C---:B------:R-:W-:Y:S04]  /*12de0*/  @!P0 IMAD.WIDE.U32 R10, R18.reuse, 0xa0, R10 ;  /* 0x000000a0120a8825 */ /* 0x040fe800078e000a */
[C---:B------:R-:W-:Y:S04]  /*12df0*/  @!P0 IMAD.WIDE.U32 R8, R18.reuse, 0xc0, R8 ;  /* 0x000000c012088825 */ /* 0x040fe800078e0008 */
[----:B-1----:R-:W-:Y:S02]  /*12e00*/  @!P0 IMAD.MOV.U32 R6, RZ, RZ, R0 ;  /* 0x000000ffff068224 */ /* 0x002fe400078e0000 */
[----:B------:R-:W-:Y:S01]  /*12e10*/  @!P0 IMAD.MOV.U32 R7, RZ, RZ, R2 ;  /* 0x000000ffff078224 */ /* 0x000fe200078e0002 */
[C---:B-----5:R-:W-:Y:S01]  /*12e20*/  @!P0 LEA.HI.X R2, R18.reuse, R2, R16, 0x7, P1 ;  /* 0x0000000212028211 */ /* 0x060fe200008f3c10 */
[----:B------:R-:W-:Y:S01]  /*12e30*/  @!P0 IMAD.IADD R0, R17, 0x1, R13 ;  /* 0x0000000111008824 */ /* 0x000fe200078e020d */
[CC--:B------:R-:W-:Y:S01]  /*12e40*/  @!P0 LEA R16, P1, R3.reuse, R185.reuse, 0x1 ;  /* 0x000000b903108211 */ /* 0x0c0fe200078208ff */
[----:B------:R-:W-:Y:S01]  /*12e50*/  @!P0 IMAD.WIDE.U32 R6, R18, 0xe0, R6 ;  /* 0x000000e012068825 */ /* 0x000fe200078e0006 */
[-C--:B------:R-:W-:Y:S02]  /*12e60*/  @!P0 LEA R18, P2, R12, R185.reuse, 0x1 ;  /* 0x000000b90c128211 */ /* 0x080fe400078408ff */
[-C--:B------:R-:W-:Y:S01]  /*12e70*/  @!P0 LEA.HI.X R17, R3, R188.reuse, R2, 0x1, P1 ;  /* 0x000000bc03118211 */ /* 0x080fe200008f0c02 */
[----:B--2---:R-:W-:Y:S01]  /*12e80*/  @!P0 IMAD R3, R20, 0xa0, RZ ;  /* 0x000000a014038824 */ /* 0x004fe200078e02ff */
[-C--:B------:R-:W-:Y:S01]  /*12e90*/  @!P0 LEA.HI.X R19, R12, R188.reuse, R0, 0x1, P2 ;  /* 0x000000bc0c138211 */ /* 0x080fe200010f0c00 */
[----:B---3--:R-:W-:Y:S01]  /*12ea0*/  @!P0 IMAD R13, R24, 0xe0, RZ ;  /* 0x000000e0180d8824 */ /* 0x008fe200078e02ff */
[-C--:B------:R-:W-:Y:S01]  /*12eb0*/  @!P0 LEA R14, P3, R10, R185.reuse, 0x1 ;  /* 0x000000b90a0e8211 */ /* 0x080fe200078608ff */
[----:B------:R-:W-:Y:S01]  /*12ec0*/  @!P0 IMAD.IADD R11, R3, 0x1, R11 ;  /* 0x00000001030b8824 */ /* 0x000fe200078e020b */
[-C--:B------:R-:W-:Y:S01]  /*12ed0*/  @!P0 LEA R12, P2, R8, R185.reuse, 0x1 ;  /* 0x000000b9080c8211 */ /* 0x080fe200078408ff */
[----:B------:R-:W-:Y:S01]  /*12ee0*/  @!PT LDS RZ, [RZ] ;  /* 0x00000000fffff984 */ /* 0x000fe20000000800 */
[----:B------:R-:W-:Y:S01]  /*12ef0*/  @!PT LDS RZ, [RZ] ;  /* 0x00000000fffff984 */ /* 0x000fe20000000800 */
[----:B------:R-:W-:Y:S01]  /*12f00*/  @!PT LDS RZ, [RZ] ;  /* 0x00000000fffff984 */ /* 0x000fe20000000800 */
[----:B------:R2:W-:Y:S01]  /*12f10*/  @!P0 LDGSTS.E.BYPASS.LTC128B.128 [R184+0x2800], desc[UR10][R18.64] ;  /* 0x0280000012b88fae */ /* 0x0005e2000b901d4a */
[----:B------:R-:W-:Y:S01]  /*12f20*/  @!P0 LEA R2, P1, R6, R185, 0x1 ;  /* 0x000000b906028211 */ /* 0x000fe200078208ff */
[----:B------:R-:W-:Y:S01]  /*12f30*/  @!P0 IMAD.IADD R3, R13, 0x1, R7 ;  /* 0x000000010d038824 */ /* 0x000fe200078e0207 */
[-C--:B------:R-:W-:Y:S01]  /*12f40*/  @!P0 LEA.HI.X R15, R10, R188.reuse, R11, 0x1, P3 ;  /* 0x000000bc0a0f8211 */ /* 0x080fe200018f0c0b */
[----:B------:R2:W-:Y:S01]  /*12f50*/  @P0 STS.128 [R184+0x3000], RZ ;  /* 0x003000ffb8000388 */ /* 0x0005e20000000c00 */
[----:B----4-:R-:W-:Y:S02]  /*12f60*/  @!P0 IMAD R0, R23, 0xc0, RZ ;  /* 0x000000c017008824 */ /* 0x010fe400078e02ff */
[-C--:B------:R-:W-:Y:S01]  /*12f70*/  @!P0 LEA.HI.X R3, R6, R188.reuse, R3, 0x1, P1 ;  /* 0x000000bc06038211 */ /* 0x080fe200008f0c03 */
[----:B------:R-:W-:Y:S01]  /*12f80*/  @!PT LDS RZ, [RZ] ;  /* 0x00000000fffff984 */ /* 0x000fe20000000800 */
[----:B------:R-:W-:Y:S01]  /*12f90*/  @!PT LDS RZ, [RZ] ;  /* 0x00000000fffff984 */ /* 0x000fe20000000800 */
[----:B------:R-:W-:Y:S01]  /*12fa0*/  @!PT LDS RZ, [RZ] ;  /* 0x00000000fffff984 */ /* 0x000fe20000000800 */
[----:B------:R2:W-:Y:S01]  /*12fb0*/  @!P0 LDGSTS.E.BYPASS.LTC128B.128 [R184+0x3000], desc[UR10][R16.64] ;  /* 0x0300000010b88fae */ /* 0x0005e2000b901d4a */
[----:B------:R-:W-:Y:S02]  /*12fc0*/  @!P0 IMAD.IADD R0, R0, 0x1, R9 ;  /* 0x0000000100008824 */ /* 0x000fe400078e0209 */
[----:B------:R-:W-:Y:S01]  /*12fd0*/  IMAD.MOV.U32 R185, RZ, RZ, R4 ;  /* 0x000000ffffb97224 */ /* 0x000fe200078e0004 */
[----:B------:R2:W-:Y:S02]  /*12fe0*/  @P0 STS.128 [R184+0x3800], RZ ;  /* 0x003800ffb8000388 */ /* 0x0005e40000000c00 */
[----:B------:R-:W-:Y:S01]  /*12ff0*/  @!P0 LEA.HI.X R13, R8, R188, R0, 0x1, P2 ;  /* 0x000000bc080d8211 */ /* 0x000fe200010f0c00 */
[----:B------:R-:W-:Y:S01]  /*13000*/  IMAD.MOV.U32 R188, RZ, RZ, R5 ;  /* 0x000000ffffbc7224 */ /* 0x000fe200078e0005 */
        /* <DEDUP_REMOVED lines=15> */
.L_x_1244:
        /* <DEDUP_REMOVED lines=156> */
[----:B------:R-:W-:Y:S07]  /*13ac0*/  ISETP.GT.AND P0, PT, R241, R245, PT ;  /* 0x000000f5f100720c */ /* 0x000fee0003f04270 */
        /* <DEDUP_REMOVED lines=40> */
[--C-:B-1----:R-:W-:Y:S09]  /*13d50*/  FFMA.FTZ R5, R45, UR4, -R23.reuse ;  /* 0x000000042d057c23 */ /* 0x102ff20008010817 */
[----:B------:R1:W-:Y:S01]  /*13d60*/  MUFU.EX2 R186, R5 ;  /* 0x0000000500ba7308 */ /* 0x0003e20000000800 */
[--C-:B--2---:R-:W-:Y:S09]  /*13d70*/  FFMA.FTZ R4, R206, UR4, -R48.reuse ;  /* 0x00000004ce047c23 */ /* 0x104ff20008010830 */
[----:B------:R2:W-:Y:S01]  /*13d80*/  MUFU.EX2 R105, R4 ;  /* 0x0000000400697308 */ /* 0x0005e20000000800 */
[C---:B---3--:R-:W-:Y:S01]  /*13d90*/  FMUL.FTZ R9, R2.reuse, R145 ;  /* 0x0000009102097220 */ /* 0x048fe20000410000 */
[C---:B------:R-:W-:Y:S01]  /*13da0*/  FMUL.FTZ R12, R2.reuse, R140 ;  /* 0x0000008c020c7220 */ /* 0x040fe20000410000 */
[----:B------:R-:W-:Y:S01]  /*13db0*/  FMUL.FTZ R13, R2, R141 ;  /* 0x0000008d020d7220 */ /* 0x000fe20000410000 */
[--C-:B-1----:R-:W-:Y:S01]  /*13dc0*/  FFMA.FTZ R5, R27, UR4, -R23.reuse ;  /* 0x000000041b057c23 */ /* 0x102fe20008010817 */
[----:B------:R-:W-:Y:S05]  /*13dd0*/  F2FP.BF16.F32.PACK_AB R27, R101, R55 ;  /* 0x00000037651b723e */ /* 0x000fea00000010ff */
[----:B------:R1:W-:Y:S01]  /*13de0*/  MUFU.EX2 R196, R5 ;  /* 0x0000000500c47308 */ /* 0x0003e20000000800 */
[--C-:B--2---:R-:W-:Y:S09]  /*13df0*/  FFMA.FTZ R4, R205, UR4, -R48.reuse ;  /* 0x00000004cd047c23 */ /* 0x104ff20008010830 */
[----:B------:R2:W3:Y:S01]  /*13e00*/  MUFU.EX2 R110, R4 ;  /* 0x00000004006e7308 */ /* 0x0004e20000000800 */
[--C-:B-1----:R-:W-:Y:S01]  /*13e10*/  FFMA.FTZ R5, R61, UR4, -R23.reuse ;  /* 0x000000043d057c23 */ /* 0x102fe20008010817 */
[--C-:B--2---:R-:W-:Y:S08]  /*13e20*/  FFMA.FTZ R4, R199, UR4, -R23.reuse ;  /* 0x00000004c7047c23 */ /* 0x104ff00008010817 */
[----:B------:R1:W2:Y:S02]  /*13e30*/  MUFU.EX2 R115, R4 ;  /* 0x0000000400737308 */ /* 0x0002a40000000800 */
[--C-:B-1----:R-:W-:Y:S08]  /*13e40*/  FFMA.FTZ R4, R198, UR4, -R48.reuse ;  /* 0x00000004c6047c23 */ /* 0x102ff00008010830 */
[----:B------:R1:W-:Y:S02]  /*13e50*/  MUFU.EX2 R111, R4 ;  /* 0x00000004006f7308 */ /* 0x0003e40000000800 */
[--C-:B-1----:R-:W-:Y:S08]  /*13e60*/  FFMA.FTZ R4, R197, UR4, -R48.reuse ;  /* 0x00000004c5047c23 */ /* 0x102ff00008010830 */
[----:B------:R1:W4:Y:S02]  /*13e70*/  MUFU.EX2 R113, R4 ;  /* 0x0000000400717308 */ /* 0x0003240000000800 */
[--C-:B-1----:R-:W-:Y:S08]  /*13e80*/  FFMA.FTZ R4, R194, UR4, -R48.reuse ;  /* 0x00000004c2047c23 */ /* 0x102ff00008010830 */
[----:B------:R1:W-:Y:S02]  /*13e90*/  MUFU.EX2 R112, R4 ;  /* 0x0000000400707308 */ /* 0x0003e40000000800 */
[--C-:B-1----:R-:W-:Y:S08]  /*13ea0*/  FFMA.FTZ R4, R193, UR4, -R48.reuse ;  /* 0x00000004c1047c23 */ /* 0x102ff00008010830 */
[----:B------:R1:W5:Y:S02]  /*13eb0*/  MUFU.EX2 R118, R4 ;  /* 0x0000000400767308 */ /* 0x0003640000000800 */
[--C-:B-1----:R-:W-:Y:S08]  /*13ec0*/  FFMA.FTZ R4, R190, UR4, -R23.reuse ;  /* 0x00000004be047c23 */ /* 0x102ff00008010817 */
[----:B------:R1:W5:Y:S02]  /*13ed0*/  MUFU.EX2 R123, R4 ;  /* 0x00000004007b7308 */ /* 0x0003640000000800 */
[--C-:B-1----:R-:W-:Y:S08]  /*13ee0*/  FFMA.FTZ R4, R189, UR4, -R48.reuse ;  /* 0x00000004bd047c23 */ /* 0x102ff00008010830 */
[----:B------:R1:W-:Y:S02]  /*13ef0*/  MUFU.EX2 R117, R4 ;  /* 0x0000000400757308 */ /* 0x0003e40000000800 */
[--C-:B-1----:R-:W-:Y:S08]  /*13f00*/  FFMA.FTZ R4, R163, UR4, -R48.reuse ;  /* 0x00000004a3047c23 */ /* 0x102ff00008010830 */
[----:B------:R1:W-:Y:S10]  /*13f10*/  MUFU.EX2 R163, R6 ;  /* 0x0000000600a37308 */ /* 0x0003f40000000800 */
[----:B------:R3:W5:Y:S01]  /*13f20*/  MUFU.EX2 R121, R4 ;  /* 0x0000000400797308 */ /* 0x0007620000000800 */
[--C-:B-1----:R-:W-:Y:S09]  /*13f30*/  FFMA.FTZ R6, R28, UR4, -R23.reuse ;  /* 0x000000041c067c23 */ /* 0x102ff20008010817 */
[----:B------:R1:W-:Y:S01]  /*13f40*/  MUFU.EX2 R195, R6 ;  /* 0x0000000600c37308 */ /* 0x0003e20000000800 */
[--C-:B---3--:R-:W-:Y:S09]  /*13f50*/  FFMA.FTZ R4, R160, UR4, -R48.reuse ;  /* 0x00000004a0047c23 */ /* 0x108ff20008010830 */
[----:B------:R3:W-:Y:S01]  /*13f60*/  MUFU.EX2 R120, R4 ;  /* 0x0000000400787308 */ /* 0x0007e20000000800 */
[--C-:B-1----:R-:W-:Y:S09]  /*13f70*/  FFMA.FTZ R6, R60, UR4, -R23.reuse ;  /* 0x000000043c067c23 */ /* 0x102ff20008010817 */
[----:B------:R1:W-:Y:S01]  /*13f80*/  MUFU.EX2 R60, R5 ;  /* 0x00000005003c7308 */ /* 0x0003e20000000800 */
[--C-:B---3--:R-:W-:Y:S09]  /*13f90*/  FFMA.FTZ R4, R154, UR4, -R48.reuse ;  /* 0x000000049a047c23 */ /* 0x108ff20008010830 */
[----:B------:R3:W-:Y:S10]  /*13fa0*/  MUFU.EX2 R154, R7 ;  /* 0x00000007009a7308 */ /* 0x0007f40000000800 */
[----:B------:R2:W5:Y:S01]  /*13fb0*/  MUFU.EX2 R126, R4 ;  /* 0x00000004007e7308 */ /* 0x0005620000000800 */
[--C-:B-1----:R-:W-:Y:S09]  /*13fc0*/  FFMA.FTZ R5, R69, UR4, -R23.reuse ;  /* 0x0000000445057c23 */ /* 0x102ff20008010817 */
[----:B------:R1:W-:Y:S01]  /*13fd0*/  MUFU.EX2 R206, R5 ;  /* 0x0000000500ce7308 */ /* 0x0003e20000000800 */
[--C-:B---3--:R-:W-:Y:S01]  /*13fe0*/  FFMA.FTZ R7, R32, UR4, -R23.reuse ;  /* 0x0000000420077c23 */ /* 0x108fe20008010817 */
[----:B------:R-:W-:Y:S08]  /*13ff0*/  F2FP.BF16.F32.PACK_AB R32, R107, R106 ;  /* 0x0000006a6b20723e */ /* 0x000ff000000010ff */
[----:B------:R3:W-:Y:S01]  /*14000*/  MUFU.EX2 R187, R7 ;  /* 0x0000000700bb7308 */ /* 0x0007e20000000800 */
[--C-:B--2---:R-:W-:Y:S01]  /*14010*/  FFMA.FTZ R4, R33, UR4, -R23.reuse ;  /* 0x0000000421047c23 */ /* 0x104fe20008010817 */
[----:B------:R-:W-:Y:S08]  /*14020*/  F2FP.BF16.F32.PACK_AB R33, R110, R105 ;  /* 0x000000696e21723e */ /* 0x000ff000000010ff */
[----:B------:R2:W5:Y:S01]  /*14030*/  MUFU.EX2 R130, R4 ;  /* 0x0000000400827308 */ /* 0x0005620000000800 */
[--C-:B-1----:R-:W-:Y:S09]  /*14040*/  FFMA.FTZ R5, R77, UR4, -R23.reuse ;  /* 0x000000044d057c23 */ /* 0x102ff20008010817 */
[----:B------:R1:W-:Y:S01]  /*14050*/  MUFU.EX2 R215, R5 ;  /* 0x0000000500d77308 */ /* 0x0003e20000000800 */
[--C-:B---3--:R-:W-:Y:S09]  /*14060*/  FFMA.FTZ R7, R56, UR4, -R23.reuse ;  /* 0x0000000438077c23 */ /* 0x108ff20008010817 */
[----:B------:R3:W-:Y:S01]  /*14070*/  MUFU.EX2 R198, R7 ;  /* 0x0000000700c67308 */ /* 0x0007e20000000800 */
[--C-:B--2---:R-:W-:Y:S01]  /*14080*/  FFMA.FTZ R4, R34, UR4, -R48.reuse ;  /* 0x0000000422047c23 */ /* 0x104fe20008010830 */
[----:B------:R-:W-:Y:S08]  /*14090*/  F2FP.BF16.F32.PACK_AB R34, R115, R109 ;  /* 0x0000006d7322723e */ /* 0x000ff000000010ff */
[----:B------:R2:W-:Y:S01]  /*140a0*/  MUFU.EX2 R127, R4 ;  /* 0x00000004007f7308 */ /* 0x0005e20000000800 */
[----:B-1----:R-:W-:Y:S01]  /*140b0*/  FMUL.FTZ R5, R2, R137 ;  /* 0x0000008902057220 */ /* 0x002fe20000410000 */
[--C-:B---3--:R-:W-:Y:S08]  /*140c0*/  FFMA.FTZ R7, R64, UR4, -R23.reuse ;  /* 0x0000000440077c23 */ /* 0x108ff00008010817 */
[----:B------:R1:W-:Y:S01]  /*140d0*/  MUFU.EX2 R61, R7 ;  /* 0x00000007003d7308 */ /* 0x0003e20000000800 */
[--C-:B--2---:R-:W-:Y:S01]  /*140e0*/  FFMA.FTZ R4, R35, UR4, -R48.reuse ;  /* 0x0000000423047c23 */ /* 0x104fe20008010830 */
[----:B----4-:R-:W-:Y:S08]  /*140f0*/  F2FP.BF16.F32.PACK_AB R35, R113, R111 ;  /* 0x0000006f7123723e */ /* 0x010ff000000010ff */
[----:B------:R2:W3:Y:S01]  /*14100*/  MUFU.EX2 R128, R4 ;  /* 0x0000000400807308 */ /* 0x0004e20000000800 */
[--C-:B-1----:R-:W-:Y:S09]  /*14110*/  FFMA.FTZ R7, R72, UR4, -R23.reuse ;  /* 0x0000000448077c23 */ /* 0x102ff20008010817 */
[----:B------:R1:W-:Y:S01]  /*14120*/  MUFU.EX2 R209, R7 ;  /* 0x0000000700d17308 */ /* 0x0003e20000000800 */
[--C-:B--2---:R-:W-:Y:S09]  /*14130*/  FFMA.FTZ R4, R38, UR4, -R48.reuse ;  /* 0x0000000426047c23 */ /* 0x104ff20008010830 */
[----:B------:R2:W-:Y:S01]  /*14140*/  MUFU.EX2 R129, R4 ;  /* 0x0000000400817308 */ /* 0x0005e20000000800 */
[--C-:B-1----:R-:W-:Y:S09]  /*14150*/  FFMA.FTZ R7, R81, UR4, -R23.reuse ;  /* 0x0000000451077c23 */ /* 0x102ff20008010817 */
[----:B------:R1:W-:Y:S01]  /*14160*/  MUFU.EX2 R239, R7 ;  /* 0x0000000700ef7308 */ /* 0x0003e20000000800 */
[--C-:B--2---:R-:W-:Y:S02]  /*14170*/  FFMA.FTZ R4, R39, UR4, -R48.reuse ;  /* 0x0000000427047c23 */ /* 0x104fe40008010830 */
[----:B------:R-:W-:Y:S07]  /*14180*/  LDSM.16.MT88.4 R36, [R135+0x5400] ;  /* 0x005400008724783b */ /* 0x000fee0000004200 */
[----:B------:R2:W-:Y:S01]  /*14190*/  MUFU.EX2 R133, R4 ;  /* 0x0000000400857308 */ /* 0x0005e20000000800 */
[----:B-1----:R-:W-:Y:S01]  /*141a0*/  FMUL.FTZ R7, R0, R139 ;  /* 0x0000008b00077220 */ /* 0x002fe20000410000 */
[--C-:B--2---:R-:W-:Y:S08]  /*141b0*/  FFMA.FTZ R4, R41, UR4, -R23.reuse ;  /* 0x0000000429047c23 */ /* 0x104ff00008010817 */
[----:B------:R1:W2:Y:S02]  /*141c0*/  MUFU.EX2 R162, R4 ;  /* 0x0000000400a27308 */ /* 0x0002a40000000800 */
[--C-:B-1----:R-:W-:Y:S08]  /*141d0*/  FFMA.FTZ R4, R42, UR4, -R48.reuse ;  /* 0x000000042a047c23 */ /* 0x102ff00008010830 */
        /* <DEDUP_REMOVED lines=8> */
[----:B------:R1:W4:Y:S02]  /*14260*/  MUFU.EX2 R189, R4 ;  /* 0x0000000400bd7308 */ /* 0x0003240000000800 */
[----:B-1----:R-:W-:Y:S08]  /*14270*/  FFMA.FTZ R4, R31, UR4, -R23 ;  /* 0x000000041f047c23 */ /* 0x002ff00008010817 */
[----:B------:R1:W4:Y:S02]  /*14280*/  MUFU.EX2 R194, R4 ;  /* 0x0000000400c27308 */ /* 0x0003240000000800 */
[--C-:B-1----:R-:W-:Y:S08]  /*14290*/  FFMA.FTZ R4, R30, UR4, -R48.reuse ;  /* 0x000000041e047c23 */ /* 0x102ff00008010830 */
[----:B------:R1:W-:Y:S02]  /*142a0*/  MUFU.EX2 R190, R4 ;  /* 0x0000000400be7308 */ /* 0x0003e40000000800 */
[--C-:B-1----:R-:W-:Y:S02]  /*142b0*/  FFMA.FTZ R4, R29, UR4, -R48.reuse ;  /* 0x000000041d047c23 */ /* 0x102fe40008010830 */
[----:B------:R-:W1:Y:S06]  /*142c0*/  LDSM.16.MT88.4 R28, [R164+0x5000] ;  /* 0x00500000a41c783b */ /* 0x000e6c0000004200 */
[----:B------:R5:W4:Y:S02]  /*142d0*/  MUFU.EX2 R192, R4 ;  /* 0x0000000400c07308 */ /* 0x000b240000000800 */
[--C-:B-----5:R-:W-:Y:S01]  /*142e0*/  FFMA.FTZ R4, R26, UR4, -R48.reuse ;  /* 0x000000041a047c23 */ /* 0x120fe20008010830 */
[----:B------:R-:W-:Y:S07]  /*142f0*/  F2FP.BF16.F32.PACK_AB R26, R103, R97 ;  /* 0x00000061671a723e */ /* 0x000fee00000010ff */
[----:B------:R5:W-:Y:S02]  /*14300*/  MUFU.EX2 R193, R4 ;  /* 0x0000000400c17308 */ /* 0x000be40000000800 */
[--C-:B-----5:R-:W-:Y:S01]  /*14310*/  FFMA.FTZ R4, R25, UR4, -R48.reuse ;  /* 0x0000000419047c23 */ /* 0x120fe20008010830 */
[----:B------:R-:W-:Y:S01]  /*14320*/  F2FP.BF16.F32.PACK_AB R25, R54, R49 ;  /* 0x000000313619723e */ /* 0x000fe200000010ff */
[----:B------:R-:W-:Y:S06]  /*14330*/  FFMA.FTZ R49, R0, R243, R49 ;  /* 0x000000f300317223 */ /* 0x000fec0000010031 */
[----:B------:R5:W-:Y:S02]  /*14340*/  MUFU.EX2 R197, R4 ;  /* 0x0000000400c57308 */ /* 0x000be40000000800 */
[--C-:B-----5:R-:W-:Y:S08]  /*14350*/  FFMA.FTZ R4, R57, UR4, -R23.reuse ;  /* 0x0000000439047c23 */ /* 0x120ff00008010817 */
[----:B------:R5:W4:Y:S02]  /*14360*/  MUFU.EX2 R199, R4 ;  /* 0x0000000400c77308 */ /* 0x000b240000000800 */
[--C-:B-----5:R-:W-:Y:S08]  /*14370*/  FFMA.FTZ R4, R58, UR4, -R48.reuse ;  /* 0x000000043a047c23 */ /* 0x120ff00008010830 */
[----:B------:R5:W-:Y:S02]  /*14380*/  MUFU.EX2 R56, R4 ;  /* 0x0000000400387308 */ /* 0x000be40000000800 */
[--C-:B-----5:R-:W-:Y:S08]  /*14390*/  FFMA.FTZ R4, R59, UR4, -R48.reuse ;  /* 0x000000043b047c23 */ /* 0x120ff00008010830 */
[----:B------:R5:W-:Y:S10]  /*143a0*/  MUFU.EX2 R59, R6 ;  /* 0x00000006003b7308 */ /* 0x000bf40000000800 */
[----:B------:R3:W4:Y:S01]  /*143b0*/  MUFU.EX2 R57, R4 ;  /* 0x0000000400397308 */ /* 0x0007220000000800 */
[--C-:B-----5:R-:W-:Y:S09]  /*143c0*/  FFMA.FTZ R6, R68, UR4, -R23.reuse ;  /* 0x0000000444067c23 */ /* 0x120ff20008010817 */
[----:B------:R5:W-:Y:S01]  /*143d0*/  MUFU.EX2 R205, R6 ;  /* 0x0000000600cd7308 */ /* 0x000be20000000800 */
[--C-:B---3--:R-:W-:Y:S09]  /*143e0*/  FFMA.FTZ R4, R62, UR4, -R48.reuse ;  /* 0x000000043e047c23 */ /* 0x108ff20008010830 */
[----:B------:R3:W-:Y:S01]  /*143f0*/  MUFU.EX2 R58, R4 ;  /* 0x00000004003a7308 */ /* 0x0007e20000000800 */
[--C-:B-----5:R-:W-:Y:S09]  /*14400*/  FFMA.FTZ R6, R76, UR4, -R23.reuse ;  /* 0x000000044c067c23 */ /* 0x120ff20008010817 */
[----:B------:R5:W-:Y:S01]  /*14410*/  MUFU.EX2 R213, R6 ;  /* 0x0000000600d57308 */ /* 0x000be20000000800 */
[--C-:B---3--:R-:W-:Y:S09]  /*14420*/  FFMA.FTZ R4, R63, UR4, -R48.reuse ;  /* 0x000000043f047c23 */ /* 0x108ff20008010830 */
[----:B------:R3:W4:Y:S01]  /*14430*/  MUFU.EX2 R62, R4 ;  /* 0x00000004003e7308 */ /* 0x0007220000000800 */
[----:B-----5:R-:W-:Y:S09]  /*14440*/  FMUL.FTZ R6, R0, R138 ;  /* 0x0000008a00067220 */ /* 0x020ff20000410000 */
[----:B------:R5:W-:Y:S01]  /*14450*/  MUFU.EX2 R138, R8 ;  /* 0x00000008008a7308 */ /* 0x000be20000000800 */
[--C-:B---3--:R-:W-:Y:S09]  /*14460*/  FFMA.FTZ R4, R65, UR4, -R23.reuse ;  /* 0x0000000441047c23 */ /* 0x108ff20008010817 */
[----:B------:R3:W4:Y:S01]  /*14470*/  MUFU.EX2 R203, R4 ;  /* 0x0000000400cb7308 */ /* 0x0007220000000800 */
[--C-:B-----5:R-:W-:Y:S01]  /*14480*/  FFMA.FTZ R8, R86, UR4, -R48.reuse ;  /* 0x0000000456087c23 */ /* 0x120fe20008010830 */
        /* <DEDUP_REMOVED lines=26> */
[----:B---3--:R-:W-:Y:S08]  /*14630*/  FMUL.FTZ R4, R2, R136 ;  /* 0x0000008802047220 */ /* 0x008ff00000410000 */
[----:B------:R3:W-:Y:S01]  /*14640*/  MUFU.EX2 R136, R8 ;  /* 0x0000000800887308 */ /* 0x0007e20000000800 */
[C---:B------:R-:W-:Y:S07]  /*14650*/  HMMA.16816.F32.BF16 R4, R24.reuse, R16, R4 ;  /* 0x000000101804723c */ /* 0x040fee0000041804 */
[--C-:B------:R-:W-:Y:S01]  /*14660*/  FFMA.FTZ R16, R88, UR4, -R23.reuse ;  /* 0x0000000458107c23 */ /* 0x100fe20008010817 */
[C---:B------:R-:W-:Y:S03]  /*14670*/  FMUL.FTZ R17, R2.reuse, R149 ;  /* 0x0000009502117220 */ /* 0x040fe60000410000 */
[----:B------:R2:W-:Y:S01]  /*14680*/  MUFU.EX2 R139, R16 ;  /* 0x00000010008b7308 */ /* 0x0005e20000000800 */
[----:B---3--:R-:W-:Y:S09]  /*14690*/  FMUL.FTZ R8, R2, R144 ;  /* 0x0000009002087220 */ /* 0x008ff20000410000 */
[----:B------:R3:W-:Y:S01]  /*146a0*/  MUFU.EX2 R144, R10 ;  /* 0x0000000a00907308 */ /* 0x0007e20000000800 */
[--C-:B--2---:R-:W-:Y:S09]  /*146b0*/  FFMA.FTZ R16, R89, UR4, -R23.reuse ;  /* 0x0000000459107c23 */ /* 0x104ff20008010817 */
[----:B------:R2:W5:Y:S01]  /*146c0*/  MUFU.EX2 R137, R16 ;  /* 0x0000001000897308 */ /* 0x0005620000000800 */
[----:B---3--:R-:W-:Y:S07]  /*146d0*/  FMUL.FTZ R10, R0, R146 ;  /* 0x00000092000a7220 */ /* 0x008fee0000410000 */
[C---:B------:R-:W-:Y:S06]  /*146e0*/  HMMA.16816.F32.BF16 R8, R24.reuse, R18, R8 ;  /* 0x000000121808723c */ /* 0x040fec0000041808 */
[C---:B-1----:R-:W-:Y:S05]  /*146f0*/  HMMA.16816.F32.BF16 R12, R24.reuse, R28, R12 ;  /* 0x0000001c180c723c */ /* 0x042fea000004180c */
[----:B--2---:R-:W-:Y:S01]  /*14700*/  FMUL.FTZ R16, R2, R148 ;  /* 0x0000009402107220 */ /* 0x004fe20000410000 */
[C---:B------:R-:W-:Y:S01]  /*14710*/  FMUL.FTZ R18, R0.reuse, R150 ;  /* 0x0000009600127220 */ /* 0x040fe20000410000 */
[----:B------:R-:W-:Y:S01]  /*14720*/  FMUL.FTZ R19, R0, R151 ;  /* 0x0000009700137220 */ /* 0x000fe20000410000 */
[----:B------:R-:W-:Y:S03]  /*14730*/  FFMA.FTZ R28, R90, UR4, -R48 ;  /* 0x000000045a1c7c23 */ /* 0x000fe60008010830 */
[----:B------:R-:W-:Y:S01]  /*14740*/  FFMA.FTZ R0, R93, UR4, -R23 ;  /* 0x000000045d007c23 */ /* 0x000fe20008010817 */
[----:B------:R1:W-:Y:S01]  /*14750*/  MUFU.EX2 R89, R28 ;  /* 0x0000001c00597308 */ /* 0x0003e20000000800 */
[----:B------:R-:W-:Y:S01]  /*14760*/  FFMA.FTZ R2, R2, R242, R50 ;  /* 0x000000f202027223 */ /* 0x000fe20000010032 */
[----:B------:R-:W-:Y:S03]  /*14770*/  HMMA.16816.F32.BF16 R16, R24, R30, R16 ;  /* 0x0000001e1810723c */ /* 0x000fe60000041810 */
[----:B------:R-:W-:Y:S01]  /*14780*/  FADD.FTZ R50, R51, R2 ;  /* 0x0000000233327221 */ /* 0x000fe20000010000 */
[--C-:B------:R-:W-:Y:S02]  /*14790*/  FFMA.FTZ R2, R94, UR4, -R48.reuse ;  /* 0x000000045e027c23 */ /* 0x100fe40008010830 */
[C---:B------:R-:W-:Y:S02]  /*147a0*/  HMMA.16816.F32.BF16 R4, R32.reuse, R36, R4 ;  /* 0x000000242004723c */ /* 0x040fe40000041804 */
[----:B------:R2:W-:Y:S03]  /*147b0*/  MUFU.EX2 R86, R0 ;  /* 0x0000000000567308 */ /* 0x0005e60000000800 */
[----:B------:R-:W-:Y:S01]  /*147c0*/  FFMA.FTZ R24, R91, UR4, -R48 ;  /* 0x000000045b187c23 */ /* 0x000fe20008010830 */
[C---:B------:R-:W-:Y:S01]  /*147d0*/  HMMA.16816.F32.BF16 R8, R32.reuse, R38, R8 ;  /* 0x000000262008723c */ /* 0x040fe20000041808 */
[----:B------:R-:W-:Y:S05]  /*147e0*/  LDSM.16.MT88.4 R36, [R135+0x5c00] ;  /* 0x005c00008724783b */ /* 0x000fea0000004200 */
[----:B------:R3:W5:Y:S01]  /*147f0*/  MUFU.EX2 R88, R24 ;  /* 0x0000001800587308 */ /* 0x0007620000000800 */
[----:B------:R-:W-:Y:S01]  /*14800*/  F2FP.BF16.F32.PACK_AB R25, R118, R112 ;  /* 0x000000707619723e */ /* 0x000fe200000010ff */
[C---:B------:R-:W-:Y:S01]  /*14810*/  HMMA.16816.F32.BF16 R12, R32.reuse, R40, R12 ;  /* 0x00000028200c723c */ /* 0x040fe2000004180c */
[----:B-1----:R-:W1:Y:S07]  /*14820*/  LDSM.16.MT88.4 R28, [R164+0x5800] ;  /* 0x00580000a41c783b */ /* 0x002e6e0000004200 */
[----:B------:R4:W-:Y:S01]  /*14830*/  MUFU.EX2 R84, R2 ;  /* 0x0000000200547308 */ /* 0x0009e20000000800 */
[----:B------:R-:W-:Y:S03]  /*14840*/  HMMA.16816.F32.BF16 R16, R32, R42, R16 ;  /* 0x0000002a2010723c */ /* 0x000fe60000041810 */
[----:B--2---:R-:W-:Y:S01]  /*14850*/  FADD.FTZ R0, R54, R49 ;  /* 0x0000003136007221 */ /* 0x004fe20000010000 */
[----:B------:R-:W-:Y:S01]  /*14860*/  F2FP.BF16.F32.PACK_AB R26, R123, R119 ;  /* 0x000000777b1a723e */ /* 0x000fe200000010ff */
[----:B------:R-:W2:Y:S01]  /*14870*/  LDSM.16.MT88.4 R40, [R164+0x5c00] ;  /* 0x005c0000a428783b */ /* 0x000ea20000004200 */
[--C-:B---3--:R-:W-:Y:S01]  /*14880*/  FFMA.FTZ R24, R92, UR4, -R23.reuse ;  /* 0x000000045c187c23 */ /* 0x108fe20008010817 */
[----:B------:R-:W-:Y:S03]  /*14890*/  F2FP.BF16.F32.PACK_AB R27, R121, R117 ;  /* 0x00000075791b723e */ /* 0x000fe600000010ff */
[----:B------:R3:W-:Y:S01]  /*148a0*/  MUFU.EX2 R87, R24 ;  /* 0x0000001800577308 */ /* 0x0007e20000000800 */
[----:B------:R-:W-:Y:S01]  /*148b0*/  FADD.FTZ R32, R97, R50 ;  /* 0x0000003261207221 */ /* 0x000fe20000010000 */
[----:B------:R-:W-:Y:S01]  /*148c0*/  F2FP.BF16.F32.PACK_AB R33, R126, R120 ;  /* 0x000000787e21723e */ /* 0x000fe200000010ff */
[----:B----4-:R-:W-:Y:S01]  /*148d0*/  FADD.FTZ R2, R55, R0 ;  /* 0x0000000037027221 */ /* 0x010fe20000010000 */
[----:B------:R-:W-:Y:S01]  /*148e0*/  FFMA.FTZ R0, R95, UR4, -R48 ;  /* 0x000000045f007c23 */ /* 0x000fe20008010830 */
[----:B------:R-:W-:Y:S01]  /*148f0*/  FADD.FTZ R32, R103, R32 ;  /* 0x0000002067207221 */ /* 0x000fe20000010000 */
[----:B------:R-:W-:Y:S01]  /*14900*/  F2FP.BF16.F32.PACK_AB R34, R130, R125 ;  /* 0x0000007d8222723e */ /* 0x000fe200000010ff */
[----:B------:R-:W-:Y:S03]  /*14910*/  FADD.FTZ R2, R101, R2 ;  /* 0x0000000265027221 */ /* 0x000fe60000010000 */
[----:B------:R4:W5:Y:S01]  /*14920*/  MUFU.EX2 R85, R0 ;  /* 0x0000000000557308 */ /* 0x0009620000000800 */
[----:B------:R-:W-:Y:S01]  /*14930*/  F2FP.BF16.F32.PACK_AB R35, R128, R127 ;  /* 0x0000007f8023723e */ /* 0x000fe200000010ff */
[----:B------:R-:W-:Y:S01]  /*14940*/  FADD.FTZ R49, R105, R2 ;  /* 0x0000000269317221 */ /* 0x000fe20000010000 */
[--C-:B------:R-:W-:Y:S01]  /*14950*/  FFMA.FTZ R2, R96, UR4, -R23.reuse ;  /* 0x0000000460027c23 */ /* 0x100fe20008010817 */
[----:B---3--:R-:W-:Y:S06]  /*14960*/  F2FP.BF16.F32.PACK_AB R24, R116, R114 ;  /* 0x000000727418723e */ /* 0x008fec00000010ff */
[----:B------:R3:W-:Y:S01]  /*14970*/  MUFU.EX2 R83, R2 ;  /* 0x0000000200537308 */ /* 0x0007e20000000800 */
[C---:B------:R-:W-:Y:S05]  /*14980*/  HMMA.16816.F32.BF16 R4, R24.reuse, R44, R4 ;  /* 0x0000002c1804723c */ /* 0x040fea0000041804 */
[----:B----4-:R-:W-:Y:S01]  /*14990*/  FADD.FTZ R0, R106, R32 ;  /* 0x000000206a007221 */ /* 0x010fe20000010000 */
[C---:B------:R-:W-:Y:S01]  /*149a0*/  HMMA.16816.F32.BF16 R8, R24.reuse, R46, R8 ;  /* 0x0000002e1808723c */ /* 0x040fe20000041808 */
[----:B------:R-:W4:Y:S04]  /*149b0*/  LDSM.16.MT88.4 R44, [R135+0x6000] ;  /* 0x00600000872c783b */ /* 0x000f280000004200 */
[----:B------:R-:W-:Y:S01]  /*149c0*/  FADD.FTZ R50, R107, R0 ;  /* 0x000000006b327221 */ /* 0x000fe20000010000 */
[C---:B-1----:R-:W-:Y:S05]  /*149d0*/  HMMA.16816.F32.BF16 R12, R24.reuse, R28, R12 ;  /* 0x0000001c180c723c */ /* 0x042fea000004180c */
[----:B------:R-:W-:Y:S01]  /*149e0*/  FFMA.FTZ R0, R152, UR4, -R23 ;  /* 0x0000000498007c23 */ /* 0x000fe20008010817 */
[----:B------:R-:W-:Y:S01]  /*149f0*/  HMMA.16816.F32.BF16 R16, R24, R30, R16 ;  /* 0x0000001e1810723c */ /* 0x000fe20000041810 */
[----:B------:R-:W1:Y:S02]  /*14a00*/  LDSM.16.MT88.4 R28, [R164+0x6000] ;  /* 0x00600000a41c783b */ /* 0x000e640000004200 */
[----:B------:R5:W1:Y:S02]  /*14a10*/  MUFU.EX2 R82, R0 ;  /* 0x0000000000527308 */ /* 0x000a640000000800 */
[----:B------:R-:W-:Y:S01]  /*14a20*/  F2FP.BF16.F32.PACK_AB R32, R124, R122 ;  /* 0x0000007a7c20723e */ /* 0x000fe200000010ff */
[----:B---3--:R-:W-:Y:S01]  /*14a30*/  FADD.FTZ R2, R110, R49 ;  /* 0x000000316e027221 */ /* 0x008fe20000010000 */
[----:B------:R-:W-:Y:S01]  /*14a40*/  F2FP.BF16.F32.PACK_AB R26, R162, R154 ;  /* 0x0000009aa21a723e */ /* 0x000fe200000010ff */
[----:B------:R-:W-:Y:S03]  /*14a50*/  FFMA.FTZ R25, R98, UR4, -R48 ;  /* 0x0000000462197c23 */ /* 0x000fe60008010830 */
[----:B------:R-:W-:Y:S01]  /*14a60*/  F2FP.BF16.F32.PACK_AB R27, R160, R153 ;  /* 0x00000099a01b723e */ /* 0x000fe200000010ff */
[C---:B------:R-:W-:Y:S01]  /*14a70*/  HMMA.16816.F32.BF16 R4, R32.reuse, R36, R4 ;  /* 0x000000242004723c */ /* 0x040fe20000041804 */
[----:B------:R3:W-:Y:S04]  /*14a80*/  MUFU.EX2 R81, R25 ;  /* 0x0000001900517308 */ /* 0x0007e80000000800 */
[----:B------:R-:W-:Y:S01]  /*14a90*/  FADD.FTZ R24, R109, R50 ;  /* 0x000000326d187221 */ /* 0x000fe20000010000 */
[C---:B------:R-:W-:Y:S01]  /*14aa0*/  HMMA.16816.F32.BF16 R8, R32.reuse, R38, R8 ;  /* 0x000000262008723c */ /* 0x040fe20000041808 */
[----:B------:R-:W1:Y:S04]  /*14ab0*/  LDSM.16.MT88.4 R36, [R135+0x6400] ;  /* 0x006400008724783b */ /* 0x000e680000004200 */
[----:B-----5:R-:W-:Y:S01]  /*14ac0*/  FADD.FTZ R0, R111, R2 ;  /* 0x000000026f007221 */ /* 0x020fe20000010000 */
[C---:B--2---:R-:W-:Y:S05]  /*14ad0*/  HMMA.16816.F32.BF16 R12, R32.reuse, R40, R12 ;  /* 0x00000028200c723c */ /* 0x044fea000004180c */
[----:B------:R-:W-:Y:S01]  /*14ae0*/  FADD.FTZ R24, R115, R24 ;  /* 0x0000001873187221 */ /* 0x000fe20000010000 */
[----:B------:R-:W-:Y:S01]  /*14af0*/  HMMA.16816.F32.BF16 R16, R32, R42, R16 ;  /* 0x0000002a2010723c */ /* 0x000fe20000041810 */
[----:B------:R-:W2:Y:S04]  /*14b00*/  LDSM.16.MT88.4 R40, [R164+0x6400] ;  /* 0x00640000a428783b */ /* 0x000ea80000004200 */
[----:B------:R-:W-:Y:S01]  /*14b10*/  FADD.FTZ R2, R113, R0 ;  /* 0x0000000071027221 */ /* 0x000fe20000010000 */
[----:B------:R-:W-:Y:S01]  /*14b20*/  FADD.FTZ R0, R114, R24 ;  /* 0x0000001872007221 */ /* 0x000fe20000010000 */
[----:B------:R-:W-:Y:S01]  /*14b30*/  F2FP.BF16.F32.PACK_AB R24, R132, R131 ;  /* 0x000000838418723e */ /* 0x000fe200000010ff */
[--C-:B------:R-:W-:Y:S03]  /*14b40*/  FFMA.FTZ R49, R100, UR4, -R23.reuse ;  /* 0x0000000464317c23 */ /* 0x100fe60008010817 */
[----:B------:R-:W-:Y:S01]  /*14b50*/  FADD.FTZ R50, R112, R2 ;  /* 0x0000000270327221 */ /* 0x000fe20000010000 */
[----:B------:R-:W-:Y:S01]  /*14b60*/  FFMA.FTZ R2, R99, UR4, -R48 ;  /* 0x0000000463027c23 */ /* 0x000fe20008010830 */
[----:B------:R-:W-:Y:S01]  /*14b70*/  FADD.FTZ R51, R116, R0 ;  /* 0x0000000074337221 */ /* 0x000fe20000010000 */
[----:B---3--:R-:W-:Y:S01]  /*14b80*/  F2FP.BF16.F32.PACK_AB R25, R133, R129 ;  /* 0x000000818519723e */ /* 0x008fe200000010ff */
[----:B------:R-:W-:Y:S01]  /*14b90*/  FADD.FTZ R0, R118, R50 ;  /* 0x0000003276007221 */ /* 0x000fe20000010000 */
[----:B------:R3:W5:Y:S01]  /*14ba0*/  MUFU.EX2 R80, R2 ;  /* 0x0000000200507308 */ /* 0x0007620000000800 */
[----:B------:R-:W-:Y:S02]  /*14bb0*/  F2FP.BF16.F32.PACK_AB R33, R189, R161 ;  /* 0x000000a1bd21723e */ /* 0x000fe400000010ff */
[----:B------:R-:W-:Y:S01]  /*14bc0*/  FADD.FTZ R32, R117, R0 ;  /* 0x0000000075207221 */ /* 0x000fe20000010000 */
[----:B------:R-:W-:Y:S01]  /*14bd0*/  FFMA.FTZ R0, R155, UR4, -R23 ;  /* 0x000000049b007c23 */ /* 0x000fe20008010817 */
[C---:B----4-:R-:W-:Y:S05]  /*14be0*/  HMMA.16816.F32.BF16 R4, R24.reuse, R44, R4 ;  /* 0x0000002c1804723c */ /* 0x050fea0000041804 */
[----:B------:R4:W-:Y:S01]  /*14bf0*/  MUFU.EX2 R78, R0 ;  /* 0x00000000004e7308 */ /* 0x0009e20000000800 */
[----:B------:R-:W-:Y:S01]  /*14c00*/  F2FP.BF16.F32.PACK_AB R34, R194, R187 ;  /* 0x000000bbc222723e */ /* 0x000fe200000010ff */
[C---:B------:R-:W-:Y:S01]  /*14c10*/  HMMA.16816.F32.BF16 R8, R24.reuse, R46, R8 ;  /* 0x0000002e1808723c */ /* 0x040fe20000041808 */
[----:B------:R-:W5:Y:S07]  /*14c20*/  LDSM.16.MT88.4 R44, [R135+0x6800] ;  /* 0x00680000872c783b */ /* 0x000f6e0000004200 */
[----:B------:R2:W-:Y:S01]  /*14c30*/  MUFU.EX2 R79, R49 ;  /* 0x00000031004f7308 */ /* 0x0005e20000000800 */
[C---:B-1----:R-:W-:Y:S03]  /*14c40*/  HMMA.16816.F32.BF16 R12, R24.reuse, R28, R12 ;  /* 0x0000001c180c723c */ /* 0x042fe6000004180c */
[----:B---3--:R-:W-:Y:S03]  /*14c50*/  FADD.FTZ R2, R119, R51 ;  /* 0x0000003377027221 */ /* 0x008fe60000010000 */
[----:B------:R-:W-:Y:S01]  /*14c60*/  HMMA.16816.F32.BF16 R16, R24, R30, R16 ;  /* 0x0000001e1810723c */ /* 0x000fe20000041810 */
[----:B------:R-:W1:Y:S04]  /*14c70*/  LDSM.16.MT88.4 R28, [R164+0x6800] ;  /* 0x00680000a41c783b */ /* 0x000e680000004200 */
[----:B------:R-:W-:Y:S01]  /*14c80*/  FADD.FTZ R2, R123, R2 ;  /* 0x000000027b027221 */ /* 0x000fe20000010000 */
[----:B------:R-:W-:Y:S01]  /*14c90*/  FADD.FTZ R32, R121, R32 ;  /* 0x0000002079207221 */ /* 0x000fe20000010000 */
[----:B------:R-:W-:Y:S01]  /*14ca0*/  F2FP.BF16.F32.PACK_AB R35, R192, R190 ;  /* 0x000000bec023723e */ /* 0x000fe200000010ff */
[----:B------:R-:W-:Y:S03]  /*14cb0*/  FFMA.FTZ R25, R104, UR4, -R23 ;  /* 0x0000000468197c23 */ /* 0x000fe60008010817 */
[----:B----4-:R-:W-:Y:S01]  /*14cc0*/  FADD.FTZ R0, R122, R2 ;  /* 0x000000027a007221 */ /* 0x010fe20000010000 */
[----:B------:R-:W-:Y:S01]  /*14cd0*/  FFMA.FTZ R2, R102, UR4, -R48 ;  /* 0x0000000466027c23 */ /* 0x000fe20008010830 */
[----:B--2---:R-:W-:Y:S01]  /*14ce0*/  FADD.FTZ R49, R120, R32 ;  /* 0x0000002078317221 */ /* 0x004fe20000010000 */
[----:B------:R-:W-:Y:S01]  /*14cf0*/  F2FP.BF16.F32.PACK_AB R32, R186, R163 ;  /* 0x000000a3ba20723e */ /* 0x000fe200000010ff */
[----:B------:R-:W-:Y:S01]  /*14d00*/  FADD.FTZ R50, R124, R0 ;  /* 0x000000007c327221 */ /* 0x000fe20000010000 */
[----:B------:R2:W-:Y:S01]  /*14d10*/  MUFU.EX2 R76, R2 ;  /* 0x00000002004c7308 */ /* 0x0005e20000000800 */
[----:B------:R-:W-:Y:S01]  /*14d20*/  FFMA.FTZ R0, R191, UR4, -R48 ;  /* 0x00000004bf007c23 */ /* 0x000fe20008010830 */
[----:B------:R-:W-:Y:S01]  /*14d30*/  F2FP.BF16.F32.PACK_AB R26, R199, R198 ;  /* 0x000000c6c71a723e */ /* 0x000fe200000010ff */
[----:B------:R-:W-:Y:S01]  /*14d40*/  FADD.FTZ R24, R125, R50 ;  /* 0x000000327d187221 */ /* 0x000fe20000010000 */
[----:B------:R-:W-:Y:S01]  /*14d50*/  F2FP.BF16.F32.PACK_AB R27, R57, R56 ;  /* 0x00000038391b723e */ /* 0x000fe200000010ff */
[C---:B------:R-:W-:Y:S05]  /*14d60*/  HMMA.16816.F32.BF16 R4, R32.reuse, R36, R4 ;  /* 0x000000242004723c */ /* 0x040fea0000041804 */
[----:B------:R3:W-:Y:S01]  /*14d70*/  MUFU.EX2 R77, R0 ;  /* 0x00000000004d7308 */ /* 0x0007e20000000800 */
[----:B------:R-:W-:Y:S01]  /*14d80*/  FADD.FTZ R24, R130, R24 ;  /* 0x0000001882187221 */ /* 0x000fe20000010000 */
[C---:B------:R-:W-:Y:S01]  /*14d90*/  HMMA.16816.F32.BF16 R8, R32.reuse, R38, R8 ;  /* 0x000000262008723c */ /* 0x040fe20000041808 */
[----:B------:R-:W4:Y:S07]  /*14da0*/  LDSM.16.MT88.4 R36, [R135+0x6c00] ;  /* 0x006c00008724783b */ /* 0x000f2e0000004200 */
[----:B------:R5:W-:Y:S01]  /*14db0*/  MUFU.EX2 R75, R25 ;  /* 0x00000019004b7308 */ /* 0x000be20000000800 */
[C---:B------:R-:W-:Y:S03]  /*14dc0*/  HMMA.16816.F32.BF16 R12, R32.reuse, R40, R12 ;  /* 0x00000028200c723c */ /* 0x040fe6000004180c */
[----:B--2---:R-:W-:Y:S03]  /*14dd0*/  FADD.FTZ R2, R126, R49 ;  /* 0x000000317e027221 */ /* 0x004fe60000010000 */
[----:B------:R-:W-:Y:S01]  /*14de0*/  HMMA.16816.F32.BF16 R16, R32, R42, R16 ;  /* 0x0000002a2010723c */ /* 0x000fe20000041810 */
[----:B------:R-:W2:Y:S04]  /*14df0*/  LDSM.16.MT88.4 R40, [R164+0x6c00] ;  /* 0x006c0000a428783b */ /* 0x000ea80000004200 */
[----:B---3--:R-:W-:Y:S01]  /*14e00*/  FADD.FTZ R0, R127, R2 ;  /* 0x000000027f007221 */ /* 0x008fe20000010000 */
[----:B------:R-:W-:Y:S01]  /*14e10*/  FFMA.FTZ R49, R204, UR4, -R48 ;  /* 0x00000004cc317c23 */ /* 0x000fe20008010830 */
[----:B------:R-:W-:Y:S03]  /*14e20*/  F2FP.BF16.F32.PACK_AB R33, R62, R58 ;  /* 0x0000003a3e21723e */ /* 0x000fe600000010ff */
[----:B------:R-:W-:Y:S01]  /*14e30*/  MUFU.EX2 R73, R49 ;  /* 0x0000003100497308 */ /* 0x000fe20000000800 */
[----:B------:R-:W-:Y:S01]  /*14e40*/  FADD.FTZ R2, R128, R0 ;  /* 0x0000000080027221 */ /* 0x000fe20000010000 */
[----:B------:R-:W-:Y:S01]  /*14e50*/  FADD.FTZ R0, R131, R24 ;  /* 0x0000001883007221 */ /* 0x000fe20000010000 */
[----:B------:R-:W-:Y:S02]  /*14e60*/  F2FP.BF16.F32.PACK_AB R24, R196, R195 ;  /* 0x000000c3c418723e */ /* 0x000fe400000010ff */
[----:B------:R-:W-:Y:S01]  /*14e70*/  FADD.FTZ R50, R129, R2 ;  /* 0x0000000281327221 */ /* 0x000fe20000010000 */
[----:B------:R-:W-:Y:S01]  /*14e80*/  FFMA.FTZ R2, R202, UR4, -R23 ;  /* 0x00000004ca027c23 */ /* 0x000fe20008010817 */
[----:B------:R-:W-:Y:S01]  /*14e90*/  FADD.FTZ R51, R132, R0 ;  /* 0x0000000084337221 */ /* 0x000fe20000010000 */
[----:B-----5:R-:W-:Y:S01]  /*14ea0*/  F2FP.BF16.F32.PACK_AB R25, R197, R193 ;  /* 0x000000c1c519723e */ /* 0x020fe200000010ff */
[----:B------:R-:W-:Y:S01]  /*14eb0*/  FADD.FTZ R0, R133, R50 ;  /* 0x0000003285007221 */ /* 0x000fe20000010000 */
[----:B------:R3:W5:Y:S01]  /*14ec0*/  MUFU.EX2 R74, R2 ;  /* 0x00000002004a7308 */ /* 0x0007620000000800 */
[----:B------:R-:W-:Y:S02]  /*14ed0*/  F2FP.BF16.F32.PACK_AB R34, R203, R61 ;  /* 0x0000003dcb22723e */ /* 0x000fe400000010ff */
[----:B------:R-:W-:Y:S01]  /*14ee0*/  FADD.FTZ R32, R153, R0 ;  /* 0x0000000099207221 */ /* 0x000fe20000010000 */
[----:B------:R-:W-:Y:S01]  /*14ef0*/  FFMA.FTZ R0, R214, UR4, -R48 ;  /* 0x00000004d6007c23 */ /* 0x000fe20008010830 */
[C---:B------:R-:W-:Y:S05]  /*14f00*/  HMMA.16816.F32.BF16 R4, R24.reuse, R44, R4 ;  /* 0x0000002c1804723c */ /* 0x040fea0000041804 */
[----:B------:R4:W5:Y:S01]  /*14f10*/  MUFU.EX2 R72, R0 ;  /* 0x0000000000487308 */ /* 0x0009620000000800 */
[----:B------:R-:W-:Y:S01]  /*14f20*/  F2FP.BF16.F32.PACK_AB R35, R200, R63 ;  /* 0x0000003fc823723e */ /* 0x000fe200000010ff */
[C---:B------:R-:W-:Y:S01]  /*14f30*/  HMMA.16816.F32.BF16 R8, R24.reuse, R46, R8 ;  /* 0x0000002e1808723c */ /* 0x040fe20000041808 */
[----:B------:R-:W5:Y:S03]  /*14f40*/  LDSM.16.MT88.4 R44, [R135+0x7000] ;  /* 0x00700000872c783b */ /* 0x000f660000004200 */
[----:B------:R-:W-:Y:S02]  /*14f50*/  FADD.FTZ R32, R160, R32 ;  /* 0x00000020a0207221 */ /* 0x000fe40000010000 */
[C---:B-1----:R-:W-:Y:S05]  /*14f60*/  HMMA.16816.F32.BF16 R12, R24.reuse, R28, R12 ;  /* 0x0000001c180c723c */ /* 0x042fea000004180c */
[----:B---3--:R-:W-:Y:S01]  /*14f70*/  FADD.FTZ R2, R154, R51 ;  /* 0x000000339a027221 */ /* 0x008fe20000010000 */
[----:B------:R-:W-:Y:S01]  /*14f80*/  HMMA.16816.F32.BF16 R16, R24, R30, R16 ;  /* 0x0000001e1810723c */ /* 0x000fe20000041810 */
[----:B------:R-:W1:Y:S04]  /*14f90*/  LDSM.16.MT88.4 R28, [R164+0x7000] ;  /* 0x00700000a41c783b */ /* 0x000e680000004200 */
[----:B------:R-:W-:Y:S01]  /*14fa0*/  FADD.FTZ R2, R162, R2 ;  /* 0x00000002a2027221 */ /* 0x000fe20000010000 */
[----:B------:R-:W-:Y:S01]  /*14fb0*/  FADD.FTZ R49, R161, R32 ;  /* 0x00000020a1317221 */ /* 0x000fe20000010000 */
[----:B------:R-:W-:Y:S01]  /*14fc0*/  F2FP.BF16.F32.PACK_AB R32, R60, R59 ;  /* 0x0000003b3c20723e */ /* 0x000fe200000010ff */
[----:B------:R-:W-:Y:S03]  /*14fd0*/  FFMA.FTZ R25, R217, UR4, -R48 ;  /* 0x00000004d9197c23 */ /* 0x000fe60008010830 */
[----:B----4-:R-:W-:Y:S01]  /*14fe0*/  FADD.FTZ R0, R163, R2 ;  /* 0x00000002a3007221 */ /* 0x010fe20000010000 */
[--C-:B------:R-:W-:Y:S01]  /*14ff0*/  FFMA.FTZ R2, R108, UR4, -R23.reuse ;  /* 0x000000046c027c23 */ /* 0x100fe20008010817 */
[----:B------:R-:W-:Y:S01]  /*15000*/  MUFU.EX2 R69, R25 ;  /* 0x0000001900457308 */ /* 0x000fe20000000800 */
[C---:B------:R-:W-:Y:S05]  /*15010*/  HMMA.16816.F32.BF16 R4, R32.reuse, R36, R4 ;  /* 0x000000242004723c */ /* 0x040fea0000041804 */
[----:B------:R-:W-:Y:S01]  /*15020*/  FADD.FTZ R50, R186, R0 ;  /* 0x00000000ba327221 */ /* 0x000fe20000010000 */
[C---:B------:R-:W-:Y:S03]  /*15030*/  HMMA.16816.F32.BF16 R8, R32.reuse, R38, R8 ;  /* 0x000000262008723c */ /* 0x040fe60000041808 */
[----:B------:R3:W-:Y:S01]  /*15040*/  MUFU.EX2 R71, R2 ;  /* 0x0000000200477308 */ /* 0x0007e20000000800 */
[----:B------:R-:W4:Y:S01]  /*15050*/  LDSM.16.MT88.4 R36, [R135+0x7400] ;  /* 0x007400008724783b */ /* 0x000f220000004200 */
[----:B------:R-:W-:Y:S01]  /*15060*/  FFMA.FTZ R0, R216, UR4, -R23 ;  /* 0x00000004d8007c23 */ /* 0x000fe20008010817 */
[C---:B--2---:R-:W-:Y:S07]  /*15070*/  HMMA.16816.F32.BF16 R12, R32.reuse, R40, R12 ;  /* 0x00000028200c723c */ /* 0x044fee000004180c */
[----:B------:R2:W-:Y:S01]  /*15080*/  MUFU.EX2 R70, R0 ;  /* 0x0000000000467308 */ /* 0x0005e20000000800 */
[----:B------:R-:W-:Y:S01]  /*15090*/  FADD.FTZ R24, R187, R50 ;  /* 0x00000032bb187221 */ /* 0x000fe20000010000 */
[----:B------:R-:W-:Y:S01]  /*150a0*/  HMMA.16816.F32.BF16 R16, R32, R42, R16 ;  /* 0x0000002a2010723c */ /* 0x000fe20000041810 */
[----:B------:R-:W4:Y:S02]  /*150b0*/  LDSM.16.MT88.4 R40, [R164+0x7400] ;  /* 0x00740000a428783b */ /* 0x000f240000004200 */
[----:B------:R-:W-:Y:S01]  /*150c0*/  FADD.FTZ R24, R194, R24 ;  /* 0x00000018c2187221 */ /* 0x000fe20000010000 */
[----:B---3--:R-:W-:Y:S01]  /*150d0*/  FADD.FTZ R2, R189, R49 ;  /* 0x00000031bd027221 */ /* 0x008fe20000010000 */
[----:B------:R-:W-:Y:S01]  /*150e0*/  F2FP.BF16.F32.PACK_AB R25, R207, R201 ;  /* 0x000000c9cf19723e */ /* 0x000fe200000010ff */
[--C-:B------:R-:W-:Y:S01]  /*150f0*/  FFMA.FTZ R49, R218, UR4, -R23.reuse ;  /* 0x00000004da317c23 */ /* 0x100fe20008010817 */
[----:B------:R-:W-:Y:S03]  /*15100*/  F2FP.BF16.F32.PACK_AB R26, R212, R209 ;  /* 0x000000d1d41a723e */ /* 0x000fe600000010ff */
[----:B------:R-:W-:Y:S01]  /*15110*/  MUFU.EX2 R67, R49 ;  /* 0x0000003100437308 */ /* 0x000fe20000000800 */
[----:B------:R-:W-:Y:S01]  /*15120*/  F2FP.BF16.F32.PACK_AB R27, R210, R208 ;  /* 0x000000d0d21b723e */ /* 0x000fe200000010ff */
[----:B--2---:R-:W-:Y:S01]  /*15130*/  FADD.FTZ R0, R190, R2 ;  /* 0x00000002be007221 */ /* 0x004fe20000010000 */
[----:B------:R-:W-:Y:S02]  /*15140*/  F2FP.BF16.F32.PACK_AB R33, R236, R211 ;  /* 0x000000d3ec21723e */ /* 0x000fe400000010ff */
[----:B------:R-:W-:Y:S01]  /*15150*/  F2FP.BF16.F32.PACK_AB R34, R239, R233 ;  /* 0x000000e9ef22723e */ /* 0x000fe200000010ff */
        /* <DEDUP_REMOVED lines=8> */
[C---:B-----5:R-:W-:Y:S01]  /*151e0*/  HMMA.16816.F32.BF16 R4, R24.reuse, R44, R4 ;  /* 0x0000002c1804723c */ /* 0x060fe20000041804 */
[----:B------:R2:W3:Y:S04]  /*151f0*/  MUFU.EX2 R68, R2 ;  /* 0x0000000200447308 */ /* 0x0004e80000000800 */
[----:B------:R-:W-:Y:S01]  /*15200*/  FADD.FTZ R32, R56, R0 ;  /* 0x0000000038207221 */ /* 0x000fe20000010000 */
[C---:B------:R-:W-:Y:S01]  /*15210*/  HMMA.16816.F32.BF16 R8, R24.reuse, R46, R8 ;  /* 0x0000002e1808723c */ /* 0x040fe20000041808 */
[----:B------:R-:W5:Y:S04]  /*15220*/  LDSM.16.MT88.4 R44, [R135+0x7800] ;  /* 0x00780000872c783b */ /* 0x000f680000004200 */
[----:B------:R-:W-:Y:S01]  /*15230*/  FFMA.FTZ R0, R220, UR4, -R23 ;  /* 0x00000004dc007c23 */ /* 0x000fe20008010817 */
[C---:B-1----:R-:W-:Y:S03]  /*15240*/  HMMA.16816.F32.BF16 R12, R24.reuse, R28, R12 ;  /* 0x0000001c180c723c */ /* 0x042fe6000004180c */
[----:B------:R1:W3:Y:S02]  /*15250*/  MUFU.EX2 R66, R0 ;  /* 0x0000000000427308 */ /* 0x0002e40000000800 */
[----:B------:R-:W-:Y:S01]  /*15260*/  FADD.FTZ R32, R57, R32 ;  /* 0x0000002039207221 */ /* 0x000fe20000010000 */
[----:B------:R-:W-:Y:S01]  /*15270*/  HMMA.16816.F32.BF16 R16, R24, R30, R16 ;  /* 0x0000001e1810723c */ /* 0x000fe20000041810 */
[----:B------:R-:W3:Y:S04]  /*15280*/  LDSM.16.MT88.4 R28, [R164+0x7800] ;  /* 0x00780000a41c783b */ /* 0x000ee80000004200 */
[----:B--2---:R-:W-:Y:S01]  /*15290*/  FADD.FTZ R2, R198, R51 ;  /* 0x00000033c6027221 */ /* 0x004fe20000010000 */
[----:B------:R-:W-:Y:S01]  /*152a0*/  FADD.FTZ R49, R58, R32 ;  /* 0x000000203a317221 */ /* 0x000fe20000010000 */
[----:B------:R-:W-:Y:S01]  /*152b0*/  F2FP.BF16.F32.PACK_AB R32, R215, R213 ;  /* 0x000000d5d720723e */ /* 0x000fe200000010ff */
[----:B------:R-:W-:Y:S03]  /*152c0*/  FFMA.FTZ R25, R223, UR4, -R23 ;  /* 0x00000004df197c23 */ /* 0x000fe60008010817 */
[----:B------:R-:W-:Y:S01]  /*152d0*/  FADD.FTZ R2, R199, R2 ;  /* 0x00000002c7027221 */ /* 0x000fe20000010000 */
[----:B------:R-:W-:Y:S02]  /*152e0*/  F2FP.BF16.F32.PACK_AB R26, R137, R139 ;  /* 0x0000008b891a723e */ /* 0x000fe400000010ff */
[C---:B----4-:R-:W-:Y:S05]  /*152f0*/  HMMA.16816.F32.BF16 R4, R32.reuse, R36, R4 ;  /* 0x000000242004723c */ /* 0x050fea0000041804 */
[----:B-1----:R-:W-:Y:S01]  /*15300*/  FADD.FTZ R0, R59, R2 ;  /* 0x000000023b007221 */ /* 0x002fe20000010000 */
[C---:B------:R-:W-:Y:S01]  /*15310*/  HMMA.16816.F32.BF16 R8, R32.reuse, R38, R8 ;  /* 0x000000262008723c */ /* 0x040fe20000041808 */
[----:B------:R-:W1:Y:S04]  /*15320*/  LDSM.16.MT88.4 R36, [R135+0x7c00] ;  /* 0x007c00008724783b */ /* 0x000e680000004200 */
[----:B------:R-:W-:Y:S01]  /*15330*/  FFMA.FTZ R2, R221, UR4, -R48 ;  /* 0x00000004dd027c23 */ /* 0x000fe20008010830 */
[C---:B------:R-:W-:Y:S03]  /*15340*/  HMMA.16816.F32.BF16 R12, R32.reuse, R40, R12 ;  /* 0x00000028200c723c */ /* 0x040fe6000004180c */
[----:B------:R2:W-:Y:S02]  /*15350*/  MUFU.EX2 R65, R2 ;  /* 0x0000000200417308 */ /* 0x0005e40000000800 */
[----:B------:R-:W-:Y:S01]  /*15360*/  FADD.FTZ R50, R60, R0 ;  /* 0x000000003c327221 */ /* 0x000fe20000010000 */
[----:B------:R-:W-:Y:S01]  /*15370*/  HMMA.16816.F32.BF16 R16, R32, R42, R16 ;  /* 0x0000002a2010723c */ /* 0x000fe20000041810 */
[----:B------:R-:W4:Y:S04]  /*15380*/  LDSM.16.MT88.4 R40, [R164+0x7c00] ;  /* 0x007c0000a428783b */ /* 0x000f280000004200 */
[----:B------:R-:W-:Y:S01]  /*15390*/  FFMA.FTZ R0, R222, UR4, -R48 ;  /* 0x00000004de007c23 */ /* 0x000fe20008010830 */
[----:B------:R-:W-:Y:S01]  /*153a0*/  FADD.FTZ R24, R61, R50 ;  /* 0x000000323d187221 */ /* 0x000fe20000010000 */
[----:B------:R-:W-:Y:S02]  /*153b0*/  F2FP.BF16.F32.PACK_AB R27, R88, R89 ;  /* 0x00000059581b723e */ /* 0x000fe400000010ff */
[----:B------:R5:W4:Y:S02]  /*153c0*/  MUFU.EX2 R64, R0 ;  /* 0x0000000000407308 */ /* 0x000b240000000800 */
[----:B------:R-:W-:Y:S01]  /*153d0*/  FADD.FTZ R24, R203, R24 ;  /* 0x00000018cb187221 */ /* 0x000fe20000010000 */
[----:B------:R-:W-:Y:S01]  /*153e0*/  F2FP.BF16.F32.PACK_AB R33, R85, R84 ;  /* 0x000000545521723e */ /* 0x000fe200000010ff */
[----:B--2---:R-:W-:Y:S01]  /*153f0*/  FADD.FTZ R2, R62, R49 ;  /* 0x000000313e027221 */ /* 0x004fe20000010000 */
[----:B------:R-:W-:Y:S01]  /*15400*/  FFMA.FTZ R49, R225, UR4, -R48 ;  /* 0x00000004e1317c23 */ /* 0x000fe20008010830 */
[----:B------:R-:W-:Y:S02]  /*15410*/  F2FP.BF16.F32.PACK_AB R34, R82, R83 ;  /* 0x000000535222723e */ /* 0x000fe400000010ff */
[----:B------:R-:W-:Y:S02]  /*15420*/  F2FP.BF16.F32.PACK_AB R35, R80, R81 ;  /* 0x000000515023723e */ /* 0x000fe400000010ff */
[----:B------:R-:W-:Y:S01]  /*15430*/  MUFU.EX2 R61, R49 ;  /* 0x00000031003d7308 */ /* 0x000fe20000000800 */
[----:B------:R-:W-:Y:S02]  /*15440*/  MOV R133, R3 ;  /* 0x0000000300857202 */ /* 0x000fe40000000f00 */
[----:B------:R-:W-:Y:S01]  /*15450*/  MOV R132, R20 ;  /* 0x0000001400847202 */ /* 0x000fe20000000f00 */
[----:B-----5:R-:W-:Y:S06]  /*15460*/  FADD.FTZ R0, R63, R2 ;  /* 0x000000023f007221 */ /* 0x020fec0000010000 */
        /* <DEDUP_REMOVED lines=8> */
[----:B------:R5:W-:Y:S03]  /*154f0*/  MUFU.EX2 R62, R2 ;  /* 0x00000002003e7308 */ /* 0x000be60000000800 */
[----:B------:R-:W-:Y:S01]  /*15500*/  FADD.FTZ R32, R208, R0 ;  /* 0x00000000d0207221 */ /* 0x000fe20000010000 */
[----:B------:R-:W-:Y:S01]  /*15510*/  FFMA.FTZ R0, R226, UR4, -R48 ;  /* 0x00000004e2007c23 */ /* 0x000fe20008010830 */
[----:B--2---:R-:W-:Y:S02]  /*15520*/  F2FP.BF16.F32.PACK_AB R25, R144, R136 ;  /* 0x000000889019723e */ /* 0x004fe400000010ff */
[----:B------:R-:W-:Y:S03]  /*15530*/  FADD.FTZ R32, R210, R32 ;  /* 0x00000020d2207221 */ /* 0x000fe60000010000 */
[----:B------:R2:W-:Y:S01]  /*15540*/  MUFU.EX2 R60, R0 ;  /* 0x00000000003c7308 */ /* 0x0005e20000000800 */
[----:B------:R-:W-:Y:S01]  /*15550*/  FADD.FTZ R49, R211, R32 ;  /* 0x00000020d3317221 */ /* 0x000fe20000010000 */
[----:B------:R-:W-:Y:S01]  /*15560*/  F2FP.BF16.F32.PACK_AB R32, R86, R87 ;  /* 0x000000575620723e */ /* 0x000fe200000010ff */
[C---:B------:R-:W-:Y:S05]  /*15570*/  HMMA.16816.F32.BF16 R4, R24.reuse, R44, R4 ;  /* 0x0000002c1804723c */ /* 0x040fea0000041804 */
[----:B-----5:R-:W-:Y:S01]  /*15580*/  FADD.FTZ R2, R209, R51 ;  /* 0x00000033d1027221 */ /* 0x020fe20000010000 */
[C---:B------:R-:W-:Y:S01]  /*15590*/  HMMA.16816.F32.BF16 R8, R24.reuse, R46, R8 ;  /* 0x0000002e1808723c */ /* 0x040fe20000041808 */
[----:B------:R-:W5:Y:S04]  /*155a0*/  LDSM.16.MT88.4 R44, [R135+0x8000] ;  /* 0x00800000872c783b */ /* 0x000f680000004200 */
[----:B------:R-:W-:Y:S01]  /*155b0*/  FADD.FTZ R2, R212, R2 ;  /* 0x00000002d4027221 */ /* 0x000fe20000010000 */
[C---:B---3--:R-:W-:Y:S05]  /*155c0*/  HMMA.16816.F32.BF16 R12, R24.reuse, R28, R12 ;  /* 0x0000001c180c723c */ /* 0x048fea000004180c */
[----:B--2---:R-:W-:Y:S01]  /*155d0*/  FADD.FTZ R0, R213, R2 ;  /* 0x00000002d5007221 */ /* 0x004fe20000010000 */
[----:B------:R-:W-:Y:S01]  /*155e0*/  HMMA.16816.F32.BF16 R16, R24, R30, R16 ;  /* 0x0000001e1810723c */ /* 0x000fe20000041810 */
[----:B------:R-:W2:Y:S04]  /*155f0*/  LDSM.16.MT88.4 R28, [R164+0x8000] ;  /* 0x00800000a41c783b */ /* 0x000ea80000004200 */
[--C-:B------:R-:W-:Y:S01]  /*15600*/  FFMA.FTZ R2, R227, UR4, -R23.reuse ;  /* 0x00000004e3027c23 */ /* 0x100fe20008010817 */
[C---:B-1----:R-:W-:Y:S03]  /*15610*/  HMMA.16816.F32.BF16 R4, R32.reuse, R36, R4 ;  /* 0x000000242004723c */ /* 0x042fe60000041804 */
[----:B------:R1:W-:Y:S02]  /*15620*/  MUFU.EX2 R59, R2 ;  /* 0x00000002003b7308 */ /* 0x0003e40000000800 */
[----:B------:R-:W-:Y:S01]  /*15630*/  FADD.FTZ R50, R215, R0 ;  /* 0x00000000d7327221 */ /* 0x000fe20000010000 */
[C---:B------:R-:W-:Y:S01]  /*15640*/  HMMA.16816.F32.BF16 R8, R32.reuse, R38, R8 ;  /* 0x000000262008723c */ /* 0x040fe20000041808 */
[----:B------:R-:W3:Y:S04]  /*15650*/  LDSM.16.MT88.4 R36, [R135+0x8400] ;  /* 0x008400008724783b */ /* 0x000ee80000004200 */
[----:B------:R-:W-:Y:S01]  /*15660*/  FFMA.FTZ R0, R228, UR4, -R23 ;  /* 0x00000004e4007c23 */ /* 0x000fe20008010817 */
[C---:B----4-:R-:W-:Y:S03]  /*15670*/  HMMA.16816.F32.BF16 R12, R32.reuse, R40, R12 ;  /* 0x00000028200c723c */ /* 0x050fe6000004180c */
[----:B------:R4:W3:Y:S02]  /*15680*/  MUFU.EX2 R58, R0 ;  /* 0x00000000003a7308 */ /* 0x0008e40000000800 */
[----:B------:R-:W-:Y:S01]  /*15690*/  FADD.FTZ R24, R233, R50 ;  /* 0x00000032e9187221 */ /* 0x000fe20000010000 */
[----:B------:R-:W-:Y:S01]  /*156a0*/  HMMA.16816.F32.BF16 R16, R32, R42, R16 ;  /* 0x0000002a2010723c */ /* 0x000fe20000041810 */
[----:B------:R-:W3:Y:S04]  /*156b0*/  LDSM.16.MT88.4 R40, [R164+0x8400] ;  /* 0x00840000a428783b */ /* 0x000ee80000004200 */
[----:B-1----:R-:W-:Y:S01]  /*156c0*/  FADD.FTZ R2, R236, R49 ;  /* 0x00000031ec027221 */ /* 0x002fe20000010000 */
[----:B------:R-:W-:Y:S01]  /*156d0*/  FADD.FTZ R24, R239, R24 ;  /* 0x00000018ef187221 */ /* 0x000fe20000010000 */
[----:B------:R-:W-:Y:S01]  /*156e0*/  FFMA.FTZ R25, R229, UR4, -R48 ;  /* 0x00000004e5197c23 */ /* 0x000fe20008010830 */
[----:B------:R-:W-:Y:S03]  /*156f0*/  F2FP.BF16.F32.PACK_AB R26, R74, R75 ;  /* 0x0000004b4a1a723e */ /* 0x000fe600000010ff */
[----:B------:R1:W-:Y:S01]  /*15700*/  MUFU.EX2 R57, R25 ;  /* 0x0000001900397308 */ /* 0x0003e20000000800 */
[----:B------:R-:W-:Y:S01]  /*15710*/  F2FP.BF16.F32.PACK_AB R27, R72, R73 ;  /* 0x00000049481b723e */ /* 0x000fe200000010ff */
[--C-:B------:R-:W-:Y:S01]  /*15720*/  FFMA.FTZ R49, R156, UR4, -R23.reuse ;  /* 0x000000049c317c23 */ /* 0x100fe20008010817 */
[----:B----4-:R-:W-:Y:S01]  /*15730*/  FADD.FTZ R0, R237, R2 ;  /* 0x00000002ed007221 */ /* 0x010fe20000010000 */
[----:B------:R-:W-:Y:S02]  /*15740*/  F2FP.BF16.F32.PACK_AB R33, R68, R69 ;  /* 0x000000454421723e */ /* 0x000fe400000010ff */
[----:B------:R-:W-:Y:S01]  /*15750*/  F2FP.BF16.F32.PACK_AB R34, R66, R67 ;  /* 0x000000434222723e */ /* 0x000fe200000010ff */
[----:B------:R-:W-:Y:S01]  /*15760*/  FADD.FTZ R2, R238, R0 ;  /* 0x00000000ee027221 */ /* 0x000fe20000010000 */
[----:B------:R-:W-:Y:S01]  /*15770*/  FADD.FTZ R0, R240, R24 ;  /* 0x00000018f0007221 */ /* 0x000fe20000010000 */
[----:B------:R-:W-:Y:S01]  /*15780*/  F2FP.BF16.F32.PACK_AB R24, R78, R79 ;  /* 0x0000004f4e18723e */ /* 0x000fe200000010ff */
[----:B------:R4:W-:Y:S01]  /*15790*/  MUFU.EX2 R55, R49 ;  /* 0x0000003100377308 */ /* 0x0009e20000000800 */
[----:B------:R-:W-:Y:S01]  /*157a0*/  FADD.FTZ R50, R136, R2 ;  /* 0x0000000288327221 */ /* 0x000fe20000010000 */
[----:B------:R-:W-:Y:S01]  /*157b0*/  FFMA.FTZ R2, R230, UR4, -R48 ;  /* 0x00000004e6027c23 */ /* 0x000fe20008010830 */
[----:B------:R-:W-:Y:S01]  /*157c0*/  FADD.FTZ R51, R138, R0 ;  /* 0x000000008a337221 */ /* 0x000fe20000010000 */
[----:B------:R-:W-:Y:S01]  /*157d0*/  F2FP.BF16.F32.PACK_AB R35, R64, R65 ;  /* 0x000000414023723e */ /* 0x000fe200000010ff */
[----:B------:R-:W-:Y:S01]  /*157e0*/  FADD.FTZ R0, R144, R50 ;  /* 0x0000003290007221 */ /* 0x000fe20000010000 */
[----:B-1----:R-:W-:Y:S04]  /*157f0*/  F2FP.BF16.F32.PACK_AB R25, R77, R76 ;  /* 0x0000004c4d19723e */ /* 0x002fe800000010ff */
[----:B------:R1:W3:Y:S01]  /*15800*/  MUFU.EX2 R56, R2 ;  /* 0x0000000200387308 */ /* 0x0002e20000000800 */
[----:B------:R-:W-:Y:S01]  /*15810*/  FADD.FTZ R32, R89, R0 ;  /* 0x0000000059207221 */ /* 0x000fe20000010000 */
[----:B------:R-:W-:Y:S01]  /*15820*/  FFMA.FTZ R0, R157, UR4, -R23 ;  /* 0x000000049d007c23 */ /* 0x000fe20008010817 */
[----:B------:R-:W-:Y:S02]  /*15830*/  LDSM.16.MT88.4 R144, [R135+0x8c00] ;  /* 0x008c00008790783b */ /* 0x000fe40000004200 */
[----:B------:R-:W-:Y:S01]  /*15840*/  FADD.FTZ R32, R88, R32 ;  /* 0x0000002058207221 */ /* 0x000fe20000010000 */
[C---:B-----5:R-:W-:Y:S04]  /*15850*/  HMMA.16816.F32.BF16 R4, R24.reuse, R44, R4 ;  /* 0x0000002c1804723c */ /* 0x060fe80000041804 */
[----:B------:R5:W3:Y:S01]  /*15860*/  MUFU.EX2 R54, R0 ;  /* 0x0000000000367308 */ /* 0x000ae20000000800 */
[----:B----4-:R-:W-:Y:S01]  /*15870*/  FADD.FTZ R49, R84, R32 ;  /* 0x0000002054317221 */ /* 0x010fe20000010000 */
[C---:B------:R-:W-:Y:S01]  /*15880*/  HMMA.16816.F32.BF16 R8, R24.reuse, R46, R8 ;  /* 0x0000002e1808723c */ /* 0x040fe20000041808 */
[----:B------:R-:W4:Y:S04]  /*15890*/  LDSM.16.MT88.4 R44, [R135+0x8800] ;  /* 0x00880000872c783b */ /* 0x000f280000004200 */
[----:B-1----:R-:W-:Y:S01]  /*158a0*/  FADD.FTZ R2, R139, R51 ;  /* 0x000000338b027221 */ /* 0x002fe20000010000 */
[C---:B--2---:R-:W-:Y:S05]  /*158b0*/  HMMA.16816.F32.BF16 R12, R24.reuse, R28, R12 ;  /* 0x0000001c180c723c */ /* 0x044fea000004180c */
[----:B------:R-:W-:Y:S01]  /*158c0*/  FADD.FTZ R2, R137, R2 ;  /* 0x0000000289027221 */ /* 0x000fe20000010000 */
[----:B------:R-:W-:Y:S01]  /*158d0*/  HMMA.16816.F32.BF16 R16, R24, R30, R16 ;  /* 0x0000001e1810723c */ /* 0x000fe20000041810 */
[----:B------:R-:W1:Y:S04]  /*158e0*/  LDSM.16.MT88.4 R28, [R164+0x8800] ;  /* 0x00880000a41c783b */ /* 0x000e680000004200 */
[----:B-----5:R-:W-:Y:S01]  /*158f0*/  FADD.FTZ R0, R87, R2 ;  /* 0x0000000257007221 */ /* 0x020fe20000010000 */
[----:B------:R-:W-:Y:S01]  /*15900*/  FFMA.FTZ R2, R158, UR4, -R48 ;  /* 0x000000049e027c23 */ /* 0x000fe20008010830 */
[----:B------:R-:W-:Y:S01]  /*15910*/  F2FP.BF16.F32.PACK_AB R32, R70, R71 ;  /* 0x000000474620723e */ /* 0x000fe200000010ff */
[--C-:B------:R-:W-:Y:S02]  /*15920*/  FFMA.FTZ R24, R231, UR4, -R23.reuse ;  /* 0x00000004e7187c23 */ /* 0x100fe40008010817 */
[----:B------:R2:W-:Y:S01]  /*15930*/  MUFU.EX2 R51, R2 ;  /* 0x0000000200337308 */ /* 0x0005e20000000800 */
[----:B------:R-:W-:Y:S01]  /*15940*/  FADD.FTZ R50, R86, R0 ;  /* 0x0000000056327221 */ /* 0x000fe20000010000 */
[----:B------:R-:W-:Y:S01]  /*15950*/  FFMA.FTZ R0, R159, UR4, -R48 ;  /* 0x000000049f007c23 */ /* 0x000fe20008010830 */
[----:B---3--:R-:W-:Y:S01]  /*15960*/  F2FP.BF16.F32.PACK_AB R26, R58, R59 ;  /* 0x0000003b3a1a723e */ /* 0x008fe200000010ff */
[C---:B------:R-:W-:Y:S05]  /*15970*/  HMMA.16816.F32.BF16 R4, R32.reuse, R36, R4 ;  /* 0x000000242004723c */ /* 0x040fea0000041804 */
[----:B------:R-:W-:Y:S01]  /*15980*/  FADD.FTZ R25, R83, R50 ;  /* 0x0000003253197221 */ /* 0x000fe20000010000 */
[C---:B------:R-:W-:Y:S01]  /*15990*/  HMMA.16816.F32.BF16 R8, R32.reuse, R38, R8 ;  /* 0x000000262008723c */ /* 0x040fe20000041808 */
[----:B------:R3:W-:Y:S04]  /*159a0*/  MUFU.EX2 R38, R24 ;  /* 0x0000001800267308 */ /* 0x0007e80000000800 */
[----:B------:R-:W-:Y:S01]  /*159b0*/  FFMA.FTZ R23, R232, UR4, -R23 ;  /* 0x00000004e8177c23 */ /* 0x000fe20008010817 */
[C---:B------:R-:W-:Y:S05]  /*159c0*/  HMMA.16816.F32.BF16 R12, R32.reuse, R40, R12 ;  /* 0x00000028200c723c */ /* 0x040fea000004180c */
[----:B------:R-:W5:Y:S01]  /*159d0*/  MUFU.EX2 R37, R23 ;  /* 0x0000001700257308 */ /* 0x000f620000000800 */
[----:B--2---:R-:W-:Y:S01]  /*159e0*/  FADD.FTZ R2, R85, R49 ;  /* 0x0000003155027221 */ /* 0x004fe20000010000 */
[----:B------:R-:W-:Y:S01]  /*159f0*/  HMMA.16816.F32.BF16 R16, R32, R42, R16 ;  /* 0x0000002a2010723c */ /* 0x000fe20000041810 */
[----:B------:R-:W2:Y:S07]  /*15a00*/  LDSM.16.MT88.4 R32, [R164+0x8c00] ;  /* 0x008c0000a420783b */ /* 0x000eae0000004200 */
[----:B------:R4:W1:Y:S03]  /*15a10*/  MUFU.EX2 R49, R0 ;  /* 0x0000000000317308 */ /* 0x0008660000000800 */
[----:B---3--:R-:W-:Y:S01]  /*15a20*/  F2FP.BF16.F32.PACK_AB R24, R62, R63 ;  /* 0x0000003f3e18723e */ /* 0x008fe200000010ff */
[----:B------:R-:W-:Y:S01]  /*15a30*/  FFMA.FTZ R48, R22, UR4, -R48 ;  /* 0x0000000416307c23 */ /* 0x000fe20008010830 */
[----:B------:R-:W-:Y:S02]  /*15a40*/  F2FP.BF16.F32.PACK_AB R27, R56, R57 ;  /* 0x00000039381b723e */ /* 0x000fe400000010ff */
[----:B------:R-:W-:Y:S03]  /*15a50*/  F2FP.BF16.F32.PACK_AB R148, R54, R55 ;  /* 0x000000373694723e */ /* 0x000fe600000010ff */
[----:B------:R3:W-:Y:S01]  /*15a60*/  MUFU.EX2 R23, R21 ;  /* 0x0000001500177308 */ /* 0x0007e20000000800 */
[----:B-----5:R-:W-:Y:S09]  /*15a70*/  F2FP.BF16.F32.PACK_AB R150, R37, R38 ;  /* 0x000000262596723e */ /* 0x020ff200000010ff */
[----:B------:R-:W5:Y:S01]  /*15a80*/  MUFU.EX2 R48, R48 ;  /* 0x0000003000307308 */ /* 0x000f620000000800 */
[----:B----4-:R-:W-:Y:S01]  /*15a90*/  FADD.FTZ R0, R81, R2 ;  /* 0x0000000251007221 */ /* 0x010fe20000010000 */
[----:B------:R-:W-:Y:S01]  /*15aa0*/  FADD.FTZ R2, R82, R25 ;  /* 0x0000001952027221 */ /* 0x000fe20000010000 */
[----:B-1----:R-:W-:Y:S02]  /*15ab0*/  F2FP.BF16.F32.PACK_AB R149, R49, R51 ;  /* 0x000000333195723e */ /* 0x002fe400000010ff */
[----:B------:R-:W-:Y:S01]  /*15ac0*/  FADD.FTZ R25, R80, R0 ;  /* 0x0000000050197221 */ /* 0x000fe20000010000 */
[----:B------:R-:W-:Y:S03]  /*15ad0*/  FADD.FTZ R0, R79, R2 ;  /* 0x000000024f007221 */ /* 0x000fe60000010000 */
[----:B------:R-:W-:Y:S01]  /*15ae0*/  FADD.FTZ R2, R76, R25 ;  /* 0x000000194c027221 */ /* 0x000fe20000010000 */
[----:B------:R-:W-:Y:S01]  /*15af0*/  F2FP.BF16.F32.PACK_AB R25, R60, R61 ;  /* 0x0000003d3c19723e */ /* 0x000fe200000010ff */
[----:B------:R-:W-:Y:S02]  /*15b00*/  FADD.FTZ R36, R78, R0 ;  /* 0x000000004e247221 */ /* 0x000fe40000010000 */
[----:B------:R-:W-:Y:S02]  /*15b10*/  FADD.FTZ R0, R77, R2 ;  /* 0x000000024d007221 */ /* 0x000fe40000010000 */
[----:B------:R-:W-:Y:S02]  /*15b20*/  FADD.FTZ R2, R75, R36 ;  /* 0x000000244b027221 */ /* 0x000fe40000010000 */
[C---:B------:R-:W-:Y:S05]  /*15b30*/  HMMA.16816.F32.BF16 R4, R24.reuse, R44, R4 ;  /* 0x0000002c1804723c */ /* 0x040fea0000041804 */
[----:B------:R-:W-:Y:S01]  /*15b40*/  FADD.FTZ R0, R73, R0 ;  /* 0x0000000049007221 */ /* 0x000fe20000010000 */
[C---:B------:R-:W-:Y:S05]  /*15b50*/  HMMA.16816.F32.BF16 R8, R24.reuse, R46, R8 ;  /* 0x0000002e1808723c */ /* 0x040fea0000041808 */
[----:B---3--:R-:W-:Y:S01]  /*15b60*/  FADD.FTZ R21, R74, R2 ;  /* 0x000000024a157221 */ /* 0x008fe20000010000 */
[C---:B------:R-:W-:Y:S05]  /*15b70*/  HMMA.16816.F32.BF16 R12, R24.reuse, R28, R12 ;  /* 0x0000001c180c723c */ /* 0x040fea000004180c */
[----:B------:R-:W-:Y:S01]  /*15b80*/  FADD.FTZ R2, R72, R0 ;  /* 0x0000000048027221 */ /* 0x000fe20000010000 */
[----:B------:R-:W-:Y:S05]  /*15b90*/  HMMA.16816.F32.BF16 R16, R24, R30, R16 ;  /* 0x0000001e1810723c */ /* 0x000fea0000041810 */
[----:B------:R-:W-:Y:S01]  /*15ba0*/  FADD.FTZ R0, R71, R21 ;  /* 0x0000001547007221 */ /* 0x000fe20000010000 */
[----:B------:R-:W-:Y:S01]  /*15bb0*/  FADD.FTZ R2, R69, R2 ;  /* 0x0000000245027221 */ /* 0x000fe20000010000 */
[----:B-----5:R-:W-:Y:S04]  /*15bc0*/  F2FP.BF16.F32.PACK_AB R151, R48, R23 ;  /* 0x000000173097723e */ /* 0x020fe800000010ff */
[----:B------:R-:W-:Y:S01]  /*15bd0*/  FADD.FTZ R21, R70, R0 ;  /* 0x0000000046157221 */ /* 0x000fe20000010000 */
[----:B------:R-:W-:Y:S02]  /*15be0*/  FADD.FTZ R0, R68, R2 ;  /* 0x0000000244007221 */ /* 0x000fe40000010000 */
[C---:B------:R-:W-:Y:S05]  /*15bf0*/  HMMA.16816.F32.BF16 R136, R148.reuse, R144, R4 ;  /* 0x000000909488723c */ /* 0x040fea0000041804 */
[----:B------:R-:W-:Y:S01]  /*15c00*/  FADD.FTZ R2, R67, R21 ;  /* 0x0000001543027221 */ /* 0x000fe20000010000 */
[----:B------:R-:W-:Y:S01]  /*15c10*/  FADD.FTZ R0, R65, R0 ;  /* 0x0000000041007221 */ /* 0x000fe20000010000 */
[C---:B------:R-:W-:Y:S04]  /*15c20*/  HMMA.16816.F32.BF16 R144, R148.reuse, R146, R8 ;  /* 0x000000929490723c */ /* 0x040fe80000041808 */
[----:B------:R-:W-:Y:S01]  /*15c30*/  FADD.FTZ R2, R66, R2 ;  /* 0x0000000242027221 */ /* 0x000fe20000010000 */
[----:B------:R-:W-:Y:S01]  /*15c40*/  FADD.FTZ R0, R64, R0 ;  /* 0x0000000040007221 */ /* 0x000fe20000010000 */
[C---:B--2---:R-:W-:Y:S05]  /*15c50*/  HMMA.16816.F32.BF16 R140, R148.reuse, R32, R12 ;  /* 0x00000020948c723c */ /* 0x044fea000004180c */
        /* <DEDUP_REMOVED lines=17> */
[----:B------:R-:W-:Y:S06]  /*15d70*/  @P0 BRA `(.L_x_1246) ;  /* 0xffffffa800380947 */ /* 0x000fec000383ffff */
.L_x_1242:
[----:B------:R1:W5:Y:S01]  /*15d80*/  LDL R40, [R1] ;  /* 0x0000000001287983 */ /* 0x0003620000100800 */
[----:B------:R-:W2:Y:S01]  /*15d90*/  S2UR UR5, SR_CgaCtaId ;  /* 0x00000000000579c3 */ /* 0x000ea20000008800 */
[----:B------:R-:W-:Y:S01]  /*15da0*/  UMOV UR4, 0x400 ;  /* 0x0000040000047882 */ /* 0x000fe20000000000 */
[----:B------:R-:W-:Y:S01]  /*15db0*/  BSSY B0, `(.L_x_1247) ;  /* 0x000009c000007945 */ /* 0x000fe20003800000 */
[----:B------:R-:W3:Y:S04]  /*15dc0*/  SHFL.BFLY PT, R0, R243, 0x2, 0x1f ;  /* 0x0c401f00f3007f89 */ /* 0x000ee800000e0000 */
[----:B------:R-:W4:Y:S01]  /*15dd0*/  SHFL.BFLY PT, R2, R242, 0x2, 0x1f ;  /* 0x0c401f00f2027f89 */ /* 0x000f2200000e0000 */
[----:B------:R-:W1:Y:S01]  /*15de0*/  LDC R22, c[0x0][0x270] ;  /* 0x00009c00ff167b82 */ /* 0x000e620000000800 */
[----:B------:R-:W4:Y:S01]  /*15df0*/  S2R R19, SR_TID.X ;  /* 0x0000000000137919 */ /* 0x000f220000002100 */
[----:B------:R-:W1:Y:S01]  /*15e00*/  S2R R23, SR_CTAID.X ;  /* 0x0000000000177919 */ /* 0x000e620000002500 */
[----:B--2---:R-:W-:-:S05]  /*15e10*/  ULEA UR5, UR5, UR4, 0x18 ;  /* 0x0000000405057291 */ /* 0x004fca000f8ec03f */
[----:B------:R-:W2:Y:S01]  /*15e20*/  S2UR UR4, SR_CTAID.Z ;  /* 0x00000000000479c3 */ /* 0x000ea20000002700 */
[----:B---3--:R-:W-:Y:S01]  /*15e30*/  FADD.FTZ R0, R0, R243 ;  /* 0x000000f300007221 */ /* 0x008fe20000010000 */
[----:B----4-:R-:W-:-:S04]  /*15e40*/  FADD.FTZ R2, R2, R242 ;  /* 0x000000f202027221 */ /* 0x010fc80000010000 */
[----:B------:R-:W3:Y:S04]  /*15e50*/  SHFL.BFLY PT, R4, R0, 0x1, 0x1f ;  /* 0x0c201f0000047f89 */ /* 0x000ee800000e0000 */
[----:B------:R-:W4:Y:S01]  /*15e60*/  SHFL.BFLY PT, R5, R2, 0x1, 0x1f ;  /* 0x0c201f0002057f89 */ /* 0x000f2200000e0000 */
[----:B------:R-:W-:-:S04]  /*15e70*/  SHF.R.S32.HI R8, RZ, 0x1f, R19 ;  /* 0x0000001fff087819 */ /* 0x000fc80000011413 */
[CC--:B------:R-:W-:Y:S02]  /*15e80*/  LEA.HI R21, R8.reuse, R19.reuse, RZ, 0x5 ;  /* 0x0000001308157211 */ /* 0x0c0fe400078f28ff */
[-C--:B------:R-:W-:Y:S02]  /*15e90*/  LEA.HI R7, R8, R19.reuse, RZ, 0x3 ;  /* 0x0000001308077211 */ /* 0x080fe400078f18ff */
[----:B------:R-:W-:Y:S02]  /*15ea0*/  SHF.R.S32.HI R6, RZ, 0x5, R21 ;  /* 0x00000005ff067819 */ /* 0x000fe40000011415 */
[----:B------:R-:W-:Y:S01]  /*15eb0*/  SHF.R.S32.HI R12, RZ, 0x3, R7 ;  /* 0x00000003ff0c7819 */ /* 0x000fe20000011407 */
[----:B---3--:R-:W-:Y:S01]  /*15ec0*/  FADD.FTZ R18, R0, R4 ;  /* 0x0000000400127221 */ /* 0x008fe20000010000 */
[----:B------:R-:W-:Y:S01]  /*15ed0*/  LEA.HI R0, R8, R19, RZ, 0x2 ;  /* 0x0000001308007211 */ /* 0x000fe200078f10ff */
[----:B------:R-:W-:Y:S02]  /*15ee0*/  IMAD.MOV.U32 R4, RZ, RZ, 0x3f800000 ;  /* 0x3f800000ff047424 */ /* 0x000fe400078e00ff */
[----:B----4-:R-:W-:Y:S01]  /*15ef0*/  FADD.FTZ R13, R2, R5 ;  /* 0x00000005020d7221 */ /* 0x010fe20000010000 */
[----:B------:R-:W-:Y:S01]  /*15f00*/  LOP3.LUT R2, R0, 0xfffffffc, RZ, 0xc0, !PT ;  /* 0xfffffffc00027812 */ /* 0x000fe200078ec0ff */
[----:B------:R-:W-:Y:S01]  /*15f10*/  IMAD.MOV.U32 R5, RZ, RZ, 0x3f800000 ;  /* 0x3f800000ff057424 */ /* 0x000fe200078e00ff */
[----:B------:R-:W-:Y:S01]  /*15f20*/  SHF.R.S32.HI R0, RZ, 0x2, R0 ;  /* 0x00000002ff007819 */ /* 0x000fe20000011400 */
[----:B------:R-:W-:Y:S01]  /*15f30*/  BAR.SYNC.DEFER_BLOCKING 0x0 ;  /* 0x0000000000007b1d */ /* 0x000fe20000010000 */
[----:B------:R-:W-:Y:S01]  /*15f40*/  FSETP.NE.FTZ.AND P3, PT, R13, RZ, PT ;  /* 0x000000ff0d00720b */ /* 0x000fe20003f75000 */
[----:B------:R-:W-:Y:S01]  /*15f50*/  IMAD.IADD R2, R19, 0x1, -R2 ;  /* 0x0000000113027824 */ /* 0x000fe200078e0a02 */
[----:B------:R-:W-:-:S03]  /*15f60*/  FSETP.NE.FTZ.AND P2, PT, R18, RZ, PT ;  /* 0x000000ff1200720b */ /* 0x000fc60003f55000 */
[----:B------:R-:W-:Y:S01]  /*15f70*/  IMAD R14, R6, 0x100, R2 ;  /* 0x00000100060e7824 */ /* 0x000fe200078e0202 */
[----:B------:R-:W-:Y:S02]  /*15f80*/  SHF.R.S32.HI R2, RZ, 0x1f, R0 ;  /* 0x0000001fff027819 */ /* 0x000fe40000011400 */
[----:B------:R-:W-:Y:S02]  /*15f90*/  LEA.HI R6, R8, R19, RZ, 0x6 ;  /* 0x0000001308067211 */ /* 0x000fe400078f30ff */
[----:B------:R-:W-:Y:S02]  /*15fa0*/  LEA.HI R2, R2, R0, RZ, 0x3 ;  /* 0x0000000002027211 */ /* 0x000fe400078f18ff */
[----:B------:R-:W-:Y:S01]  /*15fb0*/  SHF.L.U32 R6, R6, 0x2, RZ ;  /* 0x0000000206067819 */ /* 0x000fe200000006ff */
[----:B------:R-:W3:Y:S01]  /*15fc0*/  @P3 MUFU.RCP R4, R13 ;  /* 0x0000000d00043308 */ /* 0x000ee20000001000 */
[----:B------:R-:W-:Y:S01]  /*15fd0*/  LOP3.LUT R2, R2, 0xfffffff8, RZ, 0xc0, !PT ;  /* 0xfffffff802027812 */ /* 0x000fe200078ec0ff */
[----:B------:R-:W4:Y:S04]  /*15fe0*/  @P3 LDC R16, c[0x0][0x2e8] ;  /* 0x0000ba00ff103b82 */ /* 0x000f280000000800 */
[----:B------:R-:W-:Y:S01]  /*15ff0*/  IMAD.IADD R10, R0, 0x1, -R2 ;  /* 0x00000001000a7824 */ /* 0x000fe200078e0a02 */
[C---:B------:R-:W-:Y:S01]  /*16000*/  LOP3.LUT R2, R7.reuse, 0xfffffff8, RZ, 0xc0, !PT ;  /* 0xfffffff807027812 */ /* 0x040fe200078ec0ff */
[----:B------:R-:W2:Y:S01]  /*16010*/  @P2 MUFU.RCP R5, R18 ;  /* 0x0000001200052308 */ /* 0x000ea20000001000 */
[----:B------:R-:W-:-:S02]  /*16020*/  LEA.HI R0, R7, R12, RZ, 0x1 ;  /* 0x0000000c07007211 */ /* 0x000fc400078f08ff */
[----:B------:R-:W-:Y:S01]  /*16030*/  LEA.HI R7, R8, R19, RZ, 0x4 ;  /* 0x0000001308077211 */ /* 0x000fe200078f20ff */
[----:B------:R-:W-:Y:S01]  /*16040*/  IMAD.IADD R17, R19, 0x1, -R2 ;  /* 0x0000000113117824 */ /* 0x000fe200078e0a02 */
[----:B------:R-:W-:Y:S02]  /*16050*/  LOP3.LUT R0, R0, 0xfffffffe, RZ, 0xc0, !PT ;  /* 0xfffffffe00007812 */ /* 0x000fe400078ec0ff */
[----:B------:R-:W-:Y:S02]  /*16060*/  SHF.R.S32.HI R2, RZ, 0x4, R7 ;  /* 0x00000004ff027819 */ /* 0x000fe40000011407 */
[----:B------:R-:W-:Y:S01]  /*16070*/  LOP3.LUT R8, R6, 0x3fffff00, RZ, 0xc0, !PT ;  /* 0x3fffff0006087812 */ /* 0x000fe200078ec0ff */
[----:B------:R-:W-:Y:S01]  /*16080*/  IMAD.IADD R7, R12, 0x1, -R0 ;  /* 0x000000010c077824 */ /* 0x000fe200078e0a00 */
[----:B------:R-:W-:Y:S01]  /*16090*/  LEA.HI R0, R17, R17, RZ, 0x1 ;  /* 0x0000001111007211 */ /* 0x000fe200078f08ff */
[----:B------:R-:W-:Y:S01]  /*160a0*/  IMAD.SHL.U32 R6, R2, 0x40, RZ ;  /* 0x0000004002067824 */ /* 0x000fe200078e00ff */
[----:B------:R-:W-:Y:S01]  /*160b0*/  LEA.HI R2, R10, R10, RZ, 0x1 ;  /* 0x0000000a0a027211 */ /* 0x000fe200078f08ff */
[----:B------:R-:W-:Y:S01]  /*160c0*/  IMAD R11, R7, 0x20, R8 ;  /* 0x00000020070b7824 */ /* 0x000fe200078e0208 */
[----:B------:R-:W-:Y:S01]  /*160d0*/  SHF.R.S32.HI R8, RZ, 0x1, R0 ;  /* 0x00000001ff087819 */ /* 0x000fe20000011400 */
[----:B---3--:R-:W-:Y:S01]  /*160e0*/  FMUL.FTZ R136, R4, R136 ;  /* 0x0000008804887220 */ /* 0x008fe20000410000 */
[----:B------:R-:W-:Y:S01]  /*160f0*/  LOP3.LUT R7, R0, 0xfffffffe, RZ, 0xc0, !PT ;  /* 0xfffffffe00077812 */ /* 0x000fe200078ec0ff */
[----:B------:R-:W-:Y:S01]  /*16100*/  FMUL.FTZ R137, R4, R137 ;  /* 0x0000008904897220 */ /* 0x000fe20000410000 */
[----:B------:R-:W-:Y:S01]  /*16110*/  SHF.R.S32.HI R0, RZ, 0x1, R2 ;  /* 0x00000001ff007819 */ /* 0x000fe20000011402 */
[----:B--2---:R-:W-:Y:S01]  /*16120*/  FMUL.FTZ R139, R5, R139 ;  /* 0x0000008b058b7220 */ /* 0x004fe20000410000 */
[----:B------:R-:W-:Y:S01]  /*16130*/  LOP3.LUT R9, R2, 0x1fffffe, RZ, 0xc0, !PT ;  /* 0x01fffffe02097812 */ /* 0x000fe200078ec0ff */
[----:B------:R-:W-:Y:S01]  /*16140*/  IMAD.IADD R2, R17, 0x1, -R7 ;  /* 0x0000000111027824 */ /* 0x000fe200078e0a07 */
[----:B------:R-:W-:Y:S01]  /*16150*/  LOP3.LUT R6, R6, 0xc0, RZ, 0xc0, !PT ;  /* 0x000000c006067812 */ /* 0x000fe200078ec0ff */
[----:B------:R-:W-:Y:S01]  /*16160*/  IMAD.SHL.U32 R7, R0, 0x40, RZ ;  /* 0x0000004000077824 */ /* 0x000fe200078e00ff */
[----:B------:R-:W-:Y:S01]  /*16170*/  SHF.L.U32 R8, R8, 0x3, RZ ;  /* 0x0000000308087819 */ /* 0x000fe200000006ff */
[----:B------:R-:W-:Y:S01]  /*16180*/  IMAD.IADD R9, R10, 0x1, -R9 ;  /* 0x000000010a097824 */ /* 0x000fe200078e0a09 */
[----:B------:R-:W-:Y:S01]  /*16190*/  LOP3.LUT P0, RZ, R0, 0x2, RZ, 0xc0, !PT ;  /* 0x0000000200ff7812 */ /* 0x000fe2000780c0ff */
[----:B------:R-:W-:Y:S01]  /*161a0*/  IMAD R11, R2, 0x4, R11 ;  /* 0x00000004020b7824 */ /* 0x000fe200078e020b */
[----:B------:R-:W-:Y:S01]  /*161b0*/  LOP3.LUT R8, R6, 0x18, R8, 0xf8, !PT ;  /* 0x0000001806087812 */ /* 0x000fe200078ef808 */
[----:B------:R-:W2:Y:S01]  /*161c0*/  S2R R10, SR_TID.X ;  /* 0x00000000000a7919 */ /* 0x000ea20000002100 */
[----:B------:R-:W-:Y:S01]  /*161d0*/  SHF.R.U32.HI R6, RZ, 0x3, R6 ;  /* 0x00000003ff067819 */ /* 0x000fe20000011606 */
[----:B------:R-:W-:Y:S01]  /*161e0*/  FMUL.FTZ R138, R5, R138 ;  /* 0x0000008a058a7220 */ /* 0x000fe20000410000 */
[----:B------:R-:W-:Y:S01]  /*161f0*/  LOP3.LUT R7, R7, 0xc0, RZ, 0xc0, !PT ;  /* 0x000000c007077812 */ /* 0x000fe200078ec0ff */
[----:B------:R-:W-:Y:S01]  /*16200*/  FMUL.FTZ R144, R4, R144 ;  /* 0x0000009004907220 */ /* 0x000fe20000410000 */
[----:B------:R-:W-:Y:S01]  /*16210*/  LOP3.LUT R8, R8, R6, RZ, 0x3c, !PT ;  /* 0x0000000608087212 */ /* 0x000fe200078e3cff */
[C---:B------:R-:W-:Y:S01]  /*16220*/  FMUL.FTZ R145, R4.reuse, R145 ;  /* 0x0000009104917220 */ /* 0x040fe20000410000 */
[----:B------:R-:W-:Y:S01]  /*16230*/  LEA R2, R9, R14, 0x4 ;  /* 0x0000000e09027211 */ /* 0x000fe200078e20ff */
[C---:B------:R-:W-:Y:S01]  /*16240*/  FMUL.FTZ R140, R4.reuse, R140 ;  /* 0x0000008c048c7220 */ /* 0x040fe20000410000 */
[----:B------:R-:W-:Y:S01]  /*16250*/  LEA.HI R6, R7, R7, RZ, 0x1d ;  /* 0x0000000707067211 */ /* 0x000fe200078fe8ff */
[----:B------:R-:W-:Y:S01]  /*16260*/  FMUL.FTZ R141, R4, R141 ;  /* 0x0000008d048d7220 */ /* 0x000fe20000410000 */
[----:B------:R-:W-:Y:S01]  /*16270*/  LOP3.LUT R7, R0, 0x1, RZ, 0xc0, !PT ;  /* 0x0000000100077812 */ /* 0x000fe200078ec0ff */
[C---:B------:R-:W-:Y:S01]  /*16280*/  FMUL.FTZ R148, R4.reuse, R148 ;  /* 0x0000009404947220 */ /* 0x040fe20000410000 */
[----:B------:R-:W-:Y:S01]  /*16290*/  FMUL.FTZ R149, R4, R149 ;  /* 0x0000009504957220 */ /* 0x000fe20000410000 */
[----:B------:R-:W-:Y:S01]  /*162a0*/  IMAD.U32 R2, R2, 0x2, R6 ;  /* 0x0000000202027824 */ /* 0x000fe200078e0006 */
[----:B------:R-:W-:Y:S01]  /*162b0*/  ISETP.NE.U32.AND P1, PT, R7, 0x1, PT ;  /* 0x000000010700780c */ /* 0x000fe20003f25070 */
[----:B------:R-:W-:-:S02]  /*162c0*/  IMAD.MOV.U32 R6, RZ, RZ, -0x20 ;  /* 0xffffffe0ff067424 */ /* 0x000fc400078e00ff */
[C---:B------:R-:W-:Y:S01]  /*162d0*/  FMUL.FTZ R147, R5.reuse, R147 ;  /* 0x0000009305937220 */ /* 0x040fe20000410000 */
[C---:B------:R-:W-:Y:S01]  /*162e0*/  FMUL.FTZ R146, R5.reuse, R146 ;  /* 0x0000009205927220 */ /* 0x040fe20000410000 */
[----:B------:R-:W-:Y:S01]  /*162f0*/  LEA R2, R2, UR5, 0x2 ;  /* 0x0000000502027c11 */ /* 0x000fe2000f8e10ff */
[C---:B------:R-:W-:Y:S01]  /*16300*/  FMUL.FTZ R143, R5.reuse, R143 ;  /* 0x0000008f058f7220 */ /* 0x040fe20000410000 */
[----:B------:R-:W-:Y:S01]  /*16310*/  SEL R6, R6, 0x20, !P1 ;  /* 0x0000002006067807 */ /* 0x000fe20004800000 */
[C---:B------:R-:W-:Y:S01]  /*16320*/  FMUL.FTZ R142, R5.reuse, R142 ;  /* 0x0000008e058e7220 */ /* 0x040fe20000410000 */
[C---:B------:R-:W-:Y:S01]  /*16330*/  FMUL.FTZ R151, R5.reuse, R151 ;  /* 0x0000009705977220 */ /* 0x040fe20000410000 */
[C---:B------:R-:W-:Y:S01]  /*16340*/  VIADD R0, R2.reuse, 0x40 ;  /* 0x0000004002007836 */ /* 0x040fe20000000000 */
[C---:B------:R-:W-:Y:S01]  /*16350*/  IADD3 R4, R2.reuse, R6, RZ ;  /* 0x0000000602047210 */ /* 0x040fe20007ffe0ff */
[----:B------:R-:W-:Y:S01]  /*16360*/  @P0 VIADD R0, R2, 0xffffffc0 ;  /* 0xffffffc002000836 */ /* 0x000fe20000000000 */
[----:B------:R-:W-:Y:S01]  /*16370*/  STS.64 [R2], R136 ;  /* 0x0000008802007388 */ /* 0x000fe20000000a00 */
[----:B------:R-:W-:Y:S01]  /*16380*/  FMUL.FTZ R150, R5, R150 ;  /* 0x0000009605967220 */ /* 0x000fe20000410000 */
[----:B------:R-:W-:Y:S01]  /*16390*/  IMAD.IADD R5, R11, 0x1, R8 ;  /* 0x000000010b057824 */ /* 0x000fe200078e0208 */
[----:B------:R-:W3:Y:S01]  /*163a0*/  LDC.64 R14, c[0x0][0x2c0] ;  /* 0x0000b000ff0e7b82 */ /* 0x000ee20000000a00 */
[----:B------:R1:W-:Y:S01]  /*163b0*/  STS.64 [R2+0x400], R138 ;  /* 0x0004008a02007388 */ /* 0x0003e20000000a00 */
[----:B------:R4:W3:Y:S01]  /*163c0*/  @P3 MUFU.LG2 R11, R13 ;  /* 0x0000000d000b3308 */ /* 0x0008e20000000c00 */
[----:B------:R-:W-:Y:S01]  /*163d0*/  IMAD.MOV.U32 R8, RZ, RZ, -0x800000 ;  /* 0xff800000ff087424 */ /* 0x000fe200078e00ff */
[----:B------:R-:W-:Y:S01]  /*163e0*/  MOV R9, 0xff800000 ;  /* 0xff80000000097802 */ /* 0x000fe20000000f00 */
[----:B------:R-:W-:Y:S04]  /*163f0*/  STS.64 [R4], R144 ;  /* 0x0000009004007388 */ /* 0x000fe80000000a00 */
[----:B------:R2:W-:Y:S04]  /*16400*/  STS.64 [R4+0x400], R146 ;  /* 0x0004009204007388 */ /* 0x0005e80000000a00 */
[----:B------:R-:W-:Y:S04]  /*16410*/  STS.64 [R0], R140 ;  /* 0x0000008c00007388 */ /* 0x000fe80000000a00 */
[----:B------:R2:W-:Y:S01]  /*16420*/  STS.64 [R0+0x400], R142 ;  /* 0x0004008e00007388 */ /* 0x0005e20000000a00 */
[----:B----4-:R-:W4:Y:S01]  /*16430*/  @P2 LDC R13, c[0x0][0x2e8] ;  /* 0x0000ba00ff0d2b82 */ /* 0x010f220000000800 */
[----:B------:R-:W3:Y:S01]  /*16440*/  S2R R7, SR_CTAID.Y ;  /* 0x0000000000077919 */ /* 0x000ee20000002600 */
[----:B-1----:R-:W-:-:S05]  /*16450*/  IMAD.IADD R2, R6, 0x1, R0 ;  /* 0x0000000106027824 */ /* 0x002fca00078e0200 */
[----:B------:R-:W-:Y:S01]  /*16460*/  STS.64 [R2], R148 ;  /* 0x0000009402007388 */ /* 0x000fe20000000a00 */
[----:B--2---:R-:W-:-:S03]  /*16470*/  SHF.R.S32.HI R4, RZ, 0x1f, R10 ;  /* 0x0000001fff047819 */ /* 0x004fc6000001140a */
[----:B------:R1:W-:Y:S01]  /*16480*/  STS.64 [R2+0x400], R150 ;  /* 0x0004009602007388 */ /* 0x0003e20000000a00 */
[----:B------:R-:W-:Y:S02]  /*16490*/  LEA.HI R4, R4, R10, RZ, 0x5 ;  /* 0x0000000a04047211 */ /* 0x000fe400078f28ff */
[----:B------:R-:W-:Y:S01]  /*164a0*/  LEA R0, R5, UR5, 0x2 ;  /* 0x0000000505007c11 */ /* 0x000fe2000f8e10ff */
[----:B------:R-:W-:Y:S01]  /*164b0*/  BAR.SYNC.DEFER_BLOCKING 0x0 ;  /* 0x0000000000007b1d */ /* 0x000fe20000010000 */
[----:B-1----:R-:W-:Y:S02]  /*164c0*/  SHF.R.S32.HI R2, RZ, 0x5, R4 ;  /* 0x00000005ff027819 */ /* 0x002fe40000011404 */
[----:B------:R-:W-:Y:S02]  /*164d0*/  LOP3.LUT R4, R4, 0xffffffe0, RZ, 0xc0, !PT ;  /* 0xffffffe004047812 */ /* 0x000fe400078ec0ff */
[----:B------:R-:W-:Y:S01]  /*164e0*/  SHF.R.S32.HI R5, RZ, 0x1f, R2 ;  /* 0x0000001fff057819 */ /* 0x000fe20000011402 */
[----:B------:R-:W1:Y:S04]  /*164f0*/  LDS.128 R36, [R0] ;  /* 0x0000000000247984 */ /* 0x000e680000000c00 */
[----:B------:R-:W2:Y:S04]  /*16500*/  LDS.128 R32, [R0+0x800] ;  /* 0x0008000000207984 */ /* 0x000ea80000000c00 */
[----:B------:R-:W1:Y:S04]  /*16510*/  LDS.128 R28, [R0+0x1000] ;  /* 0x00100000001c7984 */ /* 0x000e680000000c00 */
[----:B------:R3:W1:Y:S02]  /*16520*/  LDS.128 R24, [R0+0x1800] ;  /* 0x0018000000187984 */ /* 0x0006640000000c00 */
[----:B---3--:R-:W-:Y:S01]  /*16530*/  IMAD.IADD R0, R10, 0x1, -R4 ;  /* 0x000000010a007824 */ /* 0x008fe200078e0a04 */
[----:B------:R-:W-:Y:S01]  /*16540*/  LEA.HI R4, R5, R2, RZ, 0x2 ;  /* 0x0000000205047211 */ /* 0x000fe200078f10ff */
[----:B------:R-:W3:Y:S01]  /*16550*/  @P2 MUFU.LG2 R10, R18 ;  /* 0x00000012000a2308 */ /* 0x000ee20000000c00 */
[----:B------:R-:W-:-:S02]  /*16560*/  LOP3.LUT R5, R21, 0xffffffe0, RZ, 0xc0, !PT ;  /* 0xffffffe015057812 */ /* 0x000fc400078ec0ff */
[----:B------:R-:W-:Y:S02]  /*16570*/  SHF.R.S32.HI R6, RZ, 0x1f, R0 ;  /* 0x0000001fff067819 */ /* 0x000fe40000011400 */
[----:B------:R-:W-:Y:S01]  /*16580*/  LOP3.LUT R4, R4, 0xfffffffc, RZ, 0xc0, !PT ;  /* 0xfffffffc04047812 */ /* 0x000fe200078ec0ff */
[----:B------:R-:W-:Y:S01]  /*16590*/  IMAD.IADD R5, R19, 0x1, -R5 ;  /* 0x0000000113057824 */ /* 0x000fe200078e0a05 */
[----:B------:R-:W-:Y:S01]  /*165a0*/  LEA.HI R0, R6, R0, RZ, 0x2 ;  /* 0x0000000006007211 */ /* 0x000fe200078f10ff */
[----:B------:R-:W-:Y:S01]  /*165b0*/  IMAD R6, R7, R14, R246 ;  /* 0x0000000e07067224 */ /* 0x000fe200078e02f6 */
[----:B------:R-:W-:Y:S01]  /*165c0*/  IADD3 R2, R2, -R4, RZ ;  /* 0x8000000402027210 */ /* 0x000fe20007ffe0ff */
[----:B------:R-:W-:Y:S01]  /*165d0*/  IMAD.SHL.U32 R4, R17, 0x4, RZ ;  /* 0x0000000411047824 */ /* 0x000fe200078e00ff */
[----:B------:R-:W-:Y:S01]  /*165e0*/  SHF.R.S32.HI R0, RZ, 0x2, R0 ;  /* 0x00000002ff007819 */ /* 0x000fe20000011400 */
[----:B------:R-:W-:Y:S01]  /*165f0*/  IMAD.SHL.U32 R14, R23, 0x40, RZ ;  /* 0x00000040170e7824 */ /* 0x000fe200078e00ff */
[----:B------:R-:W-:Y:S01]  /*16600*/  LOP3.LUT P0, RZ, R5, 0x3, RZ, 0xc0, !PT ;  /* 0x0000000305ff7812 */ /* 0x000fe2000780c0ff */
[----:B------:R-:W-:-:S02]  /*16610*/  @P3 FMUL.FTZ R5, R11, 0.69314718246459960938 ;  /* 0x3f3172180b053820 */ /* 0x000fc40000410000 */
[----:B------:R-:W-:Y:S02]  /*16620*/  IMAD R0, R2, 0x10, R0 ;  /* 0x0000001002007824 */ /* 0x000fe400078e0200 */
[----:B------:R-:W-:Y:S02]  /*16630*/  IMAD.MOV R2, RZ, RZ, -R246 ;  /* 0x000000ffff027224 */ /* 0x000fe400078e0af6 */
[----:B------:R-:W-:Y:S01]  /*16640*/  @P3 FFMA.FTZ R8, R20, R16, R5 ;  /* 0x0000001014083223 */ /* 0x000fe20000010005 */
[----:B------:R-:W-:Y:S01]  /*16650*/  SHF.R.S32.HI R5, RZ, 0x1f, R4 ;  /* 0x0000001fff057819 */ /* 0x000fe20000011404 */
[----:B------:R-:W-:Y:S02]  /*16660*/  IMAD R7, R22, R2, UR4 ;  /* 0x0000000416077e24 */ /* 0x000fe4000f8e0202 */
[----:B---3--:R-:W-:Y:S02]  /*16670*/  @P2 FMUL.FTZ R2, R10, 0.69314718246459960938 ;  /* 0x3f3172180a022820 */ /* 0x008fe40000410000 */
[----:B------:R-:W-:-:S02]  /*16680*/  IMAD R6, R6, R22, R7 ;  /* 0x0000001606067224 */ /* 0x000fc400078e0207 */
[----:B----4-:R-:W-:Y:S02]  /*16690*/  @P2 FFMA.FTZ R9, R3, R13, R2 ;  /* 0x0000000d03092223 */ /* 0x010fe40000010002 */
[----:B------:R-:W-:Y:S01]  /*166a0*/  IMAD R6, R6, R15, R14 ;  /* 0x0000000f06067224 */ /* 0x000fe200078e020e */
[----:B-12---:R-:W-:Y:S06]  /*166b0*/  @P0 BRA `(.L_x_1248) ;  /* 0x00000000002c0947 */ /* 0x006fec0003800000 */
[----:B------:R-:W-:Y:S01]  /*166c0*/  VIADD R7, R0, 0x8 ;  /* 0x0000000800077836 */ /* 0x000fe20000000000 */
[----:B------:R-:W-:Y:S01]  /*166d0*/  SHF.R.S32.HI R2, RZ, 0x1f, R0 ;  /* 0x0000001fff027819 */ /* 0x000fe20000011400 */
[----:B------:R-:W-:Y:S01]  /*166e0*/  ULDC.64 UR4, c[0x0][0x2b8] ;  /* 0x0000ae0000047ab9 */ /* 0x000fe20000000a00 */
[----:B------:R-:W-:Y:S02]  /*166f0*/  IADD3 R3, P0, R6, R0, RZ ;  /* 0x0000000006037210 */ /* 0x000fe40007f1e0ff */
[-C--:B-----5:R-:W-:Y:S02]  /*16700*/  ISETP.GE.AND P2, PT, R0, R40.reuse, PT ;  /* 0x000000280000720c */ /* 0x0a0fe40003f46270 */
[----:B------:R-:W-:Y:S02]  /*16710*/  ISETP.GE.AND P1, PT, R7, R40, PT ;  /* 0x000000280700720c */ /* 0x000fe40003f26270 */
[----:B------:R-:W-:Y:S02]  /*16720*/  LEA.HI.X.SX32 R0, R6, R2, 0x1, P0 ;  /* 0x0000000206007211 */ /* 0x000fe400000f0eff */
[----:B------:R-:W-:-:S04]  /*16730*/  LEA R2, P0, R3, UR4, 0x2 ;  /* 0x0000000403027c11 */ /* 0x000fc8000f8010ff */
[----:B------:R-:W-:-:S05]  /*16740*/  LEA.HI.X R3, R3, UR5, R0, 0x2, P0 ;  /* 0x0000000503037c11 */ /* 0x000fca00080f1400 */
[----:B------:R1:W-:Y:S04]  /*16750*/  @!P2 STG.E desc[UR10][R2.64], R8 ;  /* 0x000000080200a986 */ /* 0x0003e8000c10190a */
[----:B------:R1:W-:Y:S02]  /*16760*/  @!P1 STG.E desc[UR10][R2.64+0x20], R9 ;  /* 0x0000200902009986 */ /* 0x0003e4000c10190a */
.L_x_1248:
[----:B------:R-:W-:Y:S05]  /*16770*/  BSYNC B0 ;  /* 0x0000000000007941 */ /* 0x000fea0003800000 */
.L_x_1247:
[----:B------:R-:W-:Y:S01]  /*16780*/  ULDC UR4, c[0x0][0x2d0] ;  /* 0x0000b40000047ab9 */ /* 0x000fe20000000800 */
[----:B-1----:R-:W-:Y:S01]  /*16790*/  IMAD.WIDE R2, R12, 0x20, R4 ;  /* 0x000000200c027825 */ /* 0x002fe200078e0204 */
[----:B------:R-:W-:Y:S01]  /*167a0*/  ISETP.GE.AND P1, PT, R4, UR4, PT ;  /* 0x0000000404007c0c */ /* 0x000fe2000bf26270 */
[----:B------:R-:W-:Y:S02]  /*167b0*/  ULDC UR4, c[0x0][0x2dc] ;  /* 0x0000b70000047ab9 */ /* 0x000fe40000000800 */
[C---:B------:R-:W-:Y:S01]  /*167c0*/  VIADD R5, R12.reuse, 0x20 ;  /* 0x000000200c057836 */ /* 0x040fe20000000000 */
[-C--:B-----5:R-:W-:Y:S01]  /*167d0*/  ISETP.GE.OR P4, PT, R12, R40.reuse, P1 ;  /* 0x000000280c00720c */ /* 0x0a0fe20000f86670 */
[----:B------:R-:W-:Y:S01]  /*167e0*/  IMAD R0, R6, UR4, RZ ;  /* 0x0000000406007c24 */ /* 0x000fe2000f8e02ff */
[----:B------:R-:W-:Y:S01]  /*167f0*/  ULDC.64 UR4, c[0x0][0x288] ;  /* 0x0000a20000047ab9 */ /* 0x000fe20000000a00 */
[C---:B------:R-:W-:Y:S01]  /*16800*/  VIADD R7, R12.reuse, 0x10 ;  /* 0x000000100c077836 */ /* 0x040fe20000000000 */
[----:B------:R-:W-:Y:S01]  /*16810*/  ISETP.GE.OR P2, PT, R5, R40, P1 ;  /* 0x000000280500720c */ /* 0x000fe20000f46670 */
        /* <DEDUP_REMOVED lines=14> */
.L_x_1249:
        /* <DEDUP_REMOVED lines=16> */
.L_x_5323:


//--------------------- .text._ZN5flash24flash_fwd_splitkv_kernelI23Flash_fwd_kernel_traitsILi32ELi64ELi256ELi4ELb0ELb0EN7cutlass10bfloat16_tE19Flash_kernel_traitsILi32ELi64ELi256ELi4ES3_EELb1ELb0ELb0ELb0ELb0ELb0ELb1ELb1EEEvNS_16Flash_fwd_paramsE --------------------------
	.section	.text._ZN5flash24flash_fwd_splitkv_kernelI23Flash_fwd_kernel_traitsILi32ELi64ELi256ELi4ELb0ELb0EN7cutlass10bfloat16_tE19Flash_kernel_traitsILi32ELi64ELi256ELi4ES3_EELb1ELb0ELb0ELb0ELb0ELb0ELb1ELb1EEEvNS_16Flash_fwd_paramsE,"ax",@progbits
	.align	128
        .global         _ZN5flash24flash_fwd_splitkv_kernelI23Flash_fwd_kernel_traitsILi32ELi64ELi256ELi4ELb0ELb0EN7cutlass10bfloat16_tE19Flash_kernel_traitsILi32ELi64ELi256ELi4ES3_EELb1ELb0ELb0ELb0ELb0ELb0ELb1ELb1EEEvNS_16Flash_fwd_paramsE
        .type           _ZN5flash24flash_fwd_splitkv_kernelI23Flash_fwd_kernel_traitsILi32ELi64ELi256ELi4ELb0ELb0EN7cutlass10bfloat16_tE19Flash_kernel_traitsILi32ELi64ELi256ELi4ES3_EELb1ELb0ELb0ELb0ELb0ELb0ELb1ELb1EEEvNS_16Flash_fwd_paramsE,@function
        .size           _ZN5flash24flash_fwd_splitkv_kernelI23Flash_fwd_kernel_traitsILi32ELi64ELi256ELi4ELb0ELb0EN7cutlass10bfloat16_tE19Flash_kernel_traitsILi32ELi64ELi256ELi4ES3_EELb1ELb0ELb0ELb0ELb0ELb0ELb1ELb1EEEvNS_16Flash_fwd_paramsE,(.L_x_5324 - _ZN5flash24flash_fwd_splitkv_kernelI23Flash_fwd_kernel_traitsILi32ELi64ELi256ELi4ELb0ELb0EN7cutlass10bfloat16_tE19Flash_kernel_traitsILi32ELi64ELi256ELi4ES3_EELb1ELb0ELb0ELb0ELb0ELb0ELb1ELb1EEEvNS_16Flash_fwd_paramsE)
        .other          _ZN5flash24flash_fwd_splitkv_kernelI23Flash_fwd_kernel_traitsILi32ELi64ELi256ELi4ELb0ELb0EN7cutlass10bfloat16_tE19Flash_kernel_traitsILi32ELi64ELi256ELi4ES3_EELb1ELb0ELb0ELb0ELb0ELb0ELb1ELb1EEEvNS_16Flash_fwd_paramsE,@"STO_CUDA_ENTRY STV_DEFAULT"
_ZN5flash24flash_fwd_splitkv_kernelI23Flash_fwd_kernel_traitsILi32ELi64ELi256ELi4ELb0ELb0EN7cutlass10bfloat16_tE19Flash_kernel_traitsILi32ELi64ELi256ELi4ES3_EELb1ELb0ELb0ELb0ELb0ELb0ELb1ELb1EEEvNS_16Flash_fwd_paramsE:
.text._ZN5flash24flash_fwd_splitkv_kernelI23Flash_fwd_kernel_traitsILi32ELi64ELi256ELi4ELb0ELb0EN7cutlass10bfloat16_tE19Flash_kernel_traitsILi32ELi64ELi256ELi4ES3_EELb1ELb0ELb0ELb0ELb0ELb0ELb1ELb1EEEvNS_16Flash_fwd_paramsE:
[----:B------:R-:W1:Y:S08]  /*0000*/  LDC R1, c[0x0][0x28] ;  /* 0x00000a00ff017b82 */ /* 0x000e700000000800 */
[----:B------:R-:W2:Y:S01]  /*0010*/  LDC R13, c[0x0][0x270] ;  /* 0x00009c00ff0d7b82 */ /* 0x000ea20000000800 */
[----:B------:R-:W3:Y:S01]  /*0020*/  S2R R24, SR_CTAID.Z ;  /* 0x0000000000187919 */ /* 0x000ee20000002700 */
[----:B------:R-:W-:Y:S01]  /*0030*/  MOV R28, 0xffffffff ;  /* 0xffffffff001c7802 */ /* 0x000fe20000000f00 */
[----:B------:R-:W-:Y:S01]  /*0040*/  ULDC.64 UR6, c[0x0][0x208] ;  /* 0x0000820000067ab9 */ /* 0x000fe20000000a00 */
[----:B------:R-:W-:Y:S01]  /*0050*/  ULDC.64 UR8, c[0x0][0x300] ;  /* 0x0000c00000087ab9 */ /* 0x000fe20000000a00 */
[----:B-1----:R-:W-:-:S03]  /*0060*/  VIADD R1, R1, 0xfffffff0 ;  /* 0xfffffff001017836 */ /* 0x002fc60000000000 */
[----:B------:R-:W1:Y:S08]  /*0070*/  LDC.64 R6, c[0x0][0x2f0] ;  /* 0x0000bc00ff067b82 */ /* 0x000e700000000a00 */
[----:B------:R-:W4:Y:S01]  /*0080*/  LDC.U8 R10, c[0x0][0x3c2] ;  /* 0x0000f080ff0a7b82 */ /* 0x000f220000000000 */
[----:B--2---:R-:W2:Y:S01]  /*0090*/  I2F.U32.RP R2, R13 ;  /* 0x0000000d00027306 */ /* 0x004ea20000209000 */
[----:B------:R-:W-:-:S06]  /*00a0*/  ISETP.NE.U32.AND P0, PT, R13, RZ, PT ;  /* 0x000000ff0d00720c */ /* 0x000fcc0003f05070 */
[----:B------:R-:W4:Y:S08]  /*00b0*/  LDC.64 R4, c[0x0][0x2f8] ;  /* 0x0000be00ff047b82 */ /* 0x000f300000000a00 */
[----:B------:R-:W4:Y:S01]  /*00c0*/  LDC.64 R8, c[0x0][0x300] ;  /* 0x0000c000ff087b82 */ /* 0x000f220000000a00 */
        /* <DEDUP_REMOVED lines=18> */
[----:B------:R-:W-:-:S05]  /*01f0*/  @!P0 LOP3.LUT R251, RZ, R13, RZ, 0x33, !PT ;  /* 0x0000000dfffb8212 */ /* 0x000fca00078e33ff */
[C---:B-1----:R-:W-:Y:S02]  /*0200*/  IMAD.WIDE R2, R251.reuse, 0x4, R6 ;  /* 0x00000004fb027825 */ /* 0x042fe400078e0206 */
[----:B------:R-:W1:Y:S03]  /*0210*/  LDC.64 R6, c[0x0][0x2f8] ;  /* 0x0000be00ff067b82 */ /* 0x000e660000000a00 */
[----:B------:R-:W2:Y:S04]  /*0220*/  @P1 LDG.E R28, desc[UR6][R2.64] ;  /* 0x00000006021c1981 */ /* 0x000ea8000c1e1900 */
[----:B------:R1:W2:Y:S01]  /*0230*/  @P1 LDG.E R0, desc[UR6][R2.64+0x4] ;  /* 0x0000040602001981 */ /* 0x0002a2000c1e1900 */
[----:B----4-:R-:W-:Y:S01]  /*0240*/  ISETP.NE.AND P2, PT, R10, RZ, PT ;  /* 0x000000ff0a00720c */ /* 0x010fe20003f45270 */
[----:B------:R-:W-:Y:S01]  /*0250*/  IMAD.MOV.U32 R14, RZ, RZ, -0x1 ;  /* 0xffffffffff0e7424 */ /* 0x000fe200078e00ff */
[----:B------:R-:W-:Y:S01]  /*0260*/  ISETP.EQ.U32.AND P3, PT, R4, RZ, PT ;  /* 0x000000ff0400720c */ /* 0x000fe20003f62070 */
[----:B------:R-:W-:Y:S01]  /*0270*/  IMAD.WIDE R102, R251, 0x4, R8 ;  /* 0x00000004fb667825 */ /* 0x000fe200078e0208 */
[----:B------:R-:W-:-:S02]  /*0280*/  ISETP.NE.U32.AND P0, PT, RZ, UR8, PT ;  /* 0x00000008ff007c0c */ /* 0x000fc4000bf05070 */
[----:B------:R-:W-:Y:S02]  /*0290*/  ISETP.EQ.OR.EX P3, PT, R5, RZ, !P2, P3 ;  /* 0x000000ff0500720c */ /* 0x000fe40005762730 */
[----:B------:R-:W-:Y:S02]  /*02a0*/  ISETP.NE.AND.EX P0, PT, RZ, UR9, PT, P0 ;  /* 0x00000009ff007c0c */ /* 0x000fe4000bf05300 */
[----:B------:R-:W-:-:S11]  /*02b0*/  MOV R11, RZ ;  /* 0x000000ff000b7202 */ /* 0x000fd60000000f00 */
[----:B------:R3:W5:Y:S01]  /*02c0*/  @P0 LDG.E R11, desc[UR6][R102.64] ;  /* 0x00000006660b0981 */ /* 0x000762000c1e1900 */
[----:B-1----:R-:W-:-:S05]  /*02d0*/  IMAD.WIDE R2, R251, 0x4, R6 ;  /* 0x00000004fb027825 */ /* 0x002fca00078e0206 */
[----:B------:R3:W5:Y:S01]  /*02e0*/  @!P3 LDG.E R14, desc[UR6][R2.64] ;  /* 0x00000006020eb981 */ /* 0x000762000c1e1900 */
[----:B------:R-:W1:Y:S01]  /*02f0*/  S2R R21, SR_CTAID.X ;  /* 0x0000000000157919 */ /* 0x000e620000002500 */
[----:B------:R-:W4:Y:S01]  /*0300*/  S2R R15, SR_CTAID.Y ;  /* 0x00000000000f7919 */ /* 0x000f220000002600 */
[----:B------:R-:W1:Y:S01]  /*0310*/  S2R R174, SR_TID.X ;  /* 0x0000000000ae7919 */ /* 0x000e620000002100 */
[----:B--2---:R-:W-:-:S06]  /*0320*/  @P1 IMAD.IADD R16, R0, 0x1, -R28 ;  /* 0x0000000100101824 */ /* 0x004fcc00078e0a1c */
[----:B------:R-:W2:Y:S01]  /*0330*/  @!P1 LDC R16, c[0x0][0x2c4] ;  /* 0x0000b100ff109b82 */ /* 0x000ea20000000800 */
[----:B------:R-:W-:-:S04]  /*0340*/  ISETP.NE.U32.AND P1, PT, R4, RZ, PT ;  /* 0x000000ff0400720c */ /* 0x000fc80003f25070 */
[----:B------:R-:W-:Y:S02]  /*0350*/  ISETP.NE.AND.EX P1, PT, R5, RZ, PT, P1 ;  /* 0x000000ff0500720c */ /* 0x000fe40003f25310 */
[----:B------:R-:W-:Y:S01]  /*0360*/  IADD3 R0, -R251, RZ, RZ ;  /* 0x000000fffb007210 */ /* 0x000fe20007ffe1ff */
[----:B--2---:R3:W-:Y:S04]  /*0370*/  STL [R1+0x8], R16 ;  /* 0x0000081001007387 */ /* 0x0047e80000100800 */
[----:B------:R-:W-:-:S06]  /*0380*/  IMAD R24, R13, R0, R24 ;  /* 0x000000000d187224 */ /* 0x000fcc00078e0218 */
[----:B-1--4-:R-:W-:Y:S05]  /*0390*/  @!P1 BRA `(.L_x_1250) ;  /* 0x0000000000109947 */ /* 0x012fea0003800000 */
[----:B------:R-:W2:Y:S02]  /*03a0*/  @P2 LDG.E R0, desc[UR6][R2.64+0x4] ;  /* 0x0000040602002981 */ /* 0x000ea4000c1e1900 */
[----:B--2--5:R-:W-:-:S06]  /*03b0*/  @P2 IADD3 R10, R0, -R14, RZ ;  /* 0x8000000e000a2210 */ /* 0x024fcc0007ffe0ff */
[----:B------:R2:W5:Y:S01]  /*03c0*/  @!P2 LDG.E R10, desc[UR6][R2.64] ;  /* 0x00000006020aa981 */ /* 0x000562000c1e1900 */
[----:B------:R-:W-:Y:S05]  /*03d0*/  BRA `(.L_x_1251) ;  /* 0x0000000000047947 */ /* 0x000fea0003800000 */
.L_x_1250:
[----:B------:R-:W1:Y:S02]  /*03e0*/  LDC R10, c[0x0][0x2c8] ;  /* 0x0000b200ff0a7b82 */ /* 0x000e640000000800 */
.L_x_1251:
[----:B--23--:R-:W2:Y:S02]  /*03f0*/  LDC.64 R2, c[0x0][0x308] ;  /* 0x0000c200ff027b82 */ /* 0x00cea40000000a00 */
[----:B--2---:R-:W-:-:S04]  /*0400*/  ISETP.NE.U32.AND P4, PT, R2, RZ, PT ;  /* 0x000000ff0200720c */ /* 0x004fc80003f85070 */
[----:B------:R-:W-:-:S13]  /*0410*/  ISETP.NE.AND.EX P4, PT, R3, RZ, PT, P4 ;  /* 0x000000ff0300720c */ /* 0x000fda0003f85340 */
[----:B------:R-:W2:Y:S02]  /*0420*/  @P4 LDC.64 R2, c[0x0][0x308] ;  /* 0x0000c200ff024b82 */ /* 0x000ea40000000a00 */
[----:B--2---:R-:W-:-:S05]  /*0430*/  @P4 IMAD.WIDE R2, R251, 0x4, R2 ;  /* 0x00000004fb024825 */ /* 0x004fca00078e0202 */
[----:B------:R2:W5:Y:S01]  /*0440*/  @P4 LDG.E R12, desc[UR6][R2.64] ;  /* 0x00000006020c4981 */ /* 0x000562000c1e1900 */
[----:B------:R-:W-:-:S05]  /*0450*/  IMAD.SHL.U32 R217, R21, 0x40, RZ ;  /* 0x0000004015d97824 */ /* 0x000fca00078e00ff */
[----:B------:R-:W-:-:S13]  /*0460*/  ISETP.GT.AND P1, PT, R16, R217, PT ;  /* 0x000000d91000720c */ /* 0x000fda0003f24270 */
[----:B------:R-:W-:Y:S05]  /*0470*/  @!P1 EXIT ;  /* 0x000000000000994d */ /* 0x000fea0003800000 */
[----:B------:R-:W3:Y:S01]  /*0480*/  LDC R7, c[0x0][0x10] ;  /* 0x00000400ff077b82 */ /* 0x000ee20000000800 */
[--C-:B-1---5:R-:W-:Y:S02]  /*0490*/  IMAD.IADD R94, R10, 0x1, -R11.reuse ;  /* 0x000000010a5e7824 */ /* 0x122fe400078e0a0b */
[----:B------:R-:W-:Y:S01]  /*04a0*/  @P4 IMAD.IADD R134, R12, 0x1, -R11 ;  /* 0x000000010c864824 */ /* 0x000fe200078e0a0b */
[-C--:B---3--:R-:W-:Y:S02]  /*04b0*/  IABS R0, R7.reuse ;  /* 0x0000000700007213 */ /* 0x088fe40000000000 */
[----:B------:R-:W-:-:S03]  /*04c0*/  IABS R8, R7 ;  /* 0x0000000700087213 */ /* 0x000fc60000000000 */
[----:B------:R-:W-:Y:S02]  /*04d0*/  IMAD.MOV.U32 R4, RZ, RZ, R0 ;  /* 0x000000ffff047224 */ /* 0x000fe400078e0000 */
[----:B------:R-:W1:Y:S02]  /*04e0*/  LDC R0, c[0x0][0x2c8] ;  /* 0x0000b200ff007b82 */ /* 0x000e640000000800 */
[----:B--2---:R-:W2:Y:S08]  /*04f0*/  I2F.RP R2, R4 ;  /* 0x0000000400027306 */ /* 0x004eb00000209400 */
[----:B--2---:R-:W2:Y:S01]  /*0500*/  MUFU.RCP R2, R2 ;  /* 0x0000000200027308 */ /* 0x004ea20000001000 */
[----:B-1----:R-:W-:-:S02]  /*0510*/  VIADD R0, R0, 0xff ;  /* 0x000000ff00007836 */ /* 0x002fc40000000000 */
[----:B--2---:R-:W-:-:S05]  /*0520*/  VIADD R2, R2, 0xffffffe ;  /* 0x0ffffffe02027836 */ /* 0x004fca0000000000 */
[----:B------:R1:W2:Y:S02]  /*0530*/  F2I.FTZ.U32.TRUNC.NTZ R3, R2 ;  /* 0x0000000200037305 */ /* 0x0002a4000021f000 */
[----:B-1----:R-:W-:-:S04]  /*0540*/  SHF.R.S32.HI R2, RZ, 0x1f, R0 ;  /* 0x0000001fff027819 */ /* 0x002fc80000011400 */
[----:B------:R-:W-:Y:S01]  /*0550*/  LEA.HI R0, R2, R0, RZ, 0x8 ;  /* 0x0000000002007211 */ /* 0x000fe200078f40ff */
[----:B--2---:R-:W-:-:S03]  /*0560*/  IMAD.MOV R2, RZ, RZ, -R3 ;  /* 0x000000ffff027224 */ /* 0x004fc600078e0a03 */
        /* <DEDUP_REMOVED lines=8> */
[----:B------:R-:W-:Y:S01]  /*05f0*/  IMAD.MOV.U32 R3, RZ, RZ, R0 ;  /* 0x000000ffff037224 */ /* 0x000fe200078e0000 */
[----:B------:R-:W1:Y:S01]  /*0600*/  @!P4 LDC.64 R8, c[0x0][0x318] ;  /* 0x0000c600ff08cb82 */ /* 0x000e620000000a00 */
[----:B------:R-:W-:-:S04]  /*0610*/  IMAD.HI.U32 R0, R5, R2, RZ ;  /* 0x0000000205007227 */ /* 0x000fc800078e00ff */
[----:B------:R-:W-:-:S03]  /*0620*/  IMAD R2, R0, R3, R2 ;  /* 0x0000000300027224 */ /* 0x000fc600078e0202 */
[----:B------:R-:W2:Y:S02]  /*0630*/  @!P4 LDC R3, c[0x0][0x2cc] ;  /* 0x0000b300ff03cb82 */ /* 0x000ea40000000800 */
[----:B------:R-:W-:-:S06]  /*0640*/  ISETP.GT.U32.AND P2, PT, R4, R2, PT ;  /* 0x000000020400720c */ /* 0x000fcc0003f44070 */
[----:B------:R-:W3:Y:S07]  /*0650*/  LDC R5, c[0x0][0x398] ;  /* 0x0000e600ff057b82 */ /* 0x000eee0000000800 */
[----:B------:R-:W-:Y:S01]  /*0660*/  @!P2 IMAD.IADD R2, R2, 0x1, -R4 ;  /* 0x000000010202a824 */ /* 0x000fe200078e0a04 */
[----:B-1----:R-:W-:Y:S01]  /*0670*/  @!P4 ISETP.NE.U32.AND P3, PT, R8, RZ, PT ;  /* 0x000000ff0800c20c */ /* 0x002fe20003f65070 */
[----:B------:R-:W-:Y:S01]  /*0680*/  @!P2 VIADD R0, R0, 0x1 ;  /* 0x000000010000a836 */ /* 0x000fe20000000000 */
[----:B------:R-:W-:-:S02]  /*0690*/  ISETP.NE.AND P2, PT, R7, RZ, PT ;  /* 0x000000ff0700720c */ /* 0x000fc40003f45270 */
[----:B------:R-:W-:Y:S02]  /*06a0*/  ISETP.GE.U32.AND P5, PT, R2, R4, PT ;  /* 0x000000040200720c */ /* 0x000fe40003fa6070 */
[----:B------:R-:W-:Y:S02]  /*06b0*/  LOP3.LUT R2, R6, R7, RZ, 0x3c, !PT ;  /* 0x0000000706027212 */ /* 0x000fe400078e3cff */
[----:B------:R-:W-:Y:S02]  /*06c0*/  @!P4 ISETP.NE.AND.EX P3, PT, R9, RZ, PT, P3 ;  /* 0x000000ff0900c20c */ /* 0x000fe40003f65330 */
[----:B------:R-:W-:Y:S02]  /*06d0*/  ISETP.GE.AND P1, PT, R2, RZ, PT ;  /* 0x000000ff0200720c */ /* 0x000fe40003f26270 */
[----:B--2---:R-:W-:-:S05]  /*06e0*/  @!P4 SEL R2, R3, RZ, P3 ;  /* 0x000000ff0302c207 */ /* 0x004fca0001800000 */
[----:B------:R-:W-:Y:S01]  /*06f0*/  @!P4 IMAD.IADD R134, R94, 0x1, R2 ;  /* 0x000000015e86c824 */ /* 0x000fe200078e0202 */
[----:B------:R-:W-:Y:S01]  /*0700*/  IADD3 R2, -R16, 0x13f, R217 ;  /* 0x0000013f10027810 */ /* 0x000fe20007ffe1d9 */
[----:B------:R-:W-:Y:S02]  /*0710*/  @P5 VIADD R0, R0, 0x1 ;  /* 0x0000000100005836 */ /* 0x000fe40000000000 */
[----:B------:R-:W-:Y:S01]  /*0720*/  VIADD R3, R134, 0xff ;  /* 0x000000ff86037836 */ /* 0x000fe20000000000 */
[----:B---3--:R-:W-:Y:S01]  /*0730*/  IADD3 R2, R2, R5, R134 ;  /* 0x0000000502027210 */ /* 0x008fe20007ffe086 */
[----:B------:R-:W-:Y:S01]  /*0740*/  @!P1 IMAD.MOV R0, RZ, RZ, -R0 ;  /* 0x000000ffff009224 */ /* 0x000fe200078e0a00 */
[----:B------:R-:W-:Y:S02]  /*0750*/  @!P2 LOP3.LUT R0, RZ, R7, RZ, 0x33, !PT ;  /* 0x00000007ff00a212 */ /* 0x000fe400078e33ff */
[----:B------:R-:W-:Y:S02]  /*0760*/  SHF.R.S32.HI R4, RZ, 0x1f, R3 ;  /* 0x0000001fff047819 */ /* 0x000fe40000011403 */
[----:B------:R-:W-:Y:S01]  /*0770*/  SHF.R.S32.HI R5, RZ, 0x1f, R2 ;  /* 0x0000001fff057819 */ /* 0x000fe20000011402 */
[----:B------:R-:W-:Y:S01]  /*0780*/  IMAD R250, R0, R15, RZ ;  /* 0x0000000f00fa7224 */ /* 0x000fe200078e02ff */
[----:B------:R-:W-:-:S02]  /*0790*/  LEA.HI R3, R4, R3, RZ, 0x8 ;  /* 0x0000000304037211 */ /* 0x000fc400078f40ff */
[----:B------:R-:W-:Y:S02]  /*07a0*/  LEA.HI R2, R5, R2, RZ, 0x8 ;  /* 0x0000000205027211 */ /* 0x000fe400078f40ff */
        /* <DEDUP_REMOVED lines=63> */
.L_x_1252:
[----:B------:R-:W1:Y:S01]  /*0ba0*/  LDC.64 R2, c[0x0][0x368] ;  /* 0x0000da00ff027b82 */ /* 0x000e620000000a00 */
[----:B------:R-:W-:Y:S01]  /*0bb0*/  IMAD.MOV.U32 R10, RZ, RZ, R251 ;  /* 0x000000ffff0a7224 */ /* 0x000fe200078e00fb */
        /* <DEDUP_REMOVED lines=8> */
[----:B------:R-:W-:Y:S01]  /*0c40*/  IMAD.MOV.U32 R0, RZ, RZ, RZ ;  /* 0x000000ffff007224 */ /* 0x000fe200078e00ff */
[----:B------:R-:W-:Y:S02]  /*0c50*/  SHF.R.S32.HI R30, RZ, 0x1f, R251 ;  /* 0x0000001fff1e7819 */ /* 0x000fe400000114fb */
        /* <DEDUP_REMOVED lines=18> */
.L_x_1253:
        /* <DEDUP_REMOVED lines=88> */
.L_x_1254:
        /* <DEDUP_REMOVED lines=48> */
.L_x_1256:
        /* <DEDUP_REMOVED lines=10> */
[----:B------:R-:W-:Y:S02]  /*16a0*/  @P4 IMAD R18, R6, R17, R5 ;  /* 0x0000001106124224 */ /* 0x000fe400078e0205 */
[----:B------:R-:W-:Y:S01]  /*16b0*/  IMAD.WIDE.U32 R2, R7, R12, R2 ;  /* 0x0000000c07027225 */ /* 0x000fe200078e0002 */
[----:B------:R-:W-:-:S03]  /*16c0*/  @P4 MOV R12, R4 ;  /* 0x00000004000c4202 */ /* 0x000fc60000000f00 */
[----:B------:R-:W-:Y:S01]  /*16d0*/  IMAD R0, R7, R13, R0 ;  /* 0x0000000d07007224 */ /* 0x000fe200078e0200 */
[----:B------:R-:W-:Y:S02]  /*16e0*/  MOV R26, R2 ;  /* 0x00000002001a7202 */ /* 0x000fe40000000f00 */
[----:B------:R-:W-:Y:S02]  /*16f0*/  MOV R13, R20 ;  /* 0x00000014000d7202 */ /* 0x000fe40000000f00 */
        /* <DEDUP_REMOVED lines=15> */
.L_x_1255:
[----:B------:R1:W5:Y:S01]  /*17f0*/  @P0 LDG.E R29, desc[UR6][R102.64] ;  /* 0x00000006661d0981 */ /* 0x000362000c1e1900 */
[----:B------:R-:W-:Y:S01]  /*1800*/  SHF.R.S32.HI R5, RZ, 0x1f, R174 ;  /* 0x0000001fff057819 */ /* 0x000fe200000114ae */
[----:B------:R-:W2:Y:S01]  /*1810*/  LDC.64 R14, c[0x0][0x240] ;  /* 0x00009000ff0e7b82 */ /* 0x000ea20000000a00 */
[----:B------:R-:W-:Y:S01]  /*1820*/  ISETP.NE.AND P1, PT, R28, -0x1, PT ;  /* 0xffffffff1c00780c */ /* 0x000fe20003f25270 */
[----:B------:R-:W-:Y:S01]  /*1830*/  ULDC.64 UR4, c[0x0][0x268] ;  /* 0x00009a0000047ab9 */ /* 0x000fe20000000a00 */
[CC--:B------:R-:W-:Y:S01]  /*1840*/  LEA.HI R4, R5.reuse, R174.reuse, RZ, 0x2 ;  /* 0x000000ae05047211 */ /* 0x0c0fe200078f10ff */
[----:B------:R-:W-:Y:S01]  /*1850*/  ULDC.64 UR30, c[0x0][0x250] ;  /* 0x00009400001e7ab9 */ /* 0x000fe20000000a00 */
[C---:B------:R-:W-:Y:S01]  /*1860*/  LEA.HI R2, R5.reuse, R174, RZ, 0x5 ;  /* 0x000000ae05027211 */ /* 0x040fe200078f28ff */
[----:B------:R-:W-:Y:S01]  /*1870*/  IMAD.MOV.U32 R36, RZ, RZ, 0x10 ;  /* 0x00000010ff247424 */ /* 0x000fe200078e00ff */
[----:B------:R-:W-:Y:S01]  /*1880*/  SHF.R.S32.HI R80, RZ, 0x2, R4 ;  /* 0x00000002ff507819 */ /* 0x000fe20000011404 */
[----:B------:R-:W3:Y:S01]  /*1890*/  LDC R111, c[0x0][0x2e0] ;  /* 0x0000b800ff6f7b82 */ /* 0x000ee20000000800 */
[----:B------:R-:W-:Y:S01]  /*18a0*/  SHF.R.S32.HI R2, RZ, 0x5, R2 ;  /* 0x00000005ff027819 */ /* 0x000fe20000011402 */
[----:B------:R-:W-:Y:S01]  /*18b0*/  USHF.L.U64.HI UR18, UR30, 0x5, UR31 ;  /* 0x000000051e127899 */ /* 0x000fe2000801021f */
[----:B------:R-:W-:Y:S01]  /*18c0*/  LEA.HI R0, R4, R80, RZ, 0x1 ;  /* 0x0000005004007211 */ /* 0x000fe200078f08ff */
[----:B------:R-:W-:Y:S01]  /*18d0*/  USHF.L.U32 UR19, UR30, 0x5, URZ ;  /* 0x000000051e137899 */ /* 0x000fe2000800063f */
[----:B------:R-:W-:Y:S01]  /*18e0*/  LEA.HI R3, R5, R174, RZ, 0x3 ;  /* 0x000000ae05037211 */ /* 0x000fe200078f18ff */
[----:B------:R-:W-:Y:S01]  /*18f0*/  IMAD.SHL.U32 R245, R66, 0x20, RZ ;  /* 0x0000002042f57824 */ /* 0x000fe200078e00ff */
[----:B------:R-:W-:Y:S01]  /*1900*/  LOP3.LUT R0, R0, 0x7fffffe, RZ, 0xc0, !PT ;  /* 0x07fffffe00007812 */ /* 0x000fe200078ec0ff */
[----:B-----5:R-:W4:Y:S01]  /*1910*/  @!P1 LDC.64 R10, c[0x0][0x228] ;  /* 0x00008a00ff0a9b82 */ /* 0x020f220000000a00 */
[----:B------:R-:W-:-:S02]  /*1920*/  SHF.R.S32.HI R81, RZ, 0x1f, R80 ;  /* 0x0000001fff517819 */ /* 0x000fc40000011450 */
[----:B------:R-:W-:Y:S01]  /*1930*/  SHF.R.S32.HI R104, RZ, 0x3, R3 ;  /* 0x00000003ff687819 */ /* 0x000fe20000011403 */
[----:B------:R-:W-:Y:S01]  /*1940*/  IMAD.IADD R0, R80, 0x1, -R0 ;  /* 0x0000000150007824 */ /* 0x000fe200078e0a00 */
[----:B------:R-:W-:Y:S01]  /*1950*/  LOP3.LUT R4, R4, 0xfffffffc, RZ, 0xc0, !PT ;  /* 0xfffffffc04047812 */ /* 0x000fe200078ec0ff */
[----:B------:R-:W-:Y:S01]  /*1960*/  IMAD.WIDE R16, R21, 0x40, R80 ;  /* 0x0000004015107825 */ /* 0x000fe200078e0250 */
[----:B------:R-:W-:-:S03]  /*1970*/  SHF.L.U64.HI R248, R66, 0x5, R67 ;  /* 0x0000000542f87819 */ /* 0x000fc60000010243 */
[----:B------:R-:W-:Y:S01]  /*1980*/  IMAD R25, R2, 0x8, R0 ;  /* 0x0000000802197824 */ /* 0x000fe200078e0200 */
[----:B------:R-:W-:Y:S01]  /*1990*/  LEA.HI R0, R5, R174, RZ, 0x4 ;  /* 0x000000ae05007211 */ /* 0x000fe200078f20ff */
[----:B------:R-:W-:-:S03]  /*19a0*/  IMAD.IADD R21, R174, 0x1, -R4 ;  /* 0x00000001ae157824 */ /* 0x000fc600078e0a04 */
[----:B------:R-:W-:Y:S01]  /*19b0*/  LOP3.LUT R2, R0, 0xfffffff0, RZ, 0xc0, !PT ;  /* 0xfffffff000027812 */ /* 0x000fe200078ec0ff */
[----:B------:R-:W-:Y:S01]  /*19c0*/  IMAD.SHL.U32 R132, R21, 0x8, RZ ;  /* 0x0000000815847824 */ /* 0x000fe200078e00ff */
[----:B------:R-:W-:Y:S01]  /*19d0*/  LOP3.LUT R0, R3, 0xfffffff8, RZ, 0xc0, !PT ;  /* 0xfffffff803007812 */ /* 0x000fe200078ec0ff */
[----:B------:R-:W-:Y:S01]  /*19e0*/  IMAD.SHL.U32 R3, R104, 0x40, RZ ;  /* 0x0000004068037824 */ /* 0x000fe200078e00ff */
[----:B---3--:R-:W-:Y:S01]  /*19f0*/  LEA.HI R111, R111, R111, RZ, 0x1 ;  /* 0x0000006f6f6f7211 */ /* 0x008fe200078f08ff */
[C---:B------:R-:W-:Y:S01]  /*1a00*/  IMAD.IADD R100, R174.reuse, 0x1, -R2 ;  /* 0x00000001ae647824 */ /* 0x040fe200078e0a02 */
[----:B------:R-:W-:Y:S01]  /*1a10*/  SHF.R.S32.HI R133, RZ, 0x1f, R132 ;  /* 0x0000001fff857819 */ /* 0x000fe20000011484 */
[----:B------:R-:W-:Y:S01]  /*1a20*/  IMAD.IADD R4, R174, 0x1, -R0 ;  /* 0x00000001ae047824 */ /* 0x000fe200078e0a00 */
[----:B------:R-:W-:Y:S01]  /*1a30*/  LOP3.LUT R0, R3, 0xc0, RZ, 0xc0, !PT ;  /* 0x000000c003007812 */ /* 0x000fe200078ec0ff */
[----:B--2---:R-:W-:Y:S01]  /*1a40*/  @P1 IMAD.WIDE.U32 R2, R28, R14, RZ ;  /* 0x0000000e1c021225 */ /* 0x004fe200078e00ff */
[----:B------:R-:W-:-:S02]  /*1a50*/  LEA.HI R105, R100, R100, RZ, 0x1 ;  /* 0x0000006464697211 */ /* 0x000fc400078f08ff */
[----:B------:R-:W-:Y:S02]  /*1a60*/  LEA.HI R22, R4, R4, RZ, 0x1 ;  /* 0x0000000404167211 */ /* 0x000fe400078f08ff */
[----:B------:R-:W-:Y:S02]  /*1a70*/  LOP3.LUT R7, R0, 0x18, R132, 0xf8, !PT ;  /* 0x0000001800077812 */ /* 0x000fe400078ef884 */
[----:B------:R-:W-:Y:S02]  /*1a80*/  SHF.R.U32.HI R6, RZ, 0x3, R0 ;  /* 0x00000003ff067819 */ /* 0x000fe40000011600 */
[----:B------:R-:W-:Y:S02]  /*1a90*/  LOP3.LUT R0, R22, 0xfffffffe, RZ, 0xc0, !PT ;  /* 0xfffffffe16007812 */ /* 0x000fe400078ec0ff */
[----:B------:R-:W-:Y:S01]  /*1aa0*/  LOP3.LUT R9, R7, R6, RZ, 0x3c, !PT ;  /* 0x0000000607097212 */ /* 0x000fe200078e3cff */
[----:B------:R-:W-:Y:S01]  /*1ab0*/  @P1 IMAD R7, R28, R15, R3 ;  /* 0x0000000f1c071224 */ /* 0x000fe200078e0203 */
[--C-:B------:R-:W-:Y:S01]  /*1ac0*/  SHF.R.S32.HI R8, RZ, 0x1, R105.reuse ;  /* 0x00000001ff087819 */ /* 0x100fe20000011469 */
[----:B------:R-:W-:Y:S01]  /*1ad0*/  IMAD.IADD R110, R4, 0x1, -R0 ;  /* 0x00000001046e7824 */ /* 0x000fe200078e0a00 */
[----:B------:R-:W-:Y:S01]  /*1ae0*/  SHF.R.S32.HI R5, RZ, 0x1f, R105 ;  /* 0x0000001fff057819 */ /* 0x000fe20000011469 */
[----:B------:R-:W-:Y:S01]  /*1af0*/  @P1 IMAD.MOV.U32 R4, RZ, RZ, R2 ;  /* 0x000000ffff041224 */ /* 0x000fe200078e0002 */
[----:B------:R-:W-:Y:S01]  /*1b00*/  SHF.R.S32.HI R95, RZ, 0x1, R111 ;  /* 0x00000001ff5f7819 */ /* 0x000fe2000001146f */
[----:B----4-:R-:W-:Y:S01]  /*1b10*/  @!P1 IMAD R0, R30, R10, RZ ;  /* 0x0000000a1e009224 */ /* 0x010fe200078e02ff */
[----:B------:R-:W-:Y:S01]  /*1b20*/  LEA.HI R5, R5, R8, RZ, 0x2 ;  /* 0x0000000805057211 */ /* 0x000fe200078f10ff */
[----:B------:R-:W-:Y:S01]  /*1b30*/  @!P1 IMAD.WIDE.U32 R2, R251, R10, RZ ;  /* 0x0000000afb029225 */ /* 0x000fe200078e00ff */
[----:B------:R-:W-:-:S02]  /*1b40*/  LEA R237, R25, R9, 0x5 ;  /* 0x0000000919ed7211 */ /* 0x000fc400078e28ff */
[----:B------:R-:W-:Y:S01]  /*1b50*/  LOP3.LUT R5, R5, 0xfffffffc, RZ, 0xc0, !PT ;  /* 0xfffffffc05057812 */ /* 0x000fe200078ec0ff */
[----:B------:R-:W-:Y:S01]  /*1b60*/  @!P1 IMAD R0, R251, R11, R0 ;  /* 0x0000000bfb009224 */ /* 0x000fe200078e0200 */
[----:B------:R-:W-:Y:S01]  /*1b70*/  SHF.R.S32.HI R124, RZ, 0x1, R22 ;  /* 0x00000001ff7c7819 */ /* 0x000fe20000011416 */
[----:B------:R-:W-:Y:S02]  /*1b80*/  @!P1 IMAD.MOV.U32 R4, RZ, RZ, R2 ;  /* 0x000000ffff049224 */ /* 0x000fe400078e0002 */
[----:B------:R-:W-:Y:S01]  /*1b90*/  @!P1 IMAD.IADD R7, R3, 0x1, R0 ;  /* 0x0000000103079824 */ /* 0x000fe200078e0200 */
[----:B------:R-:W-:Y:S01]  /*1ba0*/  IADD3 R2, P1, R132, R12, RZ ;  /* 0x0000000c84027210 */ /* 0x000fe20007f3e0ff */
[----:B------:R-:W-:Y:S01]  /*1bb0*/  IMAD.IADD R108, R8, 0x1, -R5 ;  /* 0x00000001086c7824 */ /* 0x000fe200078e0a05 */
[----:B------:R-:W-:Y:S01]  /*1bc0*/  IADD3 R4, P2, R132, R4, RZ ;  /* 0x0000000484047210 */ /* 0x000fe20007f5e0ff */
[----:B------:R-:W-:Y:S01]  /*1bd0*/  IMAD R6, R17, R14, RZ ;  /* 0x0000000e11067224 */ /* 0x000fe200078e02ff */
[----:B------:R-:W-:Y:S01]  /*1be0*/  SHF.R.S32.HI R8, RZ, 0x1f, R24 ;  /* 0x0000001fff087819 */ /* 0x000fe20000011418 */
[----:B------:R-:W-:-:S02]  /*1bf0*/  IMAD.X R3, R133, 0x1, R18, P1 ;  /* 0x0000000185037824 */ /* 0x000fc400008e0612 */
[----:B------:R-:W-:Y:S01]  /*1c00*/  IMAD.X R5, R133, 0x1, R7, P2 ;  /* 0x0000000185057824 */ /* 0x000fe200010e0607 */
[----:B------:R-:W-:Y:S01]  /*1c10*/  IADD3 R7, P1, R80, R13, RZ ;  /* 0x0000000d50077210 */ /* 0x000fe20007f3e0ff */
[----:B------:R-:W-:Y:S02]  /*1c20*/  IMAD R0, R48, UR4, RZ ;  /* 0x0000000430007c24 */ /* 0x000fe4000f8e02ff */
[----:B------:R-:W-:Y:S02]  /*1c30*/  IMAD R15, R16, R15, R6 ;  /* 0x0000000f100f7224 */ /* 0x000fe400078e0206 */
[----:B------:R-:W-:Y:S02]  /*1c40*/  IMAD R6, R19, UR5, R0 ;  /* 0x0000000513067c24 */ /* 0x000fe4000f8e0200 */
[----:B------:R-:W-:Y:S02]  /*1c50*/  IMAD.X R0, R81, 0x1, R23, P1 ;  /* 0x0000000151007824 */ /* 0x000fe400008e0617 */
[----:B------:R-:W-:Y:S01]  /*1c60*/  IMAD.WIDE.U32 R2, R19, UR4, R2 ;  /* 0x0000000413027c25 */ /* 0x000fe2000f8e0002 */
[----:B------:R-:W-:-:S03]  /*1c70*/  ULDC.64 UR4, c[0x0][0x258] ;  /* 0x0000960000047ab9 */ /* 0x000fc60000000a00 */
[----:B------:R-:W-:Y:S01]  /*1c80*/  IMAD R0, R0, UR30, RZ ;  /* 0x0000001e00007c24 */ /* 0x000fe2000f8e02ff */
[----:B------:R-:W-:Y:S01]  /*1c90*/  IADD3 R3, R3, R6, RZ ;  /* 0x0000000603037210 */ /* 0x000fe20007ffe0ff */
[----:B------:R-:W-:Y:S02]  /*1ca0*/  IMAD R6, R8, UR4, RZ ;  /* 0x0000000408067c24 */ /* 0x000fe4000f8e02ff */
[C---:B------:R-:W-:Y:S01]  /*1cb0*/  IMAD R8, R7.reuse, UR31, R0 ;  /* 0x0000001f07087c24 */ /* 0x040fe2000f8e0200 */
[----:B------:R-:W-:Y:S01]  /*1cc0*/  SHF.R.S32.HI R0, RZ, 0x1f, R94 ;  /* 0x0000001fff007819 */ /* 0x000fe2000001145e */
[----:B------:R-:W-:Y:S01]  /*1cd0*/  IMAD.WIDE.U32 R238, R7, UR30, R2 ;  /* 0x0000001e07ee7c25 */ /* 0x000fe2000f8e0002 */
[----:B------:R-:W-:Y:S02]  /*1ce0*/  IADD3 R2, P1, R132, R26, RZ ;  /* 0x0000001a84027210 */ /* 0x000fe40007f3e0ff */
[----:B------:R-:W-:Y:S01]  /*1cf0*/  LEA.HI R0, R0, R94, RZ, 0x8 ;  /* 0x0000005e00007211 */ /* 0x000fe200078f40ff */
[----:B------:R-:W-:-:S02]  /*1d00*/  IMAD.IADD R33, R239, 0x1, R8 ;  /* 0x00000001ef217824 */ /* 0x000fc400078e0208 */
[----:B------:R-:W-:Y:S01]  /*1d10*/  IMAD.WIDE.U32 R4, R16, R14, R4 ;  /* 0x0000000e10047225 */ /* 0x000fe200078e0004 */
[----:B------:R-:W-:Y:S02]  /*1d20*/  SHF.R.S32.HI R3, RZ, 0x8, R0 ;  /* 0x00000008ff037819 */ /* 0x000fe40000011400 */
[----:B------:R1:W-:Y:S01]  /*1d30*/  STL [R1+0x4], R33 ;  /* 0x0000042101007387 */ /* 0x0003e20000100800 */
[----:B------:R-:W-:Y:S01]  /*1d40*/  IMAD.IADD R5, R5, 0x1, R15 ;  /* 0x0000000105057824 */ /* 0x000fe200078e020f */
[----:B------:R-:W-:Y:S01]  /*1d50*/  VIMNMX R93, R250, R3, !PT ;  /* 0x00000003fa5d7248 */ /* 0x000fe20007fe0100 */
[----:B------:R-:W-:Y:S02]  /*1d60*/  IMAD.SHL.U32 R0, R21, 0x4, RZ ;  /* 0x0000000415007824 */ /* 0x000fe400078e00ff */
[----:B------:R-:W-:-:S04]  /*1d70*/  IMAD.WIDE.U32 R96, R24, UR4, R4 ;  /* 0x0000000418607c25 */ /* 0x000fc8000f8e0004 */
[----:B------:R-:W-:Y:S02]  /*1d80*/  IMAD R99, R80, R95, R0 ;  /* 0x0000005f50637224 */ /* 0x000fe400078e0200 */
[-C--:B------:R-:W-:Y:S02]  /*1d90*/  IMAD R4, R81, R66.reuse, RZ ;  /* 0x0000004251047224 */ /* 0x080fe400078e02ff */
[----:B------:R-:W-:Y:S01]  /*1da0*/  IMAD.X R3, R133, 0x1, R27, P1 ;  /* 0x0000000185037824 */ /* 0x000fe200008e061b */
[----:B------:R-:W-:Y:S01]  /*1db0*/  LOP3.LUT P1, RZ, R108, 0x2, RZ, 0xc0, !PT ;  /* 0x000000026cff7812 */ /* 0x000fe2000782c0ff */
[--C-:B------:R-:W-:Y:S01]  /*1dc0*/  IMAD.IADD R101, R0, 0x1, R99.reuse ;  /* 0x0000000100657824 */ /* 0x100fe200078e0263 */
[----:B------:R-:W-:Y:S01]  /*1dd0*/  SHF.R.S32.HI R106, RZ, 0x1f, R99 ;  /* 0x0000001fff6a7819 */ /* 0x000fe20000011463 */
[----:B------:R-:W-:Y:S01]  /*1de0*/  IMAD R6, R24, UR5, R6 ;  /* 0x0000000518067c24 */ /* 0x000fe2000f8e0206 */
[----:B------:R-:W-:Y:S01]  /*1df0*/  SEL R36, R36, 0xfffffff0, !P1 ;  /* 0xfffffff024247807 */ /* 0x000fe20004800000 */
[C---:B------:R-:W-:Y:S01]  /*1e00*/  IMAD R4, R80.reuse, R67, R4 ;  /* 0x0000004350047224 */ /* 0x040fe200078e0204 */
[----:B------:R-:W-:Y:S01]  /*1e10*/  SHF.R.S32.HI R107, RZ, 0x1f, R101 ;  /* 0x0000001fff6b7819 */ /* 0x000fe20000011465 */
[----:B------:R-:W-:-:S04]  /*1e20*/  IMAD.WIDE.U32 R168, R80, R66, R2 ;  /* 0x0000004250a87225 */ /* 0x000fc800078e0002 */
[----:B------:R-:W-:Y:S02]  /*1e30*/  IMAD.IADD R175, R169, 0x1, R4 ;  /* 0x00000001a9af7824 */ /* 0x000fe400078e0204 */
[----:B------:R-:W-:Y:S01]  /*1e40*/  IMAD.IADD R98, R97, 0x1, R6 ;  /* 0x0000000161627824 */ /* 0x000fe200078e0206 */
[----:B------:R-:W-:Y:S02]  /*1e50*/  @!P0 MOV R29, RZ ;  /* 0x000000ff001d8202 */ /* 0x000fe40000000f00 */
[----:B------:R-:W-:-:S13]  /*1e60*/  ISETP.GT.AND P0, PT, R249, R93, PT ;  /* 0x0000005df900720c */ /* 0x000fda0003f04270 */
[----:B-1----:R-:W-:Y:S05]  /*1e70*/  @!P0 BRA `(.L_x_1257) ;  /* 0x0000006c00d88947 */ /* 0x002fea0003800000 */
        /* <DEDUP_REMOVED lines=44> */
[C---:B------:R-:W-:Y:S01]  /*2140*/  IMAD.WIDE.U32 R4, R19.reuse, UR14, R4 ;  /* 0x0000000e13047c25 */ /* 0x040fe2000f8e0004 */
[----:B------:R-:W-:Y:S01]  /*2150*/  USHF.L.U32 UR14, UR16, 0x6, URZ ;  /* 0x00000006100e7899 */ /* 0x000fe2000800063f */
[----:B------:R-:W-:Y:S01]  /*2160*/  SHF.L.U64.HI R91, R10, 0x6, R11 ;  /* 0x000000060a5b7819 */ /* 0x000fe2000001020b */
[----:B------:R-:W-:Y:S01]  /*2170*/  UIMAD UR44, UR17, 0x140, URZ ;  /* 0x00000140112c78a4 */ /* 0x000fe2000f8e023f */
[C---:B------:R-:W-:Y:S01]  /*2180*/  IMAD R0, R19.reuse, UR15, R0 ;  /* 0x0000000f13007c24 */ /* 0x040fe2000f8e0200 */
        /* <DEDUP_REMOVED lines=109> */
.L_x_1311:
        /* <DEDUP_REMOVED lines=8> */
[CC--:B------:R-:W-:Y:S02]  /*28e0*/  ISETP.GE.OR P0, PT, R80.reuse, R37.reuse, P1 ;  /* 0x000000255000720c */ /* 0x0c0fe40000f06670 */
[C---:B------:R-:W-:Y:S02]  /*28f0*/  ISETP.GE.OR P2, PT, R59.reuse, R37, P1 ;  /* 0x000000253b00720c */ /* 0x040fe40000f46670 */
[-C--:B------:R-:W-:Y:S02]  /*2900*/  ISETP.LT.OR P0, PT, R80, R45.reuse, P0 ;  /* 0x0000002d5000720c */ /* 0x080fe40000701670 */
[----:B------:R-:W-:Y:S11]  /*2910*/  ISETP.LT.OR P2, PT, R59, R45, P2 ;  /* 0x0000002d3b00720c */ /* 0x000ff60001741670 */
[----:B---34-:R-:W2:Y:S01]  /*2920*/  @!P0 LDG.E.128 R8, desc[UR6][R12.64] ;  /* 0x000000060c088981 */ /* 0x018ea2000c1e1d00 */
[----:B------:R-:W-:Y:S01]  /*2930*/  @!P0 IMAD.MOV.U32 R4, RZ, RZ, R51 ;  /* 0x000000ffff048224 */ /* 0x000fe200078e0033 */
[C---:B------:R-:W-:Y:S01]  /*2940*/  @!P2 IADD3 R2, P3, R57.reuse, UR28, RZ ;  /* 0x0000001c3902ac10 */ /* 0x040fe2000ff7e0ff */
        /* <DEDUP_REMOVED lines=127> */
.L_x_1261:
[----:B------:R-:W-:Y:S05]  /*3140*/  BSYNC B0 ;  /* 0x0000000000007941 */ /* 0x000fea0003800000 */
.L_x_1260:
        /* <DEDUP_REMOVED lines=57> */
.L_x_1263:
[----:B------:R-:W-:Y:S05]  /*34e0*/  BSYNC B0 ;  /* 0x0000000000007941 */ /* 0x000fea0003800000 */
.L_x_1262:
        /* <DEDUP_REMOVED lines=58> */
.L_x_1265:
[----:B------:R-:W-:Y:S05]  /*3890*/  BSYNC B0 ;  /* 0x0000000000007941 */ /* 0x000fea0003800000 */
.L_x_1264:
        /* <DEDUP_REMOVED lines=75> */
.L_x_1267:
[----:B------:R-:W-:Y:S05]  /*3d50*/  BSYNC B0 ;  /* 0x0000000000007941 */ /* 0x000fea0003800000 */
.L_x_1266:
        /* <DEDUP_REMOVED lines=57> */
.L_x_1269:
[----:B------:R-:W-:Y:S05]  /*40f0*/  BSYNC B0 ;  /* 0x0000000000007941 */ /* 0x000fea0003800000 */
.L_x_1268:
        /* <DEDUP_REMOVED lines=66> */
.L_x_1271:
[----:B------:R-:W-:Y:S05]  /*4520*/  BSYNC B0 ;  /* 0x0000000000007941 */ /* 0x000fea0003800000 */
.L_x_1270:
        /* <DEDUP_REMOVED lines=66> */
.L_x_1273:
[----:B------:R-:W-:Y:S05]  /*4950*/  BSYNC B0 ;  /* 0x0000000000007941 */ /* 0x000fea0003800000 */
.L_x_1272:
        /* <DEDUP_REMOVED lines=66> */
.L_x_1275:
[----:B------:R-:W-:Y:S05]  /*4d80*/  BSYNC B0 ;  /* 0x0000000000007941 */ /* 0x000fea0003800000 */
.L_x_1274:
[C---:B------:R-:W-:Y:S01]  /*4d90*/  LEA R30, P1, R27.reuse, R30, 0x1 ;  /* 0x0000001e1b1e7211 */ /* 0x040fe200078208ff */
[----:B------:R-:W-:Y:S01]  /*4da0*/  IMAD.MOV.U32 R16, RZ, RZ, R18 ;  /* 0x000000ffff107224 */ /* 0x000fe200078e0012 */
[----:B------:R-:W-:Y:S02]  /*4db0*/  UMOV UR4, UR45 ;  /* 0x0000002d00047c82 */ /* 0x000fe40008000000 */
[C---:B------:R-:W-:Y:S02]  /*4dc0*/  LEA.HI.X.SX32 R31, R27.reuse, R31, 0x1, P1 ;  /* 0x0000001f1b1f7211 */ /* 0x040fe400008f0eff */
[C---:B------:R-:W-:Y:S04]  /*4dd0*/  LEA R18, P0, R27.reuse, R16, 0x1 ;  /* 0x000000101b127211 */ /* 0x040fe800078008ff */
[----:B------:R-:W-:Y:S01]  /*4de0*/  LEA.HI.X.SX32 R17, R27, R17, 0x1, P0 ;  /* 0x000000111b117211 */ /* 0x000fe200000f0eff */
[----:B------:R-:W-:Y:S08]  /*4df0*/  BRA `(.L_x_1276) ;  /* 0x0000003800647947 */ /* 0x000ff00003800000 */
.L_x_1259:
        /* <DEDUP_REMOVED lines=94> */
.L_x_1280:
[----:B------:R-:W-:Y:S05]  /*53e0*/  BSYNC B0 ;  /* 0x0000000000007941 */ /* 0x000fea0003800000 */
.L_x_1279:
[----:B-----5:R2:W-:Y:S02]  /*53f0*/  STG.E.128 desc[UR6][R38.64], R8 ;  /* 0x0000000826007986 */ /* 0x0205e4000c101d06 */
.L_x_1278:
[----:B------:R-:W-:Y:S05]  /*5400*/  BSYNC B1 ;  /* 0x0000000000017941 */ /* 0x000fea0003800000 */
.L_x_1277:
        /* <DEDUP_REMOVED lines=94> */
.L_x_1284:
[----:B------:R-:W-:Y:S05]  /*59f0*/  BSYNC B0 ;  /* 0x0000000000007941 */ /* 0x000fea0003800000 */
.L_x_1283:
[----:B-----5:R3:W-:Y:S02]  /*5a00*/  STG.E.128 desc[UR6][R38.64], R8 ;  /* 0x0000000826007986 */ /* 0x0207e4000c101d06 */
.L_x_1282:
[----:B------:R-:W-:Y:S05]  /*5a10*/  BSYNC B1 ;  /* 0x0000000000017941 */ /* 0x000fea0003800000 */
.L_x_1281:
        /* <DEDUP_REMOVED lines=94> */
.L_x_1288:
[----:B------:R-:W-:Y:S05]  /*6000*/  BSYNC B0 ;  /* 0x0000000000007941 */ /* 0x000fea0003800000 */
.L_x_1287:
[----:B-----5:R4:W-:Y:S02]  /*6010*/  STG.E.128 desc[UR6][R38.64], R8 ;  /* 0x0000000826007986 */ /* 0x0209e4000c101d06 */
.L_x_1286:
[----:B------:R-:W-:Y:S05]  /*6020*/  BSYNC B1 ;  /* 0x0000000000017941 */ /* 0x000fea0003800000 */
.L_x_1285:
        /* <DEDUP_REMOVED lines=103> */
.L_x_1292:
[----:B------:R-:W-:Y:S05]  /*66a0*/  BSYNC B0 ;  /* 0x0000000000007941 */ /* 0x000fea0003800000 */
.L_x_1291:
[----:B-----5:R2:W-:Y:S02]  /*66b0*/  STG.E.128 desc[UR6][R38.64], R8 ;  /* 0x0000000826007986 */ /* 0x0205e4000c101d06 */
.L_x_1290:
[----:B------:R-:W-:Y:S05]  /*66c0*/  BSYNC B1 ;  /* 0x0000000000017941 */ /* 0x000fea0003800000 */
.L_x_1289:
        /* <DEDUP_REMOVED lines=94> */
.L_x_1296:
[----:B------:R-:W-:Y:S05]  /*6cb0*/  BSYNC B0 ;  /* 0x0000000000007941 */ /* 0x000fea0003800000 */
.L_x_1295:
[----:B-----5:R2:W-:Y:S02]  /*6cc0*/  STG.E.128 desc[UR6][R38.64], R8 ;  /* 0x0000000826007986 */ /* 0x0205e4000c101d06 */
.L_x_1294:
[----:B------:R-:W-:Y:S05]  /*6cd0*/  BSYNC B1 ;  /* 0x0000000000017941 */ /* 0x000fea0003800000 */
.L_x_1293:
        /* <DEDUP_REMOVED lines=103> */
.L_x_1300:
[----:B------:R-:W-:Y:S05]  /*7350*/  BSYNC B0 ;  /* 0x0000000000007941 */ /* 0x000fea0003800000 */
.L_x_1299:
[----:B-----5:R2:W-:Y:S02]  /*7360*/  STG.E.128 desc[UR6][R38.64], R8 ;  /* 0x0000000826007986 */ /* 0x0205e4000c101d06 */
.L_x_1298:
[----:B------:R-:W-:Y:S05]  /*7370*/  BSYNC B1 ;  /* 0x0000000000017941 */ /* 0x000fea0003800000 */
.L_x_1297:
        /* <DEDUP_REMOVED lines=103> */
.L_x_1304:
[----:B------:R-:W-:Y:S05]  /*79f0*/  BSYNC B0 ;  /* 0x0000000000007941 */ /* 0x000fea0003800000 */
.L_x_1303:
[----:B-----5:R2:W-:Y:S02]  /*7a00*/  STG.E.128 desc[UR6][R38.64], R8 ;  /* 0x0000000826007986 */ /* 0x0205e4000c101d06 */
.L_x_1302:
[----:B------:R-:W-:Y:S05]  /*7a10*/  BSYNC B1 ;  /* 0x0000000000017941 */ /* 0x000fea0003800000 */
.L_x_1301:
        /* <DEDUP_REMOVED lines=102> */
.L_x_1308:
[----:B------:R-:W-:Y:S05]  /*8080*/  BSYNC B0 ;  /* 0x0000000000007941 */ /* 0x000fea0003800000 */
.L_x_1307:
[----:B-----5:R2:W-:Y:S02]  /*8090*/  STG.E.128 desc[UR6][R38.64], R8 ;  /* 0x0000000826007986 */ /* 0x0205e4000c101d06 */
.L_x_1306:
[----:B------:R-:W-:Y:S05]  /*80a0*/  BSYNC B1 ;  /* 0x0000000000017941 */ /* 0x000fea0003800000 */
.L_x_1305:
        /* <DEDUP_REMOVED lines=12> */
.L_x_1258:
        /* <DEDUP_REMOVED lines=98> */
.L_x_1276:
        /* <DEDUP_REMOVED lines=85> */
.L_x_1309:
        /* <DEDUP_REMOVED lines=12> */
.L_x_1310:
[----:B------:R-:W-:Y:S04]  /*8da0*/  IADD3 R20, R20, -0x1, RZ ;  /* 0xffffffff14147810 */ /* 0x000fe80007ffe0ff */
[----:B------:R-:W-:Y:S11]  /*8db0*/  ISETP.GT.AND P0, PT, R20, R93, PT ;  /* 0x0000005d1400720c */ /* 0x000ff60003f04270 */
[----:B------:R-:W-:Y:S02]  /*8dc0*/  @!UPT UIADD3 URZ, URZ, URZ, URZ ;  /* 0x0000003f3f3ff290 */ /* 0x000fe4000fffe03f */
[----:B------:R-:W-:Y:S05]  /*8dd0*/  @P0 BRA `(.L_x_1311) ;  /* 0xffffff9800a00947 */ /* 0x000fea000383ffff */
.L_x_1257:
[----:B------:R1:W5:Y:S01]  /*8de0*/  LDL R246, [R1+0x8] ;  /* 0x0000080001f67983 */ /* 0x0003620000100800 */
        /* <DEDUP_REMOVED lines=18> */
[C---:B------:R-:W-:Y:S02]  /*8f10*/  IMAD.SHL.U32 R33, R95.reuse, 0x20, RZ ;  /* 0x000000205f217824 */ /* 0x040fe400078e00ff */
        /* <DEDUP_REMOVED lines=76> */
.L_x_1318:
[----:B------:R-:W-:Y:S05]  /*93e0*/  BSYNC B0 ;  /* 0x0000000000007941 */ /* 0x000fea0003800000 */
.L_x_1317:
[----:B-----5:R3:W-:Y:S04]  /*93f0*/  STS.64 [R237], R4 ;  /* 0x00000004ed007388 */ /* 0x0207e80000000a00 */
[----:B------:R3:W-:Y:S02]  /*9400*/  STS.64 [R237+0x8], R6 ;  /* 0x00000806ed007388 */ /* 0x0007e40000000a00 */
.L_x_1316:
[----:B------:R-:W-:Y:S05]  /*9410*/  BSYNC B1 ;  /* 0x0000000000017941 */ /* 0x000fea0003800000 */
.L_x_1315:
        /* <DEDUP_REMOVED lines=60> */
.L_x_1321:
[----:B------:R-:W-:Y:S05]  /*97e0*/  BSYNC B0 ;  /* 0x0000000000007941 */ /* 0x000fea0003800000 */
.L_x_1320:
[----:B-----5:R4:W-:Y:S01]  /*97f0*/  STS.128 [R237+0x800], R4 ;  /* 0x00080004ed007388 */ /* 0x0209e20000000c00 */
[----:B------:R-:W-:Y:S05]  /*9800*/  BRA `(.L_x_1319) ;  /* 0x0000000c00b07947 */ /* 0x000fea0003800000 */
.L_x_1314:
        /* <DEDUP_REMOVED lines=98> */
.L_x_1325:
[----:B------:R-:W-:Y:S05]  /*9e30*/  BSYNC B0 ;  /* 0x0000000000007941 */ /* 0x000fea0003800000 */
.L_x_1324:
[----:B-----5:R3:W-:Y:S04]  /*9e40*/  STS.64 [R237], R4 ;  /* 0x00000004ed007388 */ /* 0x0207e80000000a00 */
[----:B------:R3:W-:Y:S02]  /*9e50*/  STS.64 [R237+0x8], R6 ;  /* 0x00000806ed007388 */ /* 0x0007e40000000a00 */
.L_x_1323:
[----:B------:R-:W-:Y:S05]  /*9e60*/  BSYNC B1 ;  /* 0x0000000000017941 */ /* 0x000fea0003800000 */
.L_x_1322:
        /* <DEDUP_REMOVED lines=97> */
.L_x_1327:
[----:B------:R-:W-:Y:S05]  /*a480*/  BSYNC B0 ;  /* 0x0000000000007941 */ /* 0x000fea0003800000 */
.L_x_1326:
[----:B-----5:R4:W-:Y:S01]  /*a490*/  STS.128 [R237+0x800], R4 ;  /* 0x00080004ed007388 */ /* 0x0209e20000000c00 */
[----:B------:R-:W-:Y:S05]  /*a4a0*/  BRA `(.L_x_1319) ;  /* 0x0000000000887947 */ /* 0x000fea0003800000 */
.L_x_1313:
        /* <DEDUP_REMOVED lines=19> */
.L_x_1329:
[----:B------:R-:W-:Y:S05]  /*a5e0*/  BSYNC B0 ;  /* 0x0000000000007941 */ /* 0x000fea0003800000 */
.L_x_1328:
        /* <DEDUP_REMOVED lines=14> */
.L_x_1319:
[----:B------:R-:W-:Y:S05]  /*a6d0*/  BSYNC B2 ;  /* 0x0000000000027941 */ /* 0x000fea0003800000 */
.L_x_1312:
[----:B--2---:R-:W2:Y:S01]  /*a6e0*/  LDL.64 R2, [R1] ;  /* 0x0000000001027983 */ /* 0x004ea20000100a00 */
[----:B------:R-:W-:Y:S01]  /*a6f0*/  VIADD R244, R249, 0xffffffff ;  /* 0xfffffffff9f47836 */ /* 0x000fe20000000000 */
[----:B------:R-:W-:Y:S01]  /*a700*/  ULDC.64 UR10, c[0x0][0x220] ;  /* 0x00008800000a7ab9 */ /* 0x000fe20000000a00 */
[----:B------:R-:W-:Y:S01]  /*a710*/  VIADD R0, R80, 0x40 ;  /* 0x0000004050007836 */ /* 0x000fe20000000000 */
[----:B------:R-:W-:Y:S01]  /*a720*/  LEA R171, P2, R238, UR10, 0x1 ;  /* 0x0000000aeeab7c11 */ /* 0x000fe2000f8408ff */
[----:B------:R-:W-:Y:S01]  /*a730*/  IMAD.SHL.U32 R37, R244, 0x100, RZ ;  /* 0x00000100f4257824 */ /* 0x000fe200078e00ff */
[----:B------:R-:W-:Y:S01]  /*a740*/  ULDC.64 UR12, c[0x0][0x218] ;  /* 0x00008600000c7ab9 */ /* 0x000fe20000000a00 */
[----:B------:R-:W-:Y:S01]  /*a750*/  BSSY B0, `(.L_x_1330) ;  /* 0x000001b000007945 */ /* 0x000fe20003800000 */
[----:B------:R-:W-:Y:S01]  /*a760*/  LEA R240, P3, R168, UR12, 0x1 ;  /* 0x0000000ca8f07c11 */ /* 0x000fe2000f8608ff */
[----:B---34-:R-:W-:-:S03]  /*a770*/  IMAD.IADD R4, R134, 0x1, -R37 ;  /* 0x0000000186047824 */ /* 0x018fc600078e0a25 */
[----:B------:R-:W-:Y:S02]  /*a780*/  LEA.HI.X R241, R168, UR13, R175, 0x1, P3 ;  /* 0x0000000da8f17c11 */ /* 0x000fe400098f0caf */
[CC--:B------:R-:W-:Y:S02]  /*a790*/  ISETP.GE.AND P1, PT, R0.reuse, R4.reuse, PT ;  /* 0x000000040000720c */ /* 0x0c0fe40003f26270 */
[-C--:B------:R-:W-:Y:S01]  /*a7a0*/  ISETP.GE.AND P6, PT, R0, R4.reuse, PT ;  /* 0x000000040000720c */ /* 0x080fe20003fc6270 */
[----:B------:R-:W-:Y:S01]  /*a7b0*/  VIADD R0, R80, 0x60 ;  /* 0x0000006050007836 */ /* 0x000fe20000000000 */
[CC--:B------:R-:W-:Y:S02]  /*a7c0*/  ISETP.GE.AND P4, PT, R20.reuse, R4.reuse, PT ;  /* 0x000000041400720c */ /* 0x0c0fe40003f86270 */
[-C--:B------:R-:W-:Y:S02]  /*a7d0*/  ISETP.GE.AND P0, PT, R20, R4.reuse, PT ;  /* 0x000000041400720c */ /* 0x080fe40003f06270 */
[----:B------:R-:W-:-:S02]  /*a7e0*/  ISETP.GE.AND P3, PT, R0, R4, PT ;  /* 0x000000040000720c */ /* 0x000fc40003f66270 */
[-C--:B------:R-:W-:Y:S01]  /*a7f0*/  ISETP.GE.AND P5, PT, R0, R4.reuse, PT ;  /* 0x000000040000720c */ /* 0x080fe20003fa6270 */
[----:B------:R-:W-:Y:S01]  /*a800*/  VIADD R0, R80, 0x80 ;  /* 0x0000008050007836 */ /* 0x000fe20000000000 */
[----:B--2---:R-:W-:Y:S02]  /*a810*/  LEA.HI.X R172, R238, UR11, R3, 0x1, P2 ;  /* 0x0000000beeac7c11 */ /* 0x004fe400090f0c03 */
[----:B------:R-:W-:-:S13]  /*a820*/  ISETP.GE.AND P2, PT, R80, R4, PT ;  /* 0x000000045000720c */ /* 0x000fda0003f46270 */
        /* <DEDUP_REMOVED lines=13> */
.L_x_1331:
[----:B------:R-:W-:Y:S05]  /*a900*/  BSYNC B0 ;  /* 0x0000000000007941 */ /* 0x000fea0003800000 */
.L_x_1330:
[----:B------:R-:W-:Y:S01]  /*a910*/  BSSY B0, `(.L_x_1332) ;  /* 0x000000d000007945 */ /* 0x000fe20003800000 */
[----:B------:R-:W-:-:S03]  /*a920*/  ISETP.GE.AND P2, PT, R0, R4, PT ;  /* 0x000000040000720c */ /* 0x000fc60003f46270 */
[----:B------:R-:W-:Y:S10]  /*a930*/  @P4 BRA `(.L_x_1333) ;  /* 0x0000000000284947 */ /* 0x000ff40003800000 */
[----:B------:R-:W-:Y:S02]  /*a940*/  ULDC UR5, c[0x0][0x2d0] ;  /* 0x0000b40000057ab9 */ /* 0x000fe40000000800 */
[----:B------:R-:W-:-:S13]  /*a950*/  ISETP.GE.AND P4, PT, R132, UR5, PT ;  /* 0x0000000584007c0c */ /* 0x000fda000bf86270 */
[----:B------:R4:W-:Y:S01]  /*a960*/  @P4 STS.128 [R237+0x1800], RZ ;  /* 0x001800ffed004388 */ /* 0x0009e20000000c00 */
[----:B------:R-:W-:Y:S05]  /*a970*/  @P4 BRA `(.L_x_1333) ;  /* 0x0000000000184947 */ /* 0x000fea0003800000 */
[----:B---3--:R-:W-:-:S04]  /*a980*/  LEA R2, P4, R245, R240, 0x1 ;  /* 0x000000f0f5027211 */ /* 0x008fc800078808ff */
[----:B------:R-:W-:-:S05]  /*a990*/  LEA.HI.X R3, R245, R241, R248, 0x1, P4 ;  /* 0x000000f1f5037211 */ /* 0x000fca00020f0cf8 */
[----:B------:R-:W-:Y:S01]  /*a9a0*/  @!PT LDS RZ, [RZ] ;  /* 0x00000000fffff984 */ /* 0x000fe20000000800 */
[----:B------:R-:W-:Y:S01]  /*a9b0*/  @!PT LDS RZ, [RZ] ;  /* 0x00000000fffff984 */ /* 0x000fe20000000800 */
[----:B------:R-:W-:Y:S01]  /*a9c0*/  @!PT LDS RZ, [RZ] ;  /* 0x00000000fffff984 */ /* 0x000fe20000000800 */
[----:B------:R3:W-:Y:S04]  /*a9d0*/  LDGSTS.E.BYPASS.LTC128B.128 [R237+0x1800], desc[UR6][R2.64] ;  /* 0x0180000002ed7fae */ /* 0x0007e8000b901d46 */
.L_x_1333:
[----:B------:R-:W-:Y:S05]  /*a9e0*/  BSYNC B0 ;  /* 0x0000000000007941 */ /* 0x000fea0003800000 */
.L_x_1332:
        /* <DEDUP_REMOVED lines=8> */
[----:B------:R-:W3:Y:S02]  /*aa70*/  LDC.64 R6, c[0x0][0x248] ;  /* 0x00009200ff067b82 */ /* 0x000ee40000000a00 */
[----:B---3--:R-:W-:-:S04]  /*aa80*/  LEA R2, P1, R6, R240, 0x7 ;  /* 0x000000f006027211 */ /* 0x008fc800078238ff */
[----:B------:R-:W-:-:S05]  /*aa90*/  LEA.HI.X R3, R6, R241, R7, 0x7, P1 ;  /* 0x000000f106037211 */ /* 0x000fca00008f3c07 */
[----:B------:R-:W-:Y:S01]  /*aaa0*/  @!PT LDS RZ, [RZ] ;  /* 0x00000000fffff984 */ /* 0x000fe20000000800 */
[----:B------:R-:W-:Y:S01]  /*aab0*/  @!PT LDS RZ, [RZ] ;  /* 0x00000000fffff984 */ /* 0x000fe20000000800 */
[----:B------:R-:W-:Y:S01]  /*aac0*/  @!PT LDS RZ, [RZ] ;  /* 0x00000000fffff984 */ /* 0x000fe20000000800 */
[----:B------:R3:W-:Y:S04]  /*aad0*/  LDGSTS.E.BYPASS.LTC128B.128 [R237+0x2000], desc[UR6][R2.64] ;  /* 0x0200000002ed7fae */ /* 0x0007e8000b901d46 */
.L_x_1335:
[----:B------:R-:W-:Y:S05]  /*aae0*/  BSYNC B0 ;  /* 0x0000000000007941 */ /* 0x000fea0003800000 */
.L_x_1334:
        /* <DEDUP_REMOVED lines=8> */
[----:B---3--:R-:W-:Y:S02]  /*ab70*/  MOV R2, R240 ;  /* 0x000000f000027202 */ /* 0x008fe40000000f00 */
        /* <DEDUP_REMOVED lines=8> */
.L_x_1337:
[----:B------:R-:W-:Y:S05]  /*ac00*/  BSYNC B0 ;  /* 0x0000000000007941 */ /* 0x000fea0003800000 */
.L_x_1336:
        /* <DEDUP_REMOVED lines=15> */
.L_x_1339:
[----:B------:R-:W-:Y:S05]  /*ad00*/  BSYNC B0 ;  /* 0x0000000000007941 */ /* 0x000fea0003800000 */
.L_x_1338:
        /* <DEDUP_REMOVED lines=17> */
.L_x_1341:
[----:B------:R-:W-:Y:S05]  /*ae20*/  BSYNC B0 ;  /* 0x0000000000007941 */ /* 0x000fea0003800000 */
.L_x_1340:
[----:B------:R-:W-:Y:S01]  /*ae30*/  SHF.R.S32.HI R13, RZ, 0x1f, R174 ;  /* 0x0000001fff0d7819 */ /* 0x000fe200000114ae */
[----:B------:R-:W-:Y:S01]  /*ae40*/  BSSY B0, `(.L_x_1342) ;  /* 0x0000015000007945 */ /* 0x000fe20003800000 */
[C---:B------:R-:W-:Y:S01]  /*ae50*/  ISETP.GE.AND P1, PT, R80.reuse, R4, PT ;  /* 0x000000045000720c */ /* 0x040fe20003f26270 */
[----:B------:R-:W-:Y:S01]  /*ae60*/  VIADD R12, R80, 0xe0 ;  /* 0x000000e0500c7836 */ /* 0x000fe20000000000 */
[----:B------:R-:W-:Y:S02]  /*ae70*/  LOP3.LUT R8, R105, 0x7fffffe, RZ, 0xc0, !PT ;  /* 0x07fffffe69087812 */ /* 0x000fe400078ec0ff */
[CC--:B------:R-:W-:Y:S02]  /*ae80*/  LEA.HI R5, R13.reuse, R174.reuse, RZ, 0x3 ;  /* 0x000000ae0d057211 */ /* 0x0c0fe400078f18ff */
[----:B------:R-:W-:Y:S01]  /*ae90*/  LEA.HI R9, R13, R174, RZ, 0x4 ;  /* 0x000000ae0d097211 */ /* 0x000fe200078f20ff */
[----:B------:R-:W-:Y:S05]  /*aea0*/  @P2 BRA `(.L_x_1343) ;  /* 0x0000000000382947 */ /* 0x000fea0003800000 */
        /* <DEDUP_REMOVED lines=14> */
.L_x_1343:
[----:B------:R-:W-:Y:S05]  /*af90*/  BSYNC B0 ;  /* 0x0000000000007941 */ /* 0x000fea0003800000 */
.L_x_1342:
[----:B------:R-:W-:Y:S01]  /*afa0*/  ISETP.GE.AND P2, PT, R12, R4, PT ;  /* 0x000000040c00720c */ /* 0x000fe20003f46270 */
[----:B------:R-:W-:Y:S01]  /*afb0*/  BSSY B0, `(.L_x_1344) ;  /* 0x0000017000007945 */ /* 0x000fe20003800000 */
[----:B------:R-:W-:Y:S01]  /*afc0*/  LEA.HI R0, R5, R104, RZ, 0x1 ;  /* 0x0000006805007211 */ /* 0x000fe200078f08ff */
[----:B------:R-:W-:Y:S01]  /*afd0*/  IMAD.IADD R135, R100, 0x1, -R8 ;  /* 0x0000000164877824 */ /* 0x000fe200078e0a08 */
[----:B---3--:R-:W-:Y:S02]  /*afe0*/  SHF.R.S32.HI R2, RZ, 0x1f, R100 ;  /* 0x0000001fff027819 */ /* 0x008fe40000011464 */
[----:B------:R-:W-:Y:S02]  /*aff0*/  SHF.R.S32.HI R5, RZ, 0x4, R9 ;  /* 0x00000004ff057819 */ /* 0x000fe40000011409 */
[----:B------:R-:W-:Y:S02]  /*b000*/  LEA.HI R9, R2, R100, RZ, 0x3 ;  /* 0x0000006402097211 */ /* 0x000fe400078f18ff */
[----:B------:R-:W-:-:S02]  /*b010*/  LOP3.LUT R8, R0, 0xfffffffe, RZ, 0xc0, !PT ;  /* 0xfffffffe00087812 */ /* 0x000fc400078ec0ff */
[----:B------:R-:W-:Y:S01]  /*b020*/  LEA.HI R11, R5, R5, RZ, 0x1 ;  /* 0x00000005050b7211 */ /* 0x000fe200078f08ff */
[----:B------:R-:W-:Y:S06]  /*b030*/  @P2 BRA `(.L_x_1345) ;  /* 0x0000000000382947 */ /* 0x000fec0003800000 */
[----:B------:R-:W-:Y:S02]  /*b040*/  ULDC UR5, c[0x0][0x2d0] ;  /* 0x0000b40000057ab9 */ /* 0x000fe40000000800 */
[----:B------:R-:W-:-:S13]  /*b050*/  ISETP.GE.AND P2, PT, R132, UR5, PT ;  /* 0x0000000584007c0c */ /* 0x000fda000bf46270 */
[----:B------:R3:W-:Y:S01]  /*b060*/  @P2 STS.128 [R237+0x4800], RZ ;  /* 0x004800ffed002388 */ /* 0x0007e20000000c00 */
[----:B------:R-:W-:Y:S05]  /*b070*/  @P2 BRA `(.L_x_1345) ;  /* 0x0000000000282947 */ /* 0x000fea0003800000 */
[----:B------:R-:W5:Y:S01]  /*b080*/  LDC.64 R6, c[0x0][0x248] ;  /* 0x00009200ff067b82 */ /* 0x000f620000000a00 */
[----:B------:R-:W-:Y:S02]  /*b090*/  MOV R2, R240 ;  /* 0x000000f000027202 */ /* 0x000fe40000000f00 */
        /* <DEDUP_REMOVED lines=8> */
.L_x_1345:
[----:B------:R-:W-:Y:S05]  /*b120*/  BSYNC B0 ;  /* 0x0000000000007941 */ /* 0x000fea0003800000 */
.L_x_1344:
[----:B------:R-:W0:Y:S01]  /*b130*/  LDGDEPBAR ;  /* 0x00000000000079af */ /* 0x000e220000000000 */
[----:B------:R-:W-:Y:S01]  /*b140*/  LOP3.LUT R7, R11, 0xfffffffe, RZ, 0xc0, !PT ;  /* 0xfffffffe0b077812 */ /* 0x000fe200078ec0ff */
[----:B-1----:R-:W-:Y:S01]  /*b150*/  IMAD.IADD R3, R104, 0x1, -R8 ;  /* 0x0000000168037824 */ /* 0x002fe200078e0a08 */
[----:B------:R-:W-:Y:S01]  /*b160*/  LEA.HI R173, R13, R174, RZ, 0x5 ;  /* 0x000000ae0dad7211 */ /* 0x000fe200078f28ff */
[----:B------:R-:W-:Y:S01]  /*b170*/  IMAD.SHL.U32 R0, R124, 0x40, RZ ;  /* 0x000000407c007824 */ /* 0x000fe200078e00ff */
[----:B------:R-:W-:Y:S01]  /*b180*/  BSSY B0, `(.L_x_1346) ;  /* 0x0000026000007945 */ /* 0x000fe20003800000 */
[----:B------:R-:W-:Y:S01]  /*b190*/  IMAD.SHL.U32 R2, R108, 0x40, RZ ;  /* 0x000000406c027824 */ /* 0x000fe200078e00ff */
[----:B------:R-:W-:Y:S01]  /*b1a0*/  SHF.R.S32.HI R170, RZ, 0x5, R173 ;  /* 0x00000005ffaa7819 */ /* 0x000fe200000114ad */
[----:B------:R-:W-:Y:S01]  /*b1b0*/  IMAD.IADD R7, R5, 0x1, -R7 ;  /* 0x0000000105077824 */ /* 0x000fe200078e0a07 */
[----:B------:R-:W-:Y:S01]  /*b1c0*/  LOP3.LUT R0, R0, 0xc0, RZ, 0xc0, !PT ;  /* 0x000000c000007812 */ /* 0x000fe200078ec0ff */
[----:B------:R-:W-:Y:S01]  /*b1d0*/  IMAD.SHL.U32 R6, R9, 0x20, RZ ;  /* 0x0000002009067824 */ /* 0x000fe200078e00ff */
[----:B------:R-:W-:Y:S01]  /*b1e0*/  LOP3.LUT R2, R2, 0xc0, RZ, 0xc0, !PT ;  /* 0x000000c002027812 */ /* 0x000fe200078ec0ff */
[----:B------:R-:W-:Y:S01]  /*b1f0*/  IMAD.SHL.U32 R3, R3, 0x8, RZ ;  /* 0x0000000803037824 */ /* 0x000fe200078e00ff */
[----:B------:R-:W-:Y:S01]  /*b200*/  ISETP.GE.AND P2, PT, R10, R4, PT ;  /* 0x000000040a00720c */ /* 0x000fe20003f46270 */
[C---:B------:R-:W-:Y:S01]  /*b210*/  IMAD.SHL.U32 R5, R7.reuse, 0x8, RZ ;  /* 0x0000000807057824 */ /* 0x040fe200078e00ff */
[----:B------:R-:W-:Y:S01]  /*b220*/  LOP3.LUT R39, R6, 0xffffff00, RZ, 0xc0, !PT ;  /* 0xffffff0006277812 */ /* 0x000fe200078ec0ff */
[----:B------:R-:W-:Y:S01]  /*b230*/  IMAD R7, R7, 0x8, R110 ;  /* 0x0000000807077824 */ /* 0x000fe200078e026e */
[----:B------:R-:W-:-:S02]  /*b240*/  LOP3.LUT R8, R0, 0x8, R3, 0xf8, !PT ;  /* 0x0000000800087812 */ /* 0x000fc400078ef803 */
[----:B------:R-:W-:Y:S01]  /*b250*/  SHF.R.U32.HI R6, RZ, 0x3, R0 ;  /* 0x00000003ff067819 */ /* 0x000fe20000011600 */
[----:B------:R-:W-:Y:S01]  /*b260*/  IMAD R0, R170, 0x200, R39 ;  /* 0x00000200aa007824 */ /* 0x000fe200078e0227 */
[----:B------:R-:W-:Y:S02]  /*b270*/  LOP3.LUT R3, R2, 0x8, R5, 0xf8, !PT ;  /* 0x0000000802037812 */ /* 0x000fe400078ef805 */
[----:B------:R-:W-:Y:S01]  /*b280*/  SHF.R.U32.HI R2, RZ, 0x3, R2 ;  /* 0x00000003ff027819 */ /* 0x000fe20000011602 */
[----:B------:R-:W-:-:S04]  /*b290*/  DEPBAR.LE SB0, 0x0 ;  /* 0x000080000000791a */ /* 0x000fc80000000000 */
[----:B------:R-:W-:Y:S01]  /*b2a0*/  BAR.SYNC.DEFER_BLOCKING 0x0 ;  /* 0x0000000000007b1d */ /* 0x000fe20000010000 */
[----:B------:R-:W-:Y:S01]  /*b2b0*/  LOP3.LUT R6, R8, R6, RZ, 0x3c, !PT ;  /* 0x0000000608067212 */ /* 0x000fe200078e3cff */
[----:B------:R-:W-:Y:S01]  /*b2c0*/  IMAD R5, R135, 0x20, R0 ;  /* 0x0000002087057824 */ /* 0x000fe200078e0200 */
[----:B------:R-:W-:-:S03]  /*b2d0*/  LOP3.LUT R38, R3, R2, RZ, 0x3c, !PT ;  /* 0x0000000203267212 */ /* 0x000fc600078e3cff */
        /* <DEDUP_REMOVED lines=16> */
.L_x_1347:
[----:B------:R-:W-:Y:S05]  /*b3e0*/  BSYNC B0 ;  /* 0x0000000000007941 */ /* 0x000fea0003800000 */
.L_x_1346:
        /* <DEDUP_REMOVED lines=21> */
.L_x_1349:
[----:B------:R-:W-:Y:S05]  /*b540*/  BSYNC B0 ;  /* 0x0000000000007941 */ /* 0x000fea0003800000 */
.L_x_1348:
        /* <DEDUP_REMOVED lines=14> */
.L_x_1351:
[----:B------:R-:W-:Y:S05]  /*b630*/  BSYNC B0 ;  /* 0x0000000000007941 */ /* 0x000fea0003800000 */
.L_x_1350:
        /* <DEDUP_REMOVED lines=17> */
.L_x_1353:
[----:B------:R-:W-:Y:S05]  /*b750*/  BSYNC B0 ;  /* 0x0000000000007941 */ /* 0x000fea0003800000 */
.L_x_1352:
        /* <DEDUP_REMOVED lines=14> */
.L_x_1355:
[----:B------:R-:W-:Y:S05]  /*b840*/  BSYNC B0 ;  /* 0x0000000000007941 */ /* 0x000fea0003800000 */
.L_x_1354:
        /* <DEDUP_REMOVED lines=17> */
.L_x_1357:
[----:B------:R-:W-:Y:S05]  /*b960*/  BSYNC B0 ;  /* 0x0000000000007941 */ /* 0x000fea0003800000 */
.L_x_1356:
        /* <DEDUP_REMOVED lines=17> */
.L_x_1359:
[----:B------:R-:W-:Y:S05]  /*ba80*/  BSYNC B0 ;  /* 0x0000000000007941 */ /* 0x000fea0003800000 */
.L_x_1358:
        /* <DEDUP_REMOVED lines=17> */
.L_x_1361:
[----:B------:R-:W-:Y:S05]  /*bba0*/  BSYNC B0 ;  /* 0x0000000000007941 */ /* 0x000fea0003800000 */
.L_x_1360:
        /* <DEDUP_REMOVED lines=11> */
[----:B------:R-:W-:Y:S01]  /*bc60*/  LOP3.LUT R0, R173, 0xffffffe0, RZ, 0xc0, !PT ;  /* 0xffffffe0ad007812 */ /* 0x000fe200078ec0ff */
[----:B------:R-:W3:Y:S01]  /*bc70*/  LDSM.16.M88.4 R20, [R216+0x1c00] ;  /* 0x001c0000d814783b */ /* 0x000ee20000000200 */
[----:B------:R-:W-:-:S03]  /*bc80*/  LOP3.LUT R3, R3, 0x6, RZ, 0xc0, !PT ;  /* 0x0000000603037812 */ /* 0x000fc600078ec0ff */
[----:B------:R-:W4:Y:S01]  /*bc90*/  LDSM.16.M88.4 R16, [R216+0x2000] ;  /* 0x00200000d810783b */ /* 0x000f220000000200 */
[----:B------:R-:W-:Y:S02]  /*bca0*/  IMAD.IADD R0, R174, 0x1, -R0 ;  /* 0x00000001ae007824 */ /* 0x000fe400078e0a00 */
[----:B------:R-:W-:Y:S01]  /*bcb0*/  IMAD.IADD R3, R37, 0x1, R3 ;  /* 0x0000000125037824 */ /* 0x000fe200078e0203 */
[----:B------:R-:W4:Y:S02]  /*bcc0*/  LDSM.16.M88.4 R12, [R216+0x2400] ;  /* 0x00240000d80c783b */ /* 0x000f240000000200 */
[----:B------:R-:W-:Y:S02]  /*bcd0*/  SHF.R.S32.HI R2, RZ, 0x1f, R0 ;  /* 0x0000001fff027819 */ /* 0x000fe40000011400 */
[----:B------:R-:W4:Y:S02]  /*bce0*/  LDSM.16.M88.4 R8, [R216+0x2800] ;  /* 0x00280000d808783b */ /* 0x000f240000000200 */
[----:B------:R-:W-:Y:S01]  /*bcf0*/  LEA.HI R0, R2, R0, RZ, 0x2 ;  /* 0x0000000002007211 */ /* 0x000fe200078f10ff */
[----:B------:R-:W-:Y:S01]  /*bd00*/  IMAD R2, R170, 0x10, R217 ;  /* 0x00000010aa027824 */ /* 0x000fe200078e02d9 */
[----:B------:R-:W4:Y:S02]  /*bd10*/  LDSM.16.M88.4 R52, [R216+0x3000] ;  /* 0x00300000d834783b */ /* 0x000f240000000200 */
[----:B------:R-:W-:-:S02]  /*bd20*/  SHF.R.S32.HI R0, RZ, 0x2, R0 ;  /* 0x00000002ff007819 */ /* 0x000fc40000011400 */
[----:B------:R-:W-:Y:S02]  /*bd30*/  LDSM.16.M88.4 R44, [R216+0x2c00] ;  /* 0x002c0000d82c783b */ /* 0x000fe40000000200 */
[----:B------:R-:W-:Y:S01]  /*bd40*/  IADD3 R0, R2, 0x1, R0 ;  /* 0x0000000102007810 */ /* 0x000fe20007ffe000 */
[----:B------:R-:W-:Y:S01]  /*bd50*/  IMAD R2, R135, 0x20, R39 ;  /* 0x0000002087027824 */ /* 0x000fe200078e0227 */
[----:B------:R-:W-:Y:S02]  /*bd60*/  LDSM.16.M88.4 R48, [R216+0x3400] ;  /* 0x00340000d830783b */ /* 0x000fe40000000200 */
[----:B------:R-:W-:Y:S01]  /*bd70*/  IADD3 R0, R134, R0, -R246 ;  /* 0x0000000086007210 */ /* 0x000fe20007ffe8f6 */
[C---:B-----5:R-:W-:Y:S01]  /*bd80*/  HMMA.16816.F32.BF16 R72, R4.reuse, R28, RZ ;  /* 0x0000001c0448723c */ /* 0x060fe200000418ff */
[----:B------:R-:W-:Y:S04]  /*bd90*/  LDSM.16.M88.4 R40, [R216+0x3800] ;  /* 0x00380000d828783b */ /* 0x000fe80000000200 */
[----:B------:R-:W-:Y:S01]  /*bda0*/  LDSM.16.M88.4 R56, [R219+0xc00] ;  /* 0x000c0000db38783b */ /* 0x000fe20000000200 */
[C---:B------:R-:W-:Y:S03]  /*bdb0*/  HMMA.16816.F32.BF16 R80, R4.reuse, R30, RZ ;  /* 0x0000001e0450723c */ /* 0x040fe600000418ff */
[----:B------:R-:W5:Y:S03]  /*bdc0*/  LDSM.16.M88.4 R28, [R216+0x4000] ;  /* 0x00400000d81c783b */ /* 0x000f660000000200 */
        /* <DEDUP_REMOVED lines=15> */
[----:B------:R-:W-:Y:S05]  /*bec0*/  LDSM.16.M88.4 R12, [R219] ;  /* 0x00000000db0c783b */ /* 0x000fea0000000200 */
[C---:B------:R-:W-:Y:S06]  /*bed0*/  HMMA.16816.F32.BF16 R100, R4.reuse, R8, RZ ;  /* 0x000000080464723c */ /* 0x040fec00000418ff */
[C---:B------:R-:W-:Y:S01]  /*bee0*/  HMMA.16816.F32.BF16 R88, R4.reuse, R10, RZ ;  /* 0x0000000a0458723c */ /* 0x040fe200000418ff */
[----:B------:R-:W4:Y:S05]  /*bef0*/  LDSM.16.M88.4 R8, [R221] ;  /* 0x00000000dd08783b */ /* 0x000f2a0000000200 */
[C---:B------:R-:W-:Y:S06]  /*bf00*/  HMMA.16816.F32.BF16 R124, R4.reuse, R52, RZ ;  /* 0x00000034047c723c */ /* 0x040fec00000418ff */
[C---:B------:R-:W-:Y:S01]  /*bf10*/  HMMA.16816.F32.BF16 R128, R4.reuse, R54, RZ ;  /* 0x000000360480723c */ /* 0x040fe200000418ff */
[----:B------:R-:W4:Y:S05]  /*bf20*/  LDSM.16.M88.4 R52, [R219+0x400] ;  /* 0x00040000db34783b */ /* 0x000f2a0000000200 */
[C---:B-----5:R-:W-:Y:S06]  /*bf30*/  HMMA.16816.F32.BF16 R160, R4.reuse, R28, RZ ;  /* 0x0000001c04a0723c */ /* 0x060fec00000418ff */
[C---:B------:R-:W-:Y:S01]  /*bf40*/  HMMA.16816.F32.BF16 R164, R4.reuse, R30, RZ ;  /* 0x0000001e04a4723c */ /* 0x040fe200000418ff */
[----:B------:R-:W5:Y:S05]  /*bf50*/  LDSM.16.M88.4 R28, [R219+0x1c00] ;  /* 0x001c0000db1c783b */ /* 0x000f6a0000000200 */
[C---:B------:R-:W-:Y:S06]  /*bf60*/  HMMA.16816.F32.BF16 R84, R4.reuse, R44, RZ ;  /* 0x0000002c0454723c */ /* 0x040fec00000418ff */
[C---:B------:R-:W-:Y:S01]  /*bf70*/  HMMA.16816.F32.BF16 R76, R4.reuse, R46, RZ ;  /* 0x0000002e044c723c */ /* 0x040fe200000418ff */
[----:B------:R-:W-:Y:S05]  /*bf80*/  LDSM.16.M88.4 R44, [R219+0x800] ;  /* 0x00080000db2c783b */ /* 0x000fea0000000200 */
[C---:B--2---:R-:W-:Y:S06]  /*bf90*/  HMMA.16816.F32.BF16 R152, R4.reuse, R32, RZ ;  /* 0x000000200498723c */ /* 0x044fec00000418ff */
[C---:B------:R-:W-:Y:S01]  /*bfa0*/  HMMA.16816.F32.BF16 R156, R4.reuse, R34, RZ ;  /* 0x00000022049c723c */ /* 0x040fe200000418ff */
[----:B------:R-:W2:Y:S05]  /*bfb0*/  LDSM.16.M88.4 R32, [R219+0x1800] ;  /* 0x00180000db20783b */ /* 0x000eaa0000000200 */
[C---:B------:R-:W-:Y:S06]  /*bfc0*/  HMMA.16816.F32.BF16 R136, R4.reuse, R48, RZ ;  /* 0x000000300488723c */ /* 0x040fec00000418ff */
[C---:B------:R-:W-:Y:S01]  /*bfd0*/  HMMA.16816.F32.BF16 R140, R4.reuse, R50, RZ ;  /* 0x00000032048c723c */ /* 0x040fe200000418ff */
[----:B------:R-:W-:Y:S05]  /*bfe0*/  LDSM.16.M88.4 R48, [R219+0x1000] ;  /* 0x00100000db30783b */ /* 0x000fea0000000200 */
[C---:B------:R-:W-:Y:S06]  /*bff0*/  HMMA.16816.F32.BF16 R144, R4.reuse, R40, RZ ;  /* 0x000000280490723c */ /* 0x040fec00000418ff */
        /* <DEDUP_REMOVED lines=11> */
[----:B------:R-:W-:Y:S01]  /*c0b0*/  LDSM.16.M88.4 R16, [R219+0x2800] ;  /* 0x00280000db10783b */ /* 0x000fe20000000200 */
[C---:B------:R-:W-:Y:S06]  /*c0c0*/  HMMA.16816.F32.BF16 R188, R8.reuse, R12, R64 ;  /* 0x0000000c08bc723c */ /* 0x040fec0000041840 */
[C---:B------:R-:W-:Y:S01]  /*c0d0*/  HMMA.16816.F32.BF16 R228, R8.reuse, R14, R60 ;  /* 0x0000000e08e4723c */ /* 0x040fe2000004183c */
[----:B------:R-:W3:Y:S05]  /*c0e0*/  LDSM.16.M88.4 R12, [R219+0x2c00] ;  /* 0x002c0000db0c783b */ /* 0x000eea0000000200 */
[C---:B------:R-:W-:Y:S06]  /*c0f0*/  HMMA.16816.F32.BF16 R208, R8.reuse, R54, R80 ;  /* 0x0000003608d0723c */ /* 0x040fec0000041850 */
[C---:B-----5:R-:W-:Y:S06]  /*c100*/  HMMA.16816.F32.BF16 R84, R8.reuse, R28, R84 ;  /* 0x0000001c0854723c */ /* 0x060fec0000041854 */
[----:B------:R-:W-:Y:S01]  /*c110*/  HMMA.16816.F32.BF16 R80, R8, R30, R76 ;  /* 0x0000001e0850723c */ /* 0x000fe2000004184c */
[----:B------:R-:W4:Y:S01]  /*c120*/  LDSM.16.M88.4 R28, [R219+0x3c00] ;  /* 0x003c0000db1c783b */ /* 0x000f220000000200 */
[----:B------:R-:W-:-:S02]  /*c130*/  IMAD.MOV.U32 R236, RZ, RZ, R190 ;  /* 0x000000ffffec7224 */ /* 0x000fc400078e00be */
[----:B------:R-:W-:Y:S02]  /*c140*/  IMAD.MOV.U32 R223, RZ, RZ, R189 ;  /* 0x000000ffffdf7224 */ /* 0x000fe400078e00bd */
[----:B--2---:R-:W-:Y:S01]  /*c150*/  HMMA.16816.F32.BF16 R100, R8, R32, R100 ;  /* 0x000000200864723c */ /* 0x004fe20000041864 */
[----:B------:R-:W-:Y:S02]  /*c160*/  IMAD.MOV.U32 R222, RZ, RZ, R191 ;  /* 0x000000ffffde7224 */ /* 0x000fe400078e00bf */
[----:B------:R-:W-:-:S03]  /*c170*/  IMAD.MOV.U32 R218, RZ, RZ, R188 ;  /* 0x000000ffffda7224 */ /* 0x000fc600078e00bc */
        /* <DEDUP_REMOVED lines=13> */
[C---:B------:R-:W-:Y:S01]  /*c250*/  HMMA.16816.F32.BF16 R188, R8.reuse, R58, R120 ;  /* 0x0000003a08bc723c */ /* 0x040fe20000041878 */
[----:B------:R-:W-:Y:S01]  /*c260*/  VIADD R5, R3, 0x10 ;  /* 0x0000001003057836 */ /* 0x000fe20000000000 */
[----:B------:R-:W-:Y:S01]  /*c270*/  FSEL R125, R236, -INF , !P3 ;  /* 0xff800000ec7d7808 */ /* 0x000fe20005800000 */
[C---:B------:R-:W-:Y:S01]  /*c280*/  VIADD R236, R219.reuse, 0x400 ;  /* 0x00000400dbec7836 */ /* 0x040fe20000000000 */
[----:B------:R-:W-:Y:S01]  /*c290*/  FSEL R135, R230, -INF , !P4 ;  /* 0xff800000e6877808 */ /* 0x000fe20006000000 */
[----:B------:R-:W-:Y:S01]  /*c2a0*/  VIADD R230, R219, 0x1c00 ;  /* 0x00001c00dbe67836 */ /* 0x000fe20000000000 */
[----:B------:R-:W-:Y:S01]  /*c2b0*/  HMMA.16816.F32.BF16 R24, R8, R6, R164 ;  /* 0x000000060818723c */ /* 0x000fe200000418a4 */
[----:B------:R-:W-:-:S05]  /*c2c0*/  ISETP.GE.AND P3, PT, R5, R4, PT ;  /* 0x000000040500720c */ /* 0x000fca0003f66270 */
[----:B------:R-:W-:Y:S01]  /*c2d0*/  HMMA.16816.F32.BF16 R120, R8, R48, R112 ;  /* 0x000000300878723c */ /* 0x000fe20000041870 */
[C---:B------:R-:W-:Y:S02]  /*c2e0*/  VIADD R6, R3.reuse, 0x1 ;  /* 0x0000000103067836 */ /* 0x040fe40000000000 */
[----:B------:R-:W-:-:S03]  /*c2f0*/  VIADD R7, R3, 0xe1 ;  /* 0x000000e103077836 */ /* 0x000fc60000000000 */
[C---:B------:R-:W-:Y:S01]  /*c300*/  HMMA.16816.F32.BF16 R204, R8.reuse, R44, R68 ;  /* 0x0000002c08cc723c */ /* 0x040fe20000041844 */
[C---:B------:R-:W-:Y:S02]  /*c310*/  ISETP.GE.AND P0, PT, R6.reuse, R4, PT ;  /* 0x000000040600720c */ /* 0x040fe40003f06270 */
[----:B------:R-:W-:Y:S01]  /*c320*/  ISETP.GE.AND P5, PT, R6, R2, PT ;  /* 0x000000020600720c */ /* 0x000fe20003fa6270 */
[----:B------:R-:W-:Y:S02]  /*c330*/  VIADD R6, R3, 0x9 ;  /* 0x0000000903067836 */ /* 0x000fe40000000000 */
[----:B------:R-:W-:Y:S01]  /*c340*/  HMMA.16816.F32.BF16 R200, R8, R46, R96 ;  /* 0x0000002e08c8723c */ /* 0x000fe20000041860 */
[----:B------:R-:W1:Y:S01]  /*c350*/  LDSM.16.M88.4 R44, [R219+0x3400] ;  /* 0x00340000db2c783b */ /* 0x000e620000000200 */
[----:B------:R-:W-:Y:S01]  /*c360*/  FSEL R124, R222, -INF , !P5 ;  /* 0xff800000de7c7808 */ /* 0x000fe20006800000 */
[----:B------:R-:W-:Y:S01]  /*c370*/  VIADD R222, R219, 0x3c00 ;  /* 0x00003c00dbde7836 */ /* 0x000fe20000000000 */
[----:B------:R-:W-:-:S02]  /*c380*/  ISETP.GE.AND P1, PT, R6, R4, PT ;  /* 0x000000040600720c */ /* 0x000fc40003f26270 */
[----:B------:R-:W-:Y:S01]  /*c390*/  HMMA.16816.F32.BF16 R112, R8, R40, R104 ;  /* 0x000000280870723c */ /* 0x000fe20000041868 */
[----:B------:R-:W-:Y:S01]  /*c3a0*/  ISETP.GE.AND P6, PT, R6, R2, PT ;  /* 0x000000020600720c */ /* 0x000fe20003fc6270 */
[----:B------:R-:W-:-:S03]  /*c3b0*/  VIADD R6, R3, 0x11 ;  /* 0x0000001103067836 */ /* 0x000fc60000000000 */
[----:B------:R-:W-:Y:S01]  /*c3c0*/  FSEL R134, R231, -INF , !P6 ;  /* 0xff800000e7867808 */ /* 0x000fe20007000000 */
[----:B------:R-:W-:Y:S01]  /*c3d0*/  HMMA.16816.F32.BF16 R92, R8, R42, R92 ;  /* 0x0000002a085c723c */ /* 0x000fe2000004185c */
[----:B------:R-:W2:Y:S01]  /*c3e0*/  LDSM.16.M88.4 R40, [R219+0x3800] ;  /* 0x00380000db28783b */ /* 0x000ea20000000200 */
[----:B------:R-:W-:Y:S01]  /*c3f0*/  FSEL R106, R229, -INF , !P1 ;  /* 0xff800000e56a7808 */ /* 0x000fe20004800000 */
[----:B------:R-:W-:-:S04]  /*c400*/  DEPBAR.LE SB0, 0x0 ;  /* 0x000080000000791a */ /* 0x000fc80000000000 */
[C---:B------:R-:W-:Y:S01]  /*c410*/  HMMA.16816.F32.BF16 R192, R8.reuse, R56, R116 ;  /* 0x0000003808c0723c */ /* 0x040fe20000041874 */
[----:B------:R-:W-:Y:S01]  /*c420*/  FSEL R107, R228, -INF , !P2 ;  /* 0xff800000e46b7808 */ /* 0x000fe20005000000 */
[C---:B------:R-:W-:Y:S01]  /*c430*/  VIADD R231, R219.reuse, 0x1800 ;  /* 0x00001800dbe77836 */ /* 0x040fe20000000000 */
[C---:B------:R-:W-:Y:S01]  /*c440*/  ISETP.GE.AND P5, PT, R6.reuse, R4, PT ;  /* 0x000000040600720c */ /* 0x040fe20003fa6270 */
[----:B------:R-:W-:Y:S01]  /*c450*/  VIADD R229, R219, 0x2000 ;  /* 0x00002000dbe57836 */ /* 0x000fe20000000000 */
[----:B------:R-:W-:Y:S01]  /*c460*/  ISETP.GE.AND P2, PT, R6, R2, PT ;  /* 0x000000020600720c */ /* 0x000fe20003f46270 */
[C---:B------:R-:W-:Y:S01]  /*c470*/  HMMA.16816.F32.BF16 R116, R8.reuse, R50, R108 ;  /* 0x000000320874723c */ /* 0x040fe2000004186c */
[----:B------:R-:W-:Y:S01]  /*c480*/  VIADD R6, R3, 0x19 ;  /* 0x0000001903067836 */ /* 0x000fe20000000000 */
[----:B------:R-:W-:Y:S01]  /*c490*/  FSEL R104, R225, -INF , !P5 ;  /* 0xff800000e1687808 */ /* 0x000fe20006800000 */
[C---:B------:R-:W-:Y:S01]  /*c4a0*/  VIADD R228, R219.reuse, 0x2400 ;  /* 0x00002400dbe47836 */ /* 0x040fe20000000000 */
[----:B------:R-:W-:Y:S01]  /*c4b0*/  FSEL R105, R224, -INF , !P3 ;  /* 0xff800000e0697808 */ /* 0x000fe20005800000 */
[C---:B------:R-:W-:Y:S01]  /*c4c0*/  VIADD R225, R219.reuse, 0x3000 ;  /* 0x00003000dbe17836 */ /* 0x040fe20000000000 */
[C---:B---3--:R-:W-:Y:S01]  /*c4d0*/  HMMA.16816.F32.BF16 R52, R8.reuse, R12, R152 ;  /* 0x0000000c0834723c */ /* 0x048fe20000041898 */
[C---:B------:R-:W-:Y:S01]  /*c4e0*/  ISETP.GE.AND P6, PT, R6.reuse, R4, PT ;  /* 0x000000040600720c */ /* 0x040fe20003fc6270 */
[----:B------:R-:W-:Y:S01]  /*c4f0*/  VIADD R224, R219, 0x3400 ;  /* 0x00003400dbe07836 */ /* 0x000fe20000000000 */
[----:B------:R-:W-:Y:S01]  /*c500*/  ISETP.GE.AND P3, PT, R6, R2, PT ;  /* 0x000000020600720c */ /* 0x000fe20003f66270 */
[----:B------:R-:W-:Y:S01]  /*c510*/  VIADD R6, R3, 0x21 ;  /* 0x0000002103067836 */ /* 0x000fe20000000000 */
[----:B------:R-:W-:Y:S01]  /*c520*/  FSEL R98, R209, -INF , !P6 ;  /* 0xff800000d1627808 */ /* 0x000fe20007000000 */
[----:B------:R-:W-:Y:S01]  /*c530*/  HMMA.16816.F32.BF16 R48, R8, R14, R156 ;  /* 0x0000000e0830723c */ /* 0x000fe2000004189c */
[----:B------:R-:W-:Y:S01]  /*c540*/  FSEL R129, R227, -INF , !P2 ;  /* 0xff800000e3817808 */ /* 0x000fe20005000000 */
[----:B------:R-:W-:Y:S01]  /*c550*/  VIADD R227, R219, 0x2800 ;  /* 0x00002800dbe37836 */ /* 0x000fe20000000000 */
[----:B------:R-:W-:Y:S01]  /*c560*/  BAR.SYNC.DEFER_BLOCKING 0x0 ;  /* 0x0000000000007b1d */ /* 0x000fe20000010000 */
[----:B------:R-:W-:-:S02]  /*c570*/  ISETP.GE.AND P2, PT, R6, R4, PT ;  /* 0x000000040600720c */ /* 0x000fc40003f46270 */
[----:B----4-:R-:W-:Y:S01]  /*c580*/  HMMA.16816.F32.BF16 R12, R8, R28, R212 ;  /* 0x0000001c080c723c */ /* 0x010fe200000418d4 */
[----:B------:R-:W-:Y:S02]  /*c590*/  FSEL R130, R211, -INF , !P3 ;  /* 0xff800000d3827808 */ /* 0x000fe40005800000 */
[----:B------:R-:W-:-:S03]  /*c5a0*/  FSEL R96, R205, -INF , !P2 ;  /* 0xff800000cd607808 */ /* 0x000fc60005000000 */
[C---:B------:R-:W-:Y:S01]  /*c5b0*/  HMMA.16816.F32.BF16 R68, R8.reuse, R20, R136 ;  /* 0x000000140844723c */ /* 0x040fe20000041888 */
[----:B------:R-:W-:Y:S01]  /*c5c0*/  FSEL R28, R223, -INF , !P0 ;  /* 0xff800000df1c7808 */ /* 0x000fe20004000000 */
[----:B------:R-:W-:Y:S01]  /*c5d0*/  VIADD R223, R219, 0x3800 ;  /* 0x00003800dbdf7836 */ /* 0x000fe20000000000 */
[----:B------:R-:W-:Y:S01]  /*c5e0*/  ISETP.GE.AND P0, PT, R5, R2, PT ;  /* 0x000000020500720c */ /* 0x000fe20003f06270 */
[----:B------:R-:W-:Y:S02]  /*c5f0*/  VIADD R5, R3, 0x18 ;  /* 0x0000001803057836 */ /* 0x000fe40000000000 */
[C---:B------:R-:W-:Y:S01]  /*c600*/  HMMA.16816.F32.BF16 R64, R8.reuse, R22, R140 ;  /* 0x000000160840723c */ /* 0x040fe2000004188c */
[----:B------:R-:W-:Y:S01]  /*c610*/  FSEL R131, R226, -INF , !P0 ;  /* 0xff800000e2837808 */ /* 0x000fe20004000000 */
[----:B------:R-:W-:Y:S01]  /*c620*/  VIADD R226, R219, 0x2c00 ;  /* 0x00002c00dbe27836 */ /* 0x000fe20000000000 */
[C---:B------:R-:W-:Y:S02]  /*c630*/  ISETP.GE.AND P4, PT, R5.reuse, R4, PT ;  /* 0x000000040500720c */ /* 0x040fe40003f86270 */
[----:B------:R-:W-:Y:S01]  /*c640*/  ISETP.GE.AND P1, PT, R5, R2, PT ;  /* 0x000000020500720c */ /* 0x000fe20003f26270 */
[----:B------:R-:W-:Y:S01]  /*c650*/  VIADD R5, R3, 0x20 ;  /* 0x0000002003057836 */ /* 0x000fe20000000000 */
[----:B------:R-:W-:Y:S01]  /*c660*/  FSEL R99, R208, -INF , !P4 ;  /* 0xff800000d0637808 */ /* 0x000fe20006000000 */
[----:B------:R-:W-:Y:S01]  /*c670*/  HMMA.16816.F32.BF16 R60, R8, R16, R144 ;  /* 0x00000010083c723c */ /* 0x000fe20000041890 */
[----:B------:R-:W-:-:S02]  /*c680*/  FSEL R126, R210, -INF , !P1 ;  /* 0xff800000d27e7808 */ /* 0x000fc40004800000 */
[C---:B------:R-:W-:Y:S02]  /*c690*/  ISETP.GE.AND P0, PT, R5.reuse, R4, PT ;  /* 0x000000040500720c */ /* 0x040fe40003f06270 */
[-C--:B------:R-:W-:Y:S01]  /*c6a0*/  ISETP.GE.AND P5, PT, R5, R2.reuse, PT ;  /* 0x000000020500720c */ /* 0x080fe20003fa6270 */
[C---:B------:R-:W-:Y:S01]  /*c6b0*/  VIADD R5, R3.reuse, 0x28 ;  /* 0x0000002803057836 */ /* 0x040fe20000000000 */
[----:B------:R-:W-:Y:S01]  /*c6c0*/  ISETP.GE.AND P4, PT, R6, R2, PT ;  /* 0x000000020600720c */ /* 0x000fe20003f86270 */
[----:B------:R-:W-:Y:S01]  /*c6d0*/  VIADD R6, R3, 0x29 ;  /* 0x0000002903067836 */ /* 0x000fe20000000000 */
[----:B------:R-:W-:Y:S01]  /*c6e0*/  FSEL R128, R206, -INF , !P5 ;  /* 0xff800000ce807808 */ /* 0x000fe20006800000 */
[C---:B------:R-:W-:Y:S01]  /*c6f0*/  HMMA.16816.F32.BF16 R56, R8.reuse, R18, R148 ;  /* 0x000000120838723c */ /* 0x040fe20000041894 */
[C---:B------:R-:W-:Y:S02]  /*c700*/  ISETP.GE.AND P1, PT, R5.reuse, R4, PT ;  /* 0x000000040500720c */ /* 0x040fe40003f26270 */
[----:B------:R-:W-:Y:S01]  /*c710*/  ISETP.GE.AND P6, PT, R5, R2, PT ;  /* 0x000000020500720c */ /* 0x000fe20003fc6270 */
[----:B------:R-:W-:Y:S01]  /*c720*/  VIADD R5, R3, 0x30 ;  /* 0x0000003003057836 */ /* 0x000fe20000000000 */
[----:B------:R-:W-:Y:S01]  /*c730*/  FSEL R97, R204, -INF , !P0 ;  /* 0xff800000cc617808 */ /* 0x000fe20004000000 */
[----:B-1----:R-:W-:Y:S01]  /*c740*/  HMMA.16816.F32.BF16 R20, R8, R44, R176 ;  /* 0x0000002c0814723c */ /* 0x002fe200000418b0 */
[----:B------:R-:W-:-:S02]  /*c750*/  ISETP.GE.AND P3, PT, R6, R4, PT ;  /* 0x000000040600720c */ /* 0x000fc40003f66270 */
[C---:B------:R-:W-:Y:S02]  /*c760*/  ISETP.GE.AND P5, PT, R5.reuse, R4, PT ;  /* 0x000000040500720c */ /* 0x040fe40003fa6270 */
[-C--:B------:R-:W-:Y:S01]  /*c770*/  ISETP.GE.AND P2, PT, R5, R2.reuse, PT ;  /* 0x000000020500720c */ /* 0x080fe20003f46270 */
[C---:B------:R-:W-:Y:S01]  /*c780*/  VIADD R5, R3.reuse, 0x38 ;  /* 0x0000003803057836 */ /* 0x040fe20000000000 */
[----:B------:R-:W-:Y:S01]  /*c790*/  ISETP.GE.AND P0, PT, R6, R2, PT ;  /* 0x000000020600720c */ /* 0x000fe20003f06270 */
[----:B------:R-:W-:Y:S01]  /*c7a0*/  VIADD R6, R3, 0x31 ;  /* 0x0000003103067836 */ /* 0x000fe20000000000 */
[----:B------:R-:W-:Y:S01]  /*c7b0*/  FSEL R127, R202, -INF , !P6 ;  /* 0xff800000ca7f7808 */ /* 0x000fe20007000000 */
[----:B--2---:R-:W-:Y:S01]  /*c7c0*/  HMMA.16816.F32.BF16 R16, R8, R40, R184 ;  /* 0x000000280810723c */ /* 0x004fe200000418b8 */
[----:B------:R-:W-:Y:S02]  /*c7d0*/  FSEL R38, R201, -INF , !P3 ;  /* 0xff800000c9267808 */ /* 0x000fe40005800000 */
[----:B------:R-:W-:-:S02]  /*c7e0*/  FSEL R207, R207, -INF , !P4 ;  /* 0xff800000cfcf7808 */ /* 0x000fc40006000000 */
        /* <DEDUP_REMOVED lines=11> */
[----:B------:R-:W-:Y:S01]  /*c8a0*/  HMMA.16816.F32.BF16 R8, R8, R30, R232 ;  /* 0x0000001e0808723c */ /* 0x000fe200000418e8 */
[-C--:B------:R-:W-:Y:S02]  /*c8b0*/  ISETP.GE.AND P2, PT, R5, R4.reuse, PT ;  /* 0x000000040500720c */ /* 0x080fe40003f46270 */
[----:B------:R-:W-:Y:S02]  /*c8c0*/  ISETP.GE.AND P0, PT, R6, R4, PT ;  /* 0x000000040600720c */ /* 0x000fe40003f06270 */
[----:B------:R-:W-:Y:S02]  /*c8d0*/  FSEL R190, R190, -INF , !P3 ;  /* 0xff800000bebe7808 */ /* 0x000fe40005800000 */
[----:B------:R-:W-:Y:S01]  /*c8e0*/  FSEL R30, R193, -INF , !P4 ;  /* 0xff800000c11e7808 */ /* 0x000fe20006000000 */
[C---:B------:R-:W-:Y:S01]  /*c8f0*/  VIADD R235, R219.reuse, 0x800 ;  /* 0x00000800dbeb7836 */ /* 0x040fe20000000000 */
[----:B------:R-:W-:Y:S01]  /*c900*/  FSEL R31, R192, -INF , !P5 ;  /* 0xff800000c01f7808 */ /* 0x000fe20006800000 */
[----:B------:R-:W-:Y:S01]  /*c910*/  VIADD R234, R219, 0xc00 ;  /* 0x00000c00dbea7836 */ /* 0x000fe20000000000 */
[-C--:B------:R-:W-:Y:S01]  /*c920*/  ISETP.GE.AND P4, PT, R5, R2.reuse, PT ;  /* 0x000000020500720c */ /* 0x080fe20003f86270 */
[C---:B------:R-:W-:Y:S01]  /*c930*/  VIADD R5, R3.reuse, 0x48 ;  /* 0x0000004803057836 */ /* 0x040fe20000000000 */
[----:B------:R-:W-:Y:S01]  /*c940*/  ISETP.GE.AND P5, PT, R6, R2, PT ;  /* 0x000000020600720c */ /* 0x000fe20003fa6270 */
[----:B------:R-:W-:Y:S01]  /*c950*/  VIADD R6, R3, 0x41 ;  /* 0x0000004103067836 */ /* 0x000fe20000000000 */
[----:B------:R-:W-:Y:S01]  /*c960*/  FSEL R108, R189, -INF , !P0 ;  /* 0xff800000bd6c7808 */ /* 0x000fe20004000000 */
[----:B------:R-:W-:Y:S01]  /*c970*/  VIADD R233, R219, 0x1000 ;  /* 0x00001000dbe97836 */ /* 0x000fe20000000000 */
[----:B------:R-:W-:Y:S01]  /*c980*/  FSEL R195, R195, -INF , !P1 ;  /* 0xff800000c3c37808 */ /* 0x000fe20004800000 */
[----:B------:R-:W-:Y:S01]  /*c990*/  VIADD R232, R219, 0x1400 ;  /* 0x00001400dbe87836 */ /* 0x000fe20000000000 */
[----:B------:R-:W-:-:S02]  /*c9a0*/  FSEL R29, R188, -INF , !P6 ;  /* 0xff800000bc1d7808 */ /* 0x000fc40007000000 */
[C---:B------:R-:W-:Y:S02]  /*c9b0*/  ISETP.GE.AND P3, PT, R5.reuse, R4, PT ;  /* 0x000000040500720c */ /* 0x040fe40003f66270 */
[----:B------:R-:W-:Y:S01]  /*c9c0*/  ISETP.GE.AND P0, PT, R5, R2, PT ;  /* 0x000000020500720c */ /* 0x000fe20003f06270 */
[C---:B------:R-:W-:Y:S01]  /*c9d0*/  VIADD R5, R3.reuse, 0x50 ;  /* 0x0000005003057836 */ /* 0x040fe20000000000 */
[C---:B------:R-:W-:Y:S02]  /*c9e0*/  ISETP.GE.AND P1, PT, R6.reuse, R4, PT ;  /* 0x000000040600720c */ /* 0x040fe40003f26270 */
[----:B------:R-:W-:Y:S01]  /*c9f0*/  ISETP.GE.AND P6, PT, R6, R2, PT ;  /* 0x000000020600720c */ /* 0x000fe20003fc6270 */
[----:B------:R-:W-:Y:S01]  /*ca00*/  VIADD R6, R3, 0x49 ;  /* 0x0000004903067836 */ /* 0x000fe20000000000 */
[----:B------:R-:W-:Y:S02]  /*ca10*/  FSEL R122, R122, -INF , !P4 ;  /* 0xff8000007a7a7808 */ /* 0x000fe40006000000 */
[----:B------:R-:W-:-:S02]  /*ca20*/  FSEL R110, R121, -INF , !P1 ;  /* 0xff800000796e7808 */ /* 0x000fc40004800000 */
[----:B------:R-:W-:Y:S02]  /*ca30*/  FSEL R191, R191, -INF , !P5 ;  /* 0xff800000bfbf7808 */ /* 0x000fe40006800000 */
        /* <DEDUP_REMOVED lines=187> */
[C---:B------:R-:W-:Y:S02]  /*d5f0*/  ISETP.GE.AND P1, PT, R5.reuse, R4, PT ;  /* 0x000000040500720c */ /* 0x040fe40003f26270 */
[----:B------:R-:W-:Y:S01]  /*d600*/  ISETP.GE.AND P6, PT, R5, R2, PT ;  /* 0x000000020500720c */ /* 0x000fe20003fc6270 */
[----:B------:R-:W-:Y:S01]  /*d610*/  VIADD R5, R3, 0xf0 ;  /* 0x000000f003057836 */ /* 0x000fe20000000000 */
[-C--:B------:R-:W-:Y:S02]  /*d620*/  ISETP.GE.AND P0, PT, R7, R4.reuse, PT ;  /* 0x000000040700720c */ /* 0x080fe40003f06270 */
[----:B------:R-:W-:Y:S02]  /*d630*/  FSEL R156, R18, -INF , !P3 ;  /* 0xff800000129c7808 */ /* 0x000fe40005800000 */
[----:B------:R-:W-:Y:S02]  /*d640*/  FSEL R25, R17, -INF , !P0 ;  /* 0xff80000011197808 */ /* 0x000fe40004000000 */
[----:B------:R-:W-:-:S02]  /*d650*/  ISETP.GE.AND P3, PT, R5, R4, PT ;  /* 0x000000040500720c */ /* 0x000fc40003f66270 */
[----:B------:R-:W-:Y:S01]  /*d660*/  ISETP.GE.AND P0, PT, R5, R2, PT ;  /* 0x000000020500720c */ /* 0x000fe20003f06270 */
[----:B------:R-:W-:Y:S01]  /*d670*/  VIADD R5, R3, 0xf8 ;  /* 0x000000f803057836 */ /* 0x000fe20000000000 */
[----:B------:R-:W-:Y:S02]  /*d680*/  FSEL R146, R27, -INF , !P4 ;  /* 0xff8000001b927808 */ /* 0x000fe40006000000 */
[----:B------:R-:W-:Y:S01]  /*d690*/  ISETP.GE.AND P4, PT, R6, R4, PT ;  /* 0x000000040600720c */ /* 0x000fe20003f86270 */
[----:B------:R-:W-:Y:S01]  /*d6a0*/  VIADD R6, R3, 0xe8 ;  /* 0x000000e803067836 */ /* 0x000fe20000000000 */
[----:B------:R-:W-:Y:S02]  /*d6b0*/  FSEL R23, R41, -INF , !P1 ;  /* 0xff80000029177808 */ /* 0x000fe40004800000 */
[----:B------:R-:W-:Y:S02]  /*d6c0*/  ISETP.GE.AND P1, PT, R5, R2, PT ;  /* 0x000000020500720c */ /* 0x000fe40003f26270 */
[----:B------:R-:W-:-:S02]  /*d6d0*/  FSEL R27, R45, -INF , !P4 ;  /* 0xff8000002d1b7808 */ /* 0x000fc40006000000 */
[----:B------:R-:W-:Y:S02]  /*d6e0*/  FSEL R163, R10, -INF , !P1 ;  /* 0xff8000000aa37808 */ /* 0x000fe40004800000 */
[----:B------:R-:W-:Y:S02]  /*d6f0*/  ISETP.GE.AND P4, PT, R6, R2, PT ;  /* 0x000000020600720c */ /* 0x000fe40003f86270 */
[----:B------:R-:W-:Y:S02]  /*d700*/  ISETP.GT.AND P1, PT, R244, R250, PT ;  /* 0x000000faf400720c */ /* 0x000fe40003f24270 */
[----:B------:R-:W-:Y:S02]  /*d710*/  FSEL R154, R46, -INF , !P2 ;  /* 0xff8000002e9a7808 */ /* 0x000fe40005000000 */
[----:B------:R-:W-:Y:S02]  /*d720*/  FSEL R158, R42, -INF , !P4 ;  /* 0xff8000002a9e7808 */ /* 0x000fe40006000000 */
[----:B------:R-:W-:-:S02]  /*d730*/  FSEL R32, R44, -INF , !P5 ;  /* 0xff8000002c207808 */ /* 0x000fc40006800000 */
[-C--:B------:R-:W-:Y:S01]  /*d740*/  ISETP.GE.AND P2, PT, R6, R4.reuse, PT ;  /* 0x000000040600720c */ /* 0x080fe20003f46270 */
[----:B------:R-:W-:Y:S01]  /*d750*/  VIADD R6, R3, 0xf1 ;  /* 0x000000f103067836 */ /* 0x000fe20000000000 */
[----:B------:R-:W-:Y:S01]  /*d760*/  ISETP.GE.AND P4, PT, R5, R4, PT ;  /* 0x000000040500720c */ /* 0x000fe20003f86270 */
[----:B------:R-:W-:Y:S01]  /*d770*/  VIADD R5, R3, 0xf9 ;  /* 0x000000f903057836 */ /* 0x000fe20000000000 */
[----:B------:R-:W-:Y:S02]  /*d780*/  ISETP.GE.AND P5, PT, R7, R2, PT ;  /* 0x000000020700720c */ /* 0x000fe40003fa6270 */
[----:B------:R-:W-:Y:S02]  /*d790*/  FSEL R24, R40, -INF , !P2 ;  /* 0xff80000028187808 */ /* 0x000fe40005000000 */
[----:B------:R-:W-:Y:S02]  /*d7a0*/  FSEL R157, R19, -INF , !P5 ;  /* 0xff800000139d7808 */ /* 0x000fe40006800000 */
[----:B------:R-:W-:-:S02]  /*d7b0*/  FSEL R160, R43, -INF , !P6 ;  /* 0xff8000002ba07808 */ /* 0x000fc40007000000 */
[----:B------:R-:W-:Y:S02]  /*d7c0*/  FSEL R138, R12, -INF , !P3 ;  /* 0xff8000000c8a7808 */ /* 0x000fe40005800000 */
[----:B------:R-:W-:Y:S02]  /*d7d0*/  FSEL R162, R14, -INF , !P0 ;  /* 0xff8000000ea27808 */ /* 0x000fe40004000000 */
[C---:B------:R-:W-:Y:S02]  /*d7e0*/  ISETP.GE.AND P5, PT, R6.reuse, R4, PT ;  /* 0x000000040600720c */ /* 0x040fe40003fa6270 */
[----:B------:R-:W-:Y:S02]  /*d7f0*/  ISETP.GE.AND P2, PT, R6, R2, PT ;  /* 0x000000020600720c */ /* 0x000fe40003f46270 */
[-C--:B------:R-:W-:Y:S02]  /*d800*/  ISETP.GE.AND P6, PT, R3, R4.reuse, PT ;  /* 0x000000040300720c */ /* 0x080fe40003fc6270 */
[----:B------:R-:W-:-:S02]  /*d810*/  ISETP.GE.AND P3, PT, R5, R4, PT ;  /* 0x000000040500720c */ /* 0x000fc40003f66270 */
[----:B------:R-:W-:Y:S02]  /*d820*/  ISETP.GE.AND P0, PT, R5, R2, PT ;  /* 0x000000020500720c */ /* 0x000fe40003f06270 */
[----:B------:R-:W-:Y:S02]  /*d830*/  FSEL R22, R218, -INF , !P6 ;  /* 0xff800000da167808 */ /* 0x000fe40007000000 */
        /* <DEDUP_REMOVED lines=71> */
.L_x_1363:
[----:B------:R-:W1:Y:S02]  /*dcb0*/  LDC R5, c[0x0][0x248] ;  /* 0x00009200ff057b82 */ /* 0x000e640000000800 */
[----:B-1----:R-:W-:-:S05]  /*dcc0*/  IMAD.SHL.U32 R3, R5, 0x100, RZ ;  /* 0x0000010005037824 */ /* 0x002fca00078e00ff */
[----:B------:R-:W-:-:S04]  /*dcd0*/  IADD3 R3, -R3, RZ, RZ ;  /* 0x000000ff03037210 */ /* 0x000fc80007ffe1ff */
[----:B------:R-:W-:-:S07]  /*dce0*/  SHF.R.S32.HI R6, RZ, 0x1f, R3 ;  /* 0x0000001fff067819 */ /* 0x000fce0000011403 */
.L_x_1364:
        /* <DEDUP_REMOVED lines=101> */
.L_x_1366:
[----:B------:R-:W-:Y:S05]  /*e340*/  BSYNC B0 ;  /* 0x0000000000007941 */ /* 0x000fea0003800000 */
.L_x_1365:
[----:B------:R-:W0:Y:S01]  /*e350*/  LDGDEPBAR ;  /* 0x00000000000079af */ /* 0x000e220000000000 */
[----:B------:R-:W-:-:S04]  /*e360*/  LEA R240, P0, R3, R240, 0x1 ;  /* 0x000000f003f07211 */ /* 0x000fc800078008ff */
[----:B------:R-:W-:-:S09]  /*e370*/  LEA.HI.X R241, R3, R241, R6, 0x1, P0 ;  /* 0x000000f103f17211 */ /* 0x000fd200000f0c06 */
.L_x_1362:
[----:B------:R-:W-:Y:S01]  /*e380*/  FMNMX.FTZ R136, R22, R28, !PT ;  /* 0x0000001c16887209 */ /* 0x000fe20007810000 */
[----:B------:R-:W-:Y:S01]  /*e390*/  ULDC UR5, c[0x0][0x2ec] ;  /* 0x0000bb0000057ab9 */ /* 0x000fe20000000800 */
[----:B------:R-:W-:Y:S02]  /*e3a0*/  LEA R217, R0, UR4, 0x1 ;  /* 0x0000000400d97c11 */ /* 0x000fe4000f8e08ff */
[----:B------:R-:W-:Y:S02]  /*e3b0*/  FMNMX.FTZ R136, R107, R136, !PT ;  /* 0x000000886b887209 */ /* 0x000fe40007810000 */
[----:B------:R-:W-:Y:S01]  /*e3c0*/  LEA R218, R36, R217, 0x1 ;  /* 0x000000d924da7211 */ /* 0x000fe200078e08ff */
[----:B------:R-:W-:Y:S01]  /*e3d0*/  LDSM.16.MT88.4 R44, [R217+0x5800] ;  /* 0x00580000d92c783b */ /* 0x000fe20000004200 */
        /* <DEDUP_REMOVED lines=260> */
[----:B-1----:R-:W-:Y:S02]  /*f420*/  FFMA.FTZ R5, R25, UR5, -R6 ;  /* 0x0000000519057c23 */ /* 0x002fe40008010806 */
[----:B------:R-:W1:Y:S04]  /*f430*/  LDSM.16.MT88.4 R24, [R218+0x5000] ;  /* 0x00500000da18783b */ /* 0x000e680000004200 */
[----:B------:R3:W4:Y:S02]  /*f440*/  MUFU.EX2 R16, R5 ;  /* 0x0000000500107308 */ /* 0x0007240000000800 */
[----:B---3--:R-:W-:-:S05]  /*f450*/  FMUL.FTZ R5, R3, UR5 ;  /* 0x0000000503057c20 */ /* 0x008fca0008410000 */
[----:B------:R-:W-:-:S05]  /*f460*/  FSEL R5, R5, RZ, P0 ;  /* 0x000000ff05057208 */ /* 0x000fca0000000000 */
[--C-:B------:R-:W-:Y:S01]  /*f470*/  FFMA.FTZ R7, R125, UR5, -R5.reuse ;  /* 0x000000057d077c23 */ /* 0x100fe20008010805 */
[----:B------:R-:W-:Y:S01]  /*f480*/  FFMA.FTZ R0, R126, UR5, -R5 ;  /* 0x000000057e007c23 */ /* 0x000fe20008010805 */
[----:B--2---:R-:W-:Y:S02]  /*f490*/  MOV R126, R12 ;  /* 0x0000000c007e7202 */ /* 0x004fe40000000f00 */
[----:B------:R2:W-:Y:S01]  /*f4a0*/  MUFU.EX2 R61, R7 ;  /* 0x00000007003d7308 */ /* 0x0005e20000000800 */
[----:B------:R-:W-:-:S07]  /*f4b0*/  MOV R125, R18 ;  /* 0x00000012007d7202 */ /* 0x000fce0000000f00 */
[----:B------:R3:W-:Y:S01]  /*f4c0*/  MUFU.EX2 R88, R0 ;  /* 0x0000000000587308 */ /* 0x0007e20000000800 */
[----:B--2---:R-:W-:Y:S01]  /*f4d0*/  FFMA.FTZ R7, R124, UR5, -R5 ;  /* 0x000000057c077c23 */ /* 0x004fe20008010805 */
[----:B------:R-:W-:-:S06]  /*f4e0*/  MOV R124, R17 ;  /* 0x00000011007c7202 */ /* 0x000fcc0000000f00 */
[----:B------:R2:W5:Y:S01]  /*f4f0*/  MUFU.EX2 R60, R7 ;  /* 0x00000007003c7308 */ /* 0x0005620000000800 */
[----:B---3--:R-:W-:Y:S01]  /*f500*/  FFMA.FTZ R0, R130, UR5, -R5 ;  /* 0x0000000582007c23 */ /* 0x008fe20008010805 */
[----:B------:R-:W-:-:S06]  /*f510*/  MOV R130, R11 ;  /* 0x0000000b00827202 */ /* 0x000fcc0000000f00 */
[----:B------:R3:W-:Y:S01]  /*f520*/  MUFU.EX2 R92, R0 ;  /* 0x00000000005c7308 */ /* 0x0007e20000000800 */
[----:B--2---:R-:W-:Y:S01]  /*f530*/  FFMA.FTZ R7, R135, UR5, -R5 ;  /* 0x0000000587077c23 */ /* 0x004fe20008010805 */
[----:B----4-:R-:W-:-:S06]  /*f540*/  MOV R135, R16 ;  /* 0x0000001000877202 */ /* 0x010fcc0000000f00 */
[----:B------:R2:W-:Y:S01]  /*f550*/  MUFU.EX2 R69, R7 ;  /* 0x0000000700457308 */ /* 0x0005e20000000800 */
[----:B---3--:R-:W-:Y:S01]  /*f560*/  FFMA.FTZ R0, R128, UR5, -R5 ;  /* 0x0000000580007c23 */ /* 0x008fe20008010805 */
[----:B------:R-:W-:Y:S02]  /*f570*/  MOV R128, R10 ;  /* 0x0000000a00807202 */ /* 0x000fe40000000f00 */
[----:B------:R-:W-:-:S04]  /*f580*/  F2FP.BF16.F32.PACK_AB R10, R151, R150 ;  /* 0x00000096970a723e */ /* 0x000fc800000010ff */
[----:B------:R3:W-:Y:S01]  /*f590*/  MUFU.EX2 R98, R0 ;  /* 0x0000000000627308 */ /* 0x0007e20000000800 */
[----:B--2---:R-:W-:Y:S01]  /*f5a0*/  FFMA.FTZ R7, R134, UR5, -R5 ;  /* 0x0000000586077c23 */ /* 0x004fe20008010805 */
[----:B------:R-:W-:-:S06]  /*f5b0*/  MOV R134, R15 ;  /* 0x0000000f00867202 */ /* 0x000fcc0000000f00 */
[----:B------:R2:W4:Y:S01]  /*f5c0*/  MUFU.EX2 R73, R7 ;  /* 0x0000000700497308 */ /* 0x0005220000000800 */
[----:B---3--:R-:W-:Y:S01]  /*f5d0*/  FFMA.FTZ R0, R207, UR5, -R5 ;  /* 0x00000005cf007c23 */ /* 0x008fe20008010805 */
[----:B------:R-:W-:Y:S02]  /*f5e0*/  MOV R207, R9 ;  /* 0x0000000900cf7202 */ /* 0x000fe40000000f00 */
[----:B-----5:R-:W-:-:S04]  /*f5f0*/  F2FP.BF16.F32.PACK_AB R9, R60, R61 ;  /* 0x0000003d3c09723e */ /* 0x020fc800000010ff */
[----:B------:R3:W-:Y:S01]  /*f600*/  MUFU.EX2 R99, R0 ;  /* 0x0000000000637308 */ /* 0x0007e20000000800 */
[----:B--2---:R-:W-:Y:S01]  /*f610*/  FFMA.FTZ R7, R131, UR5, -R5 ;  /* 0x0000000583077c23 */ /* 0x004fe20008010805 */
[----:B------:R-:W-:Y:S02]  /*f620*/  MOV R131, R14 ;  /* 0x0000000e00837202 */ /* 0x000fe40000000f00 */
[----:B----4-:R-:W-:-:S04]  /*f630*/  F2FP.BF16.F32.PACK_AB R11, R73, R69 ;  /* 0x00000045490b723e */ /* 0x010fc800000010ff */
[----:B------:R2:W-:Y:S01]  /*f640*/  MUFU.EX2 R84, R7 ;  /* 0x0000000700547308 */ /* 0x0005e20000000800 */
[--C-:B---3--:R-:W-:Y:S02]  /*f650*/  FFMA.FTZ R0, R127, UR5, -R5.reuse ;  /* 0x000000057f007c23 */ /* 0x108fe40008010805 */
[C---:B-1----:R-:W-:Y:S05]  /*f660*/  HMMA.16816.F32.BF16 R28, R8.reuse, R24, RZ ;  /* 0x00000018081c723c */ /* 0x042fea00000418ff */
[----:B------:R1:W-:Y:S01]  /*f670*/  MUFU.EX2 R105, R0 ;  /* 0x0000000000697308 */ /* 0x0003e20000000800 */
[----:B------:R-:W-:Y:S01]  /*f680*/  HMMA.16816.F32.BF16 R24, R8, R26, RZ ;  /* 0x0000001a0818723c */ /* 0x000fe200000418ff */
[----:B--2---:R-:W-:Y:S01]  /*f690*/  FFMA.FTZ R7, R129, UR5, -R5 ;  /* 0x0000000581077c23 */ /* 0x004fe20008010805 */
[----:B------:R-:W-:-:S02]  /*f6a0*/  MOV R129, R13 ;  /* 0x0000000d00817202 */ /* 0x000fc40000000f00 */
[----:B------:R-:W2:Y:S03]  /*f6b0*/  LDSM.16.MT88.4 R12, [R217+0x5000] ;  /* 0x00500000d90c783b */ /* 0x000ea60000004200 */
[----:B------:R3:W4:Y:S01]  /*f6c0*/  MUFU.EX2 R89, R7 ;  /* 0x0000000700597308 */ /* 0x0007220000000800 */
[----:B-1----:R-:W-:-:S07]  /*f6d0*/  FFMA.FTZ R0, R203, UR5, -R5 ;  /* 0x00000005cb007c23 */ /* 0x002fce0008010805 */
[----:B------:R1:W5:Y:S01]  /*f6e0*/  MUFU.EX2 R108, R0 ;  /* 0x00000000006c7308 */ /* 0x0003620000000800 */
[----:B---3--:R-:W-:-:S07]  /*f6f0*/  FFMA.FTZ R7, R62, UR5, -R5 ;  /* 0x000000053e077c23 */ /* 0x008fce0008010805 */
[----:B------:R3:W-:Y:S01]  /*f700*/  MUFU.EX2 R64, R7 ;  /* 0x0000000700407308 */ /* 0x0007e20000000800 */
[----:B-1----:R-:W-:-:S07]  /*f710*/  FFMA.FTZ R0, R194, UR5, -R5 ;  /* 0x00000005c2007c23 */ /* 0x002fce0008010805 */
[----:B------:R1:W-:Y:S01]  /*f720*/  MUFU.EX2 R113, R0 ;  /* 0x0000000000717308 */ /* 0x0003e20000000800 */
[----:B---3--:R-:W-:Y:S01]  /*f730*/  FADD.FTZ R7, R149, R148 ;  /* 0x0000009495077221 */ /* 0x008fe20000010000 */
[----:B--2---:R-:W-:Y:S03]  /*f740*/  HMMA.16816.F32.BF16 R20, R8, R12, RZ ;  /* 0x0000000c0814723c */ /* 0x004fe600000418ff */
[----:B------:R-:W-:-:S03]  /*f750*/  FADD.FTZ R7, R150, R7 ;  /* 0x0000000796077221 */ /* 0x000fc60000010000 */
[----:B------:R-:W-:Y:S01]  /*f760*/  HMMA.16816.F32.BF16 R16, R8, R14, RZ ;  /* 0x0000000e0810723c */ /* 0x000fe200000418ff */
[----:B------:R-:W-:Y:S01]  /*f770*/  F2FP.BF16.F32.PACK_AB R12, R166, R165 ;  /* 0x000000a5a60c723e */ /* 0x000fe200000010ff */
[----:B-1----:R-:W-:Y:S01]  /*f780*/  FFMA.FTZ R0, R195, UR5, -R5 ;  /* 0x00000005c3007c23 */ /* 0x002fe20008010805 */
[----:B----4-:R-:W-:Y:S01]  /*f790*/  F2FP.BF16.F32.PACK_AB R13, R89, R84 ;  /* 0x00000054590d723e */ /* 0x010fe200000010ff */
[----:B------:R-:W-:Y:S02]  /*f7a0*/  FADD.FTZ R7, R151, R7 ;  /* 0x0000000797077221 */ /* 0x000fe40000010000 */
[----:B------:R1:W2:Y:S01]  /*f7b0*/  MUFU.EX2 R116, R0 ;  /* 0x0000000000747308 */ /* 0x0002a20000000800 */
[----:B------:R-:W-:Y:S01]  /*f7c0*/  F2FP.BF16.F32.PACK_AB R14, R168, R167 ;  /* 0x000000a7a80e723e */ /* 0x000fe200000010ff */
[----:B------:R-:W-:Y:S01]  /*f7d0*/  FADD.FTZ R7, R165, R7 ;  /* 0x00000007a5077221 */ /* 0x000fe20000010000 */
[----:B------:R-:W-:Y:S01]  /*f7e0*/  F2FP.BF16.F32.PACK_AB R15, R92, R88 ;  /* 0x000000585c0f723e */ /* 0x000fe200000010ff */
[----:B------:R-:W-:Y:S01]  /*f7f0*/  LDSM.16.MT88.4 R148, [R217+0x8000] ;  /* 0x00800000d994783b */ /* 0x000fe20000004200 */
[----:B------:R-:W-:Y:S01]  /*f800*/  F2FP.BF16.F32.PACK_AB R8, R170, R169 ;  /* 0x000000a9aa08723e */ /* 0x000fe200000010ff */
[----:B------:R-:W-:Y:S01]  /*f810*/  FADD.FTZ R7, R166, R7 ;  /* 0x00000007a6077221 */ /* 0x000fe20000010000 */
[----:B------:R-:W-:-:S02]  /*f820*/  F2FP.BF16.F32.PACK_AB R9, R99, R98 ;  /* 0x000000626309723e */ /* 0x000fc400000010ff */
[----:B------:R-:W-:Y:S01]  /*f830*/  F2FP.BF16.F32.PACK_AB R10, R174, R173 ;  /* 0x000000adae0a723e */ /* 0x000fe200000010ff */
[----:B------:R-:W-:Y:S01]  /*f840*/  FADD.FTZ R7, R167, R7 ;  /* 0x00000007a7077221 */ /* 0x000fe20000010000 */
[----:B-----5:R-:W-:Y:S01]  /*f850*/  F2FP.BF16.F32.PACK_AB R11, R108, R105 ;  /* 0x000000696c0b723e */ /* 0x020fe200000010ff */
[----:B------:R-:W-:Y:S02]  /*f860*/  HMMA.16816.F32.BF16 R32, R12, R36, R20 ;  /* 0x000000240c20723c */ /* 0x000fe40000041814 */
[----:B------:R-:W-:Y:S01]  /*f870*/  FADD.FTZ R7, R168, R7 ;  /* 0x00000007a8077221 */ /* 0x000fe20000010000 */
[----:B-1----:R-:W-:-:S03]  /*f880*/  FFMA.FTZ R0, R190, UR5, -R5 ;  /* 0x00000005be007c23 */ /* 0x002fc60008010805 */
[C---:B------:R-:W-:Y:S01]  /*f890*/  HMMA.16816.F32.BF16 R20, R12.reuse, R38, R16 ;  /* 0x000000260c14723c */ /* 0x040fe20000041810 */
[----:B------:R1:W-:Y:S05]  /*f8a0*/  MUFU.EX2 R117, R0 ;  /* 0x0000000000757308 */ /* 0x0003ea0000000800 */
[C---:B------:R-:W-:Y:S06]  /*f8b0*/  HMMA.16816.F32.BF16 R16, R12.reuse, R40, R28 ;  /* 0x000000280c10723c */ /* 0x040fec000004181c */
[----:B------:R-:W-:Y:S01]  /*f8c0*/  HMMA.16816.F32.BF16 R12, R12, R42, R24 ;  /* 0x0000002a0c0c723c */ /* 0x000fe20000041818 */
[----:B------:R-:W3:Y:S05]  /*f8d0*/  LDSM.16.MT88.4 R40, [R218+0x5c00] ;  /* 0x005c0000da28783b */ /* 0x000eea0000004200 */
[----:B------:R-:W-:Y:S01]  /*f8e0*/  HMMA.16816.F32.BF16 R32, R8, R44, R32 ;  /* 0x0000002c0820723c */ /* 0x000fe20000041820 */
[----:B-1----:R-:W-:-:S04]  /*f8f0*/  FFMA.FTZ R0, R191, UR5, -R5 ;  /* 0x00000005bf007c23 */ /* 0x002fc80008010805 */
[----:B------:R1:W4:Y:S01]  /*f900*/  MUFU.EX2 R112, R0 ;  /* 0x0000000000707308 */ /* 0x0003220000000800 */
[C---:B------:R-:W-:Y:S01]  /*f910*/  HMMA.16816.F32.BF16 R28, R8.reuse, R46, R20 ;  /* 0x0000002e081c723c */ /* 0x040fe20000041814 */
[----:B------:R-:W5:Y:S05]  /*f920*/  LDSM.16.MT88.4 R44, [R217+0x6000] ;  /* 0x00600000d92c783b */ /* 0x000f6a0000004200 */
[C---:B------:R-:W-:Y:S06]  /*f930*/  HMMA.16816.F32.BF16 R24, R8.reuse, R52, R16 ;  /* 0x000000340818723c */ /* 0x040fec0000041810 */
[----:B------:R-:W-:Y:S01]  /*f940*/  HMMA.16816.F32.BF16 R36, R8, R54, R12 ;  /* 0x000000360824723c */ /* 0x000fe2000004180c */
[----:B------:R-:W5:Y:S01]  /*f950*/  LDSM.16.MT88.4 R52, [R218+0x6000] ;  /* 0x00600000da34783b */ /* 0x000f620000004200 */
[----:B-1----:R-:W-:-:S05]  /*f960*/  FFMA.FTZ R0, R122, UR5, -R5 ;  /* 0x000000057a007c23 */ /* 0x002fca0008010805 */
[----:B------:R-:W-:Y:S01]  /*f970*/  F2FP.BF16.F32.PACK_AB R8, R176, R175 ;  /* 0x000000afb008723e */ /* 0x000fe200000010ff */
[----:B------:R1:W-:Y:S01]  /*f980*/  MUFU.EX2 R111, R0 ;  /* 0x00000000006f7308 */ /* 0x0003e20000000800 */
[----:B--2---:R-:W-:Y:S02]  /*f990*/  F2FP.BF16.F32.PACK_AB R9, R116, R113 ;  /* 0x000000717409723e */ /* 0x004fe400000010ff */
[----:B------:R-:W-:Y:S02]  /*f9a0*/  F2FP.BF16.F32.PACK_AB R10, R179, R177 ;  /* 0x000000b1b30a723e */ /* 0x000fe400000010ff */
[----:B----4-:R-:W-:Y:S02]  /*f9b0*/  F2FP.BF16.F32.PACK_AB R11, R112, R117 ;  /* 0x00000075700b723e */ /* 0x010fe400000010ff */
[----:B------:R-:W-:Y:S02]  /*f9c0*/  F2FP.BF16.F32.PACK_AB R12, R180, R178 ;  /* 0x000000b2b40c723e */ /* 0x000fe400000010ff */
[----:B------:R-:W-:-:S03]  /*f9d0*/  F2FP.BF16.F32.PACK_AB R14, R182, R120 ;  /* 0x00000078b60e723e */ /* 0x000fc600000010ff */
[----:B------:R-:W-:Y:S01]  /*f9e0*/  HMMA.16816.F32.BF16 R20, R8, R48, R32 ;  /* 0x000000300814723c */ /* 0x000fe20000041820 */
[----:B-1----:R-:W-:-:S05]  /*f9f0*/  FFMA.FTZ R0, R123, UR5, -R5 ;  /* 0x000000057b007c23 */ /* 0x002fca0008010805 */
[C---:B------:R-:W-:Y:S01]  /*fa00*/  HMMA.16816.F32.BF16 R16, R8.reuse, R50, R28 ;  /* 0x000000320810723c */ /* 0x040fe2000004181c */
[----:B------:R-:W1:Y:S01]  /*fa10*/  LDSM.16.MT88.4 R48, [R218+0x6400] ;  /* 0x00640000da30783b */ /* 0x000e620000004200 */
[----:B------:R2:W4:Y:S04]  /*fa20*/  MUFU.EX2 R110, R0 ;  /* 0x00000000006e7308 */ /* 0x0005280000000800 */
[C---:B---3--:R-:W-:Y:S06]  /*fa30*/  HMMA.16816.F32.BF16 R24, R8.reuse, R40, R24 ;  /* 0x000000280818723c */ /* 0x048fec0000041818 */
[----:B------:R-:W-:Y:S01]  /*fa40*/  HMMA.16816.F32.BF16 R32, R8, R42, R36 ;  /* 0x0000002a0820723c */ /* 0x000fe20000041824 */
[----:B------:R-:W-:Y:S04]  /*fa50*/  LDSM.16.MT88.4 R36, [R218+0x6800] ;  /* 0x00680000da24783b */ /* 0x000fe80000004200 */
[----:B------:R-:W-:Y:S02]  /*fa60*/  LDSM.16.MT88.4 R40, [R217+0x6c00] ;  /* 0x006c0000d928783b */ /* 0x000fe40000004200 */
[----:B------:R-:W-:Y:S01]  /*fa70*/  F2FP.BF16.F32.PACK_AB R8, R183, R181 ;  /* 0x000000b5b708723e */ /* 0x000fe200000010ff */
[----:B--2---:R-:W-:Y:S01]  /*fa80*/  FFMA.FTZ R0, R118, UR5, -R5 ;  /* 0x0000000576007c23 */ /* 0x004fe20008010805 */
[----:B----4-:R-:W-:-:S02]  /*fa90*/  F2FP.BF16.F32.PACK_AB R13, R110, R111 ;  /* 0x0000006f6e0d723e */ /* 0x010fc400000010ff */
[----:B------:R-:W-:Y:S01]  /*faa0*/  F2FP.BF16.F32.PACK_AB R10, R184, R185 ;  /* 0x000000b9b80a723e */ /* 0x000fe200000010ff */
[----:B------:R2:W-:Y:S02]  /*fab0*/  MUFU.EX2 R109, R0 ;  /* 0x00000000006d7308 */ /* 0x0005e40000000800 */
[----:B--2---:R-:W-:-:S06]  /*fac0*/  FFMA.FTZ R0, R119, UR5, -R5 ;  /* 0x0000000577007c23 */ /* 0x004fcc0008010805 */
[----:B------:R2:W3:Y:S02]  /*fad0*/  MUFU.EX2 R107, R0 ;  /* 0x00000000006b7308 */ /* 0x0004e40000000800 */
[----:B--2---:R-:W-:Y:S01]  /*fae0*/  FFMA.FTZ R0, R114, UR5, -R5 ;  /* 0x0000000572007c23 */ /* 0x004fe20008010805 */
[----:B---3--:R-:W-:-:S05]  /*faf0*/  F2FP.BF16.F32.PACK_AB R15, R107, R109 ;  /* 0x0000006d6b0f723e */ /* 0x008fca00000010ff */
[----:B------:R2:W-:Y:S02]  /*fb00*/  MUFU.EX2 R106, R0 ;  /* 0x00000000006a7308 */ /* 0x0005e40000000800 */
[C---:B-----5:R-:W-:Y:S06]  /*fb10*/  HMMA.16816.F32.BF16 R28, R12.reuse, R44, R20 ;  /* 0x0000002c0c1c723c */ /* 0x060fec0000041814 */
[C---:B------:R-:W-:Y:S01]  /*fb20*/  HMMA.16816.F32.BF16 R20, R12.reuse, R46, R16 ;  /* 0x0000002e0c14723c */ /* 0x040fe20000041810 */
[----:B------:R-:W3:Y:S05]  /*fb30*/  LDSM.16.MT88.4 R44, [R217+0x6800] ;  /* 0x00680000d92c783b */ /* 0x000eea0000004200 */
[----:B------:R-:W-:Y:S01]  /*fb40*/  HMMA.16816.F32.BF16 R16, R12, R52, R24 ;  /* 0x000000340c10723c */ /* 0x000fe20000041818 */
[----:B--2---:R-:W-:-:S04]  /*fb50*/  FFMA.FTZ R0, R115, UR5, -R5 ;  /* 0x0000000573007c23 */ /* 0x004fc80008010805 */
[----:B------:R2:W4:Y:S01]  /*fb60*/  MUFU.EX2 R104, R0 ;  /* 0x0000000000687308 */ /* 0x0005220000000800 */
[----:B------:R-:W-:Y:S01]  /*fb70*/  HMMA.16816.F32.BF16 R12, R12, R54, R32 ;  /* 0x000000360c0c723c */ /* 0x000fe20000041820 */
[----:B------:R-:W-:Y:S01]  /*fb80*/  LDSM.16.MT88.4 R52, [R217+0x7400] ;  /* 0x00740000d934783b */ /* 0x000fe20000004200 */
[----:B--2---:R-:W-:Y:S01]  /*fb90*/  FFMA.FTZ R0, R121, UR5, -R5 ;  /* 0x0000000579007c23 */ /* 0x004fe20008010805 */
[----:B----4-:R-:W-:-:S04]  /*fba0*/  F2FP.BF16.F32.PACK_AB R9, R104, R106 ;  /* 0x0000006a6809723e */ /* 0x010fc800000010ff */
[----:B------:R2:W-:Y:S02]  /*fbb0*/  MUFU.EX2 R96, R0 ;  /* 0x0000000000607308 */ /* 0x0005e40000000800 */
[----:B--2---:R-:W-:-:S06]  /*fbc0*/  FFMA.FTZ R0, R95, UR5, -R5 ;  /* 0x000000055f007c23 */ /* 0x004fcc0008010805 */
[----:B------:R2:W4:Y:S02]  /*fbd0*/  MUFU.EX2 R97, R0 ;  /* 0x0000000000617308 */ /* 0x0005240000000800 */
[----:B--2---:R-:W-:Y:S01]  /*fbe0*/  FFMA.FTZ R0, R102, UR5, -R5 ;  /* 0x0000000566007c23 */ /* 0x004fe20008010805 */
[----:B----4-:R-:W-:-:S05]  /*fbf0*/  F2FP.BF16.F32.PACK_AB R11, R97, R96 ;  /* 0x00000060610b723e */ /* 0x010fca00000010ff */
[----:B------:R2:W-:Y:S02]  /*fc00*/  MUFU.EX2 R95, R0 ;  /* 0x00000000005f7308 */ /* 0x0005e40000000800 */
[C---:B------:R-:W-:Y:S06]  /*fc10*/  HMMA.16816.F32.BF16 R32, R8.reuse, R56, R28 ;  /* 0x000000380820723c */ /* 0x040fec000004181c */
[C---:B------:R-:W-:Y:S01]  /*fc20*/  HMMA.16816.F32.BF16 R28, R8.reuse, R58, R20 ;  /* 0x0000003a081c723c */ /* 0x040fe20000041814 */
[----:B------:R-:W-:Y:S05]  /*fc30*/  LDSM.16.MT88.4 R56, [R218+0x7400] ;  /* 0x00740000da38783b */ /* 0x000fea0000004200 */
[----:B-1----:R-:W-:Y:S01]  /*fc40*/  HMMA.16816.F32.BF16 R24, R8, R48, R16 ;  /* 0x000000300818723c */ /* 0x002fe20000041810 */
[----:B--2---:R-:W-:-:S04]  /*fc50*/  FFMA.FTZ R0, R103, UR5, -R5 ;  /* 0x0000000567007c23 */ /* 0x004fc80008010805 */
        /* <DEDUP_REMOVED lines=94> */
[----:B------:R3:W-:Y:S01]  /*10240*/  MUFU.EX2 R53, R13 ;  /* 0x0000000d00357308 */ /* 0x0007e20000000800 */
        /* <DEDUP_REMOVED lines=13> */
[----:B---3--:R-:W-:Y:S02]  /*10320*/  FFMA.FTZ R13, R147, UR5, -R5 ;  /* 0x00000005930d7c23 */ /* 0x008fe40008010805 */
        /* <DEDUP_REMOVED lines=38> */
[----:B-----5:R-:W-:Y:S01]  /*10590*/  HMMA.16816.F32.BF16 R24, R8, R36, R24 ;  /* 0x000000240818723c */ /* 0x020fe20000041818 */
        /* <DEDUP_REMOVED lines=13> */
[----:B------:R1:W3:Y:S01]  /*10670*/  MUFU.EX2 R46, R0 ;  /* 0x00000000002e7308 */ /* 0x0002e20000000800 */
[----:B------:R-:W-:Y:S01]  /*10680*/  F2FP.BF16.F32.PACK_AB R152, R53, R56 ;  /* 0x000000383598723e */ /* 0x000fe200000010ff */
        /* <DEDUP_REMOVED lines=134> */
[----:B------:R-:W-:Y:S06]  /*10ef0*/  @!P1 BRA `(.L_x_1367) ;  /* 0x0000005c009c9947 */ /* 0x000fec0003800000 */
        /* <DEDUP_REMOVED lines=69> */
.L_x_1368:
[----:B------:R-:W1:Y:S02]  /*11350*/  LDC R0, c[0x0][0x250] ;  /* 0x00009400ff007b82 */ /* 0x000e640000000800 */
[----:B-1----:R-:W-:-:S05]  /*11360*/  IMAD.SHL.U32 R5, R0, 0x100, RZ ;  /* 0x0000010000057824 */ /* 0x002fca00078e00ff */
[----:B------:R-:W-:-:S04]  /*11370*/  IADD3 R5, -R5, RZ, RZ ;  /* 0x000000ff05057210 */ /* 0x000fc80007ffe1ff */
[----:B------:R-:W-:-:S07]  /*11380*/  SHF.R.S32.HI R6, RZ, 0x1f, R5 ;  /* 0x0000001fff067819 */ /* 0x000fce0000011405 */
.L_x_1369:
[----:B------:R-:W2:Y:S01]  /*11390*/  LDL.LU.64 R22, [R1] ;  /* 0x0000000001167983 */ /* 0x000ea20000300a00 */
        /* <DEDUP_REMOVED lines=8> */
[----:B------:R-:W-:-:S03]  /*11420*/  @!P0 IMAD.MOV.U32 R9, RZ, RZ, R172 ;  /* 0x000000ffff098224 */ /* 0x000fc600078e00ac */
[----:B------:R-:W-:Y:S01]  /*11430*/  @P0 STS [R237+0x5004], RZ ;  /* 0x005004ffed000388 */ /* 0x000fe20000000800 */
[----:B------:R-:W3:Y:S03]  /*11440*/  @!P0 LDC R15, c[0x0][0x254] ;  /* 0x00009500ff0f8b82 */ /* 0x000ee60000000800 */
[----:B------:R-:W-:Y:S04]  /*11450*/  @P0 STS.64 [R237+0x5008], RZ ;  /* 0x005008ffed000388 */ /* 0x000fe80000000a00 */
[----:B------:R-:W-:Y:S01]  /*11460*/  @!PT LDS RZ, [RZ] ;  /* 0x00000000fffff984 */ /* 0x000fe20000000800 */
[----:B------:R-:W-:Y:S01]  /*11470*/  @!PT LDS RZ, [RZ] ;  /* 0x00000000fffff984 */ /* 0x000fe20000000800 */
[----:B------:R-:W-:Y:S01]  /*11480*/  @!PT LDS RZ, [RZ] ;  /* 0x00000000fffff984 */ /* 0x000fe20000000800 */
[----:B------:R1:W-:Y:S01]  /*11490*/  @!P0 LDGSTS.E.BYPASS.LTC128B.128 [R237+0x5000], desc[UR6][R8.64] ;  /* 0x0500000008ed8fae */ /* 0x0003e2000b901d46 */
[----:B------:R-:W4:Y:S03]  /*114a0*/  @!P0 LDC R20, c[0x0][0x254] ;  /* 0x00009500ff148b82 */ /* 0x000f260000000800 */
[----:B------:R-:W-:Y:S05]  /*114b0*/  @P0 STS.128 [R237+0x5800], RZ ;  /* 0x005800ffed000388 */ /* 0x000fea0000000c00 */
[----:B------:R-:W5:Y:S08]  /*114c0*/  @!P0 LDC R19, c[0x0][0x254] ;  /* 0x00009500ff138b82 */ /* 0x000f700000000800 */
[----:B------:R-:W1:Y:S08]  /*114d0*/  @!P0 LDC R18, c[0x0][0x254] ;  /* 0x00009500ff128b82 */ /* 0x000e700000000800 */
[----:B------:R-:W4:Y:S01]  /*114e0*/  @!P0 LDC R21, c[0x0][0x254] ;  /* 0x00009500ff158b82 */ /* 0x000f220000000800 */
[----:B-----5:R-:W-:-:S02]  /*114f0*/  @!P0 IMAD R19, R19, 0xa0, RZ ;  /* 0x000000a013138824 */ /* 0x020fc400078e02ff */
[----:B-1----:R-:W-:Y:S01]  /*11500*/  @!P0 IMAD R18, R18, 0xc0, RZ ;  /* 0x000000c012128824 */ /* 0x002fe200078e02ff */
[----:B--2---:R-:W-:Y:S01]  /*11510*/  @!P0 IADD3.X R10, R6, UR18, R23, P2, P1 ;  /* 0x00000012060a8c10 */ /* 0x004fe200097e2417 */
[----:B------:R-:W-:Y:S01]  /*11520*/  @!P0 IMAD.MOV.U32 R22, RZ, RZ, R238 ;  /* 0x000000ffff168224 */ /* 0x000fe200078e00ee */
[C---:B------:R-:W-:Y:S02]  /*11530*/  @!P0 LEA R12, P2, R7.reuse, UR10, 0x1 ;  /* 0x0000000a070c8c11 */ /* 0x040fe4000f8408ff */
[C---:B------:R-:W-:Y:S02]  /*11540*/  @!P0 LEA R11, P1, R0.reuse, R238, 0x6 ;  /* 0x000000ee000b8211 */ /* 0x040fe400078230ff */
[----:B------:R-:W-:Y:S01]  /*11550*/  @!P0 LEA.HI.X R13, R7, UR11, R10, 0x1, P2 ;  /* 0x0000000b070d8c11 */ /* 0x000fe200090f0c0a */
[----:B------:R-:W-:Y:S01]  /*11560*/  @!P0 STL.64 [R1], R22 ;  /* 0x0000001601008387 */ /* 0x000fe20000100a00 */
[----:B------:R-:W-:Y:S02]  /*11570*/  @!P0 IADD3 R7, P2, R5, R11, RZ ;  /* 0x0000000b05078210 */ /* 0x000fe40007f5e0ff */
[----:B------:R-:W-:Y:S01]  /*11580*/  @!P0 LEA.HI.X R8, R0, R23, R14, 0x6, P1 ;  /* 0x0000001700088211 */ /* 0x000fe200008f340e */
[----:B---3--:R-:W-:Y:S01]  /*11590*/  @!P0 IMAD R14, R15, 0x60, RZ ;  /* 0x000000600f0e8824 */ /* 0x008fe200078e02ff */
[----:B------:R-:W-:Y:S01]  /*115a0*/  @!P0 LEA R10, P1, R7, UR10, 0x1 ;  /* 0x0000000a070a8c11 */ /* 0x000fe2000f8208ff */
[----:B------:R-:W-:Y:S01]  /*115b0*/  @!PT LDS RZ, [RZ] ;  /* 0x00000000fffff984 */ /* 0x000fe20000000800 */
[----:B------:R-:W-:Y:S01]  /*115c0*/  @!PT LDS RZ, [RZ] ;  /* 0x00000000fffff984 */ /* 0x000fe20000000800 */
[----:B------:R-:W-:Y:S01]  /*115d0*/  @!PT LDS RZ, [RZ] ;  /* 0x00000000fffff984 */ /* 0x000fe20000000800 */
[----:B------:R1:W-:Y:S02]  /*115e0*/  @!P0 LDGSTS.E.BYPASS.LTC128B.128 [R237+0x5800], desc[UR6][R12.64] ;  /* 0x058000000ced8fae */ /* 0x0003e4000b901d46 */
[----:B------:R-:W-:-:S02]  /*115f0*/  @!P0 IMAD.X R11, R6, 0x1, R8, P2 ;  /* 0x00000001060b8824 */ /* 0x000fc400010e0608 */
[----:B------:R-:W-:Y:S01]  /*11600*/  @!P0 IMAD.WIDE.U32 R8, R0, 0x60, R22 ;  /* 0x0000006000088825 */ /* 0x000fe200078e0016 */
[----:B------:R-:W-:Y:S02]  /*11610*/  @P0 STS.128 [R237+0x6000], RZ ;  /* 0x006000ffed000388 */ /* 0x000fe40000000c00 */
[----:B------:R-:W-:Y:S02]  /*11620*/  @!P0 LEA.HI.X R11, R7, UR11, R11, 0x1, P1 ;  /* 0x0000000b070b8c11 */ /* 0x000fe400088f0c0b */
[----:B------:R-:W-:-:S03]  /*11630*/  @!P0 IADD3 R7, P1, R5, R8, RZ ;  /* 0x0000000805078210 */ /* 0x000fc60007f3e0ff */
[----:B------:R-:W-:Y:S01]  /*11640*/  @!PT LDS RZ, [RZ] ;  /* 0x00000000fffff984 */ /* 0x000fe20000000800 */
[----:B------:R-:W-:Y:S01]  /*11650*/  @!PT LDS RZ, [RZ] ;  /* 0x00000000fffff984 */ /* 0x000fe20000000800 */
[----:B------:R-:W-:Y:S01]  /*11660*/  @!PT LDS RZ, [RZ] ;  /* 0x00000000fffff984 */ /* 0x000fe20000000800 */
[----:B------:R2:W-:Y:S01]  /*11670*/  @!P0 LDGSTS.E.BYPASS.LTC128B.128 [R237+0x6000], desc[UR6][R10.64] ;  /* 0x060000000aed8fae */ /* 0x0005e2000b901d46 */
[----:B------:R-:W-:Y:S01]  /*11680*/  @!P0 IADD3.X R8, R6, R9, R14, P1, !PT ;  /* 0x0000000906088210 */ /* 0x000fe20000ffe40e */
[----:B------:R-:W-:Y:S01]  /*11690*/  @!P0 IMAD.MOV.U32 R9, RZ, RZ, R23 ;  /* 0x000000ffff098224 */ /* 0x000fe200078e0017 */
[C---:B------:R-:W-:Y:S01]  /*116a0*/  @!P0 LEA R16, P1, R7.reuse, UR10, 0x1 ;  /* 0x0000000a07108c11 */ /* 0x040fe2000f8208ff */
[----:B------:R-:W-:Y:S03]  /*116b0*/  @P0 STS.128 [R237+0x6800], RZ ;  /* 0x006800ffed000388 */ /* 0x000fe60000000c00 */
[----:B------:R-:W-:Y:S01]  /*116c0*/  @!P0 LEA.HI.X R17, R7, UR11, R8, 0x1, P1 ;  /* 0x0000000b07118c11 */ /* 0x000fe200088f0c08 */
[----:B------:R-:W-:Y:S01]  /*116d0*/  @!P0 IMAD.MOV.U32 R8, RZ, RZ, R238 ;  /* 0x000000ffff088224 */ /* 0x000fe200078e00ee */
[----:B------:R-:W-:-:S03]  /*116e0*/  @!P0 LEA R14, P1, R0, R238, 0x7 ;  /* 0x000000ee000e8211 */ /* 0x000fc600078238ff */
[C---:B------:R-:W-:Y:S01]  /*116f0*/  @!P0 IMAD.WIDE.U32 R8, R0.reuse, 0xe0, R8 ;  /* 0x000000e000088825 */ /* 0x040fe200078e0008 */
[C---:B----4-:R-:W-:Y:S01]  /*11700*/  @!P0 LEA.HI.X R7, R0.reuse, R23, R20, 0x7, P1 ;  /* 0x0000001700078211 */ /* 0x050fe200008f3c14 */
[----:B------:R-:W-:Y:S01]  /*11710*/  @!PT LDS RZ, [RZ] ;  /* 0x00000000fffff984 */ /* 0x000fe20000000800 */
[----:B------:R-:W-:Y:S01]  /*11720*/  @!PT LDS RZ, [RZ] ;  /* 0x00000000fffff984 */ /* 0x000fe20000000800 */
[----:B------:R-:W-:Y:S01]  /*11730*/  @!PT LDS RZ, [RZ] ;  /* 0x00000000fffff984 */ /* 0x000fe20000000800 */
[----:B------:R-:W-:Y:S02]  /*11740*/  @!P0 LDGSTS.E.BYPASS.LTC128B.128 [R237+0x6800], desc[UR6][R16.64] ;  /* 0x0680000010ed8fae */ /* 0x000fe4000b901d46 */
[----:B-1----:R-:W-:Y:S02]  /*11750*/  @!P0 IMAD.MOV.U32 R12, RZ, RZ, R238 ;  /* 0x000000ffff0c8224 */ /* 0x002fe400078e00ee */
[----:B------:R-:W-:Y:S01]  /*11760*/  @!P0 IMAD.MOV.U32 R13, RZ, RZ, R23 ;  /* 0x000000ffff0d8224 */ /* 0x000fe200078e0017 */
[----:B------:R-:W-:Y:S01]  /*11770*/  @P0 STS.128 [R237+0x7000], RZ ;  /* 0x007000ffed000388 */ /* 0x000fe20000000c00 */
[----:B------:R-:W-:Y:S02]  /*11780*/  @!P0 IMAD R20, R21, 0xe0, RZ ;  /* 0x000000e015148824 */ /* 0x000fe400078e02ff */
[----:B------:R-:W-:-:S04]  /*11790*/  @!P0 IMAD.WIDE.U32 R12, R0, 0xa0, R12 ;  /* 0x000000a0000c8825 */ /* 0x000fc800078e000c */
[----:B--2---:R-:W-:Y:S02]  /*117a0*/  @!P0 IMAD.MOV.U32 R10, RZ, RZ, R238 ;  /* 0x000000ffff0a8224 */ /* 0x004fe400078e00ee */
        /* <DEDUP_REMOVED lines=27> */
[----:B------:R-:W-:-:S03]  /*11960*/  IMAD.SHL.U32 R0, R244, 0x100, RZ ;  /* 0x00000100f4007824 */ /* 0x000fc600078e00ff */
        /* <DEDUP_REMOVED lines=13> */
[----:B------:R-:W4:Y:S04]  /*11a40*/  LDSM.16.M88.4 R28, [R216+0x1400] ;  /* 0x00140000d81c783b */ /* 0x000f280000000200 */
[----:B--2---:R-:W2:Y:S04]  /*11a50*/  LDSM.16.M88.4 R8, [R221] ;  /* 0x00000000dd08783b */ /* 0x004ea80000000200 */
[----:B------:R-:W5:Y:S01]  /*11a60*/  LDSM.16.M88.4 R44, [R216+0x1800] ;  /* 0x00180000d82c783b */ /* 0x000f620000000200 */
[----:B------:R-:W3:Y:S03]  /*11a70*/  S2R R5, SR_TID.X ;  /* 0x0000000000057919 */ /* 0x000ee60000002100 */
[----:B------:R-:W-:Y:S04]  /*11a80*/  LDSM.16.M88.4 R64, [R235] ;  /* 0x00000000eb40783b */ /* 0x000fe80000000200 */
[----:B------:R-:W5:Y:S04]  /*11a90*/  LDSM.16.M88.4 R36, [R236] ;  /* 0x00000000ec24783b */ /* 0x000f680000000200 */
[----:B------:R-:W5:Y:S04]  /*11aa0*/  LDSM.16.M88.4 R52, [R216+0x1c00] ;  /* 0x001c0000d834783b */ /* 0x000f680000000200 */
[----:B------:R-:W-:Y:S01]  /*11ab0*/  LDSM.16.M88.4 R68, [R216+0x2000] ;  /* 0x00200000d844783b */ /* 0x000fe20000000200 */
[C---:B-1----:R-:W-:Y:S03]  /*11ac0*/  HMMA.16816.F32.BF16 R20, R12.reuse, R16, RZ ;  /* 0x000000100c14723c */ /* 0x042fe600000418ff */
[----:B------:R-:W-:Y:S04]  /*11ad0*/  LDSM.16.M88.4 R60, [R233] ;  /* 0x00000000e93c783b */ /* 0x000fe80000000200 */
[----:B------:R-:W0:Y:S01]  /*11ae0*/  LDGDEPBAR ;  /* 0x00000000000079af */ /* 0x000e220000000000 */
[C---:B------:R-:W-:Y:S06]  /*11af0*/  HMMA.16816.F32.BF16 R16, R12.reuse, R18, RZ ;  /* 0x000000120c10723c */ /* 0x040fec00000418ff */
[----:B----4-:R-:W-:Y:S01]  /*11b00*/  HMMA.16816.F32.BF16 R24, R12, R28, RZ ;  /* 0x0000001c0c18723c */ /* 0x010fe200000418ff */
[----:B---3--:R-:W-:-:S05]  /*11b10*/  IMAD.SHL.U32 R5, R5, 0x2, RZ ;  /* 0x0000000205057824 */ /* 0x008fca00078e00ff */
[----:B------:R-:W-:Y:S01]  /*11b20*/  HMMA.16816.F32.BF16 R28, R12, R30, RZ ;  /* 0x0000001e0c1c723c */ /* 0x000fe200000418ff */
[----:B------:R-:W-:-:S04]  /*11b30*/  LOP3.LUT R5, R5, 0x6, RZ, 0xc0, !PT ;  /* 0x0000000605057812 */ /* 0x000fc800078ec0ff */
[C---:B------:R-:W-:Y:S01]  /*11b40*/  LOP3.LUT R6, R0.reuse, R5, RZ, 0xfc, !PT ;  /* 0x0000000500067212 */ /* 0x040fe200078efcff */
[C---:B--2---:R-:W-:Y:S01]  /*11b50*/  HMMA.16816.F32.BF16 R40, R8.reuse, R32, R20 ;  /* 0x000000200828723c */ /* 0x044fe20000041814 */
[--C-:B------:R-:W-:Y:S02]  /*11b60*/  LOP3.LUT R7, R0, 0x8, R5.reuse, 0xfe, !PT ;  /* 0x0000000800077812 */ /* 0x100fe400078efe05 */
[C---:B------:R-:W-:Y:S02]  /*11b70*/  ISETP.GE.AND P3, PT, R6.reuse, R4, PT ;  /* 0x000000040600720c */ /* 0x040fe40003f66270 */
[----:B------:R-:W-:Y:S01]  /*11b80*/  ISETP.GE.AND P2, PT, R6, R2, PT ;  /* 0x000000020600720c */ /* 0x000fe20003f46270 */
[----:B------:R-:W-:Y:S01]  /*11b90*/  HMMA.16816.F32.BF16 R48, R8, R34, R16 ;  /* 0x000000220830723c */ /* 0x000fe20000041810 */
[----:B------:R-:W1:Y:S01]  /*11ba0*/  LDSM.16.M88.4 R32, [R234] ;  /* 0x00000000ea20783b */ /* 0x000e620000000200 */
[C-C-:B------:R-:W-:Y:S02]  /*11bb0*/  LOP3.LUT R20, R0.reuse, 0x1, R5.reuse, 0xfe, !PT ;  /* 0x0000000100147812 */ /* 0x140fe400078efe05 */
[----:B------:R-:W-:-:S02]  /*11bc0*/  LOP3.LUT R6, R0, 0x9, R5, 0xfe, !PT ;  /* 0x0000000900067812 */ /* 0x000fc400078efe05 */
[----:B-----5:R-:W-:Y:S01]  /*11bd0*/  HMMA.16816.F32.BF16 R16, R12, R44, RZ ;  /* 0x0000002c0c10723c */ /* 0x020fe200000418ff */
[C---:B------:R-:W-:Y:S02]  /*11be0*/  ISETP.GE.AND P4, PT, R20.reuse, R4, PT ;  /* 0x000000041400720c */ /* 0x040fe40003f86270 */
[----:B------:R-:W-:Y:S02]  /*11bf0*/  ISETP.GE.AND P1, PT, R20, R2, PT ;  /* 0x000000021400720c */ /* 0x000fe40003f26270 */
[C---:B------:R-:W-:Y:S01]  /*11c00*/  ISETP.GE.AND P6, PT, R7.reuse, R4, PT ;  /* 0x000000040700720c */ /* 0x040fe20003fc6270 */
[----:B------:R-:W-:Y:S01]  /*11c10*/  HMMA.16816.F32.BF16 R56, R8, R36, R24 ;  /* 0x000000240838723c */ /* 0x000fe20000041818 */
[----:B------:R-:W-:Y:S02]  /*11c20*/  ISETP.GE.AND P5, PT, R7, R2, PT ;  /* 0x000000020700720c */ /* 0x000fe40003fa6270 */
[----:B------:R-:W-:-:S03]  /*11c30*/  LOP3.LUT R7, R0, 0x18, R5, 0xfe, !PT ;  /* 0x0000001800077812 */ /* 0x000fc600078efe05 */
[----:B------:R-:W-:Y:S01]  /*11c40*/  HMMA.16816.F32.BF16 R76, R8, R38, R28 ;  /* 0x00000026084c723c */ /* 0x000fe2000004181c */
[----:B------:R-:W2:Y:S01]  /*11c50*/  LDSM.16.M88.4 R36, [R216+0x2400] ;  /* 0x00240000d824783b */ /* 0x000ea20000000200 */
[----:B------:R-:W-:Y:S02]  /*11c60*/  FSEL R109, R40, -INF , !P3 ;  /* 0xff800000286d7808 */ /* 0x000fe40005800000 */
[----:B------:R-:W-:Y:S02]  /*11c70*/  FSEL R139, R42, -INF , !P2 ;  /* 0xff8000002a8b7808 */ /* 0x000fe40005000000 */
[----:B------:R-:W-:Y:S01]  /*11c80*/  HMMA.16816.F32.BF16 R20, R12, R52, RZ ;  /* 0x000000340c14723c */ /* 0x000fe200000418ff */
[C---:B------:R-:W-:Y:S02]  /*11c90*/  ISETP.GE.AND P3, PT, R6.reuse, R4, PT ;  /* 0x000000040600720c */ /* 0x040fe40003f66270 */
[----:B------:R-:W-:Y:S02]  /*11ca0*/  ISETP.GE.AND P2, PT, R6, R2, PT ;  /* 0x000000020600720c */ /* 0x000fe40003f46270 */
[----:B------:R-:W-:Y:S01]  /*11cb0*/  LOP3.LUT R6, R0, 0x10, R5, 0xfe, !PT ;  /* 0x0000001000067812 */ /* 0x000fe200078efe05 */
[----:B------:R-:W-:Y:S01]  /*11cc0*/  HMMA.16816.F32.BF16 R72, R8, R64, R16 ;  /* 0x000000400848723c */ /* 0x000fe20000041810 */
[----:B------:R-:W-:-:S02]  /*11cd0*/  FSEL R111, R41, -INF , !P4 ;  /* 0xff800000296f7808 */ /* 0x000fc40006000000 */
[----:B------:R-:W-:Y:S02]  /*11ce0*/  FSEL R163, R43, -INF , !P1 ;  /* 0xff8000002ba37808 */ /* 0x000fe40004800000 */
[C---:B------:R-:W-:Y:S01]  /*11cf0*/  ISETP.GE.AND P4, PT, R6.reuse, R4, PT ;  /* 0x000000040600720c */ /* 0x040fe20003f86270 */
[C---:B------:R-:W-:Y:S01]  /*11d00*/  HMMA.16816.F32.BF16 R16, R12.reuse, R54, RZ ;  /* 0x000000360c10723c */ /* 0x040fe200000418ff */
[----:B------:R-:W-:Y:S02]  /*11d10*/  ISETP.GE.AND P1, PT, R6, R2, PT ;  /* 0x000000020600720c */ /* 0x000fe40003f26270 */
[----:B------:R-:W-:Y:S02]  /*11d20*/  LOP3.LUT R6, R0, 0x11, R5, 0xfe, !PT ;  /* 0x0000001100067812 */ /* 0x000fe400078efe05 */
[----:B------:R-:W-:Y:S01]  /*11d30*/  FSEL R110, R48, -INF , !P6 ;  /* 0xff800000306e7808 */ /* 0x000fe20007000000 */
[----:B------:R-:W-:Y:S01]  /*11d40*/  HMMA.16816.F32.BF16 R24, R12, R46, RZ ;  /* 0x0000002e0c18723c */ /* 0x000fe200000418ff */
[----:B------:R-:W-:-:S02]  /*11d50*/  FSEL R160, R50, -INF , !P5 ;  /* 0xff80000032a07808 */ /* 0x000fc40006800000 */
[----:B------:R-:W-:Y:S02]  /*11d60*/  FSEL R108, R49, -INF , !P3 ;  /* 0xff800000316c7808 */ /* 0x000fe40005800000 */
[----:B------:R-:W-:Y:S01]  /*11d70*/  FSEL R156, R51, -INF , !P2 ;  /* 0xff800000339c7808 */ /* 0x000fe20005000000 */
[----:B-1----:R-:W-:Y:S01]  /*11d80*/  HMMA.16816.F32.BF16 R44, R8, R32, R20 ;  /* 0x00000020082c723c */ /* 0x002fe20000041814 */
[C---:B------:R-:W-:Y:S01]  /*11d90*/  ISETP.GE.AND P6, PT, R6.reuse, R4, PT ;  /* 0x000000040600720c */ /* 0x040fe20003fc6270 */
[----:B------:R-:W1:Y:S01]  /*11da0*/  LDSM.16.M88.4 R48, [R216+0x2800] ;  /* 0x00280000d830783b */ /* 0x000e620000000200 */
[----:B------:R-:W-:Y:S02]  /*11db0*/  ISETP.GE.AND P5, PT, R6, R2, PT ;  /* 0x000000020600720c */ /* 0x000fe40003fa6270 */
[----:B------:R-:W-:Y:S01]  /*11dc0*/  LOP3.LUT R6, R0, 0x19, R5, 0xfe, !PT ;  /* 0x0000001900067812 */ /* 0x000fe200078efe05 */
[----:B------:R-:W-:Y:S01]  /*11dd0*/  HMMA.16816.F32.BF16 R28, R12, R68, RZ ;  /* 0x000000440c1c723c */ /* 0x000fe200000418ff */
[----:B------:R-:W-:-:S02]  /*11de0*/  FSEL R107, R56, -INF , !P4 ;  /* 0xff800000386b7808 */ /* 0x000fc40006000000 */
[----:B------:R-:W-:Y:S02]  /*11df0*/  FSEL R138, R58, -INF , !P1 ;  /* 0xff8000003a8a7808 */ /* 0x000fe40004800000 */
[C---:B------:R-:W-:Y:S01]  /*11e00*/  ISETP.GE.AND P3, PT, R7.reuse, R4, PT ;  /* 0x000000040700720c */ /* 0x040fe20003f66270 */
[C---:B------:R-:W-:Y:S01]  /*11e10*/  HMMA.16816.F32.BF16 R80, R8.reuse, R34, R16 ;  /* 0x000000220850723c */ /* 0x040fe20000041810 */
[----:B------:R-:W3:Y:S01]  /*11e20*/  LDSM.16.M88.4 R32, [R232] ;  /* 0x00000000e820783b */ /* 0x000ee20000000200 */
[----:B------:R-:W-:Y:S02]  /*11e30*/  ISETP.GE.AND P2, PT, R7, R2, PT ;  /* 0x000000020700720c */ /* 0x000fe40003f46270 */
[C---:B------:R-:W-:Y:S02]  /*11e40*/  ISETP.GE.AND P4, PT, R6.reuse, R4, PT ;  /* 0x000000040600720c */ /* 0x040fe40003f86270 */
[----:B------:R-:W-:Y:S01]  /*11e50*/  HMMA.16816.F32.BF16 R40, R8, R66, R24 ;  /* 0x000000420828723c */ /* 0x000fe20000041818 */
[----:B------:R-:W-:Y:S01]  /*11e60*/  ISETP.GE.AND P1, PT, R6, R2, PT ;  /* 0x000000020600720c */ /* 0x000fe20003f26270 */
[----:B------:R-:W-:Y:S01]  /*11e70*/  LDSM.16.M88.4 R64, [R231] ;  /* 0x00000000e740783b */ /* 0x000fe20000000200 */
[----:B------:R-:W-:-:S02]  /*11e80*/  LOP3.LUT R7, R0, 0x20, R5, 0xfe, !PT ;  /* 0x0000002000077812 */ /* 0x000fc400078efe05 */
[----:B------:R-:W-:Y:S01]  /*11e90*/  LOP3.LUT R6, R0, 0x21, R5, 0xfe, !PT ;  /* 0x0000002100067812 */ /* 0x000fe200078efe05 */
[C---:B--2---:R-:W-:Y:S01]  /*11ea0*/  HMMA.16816.F32.BF16 R20, R12.reuse, R36, RZ ;  /* 0x000000240c14723c */ /* 0x044fe200000418ff */
[----:B------:R-:W-:Y:S02]  /*11eb0*/  FSEL R106, R57, -INF , !P6 ;  /* 0xff800000396a7808 */ /* 0x000fe40007000000 */
[----:B------:R-:W-:Y:S02]  /*11ec0*/  FSEL R131, R59, -INF , !P5 ;  /* 0xff8000003b837808 */ /* 0x000fe40006800000 */
[----:B------:R-:W-:Y:S01]  /*11ed0*/  FSEL R105, R76, -INF , !P3 ;  /* 0xff8000004c697808 */ /* 0x000fe20005800000 */
[----:B------:R-:W-:Y:S01]  /*11ee0*/  HMMA.16816.F32.BF16 R16, R12, R38, RZ ;  /* 0x000000260c10723c */ /* 0x000fe200000418ff */
[----:B------:R-:W2:Y:S01]  /*11ef0*/  LDSM.16.M88.4 R36, [R216+0x2c00] ;  /* 0x002c0000d824783b */ /* 0x000ea20000000200 */
[----:B------:R-:W-:Y:S02]  /*11f00*/  FSEL R128, R78, -INF , !P2 ;  /* 0xff8000004e807808 */ /* 0x000fe40005000000 */
[----:B------:R-:W-:-:S02]  /*11f10*/  ISETP.GE.AND P6, PT, R7, R4, PT ;  /* 0x000000040700720c */ /* 0x000fc40003fc6270 */
[----:B------:R-:W-:Y:S01]  /*11f20*/  HMMA.16816.F32.BF16 R24, R12, R70, RZ ;  /* 0x000000460c18723c */ /* 0x000fe200000418ff */
[----:B------:R-:W-:Y:S02]  /*11f30*/  ISETP.GE.AND P5, PT, R7, R2, PT ;  /* 0x000000020700720c */ /* 0x000fe40003fa6270 */
[C---:B------:R-:W-:Y:S02]  /*11f40*/  ISETP.GE.AND P3, PT, R6.reuse, R4, PT ;  /* 0x000000040600720c */ /* 0x040fe40003f66270 */
[----:B------:R-:W-:Y:S01]  /*11f50*/  ISETP.GE.AND P2, PT, R6, R2, PT ;  /* 0x000000020600720c */ /* 0x000fe20003f46270 */
[----:B------:R-:W-:Y:S01]  /*11f60*/  HMMA.16816.F32.BF16 R52, R8, R60, R28 ;  /* 0x0000003c0834723c */ /* 0x000fe2000004181c */
[C-C-:B------:R-:W-:Y:S02]  /*11f70*/  LOP3.LUT R6, R0.reuse, 0x29, R5.reuse, 0xfe, !PT ;  /* 0x0000002900067812 */ /* 0x140fe400078efe05 */
[----:B------:R-:W-:Y:S02]  /*11f80*/  LOP3.LUT R7, R0, 0x28, R5, 0xfe, !PT ;  /* 0x0000002800077812 */ /* 0x000fe400078efe05 */
[----:B------:R-:W-:Y:S01]  /*11f90*/  FSEL R103, R72, -INF , !P6 ;  /* 0xff80000048677808 */ /* 0x000fe20007000000 */
[----:B-1----:R-:W-:Y:S01]  /*11fa0*/  HMMA.16816.F32.BF16 R28, R12, R48, RZ ;  /* 0x000000300c1c723c */ /* 0x002fe200000418ff */
[----:B------:R-:W-:-:S02]  /*11fb0*/  FSEL R122, R74, -INF , !P5 ;  /* 0xff8000004a7a7808 */ /* 0x000fc40006800000 */
[C---:B------:R-:W-:Y:S02]  /*11fc0*/  ISETP.GE.AND P6, PT, R6.reuse, R4, PT ;  /* 0x000000040600720c */ /* 0x040fe40003fc6270 */
[----:B------:R-:W-:Y:S01]  /*11fd0*/  ISETP.GE.AND P5, PT, R6, R2, PT ;  /* 0x000000020600720c */ /* 0x000fe20003fa6270 */
[C---:B---3--:R-:W-:Y:S01]  /*11fe0*/  HMMA.16816.F32.BF16 R68, R8.reuse, R34, R16 ;  /* 0x000000220844723c */ /* 0x048fe20000041810 */
[----:B------:R-:W-:Y:S02]  /*11ff0*/  FSEL R104, R77, -INF , !P4 ;  /* 0xff8000004d687808 */ /* 0x000fe40006000000 */
[----:B------:R-:W-:Y:S02]  /*12000*/  FSEL R126, R79, -INF , !P1 ;  /* 0xff8000004f7e7808 */ /* 0x000fe40004800000 */
[----:B------:R-:W-:Y:S01]  /*12010*/  LOP3.LUT R6, R0, 0x30, R5, 0xfe, !PT ;  /* 0x0000003000067812 */ /* 0x000fe200078efe05 */
[----:B------:R-:W-:Y:S01]  /*12020*/  HMMA.16816.F32.BF16 R56, R8, R62, R24 ;  /* 0x0000003e0838723c */ /* 0x000fe20000041818 */
[C---:B------:R-:W-:Y:S01]  /*12030*/  ISETP.GE.AND P4, PT, R7.reuse, R4, PT ;  /* 0x000000040700720c */ /* 0x040fe20003f86270 */
[----:B------:R-:W-:Y:S01]  /*12040*/  LDSM.16.M88.4 R60, [R229] ;  /* 0x00000000e53c783b */ /* 0x000fe20000000200 */
[----:B------:R-:W-:-:S02]  /*12050*/  ISETP.GE.AND P1, PT, R7, R2, PT ;  /* 0x000000020700720c */ /* 0x000fc40003f26270 */
[----:B------:R-:W-:Y:S01]  /*12060*/  FSEL R102, R73, -INF , !P3 ;  /* 0xff80000049667808 */ /* 0x000fe20005800000 */
[C---:B------:R-:W-:Y:S01]  /*12070*/  HMMA.16816.F32.BF16 R24, R12.reuse, R50, RZ ;  /* 0x000000320c18723c */ /* 0x040fe200000418ff */
[----:B------:R-:W-:Y:S02]  /*12080*/  FSEL R121, R75, -INF , !P2 ;  /* 0xff8000004b797808 */ /* 0x000fe40005000000 */
[C---:B------:R-:W-:Y:S02]  /*12090*/  ISETP.GE.AND P3, PT, R6.reuse, R4, PT ;  /* 0x000000040600720c */ /* 0x040fe40003f66270 */
[----:B------:R-:W-:Y:S01]  /*120a0*/  ISETP.GE.AND P2, PT, R6, R2, PT ;  /* 0x000000020600720c */ /* 0x000fe20003f46270 */
[----:B--2---:R-:W-:Y:S01]  /*120b0*/  HMMA.16816.F32.BF16 R16, R12, R38, RZ ;  /* 0x000000260c10723c */ /* 0x004fe200000418ff */
[----:B------:R-:W-:Y:S02]  /*120c0*/  LOP3.LUT R6, R0, 0x31, R5, 0xfe, !PT ;  /* 0x0000003100067812 */ /* 0x000fe400078efe05 */
[----:B------:R-:W-:-:S02]  /*120d0*/  FSEL R101, R40, -INF , !P4 ;  /* 0xff80000028657808 */ /* 0x000fc40006000000 */
[----:B------:R-:W-:Y:S01]  /*120e0*/  FSEL R119, R42, -INF , !P1 ;  /* 0xff8000002a777808 */ /* 0x000fe20004800000 */
[C---:B------:R-:W-:Y:S01]  /*120f0*/  HMMA.16816.F32.BF16 R76, R8.reuse, R64, R28 ;  /* 0x00000040084c723c */ /* 0x040fe2000004181c */
[----:B------:R-:W-:Y:S02]  /*12100*/  FSEL R100, R41, -INF , !P6 ;  /* 0xff80000029647808 */ /* 0x000fe40007000000 */
[----:B------:R-:W-:Y:S02]  /*12110*/  FSEL R117, R43, -INF , !P5 ;  /* 0xff8000002b757808 */ /* 0x000fe40006800000 */
[C---:B------:R-:W-:Y:S01]  /*12120*/  ISETP.GE.AND P4, PT, R6.reuse, R4, PT ;  /* 0x000000040600720c */ /* 0x040fe20003f86270 */
[----:B------:R-:W-:Y:S01]  /*12130*/  HMMA.16816.F32.BF16 R40, R8, R32, R20 ;  /* 0x000000200828723c */ /* 0x000fe20000041814 */
[----:B------:R-:W1:Y:S01]  /*12140*/  LDSM.16.M88.4 R32, [R230] ;  /* 0x00000000e620783b */ /* 0x000e620000000200 */
[----:B------:R-:W-:Y:S02]  /*12150*/  ISETP.GE.AND P1, PT, R6, R2, PT ;  /* 0x000000020600720c */ /* 0x000fe40003f26270 */
[----:B------:R-:W-:-:S02]  /*12160*/  LOP3.LUT R7, R0, 0x38, R5, 0xfe, !PT ;  /* 0x0000003800077812 */ /* 0x000fc400078efe05 */
[----:B------:R-:W-:Y:S01]  /*12170*/  LOP3.LUT R6, R0, 0x39, R5, 0xfe, !PT ;  /* 0x0000003900067812 */ /* 0x000fe200078efe05 */
[----:B------:R-:W-:Y:S01]  /*12180*/  HMMA.16816.F32.BF16 R20, R12, R36, RZ ;  /* 0x000000240c14723c */ /* 0x000fe200000418ff */
[----:B------:R-:W-:Y:S02]  /*12190*/  FSEL R99, R44, -INF , !P3 ;  /* 0xff8000002c637808 */ /* 0x000fe40005800000 */
[----:B------:R-:W-:Y:S02]  /*121a0*/  FSEL R116, R46, -INF , !P2 ;  /* 0xff8000002e747808 */ /* 0x000fe40005000000 */
[----:B------:R-:W-:Y:S01]  /*121b0*/  FSEL R98, R45, -INF , !P4 ;  /* 0xff8000002d627808 */ /* 0x000fe20006000000 */
[----:B------:R-:W-:Y:S01]  /*121c0*/  HMMA.16816.F32.BF16 R64, R8, R66, R24 ;  /* 0x000000420840723c */ /* 0x000fe20000041818 */
[----:B------:R-:W-:Y:S02]  /*121d0*/  FSEL R115, R47, -INF , !P1 ;  /* 0xff8000002f737808 */ /* 0x000fe40004800000 */
[C---:B------:R-:W-:Y:S01]  /*121e0*/  ISETP.GE.AND P6, PT, R7.reuse, R4, PT ;  /* 0x000000040700720c */ /* 0x040fe20003fc6270 */
[----:B------:R-:W2:Y:S01]  /*121f0*/  LDSM.16.M88.4 R44, [R216+0x3000] ;  /* 0x00300000d82c783b */ /* 0x000ea20000000200 */
[----:B------:R-:W-:-:S02]  /*12200*/  ISETP.GE.AND P5, PT, R7, R2, PT ;  /* 0x000000020700720c */ /* 0x000fc40003fa6270 */
[C---:B------:R-:W-:Y:S02]  /*12210*/  ISETP.GE.AND P3, PT, R6.reuse, R4, PT ;  /* 0x000000040600720c */ /* 0x040fe40003f66270 */
[----:B------:R-:W-:Y:S02]  /*12220*/  ISETP.GE.AND P2, PT, R6, R2, PT ;  /* 0x000000020600720c */ /* 0x000fe40003f46270 */
[C-C-:B------:R-:W-:Y:S02]  /*12230*/  LOP3.LUT R7, R0.reuse, 0x40, R5.reuse, 0xfe, !PT ;  /* 0x0000004000077812 */ /* 0x140fe400078efe05 */
[----:B------:R-:W-:Y:S02]  /*12240*/  LOP3.LUT R6, R0, 0x41, R5, 0xfe, !PT ;  /* 0x0000004100067812 */ /* 0x000fe400078efe05 */
[----:B------:R-:W-:Y:S02]  /*12250*/  FSEL R97, R80, -INF , !P6 ;  /* 0xff80000050617808 */ /* 0x000fe40007000000 */
[----:B------:R-:W-:-:S02]  /*12260*/  FSEL R114, R82, -INF , !P5 ;  /* 0xff80000052727808 */ /* 0x000fc40006800000 */
[C---:B------:R-:W-:Y:S02]  /*12270*/  ISETP.GE.AND P4, PT, R7.reuse, R4, PT ;  /* 0x000000040700720c */ /* 0x040fe40003f86270 */
[----:B------:R-:W-:Y:S02]  /*12280*/  ISETP.GE.AND P1, PT, R7, R2, PT ;  /* 0x000000020700720c */ /* 0x000fe40003f26270 */
[C---:B------:R-:W-:Y:S02]  /*12290*/  ISETP.GE.AND P6, PT, R6.reuse, R4, PT ;  /* 0x000000040600720c */ /* 0x040fe40003fc6270 */
[----:B------:R-:W-:Y:S02]  /*122a0*/  ISETP.GE.AND P5, PT, R6, R2, PT ;  /* 0x000000020600720c */ /* 0x000fe40003fa6270 */
[----:B------:R-:W-:Y:S01]  /*122b0*/  LOP3.LUT R6, R0, 0x49, R5, 0xfe, !PT ;  /* 0x0000004900067812 */ /* 0x000fe200078efe05 */
[----:B-1----:R-:W-:Y:S01]  /*122c0*/  HMMA.16816.F32.BF16 R48, R8, R32, R20 ;  /* 0x000000200830723c */ /* 0x002fe20000041814 */
[----:B------:R-:W-:-:S02]  /*122d0*/  FSEL R95, R52, -INF , !P4 ;  /* 0xff800000345f7808 */ /* 0x000fc40006000000 */
[----:B------:R-:W-:Y:S02]  /*122e0*/  FSEL R112, R54, -INF , !P1 ;  /* 0xff80000036707808 */ /* 0x000fe40004800000 */
[----:B------:R-:W-:Y:S01]  /*122f0*/  FSEL R94, R53, -INF , !P6 ;  /* 0xff800000355e7808 */ /* 0x000fe20007000000 */
[----:B------:R-:W-:Y:S01]  /*12300*/  HMMA.16816.F32.BF16 R36, R8, R34, R16 ;  /* 0x000000220824723c */ /* 0x000fe20000041810 */
[----:B------:R-:W-:Y:S01]  /*12310*/  FSEL R118, R55, -INF , !P5 ;  /* 0xff80000037767808 */ /* 0x000fe20006800000 */
[----:B------:R-:W-:Y:S01]  /*12320*/  LDSM.16.M88.4 R32, [R228] ;  /* 0x00000000e420783b */ /* 0x000fe20000000200 */
[C---:B------:R-:W-:Y:S02]  /*12330*/  ISETP.GE.AND P4, PT, R6.reuse, R4, PT ;  /* 0x000000040600720c */ /* 0x040fe40003f86270 */
[----:B------:R-:W-:Y:S01]  /*12340*/  ISETP.GE.AND P1, PT, R6, R2, PT ;  /* 0x000000020600720c */ /* 0x000fe20003f26270 */
[----:B------:R-:W1:Y:S01]  /*12350*/  LDSM.16.M88.4 R52, [R216+0x3400] ;  /* 0x00340000d834783b */ /* 0x000e620000000200 */
[----:B------:R-:W-:-:S02]  /*12360*/  LOP3.LUT R7, R0, 0x48, R5, 0xfe, !PT ;  /* 0x0000004800077812 */ /* 0x000fc400078efe05 */
[----:B------:R-:W-:Y:S01]  /*12370*/  LOP3.LUT R6, R0, 0x50, R5, 0xfe, !PT ;  /* 0x0000005000067812 */ /* 0x000fe200078efe05 */
[C---:B--2---:R-:W-:Y:S01]  /*12380*/  HMMA.16816.F32.BF16 R28, R12.reuse, R44, RZ ;  /* 0x0000002c0c1c723c */ /* 0x044fe200000418ff */
[----:B------:R-:W-:Y:S02]  /*12390*/  FSEL R96, R81, -INF , !P3 ;  /* 0xff80000051607808 */ /* 0x000fe40005800000 */
[----:B------:R-:W-:Y:S02]  /*123a0*/  FSEL R113, R83, -INF , !P2 ;  /* 0xff80000053717808 */ /* 0x000fe40005000000 */
[C---:B------:R-:W-:Y:S01]  /*123b0*/  ISETP.GE.AND P3, PT, R7.reuse, R4, PT ;  /* 0x000000040700720c */ /* 0x040fe20003f66270 */
[----:B------:R-:W-:Y:S01]  /*123c0*/  HMMA.16816.F32.BF16 R24, R12, R46, RZ ;  /* 0x0000002e0c18723c */ /* 0x000fe200000418ff */
[----:B------:R-:W-:Y:S01]  /*123d0*/  ISETP.GE.AND P2, PT, R7, R2, PT ;  /* 0x000000020700720c */ /* 0x000fe20003f46270 */
[----:B------:R-:W-:Y:S01]  /*123e0*/  LDSM.16.M88.4 R44, [R227] ;  /* 0x00000000e32c783b */ /* 0x000fe20000000200 */
[----:B------:R-:W-:-:S02]  /*123f0*/  ISETP.GE.AND P6, PT, R6, R4, PT ;  /* 0x000000040600720c */ /* 0x000fc40003fc6270 */
[----:B------:R-:W-:Y:S02]  /*12400*/  ISETP.GE.AND P5, PT, R6, R2, PT ;  /* 0x000000020600720c */ /* 0x000fe40003fa6270 */
[----:B------:R-:W-:Y:S02]  /*12410*/  LOP3.LUT R6, R0, 0x51, R5, 0xfe, !PT ;  /* 0x0000005100067812 */ /* 0x000fe400078efe05 */
[----:B------:R-:W-:Y:S02]  /*12420*/  FSEL R93, R56, -INF , !P3 ;  /* 0xff800000385d7808 */ /* 0x000fe40005800000 */
[----:B------:R-:W-:Y:S02]  /*12430*/  FSEL R120, R58, -INF , !P2 ;  /* 0xff8000003a787808 */ /* 0x000fe40005000000 */
[C---:B------:R-:W-:Y:S02]  /*12440*/  ISETP.GE.AND P3, PT, R6.reuse, R4, PT ;  /* 0x000000040600720c */ /* 0x040fe40003f66270 */
[----:B------:R-:W-:-:S02]  /*12450*/  ISETP.GE.AND P2, PT, R6, R2, PT ;  /* 0x000000020600720c */ /* 0x000fc40003f46270 */
[----:B------:R-:W-:Y:S01]  /*12460*/  FSEL R91, R40, -INF , !P6 ;  /* 0xff800000285b7808 */ /* 0x000fe20007000000 */
[----:B------:R-:W-:Y:S01]  /*12470*/  HMMA.16816.F32.BF16 R72, R8, R60, R28 ;  /* 0x0000003c0848723c */ /* 0x000fe2000004181c */
[----:B------:R-:W-:Y:S01]  /*12480*/  FSEL R125, R42, -INF , !P5 ;  /* 0xff8000002a7d7808 */ /* 0x000fe20006800000 */
[----:B------:R-:W-:Y:S01]  /*12490*/  LDSM.16.M88.4 R28, [R216+0x4000] ;  /* 0x00400000d81c783b */ /* 0x000fe20000000200 */
[----:B------:R-:W-:Y:S02]  /*124a0*/  FSEL R90, R41, -INF , !P3 ;  /* 0xff800000295a7808 */ /* 0x000fe40005800000 */
[----:B------:R-:W-:Y:S02]  /*124b0*/  FSEL R124, R43, -INF , !P2 ;  /* 0xff8000002b7c7808 */ /* 0x000fe40005000000 */
[----:B------:R-:W2:Y:S01]  /*124c0*/  LDSM.16.M88.4 R40, [R216+0x3800] ;  /* 0x00380000d828783b */ /* 0x000ea20000000200 */
[C-C-:B------:R-:W-:Y:S02]  /*124d0*/  LOP3.LUT R7, R0.reuse, 0x58, R5.reuse, 0xfe, !PT ;  /* 0x0000005800077812 */ /* 0x140fe400078efe05 */
[----:B------:R-:W-:-:S02]  /*124e0*/  LOP3.LUT R6, R0, 0x59, R5, 0xfe, !PT ;  /* 0x0000005900067812 */ /* 0x000fc400078efe05 */
[----:B------:R-:W-:Y:S01]  /*124f0*/  FSEL R92, R57, -INF , !P4 ;  /* 0xff800000395c7808 */ /* 0x000fe20006000000 */
[C---:B-1----:R-:W-:Y:S01]  /*12500*/  HMMA.16816.F32.BF16 R20, R12.reuse, R52, RZ ;  /* 0x000000340c14723c */ /* 0x042fe200000418ff */
[----:B------:R-:W-:Y:S02]  /*12510*/  FSEL R123, R59, -INF , !P1 ;  /* 0xff8000003b7b7808 */ /* 0x000fe40004800000 */
[C---:B------:R-:W-:Y:S02]  /*12520*/  ISETP.GE.AND P4, PT, R7.reuse, R4, PT ;  /* 0x000000040700720c */ /* 0x040fe40003f86270 */
[----:B------:R-:W-:Y:S01]  /*12530*/  ISETP.GE.AND P1, PT, R7, R2, PT ;  /* 0x000000020700720c */ /* 0x000fe20003f26270 */
[----:B------:R-:W-:Y:S01]  /*12540*/  HMMA.16816.F32.BF16 R16, R12, R54, RZ ;  /* 0x000000360c10723c */ /* 0x000fe200000418ff */
[C---:B------:R-:W-:Y:S02]  /*12550*/  ISETP.GE.AND P6, PT, R6.reuse, R4, PT ;  /* 0x000000040600720c */ /* 0x040fe40003fc6270 */
[----:B------:R-:W-:-:S02]  /*12560*/  ISETP.GE.AND P5, PT, R6, R2, PT ;  /* 0x000000020600720c */ /* 0x000fc40003fa6270 */
[----:B------:R-:W-:Y:S01]  /*12570*/  FSEL R89, R68, -INF , !P4 ;  /* 0xff80000044597808 */ /* 0x000fe20006000000 */
[----:B------:R-:W-:Y:S01]  /*12580*/  HMMA.16816.F32.BF16 R52, R8, R62, R24 ;  /* 0x0000003e0834723c */ /* 0x000fe20000041818 */
[----:B------:R-:W-:Y:S02]  /*12590*/  FSEL R127, R70, -INF , !P1 ;  /* 0xff800000467f7808 */ /* 0x000fe40004800000 */
[----:B------:R-:W-:Y:S02]  /*125a0*/  FSEL R88, R69, -INF , !P6 ;  /* 0xff80000045587808 */ /* 0x000fe40007000000 */
[----:B------:R-:W-:Y:S02]  /*125b0*/  FSEL R130, R71, -INF , !P5 ;  /* 0xff80000047827808 */ /* 0x000fe40006800000 */
[C-C-:B------:R-:W-:Y:S01]  /*125c0*/  LOP3.LUT R7, R0.reuse, 0x60, R5.reuse, 0xfe, !PT ;  /* 0x0000006000077812 */ /* 0x140fe200078efe05 */
[----:B------:R-:W1:Y:S01]  /*125d0*/  LDSM.16.M88.4 R68, [R216+0x3c00] ;  /* 0x003c0000d844783b */ /* 0x000e620000000200 */
[----:B------:R-:W-:-:S02]  /*125e0*/  LOP3.LUT R6, R0, 0x61, R5, 0xfe, !PT ;  /* 0x0000006100067812 */ /* 0x000fc400078efe05 */
[C---:B------:R-:W-:Y:S01]  /*125f0*/  ISETP.GE.AND P3, PT, R7.reuse, R4, PT ;  /* 0x000000040700720c */ /* 0x040fe20003f66270 */
[C---:B------:R-:W-:Y:S01]  /*12600*/  HMMA.16816.F32.BF16 R60, R8.reuse, R32, R20 ;  /* 0x00000020083c723c */ /* 0x040fe20000041814 */
[----:B------:R-:W-:Y:S02]  /*12610*/  ISETP.GE.AND P2, PT, R7, R2, PT ;  /* 0x000000020700720c */ /* 0x000fe40003f46270 */
[C---:B------:R-:W-:Y:S02]  /*12620*/  ISETP.GE.AND P4, PT, R6.reuse, R4, PT ;  /* 0x000000040600720c */ /* 0x040fe40003f86270 */
[----:B------:R-:W-:Y:S01]  /*12630*/  ISETP.GE.AND P1, PT, R6, R2, PT ;  /* 0x000000020600720c */ /* 0x000fe20003f26270 */
[----:B------:R-:W-:Y:S01]  /*12640*/  HMMA.16816.F32.BF16 R56, R8, R34, R16 ;  /* 0x000000220838723c */ /* 0x000fe20000041810 */
[----:B------:R-:W-:Y:S01]  /*12650*/  LOP3.LUT R6, R0, 0x69, R5, 0xfe, !PT ;  /* 0x0000006900067812 */ /* 0x000fe200078efe05 */
[----:B------:R-:W-:Y:S01]  /*12660*/  LDSM.16.M88.4 R32, [R216+0x4400] ;  /* 0x00440000d820783b */ /* 0x000fe20000000200 */
[----:B------:R-:W-:-:S02]  /*12670*/  FSEL R87, R76, -INF , !P3 ;  /* 0xff8000004c577808 */ /* 0x000fc40005800000 */
[----:B------:R-:W-:Y:S01]  /*12680*/  FSEL R129, R78, -INF , !P2 ;  /* 0xff8000004e817808 */ /* 0x000fe20005000000 */
[C---:B--2---:R-:W-:Y:S01]  /*12690*/  HMMA.16816.F32.BF16 R24, R12.reuse, R40, RZ ;  /* 0x000000280c18723c */ /* 0x044fe200000418ff */
[C---:B------:R-:W-:Y:S02]  /*126a0*/  ISETP.GE.AND P3, PT, R6.reuse, R4, PT ;  /* 0x000000040600720c */ /* 0x040fe40003f66270 */
[----:B------:R-:W-:Y:S02]  /*126b0*/  ISETP.GE.AND P2, PT, R6, R2, PT ;  /* 0x000000020600720c */ /* 0x000fe40003f46270 */
[C-C-:B------:R-:W-:Y:S01]  /*126c0*/  LOP3.LUT R7, R0.reuse, 0x68, R5.reuse, 0xfe, !PT ;  /* 0x0000006800077812 */ /* 0x140fe200078efe05 */
[----:B------:R-:W-:Y:S01]  /*126d0*/  HMMA.16816.F32.BF16 R20, R12, R42, RZ ;  /* 0x0000002a0c14723c */ /* 0x000fe200000418ff */
[----:B------:R-:W-:Y:S02]  /*126e0*/  LOP3.LUT R6, R0, 0x70, R5, 0xfe, !PT ;  /* 0x0000007000067812 */ /* 0x000fe400078efe05 */
[----:B------:R-:W-:-:S02]  /*126f0*/  FSEL R86, R77, -INF , !P4 ;  /* 0xff8000004d567808 */ /* 0x000fc40006000000 */
[----:B------:R-:W-:Y:S02]  /*12700*/  FSEL R134, R79, -INF , !P1 ;  /* 0xff8000004f867808 */ /* 0x000fe40004800000 */
[C---:B------:R-:W-:Y:S02]  /*12710*/  ISETP.GE.AND P6, PT, R7.reuse, R4, PT ;  /* 0x000000040700720c */ /* 0x040fe40003fc6270 */
[----:B------:R-:W-:Y:S02]  /*12720*/  ISETP.GE.AND P5, PT, R7, R2, PT ;  /* 0x000000020700720c */ /* 0x000fe40003fa6270 */
[C---:B------:R-:W-:Y:S02]  /*12730*/  ISETP.GE.AND P4, PT, R6.reuse, R4, PT ;  /* 0x000000040600720c */ /* 0x040fe40003f86270 */
[----:B------:R-:W-:Y:S02]  /*12740*/  ISETP.GE.AND P1, PT, R6, R2, PT ;  /* 0x000000020600720c */ /* 0x000fe40003f26270 */
[----:B------:R-:W-:-:S02]  /*12750*/  LOP3.LUT R6, R0, 0x71, R5, 0xfe, !PT ;  /* 0x0000007100067812 */ /* 0x000fc400078efe05 */
[----:B------:R-:W-:Y:S01]  /*12760*/  FSEL R85, R64, -INF , !P6 ;  /* 0xff80000040557808 */ /* 0x000fe20007000000 */
[----:B------:R-:W-:Y:S01]  /*12770*/  HMMA.16816.F32.BF16 R40, R8, R44, R24 ;  /* 0x0000002c0828723c */ /* 0x000fe20000041818 */
[----:B------:R-:W-:Y:S02]  /*12780*/  FSEL R137, R66, -INF , !P5 ;  /* 0xff80000042897808 */ /* 0x000fe40006800000 */
[C---:B------:R-:W-:Y:S02]  /*12790*/  ISETP.GE.AND P6, PT, R6.reuse, R4, PT ;  /* 0x000000040600720c */ /* 0x040fe40003fc6270 */
[----:B------:R-:W-:Y:S01]  /*127a0*/  ISETP.GE.AND P5, PT, R6, R2, PT ;  /* 0x000000020600720c */ /* 0x000fe20003fa6270 */
[----:B-1----:R-:W-:Y:S01]  /*127b0*/  HMMA.16816.F32.BF16 R24, R12, R70, RZ ;  /* 0x000000460c18723c */ /* 0x002fe200000418ff */
[----:B------:R-:W-:Y:S02]  /*127c0*/  FSEL R83, R48, -INF , !P4 ;  /* 0xff80000030537808 */ /* 0x000fe40006000000 */
[----:B------:R-:W-:-:S02]  /*127d0*/  FSEL R159, R50, -INF , !P1 ;  /* 0xff800000329f7808 */ /* 0x000fc40004800000 */
[----:B------:R-:W-:Y:S01]  /*127e0*/  FSEL R82, R49, -INF , !P6 ;  /* 0xff80000031527808 */ /* 0x000fe20007000000 */
[----:B------:R-:W-:Y:S01]  /*127f0*/  HMMA.16816.F32.BF16 R16, R12, R68, RZ ;  /* 0x000000440c10723c */ /* 0x000fe200000418ff */
[----:B------:R-:W-:Y:S02]  /*12800*/  FSEL R158, R51, -INF , !P5 ;  /* 0xff800000339e7808 */ /* 0x000fe40006800000 */
[----:B------:R-:W1:Y:S01]  /*12810*/  LDSM.16.M88.4 R48, [R226] ;  /* 0x00000000e230783b */ /* 0x000e620000000200 */
[C-C-:B------:R-:W-:Y:S02]  /*12820*/  LOP3.LUT R7, R0.reuse, 0x78, R5.reuse, 0xfe, !PT ;  /* 0x0000007800077812 */ /* 0x140fe400078efe05 */
[----:B------:R-:W-:Y:S01]  /*12830*/  LOP3.LUT R6, R0, 0x79, R5, 0xfe, !PT ;  /* 0x0000007900067812 */ /* 0x000fe200078efe05 */
[----:B------:R-:W-:Y:S01]  /*12840*/  HMMA.16816.F32.BF16 R44, R8, R46, R20 ;  /* 0x0000002e082c723c */ /* 0x000fe20000041814 */
[----:B------:R-:W-:Y:S02]  /*12850*/  FSEL R84, R65, -INF , !P3 ;  /* 0xff80000041547808 */ /* 0x000fe40005800000 */
[----:B------:R-:W-:-:S02]  /*12860*/  FSEL R135, R67, -INF , !P2 ;  /* 0xff80000043877808 */ /* 0x000fc40005000000 */
[C---:B------:R-:W-:Y:S01]  /*12870*/  ISETP.GE.AND P3, PT, R7.reuse, R4, PT ;  /* 0x000000040700720c */ /* 0x040fe20003f66270 */
[----:B------:R-:W-:Y:S01]  /*12880*/  HMMA.16816.F32.BF16 R20, R12, R28, RZ ;  /* 0x0000001c0c14723c */ /* 0x000fe200000418ff */
[----:B------:R-:W-:Y:S02]  /*12890*/  ISETP.GE.AND P2, PT, R7, R2, PT ;  /* 0x000000020700720c */ /* 0x000fe40003f46270 */
[C---:B------:R-:W-:Y:S02]  /*128a0*/  ISETP.GE.AND P4, PT, R6.reuse, R4, PT ;  /* 0x000000040600720c */ /* 0x040fe40003f86270 */
[----:B------:R-:W-:Y:S02]  /*128b0*/  ISETP.GE.AND P1, PT, R6, R2, PT ;  /* 0x000000020600720c */ /* 0x000fe40003f26270 */
[C-C-:B------:R-:W-:Y:S02]  /*128c0*/  LOP3.LUT R7, R0.reuse, 0x80, R5.reuse, 0xfe, !PT ;  /* 0x0000008000077812 */ /* 0x140fe400078efe05 */
[----:B------:R-:W-:-:S02]  /*128d0*/  LOP3.LUT R6, R0, 0x81, R5, 0xfe, !PT ;  /* 0x0000008100067812 */ /* 0x000fc400078efe05 */
        /* <DEDUP_REMOVED lines=9> */
[----:B------:R-:W-:Y:S01]  /*12970*/  FSEL R162, R39, -INF , !P1 ;  /* 0xff80000027a27808 */ /* 0x000fe20004800000 */
[----:B-1----:R-:W-:Y:S01]  /*12980*/  HMMA.16816.F32.BF16 R64, R8, R48, R16 ;  /* 0x000000300840723c */ /* 0x002fe20000041810 */
[----:B------:R-:W-:Y:S01]  /*12990*/  FSEL R79, R72, -INF , !P6 ;  /* 0xff800000484f7808 */ /* 0x000fe20007000000 */
[----:B------:R-:W1:Y:S01]  /*129a0*/  LDSM.16.M88.4 R36, [R225] ;  /* 0x00000000e124783b */ /* 0x000e620000000200 */
        /* <DEDUP_REMOVED lines=16> */
[----:B------:R-:W-:Y:S02]  /*12ab0*/  FSEL R75, R60, -INF , !P3 ;  /* 0xff8000003c4b7808 */ /* 0x000fe40005800000 */
[----:B------:R-:W-:Y:S02]  /*12ac0*/  FSEL R167, R62, -INF , !P2 ;  /* 0xff8000003ea77808 */ /* 0x000fe40005000000 */
[----:B------:R-:W-:Y:S02]  /*12ad0*/  FSEL R74, R61, -INF , !P4 ;  /* 0xff8000003d4a7808 */ /* 0x000fe40006000000 */
[----:B------:R-:W-:-:S02]  /*12ae0*/  FSEL R168, R63, -INF , !P1 ;  /* 0xff8000003fa87808 */ /* 0x000fc40004800000 */
[----:B------:R-:W2:Y:S01]  /*12af0*/  LDSM.16.M88.4 R60, [R224] ;  /* 0x00000000e03c783b */ /* 0x000ea20000000200 */
[C-C-:B------:R-:W-:Y:S01]  /*12b00*/  LOP3.LUT R7, R0.reuse, 0x98, R5.reuse, 0xfe, !PT ;  /* 0x0000009800077812 */ /* 0x140fe200078efe05 */
[----:B-1----:R-:W-:Y:S01]  /*12b10*/  HMMA.16816.F32.BF16 R28, R8, R36, R20 ;  /* 0x00000024081c723c */ /* 0x002fe20000041814 */
[----:B------:R-:W-:Y:S02]  /*12b20*/  LOP3.LUT R6, R0, 0x99, R5, 0xfe, !PT ;  /* 0x0000009900067812 */ /* 0x000fe400078efe05 */
[----:B------:R-:W-:Y:S02]  /*12b30*/  FSEL R76, R53, -INF , !P6 ;  /* 0xff800000354c7808 */ /* 0x000fe40007000000 */
[----:B------:R-:W-:Y:S01]  /*12b40*/  FSEL R165, R55, -INF , !P5 ;  /* 0xff80000037a57808 */ /* 0x000fe20006800000 */
[----:B------:R-:W-:Y:S01]  /*12b50*/  HMMA.16816.F32.BF16 R20, R12, R34, RZ ;  /* 0x000000220c14723c */ /* 0x000fe200000418ff */
[C---:B------:R-:W-:Y:S02]  /*12b60*/  ISETP.GE.AND P6, PT, R7.reuse, R4, PT ;  /* 0x000000040700720c */ /* 0x040fe40003fc6270 */
[----:B------:R-:W-:-:S02]  /*12b70*/  ISETP.GE.AND P5, PT, R7, R2, PT ;  /* 0x000000020700720c */ /* 0x000fc40003fa6270 */
[C---:B------:R-:W-:Y:S01]  /*12b80*/  ISETP.GE.AND P3, PT, R6.reuse, R4, PT ;  /* 0x000000040600720c */ /* 0x040fe20003f66270 */
[----:B------:R-:W-:Y:S01]  /*12b90*/  HMMA.16816.F32.BF16 R52, R8, R50, R24 ;  /* 0x000000320834723c */ /* 0x000fe20000041818 */
[----:B------:R-:W-:Y:S01]  /*12ba0*/  ISETP.GE.AND P2, PT, R6, R2, PT ;  /* 0x000000020600720c */ /* 0x000fe20003f46270 */
[----:B------:R-:W-:Y:S01]  /*12bb0*/  LDSM.16.M88.4 R48, [R223] ;  /* 0x00000000df30783b */ /* 0x000fe20000000200 */
[----:B------:R-:W-:Y:S02]  /*12bc0*/  FSEL R73, R56, -INF , !P6 ;  /* 0xff80000038497808 */ /* 0x000fe40007000000 */
[----:B------:R-:W-:Y:S01]  /*12bd0*/  FSEL R170, R58, -INF , !P5 ;  /* 0xff8000003aaa7808 */ /* 0x000fe20006800000 */
[----:B------:R-:W-:Y:S01]  /*12be0*/  HMMA.16816.F32.BF16 R24, R12, R32, RZ ;  /* 0x000000200c18723c */ /* 0x000fe200000418ff */
[----:B------:R-:W-:Y:S02]  /*12bf0*/  FSEL R72, R57, -INF , !P3 ;  /* 0xff80000039487808 */ /* 0x000fe40005800000 */
[----:B------:R-:W-:-:S02]  /*12c00*/  FSEL R173, R59, -INF , !P2 ;  /* 0xff8000003bad7808 */ /* 0x000fc40005000000 */
[----:B------:R-:W1:Y:S01]  /*12c10*/  LDSM.16.M88.4 R56, [R216+0x4800] ;  /* 0x00480000d838783b */ /* 0x000e620000000200 */
[C-C-:B------:R-:W-:Y:S01]  /*12c20*/  LOP3.LUT R6, R0.reuse, 0xa0, R5.reuse, 0xfe, !PT ;  /* 0x000000a000067812 */ /* 0x140fe200078efe05 */
[----:B------:R-:W-:Y:S01]  /*12c30*/  HMMA.16816.F32.BF16 R36, R8, R38, R16 ;  /* 0x000000260824723c */ /* 0x000fe20000041810 */
[----:B------:R-:W-:Y:S02]  /*12c40*/  LOP3.LUT R7, R0, 0xa1, R5, 0xfe, !PT ;  /* 0x000000a100077812 */ /* 0x000fe400078efe05 */
[C---:B------:R-:W-:Y:S02]  /*12c50*/  ISETP.GE.AND P4, PT, R6.reuse, R4, PT ;  /* 0x000000040600720c */ /* 0x040fe40003f86270 */
[----:B------:R-:W-:Y:S02]  /*12c60*/  ISETP.GE.AND P1, PT, R6, R2, PT ;  /* 0x000000020600720c */ /* 0x000fe40003f26270 */
[C---:B------:R-:W-:Y:S02]  /*12c70*/  ISETP.GE.AND P6, PT, R7.reuse, R4, PT ;  /* 0x000000040700720c */ /* 0x040fe40003fc6270 */
[----:B------:R-:W-:-:S02]  /*12c80*/  ISETP.GE.AND P5, PT, R7, R2, PT ;  /* 0x000000020700720c */ /* 0x000fc40003fa6270 */
[----:B------:R-:W-:Y:S02]  /*12c90*/  FSEL R71, R40, -INF , !P4 ;  /* 0xff80000028477808 */ /* 0x000fe40006000000 */
[----:B------:R-:W-:Y:S01]  /*12ca0*/  FSEL R174, R42, -INF , !P1 ;  /* 0xff8000002aae7808 */ /* 0x000fe20004800000 */
[C---:B--2---:R-:W-:Y:S01]  /*12cb0*/  HMMA.16816.F32.BF16 R32, R8.reuse, R62, R20 ;  /* 0x0000003e0820723c */ /* 0x044fe20000041814 */
[----:B------:R-:W-:Y:S02]  /*12cc0*/  FSEL R70, R41, -INF , !P6 ;  /* 0xff80000029467808 */ /* 0x000fe40007000000 */
[----:B------:R-:W-:Y:S02]  /*12cd0*/  FSEL R175, R43, -INF , !P5 ;  /* 0xff8000002baf7808 */ /* 0x000fe40006800000 */
[C-C-:B------:R-:W-:Y:S01]  /*12ce0*/  LOP3.LUT R7, R0.reuse, 0xa8, R5.reuse, 0xfe, !PT ;  /* 0x000000a800077812 */ /* 0x140fe200078efe05 */
[----:B------:R-:W-:Y:S01]  /*12cf0*/  HMMA.16816.F32.BF16 R40, R8, R60, R24 ;  /* 0x0000003c0828723c */ /* 0x000fe20000041818 */
[----:B------:R-:W2:Y:S01]  /*12d00*/  LDSM.16.M88.4 R24, [R216+0x4c00] ;  /* 0x004c0000d818783b */ /* 0x000ea20000000200 */
[----:B------:R-:W-:-:S02]  /*12d10*/  LOP3.LUT R6, R0, 0xa9, R5, 0xfe, !PT ;  /* 0x000000a900067812 */ /* 0x000fc400078efe05 */
[C---:B------:R-:W-:Y:S02]  /*12d20*/  ISETP.GE.AND P3, PT, R7.reuse, R4, PT ;  /* 0x000000040700720c */ /* 0x040fe40003f66270 */
[----:B------:R-:W-:Y:S02]  /*12d30*/  ISETP.GE.AND P2, PT, R7, R2, PT ;  /* 0x000000020700720c */ /* 0x000fe40003f46270 */
[C---:B------:R-:W-:Y:S02]  /*12d40*/  ISETP.GE.AND P4, PT, R6.reuse, R4, PT ;  /* 0x000000040600720c */ /* 0x040fe40003f86270 */
[----:B------:R-:W-:Y:S02]  /*12d50*/  ISETP.GE.AND P1, PT, R6, R2, PT ;  /* 0x000000020600720c */ /* 0x000fe40003f26270 */
[----:B------:R-:W-:Y:S02]  /*12d60*/  LOP3.LUT R6, R0, 0xb1, R5, 0xfe, !PT ;  /* 0x000000b100067812 */ /* 0x000fe400078efe05 */
[----:B------:R-:W-:-:S02]  /*12d70*/  FSEL R69, R44, -INF , !P3 ;  /* 0xff8000002c457808 */ /* 0x000fc40005800000 */
[----:B------:R-:W-:Y:S01]  /*12d80*/  FSEL R176, R46, -INF , !P2 ;  /* 0xff8000002eb07808 */ /* 0x000fe20005000000 */
[C---:B-1----:R-:W-:Y:S01]  /*12d90*/  HMMA.16816.F32.BF16 R16, R12.reuse, R56, RZ ;  /* 0x000000380c10723c */ /* 0x042fe200000418ff */
[C---:B------:R-:W-:Y:S02]  /*12da0*/  ISETP.GE.AND P3, PT, R6.reuse, R4, PT ;  /* 0x000000040600720c */ /* 0x040fe40003f66270 */
[----:B------:R-:W-:Y:S02]  /*12db0*/  ISETP.GE.AND P2, PT, R6, R2, PT ;  /* 0x000000020600720c */ /* 0x000fe40003f46270 */
[C-C-:B------:R-:W-:Y:S01]  /*12dc0*/  LOP3.LUT R7, R0.reuse, 0xb0, R5.reuse, 0xfe, !PT ;  /* 0x000000b000077812 */ /* 0x140fe200078efe05 */
[----:B------:R-:W-:Y:S01]  /*12dd0*/  HMMA.16816.F32.BF16 R20, R12, R58, RZ ;  /* 0x0000003a0c14723c */ /* 0x000fe200000418ff */
[----:B------:R-:W-:Y:S02]  /*12de0*/  LOP3.LUT R6, R0, 0xb8, R5, 0xfe, !PT ;  /* 0x000000b800067812 */ /* 0x000fe400078efe05 */
[----:B------:R-:W-:-:S02]  /*12df0*/  FSEL R68, R45, -INF , !P4 ;  /* 0xff8000002d447808 */ /* 0x000fc40006000000 */
[----:B------:R-:W-:Y:S02]  /*12e00*/  FSEL R177, R47, -INF , !P1 ;  /* 0xff8000002fb17808 */ /* 0x000fe40004800000 */
[C---:B------:R-:W-:Y:S01]  /*12e10*/  ISETP.GE.AND P6, PT, R7.reuse, R4, PT ;  /* 0x000000040700720c */ /* 0x040fe20003fc6270 */
[----:B------:R-:W1:Y:S01]  /*12e20*/  LDSM.16.M88.4 R44, [R222] ;  /* 0x00000000de2c783b */ /* 0x000e620000000200 */
[----:B------:R-:W-:Y:S01]  /*12e30*/  ISETP.GE.AND P5, PT, R7, R2, PT ;  /* 0x000000020700720c */ /* 0x000fe20003fa6270 */
[----:B------:R-:W-:-:S04]  /*12e40*/  DEPBAR.LE SB0, 0x0 ;  /* 0x000080000000791a */ /* 0x000fc80000000000 */
[C---:B------:R-:W-:Y:S02]  /*12e50*/  ISETP.GE.AND P4, PT, R6.reuse, R4, PT ;  /* 0x000000040600720c */ /* 0x040fe40003f86270 */
[----:B------:R-:W-:Y:S02]  /*12e60*/  ISETP.GE.AND P1, PT, R6, R2, PT ;  /* 0x000000020600720c */ /* 0x000fe40003f26270 */
[----:B------:R-:W-:Y:S02]  /*12e70*/  LOP3.LUT R6, R0, 0xb9, R5, 0xfe, !PT ;  /* 0x000000b900067812 */ /* 0x000fe400078efe05 */
[----:B------:R-:W-:Y:S02]  /*12e80*/  FSEL R64, R64, -INF , !P6 ;  /* 0xff80000040407808 */ /* 0x000fe40007000000 */
[----:B------:R-:W-:Y:S02]  /*12e90*/  FSEL R179, R66, -INF , !P5 ;  /* 0xff80000042b37808 */ /* 0x000fe40006800000 */
[C---:B------:R-:W-:Y:S01]  /*12ea0*/  ISETP.GE.AND P6, PT, R6.reuse, R4, PT ;  /* 0x000000040600720c */ /* 0x040fe20003fc6270 */
[----:B------:R-:W-:Y:S01]  /*12eb0*/  HMMA.16816.F32.BF16 R20, R8, R50, R20 ;  /* 0x000000320814723c */ /* 0x000fe20000041814 */
[----:B------:R-:W-:Y:S01]  /*12ec0*/  BAR.SYNC.DEFER_BLOCKING 0x0 ;  /* 0x0000000000007b1d */ /* 0x000fe20000010000 */
        /* <DEDUP_REMOVED lines=15> */
[----:B------:R-:W-:Y:S02]  /*12fc0*/  FSEL R184, R31, -INF , !P1 ;  /* 0xff8000001fb87808 */ /* 0x000fe40004800000 */
[----:B------:R-:W-:Y:S01]  /*12fd0*/  HMMA.16816.F32.BF16 R28, R8, R48, R16 ;  /* 0x00000030081c723c */ /* 0x000fe20000041810 */
[C-C-:B------:R-:W-:Y:S02]  /*12fe0*/  LOP3.LUT R7, R0.reuse, 0xc8, R5.reuse, 0xfe, !PT ;  /* 0x000000c800077812 */ /* 0x140fe400078efe05 */
[----:B------:R-:W-:Y:S02]  /*12ff0*/  LOP3.LUT R6, R0, 0xc9, R5, 0xfe, !PT ;  /* 0x000000c900067812 */ /* 0x000fe400078efe05 */
[----:B------:R-:W-:Y:S01]  /*13000*/  FSEL R182, R55, -INF , !P5 ;  /* 0xff80000037b67808 */ /* 0x000fe20006800000 */
[----:B--2---:R-:W-:Y:S01]  /*13010*/  HMMA.16816.F32.BF16 R16, R12, R24, RZ ;  /* 0x000000180c10723c */ /* 0x004fe200000418ff */
[----:B------:R-:W-:-:S02]  /*13020*/  ISETP.GE.AND P6, PT, R7, R4, PT ;  /* 0x000000040700720c */ /* 0x000fc40003fc6270 */
[----:B------:R-:W-:Y:S02]  /*13030*/  ISETP.GE.AND P5, PT, R7, R2, PT ;  /* 0x000000020700720c */ /* 0x000fe40003fa6270 */
[C---:B------:R-:W-:Y:S01]  /*13040*/  ISETP.GE.AND P3, PT, R6.reuse, R4, PT ;  /* 0x000000040600720c */ /* 0x040fe20003f66270 */
[----:B------:R-:W-:Y:S01]  /*13050*/  HMMA.16816.F32.BF16 R12, R12, R26, RZ ;  /* 0x0000001a0c0c723c */ /* 0x000fe200000418ff */
[----:B------:R-:W-:Y:S02]  /*13060*/  ISETP.GE.AND P2, PT, R6, R2, PT ;  /* 0x000000020600720c */ /* 0x000fe40003f46270 */
[C-C-:B------:R-:W-:Y:S02]  /*13070*/  LOP3.LUT R7, R0.reuse, 0xd0, R5.reuse, 0xfe, !PT ;  /* 0x000000d000077812 */ /* 0x140fe400078efe05 */
[----:B------:R-:W-:Y:S02]  /*13080*/  LOP3.LUT R6, R0, 0xd1, R5, 0xfe, !PT ;  /* 0x000000d100067812 */ /* 0x000fe400078efe05 */
[----:B------:R-:W-:-:S02]  /*13090*/  FSEL R36, R36, -INF , !P6 ;  /* 0xff80000024247808 */ /* 0x000fc40007000000 */
[----:B------:R-:W-:Y:S02]  /*130a0*/  FSEL R185, R38, -INF , !P5 ;  /* 0xff80000026b97808 */ /* 0x000fe40006800000 */
[C---:B------:R-:W-:Y:S02]  /*130b0*/  ISETP.GE.AND P4, PT, R7.reuse, R4, PT ;  /* 0x000000040700720c */ /* 0x040fe40003f86270 */
[----:B------:R-:W-:Y:S02]  /*130c0*/  ISETP.GE.AND P1, PT, R7, R2, PT ;  /* 0x000000020700720c */ /* 0x000fe40003f26270 */
[C---:B------:R-:W-:Y:S02]  /*130d0*/  ISETP.GE.AND P6, PT, R6.reuse, R4, PT ;  /* 0x000000040600720c */ /* 0x040fe40003fc6270 */
[----:B------:R-:W-:Y:S01]  /*130e0*/  ISETP.GE.AND P5, PT, R6, R2, PT ;  /* 0x000000020600720c */ /* 0x000fe20003fa6270 */
[----:B-1----:R-:W-:Y:S01]  /*130f0*/  HMMA.16816.F32.BF16 R16, R8, R44, R16 ;  /* 0x0000002c0810723c */ /* 0x002fe20000041810 */
[----:B------:R-:W-:-:S02]  /*13100*/  LOP3.LUT R7, R0, 0xd8, R5, 0xfe, !PT ;  /* 0x000000d800077812 */ /* 0x000fc400078efe05 */
[----:B------:R-:W-:Y:S02]  /*13110*/  LOP3.LUT R6, R0, 0xd9, R5, 0xfe, !PT ;  /* 0x000000d900067812 */ /* 0x000fe400078efe05 */
[----:B------:R-:W-:Y:S01]  /*13120*/  FSEL R37, R37, -INF , !P3 ;  /* 0xff80000025257808 */ /* 0x000fe20005800000 */
[----:B------:R-:W-:Y:S01]  /*13130*/  HMMA.16816.F32.BF16 R8, R8, R46, R12 ;  /* 0x0000002e0808723c */ /* 0x000fe2000004180c */
[----:B------:R-:W-:Y:S02]  /*13140*/  FSEL R186, R39, -INF , !P2 ;  /* 0xff80000027ba7808 */ /* 0x000fe40005000000 */
[----:B------:R-:W-:Y:S02]  /*13150*/  FSEL R40, R40, -INF , !P4 ;  /* 0xff80000028287808 */ /* 0x000fe40006000000 */
[----:B------:R-:W-:Y:S02]  /*13160*/  FSEL R189, R42, -INF , !P1 ;  /* 0xff8000002abd7808 */ /* 0x000fe40004800000 */
        /* <DEDUP_REMOVED lines=9> */
[----:B------:R-:W-:Y:S02]  /*13200*/  FSEL R190, R34, -INF , !P2 ;  /* 0xff80000022be7808 */ /* 0x000fe40005000000 */
[C---:B------:R-:W-:Y:S02]  /*13210*/  ISETP.GE.AND P6, PT, R6.reuse, R4, PT ;  /* 0x000000040600720c */ /* 0x040fe40003fc6270 */
[----:B------:R-:W-:Y:S02]  /*13220*/  ISETP.GE.AND P5, PT, R6, R2, PT ;  /* 0x000000020600720c */ /* 0x000fe40003fa6270 */
[----:B------:R-:W-:-:S02]  /*13230*/  ISETP.GE.AND P3, PT, R7, R4, PT ;  /* 0x000000040700720c */ /* 0x000fc40003f66270 */
[----:B------:R-:W-:Y:S02]  /*13240*/  ISETP.GE.AND P2, PT, R7, R2, PT ;  /* 0x000000020700720c */ /* 0x000fe40003f46270 */
[C-C-:B------:R-:W-:Y:S02]  /*13250*/  LOP3.LUT R6, R0.reuse, 0xe8, R5.reuse, 0xfe, !PT ;  /* 0x000000e800067812 */ /* 0x140fe400078efe05 */
[----:B------:R-:W-:Y:S02]  /*13260*/  LOP3.LUT R7, R0, 0xe9, R5, 0xfe, !PT ;  /* 0x000000e900077812 */ /* 0x000fe400078efe05 */
[----:B------:R-:W-:Y:S02]  /*13270*/  FSEL R191, R35, -INF , !P1 ;  /* 0xff80000023bf7808 */ /* 0x000fe40004800000 */
[----:B------:R-:W-:Y:S02]  /*13280*/  FSEL R28, R28, -INF , !P6 ;  /* 0xff8000001c1c7808 */ /* 0x000fe40007000000 */
[----:B------:R-:W-:-:S02]  /*13290*/  FSEL R192, R30, -INF , !P5 ;  /* 0xff8000001ec07808 */ /* 0x000fc40006800000 */
[-C--:B------:R-:W-:Y:S02]  /*132a0*/  ISETP.GE.AND P1, PT, R6, R4.reuse, PT ;  /* 0x000000040600720c */ /* 0x080fe40003f26270 */
[C---:B------:R-:W-:Y:S02]  /*132b0*/  ISETP.GE.AND P6, PT, R7.reuse, R4, PT ;  /* 0x000000040700720c */ /* 0x040fe40003fc6270 */
[----:B------:R-:W-:Y:S02]  /*132c0*/  ISETP.GE.AND P5, PT, R7, R2, PT ;  /* 0x000000020700720c */ /* 0x000fe40003fa6270 */
[----:B------:R-:W-:Y:S02]  /*132d0*/  LOP3.LUT R7, R0, 0xf1, R5, 0xfe, !PT ;  /* 0x000000f100077812 */ /* 0x000fe400078efe05 */
[----:B------:R-:W-:Y:S02]  /*132e0*/  FSEL R24, R20, -INF , !P1 ;  /* 0xff80000014187808 */ /* 0x000fe40004800000 */
[----:B------:R-:W-:-:S02]  /*132f0*/  ISETP.GE.AND P1, PT, R7, R4, PT ;  /* 0x000000040700720c */ /* 0x000fc40003f26270 */
[----:B------:R-:W-:Y:S02]  /*13300*/  FSEL R33, R33, -INF , !P4 ;  /* 0xff80000021217808 */ /* 0x000fe40006000000 */
[----:B------:R-:W-:Y:S02]  /*13310*/  FSEL R180, R17, -INF , !P1 ;  /* 0xff80000011b47808 */ /* 0x000fe40004800000 */
[----:B------:R-:W-:Y:S02]  /*13320*/  ISETP.GE.AND P4, PT, R6, R2, PT ;  /* 0x000000020600720c */ /* 0x000fe40003f86270 */
[----:B------:R-:W-:Y:S02]  /*13330*/  ISETP.GT.AND P1, PT, R244, R250, PT ;  /* 0x000000faf400720c */ /* 0x000fe40003f24270 */
[----:B------:R-:W-:Y:S02]  /*13340*/  LOP3.LUT R6, R0, 0xf0, R5, 0xfe, !PT ;  /* 0x000000f000067812 */ /* 0x000fe400078efe05 */
[----:B------:R-:W-:-:S02]  /*13350*/  FSEL R29, R29, -INF , !P3 ;  /* 0xff8000001d1d7808 */ /* 0x000fc40005800000 */
[----:B------:R-:W-:Y:S02]  /*13360*/  FSEL R193, R31, -INF , !P2 ;  /* 0xff8000001fc17808 */ /* 0x000fe40005000000 */
        /* <DEDUP_REMOVED lines=11> */
[C---:B------:R-:W-:Y:S02]  /*13420*/  ISETP.GE.AND P6, PT, R5.reuse, R4, PT ;  /* 0x000000040500720c */ /* 0x040fe40003fc6270 */
[-C--:B------:R-:W-:Y:S02]  /*13430*/  ISETP.GE.AND P3, PT, R5, R2.reuse, PT ;  /* 0x000000020500720c */ /* 0x080fe40003f66270 */
[----:B------:R-:W-:Y:S02]  /*13440*/  ISETP.GE.AND P2, PT, R6, R2, PT ;  /* 0x000000020600720c */ /* 0x000fe40003f46270 */
[----:B------:R-:W-:Y:S02]  /*13450*/  FSEL R197, R19, -INF , !P4 ;  /* 0xff80000013c57808 */ /* 0x000fe40006000000 */
[----:B------:R-:W-:Y:S02]  /*13460*/  FSEL R195, R9, -INF , !P5 ;  /* 0xff80000009c37808 */ /* 0x000fe40006800000 */
[----:B------:R-:W-:-:S02]  /*13470*/  FSEL R187, R8, -INF , !P6 ;  /* 0xff80000008bb7808 */ /* 0x000fc40007000000 */
        /* <DEDUP_REMOVED lines=29> */
[-C--:B------:R-:W-:Y:S01]  /*13650*/  @!P3 IADD3 R5, R5, -R10.reuse, RZ ;  /* 0x8000000a0505b210 */ /* 0x080fe20007ffe0ff */
[----:B------:R-:W-:Y:S01]  /*13660*/  @!P3 VIADD R2, R2, 0x1 ;  /* 0x000000010202b836 */ /* 0x000fe20000000000 */
[----:B------:R-:W-:Y:S01]  /*13670*/  @!P4 IADD3 R4, R4, 0x1, RZ ;  /* 0x000000010404c810 */ /* 0x000fe20007ffe0ff */
[----:B------:R-:W-:Y:S01]  /*13680*/  @!P4 IMAD.IADD R6, R6, 0x1, -R10 ;  /* 0x000000010606c824 */ /* 0x000fe200078e0a0a */
[-C--:B------:R-:W-:Y:S02]  /*13690*/  ISETP.GE.U32.AND P5, PT, R5, R10.reuse, PT ;  /* 0x0000000a0500720c */ /* 0x080fe40003fa6070 */
[----:B------:R-:W-:Y:S02]  /*136a0*/  LOP3.LUT R5, R9, R11, RZ, 0x3c, !PT ;  /* 0x0000000b09057212 */ /* 0x000fe400078e3cff */
[----:B------:R-:W-:Y:S02]  /*136b0*/  ISETP.GE.U32.AND P6, PT, R6, R10, PT ;  /* 0x0000000a0600720c */ /* 0x000fe40003fc6070 */
[----:B------:R-:W-:-:S02]  /*136c0*/  ISETP.GE.AND P2, PT, R5, RZ, PT ;  /* 0x000000ff0500720c */ /* 0x000fc40003f46270 */
[----:B------:R-:W-:Y:S02]  /*136d0*/  ISETP.GE.AND P4, PT, R0, RZ, PT ;  /* 0x000000ff0000720c */ /* 0x000fe40003f86270 */
[----:B------:R-:W-:Y:S02]  /*136e0*/  ISETP.NE.AND P3, PT, R11, RZ, PT ;  /* 0x000000ff0b00720c */ /* 0x000fe40003f65270 */
[----:B------:R-:W-:Y:S02]  /*136f0*/  LOP3.LUT R0, RZ, R11, RZ, 0x33, !PT ;  /* 0x0000000bff007212 */ /* 0x000fe400078e33ff */
[----:B------:R-:W-:-:S03]  /*13700*/  @P5 IADD3 R2, R2, 0x1, RZ ;  /* 0x0000000102025810 */ /* 0x000fc60007ffe0ff */
[----:B------:R-:W-:Y:S02]  /*13710*/  @P6 VIADD R4, R4, 0x1 ;  /* 0x0000000104046836 */ /* 0x000fe40000000000 */
[----:B------:R-:W-:Y:S02]  /*13720*/  @!P2 IADD3 R2, -R2, RZ, RZ ;  /* 0x000000ff0202a210 */ /* 0x000fe40007ffe1ff */
[----:B------:R-:W-:Y:S02]  /*13730*/  @!P4 IMAD.MOV R4, RZ, RZ, -R4 ;  /* 0x000000ffff04c224 */ /* 0x000fe400078e0a04 */
[----:B------:R-:W-:-:S03]  /*13740*/  SEL R2, R0, R2, !P3 ;  /* 0x0000000200027207 */ /* 0x000fc60005800000 */
[----:B------:R-:W-:Y:S02]  /*13750*/  SEL R4, R0, R4, !P3 ;  /* 0x0000000400047207 */ /* 0x000fe40005800000 */
[----:B------:R-:W-:-:S04]  /*13760*/  IMAD.WIDE R8, R2, 0x4, R242 ;  /* 0x0000000402087825 */ /* 0x000fc800078e02f2 */
[C---:B------:R-:W-:Y:S02]  /*13770*/  IMAD.WIDE R6, R4.reuse, 0x4, R242 ;  /* 0x0000000404067825 */ /* 0x040fe400078e02f2 */
[----:B------:R-:W2:Y:S04]  /*13780*/  LDG.E R8, desc[UR6][R8.64] ;  /* 0x0000000608087981 */ /* 0x000ea8000c1e1900 */
[----:B------:R1:W2:Y:S01]  /*13790*/  LDG.E R5, desc[UR6][R6.64] ;  /* 0x0000000606057981 */ /* 0x0002a2000c1e1900 */
[----:B------:R-:W-:Y:S01]  /*137a0*/  IADD3 R0, R4, -R2, RZ ;  /* 0x8000000204007210 */ /* 0x000fe20007ffe0ff */
[----:B------:R-:W-:-:S04]  /*137b0*/  IMAD.U32 R2, RZ, RZ, UR4 ;  /* 0x00000004ff027e24 */ /* 0x000fc8000f8e00ff */
[----:B------:R-:W-:-:S05]  /*137c0*/  IMAD R0, R0, R11, -0x100 ;  /* 0xffffff0000007424 */ /* 0x000fca00078e020b */
[----:B------:R-:W-:-:S05]  /*137d0*/  SHF.R.S32.HI R4, RZ, 0x1f, R0 ;  /* 0x0000001fff047819 */ /* 0x000fca0000011400 */
[----:B------:R-:W-:Y:S01]  /*137e0*/  IMAD R4, R4, R2, RZ ;  /* 0x0000000204047224 */ /* 0x000fe200078e02ff */
[----:B-1----:R-:W1:Y:S01]  /*137f0*/  LDC.64 R6, c[0x0][0x230] ;  /* 0x00008c00ff067b82 */ /* 0x002e620000000a00 */
        /* <DEDUP_REMOVED lines=11> */
.L_x_1371:
[----:B------:R-:W1:Y:S02]  /*138b0*/  LDC R2, c[0x0][0x248] ;  /* 0x00009200ff027b82 */ /* 0x000e640000000800 */
[----:B-1----:R-:W-:-:S05]  /*138c0*/  IMAD.SHL.U32 R0, R2, 0x100, RZ ;  /* 0x0000010002007824 */ /* 0x002fca00078e00ff */
[----:B------:R-:W-:-:S04]  /*138d0*/  IADD3 R0, -R0, RZ, RZ ;  /* 0x000000ff00007210 */ /* 0x000fc80007ffe1ff */
[----:B------:R-:W-:-:S07]  /*138e0*/  SHF.R.S32.HI R4, RZ, 0x1f, R0 ;  /* 0x0000001fff047819 */ /* 0x000fce0000011400 */
.L_x_1372:
        /* <DEDUP_REMOVED lines=92> */
.L_x_1374:
[----:B------:R-:W-:Y:S05]  /*13eb0*/  BSYNC B0 ;  /* 0x0000000000007941 */ /* 0x000fea0003800000 */
.L_x_1373:
[----:B------:R-:W0:Y:S01]  /*13ec0*/  LDGDEPBAR ;  /* 0x00000000000079af */ /* 0x000e220000000000 */
[----:B------:R-:W-:-:S04]  /*13ed0*/  LEA R240, P0, R0, R240, 0x1 ;  /* 0x000000f000f07211 */ /* 0x000fc800078008ff */
[----:B------:R-:W-:-:S09]  /*13ee0*/  LEA.HI.X R241, R0, R241, R4, 0x1, P0 ;  /* 0x000000f100f17211 */ /* 0x000fd200000f0c04 */
.L_x_1370:
[----:B------:R-:W-:Y:S01]  /*13ef0*/  FMNMX.FTZ R0, R136, R109, !PT ;  /* 0x0000006d88007209 */ /* 0x000fe20007810000 */
[----:B------:R-:W-:Y:S01]  /*13f00*/  ULDC UR4, c[0x0][0x2ec] ;  /* 0x0000bb0000047ab9 */ /* 0x000fe20000000800 */
[----:B------:R-:W-:Y:S02]  /*13f10*/  FMNMX.FTZ R4, R3, R139, !PT ;  /* 0x0000008b03047209 */ /* 0x000fe40007810000 */
        /* <DEDUP_REMOVED lines=72> */
[----:B------:R2:W-:Y:S08]  /*143a0*/  MUFU.EX2 R57, R0 ;  /* 0x0000000000397308 */ /* 0x0005f00000000800 */
[----:B---3--:R-:W-:Y:S01]  /*143b0*/  MUFU.EX2 R17, R5 ;  /* 0x0000000500117308 */ /* 0x008fe20000000800 */
[----:B--2---:R-:W-:-:S07]  /*143c0*/  FFMA.FTZ R0, R111, UR4, -R2 ;  /* 0x000000046f007c23 */ /* 0x004fce0008010802 */
        /* <DEDUP_REMOVED lines=129> */
[----:B------:R2:W-:Y:S01]  /*14be0*/  MUFU.EX2 R46, R0 ;  /* 0x00000000002e7308 */ /* 0x0005e20000000800 */
        /* <DEDUP_REMOVED lines=13> */
[----:B--2---:R-:W-:-:S05]  /*14cc0*/  FMUL.FTZ R0, R61, UR4 ;  /* 0x000000043d007c20 */ /* 0x004fca0008410000 */
[----:B------:R-:W-:Y:S01]  /*14cd0*/  FSEL R0, R0, RZ, P0 ;  /* 0x000000ff00007208 */ /* 0x000fe20000000000 */
[----:B---3--:R-:W-:-:S04]  /*14ce0*/  FFMA.FTZ R4, R81, UR4, -R2 ;  /* 0x0000000451047c23 */ /* 0x008fc80008010802 */
        /* <DEDUP_REMOVED lines=32> */
[----:B--2---:R-:W-:-:S05]  /*14ef0*/  MOV R136, R12 ;  /* 0x0000000c00887202 */ /* 0x004fca0000000f00 */
[----:B------:R1:W2:Y:S08]  /*14f00*/  MUFU.EX2 R60, R3 ;  /* 0x00000003003c7308 */ /* 0x0002b00000000800 */
[----:B------:R3:W-:Y:S01]  /*14f10*/  MUFU.EX2 R13, R4 ;  /* 0x00000004000d7308 */ /* 0x0007e20000000800 */
[----:B-1----:R-:W-:Y:S01]  /*14f20*/  FFMA.FTZ R3, R114, UR4, -R0 ;  /* 0x0000000472037c23 */ /* 0x002fe20008010800 */
[----:B------:R-:W-:Y:S01]  /*14f30*/  MOV R114, R10 ;  /* 0x0000000a00727202 */ /* 0x000fe20000000f00 */
[----:B--2---:R-:W-:Y:S01]  /*14f40*/  FMUL.FTZ R142, R142, R60 ;  /* 0x0000003c8e8e7220 */ /* 0x004fe20000410000 */
[----:B------:R-:W-:-:S04]  /*14f50*/  F2FP.BF16.F32.PACK_AB R10, R108, R109 ;  /* 0x0000006d6c0a723e */ /* 0x000fc800000010ff */
[----:B------:R1:W-:Y:S01]  /*14f60*/  MUFU.EX2 R100, R3 ;  /* 0x0000000300647308 */ /* 0x0003e20000000800 */
[-C--:B------:R-:W-:Y:S01]  /*14f70*/  FMUL.FTZ R143, R143, R60.reuse ;  /* 0x0000003c8f8f7220 */ /* 0x080fe20000410000 */
[-C--:B------:R-:W-:Y:S01]  /*14f80*/  FMUL.FTZ R150, R150, R60.reuse ;  /* 0x0000003c96967220 */ /* 0x080fe20000410000 */
[-C--:B------:R-:W-:Y:S01]  /*14f90*/  FMUL.FTZ R151, R151, R60.reuse ;  /* 0x0000003c97977220 */ /* 0x080fe20000410000 */
[----:B---3--:R-:W-:Y:S01]  /*14fa0*/  FFMA.FTZ R4, R54, UR4, -R2 ;  /* 0x0000000436047c23 */ /* 0x008fe20008010802 */
[-C--:B------:R-:W-:Y:S01]  /*14fb0*/  FMUL.FTZ R146, R146, R60.reuse ;  /* 0x0000003c92927220 */ /* 0x080fe20000410000 */
[-C--:B------:R-:W-:Y:S01]  /*14fc0*/  FMUL.FTZ R147, R147, R60.reuse ;  /* 0x0000003c93937220 */ /* 0x080fe20000410000 */
[-C--:B------:R-:W-:Y:S01]  /*14fd0*/  FMUL.FTZ R154, R154, R60.reuse ;  /* 0x0000003c9a9a7220 */ /* 0x080fe20000410000 */
[----:B------:R2:W-:Y:S01]  /*14fe0*/  MUFU.EX2 R14, R4 ;  /* 0x00000004000e7308 */ /* 0x0005e20000000800 */
[----:B------:R-:W-:Y:S01]  /*14ff0*/  FMUL.FTZ R155, R155, R60 ;  /* 0x0000003c9b9b7220 */ /* 0x000fe20000410000 */
[----:B-1----:R-:W-:Y:S01]  /*15000*/  FFMA.FTZ R3, R113, UR4, -R0 ;  /* 0x0000000471037c23 */ /* 0x002fe20008010800 */
[----:B------:R-:W-:-:S05]  /*15010*/  MOV R113, R9 ;  /* 0x0000000900717202 */ /* 0x000fca0000000f00 */
[----:B------:R1:W-:Y:S01]  /*15020*/  MUFU.EX2 R104, R3 ;  /* 0x0000000300687308 */ /* 0x0003e20000000800 */
[----:B--2---:R-:W-:-:S07]  /*15030*/  FFMA.FTZ R4, R53, UR4, -R2 ;  /* 0x0000000435047c23 */ /* 0x004fce0008010802 */
[----:B------:R2:W-:Y:S01]  /*15040*/  MUFU.EX2 R15, R4 ;  /* 0x00000004000f7308 */ /* 0x0005e20000000800 */
[----:B-1----:R-:W-:Y:S01]  /*15050*/  FFMA.FTZ R3, R118, UR4, -R0 ;  /* 0x0000000476037c23 */ /* 0x002fe20008010800 */
[----:B------:R-:W-:-:S06]  /*15060*/  MOV R118, R25 ;  /* 0x0000001900767202 */ /* 0x000fcc0000000f00 */
[----:B------:R1:W-:Y:S01]  /*15070*/  MUFU.EX2 R98, R3 ;  /* 0x0000000300627308 */ /* 0x0003e20000000800 */
[----:B--2---:R-:W-:Y:S02]  /*15080*/  FFMA.FTZ R4, R52, UR4, -R2 ;  /* 0x0000000434047c23 */ /* 0x004fe40008010802 */
[----:B------:R-:W-:Y:S05]  /*15090*/  LDSM.16.MT88.4 R52, [R217+0x7000] ;  /* 0x00700000d934783b */ /* 0x000fea0000004200 */
[----:B------:R2:W-:Y:S01]  /*150a0*/  MUFU.EX2 R16, R4 ;  /* 0x0000000400107308 */ /* 0x0005e20000000800 */
[----:B-1----:R-:W-:Y:S01]  /*150b0*/  FFMA.FTZ R3, R120, UR4, -R0 ;  /* 0x0000000478037c23 */ /* 0x002fe20008010800 */
[----:B------:R-:W-:-:S06]  /*150c0*/  MOV R120, R7 ;  /* 0x0000000700787202 */ /* 0x000fcc0000000f00 */
[----:B------:R1:W-:Y:S01]  /*150d0*/  MUFU.EX2 R95, R3 ;  /* 0x00000003005f7308 */ /* 0x0003e20000000800 */
[----:B--2---:R-:W-:-:S07]  /*150e0*/  FFMA.FTZ R4, R37, UR4, -R2 ;  /* 0x0000000425047c23 */ /* 0x004fce0008010802 */
        /* <DEDUP_REMOVED lines=23> */
[----:B--2---:R-:W-:Y:S02]  /*15260*/  FFMA.FTZ R4, R29, UR4, -R2 ;  /* 0x000000041d047c23 */ /* 0x004fe40008010802 */
[----:B------:R-:W-:Y:S05]  /*15270*/  LDSM.16.MT88.4 R28, [R217+0x5400] ;  /* 0x00540000d91c783b */ /* 0x000fea0000004200 */
[----:B------:R2:W-:Y:S01]  /*15280*/  MUFU.EX2 R45, R4 ;  /* 0x00000004002d7308 */ /* 0x0005e20000000800 */
[----:B-1----:R-:W-:-:S07]  /*15290*/  FFMA.FTZ R3, R129, UR4, -R0 ;  /* 0x0000000481037c23 */ /* 0x002fce0008010800 */
[----:B------:R1:W-:Y:S01]  /*152a0*/  MUFU.EX2 R86, R3 ;  /* 0x0000000300567308 */ /* 0x0003e20000000800 */
[----:B--2---:R-:W-:-:S07]  /*152b0*/  FFMA.FTZ R4, R24, UR4, -R2 ;  /* 0x0000000418047c23 */ /* 0x004fce0008010802 */
[----:B------:R2:W3:Y:S01]  /*152c0*/  MUFU.EX2 R39, R4 ;  /* 0x0000000400277308 */ /* 0x0004e20000000800 */
[----:B-1----:R-:W-:-:S07]  /*152d0*/  FFMA.FTZ R3, R134, UR4, -R0 ;  /* 0x0000000486037c23 */ /* 0x002fce0008010800 */
[----:B------:R1:W-:Y:S01]  /*152e0*/  MUFU.EX2 R84, R3 ;  /* 0x0000000300547308 */ /* 0x0003e20000000800 */
[--C-:B--2---:R-:W-:Y:S01]  /*152f0*/  FFMA.FTZ R4, R139, UR4, -R0.reuse ;  /* 0x000000048b047c23 */ /* 0x104fe20008010800 */
[----:B---3--:R-:W-:Y:S02]  /*15300*/  MOV R139, R39 ;  /* 0x00000027008b7202 */ /* 0x008fe40000000f00 */
[----:B------:R-:W-:Y:S04]  /*15310*/  LDSM.16.MT88.4 R36, [R217+0x5c00] ;  /* 0x005c0000d924783b */ /* 0x000fe80000004200 */
[----:B------:R2:W-:Y:S01]  /*15320*/  MUFU.EX2 R63, R4 ;  /* 0x00000004003f7308 */ /* 0x0005e20000000800 */
[----:B-1----:R-:W-:-:S07]  /*15330*/  FFMA.FTZ R3, R137, UR4, -R0 ;  /* 0x0000000489037c23 */ /* 0x002fce0008010800 */
[----:B------:R1:W-:Y:S01]  /*15340*/  MUFU.EX2 R83, R3 ;  /* 0x0000000300537308 */ /* 0x0003e20000000800 */
[----:B--2---:R-:W-:Y:S01]  /*15350*/  FFMA.FTZ R4, R163, UR4, -R0 ;  /* 0x00000004a3047c23 */ /* 0x004fe20008010800 */
[----:B------:R-:W-:-:S06]  /*15360*/  MOV R163, R45 ;  /* 0x0000002d00a37202 */ /* 0x000fcc0000000f00 */
[----:B------:R2:W3:Y:S01]  /*15370*/  MUFU.EX2 R64, R4 ;  /* 0x0000000400407308 */ /* 0x0004e20000000800 */
[----:B-1----:R-:W-:-:S07]  /*15380*/  FFMA.FTZ R3, R135, UR4, -R0 ;  /* 0x0000000487037c23 */ /* 0x002fce0008010800 */
[----:B------:R1:W-:Y:S01]  /*15390*/  MUFU.EX2 R82, R3 ;  /* 0x0000000300527308 */ /* 0x0003e20000000800 */
[----:B--2---:R-:W-:Y:S01]  /*153a0*/  FFMA.FTZ R4, R160, UR4, -R0 ;  /* 0x00000004a0047c23 */ /* 0x004fe20008010800 */
[----:B---3--:R-:W-:Y:S02]  /*153b0*/  F2FP.BF16.F32.PACK_AB R9, R64, R63 ;  /* 0x0000003f4009723e */ /* 0x008fe400000010ff */
[----:B------:R-:W-:-:S04]  /*153c0*/  MOV R160, R46 ;  /* 0x0000002e00a07202 */ /* 0x000fc80000000f00 */
[----:B------:R2:W-:Y:S01]  /*153d0*/  MUFU.EX2 R77, R4 ;  /* 0x00000004004d7308 */ /* 0x0005e20000000800 */
[----:B------:R-:W-:Y:S01]  /*153e0*/  LDSM.16.MT88.4 R44, [R217+0x6000] ;  /* 0x00600000d92c783b */ /* 0x000fe20000004200 */
[----:B-1----:R-:W-:-:S06]  /*153f0*/  FFMA.FTZ R3, R159, UR4, -R0 ;  /* 0x000000049f037c23 */ /* 0x002fcc0008010800 */
[----:B------:R1:W-:Y:S01]  /*15400*/  MUFU.EX2 R80, R3 ;  /* 0x0000000300507308 */ /* 0x0003e20000000800 */
[----:B--2---:R-:W-:Y:S01]  /*15410*/  FFMA.FTZ R4, R156, UR4, -R0 ;  /* 0x000000049c047c23 */ /* 0x004fe20008010800 */
[----:B------:R-:W-:-:S06]  /*15420*/  MOV R156, R22 ;  /* 0x00000016009c7202 */ /* 0x000fcc0000000f00 */
[----:B------:R2:W-:Y:S01]  /*15430*/  MUFU.EX2 R78, R4 ;  /* 0x00000004004e7308 */ /* 0x0005e20000000800 */
[----:B-1----:R-:W-:-:S07]  /*15440*/  FFMA.FTZ R3, R158, UR4, -R0 ;  /* 0x000000049e037c23 */ /* 0x002fce0008010800 */
        /* <DEDUP_REMOVED lines=12> */
[----:B------:R-:W-:Y:S02]  /*15510*/  MOV R128, R19 ;  /* 0x0000001300807202 */ /* 0x000fe40000000f00 */
[----:B---3--:R-:W-:-:S04]  /*15520*/  F2FP.BF16.F32.PACK_AB R5, R85, R81 ;  /* 0x000000515505723e */ /* 0x008fc800000010ff */
        /* <DEDUP_REMOVED lines=14> */
[--C-:B--2---:R-:W-:Y:S01]  /*15610*/  FFMA.FTZ R4, R121, UR4, -R0.reuse ;  /* 0x0000000479047c23 */ /* 0x104fe20008010800 */
[----:B------:R-:W-:Y:S02]  /*15620*/  MOV R121, R16 ;  /* 0x0000001000797202 */ /* 0x000fe40000000f00 */
[----:B------:R-:W-:Y:S04]  /*15630*/  LDSM.16.MT88.4 R16, [R218+0x5000] ;  /* 0x00500000da10783b */ /* 0x000fe80000004200 */
[----:B------:R2:W3:Y:S01]  /*15640*/  MUFU.EX2 R96, R4 ;  /* 0x0000000400607308 */ /* 0x0004e20000000800 */
        /* <DEDUP_REMOVED lines=9> */
[----:B------:R2:W4:Y:S01]  /*156e0*/  MUFU.EX2 R99, R4 ;  /* 0x0000000400637308 */ /* 0x0005220000000800 */
[----:B-1----:R-:W-:-:S07]  /*156f0*/  FFMA.FTZ R3, R168, UR4, -R0 ;  /* 0x00000004a8037c23 */ /* 0x002fce0008010800 */
[----:B------:R1:W-:Y:S01]  /*15700*/  MUFU.EX2 R69, R3 ;  /* 0x0000000300457308 */ /* 0x0003e20000000800 */
[--C-:B--2---:R-:W-:Y:S01]  /*15710*/  FFMA.FTZ R4, R116, UR4, -R0.reuse ;  /* 0x0000000474047c23 */ /* 0x104fe20008010800 */
[----:B------:R-:W-:Y:S02]  /*15720*/  MOV R116, R13 ;  /* 0x0000000d00747202 */ /* 0x000fe40000000f00 */
[----:B------:R-:W2:Y:S04]  /*15730*/  LDSM.16.MT88.4 R12, [R217+0x5000] ;  /* 0x00500000d90c783b */ /* 0x000ea80000004200 */
[----:B------:R5:W-:Y:S01]  /*15740*/  MUFU.EX2 R103, R4 ;  /* 0x0000000400677308 */ /* 0x000be20000000800 */
[----:B-1----:R-:W-:-:S07]  /*15750*/  FFMA.FTZ R3, R170, UR4, -R0 ;  /* 0x00000004aa037c23 */ /* 0x002fce0008010800 */
[----:B------:R1:W-:Y:S01]  /*15760*/  MUFU.EX2 R68, R3 ;  /* 0x0000000300447308 */ /* 0x0003e20000000800 */
[----:B-----5:R-:W-:Y:S01]  /*15770*/  FFMA.FTZ R4, R115, UR4, -R0 ;  /* 0x0000000473047c23 */ /* 0x020fe20008010800 */
[----:B------:R-:W-:Y:S02]  /*15780*/  MOV R115, R11 ;  /* 0x0000000b00737202 */ /* 0x000fe40000000f00 */
[----:B------:R-:W-:-:S04]  /*15790*/  F2FP.BF16.F32.PACK_AB R11, R78, R77 ;  /* 0x0000004d4e0b723e */ /* 0x000fc800000010ff */
[----:B------:R5:W4:Y:S01]  /*157a0*/  MUFU.EX2 R101, R4 ;  /* 0x0000000400657308 */ /* 0x000b220000000800 */
[----:B-1----:R-:W-:Y:S01]  /*157b0*/  FFMA.FTZ R3, R246, R56, R57 ;  /* 0x00000038f6037223 */ /* 0x002fe20000010039 */
[----:B-----5:R-:W-:Y:S01]  /*157c0*/  FFMA.FTZ R4, R112, UR4, -R0 ;  /* 0x0000000470047c23 */ /* 0x020fe20008010800 */
[----:B------:R-:W-:Y:S02]  /*157d0*/  MOV R112, R8 ;  /* 0x0000000800707202 */ /* 0x000fe40000000f00 */
[----:B------:R-:W-:-:S03]  /*157e0*/  F2FP.BF16.F32.PACK_AB R8, R67, R57 ;  /* 0x000000394308723e */ /* 0x000fc600000010ff */
[----:B------:R1:W5:Y:S01]  /*157f0*/  MUFU.EX2 R102, R4 ;  /* 0x0000000400667308 */ /* 0x0003620000000800 */
[----:B------:R-:W-:Y:S03]  /*15800*/  LDSM.16.MT88.4 R56, [R217+0x7400] ;  /* 0x00740000d938783b */ /* 0x000fe60000004200 */
[C---:B--2---:R-:W-:Y:S06]  /*15810*/  HMMA.16816.F32.BF16 R20, R8.reuse, R12, R140 ;  /* 0x0000000c0814723c */ /* 0x044fec000004188c */
[----:B------:R-:W-:Y:S01]  /*15820*/  HMMA.16816.F32.BF16 R144, R8, R16, R144 ;  /* 0x000000100890723c */ /* 0x000fe20000041890 */
[----:B------:R-:W-:-:S02]  /*15830*/  MOV R143, R35 ;  /* 0x00000023008f7202 */ /* 0x000fc40000000f00 */
[----:B------:R-:W-:Y:S02]  /*15840*/  MOV R142, R34 ;  /* 0x00000022008e7202 */ /* 0x000fe40000000f00 */
[----:B------:R-:W2:Y:S01]  /*15850*/  LDSM.16.MT88.4 R32, [R218+0x5400] ;  /* 0x00540000da20783b */ /* 0x000ea20000004200 */
[----:B------:R-:W-:Y:S02]  /*15860*/  MOV R141, R27 ;  /* 0x0000001b008d7202 */ /* 0x000fe40000000f00 */
[----:B------:R-:W-:Y:S02]  /*15870*/  MOV R140, R26 ;  /* 0x0000001a008c7202 */ /* 0x000fe40000000f00 */
[C---:B------:R-:W-:Y:S01]  /*15880*/  HMMA.16816.F32.BF16 R24, R8.reuse, R14, R148 ;  /* 0x0000000e0818723c */ /* 0x040fe20000041894 */
[----:B-1----:R-:W-:Y:S01]  /*15890*/  F2FP.BF16.F32.PACK_AB R4, R106, R107 ;  /* 0x0000006b6a04723e */ /* 0x002fe200000010ff */
[----:B------:R-:W-:Y:S04]  /*158a0*/  LDSM.16.MT88.4 R148, [R217+0x7c00] ;  /* 0x007c0000d994783b */ /* 0x000fe80000004200 */
[----:B------:R-:W-:Y:S01]  /*158b0*/  HMMA.16816.F32.BF16 R12, R8, R18, R152 ;  /* 0x00000012080c723c */ /* 0x000fe20000041898 */
[----:B------:R-:W1:Y:S05]  /*158c0*/  LDSM.16.MT88.4 R16, [R218+0x5800] ;  /* 0x00580000da10783b */ /* 0x000e6a0000004200 */
[----:B------:R-:W-:Y:S01]  /*158d0*/  HMMA.16816.F32.BF16 R20, R4, R28, R20 ;  /* 0x0000001c0414723c */ /* 0x000fe20000041814 */
[----:B------:R-:W-:-:S02]  /*158e0*/  F2FP.BF16.F32.PACK_AB R8, R201, R111 ;  /* 0x0000006fc908723e */ /* 0x000fc400000010ff */
[----:B---3--:R-:W-:Y:S02]  /*158f0*/  F2FP.BF16.F32.PACK_AB R9, R96, R94 ;  /* 0x0000005e6009723e */ /* 0x008fe400000010ff */
[----:B------:R-:W-:Y:S02]  /*15900*/  F2FP.BF16.F32.PACK_AB R10, R203, R202 ;  /* 0x000000cacb0a723e */ /* 0x000fe400000010ff */
[----:B----4-:R-:W-:Y:S02]  /*15910*/  F2FP.BF16.F32.PACK_AB R11, R99, R97 ;  /* 0x00000061630b723e */ /* 0x010fe400000010ff */
[----:B------:R-:W-:Y:S02]  /*15920*/  MOV R155, R51 ;  /* 0x00000033009b7202 */ /* 0x000fe40000000f00 */
[----:B------:R-:W-:Y:S01]  /*15930*/  MOV R154, R50 ;  /* 0x00000032009a7202 */ /* 0x000fe20000000f00 */
[----:B------:R-:W-:Y:S01]  /*15940*/  HMMA.16816.F32.BF16 R24, R4, R30, R24 ;  /* 0x0000001e0418723c */ /* 0x000fe20000041818 */
[----:B------:R-:W-:-:S02]  /*15950*/  MOV R153, R49 ;  /* 0x0000003100997202 */ /* 0x000fc40000000f00 */
[----:B------:R-:W-:Y:S02]  /*15960*/  MOV R152, R48 ;  /* 0x0000003000987202 */ /* 0x000fe40000000f00 */
[----:B------:R-:W-:Y:S01]  /*15970*/  LDSM.16.MT88.4 R48, [R217+0x6800] ;  /* 0x00680000d930783b */ /* 0x000fe20000004200 */
[C---:B--2---:R-:W-:Y:S06]  /*15980*/  HMMA.16816.F32.BF16 R28, R4.reuse, R32, R144 ;  /* 0x00000020041c723c */ /* 0x044fec0000041890 */
[----:B------:R-:W-:Y:S01]  /*15990*/  HMMA.16816.F32.BF16 R12, R4, R34, R12 ;  /* 0x00000022040c723c */ /* 0x000fe2000004180c */
[----:B------:R-:W2:Y:S05]  /*159a0*/  LDSM.16.MT88.4 R32, [R218+0x5c00] ;  /* 0x005c0000da20783b */ /* 0x000eaa0000004200 */
[----:B------:R-:W-:Y:S01]  /*159b0*/  HMMA.16816.F32.BF16 R20, R8, R40, R20 ;  /* 0x000000280814723c */ /* 0x000fe20000041814 */
[----:B------:R-:W-:-:S02]  /*159c0*/  F2FP.BF16.F32.PACK_AB R4, R206, R204 ;  /* 0x000000ccce04723e */ /* 0x000fc400000010ff */
[----:B------:R-:W-:Y:S02]  /*159d0*/  F2FP.BF16.F32.PACK_AB R5, R101, R103 ;  /* 0x000000676505723e */ /* 0x000fe400000010ff */
[----:B------:R-:W-:Y:S01]  /*159e0*/  F2FP.BF16.F32.PACK_AB R6, R207, R205 ;  /* 0x000000cdcf06723e */ /* 0x000fe200000010ff */
[C---:B------:R-:W-:Y:S01]  /*159f0*/  HMMA.16816.F32.BF16 R24, R8.reuse, R42, R24 ;  /* 0x0000002a0818723c */ /* 0x040fe20000041818 */
[----:B------:R-:W-:Y:S01]  /*15a00*/  F2FP.BF16.F32.PACK_AB R7, R104, R100 ;  /* 0x000000646807723e */ /* 0x000fe200000010ff */
[----:B------:R-:W-:Y:S04]  /*15a10*/  LDSM.16.MT88.4 R40, [R217+0x6400] ;  /* 0x00640000d928783b */ /* 0x000fe80000004200 */
[C---:B-1----:R-:W-:Y:S06]  /*15a20*/  HMMA.16816.F32.BF16 R28, R8.reuse, R16, R28 ;  /* 0x00000010081c723c */ /* 0x042fec000004181c */
[----:B------:R-:W-:Y:S01]  /*15a30*/  HMMA.16816.F32.BF16 R12, R8, R18, R12 ;  /* 0x00000012080c723c */ /* 0x000fe2000004180c */
[----:B------:R-:W1:Y:S05]  /*15a40*/  LDSM.16.MT88.4 R16, [R218+0x6000] ;  /* 0x00600000da10783b */ /* 0x000e6a0000004200 */
[----:B------:R-:W-:Y:S01]  /*15a50*/  HMMA.16816.F32.BF16 R20, R4, R36, R20 ;  /* 0x000000240414723c */ /* 0x000fe20000041814 */
[----:B------:R-:W-:-:S02]  /*15a60*/  F2FP.BF16.F32.PACK_AB R8, R208, R209 ;  /* 0x000000d1d008723e */ /* 0x000fc400000010ff */
[----:B-----5:R-:W-:Y:S02]  /*15a70*/  F2FP.BF16.F32.PACK_AB R9, R98, R102 ;  /* 0x000000666209723e */ /* 0x020fe400000010ff */
[----:B------:R-:W-:Y:S01]  /*15a80*/  F2FP.BF16.F32.PACK_AB R10, R211, R210 ;  /* 0x000000d2d30a723e */ /* 0x000fe200000010ff */
[C---:B------:R-:W-:Y:S01]  /*15a90*/  HMMA.16816.F32.BF16 R24, R4.reuse, R38, R24 ;  /* 0x000000260418723c */ /* 0x040fe20000041818 */
[----:B------:R-:W-:Y:S01]  /*15aa0*/  F2FP.BF16.F32.PACK_AB R11, R93, R95 ;  /* 0x0000005f5d0b723e */ /* 0x000fe200000010ff */
[----:B------:R-:W-:Y:S04]  /*15ab0*/  LDSM.16.MT88.4 R36, [R218+0x6800] ;  /* 0x00680000da24783b */ /* 0x000fe80000004200 */
        /* <DEDUP_REMOVED lines=9> */
[----:B------:R-:W3:Y:S04]  /*15b50*/  LDSM.16.MT88.4 R44, [R217+0x6c00] ;  /* 0x006c0000d92c783b */ /* 0x000ee80000004200 */
[C---:B-1----:R-:W-:Y:S06]  /*15b60*/  HMMA.16816.F32.BF16 R28, R8.reuse, R16, R28 ;  /* 0x00000010081c723c */ /* 0x042fec000004181c */
[----:B------:R-:W-:Y:S06]  /*15b70*/  HMMA.16816.F32.BF16 R12, R8, R18, R12 ;  /* 0x00000012080c723c */ /* 0x000fec000004180c */
[----:B------:R-:W-:Y:S01]  /*15b80*/  HMMA.16816.F32.BF16 R20, R4, R40, R20 ;  /* 0x000000280414723c */ /* 0x000fe20000041814 */
[----:B------:R-:W-:-:S02]  /*15b90*/  F2FP.BF16.F32.PACK_AB R8, R239, R215 ;  /* 0x000000d7ef08723e */ /* 0x000fc400000010ff */
[----:B------:R-:W-:Y:S02]  /*15ba0*/  F2FP.BF16.F32.PACK_AB R9, R84, R86 ;  /* 0x000000565409723e */ /* 0x000fe400000010ff */
[----:B------:R-:W-:Y:S01]  /*15bb0*/  F2FP.BF16.F32.PACK_AB R10, R124, R249 ;  /* 0x000000f97c0a723e */ /* 0x000fe200000010ff */
[C---:B------:R-:W-:Y:S01]  /*15bc0*/  HMMA.16816.F32.BF16 R24, R4.reuse, R42, R24 ;  /* 0x0000002a0418723c */ /* 0x040fe20000041818 */
[----:B------:R-:W-:Y:S01]  /*15bd0*/  F2FP.BF16.F32.PACK_AB R11, R82, R83 ;  /* 0x00000053520b723e */ /* 0x000fe200000010ff */
[----:B------:R-:W1:Y:S04]  /*15be0*/  LDSM.16.MT88.4 R40, [R218+0x6c00] ;  /* 0x006c0000da28783b */ /* 0x000e680000004200 */
[C---:B--2---:R-:W-:Y:S06]  /*15bf0*/  HMMA.16816.F32.BF16 R28, R4.reuse, R32, R28 ;  /* 0x00000020041c723c */ /* 0x044fec000004181c */
[----:B------:R-:W-:Y:S06]  /*15c00*/  HMMA.16816.F32.BF16 R16, R4, R34, R12 ;  /* 0x000000220410723c */ /* 0x000fec000004180c */
[----:B------:R-:W-:Y:S01]  /*15c10*/  HMMA.16816.F32.BF16 R12, R8, R48, R20 ;  /* 0x00000030080c723c */ /* 0x000fe20000041814 */
[----:B------:R-:W-:-:S02]  /*15c20*/  F2FP.BF16.F32.PACK_AB R4, R125, R252 ;  /* 0x000000fc7d04723e */ /* 0x000fc400000010ff */
[----:B------:R-:W-:Y:S02]  /*15c30*/  F2FP.BF16.F32.PACK_AB R5, R79, R80 ;  /* 0x000000504f05723e */ /* 0x000fe400000010ff */
[----:B------:R-:W-:Y:S01]  /*15c40*/  F2FP.BF16.F32.PACK_AB R6, R152, R123 ;  /* 0x0000007b9806723e */ /* 0x000fe200000010ff */
[C---:B------:R-:W-:Y:S01]  /*15c50*/  HMMA.16816.F32.BF16 R24, R8.reuse, R50, R24 ;  /* 0x000000320818723c */ /* 0x040fe20000041818 */
[----:B------:R-:W-:Y:S01]  /*15c60*/  F2FP.BF16.F32.PACK_AB R7, R75, R76 ;  /* 0x0000004c4b07723e */ /* 0x000fe200000010ff */
[----:B------:R-:W2:Y:S04]  /*15c70*/  LDSM.16.MT88.4 R48, [R218+0x7000] ;  /* 0x00700000da30783b */ /* 0x000ea80000004200 */
[C---:B------:R-:W-:Y:S06]  /*15c80*/  HMMA.16816.F32.BF16 R32, R8.reuse, R36, R28 ;  /* 0x000000240820723c */ /* 0x040fec000004181c */
[----:B------:R-:W-:Y:S01]  /*15c90*/  HMMA.16816.F32.BF16 R28, R8, R38, R16 ;  /* 0x00000026081c723c */ /* 0x000fe20000041810 */
[----:B------:R-:W4:Y:S05]  /*15ca0*/  LDSM.16.MT88.4 R36, [R218+0x7400] ;  /* 0x00740000da24783b */ /* 0x000f2a0000004200 */
[----:B---3--:R-:W-:Y:S01]  /*15cb0*/  HMMA.16816.F32.BF16 R20, R4, R44, R12 ;  /* 0x0000002c0414723c */ /* 0x008fe2000004180c */
[----:B------:R-:W-:Y:S01]  /*15cc0*/  FADD.FTZ R10, R67, R3 ;  /* 0x00000003430a7221 */ /* 0x000fe20000010000 */
[--C-:B------:R-:W-:Y:S01]  /*15cd0*/  FFMA.FTZ R8, R173, UR4, -R0.reuse ;  /* 0x00000004ad087c23 */ /* 0x100fe20008010800 */
[----:B------:R-:W-:Y:S01]  /*15ce0*/  FFMA.FTZ R3, R174, UR4, -R0 ;  /* 0x00000004ae037c23 */ /* 0x000fe20008010800 */
[----:B------:R-:W-:-:S02]  /*15cf0*/  FFMA.FTZ R9, R247, R60, R63 ;  /* 0x0000003cf7097223 */ /* 0x000fc4000001003f */
[C---:B------:R-:W-:Y:S01]  /*15d00*/  HMMA.16816.F32.BF16 R16, R4.reuse, R46, R24 ;  /* 0x0000002e0410723c */ /* 0x040fe20000041818 */
[----:B------:R-:W-:Y:S01]  /*15d10*/  F2FP.BF16.F32.PACK_AB R12, R154, R153 ;  /* 0x000000999a0c723e */ /* 0x000fe200000010ff */
[----:B------:R3:W5:Y:S01]  /*15d20*/  MUFU.EX2 R67, R8 ;  /* 0x0000000800437308 */ /* 0x0007620000000800 */
[----:B------:R-:W-:Y:S01]  /*15d30*/  F2FP.BF16.F32.PACK_AB R13, R73, R74 ;  /* 0x0000004a490d723e */ /* 0x000fe200000010ff */
[----:B------:R-:W4:Y:S01]  /*15d40*/  LDSM.16.MT88.4 R44, [R217+0x7800] ;  /* 0x00780000d92c783b */ /* 0x000f220000004200 */
[----:B------:R-:W-:Y:S01]  /*15d50*/  F2FP.BF16.F32.PACK_AB R14, R120, R155 ;  /* 0x0000009b780e723e */ /* 0x000fe200000010ff */
[----:B-1----:R-:W-:Y:S01]  /*15d60*/  HMMA.16816.F32.BF16 R24, R4, R40, R32 ;  /* 0x000000280418723c */ /* 0x002fe20000041820 */
[----:B------:R-:W-:-:S03]  /*15d70*/  F2FP.BF16.F32.PACK_AB R15, R71, R72 ;  /* 0x00000048470f723e */ /* 0x000fc600000010ff */
[----:B------:R1:W-:Y:S02]  /*15d80*/  MUFU.EX2 R65, R3 ;  /* 0x0000000300417308 */ /* 0x0003e40000000800 */
[----:B------:R-:W-:Y:S01]  /*15d90*/  HMMA.16816.F32.BF16 R28, R4, R42, R28 ;  /* 0x0000002a041c723c */ /* 0x000fe2000004181c */
[----:B------:R-:W4:Y:S05]  /*15da0*/  LDSM.16.MT88.4 R40, [R218+0x7800] ;  /* 0x00780000da28783b */ /* 0x000f2a0000004200 */
[----:B------:R-:W-:Y:S01]  /*15db0*/  HMMA.16816.F32.BF16 R20, R12, R52, R20 ;  /* 0x000000340c14723c */ /* 0x000fe20000041814 */
[----:B------:R-:W-:Y:S01]  /*15dc0*/  FADD.FTZ R5, R64, R9 ;  /* 0x0000000940057221 */ /* 0x000fe20000010000 */
[----:B------:R-:W-:Y:S01]  /*15dd0*/  FADD.FTZ R4, R109, R10 ;  /* 0x0000000a6d047221 */ /* 0x000fe20000010000 */
[----:B---3--:R-:W-:-:S02]  /*15de0*/  F2FP.BF16.F32.PACK_AB R8, R140, R118 ;  /* 0x000000768c08723e */ /* 0x008fc400000010ff */
[----:B------:R-:W-:Y:S01]  /*15df0*/  FADD.FTZ R5, R77, R5 ;  /* 0x000000054d057221 */ /* 0x000fe20000010000 */
[----:B------:R-:W-:Y:S01]  /*15e00*/  FADD.FTZ R4, R108, R4 ;  /* 0x000000046c047221 */ /* 0x000fe20000010000 */
[C---:B------:R-:W-:Y:S01]  /*15e10*/  HMMA.16816.F32.BF16 R16, R12.reuse, R54, R16 ;  /* 0x000000360c10723c */ /* 0x040fe20000041810 */
[----:B------:R-:W-:Y:S01]  /*15e20*/  F2FP.BF16.F32.PACK_AB R9, R69, R70 ;  /* 0x000000464509723e */ /* 0x000fe200000010ff */
[----:B-1----:R-:W-:Y:S01]  /*15e30*/  FFMA.FTZ R3, R175, UR4, -R0 ;  /* 0x00000004af037c23 */ /* 0x002fe20008010800 */
[----:B------:R-:W-:Y:S01]  /*15e40*/  FADD.FTZ R5, R78, R5 ;  /* 0x000000054e057221 */ /* 0x000fe20000010000 */
[----:B------:R-:W-:Y:S01]  /*15e50*/  FADD.FTZ R4, R107, R4 ;  /* 0x000000046b047221 */ /* 0x000fe20000010000 */
[----:B------:R-:W-:Y:S01]  /*15e60*/  F2FP.BF16.F32.PACK_AB R10, R142, R141 ;  /* 0x0000008d8e0a723e */ /* 0x000fe200000010ff */
[----:B------:R1:W-:Y:S01]  /*15e70*/  MUFU.EX2 R64, R3 ;  /* 0x0000000300407308 */ /* 0x0003e20000000800 */
[----:B--2---:R-:W-:Y:S01]  /*15e80*/  HMMA.16816.F32.BF16 R24, R12, R48, R24 ;  /* 0x000000300c18723c */ /* 0x004fe20000041818 */
[----:B------:R-:W-:Y:S01]  /*15e90*/  FADD.FTZ R5, R81, R5 ;  /* 0x0000000551057221 */ /* 0x000fe20000010000 */
[----:B-----5:R-:W-:-:S02]  /*15ea0*/  F2FP.BF16.F32.PACK_AB R11, R67, R68 ;  /* 0x00000044430b723e */ /* 0x020fc400000010ff */
[----:B------:R-:W-:Y:S02]  /*15eb0*/  F2FP.BF16.F32.PACK_AB R6, R114, R113 ;  /* 0x000000717206723e */ /* 0x000fe400000010ff */
[----:B------:R-:W-:Y:S06]  /*15ec0*/  HMMA.16816.F32.BF16 R32, R12, R50, R28 ;  /* 0x000000320c20723c */ /* 0x000fec000004181c */
[----:B------:R-:W-:Y:S01]  /*15ed0*/  HMMA.16816.F32.BF16 R28, R8, R56, R20 ;  /* 0x00000038081c723c */ /* 0x000fe20000041814 */
[----:B-1----:R-:W-:-:S05]  /*15ee0*/  FFMA.FTZ R3, R176, UR4, -R0 ;  /* 0x00000004b0037c23 */ /* 0x002fca0008010800 */
[C---:B------:R-:W-:Y:S01]  /*15ef0*/  HMMA.16816.F32.BF16 R16, R8.reuse, R58, R16 ;  /* 0x0000003a0810723c */ /* 0x040fe20000041810 */
[----:B------:R1:W-:Y:S05]  /*15f00*/  MUFU.EX2 R63, R3 ;  /* 0x00000003003f7308 */ /* 0x0003ea0000000800 */
[C---:B----4-:R-:W-:Y:S06]  /*15f10*/  HMMA.16816.F32.BF16 R20, R8.reuse, R36, R24 ;  /* 0x000000240814723c */ /* 0x050fec0000041818 */
[----:B------:R-:W-:Y:S01]  /*15f20*/  HMMA.16816.F32.BF16 R24, R8, R38, R32 ;  /* 0x000000260818723c */ /* 0x000fe20000041820 */
[----:B------:R-:W2:Y:S04]  /*15f30*/  LDSM.16.MT88.4 R36, [R218+0x7c00] ;  /* 0x007c0000da24783b */ /* 0x000ea80000004200 */
[----:B------:R-:W-:Y:S01]  /*15f40*/  LDSM.16.MT88.4 R32, [R218+0x8000] ;  /* 0x00800000da20783b */ /* 0x000fe20000004200 */
[--C-:B-1----:R-:W-:Y:S01]  /*15f50*/  FFMA.FTZ R3, R177, UR4, -R0.reuse ;  /* 0x00000004b1037c23 */ /* 0x102fe20008010800 */
[--C-:B------:R-:W-:Y:S01]  /*15f60*/  FFMA.FTZ R8, R181, UR4, -R0.reuse ;  /* 0x00000004b5087c23 */ /* 0x100fe20008010800 */
[----:B------:R-:W-:-:S02]  /*15f70*/  FFMA.FTZ R10, R188, UR4, -R0 ;  /* 0x00000004bc0a7c23 */ /* 0x000fc40008010800 */
[----:B------:R1:W3:Y:S08]  /*15f80*/  MUFU.EX2 R60, R3 ;  /* 0x00000003003c7308 */ /* 0x0002f00000000800 */
[----:B------:R4:W-:Y:S01]  /*15f90*/  MUFU.EX2 R53, R8 ;  /* 0x0000000800357308 */ /* 0x0009e20000000800 */
[----:B-1----:R-:W-:Y:S01]  /*15fa0*/  FADD.FTZ R3, R106, R4 ;  /* 0x000000046a037221 */ /* 0x002fe20000010000 */
[----:B------:R-:W-:Y:S01]  /*15fb0*/  FADD.FTZ R4, R85, R5 ;  /* 0x0000000555047221 */ /* 0x000fe20000010000 */
[----:B------:R-:W-:Y:S01]  /*15fc0*/  FFMA.FTZ R5, R66, UR4, -R2 ;  /* 0x0000000442057c23 */ /* 0x000fe20008010802 */
[----:B---3--:R-:W-:Y:S01]  /*15fd0*/  F2FP.BF16.F32.PACK_AB R7, R60, R63 ;  /* 0x0000003f3c07723e */ /* 0x008fe200000010ff */
[----:B------:R-:W-:-:S03]  /*15fe0*/  FADD.FTZ R3, R105, R3 ;  /* 0x0000000369037221 */ /* 0x000fc60000010000 */
[----:B------:R1:W-:Y:S01]  /*15ff0*/  MUFU.EX2 R57, R5 ;  /* 0x0000000500397308 */ /* 0x0003e20000000800 */
[----:B------:R-:W-:Y:S01]  /*16000*/  FADD.FTZ R3, R110, R3 ;  /* 0x000000036e037221 */ /* 0x000fe20000010000 */
[----:B----4-:R-:W-:-:S03]  /*16010*/  FFMA.FTZ R8, R182, UR4, -R0 ;  /* 0x00000004b6087c23 */ /* 0x010fc60008010800 */
[----:B------:R-:W-:Y:S01]  /*16020*/  FADD.FTZ R13, R111, R3 ;  /* 0x000000036f0d7221 */ /* 0x000fe20000010000 */
[----:B------:R-:W-:Y:S02]  /*16030*/  FFMA.FTZ R3, R178, UR4, -R0 ;  /* 0x00000004b2037c23 */ /* 0x000fe40008010800 */
[----:B------:R3:W-:Y:S01]  /*16040*/  MUFU.EX2 R51, R8 ;  /* 0x0000000800337308 */ /* 0x0007e20000000800 */
[----:B------:R-:W-:-:S04]  /*16050*/  FADD.FTZ R9, R201, R13 ;  /* 0x0000000dc9097221 */ /* 0x000fc80000010000 */
[----:B------:R-:W-:-:S03]  /*16060*/  FADD.FTZ R9, R202, R9 ;  /* 0x00000009ca097221 */ /* 0x000fc60000010000 */
[----:B------:R4:W-:Y:S01]  /*16070*/  MUFU.EX2 R54, R3 ;  /* 0x0000000300367308 */ /* 0x0009e20000000800 */
[----:B-1----:R-:W-:Y:S01]  /*16080*/  FADD.FTZ R5, R88, R4 ;  /* 0x0000000458057221 */ /* 0x002fe20000010000 */
[----:B------:R-:W-:Y:S01]  /*16090*/  FADD.FTZ R9, R203, R9 ;  /* 0x00000009cb097221 */ /* 0x000fe20000010000 */
[----:B------:R-:W-:Y:S02]  /*160a0*/  FFMA.FTZ R4, R179, UR4, -R0 ;  /* 0x00000004b3047c23 */ /* 0x000fe40008010800 */
[----:B------:R-:W-:Y:S01]  /*160b0*/  FADD.FTZ R12, R90, R5 ;  /* 0x000000055a0c7221 */ /* 0x000fe20000010000 */
[----:B------:R-:W-:Y:S01]  /*160c0*/  FADD.FTZ R9, R204, R9 ;  /* 0x00000009cc097221 */ /* 0x000fe20000010000 */
[----:B------:R-:W-:Y:S01]  /*160d0*/  F2FP.BF16.F32.PACK_AB R5, R64, R65 ;  /* 0x000000414005723e */ /* 0x000fe200000010ff */
[----:B------:R1:W5:Y:S01]  /*160e0*/  MUFU.EX2 R55, R4 ;  /* 0x0000000400377308 */ /* 0x0003620000000800 */
[----:B---3--:R-:W-:Y:S01]  /*160f0*/  FFMA.FTZ R8, R169, UR4, -R2 ;  /* 0x00000004a9087c23 */ /* 0x008fe20008010802 */
[----:B------:R-:W-:-:S04]  /*16100*/  FADD.FTZ R9, R206, R9 ;  /* 0x00000009ce097221 */ /* 0x000fc80000010000 */
[----:B------:R-:W-:Y:S02]  /*16110*/  FADD.FTZ R9, R205, R9 ;  /* 0x00000009cd097221 */ /* 0x000fe40000010000 */
[----:B------:R3:W-:Y:S01]  /*16120*/  MUFU.EX2 R56, R8 ;  /* 0x0000000800387308 */ /* 0x0007e20000000800 */
[----:B----4-:R-:W-:Y:S01]  /*16130*/  FADD.FTZ R3, R94, R12 ;  /* 0x0000000c5e037221 */ /* 0x010fe20000010000 */
        /* <DEDUP_REMOVED lines=9> */
[----:B---3--:R-:W-:Y:S01]  /*161d0*/  FFMA.FTZ R8, R183, UR4, -R0 ;  /* 0x00000004b7087c23 */ /* 0x008fe20008010800 */
[----:B------:R-:W-:Y:S01]  /*161e0*/  FADD.FTZ R9, R211, R9 ;  /* 0x00000009d3097221 */ /* 0x000fe20000010000 */
[C---:B------:R-:W-:Y:S01]  /*161f0*/  HMMA.16816.F32.BF16 R28, R4.reuse, R44, R28 ;  /* 0x0000002c041c723c */ /* 0x040fe2000004181c */
[----:B------:R-:W-:Y:S01]  /*16200*/  FADD.FTZ R3, R101, R3 ;  /* 0x0000000365037221 */ /* 0x000fe20000010000 */
[----:B------:R1:W-:Y:S01]  /*16210*/  MUFU.EX2 R50, R8 ;  /* 0x0000000800327308 */ /* 0x0003e20000000800 */
[----:B------:R-:W-:Y:S02]  /*16220*/  FADD.FTZ R9, R213, R9 ;  /* 0x00000009d5097221 */ /* 0x000fe40000010000 */
[----:B------:R-:W-:Y:S01]  /*16230*/  FADD.FTZ R3, R100, R3 ;  /* 0x0000000364037221 */ /* 0x000fe20000010000 */
[----:B------:R-:W-:Y:S01]  /*16240*/  HMMA.16816.F32.BF16 R16, R4, R46, R16 ;  /* 0x0000002e0410723c */ /* 0x000fe20000041810 */
[----:B------:R-:W-:-:S02]  /*16250*/  FADD.FTZ R9, R212, R9 ;  /* 0x00000009d4097221 */ /* 0x000fc40000010000 */
[----:B------:R-:W-:Y:S01]  /*16260*/  FADD.FTZ R3, R104, R3 ;  /* 0x0000000368037221 */ /* 0x000fe20000010000 */
[----:B------:R3:W-:Y:S01]  /*16270*/  MUFU.EX2 R44, R10 ;  /* 0x0000000a002c7308 */ /* 0x0007e20000000800 */
[----:B------:R-:W-:Y:S01]  /*16280*/  FADD.FTZ R9, R214, R9 ;  /* 0x00000009d6097221 */ /* 0x000fe20000010000 */
[C---:B------:R-:W-:Y:S01]  /*16290*/  HMMA.16816.F32.BF16 R20, R4.reuse, R40, R20 ;  /* 0x000000280414723c */ /* 0x040fe20000041814 */
[----:B------:R-:W-:Y:S02]  /*162a0*/  FADD.FTZ R3, R102, R3 ;  /* 0x0000000366037221 */ /* 0x000fe40000010000 */
[----:B------:R-:W-:Y:S02]  /*162b0*/  FADD.FTZ R9, R238, R9 ;  /* 0x00000009ee097221 */ /* 0x000fe40000010000 */
[----:B------:R-:W-:Y:S01]  /*162c0*/  FADD.FTZ R3, R98, R3 ;  /* 0x0000000362037221 */ /* 0x000fe20000010000 */
[----:B------:R-:W-:Y:S01]  /*162d0*/  HMMA.16816.F32.BF16 R12, R4, R42, R24 ;  /* 0x0000002a040c723c */ /* 0x000fe20000041818 */
[----:B-1----:R-:W-:Y:S01]  /*162e0*/  FFMA.FTZ R8, R184, UR4, -R0 ;  /* 0x00000004b8087c23 */ /* 0x002fe20008010800 */
[----:B------:R-:W1:Y:S01]  /*162f0*/  LDSM.16.MT88.4 R24, [R217+0x8000] ;  /* 0x00800000d918783b */ /* 0x000e620000004200 */
[----:B------:R-:W-:Y:S01]  /*16300*/  FADD.FTZ R3, R95, R3 ;  /* 0x000000035f037221 */ /* 0x000fe20000010000 */
[----:B------:R-:W-:Y:S01]  /*16310*/  FADD.FTZ R9, R215, R9 ;  /* 0x00000009d7097221 */ /* 0x000fe20000010000 */
[----:B------:R4:W1:Y:S02]  /*16320*/  MUFU.EX2 R49, R8 ;  /* 0x0000000800317308 */ /* 0x0008640000000800 */
[----:B------:R-:W-:Y:S01]  /*16330*/  FADD.FTZ R3, R93, R3 ;  /* 0x000000035d037221 */ /* 0x000fe20000010000 */
[----:B------:R-:W-:Y:S01]  /*16340*/  FADD.FTZ R9, R239, R9 ;  /* 0x00000009ef097221 */ /* 0x000fe20000010000 */
[----:B------:R-:W-:Y:S01]  /*16350*/  F2FP.BF16.F32.PACK_AB R4, R136, R115 ;  /* 0x000000738804723e */ /* 0x000fe200000010ff */
[----:B---3--:R-:W-:Y:S01]  /*16360*/  FFMA.FTZ R10, R195, UR4, -R2 ;  /* 0x00000004c30a7c23 */ /* 0x008fe20008010802 */
[----:B------:R-:W-:Y:S01]  /*16370*/  FADD.FTZ R3, R92, R3 ;  /* 0x000000035c037221 */ /* 0x000fe20000010000 */
[----:B-----5:R-:W-:-:S02]  /*16380*/  F2FP.BF16.F32.PACK_AB R5, R54, R55 ;  /* 0x000000373605723e */ /* 0x020fc400000010ff */
[----:B------:R-:W-:Y:S01]  /*16390*/  F2FP.BF16.F32.PACK_AB R6, R117, R116 ;  /* 0x000000747506723e */ /* 0x000fe200000010ff */
[----:B------:R-:W-:Y:S01]  /*163a0*/  FADD.FTZ R3, R91, R3 ;  /* 0x000000035b037221 */ /* 0x000fe20000010000 */
[----:B------:R-:W-:Y:S01]  /*163b0*/  F2FP.BF16.F32.PACK_AB R7, R51, R53 ;  /* 0x000000353307723e */ /* 0x000fe200000010ff */
[----:B------:R-:W-:Y:S02]  /*163c0*/  MUFU.EX2 R246, R10 ;  /* 0x0000000a00f67308 */ /* 0x000fe40000000800 */
[----:B------:R-:W-:Y:S01]  /*163d0*/  FADD.FTZ R3, R89, R3 ;  /* 0x0000000359037221 */ /* 0x000fe20000010000 */
[----:B----4-:R-:W-:-:S03]  /*163e0*/  FFMA.FTZ R8, R185, UR4, -R0 ;  /* 0x00000004b9087c23 */ /* 0x010fc60008010800 */
[C---:B------:R-:W-:Y:S02]  /*163f0*/  HMMA.16816.F32.BF16 R28, R4.reuse, R148, R28 ;  /* 0x00000094041c723c */ /* 0x040fe4000004181c */
[----:B------:R3:W-:Y:S04]  /*16400*/  MUFU.EX2 R48, R8 ;  /* 0x0000000800307308 */ /* 0x0007e80000000800 */
[C---:B--2---:R-:W-:Y:S06]  /*16410*/  HMMA.16816.F32.BF16 R20, R4.reuse, R36, R20 ;  /* 0x000000240414723c */ /* 0x044fec0000041814 */
[C---:B------:R-:W-:Y:S01]  /*16420*/  HMMA.16816.F32.BF16 R12, R4.reuse, R38, R12 ;  /* 0x00000026040c723c */ /* 0x040fe2000004180c */
[----:B------:R-:W2:Y:S05]  /*16430*/  LDSM.16.MT88.4 R36, [R217+0x8400] ;  /* 0x00840000d924783b */ /* 0x000eaa0000004200 */
[----:B------:R-:W-:Y:S01]  /*16440*/  HMMA.16816.F32.BF16 R148, R4, R150, R16 ;  /* 0x000000960494723c */ /* 0x000fe20000041810 */
[----:B---3--:R-:W-:-:S04]  /*16450*/  FFMA.FTZ R8, R186, UR4, -R0 ;  /* 0x00000004ba087c23 */ /* 0x008fc80008010800 */
[----:B------:R3:W4:Y:S02]  /*16460*/  MUFU.EX2 R47, R8 ;  /* 0x00000008002f7308 */ /* 0x0007240000000800 */
[----:B------:R-:W-:Y:S02]  /*16470*/  F2FP.BF16.F32.PACK_AB R4, R121, R119 ;  /* 0x000000777904723e */ /* 0x000fe400000010ff */
[----:B-1----:R-:W-:Y:S02]  /*16480*/  F2FP.BF16.F32.PACK_AB R5, R49, R50 ;  /* 0x000000323105723e */ /* 0x002fe400000010ff */
[----:B------:R-:W-:Y:S01]  /*16490*/  F2FP.BF16.F32.PACK_AB R6, R126, R122 ;  /* 0x0000007a7e06723e */ /* 0x000fe200000010ff */
[----:B---3--:R-:W-:Y:S01]  /*164a0*/  FFMA.FTZ R8, R180, UR4, -R2 ;  /* 0x00000004b4087c23 */ /* 0x008fe20008010802 */
[----:B----4-:R-:W-:-:S03]  /*164b0*/  F2FP.BF16.F32.PACK_AB R7, R47, R48 ;  /* 0x000000302f07723e */ /* 0x010fc600000010ff */
[----:B------:R1:W-:Y:S04]  /*164c0*/  MUFU.EX2 R52, R8 ;  /* 0x0000000800347308 */ /* 0x0003e80000000800 */
[C---:B------:R-:W-:Y:S01]  /*164d0*/  HMMA.16816.F32.BF16 R16, R4.reuse, R24, R28 ;  /* 0x000000180410723c */ /* 0x040fe2000004181c */
[----:B------:R-:W-:Y:S05]  /*164e0*/  LDSM.16.MT88.4 R28, [R217+0x8800] ;  /* 0x00880000d91c783b */ /* 0x000fea0000004200 */
[C---:B------:R-:W-:Y:S01]  /*164f0*/  HMMA.16816.F32.BF16 R148, R4.reuse, R26, R148 ;  /* 0x0000001a0494723c */ /* 0x040fe20000041894 */
[----:B------:R-:W3:Y:S05]  /*16500*/  LDSM.16.MT88.4 R24, [R218+0x8400] ;  /* 0x00840000da18783b */ /* 0x000eea0000004200 */
[----:B------:R-:W-:Y:S01]  /*16510*/  HMMA.16816.F32.BF16 R20, R4, R32, R20 ;  /* 0x000000200414723c */ /* 0x000fe20000041814 */
[----:B-1----:R-:W-:Y:S01]  /*16520*/  FADD.FTZ R8, R87, R3 ;  /* 0x0000000357087221 */ /* 0x002fe20000010000 */
[----:B------:R-:W-:-:S03]  /*16530*/  FFMA.FTZ R3, R189, UR4, -R0 ;  /* 0x00000004bd037c23 */ /* 0x000fc60008010800 */
[----:B------:R-:W-:Y:S01]  /*16540*/  FADD.FTZ R8, R86, R8 ;  /* 0x0000000856087221 */ /* 0x000fe20000010000 */
[----:B------:R1:W4:Y:S01]  /*16550*/  MUFU.EX2 R45, R3 ;  /* 0x00000003002d7308 */ /* 0x0003220000000800 */
[----:B------:R-:W-:Y:S01]  /*16560*/  HMMA.16816.F32.BF16 R12, R4, R34, R12 ;  /* 0x00000022040c723c */ /* 0x000fe2000004180c */
[----:B------:R-:W5:Y:S06]  /*16570*/  LDSM.16.MT88.4 R32, [R218+0x8800] ;  /* 0x00880000da20783b */ /* 0x000f6c0000004200 */
[----:B------:R-:W-:Y:S02]  /*16580*/  F2FP.BF16.F32.PACK_AB R4, R131, R128 ;  /* 0x000000808304723e */ /* 0x000fe400000010ff */
[----:B------:R-:W-:Y:S01]  /*16590*/  F2FP.BF16.F32.PACK_AB R6, R156, R138 ;  /* 0x0000008a9c06723e */ /* 0x000fe200000010ff */
[----:B-1----:R-:W-:Y:S01]  /*165a0*/  FADD.FTZ R3, R84, R8 ;  /* 0x0000000854037221 */ /* 0x002fe20000010000 */
        /* <DEDUP_REMOVED lines=30> */
[----:B----4-:R-:W-:Y:S01]  /*16790*/  F2FP.BF16.F32.PACK_AB R7, R42, R43 ;  /* 0x0000002b2a07723e */ /* 0x010fe200000010ff */
[----:B------:R1:W4:Y:S01]  /*167a0*/  MUFU.EX2 R46, R9 ;  /* 0x00000009002e7308 */ /* 0x0003220000000800 */
        /* <DEDUP_REMOVED lines=10> */
[----:B-1----:R-:W-:Y:S01]  /*16850*/  FFMA.FTZ R9, R192, UR4, -R0 ;  /* 0x00000004c0097c23 */ /* 0x002fe20008010800 */
        /* <DEDUP_REMOVED lines=19> */
[----:B------:R-:W-:Y:S01]  /*16990*/  FFMA.FTZ R8, R199, UR4, -R0 ;  /* 0x00000004c7087c23 */ /* 0x000fe20008010800 */
[----:B------:R-:W-:Y:S01]  /*169a0*/  MOV R136, R62 ;  /* 0x0000003e00887202 */ /* 0x000fe20000000f00 */
        /* <DEDUP_REMOVED lines=60> */
.L_x_1367:
        /* <DEDUP_REMOVED lines=11> */
[----:B------:R-:W-:-:S06]  /*16e20*/  ULDC.64 UR6, c[0x0][0x208] ;  /* 0x0000820000067ab9 */ /* 0x000fcc0000000a00 */
.L_x_1379:
[----:B------:R-:W-:Y:S01]  /*16e30*/  ISETP.GE.AND P0, PT, R132, UR5, PT ;  /* 0x0000000584007c0c */ /* 0x000fe2000bf06270 */
[----:B------:R-:W-:Y:S04]  /*16e40*/  DEPBAR.LE SB0, 0x0 ;  /* 0x000080000000791a */ /* 0x000fe80000000000 */
[----:B------:R-:W-:Y:S01]  /*16e50*/  BAR.SYNC.DEFER_BLOCKING 0x0 ;  /* 0x0000000000007b1d */ /* 0x000fe20000010000 */
[----:B------:R-:W-:Y:S01]  /*16e60*/  PLOP3.LUT P1, PT, PT, PT, UP0, 0x40, 0x0 ;  /* 0x000000000000781c */ /* 0x000fe20003f2e808 */
[----:B------:R-:W-:Y:S01]  /*16e70*/  VIADD R244, R244, 0xffffffff ;  /* 0xfffffffff4f47836 */ /* 0x000fe20000000000 */
[----:B------:R-:W-:Y:S01]  /*16e80*/  MOV R0, R252 ;  /* 0x000000fc00007202 */ /* 0x000fe20000000f00 */
        /* <DEDUP_REMOVED lines=67> */
.L_x_1376:
        /* <DEDUP_REMOVED lines=87> */
[----:B------:R-:W-:Y:S03]  /*17830*/  ISETP.GT.AND P0, PT, R244, R250, PT ;  /* 0x000000faf400720c */ /* 0x000fe60003f04270 */
        /* <DEDUP_REMOVED lines=158> */
[----:B------:R1:W3:Y:S02]  /*18220*/  LDG.E R3, desc[UR6][R138.64] ;  /* 0x000000068a037981 */ /* 0x0002e4000c1e1900 */
[----:B------:R-:W-:Y:S02]  /*18230*/  IMAD R2, R2, R159, -0x100 ;  /* 0xffffff0002027424 */ /* 0x000fe400078e029f */
[----:B------:R4:W3:Y:S03]  /*18240*/  LDG.E R136, desc[UR6][R136.64] ;  /* 0x0000000688887981 */ /* 0x0008e6000c1e1900 */
        /* <DEDUP_REMOVED lines=14> */
.L_x_1378:
        /* <DEDUP_REMOVED lines=92> */
.L_x_1377:
        /* <DEDUP_REMOVED lines=282> */
[----:B------:R-:W-:Y:S01]  /*19a90*/  ISETP.GT.AND P0, PT, R244, R250, PT ;  /* 0x000000faf400720c */ /* 0x000fe20003f04270 */
        /* <DEDUP_REMOVED lines=100> */
[----:B------:R-:W1:Y:S07]  /*1a0e0*/  LDSM.16.MT88.4 R24, [R218+0x6000] ;  /* 0x00600000da18783b */ /* 0x000e6e0000004200 */
        /* <DEDUP_REMOVED lines=8> */
[----:B--2---:R-:W-:Y:S01]  /*1a170*/  FADD.FTZ R44, R159, R2 ;  /* 0x000000029f2c7221 */ /* 0x004fe20000010000 */
[----:B------:R-:W-:Y:S01]  /*1a180*/  FADD.FTZ R0, R161, R28 ;  /* 0x0000001ca1007221 */ /* 0x000fe20000010000 */
[----:B------:R-:W-:Y:S03]  /*1a190*/  F2FP.BF16.F32.PACK_AB R28, R181, R179 ;  /* 0x000000b3b51c723e */ /* 0x000fe600000010ff */
[----:B------:R-:W-:Y:S03]  /*1a1a0*/  FADD.FTZ R2, R163, R0 ;  /* 0x00000000a3027221 */ /* 0x000fe60000010000 */
        /* <DEDUP_REMOVED lines=12> */
[----:B------:R-:W2:Y:S01]  /*1a270*/  MUFU.EX2 R57, R57 ;  /* 0x0000003900397308 */ /* 0x000ea20000000800 */
[----:B------:R-:W-:Y:S03]  /*1a280*/  FADD.FTZ R2, R164, R2 ;  /* 0x00000002a4027221 */ /* 0x000fe60000010000 */
[----:B------:R-:W-:Y:S06]  /*1a290*/  F2FP.BF16.F32.PACK_AB R29, R47, R46 ;  /* 0x0000002e2f1d723e */ /* 0x000fec00000010ff */
[----:B------:R-:W-:Y:S01]  /*1a2a0*/  MUFU.EX2 R58, R58 ;  /* 0x0000003a003a7308 */ /* 0x000fe20000000800 */
[----:B------:R-:W-:Y:S01]  /*1a2b0*/  F2FP.BF16.F32.PACK_AB R30, R49, R48 ;  /* 0x00000030311e723e */ /* 0x000fe200000010ff */
[----:B------:R-:W-:Y:S01]  /*1a2c0*/  FADD.FTZ R2, R169, R2 ;  /* 0x00000002a9027221 */ /* 0x000fe20000010000 */
[----:B-----5:R-:W-:Y:S03]  /*1a2d0*/  F2FP.BF16.F32.PACK_AB R31, R51, R50 ;  /* 0x00000032331f723e */ /* 0x020fe600000010ff */
[----:B------:R-:W-:Y:S01]  /*1a2e0*/  FADD.FTZ R0, R168, R2 ;  /* 0x00000002a8007221 */ /* 0x000fe20000010000 */
[----:B------:R-:W-:Y:S03]  /*1a2f0*/  FADD.FTZ R2, R170, R20 ;  /* 0x00000014aa027221 */ /* 0x000fe60000010000 */
[----:B------:R-:W5:Y:S01]  /*1a300*/  MUFU.EX2 R59, R59 ;  /* 0x0000003b003b7308 */ /* 0x000f620000000800 */
[----:B------:R-:W-:Y:S01]  /*1a310*/  F2FP.BF16.F32.PACK_AB R20, R189, R188 ;  /* 0x000000bcbd14723e */ /* 0x000fe200000010ff */
[----:B------:R-:W-:Y:S01]  /*1a320*/  FADD.FTZ R44, R173, R0 ;  /* 0x00000000ad2c7221 */ /* 0x000fe20000010000 */
[----:B------:R-:W-:Y:S03]  /*1a330*/  FADD.FTZ R0, R175, R2 ;  /* 0x00000002af007221 */ /* 0x000fe60000010000 */
[----:B------:R-:W-:Y:S01]  /*1a340*/  FADD.FTZ R28, R176, R44 ;  /* 0x0000002cb01c7221 */ /* 0x000fe20000010000 */
[----:B------:R-:W-:Y:S03]  /*1a350*/  FADD.FTZ R2, R174, R0 ;  /* 0x00000000ae027221 */ /* 0x000fe60000010000 */
[----:B------:R-:W-:Y:S01]  /*1a360*/  MUFU.EX2 R60, R60 ;  /* 0x0000003c003c7308 */ /* 0x000fe20000000800 */
[C---:B-1----:R-:W-:Y:S05]  /*1a370*/  HMMA.16816.F32.BF16 R4, R20.reuse, R40, R4 ;  /* 0x000000281404723c */ /* 0x042fea0000041804 */
[----:B------:R-:W-:Y:S01]  /*1a380*/  FADD.FTZ R0, R180, R28 ;  /* 0x0000001cb4007221 */ /* 0x000fe20000010000 */
[C---:B------:R-:W-:Y:S03]  /*1a390*/  HMMA.16816.F32.BF16 R8, R20.reuse, R42, R8 ;  /* 0x0000002a1408723c */ /* 0x040fe60000041808 */
[----:B------:R-:W-:Y:S01]  /*1a3a0*/  MUFU.EX2 R61, R61 ;  /* 0x0000003d003d7308 */ /* 0x000fe20000000800 */
[----:B------:R-:W1:Y:S01]  /*1a3b0*/  LDSM.16.MT88.4 R40, [R217+0x6800] ;  /* 0x00680000d928783b */ /* 0x000e620000004200 */
[----:B------:R-:W-:Y:S01]  /*1a3c0*/  F2FP.BF16.F32.PACK_AB R28, R45, R195 ;  /* 0x000000c32d1c723e */ /* 0x000fe200000010ff */
[C---:B------:R-:W-:Y:S07]  /*1a3d0*/  HMMA.16816.F32.BF16 R12, R20.reuse, R24, R12 ;  /* 0x00000018140c723c */ /* 0x040fee000004180c */
[----:B------:R-:W-:Y:S01]  /*1a3e0*/  MUFU.EX2 R62, R62 ;  /* 0x0000003e003e7308 */ /* 0x000fe20000000800 */
[----:B------:R-:W-:Y:S01]  /*1a3f0*/  FADD.FTZ R2, R178, R2 ;  /* 0x00000002b2027221 */ /* 0x000fe20000010000 */
[----:B------:R-:W-:Y:S01]  /*1a400*/  HMMA.16816.F32.BF16 R16, R20, R26, R16 ;  /* 0x0000001a1410723c */ /* 0x000fe20000041810 */
[----:B------:R-:W1:Y:S07]  /*1a410*/  LDSM.16.MT88.4 R24, [R218+0x6800] ;  /* 0x00680000da18783b */ /* 0x000e6e0000004200 */
[----:B------:R-:W5:Y:S01]  /*1a420*/  MUFU.EX2 R63, R63 ;  /* 0x0000003f003f7308 */ /* 0x000f620000000800 */
[C---:B----4-:R-:W-:Y:S05]  /*1a430*/  HMMA.16816.F32.BF16 R4, R28.reuse, R32, R4 ;  /* 0x000000201c04723c */ /* 0x050fea0000041804 */
[----:B--2---:R-:W-:Y:S01]  /*1a440*/  F2FP.BF16.F32.PACK_AB R21, R55, R54 ;  /* 0x000000363715723e */ /* 0x004fe200000010ff */
[C---:B------:R-:W-:Y:S03]  /*1a450*/  HMMA.16816.F32.BF16 R8, R28.reuse, R34, R8 ;  /* 0x000000221c08723c */ /* 0x040fe60000041808 */
[----:B------:R-:W-:Y:S01]  /*1a460*/  MUFU.EX2 R64, R64 ;  /* 0x0000004000407308 */ /* 0x000fe20000000800 */
[----:B------:R-:W2:Y:S01]  /*1a470*/  LDSM.16.MT88.4 R32, [R217+0x6c00] ;  /* 0x006c0000d920783b */ /* 0x000ea20000004200 */
[----:B------:R-:W-:Y:S01]  /*1a480*/  F2FP.BF16.F32.PACK_AB R22, R57, R56 ;  /* 0x000000383916723e */ /* 0x000fe200000010ff */
[C---:B---3--:R-:W-:Y:S07]  /*1a490*/  HMMA.16816.F32.BF16 R12, R28.reuse, R36, R12 ;  /* 0x000000241c0c723c */ /* 0x048fee000004180c */
[----:B------:R-:W3:Y:S01]  /*1a4a0*/  MUFU.EX2 R65, R65 ;  /* 0x0000004100417308 */ /* 0x000ee20000000800 */
[----:B-----5:R-:W-:Y:S01]  /*1a4b0*/  F2FP.BF16.F32.PACK_AB R23, R59, R58 ;  /* 0x0000003a3b17723e */ /* 0x020fe200000010ff */
[----:B------:R-:W-:Y:S01]  /*1a4c0*/  HMMA.16816.F32.BF16 R16, R28, R38, R16 ;  /* 0x000000261c10723c */ /* 0x000fe20000041810 */
[----:B------:R-:W4:Y:S07]  /*1a4d0*/  LDSM.16.MT88.4 R36, [R218+0x6c00] ;  /* 0x006c0000da24783b */ /* 0x000f2e0000004200 */
[----:B------:R-:W-:Y:S03]  /*1a4e0*/  MUFU.EX2 R66, R66 ;  /* 0x0000004200427308 */ /* 0x000fe60000000800 */
[----:B------:R-:W-:Y:S01]  /*1a4f0*/  FADD.FTZ R44, R177, R2 ;  /* 0x00000002b12c7221 */ /* 0x000fe20000010000 */
[----:B------:R-:W-:Y:S01]  /*1a500*/  F2FP.BF16.F32.PACK_AB R29, R63, R62 ;  /* 0x0000003e3f1d723e */ /* 0x000fe200000010ff */
[----:B------:R-:W-:Y:S04]  /*1a510*/  FADD.FTZ R0, R179, R0 ;  /* 0x00000000b3007221 */ /* 0x000fe80000010000 */
[----:B------:R-:W-:Y:S01]  /*1a520*/  FADD.FTZ R2, R181, R0 ;  /* 0x00000000b5027221 */ /* 0x000fe20000010000 */
[----:B------:R-:W5:Y:S01]  /*1a530*/  MUFU.EX2 R67, R67 ;  /* 0x0000004300437308 */ /* 0x000f620000000800 */
[----:B---3--:R-:W-:Y:S01]  /*1a540*/  F2FP.BF16.F32.PACK_AB R30, R65, R64 ;  /* 0x00000040411e723e */ /* 0x008fe200000010ff */
[----:B------:R-:W-:Y:S01]  /*1a550*/  FADD.FTZ R0, R183, R44 ;  /* 0x0000002cb7007221 */ /* 0x000fe20000010000 */
[----:B------:R-:W-:Y:S03]  /*1a560*/  FADD.FTZ R20, R182, R2 ;  /* 0x00000002b6147221 */ /* 0x000fe60000010000 */
[----:B------:R-:W-:Y:S01]  /*1a570*/  FADD.FTZ R0, R184, R0 ;  /* 0x00000000b8007221 */ /* 0x000fe20000010000 */
[----:B------:R-:W-:Y:S03]  /*1a580*/  FADD.FTZ R20, R187, R20 ;  /* 0x00000014bb147221 */ /* 0x000fe60000010000 */
[----:B------:R-:W-:Y:S01]  /*1a590*/  MUFU.EX2 R68, R68 ;  /* 0x0000004400447308 */ /* 0x000fe20000000800 */
[----:B------:R-:W-:Y:S01]  /*1a5a0*/  FADD.FTZ R2, R185, R0 ;  /* 0x00000000b9027221 */ /* 0x000fe20000010000 */
[----:B------:R-:W-:Y:S01]  /*1a5b0*/  FADD.FTZ R0, R188, R20 ;  /* 0x00000014bc007221 */ /* 0x000fe20000010000 */
[----:B------:R-:W-:Y:S02]  /*1a5c0*/  F2FP.BF16.F32.PACK_AB R20, R53, R52 ;  /* 0x000000343514723e */ /* 0x000fe400000010ff */
[----:B------:R-:W-:Y:S01]  /*1a5d0*/  FADD.FTZ R2, R186, R2 ;  /* 0x00000002ba027221 */ /* 0x000fe20000010000 */
[----:B------:R-:W-:Y:S04]  /*1a5e0*/  FADD.FTZ R44, R189, R0 ;  /* 0x00000000bd2c7221 */ /* 0x000fe80000010000 */
[----:B------:R-:W-:Y:S01]  /*1a5f0*/  MUFU.EX2 R69, R69 ;  /* 0x0000004500457308 */ /* 0x000fe20000000800 */
[----:B-----5:R-:W-:Y:S01]  /*1a600*/  F2FP.BF16.F32.PACK_AB R31, R67, R66 ;  /* 0x00000042431f723e */ /* 0x020fe200000010ff */
[----:B------:R-:W-:Y:S01]  /*1a610*/  FADD.FTZ R0, R190, R2 ;  /* 0x00000002be007221 */ /* 0x000fe20000010000 */
[C---:B-1----:R-:W-:Y:S07]  /*1a620*/  HMMA.16816.F32.BF16 R4, R20.reuse, R40, R4 ;  /* 0x000000281404723c */ /* 0x042fee0000041804 */
[----:B------:R-:W-:Y:S01]  /*1a630*/  MUFU.EX2 R70, R70 ;  /* 0x0000004600467308 */ /* 0x000fe20000000800 */
[C---:B------:R-:W-:Y:S01]  /*1a640*/  HMMA.16816.F32.BF16 R8, R20.reuse, R42, R8 ;  /* 0x0000002a1408723c */ /* 0x040fe20000041808 */
[----:B------:R-:W1:Y:S02]  /*1a650*/  LDSM.16.MT88.4 R40, [R217+0x7000] ;  /* 0x00700000d928783b */ /* 0x000e640000004200 */
[----:B------:R-:W-:Y:S03]  /*1a660*/  FADD.FTZ R28, R192, R44 ;  /* 0x0000002cc01c7221 */ /* 0x000fe60000010000 */
[C---:B------:R-:W-:Y:S03]  /*1a670*/  HMMA.16816.F32.BF16 R12, R20.reuse, R24, R12 ;  /* 0x00000018140c723c */ /* 0x040fe6000004180c */
[----:B------:R-:W3:Y:S02]  /*1a680*/  MUFU.EX2 R71, R71 ;  /* 0x0000004700477308 */ /* 0x000ee40000000800 */
[----:B------:R-:W-:Y:S01]  /*1a690*/  FADD.FTZ R2, R191, R0 ;  /* 0x00000000bf027221 */ /* 0x000fe20000010000 */
[----:B------:R-:W-:Y:S01]  /*1a6a0*/  HMMA.16816.F32.BF16 R16, R20, R26, R16 ;  /* 0x0000001a1410723c */ /* 0x000fe20000041810 */
[----:B------:R-:W5:Y:S06]  /*1a6b0*/  LDSM.16.MT88.4 R24, [R218+0x7000] ;  /* 0x00700000da18783b */ /* 0x000f6c0000004200 */
[----:B------:R-:W-:Y:S01]  /*1a6c0*/  MUFU.EX2 R72, R72 ;  /* 0x0000004800487308 */ /* 0x000fe20000000800 */
[----:B------:R-:W-:Y:S03]  /*1a6d0*/  FADD.FTZ R0, R194, R28 ;  /* 0x0000001cc2007221 */ /* 0x000fe60000010000 */
[----:B------:R-:W-:Y:S01]  /*1a6e0*/  F2FP.BF16.F32.PACK_AB R28, R61, R60 ;  /* 0x0000003c3d1c723e */ /* 0x000fe200000010ff */
[----:B------:R-:W-:Y:S05]  /*1a6f0*/  FADD.FTZ R2, R193, R2 ;  /* 0x00000002c1027221 */ /* 0x000fea0000010000 */
[----:B------:R-:W1:Y:S01]  /*1a700*/  MUFU.EX2 R73, R73 ;  /* 0x0000004900497308 */ /* 0x000e620000000800 */
[----:B---3--:R-:W-:Y:S01]  /*1a710*/  F2FP.BF16.F32.PACK_AB R21, R71, R70 ;  /* 0x000000464715723e */ /* 0x008fe200000010ff */
[C---:B--2---:R-:W-:Y:S05]  /*1a720*/  HMMA.16816.F32.BF16 R4, R28.reuse, R32, R4 ;  /* 0x000000201c04723c */ /* 0x044fea0000041804 */
[----:B------:R-:W-:Y:S03]  /*1a730*/  FADD.FTZ R44, R46, R2 ;  /* 0x000000022e2c7221 */ /* 0x000fe60000010000 */
[----:B------:R-:W-:Y:S01]  /*1a740*/  MUFU.EX2 R74, R74 ;  /* 0x0000004a004a7308 */ /* 0x000fe20000000800 */
[C---:B------:R-:W-:Y:S01]  /*1a750*/  HMMA.16816.F32.BF16 R8, R28.reuse, R34, R8 ;  /* 0x000000221c08723c */ /* 0x040fe20000041808 */
[----:B------:R-:W2:Y:S02]  /*1a760*/  LDSM.16.MT88.4 R32, [R217+0x7400] ;  /* 0x00740000d920783b */ /* 0x000ea40000004200 */
[----:B------:R-:W-:Y:S03]  /*1a770*/  FADD.FTZ R0, R195, R0 ;  /* 0x00000000c3007221 */ /* 0x000fe60000010000 */
[C---:B----4-:R-:W-:Y:S03]  /*1a780*/  HMMA.16816.F32.BF16 R12, R28.reuse, R36, R12 ;  /* 0x000000241c0c723c */ /* 0x050fe6000004180c */
[----:B------:R-:W3:Y:S02]  /*1a790*/  MUFU.EX2 R75, R75 ;  /* 0x0000004b004b7308 */ /* 0x000ee40000000800 */
[----:B-1----:R-:W-:Y:S01]  /*1a7a0*/  F2FP.BF16.F32.PACK_AB R22, R73, R72 ;  /* 0x000000484916723e */ /* 0x002fe200000010ff */
[----:B------:R-:W-:Y:S01]  /*1a7b0*/  HMMA.16816.F32.BF16 R16, R28, R38, R16 ;  /* 0x000000261c10723c */ /* 0x000fe20000041810 */
[----:B------:R-:W1:Y:S06]  /*1a7c0*/  LDSM.16.MT88.4 R36, [R218+0x7400] ;  /* 0x00740000da24783b */ /* 0x000e6c0000004200 */
[----:B------:R-:W-:Y:S01]  /*1a7d0*/  MUFU.EX2 R76, R76 ;  /* 0x0000004c004c7308 */ /* 0x000fe20000000800 */
[----:B------:R-:W-:Y:S03]  /*1a7e0*/  FADD.FTZ R2, R45, R0 ;  /* 0x000000002d027221 */ /* 0x000fe60000010000 */
[----:B------:R-:W-:Y:S06]  /*1a7f0*/  FADD.FTZ R0, R47, R44 ;  /* 0x0000002c2f007221 */ /* 0x000fec0000010000 */
[----:B------:R-:W4:Y:S01]  /*1a800*/  MUFU.EX2 R77, R77 ;  /* 0x0000004d004d7308 */ /* 0x000f220000000800 */
        /* <DEDUP_REMOVED lines=9> */
[----:B------:R-:W-:Y:S05]  /*1a8a0*/  FADD.FTZ R44, R53, R0 ;  /* 0x00000000352c7221 */ /* 0x000fea0000010000 */
[----:B------:R-:W3:Y:S01]  /*1a8b0*/  MUFU.EX2 R79, R79 ;  /* 0x0000004f004f7308 */ /* 0x000ee20000000800 */
[----:B------:R-:W-:Y:S01]  /*1a8c0*/  FADD.FTZ R0, R55, R2 ;  /* 0x0000000237007221 */ /* 0x000fe20000010000 */
[----:B------:R-:W-:Y:S01]  /*1a8d0*/  FADD.FTZ R28, R56, R44 ;  /* 0x0000002c381c7221 */ /* 0x000fe20000010000 */
[C---:B------:R-:W-:Y:S07]  /*1a8e0*/  HMMA.16816.F32.BF16 R4, R20.reuse, R40, R4 ;  /* 0x000000281404723c */ /* 0x040fee0000041804 */
[----:B------:R-:W-:Y:S01]  /*1a8f0*/  MUFU.EX2 R80, R80 ;  /* 0x0000005000507308 */ /* 0x000fe20000000800 */
[----:B------:R-:W-:Y:S01]  /*1a900*/  FADD.FTZ R2, R58, R0 ;  /* 0x000000003a027221 */ /* 0x000fe20000010000 */
[C---:B------:R-:W-:Y:S01]  /*1a910*/  HMMA.16816.F32.BF16 R8, R20.reuse, R42, R8 ;  /* 0x0000002a1408723c */ /* 0x040fe20000041808 */
[----:B------:R-:W1:Y:S02]  /*1a920*/  LDSM.16.MT88.4 R40, [R217+0x7800] ;  /* 0x00780000d928783b */ /* 0x000e640000004200 */
[----:B------:R-:W-:Y:S05]  /*1a930*/  FADD.FTZ R0, R57, R28 ;  /* 0x0000001c39007221 */ /* 0x000fea0000010000 */
[----:B------:R-:W2:Y:S01]  /*1a940*/  MUFU.EX2 R81, R81 ;  /* 0x0000005100517308 */ /* 0x000ea20000000800 */
[C---:B-----5:R-:W-:Y:S03]  /*1a950*/  HMMA.16816.F32.BF16 R12, R20.reuse, R24, R12 ;  /* 0x00000018140c723c */ /* 0x060fe6000004180c */
[----:B----4-:R-:W-:Y:S01]  /*1a960*/  F2FP.BF16.F32.PACK_AB R28, R77, R76 ;  /* 0x0000004c4d1c723e */ /* 0x010fe200000010ff */
[----:B------:R-:W-:Y:S02]  /*1a970*/  FADD.FTZ R2, R59, R2 ;  /* 0x000000023b027221 */ /* 0x000fe40000010000 */
[----:B------:R-:W-:Y:S03]  /*1a980*/  HMMA.16816.F32.BF16 R16, R20, R26, R16 ;  /* 0x0000001a1410723c */ /* 0x000fe60000041810 */
[----:B------:R-:W-:Y:S01]  /*1a990*/  MUFU.EX2 R82, R82 ;  /* 0x0000005200527308 */ /* 0x000fe20000000800 */
[----:B------:R-:W4:Y:S01]  /*1a9a0*/  LDSM.16.MT88.4 R24, [R218+0x7800] ;  /* 0x00780000da18783b */ /* 0x000f220000004200 */
[----:B---3--:R-:W-:Y:S01]  /*1a9b0*/  F2FP.BF16.F32.PACK_AB R29, R79, R78 ;  /* 0x0000004e4f1d723e */ /* 0x008fe200000010ff */
[----:B------:R-:W-:Y:S01]  /*1a9c0*/  FADD.FTZ R44, R62, R2 ;  /* 0x000000023e2c7221 */ /* 0x000fe20000010000 */
[----:B------:R-:W-:Y:S06]  /*1a9d0*/  FADD.FTZ R0, R60, R0 ;  /* 0x000000003c007221 */ /* 0x000fec0000010000 */
[----:B------:R-:W3:Y:S01]  /*1a9e0*/  MUFU.EX2 R83, R83 ;  /* 0x0000005300537308 */ /* 0x000ee20000000800 */
[----:B--2---:R-:W-:Y:S01]  /*1a9f0*/  F2FP.BF16.F32.PACK_AB R30, R81, R80 ;  /* 0x00000050511e723e */ /* 0x004fe200000010ff */
[----:B------:R-:W-:Y:S01]  /*1aa00*/  FADD.FTZ R2, R61, R0 ;  /* 0x000000003d027221 */ /* 0x000fe20000010000 */
[----:B------:R-:W-:Y:S03]  /*1aa10*/  FADD.FTZ R0, R63, R44 ;  /* 0x0000002c3f007221 */ /* 0x000fe60000010000 */
[----:B------:R-:W-:Y:S04]  /*1aa20*/  FADD.FTZ R20, R64, R2 ;  /* 0x0000000240147221 */ /* 0x000fe80000010000 */
[----:B------:R-:W-:Y:S01]  /*1aa30*/  MUFU.EX2 R84, R84 ;  /* 0x0000005400547308 */ /* 0x000fe20000000800 */
[----:B------:R-:W-:Y:S01]  /*1aa40*/  FADD.FTZ R0, R66, R0 ;  /* 0x0000000042007221 */ /* 0x000fe20000010000 */
[----:B------:R-:W-:Y:S03]  /*1aa50*/  FADD.FTZ R20, R65, R20 ;  /* 0x0000001441147221 */ /* 0x000fe60000010000 */
[----:B------:R-:W-:Y:S01]  /*1aa60*/  FADD.FTZ R2, R67, R0 ;  /* 0x0000000043027221 */ /* 0x000fe20000010000 */
[----:B------:R-:W-:Y:S04]  /*1aa70*/  FADD.FTZ R0, R68, R20 ;  /* 0x0000001444007221 */ /* 0x000fe80000010000 */
[----:B------:R-:W2:Y:S01]  /*1aa80*/  MUFU.EX2 R85, R85 ;  /* 0x0000005500557308 */ /* 0x000ea20000000800 */
[----:B---3--:R-:W-:Y:S01]  /*1aa90*/  F2FP.BF16.F32.PACK_AB R31, R83, R82 ;  /* 0x00000052531f723e */ /* 0x008fe200000010ff */
[----:B------:R-:W-:Y:S01]  /*1aaa0*/  FADD.FTZ R2, R70, R2 ;  /* 0x0000000246027221 */ /* 0x000fe20000010000 */
[----:B------:R-:W-:Y:S03]  /*1aab0*/  FADD.FTZ R44, R69, R0 ;  /* 0x00000000452c7221 */ /* 0x000fe60000010000 */
[----:B------:R-:W-:Y:S04]  /*1aac0*/  FADD.FTZ R0, R71, R2 ;  /* 0x0000000247007221 */ /* 0x000fe80000010000 */
[----:B------:R-:W-:Y:S01]  /*1aad0*/  MUFU.EX2 R86, R86 ;  /* 0x0000005600567308 */ /* 0x000fe20000000800 */
[C---:B------:R-:W-:Y:S05]  /*1aae0*/  HMMA.16816.F32.BF16 R4, R28.reuse, R32, R4 ;  /* 0x000000201c04723c */ /* 0x040fea0000041804 */
[----:B------:R-:W-:Y:S01]  /*1aaf0*/  FADD.FTZ R2, R74, R0 ;  /* 0x000000004a027221 */ /* 0x000fe20000010000 */
[C---:B------:R-:W-:Y:S03]  /*1ab00*/  HMMA.16816.F32.BF16 R8, R28.reuse, R34, R8 ;  /* 0x000000221c08723c */ /* 0x040fe60000041808 */
[----:B------:R-:W3:Y:S01]  /*1ab10*/  MUFU.EX2 R87, R87 ;  /* 0x0000005700577308 */ /* 0x000ee20000000800 */
[----:B------:R-:W5:Y:S01]  /*1ab20*/  LDSM.16.MT88.4 R32, [R217+0x7c00] ;  /* 0x007c0000d920783b */ /* 0x000f620000004200 */
[----:B--2---:R-:W-:Y:S01]  /*1ab30*/  F2FP.BF16.F32.PACK_AB R20, R85, R84 ;  /* 0x000000545514723e */ /* 0x004fe200000010ff */
[C---:B-1----:R-:W-:Y:S07]  /*1ab40*/  HMMA.16816.F32.BF16 R12, R28.reuse, R36, R12 ;  /* 0x000000241c0c723c */ /* 0x042fee000004180c */
[----:B------:R-:W-:Y:S01]  /*1ab50*/  MUFU.EX2 R88, R88 ;  /* 0x0000005800587308 */ /* 0x000fe20000000800 */
[----:B------:R-:W-:Y:S01]  /*1ab60*/  FADD.FTZ R2, R75, R2 ;  /* 0x000000024b027221 */ /* 0x000fe20000010000 */
[----:B------:R-:W-:Y:S01]  /*1ab70*/  HMMA.16816.F32.BF16 R16, R28, R38, R16 ;  /* 0x000000261c10723c */ /* 0x000fe20000041810 */
[----:B------:R-:W1:Y:S07]  /*1ab80*/  LDSM.16.MT88.4 R36, [R218+0x7c00] ;  /* 0x007c0000da24783b */ /* 0x000e6e0000004200 */
[----:B------:R-:W2:Y:S03]  /*1ab90*/  MUFU.EX2 R89, R89 ;  /* 0x0000005900597308 */ /* 0x000ea60000000800 */
[----:B---3--:R-:W-:Y:S01]  /*1aba0*/  F2FP.BF16.F32.PACK_AB R21, R87, R86 ;  /* 0x000000565715723e */ /* 0x008fe200000010ff */
[----:B------:R-:W-:Y:S01]  /*1abb0*/  FADD.FTZ R28, R72, R44 ;  /* 0x0000002c481c7221 */ /* 0x000fe20000010000 */
[----:B------:R-:W-:Y:S03]  /*1abc0*/  FADD.FTZ R44, R78, R2 ;  /* 0x000000024e2c7221 */ /* 0x000fe60000010000 */
[----:B------:R-:W-:Y:S02]  /*1abd0*/  FADD.FTZ R0, R73, R28 ;  /* 0x0000001c49007221 */ /* 0x000fe40000010000 */
[----:B------:R-:W-:Y:S02]  /*1abe0*/  MUFU.EX2 R90, R90 ;  /* 0x0000005a005a7308 */ /* 0x000fe40000000800 */
[----:B------:R-:W-:Y:S04]  /*1abf0*/  FADD.FTZ R0, R76, R0 ;  /* 0x000000004c007221 */ /* 0x000fe80000010000 */
[----:B------:R-:W-:Y:S01]  /*1ac00*/  FADD.FTZ R2, R77, R0 ;  /* 0x000000004d027221 */ /* 0x000fe20000010000 */
[----:B------:R-:W-:Y:S03]  /*1ac10*/  FADD.FTZ R0, R79, R44 ;  /* 0x0000002c4f007221 */ /* 0x000fe60000010000 */
[----:B------:R-:W3:Y:S01]  /*1ac20*/  MUFU.EX2 R91, R91 ;  /* 0x0000005b005b7308 */ /* 0x000ee20000000800 */
[----:B--2---:R-:W-:Y:S01]  /*1ac30*/  F2FP.BF16.F32.PACK_AB R22, R89, R88 ;  /* 0x000000585916723e */ /* 0x004fe200000010ff */
[----:B------:R-:W-:Y:S01]  /*1ac40*/  FADD.FTZ R2, R80, R2 ;  /* 0x0000000250027221 */ /* 0x000fe20000010000 */
[----:B------:R-:W-:Y:S03]  /*1ac50*/  FADD.FTZ R0, R82, R0 ;  /* 0x0000000052007221 */ /* 0x000fe60000010000 */
[----:B------:R-:W-:Y:S04]  /*1ac60*/  FADD.FTZ R2, R81, R2 ;  /* 0x0000000251027221 */ /* 0x000fe80000010000 */
[----:B------:R-:W-:Y:S10]  /*1ac70*/  MUFU.EX2 R92, R92 ;  /* 0x0000005c005c7308 */ /* 0x000ff40000000800 */
[----:B------:R-:W2:Y:S01]  /*1ac80*/  MUFU.EX2 R93, R93 ;  /* 0x0000005d005d7308 */ /* 0x000ea20000000800 */
[----:B---3--:R-:W-:Y:S09]  /*1ac90*/  F2FP.BF16.F32.PACK_AB R23, R91, R90 ;  /* 0x0000005a5b17723e */ /* 0x008ff200000010ff */
[----:B------:R-:W-:Y:S01]  /*1aca0*/  MUFU.EX2 R94, R94 ;  /* 0x0000005e005e7308 */ /* 0x000fe20000000800 */
[C---:B------:R-:W-:Y:S06]  /*1acb0*/  HMMA.16816.F32.BF16 R4, R20.reuse, R40, R4 ;  /* 0x000000281404723c */ /* 0x040fec0000041804 */
[C---:B------:R-:W-:Y:S03]  /*1acc0*/  HMMA.16816.F32.BF16 R8, R20.reuse, R42, R8 ;  /* 0x0000002a1408723c */ /* 0x040fe60000041808 */
[----:B------:R-:W3:Y:S01]  /*1acd0*/  MUFU.EX2 R95, R95 ;  /* 0x0000005f005f7308 */ /* 0x000ee20000000800 */
[----:B------:R-:W1:Y:S01]  /*1ace0*/  LDSM.16.MT88.4 R40, [R217+0x8000] ;  /* 0x00800000d928783b */ /* 0x000e620000004200 */
[----:B--2---:R-:W-:Y:S01]  /*1acf0*/  F2FP.BF16.F32.PACK_AB R28, R93, R92 ;  /* 0x0000005c5d1c723e */ /* 0x004fe200000010ff */
[C---:B----4-:R-:W-:Y:S07]  /*1ad00*/  HMMA.16816.F32.BF16 R12, R20.reuse, R24, R12 ;  /* 0x00000018140c723c */ /* 0x050fee000004180c */
[----:B------:R-:W-:Y:S01]  /*1ad10*/  MUFU.EX2 R96, R96 ;  /* 0x0000006000607308 */ /* 0x000fe20000000800 */
[----:B------:R-:W-:Y:S01]  /*1ad20*/  HMMA.16816.F32.BF16 R16, R20, R26, R16 ;  /* 0x0000001a1410723c */ /* 0x000fe20000041810 */
[----:B------:R-:W2:Y:S08]  /*1ad30*/  LDSM.16.MT88.4 R24, [R218+0x8000] ;  /* 0x00800000da18783b */ /* 0x000eb00000004200 */
[----:B------:R-:W4:Y:S02]  /*1ad40*/  MUFU.EX2 R97, R97 ;  /* 0x0000006100617308 */ /* 0x000f240000000800 */
[----:B---3--:R-:W-:Y:S01]  /*1ad50*/  F2FP.BF16.F32.PACK_AB R29, R95, R94 ;  /* 0x0000005e5f1d723e */ /* 0x008fe200000010ff */
[----:B------:R-:W-:Y:S01]  /*1ad60*/  FADD.FTZ R20, R83, R0 ;  /* 0x0000000053147221 */ /* 0x000fe20000010000 */
[----:B------:R-:W-:Y:S03]  /*1ad70*/  FADD.FTZ R0, R84, R2 ;  /* 0x0000000254007221 */ /* 0x000fe60000010000 */
[----:B------:R-:W-:Y:S01]  /*1ad80*/  FADD.FTZ R2, R86, R20 ;  /* 0x0000001456027221 */ /* 0x000fe20000010000 */
[----:B------:R-:W-:Y:S02]  /*1ad90*/  FADD.FTZ R44, R85, R0 ;  /* 0x00000000552c7221 */ /* 0x000fe40000010000 */
[----:B------:R-:W-:Y:S01]  /*1ada0*/  MUFU.EX2 R98, R98 ;  /* 0x0000006200627308 */ /* 0x000fe20000000800 */
[----:B------:R-:W-:Y:S04]  /*1adb0*/  FADD.FTZ R0, R87, R2 ;  /* 0x0000000257007221 */ /* 0x000fe80000010000 */
[----:B------:R-:W-:Y:S05]  /*1adc0*/  FADD.FTZ R2, R90, R0 ;  /* 0x000000005a027221 */ /* 0x000fea0000010000 */
[----:B------:R-:W3:Y:S01]  /*1add0*/  MUFU.EX2 R99, R99 ;  /* 0x0000006300637308 */ /* 0x000ee20000000800 */
[----:B----4-:R-:W-:Y:S01]  /*1ade0*/  F2FP.BF16.F32.PACK_AB R30, R97, R96 ;  /* 0x00000060611e723e */ /* 0x010fe200000010ff */
[----:B------:R-:W-:Y:S08]  /*1adf0*/  FADD.FTZ R2, R91, R2 ;  /* 0x000000025b027221 */ /* 0x000ff00000010000 */
[----:B------:R-:W-:Y:S10]  /*1ae00*/  MUFU.EX2 R100, R100 ;  /* 0x0000006400647308 */ /* 0x000ff40000000800 */
[----:B------:R-:W4:Y:S01]  /*1ae10*/  MUFU.EX2 R101, R101 ;  /* 0x0000006500657308 */ /* 0x000f220000000800 */
[----:B---3--:R-:W-:Y:S09]  /*1ae20*/  F2FP.BF16.F32.PACK_AB R31, R99, R98 ;  /* 0x00000062631f723e */ /* 0x008ff200000010ff */
[----:B------:R-:W-:Y:S01]  /*1ae30*/  MUFU.EX2 R102, R102 ;  /* 0x0000006600667308 */ /* 0x000fe20000000800 */
[C---:B-----5:R-:W-:Y:S06]  /*1ae40*/  HMMA.16816.F32.BF16 R4, R28.reuse, R32, R4 ;  /* 0x000000201c04723c */ /* 0x060fec0000041804 */
[C---:B------:R-:W-:Y:S03]  /*1ae50*/  HMMA.16816.F32.BF16 R8, R28.reuse, R34, R8 ;  /* 0x000000221c08723c */ /* 0x040fe60000041808 */
[----:B------:R-:W3:Y:S01]  /*1ae60*/  MUFU.EX2 R103, R103 ;  /* 0x0000006700677308 */ /* 0x000ee20000000800 */
[----:B------:R-:W5:Y:S01]  /*1ae70*/  LDSM.16.MT88.4 R32, [R217+0x8400] ;  /* 0x00840000d920783b */ /* 0x000f620000004200 */
[----:B----4-:R-:W-:Y:S01]  /*1ae80*/  F2FP.BF16.F32.PACK_AB R20, R101, R100 ;  /* 0x000000646514723e */ /* 0x010fe200000010ff */
[C---:B-1----:R-:W-:Y:S07]  /*1ae90*/  HMMA.16816.F32.BF16 R12, R28.reuse, R36, R12 ;  /* 0x000000241c0c723c */ /* 0x042fee000004180c */
[----:B------:R-:W-:Y:S01]  /*1aea0*/  MUFU.EX2 R104, R104 ;  /* 0x0000006800687308 */ /* 0x000fe20000000800 */
[----:B------:R-:W-:Y:S01]  /*1aeb0*/  HMMA.16816.F32.BF16 R16, R28, R38, R16 ;  /* 0x000000261c10723c */ /* 0x000fe20000041810 */
[----:B------:R-:W1:Y:S08]  /*1aec0*/  LDSM.16.MT88.4 R36, [R218+0x8400] ;  /* 0x00840000da24783b */ /* 0x000e700000004200 */
[----:B------:R-:W4:Y:S02]  /*1aed0*/  MUFU.EX2 R105, R105 ;  /* 0x0000006900697308 */ /* 0x000f240000000800 */
[----:B---3--:R-:W-:Y:S01]  /*1aee0*/  F2FP.BF16.F32.PACK_AB R21, R103, R102 ;  /* 0x000000666715723e */ /* 0x008fe200000010ff */
[----:B------:R-:W-:Y:S01]  /*1aef0*/  FADD.FTZ R28, R88, R44 ;  /* 0x0000002c581c7221 */ /* 0x000fe20000010000 */
[----:B------:R-:W-:Y:S03]  /*1af00*/  FADD.FTZ R44, R94, R2 ;  /* 0x000000025e2c7221 */ /* 0x000fe60000010000 */
[----:B------:R-:W-:Y:S03]  /*1af10*/  FADD.FTZ R0, R89, R28 ;  /* 0x0000001c59007221 */ /* 0x000fe60000010000 */
[----:B------:R-:W-:Y:S01]  /*1af20*/  MUFU.EX2 R106, R106 ;  /* 0x0000006a006a7308 */ /* 0x000fe20000000800 */
[----:B------:R-:W-:Y:S04]  /*1af30*/  FADD.FTZ R0, R92, R0 ;  /* 0x000000005c007221 */ /* 0x000fe80000010000 */
[----:B------:R-:W-:Y:S01]  /*1af40*/  FADD.FTZ R2, R93, R0 ;  /* 0x000000005d027221 */ /* 0x000fe20000010000 */
[----:B------:R-:W-:Y:S04]  /*1af50*/  FADD.FTZ R0, R95, R44 ;  /* 0x0000002c5f007221 */ /* 0x000fe80000010000 */
[----:B------:R-:W3:Y:S01]  /*1af60*/  MUFU.EX2 R107, R107 ;  /* 0x0000006b006b7308 */ /* 0x000ee20000000800 */
[----:B----4-:R-:W-:Y:S01]  /*1af70*/  F2FP.BF16.F32.PACK_AB R22, R105, R104 ;  /* 0x000000686916723e */ /* 0x010fe200000010ff */
[----:B------:R-:W-:Y:S01]  /*1af80*/  FADD.FTZ R2, R96, R2 ;  /* 0x0000000260027221 */ /* 0x000fe20000010000 */
[----:B------:R-:W-:Y:S03]  /*1af90*/  FADD.FTZ R0, R98, R0 ;  /* 0x0000000062007221 */ /* 0x000fe60000010000 */
[----:B------:R-:W-:Y:S04]  /*1afa0*/  FADD.FTZ R2, R97, R2 ;  /* 0x0000000261027221 */ /* 0x000fe80000010000 */
[----:B------:R-:W-:Y:S10]  /*1afb0*/  MUFU.EX2 R108, R108 ;  /* 0x0000006c006c7308 */ /* 0x000ff40000000800 */
[----:B------:R-:W4:Y:S01]  /*1afc0*/  MUFU.EX2 R109, R109 ;  /* 0x0000006d006d7308 */ /* 0x000f220000000800 */
[----:B---3--:R-:W-:Y:S09]  /*1afd0*/  F2FP.BF16.F32.PACK_AB R23, R107, R106 ;  /* 0x0000006a6b17723e */ /* 0x008ff200000010ff */
[----:B------:R-:W-:Y:S01]  /*1afe0*/  MUFU.EX2 R110, R110 ;  /* 0x0000006e006e7308 */ /* 0x000fe20000000800 */
[C---:B------:R-:W-:Y:S06]  /*1aff0*/  HMMA.16816.F32.BF16 R4, R20.reuse, R40, R4 ;  /* 0x000000281404723c */ /* 0x040fec0000041804 */
[C---:B------:R-:W-:Y:S03]  /*1b000*/  HMMA.16816.F32.BF16 R8, R20.reuse, R42, R8 ;  /* 0x0000002a1408723c */ /* 0x040fe60000041808 */
[----:B------:R-:W3:Y:S01]  /*1b010*/  MUFU.EX2 R111, R111 ;  /* 0x0000006f006f7308 */ /* 0x000ee20000000800 */
[----:B------:R-:W1:Y:S01]  /*1b020*/  LDSM.16.MT88.4 R40, [R217+0x8800] ;  /* 0x00880000d928783b */ /* 0x000e620000004200 */
[----:B----4-:R-:W-:Y:S01]  /*1b030*/  F2FP.BF16.F32.PACK_AB R28, R109, R108 ;  /* 0x0000006c6d1c723e */ /* 0x010fe200000010ff */
[C---:B--2---:R-:W-:Y:S07]  /*1b040*/  HMMA.16816.F32.BF16 R12, R20.reuse, R24, R12 ;  /* 0x00000018140c723c */ /* 0x044fee000004180c */
[----:B------:R-:W-:Y:S01]  /*1b050*/  MUFU.EX2 R112, R112 ;  /* 0x0000007000707308 */ /* 0x000fe20000000800 */
[----:B------:R-:W-:Y:S01]  /*1b060*/  HMMA.16816.F32.BF16 R16, R20, R26, R16 ;  /* 0x0000001a1410723c */ /* 0x000fe20000041810 */
[----:B------:R-:W2:Y:S08]  /*1b070*/  LDSM.16.MT88.4 R24, [R218+0x8800] ;  /* 0x00880000da18783b */ /* 0x000eb00000004200 */
[----:B------:R-:W4:Y:S02]  /*1b080*/  MUFU.EX2 R113, R113 ;  /* 0x0000007100717308 */ /* 0x000f240000000800 */
[----:B---3--:R-:W-:Y:S01]  /*1b090*/  F2FP.BF16.F32.PACK_AB R29, R111, R110 ;  /* 0x0000006e6f1d723e */ /* 0x008fe200000010ff */
[----:B------:R-:W-:Y:S01]  /*1b0a0*/  FADD.FTZ R20, R99, R0 ;  /* 0x0000000063147221 */ /* 0x000fe20000010000 */
[----:B------:R-:W-:Y:S03]  /*1b0b0*/  FADD.FTZ R0, R100, R2 ;  /* 0x0000000264007221 */ /* 0x000fe60000010000 */
[----:B------:R-:W-:Y:S03]  /*1b0c0*/  FADD.FTZ R2, R102, R20 ;  /* 0x0000001466027221 */ /* 0x000fe60000010000 */
[----:B------:R-:W-:Y:S10]  /*1b0d0*/  MUFU.EX2 R114, R114 ;  /* 0x0000007200727308 */ /* 0x000ff40000000800 */
[----:B------:R-:W3:Y:S01]  /*1b0e0*/  MUFU.EX2 R115, R115 ;  /* 0x0000007300737308 */ /* 0x000ee20000000800 */
[----:B----4-:R-:W-:Y:S09]  /*1b0f0*/  F2FP.BF16.F32.PACK_AB R30, R113, R112 ;  /* 0x00000070711e723e */ /* 0x010ff200000010ff */
[----:B------:R-:W-:Y:S10]  /*1b100*/  MUFU.EX2 R116, R116 ;  /* 0x0000007400747308 */ /* 0x000ff40000000800 */
[----:B------:R-:W4:Y:S01]  /*1b110*/  MUFU.EX2 R117, R117 ;  /* 0x0000007500757308 */ /* 0x000f220000000800 */
[----:B---3--:R-:W-:Y:S09]  /*1b120*/  F2FP.BF16.F32.PACK_AB R31, R115, R114 ;  /* 0x00000072731f723e */ /* 0x008ff200000010ff */
[----:B------:R-:W-:Y:S01]  /*1b130*/  MUFU.EX2 R118, R118 ;  /* 0x0000007600767308 */ /* 0x000fe20000000800 */
[C---:B-----5:R-:W-:Y:S06]  /*1b140*/  HMMA.16816.F32.BF16 R4, R28.reuse, R32, R4 ;  /* 0x000000201c04723c */ /* 0x060fec0000041804 */
[C---:B------:R-:W-:Y:S03]  /*1b150*/  HMMA.16816.F32.BF16 R8, R28.reuse, R34, R8 ;  /* 0x000000221c08723c */ /* 0x040fe60000041808 */
[----:B------:R-:W3:Y:S02]  /*1b160*/  MUFU.EX2 R119, R119 ;  /* 0x0000007700777308 */ /* 0x000ee40000000800 */
[----:B----4-:R-:W-:Y:S01]  /*1b170*/  F2FP.BF16.F32.PACK_AB R20, R117, R116 ;  /* 0x000000747514723e */ /* 0x010fe200000010ff */
[C---:B-1----:R-:W-:Y:S07]  /*1b180*/  HMMA.16816.F32.BF16 R12, R28.reuse, R36, R12 ;  /* 0x000000241c0c723c */ /* 0x042fee000004180c */
[----:B------:R-:W-:Y:S01]  /*1b190*/  MUFU.EX2 R120, R120 ;  /* 0x0000007800787308 */ /* 0x000fe20000000800 */
[----:B------:R-:W-:Y:S01]  /*1b1a0*/  FADD.FTZ R32, R101, R0 ;  /* 0x0000000065207221 */ /* 0x000fe20000010000 */
[----:B------:R-:W-:Y:S01]  /*1b1b0*/  HMMA.16816.F32.BF16 R16, R28, R38, R16 ;  /* 0x000000261c10723c */ /* 0x000fe20000041810 */
[----:B------:R-:W1:Y:S07]  /*1b1c0*/  LDSM.16.MT88.4 R28, [R218+0x8c00] ;  /* 0x008c0000da1c783b */ /* 0x000e6e0000004200 */
[----:B------:R-:W4:Y:S03]  /*1b1d0*/  MUFU.EX2 R121, R121 ;  /* 0x0000007900797308 */ /* 0x000f260000000800 */
[----:B---3--:R-:W-:Y:S01]  /*1b1e0*/  F2FP.BF16.F32.PACK_AB R21, R119, R118 ;  /* 0x000000767715723e */ /* 0x008fe200000010ff */
        /* <DEDUP_REMOVED lines=9> */
[----:B------:R-:W3:Y:S01]  /*1b280*/  MUFU.EX2 R123, R123 ;  /* 0x0000007b007b7308 */ /* 0x000ee20000000800 */
[----:B----4-:R-:W-:Y:S01]  /*1b290*/  F2FP.BF16.F32.PACK_AB R22, R121, R120 ;  /* 0x000000787916723e */ /* 0x010fe200000010ff */
        /* <DEDUP_REMOVED lines=9> */
[----:B------:R-:W4:Y:S01]  /*1b330*/  MUFU.EX2 R125, R125 ;  /* 0x0000007d007d7308 */ /* 0x000f220000000800 */
[----:B---3--:R-:W-:Y:S01]  /*1b340*/  F2FP.BF16.F32.PACK_AB R23, R123, R122 ;  /* 0x0000007a7b17723e */ /* 0x008fe200000010ff */
[----:B------:R-:W-:Y:S01]  /*1b350*/  FADD.FTZ R0, R119, R0 ;  /* 0x0000000077007221 */ /* 0x000fe20000010000 */
[----:B------:R-:W-:Y:S03]  /*1b360*/  FADD.FTZ R2, R120, R2 ;  /* 0x0000000278027221 */ /* 0x000fe60000010000 */
[----:B------:R-:W-:Y:S01]  /*1b370*/  FADD.FTZ R0, R122, R0 ;  /* 0x000000007a007221 */ /* 0x000fe20000010000 */
[----:B------:R-:W-:Y:S03]  /*1b380*/  FADD.FTZ R2, R121, R2 ;  /* 0x0000000279027221 */ /* 0x000fe60000010000 */
[----:B------:R-:W-:Y:S01]  /*1b390*/  MUFU.EX2 R126, R126 ;  /* 0x0000007e007e7308 */ /* 0x000fe20000000800 */
[C---:B------:R-:W-:Y:S05]  /*1b3a0*/  HMMA.16816.F32.BF16 R4, R20.reuse, R40, R4 ;  /* 0x000000281404723c */ /* 0x040fea0000041804 */
[----:B------:R-:W-:Y:S01]  /*1b3b0*/  FADD.FTZ R0, R123, R0 ;  /* 0x000000007b007221 */ /* 0x000fe20000010000 */
[C---:B------:R-:W-:Y:S03]  /*1b3c0*/  HMMA.16816.F32.BF16 R8, R20.reuse, R42, R8 ;  /* 0x0000002a1408723c */ /* 0x040fe60000041808 */
[----:B------:R-:W3:Y:S02]  /*1b3d0*/  MUFU.EX2 R127, R127 ;  /* 0x0000007f007f7308 */ /* 0x000ee40000000800 */
[----:B----4-:R-:W-:Y:S01]  /*1b3e0*/  F2FP.BF16.F32.PACK_AB R152, R125, R124 ;  /* 0x0000007c7d98723e */ /* 0x010fe200000010ff */
[C---:B--2---:R-:W-:Y:S07]  /*1b3f0*/  HMMA.16816.F32.BF16 R12, R20.reuse, R24, R12 ;  /* 0x00000018140c723c */ /* 0x044fee000004180c */
[----:B------:R-:W2:Y:S01]  /*1b400*/  MUFU.EX2 R128, R128 ;  /* 0x0000008000807308 */ /* 0x000ea20000000800 */
[----:B------:R-:W-:Y:S01]  /*1b410*/  FADD.FTZ R2, R124, R2 ;  /* 0x000000027c027221 */ /* 0x000fe20000010000 */
[----:B------:R-:W-:Y:S08]  /*1b420*/  HMMA.16816.F32.BF16 R16, R20, R26, R16 ;  /* 0x0000001a1410723c */ /* 0x000ff00000041810 */
[----:B------:R-:W4:Y:S03]  /*1b430*/  MUFU.EX2 R134, R134 ;  /* 0x0000008600867308 */ /* 0x000f260000000800 */
[----:B---3--:R-:W-:Y:S01]  /*1b440*/  F2FP.BF16.F32.PACK_AB R153, R127, R126 ;  /* 0x0000007e7f99723e */ /* 0x008fe200000010ff */
[----:B------:R-:W-:Y:S01]  /*1b450*/  FADD.FTZ R0, R126, R0 ;  /* 0x000000007e007221 */ /* 0x000fe20000010000 */
[----:B------:R-:W-:Y:S03]  /*1b460*/  FADD.FTZ R2, R125, R2 ;  /* 0x000000027d027221 */ /* 0x000fe60000010000 */
[----:B------:R-:W-:Y:S02]  /*1b470*/  FADD.FTZ R0, R127, R0 ;  /* 0x000000007f007221 */ /* 0x000fe40000010000 */
[----:B------:R-:W3:Y:S01]  /*1b480*/  MUFU.EX2 R130, R130 ;  /* 0x0000008200827308 */ /* 0x000ee20000000800 */
[----:B--2---:R-:W-:Y:S09]  /*1b490*/  FADD.FTZ R2, R128, R2 ;  /* 0x0000000280027221 */ /* 0x004ff20000010000 */
[----:B------:R-:W2:Y:S01]  /*1b4a0*/  MUFU.EX2 R135, R135 ;  /* 0x0000008700877308 */ /* 0x000ea20000000800 */
[C---:B----4-:R-:W-:Y:S01]  /*1b4b0*/  F2FP.BF16.F32.PACK_AB R154, R134.reuse, R128 ;  /* 0x00000080869a723e */ /* 0x050fe200000010ff */
[----:B------:R-:W-:Y:S01]  /*1b4c0*/  FADD.FTZ R246, R134, R2 ;  /* 0x0000000286f67221 */ /* 0x000fe20000010000 */
[----:B------:R-:W-:Y:S01]  /*1b4d0*/  MOV R134, R136 ;  /* 0x0000008800867202 */ /* 0x000fe20000000f00 */
[----:B---3--:R-:W-:Y:S01]  /*1b4e0*/  FADD.FTZ R0, R130, R0 ;  /* 0x0000000082007221 */ /* 0x008fe20000010000 */
[C---:B--2---:R-:W-:Y:S03]  /*1b4f0*/  F2FP.BF16.F32.PACK_AB R155, R135.reuse, R130 ;  /* 0x00000082879b723e */ /* 0x044fe600000010ff */
[----:B------:R-:W-:Y:S01]  /*1b500*/  FADD.FTZ R247, R135, R0 ;  /* 0x0000000087f77221 */ /* 0x000fe20000010000 */
[----:B------:R-:W-:Y:S03]  /*1b510*/  MOV R135, R3 ;  /* 0x0000000300877202 */ /* 0x000fe60000000f00 */
[C---:B------:R-:W-:Y:S06]  /*1b520*/  HMMA.16816.F32.BF16 R140, R152.reuse, R148, R4 ;  /* 0x00000094988c723c */ /* 0x040fec0000041804 */
[C---:B------:R-:W-:Y:S06]  /*1b530*/  HMMA.16816.F32.BF16 R148, R152.reuse, R150, R8 ;  /* 0x000000969894723c */ /* 0x040fec0000041808 */
[C---:B-1----:R-:W-:Y:S06]  /*1b540*/  HMMA.16816.F32.BF16 R144, R152.reuse, R28, R12 ;  /* 0x0000001c9890723c */ /* 0x042fec000004180c */
[----:B------:R-:W-:Y:S01]  /*1b550*/  HMMA.16816.F32.BF16 R152, R152, R30, R16 ;  /* 0x0000001e9898723c */ /* 0x000fe20000041810 */
[----:B------:R-:W-:Y:S11]  /*1b560*/  @!UPT UIADD3 URZ, URZ, URZ, URZ ;  /* 0x0000003f3f3ff290 */ /* 0x000ff6000fffe03f */
[----:B------:R-:W-:Y:S01]  /*1b570*/  @!UPT UIADD3 URZ, URZ, URZ, URZ ;  /* 0x0000003f3f3ff290 */ /* 0x000fe2000fffe03f */
[----:B------:R-:W-:Y:S11]  /*1b580*/  @P0 BRA `(.L_x_1379) ;  /* 0xffffffb800280947 */ /* 0x000ff6000383ffff */
.L_x_1375:
[----:B------:R-:W2:Y:S01]  /*1b590*/  LDL R39, [R1+0x8] ;  /* 0x0000080001277983 */ /* 0x000ea20000100800 */
[----:B------:R-:W1:Y:S01]  /*1b5a0*/  S2UR UR5, SR_CgaCtaId ;  /* 0x00000000000579c3 */ /* 0x000e620000008800 */
[----:B------:R-:W-:Y:S01]  /*1b5b0*/  UMOV UR4, 0x400 ;  /* 0x0000040000047882 */ /* 0x000fe20000000000 */
[----:B------:R-:W-:Y:S01]  /*1b5c0*/  ULDC.64 UR6, c[0x0][0x208] ;  /* 0x0000820000067ab9 */ /* 0x000fe20000000a00 */
[----:B------:R-:W3:Y:S01]  /*1b5d0*/  SHFL.BFLY PT, R2, R246, 0x2, 0x1f ;  /* 0x0c401f00f6027f89 */ /* 0x000ee200000e0000 */
[----:B------:R-:W-:Y:S03]  /*1b5e0*/  BSSY B0, `(.L_x_1380) ;  /* 0x000009c000007945 */ /* 0x000fe60003800000 */
[----:B------:R-:W4:Y:S01]  /*1b5f0*/  SHFL.BFLY PT, R0, R247, 0x2, 0x1f ;  /* 0x0c401f00f7007f89 */ /* 0x000f2200000e0000 */
[----:B------:R-:W5:Y:S01]  /*1b600*/  LDC R38, c[0x0][0x270] ;  /* 0x00009c00ff267b82 */ /* 0x000f620000000800 */
[----:B------:R-:W4:Y:S01]  /*1b610*/  S2R R36, SR_TID.X ;  /* 0x0000000000247919 */ /* 0x000f220000002100 */
[----:B------:R-:W5:Y:S01]  /*1b620*/  S2R R14, SR_TID.X ;  /* 0x00000000000e7919 */ /* 0x000f620000002100 */
[----:B------:R-:W5:Y:S01]  /*1b630*/  S2R R37, SR_CTAID.X ;  /* 0x0000000000257919 */ /* 0x000f620000002500 */
[----:B-1----:R-:W-:-:S04]  /*1b640*/  ULEA UR5, UR5, UR4, 0x18 ;  /* 0x0000000405057291 */ /* 0x002fc8000f8ec03f */
[----:B------:R-:W1:Y:S01]  /*1b650*/  S2UR UR4, SR_CTAID.Z ;  /* 0x00000000000479c3 */ /* 0x000e620000002700 */
[----:B---3--:R-:W-:Y:S01]  /*1b660*/  FADD.FTZ R2, R2, R246 ;  /* 0x000000f602027221 */ /* 0x008fe20000010000 */
[----:B----4-:R-:W-:-:S04]  /*1b670*/  FADD.FTZ R0, R0, R247 ;  /* 0x000000f700007221 */ /* 0x010fc80000010000 */
[----:B------:R-:W3:Y:S04]  /*1b680*/  SHFL.BFLY PT, R5, R2, 0x1, 0x1f ;  /* 0x0c201f0002057f89 */ /* 0x000ee800000e0000 */
[----:B------:R-:W4:Y:S01]  /*1b690*/  SHFL.BFLY PT, R4, R0, 0x1, 0x1f ;  /* 0x0c201f0000047f89 */ /* 0x000f2200000e0000 */
[----:B------:R-:W-:-:S04]  /*1b6a0*/  SHF.R.S32.HI R19, RZ, 0x1f, R36 ;  /* 0x0000001fff137819 */ /* 0x000fc80000011424 */
[CC--:B------:R-:W-:Y:S02]  /*1b6b0*/  LEA.HI R13, R19.reuse, R36.reuse, RZ, 0x2 ;  /* 0x00000024130d7211 */ /* 0x0c0fe400078f10ff */
[----:B------:R-:W-:Y:S02]  /*1b6c0*/  LEA.HI R6, R19, R36, RZ, 0x6 ;  /* 0x0000002413067211 */ /* 0x000fe400078f30ff */
[----:B------:R-:W-:-:S03]  /*1b6d0*/  SHF.R.S32.HI R9, RZ, 0x2, R13 ;  /* 0x00000002ff097819 */ /* 0x000fc6000001140d */
[----:B------:R-:W-:Y:S01]  /*1b6e0*/  IMAD.SHL.U32 R6, R6, 0x4, RZ ;  /* 0x0000000406067824 */ /* 0x000fe200078e00ff */
[----:B------:R-:W-:Y:S01]  /*1b6f0*/  SHF.R.S32.HI R7, RZ, 0x1f, R9 ;  /* 0x0000001fff077819 */ /* 0x000fe20000011409 */
[----:B---3--:R-:W-:Y:S01]  /*1b700*/  FADD.FTZ R11, R2, R5 ;  /* 0x00000005020b7221 */ /* 0x008fe20000010000 */
[----:B------:R-:W-:Y:S01]  /*1b710*/  LEA.HI R2, R19, R36, RZ, 0x3 ;  /* 0x0000002413027211 */ /* 0x000fe200078f18ff */
[----:B------:R-:W-:Y:S01]  /*1b720*/  IMAD.MOV.U32 R5, RZ, RZ, 0x3f800000 ;  /* 0x3f800000ff057424 */ /* 0x000fe200078e00ff */
[----:B------:R-:W-:Y:S01]  /*1b730*/  LEA.HI R7, R7, R9, RZ, 0x3 ;  /* 0x0000000907077211 */ /* 0x000fe200078f18ff */
[----:B----4-:R-:W-:Y:S01]  /*1b740*/  FADD.FTZ R16, R0, R4 ;  /* 0x0000000400107221 */ /* 0x010fe20000010000 */
[----:B------:R-:W-:Y:S01]  /*1b750*/  SHF.R.S32.HI R15, RZ, 0x3, R2 ;  /* 0x00000003ff0f7819 */ /* 0x000fe20000011402 */
[----:B------:R-:W-:Y:S01]  /*1b760*/  IMAD.MOV.U32 R4, RZ, RZ, 0x3f800000 ;  /* 0x3f800000ff047424 */ /* 0x000fe200078e00ff */
[----:B------:R-:W-:Y:S02]  /*1b770*/  LOP3.LUT R8, R7, 0xfffffff8, RZ, 0xc0, !PT ;  /* 0xfffffff807087812 */ /* 0x000fe400078ec0ff */
[----:B------:R-:W-:-:S02]  /*1b780*/  LEA.HI R0, R2, R15, RZ, 0x1 ;  /* 0x0000000f02007211 */ /* 0x000fc400078f08ff */
[----:B------:R-:W-:Y:S02]  /*1b790*/  LOP3.LUT R2, R2, 0xfffffff8, RZ, 0xc0, !PT ;  /* 0xfffffff802027812 */ /* 0x000fe400078ec0ff */
[----:B------:R-:W-:Y:S02]  /*1b7a0*/  LOP3.LUT R0, R0, 0xfffffffe, RZ, 0xc0, !PT ;  /* 0xfffffffe00007812 */ /* 0x000fe400078ec0ff */
[----:B------:R-:W-:Y:S01]  /*1b7b0*/  LOP3.LUT R7, R6, 0x3fffff00, RZ, 0xc0, !PT ;  /* 0x3fffff0006077812 */ /* 0x000fe200078ec0ff */
[----:B------:R-:W-:Y:S01]  /*1b7c0*/  IMAD.IADD R17, R36, 0x1, -R2 ;  /* 0x0000000124117824 */ /* 0x000fe200078e0a02 */
[----:B------:R-:W-:Y:S01]  /*1b7d0*/  IADD3 R6, R15, -R0, RZ ;  /* 0x800000000f067210 */ /* 0x000fe20007ffe0ff */
[----:B------:R-:W-:Y:S01]  /*1b7e0*/  IMAD.IADD R2, R9, 0x1, -R8 ;  /* 0x0000000109027824 */ /* 0x000fe200078e0a08 */
[----:B------:R-:W-:Y:S02]  /*1b7f0*/  LEA.HI R9, R19, R36, RZ, 0x4 ;  /* 0x0000002413097211 */ /* 0x000fe400078f20ff */
[----:B------:R-:W-:Y:S01]  /*1b800*/  LEA.HI R0, R17, R17, RZ, 0x1 ;  /* 0x0000001111007211 */ /* 0x000fe200078f08ff */
[----:B------:R-:W-:Y:S01]  /*1b810*/  IMAD R10, R6, 0x20, R7 ;  /* 0x00000020060a7824 */ /* 0x000fe200078e0207 */
[----:B------:R-:W-:-:S02]  /*1b820*/  LEA.HI R8, R2, R2, RZ, 0x1 ;  /* 0x0000000202087211 */ /* 0x000fc400078f08ff */
[----:B------:R-:W-:Y:S02]  /*1b830*/  LOP3.LUT R6, R0, 0xfffffffe, RZ, 0xc0, !PT ;  /* 0xfffffffe00067812 */ /* 0x000fe400078ec0ff */
[----:B------:R-:W-:Y:S02]  /*1b840*/  SHF.R.S32.HI R9, RZ, 0x4, R9 ;  /* 0x00000004ff097819 */ /* 0x000fe40000011409 */
[----:B------:R-:W-:Y:S01]  /*1b850*/  LOP3.LUT R7, R8, 0x1fffffe, RZ, 0xc0, !PT ;  /* 0x01fffffe08077812 */ /* 0x000fe200078ec0ff */
[----:B------:R-:W-:Y:S01]  /*1b860*/  IMAD.IADD R6, R17, 0x1, -R6 ;  /* 0x0000000111067824 */ /* 0x000fe200078e0a06 */
[----:B------:R-:W-:Y:S01]  /*1b870*/  SHF.R.S32.HI R0, RZ, 0x1, R0 ;  /* 0x00000001ff007819 */ /* 0x000fe20000011400 */
[----:B------:R-:W-:Y:S01]  /*1b880*/  BAR.SYNC.DEFER_BLOCKING 0x0 ;  /* 0x0000000000007b1d */ /* 0x000fe20000010000 */
[----:B------:R-:W-:Y:S01]  /*1b890*/  FSETP.NE.FTZ.AND P3, PT, R11, RZ, PT ;  /* 0x000000ff0b00720b */ /* 0x000fe20003f75000 */
[----:B------:R-:W-:Y:S01]  /*1b8a0*/  IMAD R12, R6, 0x4, R10 ;  /* 0x00000004060c7824 */ /* 0x000fe200078e020a */
[----:B------:R-:W-:Y:S01]  /*1b8b0*/  IADD3 R10, R2, -R7, RZ ;  /* 0x80000007020a7210 */ /* 0x000fe20007ffe0ff */
[----:B------:R-:W-:Y:S01]  /*1b8c0*/  IMAD.SHL.U32 R2, R9, 0x40, RZ ;  /* 0x0000004009027824 */ /* 0x000fe200078e00ff */
[----:B------:R-:W-:Y:S01]  /*1b8d0*/  FSETP.NE.FTZ.AND P2, PT, R16, RZ, PT ;  /* 0x000000ff1000720b */ /* 0x000fe20003f55000 */
[----:B------:R-:W-:Y:S01]  /*1b8e0*/  IMAD.SHL.U32 R6, R0, 0x8, RZ ;  /* 0x0000000800067824 */ /* 0x000fe200078e00ff */
[----:B------:R-:W-:-:S02]  /*1b8f0*/  LEA.HI R19, R19, R36, RZ, 0x5 ;  /* 0x0000002413137211 */ /* 0x000fc400078f28ff */
[----:B------:R-:W-:Y:S02]  /*1b900*/  LOP3.LUT R7, R13, 0xfffffffc, RZ, 0xc0, !PT ;  /* 0xfffffffc0d077812 */ /* 0x000fe400078ec0ff */
[----:B------:R-:W-:Y:S02]  /*1b910*/  SHF.R.S32.HI R0, RZ, 0x1, R8 ;  /* 0x00000001ff007819 */ /* 0x000fe40000011408 */
[----:B------:R-:W-:Y:S01]  /*1b920*/  LOP3.LUT R2, R2, 0xc0, RZ, 0xc0, !PT ;  /* 0x000000c002027812 */ /* 0x000fe200078ec0ff */
[----:B------:R-:W-:Y:S01]  /*1b930*/  IMAD.IADD R7, R36, 0x1, -R7 ;  /* 0x0000000124077824 */ /* 0x000fe200078e0a07 */
[----:B------:R-:W-:Y:S01]  /*1b940*/  SHF.R.S32.HI R18, RZ, 0x5, R19 ;  /* 0x00000005ff127819 */ /* 0x000fe20000011413 */
[----:B------:R-:W3:Y:S01]  /*1b950*/  @P3 MUFU.RCP R4, R11 ;  /* 0x0000000b00043308 */ /* 0x000ee20000001000 */
[----:B------:R-:W-:Y:S02]  /*1b960*/  SHF.L.U32 R8, R0, 0x6, RZ ;  /* 0x0000000600087819 */ /* 0x000fe400000006ff */
[----:B------:R-:W-:-:S02]  /*1b970*/  LOP3.LUT R9, R2, 0x18, R6, 0xf8, !PT ;  /* 0x0000001802097812 */ /* 0x000fc400078ef806 */
[----:B------:R-:W-:Y:S01]  /*1b980*/  SHF.R.U32.HI R6, RZ, 0x3, R2 ;  /* 0x00000003ff067819 */ /* 0x000fe20000011602 */
[----:B------:R-:W-:Y:S01]  /*1b990*/  IMAD R2, R18, 0x100, R7 ;  /* 0x0000010012027824 */ /* 0x000fe200078e0207 */
[----:B------:R-:W-:Y:S01]  /*1b9a0*/  LOP3.LUT R7, R8, 0xc0, RZ, 0xc0, !PT ;  /* 0x000000c008077812 */ /* 0x000fe200078ec0ff */
[----:B------:R-:W4:Y:S01]  /*1b9b0*/  @P2 MUFU.RCP R5, R16 ;  /* 0x0000001000052308 */ /* 0x000f220000001000 */
[----:B------:R-:W-:Y:S01]  /*1b9c0*/  LOP3.LUT R9, R9, R6, RZ, 0x3c, !PT ;  /* 0x0000000609097212 */ /* 0x000fe200078e3cff */
[----:B------:R-:W-:Y:S01]  /*1b9d0*/  IMAD R2, R10, 0x10, R2 ;  /* 0x000000100a027824 */ /* 0x000fe200078e0202 */
[----:B------:R-:W-:Y:S01]  /*1b9e0*/  LEA.HI R6, R7, R7, RZ, 0x1d ;  /* 0x0000000707067211 */ /* 0x000fe200078fe8ff */
[----:B------:R-:W1:Y:S01]  /*1b9f0*/  S2R R10, SR_CTAID.Y ;  /* 0x00000000000a7919 */ /* 0x000e620000002600 */
[C---:B------:R-:W-:Y:S02]  /*1ba00*/  LOP3.LUT P0, RZ, R0.reuse, 0x2, RZ, 0xc0, !PT ;  /* 0x0000000200ff7812 */ /* 0x040fe4000780c0ff */
[----:B------:R-:W-:Y:S01]  /*1ba10*/  LOP3.LUT R7, R0, 0x1, RZ, 0xc0, !PT ;  /* 0x0000000100077812 */ /* 0x000fe200078ec0ff */
[----:B------:R-:W-:Y:S01]  /*1ba20*/  IMAD.U32 R2, R2, 0x2, R6 ;  /* 0x0000000202027824 */ /* 0x000fe200078e0006 */
[----:B------:R-:W-:Y:S01]  /*1ba30*/  MOV R6, 0xffffffe0 ;  /* 0xffffffe000067802 */ /* 0x000fe20000000f00 */
[C---:B---3--:R-:W-:Y:S01]  /*1ba40*/  FMUL.FTZ R140, R4.reuse, R140 ;  /* 0x0000008c048c7220 */ /* 0x048fe20000410000 */
[----:B------:R-:W-:Y:S01]  /*1ba50*/  ISETP.NE.U32.AND P1, PT, R7, 0x1, PT ;  /* 0x000000010700780c */ /* 0x000fe20003f25070 */
[----:B------:R-:W-:Y:S01]  /*1ba60*/  FMUL.FTZ R141, R4, R141 ;  /* 0x0000008d048d7220 */ /* 0x000fe20000410000 */
[----:B------:R-:W-:Y:S01]  /*1ba70*/  LEA R2, R2, UR5, 0x2 ;  /* 0x0000000502027c11 */ /* 0x000fe2000f8e10ff */
[----:B------:R-:W-:Y:S01]  /*1ba80*/  FMUL.FTZ R148, R4, R148 ;  /* 0x0000009404947220 */ /* 0x000fe20000410000 */
[----:B------:R-:W-:Y:S01]  /*1ba90*/  SEL R6, R6, 0x20, !P1 ;  /* 0x0000002006067807 */ /* 0x000fe20004800000 */
[----:B------:R-:W-:Y:S01]  /*1baa0*/  FMUL.FTZ R149, R4, R149 ;  /* 0x0000009504957220 */ /* 0x000fe20000410000 */
[C---:B----4-:R-:W-:Y:S01]  /*1bab0*/  FMUL.FTZ R143, R5.reuse, R143 ;  /* 0x0000008f058f7220 */ /* 0x050fe20000410000 */
[C---:B------:R-:W-:Y:S01]  /*1bac0*/  FMUL.FTZ R142, R5.reuse, R142 ;  /* 0x0000008e058e7220 */ /* 0x040fe20000410000 */
[C---:B------:R-:W-:Y:S01]  /*1bad0*/  VIADD R0, R2.reuse, 0x40 ;  /* 0x0000004002007836 */ /* 0x040fe20000000000 */
[----:B------:R-:W-:Y:S01]  /*1bae0*/  @P0 IADD3 R0, R2, -0x40, RZ ;  /* 0xffffffc002000810 */ /* 0x000fe20007ffe0ff */
[C---:B------:R-:W-:Y:S01]  /*1baf0*/  FMUL.FTZ R144, R4.reuse, R144 ;  /* 0x0000009004907220 */ /* 0x040fe20000410000 */
[C---:B------:R-:W-:Y:S01]  /*1bb00*/  FMUL.FTZ R145, R4.reuse, R145 ;  /* 0x0000009104917220 */ /* 0x040fe20000410000 */
[C---:B------:R-:W-:Y:S01]  /*1bb10*/  FMUL.FTZ R152, R4.reuse, R152 ;  /* 0x0000009804987220 */ /* 0x040fe20000410000 */
[----:B------:R-:W-:Y:S01]  /*1bb20*/  FMUL.FTZ R153, R4, R153 ;  /* 0x0000009904997220 */ /* 0x000fe20000410000 */
[C---:B------:R-:W-:Y:S01]  /*1bb30*/  FMUL.FTZ R151, R5.reuse, R151 ;  /* 0x0000009705977220 */ /* 0x040fe20000410000 */
[----:B------:R-:W-:Y:S01]  /*1bb40*/  FMUL.FTZ R150, R5, R150 ;  /* 0x0000009605967220 */ /* 0x000fe20000410000 */
[----:B------:R-:W-:-:S02]  /*1bb50*/  IMAD.IADD R4, R2, 0x1, R6 ;  /* 0x0000000102047824 */ /* 0x000fc400078e0206 */
[C---:B------:R-:W-:Y:S01]  /*1bb60*/  FMUL.FTZ R147, R5.reuse, R147 ;  /* 0x0000009305937220 */ /* 0x040fe20000410000 */
[C---:B------:R-:W-:Y:S01]  /*1bb70*/  FMUL.FTZ R146, R5.reuse, R146 ;  /* 0x0000009205927220 */ /* 0x040fe20000410000 */
[----:B------:R-:W-:Y:S01]  /*1bb80*/  STS.64 [R2], R140 ;  /* 0x0000008c02007388 */ /* 0x000fe20000000a00 */
[C---:B------:R-:W-:Y:S01]  /*1bb90*/  FMUL.FTZ R155, R5.reuse, R155 ;  /* 0x0000009b059b7220 */ /* 0x040fe20000410000 */
[----:B------:R-:W-:Y:S01]  /*1bba0*/  FMUL.FTZ R154, R5, R154 ;  /* 0x0000009a059a7220 */ /* 0x000fe20000410000 */
[----:B------:R-:W-:Y:S01]  /*1bbb0*/  IMAD.IADD R5, R12, 0x1, R9 ;  /* 0x000000010c057824 */ /* 0x000fe200078e0209 */
[----:B------:R3:W-:Y:S01]  /*1bbc0*/  STS.64 [R2+0x400], R142 ;  /* 0x0004008e02007388 */ /* 0x0007e20000000a00 */
[----:B------:R-:W1:Y:S01]  /*1bbd0*/  LDC.64 R12, c[0x0][0x2c0] ;  /* 0x0000b000ff0c7b82 */ /* 0x000e620000000a00 */
[----:B------:R4:W1:Y:S02]  /*1bbe0*/  @P3 MUFU.LG2 R8, R11 ;  /* 0x0000000b00083308 */ /* 0x0008640000000c00 */
[----:B------:R-:W-:Y:S04]  /*1bbf0*/  STS.64 [R4], R148 ;  /* 0x0000009404007388 */ /* 0x000fe80000000a00 */
[----:B------:R5:W-:Y:S01]  /*1bc00*/  STS.64 [R4+0x400], R150 ;  /* 0x0004009604007388 */ /* 0x000be20000000a00 */
[----:B------:R-:W1:Y:S01]  /*1bc10*/  @P3 LDC R9, c[0x0][0x2e8] ;  /* 0x0000ba00ff093b82 */ /* 0x000e620000000800 */
[----:B------:R-:W1:Y:S02]  /*1bc20*/  @P2 MUFU.LG2 R7, R16 ;  /* 0x0000001000072308 */ /* 0x000e640000000c00 */
[----:B------:R-:W-:Y:S04]  /*1bc30*/  STS.64 [R0], R144 ;  /* 0x0000009000007388 */ /* 0x000fe80000000a00 */
[----:B------:R5:W-:Y:S01]  /*1bc40*/  STS.64 [R0+0x400], R146 ;  /* 0x0004009200007388 */ /* 0x000be20000000a00 */
[----:B----4-:R-:W-:Y:S01]  /*1bc50*/  MOV R11, 0xff800000 ;  /* 0xff800000000b7802 */ /* 0x010fe20000000f00 */
[----:B---3--:R-:W-:-:S05]  /*1bc60*/  IMAD.IADD R2, R6, 0x1, R0 ;  /* 0x0000000106027824 */ /* 0x008fca00078e0200 */
[----:B------:R-:W-:Y:S01]  /*1bc70*/  STS.64 [R2], R152 ;  /* 0x0000009802007388 */ /* 0x000fe20000000a00 */
[----:B-----5:R-:W-:-:S03]  /*1bc80*/  SHF.R.S32.HI R4, RZ, 0x1f, R18 ;  /* 0x0000001fff047819 */ /* 0x020fc60000011412 */
[----:B------:R3:W-:Y:S01]  /*1bc90*/  STS.64 [R2+0x400], R154 ;  /* 0x0004009a02007388 */ /* 0x0007e20000000a00 */
[----:B------:R-:W-:Y:S01]  /*1bca0*/  LEA R0, R5, UR5, 0x2 ;  /* 0x0000000505007c11 */ /* 0x000fe2000f8e10ff */
[----:B------:R-:W-:Y:S01]  /*1bcb0*/  BAR.SYNC.DEFER_BLOCKING 0x0 ;  /* 0x0000000000007b1d */ /* 0x000fe20000010000 */
[----:B---3--:R-:W-:-:S04]  /*1bcc0*/  SHF.R.S32.HI R2, RZ, 0x1f, R14 ;  /* 0x0000001fff027819 */ /* 0x008fc8000001140e */
[----:B------:R-:W-:Y:S01]  /*1bcd0*/  LEA.HI R2, R2, R14, RZ, 0x5 ;  /* 0x0000000e02027211 */ /* 0x000fe200078f28ff */
[----:B------:R-:W3:Y:S03]  /*1bce0*/  LDS.128 R32, [R0] ;  /* 0x0000000000207984 */ /* 0x000ee60000000c00 */
[----:B------:R-:W-:Y:S01]  /*1bcf0*/  LOP3.LUT R2, R2, 0xffffffe0, RZ, 0xc0, !PT ;  /* 0xffffffe002027812 */ /* 0x000fe200078ec0ff */
[----:B------:R-:W4:Y:S04]  /*1bd00*/  LDS.128 R28, [R0+0x800] ;  /* 0x00080000001c7984 */ /* 0x000f280000000c00 */
[----:B------:R-:W1:Y:S04]  /*1bd10*/  LDS.128 R24, [R0+0x1000] ;  /* 0x0010000000187984 */ /* 0x000e680000000c00 */
[----:B------:R5:W2:Y:S02]  /*1bd20*/  LDS.128 R20, [R0+0x1800] ;  /* 0x0018000000147984 */ /* 0x000aa40000000c00 */
[----:B-----5:R-:W-:Y:S01]  /*1bd30*/  IMAD.IADD R0, R14, 0x1, -R2 ;  /* 0x000000010e007824 */ /* 0x020fe200078e0a02 */
[----:B------:R-:W-:Y:S01]  /*1bd40*/  LEA.HI R2, R4, R18, RZ, 0x2 ;  /* 0x0000001204027211 */ /* 0x000fe200078f10ff */
[----:B------:R-:W5:Y:S01]  /*1bd50*/  @P2 LDC R14, c[0x0][0x2e8] ;  /* 0x0000ba00ff0e2b82 */ /* 0x000f620000000800 */
[----:B------:R-:W-:-:S02]  /*1bd60*/  LOP3.LUT R4, R19, 0xffffffe0, RZ, 0xc0, !PT ;  /* 0xffffffe013047812 */ /* 0x000fc400078ec0ff */
[----:B------:R-:W-:Y:S02]  /*1bd70*/  LOP3.LUT R5, R2, 0xffffffc, RZ, 0xc0, !PT ;  /* 0x0ffffffc02057812 */ /* 0x000fe400078ec0ff */
[----:B------:R-:W-:Y:S01]  /*1bd80*/  SHF.R.S32.HI R6, RZ, 0x1f, R0 ;  /* 0x0000001fff067819 */ /* 0x000fe20000011400 */
[----:B------:R-:W-:Y:S01]  /*1bd90*/  IMAD.IADD R2, R36, 0x1, -R4 ;  /* 0x0000000124027824 */ /* 0x000fe200078e0a04 */
[----:B------:R-:W-:Y:S01]  /*1bda0*/  IADD3 R5, R18, -R5, RZ ;  /* 0x8000000512057210 */ /* 0x000fe20007ffe0ff */
[--C-:B------:R-:W-:Y:S01]  /*1bdb0*/  IMAD.MOV R4, RZ, RZ, -R251.reuse ;  /* 0x000000ffff047224 */ /* 0x100fe200078e0afb */
[----:B------:R-:W-:Y:S02]  /*1bdc0*/  LEA.HI R0, R6, R0, RZ, 0x2 ;  /* 0x0000000006007211 */ /* 0x000fe400078f10ff */
[----:B------:R-:W-:Y:S01]  /*1bdd0*/  LOP3.LUT P0, RZ, R2, 0x3, RZ, 0xc0, !PT ;  /* 0x0000000302ff7812 */ /* 0x000fe2000780c0ff */
[----:B-1----:R-:W-:Y:S01]  /*1bde0*/  IMAD R2, R10, R12, R251 ;  /* 0x0000000c0a027224 */ /* 0x002fe200078e02fb */
[----:B------:R-:W-:Y:S01]  /*1bdf0*/  SHF.R.S32.HI R0, RZ, 0x2, R0 ;  /* 0x00000002ff007819 */ /* 0x000fe20000011400 */
[----:B------:R-:W-:-:S02]  /*1be00*/  IMAD R6, R38, R4, UR4 ;  /* 0x0000000426067e24 */ /* 0x000fc4000f8e0204 */
[----:B------:R-:W-:Y:S01]  /*1be10*/  @P3 FMUL.FTZ R4, R8, 0.69314718246459960938 ;  /* 0x3f31721808043820 */ /* 0x000fe20000410000 */
[----:B------:R-:W-:Y:S02]  /*1be20*/  IMAD.SHL.U32 R8, R37, 0x40, RZ ;  /* 0x0000004025087824 */ /* 0x000fe400078e00ff */
[----:B------:R-:W-:Y:S02]  /*1be30*/  IMAD R0, R5, 0x10, R0 ;  /* 0x0000001005007824 */ /* 0x000fe400078e0200 */
[----:B------:R-:W-:Y:S01]  /*1be40*/  @P2 FMUL.FTZ R5, R7, 0.69314718246459960938 ;  /* 0x3f31721807052820 */ /* 0x000fe20000410000 */
[----:B------:R-:W-:Y:S02]  /*1be50*/  IMAD R6, R2, R38, R6 ;  /* 0x0000002602067224 */ /* 0x000fe400078e0206 */
[----:B------:R-:W-:Y:S02]  /*1be60*/  IMAD.SHL.U32 R2, R17, 0x4, RZ ;  /* 0x0000000411027824 */ /* 0x000fe400078e00ff */
[----:B------:R-:W-:-:S02]  /*1be70*/  IMAD.MOV.U32 R10, RZ, RZ, -0x800000 ;  /* 0xff800000ff0a7424 */ /* 0x000fc400078e00ff */
[----:B-----5:R-:W-:Y:S01]  /*1be80*/  @P2 FFMA.FTZ R11, R3, R14, R5 ;  /* 0x0000000e030b2223 */ /* 0x020fe20000010005 */
[----:B------:R-:W-:Y:S01]  /*1be90*/  @P3 FFMA.FTZ R10, R136, R9, R4 ;  /* 0x00000009880a3223 */ /* 0x000fe20000010004 */
[----:B------:R-:W-:Y:S01]  /*1bea0*/  IMAD R6, R6, R13, R8 ;  /* 0x0000000d06067224 */ /* 0x000fe200078e0208 */
[----:B------:R-:W-:Y:S01]  /*1beb0*/  SHF.R.S32.HI R3, RZ, 0x1f, R2 ;  /* 0x0000001fff037819 */ /* 0x000fe20000011402 */
[----:B--2---:R-:W-:Y:S01]  /*1bec0*/  IMAD R7, R37, -0x40, R39 ;  /* 0xffffffc025077824 */ /* 0x004fe200078e0227 */
[----:B---34-:R-:W-:Y:S06]  /*1bed0*/  @P0 BRA `(.L_x_1381) ;  /* 0x0000000000300947 */ /* 0x018fec0003800000 */
[----:B------:R-:W-:Y:S01]  /*1bee0*/  IMAD R4, R37, -0x40, R39 ;  /* 0xffffffc025047824 */ /* 0x000fe200078e0227 */
[----:B------:R-:W-:Y:S01]  /*1bef0*/  SHF.R.S32.HI R8, RZ, 0x1f, R0 ;  /* 0x0000001fff087819 */ /* 0x000fe20000011400 */
[----:B------:R-:W-:Y:S01]  /*1bf00*/  VIADD R9, R0, 0x8 ;  /* 0x0000000800097836 */ /* 0x000fe20000000000 */
[----:B------:R-:W-:Y:S01]  /*1bf10*/  IADD3 R5, P0, R6, R0, RZ ;  /* 0x0000000006057210 */ /* 0x000fe20007f1e0ff */
[----:B------:R-:W-:Y:S01]  /*1bf20*/  ULDC.64 UR4, c[0x0][0x2b8] ;  /* 0x0000ae0000047ab9 */ /* 0x000fe20000000a00 */
[-C--:B------:R-:W-:Y:S02]  /*1bf30*/  ISETP.GE.AND P2, PT, R0, R4.reuse, PT ;  /* 0x000000040000720c */ /* 0x080fe40003f46270 */
[----:B------:R-:W-:Y:S02]  /*1bf40*/  ISETP.GE.AND P1, PT, R9, R4, PT ;  /* 0x000000040900720c */ /* 0x000fe40003f26270 */
[----:B------:R-:W-:Y:S02]  /*1bf50*/  LEA.HI.X.SX32 R0, R6, R8, 0x1, P0 ;  /* 0x0000000806007211 */ /* 0x000fe400000f0eff */
[----:B------:R-:W-:-:S04]  /*1bf60*/  LEA R4, P0, R5, UR4, 0x2 ;  /* 0x0000000405047c11 */ /* 0x000fc8000f8010ff */
[----:B------:R-:W-:-:S05]  /*1bf70*/  LEA.HI.X R5, R5, UR5, R0, 0x2, P0 ;  /* 0x0000000505057c11 */ /* 0x000fca00080f1400 */
[----:B------:R1:W-:Y:S04]  /*1bf80*/  @!P2 STG.E desc[UR6][R4.64], R10 ;  /* 0x0000000a0400a986 */ /* 0x0003e8000c101906 */
[----:B------:R1:W-:Y:S02]  /*1bf90*/  @!P1 STG.E desc[UR6][R4.64+0x20], R11 ;  /* 0x0000200b04009986 */ /* 0x0003e4000c101906 */
.L_x_1381:
[----:B------:R-:W-:Y:S05]  /*1bfa0*/  BSYNC B0 ;  /* 0x0000000000007941 */ /* 0x000fea0003800000 */
.L_x_1380:
[----:B------:R-:W-:Y:S01]  /*1bfb0*/  ULDC UR4, c[0x0][0x2d0] ;  /* 0x0000b40000047ab9 */ /* 0x000fe20000000800 */
[C---:B-1----:R-:W-:Y:S01]  /*1bfc0*/  VIADD R5, R15.reuse, 0x20 ;  /* 0x000000200f057836 */ /* 0x042fe20000000000 */
[----:B------:R-:W-:Y:S01]  /*1bfd0*/  ISETP.GE.AND P1, PT, R2, UR4, PT ;  /* 0x0000000402007c0c */ /* 0x000fe2000bf26270 */
[----:B------:R-:W-:Y:S01]  /*1bfe0*/  ULDC UR4, c[0x0][0x2dc] ;  /* 0x0000b70000047ab9 */ /* 0x000fe20000000800 */
[C---:B------:R-:W-:Y:S02]  /*1bff0*/  VIADD R4, R15.reuse, 0x10 ;  /* 0x000000100f047836 */ /* 0x040fe40000000000 */
[----:B------:R-:W-:Y:S01]  /*1c000*/  IMAD.WIDE R2, R15, 0x20, R2 ;  /* 0x000000200f027825 */ /* 0x000fe200078e0202 */
[-C--:B------:R-:W-:Y:S02]  /*1c010*/  ISETP.GE.OR P2, PT, R5, R7.reuse, P1 ;  /* 0x000000070500720c */ /* 0x080fe40000f46670 */
[-C--:B------:R-:W-:Y:S01]  /*1c020*/  ISETP.GE.OR P3, PT, R4, R7.reuse, P1 ;  /* 0x000000070400720c */ /* 0x080fe20000f66670 */
[----:B------:R-:W-:Y:S01]  /*1c030*/  IMAD R0, R6, UR4, RZ ;  /* 0x0000000406007c24 */ /* 0x000fe2000f8e02ff */
[C---:B------:R-:W-:Y:S01]  /*1c040*/  ISETP.GE.OR P4, PT, R15.reuse, R7, P1 ;  /* 0x000000070f00720c */ /* 0x040fe20000f86670 */
[----:B------:R-:W-:Y:S01]  /*1c050*/  VIADD R5, R15, 0x30 ;  /* 0x000000300f057836 */ /* 0x000fe20000000000 */
[----:B------:R-:W-:-:S02]  /*1c060*/  ULDC.64 UR4, c[0x0][0x288] ;  /* 0x0000a20000047ab9 */ /* 0x000fc40000000a00 */
[C---:B------:R-:W-:Y:S02]  /*1c070*/  IADD3 R4, P0, R0.reuse, R2, RZ ;  /* 0x0000000200047210 */ /* 0x040fe40007f1e0ff */
        /* <DEDUP_REMOVED lines=11> */
.L_x_1382:
        /* <DEDUP_REMOVED lines=13> */
.L_x_5324:


//--------------------- .text._ZN5flash24flash_fwd_splitkv_kernelI23Flash_fwd_kernel_traitsILi32ELi64ELi256ELi4ELb0ELb0EN7cutlass10bfloat16_tE19Flash_kernel_traitsILi32ELi64ELi256ELi4ES3_EELb1ELb0ELb0ELb0ELb0ELb1ELb1ELb1EEEvNS_16Flash_fwd_paramsE --------------------------
	.section	.text._ZN5flash24flash_fwd_splitkv_kernelI23Flash_fwd_kernel_traitsILi32ELi64ELi256ELi4ELb0ELb0EN7cutlass10bfloat16_tE19Flash_kernel_traitsILi32ELi64ELi256ELi4ES3_EELb1ELb0ELb0ELb0ELb0ELb1ELb1ELb1EEEvNS_16Flash_fwd_paramsE,"ax",@progbits
	.align	128
        .global         _ZN5flash24flash_fwd_splitkv_kernelI23Flash_fwd_kernel_traitsILi32ELi64ELi256ELi4ELb0ELb0EN7cutlass10bfloat16_tE19Flash_kernel_traitsILi32ELi64ELi256ELi4ES3_EELb1ELb0ELb0ELb0ELb0ELb1ELb1ELb1EEEvNS_16Flash_fwd_paramsE
        .type           _ZN5flash24flash_fwd_splitkv_kernelI23Flash_fwd_kernel_traitsILi32ELi64ELi256ELi4ELb0ELb0EN7cutlass10bfloat16_tE19Flash_kernel_traitsILi32ELi64ELi256ELi4ES3_EELb1ELb0ELb0ELb0ELb0ELb1ELb1ELb1EEEvNS_16Flash_fwd_paramsE,@function
        .size           _ZN5flash24flash_fwd_splitkv_kernelI23Flash_fwd_kernel_traitsILi32ELi64ELi256ELi4ELb0ELb0EN7cutlass10bfloat16_tE19Flash_kernel_traitsILi32ELi64ELi256ELi4ES3_EELb1ELb0ELb0ELb0ELb0ELb1ELb1ELb1EEEvNS_16Flash_fwd_paramsE,(.L_x_5325 - _ZN5flash24flash_fwd_splitkv_kernelI23Flash_fwd_kernel_traitsILi32ELi64ELi256ELi4ELb0ELb0EN7cutlass10bfloat16_tE19Flash_kernel_traitsILi32ELi64ELi256ELi4ES3_EELb1ELb0ELb0ELb0ELb0ELb1ELb1ELb1EEEvNS_16Flash_fwd_paramsE)
        .other          _ZN5flash24flash_fwd_splitkv_kernelI23Flash_fwd_kernel_traitsILi32ELi64ELi256ELi4ELb0ELb0EN7cutlass10bfloat16_tE19Flash_kernel_traitsILi32ELi64ELi256ELi4ES3_EELb1ELb0ELb0ELb0ELb0ELb1ELb1ELb1EEEvNS_16Flash_fwd_paramsE,@"STO_CUDA_ENTRY STV_DEFAULT"
_ZN5flash24flash_fwd_splitkv_kernelI23Flash_fwd_kernel_traitsILi32ELi64ELi256ELi4ELb0ELb0EN7cutlass10bfloat16_tE19Flash_kernel_traitsILi32ELi64ELi256ELi4ES3_EELb1ELb0ELb0ELb0ELb0ELb1ELb1ELb1EEEvNS_16Flash_fwd_paramsE:
.text._ZN5flash24flash_fwd_splitkv_kernelI23Flash_fwd_kernel_traitsILi32ELi64ELi256ELi4ELb0ELb0EN7cutlass10bfloat16_tE19Flash_kernel_traitsILi32ELi64ELi256ELi4ES3_EELb1ELb0ELb0ELb0ELb0ELb1ELb1ELb1EEEvNS_16Flash_fwd_paramsE:
        /* <DEDUP_REMOVED lines=55> */
[----:B--2---:R3:W-:Y:S04]  /*0370*/  STL [R1], R16 ;  /* 0x0000001001007387 */ /* 0x0047e80000100800 */
[----:B------:R-:W-:-:S06]  /*0380*/  IMAD R24, R13, R0, R24 ;  /* 0x000000000d187224 */ /* 0x000fcc00078e0218 */
[----:B-1--4-:R-:W-:Y:S05]  /*0390*/  @!P1 BRA `(.L_x_1383) ;  /* 0x0000000000109947 */ /* 0x012fea0003800000 */
[----:B------:R-:W2:Y:S02]  /*03a0*/  @P2 LDG.E R0, desc[UR6][R2.64+0x4] ;  /* 0x0000040602002981 */ /* 0x000ea4000c1e1900 */
[----:B--2--5:R-:W-:-:S06]  /*03b0*/  @P2 IADD3 R10, R0, -R14, RZ ;  /* 0x8000000e000a2210 */ /* 0x024fcc0007ffe0ff */
[----:B------:R2:W5:Y:S01]  /*03c0*/  @!P2 LDG.E R10, desc[UR6][R2.64] ;  /* 0x00000006020aa981 */ /* 0x000562000c1e1900 */
[----:B------:R-:W-:Y:S05]  /*03d0*/  BRA `(.L_x_1384) ;  /* 0x0000000000047947 */ /* 0x000fea0003800000 */
.L_x_1383:
[----:B------:R-:W1:Y:S02]  /*03e0*/  LDC R10, c[0x0][0x2c8] ;  /* 0x0000b200ff0a7b82 */ /* 0x000e640000000800 */
.L_x_1384:
        /* <DEDUP_REMOVED lines=123> */
.L_x_1385:
        /* <DEDUP_REMOVED lines=30> */
.L_x_1386:
        /* <DEDUP_REMOVED lines=88> */
.L_x_1387:
        /* <DEDUP_REMOVED lines=48> */
.L_x_1389:
        /* <DEDUP_REMOVED lines=31> */
.L_x_1388:
        /* <DEDUP_REMOVED lines=81> */
[----:B------:R-:W-:-:S03]  /*1d00*/  IMAD.WIDE.U32 R4, R16, R14, R4 ;  /* 0x0000000e10047225 */ /* 0x000fc600078e0004 */
[----:B------:R-:W-:Y:S01]  /*1d10*/  SHF.R.S32.HI R3, RZ, 0x8, R0 ;  /* 0x00000008ff037819 */ /* 0x000fe20000011400 */
[----:B------:R-:W-:Y:S02]  /*1d20*/  IMAD.IADD R5, R5, 0x1, R15 ;  /* 0x0000000105057824 */ /* 0x000fe400078e020f */
[----:B------:R-:W-:Y:S01]  /*1d30*/  IMAD.SHL.U32 R0, R21, 0x4, RZ ;  /* 0x0000000415007824 */ /* 0x000fe200078e00ff */
[----:B------:R-:W-:Y:S01]  /*1d40*/  VIMNMX R93, R248, R3, !PT ;  /* 0x00000003f85d7248 */ /* 0x000fe20007fe0100 */
        /* <DEDUP_REMOVED lines=176> */
.L_x_1444:
        /* <DEDUP_REMOVED lines=142> */
.L_x_1394:
[----:B------:R-:W-:Y:S05]  /*3130*/  BSYNC B0 ;  /* 0x0000000000007941 */ /* 0x000fea0003800000 */
.L_x_1393:
        /* <DEDUP_REMOVED lines=57> */
.L_x_1396:
[----:B------:R-:W-:Y:S05]  /*34d0*/  BSYNC B0 ;  /* 0x0000000000007941 */ /* 0x000fea0003800000 */
.L_x_1395:
        /* <DEDUP_REMOVED lines=58> */
.L_x_1398:
[----:B------:R-:W-:Y:S05]  /*3880*/  BSYNC B0 ;  /* 0x0000000000007941 */ /* 0x000fea0003800000 */
.L_x_1397:
        /* <DEDUP_REMOVED lines=75> */
.L_x_1400:
[----:B------:R-:W-:Y:S05]  /*3d40*/  BSYNC B0 ;  /* 0x0000000000007941 */ /* 0x000fea0003800000 */
.L_x_1399:
        /* <DEDUP_REMOVED lines=57> */
.L_x_1402:
[----:B------:R-:W-:Y:S05]  /*40e0*/  BSYNC B0 ;  /* 0x0000000000007941 */ /* 0x000fea0003800000 */
.L_x_1401:
        /* <DEDUP_REMOVED lines=66> */
.L_x_1404:
[----:B------:R-:W-:Y:S05]  /*4510*/  BSYNC B0 ;  /* 0x0000000000007941 */ /* 0x000fea0003800000 */
.L_x_1403:
        /* <DEDUP_REMOVED lines=66> */
.L_x_1406:
[----:B------:R-:W-:Y:S05]  /*4940*/  BSYNC B0 ;  /* 0x0000000000007941 */ /* 0x000fea0003800000 */
.L_x_1405:
        /* <DEDUP_REMOVED lines=66> */
.L_x_1408:
[----:B------:R-:W-:Y:S05]  /*4d70*/  BSYNC B0 ;  /* 0x0000000000007941 */ /* 0x000fea0003800000 */
.L_x_1407:
[C---:B------:R-:W-:Y:S01]  /*4d80*/  LEA R30, P1, R27.reuse, R30, 0x1 ;  /* 0x0000001e1b1e7211 */ /* 0x040fe200078208ff */
[----:B------:R-:W-:Y:S01]  /*4d90*/  IMAD.MOV.U32 R16, RZ, RZ, R18 ;  /* 0x000000ffff107224 */ /* 0x000fe200078e0012 */
[----:B------:R-:W-:Y:S02]  /*4da0*/  UMOV UR4, UR45 ;  /* 0x0000002d00047c82 */ /* 0x000fe40008000000 */
[C---:B------:R-:W-:Y:S02]  /*4db0*/  LEA.HI.X.SX32 R31, R27.reuse, R31, 0x1, P1 ;  /* 0x0000001f1b1f7211 */ /* 0x040fe400008f0eff */
[C---:B------:R-:W-:Y:S04]  /*4dc0*/  LEA R18, P0, R27.reuse, R16, 0x1 ;  /* 0x000000101b127211 */ /* 0x040fe800078008ff */
[----:B------:R-:W-:Y:S01]  /*4dd0*/  LEA.HI.X.SX32 R17, R27, R17, 0x1, P0 ;  /* 0x000000111b117211 */ /* 0x000fe200000f0eff */
[----:B------:R-:W-:Y:S08]  /*4de0*/  BRA `(.L_x_1409) ;  /* 0x0000003800647947 */ /* 0x000ff00003800000 */
.L_x_1392:
        /* <DEDUP_REMOVED lines=94> */
.L_x_1413:
[----:B------:R-:W-:Y:S05]  /*53d0*/  BSYNC B0 ;  /* 0x0000000000007941 */ /* 0x000fea0003800000 */
.L_x_1412:
[----:B-----5:R2:W-:Y:S02]  /*53e0*/  STG.E.128 desc[UR6][R38.64], R8 ;  /* 0x0000000826007986 */ /* 0x0205e4000c101d06 */
.L_x_1411:
[----:B------:R-:W-:Y:S05]  /*53f0*/  BSYNC B1 ;  /* 0x0000000000017941 */ /* 0x000fea0003800000 */
.L_x_1410:
        /* <DEDUP_REMOVED lines=94> */
.L_x_1417:
[----:B------:R-:W-:Y:S05]  /*59e0*/  BSYNC B0 ;  /* 0x0000000000007941 */ /* 0x000fea0003800000 */
.L_x_1416:
[----:B-----5:R3:W-:Y:S02]  /*59f0*/  STG.E.128 desc[UR6][R38.64], R8 ;  /* 0x0000000826007986 */ /* 0x0207e4000c101d06 */
.L_x_1415:
[----:B------:R-:W-:Y:S05]  /*5a00*/  BSYNC B1 ;  /* 0x0000000000017941 */ /* 0x000fea0003800000 */
.L_x_1414:
        /* <DEDUP_REMOVED lines=94> */
.L_x_1421:
[----:B------:R-:W-:Y:S05]  /*5ff0*/  BSYNC B0 ;  /* 0x0000000000007941 */ /* 0x000fea0003800000 */
.L_x_1420:
[----:B-----5:R4:W-:Y:S02]  /*6000*/  STG.E.128 desc[UR6][R38.64], R8 ;  /* 0x0000000826007986 */ /* 0x0209e4000c101d06 */
.L_x_1419:
[----:B------:R-:W-:Y:S05]  /*6010*/  BSYNC B1 ;  /* 0x0000000000017941 */ /* 0x000fea0003800000 */
.L_x_1418:
        /* <DEDUP_REMOVED lines=103> */
.L_x_1425:
[----:B------:R-:W-:Y:S05]  /*6690*/  BSYNC B0 ;  /* 0x0000000000007941 */ /* 0x000fea0003800000 */
.L_x_1424:
[----:B-----5:R2:W-:Y:S02]  /*66a0*/  STG.E.128 desc[UR6][R38.64], R8 ;  /* 0x0000000826007986 */ /* 0x0205e4000c101d06 */
.L_x_1423:
[----:B------:R-:W-:Y:S05]  /*66b0*/  BSYNC B1 ;  /* 0x0000000000017941 */ /* 0x000fea0003800000 */
.L_x_1422:
        /* <DEDUP_REMOVED lines=94> */
.L_x_1429:
[----:B------:R-:W-:Y:S05]  /*6ca0*/  BSYNC B0 ;  /* 0x0000000000007941 */ /* 0x000fea0003800000 */
.L_x_1428:
[----:B-----5:R2:W-:Y:S02]  /*6cb0*/  STG.E.128 desc[UR6][R38.64], R8 ;  /* 0x0000000826007986 */ /* 0x0205e4000c101d06 */
.L_x_1427:
[----:B------:R-:W-:Y:S05]  /*6cc0*/  BSYNC B1 ;  /* 0x0000000000017941 */ /* 0x000fea0003800000 */
.L_x_1426:
        /* <DEDUP_REMOVED lines=103> */
.L_x_1433:
[----:B------:R-:W-:Y:S05]  /*7340*/  BSYNC B0 ;  /* 0x0000000000007941 */ /* 0x000fea0003800000 */
.L_x_1432:
[----:B-----5:R2:W-:Y:S02]  /*7350*/  STG.E.128 desc[UR6][R38.64], R8 ;  /* 0x0000000826007986 */ /* 0x0205e4000c101d06 */
.L_x_1431:
[----:B------:R-:W-:Y:S05]  /*7360*/  BSYNC B1 ;  /* 0x0000000000017941 */ /* 0x000fea0003800000 */
.L_x_1430:
        /* <DEDUP_REMOVED lines=103> */
.L_x_1437:
[----:B------:R-:W-:Y:S05]  /*79e0*/  BSYNC B0 ;  /* 0x0000000000007941 */ /* 0x000fea0003800000 */
.L_x_1436:
[----:B-----5:R2:W-:Y:S02]  /*79f0*/  STG.E.128 desc[UR6][R38.64], R8 ;  /* 0x0000000826007986 */ /* 0x0205e4000c101d06 */
.L_x_1435:
[----:B------:R-:W-:Y:S05]  /*7a00*/  BSYNC B1 ;  /* 0x0000000000017941 */ /* 0x000fea0003800000 */
.L_x_1434:
        /* <DEDUP_REMOVED lines=102> */
.L_x_1441:
[----:B------:R-:W-:Y:S05]  /*8070*/  BSYNC B0 ;  /* 0x0000000000007941 */ /* 0x000fea0003800000 */
.L_x_1440:
[----:B-----5:R2:W-:Y:S02]  /*8080*/  STG.E.128 desc[UR6][R38.64], R8 ;  /* 0x0000000826007986 */ /* 0x0205e4000c101d06 */
.L_x_1439:
[----:B------:R-:W-:Y:S05]  /*8090*/  BSYNC B1 ;  /* 0x0000000000017941 */ /* 0x000fea0003800000 */
.L_x_1438:
        /* <DEDUP_REMOVED lines=12> */
.L_x_1391:
        /* <DEDUP_REMOVED lines=98> */
.L_x_1409:
        /* <DEDUP_REMOVED lines=85> */
.L_x_1442:
        /* <DEDUP_REMOVED lines=12> */
.L_x_1443:
[----:B------:R-:W-:Y:S04]  /*8d90*/  IADD3 R20, R20, -0x1, RZ ;  /* 0xffffffff14147810 */ /* 0x000fe80007ffe0ff */
[----:B------:R-:W-:Y:S11]  /*8da0*/  ISETP.GT.AND P0, PT, R20, R93, PT ;  /* 0x0000005d1400720c */ /* 0x000ff60003f04270 */
[----:B------:R-:W-:Y:S02]  /*8db0*/  @!UPT UIADD3 URZ, URZ, URZ, URZ ;  /* 0x0000003f3f3ff290 */ /* 0x000fe4000fffe03f */
[----:B------:R-:W-:Y:S05]  /*8dc0*/  @P0 BRA `(.L_x_1444) ;  /* 0xffffff9800a00947 */ /* 0x000fea000383ffff */
.L_x_1390:
        /* <DEDUP_REMOVED lines=96> */
.L_x_1451:
[----:B------:R-:W-:Y:S05]  /*93d0*/  BSYNC B0 ;  /* 0x0000000000007941 */ /* 0x000fea0003800000 */
.L_x_1450:
[----:B-----5:R3:W-:Y:S04]  /*93e0*/  STS.64 [R185], R4 ;  /* 0x00000004b9007388 */ /* 0x0207e80000000a00 */
[----:B------:R3:W-:Y:S02]  /*93f0*/  STS.64 [R185+0x8], R6 ;  /* 0x00000806b9007388 */ /* 0x0007e40000000a00 */
.L_x_1449:
[----:B------:R-:W-:Y:S05]  /*9400*/  BSYNC B1 ;  /* 0x0000000000017941 */ /* 0x000fea0003800000 */
.L_x_1448:
        /* <DEDUP_REMOVED lines=60> */
.L_x_1454:
[----:B------:R-:W-:Y:S05]  /*97d0*/  BSYNC B0 ;  /* 0x0000000000007941 */ /* 0x000fea0003800000 */
.L_x_1453:
[----:B-----5:R4:W-:Y:S01]  /*97e0*/  STS.128 [R185+0x800], R4 ;  /* 0x00080004b9007388 */ /* 0x0209e20000000c00 */
[----:B------:R-:W-:Y:S05]  /*97f0*/  BRA `(.L_x_1452) ;  /* 0x0000000c00b07947 */ /* 0x000fea0003800000 */
.L_x_1447:
        /* <DEDUP_REMOVED lines=98> */
.L_x_1458:
[----:B------:R-:W-:Y:S05]  /*9e20*/  BSYNC B0 ;  /* 0x0000000000007941 */ /* 0x000fea0003800000 */
.L_x_1457:
[----:B-----5:R3:W-:Y:S04]  /*9e30*/  STS.64 [R185], R4 ;  /* 0x00000004b9007388 */ /* 0x0207e80000000a00 */
[----:B------:R3:W-:Y:S02]  /*9e40*/  STS.64 [R185+0x8], R6 ;  /* 0x00000806b9007388 */ /* 0x0007e40000000a00 */
.L_x_1456:
[----:B------:R-:W-:Y:S05]  /*9e50*/  BSYNC B1 ;  /* 0x0000000000017941 */ /* 0x000fea0003800000 */
.L_x_1455:
        /* <DEDUP_REMOVED lines=97> */
.L_x_1460:
[----:B------:R-:W-:Y:S05]  /*a470*/  BSYNC B0 ;  /* 0x0000000000007941 */ /* 0x000fea0003800000 */
.L_x_1459:
[----:B-----5:R4:W-:Y:S01]  /*a480*/  STS.128 [R185+0x800], R4 ;  /* 0x00080004b9007388 */ /* 0x0209e20000000c00 */
[----:B------:R-:W-:Y:S05]  /*a490*/  BRA `(.L_x_1452) ;  /* 0x0000000000887947 */ /* 0x000fea0003800000 */
.L_x_1446:
        /* <DEDUP_REMOVED lines=19> */
.L_x_1462:
[----:B------:R-:W-:Y:S05]  /*a5d0*/  BSYNC B0 ;  /* 0x0000000000007941 */ /* 0x000fea0003800000 */
.L_x_1461:
        /* <DEDUP_REMOVED lines=14> */
.L_x_1452:
[----:B------:R-:W-:Y:S05]  /*a6c0*/  BSYNC B2 ;  /* 0x0000000000027941 */ /* 0x000fea0003800000 */
.L_x_1445:
[----:B------:R-:W-:Y:S01]  /*a6d0*/  VIADD R242, R156, 0xffffffff ;  /* 0xffffffff9cf27836 */ /* 0x000fe20000000000 */
[----:B------:R-:W-:Y:S01]  /*a6e0*/  ULDC.64 UR10, c[0x0][0x220] ;  /* 0x00008800000a7ab9 */ /* 0x000fe20000000a00 */
[----:B------:R-:W-:Y:S01]  /*a6f0*/  VIADD R0, R80, 0x40 ;  /* 0x0000004050007836 */ /* 0x000fe20000000000 */
[----:B------:R-:W-:Y:S01]  /*a700*/  LEA R52, P2, R154, UR10, 0x1 ;  /* 0x0000000a9a347c11 */ /* 0x000fe2000f8408ff */
        /* <DEDUP_REMOVED lines=29> */
.L_x_1464:
[----:B------:R-:W-:Y:S05]  /*a8e0*/  BSYNC B0 ;  /* 0x0000000000007941 */ /* 0x000fea0003800000 */
.L_x_1463:
        /* <DEDUP_REMOVED lines=13> */
.L_x_1466:
[----:B------:R-:W-:Y:S05]  /*a9c0*/  BSYNC B0 ;  /* 0x0000000000007941 */ /* 0x000fea0003800000 */
.L_x_1465:
        /* <DEDUP_REMOVED lines=15> */
.L_x_1468:
[----:B------:R-:W-:Y:S05]  /*aac0*/  BSYNC B0 ;  /* 0x0000000000007941 */ /* 0x000fea0003800000 */
.L_x_1467:
        /* <DEDUP_REMOVED lines=17> */
.L_x_1470:
[----:B------:R-:W-:Y:S05]  /*abe0*/  BSYNC B0 ;  /* 0x0000000000007941 */ /* 0x000fea0003800000 */
.L_x_1469:
        /* <DEDUP_REMOVED lines=15> */
.L_x_1472:
[----:B------:R-:W-:Y:S05]  /*ace0*/  BSYNC B0 ;  /* 0x0000000000007941 */ /* 0x000fea0003800000 */
.L_x_1471:
        /* <DEDUP_REMOVED lines=17> */
.L_x_1474:
[----:B------:R-:W-:Y:S05]  /*ae00*/  BSYNC B0 ;  /* 0x0000000000007941 */ /* 0x000fea0003800000 */
.L_x_1473:
        /* <DEDUP_REMOVED lines=22> */
.L_x_1476:
[----:B------:R-:W-:Y:S05]  /*af70*/  BSYNC B0 ;  /* 0x0000000000007941 */ /* 0x000fea0003800000 */
.L_x_1475:
[----:B------:R-:W-:Y:S01]  /*af80*/  ISETP.GE.AND P2, PT, R12, R4, PT ;  /* 0x000000040c00720c */ /* 0x000fe20003f46270 */
[----:B------:R-:W-:Y:S01]  /*af90*/  BSSY B0, `(.L_x_1477) ;  /* 0x0000017000007945 */ /* 0x000fe20003800000 */
[----:B------:R-:W-:Y:S01]  /*afa0*/  LEA.HI R0, R5, R104, RZ, 0x1 ;  /* 0x0000006805007211 */ /* 0x000fe200078f08ff */
[----:B------:R-:W-:Y:S01]  /*afb0*/  IMAD.IADD R39, R100, 0x1, -R8 ;  /* 0x0000000164277824 */ /* 0x000fe200078e0a08 */
[----:B--2-4-:R-:W-:Y:S02]  /*afc0*/  SHF.R.S32.HI R2, RZ, 0x1f, R100 ;  /* 0x0000001fff027819 */ /* 0x014fe40000011464 */
        /* <DEDUP_REMOVED lines=9> */
[----:B------:R-:W4:Y:S01]  /*b060*/  LDC.64 R6, c[0x0][0x248] ;  /* 0x00009200ff067b82 */ /* 0x000f220000000a00 */
[----:B------:R-:W-:Y:S02]  /*b070*/  MOV R2, R188 ;  /* 0x000000bc00027202 */ /* 0x000fe40000000f00 */
[----:B------:R-:W-:-:S03]  /*b080*/  MOV R3, R189 ;  /* 0x000000bd00037202 */ /* 0x000fc60000000f00 */
[----:B----4-:R-:W-:-:S04]  /*b090*/  IMAD.WIDE.U32 R2, R6, 0x1c0, R2 ;  /* 0x000001c006027825 */ /* 0x010fc800078e0002 */
[----:B------:R-:W-:-:S05]  /*b0a0*/  IMAD R0, R7, 0x1c0, RZ ;  /* 0x000001c007007824 */ /* 0x000fca00078e02ff */
[----:B------:R-:W-:-:S05]  /*b0b0*/  IADD3 R3, R0, R3, RZ ;  /* 0x0000000300037210 */ /* 0x000fca0007ffe0ff */
[----:B------:R-:W-:Y:S01]  /*b0c0*/  @!PT LDS RZ, [RZ] ;  /* 0x00000000fffff984 */ /* 0x000fe20000000800 */
[----:B------:R-:W-:Y:S01]  /*b0d0*/  @!PT LDS RZ, [RZ] ;  /* 0x00000000fffff984 */ /* 0x000fe20000000800 */
[----:B------:R-:W-:Y:S01]  /*b0e0*/  @!PT LDS RZ, [RZ] ;  /* 0x00000000fffff984 */ /* 0x000fe20000000800 */
[----:B------:R4:W-:Y:S02]  /*b0f0*/  LDGSTS.E.BYPASS.LTC128B.128 [R185+0x4800], desc[UR6][R2.64] ;  /* 0x0480000002b97fae */ /* 0x0009e4000b901d46 */
.L_x_1478:
[----:B------:R-:W-:Y:S05]  /*b100*/  BSYNC B0 ;  /* 0x0000000000007941 */ /* 0x000fea0003800000 */
.L_x_1477:
[----:B------:R-:W0:Y:S01]  /*b110*/  LDGDEPBAR ;  /* 0x00000000000079af */ /* 0x000e220000000000 */
[----:B------:R-:W-:Y:S01]  /*b120*/  LOP3.LUT R7, R11, 0xfffffffe, RZ, 0xc0, !PT ;  /* 0xfffffffe0b077812 */ /* 0x000fe200078ec0ff */
[----:B----4-:R-:W-:Y:S01]  /*b130*/  IMAD.IADD R3, R104, 0x1, -R8 ;  /* 0x0000000168037824 */ /* 0x010fe200078e0a08 */
        /* <DEDUP_REMOVED lines=40> */
.L_x_1480:
[----:B------:R-:W-:Y:S05]  /*b3c0*/  BSYNC B0 ;  /* 0x0000000000007941 */ /* 0x000fea0003800000 */
.L_x_1479:
        /* <DEDUP_REMOVED lines=21> */
.L_x_1482:
[----:B------:R-:W-:Y:S05]  /*b520*/  BSYNC B0 ;  /* 0x0000000000007941 */ /* 0x000fea0003800000 */
.L_x_1481:
        /* <DEDUP_REMOVED lines=14> */
.L_x_1484:
[----:B------:R-:W-:Y:S05]  /*b610*/  BSYNC B0 ;  /* 0x0000000000007941 */ /* 0x000fea0003800000 */
.L_x_1483:
        /* <DEDUP_REMOVED lines=17> */
.L_x_1486:
[----:B------:R-:W-:Y:S05]  /*b730*/  BSYNC B0 ;  /* 0x0000000000007941 */ /* 0x000fea0003800000 */
.L_x_1485:
        /* <DEDUP_REMOVED lines=14> */
.L_x_1488:
[----:B------:R-:W-:Y:S05]  /*b820*/  BSYNC B0 ;  /* 0x0000000000007941 */ /* 0x000fea0003800000 */
.L_x_1487:
        /* <DEDUP_REMOVED lines=17> */
.L_x_1490:
[----:B------:R-:W-:Y:S05]  /*b940*/  BSYNC B0 ;  /* 0x0000000000007941 */ /* 0x000fea0003800000 */
.L_x_1489:
        /* <DEDUP_REMOVED lines=17> */
.L_x_1492:
[----:B------:R-:W-:Y:S05]  /*ba60*/  BSYNC B0 ;  /* 0x0000000000007941 */ /* 0x000fea0003800000 */
.L_x_1491:
        /* <DEDUP_REMOVED lines=17> */
.L_x_1494:
[----:B------:R-:W-:Y:S05]  /*bb80*/  BSYNC B0 ;  /* 0x0000000000007941 */ /* 0x000fea0003800000 */
.L_x_1493:
[----:B------:R-:W-:Y:S01]  /*bb90*/  LDSM.16.M88.4 R4, [R168] ;  /* 0x00000000a804783b */ /* 0x000fe20000000200 */
[----:B------:R-:W-:Y:S01]  /*bba0*/  LOP3.LUT P0, RZ, R109, 0x2, RZ, 0xc0, !PT ;  /* 0x000000026dff7812 */ /* 0x000fe2000780c0ff */
[C---:B------:R-:W-:Y:S01]  /*bbb0*/  VIADD R0, R164.reuse, 0x1000 ;  /* 0x00001000a4007836 */ /* 0x040fe20000000000 */
[----:B------:R-:W-:Y:S01]  /*bbc0*/  ULDC.64 UR8, c[0x0][0x398] ;  /* 0x0000e60000087ab9 */ /* 0x000fe20000000a00 */
[----:B------:R-:W5:Y:S01]  /*bbd0*/  LDSM.16.M88.4 R12, [R164+0x1000] ;  /* 0x00100000a40c783b */ /* 0x000f620000000200 */
[----:B------:R-:W-:Y:S02]  /*bbe0*/  VIADD R167, R164, 0x1020 ;  /* 0x00001020a4a77836 */ /* 0x000fe40000000000 */
[----:B------:R-:W-:Y:S01]  /*bbf0*/  IMAD R169, R36, 0x2, R168 ;  /* 0x0000000224a97824 */ /* 0x000fe200078e02a8 */
[----:B------:R-:W2:Y:S04]  /*bc00*/  LDSM.16.M88.4 R28, [R164+0x1400] ;  /* 0x00140000a41c783b */ /* 0x000ea80000000200 */
[----:B------:R-:W-:Y:S02]  /*bc10*/  LDSM.16.M88.4 R8, [R169] ;  /* 0x00000000a908783b */ /* 0x000fe40000000200 */
[----:B------:R-:W-:-:S02]  /*bc20*/  @P0 VIADD R167, R0, 0xffffffe0 ;  /* 0xffffffe000a70836 */ /* 0x000fc40000000000 */
[----:B------:R-:W-:Y:S04]  /*bc30*/  LDSM.16.M88.4 R44, [R164+0x1800] ;  /* 0x00180000a42c783b */ /* 0x000fe80000000200 */
[----:B------:R-:W3:Y:S04]  /*bc40*/  LDSM.16.M88.4 R24, [R167] ;  /* 0x00000000a718783b */ /* 0x000ee80000000200 */
[----:B------:R-:W4:Y:S04]  /*bc50*/  LDSM.16.M88.4 R32, [R167+0x400] ;  /* 0x00040000a720783b */ /* 0x000f280000000200 */
        /* <DEDUP_REMOVED lines=8> */
[----:B--2---:R-:W-:Y:S10]  /*bce0*/  HMMA.16816.F32.BF16 R20, R4, R28, RZ ;  /* 0x0000001c0414723c */ /* 0x004ff400000418ff */
[C---:B---3--:R-:W-:Y:S08]  /*bcf0*/  HMMA.16816.F32.BF16 R124, R8.reuse, R24, R16 ;  /* 0x00000018087c723c */ /* 0x048ff00000041810 */
[----:B------:R-:W-:Y:S06]  /*bd00*/  HMMA.16816.F32.BF16 R12, R8, R26, R12 ;  /* 0x0000001a080c723c */ /* 0x000fec000004180c */
[----:B------:R-:W-:Y:S01]  /*bd10*/  HMMA.16816.F32.BF16 R16, R4, R30, RZ ;  /* 0x0000001e0410723c */ /* 0x000fe200000418ff */
[----:B------:R-:W2:Y:S05]  /*bd20*/  LDSM.16.M88.4 R28, [R167+0x800] ;  /* 0x00080000a71c783b */ /* 0x000eaa0000000200 */
[----:B----4-:R-:W-:Y:S04]  /*bd30*/  HMMA.16816.F32.BF16 R24, R8, R32, R20 ;  /* 0x000000200818723c */ /* 0x010fe80000041814 */
[----:B------:R-:W-:-:S02]  /*bd40*/  FMUL.FTZ R0, R126, UR9 ;  /* 0x000000097e007c20 */ /* 0x000fc40008410000 */
[----:B------:R-:W-:Y:S02]  /*bd50*/  HMMA.16816.F32.BF16 R20, R4, R46, RZ ;  /* 0x0000002e0414723c */ /* 0x000fe400000418ff */
[----:B------:R3:W4:Y:S10]  /*bd60*/  MUFU.TANH R213, R0 ;  /* 0x0000000000d57308 */ /* 0x0007340000002400 */
[----:B------:R-:W-:Y:S01]  /*bd70*/  HMMA.16816.F32.BF16 R16, R8, R34, R16 ;  /* 0x000000220810723c */ /* 0x000fe20000041810 */
[----:B------:R-:W-:Y:S01]  /*bd80*/  LDSM.16.M88.4 R32, [R164+0x2000] ;  /* 0x00200000a420783b */ /* 0x000fe20000000200 */
[----:B---3--:R-:W-:-:S04]  /*bd90*/  FMUL.FTZ R0, R125, UR9 ;  /* 0x000000097d007c20 */ /* 0x008fc80008410000 */
[----:B------:R3:W5:Y:S02]  /*bda0*/  MUFU.TANH R211, R0 ;  /* 0x0000000000d37308 */ /* 0x0007640000002400 */
[----:B---3--:R-:W-:-:S06]  /*bdb0*/  FMUL.FTZ R0, R127, UR9 ;  /* 0x000000097f007c20 */ /* 0x008fcc0008410000 */
[----:B------:R3:W-:Y:S02]  /*bdc0*/  MUFU.TANH R212, R0 ;  /* 0x0000000000d47308 */ /* 0x0007e40000002400 */
[----:B---3--:R-:W-:-:S06]  /*bdd0*/  FMUL.FTZ R0, R12, UR9 ;  /* 0x000000090c007c20 */ /* 0x008fcc0008410000 */
[----:B------:R3:W-:Y:S02]  /*bde0*/  MUFU.TANH R209, R0 ;  /* 0x0000000000d17308 */ /* 0x0007e40000002400 */
[----:B---3--:R-:W-:-:S06]  /*bdf0*/  FMUL.FTZ R0, R13, UR9 ;  /* 0x000000090d007c20 */ /* 0x008fcc0008410000 */
[----:B------:R3:W-:Y:S02]  /*be00*/  MUFU.TANH R210, R0 ;  /* 0x0000000000d27308 */ /* 0x0007e40000002400 */
[----:B---3--:R-:W-:-:S06]  /*be10*/  FMUL.FTZ R0, R14, UR9 ;  /* 0x000000090e007c20 */ /* 0x008fcc0008410000 */
[----:B------:R3:W5:Y:S02]  /*be20*/  MUFU.TANH R208, R0 ;  /* 0x0000000000d07308 */ /* 0x0007640000002400 */
[----:B---3--:R-:W-:Y:S02]  /*be30*/  FMUL.FTZ R0, R15, UR9 ;  /* 0x000000090f007c20 */ /* 0x008fe40008410000 */
[----:B------:R-:W-:Y:S01]  /*be40*/  HMMA.16816.F32.BF16 R12, R4, R44, RZ ;  /* 0x0000002c040c723c */ /* 0x000fe200000418ff */
[----:B------:R-:W3:Y:S03]  /*be50*/  LDSM.16.M88.4 R44, [R167+0xc00] ;  /* 0x000c0000a72c783b */ /* 0x000ee60000000200 */
[----:B------:R1:W-:Y:S02]  /*be60*/  MUFU.TANH R207, R0 ;  /* 0x0000000000cf7308 */ /* 0x0003e40000002400 */
[----:B-1----:R-:W-:-:S06]  /*be70*/  FMUL.FTZ R0, R24, UR9 ;  /* 0x0000000918007c20 */ /* 0x002fcc0008410000 */
[----:B------:R1:W-:-:S12]  /*be80*/  MUFU.TANH R205, R0 ;  /* 0x0000000000cd7308 */ /* 0x0003d80000002400 */
[C---:B--2---:R-:W-:Y:S06]  /*be90*/  HMMA.16816.F32.BF16 R12, R8.reuse, R28, R12 ;  /* 0x0000001c080c723c */ /* 0x044fec000004180c */
[----:B------:R-:W-:Y:S06]  /*bea0*/  HMMA.16816.F32.BF16 R28, R8, R30, R20 ;  /* 0x0000001e081c723c */ /* 0x000fec0000041814 */
[----:B------:R-:W-:Y:S01]  /*beb0*/  HMMA.16816.F32.BF16 R20, R4, R42, RZ ;  /* 0x0000002a0414723c */ /* 0x000fe200000418ff */
[----:B-1----:R-:W-:-:S04]  /*bec0*/  FMUL.FTZ R0, R25, UR9 ;  /* 0x0000000919007c20 */ /* 0x002fc80008410000 */
[----:B------:R1:W-:-:S15]  /*bed0*/  MUFU.TANH R206, R0 ;  /* 0x0000000000ce7308 */ /* 0x0003de0000002400 */
[----:B------:R-:W-:-:S04]  /*bee0*/  NOP ;  /* 0x0000000000007918 */ /* 0x000fc80000000000 */
[----:B---3--:R-:W-:Y:S01]  /*bef0*/  HMMA.16816.F32.BF16 R20, R8, R46, R20 ;  /* 0x0000002e0814723c */ /* 0x008fe20000041814 */
        /* <DEDUP_REMOVED lines=15> */
[----:B----4-:R-:W-:-:S06]  /*bff0*/  FMUL.FTZ R0, R12, UR9 ;  /* 0x000000090c007c20 */ /* 0x010fcc0008410000 */
[----:B------:R4:W3:Y:S02]  /*c000*/  MUFU.TANH R197, R0 ;  /* 0x0000000000c57308 */ /* 0x0008e40000002400 */
[----:B----4-:R-:W-:Y:S01]  /*c010*/  FMUL.FTZ R0, R13, UR9 ;  /* 0x000000090d007c20 */ /* 0x010fe20008410000 */
[----:B-1----:R-:W-:Y:S05]  /*c020*/  HMMA.16816.F32.BF16 R24, R8, R40, R24 ;  /* 0x000000280818723c */ /* 0x002fea0000041818 */
[----:B------:R1:W-:Y:S02]  /*c030*/  MUFU.TANH R199, R0 ;  /* 0x0000000000c77308 */ /* 0x0003e40000002400 */
[----:B-1----:R-:W-:-:S06]  /*c040*/  FMUL.FTZ R0, R14, UR9 ;  /* 0x000000090e007c20 */ /* 0x002fcc0008410000 */
[----:B------:R1:W-:Y:S02]  /*c050*/  MUFU.TANH R196, R0 ;  /* 0x0000000000c47308 */ /* 0x0003e40000002400 */
[----:B-1----:R-:W-:Y:S02]  /*c060*/  FMUL.FTZ R0, R15, UR9 ;  /* 0x000000090f007c20 */ /* 0x002fe40008410000 */
[----:B------:R-:W-:Y:S01]  /*c070*/  HMMA.16816.F32.BF16 R12, R8, R44, R16 ;  /* 0x0000002c080c723c */ /* 0x000fe20000041810 */
[----:B------:R-:W-:Y:S03]  /*c080*/  LDSM.16.M88.4 R44, [R167+0x1400] ;  /* 0x00140000a72c783b */ /* 0x000fe60000000200 */
[----:B------:R1:W4:Y:S02]  /*c090*/  MUFU.TANH R195, R0 ;  /* 0x0000000000c37308 */ /* 0x0003240000002400 */
[----:B------:R-:W-:Y:S01]  /*c0a0*/  HMMA.16816.F32.BF16 R16, R4, R34, RZ ;  /* 0x000000220410723c */ /* 0x000fe200000418ff */
[----:B------:R-:W-:Y:S01]  /*c0b0*/  LDSM.16.M88.4 R32, [R164+0x2c00] ;  /* 0x002c0000a420783b */ /* 0x000fe20000000200 */
[----:B-1----:R-:W-:-:S04]  /*c0c0*/  FMUL.FTZ R0, R28, UR9 ;  /* 0x000000091c007c20 */ /* 0x002fc80008410000 */
[----:B------:R1:W-:-:S15]  /*c0d0*/  MUFU.TANH R191, R0 ;  /* 0x0000000000bf7308 */ /* 0x0003de0000002400 */
[----:B------:R-:W-:-:S03]  /*c0e0*/  NOP ;  /* 0x0000000000007918 */ /* 0x000fc60000000000 */
[----:B------:R-:W-:Y:S01]  /*c0f0*/  HMMA.16816.F32.BF16 R40, R8, R42, R16 ;  /* 0x0000002a0828723c */ /* 0x000fe20000041810 */
[----:B-1----:R-:W-:-:S04]  /*c100*/  FMUL.FTZ R0, R29, UR9 ;  /* 0x000000091d007c20 */ /* 0x002fc80008410000 */
[----:B------:R1:W4:Y:S02]  /*c110*/  MUFU.TANH R194, R0 ;  /* 0x0000000000c27308 */ /* 0x0003240000002400 */
[----:B-1----:R-:W-:-:S06]  /*c120*/  FMUL.FTZ R0, R30, UR9 ;  /* 0x000000091e007c20 */ /* 0x002fcc0008410000 */
[----:B------:R1:W4:Y:S02]  /*c130*/  MUFU.TANH R190, R0 ;  /* 0x0000000000be7308 */ /* 0x0003240000002400 */
[----:B-1----:R-:W-:Y:S02]  /*c140*/  FMUL.FTZ R0, R31, UR9 ;  /* 0x000000091f007c20 */ /* 0x002fe40008410000 */
[----:B------:R-:W1:Y:S04]  /*c150*/  LDSM.16.M88.4 R28, [R164+0x2400] ;  /* 0x00240000a41c783b */ /* 0x000e680000000200 */
[----:B------:R5:W4:Y:S02]  /*c160*/  MUFU.TANH R193, R0 ;  /* 0x0000000000c17308 */ /* 0x000b240000002400 */
[----:B-----5:R-:W-:-:S06]  /*c170*/  FMUL.FTZ R0, R12, UR9 ;  /* 0x000000090c007c20 */ /* 0x020fcc0008410000 */
[----:B------:R5:W4:Y:S02]  /*c180*/  MUFU.TANH R186, R0 ;  /* 0x0000000000ba7308 */ /* 0x000b240000002400 */
[----:B-----5:R-:W-:Y:S01]  /*c190*/  FMUL.FTZ R0, R13, UR9 ;  /* 0x000000090d007c20 */ /* 0x020fe20008410000 */
[----:B-1----:R-:W-:Y:S05]  /*c1a0*/  HMMA.16816.F32.BF16 R16, R4, R30, RZ ;  /* 0x0000001e0410723c */ /* 0x002fea00000418ff */
[----:B------:R1:W-:Y:S02]  /*c1b0*/  MUFU.TANH R187, R0 ;  /* 0x0000000000bb7308 */ /* 0x0003e40000002400 */
[----:B-1----:R-:W-:-:S06]  /*c1c0*/  FMUL.FTZ R0, R14, UR9 ;  /* 0x000000090e007c20 */ /* 0x002fcc0008410000 */
[----:B------:R1:W5:Y:S11]  /*c1d0*/  MUFU.TANH R183, R0 ;  /* 0x0000000000b77308 */ /* 0x0003760000002400 */
[----:B------:R-:W-:Y:S06]  /*c1e0*/  HMMA.16816.F32.BF16 R48, R8, R46, R16 ;  /* 0x0000002e0830723c */ /* 0x000fec0000041810 */
[----:B------:R-:W-:Y:S01]  /*c1f0*/  HMMA.16816.F32.BF16 R16, R4, R34, RZ ;  /* 0x000000220410723c */ /* 0x000fe200000418ff */
[----:B-1----:R-:W-:-:S05]  /*c200*/  FMUL.FTZ R0, R15, UR9 ;  /* 0x000000090f007c20 */ /* 0x002fca0008410000 */
[----:B------:R-:W-:Y:S01]  /*c210*/  HMMA.16816.F32.BF16 R12, R4, R56, RZ ;  /* 0x00000038040c723c */ /* 0x000fe200000418ff */
[----:B------:R1:W5:Y:S02]  /*c220*/  MUFU.TANH R184, R0 ;  /* 0x0000000000b87308 */ /* 0x0003640000002400 */
[----:B-1----:R-:W-:-:S06]  /*c230*/  FMUL.FTZ R0, R20, UR9 ;  /* 0x0000000914007c20 */ /* 0x002fcc0008410000 */
[----:B------:R1:W5:-:S15]  /*c240*/  MUFU.TANH R181, R0 ;  /* 0x0000000000b57308 */ /* 0x00035e0000002400 */
        /* <DEDUP_REMOVED lines=8> */
[----:B------:R1:W5:Y:S02]  /*c2d0*/  MUFU.TANH R180, R0 ;  /* 0x0000000000b47308 */ /* 0x0003640000002400 */
[----:B-1----:R-:W-:Y:S02]  /*c2e0*/  FMUL.FTZ R0, R23, UR9 ;  /* 0x0000000917007c20 */ /* 0x002fe40008410000 */
[C---:B------:R-:W-:Y:S04]  /*c2f0*/  HMMA.16816.F32.BF16 R20, R4.reuse, R28, RZ ;  /* 0x0000001c0414723c */ /* 0x040fe800000418ff */
[----:B------:R1:W5:Y:S02]  /*c300*/  MUFU.TANH R125, R0 ;  /* 0x00000000007d7308 */ /* 0x0003640000002400 */
[----:B--2---:R-:W-:Y:S01]  /*c310*/  HMMA.16816.F32.BF16 R84, R4, R12, RZ ;  /* 0x0000000c0454723c */ /* 0x004fe200000418ff */
[----:B-1----:R-:W-:-:S05]  /*c320*/  FMUL.FTZ R0, R24, UR9 ;  /* 0x0000000918007c20 */ /* 0x002fca0008410000 */
[----:B------:R1:W2:-:S12]  /*c330*/  MUFU.TANH R178, R0 ;  /* 0x0000000000b27308 */ /* 0x0002980000002400 */
[----:B------:R-:W-:Y:S01]  /*c340*/  HMMA.16816.F32.BF16 R28, R8, R44, R20 ;  /* 0x0000002c081c723c */ /* 0x000fe20000041814 */
[----:B------:R-:W3:Y:S05]  /*c350*/  LDSM.16.M88.4 R44, [R167+0x1c00] ;  /* 0x001c0000a72c783b */ /* 0x000eea0000000200 */
[----:B------:R-:W-:Y:S01]  /*c360*/  HMMA.16816.F32.BF16 R20, R4, R32, RZ ;  /* 0x000000200414723c */ /* 0x000fe200000418ff */
[----:B------:R-:W4:Y:S01]  /*c370*/  LDSM.16.M88.4 R32, [R164+0x3800] ;  /* 0x00380000a420783b */ /* 0x000f220000000200 */
[----:B-1----:R-:W-:-:S04]  /*c380*/  FMUL.FTZ R0, R25, UR9 ;  /* 0x0000000919007c20 */ /* 0x002fc80008410000 */
[----:B------:R1:W-:Y:S02]  /*c390*/  MUFU.TANH R179, R0 ;  /* 0x0000000000b37308 */ /* 0x0003e40000002400 */
[----:B-1----:R-:W-:-:S06]  /*c3a0*/  FMUL.FTZ R0, R26, UR9 ;  /* 0x000000091a007c20 */ /* 0x002fcc0008410000 */
[----:B------:R1:W2:Y:S01]  /*c3b0*/  MUFU.TANH R126, R0 ;  /* 0x00000000007e7308 */ /* 0x0002a20000002400 */
[----:B---3--:R-:W-:Y:S01]  /*c3c0*/  HMMA.16816.F32.BF16 R68, R8, R46, R16 ;  /* 0x0000002e0844723c */ /* 0x008fe20000041810 */
[----:B------:R-:W3:Y:S05]  /*c3d0*/  LDSM.16.M88.4 R16, [R164+0x4800] ;  /* 0x00480000a410783b */ /* 0x000eea0000000200 */
[----:B----4-:R-:W-:Y:S01]  /*c3e0*/  HMMA.16816.F32.BF16 R76, R4, R32, RZ ;  /* 0x00000020044c723c */ /* 0x010fe200000418ff */
[----:B-1----:R-:W-:-:S05]  /*c3f0*/  FMUL.FTZ R0, R27, UR9 ;  /* 0x000000091b007c20 */ /* 0x002fca0008410000 */
[----:B------:R-:W-:Y:S01]  /*c400*/  HMMA.16816.F32.BF16 R24, R4, R58, RZ ;  /* 0x0000003a0418723c */ /* 0x000fe200000418ff */
[----:B------:R1:W4:Y:S02]  /*c410*/  MUFU.TANH R177, R0 ;  /* 0x0000000000b17308 */ /* 0x0003240000002400 */
[----:B-1----:R-:W-:-:S06]  /*c420*/  FMUL.FTZ R0, R40, UR9 ;  /* 0x0000000928007c20 */ /* 0x002fcc0008410000 */
[----:B------:R1:W4:-:S15]  /*c430*/  MUFU.TANH R175, R0 ;  /* 0x0000000000af7308 */ /* 0x00031e0000002400 */
[C---:B------:R-:W-:Y:S01]  /*c440*/  HMMA.16816.F32.BF16 R56, R8.reuse, R62, R24 ;  /* 0x0000003e0838723c */ /* 0x040fe20000041818 */
[----:B------:R-:W5:Y:S05]  /*c450*/  LDSM.16.M88.4 R24, [R164+0x4000] ;  /* 0x00400000a418783b */ /* 0x000f6a0000000200 */
[----:B------:R-:W-:Y:S01]  /*c460*/  HMMA.16816.F32.BF16 R60, R8, R44, R20 ;  /* 0x0000002c083c723c */ /* 0x000fe20000041814 */
[----:B------:R-:W2:Y:S05]  /*c470*/  LDSM.16.M88.4 R20, [R164+0x4400] ;  /* 0x00440000a414783b */ /* 0x000eaa0000000200 */
[----:B------:R-:W-:Y:S01]  /*c480*/  HMMA.16816.F32.BF16 R44, R4, R66, RZ ;  /* 0x00000042042c723c */ /* 0x000fe200000418ff */
[----:B-1----:R-:W-:-:S05]  /*c490*/  FMUL.FTZ R0, R41, UR9 ;  /* 0x0000000929007c20 */ /* 0x002fca0008410000 */
[C---:B---3--:R-:W-:Y:S01]  /*c4a0*/  HMMA.16816.F32.BF16 R92, R4.reuse, R16, RZ ;  /* 0x00000010045c723c */ /* 0x048fe200000418ff */
[----:B------:R1:W-:Y:S05]  /*c4b0*/  MUFU.TANH R176, R0 ;  /* 0x0000000000b07308 */ /* 0x0003ea0000002400 */
[----:B------:R-:W-:Y:S01]  /*c4c0*/  HMMA.16816.F32.BF16 R88, R4, R18, RZ ;  /* 0x000000120458723c */ /* 0x000fe200000418ff */
[----:B------:R-:W-:Y:S01]  /*c4d0*/  LDSM.16.M88.4 R16, [R167+0x3000] ;  /* 0x00300000a710783b */ /* 0x000fe20000000200 */
[----:B-1----:R-:W-:-:S04]  /*c4e0*/  FMUL.FTZ R0, R42, UR9 ;  /* 0x000000092a007c20 */ /* 0x002fc80008410000 */
[----:B------:R1:W3:Y:S01]  /*c4f0*/  MUFU.TANH R136, R0 ;  /* 0x0000000000887308 */ /* 0x0002e20000002400 */
[C---:B-----5:R-:W-:Y:S06]  /*c500*/  HMMA.16816.F32.BF16 R108, R4.reuse, R24, RZ ;  /* 0x00000018046c723c */ /* 0x060fec00000418ff */
[C---:B------:R-:W-:Y:S01]  /*c510*/  HMMA.16816.F32.BF16 R112, R4.reuse, R26, RZ ;  /* 0x0000001a0470723c */ /* 0x040fe200000418ff */
[----:B------:R-:W-:Y:S05]  /*c520*/  LDSM.16.M88.4 R24, [R167+0x2400] ;  /* 0x00240000a718783b */ /* 0x000fea0000000200 */
[----:B--2---:R-:W-:Y:S01]  /*c530*/  HMMA.16816.F32.BF16 R116, R4, R20, RZ ;  /* 0x000000140474723c */ /* 0x004fe200000418ff */
[----:B-1----:R-:W-:-:S02]  /*c540*/  FMUL.FTZ R0, R43, UR9 ;  /* 0x000000092b007c20 */ /* 0x002fc40008410000 */
[----:B------:R-:W1:Y:S03]  /*c550*/  LDSM.16.M88.4 R40, [R164+0x3400] ;  /* 0x00340000a428783b */ /* 0x000e660000000200 */
[----:B------:R-:W-:Y:S01]  /*c560*/  HMMA.16816.F32.BF16 R100, R4, R22, RZ ;  /* 0x000000160464723c */ /* 0x000fe200000418ff */
[----:B------:R2:W5:Y:S02]  /*c570*/  MUFU.TANH R137, R0 ;  /* 0x0000000000897308 */ /* 0x0005640000002400 */
[----:B--2---:R-:W-:-:S06]  /*c580*/  FMUL.FTZ R0, R28, UR9 ;  /* 0x000000091c007c20 */ /* 0x004fcc0008410000 */
[----:B------:R2:W5:Y:S02]  /*c590*/  MUFU.TANH R55, R0 ;  /* 0x0000000000377308 */ /* 0x0005640000002400 */
[----:B--2---:R-:W-:Y:S01]  /*c5a0*/  FMUL.FTZ R0, R29, UR9 ;  /* 0x000000091d007c20 */ /* 0x004fe20008410000 */
[C---:B-1----:R-:W-:Y:S05]  /*c5b0*/  HMMA.16816.F32.BF16 R64, R4.reuse, R40, RZ ;  /* 0x000000280440723c */ /* 0x042fea00000418ff */
[----:B------:R1:W-:Y:S01]  /*c5c0*/  MUFU.TANH R174, R0 ;  /* 0x0000000000ae7308 */ /* 0x0003e20000002400 */
[----:B------:R-:W-:Y:S01]  /*c5d0*/  HMMA.16816.F32.BF16 R40, R4, R42, RZ ;  /* 0x0000002a0428723c */ /* 0x000fe200000418ff */
[----:B-1----:R-:W-:-:S06]  /*c5e0*/  FMUL.FTZ R0, R30, UR9 ;  /* 0x000000091e007c20 */ /* 0x002fcc0008410000 */
[----:B------:R1:W2:Y:S11]  /*c5f0*/  MUFU.TANH R138, R0 ;  /* 0x00000000008a7308 */ /* 0x0002b60000002400 */
[C---:B------:R-:W-:Y:S06]  /*c600*/  HMMA.16816.F32.BF16 R20, R8.reuse, R24, R64 ;  /* 0x000000180814723c */ /* 0x040fec0000041840 */
[C---:B------:R-:W-:Y:S01]  /*c610*/  HMMA.16816.F32.BF16 R40, R8.reuse, R26, R40 ;  /* 0x0000001a0828723c */ /* 0x040fe20000041828 */
[----:B------:R-:W4:Y:S05]  /*c620*/  LDSM.16.M88.4 R24, [R167+0x3800] ;  /* 0x00380000a718783b */ /* 0x000f2a0000000200 */
[----:B------:R-:W-:Y:S01]  /*c630*/  HMMA.16816.F32.BF16 R64, R8, R16, R108 ;  /* 0x000000100840723c */ /* 0x000fe2000004186c */
[----:B-1----:R-:W-:-:S02]  /*c640*/  FMUL.FTZ R0, R31, UR9 ;  /* 0x000000091f007c20 */ /* 0x002fc40008410000 */
[----:B------:R-:W1:Y:S03]  /*c650*/  LDSM.16.M88.4 R28, [R164+0x3c00] ;  /* 0x003c0000a41c783b */ /* 0x000e660000000200 */
[----:B------:R-:W-:Y:S01]  /*c660*/  HMMA.16816.F32.BF16 R16, R8, R18, R112 ;  /* 0x000000120810723c */ /* 0x000fe20000041870 */
[----:B------:R3:W2:Y:S05]  /*c670*/  MUFU.TANH R139, R0 ;  /* 0x00000000008b7308 */ /* 0x0006aa0000002400 */
[----:B------:R-:W-:-:S04]  /*c680*/  FMUL.FTZ R2, R21, UR9 ;  /* 0x0000000915027c20 */ /* 0x000fc80008410000 */
[----:B------:R5:W-:Y:S01]  /*c690*/  MUFU.TANH R127, R2 ;  /* 0x00000002007f7308 */ /* 0x000be20000002400 */
[----:B---3--:R-:W-:-:S07]  /*c6a0*/  FMUL.FTZ R0, R48, UR9 ;  /* 0x0000000930007c20 */ /* 0x008fce0008410000 */
[----:B------:R3:W2:Y:S01]  /*c6b0*/  MUFU.TANH R173, R0 ;  /* 0x0000000000ad7308 */ /* 0x0006a20000002400 */
[----:B-----5:R-:W-:Y:S01]  /*c6c0*/  FMUL.FTZ R2, R22, UR9 ;  /* 0x0000000916027c20 */ /* 0x020fe20008410000 */
[C---:B----4-:R-:W-:Y:S06]  /*c6d0*/  HMMA.16816.F32.BF16 R92, R8.reuse, R24, R92 ;  /* 0x00000018085c723c */ /* 0x050fec000004185c */
[----:B------:R-:W-:Y:S01]  /*c6e0*/  HMMA.16816.F32.BF16 R88, R8, R26, R88 ;  /* 0x0000001a0858723c */ /* 0x000fe20000041858 */
[----:B---3--:R-:W-:-:S05]  /*c6f0*/  FMUL.FTZ R0, R49, UR9 ;  /* 0x0000000931007c20 */ /* 0x008fca0008410000 */
[C---:B-1----:R-:W-:Y:S01]  /*c700*/  HMMA.16816.F32.BF16 R96, R4.reuse, R28, RZ ;  /* 0x0000001c0460723c */ /* 0x042fe200000418ff */
[----:B------:R1:W-:Y:S05]  /*c710*/  MUFU.TANH R172, R0 ;  /* 0x0000000000ac7308 */ /* 0x0003ea0000002400 */
[----:B------:R-:W-:Y:S01]  /*c720*/  HMMA.16816.F32.BF16 R104, R4, R30, RZ ;  /* 0x0000001e0468723c */ /* 0x000fe200000418ff */
[----:B------:R-:W-:Y:S01]  /*c730*/  LDSM.16.M88.4 R28, [R167+0x2c00] ;  /* 0x002c0000a71c783b */ /* 0x000fe20000000200 */
[----:B-1----:R-:W-:-:S04]  /*c740*/  FMUL.FTZ R0, R50, UR9 ;  /* 0x0000000932007c20 */ /* 0x002fc80008410000 */
[----:B------:R1:W3:Y:S02]  /*c750*/  MUFU.TANH R140, R0 ;  /* 0x00000000008c7308 */ /* 0x0002e40000002400 */
[----:B-1----:R-:W-:Y:S02]  /*c760*/  FMUL.FTZ R0, R51, UR9 ;  /* 0x0000000933007c20 */ /* 0x002fe40008410000 */
[----:B------:R-:W-:Y:S01]  /*c770*/  HMMA.16816.F32.BF16 R48, R4, R14, RZ ;  /* 0x0000000e0430723c */ /* 0x000fe200000418ff */
[----:B------:R-:W1:Y:S03]  /*c780*/  LDSM.16.M88.4 R12, [R167+0x3400] ;  /* 0x00340000a70c783b */ /* 0x000e660000000200 */
[----:B------:R4:W5:Y:S02]  /*c790*/  MUFU.TANH R141, R0 ;  /* 0x00000000008d7308 */ /* 0x0009640000002400 */
[----:B----4-:R-:W-:-:S06]  /*c7a0*/  FMUL.FTZ R0, R72, UR9 ;  /* 0x0000000948007c20 */ /* 0x010fcc0008410000 */
[----:B------:R4:W5:Y:S02]  /*c7b0*/  MUFU.TANH R171, R0 ;  /* 0x0000000000ab7308 */ /* 0x0009640000002400 */
[----:B----4-:R-:W-:Y:S01]  /*c7c0*/  FMUL.FTZ R0, R73, UR9 ;  /* 0x0000000949007c20 */ /* 0x010fe20008410000 */
[C---:B-1----:R-:W-:Y:S05]  /*c7d0*/  HMMA.16816.F32.BF16 R116, R8.reuse, R12, R116 ;  /* 0x0000000c0874723c */ /* 0x042fea0000041874 */
[----:B------:R1:W-:Y:S01]  /*c7e0*/  MUFU.TANH R170, R0 ;  /* 0x0000000000aa7308 */ /* 0x0003e20000002400 */
[----:B------:R-:W-:Y:S01]  /*c7f0*/  HMMA.16816.F32.BF16 R100, R8, R14, R100 ;  /* 0x0000000e0864723c */ /* 0x000fe20000041864 */
[----:B-1----:R-:W-:-:S06]  /*c800*/  FMUL.FTZ R0, R74, UR9 ;  /* 0x000000094a007c20 */ /* 0x002fcc0008410000 */
[----:B------:R1:W4:Y:S02]  /*c810*/  MUFU.TANH R142, R0 ;  /* 0x00000000008e7308 */ /* 0x0003240000002400 */
[----:B-1----:R-:W-:Y:S02]  /*c820*/  FMUL.FTZ R0, R75, UR9 ;  /* 0x000000094b007c20 */ /* 0x002fe40008410000 */
[----:B------:R-:W-:Y:S01]  /*c830*/  HMMA.16816.F32.BF16 R72, R4, R34, RZ ;  /* 0x000000220448723c */ /* 0x000fe200000418ff */
[----:B------:R-:W1:Y:S03]  /*c840*/  LDSM.16.M88.4 R32, [R167+0x2800] ;  /* 0x00280000a720783b */ /* 0x000e660000000200 */
[----:B------:R2:W4:Y:S02]  /*c850*/  MUFU.TANH R143, R0 ;  /* 0x00000000008f7308 */ /* 0x0005240000002400 */
[----:B------:R-:W-:Y:S01]  /*c860*/  HMMA.16816.F32.BF16 R4, R8, R82, R44 ;  /* 0x000000520804723c */ /* 0x000fe2000004182c */
[----:B--2---:R-:W-:-:S05]  /*c870*/  FMUL.FTZ R0, R56, UR9 ;  /* 0x0000000938007c20 */ /* 0x004fca0008410000 */
[----:B------:R2:W4:Y:S02]  /*c880*/  MUFU.TANH R165, R0 ;  /* 0x0000000000a57308 */ /* 0x0005240000002400 */
[----:B--2---:R-:W-:Y:S01]  /*c890*/  FMUL.FTZ R0, R57, UR9 ;  /* 0x0000000939007c20 */ /* 0x004fe20008410000 */
[C---:B-1----:R-:W-:Y:S05]  /*c8a0*/  HMMA.16816.F32.BF16 R44, R8.reuse, R32, R76 ;  /* 0x00000020082c723c */ /* 0x042fea000004184c */
[----:B------:R1:W-:Y:S04]  /*c8b0*/  MUFU.TANH R166, R0 ;  /* 0x0000000000a67308 */ /* 0x0003e80000002400 */
[----:B------:R-:W-:Y:S04]  /*c8c0*/  HMMA.16816.F32.BF16 R32, R8, R34, R72 ;  /* 0x000000220820723c */ /* 0x000fe80000041848 */
[----:B------:R2:W-:Y:S01]  /*c8d0*/  MUFU.TANH R73, R2 ;  /* 0x0000000200497308 */ /* 0x0005e20000002400 */
[----:B-1----:R-:W-:-:S07]  /*c8e0*/  FMUL.FTZ R0, R58, UR9 ;  /* 0x000000093a007c20 */ /* 0x002fce0008410000 */
[----:B------:R1:W4:Y:S01]  /*c8f0*/  MUFU.TANH R144, R0 ;  /* 0x0000000000907308 */ /* 0x0003220000002400 */
[----:B--2---:R-:W-:Y:S02]  /*c900*/  IMAD R2, R39, 0x20, R38 ;  /* 0x0000002027027824 */ /* 0x004fe400078e0226 */
[----:B-1----:R-:W-:Y:S02]  /*c910*/  FMUL.FTZ R0, R59, UR9 ;  /* 0x000000093b007c20 */ /* 0x002fe40008410000 */
[----:B------:R-:W-:Y:S03]  /*c920*/  HMMA.16816.F32.BF16 R56, R8, R28, R96 ;  /* 0x0000001c0838723c */ /* 0x000fe60000041860 */
[----:B------:R1:W2:Y:S02]  /*c930*/  MUFU.TANH R146, R0 ;  /* 0x0000000000927308 */ /* 0x0002a40000002400 */
[----:B-1----:R-:W-:-:S06]  /*c940*/  FMUL.FTZ R0, R60, UR9 ;  /* 0x000000093c007c20 */ /* 0x002fcc0008410000 */
[----:B------:R1:W2:Y:S02]  /*c950*/  MUFU.TANH R162, R0 ;  /* 0x0000000000a27308 */ /* 0x0002a40000002400 */
[----:B-1----:R-:W-:-:S06]  /*c960*/  FMUL.FTZ R0, R61, UR9 ;  /* 0x000000093d007c20 */ /* 0x002fcc0008410000 */
[----:B------:R1:W-:Y:S02]  /*c970*/  MUFU.TANH R163, R0 ;  /* 0x0000000000a37308 */ /* 0x0003e40000002400 */
[----:B-1----:R-:W-:-:S06]  /*c980*/  FMUL.FTZ R0, R62, UR9 ;  /* 0x000000093e007c20 */ /* 0x002fcc0008410000 */
[----:B------:R1:W2:Y:S02]  /*c990*/  MUFU.TANH R147, R0 ;  /* 0x0000000000937308 */ /* 0x0002a40000002400 */
[----:B-1----:R-:W-:Y:S02]  /*c9a0*/  FMUL.FTZ R0, R63, UR9 ;  /* 0x000000093f007c20 */ /* 0x002fe40008410000 */
[----:B------:R-:W-:Y:S01]  /*c9b0*/  HMMA.16816.F32.BF16 R60, R8, R30, R104 ;  /* 0x0000001e083c723c */ /* 0x000fe20000041868 */
[----:B------:R-:W1:Y:S03]  /*c9c0*/  LDSM.16.M88.4 R28, [R167+0x3c00] ;  /* 0x003c0000a71c783b */ /* 0x000e660000000200 */
[----:B------:R3:W2:Y:S01]  /*c9d0*/  MUFU.TANH R148, R0 ;  /* 0x0000000000947308 */ /* 0x0006a20000002400 */
[----:B------:R-:W-:-:S04]  /*c9e0*/  DEPBAR.LE SB0, 0x0 ;  /* 0x000080000000791a */ /* 0x000fc80000000000 */
[----:B---3--:R-:W-:-:S04]  /*c9f0*/  FMUL.FTZ R0, R68, UR9 ;  /* 0x0000000944007c20 */ /* 0x008fc80008410000 */
[----:B------:R3:W2:Y:S02]  /*ca00*/  MUFU.TANH R160, R0 ;  /* 0x0000000000a07308 */ /* 0x0006a40000002400 */
[----:B---3--:R-:W-:Y:S01]  /*ca10*/  FMUL.FTZ R0, R69, UR9 ;  /* 0x0000000945007c20 */ /* 0x008fe20008410000 */
[C---:B-1----:R-:W-:Y:S05]  /*ca20*/  HMMA.16816.F32.BF16 R84, R8.reuse, R28, R84 ;  /* 0x0000001c0854723c */ /* 0x042fea0000041854 */
[----:B------:R1:W-:Y:S01]  /*ca30*/  MUFU.TANH R161, R0 ;  /* 0x0000000000a17308 */ /* 0x0003e20000002400 */
[----:B------:R-:W-:Y:S01]  /*ca40*/  HMMA.16816.F32.BF16 R48, R8, R30, R48 ;  /* 0x0000001e0830723c */ /* 0x000fe20000041830 */
[----:B-1----:R-:W-:-:S06]  /*ca50*/  FMUL.FTZ R0, R70, UR9 ;  /* 0x0000000946007c20 */ /* 0x002fcc0008410000 */
[----:B------:R1:W3:Y:S02]  /*ca60*/  MUFU.TANH R149, R0 ;  /* 0x0000000000957308 */ /* 0x0002e40000002400 */
[----:B-1----:R-:W-:-:S06]  /*ca70*/  FMUL.FTZ R0, R71, UR9 ;  /* 0x0000000947007c20 */ /* 0x002fcc0008410000 */
[----:B------:R1:W-:Y:S02]  /*ca80*/  MUFU.TANH R159, R0 ;  /* 0x00000000009f7308 */ /* 0x0003e40000002400 */
        /* <DEDUP_REMOVED lines=8> */
[----:B-1----:R-:W-:Y:S01]  /*cb10*/  FMUL.FTZ R0, R4, UR9 ;  /* 0x0000000904007c20 */ /* 0x002fe20008410000 */
[----:B------:R-:W-:-:S05]  /*cb20*/  IMAD R4, R54, 0x10, R214 ;  /* 0x0000001036047824 */ /* 0x000fca00078e02d6 */
[----:B------:R1:W3:Y:S02]  /*cb30*/  MUFU.TANH R152, R0 ;  /* 0x0000000000987308 */ /* 0x0002e40000002400 */
[----:B-1----:R-:W-:Y:S01]  /*cb40*/  FMUL.FTZ R0, R5, UR9 ;  /* 0x0000000905007c20 */ /* 0x002fe20008410000 */
[----:B------:R-:W-:-:S05]  /*cb50*/  IMAD.SHL.U32 R5, R134, 0x2, RZ ;  /* 0x0000000286057824 */ /* 0x000fca00078e00ff */
[----:B------:R1:W-:Y:S01]  /*cb60*/  MUFU.TANH R151, R0 ;  /* 0x0000000000977308 */ /* 0x0003e20000002400 */
[----:B------:R-:W-:Y:S01]  /*cb70*/  LOP3.LUT R5, R5, 0x6, RZ, 0xc0, !PT ;  /* 0x0000000605057812 */ /* 0x000fe200078ec0ff */
[----:B-1----:R-:W-:Y:S01]  /*cb80*/  FMUL.FTZ R0, R6, UR9 ;  /* 0x0000000906007c20 */ /* 0x002fe20008410000 */
[----:B------:R-:W-:-:S05]  /*cb90*/  FMUL.FTZ R6, R40, UR9 ;  /* 0x0000000928067c20 */ /* 0x000fca0008410000 */
[----:B------:R1:W-:Y:S08]  /*cba0*/  MUFU.TANH R75, R0 ;  /* 0x00000000004b7308 */ /* 0x0003f00000002400 */
[----:B------:R-:W-:Y:S01]  /*cbb0*/  MUFU.TANH R79, R6 ;  /* 0x00000006004f7308 */ /* 0x000fe20000002400 */
[----:B-1----:R-:W-:Y:S01]  /*cbc0*/  FMUL.FTZ R0, R7, UR9 ;  /* 0x0000000907007c20 */ /* 0x002fe20008410000 */
[----:B------:R-:W-:-:S06]  /*cbd0*/  FMUL.FTZ R7, R41, UR9 ;  /* 0x0000000929077c20 */ /* 0x000fcc0008410000 */
[----:B------:R1:W-:Y:S08]  /*cbe0*/  MUFU.TANH R145, R0 ;  /* 0x0000000000917308 */ /* 0x0003f00000002400 */
[----:B------:R5:W-:Y:S01]  /*cbf0*/  MUFU.TANH R78, R7 ;  /* 0x00000007004e7308 */ /* 0x000be20000002400 */
[----:B-1----:R-:W-:-:S07]  /*cc00*/  FMUL.FTZ R0, R20, UR9 ;  /* 0x0000000914007c20 */ /* 0x002fce0008410000 */
[----:B------:R1:W3:Y:S01]  /*cc10*/  MUFU.TANH R74, R0 ;  /* 0x00000000004a7308 */ /* 0x0002e20000002400 */
[----:B-----5:R-:W-:-:S07]  /*cc20*/  FMUL.FTZ R7, R43, UR9 ;  /* 0x000000092b077c20 */ /* 0x020fce0008410000 */
[----:B------:R5:W-:Y:S01]  /*cc30*/  MUFU.TANH R8, R7 ;  /* 0x0000000700087308 */ /* 0x000be20000002400 */
[----:B-1----:R-:W-:-:S05]  /*cc40*/  LOP3.LUT R0, R192, 0xffffffe0, RZ, 0xc0, !PT ;  /* 0xffffffe0c0007812 */ /* 0x002fca00078ec0ff */
[----:B------:R-:W-:Y:S02]  /*cc50*/  IMAD.IADD R0, R134, 0x1, -R0 ;  /* 0x0000000186007824 */ /* 0x000fe400078e0a00 */
[----:B-----5:R-:W-:-:S03]  /*cc60*/  FMUL.FTZ R7, R44, UR9 ;  /* 0x000000092c077c20 */ /* 0x020fc60008410000 */
[----:B------:R-:W-:Y:S01]  /*cc70*/  SHF.R.S32.HI R3, RZ, 0x1f, R0 ;  /* 0x0000001fff037819 */ /* 0x000fe20000011400 */
[----:B------:R1:W-:Y:S03]  /*cc80*/  MUFU.TANH R80, R7 ;  /* 0x0000000700507308 */ /* 0x0003e60000002400 */
[----:B------:R-:W-:Y:S01]  /*cc90*/  LEA.HI R0, R3, R0, RZ, 0x2 ;  /* 0x0000000003007211 */ /* 0x000fe200078f10ff */
[----:B------:R-:W-:-:S03]  /*cca0*/  FMUL.FTZ R3, R23, UR9 ;  /* 0x0000000917037c20 */ /* 0x000fc60008410000 */
[----:B------:R-:W-:Y:S01]  /*ccb0*/  SHF.R.S32.HI R0, RZ, 0x2, R0 ;  /* 0x00000002ff007819 */ /* 0x000fe20000011400 */
[----:B------:R5:W3:Y:S03]  /*ccc0*/  MUFU.TANH R21, R3 ;  /* 0x0000000300157308 */ /* 0x000ae60000002400 */
[----:B------:R-:W-:-:S04]  /*ccd0*/  IADD3 R0, R4, 0x1, R0 ;  /* 0x0000000104007810 */ /* 0x000fc80007ffe000 */
[----:B------:R-:W-:Y:S01]  /*cce0*/  IADD3 R4, R128, R0, -R215 ;  /* 0x0000000080047210 */ /* 0x000fe20007ffe8d7 */
[----:B------:R-:W-:Y:S02]  /*ccf0*/  IMAD.IADD R0, R37, 0x1, R2 ;  /* 0x0000000125007824 */ /* 0x000fe400078e0202 */
[----:B-1----:R-:W-:Y:S02]  /*cd00*/  FMUL.FTZ R7, R45, UR9 ;  /* 0x000000092d077c20 */ /* 0x002fe40008410000 */
[----:B------:R-:W-:Y:S02]  /*cd10*/  VIADD R2, R4, UR8 ;  /* 0x0000000804027c36 */ /* 0x000fe40008000000 */
[----:B------:R1:W3:Y:S03]  /*cd20*/  MUFU.TANH R77, R7 ;  /* 0x00000007004d7308 */ /* 0x0002e60000002400 */
[C---:B------:R-:W-:Y:S01]  /*cd30*/  VIMNMX R4, R2.reuse, R128, PT ;  /* 0x0000008002047248 */ /* 0x040fe20003fe0100 */
[----:B-----5:R-:W-:Y:S01]  /*cd40*/  IMAD.IADD R3, R129, 0x1, R5 ;  /* 0x0000000181037824 */ /* 0x020fe200078e0205 */
[----:B------:R-:W-:-:S03]  /*cd50*/  VIADDMNMX R2, R2, 0x8, R128, PT ;  /* 0x0000000802027846 */ /* 0x000fc60003800180 */
[C---:B------:R-:W-:Y:S01]  /*cd60*/  VIADD R5, R3.reuse, 0x1 ;  /* 0x0000000103057836 */ /* 0x040fe20000000000 */
[----:B------:R-:W-:Y:S01]  /*cd70*/  BAR.SYNC.DEFER_BLOCKING 0x0 ;  /* 0x0000000000007b1d */ /* 0x000fe20000010000 */
[C---:B------:R-:W-:Y:S01]  /*cd80*/  VIADD R6, R3.reuse, 0x8 ;  /* 0x0000000803067836 */ /* 0x040fe20000000000 */
[----:B------:R-:W-:Y:S02]  /*cd90*/  ISETP.GE.AND P0, PT, R3, R2, PT ;  /* 0x000000020300720c */ /* 0x000fe40003f06270 */
[C---:B------:R-:W-:Y:S02]  /*cda0*/  ISETP.GE.AND P6, PT, R5.reuse, R4, PT ;  /* 0x000000040500720c */ /* 0x040fe40003fc6270 */
[----:B------:R-:W-:Y:S01]  /*cdb0*/  ISETP.GE.AND P1, PT, R5, R2, PT ;  /* 0x000000020500720c */ /* 0x000fe20003f26270 */
[----:B------:R-:W-:Y:S01]  /*cdc0*/  VIADD R5, R3, 0x9 ;  /* 0x0000000903057836 */ /* 0x000fe20000000000 */
[C---:B------:R-:W-:Y:S01]  /*cdd0*/  ISETP.GE.AND P3, PT, R6.reuse, R4, PT ;  /* 0x000000040600720c */ /* 0x040fe20003f66270 */
[----:B-1----:R-:W-:Y:S01]  /*cde0*/  FMUL.FTZ R7, R47, UR9 ;  /* 0x000000092f077c20 */ /* 0x002fe20008410000 */
[----:B------:R-:W-:Y:S01]  /*cdf0*/  ISETP.GE.AND P5, PT, R6, R2, PT ;  /* 0x000000020600720c */ /* 0x000fe20003fa6270 */
[----:B------:R-:W-:Y:S01]  /*ce00*/  FMUL.FTZ R6, R42, UR9 ;  /* 0x000000092a067c20 */ /* 0x000fe20008410000 */
[C---:B------:R-:W-:Y:S01]  /*ce10*/  ISETP.GE.AND P2, PT, R5.reuse, R4, PT ;  /* 0x000000040500720c */ /* 0x040fe20003f46270 */
[----:B------:R1:W-:Y:S01]  /*ce20*/  MUFU.TANH R72, R7 ;  /* 0x0000000700487308 */ /* 0x0003e20000002400 */
[----:B------:R-:W-:Y:S01]  /*ce30*/  ISETP.GE.AND P4, PT, R5, R2, PT ;  /* 0x000000020500720c */ /* 0x000fe20003f86270 */
[----:B------:R-:W-:Y:S01]  /*ce40*/  VIADD R5, R3, 0x10 ;  /* 0x0000001003057836 */ /* 0x000fe20000000000 */
[----:B------:R-:W-:-:S02]  /*ce50*/  FSEL R106, R213, -INF , !P0 ;  /* 0xff800000d56a7808 */ /* 0x000fc40004000000 */
[----:B------:R-:W-:Y:S02]  /*ce60*/  FSEL R82, R211, -INF , !P6 ;  /* 0xff800000d3527808 */ /* 0x000fe40007000000 */
[C---:B------:R-:W-:Y:S01]  /*ce70*/  ISETP.GE.AND P0, PT, R5.reuse, R4, PT ;  /* 0x000000040500720c */ /* 0x040fe20003f06270 */
[----:B------:R5:W3:Y:S01]  /*ce80*/  MUFU.TANH R20, R6 ;  /* 0x0000000600147308 */ /* 0x000ae20000002400 */
[----:B------:R-:W-:Y:S01]  /*ce90*/  ISETP.GE.AND P6, PT, R5, R2, PT ;  /* 0x000000020500720c */ /* 0x000fe20003fc6270 */
[----:B------:R-:W-:Y:S01]  /*cea0*/  VIADD R5, R3, 0x18 ;  /* 0x0000001803057836 */ /* 0x000fe20000000000 */
[----:B------:R-:W-:Y:S02]  /*ceb0*/  FSEL R120, R208, -INF , !P5 ;  /* 0xff800000d0787808 */ /* 0x000fe40006800000 */
[----:B------:R-:W-:Y:S02]  /*cec0*/  FSEL R99, R210, -INF , !P2 ;  /* 0xff800000d2637808 */ /* 0x000fe40005000000 */
[----:B------:R-:W-:-:S02]  /*ced0*/  FSEL R105, R212, -INF , !P1 ;  /* 0xff800000d4697808 */ /* 0x000fc40004800000 */
[C---:B------:R-:W-:Y:S01]  /*cee0*/  ISETP.GE.AND P5, PT, R5.reuse, R4, PT ;  /* 0x000000040500720c */ /* 0x040fe20003fa6270 */
[----:B-1----:R-:W-:Y:S01]  /*cef0*/  FMUL.FTZ R7, R32, UR9 ;  /* 0x0000000920077c20 */ /* 0x002fe20008410000 */
[----:B------:R-:W-:Y:S01]  /*cf00*/  ISETP.GE.AND P2, PT, R5, R2, PT ;  /* 0x000000020500720c */ /* 0x000fe20003f46270 */
[----:B------:R-:W-:Y:S01]  /*cf10*/  VIADD R5, R3, 0x20 ;  /* 0x0000002003057836 */ /* 0x000fe20000000000 */
[----:B------:R-:W-:Y:S01]  /*cf20*/  FSEL R104, R209, -INF , !P3 ;  /* 0xff800000d1687808 */ /* 0x000fe20005800000 */
[----:B------:R1:W-:Y:S01]  /*cf30*/  MUFU.TANH R39, R7 ;  /* 0x0000000700277308 */ /* 0x0003e20000002400 */
[----:B------:R-:W-:Y:S01]  /*cf40*/  FSEL R111, R203, -INF , !P6 ;  /* 0xff800000cb6f7808 */ /* 0x000fe20007000000 */
[----:B-----5:R-:W-:Y:S01]  /*cf50*/  VIADD R6, R3, 0x11 ;  /* 0x0000001103067836 */ /* 0x020fe20000000000 */
[----:B------:R-:W-:Y:S02]  /*cf60*/  ISETP.GE.AND P6, PT, R5, R4, PT ;  /* 0x000000040500720c */ /* 0x000fe40003fc6270 */
[----:B------:R-:W-:-:S02]  /*cf70*/  FSEL R115, R207, -INF , !P4 ;  /* 0xff800000cf737808 */ /* 0x000fc40006000000 */
[C---:B------:R-:W-:Y:S02]  /*cf80*/  ISETP.GE.AND P1, PT, R6.reuse, R4, PT ;  /* 0x000000040600720c */ /* 0x040fe40003f26270 */
[-C--:B------:R-:W-:Y:S01]  /*cf90*/  ISETP.GE.AND P3, PT, R6, R2.reuse, PT ;  /* 0x000000020600720c */ /* 0x080fe20003f66270 */
[----:B------:R-:W-:Y:S01]  /*cfa0*/  VIADD R6, R3, 0x19 ;  /* 0x0000001903067836 */ /* 0x000fe20000000000 */
[----:B------:R-:W-:Y:S02]  /*cfb0*/  FSEL R97, R206, -INF , !P1 ;  /* 0xff800000ce617808 */ /* 0x000fe40004800000 */
[----:B------:R-:W-:Y:S01]  /*cfc0*/  ISETP.GE.AND P1, PT, R5, R2, PT ;  /* 0x000000020500720c */ /* 0x000fe20003f26270 */
[----:B------:R-:W-:Y:S01]  /*cfd0*/  VIADD R5, R3, 0x21 ;  /* 0x0000002103057836 */ /* 0x000fe20000000000 */
[----:B------:R-:W-:Y:S01]  /*cfe0*/  FSEL R98, R205, -INF , !P0 ;  /* 0xff800000cd627808 */ /* 0x000fe20004000000 */
[----:B-1----:R-:W-:Y:S01]  /*cff0*/  FMUL.FTZ R7, R33, UR9 ;  /* 0x0000000921077c20 */ /* 0x002fe20008410000 */
[----:B------:R-:W-:-:S02]  /*d000*/  ISETP.GE.AND P4, PT, R6, R4, PT ;  /* 0x000000040600720c */ /* 0x000fc40003f86270 */
[----:B------:R-:W-:Y:S01]  /*d010*/  ISETP.GE.AND P0, PT, R6, R2, PT ;  /* 0x000000020600720c */ /* 0x000fe20003f06270 */
[----:B------:R-:W-:Y:S01]  /*d020*/  FMUL.FTZ R6, R46, UR9 ;  /* 0x000000092e067c20 */ /* 0x000fe20008410000 */
[----:B------:R-:W-:Y:S01]  /*d030*/  FSEL R108, R204, -INF , !P3 ;  /* 0xff800000cc6c7808 */ /* 0x000fe20005800000 */
[----:B------:R1:W-:Y:S01]  /*d040*/  MUFU.TANH R38, R7 ;  /* 0x0000000700267308 */ /* 0x0003e20000002400 */
[----:B------:R-:W-:Y:S02]  /*d050*/  FSEL R96, R200, -INF , !P5 ;  /* 0xff800000c8607808 */ /* 0x000fe40006800000 */
[C---:B------:R-:W-:Y:S02]  /*d060*/  ISETP.GE.AND P3, PT, R5.reuse, R4, PT ;  /* 0x000000040500720c */ /* 0x040fe40003f66270 */
[----:B------:R-:W-:Y:S01]  /*d070*/  ISETP.GE.AND P5, PT, R5, R2, PT ;  /* 0x000000020500720c */ /* 0x000fe20003fa6270 */
[----:B------:R-:W-:Y:S01]  /*d080*/  VIADD R5, R3, 0x29 ;  /* 0x0000002903057836 */ /* 0x000fe20000000000 */
[----:B------:R-:W-:Y:S01]  /*d090*/  FSEL R112, R198, -INF , !P0 ;  /* 0xff800000c6707808 */ /* 0x000fe20004000000 */
[----:B------:R5:W3:Y:S01]  /*d0a0*/  MUFU.TANH R40, R6 ;  /* 0x0000000600287308 */ /* 0x000ae20000002400 */
[----:B------:R-:W-:-:S02]  /*d0b0*/  FSEL R81, R197, -INF , !P6 ;  /* 0xff800000c5517808 */ /* 0x000fc40007000000 */
[----:B------:R-:W-:Y:S02]  /*d0c0*/  FSEL R107, R201, -INF , !P2 ;  /* 0xff800000c96b7808 */ /* 0x000fe40005000000 */
[----:B------:R-:W-:Y:S02]  /*d0d0*/  FSEL R83, R202, -INF , !P4 ;  /* 0xff800000ca537808 */ /* 0x000fe40006000000 */
[C---:B------:R-:W-:Y:S02]  /*d0e0*/  ISETP.GE.AND P0, PT, R5.reuse, R4, PT ;  /* 0x000000040500720c */ /* 0x040fe40003f06270 */
[----:B------:R-:W-:Y:S01]  /*d0f0*/  ISETP.GE.AND P6, PT, R5, R2, PT ;  /* 0x000000020500720c */ /* 0x000fe20003fc6270 */
[----:B------:R-:W-:Y:S01]  /*d100*/  VIADD R5, R3, 0x31 ;  /* 0x0000003103057836 */ /* 0x000fe20000000000 */
[----:B------:R-:W-:Y:S01]  /*d110*/  FSEL R114, R195, -INF , !P5 ;  /* 0xff800000c3727808 */ /* 0x000fe20006800000 */
[----:B-1----:R-:W-:Y:S01]  /*d120*/  FMUL.FTZ R7, R35, UR9 ;  /* 0x0000000923077c20 */ /* 0x002fe20008410000 */
[----:B------:R-:W-:-:S02]  /*d130*/  FSEL R110, R196, -INF , !P1 ;  /* 0xff800000c46e7808 */ /* 0x000fc40004800000 */
[----:B------:R-:W-:Y:S01]  /*d140*/  FSEL R76, R199, -INF , !P3 ;  /* 0xff800000c74c7808 */ /* 0x000fe20005800000 */
[----:B------:R1:W-:Y:S01]  /*d150*/  MUFU.TANH R35, R7 ;  /* 0x0000000700237308 */ /* 0x0003e20000002400 */
[----:B-----5:R-:W-:Y:S01]  /*d160*/  VIADD R6, R3, 0x28 ;  /* 0x0000002803067836 */ /* 0x020fe20000000000 */
[-C--:B------:R-:W-:Y:S02]  /*d170*/  ISETP.GE.AND P5, PT, R5, R4.reuse, PT ;  /* 0x000000040500720c */ /* 0x080fe40003fa6270 */
[----:B------:R-:W-:Y:S02]  /*d180*/  FSEL R69, R194, -INF , !P0 ;  /* 0xff800000c2457808 */ /* 0x000fe40004000000 */
[C---:B------:R-:W-:Y:S02]  /*d190*/  ISETP.GE.AND P2, PT, R6.reuse, R4, PT ;  /* 0x000000040600720c */ /* 0x040fe40003f46270 */
[----:B------:R-:W-:Y:S01]  /*d1a0*/  ISETP.GE.AND P4, PT, R6, R2, PT ;  /* 0x000000020600720c */ /* 0x000fe20003f86270 */
[----:B------:R-:W-:Y:S01]  /*d1b0*/  VIADD R6, R3, 0x30 ;  /* 0x0000003003067836 */ /* 0x000fe20000000000 */
[----:B------:R-:W-:-:S02]  /*d1c0*/  FSEL R71, R191, -INF , !P2 ;  /* 0xff800000bf477808 */ /* 0x000fc40005000000 */
[----:B------:R-:W-:Y:S01]  /*d1d0*/  ISETP.GE.AND P2, PT, R5, R2, PT ;  /* 0x000000020500720c */ /* 0x000fe20003f46270 */
[----:B------:R-:W-:Y:S01]  /*d1e0*/  VIADD R5, R3, 0x38 ;  /* 0x0000003803057836 */ /* 0x000fe20000000000 */
[C---:B------:R-:W-:Y:S02]  /*d1f0*/  ISETP.GE.AND P1, PT, R6.reuse, R4, PT ;  /* 0x000000040600720c */ /* 0x040fe40003f26270 */
[----:B------:R-:W-:Y:S01]  /*d200*/  ISETP.GE.AND P3, PT, R6, R2, PT ;  /* 0x000000020600720c */ /* 0x000fe20003f66270 */
[----:B------:R-:W-:Y:S01]  /*d210*/  FMUL.FTZ R6, R34, UR9 ;  /* 0x0000000922067c20 */ /* 0x000fe20008410000 */
[----:B------:R-:W-:Y:S01]  /*d220*/  FSEL R109, R190, -INF , !P4 ;  /* 0xff800000be6d7808 */ /* 0x000fe20006000000 */
[----:B-1----:R-:W-:Y:S01]  /*d230*/  FMUL.FTZ R7, R56, UR9 ;  /* 0x0000000938077c20 */ /* 0x002fe20008410000 */
[C---:B------:R-:W-:Y:S01]  /*d240*/  ISETP.GE.AND P4, PT, R5.reuse, R4, PT ;  /* 0x000000040500720c */ /* 0x040fe20003f86270 */
[----:B------:R1:W5:Y:S01]  /*d250*/  MUFU.TANH R37, R6 ;  /* 0x0000000600257308 */ /* 0x0003620000002400 */
[----:B------:R-:W-:Y:S01]  /*d260*/  ISETP.GE.AND P0, PT, R5, R2, PT ;  /* 0x000000020500720c */ /* 0x000fe20003f06270 */
[----:B------:R-:W-:Y:S01]  /*d270*/  VIADD R5, R3, 0x40 ;  /* 0x0000004003057836 */ /* 0x000fe20000000000 */
[----:B------:R-:W-:-:S02]  /*d280*/  FSEL R113, R193, -INF , !P6 ;  /* 0xff800000c1717808 */ /* 0x000fc40007000000 */
[----:B------:R-:W-:Y:S02]  /*d290*/  FSEL R68, R186, -INF , !P1 ;  /* 0xff800000ba447808 */ /* 0x000fe40004800000 */
        /* <DEDUP_REMOVED lines=8> */
[----:B------:R-:W-:Y:S01]  /*d320*/  VIADD R184, R167, 0x400 ;  /* 0x00000400a7b87836 */ /* 0x000fe20000000000 */
[----:B------:R-:W-:Y:S01]  /*d330*/  FSEL R44, R181, -INF , !P4 ;  /* 0xff800000b52c7808 */ /* 0x000fe20006000000 */
[----:B-1----:R-:W-:Y:S01]  /*d340*/  VIADD R6, R3, 0x39 ;  /* 0x0000003903067836 */ /* 0x002fe20000000000 */
[----:B------:R-:W-:Y:S01]  /*d350*/  FSEL R123, R180, -INF , !P0 ;  /* 0xff800000b47b7808 */ /* 0x000fe20004000000 */
[----:B------:R-:W-:Y:S01]  /*d360*/  VIADD R181, R167, 0x1000 ;  /* 0x00001000a7b57836 */ /* 0x000fe20000000000 */
[-C--:B------:R-:W-:Y:S01]  /*d370*/  ISETP.GE.AND P0, PT, R5, R4.reuse, PT ;  /* 0x000000040500720c */ /* 0x080fe20003f06270 */
[----:B------:R-:W-:Y:S01]  /*d380*/  VIADD R180, R167, 0x1400 ;  /* 0x00001400a7b47836 */ /* 0x000fe20000000000 */
[----:B------:R-:W-:-:S02]  /*d390*/  ISETP.GE.AND P6, PT, R6, R4, PT ;  /* 0x000000040600720c */ /* 0x000fc40003fc6270 */
[-C--:B------:R-:W-:Y:S01]  /*d3a0*/  ISETP.GE.AND P1, PT, R6, R2.reuse, PT ;  /* 0x000000020600720c */ /* 0x080fe20003f26270 */
[----:B------:R-:W-:Y:S01]  /*d3b0*/  VIADD R6, R3, 0x41 ;  /* 0x0000004103067836 */ /* 0x000fe20000000000 */
[----:B------:R-:W-:Y:S01]  /*d3c0*/  FSEL R43, R182, -INF , !P6 ;  /* 0xff800000b62b7808 */ /* 0x000fe20007000000 */
[----:B----4-:R-:W-:Y:S01]  /*d3d0*/  FMUL.FTZ R7, R57, UR9 ;  /* 0x0000000939077c20 */ /* 0x010fe20008410000 */
[----:B------:R-:W-:Y:S01]  /*d3e0*/  ISETP.GE.AND P6, PT, R5, R2, PT ;  /* 0x000000020500720c */ /* 0x000fe20003fc6270 */
[----:B------:R-:W-:Y:S01]  /*d3f0*/  VIADD R5, R3, 0x49 ;  /* 0x0000004903057836 */ /* 0x000fe20000000000 */
[C---:B------:R-:W-:Y:S01]  /*d400*/  ISETP.GE.AND P2, PT, R6.reuse, R4, PT ;  /* 0x000000040600720c */ /* 0x040fe20003f46270 */
[----:B------:R1:W-:Y:S01]  /*d410*/  MUFU.TANH R33, R7 ;  /* 0x0000000700217308 */ /* 0x0003e20000002400 */
[----:B------:R-:W-:Y:S01]  /*d420*/  ISETP.GE.AND P4, PT, R6, R2, PT ;  /* 0x000000020600720c */ /* 0x000fe20003f86270 */
[----:B------:R-:W-:Y:S01]  /*d430*/  FMUL.FTZ R6, R58, UR9 ;  /* 0x000000093a067c20 */ /* 0x000fe20008410000 */
[----:B------:R-:W-:Y:S01]  /*d440*/  FSEL R125, R125, -INF , !P1 ;  /* 0xff8000007d7d7808 */ /* 0x000fe20004800000 */
[C---:B------:R-:W-:Y:S01]  /*d450*/  VIADD R182, R167.reuse, 0xc00 ;  /* 0x00000c00a7b67836 */ /* 0x040fe20000000000 */
[----:B------:R-:W-:Y:S01]  /*d460*/  FSEL R42, R178, -INF , !P3 ;  /* 0xff800000b22a7808 */ /* 0x000fe20005800000 */
[----:B------:R-:W-:Y:S01]  /*d470*/  VIADD R178, R167, 0x1c00 ;  /* 0x00001c00a7b27836 */ /* 0x000fe20000000000 */
[C---:B------:R-:W-:Y:S01]  /*d480*/  ISETP.GE.AND P1, PT, R5.reuse, R4, PT ;  /* 0x000000040500720c */ /* 0x040fe20003f26270 */
[----:B------:R4:W-:Y:S01]  /*d490*/  MUFU.TANH R32, R6 ;  /* 0x0000000600207308 */ /* 0x0009e20000002400 */
[----:B------:R-:W-:Y:S01]  /*d4a0*/  ISETP.GE.AND P3, PT, R5, R2, PT ;  /* 0x000000020500720c */ /* 0x000fe20003f66270 */
[----:B------:R-:W-:Y:S01]  /*d4b0*/  VIADD R5, R3, 0x51 ;  /* 0x0000005103057836 */ /* 0x000fe20000000000 */
[----:B------:R-:W-:-:S02]  /*d4c0*/  FSEL R126, R126, -INF , !P5 ;  /* 0xff8000007e7e7808 */ /* 0x000fc40006800000 */
[----:B------:R-:W-:Y:S01]  /*d4d0*/  FSEL R41, R179, -INF , !P2 ;  /* 0xff800000b3297808 */ /* 0x000fe20005000000 */
[----:B------:R-:W-:Y:S01]  /*d4e0*/  VIADD R179, R167, 0x1800 ;  /* 0x00001800a7b37836 */ /* 0x000fe20000000000 */
[----:B------:R-:W-:Y:S01]  /*d4f0*/  FSEL R128, R177, -INF , !P4 ;  /* 0xff800000b1807808 */ /* 0x000fe20006000000 */
[----:B------:R-:W-:Y:S02]  /*d500*/  VIADD R177, R167, 0x2000 ;  /* 0x00002000a7b17836 */ /* 0x000fe40000000000 */
[----:B-1----:R-:W-:Y:S01]  /*d510*/  FMUL.FTZ R7, R59, UR9 ;  /* 0x000000093b077c20 */ /* 0x002fe20008410000 */
[----:B------:R-:W-:Y:S01]  /*d520*/  FSEL R46, R175, -INF , !P0 ;  /* 0xff800000af2e7808 */ /* 0x000fe20004000000 */
[----:B------:R-:W-:Y:S01]  /*d530*/  VIADD R175, R167, 0x2800 ;  /* 0x00002800a7af7836 */ /* 0x000fe20000000000 */
[C---:B------:R-:W-:Y:S01]  /*d540*/  ISETP.GE.AND P4, PT, R5.reuse, R4, PT ;  /* 0x000000040500720c */ /* 0x040fe20003f86270 */
[----:B------:R1:W-:Y:S01]  /*d550*/  MUFU.TANH R31, R7 ;  /* 0x00000007001f7308 */ /* 0x0003e20000002400 */
[----:B------:R-:W-:Y:S01]  /*d560*/  ISETP.GE.AND P0, PT, R5, R2, PT ;  /* 0x000000020500720c */ /* 0x000fe20003f06270 */
[C---:B------:R-:W-:Y:S01]  /*d570*/  VIADD R5, R3.reuse, 0x59 ;  /* 0x0000005903057836 */ /* 0x040fe20000000000 */
[----:B------:R-:W-:Y:S01]  /*d580*/  FSEL R136, R136, -INF , !P6 ;  /* 0xff80000088887808 */ /* 0x000fe20007000000 */
[----:B----4-:R-:W-:Y:S01]  /*d590*/  VIADD R6, R3, 0x50 ;  /* 0x0000005003067836 */ /* 0x010fe20000000000 */
[----:B------:R-:W-:Y:S01]  /*d5a0*/  FSEL R45, R176, -INF , !P1 ;  /* 0xff800000b02d7808 */ /* 0x000fe20004800000 */
[----:B------:R-:W-:Y:S01]  /*d5b0*/  VIADD R176, R167, 0x2400 ;  /* 0x00002400a7b07836 */ /* 0x000fe20000000000 */
[----:B------:R-:W-:-:S02]  /*d5c0*/  FSEL R137, R137, -INF , !P3 ;  /* 0xff80000089897808 */ /* 0x000fc40005800000 */
[C---:B------:R-:W-:Y:S02]  /*d5d0*/  ISETP.GE.AND P5, PT, R6.reuse, R4, PT ;  /* 0x000000040600720c */ /* 0x040fe40003fa6270 */
[----:B------:R-:W-:Y:S01]  /*d5e0*/  ISETP.GE.AND P2, PT, R6, R2, PT ;  /* 0x000000020600720c */ /* 0x000fe20003f46270 */
[----:B------:R-:W-:Y:S01]  /*d5f0*/  VIADD R6, R3, 0x58 ;  /* 0x0000005803067836 */ /* 0x000fe20000000000 */
[----:B------:R-:W-:Y:S02]  /*d600*/  FSEL R55, R55, -INF , !P5 ;  /* 0xff80000037377808 */ /* 0x000fe40006800000 */
[CC--:B------:R-:W-:Y:S01]  /*d610*/  ISETP.GE.AND P3, PT, R5.reuse, R4.reuse, PT ;  /* 0x000000040500720c */ /* 0x0c0fe20003f66270 */
[----:B-1----:R-:W-:Y:S01]  /*d620*/  FMUL.FTZ R7, R60, UR9 ;  /* 0x000000093c077c20 */ /* 0x002fe20008410000 */
[C---:B------:R-:W-:Y:S02]  /*d630*/  ISETP.GE.AND P6, PT, R6.reuse, R4, PT ;  /* 0x000000040600720c */ /* 0x040fe40003fc6270 */
[-C--:B------:R-:W-:Y:S01]  /*d640*/  ISETP.GE.AND P1, PT, R6, R2.reuse, PT ;  /* 0x000000020600720c */ /* 0x080fe20003f26270 */
[----:B------:R-:W-:Y:S01]  /*d650*/  FMUL.FTZ R6, R62, UR9 ;  /* 0x000000093e067c20 */ /* 0x000fe20008410000 */
[----:B------:R-:W-:Y:S01]  /*d660*/  ISETP.GE.AND P5, PT, R5, R2, PT ;  /* 0x000000020500720c */ /* 0x000fe20003fa6270 */
[----:B------:R1:W4:Y:S01]  /*d670*/  MUFU.TANH R15, R7 ;  /* 0x00000007000f7308 */ /* 0x0003220000002400 */
[----:B------:R-:W-:Y:S01]  /*d680*/  VIADD R5, R3, 0x60 ;  /* 0x0000006003057836 */ /* 0x000fe20000000000 */
[----:B------:R-:W-:-:S02]  /*d690*/  FSEL R138, R138, -INF , !P2 ;  /* 0xff8000008a8a7808 */ /* 0x000fc40005000000 */
[----:B------:R-:W-:Y:S01]  /*d6a0*/  FSEL R54, R174, -INF , !P4 ;  /* 0xff800000ae367808 */ /* 0x000fe20006000000 */
[----:B------:R-:W-:Y:S01]  /*d6b0*/  VIADD R174, R167, 0x2c00 ;  /* 0x00002c00a7ae7836 */ /* 0x000fe20000000000 */
[C---:B------:R-:W-:Y:S02]  /*d6c0*/  ISETP.GE.AND P2, PT, R5.reuse, R4, PT ;  /* 0x000000040500720c */ /* 0x040fe40003f46270 */
[----:B------:R2:W-:Y:S01]  /*d6d0*/  MUFU.TANH R29, R6 ;  /* 0x00000006001d7308 */ /* 0x0005e20000002400 */
[----:B------:R-:W-:Y:S01]  /*d6e0*/  ISETP.GE.AND P4, PT, R5, R2, PT ;  /* 0x000000020500720c */ /* 0x000fe20003f86270 */
[----:B------:R-:W-:Y:S01]  /*d6f0*/  VIADD R5, R3, 0x68 ;  /* 0x0000006803057836 */ /* 0x000fe20000000000 */
[----:B------:R-:W-:Y:S02]  /*d700*/  FSEL R139, R139, -INF , !P0 ;  /* 0xff8000008b8b7808 */ /* 0x000fe40004000000 */
[----:B------:R-:W-:Y:S01]  /*d710*/  FSEL R47, R173, -INF , !P6 ;  /* 0xff800000ad2f7808 */ /* 0x000fe20007000000 */
[----:B------:R-:W-:Y:S01]  /*d720*/  VIADD R173, R167, 0x3000 ;  /* 0x00003000a7ad7836 */ /* 0x000fe20000000000 */
[----:B------:R-:W-:Y:S01]  /*d730*/  FSEL R140, R140, -INF , !P1 ;  /* 0xff8000008c8c7808 */ /* 0x000fe20004800000 */
[----:B-1----:R-:W-:Y:S01]  /*d740*/  FMUL.FTZ R7, R61, UR9 ;  /* 0x000000093d077c20 */ /* 0x002fe20008410000 */
[----:B------:R-:W-:Y:S01]  /*d750*/  FSEL R58, R172, -INF , !P3 ;  /* 0xff800000ac3a7808 */ /* 0x000fe20005800000 */
[----:B------:R-:W-:Y:S01]  /*d760*/  VIADD R172, R167, 0x3400 ;  /* 0x00003400a7ac7836 */ /* 0x000fe20000000000 */
[C---:B------:R-:W-:Y:S01]  /*d770*/  ISETP.GE.AND P1, PT, R5.reuse, R4, PT ;  /* 0x000000040500720c */ /* 0x040fe20003f26270 */
[----:B------:R1:W-:Y:S01]  /*d780*/  MUFU.TANH R30, R7 ;  /* 0x00000007001e7308 */ /* 0x0003e20000002400 */
[----:B------:R-:W-:Y:S01]  /*d790*/  ISETP.GE.AND P3, PT, R5, R2, PT ;  /* 0x000000020500720c */ /* 0x000fe20003f66270 */
[----:B------:R-:W-:Y:S01]  /*d7a0*/  VIADD R5, R3, 0x70 ;  /* 0x0000007003057836 */ /* 0x000fe20000000000 */
[----:B------:R-:W-:Y:S01]  /*d7b0*/  FSEL R141, R141, -INF , !P5 ;  /* 0xff8000008d8d7808 */ /* 0x000fe20006800000 */
[----:B--2---:R-:W-:Y:S01]  /*d7c0*/  VIADD R6, R3, 0x61 ;  /* 0x0000006103067836 */ /* 0x004fe20000000000 */
[----:B------:R-:W-:Y:S01]  /*d7d0*/  FSEL R57, R171, -INF , !P2 ;  /* 0xff800000ab397808 */ /* 0x000fe20005000000 */
[----:B------:R-:W-:Y:S01]  /*d7e0*/  VIADD R171, R167, 0x3800 ;  /* 0x00003800a7ab7836 */ /* 0x000fe20000000000 */
[----:B------:R-:W-:-:S02]  /*d7f0*/  FSEL R142, R142, -INF , !P4 ;  /* 0xff8000008e8e7808 */ /* 0x000fc40006000000 */
[C---:B------:R-:W-:Y:S02]  /*d800*/  ISETP.GE.AND P0, PT, R6.reuse, R4, PT ;  /* 0x000000040600720c */ /* 0x040fe40003f06270 */
[----:B------:R-:W-:Y:S01]  /*d810*/  ISETP.GE.AND P6, PT, R6, R2, PT ;  /* 0x000000020600720c */ /* 0x000fe20003fc6270 */
[----:B------:R-:W-:Y:S01]  /*d820*/  VIADD R6, R3, 0x69 ;  /* 0x0000006903067836 */ /* 0x000fe20000000000 */
[----:B------:R-:W-:Y:S01]  /*d830*/  FSEL R61, R170, -INF , !P0 ;  /* 0xff800000aa3d7808 */ /* 0x000fe20004000000 */
[----:B------:R-:W-:Y:S01]  /*d840*/  VIADD R170, R167, 0x3c00 ;  /* 0x00003c00a7aa7836 */ /* 0x000fe20000000000 */
[-C--:B------:R-:W-:Y:S01]  /*d850*/  ISETP.GE.AND P4, PT, R5, R4.reuse, PT ;  /* 0x000000040500720c */ /* 0x080fe20003f86270 */
[----:B-1----:R-:W-:Y:S01]  /*d860*/  FMUL.FTZ R7, R63, UR9 ;  /* 0x000000093f077c20 */ /* 0x002fe20008410000 */
[C---:B------:R-:W-:Y:S02]  /*d870*/  ISETP.GE.AND P5, PT, R6.reuse, R4, PT ;  /* 0x000000040600720c */ /* 0x040fe40003fa6270 */
[-C--:B------:R-:W-:Y:S01]  /*d880*/  ISETP.GE.AND P2, PT, R6, R2.reuse, PT ;  /* 0x000000020600720c */ /* 0x080fe20003f46270 */
[----:B------:R1:W2:Y:S01]  /*d890*/  MUFU.TANH R13, R7 ;  /* 0x00000007000d7308 */ /* 0x0002a20000002400 */
[----:B------:R-:W-:Y:S01]  /*d8a0*/  FMUL.FTZ R6, R66, UR9 ;  /* 0x0000000942067c20 */ /* 0x000fe20008410000 */
[----:B------:R-:W-:Y:S01]  /*d8b0*/  ISETP.GE.AND P0, PT, R5, R2, PT ;  /* 0x000000020500720c */ /* 0x000fe20003f06270 */
[----:B------:R-:W-:Y:S01]  /*d8c0*/  VIADD R5, R3, 0x71 ;  /* 0x0000007103057836 */ /* 0x000fe20000000000 */
[----:B------:R-:W-:-:S02]  /*d8d0*/  FSEL R143, R143, -INF , !P6 ;  /* 0xff8000008f8f7808 */ /* 0x000fc40007000000 */
[----:B------:R-:W-:Y:S02]  /*d8e0*/  FSEL R60, R165, -INF , !P1 ;  /* 0xff800000a53c7808 */ /* 0x000fe40004800000 */
[----:B------:R3:W-:Y:S01]  /*d8f0*/  MUFU.TANH R14, R6 ;  /* 0x00000006000e7308 */ /* 0x0007e20000002400 */
[C---:B------:R-:W-:Y:S02]  /*d900*/  ISETP.GE.AND P6, PT, R5.reuse, R4, PT ;  /* 0x000000040500720c */ /* 0x040fe40003fc6270 */
[----:B------:R-:W-:Y:S01]  /*d910*/  ISETP.GE.AND P1, PT, R5, R2, PT ;  /* 0x000000020500720c */ /* 0x000fe20003f26270 */
[----:B------:R-:W-:Y:S01]  /*d920*/  VIADD R5, R3, 0x79 ;  /* 0x0000007903057836 */ /* 0x000fe20000000000 */
[----:B------:R-:W-:Y:S02]  /*d930*/  FSEL R144, R144, -INF , !P3 ;  /* 0xff80000090907808 */ /* 0x000fe40005800000 */
[----:B------:R-:W-:Y:S01]  /*d940*/  FSEL R59, R166, -INF , !P5 ;  /* 0xff800000a63b7808 */ /* 0x000fe20006800000 */
[----:B-1----:R-:W-:Y:S01]  /*d950*/  FMUL.FTZ R7, R64, UR9 ;  /* 0x0000000940077c20 */ /* 0x002fe20008410000 */
[----:B------:R-:W-:-:S02]  /*d960*/  FSEL R146, R146, -INF , !P2 ;  /* 0xff80000092927808 */ /* 0x000fc40005000000 */
[----:B------:R-:W-:Y:S01]  /*d970*/  FSEL R63, R162, -INF , !P4 ;  /* 0xff800000a23f7808 */ /* 0x000fe20006000000 */
[----:B------:R1:W2:Y:S01]  /*d980*/  MUFU.TANH R27, R7 ;  /* 0x00000007001b7308 */ /* 0x0002a20000002400 */
[C---:B------:R-:W-:Y:S02]  /*d990*/  ISETP.GE.AND P2, PT, R5.reuse, R4, PT ;  /* 0x000000040500720c */ /* 0x040fe40003f46270 */
[----:B------:R-:W-:Y:S01]  /*d9a0*/  ISETP.GE.AND P4, PT, R5, R2, PT ;  /* 0x000000020500720c */ /* 0x000fe20003f86270 */
[----:B---3--:R-:W-:Y:S01]  /*d9b0*/  VIADD R6, R3, 0x78 ;  /* 0x0000007803067836 */ /* 0x008fe20000000000 */
[----:B------:R-:W-:Y:S01]  /*d9c0*/  FSEL R147, R147, -INF , !P0 ;  /* 0xff80000093937808 */ /* 0x000fe20004000000 */
[----:B------:R-:W-:Y:S01]  /*d9d0*/  VIADD R5, R3, 0x81 ;  /* 0x0000008103057836 */ /* 0x000fe20000000000 */
[----:B------:R-:W-:Y:S02]  /*d9e0*/  FSEL R62, R163, -INF , !P6 ;  /* 0xff800000a33e7808 */ /* 0x000fe40007000000 */
[----:B------:R-:W-:-:S02]  /*d9f0*/  ISETP.GE.AND P3, PT, R6, R4, PT ;  /* 0x000000040600720c */ /* 0x000fc40003f66270 */
[----:B------:R-:W-:Y:S01]  /*da00*/  ISETP.GE.AND P5, PT, R6, R2, PT ;  /* 0x000000020600720c */ /* 0x000fe20003fa6270 */
[----:B------:R-:W-:Y:S01]  /*da10*/  VIADD R6, R3, 0x80 ;  /* 0x0000008003067836 */ /* 0x000fe20000000000 */
[----:B------:R-:W-:Y:S02]  /*da20*/  FSEL R148, R148, -INF , !P1 ;  /* 0xff80000094947808 */ /* 0x000fe40004800000 */
[----:B------:R-:W-:Y:S01]  /*da30*/  FSEL R66, R160, -INF , !P3 ;  /* 0xff800000a0427808 */ /* 0x000fe20005800000 */
[----:B-1----:R-:W-:Y:S01]  /*da40*/  FMUL.FTZ R7, R65, UR9 ;  /* 0x0000000941077c20 */ /* 0x002fe20008410000 */
[C---:B------:R-:W-:Y:S02]  /*da50*/  ISETP.GE.AND P0, PT, R6.reuse, R4, PT ;  /* 0x000000040600720c */ /* 0x040fe40003f06270 */
[----:B------:R-:W-:Y:S01]  /*da60*/  ISETP.GE.AND P6, PT, R6, R2, PT ;  /* 0x000000020600720c */ /* 0x000fe20003fc6270 */
[----:B------:R1:W3:Y:S01]  /*da70*/  MUFU.TANH R28, R7 ;  /* 0x00000007001c7308 */ /* 0x0002e20000002400 */
[----:B------:R-:W-:Y:S01]  /*da80*/  FMUL.FTZ R6, R18, UR9 ;  /* 0x0000000912067c20 */ /* 0x000fe20008410000 */
[----:B------:R-:W-:-:S02]  /*da90*/  ISETP.GE.AND P1, PT, R5, R4, PT ;  /* 0x000000040500720c */ /* 0x000fc40003f26270 */
[----:B------:R-:W-:Y:S01]  /*daa0*/  ISETP.GE.AND P3, PT, R5, R2, PT ;  /* 0x000000020500720c */ /* 0x000fe20003f66270 */
[----:B------:R-:W-:Y:S01]  /*dab0*/  VIADD R5, R3, 0x88 ;  /* 0x0000008803057836 */ /* 0x000fe20000000000 */
[----:B------:R-:W-:Y:S02]  /*dac0*/  FSEL R149, R149, -INF , !P5 ;  /* 0xff80000095957808 */ /* 0x000fe40006800000 */
[----:B------:R5:W-:Y:S01]  /*dad0*/  MUFU.TANH R11, R6 ;  /* 0x00000006000b7308 */ /* 0x000be20000002400 */
        /* <DEDUP_REMOVED lines=9> */
[C---:B------:R-:W-:Y:S02]  /*db70*/  ISETP.GE.AND P6, PT, R5.reuse, R4, PT ;  /* 0x000000040500720c */ /* 0x040fe40003fc6270 */
[-C--:B------:R-:W-:Y:S01]  /*db80*/  ISETP.GE.AND P1, PT, R5, R2.reuse, PT ;  /* 0x000000020500720c */ /* 0x080fe20003f26270 */
[C---:B-----5:R-:W-:Y:S01]  /*db90*/  VIADD R6, R3.reuse, 0x89 ;  /* 0x0000008903067836 */ /* 0x060fe20000000000 */
[----:B------:R-:W-:Y:S01]  /*dba0*/  FSEL R67, R152, -INF , !P5 ;  /* 0xff80000098437808 */ /* 0x000fe20006800000 */
[----:B------:R-:W-:Y:S01]  /*dbb0*/  VIADD R5, R3, 0x98 ;  /* 0x0000009803057836 */ /* 0x000fe20000000000 */
[----:B------:R-:W-:Y:S02]  /*dbc0*/  FSEL R74, R74, -INF , !P6 ;  /* 0xff8000004a4a7808 */ /* 0x000fe40007000000 */
[----:B------:R-:W-:-:S04]  /*dbd0*/  ISETP.GE.AND P0, PT, R6, R2, PT ;  /* 0x000000020600720c */ /* 0x000fc80003f06270 */
[----:B------:R-:W-:Y:S01]  /*dbe0*/  FSEL R145, R145, -INF , !P0 ;  /* 0xff80000091917808 */ /* 0x000fe20004000000 */
[----:B-1----:R-:W-:-:S04]  /*dbf0*/  FMUL.FTZ R7, R16, UR9 ;  /* 0x0000000910077c20 */ /* 0x002fc80008410000 */
[----:B------:R1:W-:Y:S02]  /*dc00*/  MUFU.TANH R12, R7 ;  /* 0x00000007000c7308 */ /* 0x0003e40000002400 */
[----:B-1----:R-:W-:-:S06]  /*dc10*/  FMUL.FTZ R7, R17, UR9 ;  /* 0x0000000911077c20 */ /* 0x002fcc0008410000 */
        /* <DEDUP_REMOVED lines=30> */
[----:B------:R-:W-:Y:S01]  /*de00*/  VIADD R5, R3, 0xa9 ;  /* 0x000000a903057836 */ /* 0x000fe20000000000 */
[----:B------:R-:W-:Y:S01]  /*de10*/  FSEL R77, R77, -INF , !P5 ;  /* 0xff8000004d4d7808 */ /* 0x000fe20006800000 */
[----:B----4-:R-:W-:-:S02]  /*de20*/  VIADD R6, R3, 0xa0 ;  /* 0x000000a003067836 */ /* 0x010fc40000000000 */
        /* <DEDUP_REMOVED lines=31> */
[----:B----4-:R-:W-:Y:S02]  /*e020*/  VIADD R6, R3, 0xb1 ;  /* 0x000000b103067836 */ /* 0x010fe40000000000 */
[----:B-1----:R-:W-:Y:S01]  /*e030*/  FMUL.FTZ R7, R92, UR9 ;  /* 0x000000095c077c20 */ /* 0x002fe20008410000 */
[----:B------:R-:W-:Y:S02]  /*e040*/  FSEL R92, R72, -INF , !P2 ;  /* 0xff800000485c7808 */ /* 0x000fe40005000000 */
[----:B------:R-:W-:Y:S01]  /*e050*/  FSEL R72, R39, -INF , !P4 ;  /* 0xff80000027487808 */ /* 0x000fe20006000000 */
[----:B------:R1:W4:Y:S01]  /*e060*/  MUFU.TANH R17, R7 ;  /* 0x0000000700117308 */ /* 0x0003220000002400 */
[----:B------:R-:W-:-:S02]  /*e070*/  ISETP.GE.AND P2, PT, R6, R4, PT ;  /* 0x000000040600720c */ /* 0x000fc40003f46270 */
[-C--:B------:R-:W-:Y:S01]  /*e080*/  ISETP.GE.AND P4, PT, R6, R2.reuse, PT ;  /* 0x000000020600720c */ /* 0x080fe20003f86270 */
[----:B------:R-:W-:Y:S01]  /*e090*/  VIADD R6, R3, 0xb9 ;  /* 0x000000b903067836 */ /* 0x000fe20000000000 */
[----:B------:R-:W-:Y:S02]  /*e0a0*/  FSEL R39, R34, -INF , !P3 ;  /* 0xff80000022277808 */ /* 0x000fe40005800000 */
[----:B------:R-:W-:Y:S02]  /*e0b0*/  FSEL R38, R33, -INF , !P2 ;  /* 0xff80000021267808 */ /* 0x000fe40005000000 */
[-C--:B------:R-:W-:Y:S02]  /*e0c0*/  ISETP.GE.AND P3, PT, R6, R2.reuse, PT ;  /* 0x000000020600720c */ /* 0x080fe40003f66270 */
[----:B------:R-:W-:Y:S02]  /*e0d0*/  ISETP.GE.AND P2, PT, R5, R2, PT ;  /* 0x000000020500720c */ /* 0x000fe40003f46270 */
[----:B--2---:R-:W-:Y:S01]  /*e0e0*/  FSEL R151, R13, -INF , !P3 ;  /* 0xff8000000d977808 */ /* 0x004fe20005800000 */
        /* <DEDUP_REMOVED lines=9> */
[----:B------:R-:W-:Y:S02]  /*e180*/  FSEL R34, R27, -INF , !P5 ;  /* 0xff8000001b227808 */ /* 0x000fe40006800000 */
[----:B------:R-:W-:Y:S01]  /*e190*/  ISETP.GE.AND P0, PT, R5, R2, PT ;  /* 0x000000020500720c */ /* 0x000fe20003f06270 */
[----:B------:R2:W4:Y:S01]  /*e1a0*/  MUFU.TANH R16, R6 ;  /* 0x0000000600107308 */ /* 0x0005220000002400 */
[----:B-1----:R-:W-:Y:S01]  /*e1b0*/  FMUL.FTZ R7, R95, UR9 ;  /* 0x000000095f077c20 */ /* 0x002fe20008410000 */
[----:B------:R-:W-:-:S02]  /*e1c0*/  FSEL R95, R31, -INF , !P4 ;  /* 0xff8000001f5f7808 */ /* 0x000fc40006000000 */
[----:B------:R-:W-:-:S04]  /*e1d0*/  ISETP.GE.AND P4, PT, R5, R4, PT ;  /* 0x000000040500720c */ /* 0x000fc80003f86270 */
[----:B------:R1:W4:Y:S01]  /*e1e0*/  MUFU.TANH R15, R7 ;  /* 0x00000007000f7308 */ /* 0x0003220000002400 */
[C---:B------:R-:W-:Y:S01]  /*e1f0*/  VIADD R5, R3.reuse, 0xc9 ;  /* 0x000000c903057836 */ /* 0x040fe20000000000 */
[----:B---3--:R-:W-:Y:S01]  /*e200*/  FSEL R33, R28, -INF , !P4 ;  /* 0xff8000001c217808 */ /* 0x008fe20006000000 */
[----:B--2---:R-:W-:-:S03]  /*e210*/  VIADD R6, R3, 0xc8 ;  /* 0x000000c803067836 */ /* 0x004fc60000000000 */
        /* <DEDUP_REMOVED lines=35> */
[----:B---3--:R-:W-:Y:S01]  /*e450*/  VIADD R6, R3, 0xd9 ;  /* 0x000000d903067836 */ /* 0x008fe20000000000 */
        /* <DEDUP_REMOVED lines=13> */
[----:B------:R1:W3:Y:S01]  /*e530*/  MUFU.TANH R10, R7 ;  /* 0x00000007000a7308 */ /* 0x0002e20000002400 */
[----:B------:R-:W-:Y:S01]  /*e540*/  VIADD R5, R3, 0xe9 ;  /* 0x000000e903057836 */ /* 0x000fe20000000000 */
[----:B----4-:R-:W-:-:S02]  /*e550*/  FSEL R26, R17, -INF , !P4 ;  /* 0xff800000111a7808 */ /* 0x010fc40006000000 */
[----:B------:R-:W-:Y:S02]  /*e560*/  FSEL R160, R16, -INF , !P0 ;  /* 0xff80000010a07808 */ /* 0x000fe40004000000 */
[----:B------:R-:W-:Y:S02]  /*e570*/  ISETP.GE.AND P4, PT, R5, R2, PT ;  /* 0x000000020500720c */ /* 0x000fe40003f86270 */
[----:B------:R4:W3:Y:S01]  /*e580*/  MUFU.TANH R8, R6 ;  /* 0x0000000600087308 */ /* 0x0008e20000002400 */
[----:B------:R-:W-:Y:S02]  /*e590*/  FSEL R25, R18, -INF , !P6 ;  /* 0xff80000012197808 */ /* 0x000fe40007000000 */
[----:B------:R-:W-:Y:S02]  /*e5a0*/  FSEL R161, R15, -INF , !P1 ;  /* 0xff8000000fa17808 */ /* 0x000fe40004800000 */
[----:B--2---:R-:W-:Y:S02]  /*e5b0*/  FSEL R24, R13, -INF , !P3 ;  /* 0xff8000000d187808 */ /* 0x004fe40005800000 */
[----:B-----5:R-:W-:Y:S01]  /*e5c0*/  FSEL R162, R12, -INF , !P5 ;  /* 0xff8000000ca27808 */ /* 0x020fe20006800000 */
[----:B-1----:R-:W-:Y:S01]  /*e5d0*/  FMUL.FTZ R7, R85, UR9 ;  /* 0x0000000955077c20 */ /* 0x002fe20008410000 */
[----:B------:R-:W-:-:S03]  /*e5e0*/  FSEL R163, R11, -INF , !P4 ;  /* 0xff8000000ba37808 */ /* 0x000fc60006000000 */
[----:B------:R1:W2:Y:S01]  /*e5f0*/  MUFU.TANH R9, R7 ;  /* 0x0000000700097308 */ /* 0x0002a20000002400 */
[----:B----4-:R-:W-:-:S05]  /*e600*/  VIADD R6, R3, 0xf0 ;  /* 0x000000f003067836 */ /* 0x010fca0000000000 */
[C---:B------:R-:W-:Y:S02]  /*e610*/  ISETP.GE.AND P0, PT, R6.reuse, R4, PT ;  /* 0x000000040600720c */ /* 0x040fe40003f06270 */
[----:B------:R-:W-:Y:S01]  /*e620*/  ISETP.GE.AND P6, PT, R6, R2, PT ;  /* 0x000000020600720c */ /* 0x000fe20003fc6270 */
[----:B------:R-:W-:Y:S01]  /*e630*/  VIADD R6, R3, 0xf8 ;  /* 0x000000f803067836 */ /* 0x000fe20000000000 */
[----:B---3--:R-:W-:Y:S02]  /*e640*/  FSEL R84, R10, -INF , !P0 ;  /* 0xff8000000a547808 */ /* 0x008fe40004000000 */
        /* <DEDUP_REMOVED lines=21> */
[----:B------:R-:W-:Y:S02]  /*e7a0*/  ISETP.GT.AND P1, PT, R242, R248, PT ;  /* 0x000000f8f200720c */ /* 0x000fe40003f24270 */
        /* <DEDUP_REMOVED lines=77> */
.L_x_1496:
[----:B------:R-:W1:Y:S02]  /*ec80*/  LDC R5, c[0x0][0x248] ;  /* 0x00009200ff057b82 */ /* 0x000e640000000800 */
[----:B-1----:R-:W-:-:S05]  /*ec90*/  IMAD.SHL.U32 R3, R5, 0x100, RZ ;  /* 0x0000010005037824 */ /* 0x002fca00078e00ff */
[----:B------:R-:W-:-:S04]  /*eca0*/  IADD3 R3, -R3, RZ, RZ ;  /* 0x000000ff03037210 */ /* 0x000fc80007ffe1ff */
[----:B------:R-:W-:-:S07]  /*ecb0*/  SHF.R.S32.HI R6, RZ, 0x1f, R3 ;  /* 0x0000001fff067819 */ /* 0x000fce0000011403 */
.L_x_1497:
        /* <DEDUP_REMOVED lines=101> */
.L_x_1499:
[----:B------:R-:W-:Y:S05]  /*f310*/  BSYNC B0 ;  /* 0x0000000000007941 */ /* 0x000fea0003800000 */
.L_x_1498:
[----:B------:R-:W0:Y:S01]  /*f320*/  LDGDEPBAR ;  /* 0x00000000000079af */ /* 0x000e220000000000 */
[----:B------:R-:W-:-:S04]  /*f330*/  LEA R188, P0, R3, R188, 0x1 ;  /* 0x000000bc03bc7211 */ /* 0x000fc800078008ff */
[----:B------:R-:W-:-:S09]  /*f340*/  LEA.HI.X R189, R3, R189, R6, 0x1, P0 ;  /* 0x000000bd03bd7211 */ /* 0x000fd200000f0c06 */
.L_x_1495:
[----:B------:R-:W-:Y:S01]  /*f350*/  FMNMX.FTZ R20, R22, R82, !PT ;  /* 0x0000005216147209 */ /* 0x000fe20007810000 */
[----:B------:R-:W-:Y:S01]  /*f360*/  ULDC UR5, c[0x0][0x2ec] ;  /* 0x0000bb0000057ab9 */ /* 0x000fe20000000800 */
[----:B------:R-:W-:Y:S02]  /*f370*/  LEA R165, R0, UR4, 0x1 ;  /* 0x0000000400a57c11 */ /* 0x000fe4000f8e08ff */
[----:B------:R-:W-:Y:S02]  /*f380*/  FMNMX.FTZ R20, R104, R20, !PT ;  /* 0x0000001468147209 */ /* 0x000fe40007810000 */
[----:B------:R-:W-:Y:S01]  /*f390*/  LEA R166, R36, R165, 0x1 ;  /* 0x000000a524a67211 */ /* 0x000fe200078e08ff */
        /* <DEDUP_REMOVED lines=283> */
[--C-:B---3--:R-:W-:Y:S01]  /*10550*/  FFMA.FTZ R0, R114, UR5, -R5.reuse ;  /* 0x0000000572007c23 */ /* 0x108fe20008010805 */
[----:B--2---:R-:W-:Y:S01]  /*10560*/  FFMA.FTZ R7, R111, UR5, -R5 ;  /* 0x000000056f077c23 */ /* 0x004fe20008010805 */
[----:B----4-:R-:W-:-:S05]  /*10570*/  F2FP.BF16.F32.PACK_AB R11, R54, R23 ;  /* 0x00000017360b723e */ /* 0x010fca00000010ff */
[----:B------:R2:W-:Y:S02]  /*10580*/  MUFU.EX2 R55, R7 ;  /* 0x0000000700377308 */ /* 0x0005e40000000800 */
[C---:B------:R-:W-:Y:S06]  /*10590*/  HMMA.16816.F32.BF16 R24, R8.reuse, R12, RZ ;  /* 0x0000000c0818723c */ /* 0x040fec00000418ff */
[----:B------:R-:W-:Y:S01]  /*105a0*/  HMMA.16816.F32.BF16 R16, R8, R14, RZ ;  /* 0x0000000e0810723c */ /* 0x000fe200000418ff */
[----:B------:R-:W-:-:S05]  /*105b0*/  F2FP.BF16.F32.PACK_AB R12, R193, R192 ;  /* 0x000000c0c10c723e */ /* 0x000fca00000010ff */
[C---:B-1----:R-:W-:Y:S01]  /*105c0*/  HMMA.16816.F32.BF16 R32, R8.reuse, R28, RZ ;  /* 0x0000001c0820723c */ /* 0x042fe200000418ff */
[----:B--2---:R-:W-:Y:S01]  /*105d0*/  FFMA.FTZ R7, R108, UR5, -R5 ;  /* 0x000000056c077c23 */ /* 0x004fe20008010805 */
[----:B------:R-:W-:Y:S01]  /*105e0*/  F2FP.BF16.F32.PACK_AB R14, R195, R194 ;  /* 0x000000c2c30e723e */ /* 0x000fe200000010ff */
[----:B------:R1:W2:Y:S01]  /*105f0*/  MUFU.EX2 R108, R0 ;  /* 0x00000000006c7308 */ /* 0x0002a20000000800 */
[----:B------:R-:W-:Y:S02]  /*10600*/  F2FP.BF16.F32.PACK_AB R15, R97, R81 ;  /* 0x00000051610f723e */ /* 0x000fe400000010ff */
[----:B------:R-:W-:Y:S05]  /*10610*/  HMMA.16816.F32.BF16 R28, R8, R30, RZ ;  /* 0x0000001e081c723c */ /* 0x000fea00000418ff */
[----:B------:R-:W3:Y:S02]  /*10620*/  MUFU.EX2 R82, R7 ;  /* 0x0000000700527308 */ /* 0x000ee40000000800 */
[----:B------:R-:W-:-:S02]  /*10630*/  F2FP.BF16.F32.PACK_AB R8, R197, R196 ;  /* 0x000000c4c508723e */ /* 0x000fc400000010ff */
[----:B------:R-:W-:Y:S01]  /*10640*/  F2FP.BF16.F32.PACK_AB R10, R199, R198 ;  /* 0x000000c6c70a723e */ /* 0x000fe200000010ff */
[----:B-1----:R-:W-:Y:S01]  /*10650*/  FFMA.FTZ R0, R109, UR5, -R5 ;  /* 0x000000056d007c23 */ /* 0x002fe20008010805 */
[----:B--2---:R-:W-:-:S03]  /*10660*/  F2FP.BF16.F32.PACK_AB R9, R108, R107 ;  /* 0x0000006b6c09723e */ /* 0x004fc600000010ff */
[----:B------:R1:W-:Y:S01]  /*10670*/  MUFU.EX2 R110, R0 ;  /* 0x00000000006e7308 */ /* 0x0003e20000000800 */
[----:B---3--:R-:W-:Y:S01]  /*10680*/  F2FP.BF16.F32.PACK_AB R13, R82, R55 ;  /* 0x00000037520d723e */ /* 0x008fe200000010ff */
[----:B------:R-:W-:-:S06]  /*10690*/  FFMA.FTZ R7, R102, UR5, -R5 ;  /* 0x0000000566077c23 */ /* 0x000fcc0008010805 */
[----:B------:R2:W-:Y:S01]  /*106a0*/  MUFU.EX2 R69, R7 ;  /* 0x0000000700457308 */ /* 0x0005e20000000800 */
[----:B------:R-:W-:Y:S01]  /*106b0*/  HMMA.16816.F32.BF16 R36, R12, R40, R24 ;  /* 0x000000280c24723c */ /* 0x000fe20000041818 */
[----:B-1----:R-:W-:-:S05]  /*106c0*/  FFMA.FTZ R0, R113, UR5, -R5 ;  /* 0x0000000571007c23 */ /* 0x002fca0008010805 */
[C---:B------:R-:W-:Y:S01]  /*106d0*/  HMMA.16816.F32.BF16 R24, R12.reuse, R42, R16 ;  /* 0x0000002a0c18723c */ /* 0x040fe20000041810 */
[----:B------:R1:W3:Y:S05]  /*106e0*/  MUFU.EX2 R113, R0 ;  /* 0x0000000000717308 */ /* 0x0002ea0000000800 */
[----:B------:R-:W-:Y:S01]  /*106f0*/  HMMA.16816.F32.BF16 R16, R12, R44, R32 ;  /* 0x0000002c0c10723c */ /* 0x000fe20000041820 */
[----:B--2---:R-:W-:-:S05]  /*10700*/  FADD.FTZ R7, R131, R130 ;  /* 0x0000008283077221 */ /* 0x004fca0000010000 */
[----:B------:R-:W-:Y:S01]  /*10710*/  HMMA.16816.F32.BF16 R12, R12, R46, R28 ;  /* 0x0000002e0c0c723c */ /* 0x000fe2000004181c */
[----:B------:R-:W2:Y:S01]  /*10720*/  LDSM.16.MT88.4 R44, [R166+0x5c00] ;  /* 0x005c0000a62c783b */ /* 0x000ea20000004200 */
[----:B------:R-:W-:-:S04]  /*10730*/  FADD.FTZ R7, R134, R7 ;  /* 0x0000000786077221 */ /* 0x000fc80000010000 */
[----:B------:R-:W-:Y:S01]  /*10740*/  FADD.FTZ R7, R135, R7 ;  /* 0x0000000787077221 */ /* 0x000fe20000010000 */
[----:B-1----:R-:W-:Y:S01]  /*10750*/  FFMA.FTZ R0, R121, UR5, -R5 ;  /* 0x0000000579007c23 */ /* 0x002fe20008010805 */
[----:B---3--:R-:W-:Y:S02]  /*10760*/  F2FP.BF16.F32.PACK_AB R11, R113, R110 ;  /* 0x0000006e710b723e */ /* 0x008fe400000010ff */
[----:B------:R-:W-:Y:S01]  /*10770*/  FADD.FTZ R7, R192, R7 ;  /* 0x00000007c0077221 */ /* 0x000fe20000010000 */
[----:B------:R1:W-:Y:S03]  /*10780*/  MUFU.EX2 R129, R0 ;  /* 0x0000000000817308 */ /* 0x0003e60000000800 */
[----:B------:R-:W-:Y:S01]  /*10790*/  FADD.FTZ R7, R193, R7 ;  /* 0x00000007c1077221 */ /* 0x000fe20000010000 */
[----:B------:R-:W-:Y:S03]  /*107a0*/  HMMA.16816.F32.BF16 R36, R8, R48, R36 ;  /* 0x000000300824723c */ /* 0x000fe60000041824 */
[----:B------:R-:W-:-:S03]  /*107b0*/  FADD.FTZ R7, R194, R7 ;  /* 0x00000007c2077221 */ /* 0x000fc60000010000 */
[----:B------:R-:W-:Y:S01]  /*107c0*/  HMMA.16816.F32.BF16 R32, R8, R50, R24 ;  /* 0x000000320820723c */ /* 0x000fe20000041818 */
[----:B------:R-:W3:Y:S01]  /*107d0*/  LDSM.16.MT88.4 R48, [R165+0x6000] ;  /* 0x00600000a530783b */ /* 0x000ee20000004200 */
[----:B------:R-:W-:-:S04]  /*107e0*/  FADD.FTZ R7, R195, R7 ;  /* 0x00000007c3077221 */ /* 0x000fc80000010000 */
[----:B------:R-:W-:Y:S01]  /*107f0*/  HMMA.16816.F32.BF16 R28, R8, R60, R16 ;  /* 0x0000003c081c723c */ /* 0x000fe20000041810 */
[----:B-1----:R-:W-:-:S04]  /*10800*/  FFMA.FTZ R0, R122, UR5, -R5 ;  /* 0x000000057a007c23 */ /* 0x002fc80008010805 */
[----:B------:R1:W4:Y:S01]  /*10810*/  MUFU.EX2 R122, R0 ;  /* 0x00000000007a7308 */ /* 0x0003220000000800 */
[----:B------:R-:W-:Y:S01]  /*10820*/  HMMA.16816.F32.BF16 R40, R8, R62, R12 ;  /* 0x0000003e0828723c */ /* 0x000fe2000004180c */
[----:B------:R-:W5:Y:S06]  /*10830*/  LDSM.16.MT88.4 R60, [R166+0x6000] ;  /* 0x00600000a63c783b */ /* 0x000f6c0000004200 */
[----:B------:R-:W-:Y:S02]  /*10840*/  F2FP.BF16.F32.PACK_AB R8, R201, R200 ;  /* 0x000000c8c908723e */ /* 0x000fe400000010ff */
[----:B------:R-:W-:-:S02]  /*10850*/  F2FP.BF16.F32.PACK_AB R10, R204, R202 ;  /* 0x000000cacc0a723e */ /* 0x000fc400000010ff */
[----:B------:R-:W-:Y:S02]  /*10860*/  F2FP.BF16.F32.PACK_AB R12, R205, R203 ;  /* 0x000000cbcd0c723e */ /* 0x000fe400000010ff */
[----:B------:R-:W-:Y:S01]  /*10870*/  F2FP.BF16.F32.PACK_AB R14, R208, R206 ;  /* 0x000000ced00e723e */ /* 0x000fe200000010ff */
[----:B-1----:R-:W-:Y:S01]  /*10880*/  FFMA.FTZ R0, R123, UR5, -R5 ;  /* 0x000000057b007c23 */ /* 0x002fe20008010805 */
[----:B----4-:R-:W-:-:S03]  /*10890*/  F2FP.BF16.F32.PACK_AB R9, R122, R129 ;  /* 0x000000817a09723e */ /* 0x010fc600000010ff */
[----:B------:R1:W-:Y:S02]  /*108a0*/  MUFU.EX2 R123, R0 ;  /* 0x00000000007b7308 */ /* 0x0003e40000000800 */
[----:B-1----:R-:W-:Y:S01]  /*108b0*/  FFMA.FTZ R0, R125, UR5, -R5 ;  /* 0x000000057d007c23 */ /* 0x002fe20008010805 */
[----:B------:R-:W-:-:S05]  /*108c0*/  MOV R125, R99 ;  /* 0x00000063007d7202 */ /* 0x000fca0000000f00 */
[----:B------:R1:W4:Y:S02]  /*108d0*/  MUFU.EX2 R121, R0 ;  /* 0x0000000000797308 */ /* 0x0003240000000800 */
[----:B-1----:R-:W-:Y:S01]  /*108e0*/  FFMA.FTZ R0, R126, UR5, -R5 ;  /* 0x000000057e007c23 */ /* 0x002fe20008010805 */
[----:B----4-:R-:W-:Y:S02]  /*108f0*/  F2FP.BF16.F32.PACK_AB R11, R121, R123 ;  /* 0x0000007b790b723e */ /* 0x010fe400000010ff */
[----:B------:R-:W-:-:S03]  /*10900*/  MOV R126, R104 ;  /* 0x00000068007e7202 */ /* 0x000fc60000000f00 */
[----:B------:R1:W-:Y:S02]  /*10910*/  MUFU.EX2 R120, R0 ;  /* 0x0000000000787308 */ /* 0x0003e40000000800 */
[C---:B------:R-:W-:Y:S06]  /*10920*/  HMMA.16816.F32.BF16 R24, R8.reuse, R56, R36 ;  /* 0x000000380818723c */ /* 0x040fec0000041824 */
[C---:B------:R-:W-:Y:S01]  /*10930*/  HMMA.16816.F32.BF16 R16, R8.reuse, R58, R32 ;  /* 0x0000003a0810723c */ /* 0x040fe20000041820 */
[----:B------:R-:W4:Y:S05]  /*10940*/  LDSM.16.MT88.4 R56, [R166+0x6400] ;  /* 0x00640000a638783b */ /* 0x000f2a0000004200 */
[----:B--2---:R-:W-:Y:S01]  /*10950*/  HMMA.16816.F32.BF16 R28, R8, R44, R28 ;  /* 0x0000002c081c723c */ /* 0x004fe2000004181c */
[----:B-1----:R-:W-:Y:S01]  /*10960*/  FFMA.FTZ R0, R128, UR5, -R5 ;  /* 0x0000000580007c23 */ /* 0x002fe20008010805 */
[----:B------:R-:W-:-:S03]  /*10970*/  MOV R128, R244 ;  /* 0x000000f400807202 */ /* 0x000fc60000000f00 */
        /* <DEDUP_REMOVED lines=17> */
[----:B-----5:R-:W-:Y:S01]  /*10a90*/  HMMA.16816.F32.BF16 R16, R12, R60, R28 ;  /* 0x0000003c0c10723c */ /* 0x020fe2000004181c */
[----:B-1----:R-:W-:-:S04]  /*10aa0*/  FFMA.FTZ R0, R139, UR5, -R5 ;  /* 0x000000058b007c23 */ /* 0x002fc80008010805 */
[----:B------:R1:W3:Y:S01]  /*10ab0*/  MUFU.EX2 R109, R0 ;  /* 0x00000000006d7308 */ /* 0x0002e20000000800 */
[----:B------:R-:W-:Y:S01]  /*10ac0*/  HMMA.16816.F32.BF16 R12, R12, R62, R36 ;  /* 0x0000003e0c0c723c */ /* 0x000fe20000041824 */
[----:B------:R-:W-:Y:S01]  /*10ad0*/  LDSM.16.MT88.4 R60, [R165+0x7400] ;  /* 0x00740000a53c783b */ /* 0x000fe20000004200 */
[----:B-1----:R-:W-:Y:S01]  /*10ae0*/  FFMA.FTZ R0, R140, UR5, -R5 ;  /* 0x000000058c007c23 */ /* 0x002fe20008010805 */
[----:B---3--:R-:W-:-:S04]  /*10af0*/  F2FP.BF16.F32.PACK_AB R9, R109, R111 ;  /* 0x0000006f6d09723e */ /* 0x008fc800000010ff */
[----:B------:R1:W-:Y:S02]  /*10b00*/  MUFU.EX2 R104, R0 ;  /* 0x0000000000687308 */ /* 0x0003e40000000800 */
[----:B-1----:R-:W-:-:S06]  /*10b10*/  FFMA.FTZ R0, R141, UR5, -R5 ;  /* 0x000000058d007c23 */ /* 0x002fcc0008010805 */
[----:B------:R1:W3:Y:S02]  /*10b20*/  MUFU.EX2 R106, R0 ;  /* 0x00000000006a7308 */ /* 0x0002e40000000800 */
[----:B-1----:R-:W-:Y:S01]  /*10b30*/  FFMA.FTZ R0, R142, UR5, -R5 ;  /* 0x000000058e007c23 */ /* 0x002fe20008010805 */
[----:B---3--:R-:W-:-:S05]  /*10b40*/  F2FP.BF16.F32.PACK_AB R11, R106, R104 ;  /* 0x000000686a0b723e */ /* 0x008fca00000010ff */
[----:B------:R1:W-:Y:S02]  /*10b50*/  MUFU.EX2 R105, R0 ;  /* 0x0000000000697308 */ /* 0x0003e40000000800 */
[C---:B------:R-:W-:Y:S06]  /*10b60*/  HMMA.16816.F32.BF16 R36, R8.reuse, R64, R32 ;  /* 0x000000400824723c */ /* 0x040fec0000041820 */
[C---:B------:R-:W-:Y:S01]  /*10b70*/  HMMA.16816.F32.BF16 R32, R8.reuse, R66, R24 ;  /* 0x000000420820723c */ /* 0x040fe20000041818 */
[----:B------:R-:W-:Y:S05]  /*10b80*/  LDSM.16.MT88.4 R64, [R166+0x7400] ;  /* 0x00740000a640783b */ /* 0x000fea0000004200 */
[----:B----4-:R-:W-:Y:S01]  /*10b90*/  HMMA.16816.F32.BF16 R28, R8, R56, R16 ;  /* 0x00000038081c723c */ /* 0x010fe20000041810 */
        /* <DEDUP_REMOVED lines=49> */
[--C-:B-1----:R-:W-:Y:S02]  /*10eb0*/  FFMA.FTZ R0, R145, UR5, -R5.reuse ;  /* 0x0000000591007c23 */ /* 0x102fe40008010805 */
[----:B------:R-:W-:Y:S04]  /*10ec0*/  LDSM.16.MT88.4 R144, [R165+0x8000] ;  /* 0x00800000a590783b */ /* 0x000fe80000004200 */
        /* <DEDUP_REMOVED lines=214> */
[----:B----4-:R-:W-:Y:S01]  /*11c30*/  F2FP.BF16.F32.PACK_AB R11, R44, R45 ;  /* 0x0000002d2c0b723e */ /* 0x010fe200000010ff */
        /* <DEDUP_REMOVED lines=33> */
[----:B------:R-:W-:-:S08]  /*11e50*/  NOP ;  /* 0x0000000000007918 */ /* 0x000fd00000000000 */
[----:B------:R-:W-:-:S15]  /*11e60*/  @!P1 BRA `(.L_x_1500) ;  /* 0x0000006c00909947 */ /* 0x000fde0003800000 */
        /* <DEDUP_REMOVED lines=69> */
.L_x_1501:
[----:B------:R-:W1:Y:S02]  /*122c0*/  LDC R0, c[0x0][0x250] ;  /* 0x00009400ff007b82 */ /* 0x000e640000000800 */
[----:B-1----:R-:W-:-:S05]  /*122d0*/  IMAD.SHL.U32 R5, R0, 0x100, RZ ;  /* 0x0000010000057824 */ /* 0x002fca00078e00ff */
[----:B------:R-:W-:-:S04]  /*122e0*/  IADD3 R5, -R5, RZ, RZ ;  /* 0x000000ff05057210 */ /* 0x000fc80007ffe1ff */
[----:B------:R-:W-:-:S07]  /*122f0*/  SHF.R.S32.HI R6, RZ, 0x1f, R5 ;  /* 0x0000001fff067819 */ /* 0x000fce0000011405 */
.L_x_1502:
[----:B------:R-:W-:Y:S01]  /*12300*/  ULDC UR4, c[0x0][0x2d0] ;  /* 0x0000b40000047ab9 */ /* 0x000fe20000000800 */
[C---:B------:R-:W-:Y:S02]  /*12310*/  LEA R52, P1, R5.reuse, R52, 0x1 ;  /* 0x0000003405347211 */ /* 0x040fe400078208ff */
[----:B------:R-:W-:Y:S01]  /*12320*/  ISETP.GE.AND P0, PT, R132, UR4, PT ;  /* 0x0000000484007c0c */ /* 0x000fe2000bf06270 */
[----:B------:R-:W-:Y:S01]  /*12330*/  ULDC UR4, c[0x0][0x39c] ;  /* 0x0000e70000047ab9 */ /* 0x000fe20000000800 */
        /* <DEDUP_REMOVED lines=104> */
[----:B------:R-:W4:Y:S04]  /*129c0*/  LDSM.16.M88.4 R44, [R184] ;  /* 0x00000000b82c783b */ /* 0x000f280000000200 */
[----:B------:R-:W5:Y:S04]  /*129d0*/  LDSM.16.M88.4 R56, [R164+0x1800] ;  /* 0x00180000a438783b */ /* 0x000f680000000200 */
[----:B------:R-:W5:Y:S04]  /*129e0*/  LDSM.16.M88.4 R40, [R183] ;  /* 0x00000000b728783b */ /* 0x000f680000000200 */
[----:B------:R-:W5:Y:S01]  /*129f0*/  LDSM.16.M88.4 R48, [R164+0x1c00] ;  /* 0x001c0000a430783b */ /* 0x000f620000000200 */
[----:B------:R-:W3:Y:S03]  /*12a00*/  S2R R5, SR_TID.X ;  /* 0x0000000000057919 */ /* 0x000ee60000002100 */
[----:B------:R-:W0:Y:S01]  /*12a10*/  LDGDEPBAR ;  /* 0x00000000000079af */ /* 0x000e220000000000 */
[C---:B-1----:R-:W-:Y:S06]  /*12a20*/  HMMA.16816.F32.BF16 R16, R12.reuse, R24, RZ ;  /* 0x000000180c10723c */ /* 0x042fec00000418ff */
[----:B------:R-:W-:-:S15]  /*12a30*/  HMMA.16816.F32.BF16 R24, R12, R26, RZ ;  /* 0x0000001a0c18723c */ /* 0x000fde00000418ff */
[----:B------:R-:W-:-:S03]  /*12a40*/  NOP ;  /* 0x0000000000007918 */ /* 0x000fc60000000000 */
[----:B--2---:R-:W-:Y:S01]  /*12a50*/  HMMA.16816.F32.BF16 R16, R8, R28, R16 ;  /* 0x0000001c0810723c */ /* 0x004fe20000041810 */
[----:B---3--:R-:W-:-:S05]  /*12a60*/  IMAD.SHL.U32 R5, R5, 0x2, RZ ;  /* 0x0000000205057824 */ /* 0x008fca00078e00ff */
[----:B------:R-:W-:Y:S01]  /*12a70*/  HMMA.16816.F32.BF16 R32, R8, R30, R24 ;  /* 0x0000001e0820723c */ /* 0x000fe20000041818 */
[----:B------:R-:W-:-:S04]  /*12a80*/  LOP3.LUT R5, R5, 0x6, RZ, 0xc0, !PT ;  /* 0x0000000605057812 */ /* 0x000fc800078ec0ff */
[C---:B------:R-:W-:Y:S01]  /*12a90*/  LOP3.LUT R6, R0.reuse, R5, RZ, 0xfc, !PT ;  /* 0x0000000500067212 */ /* 0x040fe200078efcff */
[C---:B------:R-:W-:Y:S01]  /*12aa0*/  HMMA.16816.F32.BF16 R24, R12.reuse, R36, RZ ;  /* 0x000000240c18723c */ /* 0x040fe200000418ff */
[--C-:B------:R-:W-:Y:S02]  /*12ab0*/  LOP3.LUT R7, R0, 0x1, R5.reuse, 0xfe, !PT ;  /* 0x0000000100077812 */ /* 0x100fe400078efe05 */
[C---:B------:R-:W-:Y:S02]  /*12ac0*/  ISETP.GE.AND P3, PT, R6.reuse, R4, PT ;  /* 0x000000040600720c */ /* 0x040fe40003f66270 */
[----:B------:R-:W-:Y:S01]  /*12ad0*/  ISETP.GE.AND P2, PT, R6, R2, PT ;  /* 0x000000020600720c */ /* 0x000fe20003f46270 */
[----:B------:R-:W-:Y:S01]  /*12ae0*/  HMMA.16816.F32.BF16 R28, R12, R38, RZ ;  /* 0x000000260c1c723c */ /* 0x000fe200000418ff */
[----:B------:R-:W-:Y:S02]  /*12af0*/  LOP3.LUT R6, R0, 0x8, R5, 0xfe, !PT ;  /* 0x0000000800067812 */ /* 0x000fe400078efe05 */
[----:B------:R-:W-:-:S02]  /*12b00*/  ISETP.GE.AND P1, PT, R7, R4, PT ;  /* 0x000000040700720c */ /* 0x000fc40003f26270 */
[----:B------:R-:W-:Y:S01]  /*12b10*/  ISETP.GE.AND P4, PT, R7, R2, PT ;  /* 0x000000020700720c */ /* 0x000fe20003f86270 */
[----:B------:R-:W-:Y:S01]  /*12b20*/  FMUL.FTZ R16, R16, UR4 ;  /* 0x0000000410107c20 */ /* 0x000fe20008410000 */
[----:B------:R-:W-:Y:S01]  /*12b30*/  FMUL.FTZ R17, R17, UR4 ;  /* 0x0000000411117c20 */ /* 0x000fe20008410000 */
[----:B------:R-:W-:Y:S01]  /*12b40*/  FMUL.FTZ R18, R18, UR4 ;  /* 0x0000000412127c20 */ /* 0x000fe20008410000 */
[----:B------:R-:W-:Y:S01]  /*12b50*/  FMUL.FTZ R19, R19, UR4 ;  /* 0x0000000413137c20 */ /* 0x000fe20008410000 */
[----:B------:R-:W1:Y:S01]  /*12b60*/  MUFU.TANH R100, R16 ;  /* 0x0000001000647308 */ /* 0x000e620000002400 */
[----:B------:R-:W-:Y:S01]  /*12b70*/  ISETP.GE.AND P5, PT, R6, R4, PT ;  /* 0x000000040600720c */ /* 0x000fe20003fa6270 */
[----:B------:R-:W-:Y:S01]  /*12b80*/  FMUL.FTZ R32, R32, UR4 ;  /* 0x0000000420207c20 */ /* 0x000fe20008410000 */
[----:B------:R-:W-:Y:S01]  /*12b90*/  FMUL.FTZ R33, R33, UR4 ;  /* 0x0000000421217c20 */ /* 0x000fe20008410000 */
[----:B------:R-:W-:Y:S01]  /*12ba0*/  FMUL.FTZ R34, R34, UR4 ;  /* 0x0000000422227c20 */ /* 0x000fe20008410000 */
[----:B------:R-:W-:Y:S01]  /*12bb0*/  FMUL.FTZ R35, R35, UR4 ;  /* 0x0000000423237c20 */ /* 0x000fe20008410000 */
[----:B------:R-:W-:-:S02]  /*12bc0*/  ISETP.GE.AND P6, PT, R6, R2, PT ;  /* 0x000000020600720c */ /* 0x000fc40003fc6270 */
[----:B------:R-:W2:Y:S01]  /*12bd0*/  MUFU.TANH R103, R17 ;  /* 0x0000001100677308 */ /* 0x000ea20000002400 */
[C-C-:B------:R-:W-:Y:S02]  /*12be0*/  LOP3.LUT R7, R0.reuse, 0x9, R5.reuse, 0xfe, !PT ;  /* 0x0000000900077812 */ /* 0x140fe400078efe05 */
[----:B------:R-:W-:-:S03]  /*12bf0*/  LOP3.LUT R6, R0, 0x10, R5, 0xfe, !PT ;  /* 0x0000001000067812 */ /* 0x000fc600078efe05 */
[----:B----4-:R-:W-:Y:S02]  /*12c00*/  HMMA.16816.F32.BF16 R36, R8, R46, R28 ;  /* 0x0000002e0824723c */ /* 0x010fe4000004181c */
[----:B------:R-:W3:Y:S01]  /*12c10*/  MUFU.TANH R125, R18 ;  /* 0x00000012007d7308 */ /* 0x000ee20000002400 */
[----:B-1----:R-:W-:Y:S02]  /*12c20*/  FSEL R100, R100, -INF , !P3 ;  /* 0xff80000064647808 */ /* 0x002fe40005800000 */
[----:B------:R-:W-:Y:S01]  /*12c30*/  ISETP.GE.AND P3, PT, R7, R4, PT ;  /* 0x000000040700720c */ /* 0x000fe20003f66270 */
[----:B-----5:R-:W-:Y:S04]  /*12c40*/  HMMA.16816.F32.BF16 R28, R12, R58, RZ ;  /* 0x0000003a0c1c723c */ /* 0x020fe800000418ff */
[----:B------:R1:W4:Y:S01]  /*12c50*/  MUFU.TANH R134, R19 ;  /* 0x0000001300867308 */ /* 0x0003220000002400 */
[----:B--2---:R-:W-:-:S02]  /*12c60*/  FSEL R103, R103, -INF , !P1 ;  /* 0xff80000067677808 */ /* 0x004fc40004800000 */
[----:B------:R-:W-:-:S05]  /*12c70*/  ISETP.GE.AND P1, PT, R6, R4, PT ;  /* 0x000000040600720c */ /* 0x000fca0003f26270 */
[----:B------:R-:W2:Y:S01]  /*12c80*/  MUFU.TANH R101, R32 ;  /* 0x0000002000657308 */ /* 0x000ea20000002400 */
[----:B---3--:R-:W-:Y:S02]  /*12c90*/  FSEL R125, R125, -INF , !P2 ;  /* 0xff8000007d7d7808 */ /* 0x008fe40005000000 */
[----:B------:R-:W-:Y:S02]  /*12ca0*/  ISETP.GE.AND P2, PT, R7, R2, PT ;  /* 0x000000020700720c */ /* 0x000fe40003f46270 */
[----:B------:R-:W-:Y:S01]  /*12cb0*/  LOP3.LUT R7, R0, 0x11, R5, 0xfe, !PT ;  /* 0x0000001100077812 */ /* 0x000fe200078efe05 */
[----:B------:R-:W-:Y:S01]  /*12cc0*/  FMUL.FTZ R36, R36, UR4 ;  /* 0x0000000424247c20 */ /* 0x000fe20008410000 */
[----:B------:R-:W-:Y:S01]  /*12cd0*/  FMUL.FTZ R37, R37, UR4 ;  /* 0x0000000425257c20 */ /* 0x000fe20008410000 */
[----:B------:R-:W3:Y:S01]  /*12ce0*/  MUFU.TANH R99, R33 ;  /* 0x0000002100637308 */ /* 0x000ee20000002400 */
[----:B-1----:R-:W-:Y:S01]  /*12cf0*/  HMMA.16816.F32.BF16 R16, R8, R44, R24 ;  /* 0x0000002c0810723c */ /* 0x002fe20000041818 */
[----:B------:R-:W1:Y:S01]  /*12d00*/  LDSM.16.M88.4 R44, [R182] ;  /* 0x00000000b62c783b */ /* 0x000e620000000200 */
[----:B------:R-:W-:Y:S01]  /*12d10*/  FMUL.FTZ R38, R38, UR4 ;  /* 0x0000000426267c20 */ /* 0x000fe20008410000 */
[----:B------:R-:W-:Y:S01]  /*12d20*/  FMUL.FTZ R39, R39, UR4 ;  /* 0x0000000427277c20 */ /* 0x000fe20008410000 */
[----:B----4-:R-:W-:-:S02]  /*12d30*/  FSEL R134, R134, -INF , !P4 ;  /* 0xff80000086867808 */ /* 0x010fc40006000000 */
[----:B------:R-:W-:Y:S01]  /*12d40*/  HMMA.16816.F32.BF16 R24, R12, R56, RZ ;  /* 0x000000380c18723c */ /* 0x000fe200000418ff */
[----:B------:R-:W4:Y:S01]  /*12d50*/  LDSM.16.M88.4 R56, [R164+0x2000] ;  /* 0x00200000a438783b */ /* 0x000f220000000200 */
[----:B------:R-:W5:Y:S01]  /*12d60*/  MUFU.TANH R129, R34 ;  /* 0x0000002200817308 */ /* 0x000f620000002400 */
[----:B------:R-:W-:Y:S02]  /*12d70*/  ISETP.GE.AND P4, PT, R6, R2, PT ;  /* 0x000000020600720c */ /* 0x000fe40003f86270 */
[----:B------:R-:W-:Y:S02]  /*12d80*/  LOP3.LUT R6, R0, 0x18, R5, 0xfe, !PT ;  /* 0x0000001800067812 */ /* 0x000fe400078efe05 */
[----:B--2---:R-:W-:Y:S02]  /*12d90*/  FSEL R101, R101, -INF , !P5 ;  /* 0xff80000065657808 */ /* 0x004fe40006800000 */
[----:B------:R-:W-:Y:S01]  /*12da0*/  ISETP.GE.AND P5, PT, R7, R4, PT ;  /* 0x000000040700720c */ /* 0x000fe20003fa6270 */
[----:B------:R2:W2:Y:S01]  /*12db0*/  MUFU.TANH R127, R35 ;  /* 0x00000023007f7308 */ /* 0x0004a20000002400 */
[----:B---3--:R-:W-:-:S02]  /*12dc0*/  FSEL R99, R99, -INF , !P3 ;  /* 0xff80000063637808 */ /* 0x008fc40005800000 */
[----:B------:R-:W-:-:S05]  /*12dd0*/  ISETP.GE.AND P3, PT, R6, R4, PT ;  /* 0x000000040600720c */ /* 0x000fca0003f66270 */
[----:B------:R-:W-:Y:S01]  /*12de0*/  FMUL.FTZ R16, R16, UR4 ;  /* 0x0000000410107c20 */ /* 0x000fe20008410000 */
[----:B------:R-:W-:Y:S01]  /*12df0*/  FMUL.FTZ R17, R17, UR4 ;  /* 0x0000000411117c20 */ /* 0x000fe20008410000 */
[----:B------:R-:W-:Y:S01]  /*12e00*/  FMUL.FTZ R18, R18, UR4 ;  /* 0x0000000412127c20 */ /* 0x000fe20008410000 */
[----:B------:R-:W-:Y:S01]  /*12e10*/  FMUL.FTZ R19, R19, UR4 ;  /* 0x0000000413137c20 */ /* 0x000fe20008410000 */
[----:B------:R-:W3:Y:S01]  /*12e20*/  MUFU.TANH R98, R16 ;  /* 0x0000001000627308 */ /* 0x000ee20000002400 */
[----:B-----5:R-:W-:Y:S02]  /*12e30*/  FSEL R129, R129, -INF , !P6 ;  /* 0xff80000081817808 */ /* 0x020fe40007000000 */
[----:B------:R-:W-:Y:S01]  /*12e40*/  ISETP.GE.AND P6, PT, R7, R2, PT ;  /* 0x000000020700720c */ /* 0x000fe20003fc6270 */
[----:B--2---:R-:W-:Y:S01]  /*12e50*/  HMMA.16816.F32.BF16 R32, R8, R42, R28 ;  /* 0x0000002a0820723c */ /* 0x004fe2000004181c */
[----:B------:R-:W-:-:S03]  /*12e60*/  FSEL R127, R127, -INF , !P2 ;  /* 0xff8000007f7f7808 */ /* 0x000fc60005000000 */
[----:B------:R-:W2:Y:S01]  /*12e70*/  MUFU.TANH R97, R17 ;  /* 0x0000001100617308 */ /* 0x000ea20000002400 */
[----:B------:R-:W-:Y:S01]  /*12e80*/  ISETP.GE.AND P2, PT, R6, R2, PT ;  /* 0x000000020600720c */ /* 0x000fe20003f46270 */
[----:B------:R-:W-:Y:S01]  /*12e90*/  HMMA.16816.F32.BF16 R28, R12, R50, RZ ;  /* 0x000000320c1c723c */ /* 0x000fe200000418ff */
[C-C-:B------:R-:W-:Y:S02]  /*12ea0*/  LOP3.LUT R6, R0.reuse, 0x20, R5.reuse, 0xfe, !PT ;  /* 0x0000002000067812 */ /* 0x140fe400078efe05 */
[----:B------:R-:W-:-:S03]  /*12eb0*/  LOP3.LUT R7, R0, 0x19, R5, 0xfe, !PT ;  /* 0x0000001900077812 */ /* 0x000fc600078efe05 */
[----:B------:R-:W5:Y:S01]  /*12ec0*/  MUFU.TANH R126, R18 ;  /* 0x00000012007e7308 */ /* 0x000f620000002400 */
[----:B---3--:R-:W-:Y:S02]  /*12ed0*/  FSEL R98, R98, -INF , !P1 ;  /* 0xff80000062627808 */ /* 0x008fe40004800000 */
[----:B------:R-:W-:-:S05]  /*12ee0*/  ISETP.GE.AND P1, PT, R7, R4, PT ;  /* 0x000000040700720c */ /* 0x000fca0003f26270 */
[----:B------:R3:W1:Y:S01]  /*12ef0*/  MUFU.TANH R124, R19 ;  /* 0x00000013007c7308 */ /* 0x0006620000002400 */
[----:B--2---:R-:W-:Y:S02]  /*12f00*/  FSEL R97, R97, -INF , !P5 ;  /* 0xff80000061617808 */ /* 0x004fe40006800000 */
[----:B------:R-:W-:Y:S01]  /*12f10*/  ISETP.GE.AND P5, PT, R6, R4, PT ;  /* 0x000000040600720c */ /* 0x000fe20003fa6270 */
[----:B------:R-:W-:Y:S01]  /*12f20*/  FMUL.FTZ R32, R32, UR4 ;  /* 0x0000000420207c20 */ /* 0x000fe20008410000 */
[----:B------:R-:W-:Y:S01]  /*12f30*/  FMUL.FTZ R33, R33, UR4 ;  /* 0x0000000421217c20 */ /* 0x000fe20008410000 */
[----:B------:R-:W-:Y:S02]  /*12f40*/  FMUL.FTZ R34, R34, UR4 ;  /* 0x0000000422227c20 */ /* 0x000fe40008410000 */
[----:B------:R-:W2:Y:S01]  /*12f50*/  MUFU.TANH R96, R36 ;  /* 0x0000002400607308 */ /* 0x000ea20000002400 */
[----:B------:R-:W-:Y:S01]  /*12f60*/  FMUL.FTZ R35, R35, UR4 ;  /* 0x0000000423237c20 */ /* 0x000fe20008410000 */
[----:B-----5:R-:W-:-:S02]  /*12f70*/  FSEL R126, R126, -INF , !P4 ;  /* 0xff8000007e7e7808 */ /* 0x020fc40006000000 */
[-C--:B------:R-:W-:Y:S02]  /*12f80*/  ISETP.GE.AND P4, PT, R7, R2.reuse, PT ;  /* 0x000000020700720c */ /* 0x080fe40003f86270 */
[--C-:B------:R-:W-:Y:S02]  /*12f90*/  LOP3.LUT R7, R0, 0x28, R5.reuse, 0xfe, !PT ;  /* 0x0000002800077812 */ /* 0x100fe400078efe05 */
[----:B------:R-:W5:Y:S01]  /*12fa0*/  MUFU.TANH R95, R37 ;  /* 0x00000025005f7308 */ /* 0x000f620000002400 */
[----:B---3--:R-:W-:Y:S01]  /*12fb0*/  HMMA.16816.F32.BF16 R16, R8, R40, R24 ;  /* 0x000000280810723c */ /* 0x008fe20000041818 */
[----:B------:R-:W3:Y:S01]  /*12fc0*/  LDSM.16.M88.4 R40, [R181] ;  /* 0x00000000b528783b */ /* 0x000ee20000000200 */
[----:B-1----:R-:W-:Y:S02]  /*12fd0*/  FSEL R124, R124, -INF , !P6 ;  /* 0xff8000007c7c7808 */ /* 0x002fe40007000000 */
[----:B------:R-:W-:Y:S02]  /*12fe0*/  ISETP.GE.AND P6, PT, R6, R2, PT ;  /* 0x000000020600720c */ /* 0x000fe40003fc6270 */
[----:B------:R-:W-:Y:S01]  /*12ff0*/  HMMA.16816.F32.BF16 R24, R12, R48, RZ ;  /* 0x000000300c18723c */ /* 0x000fe200000418ff */
[----:B------:R-:W1:Y:S01]  /*13000*/  LDSM.16.M88.4 R48, [R164+0x2400] ;  /* 0x00240000a430783b */ /* 0x000e620000000200 */
[----:B------:R-:W4:Y:S01]  /*13010*/  MUFU.TANH R122, R38 ;  /* 0x00000026007a7308 */ /* 0x000f220000002400 */
[----:B------:R-:W-:-:S02]  /*13020*/  LOP3.LUT R6, R0, 0x21, R5, 0xfe, !PT ;  /* 0x0000002100067812 */ /* 0x000fc400078efe05 */
[----:B--2---:R-:W-:Y:S02]  /*13030*/  FSEL R96, R96, -INF , !P3 ;  /* 0xff80000060607808 */ /* 0x004fe40005800000 */
[----:B------:R-:W-:-:S03]  /*13040*/  ISETP.GE.AND P3, PT, R6, R4, PT ;  /* 0x000000040600720c */ /* 0x000fc60003f66270 */
[----:B------:R2:W2:Y:S01]  /*13050*/  MUFU.TANH R121, R39 ;  /* 0x0000002700797308 */ /* 0x0004a20000002400 */
[----:B-----5:R-:W-:Y:S02]  /*13060*/  FSEL R95, R95, -INF , !P1 ;  /* 0xff8000005f5f7808 */ /* 0x020fe40004800000 */
[----:B------:R-:W-:-:S05]  /*13070*/  ISETP.GE.AND P1, PT, R7, R4, PT ;  /* 0x000000040700720c */ /* 0x000fca0003f26270 */
[----:B------:R-:W-:Y:S01]  /*13080*/  FMUL.FTZ R16, R16, UR4 ;  /* 0x0000000410107c20 */ /* 0x000fe20008410000 */
[----:B------:R-:W-:Y:S01]  /*13090*/  FMUL.FTZ R17, R17, UR4 ;  /* 0x0000000411117c20 */ /* 0x000fe20008410000 */
[----:B------:R-:W-:Y:S01]  /*130a0*/  FMUL.FTZ R18, R18, UR4 ;  /* 0x0000000412127c20 */ /* 0x000fe20008410000 */
[----:B------:R-:W-:Y:S01]  /*130b0*/  FMUL.FTZ R19, R19, UR4 ;  /* 0x0000000413137c20 */ /* 0x000fe20008410000 */
[----:B------:R-:W5:Y:S01]  /*130c0*/  MUFU.TANH R94, R16 ;  /* 0x00000010005e7308 */ /* 0x000f620000002400 */
[----:B----4-:R-:W-:Y:S02]  /*130d0*/  FSEL R122, R122, -INF , !P2 ;  /* 0xff8000007a7a7808 */ /* 0x010fe40005000000 */
[----:B------:R-:W-:Y:S01]  /*130e0*/  ISETP.GE.AND P2, PT, R6, R2, PT ;  /* 0x000000020600720c */ /* 0x000fe20003f46270 */
[----:B--2---:R-:W-:Y:S01]  /*130f0*/  HMMA.16816.F32.BF16 R36, R8, R46, R28 ;  /* 0x0000002e0824723c */ /* 0x004fe2000004181c */
[----:B------:R-:W-:-:S03]  /*13100*/  LOP3.LUT R6, R0, 0x29, R5, 0xfe, !PT ;  /* 0x0000002900067812 */ /* 0x000fc600078efe05 */
[----:B------:R-:W2:Y:S01]  /*13110*/  MUFU.TANH R93, R17 ;  /* 0x00000011005d7308 */ /* 0x000ea20000002400 */
[----:B------:R-:W-:Y:S01]  /*13120*/  FSEL R121, R121, -INF , !P4 ;  /* 0xff80000079797808 */ /* 0x000fe20006000000 */
[----:B------:R-:W-:Y:S01]  /*13130*/  HMMA.16816.F32.BF16 R28, R12, R58, RZ ;  /* 0x0000003a0c1c723c */ /* 0x000fe200000418ff */
[----:B------:R-:W-:Y:S02]  /*13140*/  ISETP.GE.AND P4, PT, R7, R2, PT ;  /* 0x000000020700720c */ /* 0x000fe40003f86270 */
[----:B------:R-:W-:-:S03]  /*13150*/  LOP3.LUT R7, R0, 0x30, R5, 0xfe, !PT ;  /* 0x0000003000077812 */ /* 0x000fc600078efe05 */
[----:B------:R-:W4:Y:S01]  /*13160*/  MUFU.TANH R120, R18 ;  /* 0x0000001200787308 */ /* 0x000f220000002400 */
[----:B-----5:R-:W-:Y:S02]  /*13170*/  FSEL R94, R94, -INF , !P5 ;  /* 0xff8000005e5e7808 */ /* 0x020fe40006800000 */
[----:B------:R-:W-:-:S05]  /*13180*/  ISETP.GE.AND P5, PT, R6, R4, PT ;  /* 0x000000040600720c */ /* 0x000fca0003fa6270 */
[----:B------:R5:W3:Y:S01]  /*13190*/  MUFU.TANH R119, R19 ;  /* 0x0000001300777308 */ /* 0x000ae20000002400 */
[----:B--2---:R-:W-:Y:S02]  /*131a0*/  FSEL R93, R93, -INF , !P3 ;  /* 0xff8000005d5d7808 */ /* 0x004fe40005800000 */
[----:B------:R-:W-:Y:S01]  /*131b0*/  ISETP.GE.AND P3, PT, R7, R4, PT ;  /* 0x000000040700720c */ /* 0x000fe20003f66270 */
[----:B------:R-:W-:Y:S01]  /*131c0*/  FMUL.FTZ R36, R36, UR4 ;  /* 0x0000000424247c20 */ /* 0x000fe20008410000 */
[----:B------:R-:W-:Y:S01]  /*131d0*/  FMUL.FTZ R37, R37, UR4 ;  /* 0x0000000425257c20 */ /* 0x000fe20008410000 */
[----:B------:R-:W-:Y:S02]  /*131e0*/  FMUL.FTZ R38, R38, UR4 ;  /* 0x0000000426267c20 */ /* 0x000fe40008410000 */
[----:B------:R-:W2:Y:S01]  /*131f0*/  MUFU.TANH R92, R32 ;  /* 0x00000020005c7308 */ /* 0x000ea20000002400 */
[----:B------:R-:W-:Y:S01]  /*13200*/  FMUL.FTZ R39, R39, UR4 ;  /* 0x0000000427277c20 */ /* 0x000fe20008410000 */
[----:B----4-:R-:W-:-:S02]  /*13210*/  FSEL R120, R120, -INF , !P6 ;  /* 0xff80000078787808 */ /* 0x010fc40007000000 */
[-C--:B------:R-:W-:Y:S02]  /*13220*/  ISETP.GE.AND P6, PT, R6, R2.reuse, PT ;  /* 0x000000020600720c */ /* 0x080fe40003fc6270 */
[----:B------:R-:W-:Y:S02]  /*13230*/  LOP3.LUT R6, R0, 0x31, R5, 0xfe, !PT ;  /* 0x0000003100067812 */ /* 0x000fe400078efe05 */
[----:B------:R-:W4:Y:S01]  /*13240*/  MUFU.TANH R90, R33 ;  /* 0x00000021005a7308 */ /* 0x000f220000002400 */
[----:B-----5:R-:W-:Y:S01]  /*13250*/  HMMA.16816.F32.BF16 R16, R8, R44, R24 ;  /* 0x0000002c0810723c */ /* 0x020fe20000041818 */
[----:B------:R-:W5:Y:S01]  /*13260*/  LDSM.16.M88.4 R44, [R180] ;  /* 0x00000000b42c783b */ /* 0x000f620000000200 */
[----:B---3--:R-:W-:Y:S02]  /*13270*/  FSEL R119, R119, -INF , !P2 ;  /* 0xff80000077777808 */ /* 0x008fe40005000000 */
[----:B------:R-:W-:Y:S02]  /*13280*/  ISETP.GE.AND P2, PT, R7, R2, PT ;  /* 0x000000020700720c */ /* 0x000fe40003f46270 */
[----:B------:R-:W-:Y:S01]  /*13290*/  HMMA.16816.F32.BF16 R24, R12, R56, RZ ;  /* 0x000000380c18723c */ /* 0x000fe200000418ff */
[----:B------:R-:W3:Y:S01]  /*132a0*/  LDSM.16.M88.4 R56, [R164+0x2800] ;  /* 0x00280000a438783b */ /* 0x000ee20000000200 */
[----:B------:R-:W1:Y:S01]  /*132b0*/  MUFU.TANH R118, R34 ;  /* 0x0000002200767308 */ /* 0x000e620000002400 */
[----:B--2---:R-:W-:-:S02]  /*132c0*/  FSEL R92, R92, -INF , !P1 ;  /* 0xff8000005c5c7808 */ /* 0x004fc40004800000 */
[----:B------:R-:W-:Y:S02]  /*132d0*/  ISETP.GE.AND P1, PT, R6, R4, PT ;  /* 0x000000040600720c */ /* 0x000fe40003f26270 */
[----:B------:R-:W-:-:S03]  /*132e0*/  LOP3.LUT R7, R0, 0x38, R5, 0xfe, !PT ;  /* 0x0000003800077812 */ /* 0x000fc600078efe05 */
[----:B------:R2:W2:Y:S01]  /*132f0*/  MUFU.TANH R112, R35 ;  /* 0x0000002300707308 */ /* 0x0004a20000002400 */
[----:B----4-:R-:W-:Y:S02]  /*13300*/  FSEL R90, R90, -INF , !P5 ;  /* 0xff8000005a5a7808 */ /* 0x010fe40006800000 */
[----:B------:R-:W-:-:S05]  /*13310*/  ISETP.GE.AND P5, PT, R7, R4, PT ;  /* 0x000000040700720c */ /* 0x000fca0003fa6270 */
[----:B------:R-:W-:Y:S01]  /*13320*/  FMUL.FTZ R16, R16, UR4 ;  /* 0x0000000410107c20 */ /* 0x000fe20008410000 */
[----:B------:R-:W-:Y:S01]  /*13330*/  FMUL.FTZ R17, R17, UR4 ;  /* 0x0000000411117c20 */ /* 0x000fe20008410000 */
[----:B------:R-:W-:Y:S01]  /*13340*/  FMUL.FTZ R18, R18, UR4 ;  /* 0x0000000412127c20 */ /* 0x000fe20008410000 */
[----:B------:R-:W-:Y:S01]  /*13350*/  FMUL.FTZ R19, R19, UR4 ;  /* 0x0000000413137c20 */ /* 0x000fe20008410000 */
[----:B------:R-:W4:Y:S01]  /*13360*/  MUFU.TANH R88, R16 ;  /* 0x0000001000587308 */ /* 0x000f220000002400 */
[----:B-1----:R-:W-:Y:S02]  /*13370*/  FSEL R118, R118, -INF , !P4 ;  /* 0xff80000076767808 */ /* 0x002fe40006000000 */
[----:B------:R-:W-:Y:S01]  /*13380*/  ISETP.GE.AND P4, PT, R6, R2, PT ;  /* 0x000000020600720c */ /* 0x000fe20003f86270 */
[----:B--2---:R-:W-:Y:S01]  /*13390*/  HMMA.16816.F32.BF16 R32, R8, R42, R28 ;  /* 0x0000002a0820723c */ /* 0x004fe2000004181c */
[----:B------:R-:W-:-:S03]  /*133a0*/  LOP3.LUT R6, R0, 0x39, R5, 0xfe, !PT ;  /* 0x0000003900067812 */ /* 0x000fc600078efe05 */
[----:B------:R-:W1:Y:S01]  /*133b0*/  MUFU.TANH R86, R17 ;  /* 0x0000001100567308 */ /* 0x000e620000002400 */
[----:B------:R-:W-:Y:S01]  /*133c0*/  FSEL R112, R112, -INF , !P6 ;  /* 0xff80000070707808 */ /* 0x000fe20007000000 */
[----:B------:R-:W-:Y:S01]  /*133d0*/  HMMA.16816.F32.BF16 R28, R12, R50, RZ ;  /* 0x000000320c1c723c */ /* 0x000fe200000418ff */
[----:B------:R-:W-:Y:S02]  /*133e0*/  ISETP.GE.AND P6, PT, R7, R2, PT ;  /* 0x000000020700720c */ /* 0x000fe40003fc6270 */
[----:B------:R-:W-:-:S03]  /*133f0*/  LOP3.LUT R7, R0, 0x40, R5, 0xfe, !PT ;  /* 0x0000004000077812 */ /* 0x000fc600078efe05 */
[----:B------:R-:W2:Y:S01]  /*13400*/  MUFU.TANH R111, R18 ;  /* 0x00000012006f7308 */ /* 0x000ea20000002400 */
[----:B----4-:R-:W-:Y:S02]  /*13410*/  FSEL R88, R88, -INF , !P3 ;  /* 0xff80000058587808 */ /* 0x010fe40005800000 */
[----:B------:R-:W-:-:S05]  /*13420*/  ISETP.GE.AND P3, PT, R6, R4, PT ;  /* 0x000000040600720c */ /* 0x000fca0003f66270 */
[----:B------:R4:W5:Y:S01]  /*13430*/  MUFU.TANH R115, R19 ;  /* 0x0000001300737308 */ /* 0x0009620000002400 */
[----:B-1----:R-:W-:Y:S02]  /*13440*/  FSEL R86, R86, -INF , !P1 ;  /* 0xff80000056567808 */ /* 0x002fe40004800000 */
[----:B------:R-:W-:Y:S01]  /*13450*/  ISETP.GE.AND P1, PT, R7, R4, PT ;  /* 0x000000040700720c */ /* 0x000fe20003f26270 */
[----:B------:R-:W-:Y:S01]  /*13460*/  FMUL.FTZ R32, R32, UR4 ;  /* 0x0000000420207c20 */ /* 0x000fe20008410000 */
[----:B------:R-:W-:Y:S01]  /*13470*/  FMUL.FTZ R33, R33, UR4 ;  /* 0x0000000421217c20 */ /* 0x000fe20008410000 */
[----:B------:R-:W-:Y:S02]  /*13480*/  FMUL.FTZ R34, R34, UR4 ;  /* 0x0000000422227c20 */ /* 0x000fe40008410000 */
[----:B------:R-:W1:Y:S01]  /*13490*/  MUFU.TANH R87, R36 ;  /* 0x0000002400577308 */ /* 0x000e620000002400 */
[----:B------:R-:W-:Y:S01]  /*134a0*/  FMUL.FTZ R35, R35, UR4 ;  /* 0x0000000423237c20 */ /* 0x000fe20008410000 */
[----:B--2---:R-:W-:-:S02]  /*134b0*/  FSEL R111, R111, -INF , !P2 ;  /* 0xff8000006f6f7808 */ /* 0x004fc40005000000 */
[-C--:B------:R-:W-:Y:S02]  /*134c0*/  ISETP.GE.AND P2, PT, R6, R2.reuse, PT ;  /* 0x000000020600720c */ /* 0x080fe40003f46270 */
[----:B------:R-:W-:Y:S02]  /*134d0*/  LOP3.LUT R6, R0, 0x41, R5, 0xfe, !PT ;  /* 0x0000004100067812 */ /* 0x000fe400078efe05 */
[----:B------:R-:W2:Y:S01]  /*134e0*/  MUFU.TANH R85, R37 ;  /* 0x0000002500557308 */ /* 0x000ea20000002400 */
[----:B----4-:R-:W-:Y:S01]  /*134f0*/  HMMA.16816.F32.BF16 R16, R8, R40, R24 ;  /* 0x000000280810723c */ /* 0x010fe20000041818 */
[----:B------:R-:W4:Y:S01]  /*13500*/  LDSM.16.M88.4 R40, [R179] ;  /* 0x00000000b328783b */ /* 0x000f220000000200 */
[----:B-----5:R-:W-:Y:S02]  /*13510*/  FSEL R115, R115, -INF , !P4 ;  /* 0xff80000073737808 */ /* 0x020fe40006000000 */
[----:B------:R-:W-:Y:S02]  /*13520*/  ISETP.GE.AND P4, PT, R7, R2, PT ;  /* 0x000000020700720c */ /* 0x000fe40003f86270 */
[----:B------:R-:W-:Y:S01]  /*13530*/  HMMA.16816.F32.BF16 R24, R12, R48, RZ ;  /* 0x000000300c18723c */ /* 0x000fe200000418ff */
[----:B------:R-:W5:Y:S01]  /*13540*/  LDSM.16.M88.4 R48, [R164+0x2c00] ;  /* 0x002c0000a430783b */ /* 0x000f620000000200 */
[----:B------:R-:W3:Y:S01]  /*13550*/  MUFU.TANH R116, R38 ;  /* 0x0000002600747308 */ /* 0x000ee20000002400 */
[----:B-1----:R-:W-:-:S02]  /*13560*/  FSEL R87, R87, -INF , !P5 ;  /* 0xff80000057577808 */ /* 0x002fc40006800000 */
[----:B------:R-:W-:Y:S02]  /*13570*/  ISETP.GE.AND P5, PT, R6, R4, PT ;  /* 0x000000040600720c */ /* 0x000fe40003fa6270 */
[----:B------:R-:W-:-:S03]  /*13580*/  LOP3.LUT R7, R0, 0x49, R5, 0xfe, !PT ;  /* 0x0000004900077812 */ /* 0x000fc600078efe05 */
[----:B------:R1:W1:Y:S01]  /*13590*/  MUFU.TANH R114, R39 ;  /* 0x0000002700727308 */ /* 0x0002620000002400 */
[----:B--2---:R-:W-:-:S07]  /*135a0*/  FSEL R85, R85, -INF , !P3 ;  /* 0xff80000055557808 */ /* 0x004fce0005800000 */
[----:B------:R-:W-:Y:S01]  /*135b0*/  FMUL.FTZ R16, R16, UR4 ;  /* 0x0000000410107c20 */ /* 0x000fe20008410000 */
[----:B------:R-:W-:Y:S01]  /*135c0*/  FMUL.FTZ R17, R17, UR4 ;  /* 0x0000000411117c20 */ /* 0x000fe20008410000 */
[----:B------:R-:W-:Y:S01]  /*135d0*/  FMUL.FTZ R18, R18, UR4 ;  /* 0x0000000412127c20 */ /* 0x000fe20008410000 */
[----:B------:R-:W-:Y:S01]  /*135e0*/  FMUL.FTZ R19, R19, UR4 ;  /* 0x0000000413137c20 */ /* 0x000fe20008410000 */
[----:B------:R-:W2:Y:S01]  /*135f0*/  MUFU.TANH R83, R16 ;  /* 0x0000001000537308 */ /* 0x000ea20000002400 */
[----:B---3--:R-:W-:Y:S02]  /*13600*/  FSEL R116, R116, -INF , !P6 ;  /* 0xff80000074747808 */ /* 0x008fe40007000000 */
[----:B------:R-:W-:Y:S01]  /*13610*/  ISETP.GE.AND P6, PT, R6, R2, PT ;  /* 0x000000020600720c */ /* 0x000fe20003fc6270 */
[----:B-1----:R-:W-:Y:S01]  /*13620*/  HMMA.16816.F32.BF16 R36, R8, R46, R28 ;  /* 0x0000002e0824723c */ /* 0x002fe2000004181c */
[----:B------:R-:W-:-:S03]  /*13630*/  LOP3.LUT R6, R0, 0x48, R5, 0xfe, !PT ;  /* 0x0000004800067812 */ /* 0x000fc600078efe05 */
[----:B------:R-:W1:Y:S01]  /*13640*/  MUFU.TANH R82, R17 ;  /* 0x0000001100527308 */ /* 0x000e620000002400 */
[----:B------:R-:W-:Y:S01]  /*13650*/  FSEL R114, R114, -INF , !P2 ;  /* 0xff80000072727808 */ /* 0x000fe20005000000 */
[----:B------:R-:W-:Y:S01]  /*13660*/  HMMA.16816.F32.BF16 R28, R12, R58, RZ ;  /* 0x0000003a0c1c723c */ /* 0x000fe200000418ff */
[C---:B------:R-:W-:Y:S02]  /*13670*/  ISETP.GE.AND P3, PT, R6.reuse, R4, PT ;  /* 0x000000040600720c */ /* 0x040fe40003f66270 */
[----:B------:R-:W-:-:S03]  /*13680*/  ISETP.GE.AND P2, PT, R6, R2, PT ;  /* 0x000000020600720c */ /* 0x000fc60003f46270 */
[----:B------:R-:W3:Y:S01]  /*13690*/  MUFU.TANH R113, R18 ;  /* 0x0000001200717308 */ /* 0x000ee20000002400 */
[----:B------:R-:W-:Y:S02]  /*136a0*/  LOP3.LUT R6, R0, 0x50, R5, 0xfe, !PT ;  /* 0x0000005000067812 */ /* 0x000fe400078efe05 */
[----:B--2---:R-:W-:Y:S02]  /*136b0*/  FSEL R83, R83, -INF , !P1 ;  /* 0xff80000053537808 */ /* 0x004fe40004800000 */
[----:B------:R-:W-:-:S03]  /*136c0*/  ISETP.GE.AND P1, PT, R7, R4, PT ;  /* 0x000000040700720c */ /* 0x000fc60003f26270 */
[----:B------:R2:W4:Y:S01]  /*136d0*/  MUFU.TANH R123, R19 ;  /* 0x00000013007b7308 */ /* 0x0005220000002400 */
[----:B-1----:R-:W-:Y:S02]  /*136e0*/  FSEL R82, R82, -INF , !P5 ;  /* 0xff80000052527808 */ /* 0x002fe40006800000 */
[----:B------:R-:W-:Y:S01]  /*136f0*/  ISETP.GE.AND P5, PT, R6, R4, PT ;  /* 0x000000040600720c */ /* 0x000fe20003fa6270 */
[----:B------:R-:W-:Y:S01]  /*13700*/  FMUL.FTZ R36, R36, UR4 ;  /* 0x0000000424247c20 */ /* 0x000fe20008410000 */
[----:B------:R-:W-:Y:S01]  /*13710*/  FMUL.FTZ R37, R37, UR4 ;  /* 0x0000000425257c20 */ /* 0x000fe20008410000 */
[----:B------:R-:W-:Y:S02]  /*13720*/  FMUL.FTZ R38, R38, UR4 ;  /* 0x0000000426267c20 */ /* 0x000fe40008410000 */
[----:B------:R-:W1:Y:S01]  /*13730*/  MUFU.TANH R81, R32 ;  /* 0x0000002000517308 */ /* 0x000e620000002400 */
[----:B------:R-:W-:Y:S01]  /*13740*/  FMUL.FTZ R39, R39, UR4 ;  /* 0x0000000427277c20 */ /* 0x000fe20008410000 */
[----:B---3--:R-:W-:-:S02]  /*13750*/  FSEL R113, R113, -INF , !P4 ;  /* 0xff80000071717808 */ /* 0x008fc40006000000 */
[-C--:B------:R-:W-:Y:S02]  /*13760*/  ISETP.GE.AND P4, PT, R7, R2.reuse, PT ;  /* 0x000000020700720c */ /* 0x080fe40003f86270 */
[--C-:B------:R-:W-:Y:S02]  /*13770*/  LOP3.LUT R7, R0, 0x51, R5.reuse, 0xfe, !PT ;  /* 0x0000005100077812 */ /* 0x100fe400078efe05 */
[----:B------:R-:W3:Y:S01]  /*13780*/  MUFU.TANH R84, R33 ;  /* 0x0000002100547308 */ /* 0x000ee20000002400 */
[----:B--2---:R-:W-:Y:S01]  /*13790*/  HMMA.16816.F32.BF16 R16, R8, R44, R24 ;  /* 0x0000002c0810723c */ /* 0x004fe20000041818 */
[----:B------:R-:W2:Y:S01]  /*137a0*/  LDSM.16.M88.4 R44, [R178] ;  /* 0x00000000b22c783b */ /* 0x000ea20000000200 */
[----:B----4-:R-:W-:Y:S02]  /*137b0*/  FSEL R123, R123, -INF , !P6 ;  /* 0xff8000007b7b7808 */ /* 0x010fe40007000000 */
[----:B------:R-:W-:Y:S02]  /*137c0*/  ISETP.GE.AND P6, PT, R6, R2, PT ;  /* 0x000000020600720c */ /* 0x000fe40003fc6270 */
[----:B------:R-:W-:Y:S01]  /*137d0*/  HMMA.16816.F32.BF16 R24, R12, R56, RZ ;  /* 0x000000380c18723c */ /* 0x000fe200000418ff */
[----:B------:R-:W4:Y:S01]  /*137e0*/  LDSM.16.M88.4 R56, [R164+0x3000] ;  /* 0x00300000a438783b */ /* 0x000f220000000200 */
[----:B------:R-:W5:Y:S01]  /*137f0*/  MUFU.TANH R128, R34 ;  /* 0x0000002200807308 */ /* 0x000f620000002400 */
[----:B------:R-:W-:-:S02]  /*13800*/  LOP3.LUT R6, R0, 0x58, R5, 0xfe, !PT ;  /* 0x0000005800067812 */ /* 0x000fc400078efe05 */
[----:B-1----:R-:W-:Y:S02]  /*13810*/  FSEL R81, R81, -INF , !P3 ;  /* 0xff80000051517808 */ /* 0x002fe40005800000 */
[----:B------:R-:W-:-:S03]  /*13820*/  ISETP.GE.AND P3, PT, R7, R4, PT ;  /* 0x000000040700720c */ /* 0x000fc60003f66270 */
[----:B------:R1:W1:Y:S01]  /*13830*/  MUFU.TANH R152, R35 ;  /* 0x0000002300987308 */ /* 0x0002620000002400 */
[----:B---3--:R-:W-:Y:S02]  /*13840*/  FSEL R84, R84, -INF , !P1 ;  /* 0xff80000054547808 */ /* 0x008fe40004800000 */
        /* <DEDUP_REMOVED lines=8> */
[----:B-1----:R-:W-:Y:S01]  /*138d0*/  HMMA.16816.F32.BF16 R32, R8, R42, R28 ;  /* 0x0000002a0820723c */ /* 0x002fe2000004181c */
[----:B------:R-:W-:-:S03]  /*138e0*/  FSEL R152, R152, -INF , !P4 ;  /* 0xff80000098987808 */ /* 0x000fc60006000000 */
[----:B------:R-:W1:Y:S01]  /*138f0*/  MUFU.TANH R78, R17 ;  /* 0x00000011004e7308 */ /* 0x000e620000002400 */
[----:B------:R-:W-:Y:S01]  /*13900*/  ISETP.GE.AND P4, PT, R6, R2, PT ;  /* 0x000000020600720c */ /* 0x000fe20003f86270 */
[----:B------:R-:W-:Y:S01]  /*13910*/  HMMA.16816.F32.BF16 R28, R12, R50, RZ ;  /* 0x000000320c1c723c */ /* 0x000fe200000418ff */
[C-C-:B------:R-:W-:Y:S02]  /*13920*/  LOP3.LUT R7, R0.reuse, 0x59, R5.reuse, 0xfe, !PT ;  /* 0x0000005900077812 */ /* 0x140fe400078efe05 */
[----:B------:R-:W-:-:S03]  /*13930*/  LOP3.LUT R6, R0, 0x60, R5, 0xfe, !PT ;  /* 0x0000006000067812 */ /* 0x000fc600078efe05 */
[----:B------:R-:W5:Y:S01]  /*13940*/  MUFU.TANH R135, R18 ;  /* 0x0000001200877308 */ /* 0x000f620000002400 */
[----:B---3--:R-:W-:Y:S02]  /*13950*/  FSEL R80, R80, -INF , !P5 ;  /* 0xff80000050507808 */ /* 0x008fe40006800000 */
[----:B------:R-:W-:-:S05]  /*13960*/  ISETP.GE.AND P5, PT, R7, R4, PT ;  /* 0x000000040700720c */ /* 0x000fca0003fa6270 */
[----:B------:R3:W2:Y:S01]  /*13970*/  MUFU.TANH R153, R19 ;  /* 0x0000001300997308 */ /* 0x0006a20000002400 */
[----:B-1----:R-:W-:Y:S02]  /*13980*/  FSEL R78, R78, -INF , !P3 ;  /* 0xff8000004e4e7808 */ /* 0x002fe40005800000 */
[----:B------:R-:W-:Y:S01]  /*13990*/  ISETP.GE.AND P3, PT, R6, R4, PT ;  /* 0x000000040600720c */ /* 0x000fe20003f66270 */
[----:B------:R-:W-:Y:S01]  /*139a0*/  FMUL.FTZ R32, R32, UR4 ;  /* 0x0000000420207c20 */ /* 0x000fe20008410000 */
[----:B------:R-:W-:Y:S01]  /*139b0*/  FMUL.FTZ R33, R33, UR4 ;  /* 0x0000000421217c20 */ /* 0x000fe20008410000 */
[----:B------:R-:W-:Y:S02]  /*139c0*/  FMUL.FTZ R34, R34, UR4 ;  /* 0x0000000422227c20 */ /* 0x000fe40008410000 */
[----:B------:R-:W1:Y:S01]  /*139d0*/  MUFU.TANH R77, R36 ;  /* 0x00000024004d7308 */ /* 0x000e620000002400 */
[----:B------:R-:W-:Y:S01]  /*139e0*/  FMUL.FTZ R35, R35, UR4 ;  /* 0x0000000423237c20 */ /* 0x000fe20008410000 */
[----:B-----5:R-:W-:-:S02]  /*139f0*/  FSEL R135, R135, -INF , !P6 ;  /* 0xff80000087877808 */ /* 0x020fc40007000000 */
[-C--:B------:R-:W-:Y:S02]  /*13a00*/  ISETP.GE.AND P6, PT, R7, R2.reuse, PT ;  /* 0x000000020700720c */ /* 0x080fe40003fc6270 */
[--C-:B------:R-:W-:Y:S02]  /*13a10*/  LOP3.LUT R7, R0, 0x61, R5.reuse, 0xfe, !PT ;  /* 0x0000006100077812 */ /* 0x100fe400078efe05 */
[----:B------:R-:W5:Y:S01]  /*13a20*/  MUFU.TANH R79, R37 ;  /* 0x00000025004f7308 */ /* 0x000f620000002400 */
[----:B---3--:R-:W-:Y:S01]  /*13a30*/  HMMA.16816.F32.BF16 R16, R8, R40, R24 ;  /* 0x000000280810723c */ /* 0x008fe20000041818 */
[----:B------:R-:W3:Y:S01]  /*13a40*/  LDSM.16.M88.4 R40, [R177] ;  /* 0x00000000b128783b */ /* 0x000ee20000000200 */
[----:B--2---:R-:W-:Y:S02]  /*13a50*/  FSEL R153, R153, -INF , !P2 ;  /* 0xff80000099997808 */ /* 0x004fe40005000000 */
[----:B------:R-:W-:Y:S02]  /*13a60*/  ISETP.GE.AND P2, PT, R6, R2, PT ;  /* 0x000000020600720c */ /* 0x000fe40003f46270 */
[----:B------:R-:W-:Y:S01]  /*13a70*/  HMMA.16816.F32.BF16 R24, R12, R48, RZ ;  /* 0x000000300c18723c */ /* 0x000fe200000418ff */
[----:B------:R-:W2:Y:S01]  /*13a80*/  MUFU.TANH R154, R38 ;  /* 0x00000026009a7308 */ /* 0x000ea20000002400 */
[----:B------:R-:W-:Y:S01]  /*13a90*/  LDSM.16.M88.4 R48, [R164+0x3800] ;  /* 0x00380000a430783b */ /* 0x000fe20000000200 */
[----:B------:R-:W-:-:S02]  /*13aa0*/  LOP3.LUT R6, R0, 0x68, R5, 0xfe, !PT ;  /* 0x0000006800067812 */ /* 0x000fc400078efe05 */
[----:B-1----:R-:W-:Y:S02]  /*13ab0*/  FSEL R77, R77, -INF , !P1 ;  /* 0xff8000004d4d7808 */ /* 0x002fe40004800000 */
[-C--:B------:R-:W-:Y:S02]  /*13ac0*/  ISETP.GE.AND P1, PT, R7, R4.reuse, PT ;  /* 0x000000040700720c */ /* 0x080fe40003f26270 */
[----:B------:R1:W4:Y:S01]  /*13ad0*/  MUFU.TANH R156, R39 ;  /* 0x00000027009c7308 */ /* 0x0003220000002400 */
[----:B-----5:R-:W-:Y:S02]  /*13ae0*/  FSEL R79, R79, -INF , !P5 ;  /* 0xff8000004f4f7808 */ /* 0x020fe40006800000 */
[----:B------:R-:W-:-:S05]  /*13af0*/  ISETP.GE.AND P5, PT, R6, R4, PT ;  /* 0x000000040600720c */ /* 0x000fca0003fa6270 */
[----:B------:R-:W5:Y:S01]  /*13b00*/  MUFU.TANH R73, R32 ;  /* 0x0000002000497308 */ /* 0x000f620000002400 */
[----:B------:R-:W-:Y:S01]  /*13b10*/  FMUL.FTZ R16, R16, UR4 ;  /* 0x0000000410107c20 */ /* 0x000fe20008410000 */
[----:B------:R-:W-:Y:S01]  /*13b20*/  FMUL.FTZ R17, R17, UR4 ;  /* 0x0000000411117c20 */ /* 0x000fe20008410000 */
[----:B------:R-:W-:Y:S01]  /*13b30*/  FMUL.FTZ R18, R18, UR4 ;  /* 0x0000000412127c20 */ /* 0x000fe20008410000 */
[----:B------:R-:W-:Y:S01]  /*13b40*/  FMUL.FTZ R19, R19, UR4 ;  /* 0x0000000413137c20 */ /* 0x000fe20008410000 */
[----:B--2---:R-:W-:Y:S02]  /*13b50*/  FSEL R154, R154, -INF , !P4 ;  /* 0xff8000009a9a7808 */ /* 0x004fe40006000000 */
[----:B------:R-:W-:Y:S01]  /*13b60*/  ISETP.GE.AND P4, PT, R7, R2, PT ;  /* 0x000000020700720c */ /* 0x000fe20003f86270 */
[----:B------:R-:W2:Y:S01]  /*13b70*/  MUFU.TANH R76, R16 ;  /* 0x00000010004c7308 */ /* 0x000ea20000002400 */
[----:B-1----:R-:W-:Y:S01]  /*13b80*/  HMMA.16816.F32.BF16 R36, R8, R46, R28 ;  /* 0x0000002e0824723c */ /* 0x002fe2000004181c */
[----:B----4-:R-:W-:-:S02]  /*13b90*/  FSEL R156, R156, -INF , !P6 ;  /* 0xff8000009c9c7808 */ /* 0x010fc40007000000 */
[----:B------:R-:W-:Y:S02]  /*13ba0*/  ISETP.GE.AND P6, PT, R6, R2, PT ;  /* 0x000000020600720c */ /* 0x000fe40003fc6270 */
[C-C-:B------:R-:W-:Y:S01]  /*13bb0*/  LOP3.LUT R6, R0.reuse, 0x69, R5.reuse, 0xfe, !PT ;  /* 0x0000006900067812 */ /* 0x140fe200078efe05 */
[----:B------:R-:W-:Y:S01]  /*13bc0*/  HMMA.16816.F32.BF16 R28, R12, R58, RZ ;  /* 0x0000003a0c1c723c */ /* 0x000fe200000418ff */
[----:B------:R-:W1:Y:S01]  /*13bd0*/  MUFU.TANH R74, R17 ;  /* 0x00000011004a7308 */ /* 0x000e620000002400 */
[----:B------:R-:W-:Y:S02]  /*13be0*/  LOP3.LUT R7, R0, 0x70, R5, 0xfe, !PT ;  /* 0x0000007000077812 */ /* 0x000fe400078efe05 */
[----:B-----5:R-:W-:-:S05]  /*13bf0*/  FSEL R73, R73, -INF , !P5 ;  /* 0xff80000049497808 */ /* 0x020fca0006800000 */
[----:B------:R-:W4:Y:S01]  /*13c00*/  MUFU.TANH R155, R18 ;  /* 0x00000012009b7308 */ /* 0x000f220000002400 */
[----:B--2---:R-:W-:Y:S02]  /*13c10*/  FSEL R76, R76, -INF , !P3 ;  /* 0xff8000004c4c7808 */ /* 0x004fe40005800000 */
[----:B------:R-:W-:-:S05]  /*13c20*/  ISETP.GE.AND P3, PT, R6, R4, PT ;  /* 0x000000040600720c */ /* 0x000fca0003f66270 */
[----:B------:R2:W5:Y:S01]  /*13c30*/  MUFU.TANH R158, R19 ;  /* 0x00000013009e7308 */ /* 0x0005620000002400 */
[----:B------:R-:W-:Y:S01]  /*13c40*/  FMUL.FTZ R36, R36, UR4 ;  /* 0x0000000424247c20 */ /* 0x000fe20008410000 */
[----:B------:R-:W-:Y:S01]  /*13c50*/  FMUL.FTZ R37, R37, UR4 ;  /* 0x0000000425257c20 */ /* 0x000fe20008410000 */
[----:B------:R-:W-:Y:S01]  /*13c60*/  FMUL.FTZ R38, R38, UR4 ;  /* 0x0000000426267c20 */ /* 0x000fe20008410000 */
[----:B------:R-:W-:Y:S01]  /*13c70*/  FMUL.FTZ R39, R39, UR4 ;  /* 0x0000000427277c20 */ /* 0x000fe20008410000 */
[----:B-1----:R-:W-:Y:S02]  /*13c80*/  FSEL R74, R74, -INF , !P1 ;  /* 0xff8000004a4a7808 */ /* 0x002fe40004800000 */
[----:B---3--:R-:W-:Y:S01]  /*13c90*/  HMMA.16816.F32.BF16 R28, R8, R42, R28 ;  /* 0x0000002a081c723c */ /* 0x008fe2000004181c */
[----:B------:R-:W1:Y:S01]  /*13ca0*/  MUFU.TANH R72, R33 ;  /* 0x0000002100487308 */ /* 0x000e620000002400 */
[----:B----4-:R-:W-:Y:S02]  /*13cb0*/  FSEL R155, R155, -INF , !P2 ;  /* 0xff8000009b9b7808 */ /* 0x010fe40005000000 */
[----:B------:R-:W-:-:S02]  /*13cc0*/  ISETP.GE.AND P2, PT, R6, R2, PT ;  /* 0x000000020600720c */ /* 0x000fc40003f46270 */
[----:B------:R-:W-:Y:S02]  /*13cd0*/  LOP3.LUT R6, R0, 0x71, R5, 0xfe, !PT ;  /* 0x0000007100067812 */ /* 0x000fe400078efe05 */
[C---:B------:R-:W-:Y:S01]  /*13ce0*/  ISETP.GE.AND P1, PT, R7.reuse, R4, PT ;  /* 0x000000040700720c */ /* 0x040fe20003f26270 */
[----:B------:R-:W3:Y:S01]  /*13cf0*/  MUFU.TANH R159, R34 ;  /* 0x00000022009f7308 */ /* 0x000ee20000002400 */
[----:B--2---:R-:W-:Y:S01]  /*13d00*/  HMMA.16816.F32.BF16 R16, R8, R44, R24 ;  /* 0x0000002c0810723c */ /* 0x004fe20000041818 */
[----:B------:R-:W2:Y:S01]  /*13d10*/  LDSM.16.M88.4 R44, [R164+0x3400] ;  /* 0x00340000a42c783b */ /* 0x000ea20000000200 */
[----:B-----5:R-:W-:Y:S02]  /*13d20*/  FSEL R158, R158, -INF , !P4 ;  /* 0xff8000009e9e7808 */ /* 0x020fe40006000000 */
[----:B------:R-:W-:Y:S02]  /*13d30*/  ISETP.GE.AND P4, PT, R7, R2, PT ;  /* 0x000000020700720c */ /* 0x000fe40003f86270 */
[----:B------:R-:W-:Y:S01]  /*13d40*/  HMMA.16816.F32.BF16 R24, R12, R56, RZ ;  /* 0x000000380c18723c */ /* 0x000fe200000418ff */
[----:B------:R4:W5:Y:S01]  /*13d50*/  MUFU.TANH R160, R35 ;  /* 0x0000002300a07308 */ /* 0x0009620000002400 */
[----:B------:R-:W-:-:S02]  /*13d60*/  ISETP.GE.AND P5, PT, R6, R4, PT ;  /* 0x000000040600720c */ /* 0x000fc40003fa6270 */
[----:B------:R-:W-:Y:S02]  /*13d70*/  LOP3.LUT R7, R0, 0x78, R5, 0xfe, !PT ;  /* 0x0000007800077812 */ /* 0x000fe400078efe05 */
[----:B-1----:R-:W-:Y:S02]  /*13d80*/  FSEL R72, R72, -INF , !P3 ;  /* 0xff80000048487808 */ /* 0x002fe40005800000 */
[----:B------:R-:W-:Y:S01]  /*13d90*/  FMUL.FTZ R28, R28, UR4 ;  /* 0x000000041c1c7c20 */ /* 0x000fe20008410000 */
[----:B------:R-:W1:Y:S01]  /*13da0*/  MUFU.TANH R69, R36 ;  /* 0x0000002400457308 */ /* 0x000e620000002400 */
[----:B------:R-:W-:Y:S01]  /*13db0*/  FMUL.FTZ R29, R29, UR4 ;  /* 0x000000041d1d7c20 */ /* 0x000fe20008410000 */
[----:B------:R-:W-:Y:S01]  /*13dc0*/  FMUL.FTZ R30, R30, UR4 ;  /* 0x000000041e1e7c20 */ /* 0x000fe20008410000 */
[----:B------:R-:W-:Y:S01]  /*13dd0*/  FMUL.FTZ R31, R31, UR4 ;  /* 0x000000041f1f7c20 */ /* 0x000fe20008410000 */
[----:B---3--:R-:W-:Y:S02]  /*13de0*/  FSEL R159, R159, -INF , !P6 ;  /* 0xff8000009f9f7808 */ /* 0x008fe40007000000 */
[----:B------:R-:W-:-:S02]  /*13df0*/  ISETP.GE.AND P6, PT, R6, R2, PT ;  /* 0x000000020600720c */ /* 0x000fc40003fc6270 */
[----:B------:R-:W-:Y:S01]  /*13e00*/  MUFU.TANH R68, R37 ;  /* 0x0000002500447308 */ /* 0x000fe20000002400 */
[----:B------:R-:W-:Y:S01]  /*13e10*/  FMUL.FTZ R16, R16, UR4 ;  /* 0x0000000410107c20 */ /* 0x000fe20008410000 */
[----:B------:R-:W-:Y:S01]  /*13e20*/  FMUL.FTZ R17, R17, UR4 ;  /* 0x0000000411117c20 */ /* 0x000fe20008410000 */
[----:B------:R-:W-:Y:S01]  /*13e30*/  FMUL.FTZ R18, R18, UR4 ;  /* 0x0000000412127c20 */ /* 0x000fe20008410000 */
[----:B------:R-:W-:Y:S01]  /*13e40*/  FMUL.FTZ R19, R19, UR4 ;  /* 0x0000000413137c20 */ /* 0x000fe20008410000 */
[----:B----4-:R-:W3:Y:S01]  /*13e50*/  LDSM.16.M88.4 R32, [R176] ;  /* 0x00000000b020783b */ /* 0x010ee20000000200 */
[----:B------:R-:W-:Y:S02]  /*13e60*/  LOP3.LUT R6, R0, 0x79, R5, 0xfe, !PT ;  /* 0x0000007900067812 */ /* 0x000fe400078efe05 */
[----:B------:R-:W4:Y:S01]  /*13e70*/  MUFU.TANH R75, R16 ;  /* 0x00000010004b7308 */ /* 0x000f220000002400 */
[----:B-----5:R-:W-:Y:S02]  /*13e80*/  FSEL R160, R160, -INF , !P2 ;  /* 0xff800000a0a07808 */ /* 0x020fe40005000000 */
[----:B------:R-:W-:-:S02]  /*13e90*/  ISETP.GE.AND P3, PT, R7, R4, PT ;  /* 0x000000040700720c */ /* 0x000fc40003f66270 */
[----:B------:R-:W-:Y:S02]  /*13ea0*/  ISETP.GE.AND P2, PT, R7, R2, PT ;  /* 0x000000020700720c */ /* 0x000fe40003f46270 */
[----:B------:R-:W-:Y:S01]  /*13eb0*/  LOP3.LUT R7, R0, 0x80, R5, 0xfe, !PT ;  /* 0x0000008000077812 */ /* 0x000fe200078efe05 */
[----:B------:R-:W5:Y:S01]  /*13ec0*/  MUFU.TANH R71, R17 ;  /* 0x0000001100477308 */ /* 0x000f620000002400 */
[----:B-1----:R-:W-:-:S07]  /*13ed0*/  FSEL R69, R69, -INF , !P3 ;  /* 0xff80000045457808 */ /* 0x002fce0005800000 */
[----:B------:R-:W1:Y:S01]  /*13ee0*/  MUFU.TANH R187, R18 ;  /* 0x0000001200bb7308 */ /* 0x000e620000002400 */
[----:B----4-:R-:W-:Y:S02]  /*13ef0*/  FSEL R75, R75, -INF , !P1 ;  /* 0xff8000004b4b7808 */ /* 0x010fe40004800000 */
[----:B------:R-:W-:-:S04]  /*13f00*/  ISETP.GE.AND P1, PT, R6, R4, PT ;  /* 0x000000040600720c */ /* 0x000fc80003f26270 */
[----:B------:R-:W-:Y:S01]  /*13f10*/  FSEL R68, R68, -INF , !P1 ;  /* 0xff80000044447808 */ /* 0x000fe20004800000 */
[----:B------:R4:W2:Y:S01]  /*13f20*/  MUFU.TANH R163, R19 ;  /* 0x0000001300a37308 */ /* 0x0008a20000002400 */
[----:B-----5:R-:W-:Y:S02]  /*13f30*/  FSEL R71, R71, -INF , !P5 ;  /* 0xff80000047477808 */ /* 0x020fe40006800000 */
[----:B------:R-:W-:-:S05]  /*13f40*/  ISETP.GE.AND P5, PT, R7, R4, PT ;  /* 0x000000040700720c */ /* 0x000fca0003fa6270 */
[----:B------:R-:W5:Y:S01]  /*13f50*/  MUFU.TANH R190, R38 ;  /* 0x0000002600be7308 */ /* 0x000f620000002400 */
[----:B-1----:R-:W-:Y:S02]  /*13f60*/  FSEL R187, R187, -INF , !P4 ;  /* 0xff800000bbbb7808 */ /* 0x002fe40006000000 */
[----:B------:R-:W-:Y:S02]  /*13f70*/  ISETP.GE.AND P4, PT, R6, R2, PT ;  /* 0x000000020600720c */ /* 0x000fe40003f86270 */
[----:B------:R-:W-:-:S03]  /*13f80*/  LOP3.LUT R6, R0, 0x81, R5, 0xfe, !PT ;  /* 0x0000008100067812 */ /* 0x000fc600078efe05 */
[----:B------:R1:W3:Y:S01]  /*13f90*/  MUFU.TANH R191, R39 ;  /* 0x0000002700bf7308 */ /* 0x0002e20000002400 */
[----:B----4-:R-:W-:Y:S01]  /*13fa0*/  HMMA.16816.F32.BF16 R16, R8, R40, R24 ;  /* 0x000000280810723c */ /* 0x010fe20000041818 */
[----:B------:R-:W-:Y:S01]  /*13fb0*/  LDSM.16.M88.4 R40, [R164+0x3c00] ;  /* 0x003c0000a428783b */ /* 0x000fe20000000200 */
[----:B--2---:R-:W-:Y:S02]  /*13fc0*/  FSEL R163, R163, -INF , !P6 ;  /* 0xff800000a3a37808 */ /* 0x004fe40007000000 */
[----:B------:R-:W-:Y:S02]  /*13fd0*/  ISETP.GE.AND P6, PT, R7, R2, PT ;  /* 0x000000020700720c */ /* 0x000fe40003fc6270 */
[----:B------:R-:W-:Y:S01]  /*13fe0*/  HMMA.16816.F32.BF16 R24, R12, R44, RZ ;  /* 0x0000002c0c18723c */ /* 0x000fe200000418ff */
[----:B------:R-:W2:Y:S01]  /*13ff0*/  MUFU.TANH R67, R28 ;  /* 0x0000001c00437308 */ /* 0x000ea20000002400 */
[----:B-----5:R-:W-:Y:S02]  /*14000*/  FSEL R190, R190, -INF , !P2 ;  /* 0xff800000bebe7808 */ /* 0x020fe40005000000 */
[----:B------:R-:W-:-:S02]  /*14010*/  ISETP.GE.AND P3, PT, R6, R4, PT ;  /* 0x000000040600720c */ /* 0x000fc40003f66270 */
[----:B------:R-:W-:Y:S02]  /*14020*/  ISETP.GE.AND P2, PT, R6, R2, PT ;  /* 0x000000020600720c */ /* 0x000fe40003f46270 */
[C-C-:B------:R-:W-:Y:S01]  /*14030*/  LOP3.LUT R7, R0.reuse, 0x88, R5.reuse, 0xfe, !PT ;  /* 0x0000008800077812 */ /* 0x140fe200078efe05 */
[----:B------:R-:W-:Y:S01]  /*14040*/  MUFU.TANH R64, R29 ;  /* 0x0000001d00407308 */ /* 0x000fe20000002400 */
[----:B-1----:R-:W1:Y:S01]  /*14050*/  LDSM.16.M88.4 R36, [R175] ;  /* 0x00000000af24783b */ /* 0x002e620000000200 */
[----:B------:R-:W-:Y:S02]  /*14060*/  LOP3.LUT R6, R0, 0x89, R5, 0xfe, !PT ;  /* 0x0000008900067812 */ /* 0x000fe400078efe05 */
[----:B---3--:R-:W-:Y:S02]  /*14070*/  FSEL R191, R191, -INF , !P4 ;  /* 0xff800000bfbf7808 */ /* 0x008fe40006000000 */
[----:B------:R-:W-:Y:S02]  /*14080*/  ISETP.GE.AND P1, PT, R7, R4, PT ;  /* 0x000000040700720c */ /* 0x000fe40003f26270 */
[----:B------:R-:W3:Y:S01]  /*14090*/  MUFU.TANH R63, R30 ;  /* 0x0000001e003f7308 */ /* 0x000ee20000002400 */
[----:B------:R-:W-:Y:S01]  /*140a0*/  FMUL.FTZ R16, R16, UR4 ;  /* 0x0000000410107c20 */ /* 0x000fe20008410000 */
[----:B------:R-:W-:Y:S01]  /*140b0*/  FMUL.FTZ R17, R17, UR4 ;  /* 0x0000000411117c20 */ /* 0x000fe20008410000 */
[----:B------:R-:W-:Y:S01]  /*140c0*/  FMUL.FTZ R18, R18, UR4 ;  /* 0x0000000412127c20 */ /* 0x000fe20008410000 */
[----:B------:R-:W-:Y:S01]  /*140d0*/  FMUL.FTZ R19, R19, UR4 ;  /* 0x0000000413137c20 */ /* 0x000fe20008410000 */
[----:B------:R-:W-:-:S02]  /*140e0*/  ISETP.GE.AND P4, PT, R7, R2, PT ;  /* 0x000000020700720c */ /* 0x000fc40003f86270 */
[----:B------:R-:W-:Y:S01]  /*140f0*/  HMMA.16816.F32.BF16 R24, R8, R32, R24 ;  /* 0x000000200818723c */ /* 0x000fe20000041818 */
[----:B------:R-:W4:Y:S01]  /*14100*/  MUFU.TANH R70, R16 ;  /* 0x0000001000467308 */ /* 0x000f220000002400 */
[----:B------:R-:W-:Y:S02]  /*14110*/  LOP3.LUT R7, R0, 0x90, R5, 0xfe, !PT ;  /* 0x0000009000077812 */ /* 0x000fe400078efe05 */
[----:B--2---:R-:W-:-:S05]  /*14120*/  FSEL R67, R67, -INF , !P1 ;  /* 0xff80000043437808 */ /* 0x004fca0004800000 */
[----:B------:R-:W2:Y:S01]  /*14130*/  MUFU.TANH R66, R17 ;  /* 0x0000001100427308 */ /* 0x000ea20000002400 */
[----:B---3--:R-:W-:-:S07]  /*14140*/  FSEL R194, R63, -INF , !P4 ;  /* 0xff8000003fc27808 */ /* 0x008fce0006000000 */
[----:B------:R-:W3:Y:S01]  /*14150*/  MUFU.TANH R62, R18 ;  /* 0x00000012003e7308 */ /* 0x000ee20000002400 */
[----:B----4-:R-:W-:Y:S02]  /*14160*/  FSEL R70, R70, -INF , !P5 ;  /* 0xff80000046467808 */ /* 0x010fe40006800000 */
[----:B------:R-:W-:-:S04]  /*14170*/  ISETP.GE.AND P5, PT, R6, R4, PT ;  /* 0x000000040600720c */ /* 0x000fc80003fa6270 */
[----:B------:R-:W-:Y:S01]  /*14180*/  FMUL.FTZ R24, R24, UR4 ;  /* 0x0000000418187c20 */ /* 0x000fe20008410000 */
[----:B------:R4:W5:Y:S01]  /*14190*/  MUFU.TANH R192, R19 ;  /* 0x0000001300c07308 */ /* 0x0009620000002400 */
[----:B------:R-:W-:Y:S01]  /*141a0*/  FMUL.FTZ R25, R25, UR4 ;  /* 0x0000000419197c20 */ /* 0x000fe20008410000 */
[----:B------:R-:W-:Y:S01]  /*141b0*/  FMUL.FTZ R26, R26, UR4 ;  /* 0x000000041a1a7c20 */ /* 0x000fe20008410000 */
[----:B------:R-:W-:Y:S01]  /*141c0*/  FMUL.FTZ R27, R27, UR4 ;  /* 0x000000041b1b7c20 */ /* 0x000fe20008410000 */
[----:B--2---:R-:W-:Y:S02]  /*141d0*/  FSEL R66, R66, -INF , !P3 ;  /* 0xff80000042427808 */ /* 0x004fe40005800000 */
[----:B------:R-:W-:Y:S02]  /*141e0*/  ISETP.GE.AND P3, PT, R7, R4, PT ;  /* 0x000000040700720c */ /* 0x000fe40003f66270 */
[----:B------:R-:W2:Y:S01]  /*141f0*/  MUFU.TANH R195, R31 ;  /* 0x0000001f00c37308 */ /* 0x000ea20000002400 */
[----:B---3--:R-:W-:-:S02]  /*14200*/  FSEL R193, R62, -INF , !P6 ;  /* 0xff8000003ec17808 */ /* 0x008fc40007000000 */
[-C--:B------:R-:W-:Y:S02]  /*14210*/  ISETP.GE.AND P6, PT, R6, R2.reuse, PT ;  /* 0x000000020600720c */ /* 0x080fe40003fc6270 */
[----:B------:R-:W-:Y:S02]  /*14220*/  LOP3.LUT R6, R0, 0x91, R5, 0xfe, !PT ;  /* 0x0000009100067812 */ /* 0x000fe400078efe05 */
[----:B------:R-:W-:Y:S01]  /*14230*/  FSEL R64, R64, -INF , !P5 ;  /* 0xff80000040407808 */ /* 0x000fe20006800000 */
[----:B------:R-:W3:Y:S01]  /*14240*/  MUFU.TANH R196, R24 ;  /* 0x0000001800c47308 */ /* 0x000ee20000002400 */
[----:B----4-:R-:W-:Y:S01]  /*14250*/  HMMA.16816.F32.BF16 R16, R12, R46, RZ ;  /* 0x0000002e0c10723c */ /* 0x010fe200000418ff */
[----:B------:R-:W4:Y:S01]  /*14260*/  LDSM.16.M88.4 R44, [R174] ;  /* 0x00000000ae2c783b */ /* 0x000f220000000200 */
[----:B-----5:R-:W-:Y:S02]  /*14270*/  FSEL R192, R192, -INF , !P2 ;  /* 0xff800000c0c07808 */ /* 0x020fe40005000000 */
[----:B------:R-:W-:-:S02]  /*14280*/  ISETP.GE.AND P2, PT, R7, R2, PT ;  /* 0x000000020700720c */ /* 0x000fc40003f46270 */
[C---:B------:R-:W-:Y:S01]  /*14290*/  ISETP.GE.AND P1, PT, R6.reuse, R4, PT ;  /* 0x000000040600720c */ /* 0x040fe20003f26270 */
[----:B------:R-:W5:Y:S01]  /*142a0*/  MUFU.TANH R197, R25 ;  /* 0x0000001900c57308 */ /* 0x000f620000002400 */
[----:B------:R-:W-:Y:S02]  /*142b0*/  ISETP.GE.AND P4, PT, R6, R2, PT ;  /* 0x000000020600720c */ /* 0x000fe40003f86270 */
[C-C-:B------:R-:W-:Y:S02]  /*142c0*/  LOP3.LUT R7, R0.reuse, 0x98, R5.reuse, 0xfe, !PT ;  /* 0x0000009800077812 */ /* 0x140fe400078efe05 */
[----:B------:R-:W-:Y:S02]  /*142d0*/  LOP3.LUT R6, R0, 0x99, R5, 0xfe, !PT ;  /* 0x0000009900067812 */ /* 0x000fe400078efe05 */
[----:B--2---:R-:W-:Y:S01]  /*142e0*/  FSEL R195, R195, -INF , !P6 ;  /* 0xff800000c3c37808 */ /* 0x004fe20007000000 */
[----:B------:R-:W2:Y:S01]  /*142f0*/  MUFU.TANH R61, R26 ;  /* 0x0000001a003d7308 */ /* 0x000ea20000002400 */
[----:B---3--:R-:W-:-:S02]  /*14300*/  FSEL R63, R196, -INF , !P3 ;  /* 0xff800000c43f7808 */ /* 0x008fc40005800000 */
[C---:B------:R-:W-:Y:S02]  /*14310*/  ISETP.GE.AND P5, PT, R7.reuse, R4, PT ;  /* 0x000000040700720c */ /* 0x040fe40003fa6270 */
[----:B------:R-:W-:Y:S02]  /*14320*/  ISETP.GE.AND P6, PT, R7, R2, PT ;  /* 0x000000020700720c */ /* 0x000fe40003fc6270 */
[----:B------:R-:W-:Y:S01]  /*14330*/  ISETP.GE.AND P3, PT, R6, R4, PT ;  /* 0x000000040600720c */ /* 0x000fe20003f66270 */
[----:B------:R-:W3:Y:S01]  /*14340*/  MUFU.TANH R186, R27 ;  /* 0x0000001b00ba7308 */ /* 0x000ee20000002400 */
[----:B------:R-:W-:Y:S01]  /*14350*/  HMMA.16816.F32.BF16 R28, R8, R34, R16 ;  /* 0x00000022081c723c */ /* 0x000fe20000041810 */
[----:B------:R-:W4:Y:S01]  /*14360*/  LDSM.16.M88.4 R32, [R164+0x4000] ;  /* 0x00400000a420783b */ /* 0x000f220000000200 */
[----:B-----5:R-:W-:Y:S02]  /*14370*/  FSEL R62, R197, -INF , !P1 ;  /* 0xff800000c53e7808 */ /* 0x020fe40004800000 */
[----:B------:R-:W-:-:S02]  /*14380*/  LOP3.LUT R7, R0, 0xa0, R5, 0xfe, !PT ;  /* 0x000000a000077812 */ /* 0x000fc400078efe05 */
[----:B------:R-:W-:Y:S01]  /*14390*/  HMMA.16816.F32.BF16 R16, R12, R48, RZ ;  /* 0x000000300c10723c */ /* 0x000fe200000418ff */
[----:B--2---:R-:W-:Y:S02]  /*143a0*/  FSEL R196, R61, -INF , !P2 ;  /* 0xff8000003dc47808 */ /* 0x004fe40005000000 */
[----:B------:R-:W-:Y:S02]  /*143b0*/  ISETP.GE.AND P2, PT, R6, R2, PT ;  /* 0x000000020600720c */ /* 0x000fe40003f46270 */
[----:B------:R-:W-:Y:S02]  /*143c0*/  LOP3.LUT R6, R0, 0xa1, R5, 0xfe, !PT ;  /* 0x000000a100067812 */ /* 0x000fe400078efe05 */
[C---:B------:R-:W-:Y:S02]  /*143d0*/  ISETP.GE.AND P1, PT, R7.reuse, R4, PT ;  /* 0x000000040700720c */ /* 0x040fe40003f26270 */
[----:B---3--:R-:W-:Y:S02]  /*143e0*/  FSEL R186, R186, -INF , !P4 ;  /* 0xff800000baba7808 */ /* 0x008fe40006000000 */
[----:B------:R-:W-:-:S02]  /*143f0*/  ISETP.GE.AND P4, PT, R7, R2, PT ;  /* 0x000000020700720c */ /* 0x000fc40003f86270 */
[----:B------:R-:W-:-:S05]  /*14400*/  LOP3.LUT R7, R0, 0xb0, R5, 0xfe, !PT ;  /* 0x000000b000077812 */ /* 0x000fca00078efe05 */
[----:B------:R-:W-:Y:S01]  /*14410*/  FMUL.FTZ R28, R28, UR4 ;  /* 0x000000041c1c7c20 */ /* 0x000fe20008410000 */
[----:B------:R-:W-:Y:S01]  /*14420*/  FMUL.FTZ R29, R29, UR4 ;  /* 0x000000041d1d7c20 */ /* 0x000fe20008410000 */
[----:B------:R-:W-:Y:S01]  /*14430*/  FMUL.FTZ R30, R30, UR4 ;  /* 0x000000041e1e7c20 */ /* 0x000fe20008410000 */
[----:B------:R-:W-:Y:S01]  /*14440*/  FMUL.FTZ R31, R31, UR4 ;  /* 0x000000041f1f7c20 */ /* 0x000fe20008410000 */
[----:B------:R-:W2:Y:S02]  /*14450*/  MUFU.TANH R65, R28 ;  /* 0x0000001c00417308 */ /* 0x000ea40000002400 */
[----:B-1----:R-:W-:Y:S06]  /*14460*/  HMMA.16816.F32.BF16 R24, R8, R36, R16 ;  /* 0x000000240818723c */ /* 0x002fec0000041810 */
[----:B------:R-:W-:Y:S01]  /*14470*/  HMMA.16816.F32.BF16 R16, R12, R50, RZ ;  /* 0x000000320c10723c */ /* 0x000fe200000418ff */
[----:B------:R-:W1:Y:S08]  /*14480*/  MUFU.TANH R162, R29 ;  /* 0x0000001d00a27308 */ /* 0x000e700000002400 */
[----:B------:R-:W3:Y:S01]  /*14490*/  MUFU.TANH R58, R30 ;  /* 0x0000001e003a7308 */ /* 0x000ee20000002400 */
[----:B--2---:R-:W-:-:S02]  /*144a0*/  FSEL R65, R65, -INF , !P5 ;  /* 0xff80000041417808 */ /* 0x004fc40006800000 */
[----:B------:R-:W-:-:S05]  /*144b0*/  ISETP.GE.AND P5, PT, R6, R4, PT ;  /* 0x000000040600720c */ /* 0x000fca0003fa6270 */
[----:B------:R2:W5:Y:S01]  /*144c0*/  MUFU.TANH R161, R31 ;  /* 0x0000001f00a17308 */ /* 0x0005620000002400 */
[----:B------:R-:W-:Y:S01]  /*144d0*/  FMUL.FTZ R24, R24, UR4 ;  /* 0x0000000418187c20 */ /* 0x000fe20008410000 */
[----:B------:R-:W-:Y:S01]  /*144e0*/  FMUL.FTZ R25, R25, UR4 ;  /* 0x0000000419197c20 */ /* 0x000fe20008410000 */
[----:B------:R-:W-:Y:S01]  /*144f0*/  FMUL.FTZ R26, R26, UR4 ;  /* 0x000000041a1a7c20 */ /* 0x000fe20008410000 */
[----:B------:R-:W-:Y:S01]  /*14500*/  FMUL.FTZ R27, R27, UR4 ;  /* 0x000000041b1b7c20 */ /* 0x000fe20008410000 */
[----:B-1----:R-:W-:-:S03]  /*14510*/  FSEL R61, R162, -INF , !P3 ;  /* 0xff800000a23d7808 */ /* 0x002fc60005800000 */
[----:B------:R-:W1:Y:S01]  /*14520*/  MUFU.TANH R157, R24 ;  /* 0x00000018009d7308 */ /* 0x000e620000002400 */
[----:B---3--:R-:W-:Y:S02]  /*14530*/  FSEL R197, R58, -INF , !P6 ;  /* 0xff8000003ac57808 */ /* 0x008fe40007000000 */
[----:B------:R-:W-:Y:S02]  /*14540*/  ISETP.GE.AND P6, PT, R6, R2, PT ;  /* 0x000000020600720c */ /* 0x000fe40003fc6270 */
[----:B------:R-:W-:-:S03]  /*14550*/  LOP3.LUT R6, R0, 0xa8, R5, 0xfe, !PT ;  /* 0x000000a800067812 */ /* 0x000fc600078efe05 */
[----:B------:R-:W3:Y:S01]  /*14560*/  MUFU.TANH R59, R25 ;  /* 0x00000019003b7308 */ /* 0x000ee20000002400 */
[----:B--2---:R-:W-:Y:S01]  /*14570*/  HMMA.16816.F32.BF16 R28, R8, R38, R16 ;  /* 0x00000026081c723c */ /* 0x004fe20000041810 */
[----:B------:R-:W-:Y:S01]  /*14580*/  LDSM.16.M88.4 R36, [R164+0x4400] ;  /* 0x00440000a424783b */ /* 0x000fe20000000200 */
[----:B-----5:R-:W-:Y:S02]  /*14590*/  FSEL R161, R161, -INF , !P2 ;  /* 0xff800000a1a17808 */ /* 0x020fe40005000000 */
[C---:B------:R-:W-:Y:S02]  /*145a0*/  ISETP.GE.AND P3, PT, R6.reuse, R4, PT ;  /* 0x000000040600720c */ /* 0x040fe40003f66270 */
[----:B------:R-:W-:Y:S01]  /*145b0*/  HMMA.16816.F32.BF16 R16, R12, R40, RZ ;  /* 0x000000280c10723c */ /* 0x000fe200000418ff */
[----:B------:R-:W2:Y:S01]  /*145c0*/  MUFU.TANH R56, R26 ;  /* 0x0000001a00387308 */ /* 0x000ea20000002400 */
[----:B------:R-:W-:Y:S02]  /*145d0*/  ISETP.GE.AND P2, PT, R6, R2, PT ;  /* 0x000000020600720c */ /* 0x000fe40003f46270 */
[----:B------:R-:W-:-:S02]  /*145e0*/  LOP3.LUT R6, R0, 0xa9, R5, 0xfe, !PT ;  /* 0x000000a900067812 */ /* 0x000fc400078efe05 */
[----:B-1----:R-:W-:Y:S02]  /*145f0*/  FSEL R58, R157, -INF , !P1 ;  /* 0xff8000009d3a7808 */ /* 0x002fe40004800000 */
[-C--:B------:R-:W-:Y:S01]  /*14600*/  ISETP.GE.AND P1, PT, R6, R4.reuse, PT ;  /* 0x000000040600720c */ /* 0x080fe20003f26270 */
[----:B------:R4:W1:Y:S01]  /*14610*/  MUFU.TANH R131, R27 ;  /* 0x0000001b00837308 */ /* 0x0008620000002400 */
[----:B---3--:R-:W-:Y:S02]  /*14620*/  FSEL R59, R59, -INF , !P5 ;  /* 0xff8000003b3b7808 */ /* 0x008fe40006800000 */
[----:B------:R-:W-:-:S06]  /*14630*/  ISETP.GE.AND P5, PT, R7, R4, PT ;  /* 0x000000040700720c */ /* 0x000fcc0003fa6270 */
[----:B------:R-:W-:Y:S01]  /*14640*/  FMUL.FTZ R28, R28, UR4 ;  /* 0x000000041c1c7c20 */ /* 0x000fe20008410000 */
[----:B------:R-:W-:Y:S01]  /*14650*/  FMUL.FTZ R29, R29, UR4 ;  /* 0x000000041d1d7c20 */ /* 0x000fe20008410000 */
[----:B------:R-:W-:Y:S01]  /*14660*/  FMUL.FTZ R30, R30, UR4 ;  /* 0x000000041e1e7c20 */ /* 0x000fe20008410000 */
[----:B------:R-:W-:Y:S01]  /*14670*/  FMUL.FTZ R31, R31, UR4 ;  /* 0x000000041f1f7c20 */ /* 0x000fe20008410000 */
[----:B------:R-:W3:Y:S01]  /*14680*/  MUFU.TANH R60, R28 ;  /* 0x0000001c003c7308 */ /* 0x000ee20000002400 */
[----:B--2---:R-:W-:Y:S02]  /*14690*/  FSEL R157, R56, -INF , !P4 ;  /* 0xff800000389d7808 */ /* 0x004fe40006000000 */
[-C--:B------:R-:W-:Y:S01]  /*146a0*/  ISETP.GE.AND P4, PT, R6, R2.reuse, PT ;  /* 0x000000020600720c */ /* 0x080fe20003f86270 */
[----:B----4-:R-:W-:Y:S01]  /*146b0*/  HMMA.16816.F32.BF16 R24, R8, R44, R16 ;  /* 0x0000002c0818723c */ /* 0x010fe20000041810 */
[C-C-:B------:R-:W-:Y:S02]  /*146c0*/  LOP3.LUT R6, R0.reuse, 0xb1, R5.reuse, 0xfe, !PT ;  /* 0x000000b100067812 */ /* 0x140fe400078efe05 */
[----:B-1----:R-:W-:Y:S01]  /*146d0*/  FSEL R131, R131, -INF , !P6 ;  /* 0xff80000083837808 */ /* 0x002fe20007000000 */
[----:B------:R-:W1:Y:S01]  /*146e0*/  MUFU.TANH R130, R29 ;  /* 0x0000001d00827308 */ /* 0x000e620000002400 */
[----:B------:R-:W-:Y:S01]  /*146f0*/  ISETP.GE.AND P6, PT, R7, R2, PT ;  /* 0x000000020700720c */ /* 0x000fe20003fc6270 */
[----:B------:R-:W-:Y:S01]  /*14700*/  HMMA.16816.F32.BF16 R16, R12, R42, RZ ;  /* 0x0000002a0c10723c */ /* 0x000fe200000418ff */
[----:B------:R-:W2:Y:S01]  /*14710*/  LDSM.16.M88.4 R40, [R173] ;  /* 0x00000000ad28783b */ /* 0x000ea20000000200 */
[----:B------:R-:W-:-:S04]  /*14720*/  LOP3.LUT R7, R0, 0xb9, R5, 0xfe, !PT ;  /* 0x000000b900077812 */ /* 0x000fc800078efe05 */
[----:B------:R-:W4:Y:S01]  /*14730*/  MUFU.TANH R23, R30 ;  /* 0x0000001e00177308 */ /* 0x000f220000002400 */
[----:B---3--:R-:W-:Y:S02]  /*14740*/  FSEL R60, R60, -INF , !P3 ;  /* 0xff8000003c3c7808 */ /* 0x008fe40005800000 */
[----:B------:R-:W-:-:S05]  /*14750*/  ISETP.GE.AND P3, PT, R6, R4, PT ;  /* 0x000000040600720c */ /* 0x000fca0003f66270 */
[----:B------:R3:W5:Y:S01]  /*14760*/  MUFU.TANH R117, R31 ;  /* 0x0000001f00757308 */ /* 0x0007620000002400 */
[----:B-1----:R-:W-:-:S03]  /*14770*/  FSEL R56, R130, -INF , !P1 ;  /* 0xff80000082387808 */ /* 0x002fc60004800000 */
[----:B------:R-:W-:Y:S01]  /*14780*/  FMUL.FTZ R24, R24, UR4 ;  /* 0x0000000418187c20 */ /* 0x000fe20008410000 */
[----:B------:R-:W-:Y:S01]  /*14790*/  FMUL.FTZ R25, R25, UR4 ;  /* 0x0000000419197c20 */ /* 0x000fe20008410000 */
[----:B------:R-:W-:Y:S01]  /*147a0*/  FMUL.FTZ R26, R26, UR4 ;  /* 0x000000041a1a7c20 */ /* 0x000fe20008410000 */
[----:B------:R-:W-:Y:S01]  /*147b0*/  FMUL.FTZ R27, R27, UR4 ;  /* 0x000000041b1b7c20 */ /* 0x000fe20008410000 */
[----:B------:R-:W1:Y:S01]  /*147c0*/  MUFU.TANH R57, R24 ;  /* 0x0000001800397308 */ /* 0x000e620000002400 */
[----:B----4-:R-:W-:Y:S02]  /*147d0*/  FSEL R162, R23, -INF , !P2 ;  /* 0xff80000017a27808 */ /* 0x010fe40005000000 */
[----:B------:R-:W-:Y:S02]  /*147e0*/  ISETP.GE.AND P2, PT, R6, R2, PT ;  /* 0x000000020600720c */ /* 0x000fe40003f46270 */
[----:B------:R-:W-:-:S03]  /*147f0*/  LOP3.LUT R6, R0, 0xb8, R5, 0xfe, !PT ;  /* 0x000000b800067812 */ /* 0x000fc600078efe05 */
[----:B------:R-:W4:Y:S01]  /*14800*/  MUFU.TANH R55, R25 ;  /* 0x0000001900377308 */ /* 0x000f220000002400 */
[----:B---3--:R-:W-:Y:S01]  /*14810*/  HMMA.16816.F32.BF16 R28, R8, R46, R16 ;  /* 0x0000002e081c723c */ /* 0x008fe20000041810 */
[----:B-----5:R-:W-:Y:S02]  /*14820*/  FSEL R117, R117, -INF , !P4 ;  /* 0xff80000075757808 */ /* 0x020fe40006000000 */
[C---:B------:R-:W-:Y:S02]  /*14830*/  ISETP.GE.AND P1, PT, R6.reuse, R4, PT ;  /* 0x000000040600720c */ /* 0x040fe40003f26270 */
[----:B------:R-:W-:Y:S01]  /*14840*/  ISETP.GE.AND P4, PT, R6, R2, PT ;  /* 0x000000020600720c */ /* 0x000fe20003f86270 */
[----:B------:R-:W-:Y:S01]  /*14850*/  HMMA.16816.F32.BF16 R16, R12, R32, RZ ;  /* 0x000000200c10723c */ /* 0x000fe200000418ff */
[----:B------:R-:W3:Y:S01]  /*14860*/  MUFU.TANH R21, R26 ;  /* 0x0000001a00157308 */ /* 0x000ee20000002400 */
[----:B------:R-:W-:Y:S02]  /*14870*/  LOP3.LUT R6, R0, 0xc1, R5, 0xfe, !PT ;  /* 0x000000c100067812 */ /* 0x000fe400078efe05 */
[----:B-1----:R-:W-:-:S02]  /*14880*/  FSEL R57, R57, -INF , !P5 ;  /* 0xff80000039397808 */ /* 0x002fc40006800000 */
[----:B------:R-:W-:-:S03]  /*14890*/  ISETP.GE.AND P5, PT, R7, R4, PT ;  /* 0x000000040700720c */ /* 0x000fc60003fa6270 */
[----:B------:R2:W1:Y:S01]  /*148a0*/  MUFU.TANH R22, R27 ;  /* 0x0000001b00167308 */ /* 0x0004620000002400 */
[----:B----4-:R-:W-:-:S08]  /*148b0*/  FSEL R55, R55, -INF , !P3 ;  /* 0xff80000037377808 */ /* 0x010fd00005800000 */
[----:B------:R-:W-:Y:S01]  /*148c0*/  FMUL.FTZ R28, R28, UR4 ;  /* 0x000000041c1c7c20 */ /* 0x000fe20008410000 */
[----:B------:R-:W-:Y:S01]  /*148d0*/  FMUL.FTZ R29, R29, UR4 ;  /* 0x000000041d1d7c20 */ /* 0x000fe20008410000 */
[----:B------:R-:W-:Y:S01]  /*148e0*/  FMUL.FTZ R30, R30, UR4 ;  /* 0x000000041e1e7c20 */ /* 0x000fe20008410000 */
[----:B------:R-:W-:Y:S01]  /*148f0*/  FMUL.FTZ R31, R31, UR4 ;  /* 0x000000041f1f7c20 */ /* 0x000fe20008410000 */
[----:B------:R-:W-:Y:S01]  /*14900*/  MUFU.TANH R109, R28 ;  /* 0x0000001c006d7308 */ /* 0x000fe20000002400 */
[----:B---3--:R-:W-:Y:S02]  /*14910*/  FSEL R130, R21, -INF , !P6 ;  /* 0xff80000015827808 */ /* 0x008fe40007000000 */
[----:B------:R-:W-:Y:S01]  /*14920*/  ISETP.GE.AND P6, PT, R7, R2, PT ;  /* 0x000000020700720c */ /* 0x000fe20003fc6270 */
[----:B--2---:R-:W-:Y:S01]  /*14930*/  HMMA.16816.F32.BF16 R24, R8, R40, R16 ;  /* 0x000000280818723c */ /* 0x004fe20000041810 */
[----:B-1----:R-:W-:Y:S02]  /*14940*/  FSEL R198, R22, -INF , !P2 ;  /* 0xff80000016c67808 */ /* 0x002fe40005000000 */
[----:B------:R-:W-:Y:S01]  /*14950*/  LOP3.LUT R7, R0, 0xc0, R5, 0xfe, !PT ;  /* 0x000000c000077812 */ /* 0x000fe200078efe05 */
[----:B------:R-:W-:Y:S02]  /*14960*/  MUFU.TANH R110, R29 ;  /* 0x0000001d006e7308 */ /* 0x000fe40000002400 */
[----:B------:R-:W-:Y:S01]  /*14970*/  HMMA.16816.F32.BF16 R16, R12, R34, RZ ;  /* 0x000000220c10723c */ /* 0x000fe200000418ff */
[----:B------:R-:W1:Y:S01]  /*14980*/  LDSM.16.M88.4 R32, [R172] ;  /* 0x00000000ac20783b */ /* 0x000e620000000200 */
[----:B------:R-:W-:-:S02]  /*14990*/  ISETP.GE.AND P3, PT, R7, R4, PT ;  /* 0x000000040700720c */ /* 0x000fc40003f66270 */
[----:B------:R-:W-:Y:S02]  /*149a0*/  ISETP.GE.AND P2, PT, R7, R2, PT ;  /* 0x000000020700720c */ /* 0x000fe40003f46270 */
[----:B------:R-:W2:Y:S01]  /*149b0*/  MUFU.TANH R106, R30 ;  /* 0x0000001e006a7308 */ /* 0x000ea20000002400 */
[----:B------:R-:W-:-:S07]  /*149c0*/  LOP3.LUT R7, R0, 0xc9, R5, 0xfe, !PT ;  /* 0x000000c900077812 */ /* 0x000fce00078efe05 */
[----:B------:R3:W4:Y:S04]  /*149d0*/  MUFU.TANH R108, R31 ;  /* 0x0000001f006c7308 */ /* 0x0007280000002400 */
[----:B------:R-:W-:Y:S01]  /*149e0*/  FMUL.FTZ R24, R24, UR4 ;  /* 0x0000000418187c20 */ /* 0x000fe20008410000 */
[----:B------:R-:W-:Y:S01]  /*149f0*/  FMUL.FTZ R25, R25, UR4 ;  /* 0x0000000419197c20 */ /* 0x000fe20008410000 */
[----:B------:R-:W-:Y:S01]  /*14a00*/  FMUL.FTZ R26, R26, UR4 ;  /* 0x000000041a1a7c20 */ /* 0x000fe20008410000 */
[----:B------:R-:W-:Y:S01]  /*14a10*/  FMUL.FTZ R27, R27, UR4 ;  /* 0x000000041b1b7c20 */ /* 0x000fe20008410000 */
[----:B------:R-:W5:Y:S01]  /*14a20*/  MUFU.TANH R107, R24 ;  /* 0x00000018006b7308 */ /* 0x000f620000002400 */
[----:B--2---:R-:W-:Y:S02]  /*14a30*/  FSEL R106, R106, -INF , !P4 ;  /* 0xff8000006a6a7808 */ /* 0x004fe40006000000 */
[----:B------:R-:W-:-:S05]  /*14a40*/  ISETP.GE.AND P4, PT, R6, R2, PT ;  /* 0x000000020600720c */ /* 0x000fca0003f86270 */
[----:B------:R-:W-:Y:S01]  /*14a50*/  MUFU.TANH R105, R25 ;  /* 0x0000001900697308 */ /* 0x000fe20000002400 */
[----:B---3--:R-:W-:Y:S01]  /*14a60*/  HMMA.16816.F32.BF16 R28, R8, R42, R16 ;  /* 0x0000002a081c723c */ /* 0x008fe20000041810 */
[----:B------:R-:W2:Y:S01]  /*14a70*/  LDSM.16.M88.4 R40, [R164+0x4800] ;  /* 0x00480000a428783b */ /* 0x000ea20000000200 */
[----:B----4-:R-:W-:-:S04]  /*14a80*/  FSEL R108, R108, -INF , !P6 ;  /* 0xff8000006c6c7808 */ /* 0x010fc80007000000 */
[----:B------:R-:W-:Y:S01]  /*14a90*/  HMMA.16816.F32.BF16 R16, R12, R36, RZ ;  /* 0x000000240c10723c */ /* 0x000fe200000418ff */
[----:B------:R-:W3:Y:S08]  /*14aa0*/  MUFU.TANH R104, R26 ;  /* 0x0000001a00687308 */ /* 0x000ef00000002400 */
[----:B------:R1:W4:Y:S09]  /*14ab0*/  MUFU.TANH R102, R27 ;  /* 0x0000001b00667308 */ /* 0x0003320000002400 */
[----:B------:R-:W-:Y:S01]  /*14ac0*/  FMUL.FTZ R28, R28, UR4 ;  /* 0x000000041c1c7c20 */ /* 0x000fe20008410000 */
[----:B------:R-:W-:Y:S01]  /*14ad0*/  FMUL.FTZ R29, R29, UR4 ;  /* 0x000000041d1d7c20 */ /* 0x000fe20008410000 */
[----:B------:R-:W-:Y:S01]  /*14ae0*/  FMUL.FTZ R30, R30, UR4 ;  /* 0x000000041e1e7c20 */ /* 0x000fe20008410000 */
[----:B------:R-:W-:Y:S01]  /*14af0*/  FMUL.FTZ R31, R31, UR4 ;  /* 0x000000041f1f7c20 */ /* 0x000fe20008410000 */
[----:B------:R-:W-:Y:S02]  /*14b00*/  MUFU.TANH R91, R28 ;  /* 0x0000001c005b7308 */ /* 0x000fe40000002400 */
[----:B-1----:R-:W-:Y:S06]  /*14b10*/  HMMA.16816.F32.BF16 R24, R8, R32, R16 ;  /* 0x000000200818723c */ /* 0x002fec0000041810 */
[----:B------:R-:W-:Y:S01]  /*14b20*/  MUFU.TANH R89, R29 ;  /* 0x0000001d00597308 */ /* 0x000fe20000002400 */
[----:B------:R-:W-:Y:S01]  /*14b30*/  HMMA.16816.F32.BF16 R16, R12, R38, RZ ;  /* 0x000000260c10723c */ /* 0x000fe200000418ff */
[----:B------:R-:W-:Y:S06]  /*14b40*/  LDSM.16.M88.4 R36, [R164+0x4c00] ;  /* 0x004c0000a424783b */ /* 0x000fec0000000200 */
[----:B------:R-:W1:Y:S08]  /*14b50*/  MUFU.TANH R54, R30 ;  /* 0x0000001e00367308 */ /* 0x000e700000002400 */
[----:B------:R5:W1:Y:S02]  /*14b60*/  MUFU.TANH R51, R31 ;  /* 0x0000001f00337308 */ /* 0x000a640000002400 */
[----:B------:R-:W-:Y:S01]  /*14b70*/  FMUL.FTZ R24, R24, UR4 ;  /* 0x0000000418187c20 */ /* 0x000fe20008410000 */
[----:B------:R-:W-:Y:S01]  /*14b80*/  FMUL.FTZ R25, R25, UR4 ;  /* 0x0000000419197c20 */ /* 0x000fe20008410000 */
[----:B------:R-:W-:Y:S01]  /*14b90*/  FMUL.FTZ R26, R26, UR4 ;  /* 0x000000041a1a7c20 */ /* 0x000fe20008410000 */
[----:B------:R-:W-:-:S03]  /*14ba0*/  FMUL.FTZ R27, R27, UR4 ;  /* 0x000000041b1b7c20 */ /* 0x000fc60008410000 */
[----:B------:R-:W1:Y:S08]  /*14bb0*/  MUFU.TANH R50, R24 ;  /* 0x0000001800327308 */ /* 0x000e700000002400 */
[----:B------:R-:W-:Y:S01]  /*14bc0*/  MUFU.TANH R49, R25 ;  /* 0x0000001900317308 */ /* 0x000fe20000002400 */
[----:B-----5:R-:W-:Y:S01]  /*14bd0*/  HMMA.16816.F32.BF16 R28, R8, R34, R16 ;  /* 0x00000022081c723c */ /* 0x020fe20000041810 */
[----:B------:R-:W5:Y:S05]  /*14be0*/  LDSM.16.M88.4 R32, [R171] ;  /* 0x00000000ab20783b */ /* 0x000f6a0000000200 */
[C---:B--2---:R-:W-:Y:S01]  /*14bf0*/  HMMA.16816.F32.BF16 R16, R12.reuse, R40, RZ ;  /* 0x000000280c10723c */ /* 0x044fe200000418ff */
[----:B------:R-:W2:Y:S08]  /*14c00*/  MUFU.TANH R48, R26 ;  /* 0x0000001a00307308 */ /* 0x000eb00000002400 */
[----:B------:R3:W2:Y:S09]  /*14c10*/  MUFU.TANH R46, R27 ;  /* 0x0000001b002e7308 */ /* 0x0006b20000002400 */
[----:B------:R-:W-:Y:S01]  /*14c20*/  FMUL.FTZ R28, R28, UR4 ;  /* 0x000000041c1c7c20 */ /* 0x000fe20008410000 */
[----:B------:R-:W-:Y:S01]  /*14c30*/  FMUL.FTZ R29, R29, UR4 ;  /* 0x000000041d1d7c20 */ /* 0x000fe20008410000 */
[----:B------:R-:W-:Y:S01]  /*14c40*/  FMUL.FTZ R30, R30, UR4 ;  /* 0x000000041e1e7c20 */ /* 0x000fe20008410000 */
[----:B------:R-:W-:Y:S01]  /*14c50*/  FMUL.FTZ R31, R31, UR4 ;  /* 0x000000041f1f7c20 */ /* 0x000fe20008410000 */
[----:B------:R-:W-:Y:S01]  /*14c60*/  MUFU.TANH R47, R28 ;  /* 0x0000001c002f7308 */ /* 0x000fe20000002400 */
[----:B---3--:R-:W-:Y:S01]  /*14c70*/  HMMA.16816.F32.BF16 R24, R12, R42, RZ ;  /* 0x0000002a0c18723c */ /* 0x008fe200000418ff */
[----:B------:R-:W3:Y:S01]  /*14c80*/  LDSM.16.M88.4 R40, [R170] ;  /* 0x00000000aa28783b */ /* 0x000ee20000000200 */
[----:B------:R-:W-:-:S05]  /*14c90*/  DEPBAR.LE SB0, 0x0 ;  /* 0x000080000000791a */ /* 0x000fca0000000000 */
[----:B------:R-:W2:Y:S01]  /*14ca0*/  MUFU.TANH R45, R29 ;  /* 0x0000001d002d7308 */ /* 0x000ea20000002400 */
[C---:B-----5:R-:W-:Y:S07]  /*14cb0*/  HMMA.16816.F32.BF16 R16, R8.reuse, R32, R16 ;  /* 0x000000200810723c */ /* 0x060fee0000041810 */
[----:B------:R-:W-:Y:S08]  /*14cc0*/  MUFU.TANH R44, R30 ;  /* 0x0000001e002c7308 */ /* 0x000ff00000002400 */
[----:B------:R5:W2:Y:S09]  /*14cd0*/  MUFU.TANH R33, R31 ;  /* 0x0000001f00217308 */ /* 0x000ab20000002400 */
[----:B------:R-:W-:Y:S01]  /*14ce0*/  FMUL.FTZ R16, R16, UR4 ;  /* 0x0000000410107c20 */ /* 0x000fe20008410000 */
[----:B------:R-:W-:Y:S01]  /*14cf0*/  FMUL.FTZ R17, R17, UR4 ;  /* 0x0000000411117c20 */ /* 0x000fe20008410000 */
[----:B------:R-:W-:Y:S01]  /*14d00*/  FMUL.FTZ R18, R18, UR4 ;  /* 0x0000000412127c20 */ /* 0x000fe20008410000 */
[----:B------:R-:W-:Y:S01]  /*14d10*/  FMUL.FTZ R19, R19, UR4 ;  /* 0x0000000413137c20 */ /* 0x000fe20008410000 */
[----:B------:R-:W2:Y:S01]  /*14d20*/  MUFU.TANH R32, R16 ;  /* 0x0000001000207308 */ /* 0x000ea20000002400 */
[----:B-----5:R-:W-:Y:S06]  /*14d30*/  HMMA.16816.F32.BF16 R28, R8, R34, R24 ;  /* 0x00000022081c723c */ /* 0x020fec0000041818 */
[----:B------:R-:W-:Y:S01]  /*14d40*/  HMMA.16816.F32.BF16 R24, R12, R36, RZ ;  /* 0x000000240c18723c */ /* 0x000fe200000418ff */
[----:B------:R-:W-:Y:S01]  /*14d50*/  MUFU.TANH R23, R17 ;  /* 0x0000001100177308 */ /* 0x000fe20000002400 */
[----:B------:R-:W-:-:S02]  /*14d60*/  FSEL R35, R107, -INF , !P3 ;  /* 0xff8000006b237808 */ /* 0x000fc40005800000 */
[----:B------:R-:W-:Y:S02]  /*14d70*/  FSEL R107, R104, -INF , !P2 ;  /* 0xff800000686b7808 */ /* 0x000fe40005000000 */
[----:B------:R-:W-:Y:S01]  /*14d80*/  HMMA.16816.F32.BF16 R12, R12, R38, RZ ;  /* 0x000000260c0c723c */ /* 0x000fe200000418ff */
[----:B------:R-:W-:Y:S02]  /*14d90*/  FSEL R37, R109, -INF , !P1 ;  /* 0xff8000006d257808 */ /* 0x000fe40004800000 */
[----:B------:R-:W5:Y:S01]  /*14da0*/  MUFU.TANH R21, R18 ;  /* 0x0000001200157308 */ /* 0x000f620000002400 */
[----:B------:R-:W-:Y:S02]  /*14db0*/  ISETP.GE.AND P1, PT, R6, R4, PT ;  /* 0x000000040600720c */ /* 0x000fe40003f26270 */
[----:B------:R-:W-:Y:S02]  /*14dc0*/  LOP3.LUT R6, R0, 0xc8, R5, 0xfe, !PT ;  /* 0x000000c800067812 */ /* 0x000fe400078efe05 */
[----:B------:R-:W-:-:S02]  /*14dd0*/  FSEL R36, R110, -INF , !P5 ;  /* 0xff8000006e247808 */ /* 0x000fc40006800000 */
[C---:B------:R-:W-:Y:S01]  /*14de0*/  ISETP.GE.AND P5, PT, R6.reuse, R4, PT ;  /* 0x000000040600720c */ /* 0x040fe20003fa6270 */
[----:B------:R3:W5:Y:S01]  /*14df0*/  MUFU.TANH R22, R19 ;  /* 0x0000001300167308 */ /* 0x0007620000002400 */
[----:B------:R-:W-:Y:S01]  /*14e00*/  ISETP.GE.AND P6, PT, R6, R2, PT ;  /* 0x000000020600720c */ /* 0x000fe20003fc6270 */
[----:B------:R-:W-:Y:S01]  /*14e10*/  FMUL.FTZ R28, R28, UR4 ;  /* 0x000000041c1c7c20 */ /* 0x000fe20008410000 */
[----:B------:R-:W-:Y:S01]  /*14e20*/  LOP3.LUT R6, R0, 0xd0, R5, 0xfe, !PT ;  /* 0x000000d000067812 */ /* 0x000fe200078efe05 */
[----:B------:R-:W-:Y:S01]  /*14e30*/  FMUL.FTZ R30, R30, UR4 ;  /* 0x000000041e1e7c20 */ /* 0x000fe20008410000 */
[----:B------:R-:W-:Y:S01]  /*14e40*/  FSEL R34, R105, -INF , !P1 ;  /* 0xff80000069227808 */ /* 0x000fe20004800000 */
[----:B------:R-:W-:Y:S01]  /*14e50*/  FMUL.FTZ R29, R29, UR4 ;  /* 0x000000041d1d7c20 */ /* 0x000fe20008410000 */
[----:B----4-:R-:W-:Y:S01]  /*14e60*/  FSEL R105, R102, -INF , !P4 ;  /* 0xff80000066697808 */ /* 0x010fe20006000000 */
[----:B------:R-:W4:Y:S01]  /*14e70*/  MUFU.TANH R28, R28 ;  /* 0x0000001c001c7308 */ /* 0x000f220000002400 */
[----:B------:R-:W-:Y:S01]  /*14e80*/  ISETP.GE.AND P3, PT, R7, R4, PT ;  /* 0x000000040700720c */ /* 0x000fe20003f66270 */
[----:B------:R-:W-:Y:S01]  /*14e90*/  FMUL.FTZ R31, R31, UR4 ;  /* 0x000000041f1f7c20 */ /* 0x000fe20008410000 */
[----:B------:R-:W-:-:S02]  /*14ea0*/  ISETP.GE.AND P2, PT, R7, R2, PT ;  /* 0x000000020700720c */ /* 0x000fc40003f46270 */
[C---:B------:R-:W-:Y:S02]  /*14eb0*/  ISETP.GE.AND P1, PT, R6.reuse, R4, PT ;  /* 0x000000040600720c */ /* 0x040fe40003f26270 */
[----:B------:R-:W-:Y:S01]  /*14ec0*/  ISETP.GE.AND P4, PT, R6, R2, PT ;  /* 0x000000020600720c */ /* 0x000fe20003f86270 */
[----:B------:R-:W4:Y:S01]  /*14ed0*/  MUFU.TANH R30, R30 ;  /* 0x0000001e001e7308 */ /* 0x000f220000002400 */
[C---:B---3--:R-:W-:Y:S01]  /*14ee0*/  HMMA.16816.F32.BF16 R16, R8.reuse, R40, R24 ;  /* 0x000000280810723c */ /* 0x048fe20000041818 */
[C-C-:B------:R-:W-:Y:S02]  /*14ef0*/  LOP3.LUT R7, R0.reuse, 0xd1, R5.reuse, 0xfe, !PT ;  /* 0x000000d100077812 */ /* 0x140fe400078efe05 */
[----:B------:R-:W-:Y:S02]  /*14f00*/  LOP3.LUT R6, R0, 0xd8, R5, 0xfe, !PT ;  /* 0x000000d800067812 */ /* 0x000fe400078efe05 */
[----:B-1----:R-:W-:Y:S01]  /*14f10*/  FSEL R109, R54, -INF , !P6 ;  /* 0xff800000366d7808 */ /* 0x002fe20007000000 */
[----:B------:R-:W-:Y:S01]  /*14f20*/  HMMA.16816.F32.BF16 R8, R8, R42, R12 ;  /* 0x0000002a0808723c */ /* 0x000fe2000004180c */
[----:B------:R-:W-:Y:S01]  /*14f30*/  FSEL R27, R91, -INF , !P5 ;  /* 0xff8000005b1b7808 */ /* 0x000fe20006800000 */
[----:B------:R-:W-:Y:S01]  /*14f40*/  MUFU.TANH R29, R29 ;  /* 0x0000001d001d7308 */ /* 0x000fe20000002400 */
[----:B------:R-:W-:-:S02]  /*14f50*/  FSEL R26, R89, -INF , !P3 ;  /* 0xff800000591a7808 */ /* 0x000fc40005800000 */
[----:B------:R-:W-:Y:S02]  /*14f60*/  FSEL R110, R51, -INF , !P2 ;  /* 0xff800000336e7808 */ /* 0x000fe40005000000 */
[C---:B------:R-:W-:Y:S02]  /*14f70*/  ISETP.GE.AND P5, PT, R7.reuse, R4, PT ;  /* 0x000000040700720c */ /* 0x040fe40003fa6270 */
[----:B------:R-:W-:Y:S01]  /*14f80*/  ISETP.GE.AND P6, PT, R7, R2, PT ;  /* 0x000000020700720c */ /* 0x000fe20003fc6270 */
[----:B------:R-:W-:Y:S01]  /*14f90*/  MUFU.TANH R31, R31 ;  /* 0x0000001f001f7308 */ /* 0x000fe20000002400 */
[C---:B------:R-:W-:Y:S02]  /*14fa0*/  ISETP.GE.AND P3, PT, R6.reuse, R4, PT ;  /* 0x000000040600720c */ /* 0x040fe40003f66270 */
[----:B------:R-:W-:Y:S02]  /*14fb0*/  ISETP.GE.AND P2, PT, R6, R2, PT ;  /* 0x000000020600720c */ /* 0x000fe40003f46270 */
[----:B------:R-:W-:-:S02]  /*14fc0*/  LOP3.LUT R7, R0, 0xd9, R5, 0xfe, !PT ;  /* 0x000000d900077812 */ /* 0x000fc400078efe05 */
[----:B------:R-:W-:Y:S01]  /*14fd0*/  LOP3.LUT R6, R0, 0xe0, R5, 0xfe, !PT ;  /* 0x000000e000067812 */ /* 0x000fe200078efe05 */
[----:B------:R-:W-:Y:S01]  /*14fe0*/  FMUL.FTZ R17, R17, UR4 ;  /* 0x0000000411117c20 */ /* 0x000fe20008410000 */
[----:B------:R-:W-:Y:S01]  /*14ff0*/  FSEL R25, R50, -INF , !P1 ;  /* 0xff80000032197808 */ /* 0x000fe20004800000 */
[----:B------:R-:W-:Y:S01]  /*15000*/  FMUL.FTZ R16, R16, UR4 ;  /* 0x0000000410107c20 */ /* 0x000fe20008410000 */
[----:B--2---:R-:W-:Y:S01]  /*15010*/  FSEL R201, R48, -INF , !P4 ;  /* 0xff80000030c97808 */ /* 0x004fe20006000000 */
[----:B------:R-:W-:Y:S01]  /*15020*/  FMUL.FTZ R18, R18, UR4 ;  /* 0x0000000412127c20 */ /* 0x000fe20008410000 */
[----:B------:R-:W-:Y:S01]  /*15030*/  FSEL R24, R49, -INF , !P5 ;  /* 0xff80000031187808 */ /* 0x000fe20006800000 */
[----:B------:R-:W1:Y:S01]  /*15040*/  MUFU.TANH R17, R17 ;  /* 0x0000001100117308 */ /* 0x000e620000002400 */
[----:B------:R-:W-:Y:S01]  /*15050*/  FSEL R200, R46, -INF , !P6 ;  /* 0xff8000002ec87808 */ /* 0x000fe20007000000 */
[----:B------:R-:W-:Y:S01]  /*15060*/  FMUL.FTZ R8, R8, UR4 ;  /* 0x0000000408087c20 */ /* 0x000fe20008410000 */
[----:B------:R-:W-:Y:S01]  /*15070*/  ISETP.GE.AND P1, PT, R7, R4, PT ;  /* 0x000000040700720c */ /* 0x000fe20003f26270 */
[----:B------:R-:W-:Y:S01]  /*15080*/  FMUL.FTZ R19, R19, UR4 ;  /* 0x0000000413137c20 */ /* 0x000fe20008410000 */
[----:B------:R-:W-:Y:S01]  /*15090*/  ISETP.GE.AND P4, PT, R7, R2, PT ;  /* 0x000000020700720c */ /* 0x000fe20003f86270 */
[----:B------:R-:W-:Y:S01]  /*150a0*/  FMUL.FTZ R9, R9, UR4 ;  /* 0x0000000409097c20 */ /* 0x000fe20008410000 */
[C---:B------:R-:W-:Y:S01]  /*150b0*/  ISETP.GE.AND P5, PT, R6.reuse, R4, PT ;  /* 0x000000040600720c */ /* 0x040fe20003fa6270 */
[----:B------:R2:W-:Y:S01]  /*150c0*/  MUFU.TANH R12, R8 ;  /* 0x00000008000c7308 */ /* 0x0005e20000002400 */
[----:B------:R-:W-:-:S02]  /*150d0*/  ISETP.GE.AND P6, PT, R6, R2, PT ;  /* 0x000000020600720c */ /* 0x000fc40003fc6270 */
[C-C-:B------:R-:W-:Y:S02]  /*150e0*/  LOP3.LUT R6, R0.reuse, 0xe8, R5.reuse, 0xfe, !PT ;  /* 0x000000e800067812 */ /* 0x140fe400078efe05 */
[----:B------:R-:W-:Y:S02]  /*150f0*/  LOP3.LUT R7, R0, 0xe1, R5, 0xfe, !PT ;  /* 0x000000e100077812 */ /* 0x000fe400078efe05 */
[----:B------:R-:W-:Y:S01]  /*15100*/  FSEL R45, R45, -INF , !P1 ;  /* 0xff8000002d2d7808 */ /* 0x000fe20004800000 */
[----:B------:R-:W3:Y:S01]  /*15110*/  MUFU.TANH R16, R16 ;  /* 0x0000001000107308 */ /* 0x000ee20000002400 */
[----:B------:R-:W-:Y:S02]  /*15120*/  FSEL R203, R33, -INF , !P4 ;  /* 0xff80000021cb7808 */ /* 0x000fe40006000000 */
[----:B------:R-:W-:Y:S02]  /*15130*/  FSEL R47, R47, -INF , !P3 ;  /* 0xff8000002f2f7808 */ /* 0x000fe40005800000 */
[----:B------:R-:W-:-:S02]  /*15140*/  FSEL R202, R44, -INF , !P2 ;  /* 0xff8000002cca7808 */ /* 0x000fc40005000000 */
[C---:B------:R-:W-:Y:S01]  /*15150*/  ISETP.GE.AND P1, PT, R6.reuse, R4, PT ;  /* 0x000000040600720c */ /* 0x040fe20003f26270 */
[----:B------:R-:W3:Y:S01]  /*15160*/  MUFU.TANH R18, R18 ;  /* 0x0000001200127308 */ /* 0x000ee20000002400 */
[----:B------:R-:W-:Y:S01]  /*15170*/  ISETP.GE.AND P4, PT, R6, R2, PT ;  /* 0x000000020600720c */ /* 0x000fe20003f86270 */
[----:B--2---:R-:W-:Y:S01]  /*15180*/  FMUL.FTZ R8, R10, UR4 ;  /* 0x000000040a087c20 */ /* 0x004fe20008410000 */
[C---:B------:R-:W-:Y:S02]  /*15190*/  ISETP.GE.AND P3, PT, R7.reuse, R4, PT ;  /* 0x000000040700720c */ /* 0x040fe40003f66270 */
[----:B------:R-:W-:Y:S02]  /*151a0*/  ISETP.GE.AND P2, PT, R7, R2, PT ;  /* 0x000000020700720c */ /* 0x000fe40003f46270 */
[C-C-:B------:R-:W-:Y:S01]  /*151b0*/  LOP3.LUT R6, R0.reuse, 0xe9, R5.reuse, 0xfe, !PT ;  /* 0x000000e900067812 */ /* 0x140fe200078efe05 */
[----:B------:R-:W2:Y:S01]  /*151c0*/  MUFU.TANH R19, R19 ;  /* 0x0000001300137308 */ /* 0x000ea20000002400 */
[----:B------:R-:W-:-:S02]  /*151d0*/  LOP3.LUT R7, R0, 0xf0, R5, 0xfe, !PT ;  /* 0x000000f000077812 */ /* 0x000fc400078efe05 */
[----:B------:R-:W-:Y:S02]  /*151e0*/  FSEL R32, R32, -INF , !P5 ;  /* 0xff80000020207808 */ /* 0x000fe40006800000 */
[----:B-----5:R-:W-:Y:S02]  /*151f0*/  FSEL R204, R21, -INF , !P6 ;  /* 0xff80000015cc7808 */ /* 0x020fe40007000000 */
[C---:B------:R-:W-:Y:S01]  /*15200*/  ISETP.GE.AND P5, PT, R6.reuse, R4, PT ;  /* 0x000000040600720c */ /* 0x040fe20003fa6270 */
[----:B------:R-:W5:Y:S01]  /*15210*/  MUFU.TANH R9, R9 ;  /* 0x0000000900097308 */ /* 0x000f620000002400 */
[----:B------:R-:W-:Y:S01]  /*15220*/  BAR.SYNC.DEFER_BLOCKING 0x0 ;  /* 0x0000000000007b1d */ /* 0x000fe20000010000 */
[----:B------:R-:W-:Y:S02]  /*15230*/  ISETP.GE.AND P6, PT, R6, R2, PT ;  /* 0x000000020600720c */ /* 0x000fe40003fc6270 */
[----:B------:R-:W-:Y:S02]  /*15240*/  FSEL R23, R23, -INF , !P3 ;  /* 0xff80000017177808 */ /* 0x000fe40005800000 */
[----:B------:R-:W-:-:S02]  /*15250*/  FSEL R205, R22, -INF , !P2 ;  /* 0xff80000016cd7808 */ /* 0x000fc40005000000 */
[----:B------:R-:W-:Y:S01]  /*15260*/  LOP3.LUT R6, R0, 0xf1, R5, 0xfe, !PT ;  /* 0x000000f100067812 */ /* 0x000fe200078efe05 */
[----:B------:R-:W5:Y:S01]  /*15270*/  MUFU.TANH R8, R8 ;  /* 0x0000000800087308 */ /* 0x000f620000002400 */
[C---:B------:R-:W-:Y:S02]  /*15280*/  ISETP.GE.AND P3, PT, R7.reuse, R4, PT ;  /* 0x000000040700720c */ /* 0x040fe40003f66270 */
[----:B------:R-:W-:Y:S01]  /*15290*/  ISETP.GE.AND P2, PT, R7, R2, PT ;  /* 0x000000020700720c */ /* 0x000fe20003f46270 */
[----:B------:R-:W-:Y:S01]  /*152a0*/  FMUL.FTZ R7, R11, UR4 ;  /* 0x000000040b077c20 */ /* 0x000fe20008410000 */
[----:B----4-:R-:W-:Y:S02]  /*152b0*/  FSEL R28, R28, -INF , !P1 ;  /* 0xff8000001c1c7808 */ /* 0x010fe40004800000 */
[----:B------:R-:W-:Y:S02]  /*152c0*/  ISETP.GE.AND P1, PT, R6, R4, PT ;  /* 0x000000040600720c */ /* 0x000fe40003f26270 */
[----:B------:R-:W-:Y:S01]  /*152d0*/  FSEL R207, R30, -INF , !P4 ;  /* 0xff8000001ecf7808 */ /* 0x000fe20006000000 */
[----:B------:R-:W4:Y:S01]  /*152e0*/  MUFU.TANH R7, R7 ;  /* 0x0000000700077308 */ /* 0x000f220000002400 */
[----:B-1----:R-:W-:-:S02]  /*152f0*/  FSEL R104, R17, -INF , !P1 ;  /* 0xff80000011687808 */ /* 0x002fc40004800000 */
[----:B------:R-:W-:Y:S02]  /*15300*/  ISETP.GT.AND P1, PT, R242, R248, PT ;  /* 0x000000f8f200720c */ /* 0x000fe40003f24270 */
[----:B------:R-:W-:Y:S02]  /*15310*/  ISETP.GE.AND P4, PT, R6, R2, PT ;  /* 0x000000020600720c */ /* 0x000fe40003f86270 */
[C-C-:B------:R-:W-:Y:S02]  /*15320*/  LOP3.LUT R6, R0.reuse, 0xf9, R5.reuse, 0xfe, !PT ;  /* 0x000000f900067812 */ /* 0x140fe400078efe05 */
[----:B------:R-:W-:Y:S02]  /*15330*/  LOP3.LUT R5, R0, 0xf8, R5, 0xfe, !PT ;  /* 0x000000f800057812 */ /* 0x000fe400078efe05 */
[----:B------:R-:W-:Y:S02]  /*15340*/  FSEL R91, R29, -INF , !P5 ;  /* 0xff8000001d5b7808 */ /* 0x000fe40006800000 */
[----:B------:R-:W-:-:S02]  /*15350*/  FSEL R208, R31, -INF , !P6 ;  /* 0xff8000001fd07808 */ /* 0x000fc40007000000 */
[----:B---3--:R-:W-:Y:S02]  /*15360*/  FSEL R102, R16, -INF , !P3 ;  /* 0xff80000010667808 */ /* 0x008fe40005800000 */
[----:B------:R-:W-:Y:S02]  /*15370*/  FSEL R210, R18, -INF , !P2 ;  /* 0xff80000012d27808 */ /* 0x000fe40005000000 */
[CC--:B------:R-:W-:Y:S02]  /*15380*/  ISETP.GE.AND P5, PT, R6.reuse, R4.reuse, PT ;  /* 0x000000040600720c */ /* 0x0c0fe40003fa6270 */
[C---:B------:R-:W-:Y:S02]  /*15390*/  ISETP.GE.AND P6, PT, R5.reuse, R4, PT ;  /* 0x000000040500720c */ /* 0x040fe40003fc6270 */
[-C--:B------:R-:W-:Y:S02]  /*153a0*/  ISETP.GE.AND P3, PT, R5, R2.reuse, PT ;  /* 0x000000020500720c */ /* 0x080fe40003f66270 */
[----:B------:R-:W-:-:S02]  /*153b0*/  ISETP.GE.AND P2, PT, R6, R2, PT ;  /* 0x000000020600720c */ /* 0x000fc40003f46270 */
[----:B--2---:R-:W-:Y:S02]  /*153c0*/  FSEL R209, R19, -INF , !P4 ;  /* 0xff80000013d17808 */ /* 0x004fe40006000000 */
[----:B-----5:R-:W-:Y:S02]  /*153d0*/  FSEL R206, R9, -INF , !P5 ;  /* 0xff80000009ce7808 */ /* 0x020fe40006800000 */
[----:B------:R-:W-:Y:S02]  /*153e0*/  FSEL R199, R12, -INF , !P6 ;  /* 0xff8000000cc77808 */ /* 0x000fe40007000000 */
[----:B------:R-:W-:Y:S02]  /*153f0*/  FSEL R211, R8, -INF , !P3 ;  /* 0xff80000008d37808 */ /* 0x000fe40005800000 */
[----:B----4-:R-:W-:Y:S01]  /*15400*/  FSEL R212, R7, -INF , !P2 ;  /* 0xff80000007d47808 */ /* 0x010fe20005000000 */
        /* <DEDUP_REMOVED lines=65> */
.L_x_1504:
[----:B------:R-:W1:Y:S02]  /*15820*/  LDC R2, c[0x0][0x248] ;  /* 0x00009200ff027b82 */ /* 0x000e640000000800 */
[----:B-1----:R-:W-:-:S05]  /*15830*/  IMAD.SHL.U32 R0, R2, 0x100, RZ ;  /* 0x0000010002007824 */ /* 0x002fca00078e00ff */
[----:B------:R-:W-:-:S04]  /*15840*/  IADD3 R0, -R0, RZ, RZ ;  /* 0x000000ff00007210 */ /* 0x000fc80007ffe1ff */
[----:B------:R-:W-:-:S07]  /*15850*/  SHF.R.S32.HI R4, RZ, 0x1f, R0 ;  /* 0x0000001fff047819 */ /* 0x000fce0000011400 */
.L_x_1505:
        /* <DEDUP_REMOVED lines=92> */
.L_x_1507:
[----:B------:R-:W-:Y:S05]  /*15e20*/  BSYNC B0 ;  /* 0x0000000000007941 */ /* 0x000fea0003800000 */
.L_x_1506:
[----:B------:R-:W0:Y:S01]  /*15e30*/  LDGDEPBAR ;  /* 0x00000000000079af */ /* 0x000e220000000000 */
[----:B------:R-:W-:-:S04]  /*15e40*/  LEA R188, P0, R0, R188, 0x1 ;  /* 0x000000bc00bc7211 */ /* 0x000fc800078008ff */
[----:B------:R-:W-:-:S09]  /*15e50*/  LEA.HI.X R189, R0, R189, R4, 0x1, P0 ;  /* 0x000000bd00bd7211 */ /* 0x000fd200000f0c04 */
.L_x_1503:
        /* <DEDUP_REMOVED lines=203> */
[-C--:B----4-:R-:W-:Y:S01]  /*16b10*/  FMUL.FTZ R136, R136, R54.reuse ;  /* 0x0000003688887220 */ /* 0x090fe20000410000 */
        /* <DEDUP_REMOVED lines=8> */
[----:B------:R-:W-:-:S03]  /*16ba0*/  F2FP.BF16.F32.PACK_AB R6, R220, R219 ;  /* 0x000000dbdc06723e */ /* 0x000fc600000010ff */
[----:B------:R3:W-:Y:S02]  /*16bb0*/  MUFU.EX2 R252, R4 ;  /* 0x0000000400fc7308 */ /* 0x0007e40000000800 */
[----:B---3--:R-:W-:-:S06]  /*16bc0*/  FFMA.FTZ R4, R69, UR4, -R2 ;  /* 0x0000000445047c23 */ /* 0x008fcc0008010802 */
        /* <DEDUP_REMOVED lines=9> */
[--C-:B---3--:R-:W-:Y:S01]  /*16c60*/  FFMA.FTZ R4, R64, UR4, -R2.reuse ;  /* 0x0000000440047c23 */ /* 0x108fe20008010802 */
[----:B--2---:R-:W-:Y:S01]  /*16c70*/  FMNMX.FTZ R64, R0, R5, !PT ;  /* 0x0000000500407209 */ /* 0x004fe20007810000 */
[----:B------:R-:W-:-:S04]  /*16c80*/  FFMA.FTZ R0, R32, UR4, -R2 ;  /* 0x0000000420007c23 */ /* 0x000fc80008010802 */
[----:B------:R2:W-:Y:S01]  /*16c90*/  MUFU.EX2 R38, R4 ;  /* 0x0000000400267308 */ /* 0x0005e20000000800 */
[----:B------:R-:W-:-:S04]  /*16ca0*/  FSETP.NEU.FTZ.AND P0, PT, R64, -INF , PT ;  /* 0xff8000004000780b */ /* 0x000fc80003f1d000 */
[----:B------:R-:W-:-:S03]  /*16cb0*/  FSEL R5, R64, RZ, P0 ;  /* 0x000000ff40057208 */ /* 0x000fc60000000000 */
[----:B------:R3:W-:Y:S02]  /*16cc0*/  MUFU.EX2 R51, R0 ;  /* 0x0000000000337308 */ /* 0x0007e40000000800 */
[----:B------:R-:W-:-:S04]  /*16cd0*/  FADD.FTZ R3, R3, -R5 ;  /* 0x8000000503037221 */ /* 0x000fc80000010000 */
[----:B------:R-:W-:Y:S01]  /*16ce0*/  FMUL.FTZ R3, R3, UR4 ;  /* 0x0000000403037c20 */ /* 0x000fe20008410000 */
[----:B--2---:R-:W-:-:S04]  /*16cf0*/  FFMA.FTZ R4, R63, UR4, -R2 ;  /* 0x000000043f047c23 */ /* 0x004fc80008010802 */
[----:B------:R2:W-:Y:S01]  /*16d00*/  MUFU.EX2 R39, R4 ;  /* 0x0000000400277308 */ /* 0x0005e20000000800 */
[----:B---3--:R-:W-:-:S05]  /*16d10*/  FMUL.FTZ R0, R64, UR4 ;  /* 0x0000000440007c20 */ /* 0x008fca0008410000 */
[----:B------:R-:W-:Y:S01]  /*16d20*/  FSEL R0, R0, RZ, P0 ;  /* 0x000000ff00007208 */ /* 0x000fe20000000000 */
[----:B--2---:R-:W-:-:S04]  /*16d30*/  FFMA.FTZ R4, R62, UR4, -R2 ;  /* 0x000000043e047c23 */ /* 0x004fc80008010802 */
        /* <DEDUP_REMOVED lines=9> */
[--C-:B--2---:R-:W-:Y:S02]  /*16dd0*/  FFMA.FTZ R4, R60, UR4, -R2.reuse ;  /* 0x000000043c047c23 */ /* 0x104fe40008010802 */
[----:B------:R-:W-:Y:S04]  /*16de0*/  LDSM.16.MT88.4 R60, [R165+0x7400] ;  /* 0x00740000a53c783b */ /* 0x000fe80000004200 */
[----:B------:R2:W-:Y:S02]  /*16df0*/  MUFU.EX2 R40, R4 ;  /* 0x0000000400287308 */ /* 0x0005e40000000800 */
[----:B--2---:R-:W-:-:S06]  /*16e00*/  FFMA.FTZ R4, R56, UR4, -R2 ;  /* 0x0000000438047c23 */ /* 0x004fcc0008010802 */
[----:B------:R2:W-:Y:S02]  /*16e10*/  MUFU.EX2 R41, R4 ;  /* 0x0000000400297308 */ /* 0x0005e40000000800 */
[--C-:B--2---:R-:W-:Y:S02]  /*16e20*/  FFMA.FTZ R4, R57, UR4, -R2.reuse ;  /* 0x0000000439047c23 */ /* 0x104fe40008010802 */
[----:B------:R-:W-:Y:S04]  /*16e30*/  LDSM.16.MT88.4 R56, [R165+0x7000] ;  /* 0x00700000a538783b */ /* 0x000fe80000004200 */
[----:B------:R2:W-:Y:S02]  /*16e40*/  MUFU.EX2 R42, R4 ;  /* 0x00000004002a7308 */ /* 0x0005e40000000800 */
[----:B--2---:R-:W-:-:S06]  /*16e50*/  FFMA.FTZ R4, R55, UR4, -R2 ;  /* 0x0000000437047c23 */ /* 0x004fcc0008010802 */
[----:B------:R2:W3:Y:S08]  /*16e60*/  MUFU.EX2 R55, R3 ;  /* 0x0000000300377308 */ /* 0x0004f00000000800 */
[----:B------:R4:W-:Y:S01]  /*16e70*/  MUFU.EX2 R43, R4 ;  /* 0x00000004002b7308 */ /* 0x0009e20000000800 */
[----:B--2---:R-:W-:Y:S01]  /*16e80*/  FFMA.FTZ R3, R116, UR4, -R0 ;  /* 0x0000000474037c23 */ /* 0x004fe20008010800 */
[-C--:B---3--:R-:W-:Y:S01]  /*16e90*/  FMUL.FTZ R138, R138, R55.reuse ;  /* 0x000000378a8a7220 */ /* 0x088fe20000410000 */
[-C--:B------:R-:W-:Y:S01]  /*16ea0*/  FMUL.FTZ R139, R139, R55.reuse ;  /* 0x000000378b8b7220 */ /* 0x080fe20000410000 */
[-C--:B------:R-:W-:Y:S01]  /*16eb0*/  FMUL.FTZ R146, R146, R55.reuse ;  /* 0x0000003792927220 */ /* 0x080fe20000410000 */
[-C--:B------:R-:W-:Y:S01]  /*16ec0*/  FMUL.FTZ R147, R147, R55.reuse ;  /* 0x0000003793937220 */ /* 0x080fe20000410000 */
[-C--:B------:R-:W-:Y:S01]  /*16ed0*/  FMUL.FTZ R142, R142, R55.reuse ;  /* 0x000000378e8e7220 */ /* 0x080fe20000410000 */
[-C--:B------:R-:W-:Y:S01]  /*16ee0*/  FMUL.FTZ R143, R143, R55.reuse ;  /* 0x000000378f8f7220 */ /* 0x080fe20000410000 */
[-C--:B------:R-:W-:Y:S01]  /*16ef0*/  FMUL.FTZ R150, R150, R55.reuse ;  /* 0x0000003796967220 */ /* 0x080fe20000410000 */
[----:B----4-:R-:W-:Y:S01]  /*16f00*/  FFMA.FTZ R4, R37, UR4, -R2 ;  /* 0x0000000425047c23 */ /* 0x010fe20008010802 */
[----:B------:R-:W-:-:S03]  /*16f10*/  FMUL.FTZ R151, R151, R55 ;  /* 0x0000003797977220 */ /* 0x000fc60000410000 */
[----:B------:R2:W-:Y:S02]  /*16f20*/  MUFU.EX2 R101, R4 ;  /* 0x0000000400657308 */ /* 0x0005e40000000800 */
[----:B--2---:R-:W-:-:S06]  /*16f30*/  FFMA.FTZ R4, R36, UR4, -R2 ;  /* 0x0000000424047c23 */ /* 0x004fcc0008010802 */
[----:B-1----:R1:W2:Y:S02]  /*16f40*/  MUFU.EX2 R8, R4 ;  /* 0x0000000400087308 */ /* 0x0022a40000000800 */
[----:B-1----:R-:W-:Y:S01]  /*16f50*/  FFMA.FTZ R4, R35, UR4, -R2 ;  /* 0x0000000423047c23 */ /* 0x002fe20008010802 */
[----:B--2---:R-:W-:Y:S02]  /*16f60*/  MOV R116, R8 ;  /* 0x0000000800747202 */ /* 0x004fe40000000f00 */
[----:B------:R-:W-:-:S03]  /*16f70*/  F2FP.BF16.F32.PACK_AB R8, R214, R213 ;  /* 0x000000d5d608723e */ /* 0x000fc600000010ff */
        /* <DEDUP_REMOVED lines=16> */
[----:B-1----:R-:W-:Y:S02]  /*17080*/  FFMA.FTZ R4, R28, UR4, -R2 ;  /* 0x000000041c047c23 */ /* 0x002fe40008010802 */
[----:B------:R-:W-:Y:S04]  /*17090*/  LDSM.16.MT88.4 R28, [R165+0x5400] ;  /* 0x00540000a51c783b */ /* 0x000fe80000004200 */
[----:B------:R1:W2:Y:S02]  /*170a0*/  MUFU.EX2 R96, R4 ;  /* 0x0000000400607308 */ /* 0x0002a40000000800 */
[----:B-1----:R-:W-:Y:S01]  /*170b0*/  FFMA.FTZ R4, R125, UR4, -R0 ;  /* 0x000000047d047c23 */ /* 0x002fe20008010800 */
[----:B--2---:R-:W-:-:S05]  /*170c0*/  MOV R125, R96 ;  /* 0x00000060007d7202 */ /* 0x004fca0000000f00 */
[----:B------:R1:W-:Y:S02]  /*170d0*/  MUFU.EX2 R65, R4 ;  /* 0x0000000400417308 */ /* 0x0003e40000000800 */
[----:B-1----:R-:W-:Y:S01]  /*170e0*/  FFMA.FTZ R4, R134, UR4, -R0 ;  /* 0x0000000486047c23 */ /* 0x002fe20008010800 */
[----:B------:R-:W-:-:S05]  /*170f0*/  MOV R134, R50 ;  /* 0x0000003200867202 */ /* 0x000fca0000000f00 */
[----:B------:R1:W-:Y:S02]  /*17100*/  MUFU.EX2 R77, R4 ;  /* 0x00000004004d7308 */ /* 0x0003e40000000800 */
[----:B-1----:R-:W-:Y:S01]  /*17110*/  FFMA.FTZ R4, R129, UR4, -R0 ;  /* 0x0000000481047c23 */ /* 0x002fe20008010800 */
[----:B------:R-:W-:-:S05]  /*17120*/  MOV R129, R51 ;  /* 0x0000003300817202 */ /* 0x000fca0000000f00 */
[----:B------:R1:W-:Y:S02]  /*17130*/  MUFU.EX2 R78, R4 ;  /* 0x00000004004e7308 */ /* 0x0003e40000000800 */
[--C-:B-1----:R-:W-:Y:S01]  /*17140*/  FFMA.FTZ R4, R127, UR4, -R0.reuse ;  /* 0x000000047f047c23 */ /* 0x102fe20008010800 */
[----:B------:R-:W-:Y:S02]  /*17150*/  MOV R127, R16 ;  /* 0x00000010007f7202 */ /* 0x000fe40000000f00 */
[----:B------:R-:W-:Y:S03]  /*17160*/  LDSM.16.MT88.4 R16, [R166+0x5000] ;  /* 0x00500000a610783b */ /* 0x000fe60000004200 */
[----:B------:R1:W-:Y:S02]  /*17170*/  MUFU.EX2 R79, R4 ;  /* 0x00000004004f7308 */ /* 0x0003e40000000800 */
[----:B-1----:R-:W-:Y:S01]  /*17180*/  FFMA.FTZ R4, R126, UR4, -R0 ;  /* 0x000000047e047c23 */ /* 0x002fe20008010800 */
[----:B------:R-:W-:-:S05]  /*17190*/  MOV R126, R15 ;  /* 0x0000000f007e7202 */ /* 0x000fca0000000f00 */
[----:B------:R1:W-:Y:S02]  /*171a0*/  MUFU.EX2 R82, R4 ;  /* 0x0000000400527308 */ /* 0x0003e40000000800 */
[----:B-1----:R-:W-:Y:S01]  /*171b0*/  FFMA.FTZ R4, R124, UR4, -R0 ;  /* 0x000000047c047c23 */ /* 0x002fe20008010800 */
[----:B------:R-:W-:-:S05]  /*171c0*/  MOV R124, R14 ;  /* 0x0000000e007c7202 */ /* 0x000fca0000000f00 */
[----:B------:R1:W2:Y:S02]  /*171d0*/  MUFU.EX2 R86, R4 ;  /* 0x0000000400567308 */ /* 0x0002a40000000800 */
[----:B-1----:R-:W-:Y:S01]  /*171e0*/  FFMA.FTZ R4, R122, UR4, -R0 ;  /* 0x000000047a047c23 */ /* 0x002fe20008010800 */
[----:B------:R-:W-:Y:S02]  /*171f0*/  MOV R122, R13 ;  /* 0x0000000d007a7202 */ /* 0x000fe40000000f00 */
[----:B--2---:R-:W-:-:S03]  /*17200*/  F2FP.BF16.F32.PACK_AB R5, R86, R82 ;  /* 0x000000525605723e */ /* 0x004fc600000010ff */
[----:B------:R1:W-:Y:S02]  /*17210*/  MUFU.EX2 R90, R4 ;  /* 0x00000004005a7308 */ /* 0x0003e40000000800 */
[--C-:B-1----:R-:W-:Y:S01]  /*17220*/  FFMA.FTZ R4, R121, UR4, -R0.reuse ;  /* 0x0000000479047c23 */ /* 0x102fe20008010800 */
[----:B------:R-:W-:Y:S02]  /*17230*/  MOV R121, R12 ;  /* 0x0000000c00797202 */ /* 0x000fe40000000f00 */
[----:B------:R-:W1:Y:S03]  /*17240*/  LDSM.16.MT88.4 R12, [R165+0x5000] ;  /* 0x00500000a50c783b */ /* 0x000e660000004200 */
[----:B------:R2:W3:Y:S02]  /*17250*/  MUFU.EX2 R93, R4 ;  /* 0x00000004005d7308 */ /* 0x0004e40000000800 */
[----:B--2---:R-:W-:Y:S01]  /*17260*/  FFMA.FTZ R4, R120, UR4, -R0 ;  /* 0x0000000478047c23 */ /* 0x004fe20008010800 */
[----:B------:R-:W-:-:S02]  /*17270*/  MOV R120, R11 ;  /* 0x0000000b00787202 */ /* 0x000fc40000000f00 */
[----:B------:R-:W-:-:S03]  /*17280*/  F2FP.BF16.F32.PACK_AB R11, R79, R78 ;  /* 0x0000004e4f0b723e */ /* 0x000fc600000010ff */
[----:B------:R2:W-:Y:S02]  /*17290*/  MUFU.EX2 R97, R4 ;  /* 0x0000000400617308 */ /* 0x0005e40000000800 */
[----:B--2---:R-:W-:Y:S01]  /*172a0*/  FFMA.FTZ R4, R119, UR4, -R0 ;  /* 0x0000000477047c23 */ /* 0x004fe20008010800 */
[----:B------:R-:W-:Y:S02]  /*172b0*/  MOV R119, R10 ;  /* 0x0000000a00777202 */ /* 0x000fe40000000f00 */
[----:B------:R-:W-:-:S03]  /*172c0*/  F2FP.BF16.F32.PACK_AB R10, R216, R215 ;  /* 0x000000d7d80a723e */ /* 0x000fc600000010ff */
[----:B------:R2:W4:Y:S02]  /*172d0*/  MUFU.EX2 R99, R4 ;  /* 0x0000000400637308 */ /* 0x0005240000000800 */
[----:B--2---:R-:W-:-:S06]  /*172e0*/  FFMA.FTZ R4, R118, UR4, -R0 ;  /* 0x0000000476047c23 */ /* 0x004fcc0008010800 */
[----:B------:R2:W-:Y:S02]  /*172f0*/  MUFU.EX2 R100, R4 ;  /* 0x0000000400647308 */ /* 0x0005e40000000800 */
[----:B--2---:R-:W-:-:S06]  /*17300*/  FFMA.FTZ R4, R112, UR4, -R0 ;  /* 0x0000000470047c23 */ /* 0x004fcc0008010800 */
[----:B------:R2:W5:Y:S02]  /*17310*/  MUFU.EX2 R103, R4 ;  /* 0x0000000400677308 */ /* 0x0005640000000800 */
[----:B--2---:R-:W-:-:S06]  /*17320*/  FFMA.FTZ R4, R111, UR4, -R0 ;  /* 0x000000046f047c23 */ /* 0x004fcc0008010800 */
[----:B------:R2:W-:Y:S08]  /*17330*/  MUFU.EX2 R111, R3 ;  /* 0x00000003006f7308 */ /* 0x0005f00000000800 */
[----:B------:R3:W-:Y:S01]  /*17340*/  MUFU.EX2 R118, R4 ;  /* 0x0000000400767308 */ /* 0x0007e20000000800 */
[----:B--2---:R-:W-:-:S07]  /*17350*/  FFMA.FTZ R3, R114, UR4, -R0 ;  /* 0x0000000472037c23 */ /* 0x004fce0008010800 */
[----:B------:R2:W-:Y:S01]  /*17360*/  MUFU.EX2 R114, R3 ;  /* 0x0000000300727308 */ /* 0x0005e20000000800 */
[----:B---3--:R-:W-:Y:S01]  /*17370*/  FFMA.FTZ R4, R115, UR4, -R0 ;  /* 0x0000000473047c23 */ /* 0x008fe20008010800 */
[----:B------:R-:W-:Y:S02]  /*17380*/  MOV R115, R9 ;  /* 0x0000000900737202 */ /* 0x000fe40000000f00 */
[----:B------:R-:W-:-:S04]  /*17390*/  F2FP.BF16.F32.PACK_AB R9, R77, R65 ;  /* 0x000000414d09723e */ /* 0x000fc800000010ff */
[----:B------:R3:W5:Y:S03]  /*173a0*/  MUFU.EX2 R112, R4 ;  /* 0x0000000400707308 */ /* 0x0007660000000800 */
[----:B-1----:R-:W-:Y:S01]  /*173b0*/  HMMA.16816.F32.BF16 R20, R8, R12, R136 ;  /* 0x0000000c0814723c */ /* 0x002fe20000041888 */
[----:B--2---:R-:W-:Y:S01]  /*173c0*/  FFMA.FTZ R3, R123, UR4, -R0 ;  /* 0x000000047b037c23 */ /* 0x004fe20008010800 */
[----:B------:R-:W-:-:S04]  /*173d0*/  MOV R123, R101 ;  /* 0x00000065007b7202 */ /* 0x000fc80000000f00 */
[C---:B------:R-:W-:Y:S01]  /*173e0*/  HMMA.16816.F32.BF16 R24, R8.reuse, R14, R144 ;  /* 0x0000000e0818723c */ /* 0x040fe20000041890 */
[----:B------:R-:W-:Y:S01]  /*173f0*/  MOV R139, R43 ;  /* 0x0000002b008b7202 */ /* 0x000fe20000000f00 */
[----:B------:R1:W-:Y:S01]  /*17400*/  MUFU.EX2 R101, R3 ;  /* 0x0000000300657308 */ /* 0x0003e20000000800 */
[----:B------:R-:W-:Y:S01]  /*17410*/  MOV R138, R42 ;  /* 0x0000002a008a7202 */ /* 0x000fe20000000f00 */
[----:B------:R-:W-:Y:S01]  /*17420*/  LDSM.16.MT88.4 R144, [R165+0x7c00] ;  /* 0x007c0000a590783b */ /* 0x000fe20000004200 */
[----:B------:R-:W-:Y:S01]  /*17430*/  MOV R137, R41 ;  /* 0x0000002900897202 */ /* 0x000fe20000000f00 */
[C---:B------:R-:W-:Y:S01]  /*17440*/  HMMA.16816.F32.BF16 R140, R8.reuse, R16, R140 ;  /* 0x00000010088c723c */ /* 0x040fe2000004188c */
[----:B------:R-:W-:Y:S01]  /*17450*/  MOV R136, R40 ;  /* 0x0000002800887202 */ /* 0x000fe20000000f00 */
[--C-:B---3--:R-:W-:Y:S01]  /*17460*/  FFMA.FTZ R4, R113, UR4, -R0.reuse ;  /* 0x0000000471047c23 */ /* 0x108fe20008010800 */
[----:B------:R-:W2:Y:S03]  /*17470*/  LDSM.16.MT88.4 R40, [R165+0x5800] ;  /* 0x00580000a528783b */ /* 0x000ea60000004200 */
[----:B------:R-:W-:Y:S01]  /*17480*/  HMMA.16816.F32.BF16 R12, R8, R18, R148 ;  /* 0x00000012080c723c */ /* 0x000fe20000041894 */
[----:B------:R3:W2:Y:S01]  /*17490*/  MUFU.EX2 R113, R4 ;  /* 0x0000000400717308 */ /* 0x0006a20000000800 */
[----:B------:R-:W2:Y:S01]  /*174a0*/  LDSM.16.MT88.4 R16, [R166+0x5800] ;  /* 0x00580000a610783b */ /* 0x000ea20000004200 */
[----:B-1----:R-:W-:Y:S01]  /*174b0*/  FFMA.FTZ R3, R128, UR4, -R0 ;  /* 0x0000000480037c23 */ /* 0x002fe20008010800 */
[----:B------:R-:W-:-:S02]  /*174c0*/  MOV R128, R7 ;  /* 0x0000000700807202 */ /* 0x000fc40000000f00 */
[----:B------:R-:W-:-:S03]  /*174d0*/  F2FP.BF16.F32.PACK_AB R7, R93, R90 ;  /* 0x0000005a5d07723e */ /* 0x000fc600000010ff */
[----:B------:R1:W-:Y:S01]  /*174e0*/  MUFU.EX2 R98, R3 ;  /* 0x0000000300627308 */ /* 0x0003e20000000800 */
[----:B------:R-:W-:Y:S02]  /*174f0*/  F2FP.BF16.F32.PACK_AB R8, R222, R221 ;  /* 0x000000ddde08723e */ /* 0x000fe400000010ff */
[----:B----4-:R-:W-:Y:S02]  /*17500*/  F2FP.BF16.F32.PACK_AB R9, R99, R97 ;  /* 0x000000616309723e */ /* 0x010fe400000010ff */
[----:B------:R-:W-:Y:S02]  /*17510*/  F2FP.BF16.F32.PACK_AB R10, R224, R223 ;  /* 0x000000dfe00a723e */ /* 0x000fe400000010ff */
[----:B---3--:R-:W-:Y:S02]  /*17520*/  F2FP.BF16.F32.PACK_AB R4, R218, R217 ;  /* 0x000000d9da04723e */ /* 0x008fe400000010ff */
[----:B-----5:R-:W-:Y:S02]  /*17530*/  F2FP.BF16.F32.PACK_AB R11, R103, R100 ;  /* 0x00000064670b723e */ /* 0x020fe400000010ff */
[----:B------:R-:W-:-:S02]  /*17540*/  MOV R148, R95 ;  /* 0x0000005f00947202 */ /* 0x000fc40000000f00 */
[----:B------:R-:W-:Y:S01]  /*17550*/  MOV R149, R94 ;  /* 0x0000005e00957202 */ /* 0x000fe20000000f00 */
[----:B------:R-:W-:Y:S01]  /*17560*/  HMMA.16816.F32.BF16 R20, R4, R28, R20 ;  /* 0x0000001c0414723c */ /* 0x000fe20000041814 */
[----:B------:R-:W-:Y:S01]  /*17570*/  MOV R150, R92 ;  /* 0x0000005c00967202 */ /* 0x000fe20000000f00 */
[----:B-1----:R-:W-:Y:S01]  /*17580*/  FFMA.FTZ R3, R152, UR4, -R0 ;  /* 0x0000000498037c23 */ /* 0x002fe20008010800 */
[----:B------:R-:W-:-:S03]  /*17590*/  MOV R152, R39 ;  /* 0x0000002700987202 */ /* 0x000fc60000000f00 */
[----:B------:R-:W-:Y:S01]  /*175a0*/  HMMA.16816.F32.BF16 R24, R4, R30, R24 ;  /* 0x0000001e0418723c */ /* 0x000fe20000041818 */
[----:B------:R1:W3:Y:S01]  /*175b0*/  MUFU.EX2 R96, R3 ;  /* 0x0000000300607308 */ /* 0x0002e20000000800 */
[----:B------:R-:W-:-:S04]  /*175c0*/  MOV R151, R88 ;  /* 0x0000005800977202 */ /* 0x000fc80000000f00 */
[C---:B------:R-:W-:Y:S06]  /*175d0*/  HMMA.16816.F32.BF16 R28, R4.reuse, R32, R140 ;  /* 0x00000020041c723c */ /* 0x040fec000004188c */
[----:B------:R-:W-:Y:S01]  /*175e0*/  HMMA.16816.F32.BF16 R12, R4, R34, R12 ;  /* 0x00000022040c723c */ /* 0x000fe2000004180c */
[----:B------:R-:W4:Y:S01]  /*175f0*/  LDSM.16.MT88.4 R32, [R166+0x5c00] ;  /* 0x005c0000a620783b */ /* 0x000f220000004200 */
[----:B------:R-:W-:Y:S02]  /*17600*/  MOV R142, R46 ;  /* 0x0000002e008e7202 */ /* 0x000fe40000000f00 */
[----:B------:R-:W-:Y:S01]  /*17610*/  MOV R141, R44 ;  /* 0x0000002c008d7202 */ /* 0x000fe20000000f00 */
[----:B-1----:R-:W-:Y:S01]  /*17620*/  FFMA.FTZ R3, R135, UR4, -R0 ;  /* 0x0000000487037c23 */ /* 0x002fe20008010800 */
[----:B------:R-:W-:Y:S01]  /*17630*/  MOV R135, R38 ;  /* 0x0000002600877202 */ /* 0x000fe20000000f00 */
[C---:B--2---:R-:W-:Y:S01]  /*17640*/  HMMA.16816.F32.BF16 R20, R8.reuse, R40, R20 ;  /* 0x000000280814723c */ /* 0x044fe20000041814 */
[----:B------:R-:W1:Y:S01]  /*17650*/  LDSM.16.MT88.4 R36, [R165+0x5c00] ;  /* 0x005c0000a524783b */ /* 0x000e620000004200 */
[----:B------:R-:W-:Y:S01]  /*17660*/  F2FP.BF16.F32.PACK_AB R4, R227, R225 ;  /* 0x000000e1e304723e */ /* 0x000fe200000010ff */
[----:B------:R2:W-:Y:S01]  /*17670*/  MUFU.EX2 R95, R3 ;  /* 0x00000003005f7308 */ /* 0x0005e20000000800 */
[----:B------:R-:W-:Y:S01]  /*17680*/  F2FP.BF16.F32.PACK_AB R5, R112, R118 ;  /* 0x000000767005723e */ /* 0x000fe200000010ff */
[----:B------:R-:W-:Y:S01]  /*17690*/  LDSM.16.MT88.4 R44, [R165+0x6000] ;  /* 0x00600000a52c783b */ /* 0x000fe20000004200 */
[----:B------:R-:W-:Y:S01]  /*176a0*/  HMMA.16816.F32.BF16 R24, R8, R42, R24 ;  /* 0x0000002a0818723c */ /* 0x000fe20000041818 */
[----:B------:R-:W-:-:S02]  /*176b0*/  F2FP.BF16.F32.PACK_AB R6, R228, R226 ;  /* 0x000000e2e406723e */ /* 0x000fc400000010ff */
[----:B------:R-:W-:Y:S01]  /*176c0*/  F2FP.BF16.F32.PACK_AB R7, R114, R111 ;  /* 0x0000006f7207723e */ /* 0x000fe200000010ff */
[----:B------:R-:W-:Y:S01]  /*176d0*/  LDSM.16.MT88.4 R40, [R165+0x6400] ;  /* 0x00640000a528783b */ /* 0x000fe20000004200 */
[----:B------:R-:W-:Y:S01]  /*176e0*/  MOV R143, R48 ;  /* 0x00000030008f7202 */ /* 0x000fe20000000f00 */
[C---:B------:R-:W-:Y:S06]  /*176f0*/  HMMA.16816.F32.BF16 R28, R8.reuse, R16, R28 ;  /* 0x00000010081c723c */ /* 0x040fec000004181c */
[----:B------:R-:W-:Y:S01]  /*17700*/  HMMA.16816.F32.BF16 R12, R8, R18, R12 ;  /* 0x00000012080c723c */ /* 0x000fe2000004180c */
[----:B------:R-:W5:Y:S01]  /*17710*/  LDSM.16.MT88.4 R16, [R166+0x6000] ;  /* 0x00600000a610783b */ /* 0x000f620000004200 */
[----:B--2---:R-:W-:Y:S01]  /*17720*/  FFMA.FTZ R3, R153, UR4, -R0 ;  /* 0x0000000499037c23 */ /* 0x004fe20008010800 */
[----:B------:R-:W-:-:S02]  /*17730*/  MOV R153, R49 ;  /* 0x0000003100997202 */ /* 0x000fc40000000f00 */
[----:B------:R-:W-:Y:S01]  /*17740*/  LDSM.16.MT88.4 R48, [R165+0x6800] ;  /* 0x00680000a530783b */ /* 0x000fe20000004200 */
[----:B------:R2:W5:Y:S01]  /*17750*/  MUFU.EX2 R94, R3 ;  /* 0x00000003005e7308 */ /* 0x0005620000000800 */
[----:B------:R-:W-:Y:S02]  /*17760*/  F2FP.BF16.F32.PACK_AB R8, R229, R230 ;  /* 0x000000e6e508723e */ /* 0x000fe400000010ff */
[----:B------:R-:W-:Y:S02]  /*17770*/  F2FP.BF16.F32.PACK_AB R9, R101, R113 ;  /* 0x000000716509723e */ /* 0x000fe400000010ff */
[----:B------:R-:W-:Y:S02]  /*17780*/  F2FP.BF16.F32.PACK_AB R10, R232, R231 ;  /* 0x000000e7e80a723e */ /* 0x000fe400000010ff */
[----:B---3--:R-:W-:-:S05]  /*17790*/  F2FP.BF16.F32.PACK_AB R11, R96, R98 ;  /* 0x00000062600b723e */ /* 0x008fca00000010ff */
[----:B----4-:R-:W-:Y:S01]  /*177a0*/  HMMA.16816.F32.BF16 R28, R4, R32, R28 ;  /* 0x00000020041c723c */ /* 0x010fe2000004181c */
[----:B--2---:R-:W-:-:S05]  /*177b0*/  FFMA.FTZ R3, R154, UR4, -R0 ;  /* 0x000000049a037c23 */ /* 0x004fca0008010800 */
[C---:B-1----:R-:W-:Y:S01]  /*177c0*/  HMMA.16816.F32.BF16 R20, R4.reuse, R36, R20 ;  /* 0x000000240414723c */ /* 0x042fe20000041814 */
[----:B------:R1:W-:Y:S05]  /*177d0*/  MUFU.EX2 R92, R3 ;  /* 0x00000003005c7308 */ /* 0x0003ea0000000800 */
[C---:B------:R-:W-:Y:S01]  /*177e0*/  HMMA.16816.F32.BF16 R24, R4.reuse, R38, R24 ;  /* 0x000000260418723c */ /* 0x040fe20000041818 */
[----:B------:R-:W-:Y:S05]  /*177f0*/  LDSM.16.MT88.4 R36, [R166+0x6800] ;  /* 0x00680000a624783b */ /* 0x000fea0000004200 */
[----:B------:R-:W-:Y:S01]  /*17800*/  HMMA.16816.F32.BF16 R12, R4, R34, R12 ;  /* 0x00000022040c723c */ /* 0x000fe2000004180c */
[----:B------:R-:W2:Y:S05]  /*17810*/  LDSM.16.MT88.4 R32, [R166+0x6400] ;  /* 0x00640000a620783b */ /* 0x000eaa0000004200 */
[----:B-----5:R-:W-:Y:S01]  /*17820*/  HMMA.16816.F32.BF16 R28, R8, R16, R28 ;  /* 0x00000010081c723c */ /* 0x020fe2000004181c */
[----:B------:R-:W-:Y:S01]  /*17830*/  F2FP.BF16.F32.PACK_AB R4, R233, R236 ;  /* 0x000000ece904723e */ /* 0x000fe200000010ff */
[----:B-1----:R-:W-:Y:S01]  /*17840*/  FFMA.FTZ R3, R156, UR4, -R0 ;  /* 0x000000049c037c23 */ /* 0x002fe20008010800 */
[----:B------:R-:W-:-:S02]  /*17850*/  F2FP.BF16.F32.PACK_AB R5, R94, R95 ;  /* 0x0000005f5e05723e */ /* 0x000fc400000010ff */
[----:B------:R-:W-:Y:S01]  /*17860*/  F2FP.BF16.F32.PACK_AB R6, R239, R237 ;  /* 0x000000edef06723e */ /* 0x000fe200000010ff */
[----:B------:R1:W3:Y:S01]  /*17870*/  MUFU.EX2 R88, R3 ;  /* 0x0000000300587308 */ /* 0x0002e20000000800 */
[C---:B------:R-:W-:Y:S06]  /*17880*/  HMMA.16816.F32.BF16 R20, R8.reuse, R44, R20 ;  /* 0x0000002c0814723c */ /* 0x040fec0000041814 */
        /* <DEDUP_REMOVED lines=32> */
[----:B------:R-:W2:Y:S06]  /*17a90*/  LDSM.16.MT88.4 R36, [R166+0x7400] ;  /* 0x00740000a624783b */ /* 0x000eac0000004200 */
[----:B------:R-:W-:Y:S01]  /*17aa0*/  FFMA.FTZ R8, R161, UR4, -R0 ;  /* 0x00000004a1087c23 */ /* 0x000fe20008010800 */
[----:B------:R-:W-:-:S03]  /*17ab0*/  FFMA.FTZ R9, R245, R55, R65 ;  /* 0x00000037f5097223 */ /* 0x000fc60000010041 */
[----:B------:R4:W-:Y:S01]  /*17ac0*/  MUFU.EX2 R67, R8 ;  /* 0x0000000800437308 */ /* 0x0009e20000000800 */
[----:B-1----:R-:W-:Y:S01]  /*17ad0*/  FFMA.FTZ R3, R190, UR4, -R0 ;  /* 0x00000004be037c23 */ /* 0x002fe20008010800 */
[----:B-----5:R-:W-:-:S06]  /*17ae0*/  F2FP.BF16.F32.PACK_AB R5, R80, R81 ;  /* 0x000000515005723e */ /* 0x020fcc00000010ff */
[----:B------:R1:W-:Y:S01]  /*17af0*/  MUFU.EX2 R76, R3 ;  /* 0x00000003004c7308 */ /* 0x0003e20000000800 */
[----:B----4-:R-:W-:Y:S01]  /*17b00*/  F2FP.BF16.F32.PACK_AB R8, R148, R152 ;  /* 0x000000989408723e */ /* 0x010fe200000010ff */
[----:B-1----:R-:W-:-:S06]  /*17b10*/  FFMA.FTZ R3, R191, UR4, -R0 ;  /* 0x00000004bf037c23 */ /* 0x002fcc0008010800 */
[----:B------:R1:W4:Y:S02]  /*17b20*/  MUFU.EX2 R75, R3 ;  /* 0x00000003004b7308 */ /* 0x0003240000000800 */
[----:B-1----:R-:W-:Y:S01]  /*17b30*/  FFMA.FTZ R3, R193, UR4, -R0 ;  /* 0x00000004c1037c23 */ /* 0x002fe20008010800 */
[----:B----4-:R-:W-:-:S05]  /*17b40*/  F2FP.BF16.F32.PACK_AB R7, R75, R76 ;  /* 0x0000004c4b07723e */ /* 0x010fca00000010ff */
[----:B------:R1:W-:Y:S02]  /*17b50*/  MUFU.EX2 R74, R3 ;  /* 0x00000003004a7308 */ /* 0x0003e40000000800 */
[C---:B------:R-:W-:Y:S06]  /*17b60*/  HMMA.16816.F32.BF16 R20, R4.reuse, R44, R12 ;  /* 0x0000002c0414723c */ /* 0x040fec000004180c */
[----:B------:R-:W-:Y:S01]  /*17b70*/  HMMA.16816.F32.BF16 R16, R4, R46, R24 ;  /* 0x0000002e0410723c */ /* 0x000fe20000041818 */
[----:B------:R-:W-:Y:S01]  /*17b80*/  F2FP.BF16.F32.PACK_AB R12, R143, R142 ;  /* 0x0000008e8f0c723e */ /* 0x000fe200000010ff */
[----:B------:R-:W4:Y:S01]  /*17b90*/  LDSM.16.MT88.4 R44, [R165+0x7800] ;  /* 0x00780000a52c783b */ /* 0x000f220000004200 */
[----:B------:R-:W-:-:S03]  /*17ba0*/  F2FP.BF16.F32.PACK_AB R14, R135, R153 ;  /* 0x00000099870e723e */ /* 0x000fc600000010ff */
[----:B---3--:R-:W-:Y:S01]  /*17bb0*/  HMMA.16816.F32.BF16 R24, R4, R40, R32 ;  /* 0x000000280418723c */ /* 0x008fe20000041820 */
[----:B-1----:R-:W-:-:S04]  /*17bc0*/  FFMA.FTZ R3, R192, UR4, -R0 ;  /* 0x00000004c0037c23 */ /* 0x002fc80008010800 */
[----:B------:R1:W3:Y:S01]  /*17bd0*/  MUFU.EX2 R73, R3 ;  /* 0x0000000300497308 */ /* 0x0002e20000000800 */
[----:B------:R-:W-:Y:S01]  /*17be0*/  HMMA.16816.F32.BF16 R28, R4, R42, R28 ;  /* 0x0000002a041c723c */ /* 0x000fe2000004181c */
[----:B------:R-:W5:Y:S06]  /*17bf0*/  LDSM.16.MT88.4 R40, [R166+0x7800] ;  /* 0x00780000a628783b */ /* 0x000f6c0000004200 */
        /* <DEDUP_REMOVED lines=15> */
[----:B--2---:R-:W-:Y:S01]  /*17cf0*/  HMMA.16816.F32.BF16 R24, R12, R48, R24 ;  /* 0x000000300c18723c */ /* 0x004fe20000041818 */
[----:B-1----:R-:W-:-:S04]  /*17d00*/  FFMA.FTZ R3, R186, UR4, -R0 ;  /* 0x00000004ba037c23 */ /* 0x002fc80008010800 */
        /* <DEDUP_REMOVED lines=54> */
[----:B------:R4:W2:Y:S01]  /*18070*/  MUFU.EX2 R57, R4 ;  /* 0x0000000400397308 */ /* 0x0008a20000000800 */
        /* <DEDUP_REMOVED lines=27> */
[----:B-----5:R-:W-:Y:S01]  /*18230*/  HMMA.16816.F32.BF16 R20, R4, R40, R20 ;  /* 0x000000280414723c */ /* 0x020fe20000041814 */
[----:B------:R-:W-:Y:S01]  /*18240*/  FADD.FTZ R3, R98, R3 ;  /* 0x0000000362037221 */ /* 0x000fe20000010000 */
[----:B------:R-:W-:-:S03]  /*18250*/  FADD.FTZ R9, R239, R9 ;  /* 0x00000009ef097221 */ /* 0x000fc60000010000 */
[----:B------:R-:W-:Y:S01]  /*18260*/  FADD.FTZ R3, R96, R3 ;  /* 0x0000000360037221 */ /* 0x000fe20000010000 */
[----:B------:R-:W-:Y:S01]  /*18270*/  HMMA.16816.F32.BF16 R12, R4, R42, R24 ;  /* 0x0000002a040c723c */ /* 0x000fe20000041818 */
[----:B------:R-:W5:Y:S01]  /*18280*/  LDSM.16.MT88.4 R24, [R165+0x8000] ;  /* 0x00800000a518783b */ /* 0x000f620000004200 */
        /* <DEDUP_REMOVED lines=8> */
[----:B--2---:R-:W-:Y:S01]  /*18310*/  F2FP.BF16.F32.PACK_AB R5, R56, R57 ;  /* 0x000000393805723e */ /* 0x004fe200000010ff */
[----:B------:R-:W-:Y:S01]  /*18320*/  FADD.FTZ R3, R92, R3 ;  /* 0x000000035c037221 */ /* 0x000fe20000010000 */
[----:B------:R-:W-:-:S02]  /*18330*/  F2FP.BF16.F32.PACK_AB R6, R116, R123 ;  /* 0x0000007b7406723e */ /* 0x000fc400000010ff */
[----:B------:R-:W-:-:S03]  /*18340*/  F2FP.BF16.F32.PACK_AB R7, R51, R55 ;  /* 0x000000373307723e */ /* 0x000fc600000010ff */
[----:B------:R1:W2:Y:S04]  /*18350*/  MUFU.EX2 R47, R8 ;  /* 0x00000008002f7308 */ /* 0x0002a80000000800 */
[C---:B------:R-:W-:Y:S06]  /*18360*/  HMMA.16816.F32.BF16 R28, R4.reuse, R144, R28 ;  /* 0x00000090041c723c */ /* 0x040fec000004181c */
[C---:B------:R-:W-:Y:S06]  /*18370*/  HMMA.16816.F32.BF16 R20, R4.reuse, R36, R20 ;  /* 0x000000240414723c */ /* 0x040fec0000041814 */
        /* <DEDUP_REMOVED lines=8> */
[----:B--2---:R-:W-:Y:S01]  /*18400*/  F2FP.BF16.F32.PACK_AB R7, R47, R48 ;  /* 0x000000302f07723e */ /* 0x004fe200000010ff */
[----:B----4-:R-:W-:Y:S01]  /*18410*/  FADD.FTZ R8, R88, R3 ;  /* 0x0000000358087221 */ /* 0x010fe20000010000 */
[----:B------:R-:W-:-:S03]  /*18420*/  FFMA.FTZ R3, R201, UR4, -R0 ;  /* 0x00000004c9037c23 */ /* 0x000fc60008010800 */
[----:B------:R-:W-:Y:S01]  /*18430*/  FADD.FTZ R8, R87, R8 ;  /* 0x0000000857087221 */ /* 0x000fe20000010000 */
[----:B------:R2:W3:Y:S01]  /*18440*/  MUFU.EX2 R45, R3 ;  /* 0x00000003002d7308 */ /* 0x0004e20000000800 */
[C---:B-----5:R-:W-:Y:S01]  /*18450*/  HMMA.16816.F32.BF16 R16, R4.reuse, R24, R28 ;  /* 0x000000180410723c */ /* 0x060fe2000004181c */
        /* <DEDUP_REMOVED lines=133> */
.L_x_1500:
        /* <DEDUP_REMOVED lines=9> */
[----:B------:R-:W-:Y:S01]  /*18d40*/  ULDC UR5, c[0x0][0x39c] ;  /* 0x0000e70000057ab9 */ /* 0x000fe20000000800 */
[----:B------:R-:W-:Y:S01]  /*18d50*/  ULDC.64 UR10, c[0x0][0x208] ;  /* 0x00008200000a7ab9 */ /* 0x000fe20000000a00 */
[----:B------:R-:W-:Y:S01]  /*18d60*/  ULDC.64 UR8, c[0x0][0x208] ;  /* 0x0000820000087ab9 */ /* 0x000fe20000000a00 */
[----:B------:R-:W-:-:S07]  /*18d70*/  MOV R247, UR7 ;  /* 0x0000000700f77c02 */ /* 0x000fce0008000f00 */
.L_x_1512:
        /* <DEDUP_REMOVED lines=73> */
.L_x_1509:
        /* <DEDUP_REMOVED lines=87> */
[----:B------:R-:W-:Y:S07]  /*19780*/  ISETP.GT.AND P0, PT, R242, R248, PT ;  /* 0x000000f8f200720c */ /* 0x000fee0003f04270 */
        /* <DEDUP_REMOVED lines=272> */
[----:B------:R-:W1:Y:S02]  /*1a890*/  MUFU.TANH R55, R55 ;  /* 0x0000003700377308 */ /* 0x000e640000002400 */
        /* <DEDUP_REMOVED lines=54> */
[----:B------:R-:W1:Y:S10]  /*1ac00*/  MUFU.TANH R99, R99 ;  /* 0x0000006300637308 */ /* 0x000e740000002400 */
[----:B------:R-:W1:Y:S10]  /*1ac10*/  MUFU.TANH R100, R100 ;  /* 0x0000006400647308 */ /* 0x000e740000002400 */
[----:B------:R-:W1:Y:S10]  /*1ac20*/  MUFU.TANH R101, R101 ;  /* 0x0000006500657308 */ /* 0x000e740000002400 */
[----:B------:R1:W1:Y:S10]  /*1ac30*/  MUFU.TANH R161, R102 ;  /* 0x0000006600a17308 */ /* 0x0002740000002400 */
        /* <DEDUP_REMOVED lines=40> */
[C---:B------:R-:W-:Y:S05]  /*1aec0*/  VIADD R7, R6.reuse, 0xffffff00 ;  /* 0xffffff0006077836 */ /* 0x040fea0000000000 */
        /* <DEDUP_REMOVED lines=58> */
.L_x_1511:
[----:B------:R3:W-:Y:S01]  /*1b270*/  @P0 STS [R185+0x1000], RZ ;  /* 0x001000ffb9000388 */ /* 0x0007e20000000800 */
[----:B------:R-:W-:Y:S01]  /*1b280*/  @!P0 IADD3 R3, P1, R243, R0, RZ ;  /* 0x00000000f3038210 */ /* 0x000fe20007f3e0ff */
[----:B------:R-:W1:Y:S01]  /*1b290*/  @!P0 LDC R10, c[0x0][0x24c] ;  /* 0x00009300ff0a8b82 */ /* 0x000e620000000800 */
        /* <DEDUP_REMOVED lines=89> */
.L_x_1510:
[----:B-1----:R-:W-:Y:S01]  /*1b830*/  FMNMX.FTZ R0, R203, R134, !PT ;  /* 0x00000086cb007209 */ /* 0x002fe20007810000 */
[----:B------:R-:W-:Y:S03]  /*1b840*/  LDSM.16.MT88.4 R16, [R165+0x5000] ;  /* 0x00500000a510783b */ /* 0x000fe60000004200 */
[----:B--2---:R-:W-:Y:S02]  /*1b850*/  FMNMX.FTZ R2, R216, R0, !PT ;  /* 0x00000000d8027209 */ /* 0x004fe40007810000 */
        /* <DEDUP_REMOVED lines=169> */
[----:B------:R3:W4:Y:S01]  /*1c2f0*/  MUFU.EX2 R107, R5 ;  /* 0x00000005006b7308 */ /* 0x0007220000000800 */
[--C-:B-1----:R-:W-:Y:S09]  /*1c300*/  FFMA.FTZ R7, R193, UR4, -R23.reuse ;  /* 0x00000004c1077c23 */ /* 0x102ff20008010817 */
[----:B------:R1:W-:Y:S01]  /*1c310*/  MUFU.EX2 R120, R7 ;  /* 0x0000000700787308 */ /* 0x0003e20000000800 */
[--C-:B--2---:R-:W-:Y:S09]  /*1c320*/  FFMA.FTZ R4, R214, UR4, -R48.reuse ;  /* 0x00000004d6047c23 */ /* 0x104ff20008010830 */
[----:B------:R2:W-:Y:S01]  /*1c330*/  MUFU.EX2 R54, R4 ;  /* 0x0000000400367308 */ /* 0x0005e20000000800 */
[--C-:B---3--:R-:W-:Y:S09]  /*1c340*/  FFMA.FTZ R5, R196, UR4, -R23.reuse ;  /* 0x00000004c4057c23 */ /* 0x108ff20008010817 */
[----:B------:R3:W-:Y:S01]  /*1c350*/  MUFU.EX2 R117, R5 ;  /* 0x0000000500757308 */ /* 0x0007e20000000800 */
[--C-:B-1----:R-:W-:Y:S01]  /*1c360*/  FFMA.FTZ R7, R32, UR4, -R23.reuse ;  /* 0x0000000420077c23 */ /* 0x102fe20008010817 */
[----:B----4-:R-:W-:Y:S08]  /*1c370*/  F2FP.BF16.F32.PACK_AB R32, R107, R106 ;  /* 0x0000006a6b20723e */ /* 0x010ff000000010ff */
        /* <DEDUP_REMOVED lines=28> */
[C---:B------:R-:W-:Y:S01]  /*1c540*/  FMUL.FTZ R12, R2.reuse, R140 ;  /* 0x0000008c020c7220 */ /* 0x040fe20000410000 */
[----:B------:R-:W-:Y:S01]  /*1c550*/  FMUL.FTZ R13, R2, R141 ;  /* 0x0000008d020d7220 */ /* 0x000fe20000410000 */
[--C-:B-1----:R-:W-:Y:S06]  /*1c560*/  FFMA.FTZ R4, R200, UR4, -R23.reuse ;  /* 0x00000004c8047c23 */ /* 0x102fec0008010817 */
[----:B------:R1:W3:Y:S02]  /*1c570*/  MUFU.EX2 R116, R4 ;  /* 0x0000000400747308 */ /* 0x0002e40000000800 */
[--C-:B-1----:R-:W-:Y:S08]  /*1c580*/  FFMA.FTZ R4, R199, UR4, -R48.reuse ;  /* 0x00000004c7047c23 */ /* 0x102ff00008010830 */
[----:B------:R1:W-:Y:S02]  /*1c590*/  MUFU.EX2 R111, R4 ;  /* 0x00000004006f7308 */ /* 0x0003e40000000800 */
[--C-:B-1----:R-:W-:Y:S08]  /*1c5a0*/  FFMA.FTZ R4, R198, UR4, -R48.reuse ;  /* 0x00000004c6047c23 */ /* 0x102ff00008010830 */
[----:B------:R1:W-:Y:S10]  /*1c5b0*/  MUFU.EX2 R198, R6 ;  /* 0x0000000600c67308 */ /* 0x0003f40000000800 */
[----:B------:R4:W5:Y:S01]  /*1c5c0*/  MUFU.EX2 R114, R4 ;  /* 0x0000000400727308 */ /* 0x0009620000000800 */
[--C-:B-1----:R-:W-:Y:S01]  /*1c5d0*/  FFMA.FTZ R6, R60, UR4, -R23.reuse ;  /* 0x000000043c067c23 */ /* 0x102fe20008010817 */
[--C-:B----4-:R-:W-:Y:S08]  /*1c5e0*/  FFMA.FTZ R4, R195, UR4, -R48.reuse ;  /* 0x00000004c3047c23 */ /* 0x110ff00008010830 */
[----:B------:R1:W-:Y:S02]  /*1c5f0*/  MUFU.EX2 R113, R4 ;  /* 0x0000000400717308 */ /* 0x0003e40000000800 */
[--C-:B-1----:R-:W-:Y:S08]  /*1c600*/  FFMA.FTZ R4, R194, UR4, -R48.reuse ;  /* 0x00000004c2047c23 */ /* 0x102ff00008010830 */
[----:B------:R1:W4:Y:S02]  /*1c610*/  MUFU.EX2 R119, R4 ;  /* 0x0000000400777308 */ /* 0x0003240000000800 */
[--C-:B-1----:R-:W-:Y:S08]  /*1c620*/  FFMA.FTZ R4, R191, UR4, -R23.reuse ;  /* 0x00000004bf047c23 */ /* 0x102ff00008010817 */
[----:B------:R1:W-:Y:S10]  /*1c630*/  MUFU.EX2 R191, R7 ;  /* 0x0000000700bf7308 */ /* 0x0003f40000000800 */
[----:B------:R2:W4:Y:S01]  /*1c640*/  MUFU.EX2 R124, R4 ;  /* 0x00000004007c7308 */ /* 0x0005220000000800 */
[--C-:B-1----:R-:W-:Y:S09]  /*1c650*/  FFMA.FTZ R7, R56, UR4, -R23.reuse ;  /* 0x0000000438077c23 */ /* 0x102ff20008010817 */
[----:B------:R1:W-:Y:S01]  /*1c660*/  MUFU.EX2 R200, R7 ;  /* 0x0000000700c87308 */ /* 0x0003e20000000800 */
[--C-:B--2---:R-:W-:Y:S09]  /*1c670*/  FFMA.FTZ R4, R190, UR4, -R48.reuse ;  /* 0x00000004be047c23 */ /* 0x104ff20008010830 */
[----:B------:R2:W-:Y:S10]  /*1c680*/  MUFU.EX2 R118, R4 ;  /* 0x0000000400767308 */ /* 0x0005f40000000800 */
[----:B------:R3:W-:Y:S01]  /*1c690*/  MUFU.EX2 R190, R5 ;  /* 0x0000000500be7308 */ /* 0x0007e20000000800 */
[--C-:B-1----:R-:W-:Y:S01]  /*1c6a0*/  FFMA.FTZ R7, R64, UR4, -R23.reuse ;  /* 0x0000000440077c23 */ /* 0x102fe20008010817 */
[--C-:B--2---:R-:W-:Y:S08]  /*1c6b0*/  FFMA.FTZ R4, R163, UR4, -R48.reuse ;  /* 0x00000004a3047c23 */ /* 0x104ff00008010830 */
[----:B------:R1:W2:Y:S01]  /*1c6c0*/  MUFU.EX2 R122, R4 ;  /* 0x00000004007a7308 */ /* 0x0002a20000000800 */
[--C-:B---3--:R-:W-:Y:S01]  /*1c6d0*/  FFMA.FTZ R5, R26, UR4, -R23.reuse ;  /* 0x000000041a057c23 */ /* 0x108fe20008010817 */
[----:B------:R-:W-:Y:S08]  /*1c6e0*/  F2FP.BF16.F32.PACK_AB R26, R103, R98 ;  /* 0x00000062671a723e */ /* 0x000ff000000010ff */
[----:B------:R3:W-:Y:S01]  /*1c6f0*/  MUFU.EX2 R199, R5 ;  /* 0x0000000500c77308 */ /* 0x0007e20000000800 */
[--C-:B-1----:R-:W-:Y:S09]  /*1c700*/  FFMA.FTZ R4, R155, UR4, -R48.reuse ;  /* 0x000000049b047c23 */ /* 0x102ff20008010830 */
[----:B------:R1:W-:Y:S01]  /*1c710*/  MUFU.EX2 R121, R4 ;  /* 0x0000000400797308 */ /* 0x0003e20000000800 */
[--C-:B---3--:R-:W-:Y:S09]  /*1c720*/  FFMA.FTZ R5, R61, UR4, -R23.reuse ;  /* 0x000000043d057c23 */ /* 0x108ff20008010817 */
[----:B------:R3:W-:Y:S10]  /*1c730*/  MUFU.EX2 R60, R5 ;  /* 0x00000005003c7308 */ /* 0x0007f40000000800 */
[----:B------:R5:W-:Y:S01]  /*1c740*/  MUFU.EX2 R61, R7 ;  /* 0x00000007003d7308 */ /* 0x000be20000000800 */
[--C-:B-1----:R-:W-:Y:S09]  /*1c750*/  FFMA.FTZ R4, R154, UR4, -R48.reuse ;  /* 0x000000049a047c23 */ /* 0x102ff20008010830 */
[----:B------:R1:W2:Y:S01]  /*1c760*/  MUFU.EX2 R127, R4 ;  /* 0x00000004007f7308 */ /* 0x0002a20000000800 */
[--C-:B---3--:R-:W-:Y:S09]  /*1c770*/  FFMA.FTZ R5, R69, UR4, -R23.reuse ;  /* 0x0000000445057c23 */ /* 0x108ff20008010817 */
[----:B------:R3:W-:Y:S01]  /*1c780*/  MUFU.EX2 R208, R5 ;  /* 0x0000000500d07308 */ /* 0x0007e20000000800 */
[--C-:B-----5:R-:W-:Y:S09]  /*1c790*/  FFMA.FTZ R7, R72, UR4, -R23.reuse ;  /* 0x0000000448077c23 */ /* 0x120ff20008010817 */
[----:B------:R5:W-:Y:S01]  /*1c7a0*/  MUFU.EX2 R211, R7 ;  /* 0x0000000700d37308 */ /* 0x000be20000000800 */
[--C-:B-1----:R-:W-:Y:S01]  /*1c7b0*/  FFMA.FTZ R4, R33, UR4, -R23.reuse ;  /* 0x0000000421047c23 */ /* 0x102fe20008010817 */
[----:B------:R-:W-:Y:S08]  /*1c7c0*/  F2FP.BF16.F32.PACK_AB R33, R110, R105 ;  /* 0x000000696e21723e */ /* 0x000ff000000010ff */
[----:B------:R1:W2:Y:S01]  /*1c7d0*/  MUFU.EX2 R131, R4 ;  /* 0x0000000400837308 */ /* 0x0002a20000000800 */
[--C-:B---3--:R-:W-:Y:S09]  /*1c7e0*/  FFMA.FTZ R5, R77, UR4, -R23.reuse ;  /* 0x000000044d057c23 */ /* 0x108ff20008010817 */
[----:B------:R3:W-:Y:S01]  /*1c7f0*/  MUFU.EX2 R233, R5 ;  /* 0x0000000500e97308 */ /* 0x0007e20000000800 */
[--C-:B-----5:R-:W-:Y:S09]  /*1c800*/  FFMA.FTZ R7, R81, UR4, -R23.reuse ;  /* 0x0000000451077c23 */ /* 0x120ff20008010817 */
[----:B------:R5:W-:Y:S01]  /*1c810*/  MUFU.EX2 R240, R7 ;  /* 0x0000000700f07308 */ /* 0x000be20000000800 */
[--C-:B-1----:R-:W-:Y:S01]  /*1c820*/  FFMA.FTZ R4, R34, UR4, -R48.reuse ;  /* 0x0000000422047c23 */ /* 0x102fe20008010830 */
[----:B------:R-:W-:Y:S08]  /*1c830*/  F2FP.BF16.F32.PACK_AB R34, R116, R109 ;  /* 0x0000006d7422723e */ /* 0x000ff000000010ff */
[----:B------:R1:W-:Y:S01]  /*1c840*/  MUFU.EX2 R128, R4 ;  /* 0x0000000400807308 */ /* 0x0003e20000000800 */
[----:B---3--:R-:W-:Y:S01]  /*1c850*/  FMUL.FTZ R5, R2, R137 ;  /* 0x0000008902057220 */ /* 0x008fe20000410000 */
[----:B-----5:R-:W-:Y:S01]  /*1c860*/  FMUL.FTZ R7, R0, R139 ;  /* 0x0000008b00077220 */ /* 0x020fe20000410000 */
[--C-:B-1----:R-:W-:Y:S01]  /*1c870*/  FFMA.FTZ R4, R35, UR4, -R48.reuse ;  /* 0x0000000423047c23 */ /* 0x102fe20008010830 */
[----:B------:R-:W-:Y:S06]  /*1c880*/  F2FP.BF16.F32.PACK_AB R35, R114, R111 ;  /* 0x0000006f7223723e */ /* 0x000fec00000010ff */
[----:B------:R1:W3:Y:S02]  /*1c890*/  MUFU.EX2 R129, R4 ;  /* 0x0000000400817308 */ /* 0x0002e40000000800 */
[--C-:B-1----:R-:W-:Y:S08]  /*1c8a0*/  FFMA.FTZ R4, R38, UR4, -R48.reuse ;  /* 0x0000000426047c23 */ /* 0x102ff00008010830 */
[----:B------:R1:W-:Y:S02]  /*1c8b0*/  MUFU.EX2 R130, R4 ;  /* 0x0000000400827308 */ /* 0x0003e40000000800 */
[--C-:B-1----:R-:W-:Y:S02]  /*1c8c0*/  FFMA.FTZ R4, R39, UR4, -R48.reuse ;  /* 0x0000000427047c23 */ /* 0x102fe40008010830 */
[----:B------:R-:W-:Y:S06]  /*1c8d0*/  LDSM.16.MT88.4 R36, [R165+0x5400] ;  /* 0x00540000a524783b */ /* 0x000fec0000004200 */
[----:B------:R1:W-:Y:S02]  /*1c8e0*/  MUFU.EX2 R154, R4 ;  /* 0x00000004009a7308 */ /* 0x0003e40000000800 */
        /* <DEDUP_REMOVED lines=11> */
[----:B------:R1:W5:Y:S02]  /*1c9a0*/  MUFU.EX2 R193, R4 ;  /* 0x0000000400c17308 */ /* 0x0003640000000800 */
[----:B-1----:R-:W-:Y:S08]  /*1c9b0*/  FFMA.FTZ R4, R30, UR4, -R23 ;  /* 0x000000041e047c23 */ /* 0x002ff00008010817 */
[----:B------:R1:W5:Y:S02]  /*1c9c0*/  MUFU.EX2 R197, R4 ;  /* 0x0000000400c57308 */ /* 0x0003640000000800 */
[--C-:B-1----:R-:W-:Y:S08]  /*1c9d0*/  FFMA.FTZ R4, R29, UR4, -R48.reuse ;  /* 0x000000041d047c23 */ /* 0x102ff00008010830 */
[----:B------:R1:W-:Y:S02]  /*1c9e0*/  MUFU.EX2 R194, R4 ;  /* 0x0000000400c27308 */ /* 0x0003e40000000800 */
[--C-:B-1----:R-:W-:Y:S02]  /*1c9f0*/  FFMA.FTZ R4, R28, UR4, -R48.reuse ;  /* 0x000000041c047c23 */ /* 0x102fe40008010830 */
[----:B------:R-:W1:Y:S06]  /*1ca00*/  LDSM.16.MT88.4 R28, [R166+0x5000] ;  /* 0x00500000a61c783b */ /* 0x000e6c0000004200 */
[----:B------:R4:W5:Y:S02]  /*1ca10*/  MUFU.EX2 R195, R4 ;  /* 0x0000000400c37308 */ /* 0x0009640000000800 */
[--C-:B----4-:R-:W-:Y:S01]  /*1ca20*/  FFMA.FTZ R4, R25, UR4, -R48.reuse ;  /* 0x0000000419047c23 */ /* 0x110fe20008010830 */
[----:B------:R-:W-:Y:S01]  /*1ca30*/  F2FP.BF16.F32.PACK_AB R25, R54, R49 ;  /* 0x000000313619723e */ /* 0x000fe200000010ff */
[----:B------:R-:W-:Y:S06]  /*1ca40*/  FFMA.FTZ R49, R0, R245, R49 ;  /* 0x000000f500317223 */ /* 0x000fec0000010031 */
[----:B------:R4:W-:Y:S02]  /*1ca50*/  MUFU.EX2 R196, R4 ;  /* 0x0000000400c47308 */ /* 0x0009e40000000800 */
[--C-:B----4-:R-:W-:Y:S08]  /*1ca60*/  FFMA.FTZ R4, R55, UR4, -R48.reuse ;  /* 0x0000000437047c23 */ /* 0x110ff00008010830 */
[----:B------:R4:W-:Y:S02]  /*1ca70*/  MUFU.EX2 R55, R4 ;  /* 0x0000000400377308 */ /* 0x0009e40000000800 */
[--C-:B----4-:R-:W-:Y:S08]  /*1ca80*/  FFMA.FTZ R4, R57, UR4, -R23.reuse ;  /* 0x0000000439047c23 */ /* 0x110ff00008010817 */
[----:B------:R4:W5:Y:S02]  /*1ca90*/  MUFU.EX2 R201, R4 ;  /* 0x0000000400c97308 */ /* 0x0009640000000800 */
[--C-:B----4-:R-:W-:Y:S08]  /*1caa0*/  FFMA.FTZ R4, R58, UR4, -R48.reuse ;  /* 0x000000043a047c23 */ /* 0x110ff00008010830 */
[----:B------:R4:W-:Y:S02]  /*1cab0*/  MUFU.EX2 R56, R4 ;  /* 0x0000000400387308 */ /* 0x0009e40000000800 */
[--C-:B----4-:R-:W-:Y:S08]  /*1cac0*/  FFMA.FTZ R4, R59, UR4, -R48.reuse ;  /* 0x000000043b047c23 */ /* 0x110ff00008010830 */
[----:B------:R4:W-:Y:S10]  /*1cad0*/  MUFU.EX2 R59, R6 ;  /* 0x00000006003b7308 */ /* 0x0009f40000000800 */
[----:B------:R2:W5:Y:S01]  /*1cae0*/  MUFU.EX2 R57, R4 ;  /* 0x0000000400397308 */ /* 0x0005620000000800 */
[--C-:B----4-:R-:W-:Y:S09]  /*1caf0*/  FFMA.FTZ R6, R68, UR4, -R23.reuse ;  /* 0x0000000444067c23 */ /* 0x110ff20008010817 */
[----:B------:R4:W-:Y:S01]  /*1cb00*/  MUFU.EX2 R207, R6 ;  /* 0x0000000600cf7308 */ /* 0x0009e20000000800 */
[--C-:B--2---:R-:W-:Y:S09]  /*1cb10*/  FFMA.FTZ R4, R62, UR4, -R48.reuse ;  /* 0x000000043e047c23 */ /* 0x104ff20008010830 */
[----:B------:R2:W-:Y:S01]  /*1cb20*/  MUFU.EX2 R58, R4 ;  /* 0x00000004003a7308 */ /* 0x0005e20000000800 */
[--C-:B----4-:R-:W-:Y:S09]  /*1cb30*/  FFMA.FTZ R6, R76, UR4, -R23.reuse ;  /* 0x000000044c067c23 */ /* 0x110ff20008010817 */
[----:B------:R4:W-:Y:S01]  /*1cb40*/  MUFU.EX2 R216, R6 ;  /* 0x0000000600d87308 */ /* 0x0009e20000000800 */
[--C-:B--2---:R-:W-:Y:S09]  /*1cb50*/  FFMA.FTZ R4, R63, UR4, -R48.reuse ;  /* 0x000000043f047c23 */ /* 0x104ff20008010830 */
[----:B------:R2:W5:Y:S01]  /*1cb60*/  MUFU.EX2 R62, R4 ;  /* 0x00000004003e7308 */ /* 0x0005620000000800 */
[----:B----4-:R-:W-:Y:S09]  /*1cb70*/  FMUL.FTZ R6, R0, R138 ;  /* 0x0000008a00067220 */ /* 0x010ff20000410000 */
[----:B------:R4:W-:Y:S01]  /*1cb80*/  MUFU.EX2 R138, R8 ;  /* 0x00000008008a7308 */ /* 0x0009e20000000800 */
[--C-:B--2---:R-:W-:Y:S09]  /*1cb90*/  FFMA.FTZ R4, R65, UR4, -R23.reuse ;  /* 0x0000000441047c23 */ /* 0x104ff20008010817 */
[----:B------:R2:W5:Y:S01]  /*1cba0*/  MUFU.EX2 R206, R4 ;  /* 0x0000000400ce7308 */ /* 0x0005620000000800 */
[--C-:B----4-:R-:W-:Y:S01]  /*1cbb0*/  FFMA.FTZ R8, R86, UR4, -R48.reuse ;  /* 0x0000000456087c23 */ /* 0x110fe20008010830 */
[--C-:B--2---:R-:W-:Y:S08]  /*1cbc0*/  FFMA.FTZ R4, R66, UR4, -R48.reuse ;  /* 0x0000000442047c23 */ /* 0x104ff00008010830 */
[----:B------:R2:W-:Y:S02]  /*1cbd0*/  MUFU.EX2 R63, R4 ;  /* 0x00000004003f7308 */ /* 0x0005e40000000800 */
[--C-:B--2---:R-:W-:Y:S08]  /*1cbe0*/  FFMA.FTZ R4, R67, UR4, -R48.reuse ;  /* 0x0000000443047c23 */ /* 0x104ff00008010830 */
[----:B------:R2:W4:Y:S02]  /*1cbf0*/  MUFU.EX2 R203, R4 ;  /* 0x0000000400cb7308 */ /* 0x0005240000000800 */
[--C-:B--2---:R-:W-:Y:S08]  /*1cc00*/  FFMA.FTZ R4, R70, UR4, -R48.reuse ;  /* 0x0000000446047c23 */ /* 0x104ff00008010830 */
[----:B------:R2:W-:Y:S02]  /*1cc10*/  MUFU.EX2 R204, R4 ;  /* 0x0000000400cc7308 */ /* 0x0005e40000000800 */
[--C-:B--2---:R-:W-:Y:S08]  /*1cc20*/  FFMA.FTZ R4, R71, UR4, -R48.reuse ;  /* 0x0000000447047c23 */ /* 0x104ff00008010830 */
[----:B------:R2:W4:Y:S02]  /*1cc30*/  MUFU.EX2 R209, R4 ;  /* 0x0000000400d17308 */ /* 0x0005240000000800 */
[--C-:B--2---:R-:W-:Y:S08]  /*1cc40*/  FFMA.FTZ R4, R73, UR4, -R23.reuse ;  /* 0x0000000449047c23 */ /* 0x104ff00008010817 */
[----:B------:R2:W4:Y:S02]  /*1cc50*/  MUFU.EX2 R214, R4 ;  /* 0x0000000400d67308 */ /* 0x0005240000000800 */
        /* <DEDUP_REMOVED lines=16> */
[----:B--2---:R-:W-:Y:S08]  /*1cd60*/  FMUL.FTZ R4, R2, R136 ;  /* 0x0000008802047220 */ /* 0x004ff00000410000 */
[----:B------:R2:W-:Y:S01]  /*1cd70*/  MUFU.EX2 R136, R8 ;  /* 0x0000000800887308 */ /* 0x0005e20000000800 */
[C---:B------:R-:W-:Y:S07]  /*1cd80*/  HMMA.16816.F32.BF16 R4, R24.reuse, R16, R4 ;  /* 0x000000101804723c */ /* 0x040fee0000041804 */
[--C-:B------:R-:W-:Y:S01]  /*1cd90*/  FFMA.FTZ R16, R88, UR4, -R23.reuse ;  /* 0x0000000458107c23 */ /* 0x100fe20008010817 */
[C---:B------:R-:W-:Y:S03]  /*1cda0*/  FMUL.FTZ R17, R2.reuse, R149 ;  /* 0x0000009502117220 */ /* 0x040fe60000410000 */
[----:B------:R3:W-:Y:S01]  /*1cdb0*/  MUFU.EX2 R139, R16 ;  /* 0x00000010008b7308 */ /* 0x0007e20000000800 */
[----:B--2---:R-:W-:Y:S09]  /*1cdc0*/  FMUL.FTZ R8, R2, R144 ;  /* 0x0000009002087220 */ /* 0x004ff20000410000 */
[----:B------:R2:W-:Y:S01]  /*1cdd0*/  MUFU.EX2 R144, R10 ;  /* 0x0000000a00907308 */ /* 0x0005e20000000800 */
[--C-:B---3--:R-:W-:Y:S09]  /*1cde0*/  FFMA.FTZ R16, R89, UR4, -R23.reuse ;  /* 0x0000000459107c23 */ /* 0x108ff20008010817 */
[----:B------:R3:W4:Y:S01]  /*1cdf0*/  MUFU.EX2 R137, R16 ;  /* 0x0000001000897308 */ /* 0x0007220000000800 */
[----:B--2---:R-:W-:Y:S07]  /*1ce00*/  FMUL.FTZ R10, R0, R146 ;  /* 0x00000092000a7220 */ /* 0x004fee0000410000 */
[C---:B------:R-:W-:Y:S06]  /*1ce10*/  HMMA.16816.F32.BF16 R8, R24.reuse, R18, R8 ;  /* 0x000000121808723c */ /* 0x040fec0000041808 */
[C---:B-1----:R-:W-:Y:S05]  /*1ce20*/  HMMA.16816.F32.BF16 R12, R24.reuse, R28, R12 ;  /* 0x0000001c180c723c */ /* 0x042fea000004180c */
[----:B---3--:R-:W-:Y:S01]  /*1ce30*/  FMUL.FTZ R16, R2, R148 ;  /* 0x0000009402107220 */ /* 0x008fe20000410000 */
        /* <DEDUP_REMOVED lines=14> */
[----:B------:R3:W4:Y:S01]  /*1cf20*/  MUFU.EX2 R88, R24 ;  /* 0x0000001800587308 */ /* 0x0007220000000800 */
        /* <DEDUP_REMOVED lines=13> */
[----:B-----5:R-:W-:Y:S01]  /*1d000*/  FADD.FTZ R2, R97, R0 ;  /* 0x0000000061027221 */ /* 0x020fe20000010000 */
[----:B------:R-:W-:Y:S01]  /*1d010*/  FFMA.FTZ R0, R95, UR4, -R48 ;  /* 0x000000045f007c23 */ /* 0x000fe20008010830 */
[----:B------:R-:W-:Y:S01]  /*1d020*/  FADD.FTZ R32, R103, R32 ;  /* 0x0000002067207221 */ /* 0x000fe20000010000 */
[----:B------:R-:W-:Y:S01]  /*1d030*/  F2FP.BF16.F32.PACK_AB R34, R131, R126 ;  /* 0x0000007e8322723e */ /* 0x000fe200000010ff */
[----:B------:R-:W-:Y:S03]  /*1d040*/  FADD.FTZ R2, R102, R2 ;  /* 0x0000000266027221 */ /* 0x000fe60000010000 */
[----:B------:R5:W4:Y:S01]  /*1d050*/  MUFU.EX2 R85, R0 ;  /* 0x0000000000557308 */ /* 0x000b220000000800 */
[----:B------:R-:W-:Y:S01]  /*1d060*/  F2FP.BF16.F32.PACK_AB R35, R129, R128 ;  /* 0x000000808123723e */ /* 0x000fe200000010ff */
[----:B------:R-:W-:Y:S01]  /*1d070*/  FADD.FTZ R49, R105, R2 ;  /* 0x0000000269317221 */ /* 0x000fe20000010000 */
[--C-:B------:R-:W-:Y:S01]  /*1d080*/  FFMA.FTZ R2, R96, UR4, -R23.reuse ;  /* 0x0000000460027c23 */ /* 0x100fe20008010817 */
[----:B---3--:R-:W-:Y:S06]  /*1d090*/  F2FP.BF16.F32.PACK_AB R24, R117, R115 ;  /* 0x000000737518723e */ /* 0x008fec00000010ff */
[----:B------:R3:W-:Y:S01]  /*1d0a0*/  MUFU.EX2 R83, R2 ;  /* 0x0000000200537308 */ /* 0x0007e20000000800 */
[C---:B------:R-:W-:Y:S05]  /*1d0b0*/  HMMA.16816.F32.BF16 R4, R24.reuse, R44, R4 ;  /* 0x0000002c1804723c */ /* 0x040fea0000041804 */
[----:B-----5:R-:W-:Y:S01]  /*1d0c0*/  FADD.FTZ R0, R106, R32 ;  /* 0x000000206a007221 */ /* 0x020fe20000010000 */
[C---:B------:R-:W-:Y:S01]  /*1d0d0*/  HMMA.16816.F32.BF16 R8, R24.reuse, R46, R8 ;  /* 0x0000002e1808723c */ /* 0x040fe20000041808 */
[----:B------:R-:W5:Y:S04]  /*1d0e0*/  LDSM.16.MT88.4 R44, [R165+0x6000] ;  /* 0x00600000a52c783b */ /* 0x000f680000004200 */
        /* <DEDUP_REMOVED lines=16> */
[----:B----4-:R-:W-:Y:S01]  /*1d1f0*/  FADD.FTZ R0, R111, R2 ;  /* 0x000000026f007221 */ /* 0x010fe20000010000 */
        /* <DEDUP_REMOVED lines=13> */
[----:B------:R3:W4:Y:S01]  /*1d2d0*/  MUFU.EX2 R80, R2 ;  /* 0x0000000200507308 */ /* 0x0007220000000800 */
[----:B------:R-:W-:Y:S02]  /*1d2e0*/  F2FP.BF16.F32.PACK_AB R33, R193, R163 ;  /* 0x000000a3c121723e */ /* 0x000fe400000010ff */
[----:B------:R-:W-:Y:S01]  /*1d2f0*/  FADD.FTZ R32, R118, R0 ;  /* 0x0000000076207221 */ /* 0x000fe20000010000 */
[----:B------:R-:W-:Y:S01]  /*1d300*/  FFMA.FTZ R0, R101, UR4, -R23 ;  /* 0x0000000465007c23 */ /* 0x000fe20008010817 */
[C---:B-----5:R-:W-:Y:S05]  /*1d310*/  HMMA.16816.F32.BF16 R4, R24.reuse, R44, R4 ;  /* 0x0000002c1804723c */ /* 0x060fea0000041804 */
[----:B------:R5:W-:Y:S01]  /*1d320*/  MUFU.EX2 R78, R0 ;  /* 0x00000000004e7308 */ /* 0x000be20000000800 */
[----:B------:R-:W-:Y:S01]  /*1d330*/  F2FP.BF16.F32.PACK_AB R34, R197, R191 ;  /* 0x000000bfc522723e */ /* 0x000fe200000010ff */
[C---:B------:R-:W-:Y:S01]  /*1d340*/  HMMA.16816.F32.BF16 R8, R24.reuse, R46, R8 ;  /* 0x0000002e1808723c */ /* 0x040fe20000041808 */
[----:B------:R-:W4:Y:S07]  /*1d350*/  LDSM.16.MT88.4 R44, [R165+0x6800] ;  /* 0x00680000a52c783b */ /* 0x000f2e0000004200 */
        /* <DEDUP_REMOVED lines=9> */
[----:B-----5:R-:W-:Y:S01]  /*1d3f0*/  FADD.FTZ R0, R123, R2 ;  /* 0x000000027b007221 */ /* 0x020fe20000010000 */
        /* <DEDUP_REMOVED lines=13> */
[----:B------:R-:W5:Y:S07]  /*1d4d0*/  LDSM.16.MT88.4 R36, [R165+0x6c00] ;  /* 0x006c0000a524783b */ /* 0x000f6e0000004200 */
        /* <DEDUP_REMOVED lines=15> */
[----:B----4-:R-:W-:Y:S01]  /*1d5d0*/  F2FP.BF16.F32.PACK_AB R25, R55, R196 ;  /* 0x000000c43719723e */ /* 0x010fe200000010ff */
[----:B------:R-:W-:Y:S01]  /*1d5e0*/  FADD.FTZ R0, R154, R50 ;  /* 0x000000329a007221 */ /* 0x000fe20000010000 */
[----:B------:R3:W4:Y:S01]  /*1d5f0*/  MUFU.EX2 R74, R2 ;  /* 0x00000002004a7308 */ /* 0x0007220000000800 */
[----:B------:R-:W-:Y:S02]  /*1d600*/  F2FP.BF16.F32.PACK_AB R34, R206, R61 ;  /* 0x0000003dce22723e */ /* 0x000fe400000010ff */
[----:B------:R-:W-:Y:S01]  /*1d610*/  FADD.FTZ R32, R155, R0 ;  /* 0x000000009b207221 */ /* 0x000fe20000010000 */
[----:B------:R-:W-:Y:S01]  /*1d620*/  FFMA.FTZ R0, R215, UR4, -R48 ;  /* 0x00000004d7007c23 */ /* 0x000fe20008010830 */
[C---:B------:R-:W-:Y:S05]  /*1d630*/  HMMA.16816.F32.BF16 R4, R24.reuse, R44, R4 ;  /* 0x0000002c1804723c */ /* 0x040fea0000041804 */
[----:B------:R5:W4:Y:S01]  /*1d640*/  MUFU.EX2 R72, R0 ;  /* 0x0000000000487308 */ /* 0x000b220000000800 */
[----:B------:R-:W-:Y:S01]  /*1d650*/  F2FP.BF16.F32.PACK_AB R35, R203, R63 ;  /* 0x0000003fcb23723e */ /* 0x000fe200000010ff */
[C---:B------:R-:W-:Y:S01]  /*1d660*/  HMMA.16816.F32.BF16 R8, R24.reuse, R46, R8 ;  /* 0x0000002e1808723c */ /* 0x040fe20000041808 */
[----:B------:R-:W4:Y:S03]  /*1d670*/  LDSM.16.MT88.4 R44, [R165+0x7000] ;  /* 0x00700000a52c783b */ /* 0x000f260000004200 */
        /* <DEDUP_REMOVED lines=9> */
[----:B-----5:R-:W-:Y:S01]  /*1d710*/  FADD.FTZ R0, R187, R2 ;  /* 0x00000002bb007221 */ /* 0x020fe20000010000 */
[--C-:B------:R-:W-:Y:S01]  /*1d720*/  FFMA.FTZ R2, R108, UR4, -R23.reuse ;  /* 0x000000046c027c23 */ /* 0x100fe20008010817 */
[----:B------:R-:W-:Y:S01]  /*1d730*/  MUFU.EX2 R69, R25 ;  /* 0x0000001900457308 */ /* 0x000fe20000000800 */
[C---:B------:R-:W-:Y:S05]  /*1d740*/  HMMA.16816.F32.BF16 R4, R32.reuse, R36, R4 ;  /* 0x000000242004723c */ /* 0x040fea0000041804 */
[----:B------:R-:W-:Y:S01]  /*1d750*/  FADD.FTZ R50, R190, R0 ;  /* 0x00000000be327221 */ /* 0x000fe20000010000 */
[C---:B------:R-:W-:Y:S03]  /*1d760*/  HMMA.16816.F32.BF16 R8, R32.reuse, R38, R8 ;  /* 0x000000262008723c */ /* 0x040fe60000041808 */
[----:B------:R3:W-:Y:S01]  /*1d770*/  MUFU.EX2 R71, R2 ;  /* 0x0000000200477308 */ /* 0x0007e20000000800 */
[----:B------:R-:W5:Y:S01]  /*1d780*/  LDSM.16.MT88.4 R36, [R165+0x7400] ;  /* 0x00740000a524783b */ /* 0x000f620000004200 */
[----:B------:R-:W-:Y:S01]  /*1d790*/  FFMA.FTZ R0, R217, UR4, -R23 ;  /* 0x00000004d9007c23 */ /* 0x000fe20008010817 */
[C---:B--2---:R-:W-:Y:S07]  /*1d7a0*/  HMMA.16816.F32.BF16 R12, R32.reuse, R40, R12 ;  /* 0x00000028200c723c */ /* 0x044fee000004180c */
[----:B------:R2:W-:Y:S01]  /*1d7b0*/  MUFU.EX2 R70, R0 ;  /* 0x0000000000467308 */ /* 0x0005e20000000800 */
[----:B------:R-:W-:Y:S01]  /*1d7c0*/  FADD.FTZ R24, R191, R50 ;  /* 0x00000032bf187221 */ /* 0x000fe20000010000 */
[----:B------:R-:W-:Y:S01]  /*1d7d0*/  HMMA.16816.F32.BF16 R16, R32, R42, R16 ;  /* 0x0000002a2010723c */ /* 0x000fe20000041810 */
[----:B------:R-:W5:Y:S02]  /*1d7e0*/  LDSM.16.MT88.4 R40, [R166+0x7400] ;  /* 0x00740000a628783b */ /* 0x000f640000004200 */
        /* <DEDUP_REMOVED lines=18> */
[C---:B----4-:R-:W-:Y:S01]  /*1d910*/  HMMA.16816.F32.BF16 R4, R24.reuse, R44, R4 ;  /* 0x0000002c1804723c */ /* 0x050fe20000041804 */
[----:B------:R2:W3:Y:S04]  /*1d920*/  MUFU.EX2 R68, R2 ;  /* 0x0000000200447308 */ /* 0x0004e80000000800 */
[----:B------:R-:W-:Y:S01]  /*1d930*/  FADD.FTZ R32, R56, R0 ;  /* 0x0000000038207221 */ /* 0x000fe20000010000 */
[C---:B------:R-:W-:Y:S01]  /*1d940*/  HMMA.16816.F32.BF16 R8, R24.reuse, R46, R8 ;  /* 0x0000002e1808723c */ /* 0x040fe20000041808 */
[----:B------:R-:W4:Y:S04]  /*1d950*/  LDSM.16.MT88.4 R44, [R165+0x7800] ;  /* 0x00780000a52c783b */ /* 0x000f280000004200 */
        /* <DEDUP_REMOVED lines=12> */
[C---:B-----5:R-:W-:Y:S05]  /*1da20*/  HMMA.16816.F32.BF16 R4, R32.reuse, R36, R4 ;  /* 0x000000242004723c */ /* 0x060fea0000041804 */
        /* <DEDUP_REMOVED lines=8> */
[----:B------:R-:W5:Y:S04]  /*1dab0*/  LDSM.16.MT88.4 R40, [R166+0x7c00] ;  /* 0x007c0000a628783b */ /* 0x000f680000004200 */
[----:B------:R-:W-:Y:S01]  /*1dac0*/  FFMA.FTZ R0, R222, UR4, -R48 ;  /* 0x00000004de007c23 */ /* 0x000fe20008010830 */
[----:B------:R-:W-:Y:S01]  /*1dad0*/  FADD.FTZ R24, R61, R50 ;  /* 0x000000323d187221 */ /* 0x000fe20000010000 */
[----:B------:R-:W-:Y:S02]  /*1dae0*/  F2FP.BF16.F32.PACK_AB R27, R88, R89 ;  /* 0x00000059581b723e */ /* 0x000fe400000010ff */
        /* <DEDUP_REMOVED lines=10> */
[----:B----4-:R-:W-:Y:S06]  /*1db90*/  FADD.FTZ R0, R63, R2 ;  /* 0x000000023f007221 */ /* 0x010fec0000010000 */
        /* <DEDUP_REMOVED lines=17> */
[----:B----4-:R-:W-:Y:S01]  /*1dcb0*/  FADD.FTZ R2, R211, R51 ;  /* 0x00000033d3027221 */ /* 0x010fe20000010000 */
[C---:B------:R-:W-:Y:S01]  /*1dcc0*/  HMMA.16816.F32.BF16 R8, R24.reuse, R46, R8 ;  /* 0x0000002e1808723c */ /* 0x040fe20000041808 */
[----:B------:R-:W4:Y:S04]  /*1dcd0*/  LDSM.16.MT88.4 R44, [R165+0x8000] ;  /* 0x00800000a52c783b */ /* 0x000f280000004200 */
        /* <DEDUP_REMOVED lines=24> */
[----:B-----5:R-:W-:Y:S01]  /*1de60*/  FADD.FTZ R0, R238, R2 ;  /* 0x00000002ee007221 */ /* 0x020fe20000010000 */
        /* <DEDUP_REMOVED lines=17> */
[C---:B----4-:R-:W-:Y:S04]  /*1df80*/  HMMA.16816.F32.BF16 R4, R24.reuse, R44, R4 ;  /* 0x0000002c1804723c */ /* 0x050fe80000041804 */
[----:B------:R4:W3:Y:S01]  /*1df90*/  MUFU.EX2 R54, R0 ;  /* 0x0000000000367308 */ /* 0x0008e20000000800 */
[----:B-----5:R-:W-:Y:S01]  /*1dfa0*/  FADD.FTZ R49, R84, R32 ;  /* 0x0000002054317221 */ /* 0x020fe20000010000 */
[C---:B------:R-:W-:Y:S01]  /*1dfb0*/  HMMA.16816.F32.BF16 R8, R24.reuse, R46, R8 ;  /* 0x0000002e1808723c */ /* 0x040fe20000041808 */
[----:B------:R-:W5:Y:S04]  /*1dfc0*/  LDSM.16.MT88.4 R44, [R165+0x8800] ;  /* 0x00880000a52c783b */ /* 0x000f680000004200 */
[----:B-1----:R-:W-:Y:S01]  /*1dfd0*/  FADD.FTZ R2, R139, R51 ;  /* 0x000000338b027221 */ /* 0x002fe20000010000 */
[C---:B--2---:R-:W-:Y:S05]  /*1dfe0*/  HMMA.16816.F32.BF16 R12, R24.reuse, R28, R12 ;  /* 0x0000001c180c723c */ /* 0x044fea000004180c */
[----:B------:R-:W-:Y:S01]  /*1dff0*/  FADD.FTZ R2, R137, R2 ;  /* 0x0000000289027221 */ /* 0x000fe20000010000 */
[----:B------:R-:W-:Y:S01]  /*1e000*/  HMMA.16816.F32.BF16 R16, R24, R30, R16 ;  /* 0x0000001e1810723c */ /* 0x000fe20000041810 */
[----:B------:R-:W1:Y:S04]  /*1e010*/  LDSM.16.MT88.4 R28, [R166+0x8800] ;  /* 0x00880000a61c783b */ /* 0x000e680000004200 */
[----:B----4-:R-:W-:Y:S01]  /*1e020*/  FADD.FTZ R0, R87, R2 ;  /* 0x0000000257007221 */ /* 0x010fe20000010000 */
        /* <DEDUP_REMOVED lines=13> */
[----:B------:R-:W4:Y:S01]  /*1e100*/  MUFU.EX2 R37, R23 ;  /* 0x0000001700257308 */ /* 0x000f220000000800 */
        /* <DEDUP_REMOVED lines=9> */
[----:B----4-:R-:W-:Y:S09]  /*1e1a0*/  F2FP.BF16.F32.PACK_AB R150, R37, R38 ;  /* 0x000000262596723e */ /* 0x010ff200000010ff */
[----:B------:R-:W4:Y:S01]  /*1e1b0*/  MUFU.EX2 R48, R48 ;  /* 0x0000003000307308 */ /* 0x000f220000000800 */
[----:B-----5:R-:W-:Y:S01]  /*1e1c0*/  FADD.FTZ R0, R81, R2 ;  /* 0x0000000251007221 */ /* 0x020fe20000010000 */
        /* <DEDUP_REMOVED lines=18> */
[----:B----4-:R-:W-:Y:S04]  /*1e2f0*/  F2FP.BF16.F32.PACK_AB R151, R48, R23 ;  /* 0x000000173097723e */ /* 0x010fe800000010ff */
        /* <DEDUP_REMOVED lines=27> */
.L_x_1508:
[----:B------:R-:W2:Y:S01]  /*1e4b0*/  LDL R40, [R1] ;  /* 0x0000000001287983 */ /* 0x000ea20000100800 */
        /* <DEDUP_REMOVED lines=160> */
.L_x_1514:
[----:B------:R-:W-:Y:S05]  /*1eec0*/  BSYNC B0 ;  /* 0x0000000000007941 */ /* 0x000fea0003800000 */
.L_x_1513:
        /* <DEDUP_REMOVED lines=24> */
.L_x_1515:
        /* <DEDUP_REMOVED lines=11> */
.L_x_5325:


//--------------------- .text._ZN5flash24flash_fwd_splitkv_kernelI23Flash_fwd_kernel_traitsILi32ELi64ELi256ELi4ELb0ELb0EN7cutlass10bfloat16_tE19Flash_kernel_traitsILi32ELi64ELi256ELi4ES3_EELb1ELb0ELb0ELb1ELb1ELb0ELb0ELb0EEEvNS_16Flash_fwd_paramsE --------------------------
	.section	.text._ZN5flash24flash_fwd_splitkv_kernelI23Flash_fwd_kernel_traitsILi32ELi64ELi256ELi4ELb0ELb0EN7cutlass10bfloat16_tE19Flash_kernel_traitsILi32ELi64ELi256ELi4ES3_EELb1ELb0ELb0ELb1ELb1ELb0ELb0ELb0EEEvNS_16Flash_fwd_paramsE,"ax",@progbits
	.align	128
        .global         _ZN5flash24flash_fwd_splitkv_kernelI23Flash_fwd_kernel_traitsILi32ELi64ELi256ELi4ELb0ELb0EN7cutlass10bfloat16_tE19Flash_kernel_traitsILi32ELi64ELi256ELi4ES3_EELb1ELb0ELb0ELb1ELb1ELb0ELb0ELb0EEEvNS_16Flash_fwd_paramsE
        .type           _ZN5flash24flash_fwd_splitkv_kernelI23Flash_fwd_kernel_traitsILi32ELi64ELi256ELi4ELb0ELb0EN7cutlass10bfloat16_tE19Flash_kernel_traitsILi32ELi64ELi256ELi4ES3_EELb1ELb0ELb0ELb1ELb1ELb0ELb0ELb0EEEvNS_16Flash_fwd_paramsE,@function
        .size           _ZN5flash24flash_fwd_splitkv_kernelI23Flash_fwd_kernel_traitsILi32ELi64ELi256ELi4ELb0ELb0EN7cutlass10bfloat16_tE19Flash_kernel_traitsILi32ELi64ELi256ELi4ES3_EELb1ELb0ELb0ELb1ELb1ELb0ELb0ELb0EEEvNS_16Flash_fwd_paramsE,(.L_x_5326 - _ZN5flash24flash_fwd_splitkv_kernelI23Flash_fwd_kernel_traitsILi32ELi64ELi256ELi4ELb0ELb0EN7cutlass10bfloat16_tE19Flash_kernel_traitsILi32ELi64ELi256ELi4ES3_EELb1ELb0ELb0ELb1ELb1ELb0ELb0ELb0EEEvNS_16Flash_fwd_paramsE)
        .other          _ZN5flash24flash_fwd_splitkv_kernelI23Flash_fwd_kernel_traitsILi32ELi64ELi256ELi4ELb0ELb0EN7cutlass10bfloat16_tE19Flash_kernel_traitsILi32ELi64ELi256ELi4ES3_EELb1ELb0ELb0ELb1ELb1ELb0ELb0ELb0EEEvNS_16Flash_fwd_paramsE,@"STO_CUDA_ENTRY STV_DEFAULT"
_ZN5flash24flash_fwd_splitkv_kernelI23Flash_fwd_kernel_traitsILi32ELi64ELi256ELi4ELb0ELb0EN7cutlass10bfloat16_tE19Flash_kernel_traitsILi32ELi64ELi256ELi4ES3_EELb1ELb0ELb0ELb1ELb1ELb0ELb0ELb0EEEvNS_16Flash_fwd_paramsE:
.text._ZN5flash24flash_fwd_splitkv_kernelI23Flash_fwd_kernel_traitsILi32ELi64ELi256ELi4ELb0ELb0EN7cutlass10bfloat16_tE19Flash_kernel_traitsILi32ELi64ELi256ELi4ES3_EELb1ELb0ELb0ELb1ELb1ELb0ELb0ELb0EEEvNS_16Flash_fwd_paramsE:
[----:B------:R-:W-:Y:S08]  /*0000*/  LDC R1, c[0x0][0x28] ;  /* 0x00000a00ff017b82 */ /* 0x000ff00000000800 */
[----:B------:R-:W1:Y:S01]  /*0010*/  LDC.64 R4, c[0x0][0x300] ;  /* 0x0000c000ff047b82 */ /* 0x000e620000000a00 */
[----:B------:R-:W2:Y:S01]  /*0020*/  S2R R11, SR_CTAID.Y ;  /* 0x00000000000b7919 */ /* 0x000ea20000002600 */
[----:B------:R-:W-:Y:S01]  /*0030*/  IMAD.MOV.U32 R19, RZ, RZ, RZ ;  /* 0x000000ffff137224 */ /* 0x000fe200078e00ff */
[----:B------:R-:W-:Y:S01]  /*0040*/  ULDC.64 UR16, c[0x0][0x208] ;  /* 0x0000820000107ab9 */ /* 0x000fe20000000a00 */
[----:B------:R-:W-:-:S04]  /*0050*/  ULDC UR15, c[0x0][0x2c4] ;  /* 0x0000b100000f7ab9 */ /* 0x000fc80000000800 */
[----:B------:R-:W3:Y:S01]  /*0060*/  LDC.64 R2, c[0x0][0x308] ;  /* 0x0000c200ff027b82 */ /* 0x000ee20000000a00 */
[----:B-1----:R-:W-:-:S04]  /*0070*/  ISETP.NE.U32.AND P0, PT, R4, RZ, PT ;  /* 0x000000ff0400720c */ /* 0x002fc80003f05070 */
[----:B------:R-:W-:Y:S02]  /*0080*/  ISETP.NE.AND.EX P0, PT, R5, RZ, PT, P0 ;  /* 0x000000ff0500720c */ /* 0x000fe40003f05300 */
[----:B---3--:R-:W-:-:S04]  /*0090*/  ISETP.NE.U32.AND P2, PT, R2, RZ, PT ;  /* 0x000000ff0200720c */ /* 0x008fc80003f45070 */
[----:B------:R-:W-:-:S07]  /*00a0*/  ISETP.NE.AND.EX P2, PT, R3, RZ, PT, P2 ;  /* 0x000000ff0300720c */ /* 0x000fce0003f45320 */
[----:B------:R-:W2:Y:S08]  /*00b0*/  @P0 LDC.64 R4, c[0x0][0x300] ;  /* 0x0000c000ff040b82 */ /* 0x000eb00000000a00 */
[----:B------:R-:W1:Y:S01]  /*00c0*/  @P2 LDC.64 R2, c[0x0][0x308] ;  /* 0x0000c200ff022b82 */ /* 0x000e620000000a00 */
[C---:B--2---:R-:W-:Y:S01]  /*00d0*/  @P0 IMAD.WIDE R6, R11.reuse, 0x4, R4 ;  /* 0x000000040b060825 */ /* 0x044fe200078e0204 */
[----:B------:R-:W2:Y:S06]  /*00e0*/  S2R R14, SR_CTAID.X ;  /* 0x00000000000e7919 */ /* 0x000eac0000002500 */
[----:B------:R-:W3:Y:S01]  /*00f0*/  @!P2 LDC.64 R4, c[0x0][0x318] ;  /* 0x0000c600ff04ab82 */ /* 0x000ee20000000a00 */
[----:B------:R-:W4:Y:S01]  /*0100*/  @P0 LDG.E R19, desc[UR16][R6.64] ;  /* 0x0000001006130981 */ /* 0x000f22000c1e1900 */
[----:B-1----:R-:W-:-:S06]  /*0110*/  @P2 IMAD.WIDE R8, R11, 0x4, R2 ;  /* 0x000000040b082825 */ /* 0x002fcc00078e0202 */
[----:B------:R-:W1:Y:S01]  /*0120*/  @!P2 LDC.64 R2, c[0x0][0x2c8] ;  /* 0x0000b200ff02ab82 */ /* 0x000e620000000a00 */
[----:B------:R-:W4:Y:S01]  /*0130*/  @P2 LDG.E R0, desc[UR16][R8.64] ;  /* 0x0000001008002981 */ /* 0x000f22000c1e1900 */
[----:B--2---:R-:W-:-:S05]  /*0140*/  IMAD.SHL.U32 R21, R14, 0x40, RZ ;  /* 0x000000400e157824 */ /* 0x004fca00078e00ff */
[----:B------:R-:W-:Y:S02]  /*0150*/  ISETP.GE.AND P1, PT, R21, UR15, PT ;  /* 0x0000000f15007c0c */ /* 0x000fe4000bf26270 */
[----:B---3--:R-:W-:-:S04]  /*0160*/  @!P2 ISETP.NE.U32.AND P0, PT, R4, RZ, PT ;  /* 0x000000ff0400a20c */ /* 0x008fc80003f05070 */
[----:B------:R-:W-:-:S04]  /*0170*/  @!P2 ISETP.NE.AND.EX P0, PT, R5, RZ, PT, P0 ;  /* 0x000000ff0500a20c */ /* 0x000fc80003f05300 */
[----:B-1----:R-:W-:Y:S01]  /*0180*/  @!P2 SEL R3, R3, RZ, P0 ;  /* 0x000000ff0303a207 */ /* 0x002fe20000000000 */
[----:B----4-:R-:W-:Y:S02]  /*0190*/  @P2 IMAD.IADD R149, R0, 0x1, -R19 ;  /* 0x0000000100952824 */ /* 0x010fe400078e0a13 */
[----:B------:R-:W-:Y:S06]  /*01a0*/  @P1 EXIT ;  /* 0x000000000000194d */ /* 0x000fec0003800000 */
[----:B------:R-:W-:Y:S01]  /*01b0*/  VIADD R0, R21, 0x13f ;  /* 0x0000013f15007836 */ /* 0x000fe20000000000 */
[----:B------:R-:W-:Y:S01]  /*01c0*/  @!P2 IADD3 R149, R3, R2, -R19 ;  /* 0x000000020395a210 */ /* 0x000fe20007ffe813 */
[----:B------:R-:W-:Y:S01]  /*01d0*/  ULDC UR5, c[0x0][0x2c8] ;  /* 0x0000b20000057ab9 */ /* 0x000fe20000000800 */
[----:B------:R-:W-:Y:S01]  /*01e0*/  ULDC UR14, c[0x0][0x398] ;  /* 0x0000e600000e7ab9 */ /* 0x000fe20000000800 */
[----:B------:R-:W-:Y:S01]  /*01f0*/  UIADD3 UR5, UR5, 0xff, URZ ;  /* 0x000000ff05057890 */ /* 0x000fe2000fffe03f */
[C---:B------:R-:W-:Y:S01]  /*0200*/  IADD3 R0, R149.reuse, -UR15, R0 ;  /* 0x8000000f95007c10 */ /* 0x040fe2000fffe000 */
[----:B------:R-:W-:Y:S01]  /*0210*/  VIADD R5, R149, 0xff ;  /* 0x000000ff95057836 */ /* 0x000fe20000000000 */
[----:B------:R-:W1:Y:S01]  /*0220*/  S2R R8, SR_CTAID.Z ;  /* 0x0000000000087919 */ /* 0x000e620000002700 */
[----:B------:R-:W-:Y:S02]  /*0230*/  USHF.R.S32.HI UR4, URZ, 0x1f, UR5 ;  /* 0x0000001f3f047899 */ /* 0x000fe40008011405 */
[----:B------:R-:W-:Y:S01]  /*0240*/  VIADD R3, R0, UR14 ;  /* 0x0000000e00037c36 */ /* 0x000fe20008000000 */
[----:B------:R-:W-:Y:S01]  /*0250*/  SHF.R.S32.HI R2, RZ, 0x1f, R5 ;  /* 0x0000001fff027819 */ /* 0x000fe20000011405 */
[----:B------:R-:W-:Y:S01]  /*0260*/  ULEA.HI UR4, UR4, UR5, URZ, 0x8 ;  /* 0x0000000504047291 */ /* 0x000fe2000f8f403f */
[----:B------:R-:W2:Y:S02]  /*0270*/  S2R R20, SR_TID.X ;  /* 0x0000000000147919 */ /* 0x000ea40000002100 */
[----:B------:R-:W-:Y:S01]  /*0280*/  SHF.R.S32.HI R0, RZ, 0x1f, R3 ;  /* 0x0000001fff007819 */ /* 0x000fe20000011403 */
[----:B------:R-:W-:Y:S01]  /*0290*/  USHF.R.S32.HI UR4, URZ, 0x8, UR4 ;  /* 0x000000083f047899 */ /* 0x000fe20008011404 */
[----:B------:R-:W-:-:S02]  /*02a0*/  LEA.HI R2, R2, R5, RZ, 0x8 ;  /* 0x0000000502027211 */ /* 0x000fc400078f40ff */
[----:B------:R-:W-:Y:S02]  /*02b0*/  LEA.HI R0, R0, R3, RZ, 0x8 ;  /* 0x0000000300007211 */ /* 0x000fe400078f40ff */
[----:B------:R-:W-:Y:S02]  /*02c0*/  SHF.R.S32.HI R2, RZ, 0x8, R2 ;  /* 0x00000008ff027819 */ /* 0x000fe40000011402 */
[----:B------:R-:W-:-:S04]  /*02d0*/  SHF.R.S32.HI R3, RZ, 0x8, R0 ;  /* 0x00000008ff037819 */ /* 0x000fc80000011400 */
[----:B------:R-:W-:-:S04]  /*02e0*/  VIMNMX3 R148, R2, UR4, R3, PT ;  /* 0x0000000402947c0f */ /* 0x000fc8000b800103 */
[----:B------:R-:W-:-:S13]  /*02f0*/  ISETP.GT.AND P0, PT, R148, RZ, PT ;  /* 0x000000ff9400720c */ /* 0x000fda0003f04270 */
[----:B-1----:R-:W-:Y:S05]  /*0300*/  @P0 BRA `(.L_x_1516) ;  /* 0x0000000000e80947 */ /* 0x002fea0003800000 */
[----:B------:R-:W1:Y:S01]  /*0310*/  LDC.64 R2, c[0x0][0x298] ;  /* 0x0000a600ff027b82 */ /* 0x000e620000000a00 */
[----:B--2---:R-:W-:Y:S01]  /*0320*/  SHF.R.S32.HI R5, RZ, 0x1f, R20 ;  /* 0x0000001fff057819 */ /* 0x004fe20000011414 */
[----:B------:R-:W-:Y:S01]  /*0330*/  ULDC.64 UR4, c[0x0][0x290] ;  /* 0x0000a40000047ab9 */ /* 0x000fe20000000a00 */
[----:B------:R-:W-:Y:S02]  /*0340*/  SHF.R.S32.HI R4, RZ, 0x1f, R11 ;  /* 0x0000001fff047819 */ /* 0x000fe4000001140b */
[----:B------:R-:W-:Y:S02]  /*0350*/  LEA.HI R0, R5, R20, RZ, 0x2 ;  /* 0x0000001405007211 */ /* 0x000fe400078f10ff */
[----:B------:R-:W-:Y:S01]  /*0360*/  SHF.R.S32.HI R9, RZ, 0x1f, R8 ;  /* 0x0000001fff097819 */ /* 0x000fe20000011408 */
[----:B------:R-:W-:Y:S01]  /*0370*/  IMAD R4, R4, UR4, RZ ;  /* 0x0000000404047c24 */ /* 0x000fe2000f8e02ff */
[----:B------:R-:W-:Y:S02]  /*0380*/  LOP3.LUT R5, R0, 0x1ffffffc, RZ, 0xc0, !PT ;  /* 0x1ffffffc00057812 */ /* 0x000fe400078ec0ff */
[----:B------:R-:W-:-:S02]  /*0390*/  SHF.R.S32.HI R0, RZ, 0x2, R0 ;  /* 0x00000002ff007819 */ /* 0x000fc40000011400 */
[C---:B------:R-:W-:Y:S01]  /*03a0*/  LOP3.LUT P3, RZ, R20.reuse, 0x3, RZ, 0xc0, !PT ;  /* 0x0000000314ff7812 */ /* 0x040fe2000786c0ff */
[----:B------:R-:W-:Y:S01]  /*03b0*/  IMAD.IADD R6, R20, 0x1, -R5 ;  /* 0x0000000114067824 */ /* 0x000fe200078e0a05 */
[----:B------:R-:W-:-:S03]  /*03c0*/  SHF.R.S32.HI R5, RZ, 0x1f, R21 ;  /* 0x0000001fff057819 */ /* 0x000fc60000011415 */
[----:B------:R-:W-:-:S05]  /*03d0*/  IMAD.SHL.U32 R6, R6, 0x8, RZ ;  /* 0x0000000806067824 */ /* 0x000fca00078e00ff */
[----:B------:R-:W-:Y:S01]  /*03e0*/  SHF.R.S32.HI R7, RZ, 0x1f, R6 ;  /* 0x0000001fff077819 */ /* 0x000fe20000011406 */
[----:B-1----:R-:W-:Y:S02]  /*03f0*/  IMAD R10, R5, R2, RZ ;  /* 0x00000002050a7224 */ /* 0x002fe400078e02ff */
[----:B------:R-:W-:-:S04]  /*0400*/  IMAD.WIDE.U32 R12, R2, 0x40, RZ ;  /* 0x00000040020c7825 */ /* 0x000fc800078e00ff */
[C---:B------:R-:W-:Y:S02]  /*0410*/  IMAD R5, R21.reuse, R3, R10 ;  /* 0x0000000315057224 */ /* 0x040fe400078e020a */
[----:B------:R-:W-:-:S04]  /*0420*/  IMAD.WIDE.U32 R6, R21, R2, R6 ;  /* 0x0000000215067225 */ /* 0x000fc800078e0006 */
[----:B------:R-:W-:Y:S02]  /*0430*/  IMAD.IADD R7, R7, 0x1, R5 ;  /* 0x0000000107077824 */ /* 0x000fe400078e0205 */
[C---:B------:R-:W-:Y:S02]  /*0440*/  IMAD R5, R11.reuse, UR5, R4 ;  /* 0x000000050b057c24 */ /* 0x040fe4000f8e0204 */
[----:B------:R-:W-:Y:S01]  /*0450*/  IMAD.WIDE.U32 R6, R11, UR4, R6 ;  /* 0x000000040b067c25 */ /* 0x000fe2000f8e0006 */
[----:B------:R-:W-:-:S03]  /*0460*/  ULDC.64 UR4, c[0x0][0x2a0] ;  /* 0x0000a80000047ab9 */ /* 0x000fc60000000a00 */
[----:B------:R-:W-:Y:S01]  /*0470*/  IMAD R9, R9, UR4, RZ ;  /* 0x0000000409097c24 */ /* 0x000fe2000f8e02ff */
[----:B------:R-:W-:Y:S02]  /*0480*/  IADD3 R7, R7, R5, RZ ;  /* 0x0000000507077210 */ /* 0x000fe40007ffe0ff */
[----:B------:R-:W-:Y:S01]  /*0490*/  SHF.R.S32.HI R5, RZ, 0x1f, R0 ;  /* 0x0000001fff057819 */ /* 0x000fe20000011400 */
[C---:B------:R-:W-:Y:S02]  /*04a0*/  IMAD R9, R8.reuse, UR5, R9 ;  /* 0x0000000508097c24 */ /* 0x040fe4000f8e0209 */
[----:B------:R-:W-:Y:S01]  /*04b0*/  IMAD.WIDE.U32 R6, R8, UR4, R6 ;  /* 0x0000000408067c25 */ /* 0x000fe2000f8e0006 */
[----:B------:R-:W-:-:S03]  /*04c0*/  ULDC UR4, c[0x0][0x270] ;  /* 0x00009c0000047ab9 */ /* 0x000fc60000000800 */
[----:B------:R-:W-:Y:S01]  /*04d0*/  IMAD R8, R11, UR4, R8 ;  /* 0x000000040b087c24 */ /* 0x000fe2000f8e0208 */
[----:B------:R-:W-:Y:S01]  /*04e0*/  ULDC.64 UR4, c[0x0][0x280] ;  /* 0x0000a00000047ab9 */ /* 0x000fe20000000a00 */
[----:B------:R-:W-:Y:S02]  /*04f0*/  IMAD.IADD R7, R7, 0x1, R9 ;  /* 0x0000000107077824 */ /* 0x000fe400078e0209 */
[-C--:B------:R-:W-:Y:S02]  /*0500*/  IMAD R4, R5, R2.reuse, RZ ;  /* 0x0000000205047224 */ /* 0x080fe400078e02ff */
[----:B------:R-:W-:Y:S01]  /*0510*/  IMAD R8, R8, UR15, R21 ;  /* 0x0000000f08087c24 */ /* 0x000fe2000f8e0215 */
[----:B------:R-:W-:Y:S01]  /*0520*/  IADD3 R21, -R21, UR15, RZ ;  /* 0x0000000f15157c10 */ /* 0x000fe2000fffe1ff */
[C---:B------:R-:W-:Y:S01]  /*0530*/  IMAD R4, R0.reuse, R3, R4 ;  /* 0x0000000300047224 */ /* 0x040fe200078e0204 */
[----:B------:R-:W-:Y:S01]  /*0540*/  SHF.L.U32 R3, R3, 0x6, RZ ;  /* 0x0000000603037819 */ /* 0x000fe200000006ff */
[C---:B------:R-:W-:Y:S01]  /*0550*/  IMAD.WIDE.U32 R10, R0.reuse, R2, R6 ;  /* 0x00000002000a7225 */ /* 0x040fe200078e0006 */
[----:B------:R-:W-:-:S02]  /*0560*/  ISETP.GE.OR P2, PT, R0, R21, P3 ;  /* 0x000000150000720c */ /* 0x000fc40001f46670 */
[----:B------:R-:W-:Y:S01]  /*0570*/  IADD3 R6, P0, R8, R0, RZ ;  /* 0x0000000008067210 */ /* 0x000fe20007f1e0ff */
[----:B------:R-:W-:Y:S01]  /*0580*/  IMAD.IADD R7, R11, 0x1, R4 ;  /* 0x000000010b077824 */ /* 0x000fe200078e0204 */
[----:B------:R-:W-:Y:S02]  /*0590*/  LEA R4, P1, R10, UR4, 0x1 ;  /* 0x000000040a047c11 */ /* 0x000fe4000f8208ff */
[----:B------:R-:W-:Y:S02]  /*05a0*/  IADD3 R0, R0, 0x20, RZ ;  /* 0x0000002000007810 */ /* 0x000fe40007ffe0ff */
[----:B------:R-:W-:Y:S02]  /*05b0*/  LEA.HI.X.SX32 R9, R8, R5, 0x1, P0 ;  /* 0x0000000508097211 */ /* 0x000fe400000f0eff */
[----:B------:R-:W-:Y:S01]  /*05c0*/  LEA.HI.X R5, R10, UR5, R7, 0x1, P1 ;  /* 0x000000050a057c11 */ /* 0x000fe200088f0c07 */
[----:B------:R-:W-:Y:S01]  /*05d0*/  ULDC.64 UR4, c[0x0][0x2b0] ;  /* 0x0000ac0000047ab9 */ /* 0x000fe20000000a00 */
[----:B------:R-:W-:-:S02]  /*05e0*/  ISETP.GE.OR P3, PT, R0, R21, P3 ;  /* 0x000000150000720c */ /* 0x000fc40001f66670 */
[----:B------:R-:W-:Y:S01]  /*05f0*/  IADD3 R10, P1, R4, R12, RZ ;  /* 0x0000000c040a7210 */ /* 0x000fe20007f3e0ff */
[----:B------:R1:W-:Y:S01]  /*0600*/  STG.E.128 desc[UR16][R4.64], RZ ;  /* 0x000000ff04007986 */ /* 0x0003e2000c101d10 */
[C---:B------:R-:W-:Y:S02]  /*0610*/  LEA R8, P0, R6.reuse, UR4, 0x2 ;  /* 0x0000000406087c11 */ /* 0x040fe4000f8010ff */
[----:B------:R-:W-:Y:S01]  /*0620*/  IADD3.X R11, R5, R13, R3, P1, !PT ;  /* 0x0000000d050b7210 */ /* 0x000fe20000ffe403 */
[----:B------:R-:W-:Y:S01]  /*0630*/  @!P2 IMAD.MOV.U32 R3, RZ, RZ, 0x7f800000 ;  /* 0x7f800000ff03a424 */ /* 0x000fe200078e00ff */
[----:B------:R-:W-:-:S03]  /*0640*/  LEA.HI.X R9, R6, UR5, R9, 0x2, P0 ;  /* 0x0000000506097c11 */ /* 0x000fc600080f1409 */
[----:B------:R1:W-:Y:S04]  /*0650*/  STG.E.128 desc[UR16][R10.64], RZ ;  /* 0x000000ff0a007986 */ /* 0x0003e8000c101d10 */
[----:B------:R1:W-:Y:S01]  /*0660*/  @!P2 STG.E desc[UR16][R8.64], R3 ;  /* 0x000000030800a986 */ /* 0x0003e2000c101910 */
[----:B------:R-:W-:Y:S05]  /*0670*/  @P3 EXIT ;  /* 0x000000000000394d */ /* 0x000fea0003800000 */
[----:B-1----:R-:W-:-:S05]  /*0680*/  MOV R3, 0x7f800000 ;  /* 0x7f80000000037802 */ /* 0x002fca0000000f00 */
[----:B------:R-:W-:Y:S01]  /*0690*/  STG.E desc[UR16][R8.64+0x80], R3 ;  /* 0x0000800308007986 */ /* 0x000fe2000c101910 */
[----:B------:R-:W-:Y:S05]  /*06a0*/  EXIT ;  /* 0x000000000000794d */ /* 0x000fea0003800000 */
.L_x_1516:
        /* <DEDUP_REMOVED lines=14> */
[----:B------:R-:W-:Y:S02]  /*0790*/  SHF.R.S32.HI R5, RZ, 0x1f, R11 ;  /* 0x0000001fff057819 */ /* 0x000fe4000001140b */
[----:B------:R-:W-:-:S03]  /*07a0*/  PLOP3.LUT P6, PT, PT, PT, PT, 0x8, 0x0 ;  /* 0x000000000000781c */ /* 0x000fc60003fce170 */
[-C--:B-1----:R-:W-:Y:S02]  /*07b0*/  IMAD R0, R5, R2.reuse, RZ ;  /* 0x0000000205007224 */ /* 0x082fe400078e02ff */
[----:B------:R-:W-:-:S04]  /*07c0*/  IMAD.WIDE.U32 R4, R11, R2, RZ ;  /* 0x000000020b047225 */ /* 0x000fc800078e00ff */
[----:B------:R-:W-:Y:S01]  /*07d0*/  IMAD R3, R11, R3, R0 ;  /* 0x000000030b037224 */ /* 0x000fe200078e0200 */
[----:B------:R-:W-:-:S04]  /*07e0*/  LEA R242, P0, R4, UR4, 0x2 ;  /* 0x0000000404f27c11 */ /* 0x000fc8000f8010ff */
[----:B------:R-:W-:-:S04]  /*07f0*/  IADD3 R3, R5, R3, RZ ;  /* 0x0000000305037210 */ /* 0x000fc80007ffe0ff */
[----:B------:R-:W-:-:S07]  /*0800*/  LEA.HI.X R243, R4, UR5, R3, 0x2, P0 ;  /* 0x0000000504f37c11 */ /* 0x000fce00080f1403 */
.L_x_1517:
[----:B------:R-:W-:Y:S05]  /*0810*/  @P6 BRA `(.L_x_1518) ;  /* 0x0000000400386947 */ /* 0x000fea0003800000 */
[----:B------:R-:W3:Y:S01]  /*0820*/  LDC R0, c[0x0][0x380] ;  /* 0x0000e000ff007b82 */ /* 0x000ee20000000800 */
[----:B------:R-:W-:Y:S01]  /*0830*/  LEA R9, R148, 0xffffff00, 0x8 ;  /* 0xffffff0094097811 */ /* 0x000fe200078e40ff */
[----:B------:R-:W-:Y:S01]  /*0840*/  ULDC.64 UR8, c[0x0][0x230] ;  /* 0x00008c0000087ab9 */ /* 0x000fe20000000a00 */
[----:B------:R-:W-:Y:S01]  /*0850*/  ULDC.64 UR6, c[0x0][0x248] ;  /* 0x0000920000067ab9 */ /* 0x000fe20000000a00 */
[----:B------:R-:W-:Y:S01]  /*0860*/  ULDC.64 UR4, c[0x0][0x238] ;  /* 0x00008e0000047ab9 */ /* 0x000fe20000000a00 */
[----:B-1----:R-:W-:Y:S01]  /*0870*/  IABS R2, R9 ;  /* 0x0000000900027213 */ /* 0x002fe20000000000 */
[----:B------:R-:W-:Y:S01]  /*0880*/  ULDC.64 UR10, c[0x0][0x260] ;  /* 0x00009800000a7ab9 */ /* 0x000fe20000000a00 */
[----:B---3--:R-:W-:-:S04]  /*0890*/  IABS R4, R0 ;  /* 0x0000000000047213 */ /* 0x008fc80000000000 */
[----:B------:R-:W1:Y:S08]  /*08a0*/  I2F.RP R5, R4 ;  /* 0x0000000400057306 */ /* 0x000e700000209400 */
[----:B-1----:R-:W1:Y:S02]  /*08b0*/  MUFU.RCP R6, R5 ;  /* 0x0000000500067308 */ /* 0x002e640000001000 */
[----:B-1----:R-:W-:-:S06]  /*08c0*/  IADD3 R6, R6, 0xffffffe, RZ ;  /* 0x0ffffffe06067810 */ /* 0x002fcc0007ffe0ff */
[----:B------:R-:W1:Y:S02]  /*08d0*/  F2I.FTZ.U32.TRUNC.NTZ R7, R6 ;  /* 0x0000000600077305 */ /* 0x000e64000021f000 */
[----:B-1----:R-:W-:Y:S01]  /*08e0*/  IMAD.MOV R3, RZ, RZ, -R7 ;  /* 0x000000ffff037224 */ /* 0x002fe200078e0a07 */
[----:B------:R-:W-:-:S03]  /*08f0*/  MOV R6, RZ ;  /* 0x000000ff00067202 */ /* 0x000fc60000000f00 */
[----:B------:R-:W-:-:S04]  /*0900*/  IMAD R3, R3, R4, RZ ;  /* 0x0000000403037224 */ /* 0x000fc800078e02ff */
[----:B------:R-:W-:Y:S02]  /*0910*/  IMAD.HI.U32 R3, R7, R3, R6 ;  /* 0x0000000307037227 */ /* 0x000fe400078e0006 */
[----:B------:R-:W1:Y:S04]  /*0920*/  LDC R7, c[0x0][0x278] ;  /* 0x00009e00ff077b82 */ /* 0x000e680000000800 */
[----:B------:R-:W-:-:S04]  /*0930*/  IMAD.HI.U32 R5, R3, R2, RZ ;  /* 0x0000000203057227 */ /* 0x000fc800078e00ff */
[----:B------:R-:W-:-:S04]  /*0940*/  IMAD.MOV R3, RZ, RZ, -R5 ;  /* 0x000000ffff037224 */ /* 0x000fc800078e0a05 */
[----:B------:R-:W-:Y:S01]  /*0950*/  IMAD R3, R4, R3, R2 ;  /* 0x0000000304037224 */ /* 0x000fe200078e0202 */
[----:B------:R-:W-:-:S04]  /*0960*/  LOP3.LUT R2, R9, R0, RZ, 0x3c, !PT ;  /* 0x0000000009027212 */ /* 0x000fc800078e3cff */
[----:B------:R-:W-:Y:S02]  /*0970*/  ISETP.GT.U32.AND P1, PT, R4, R3, PT ;  /* 0x000000030400720c */ /* 0x000fe40003f24070 */
[----:B------:R-:W-:-:S11]  /*0980*/  ISETP.GE.AND P0, PT, R2, RZ, PT ;  /* 0x000000ff0200720c */ /* 0x000fd60003f06270 */
[-C--:B------:R-:W-:Y:S01]  /*0990*/  @!P1 IADD3 R3, R3, -R4.reuse, RZ ;  /* 0x8000000403039210 */ /* 0x080fe20007ffe0ff */
[----:B------:R-:W-:Y:S01]  /*09a0*/  @!P1 VIADD R5, R5, 0x1 ;  /* 0x0000000105059836 */ /* 0x000fe20000000000 */
[----:B------:R-:W-:Y:S02]  /*09b0*/  ISETP.NE.AND P1, PT, R0, RZ, PT ;  /* 0x000000ff0000720c */ /* 0x000fe40003f25270 */
[----:B------:R-:W-:-:S13]  /*09c0*/  ISETP.GE.U32.AND P2, PT, R3, R4, PT ;  /* 0x000000040300720c */ /* 0x000fda0003f46070 */
[----:B------:R-:W-:-:S05]  /*09d0*/  @P2 IADD3 R5, R5, 0x1, RZ ;  /* 0x0000000105052810 */ /* 0x000fca0007ffe0ff */
[----:B------:R-:W-:Y:S01]  /*09e0*/  @!P0 IMAD.MOV R5, RZ, RZ, -R5 ;  /* 0x000000ffff058224 */ /* 0x000fe200078e0a05 */
[----:B------:R-:W-:-:S05]  /*09f0*/  @!P1 LOP3.LUT R5, RZ, R0, RZ, 0x33, !PT ;  /* 0x00000000ff059212 */ /* 0x000fca00078e33ff */
[----:B------:R-:W-:-:S06]  /*0a00*/  IMAD.WIDE R18, R5, 0x4, R242 ;  /* 0x0000000405127825 */ /* 0x000fcc00078e02f2 */
[----:B------:R-:W3:Y:S01]  /*0a10*/  LDG.E R18, desc[UR16][R18.64] ;  /* 0x0000001012127981 */ /* 0x000ee2000c1e1900 */
[----:B-1----:R-:W-:-:S04]  /*0a20*/  IABS R2, R7 ;  /* 0x0000000700027213 */ /* 0x002fc80000000000 */
[----:B------:R-:W1:Y:S08]  /*0a30*/  I2F.RP R6, R2 ;  /* 0x0000000200067306 */ /* 0x000e700000209400 */
[----:B-1---5:R-:W1:Y:S02]  /*0a40*/  MUFU.RCP R12, R6 ;  /* 0x00000006000c7308 */ /* 0x022e640000001000 */
[----:B-1----:R-:W-:-:S06]  /*0a50*/  IADD3 R12, R12, 0xffffffe, RZ ;  /* 0x0ffffffe0c0c7810 */ /* 0x002fcc0007ffe0ff */
[----:B------:R-:W1:Y:S02]  /*0a60*/  F2I.FTZ.U32.TRUNC.NTZ R13, R12 ;  /* 0x0000000c000d7305 */ /* 0x000e64000021f000 */
[----:B-1----:R-:W-:Y:S01]  /*0a70*/  IMAD.MOV R3, RZ, RZ, -R13 ;  /* 0x000000ffff037224 */ /* 0x002fe200078e0a0d */
[----:B------:R-:W-:-:S03]  /*0a80*/  MOV R12, RZ ;  /* 0x000000ff000c7202 */ /* 0x000fc60000000f00 */
[----:B------:R-:W-:Y:S01]  /*0a90*/  IMAD R4, R3, R2, RZ ;  /* 0x0000000203047224 */ /* 0x000fe200078e02ff */
[----:B------:R-:W-:-:S03]  /*0aa0*/  IABS R3, R8 ;  /* 0x0000000800037213 */ /* 0x000fc60000000000 */
[----:B------:R-:W-:-:S04]  /*0ab0*/  IMAD.HI.U32 R13, R13, R4, R12 ;  /* 0x000000040d0d7227 */ /* 0x000fc800078e000c */
[----:B------:R-:W-:-:S04]  /*0ac0*/  IMAD.MOV.U32 R4, RZ, RZ, R3 ;  /* 0x000000ffff047224 */ /* 0x000fc800078e0003 */
[----:B------:R-:W-:-:S05]  /*0ad0*/  IMAD.HI.U32 R3, R13, R4, RZ ;  /* 0x000000040d037227 */ /* 0x000fca00078e00ff */
[----:B------:R-:W-:-:S05]  /*0ae0*/  IADD3 R13, -R3, RZ, RZ ;  /* 0x000000ff030d7210 */ /* 0x000fca0007ffe1ff */
[----:B------:R-:W-:Y:S01]  /*0af0*/  IMAD R13, R2, R13, R4 ;  /* 0x0000000d020d7224 */ /* 0x000fe200078e0204 */
[----:B------:R-:W-:-:S04]  /*0b00*/  LOP3.LUT R4, R8, R7, RZ, 0x3c, !PT ;  /* 0x0000000708047212 */ /* 0x000fc800078e3cff */
[----:B------:R-:W-:-:S13]  /*0b10*/  ISETP.GT.U32.AND P0, PT, R2, R13, PT ;  /* 0x0000000d0200720c */ /* 0x000fda0003f04070 */
[----:B------:R-:W-:Y:S02]  /*0b20*/  @!P0 IMAD.IADD R13, R13, 0x1, -R2 ;  /* 0x000000010d0d8824 */ /* 0x000fe400078e0a02 */
[----:B------:R-:W-:Y:S01]  /*0b30*/  @!P0 VIADD R3, R3, 0x1 ;  /* 0x0000000103038836 */ /* 0x000fe20000000000 */
[----:B------:R-:W-:Y:S02]  /*0b40*/  ISETP.GE.AND P0, PT, R4, RZ, PT ;  /* 0x000000ff0400720c */ /* 0x000fe40003f06270 */
[----:B------:R-:W-:Y:S02]  /*0b50*/  ISETP.GE.U32.AND P1, PT, R13, R2, PT ;  /* 0x000000020d00720c */ /* 0x000fe40003f26070 */
[----:B------:R-:W-:-:S05]  /*0b60*/  IADD3 R2, -R5, RZ, RZ ;  /* 0x000000ff05027210 */ /* 0x000fca0007ffe1ff */
[----:B------:R-:W-:-:S05]  /*0b70*/  IMAD R9, R0, R2, R9 ;  /* 0x0000000200097224 */ /* 0x000fca00078e0209 */
[----:B------:R-:W-:Y:S02]  /*0b80*/  SHF.R.S32.HI R0, RZ, 0x1f, R9 ;  /* 0x0000001fff007819 */ /* 0x000fe40000011409 */
[----:B------:R-:W-:Y:S02]  /*0b90*/  @P1 IADD3 R3, R3, 0x1, RZ ;  /* 0x0000000103031810 */ /* 0x000fe40007ffe0ff */
[----:B------:R-:W-:Y:S01]  /*0ba0*/  ISETP.NE.AND P1, PT, R7, RZ, PT ;  /* 0x000000ff0700720c */ /* 0x000fe20003f25270 */
[----:B------:R-:W-:Y:S02]  /*0bb0*/  IMAD R2, R0, UR6, RZ ;  /* 0x0000000600027c24 */ /* 0x000fe4000f8e02ff */
[----:B------:R-:W-:-:S10]  /*0bc0*/  @!P0 IMAD.MOV R3, RZ, RZ, -R3 ;  /* 0x000000ffff038224 */ /* 0x000fd400078e0a03 */
[----:B------:R-:W-:Y:S01]  /*0bd0*/  @!P1 LOP3.LUT R3, RZ, R7, RZ, 0x33, !PT ;  /* 0x00000007ff039212 */ /* 0x000fe200078e33ff */
[----:B------:R-:W-:Y:S01]  /*0be0*/  IMAD R7, R9, UR7, R2 ;  /* 0x0000000709077c24 */ /* 0x000fe2000f8e0202 */
[----:B---3--:R-:W-:Y:S01]  /*0bf0*/  SHF.R.S32.HI R5, RZ, 0x1f, R18 ;  /* 0x0000001fff057819 */ /* 0x008fe20000011412 */
[----:B------:R-:W-:-:S04]  /*0c00*/  IMAD.WIDE.U32 R12, R18, UR8, RZ ;  /* 0x00000008120c7c25 */ /* 0x000fc8000f8e00ff */
[C---:B------:R-:W-:Y:S02]  /*0c10*/  IMAD R15, R5.reuse, UR8, RZ ;  /* 0x00000008050f7c24 */ /* 0x040fe4000f8e02ff */
[----:B------:R-:W-:Y:S02]  /*0c20*/  IMAD R5, R5, UR4, RZ ;  /* 0x0000000405057c24 */ /* 0x000fe4000f8e02ff */
[C---:B------:R-:W-:Y:S02]  /*0c30*/  IMAD R4, R18.reuse, UR9, R15 ;  /* 0x0000000912047c24 */ /* 0x040fe4000f8e020f */
[C---:B------:R-:W-:Y:S02]  /*0c40*/  IMAD R5, R18.reuse, UR5, R5 ;  /* 0x0000000512057c24 */ /* 0x040fe4000f8e0205 */
[----:B------:R-:W-:Y:S01]  /*0c50*/  IMAD.WIDE.U32 R18, R18, UR4, RZ ;  /* 0x0000000412127c25 */ /* 0x000fe2000f8e00ff */
[----:B------:R-:W-:-:S04]  /*0c60*/  IADD3 R13, R13, R4, RZ ;  /* 0x000000040d0d7210 */ /* 0x000fc80007ffe0ff */
[----:B------:R-:W-:Y:S01]  /*0c70*/  IADD3 R5, R19, R5, RZ ;  /* 0x0000000513057210 */ /* 0x000fe20007ffe0ff */
[----:B------:R-:W-:Y:S01]  /*0c80*/  IMAD.WIDE.U32 R16, R9, UR6, R12 ;  /* 0x0000000609107c25 */ /* 0x000fe2000f8e000c */
[----:B------:R-:W-:-:S03]  /*0c90*/  SHF.R.S32.HI R13, RZ, 0x1f, R3 ;  /* 0x0000001fff0d7819 */ /* 0x000fc60000011403 */
[----:B------:R-:W-:Y:S02]  /*0ca0*/  IMAD.IADD R17, R17, 0x1, R7 ;  /* 0x0000000111117824 */ /* 0x000fe400078e0207 */
[----:B------:R-:W-:Y:S02]  /*0cb0*/  IMAD R4, R13, UR10, RZ ;  /* 0x0000000a0d047c24 */ /* 0x000fe4000f8e02ff */
[----:B------:R-:W-:-:S04]  /*0cc0*/  IMAD.WIDE.U32 R16, R3, UR10, R16 ;  /* 0x0000000a03107c25 */ /* 0x000fc8000f8e0010 */
[----:B------:R-:W-:-:S05]  /*0cd0*/  IMAD R4, R3, UR11, R4 ;  /* 0x0000000b03047c24 */ /* 0x000fca000f8e0204 */
[----:B------:R-:W-:Y:S01]  /*0ce0*/  IADD3 R4, R17, R4, RZ ;  /* 0x0000000411047210 */ /* 0x000fe20007ffe0ff */
[----:B------:R-:W-:Y:S06]  /*0cf0*/  BRA `(.L_x_1519) ;  /* 0x0000000000e87947 */ /* 0x000fec0003800000 */
.L_x_1518:
[----:B------:R-:W1:Y:S01]  /*0d00*/  LDC R13, c[0x0][0x278] ;  /* 0x00009e00ff0d7b82 */ /* 0x000e620000000800 */
[----:B------:R-:W-:Y:S01]  /*0d10*/  LEA R9, R148, 0xffffff00, 0x8 ;  /* 0xffffff0094097811 */ /* 0x000fe200078e40ff */
[----:B------:R-:W-:Y:S01]  /*0d20*/  ULDC.64 UR6, c[0x0][0x248] ;  /* 0x0000920000067ab9 */ /* 0x000fe20000000a00 */
[----:B------:R-:W-:Y:S01]  /*0d30*/  SHF.R.S32.HI R15, RZ, 0x1f, R19 ;  /* 0x0000001fff0f7819 */ /* 0x000fe20000011413 */
[----:B------:R-:W-:Y:S01]  /*0d40*/  ULDC.64 UR8, c[0x0][0x230] ;  /* 0x00008c0000087ab9 */ /* 0x000fe20000000a00 */
[----:B------:R-:W-:Y:S02]  /*0d50*/  IADD3 R22, P1, R19, R9, RZ ;  /* 0x0000000913167210 */ /* 0x000fe40007f3e0ff */
[----:B-1----:R-:W-:-:S04]  /*0d60*/  IABS R3, R13 ;  /* 0x0000000d00037213 */ /* 0x002fc80000000000 */
[----:B------:R-:W1:Y:S08]  /*0d70*/  I2F.RP R6, R3 ;  /* 0x0000000300067306 */ /* 0x000e700000209400 */
[----:B-1----:R-:W1:Y:S02]  /*0d80*/  MUFU.RCP R4, R6 ;  /* 0x0000000600047308 */ /* 0x002e640000001000 */
[----:B-1----:R-:W-:Y:S01]  /*0d90*/  IADD3 R4, R4, 0xffffffe, RZ ;  /* 0x0ffffffe04047810 */ /* 0x002fe20007ffe0ff */
[----:B------:R-:W1:Y:S05]  /*0da0*/  LDC.64 R6, c[0x0][0x250] ;  /* 0x00009400ff067b82 */ /* 0x000e6a0000000a00 */
[----:B------:R-:W3:Y:S02]  /*0db0*/  F2I.FTZ.U32.TRUNC.NTZ R5, R4 ;  /* 0x0000000400057305 */ /* 0x000ee4000021f000 */
[----:B---3--:R-:W-:Y:S01]  /*0dc0*/  IADD3 R0, RZ, -R5, RZ ;  /* 0x80000005ff007210 */ /* 0x008fe20007ffe0ff */
[----:B------:R-:W-:-:S04]  /*0dd0*/  IMAD.MOV.U32 R4, RZ, RZ, RZ ;  /* 0x000000ffff047224 */ /* 0x000fc800078e00ff */
[----:B------:R-:W-:Y:S01]  /*0de0*/  IMAD R2, R0, R3, RZ ;  /* 0x0000000300027224 */ /* 0x000fe200078e02ff */
[----:B------:R-:W-:Y:S01]  /*0df0*/  IABS R0, R8 ;  /* 0x0000000800007213 */ /* 0x000fe20000000000 */
[----:B-1----:R-:W-:Y:S02]  /*0e00*/  IMAD R16, R15, R6, RZ ;  /* 0x000000060f107224 */ /* 0x002fe400078e02ff */
[----:B------:R-:W-:Y:S01]  /*0e10*/  IMAD.HI.U32 R5, R5, R2, R4 ;  /* 0x0000000205057227 */ /* 0x000fe200078e0004 */
[----:B------:R-:W-:-:S03]  /*0e20*/  MOV R2, R0 ;  /* 0x0000000000027202 */ /* 0x000fc60000000f00 */
[----:B------:R-:W-:Y:S02]  /*0e30*/  IMAD R7, R19, R7, R16 ;  /* 0x0000000713077224 */ /* 0x000fe400078e0210 */
[----:B------:R-:W-:Y:S02]  /*0e40*/  IMAD.HI.U32 R10, R5, R2, RZ ;  /* 0x00000002050a7227 */ /* 0x000fe400078e00ff */
[----:B------:R-:W1:Y:S02]  /*0e50*/  LDC.64 R4, c[0x0][0x260] ;  /* 0x00009800ff047b82 */ /* 0x000e640000000a00 */
[----:B------:R-:W-:Y:S02]  /*0e60*/  IMAD.MOV R0, RZ, RZ, -R10 ;  /* 0x000000ffff007224 */ /* 0x000fe400078e0a0a */
[----:B------:R-:W-:-:S04]  /*0e70*/  IMAD.WIDE.U32 R18, R19, R6, RZ ;  /* 0x0000000613127225 */ /* 0x000fc800078e00ff */
[----:B------:R-:W-:Y:S01]  /*0e80*/  IMAD R0, R3, R0, R2 ;  /* 0x0000000003007224 */ /* 0x000fe200078e0202 */
[----:B------:R-:W-:Y:S02]  /*0e90*/  LOP3.LUT R2, R8, R13, RZ, 0x3c, !PT ;  /* 0x0000000d08027212 */ /* 0x000fe400078e3cff */
[----:B------:R-:W-:Y:S02]  /*0ea0*/  IADD3 R19, R19, R7, RZ ;  /* 0x0000000713137210 */ /* 0x000fe40007ffe0ff */
[----:B------:R-:W-:-:S13]  /*0eb0*/  ISETP.GT.U32.AND P0, PT, R3, R0, PT ;  /* 0x000000000300720c */ /* 0x000fda0003f04070 */
[-C--:B------:R-:W-:Y:S01]  /*0ec0*/  @!P0 IADD3 R0, R0, -R3.reuse, RZ ;  /* 0x8000000300008210 */ /* 0x080fe20007ffe0ff */
[----:B------:R-:W-:Y:S01]  /*0ed0*/  @!P0 VIADD R10, R10, 0x1 ;  /* 0x000000010a0a8836 */ /* 0x000fe20000000000 */
[----:B------:R-:W-:Y:S02]  /*0ee0*/  ISETP.NE.AND P0, PT, R13, RZ, PT ;  /* 0x000000ff0d00720c */ /* 0x000fe40003f05270 */
[----:B------:R-:W-:Y:S02]  /*0ef0*/  ISETP.GE.U32.AND P2, PT, R0, R3, PT ;  /* 0x000000030000720c */ /* 0x000fe40003f46070 */
[----:B------:R-:W-:-:S04]  /*0f00*/  SHF.R.S32.HI R0, RZ, 0x1f, R9 ;  /* 0x0000001fff007819 */ /* 0x000fc80000011409 */
[----:B------:R-:W-:Y:S02]  /*0f10*/  IADD3.X R17, R15, R0, RZ, P1, !PT ;  /* 0x000000000f117210 */ /* 0x000fe40000ffe4ff */
[----:B------:R-:W-:Y:S02]  /*0f20*/  ISETP.GE.AND P1, PT, R2, RZ, PT ;  /* 0x000000ff0200720c */ /* 0x000fe40003f26270 */
[----:B------:R-:W3:Y:S01]  /*0f30*/  LDC.64 R2, c[0x0][0x238] ;  /* 0x00008e00ff027b82 */ /* 0x000ee20000000a00 */
[----:B------:R-:W-:Y:S01]  /*0f40*/  IMAD R17, R17, UR6, RZ ;  /* 0x0000000611117c24 */ /* 0x000fe2000f8e02ff */
[----:B-----5:R-:W-:Y:S02]  /*0f50*/  SHF.R.S32.HI R15, RZ, 0x1f, R12 ;  /* 0x0000001fff0f7819 */ /* 0x020fe4000001140c */
[----:B------:R-:W-:Y:S01]  /*0f60*/  @P2 IADD3 R10, R10, 0x1, RZ ;  /* 0x000000010a0a2810 */ /* 0x000fe20007ffe0ff */
[C---:B------:R-:W-:Y:S02]  /*0f70*/  IMAD R17, R22.reuse, UR7, R17 ;  /* 0x0000000716117c24 */ /* 0x040fe4000f8e0211 */
[----:B------:R-:W-:-:S04]  /*0f80*/  IMAD.WIDE.U32 R22, R22, UR6, RZ ;  /* 0x0000000616167c25 */ /* 0x000fc8000f8e00ff */
[----:B------:R-:W-:Y:S01]  /*0f90*/  @!P1 IMAD.MOV R10, RZ, RZ, -R10 ;  /* 0x000000ffff0a9224 */ /* 0x000fe200078e0a0a */
[----:B------:R-:W-:Y:S01]  /*0fa0*/  IADD3 R23, R23, R17, RZ ;  /* 0x0000001117177210 */ /* 0x000fe20007ffe0ff */
[----:B------:R-:W-:Y:S01]  /*0fb0*/  IMAD R17, R15, UR8, RZ ;  /* 0x000000080f117c24 */ /* 0x000fe2000f8e02ff */
[----:B------:R-:W-:-:S03]  /*0fc0*/  @!P0 LOP3.LUT R10, RZ, R13, RZ, 0x33, !PT ;  /* 0x0000000dff0a8212 */ /* 0x000fc600078e33ff */
[C---:B------:R-:W-:Y:S01]  /*0fd0*/  IMAD R17, R12.reuse, UR9, R17 ;  /* 0x000000090c117c24 */ /* 0x040fe2000f8e0211 */
[----:B------:R-:W-:Y:S01]  /*0fe0*/  SHF.R.S32.HI R13, RZ, 0x1f, R10 ;  /* 0x0000001fff0d7819 */ /* 0x000fe2000001140a */
[----:B------:R-:W-:-:S04]  /*0ff0*/  IMAD.WIDE.U32 R22, R12, UR8, R22 ;  /* 0x000000080c167c25 */ /* 0x000fc8000f8e0016 */
[----:B-1----:R-:W-:Y:S01]  /*1000*/  IMAD R6, R13, R4, RZ ;  /* 0x000000040d067224 */ /* 0x002fe200078e02ff */
[----:B------:R-:W-:Y:S01]  /*1010*/  IADD3 R23, R23, R17, RZ ;  /* 0x0000001117177210 */ /* 0x000fe20007ffe0ff */
[-C--:B---3--:R-:W-:Y:S02]  /*1020*/  IMAD R15, R15, R2.reuse, RZ ;  /* 0x000000020f0f7224 */ /* 0x088fe400078e02ff */
[----:B------:R-:W-:-:S04]  /*1030*/  IMAD.WIDE.U32 R18, R12, R2, R18 ;  /* 0x000000020c127225 */ /* 0x000fc800078e0012 */
[----:B------:R-:W-:Y:S02]  /*1040*/  IMAD R3, R12, R3, R15 ;  /* 0x000000030c037224 */ /* 0x000fe400078e020f */
[----:B------:R-:W-:-:S04]  /*1050*/  IMAD.WIDE.U32 R16, R10, R4, R22 ;  /* 0x000000040a107225 */ /* 0x000fc800078e0016 */
[----:B------:R-:W-:Y:S02]  /*1060*/  IMAD R6, R10, R5, R6 ;  /* 0x000000050a067224 */ /* 0x000fe400078e0206 */
[----:B------:R-:W-:Y:S01]  /*1070*/  IMAD.IADD R5, R19, 0x1, R3 ;  /* 0x0000000113057824 */ /* 0x000fe200078e0203 */
[----:B------:R-:W-:Y:S02]  /*1080*/  MOV R3, R10 ;  /* 0x0000000a00037202 */ /* 0x000fe40000000f00 */
[----:B------:R-:W-:-:S07]  /*1090*/  IADD3 R4, R17, R6, RZ ;  /* 0x0000000611047210 */ /* 0x000fce0007ffe0ff */
.L_x_1519:
[----:B--2---:R-:W-:Y:S01]  /*10a0*/  SHF.R.S32.HI R23, RZ, 0x1f, R20 ;  /* 0x0000001fff177819 */ /* 0x004fe20000011414 */
[----:B------:R-:W-:Y:S01]  /*10b0*/  ULDC.64 UR4, c[0x0][0x228] ;  /* 0x00008a0000047ab9 */ /* 0x000fe20000000a00 */
[----:B------:R-:W-:Y:S01]  /*10c0*/  SHF.R.S32.HI R30, RZ, 0x1f, R11 ;  /* 0x0000001fff1e7819 */ /* 0x000fe2000001140b */
[----:B------:R-:W-:Y:S01]  /*10d0*/  ULDC.64 UR10, c[0x0][0x268] ;  /* 0x00009a00000a7ab9 */ /* 0x000fe20000000a00 */
[CC--:B------:R-:W-:Y:S01]  /*10e0*/  LEA.HI R17, R23.reuse, R20.reuse, RZ, 0x2 ;  /* 0x0000001417117211 */ /* 0x0c0fe200078f10ff */
[----:B------:R-:W1:Y:S01]  /*10f0*/  S2UR UR19, SR_CgaCtaId ;  /* 0x00000000001379c3 */ /* 0x000e620000008800 */
[CC--:B------:R-:W-:Y:S01]  /*1100*/  LEA.HI R10, R23.reuse, R20.reuse, RZ, 0x3 ;  /* 0x00000014170a7211 */ /* 0x0c0fe200078f18ff */
[----:B------:R-:W-:Y:S01]  /*1110*/  IMAD R30, R30, UR4, RZ ;  /* 0x000000041e1e7c24 */ /* 0x000fe2000f8e02ff */
[----:B------:R-:W-:Y:S01]  /*1120*/  LEA.HI R12, R23, R20, RZ, 0x4 ;  /* 0x00000014170c7211 */ /* 0x000fe200078f20ff */
[----:B------:R-:W-:Y:S01]  /*1130*/  ULDC.64 UR12, c[0x0][0x210] ;  /* 0x00008400000c7ab9 */ /* 0x000fe20000000a00 */
[----:B------:R-:W-:Y:S01]  /*1140*/  LOP3.LUT R7, R17, 0xfffffffc, RZ, 0xc0, !PT ;  /* 0xfffffffc11077812 */ /* 0x000fe200078ec0ff */
[----:B------:R-:W-:Y:S01]  /*1150*/  IMAD R30, R11, UR5, R30 ;  /* 0x000000050b1e7c24 */ /* 0x000fe2000f8e021e */
[----:B------:R-:W-:Y:S01]  /*1160*/  SHF.R.S32.HI R15, RZ, 0x3, R10 ;  /* 0x00000003ff0f7819 */ /* 0x000fe2000001140a */
[----:B------:R-:W-:Y:S01]  /*1170*/  USHF.L.U32 UR18, UR6, 0x6, URZ ;  /* 0x0000000606127899 */ /* 0x000fe2000800063f */
[----:B------:R-:W-:Y:S01]  /*1180*/  LOP3.LUT R19, R10, 0xfffffff8, RZ, 0xc0, !PT ;  /* 0xfffffff80a137812 */ /* 0x000fe200078ec0ff */
[C---:B------:R-:W-:Y:S01]  /*1190*/  IMAD.IADD R26, R20.reuse, 0x1, -R7 ;  /* 0x00000001141a7824 */ /* 0x040fe200078e0a07 */
[----:B------:R-:W-:Y:S01]  /*11a0*/  SHF.R.S32.HI R28, RZ, 0x4, R12 ;  /* 0x00000004ff1c7819 */ /* 0x000fe2000001140c */
[----:B------:R-:W-:Y:S01]  /*11b0*/  IMAD.SHL.U32 R15, R15, 0x40, RZ ;  /* 0x000000400f0f7824 */ /* 0x000fe200078e00ff */
[----:B------:R-:W-:Y:S01]  /*11c0*/  SHF.R.S32.HI R24, RZ, 0x2, R17 ;  /* 0x00000002ff187819 */ /* 0x000fe20000011411 */
[----:B------:R-:W-:Y:S01]  /*11d0*/  IMAD.IADD R19, R20, 0x1, -R19 ;  /* 0x0000000114137824 */ /* 0x000fe200078e0a13 */
[----:B------:R-:W-:Y:S01]  /*11e0*/  LEA.HI R7, R12, R28, RZ, 0x1 ;  /* 0x0000001c0c077211 */ /* 0x000fe200078f08ff */
[----:B------:R-:W-:Y:S01]  /*11f0*/  IMAD.SHL.U32 R26, R26, 0x8, RZ ;  /* 0x000000081a1a7824 */ /* 0x000fe200078e00ff */
[----:B------:R-:W-:Y:S01]  /*1200*/  LOP3.LUT R15, R15, 0xc0, RZ, 0xc0, !PT ;  /* 0x000000c00f0f7812 */ /* 0x000fe200078ec0ff */
[----:B------:R-:W-:Y:S01]  /*1210*/  IMAD.SHL.U32 R153, R20, 0x2, RZ ;  /* 0x0000000214997824 */ /* 0x000fe200078e00ff */
[----:B------:R-:W-:-:S02]  /*1220*/  LOP3.LUT R7, R7, 0xfffffffe, RZ, 0xc0, !PT ;  /* 0xfffffffe07077812 */ /* 0x000fc400078ec0ff */
[----:B------:R-:W-:Y:S02]  /*1230*/  LEA.HI R17, R17, R24, RZ, 0x1 ;  /* 0x0000001811117211 */ /* 0x000fe400078f08ff */
[----:B------:R-:W-:Y:S01]  /*1240*/  LEA.HI R6, R19, R19, RZ, 0x1 ;  /* 0x0000001313067211 */ /* 0x000fe200078f08ff */
[----:B------:R-:W-:Y:S01]  /*1250*/  IMAD.IADD R7, R28, 0x1, -R7 ;  /* 0x000000011c077824 */ /* 0x000fe200078e0a07 */
[----:B------:R-:W-:Y:S02]  /*1260*/  LOP3.LUT R27, R15, 0x18, R26, 0xf8, !PT ;  /* 0x000000180f1b7812 */ /* 0x000fe400078ef81a */
[----:B------:R-:W-:Y:S02]  /*1270*/  SHF.R.U32.HI R22, RZ, 0x3, R15 ;  /* 0x00000003ff167819 */ /* 0x000fe4000001160f */
[----:B------:R-:W-:Y:S02]  /*1280*/  LEA.HI R23, R23, R20, RZ, 0x5 ;  /* 0x0000001417177211 */ /* 0x000fe400078f28ff */
[----:B------:R-:W-:-:S02]  /*1290*/  LOP3.LUT R17, R17, 0x7fffffe, RZ, 0xc0, !PT ;  /* 0x07fffffe11117812 */ /* 0x000fc400078ec0ff */
[----:B------:R-:W-:Y:S02]  /*12a0*/  LOP3.LUT R2, R6, 0x3fffffe, RZ, 0xc0, !PT ;  /* 0x03fffffe06027812 */ /* 0x000fe400078ec0ff */
[----:B------:R-:W-:Y:S01]  /*12b0*/  LOP3.LUT R28, R27, R22, RZ, 0x3c, !PT ;  /* 0x000000161b1c7212 */ /* 0x000fe200078e3cff */
[----:B------:R-:W-:Y:S01]  /*12c0*/  IMAD.IADD R17, R24, 0x1, -R17 ;  /* 0x0000000118117824 */ /* 0x000fe200078e0a11 */
[C---:B------:R-:W-:Y:S01]  /*12d0*/  IADD3 R18, P0, R26.reuse, R18, RZ ;  /* 0x000000121a127210 */ /* 0x040fe20007f1e0ff */
[----:B------:R-:W-:Y:S01]  /*12e0*/  IMAD.IADD R2, R19, 0x1, -R2 ;  /* 0x0000000113027824 */ /* 0x000fe200078e0a02 */
[----:B------:R-:W-:Y:S02]  /*12f0*/  SHF.R.S32.HI R27, RZ, 0x1f, R26 ;  /* 0x0000001fff1b7819 */ /* 0x000fe4000001141a */
[----:B------:R-:W-:Y:S01]  /*1300*/  IADD3 R32, P1, R26, R16, RZ ;  /* 0x000000101a207210 */ /* 0x000fe20007f3e0ff */
[----:B------:R-:W-:Y:S01]  /*1310*/  IMAD R16, R13, UR10, RZ ;  /* 0x0000000a0d107c24 */ /* 0x000fe2000f8e02ff */
[----:B------:R-:W-:Y:S01]  /*1320*/  SHF.R.S32.HI R22, RZ, 0x5, R23 ;  /* 0x00000005ff167819 */ /* 0x000fe20000011417 */
[C---:B------:R-:W-:Y:S01]  /*1330*/  IMAD.X R19, R27.reuse, 0x1, R5, P0 ;  /* 0x000000011b137824 */ /* 0x040fe200000e0605 */
[----:B------:R-:W-:Y:S01]  /*1340*/  SHF.R.S32.HI R25, RZ, 0x1f, R24 ;  /* 0x0000001fff197819 */ /* 0x000fe20000011418 */
[----:B------:R-:W-:Y:S01]  /*1350*/  IMAD.X R33, R27, 0x1, R4, P1 ;  /* 0x000000011b217824 */ /* 0x000fe200008e0604 */
[----:B------:R-:W-:Y:S01]  /*1360*/  IADD3 R9, P0, R24, R9, RZ ;  /* 0x0000000918097210 */ /* 0x000fe20007f1e0ff */
[----:B------:R-:W2:Y:S01]  /*1370*/  LDC.64 R4, c[0x0][0x240] ;  /* 0x00009000ff047b82 */ /* 0x000ea20000000a00 */
[----:B------:R-:W-:Y:S01]  /*1380*/  IMAD R17, R22, 0x8, R17 ;  /* 0x0000000816117824 */ /* 0x000fe200078e0211 */
[----:B------:R-:W-:Y:S01]  /*1390*/  SHF.R.S32.HI R6, RZ, 0x1, R6 ;  /* 0x00000001ff067819 */ /* 0x000fe20000011406 */
[----:B------:R-:W-:Y:S01]  /*13a0*/  IMAD.WIDE.U32 R26, R11, UR4, R26 ;  /* 0x000000040b1a7c25 */ /* 0x000fe2000f8e001a */
[----:B------:R-:W-:Y:S01]  /*13b0*/  ULDC.64 UR4, c[0x0][0x258] ;  /* 0x0000960000047ab9 */ /* 0x000fe20000000a00 */
[----:B------:R-:W-:-:S02]  /*13c0*/  LOP3.LUT R23, R23, 0xffffffe0, RZ, 0xc0, !PT ;  /* 0xffffffe017177812 */ /* 0x000fc400078ec0ff */
[----:B------:R-:W-:Y:S01]  /*13d0*/  IMAD.U32 R28, R17, 0x20, R28 ;  /* 0x00000020111c7824 */ /* 0x000fe200078e001c */
[----:B------:R-:W-:Y:S01]  /*13e0*/  LOP3.LUT R17, R12, 0xfffffff0, RZ, 0xc0, !PT ;  /* 0xfffffff00c117812 */ /* 0x000fe200078ec0ff */
[C---:B------:R-:W-:Y:S02]  /*13f0*/  IMAD R11, R3.reuse, UR11, R16 ;  /* 0x0000000b030b7c24 */ /* 0x040fe4000f8e0210 */
[----:B------:R-:W-:Y:S01]  /*1400*/  IMAD.WIDE.U32 R18, R3, UR10, R18 ;  /* 0x0000000a03127c25 */ /* 0x000fe2000f8e0012 */
[----:B------:R-:W-:Y:S01]  /*1410*/  SHF.R.S32.HI R3, RZ, 0x1f, R8 ;  /* 0x0000001fff037819 */ /* 0x000fe20000011408 */
[----:B------:R-:W-:Y:S02]  /*1420*/  ULDC.64 UR10, c[0x0][0x250] ;  /* 0x00009400000a7ab9 */ /* 0x000fe40000000a00 */
[----:B------:R-:W-:Y:S02]  /*1430*/  IMAD.IADD R150, R20, 0x1, -R17 ;  /* 0x0000000114967824 */ /* 0x000fe400078e0a11 */
[----:B------:R-:W-:-:S02]  /*1440*/  IMAD R13, R25, UR6, RZ ;  /* 0x00000006190d7c24 */ /* 0x000fc4000f8e02ff */
[----:B------:R-:W-:Y:S01]  /*1450*/  IMAD.IADD R27, R27, 0x1, R30 ;  /* 0x000000011b1b7824 */ /* 0x000fe200078e021e */
[----:B------:R-:W-:Y:S01]  /*1460*/  LEA.HI R12, R150, R150, RZ, 0x1 ;  /* 0x00000096960c7211 */ /* 0x000fe200078f08ff */
[----:B------:R-:W-:Y:S02]  /*1470*/  IMAD R3, R3, UR4, RZ ;  /* 0x0000000403037c24 */ /* 0x000fe4000f8e02ff */
[----:B------:R-:W-:Y:S01]  /*1480*/  IMAD.WIDE R14, R14, 0x40, R24 ;  /* 0x000000400e0e7825 */ /* 0x000fe200078e0218 */
[--C-:B------:R-:W-:Y:S02]  /*1490*/  SHF.R.S32.HI R16, RZ, 0x1, R12.reuse ;  /* 0x00000001ff107819 */ /* 0x100fe4000001140c */
[----:B------:R-:W-:Y:S01]  /*14a0*/  SHF.R.S32.HI R17, RZ, 0x1f, R12 ;  /* 0x0000001fff117819 */ /* 0x000fe2000001140c */
[----:B------:R-:W-:Y:S02]  /*14b0*/  IMAD.X R0, R25, 0x1, R0, P0 ;  /* 0x0000000119007824 */ /* 0x000fe400000e0600 */
[C---:B------:R-:W-:Y:S01]  /*14c0*/  IMAD R13, R24.reuse, UR7, R13 ;  /* 0x00000007180d7c24 */ /* 0x040fe2000f8e020d */
[----:B------:R-:W-:Y:S01]  /*14d0*/  LEA.HI R17, R17, R16, RZ, 0x2 ;  /* 0x0000001011117211 */ /* 0x000fe200078f10ff */
[----:B------:R-:W-:-:S03]  /*14e0*/  IMAD.WIDE.U32 R32, R24, UR6, R32 ;  /* 0x0000000618207c25 */ /* 0x000fc6000f8e0020 */
[----:B------:R-:W-:Y:S01]  /*14f0*/  LOP3.LUT R17, R17, 0xfffffffc, RZ, 0xc0, !PT ;  /* 0xfffffffc11117812 */ /* 0x000fe200078ec0ff */
[C---:B------:R-:W-:Y:S02]  /*1500*/  IMAD R3, R8.reuse, UR5, R3 ;  /* 0x0000000508037c24 */ /* 0x040fe4000f8e0203 */
[----:B------:R-:W-:Y:S01]  /*1510*/  IMAD.WIDE.U32 R24, R8, UR4, R26 ;  /* 0x0000000408187c25 */ /* 0x000fe2000f8e001a */
[----:B------:R-:W-:Y:S02]  /*1520*/  ULDC.64 UR4, c[0x0][0x218] ;  /* 0x0000860000047ab9 */ /* 0x000fe40000000a00 */
[----:B------:R-:W-:Y:S01]  /*1530*/  LEA R238, P0, R32, UR4, 0x1 ;  /* 0x0000000420ee7c11 */ /* 0x000fe2000f8008ff */
[----:B--2---:R-:W-:Y:S02]  /*1540*/  IMAD R8, R15, R4, RZ ;  /* 0x000000040f087224 */ /* 0x004fe400078e02ff */
[----:B------:R-:W-:Y:S02]  /*1550*/  IMAD.IADD R25, R25, 0x1, R3 ;  /* 0x0000000119197824 */ /* 0x000fe400078e0203 */
[----:B------:R-:W-:-:S02]  /*1560*/  IMAD.IADD R13, R33, 0x1, R13 ;  /* 0x00000001210d7824 */ /* 0x000fc400078e020d */
[C---:B------:R-:W-:Y:S02]  /*1570*/  IMAD R8, R14.reuse, R5, R8 ;  /* 0x000000050e087224 */ /* 0x040fe400078e0208 */
[----:B------:R-:W-:Y:S01]  /*1580*/  IMAD.WIDE.U32 R14, R14, R4, R24 ;  /* 0x000000040e0e7225 */ /* 0x000fe200078e0018 */
[----:B------:R-:W-:Y:S01]  /*1590*/  LEA.HI.X R237, R32, UR5, R13, 0x1, P0 ;  /* 0x0000000520ed7c11 */ /* 0x000fe200080f0c0d */
[----:B------:R-:W-:Y:S02]  /*15a0*/  UMOV UR5, 0x400 ;  /* 0x0000040000057882 */ /* 0x000fe40000000000 */
[----:B------:R-:W-:Y:S01]  /*15b0*/  IMAD.IADD R3, R16, 0x1, -R17 ;  /* 0x0000000110037824 */ /* 0x000fe200078e0a11 */
[----:B------:R-:W-:Y:S01]  /*15c0*/  LEA R16, P0, R14, UR12, 0x1 ;  /* 0x0000000c0e107c11 */ /* 0x000fe2000f8008ff */
[----:B------:R-:W-:Y:S01]  /*15d0*/  IMAD.IADD R8, R15, 0x1, R8 ;  /* 0x000000010f087824 */ /* 0x000fe200078e0208 */
[----:B-1----:R-:W-:Y:S01]  /*15e0*/  ULEA UR5, UR19, UR5, 0x18 ;  /* 0x0000000513057291 */ /* 0x002fe2000f8ec03f */
[----:B------:R-:W-:Y:S01]  /*15f0*/  IMAD.IADD R19, R19, 0x1, R11 ;  /* 0x0000000113137824 */ /* 0x000fe200078e020b */
[----:B------:R-:W-:Y:S01]  /*1600*/  USHF.L.U64.HI UR19, UR6, 0x6, UR7 ;  /* 0x0000000606137899 */ /* 0x000fe20008010207 */
[----:B------:R-:W-:Y:S01]  /*1610*/  IMAD R0, R0, UR10, RZ ;  /* 0x0000000a00007c24 */ /* 0x000fe2000f8e02ff */
[----:B------:R-:W-:Y:S01]  /*1620*/  LEA.HI.X R17, R14, UR13, R8, 0x1, P0 ;  /* 0x0000000d0e117c11 */ /* 0x000fe200080f0c08 */
[C---:B------:R-:W-:Y:S01]  /*1630*/  IMAD.WIDE.U32 R18, R9.reuse, UR10, R18 ;  /* 0x0000000a09127c25 */ /* 0x040fe2000f8e0012 */
[----:B------:R-:W-:Y:S01]  /*1640*/  IADD3 R8, P0, R238, UR18, RZ ;  /* 0x00000012ee087c10 */ /* 0x000fe2000ff1e0ff */
[----:B------:R-:W-:Y:S01]  /*1650*/  ULDC.64 UR12, c[0x0][0x220] ;  /* 0x00008800000c7ab9 */ /* 0x000fe20000000a00 */
[----:B------:R-:W-:Y:S01]  /*1660*/  LEA R241, R28, UR5, 0x1 ;  /* 0x000000051cf17c11 */ /* 0x000fe2000f8e08ff */
[----:B------:R-:W-:Y:S01]  /*1670*/  IMAD R0, R9, UR11, R0 ;  /* 0x0000000b09007c24 */ /* 0x000fe2000f8e0200 */
[----:B------:R-:W-:Y:S01]  /*1680*/  IADD3.X R9, R237, UR19, RZ, P0, !PT ;  /* 0x00000013ed097c10 */ /* 0x000fe200087fe4ff */
[----:B------:R-:W-:Y:S01]  /*1690*/  IMAD.MOV.U32 R236, RZ, RZ, R238 ;  /* 0x000000ffffec7224 */ /* 0x000fe200078e00ee */
[----:B------:R-:W-:Y:S01]  /*16a0*/  IADD3 R28, P0, R8, UR18, RZ ;  /* 0x00000012081c7c10 */ /* 0x000fe2000ff1e0ff */
[----:B------:R-:W-:Y:S01]  /*16b0*/  @!PT LDS RZ, [RZ] ;  /* 0x00000000fffff984 */ /* 0x000fe20000000800 */
[----:B------:R-:W-:Y:S01]  /*16c0*/  @!PT LDS RZ, [RZ] ;  /* 0x00000000fffff984 */ /* 0x000fe20000000800 */
[----:B------:R-:W-:Y:S01]  /*16d0*/  @!PT LDS RZ, [RZ] ;  /* 0x00000000fffff984 */ /* 0x000fe20000000800 */
[----:B------:R1:W-:Y:S01]  /*16e0*/  LDGSTS.E.BYPASS.LTC128B.128 [R241], desc[UR16][R16.64] ;  /* 0x0000000010f17fae */ /* 0x0003e2000b901d50 */
[----:B------:R-:W-:Y:S01]  /*16f0*/  LEA R14, P1, R4, R16, 0x6 ;  /* 0x00000010040e7211 */ /* 0x000fe200078230ff */
[----:B------:R-:W-:Y:S01]  /*1700*/  USHF.L.U64.HI UR11, UR10, 0x6, UR11 ;  /* 0x000000060a0b7899 */ /* 0x000fe2000801020b */
[----:B------:R-:W-:Y:S01]  /*1710*/  IADD3.X R29, R9, UR19, RZ, P0, !PT ;  /* 0x00000013091d7c10 */ /* 0x000fe200087fe4ff */
[----:B------:R-:W-:Y:S01]  /*1720*/  UIADD3 UR4, UR5, 0x1000, URZ ;  /* 0x0000100005047890 */ /* 0x000fe2000fffe03f */
[----:B------:R-:W-:-:S02]  /*1730*/  IADD3 R30, P0, R28, UR18, RZ ;  /* 0x000000121c1e7c10 */ /* 0x000fc4000ff1e0ff */
[----:B------:R-:W-:Y:S01]  /*1740*/  LEA.HI.X R15, R4, R17, R5, 0x6, P1 ;  /* 0x00000011040f7211 */ /* 0x000fe200008f3405 */
[----:B------:R-:W-:Y:S01]  /*1750*/  IMAD.SHL.U32 R4, R6, 0x40, RZ ;  /* 0x0000004006047824 */ /* 0x000fe200078e00ff */
[----:B------:R-:W-:Y:S02]  /*1760*/  IADD3.X R31, R29, UR19, RZ, P0, !PT ;  /* 0x000000131d1f7c10 */ /* 0x000fe400087fe4ff */
[----:B------:R-:W-:Y:S01]  /*1770*/  IADD3 R26, P0, R30, UR18, RZ ;  /* 0x000000121e1a7c10 */ /* 0x000fe2000ff1e0ff */
[----:B------:R2:W-:Y:S01]  /*1780*/  LDGSTS.E.BYPASS.LTC128B.128 [R241+0x800], desc[UR16][R14.64] ;  /* 0x008000000ef17fae */ /* 0x0005e2000b901d50 */
[----:B------:R-:W-:Y:S02]  /*1790*/  SHF.R.S32.HI R11, RZ, 0x1f, R150 ;  /* 0x0000001fff0b7819 */ /* 0x000fe40000011496 */
[----:B------:R-:W-:Y:S01]  /*17a0*/  IADD3.X R27, R31, UR19, RZ, P0, !PT ;  /* 0x000000131f1b7c10 */ /* 0x000fe200087fe4ff */
[----:B------:R-:W-:Y:S01]  /*17b0*/  LDGSTS.E.BYPASS.LTC128B.128 [R241+0x1000], desc[UR16][R236.64] ;  /* 0x01000000ecf17fae */ /* 0x000fe2000b901d50 */
[----:B------:R-:W-:-:S02]  /*17c0*/  IADD3 R24, P0, R26, UR18, RZ ;  /* 0x000000121a187c10 */ /* 0x000fc4000ff1e0ff */
[----:B------:R-:W-:Y:S01]  /*17d0*/  LOP3.LUT P1, RZ, R3, 0x2, RZ, 0xc0, !PT ;  /* 0x0000000203ff7812 */ /* 0x000fe2000782c0ff */
[----:B------:R3:W-:Y:S01]  /*17e0*/  LDGSTS.E.BYPASS.LTC128B.128 [R241+0x1800], desc[UR16][R8.64] ;  /* 0x0180000008f17fae */ /* 0x0007e2000b901d50 */
[----:B------:R-:W-:-:S03]  /*17f0*/  IADD3.X R25, R27, UR19, RZ, P0, !PT ;  /* 0x000000131b197c10 */ /* 0x000fc600087fe4ff */
[----:B------:R-:W-:Y:S01]  /*1800*/  LDGSTS.E.BYPASS.LTC128B.128 [R241+0x2000], desc[UR16][R28.64] ;  /* 0x020000001cf17fae */ /* 0x000fe2000b901d50 */
[----:B-1----:R-:W-:-:S03]  /*1810*/  IADD3 R16, P0, R24, UR18, RZ ;  /* 0x0000001218107c10 */ /* 0x002fc6000ff1e0ff */
[----:B------:R-:W-:Y:S01]  /*1820*/  LDGSTS.E.BYPASS.LTC128B.128 [R241+0x2800], desc[UR16][R30.64] ;  /* 0x028000001ef17fae */ /* 0x000fe2000b901d50 */
[----:B------:R-:W-:-:S03]  /*1830*/  IADD3.X R17, R25, UR19, RZ, P0, !PT ;  /* 0x0000001319117c10 */ /* 0x000fc600087fe4ff */
[----:B------:R-:W-:Y:S04]  /*1840*/  LDGSTS.E.BYPASS.LTC128B.128 [R241+0x3000], desc[UR16][R26.64] ;  /* 0x030000001af17fae */ /* 0x000fe8000b901d50 */
[----:B------:R-:W-:Y:S01]  /*1850*/  LDGSTS.E.BYPASS.LTC128B.128 [R241+0x3800], desc[UR16][R24.64] ;  /* 0x0380000018f17fae */ /* 0x000fe2000b901d50 */
[----:B--2---:R-:W-:-:S03]  /*1860*/  IADD3 R14, P0, R16, UR18, RZ ;  /* 0x00000012100e7c10 */ /* 0x004fc6000ff1e0ff */
[----:B------:R1:W-:Y:S01]  /*1870*/  LDGSTS.E.BYPASS.LTC128B.128 [R241+0x4000], desc[UR16][R16.64] ;  /* 0x0400000010f17fae */ /* 0x0003e2000b901d50 */
[----:B------:R-:W-:Y:S02]  /*1880*/  IADD3.X R15, R17, UR19, RZ, P0, !PT ;  /* 0x00000013110f7c10 */ /* 0x000fe400087fe4ff */
[----:B------:R-:W-:Y:S01]  /*1890*/  LEA R244, P0, R18, UR12, 0x1 ;  /* 0x0000000c12f47c11 */ /* 0x000fe2000f8008ff */
[----:B------:R-:W-:Y:S01]  /*18a0*/  USHF.L.U32 UR12, UR10, 0x6, URZ ;  /* 0x000000060a0c7899 */ /* 0x000fe2000800063f */
[----:B---3--:R-:W-:Y:S01]  /*18b0*/  LOP3.LUT R9, R4, 0xc0, RZ, 0xc0, !PT ;  /* 0x000000c004097812 */ /* 0x008fe200078ec0ff */
[----:B------:R2:W-:Y:S03]  /*18c0*/  LDGSTS.E.BYPASS.LTC128B.128 [R241+0x4800], desc[UR16][R14.64] ;  /* 0x048000000ef17fae */ /* 0x0005e6000b901d50 */
[----:B------:R-:W-:Y:S01]  /*18d0*/  LOP3.LUT R5, R9, 0x8, R10, 0xf8, !PT ;  /* 0x0000000809057812 */ /* 0x000fe200078ef80a */
[----:B------:R-:W0:Y:S01]  /*18e0*/  LDGDEPBAR ;  /* 0x00000000000079af */ /* 0x000e220000000000 */
[----:B------:R-:W-:Y:S01]  /*18f0*/  SHF.R.U32.HI R4, RZ, 0x3, R9 ;  /* 0x00000003ff047819 */ /* 0x000fe20000011609 */
[----:B------:R-:W-:-:S03]  /*1900*/  IMAD.IADD R9, R19, 0x1, R0 ;  /* 0x0000000113097824 */ /* 0x000fc600078e0200 */
[----:B------:R-:W-:Y:S01]  /*1910*/  LOP3.LUT R0, R5, R4, RZ, 0x3c, !PT ;  /* 0x0000000405007212 */ /* 0x000fe200078e3cff */
[----:B------:R-:W-:Y:S01]  /*1920*/  IMAD.SHL.U32 R4, R3, 0x40, RZ ;  /* 0x0000004003047824 */ /* 0x000fe200078e00ff */
[----:B------:R-:W-:Y:S01]  /*1930*/  LEA.HI.X R245, R18, UR13, R9, 0x1, P0 ;  /* 0x0000000d12f57c11 */ /* 0x000fe200080f0c09 */
[C---:B------:R-:W-:Y:S01]  /*1940*/  IMAD R5, R7.reuse, 0x8, R2 ;  /* 0x0000000807057824 */ /* 0x040fe200078e0202 */
[----:B------:R-:W-:Y:S01]  /*1950*/  LOP3.LUT R9, R12, 0x7fffffe, RZ, 0xc0, !PT ;  /* 0x07fffffe0c097812 */ /* 0x000fe200078ec0ff */
[----:B------:R-:W-:Y:S01]  /*1960*/  IMAD.SHL.U32 R7, R7, 0x8, RZ ;  /* 0x0000000807077824 */ /* 0x000fe200078e00ff */
[----:B------:R-:W-:Y:S01]  /*1970*/  IADD3 R8, P0, R244, UR12, RZ ;  /* 0x0000000cf4087c10 */ /* 0x000fe2000ff1e0ff */
[----:B------:R-:W-:Y:S01]  /*1980*/  IMAD.U32 R0, R5, 0x20, R0 ;  /* 0x0000002005007824 */ /* 0x000fe200078e0000 */
[----:B------:R-:W-:Y:S01]  /*1990*/  LOP3.LUT R2, R4, 0xc0, RZ, 0xc0, !PT ;  /* 0x000000c004027812 */ /* 0x000fe200078ec0ff */
[----:B------:R-:W-:Y:S01]  /*19a0*/  IMAD.MOV.U32 R3, RZ, RZ, 0x20 ;  /* 0x00000020ff037424 */ /* 0x000fe200078e00ff */
[----:B------:R-:W-:Y:S01]  /*19b0*/  LEA.HI R4, R11, R150, RZ, 0x3 ;  /* 0x000000960b047211 */ /* 0x000fe200078f18ff */
[----:B------:R-:W-:Y:S01]  /*19c0*/  IMAD.IADD R150, R150, 0x1, -R9 ;  /* 0x0000000196967824 */ /* 0x000fe200078e0a09 */
[----:B------:R-:W-:-:S02]  /*19d0*/  IADD3.X R9, R245, UR11, RZ, P0, !PT ;  /* 0x0000000bf5097c10 */ /* 0x000fc400087fe4ff */
[----:B------:R-:W-:Y:S01]  /*19e0*/  IADD3 R18, P0, R8, UR12, RZ ;  /* 0x0000000c08127c10 */ /* 0x000fe2000ff1e0ff */
[----:B------:R-:W-:Y:S01]  /*19f0*/  IMAD.SHL.U32 R4, R4, 0x20, RZ ;  /* 0x0000002004047824 */ /* 0x000fe200078e00ff */
[----:B------:R-:W-:Y:S02]  /*1a00*/  LOP3.LUT R7, R2, 0x8, R7, 0xf8, !PT ;  /* 0x0000000802077812 */ /* 0x000fe400078ef807 */
[----:B------:R-:W-:Y:S01]  /*1a10*/  IADD3.X R19, R9, UR11, RZ, P0, !PT ;  /* 0x0000000b09137c10 */ /* 0x000fe200087fe4ff */
[----:B------:R-:W-:-:S04]  /*1a20*/  DEPBAR.LE SB0, 0x0 ;  /* 0x000080000000791a */ /* 0x000fc80000000000 */
[----:B------:R-:W-:Y:S01]  /*1a30*/  BAR.SYNC.DEFER_BLOCKING 0x0 ;  /* 0x0000000000007b1d */ /* 0x000fe20000010000 */
[----:B-1----:R-:W-:Y:S02]  /*1a40*/  IADD3 R16, P0, R18, UR12, RZ ;  /* 0x0000000c12107c10 */ /* 0x002fe4000ff1e0ff */
[----:B------:R-:W-:Y:S02]  /*1a50*/  LOP3.LUT R151, R4, 0xffffff00, RZ, 0xc0, !PT ;  /* 0xffffff0004977812 */ /* 0x000fe400078ec0ff */
[----:B------:R-:W-:Y:S02]  /*1a60*/  IADD3.X R17, R19, UR11, RZ, P0, !PT ;  /* 0x0000000b13117c10 */ /* 0x000fe400087fe4ff */
[----:B------:R-:W-:Y:S01]  /*1a70*/  IADD3 R10, P0, R16, UR12, RZ ;  /* 0x0000000c100a7c10 */ /* 0x000fe2000ff1e0ff */
[C---:B------:R-:W-:Y:S01]  /*1a80*/  IMAD R5, R22.reuse, 0x200, R151 ;  /* 0x0000020016057824 */ /* 0x040fe200078e0297 */
[----:B------:R-:W-:Y:S01]  /*1a90*/  SHF.R.U32.HI R2, RZ, 0x3, R2 ;  /* 0x00000003ff027819 */ /* 0x000fe20000011602 */
[----:B------:R-:W-:Y:S01]  /*1aa0*/  IMAD R22, R22, 0x10, R21 ;  /* 0x0000001016167824 */ /* 0x000fe200078e0215 */
[----:B------:R-:W-:Y:S01]  /*1ab0*/  IADD3.X R11, R17, UR11, RZ, P0, !PT ;  /* 0x0000000b110b7c10 */ /* 0x000fe200087fe4ff */
[----:B------:R-:W-:Y:S01]  /*1ac0*/  IMAD R5, R150, 0x20, R5 ;  /* 0x0000002096057824 */ /* 0x000fe200078e0205 */
[----:B--2---:R-:W-:Y:S01]  /*1ad0*/  IADD3 R14, P0, R10, UR12, RZ ;  /* 0x0000000c0a0e7c10 */ /* 0x004fe2000ff1e0ff */
[----:B------:R-:W-:Y:S01]  /*1ae0*/  IMAD R151, R150, 0x20, R151 ;  /* 0x0000002096977824 */ /* 0x000fe200078e0297 */
[----:B------:R-:W-:-:S02]  /*1af0*/  LOP3.LUT R2, R7, R2, RZ, 0x3c, !PT ;  /* 0x0000000207027212 */ /* 0x000fc400078e3cff */
[----:B------:R-:W-:Y:S02]  /*1b00*/  IADD3.X R15, R11, UR11, RZ, P0, !PT ;  /* 0x0000000b0b0f7c10 */ /* 0x000fe400087fe4ff */
[----:B------:R-:W-:Y:S01]  /*1b10*/  IADD3 R12, P0, R14, UR12, RZ ;  /* 0x0000000c0e0c7c10 */ /* 0x000fe2000ff1e0ff */
[----:B------:R-:W-:Y:S01]  /*1b20*/  IMAD.IADD R236, R2, 0x1, R5 ;  /* 0x0000000102ec7824 */ /* 0x000fe200078e0205 */
[----:B------:R-:W-:Y:S02]  /*1b30*/  LEA R28, R0, UR5, 0x1 ;  /* 0x00000005001c7c11 */ /* 0x000fe4000f8e08ff */
[----:B------:R-:W-:Y:S01]  /*1b40*/  IADD3.X R13, R15, UR11, RZ, P0, !PT ;  /* 0x0000000b0f0d7c10 */ /* 0x000fe200087fe4ff */
[----:B------:R-:W-:Y:S01]  /*1b50*/  @!PT LDS RZ, [RZ] ;  /* 0x00000000fffff984 */ /* 0x000fe20000000800 */
[----:B------:R-:W-:Y:S01]  /*1b60*/  @!PT LDS RZ, [RZ] ;  /* 0x00000000fffff984 */ /* 0x000fe20000000800 */
[----:B------:R-:W-:Y:S01]  /*1b70*/  @!PT LDS RZ, [RZ] ;  /* 0x00000000fffff984 */ /* 0x000fe20000000800 */
[----:B------:R-:W-:Y:S01]  /*1b80*/  LDGSTS.E.BYPASS.LTC128B.128 [R241+0x5000], desc[UR16][R244.64] ;  /* 0x05000000f4f17fae */ /* 0x000fe2000b901d50 */
[----:B------:R-:W-:Y:S02]  /*1b90*/  IADD3 R4, P0, R12, UR12, RZ ;  /* 0x0000000c0c047c10 */ /* 0x000fe4000ff1e0ff */
[----:B------:R-:W-:Y:S01]  /*1ba0*/  LEA R236, R236, UR5, 0x1 ;  /* 0x00000005ecec7c11 */ /* 0x000fe2000f8e08ff */
[----:B------:R-:W-:Y:S01]  /*1bb0*/  LDGSTS.E.BYPASS.LTC128B.128 [R241+0x5800], desc[UR16][R8.64] ;  /* 0x0580000008f17fae */ /* 0x000fe2000b901d50 */
[----:B------:R-:W-:-:S02]  /*1bc0*/  IADD3.X R5, R13, UR11, RZ, P0, !PT ;  /* 0x0000000b0d057c10 */ /* 0x000fc400087fe4ff */
[----:B------:R-:W-:Y:S01]  /*1bd0*/  LOP3.LUT P0, RZ, R6, 0x2, RZ, 0xc0, !PT ;  /* 0x0000000206ff7812 */ /* 0x000fe2000780c0ff */
[----:B------:R-:W-:Y:S01]  /*1be0*/  LDGSTS.E.BYPASS.LTC128B.128 [R241+0x6000], desc[UR16][R18.64] ;  /* 0x0600000012f17fae */ /* 0x000fe2000b901d50 */
[----:B------:R-:W-:Y:S01]  /*1bf0*/  LEA R235, R0, UR4, 0x1 ;  /* 0x0000000400eb7c11 */ /* 0x000fe2000f8e08ff */
[----:B------:R-:W-:Y:S01]  /*1c00*/  IMAD.IADD R0, R20, 0x1, -R23 ;  /* 0x0000000114007824 */ /* 0x000fe200078e0a17 */
[----:B------:R-:W-:Y:S01]  /*1c10*/  SEL R3, R3, 0xffffffe0, !P1 ;  /* 0xffffffe003037807 */ /* 0x000fe20004800000 */
[----:B------:R1:W-:Y:S02]  /*1c20*/  LDGSTS.E.BYPASS.LTC128B.128 [R241+0x6800], desc[UR16][R16.64] ;  /* 0x0680000010f17fae */ /* 0x0003e4000b901d50 */
[----:B------:R-:W-:Y:S01]  /*1c30*/  VIADD R233, R235, 0x20 ;  /* 0x00000020ebe97836 */ /* 0x000fe20000000000 */
[----:B------:R-:W-:Y:S01]  /*1c40*/  SHF.R.S32.HI R23, RZ, 0x1f, R0 ;  /* 0x0000001fff177819 */ /* 0x000fe20000011400 */
[----:B------:R2:W-:Y:S01]  /*1c50*/  LDGSTS.E.BYPASS.LTC128B.128 [R241+0x7000], desc[UR16][R10.64] ;  /* 0x070000000af17fae */ /* 0x0005e2000b901d50 */
[----:B------:R-:W-:-:S02]  /*1c60*/  IMAD.IADD R234, R236, 0x1, R3 ;  /* 0x00000001ecea7824 */ /* 0x000fc400078e0203 */
[----:B------:R-:W-:Y:S01]  /*1c70*/  LEA.HI R0, R23, R0, RZ, 0x2 ;  /* 0x0000000017007211 */ /* 0x000fe200078f10ff */
[----:B------:R-:W-:Y:S01]  /*1c80*/  LDGSTS.E.BYPASS.LTC128B.128 [R241+0x7800], desc[UR16][R14.64] ;  /* 0x078000000ef17fae */ /* 0x000fe2000b901d50 */
[----:B------:R-:W-:Y:S02]  /*1c90*/  @P0 VIADD R233, R235, 0xffffffe0 ;  /* 0xffffffe0ebe90836 */ /* 0x000fe40000000000 */
[----:B------:R-:W-:Y:S01]  /*1ca0*/  SHF.R.S32.HI R21, RZ, 0x2, R0 ;  /* 0x00000002ff157819 */ /* 0x000fe20000011400 */
[----:B------:R-:W-:Y:S01]  /*1cb0*/  LDGSTS.E.BYPASS.LTC128B.128 [R241+0x8000], desc[UR16][R12.64] ;  /* 0x080000000cf17fae */ /* 0x000fe2000b901d50 */
[----:B------:R-:W-:Y:S02]  /*1cc0*/  IMAD.SHL.U32 R0, R148, 0x100, RZ ;  /* 0x0000010094007824 */ /* 0x000fe400078e00ff */
[----:B------:R-:W-:Y:S01]  /*1cd0*/  IADD3 R22, R22, 0x1, R21 ;  /* 0x0000000116167810 */ /* 0x000fe20007ffe015 */
[----:B------:R3:W-:Y:S01]  /*1ce0*/  LDGSTS.E.BYPASS.LTC128B.128 [R241+0x8800], desc[UR16][R4.64] ;  /* 0x0880000004f17fae */ /* 0x0007e2000b901d50 */
[C---:B------:R-:W-:Y:S01]  /*1cf0*/  VIADD R230, R233.reuse, 0x400 ;  /* 0x00000400e9e67836 */ /* 0x040fe20000000000 */
[----:B------:R-:W-:Y:S01]  /*1d00*/  LOP3.LUT R153, R0, 0x6, R153, 0xf8, !PT ;  /* 0x0000000600997812 */ /* 0x000fe200078ef899 */
[----:B------:R-:W-:Y:S01]  /*1d10*/  VIADD R229, R233, 0x800 ;  /* 0x00000800e9e57836 */ /* 0x000fe20000000000 */
[----:B------:R-:W-:Y:S01]  /*1d20*/  LDSM.16.M88.4 R140, [R234] ;  /* 0x00000000ea8c783b */ /* 0x000fe20000000200 */
[----:B------:R-:W-:Y:S01]  /*1d30*/  IADD3 R22, R149, -UR15, R22 ;  /* 0x8000000f95167c10 */ /* 0x000fe2000fffe016 */
[----:B------:R-:W-:-:S02]  /*1d40*/  VIADD R228, R233, 0xc00 ;  /* 0x00000c00e9e47836 */ /* 0x000fc40000000000 */
[----:B------:R-:W-:Y:S01]  /*1d50*/  LDSM.16.M88.4 R128, [R28+0x1400] ;  /* 0x001400001c80783b */ /* 0x000fe20000000200 */
[----:B------:R-:W-:Y:S02]  /*1d60*/  VIADD R150, R153, 0xffffff08 ;  /* 0xffffff0899967836 */ /* 0x000fe40000000000 */
[----:B------:R-:W-:Y:S01]  /*1d70*/  VIADD R152, R22, UR14 ;  /* 0x0000000e16987c36 */ /* 0x000fe20008000000 */
[----:B-1----:R-:W-:Y:S01]  /*1d80*/  LDSM.16.M88.4 R16, [R236] ;  /* 0x00000000ec10783b */ /* 0x002fe20000000200 */
[C---:B------:R-:W-:Y:S02]  /*1d90*/  VIADD R227, R233.reuse, 0x1000 ;  /* 0x00001000e9e37836 */ /* 0x040fe40000000000 */
[C---:B------:R-:W-:Y:S01]  /*1da0*/  VIADD R226, R233.reuse, 0x1400 ;  /* 0x00001400e9e27836 */ /* 0x040fe20000000000 */
[----:B--2---:R-:W1:Y:S01]  /*1db0*/  LDSM.16.M88.4 R8, [R28+0x1000] ;  /* 0x001000001c08783b */ /* 0x004e620000000200 */
[C---:B------:R-:W-:Y:S01]  /*1dc0*/  VIMNMX R155, R152.reuse, R149, PT ;  /* 0x00000095989b7248 */ /* 0x040fe20003fe0100 */
[C---:B------:R-:W-:Y:S01]  /*1dd0*/  VIADD R225, R233.reuse, 0x1800 ;  /* 0x00001800e9e17836 */ /* 0x040fe20000000000 */
[----:B------:R-:W-:Y:S01]  /*1de0*/  VIADDMNMX R149, R152, 0x8, R149, PT ;  /* 0x0000000898957846 */ /* 0x000fe20003800195 */
[----:B------:R-:W2:Y:S01]  /*1df0*/  LDSM.16.M88.4 R120, [R28+0x1800] ;  /* 0x001800001c78783b */ /* 0x000ea20000000200 */
[C---:B------:R-:W-:Y:S01]  /*1e00*/  ISETP.GE.AND P4, PT, R150.reuse, R155, PT ;  /* 0x0000009b9600720c */ /* 0x040fe20003f86270 */
[C---:B------:R-:W-:Y:S01]  /*1e10*/  VIADD R224, R233.reuse, 0x1c00 ;  /* 0x00001c00e9e07836 */ /* 0x040fe20000000000 */
[----:B------:R-:W-:Y:S01]  /*1e20*/  ISETP.GE.AND P3, PT, R150, R149, PT ;  /* 0x000000959600720c */ /* 0x000fe20003f66270 */
[----:B------:R-:W4:Y:S01]  /*1e30*/  LDSM.16.M88.4 R112, [R28+0x1c00] ;  /* 0x001c00001c70783b */ /* 0x000f220000000200 */
[----:B------:R-:W-:-:S02]  /*1e40*/  VIADD R223, R233, 0x2000 ;  /* 0x00002000e9df7836 */ /* 0x000fc40000000000 */
[C---:B------:R-:W-:Y:S01]  /*1e50*/  VIADD R222, R233.reuse, 0x2400 ;  /* 0x00002400e9de7836 */ /* 0x040fe20000000000 */
[----:B---3--:R-:W3:Y:S01]  /*1e60*/  LDSM.16.M88.4 R4, [R233] ;  /* 0x00000000e904783b */ /* 0x008ee20000000200 */
[C---:B------:R-:W-:Y:S02]  /*1e70*/  VIADD R221, R233.reuse, 0x2800 ;  /* 0x00002800e9dd7836 */ /* 0x040fe40000000000 */
[C---:B------:R-:W-:Y:S01]  /*1e80*/  VIADD R220, R233.reuse, 0x2c00 ;  /* 0x00002c00e9dc7836 */ /* 0x040fe20000000000 */
[----:B------:R-:W5:Y:S01]  /*1e90*/  LDSM.16.M88.4 R104, [R28+0x2000] ;  /* 0x002000001c68783b */ /* 0x000f620000000200 */
[C---:B------:R-:W-:Y:S02]  /*1ea0*/  VIADD R219, R233.reuse, 0x3000 ;  /* 0x00003000e9db7836 */ /* 0x040fe40000000000 */
[C---:B------:R-:W-:Y:S01]  /*1eb0*/  VIADD R218, R233.reuse, 0x3400 ;  /* 0x00003400e9da7836 */ /* 0x040fe20000000000 */
[----:B------:R-:W5:Y:S01]  /*1ec0*/  LDSM.16.M88.4 R96, [R28+0x2400] ;  /* 0x002400001c60783b */ /* 0x000f620000000200 */
[----:B------:R-:W-:-:S02]  /*1ed0*/  VIADD R217, R233, 0x3800 ;  /* 0x00003800e9d97836 */ /* 0x000fc40000000000 */
[----:B------:R-:W-:Y:S01]  /*1ee0*/  VIADD R216, R233, 0x3c00 ;  /* 0x00003c00e9d87836 */ /* 0x000fe20000000000 */
[----:B------:R-:W5:Y:S04]  /*1ef0*/  LDSM.16.M88.4 R88, [R28+0x2800] ;  /* 0x002800001c58783b */ /* 0x000f680000000200 */
[----:B------:R-:W5:Y:S04]  /*1f00*/  LDSM.16.M88.4 R80, [R28+0x2c00] ;  /* 0x002c00001c50783b */ /* 0x000f680000000200 */
[----:B------:R-:W5:Y:S04]  /*1f10*/  LDSM.16.M88.4 R72, [R28+0x3000] ;  /* 0x003000001c48783b */ /* 0x000f680000000200 */
[----:B------:R-:W5:Y:S04]  /*1f20*/  LDSM.16.M88.4 R64, [R28+0x3400] ;  /* 0x003400001c40783b */ /* 0x000f680000000200 */
[----:B------:R-:W5:Y:S01]  /*1f30*/  LDSM.16.M88.4 R56, [R28+0x3800] ;  /* 0x003800001c38783b */ /* 0x000f620000000200 */
[C---:B-1----:R-:W-:Y:S03]  /*1f40*/  HMMA.16816.F32.BF16 R12, R16.reuse, R8, RZ ;  /* 0x00000008100c723c */ /* 0x042fe600000418ff */
[----:B------:R-:W1:Y:S03]  /*1f50*/  LDSM.16.M88.4 R48, [R28+0x3c00] ;  /* 0x003c00001c30783b */ /* 0x000e660000000200 */
[C---:B------:R-:W-:Y:S01]  /*1f60*/  HMMA.16816.F32.BF16 R8, R16.reuse, R10, RZ ;  /* 0x0000000a1008723c */ /* 0x040fe200000418ff */
[----:B------:R-:W1:Y:S04]  /*1f70*/  LDSM.16.M88.4 R40, [R28+0x4000] ;  /* 0x004000001c28783b */ /* 0x000e680000000200 */
[----:B------:R-:W1:Y:S01]  /*1f80*/  LDSM.16.M88.4 R32, [R28+0x4400] ;  /* 0x004400001c20783b */ /* 0x000e620000000200 */
[C---:B--2---:R-:W-:Y:S03]  /*1f90*/  HMMA.16816.F32.BF16 R124, R16.reuse, R120, RZ ;  /* 0x00000078107c723c */ /* 0x044fe600000418ff */
[----:B------:R-:W2:Y:S03]  /*1fa0*/  LDSM.16.M88.4 R24, [R28+0x4800] ;  /* 0x004800001c18783b */ /* 0x000ea60000000200 */
[----:B----4-:R-:W-:Y:S01]  /*1fb0*/  HMMA.16816.F32.BF16 R116, R16, R112, RZ ;  /* 0x000000701074723c */ /* 0x010fe200000418ff */
[----:B------:R2:W4:Y:S04]  /*1fc0*/  LDSM.16.M88.4 R132, [R28+0x4c00] ;  /* 0x004c00001c84783b */ /* 0x0005280000000200 */
[----:B------:R-:W4:Y:S01]  /*1fd0*/  LDSM.16.M88.4 R144, [R233+0x400] ;  /* 0x00040000e990783b */ /* 0x000f220000000200 */
[C---:B---3--:R-:W-:Y:S03]  /*1fe0*/  HMMA.16816.F32.BF16 R12, R140.reuse, R4, R12 ;  /* 0x000000048c0c723c */ /* 0x048fe6000004180c */
[----:B------:R-:W3:Y:S03]  /*1ff0*/  LDSM.16.M88.4 R136, [R233+0x800] ;  /* 0x00080000e988783b */ /* 0x000ee60000000200 */
[----:B------:R-:W-:Y:S01]  /*2000*/  HMMA.16816.F32.BF16 R8, R140, R6, R8 ;  /* 0x000000068c08723c */ /* 0x000fe20000041808 */
[----:B------:R-:W0:Y:S05]  /*2010*/  LDGDEPBAR ;  /* 0x00000000000079af */ /* 0x000e2a0000000000 */
[C---:B------:R-:W-:Y:S06]  /*2020*/  HMMA.16816.F32.BF16 R4, R16.reuse, R128, RZ ;  /* 0x000000801004723c */ /* 0x040fec00000418ff */
[C---:B------:R-:W-:Y:S06]  /*2030*/  HMMA.16816.F32.BF16 R128, R16.reuse, R130, RZ ;  /* 0x000000821080723c */ /* 0x040fec00000418ff */
[C---:B-----5:R-:W-:Y:S06]  /*2040*/  HMMA.16816.F32.BF16 R108, R16.reuse, R104, RZ ;  /* 0x00000068106c723c */ /* 0x060fec00000418ff */
[----:B------:R-:W-:Y:S01]  /*2050*/  HMMA.16816.F32.BF16 R100, R16, R96, RZ ;  /* 0x000000601064723c */ /* 0x000fe200000418ff */
[----:B------:R-:W-:-:S02]  /*2060*/  FSEL R172, R8, -INF , !P4 ;  /* 0xff80000008ac7808 */ /* 0x000fc40006000000 */
[----:B------:R-:W-:-:S03]  /*2070*/  FSEL R176, R10, -INF , !P3 ;  /* 0xff8000000ab07808 */ /* 0x000fc60005800000 */
        /* <DEDUP_REMOVED lines=22> */
[C---:B----4-:R-:W-:Y:S06]  /*21e0*/  HMMA.16816.F32.BF16 R20, R16.reuse, R132, RZ ;  /* 0x000000841014723c */ /* 0x050fec00000418ff */
[----:B------:R-:W-:Y:S01]  /*21f0*/  HMMA.16816.F32.BF16 R16, R16, R134, RZ ;  /* 0x000000861010723c */ /* 0x000fe200000418ff */
[----:B------:R-:W-:-:S05]  /*2200*/  VIADD R132, R153, 0xffffff00 ;  /* 0xffffff0099847836 */ /* 0x000fca0000000000 */
[C---:B------:R-:W-:Y:S01]  /*2210*/  ISETP.GE.AND P1, PT, R132.reuse, R155, PT ;  /* 0x0000009b8400720c */ /* 0x040fe20003f26270 */
[C---:B------:R-:W-:Y:S01]  /*2220*/  VIADD R134, R153.reuse, 0xffffff01 ;  /* 0xffffff0199867836 */ /* 0x040fe20000000000 */
[----:B------:R-:W-:Y:S01]  /*2230*/  ISETP.GE.AND P0, PT, R132, R149, PT ;  /* 0x000000958400720c */ /* 0x000fe20003f06270 */
[C---:B------:R-:W-:Y:S01]  /*2240*/  HMMA.16816.F32.BF16 R4, R140.reuse, R144, R4 ;  /* 0x000000908c04723c */ /* 0x040fe20000041804 */
[----:B------:R-:W-:Y:S01]  /*2250*/  FSEL R152, R12, -INF , !P1 ;  /* 0xff8000000c987808 */ /* 0x000fe20004800000 */
[C---:B------:R-:W-:Y:S01]  /*2260*/  VIADD R12, R153.reuse, 0xffffff11 ;  /* 0xffffff11990c7836 */ /* 0x040fe20000000000 */
[C---:B------:R-:W-:Y:S02]  /*2270*/  ISETP.GE.AND P5, PT, R134.reuse, R155, PT ;  /* 0x0000009b8600720c */ /* 0x040fe40003fa6270 */
[----:B------:R-:W-:Y:S01]  /*2280*/  ISETP.GE.AND P2, PT, R134, R149, PT ;  /* 0x000000958600720c */ /* 0x000fe20003f46270 */
[C---:B------:R-:W-:Y:S01]  /*2290*/  HMMA.16816.F32.BF16 R128, R140.reuse, R146, R128 ;  /* 0x000000928c80723c */ /* 0x040fe20000041880 */
[----:B------:R-:W1:Y:S01]  /*22a0*/  LDSM.16.M88.4 R132, [R233+0xc00] ;  /* 0x000c0000e984783b */ /* 0x000e620000000200 */
[C---:B------:R-:W-:Y:S01]  /*22b0*/  VIADD R144, R153.reuse, 0xffffff09 ;  /* 0xffffff0999907836 */ /* 0x040fe20000000000 */
[----:B------:R-:W-:Y:S01]  /*22c0*/  FSEL R156, R14, -INF , !P0 ;  /* 0xff8000000e9c7808 */ /* 0x000fe20004000000 */
[----:B------:R-:W-:Y:S01]  /*22d0*/  VIADD R14, R153, 0xffffff10 ;  /* 0xffffff10990e7836 */ /* 0x000fe20000000000 */
[----:B------:R-:W-:Y:S01]  /*22e0*/  FSEL R154, R13, -INF , !P5 ;  /* 0xff8000000d9a7808 */ /* 0x000fe20006800000 */
[----:B---3--:R-:W-:Y:S01]  /*22f0*/  HMMA.16816.F32.BF16 R124, R140, R136, R124 ;  /* 0x000000888c7c723c */ /* 0x008fe2000004187c */
[----:B------:R-:W-:-:S02]  /*2300*/  ISETP.GE.AND P1, PT, R144, R155, PT ;  /* 0x0000009b9000720c */ /* 0x000fc40003f26270 */
[----:B------:R-:W-:Y:S02]  /*2310*/  ISETP.GE.AND P0, PT, R144, R149, PT ;  /* 0x000000959000720c */ /* 0x000fe40003f06270 */
[----:B------:R-:W-:Y:S01]  /*2320*/  FSEL R164, R15, -INF , !P2 ;  /* 0xff8000000fa47808 */ /* 0x000fe20005000000 */
[----:B------:R-:W-:Y:S01]  /*2330*/  HMMA.16816.F32.BF16 R120, R140, R138, R120 ;  /* 0x0000008a8c78723c */ /* 0x000fe20000041878 */
[----:B------:R-:W-:Y:S02]  /*2340*/  FSEL R136, R9, -INF , !P1 ;  /* 0xff80000009887808 */ /* 0x000fe40004800000 */
[----:B------:R-:W-:Y:S02]  /*2350*/  FSEL R214, R11, -INF , !P0 ;  /* 0xff8000000bd67808 */ /* 0x000fe40004000000 */
[----:B------:R-:W2:Y:S01]  /*2360*/  LDSM.16.M88.4 R8, [R233+0x1000] ;  /* 0x00100000e908783b */ /* 0x000ea20000000200 */
[C---:B------:R-:W-:Y:S02]  /*2370*/  ISETP.GE.AND P5, PT, R14.reuse, R155, PT ;  /* 0x0000009b0e00720c */ /* 0x040fe40003fa6270 */
[----:B------:R-:W-:Y:S01]  /*2380*/  ISETP.GE.AND P2, PT, R14, R149, PT ;  /* 0x000000950e00720c */ /* 0x000fe20003f46270 */
[C---:B------:R-:W-:Y:S01]  /*2390*/  VIADD R14, R153.reuse, 0xffffff18 ;  /* 0xffffff18990e7836 */ /* 0x040fe20000000000 */
[----:B------:R-:W-:Y:S01]  /*23a0*/  FSEL R182, R4, -INF , !P5 ;  /* 0xff80000004b67808 */ /* 0x000fe20006800000 */
[C---:B------:R-:W-:Y:S01]  /*23b0*/  VIADD R4, R153.reuse, 0xffffff21 ;  /* 0xffffff2199047836 */ /* 0x040fe20000000000 */
[----:B------:R-:W-:Y:S01]  /*23c0*/  FSEL R232, R6, -INF , !P2 ;  /* 0xff80000006e87808 */ /* 0x000fe20005000000 */
[----:B------:R-:W-:Y:S01]  /*23d0*/  VIADD R6, R153, 0xffffff20 ;  /* 0xffffff2099067836 */ /* 0x000fe20000000000 */
        /* <DEDUP_REMOVED lines=9> */
[----:B------:R-:W-:Y:S01]  /*2470*/  FSEL R138, R130, -INF , !P0 ;  /* 0xff800000828a7808 */ /* 0x000fe20004000000 */
[C---:B-1----:R-:W-:Y:S01]  /*2480*/  HMMA.16816.F32.BF16 R116, R140.reuse, R132, R116 ;  /* 0x000000848c74723c */ /* 0x042fe20000041874 */
[C---:B------:R-:W-:Y:S02]  /*2490*/  ISETP.GE.AND P4, PT, R6.reuse, R155, PT ;  /* 0x0000009b0600720c */ /* 0x040fe40003f86270 */
[----:B------:R-:W-:Y:S02]  /*24a0*/  ISETP.GE.AND P3, PT, R6, R149, PT ;  /* 0x000000950600720c */ /* 0x000fe40003f66270 */
[C---:B------:R-:W-:Y:S01]  /*24b0*/  ISETP.GE.AND P1, PT, R4.reuse, R155, PT ;  /* 0x0000009b0400720c */ /* 0x040fe20003f26270 */
[----:B------:R-:W-:Y:S01]  /*24c0*/  HMMA.16816.F32.BF16 R112, R140, R134, R112 ;  /* 0x000000868c70723c */ /* 0x000fe20000041870 */
[----:B------:R-:W-:Y:S02]  /*24d0*/  ISETP.GE.AND P0, PT, R4, R149, PT ;  /* 0x000000950400720c */ /* 0x000fe40003f06270 */
[----:B------:R-:W1:Y:S01]  /*24e0*/  LDSM.16.M88.4 R4, [R233+0x1400] ;  /* 0x00140000e904783b */ /* 0x000e620000000200 */
[----:B------:R-:W-:-:S02]  /*24f0*/  ISETP.GE.AND P5, PT, R12, R155, PT ;  /* 0x0000009b0c00720c */ /* 0x000fc40003fa6270 */
[----:B------:R-:W-:Y:S01]  /*2500*/  ISETP.GE.AND P2, PT, R12, R149, PT ;  /* 0x000000950c00720c */ /* 0x000fe20003f46270 */
[----:B------:R-:W-:Y:S01]  /*2510*/  VIADD R12, R153, 0xffffff29 ;  /* 0xffffff29990c7836 */ /* 0x000fe20000000000 */
[----:B------:R-:W-:Y:S02]  /*2520*/  FSEL R129, R129, -INF , !P5 ;  /* 0xff80000081817808 */ /* 0x000fe40006800000 */
[----:B------:R-:W-:Y:S01]  /*2530*/  FSEL R252, R131, -INF , !P2 ;  /* 0xff80000083fc7808 */ /* 0x000fe20005000000 */
[C---:B--2---:R-:W-:Y:S01]  /*2540*/  HMMA.16816.F32.BF16 R108, R140.reuse, R8, R108 ;  /* 0x000000088c6c723c */ /* 0x044fe2000004186c */
[----:B------:R-:W-:Y:S02]  /*2550*/  FSEL R147, R124, -INF , !P4 ;  /* 0xff8000007c937808 */ /* 0x000fe40006000000 */
[----:B------:R-:W-:Y:S02]  /*2560*/  FSEL R250, R126, -INF , !P3 ;  /* 0xff8000007efa7808 */ /* 0x000fe40005800000 */
[C---:B------:R-:W-:Y:S01]  /*2570*/  ISETP.GE.AND P5, PT, R14.reuse, R155, PT ;  /* 0x0000009b0e00720c */ /* 0x040fe20003fa6270 */
[----:B------:R-:W-:Y:S01]  /*2580*/  HMMA.16816.F32.BF16 R104, R140, R10, R104 ;  /* 0x0000000a8c68723c */ /* 0x000fe20000041868 */
[----:B------:R-:W-:Y:S01]  /*2590*/  ISETP.GE.AND P2, PT, R14, R149, PT ;  /* 0x000000950e00720c */ /* 0x000fe20003f46270 */
[C---:B------:R-:W-:Y:S01]  /*25a0*/  VIADD R14, R153.reuse, 0xffffff30 ;  /* 0xffffff30990e7836 */ /* 0x040fe20000000000 */
[C---:B------:R-:W-:Y:S01]  /*25b0*/  ISETP.GE.AND P4, PT, R12.reuse, R155, PT ;  /* 0x0000009b0c00720c */ /* 0x040fe20003f86270 */
[C---:B------:R-:W-:Y:S01]  /*25c0*/  VIADD R8, R153.reuse, 0xffffff39 ;  /* 0xffffff3999087836 */ /* 0x040fe20000000000 */
[----:B------:R-:W-:Y:S01]  /*25d0*/  ISETP.GE.AND P3, PT, R12, R149, PT ;  /* 0x000000950c00720c */ /* 0x000fe20003f66270 */
[----:B------:R-:W-:Y:S01]  /*25e0*/  VIADD R12, R153, 0xffffff31 ;  /* 0xffffff31990c7836 */ /* 0x000fe20000000000 */
[----:B------:R-:W-:Y:S01]  /*25f0*/  FSEL R157, R125, -INF , !P1 ;  /* 0xff8000007d9d7808 */ /* 0x000fe20004800000 */
[----:B------:R-:W-:Y:S01]  /*2600*/  VIADD R10, R153, 0xffffff40 ;  /* 0xffffff40990a7836 */ /* 0x000fe20000000000 */
[----:B------:R-:W-:-:S02]  /*2610*/  FSEL R131, R127, -INF , !P0 ;  /* 0xff8000007f837808 */ /* 0x000fc40004000000 */
[----:B------:R-:W-:Y:S02]  /*2620*/  FSEL R120, R120, -INF , !P5 ;  /* 0xff80000078787808 */ /* 0x000fe40006800000 */
[----:B------:R-:W-:Y:S01]  /*2630*/  FSEL R133, R122, -INF , !P2 ;  /* 0xff8000007a857808 */ /* 0x000fe20005000000 */
[----:B------:R-:W-:Y:S01]  /*2640*/  VIADD R122, R153, 0xffffff38 ;  /* 0xffffff38997a7836 */ /* 0x000fe20000000000 */
[C---:B------:R-:W-:Y:S02]  /*2650*/  ISETP.GE.AND P1, PT, R14.reuse, R155, PT ;  /* 0x0000009b0e00720c */ /* 0x040fe40003f26270 */
[----:B------:R-:W-:Y:S02]  /*2660*/  ISETP.GE.AND P0, PT, R14, R149, PT ;  /* 0x000000950e00720c */ /* 0x000fe40003f06270 */
[C---:B------:R-:W-:Y:S02]  /*2670*/  ISETP.GE.AND P5, PT, R12.reuse, R155, PT ;  /* 0x0000009b0c00720c */ /* 0x040fe40003fa6270 */
[----:B------:R-:W-:-:S02]  /*2680*/  ISETP.GE.AND P2, PT, R12, R149, PT ;  /* 0x000000950c00720c */ /* 0x000fc40003f46270 */
[----:B------:R-:W2:Y:S01]  /*2690*/  LDSM.16.M88.4 R12, [R233+0x1800] ;  /* 0x00180000e90c783b */ /* 0x000ea20000000200 */
[----:B------:R-:W-:Y:S02]  /*26a0*/  FSEL R127, R121, -INF , !P4 ;  /* 0xff800000797f7808 */ /* 0x000fe40006000000 */
[----:B------:R-:W-:Y:S01]  /*26b0*/  FSEL R123, R123, -INF , !P3 ;  /* 0xff8000007b7b7808 */ /* 0x000fe20005800000 */
[C---:B-1----:R-:W-:Y:S01]  /*26c0*/  HMMA.16816.F32.BF16 R100, R140.reuse, R4, R100 ;  /* 0x000000048c64723c */ /* 0x042fe20000041864 */
[C---:B------:R-:W-:Y:S02]  /*26d0*/  ISETP.GE.AND P4, PT, R122.reuse, R155, PT ;  /* 0x0000009b7a00720c */ /* 0x040fe40003f86270 */
[----:B------:R-:W-:Y:S02]  /*26e0*/  ISETP.GE.AND P3, PT, R122, R149, PT ;  /* 0x000000957a00720c */ /* 0x000fe40003f66270 */
[----:B------:R-:W-:Y:S01]  /*26f0*/  FSEL R116, R116, -INF , !P1 ;  /* 0xff80000074747808 */ /* 0x000fe20004800000 */
[----:B------:R-:W-:Y:S01]  /*2700*/  HMMA.16816.F32.BF16 R96, R140, R6, R96 ;  /* 0x000000068c60723c */ /* 0x000fe20000041860 */
[----:B------:R-:W-:Y:S01]  /*2710*/  FSEL R122, R118, -INF , !P0 ;  /* 0xff800000767a7808 */ /* 0x000fe20004000000 */
[----:B------:R-:W-:Y:S01]  /*2720*/  VIADD R4, R153, 0xffffff49 ;  /* 0xffffff4999047836 */ /* 0x000fe20000000000 */
[----:B------:R-:W-:-:S02]  /*2730*/  ISETP.GE.AND P1, PT, R8, R155, PT ;  /* 0x0000009b0800720c */ /* 0x000fc40003f26270 */
[----:B------:R-:W-:Y:S01]  /*2740*/  ISETP.GE.AND P0, PT, R8, R149, PT ;  /* 0x000000950800720c */ /* 0x000fe20003f06270 */
[----:B------:R-:W-:Y:S01]  /*2750*/  VIADD R8, R153, 0xffffff41 ;  /* 0xffffff4199087836 */ /* 0x000fe20000000000 */
[----:B------:R-:W-:Y:S01]  /*2760*/  FSEL R118, R117, -INF , !P5 ;  /* 0xff80000075767808 */ /* 0x000fe20006800000 */
[----:B------:R-:W-:Y:S01]  /*2770*/  VIADD R6, R153, 0xffffff50 ;  /* 0xffffff5099067836 */ /* 0x000fe20000000000 */
[----:B------:R-:W-:Y:S02]  /*2780*/  FSEL R117, R119, -INF , !P2 ;  /* 0xff80000077757808 */ /* 0x000fe40005000000 */
[----:B------:R-:W-:Y:S01]  /*2790*/  FSEL R119, R112, -INF , !P4 ;  /* 0xff80000070777808 */ /* 0x000fe20006000000 */
[----:B------:R-:W-:Y:S01]  /*27a0*/  VIADD R112, R153, 0xffffff48 ;  /* 0xffffff4899707836 */ /* 0x000fe20000000000 */
[----:B------:R-:W-:Y:S02]  /*27b0*/  FSEL R130, R114, -INF , !P3 ;  /* 0xff80000072827808 */ /* 0x000fe40005800000 */
[----:B------:R-:W-:-:S02]  /*27c0*/  ISETP.GE.AND P5, PT, R10, R155, PT ;  /* 0x0000009b0a00720c */ /* 0x000fc40003fa6270 */
[----:B------:R-:W-:Y:S02]  /*27d0*/  ISETP.GE.AND P2, PT, R10, R149, PT ;  /* 0x000000950a00720c */ /* 0x000fe40003f46270 */
[C---:B------:R-:W-:Y:S02]  /*27e0*/  ISETP.GE.AND P4, PT, R8.reuse, R155, PT ;  /* 0x0000009b0800720c */ /* 0x040fe40003f86270 */
[----:B------:R-:W-:Y:S02]  /*27f0*/  ISETP.GE.AND P3, PT, R8, R149, PT ;  /* 0x000000950800720c */ /* 0x000fe40003f66270 */
[----:B------:R-:W1:Y:S01]  /*2800*/  LDSM.16.M88.4 R8, [R233+0x1c00] ;  /* 0x001c0000e908783b */ /* 0x000e620000000200 */
[----:B------:R-:W-:Y:S02]  /*2810*/  FSEL R108, R108, -INF , !P5 ;  /* 0xff8000006c6c7808 */ /* 0x000fe40006800000 */
[----:B------:R-:W-:Y:S02]  /*2820*/  FSEL R132, R110, -INF , !P2 ;  /* 0xff8000006e847808 */ /* 0x000fe40005000000 */
[----:B------:R-:W-:-:S02]  /*2830*/  FSEL R113, R113, -INF , !P1 ;  /* 0xff80000071717808 */ /* 0x000fc40004800000 */
[----:B------:R-:W-:Y:S01]  /*2840*/  FSEL R248, R115, -INF , !P0 ;  /* 0xff80000073f87808 */ /* 0x000fe20004000000 */
[C---:B--2---:R-:W-:Y:S01]  /*2850*/  HMMA.16816.F32.BF16 R92, R140.reuse, R12, R92 ;  /* 0x0000000c8c5c723c */ /* 0x044fe2000004185c */
        /* <DEDUP_REMOVED lines=8> */
[----:B------:R-:W-:Y:S02]  /*28e0*/  FSEL R240, R111, -INF , !P3 ;  /* 0xff8000006ff07808 */ /* 0x000fe40005800000 */
[----:B------:R-:W-:Y:S01]  /*28f0*/  FSEL R104, R104, -INF , !P1 ;  /* 0xff80000068687808 */ /* 0x000fe20004800000 */
[C---:B------:R-:W-:Y:S01]  /*2900*/  VIADD R14, R153.reuse, 0xffffff60 ;  /* 0xffffff60990e7836 */ /* 0x040fe20000000000 */
[----:B------:R-:W-:Y:S01]  /*2910*/  FSEL R212, R106, -INF , !P0 ;  /* 0xff8000006ad47808 */ /* 0x000fe20004000000 */
[----:B------:R-:W-:Y:S01]  /*2920*/  VIADD R106, R153, 0xffffff58 ;  /* 0xffffff58996a7836 */ /* 0x000fe20000000000 */
[C---:B------:R-:W-:Y:S02]  /*2930*/  ISETP.GE.AND P4, PT, R6.reuse, R155, PT ;  /* 0x0000009b0600720c */ /* 0x040fe40003f86270 */
[----:B------:R-:W-:Y:S02]  /*2940*/  ISETP.GE.AND P3, PT, R6, R149, PT ;  /* 0x000000950600720c */ /* 0x000fe40003f66270 */
[----:B------:R-:W-:-:S02]  /*2950*/  ISETP.GE.AND P1, PT, R4, R155, PT ;  /* 0x0000009b0400720c */ /* 0x000fc40003f26270 */
[----:B------:R-:W-:Y:S02]  /*2960*/  ISETP.GE.AND P0, PT, R4, R149, PT ;  /* 0x000000950400720c */ /* 0x000fe40003f06270 */
[----:B------:R-:W2:Y:S01]  /*2970*/  LDSM.16.M88.4 R4, [R233+0x2000] ;  /* 0x00200000e904783b */ /* 0x000ea20000000200 */
[----:B------:R-:W-:Y:S02]  /*2980*/  FSEL R210, R107, -INF , !P2 ;  /* 0xff8000006bd27808 */ /* 0x000fe40005000000 */
[----:B------:R-:W-:Y:S02]  /*2990*/  FSEL R107, R100, -INF , !P4 ;  /* 0xff800000646b7808 */ /* 0x000fe40006000000 */
[----:B------:R-:W-:Y:S02]  /*29a0*/  FSEL R146, R102, -INF , !P3 ;  /* 0xff80000066927808 */ /* 0x000fe40005800000 */
[----:B------:R-:W-:Y:S01]  /*29b0*/  FSEL R111, R105, -INF , !P5 ;  /* 0xff800000696f7808 */ /* 0x000fe20006800000 */
[----:B-1----:R-:W-:Y:S01]  /*29c0*/  HMMA.16816.F32.BF16 R84, R140, R8, R84 ;  /* 0x000000088c54723c */ /* 0x002fe20000041854 */
[----:B------:R-:W-:-:S02]  /*29d0*/  ISETP.GE.AND P4, PT, R12, R155, PT ;  /* 0x0000009b0c00720c */ /* 0x000fc40003f86270 */
[----:B------:R-:W-:Y:S01]  /*29e0*/  ISETP.GE.AND P3, PT, R12, R149, PT ;  /* 0x000000950c00720c */ /* 0x000fe20003f66270 */
[C---:B------:R-:W-:Y:S01]  /*29f0*/  VIADD R12, R153.reuse, 0xffffff61 ;  /* 0xffffff61990c7836 */ /* 0x040fe20000000000 */
[C---:B------:R-:W-:Y:S01]  /*2a00*/  ISETP.GE.AND P5, PT, R106.reuse, R155, PT ;  /* 0x0000009b6a00720c */ /* 0x040fe20003fa6270 */
[----:B------:R-:W-:Y:S01]  /*2a10*/  HMMA.16816.F32.BF16 R80, R140, R10, R80 ;  /* 0x0000000a8c50723c */ /* 0x000fe20000041850 */
[----:B------:R-:W-:Y:S01]  /*2a20*/  ISETP.GE.AND P2, PT, R106, R149, PT ;  /* 0x000000956a00720c */ /* 0x000fe20003f46270 */
[----:B------:R-:W-:Y:S01]  /*2a30*/  VIADD R8, R153, 0xffffff69 ;  /* 0xffffff6999087836 */ /* 0x000fe20000000000 */
[----:B------:R-:W-:Y:S02]  /*2a40*/  FSEL R159, R101, -INF , !P1 ;  /* 0xff800000659f7808 */ /* 0x000fe40004800000 */
[----:B------:R-:W-:Y:S02]  /*2a50*/  FSEL R208, R103, -INF , !P0 ;  /* 0xff80000067d07808 */ /* 0x000fe40004000000 */
[----:B------:R-:W-:Y:S01]  /*2a60*/  FSEL R161, R96, -INF , !P5 ;  /* 0xff80000060a17808 */ /* 0x000fe20006800000 */
[C---:B------:R-:W-:Y:S01]  /*2a70*/  VIADD R96, R153.reuse, 0xffffff68 ;  /* 0xffffff6899607836 */ /* 0x040fe20000000000 */
[----:B------:R-:W-:Y:S01]  /*2a80*/  FSEL R160, R98, -INF , !P2 ;  /* 0xff80000062a07808 */ /* 0x000fe20005000000 */
[----:B------:R-:W-:Y:S01]  /*2a90*/  VIADD R10, R153, 0xffffff70 ;  /* 0xffffff70990a7836 */ /* 0x000fe20000000000 */
[----:B------:R-:W-:-:S02]  /*2aa0*/  ISETP.GE.AND P1, PT, R14, R155, PT ;  /* 0x0000009b0e00720c */ /* 0x000fc40003f26270 */
[----:B------:R-:W-:Y:S02]  /*2ab0*/  ISETP.GE.AND P0, PT, R14, R149, PT ;  /* 0x000000950e00720c */ /* 0x000fe40003f06270 */
[C---:B------:R-:W-:Y:S02]  /*2ac0*/  ISETP.GE.AND P5, PT, R12.reuse, R155, PT ;  /* 0x0000009b0c00720c */ /* 0x040fe40003fa6270 */
[----:B------:R-:W-:Y:S02]  /*2ad0*/  ISETP.GE.AND P2, PT, R12, R149, PT ;  /* 0x000000950c00720c */ /* 0x000fe40003f46270 */
[----:B------:R-:W1:Y:S01]  /*2ae0*/  LDSM.16.M88.4 R12, [R233+0x2400] ;  /* 0x00240000e90c783b */ /* 0x000e620000000200 */
[----:B------:R-:W-:Y:S02]  /*2af0*/  FSEL R92, R92, -INF , !P1 ;  /* 0xff8000005c5c7808 */ /* 0x000fe40004800000 */
[----:B------:R-:W-:Y:S01]  /*2b00*/  FSEL R204, R94, -INF , !P0 ;  /* 0xff8000005ecc7808 */ /* 0x000fe20004000000 */
[----:B------:R-:W-:Y:S01]  /*2b10*/  VIADD R94, R153, 0xffffff78 ;  /* 0xffffff78995e7836 */ /* 0x000fe20000000000 */
        /* <DEDUP_REMOVED lines=13> */
[----:B------:R-:W-:Y:S01]  /*2bf0*/  VIADD R6, R153, 0xffffff80 ;  /* 0xffffff8099067836 */ /* 0x000fe20000000000 */
[----:B------:R-:W-:Y:S02]  /*2c00*/  FSEL R202, R90, -INF , !P3 ;  /* 0xff8000005aca7808 */ /* 0x000fe40005800000 */
        /* <DEDUP_REMOVED lines=17> */
[----:B------:R-:W-:Y:S01]  /*2d20*/  FSEL R86, R85, -INF , !P4 ;  /* 0xff80000055567808 */ /* 0x000fe20006000000 */
[----:B------:R-:W-:Y:S01]  /*2d30*/  VIADD R94, R153, 0xffffff88 ;  /* 0xffffff88995e7836 */ /* 0x000fe20000000000 */
[----:B------:R-:W-:Y:S02]  /*2d40*/  FSEL R200, R87, -INF , !P3 ;  /* 0xff80000057c87808 */ /* 0x000fe40005800000 */
[----:B------:R-:W-:Y:S01]  /*2d50*/  FSEL R80, R80, -INF , !P1 ;  /* 0xff80000050507808 */ /* 0x000fe20004800000 */
[----:B------:R-:W-:Y:S01]  /*2d60*/  VIADD R14, R153, 0xffffff90 ;  /* 0xffffff90990e7836 */ /* 0x000fe20000000000 */
[----:B------:R-:W-:-:S02]  /*2d70*/  FSEL R194, R82, -INF , !P0 ;  /* 0xff80000052c27808 */ /* 0x000fc40004000000 */
[C---:B------:R-:W-:Y:S02]  /*2d80*/  ISETP.GE.AND P4, PT, R6.reuse, R155, PT ;  /* 0x0000009b0600720c */ /* 0x040fe40003f86270 */
[----:B------:R-:W-:Y:S02]  /*2d90*/  ISETP.GE.AND P3, PT, R6, R149, PT ;  /* 0x000000950600720c */ /* 0x000fe40003f66270 */
[C---:B------:R-:W-:Y:S02]  /*2da0*/  ISETP.GE.AND P1, PT, R4.reuse, R155, PT ;  /* 0x0000009b0400720c */ /* 0x040fe40003f26270 */
[----:B------:R-:W-:Y:S02]  /*2db0*/  ISETP.GE.AND P0, PT, R4, R149, PT ;  /* 0x000000950400720c */ /* 0x000fe40003f06270 */
[----:B------:R-:W1:Y:S01]  /*2dc0*/  LDSM.16.M88.4 R4, [R233+0x2c00] ;  /* 0x002c0000e904783b */ /* 0x000e620000000200 */
[----:B------:R-:W-:Y:S02]  /*2dd0*/  FSEL R76, R76, -INF , !P4 ;  /* 0xff8000004c4c7808 */ /* 0x000fe40006000000 */
[----:B------:R-:W-:-:S02]  /*2de0*/  FSEL R190, R78, -INF , !P3 ;  /* 0xff8000004ebe7808 */ /* 0x000fc40005800000 */
[----:B------:R-:W-:Y:S02]  /*2df0*/  FSEL R82, R81, -INF , !P5 ;  /* 0xff80000051527808 */ /* 0x000fe40006800000 */
        /* <DEDUP_REMOVED lines=11> */
[----:B------:R-:W-:-:S02]  /*2eb0*/  FSEL R188, R79, -INF , !P0 ;  /* 0xff8000004fbc7808 */ /* 0x000fc40004000000 */
[----:B------:R-:W-:Y:S01]  /*2ec0*/  FSEL R72, R72, -INF , !P5 ;  /* 0xff80000048487808 */ /* 0x000fe20006800000 */
[----:B------:R-:W-:Y:S01]  /*2ed0*/  VIADD R10, R153, 0xffffffa0 ;  /* 0xffffffa0990a7836 */ /* 0x000fe20000000000 */
[----:B------:R-:W-:Y:S02]  /*2ee0*/  FSEL R180, R74, -INF , !P2 ;  /* 0xff8000004ab47808 */ /* 0x000fe40005000000 */
[C---:B------:R-:W-:Y:S02]  /*2ef0*/  ISETP.GE.AND P1, PT, R14.reuse, R155, PT ;  /* 0x0000009b0e00720c */ /* 0x040fe40003f26270 */
[----:B------:R-:W-:Y:S02]  /*2f00*/  ISETP.GE.AND P0, PT, R14, R149, PT ;  /* 0x000000950e00720c */ /* 0x000fe40003f06270 */
[C---:B------:R-:W-:Y:S02]  /*2f10*/  ISETP.GE.AND P5, PT, R12.reuse, R155, PT ;  /* 0x0000009b0c00720c */ /* 0x040fe40003fa6270 */
[----:B------:R-:W-:-:S02]  /*2f20*/  ISETP.GE.AND P2, PT, R12, R149, PT ;  /* 0x000000950c00720c */ /* 0x000fc40003f46270 */
[----:B------:R-:W2:Y:S01]  /*2f30*/  LDSM.16.M88.4 R12, [R233+0x3000] ;  /* 0x00300000e90c783b */ /* 0x000ea20000000200 */
[----:B------:R-:W-:Y:S02]  /*2f40*/  FSEL R68, R68, -INF , !P1 ;  /* 0xff80000044447808 */ /* 0x000fe40004800000 */
[----:B------:R-:W-:Y:S02]  /*2f50*/  FSEL R174, R70, -INF , !P0 ;  /* 0xff80000046ae7808 */ /* 0x000fe40004000000 */
[----:B------:R-:W-:Y:S01]  /*2f60*/  FSEL R74, R73, -INF , !P4 ;  /* 0xff800000494a7808 */ /* 0x000fe20006000000 */
[C---:B-1----:R-:W-:Y:S01]  /*2f70*/  HMMA.16816.F32.BF16 R52, R140.reuse, R4, R52 ;  /* 0x000000048c34723c */ /* 0x042fe20000041834 */
[----:B------:R-:W-:Y:S02]  /*2f80*/  FSEL R186, R75, -INF , !P3 ;  /* 0xff8000004bba7808 */ /* 0x000fe40005800000 */
        /* <DEDUP_REMOVED lines=17> */
[----:B------:R-:W1:Y:S01]  /*30a0*/  LDSM.16.M88.4 R8, [R233+0x3400] ;  /* 0x00340000e908783b */ /* 0x000e620000000200 */
[----:B------:R-:W-:Y:S02]  /*30b0*/  FSEL R66, R65, -INF , !P1 ;  /* 0xff80000041427808 */ /* 0x000fe40004800000 */
[----:B------:R-:W-:Y:S02]  /*30c0*/  FSEL R65, R60, -INF , !P5 ;  /* 0xff8000003c417808 */ /* 0x000fe40006800000 */
[----:B------:R-:W-:Y:S01]  /*30d0*/  FSEL R158, R62, -INF , !P2 ;  /* 0xff8000003e9e7808 */ /* 0x000fe20005000000 */
[----:B--2---:R-:W-:Y:S01]  /*30e0*/  HMMA.16816.F32.BF16 R44, R140, R12, R44 ;  /* 0x0000000c8c2c723c */ /* 0x004fe2000004182c */
[----:B------:R-:W-:Y:S02]  /*30f0*/  FSEL R162, R67, -INF , !P0 ;  /* 0xff80000043a27808 */ /* 0x000fe40004000000 */
[----:B------:R-:W-:-:S02]  /*3100*/  ISETP.GE.AND P5, PT, R4, R155, PT ;  /* 0x0000009b0400720c */ /* 0x000fc40003fa6270 */
[----:B------:R-:W-:Y:S01]  /*3110*/  ISETP.GE.AND P2, PT, R4, R149, PT ;  /* 0x000000950400720c */ /* 0x000fe20003f46270 */
[C---:B------:R-:W-:Y:S01]  /*3120*/  VIADD R4, R153.reuse, 0xffffffb1 ;  /* 0xffffffb199047836 */ /* 0x040fe20000000000 */
[C---:B------:R-:W-:Y:S01]  /*3130*/  ISETP.GE.AND P1, PT, R64.reuse, R155, PT ;  /* 0x0000009b4000720c */ /* 0x040fe20003f26270 */
[----:B------:R-:W-:Y:S01]  /*3140*/  VIADD R12, R153, 0xffffffb9 ;  /* 0xffffffb9990c7836 */ /* 0x000fe20000000000 */
[----:B------:R-:W-:Y:S01]  /*3150*/  ISETP.GE.AND P0, PT, R64, R149, PT ;  /* 0x000000954000720c */ /* 0x000fe20003f06270 */
[----:B------:R-:W-:Y:S01]  /*3160*/  HMMA.16816.F32.BF16 R40, R140, R14, R40 ;  /* 0x0000000e8c28723c */ /* 0x000fe20000041828 */
        /* <DEDUP_REMOVED lines=10> */
[----:B------:R-:W2:Y:S01]  /*3210*/  LDSM.16.M88.4 R4, [R233+0x3800] ;  /* 0x00380000e904783b */ /* 0x000ea20000000200 */
[----:B------:R-:W-:Y:S02]  /*3220*/  FSEL R52, R52, -INF , !P4 ;  /* 0xff80000034347808 */ /* 0x000fe40006000000 */
[----:B------:R-:W-:Y:S02]  /*3230*/  FSEL R126, R54, -INF , !P3 ;  /* 0xff800000367e7808 */ /* 0x000fe40005800000 */
[----:B------:R-:W-:-:S02]  /*3240*/  FSEL R73, R57, -INF , !P5 ;  /* 0xff80000039497808 */ /* 0x000fc40006800000 */
[----:B------:R-:W-:Y:S01]  /*3250*/  FSEL R134, R59, -INF , !P2 ;  /* 0xff8000003b867808 */ /* 0x000fe20005000000 */
[C---:B-1----:R-:W-:Y:S01]  /*3260*/  HMMA.16816.F32.BF16 R36, R140.reuse, R8, R36 ;  /* 0x000000088c24723c */ /* 0x042fe20000041824 */
        /* <DEDUP_REMOVED lines=9> */
[----:B------:R-:W-:Y:S02]  /*3300*/  FSEL R48, R48, -INF , !P5 ;  /* 0xff80000030307808 */ /* 0x000fe40006800000 */
[----:B------:R-:W-:Y:S01]  /*3310*/  FSEL R114, R50, -INF , !P2 ;  /* 0xff80000032727808 */ /* 0x000fe20005000000 */
[----:B------:R-:W-:Y:S01]  /*3320*/  VIADD R50, R153, 0xffffffc9 ;  /* 0xffffffc999327836 */ /* 0x000fe20000000000 */
[C---:B------:R-:W-:Y:S02]  /*3330*/  ISETP.GE.AND P1, PT, R14.reuse, R155, PT ;  /* 0x0000009b0e00720c */ /* 0x040fe40003f26270 */
[----:B------:R-:W-:Y:S02]  /*3340*/  ISETP.GE.AND P0, PT, R14, R149, PT ;  /* 0x000000950e00720c */ /* 0x000fe40003f06270 */
[----:B------:R-:W-:-:S02]  /*3350*/  ISETP.GE.AND P5, PT, R12, R155, PT ;  /* 0x0000009b0c00720c */ /* 0x000fc40003fa6270 */
[----:B------:R-:W-:Y:S02]  /*3360*/  ISETP.GE.AND P2, PT, R12, R149, PT ;  /* 0x000000950c00720c */ /* 0x000fe40003f46270 */
[----:B------:R-:W1:Y:S01]  /*3370*/  LDSM.16.M88.4 R12, [R233+0x3c00] ;  /* 0x003c0000e90c783b */ /* 0x000e620000000200 */
[----:B------:R-:W-:Y:S01]  /*3380*/  FSEL R8, R49, -INF , !P4 ;  /* 0xff80000031087808 */ /* 0x000fe20006000000 */
[----:B------:R-:W-:-:S04]  /*3390*/  DEPBAR.LE SB0, 0x0 ;  /* 0x000080000000791a */ /* 0x000fc80000000000 */
[----:B------:R-:W-:Y:S01]  /*33a0*/  FSEL R112, R51, -INF , !P3 ;  /* 0xff80000033707808 */ /* 0x000fe20005800000 */
[C---:B--2---:R-:W-:Y:S01]  /*33b0*/  HMMA.16816.F32.BF16 R28, R140.reuse, R4, R28 ;  /* 0x000000048c1c723c */ /* 0x044fe2000004181c */
[----:B------:R-:W-:Y:S01]  /*33c0*/  FSEL R9, R44, -INF , !P1 ;  /* 0xff8000002c097808 */ /* 0x000fe20004800000 */
[C---:B------:R-:W-:Y:S01]  /*33d0*/  VIADD R44, R153.reuse, 0xffffffd1 ;  /* 0xffffffd1992c7836 */ /* 0x040fe20000000000 */
[C---:B------:R-:W-:Y:S02]  /*33e0*/  ISETP.GE.AND P4, PT, R56.reuse, R155, PT ;  /* 0x0000009b3800720c */ /* 0x040fe40003f86270 */
[----:B------:R-:W-:Y:S01]  /*33f0*/  ISETP.GE.AND P3, PT, R56, R149, PT ;  /* 0x000000953800720c */ /* 0x000fe20003f66270 */
[----:B------:R-:W-:Y:S01]  /*3400*/  HMMA.16816.F32.BF16 R24, R140, R6, R24 ;  /* 0x000000068c18723c */ /* 0x000fe20000041818 */
[----:B------:R-:W-:Y:S01]  /*3410*/  FSEL R106, R46, -INF , !P0 ;  /* 0xff8000002e6a7808 */ /* 0x000fe20004000000 */
[C---:B------:R-:W-:Y:S01]  /*3420*/  VIADD R46, R153.reuse, 0xffffffd0 ;  /* 0xffffffd0992e7836 */ /* 0x040fe20000000000 */
[----:B------:R-:W-:Y:S01]  /*3430*/  FSEL R40, R40, -INF , !P4 ;  /* 0xff80000028287808 */ /* 0x000fe20006000000 */
[----:B------:R-:W-:Y:S01]  /*3440*/  VIADD R4, R153, 0xffffffd9 ;  /* 0xffffffd999047836 */ /* 0x000fe20000000000 */
[----:B------:R-:W-:-:S02]  /*3450*/  FSEL R96, R42, -INF , !P3 ;  /* 0xff8000002a607808 */ /* 0x000fc40005800000 */
[C---:B------:R-:W-:Y:S02]  /*3460*/  ISETP.GE.AND P4, PT, R44.reuse, R155, PT ;  /* 0x0000009b2c00720c */ /* 0x040fe40003f86270 */
[----:B------:R-:W-:Y:S01]  /*3470*/  ISETP.GE.AND P3, PT, R44, R149, PT ;  /* 0x000000952c00720c */ /* 0x000fe20003f66270 */
[----:B------:R-:W-:Y:S01]  /*3480*/  VIADD R44, R153, 0xffffffd8 ;  /* 0xffffffd8992c7836 */ /* 0x000fe20000000000 */
[----:B------:R-:W-:Y:S01]  /*3490*/  BAR.SYNC.DEFER_BLOCKING 0x0 ;  /* 0x0000000000007b1d */ /* 0x000fe20000010000 */
[C---:B------:R-:W-:Y:S02]  /*34a0*/  ISETP.GE.AND P1, PT, R50.reuse, R155, PT ;  /* 0x0000009b3200720c */ /* 0x040fe40003f26270 */
[----:B------:R-:W-:Y:S02]  /*34b0*/  ISETP.GE.AND P0, PT, R50, R149, PT ;  /* 0x000000953200720c */ /* 0x000fe40003f06270 */
[----:B------:R-:W-:Y:S02]  /*34c0*/  FSEL R10, R45, -INF , !P5 ;  /* 0xff8000002d0a7808 */ /* 0x000fe40006800000 */
[----:B------:R-:W-:-:S02]  /*34d0*/  FSEL R100, R47, -INF , !P2 ;  /* 0xff8000002f647808 */ /* 0x000fc40005000000 */
[C---:B------:R-:W-:Y:S02]  /*34e0*/  ISETP.GE.AND P5, PT, R46.reuse, R155, PT ;  /* 0x0000009b2e00720c */ /* 0x040fe40003fa6270 */
[----:B------:R-:W-:Y:S02]  /*34f0*/  ISETP.GE.AND P2, PT, R46, R149, PT ;  /* 0x000000952e00720c */ /* 0x000fe40003f46270 */
[----:B------:R-:W-:Y:S02]  /*3500*/  FSEL R42, R41, -INF , !P1 ;  /* 0xff800000292a7808 */ /* 0x000fe40004800000 */
[----:B------:R-:W-:Y:S01]  /*3510*/  FSEL R94, R43, -INF , !P0 ;  /* 0xff8000002b5e7808 */ /* 0x000fe20004000000 */
[----:B-1----:R-:W-:Y:S01]  /*3520*/  HMMA.16816.F32.BF16 R20, R140, R12, R20 ;  /* 0x0000000c8c14723c */ /* 0x002fe20000041814 */
[C---:B------:R-:W-:Y:S02]  /*3530*/  ISETP.GE.AND P1, PT, R44.reuse, R155, PT ;  /* 0x0000009b2c00720c */ /* 0x040fe40003f26270 */
[----:B------:R-:W-:-:S02]  /*3540*/  ISETP.GE.AND P0, PT, R44, R149, PT ;  /* 0x000000952c00720c */ /* 0x000fc40003f06270 */
[----:B------:R-:W-:Y:S01]  /*3550*/  FSEL R36, R36, -INF , !P5 ;  /* 0xff80000024247808 */ /* 0x000fe20006800000 */
[----:B------:R-:W-:Y:S01]  /*3560*/  HMMA.16816.F32.BF16 R16, R140, R14, R16 ;  /* 0x0000000e8c10723c */ /* 0x000fe20000041810 */
[----:B------:R-:W-:Y:S01]  /*3570*/  FSEL R44, R38, -INF , !P2 ;  /* 0xff800000262c7808 */ /* 0x000fe20005000000 */
[C---:B------:R-:W-:Y:S01]  /*3580*/  VIADD R38, R153.reuse, 0xffffffe0 ;  /* 0xffffffe099267836 */ /* 0x040fe20000000000 */
[C---:B------:R-:W-:Y:S02]  /*3590*/  ISETP.GE.AND P5, PT, R4.reuse, R155, PT ;  /* 0x0000009b0400720c */ /* 0x040fe40003fa6270 */
[----:B------:R-:W-:Y:S01]  /*35a0*/  ISETP.GE.AND P2, PT, R4, R149, PT ;  /* 0x000000950400720c */ /* 0x000fe20003f46270 */
[C---:B------:R-:W-:Y:S01]  /*35b0*/  VIADD R4, R153.reuse, 0xffffffe1 ;  /* 0xffffffe199047836 */ /* 0x040fe20000000000 */
[----:B------:R-:W-:Y:S02]  /*35c0*/  FSEL R32, R32, -INF , !P1 ;  /* 0xff80000020207808 */ /* 0x000fe40004800000 */
[----:B------:R-:W-:Y:S01]  /*35d0*/  FSEL R46, R34, -INF , !P0 ;  /* 0xff800000222e7808 */ /* 0x000fe20004000000 */
[----:B------:R-:W-:Y:S01]  /*35e0*/  VIADD R34, R153, 0xffffffe8 ;  /* 0xffffffe899227836 */ /* 0x000fe20000000000 */
[----:B------:R-:W-:-:S02]  /*35f0*/  FSEL R6, R37, -INF , !P4 ;  /* 0xff80000025067808 */ /* 0x000fc40006000000 */
[----:B------:R-:W-:Y:S02]  /*3600*/  FSEL R47, R39, -INF , !P3 ;  /* 0xff800000272f7808 */ /* 0x000fe40005800000 */
[C---:B------:R-:W-:Y:S02]  /*3610*/  ISETP.GE.AND P1, PT, R4.reuse, R155, PT ;  /* 0x0000009b0400720c */ /* 0x040fe40003f26270 */
[----:B------:R-:W-:Y:S01]  /*3620*/  ISETP.GE.AND P0, PT, R4, R149, PT ;  /* 0x000000950400720c */ /* 0x000fe20003f06270 */
[----:B------:R-:W-:Y:S01]  /*3630*/  VIADD R4, R153, 0xffffffe9 ;  /* 0xffffffe999047836 */ /* 0x000fe20000000000 */
[C---:B------:R-:W-:Y:S02]  /*3640*/  ISETP.GE.AND P4, PT, R38.reuse, R155, PT ;  /* 0x0000009b2600720c */ /* 0x040fe40003f86270 */
[----:B------:R-:W-:Y:S02]  /*3650*/  ISETP.GE.AND P3, PT, R38, R149, PT ;  /* 0x000000952600720c */ /* 0x000fe40003f66270 */
[----:B------:R-:W-:-:S02]  /*3660*/  FSEL R28, R28, -INF , !P4 ;  /* 0xff8000001c1c7808 */ /* 0x000fc40006000000 */
[----:B------:R-:W-:Y:S01]  /*3670*/  FSEL R50, R30, -INF , !P3 ;  /* 0xff8000001e327808 */ /* 0x000fe20005800000 */
[----:B------:R-:W-:Y:S01]  /*3680*/  VIADD R30, R153, 0xfffffff0 ;  /* 0xfffffff0991e7836 */ /* 0x000fe20000000000 */
[----:B------:R-:W-:Y:S02]  /*3690*/  FSEL R12, R33, -INF , !P5 ;  /* 0xff800000210c7808 */ /* 0x000fe40006800000 */
[----:B------:R-:W-:Y:S02]  /*36a0*/  FSEL R51, R35, -INF , !P2 ;  /* 0xff80000023337808 */ /* 0x000fe40005000000 */
[C---:B------:R-:W-:Y:S02]  /*36b0*/  ISETP.GE.AND P4, PT, R4.reuse, R155, PT ;  /* 0x0000009b0400720c */ /* 0x040fe40003f86270 */
[----:B------:R-:W-:Y:S01]  /*36c0*/  ISETP.GE.AND P3, PT, R4, R149, PT ;  /* 0x000000950400720c */ /* 0x000fe20003f66270 */
[----:B------:R-:W-:Y:S01]  /*36d0*/  VIADD R4, R153, 0xfffffff1 ;  /* 0xfffffff199047836 */ /* 0x000fe20000000000 */
[----:B------:R-:W-:-:S02]  /*36e0*/  ISETP.GE.AND P5, PT, R34, R155, PT ;  /* 0x0000009b2200720c */ /* 0x000fc40003fa6270 */
[----:B------:R-:W-:Y:S02]  /*36f0*/  ISETP.GE.AND P2, PT, R34, R149, PT ;  /* 0x000000952200720c */ /* 0x000fe40003f46270 */
[----:B------:R-:W-:Y:S02]  /*3700*/  FSEL R24, R24, -INF , !P5 ;  /* 0xff80000018187808 */ /* 0x000fe40006800000 */
[----:B------:R-:W-:Y:S02]  /*3710*/  FSEL R61, R26, -INF , !P2 ;  /* 0xff8000001a3d7808 */ /* 0x000fe40005000000 */
[----:B------:R-:W-:Y:S02]  /*3720*/  FSEL R62, R31, -INF , !P0 ;  /* 0xff8000001f3e7808 */ /* 0x000fe40004000000 */
[C---:B------:R-:W-:Y:S02]  /*3730*/  ISETP.GE.AND P5, PT, R4.reuse, R155, PT ;  /* 0x0000009b0400720c */ /* 0x040fe40003fa6270 */
[-C--:B------:R-:W-:Y:S01]  /*3740*/  ISETP.GE.AND P2, PT, R4, R149.reuse, PT ;  /* 0x000000950400720c */ /* 0x080fe20003f46270 */
[----:B------:R-:W-:Y:S01]  /*3750*/  VIADD R4, R153, 0xfffffff9 ;  /* 0xfffffff999047836 */ /* 0x000fe20000000000 */
[----:B------:R-:W-:-:S02]  /*3760*/  ISETP.GE.AND P0, PT, R30, R149, PT ;  /* 0x000000951e00720c */ /* 0x000fc40003f06270 */
[----:B------:R-:W-:Y:S02]  /*3770*/  FSEL R14, R29, -INF , !P1 ;  /* 0xff8000001d0e7808 */ /* 0x000fe40004800000 */
[----:B------:R-:W-:Y:S02]  /*3780*/  FSEL R59, R22, -INF , !P0 ;  /* 0xff800000163b7808 */ /* 0x000fe40004000000 */
[----:B------:R-:W-:Y:S02]  /*3790*/  ISETP.GE.AND P0, PT, R4, R149, PT ;  /* 0x000000950400720c */ /* 0x000fe40003f06270 */
[----:B------:R-:W-:Y:S01]  /*37a0*/  ISETP.GE.AND P1, PT, R30, R155, PT ;  /* 0x0000009b1e00720c */ /* 0x000fe20003f26270 */
[----:B------:R-:W-:Y:S01]  /*37b0*/  VIADD R30, R153, 0xfffffff8 ;  /* 0xfffffff8991e7836 */ /* 0x000fe20000000000 */
[----:B------:R-:W-:Y:S02]  /*37c0*/  FSEL R56, R19, -INF , !P0 ;  /* 0xff80000013387808 */ /* 0x000fe40004000000 */
[----:B------:R-:W-:-:S02]  /*37d0*/  ISETP.GE.AND P0, PT, R148, 0x2, PT ;  /* 0x000000029400780c */ /* 0x000fc40003f06270 */
[----:B------:R-:W-:Y:S02]  /*37e0*/  FSEL R26, R25, -INF , !P4 ;  /* 0xff800000191a7808 */ /* 0x000fe40006000000 */
[----:B------:R-:W-:Y:S02]  /*37f0*/  FSEL R60, R27, -INF , !P3 ;  /* 0xff8000001b3c7808 */ /* 0x000fe40005800000 */
[----:B------:R-:W-:Y:S02]  /*3800*/  FSEL R128, R20, -INF , !P1 ;  /* 0xff80000014807808 */ /* 0x000fe40004800000 */
[-C--:B------:R-:W-:Y:S02]  /*3810*/  ISETP.GE.AND P4, PT, R30, R155.reuse, PT ;  /* 0x0000009b1e00720c */ /* 0x080fe40003f86270 */
[----:B------:R-:W-:Y:S01]  /*3820*/  ISETP.GE.AND P3, PT, R4, R155, PT ;  /* 0x0000009b0400720c */ /* 0x000fe20003f66270 */
[----:B------:R-:W-:Y:S01]  /*3830*/  IMAD.IADD R4, R2, 0x1, R151 ;  /* 0x0000000102047824 */ /* 0x000fe200078e0297 */
[----:B------:R-:W-:-:S02]  /*3840*/  ISETP.GE.AND P1, PT, R30, R149, PT ;  /* 0x000000951e00720c */ /* 0x000fc40003f26270 */
[----:B------:R-:W-:Y:S02]  /*3850*/  FSEL R102, R21, -INF , !P5 ;  /* 0xff80000015667808 */ /* 0x000fe40006800000 */
[----:B------:R-:W-:Y:S02]  /*3860*/  FSEL R58, R23, -INF , !P2 ;  /* 0xff800000173a7808 */ /* 0x000fe40005000000 */
[----:B------:R-:W-:Y:S02]  /*3870*/  FSEL R64, R16, -INF , !P4 ;  /* 0xff80000010407808 */ /* 0x000fe40006000000 */
[----:B------:R-:W-:Y:S02]  /*3880*/  FSEL R63, R17, -INF , !P3 ;  /* 0xff800000113f7808 */ /* 0x000fe40005800000 */
[----:B------:R-:W-:Y:S01]  /*3890*/  FSEL R57, R18, -INF , !P1 ;  /* 0xff80000012397808 */ /* 0x000fe20004800000 */
[----:B------:R-:W-:Y:S06]  /*38a0*/  @!P0 BRA `(.L_x_1520) ;  /* 0x0000000400748947 */ /* 0x000fec0003800000 */
[----:B------:R-:W-:Y:S05]  /*38b0*/  @P6 BRA `(.L_x_1521) ;  /* 0x0000000000ec6947 */ /* 0x000fea0003800000 */
[----:B------:R-:W1:Y:S01]  /*38c0*/  LDC R5, c[0x0][0x380] ;  /* 0x0000e000ff057b82 */ /* 0x000e620000000800 */
[C---:B------:R-:W-:Y:S01]  /*38d0*/  IADD3 R16, R0.reuse, -0x100, RZ ;  /* 0xffffff0000107810 */ /* 0x040fe20007ffe0ff */
[----:B------:R-:W-:-:S03]  /*38e0*/  VIADD R18, R0, 0xfffffe00 ;  /* 0xfffffe0000127836 */ /* 0x000fc60000000000 */
[----:B------:R-:W-:Y:S02]  /*38f0*/  IABS R13, R16 ;  /* 0x00000010000d7213 */ /* 0x000fe40000000000 */
        /* <DEDUP_REMOVED lines=28> */
[----:B------:R-:W-:-:S02]  /*3ac0*/  @!P2 IADD3 R15, R15, 0x1, RZ ;  /* 0x000000010f0fa810 */ /* 0x000fc40007ffe0ff */
[----:B------:R-:W-:-:S07]  /*3ad0*/  ISETP.NE.AND P2, PT, R5, RZ, PT ;  /* 0x000000ff0500720c */ /* 0x000fce0003f45270 */
[----:B------:R-:W-:Y:S02]  /*3ae0*/  @P5 VIADD R17, R17, 0x1 ;  /* 0x0000000111115836 */ /* 0x000fe40000000000 */
[----:B------:R-:W-:Y:S02]  /*3af0*/  @P4 IADD3 R15, R15, 0x1, RZ ;  /* 0x000000010f0f4810 */ /* 0x000fe40007ffe0ff */
[----:B------:R-:W-:Y:S02]  /*3b00*/  @!P3 IMAD.MOV R17, RZ, RZ, -R17 ;  /* 0x000000ffff11b224 */ /* 0x000fe400078e0a11 */
[----:B------:R-:W-:-:S03]  /*3b10*/  @!P1 IADD3 R15, -R15, RZ, RZ ;  /* 0x000000ff0f0f9210 */ /* 0x000fc60007ffe1ff */
[C---:B------:R-:W-:Y:S02]  /*3b20*/  SEL R11, R0.reuse, R17, !P2 ;  /* 0x00000011000b7207 */ /* 0x040fe40005000000 */
[----:B------:R-:W-:-:S03]  /*3b30*/  SEL R0, R0, R15, !P2 ;  /* 0x0000000f00007207 */ /* 0x000fc60005000000 */
[----:B------:R-:W-:-:S04]  /*3b40*/  IMAD.WIDE R20, R11, 0x4, R242 ;  /* 0x000000040b147825 */ /* 0x000fc800078e02f2 */
[----:B------:R-:W-:Y:S01]  /*3b50*/  IMAD.WIDE R18, R0, 0x4, R242 ;  /* 0x0000000400127825 */ /* 0x000fe200078e02f2 */
[----:B------:R-:W2:Y:S04]  /*3b60*/  LDG.E R2, desc[UR16][R20.64] ;  /* 0x0000001014027981 */ /* 0x000ea8000c1e1900 */
[----:B------:R-:W2:Y:S01]  /*3b70*/  LDG.E R7, desc[UR16][R18.64] ;  /* 0x0000001012077981 */ /* 0x000ea2000c1e1900 */
[----:B------:R-:W-:-:S04]  /*3b80*/  IMAD.IADD R0, R11, 0x1, -R0 ;  /* 0x000000010b007824 */ /* 0x000fc800078e0a00 */
[----:B------:R-:W-:-:S04]  /*3b90*/  IMAD R5, R0, R5, -0x100 ;  /* 0xffffff0000057424 */ /* 0x000fc800078e0205 */
[----:B------:R-:W-:Y:S01]  /*3ba0*/  IMAD.WIDE.U32 R16, R5, UR6, RZ ;  /* 0x0000000605107c25 */ /* 0x000fe2000f8e00ff */
[----:B------:R-:W-:-:S05]  /*3bb0*/  SHF.R.S32.HI R0, RZ, 0x1f, R5 ;  /* 0x0000001fff007819 */ /* 0x000fca0000011405 */
[----:B------:R-:W-:-:S04]  /*3bc0*/  IMAD R0, R0, UR6, RZ ;  /* 0x0000000600007c24 */ /* 0x000fc8000f8e02ff */
[----:B------:R-:W-:-:S04]  /*3bd0*/  IMAD R0, R5, UR7, R0 ;  /* 0x0000000705007c24 */ /* 0x000fc8000f8e0200 */
        /* <DEDUP_REMOVED lines=9> */
.L_x_1521:
[----:B------:R-:W-:-:S04]  /*3c70*/  ULEA UR6, -UR6, URZ, 0x8 ;  /* 0x0000003f06067291 */ /* 0x000fc8000f8e413f */
[----:B------:R-:W-:Y:S02]  /*3c80*/  USHF.R.S32.HI UR4, URZ, 0x1f, UR6 ;  /* 0x0000001f3f047899 */ /* 0x000fe40008011406 */
[----:B------:R-:W-:-:S04]  /*3c90*/  MOV R0, UR6 ;  /* 0x0000000600007c02 */ /* 0x000fc80008000f00 */
[----:B------:R-:W-:-:S07]  /*3ca0*/  MOV R2, UR4 ;  /* 0x0000000400027c02 */ /* 0x000fce0008000f00 */
.L_x_1522:
[----:B------:R-:W-:-:S04]  /*3cb0*/  LEA R238, P1, R0, R238, 0x1 ;  /* 0x000000ee00ee7211 */ /* 0x000fc800078208ff */
[----:B------:R-:W-:Y:S02]  /*3cc0*/  LEA.HI.X R237, R0, R237, R2, 0x1, P1 ;  /* 0x000000ed00ed7211 */ /* 0x000fe400008f0c02 */
[----:B------:R-:W-:-:S03]  /*3cd0*/  IADD3 R30, P1, R238, UR18, RZ ;  /* 0x00000012ee1e7c10 */ /* 0x000fc6000ff3e0ff */
[----:B------:R-:W-:Y:S01]  /*3ce0*/  IMAD.MOV.U32 R239, RZ, RZ, R237 ;  /* 0x000000ffffef7224 */ /* 0x000fe200078e00ed */
[----:B------:R-:W-:Y:S02]  /*3cf0*/  IADD3.X R31, R237, UR19, RZ, P1, !PT ;  /* 0x00000013ed1f7c10 */ /* 0x000fe40008ffe4ff */
[----:B------:R-:W-:Y:S02]  /*3d00*/  IADD3 R22, P1, R30, UR18, RZ ;  /* 0x000000121e167c10 */ /* 0x000fe4000ff3e0ff */
[----:B------:R-:W-:Y:S01]  /*3d10*/  @!PT LDS RZ, [RZ] ;  /* 0x00000000fffff984 */ /* 0x000fe20000000800 */
[----:B------:R-:W-:Y:S01]  /*3d20*/  @!PT LDS RZ, [RZ] ;  /* 0x00000000fffff984 */ /* 0x000fe20000000800 */
[----:B------:R-:W-:Y:S01]  /*3d30*/  @!PT LDS RZ, [RZ] ;  /* 0x00000000fffff984 */ /* 0x000fe20000000800 */
[----:B------:R1:W-:Y:S02]  /*3d40*/  LDGSTS.E.BYPASS.LTC128B.128 [R241+0x1000], desc[UR16][R238.64] ;  /* 0x01000000eef17fae */ /* 0x0003e4000b901d50 */
[----:B------:R-:W-:Y:S02]  /*3d50*/  IADD3.X R23, R31, UR19, RZ, P1, !PT ;  /* 0x000000131f177c10 */ /* 0x000fe40008ffe4ff */
[----:B------:R-:W-:Y:S01]  /*3d60*/  IADD3 R20, P1, R22, UR18, RZ ;  /* 0x0000001216147c10 */ /* 0x000fe2000ff3e0ff */
[----:B------:R1:W-:Y:S03]  /*3d70*/  LDGSTS.E.BYPASS.LTC128B.128 [R241+0x1800], desc[UR16][R30.64] ;  /* 0x018000001ef17fae */ /* 0x0003e6000b901d50 */
[----:B------:R-:W-:Y:S01]  /*3d80*/  IADD3.X R21, R23, UR19, RZ, P1, !PT ;  /* 0x0000001317157c10 */ /* 0x000fe20008ffe4ff */
[----:B------:R1:W-:Y:S01]  /*3d90*/  LDGSTS.E.BYPASS.LTC128B.128 [R241+0x2000], desc[UR16][R22.64] ;  /* 0x0200000016f17fae */ /* 0x0003e2000b901d50 */
[----:B------:R-:W-:-:S03]  /*3da0*/  IADD3 R18, P1, R20, UR18, RZ ;  /* 0x0000001214127c10 */ /* 0x000fc6000ff3e0ff */
[----:B------:R1:W-:Y:S01]  /*3db0*/  LDGSTS.E.BYPASS.LTC128B.128 [R241+0x2800], desc[UR16][R20.64] ;  /* 0x0280000014f17fae */ /* 0x0003e2000b901d50 */
[----:B------:R-:W-:Y:S02]  /*3dc0*/  IADD3.X R19, R21, UR19, RZ, P1, !PT ;  /* 0x0000001315137c10 */ /* 0x000fe40008ffe4ff */
        /* <DEDUP_REMOVED lines=8> */
[----:B------:R-:W-:-:S05]  /*3e50*/  IADD3.X R39, R35, UR19, RZ, P1, !PT ;  /* 0x0000001323277c10 */ /* 0x000fca0008ffe4ff */
[----:B------:R1:W-:Y:S04]  /*3e60*/  LDGSTS.E.BYPASS.LTC128B.128 [R241+0x4800], desc[UR16][R38.64] ;  /* 0x0480000026f17fae */ /* 0x0003e8000b901d50 */
[----:B------:R-:W0:Y:S02]  /*3e70*/  LDGDEPBAR ;  /* 0x00000000000079af */ /* 0x000e240000000000 */
.L_x_1520:
        /* <DEDUP_REMOVED lines=105> */
[----:B------:R-:W2:Y:S01]  /*4510*/  MUFU.EX2 R143, R143 ;  /* 0x0000008f008f7308 */ /* 0x000ea20000000800 */
        /* <DEDUP_REMOVED lines=16> */
[----:B--2---:R-:W-:Y:S01]  /*4620*/  F2FP.BF16.F32.PACK_AB R28, R143, R184 ;  /* 0x000000b88f1c723e */ /* 0x004fe200000010ff */
        /* <DEDUP_REMOVED lines=15> */
[----:B-1----:R-:W-:Y:S01]  /*4720*/  F2FP.BF16.F32.PACK_AB R30, R139, R178 ;  /* 0x000000b28b1e723e */ /* 0x002fe200000010ff */
        /* <DEDUP_REMOVED lines=31> */
[----:B-1----:R-:W-:Y:S01]  /*4920*/  F2FP.BF16.F32.PACK_AB R38, R125, R154 ;  /* 0x0000009a7d26723e */ /* 0x002fe200000010ff */
[--C-:B------:R-:W-:Y:S01]  /*4930*/  FFMA.FTZ R104, R161, UR4, -R93.reuse ;  /* 0x00000004a1687c23 */ /* 0x100fe2000801085d */
[----:B------:R-:W-:Y:S01]  /*4940*/  FMNMX.FTZ R5, R200, R5, !PT ;  /* 0x00000005c8057209 */ /* 0x000fe20007810000 */
[----:B------:R-:W-:Y:S01]  /*4950*/  FFMA.FTZ R95, R163, UR4, -R93 ;  /* 0x00000004a35f7c23 */ /* 0x000fe2000801085d */
[----:B------:R-:W-:Y:S01]  /*4960*/  FADD.FTZ R143, R184, R143 ;  /* 0x0000008fb88f7221 */ /* 0x000fe20000010000 */
[----:B------:R-:W-:Y:S01]  /*4970*/  FFMA.FTZ R64, R64, UR4, -R93 ;  /* 0x0000000440407c23 */ /* 0x000fe2000801085d */
[----:B------:R-:W-:Y:S01]  /*4980*/  FMNMX.FTZ R5, R194, R5, !PT ;  /* 0x00000005c2057209 */ /* 0x000fe20007810000 */
[----:B------:R-:W-:Y:S01]  /*4990*/  MUFU.EX2 R136, R136 ;  /* 0x0000008800887308 */ /* 0x000fe20000000800 */
[----:B------:R-:W-:Y:S01]  /*49a0*/  FADD.FTZ R178, R178, R143 ;  /* 0x0000008fb2b27221 */ /* 0x000fe20000010000 */
[----:B------:R-:W-:Y:S01]  /*49b0*/  FFMA.FTZ R249, R63, UR4, -R93 ;  /* 0x000000043ff97c23 */ /* 0x000fe2000801085d */
        /* <DEDUP_REMOVED lines=66> */
[--C-:B------:R-:W-:Y:S01]  /*4de0*/  FFMA.FTZ R164, R232, UR4, -R65.reuse ;  /* 0x00000004e8a47c23 */ /* 0x100fe20008010841 */
[----:B------:R-:W-:Y:S01]  /*4df0*/  LEA R232, R4, UR5, 0x1 ;  /* 0x0000000504e87c11 */ /* 0x000fe2000f8e08ff */
[--C-:B------:R-:W-:Y:S01]  /*4e00*/  FFMA.FTZ R182, R156, UR4, -R65.reuse ;  /* 0x000000049cb67c23 */ /* 0x100fe20008010841 */
[--C-:B------:R-:W-:Y:S01]  /*4e10*/  FFMA.FTZ R176, R176, UR4, -R65.reuse ;  /* 0x00000004b0b07c23 */ /* 0x100fe20008010841 */
[--C-:B------:R-:W-:Y:S01]  /*4e20*/  FFMA.FTZ R137, R214, UR4, -R65.reuse ;  /* 0x00000004d6897c23 */ /* 0x100fe20008010841 */
[----:B------:R-:W-:Y:S01]  /*4e30*/  IADD3 R231, R3, R232, RZ ;  /* 0x000000e803e77210 */ /* 0x000fe20007ffe0ff */
[----:B------:R-:W1:Y:S01]  /*4e40*/  LDSM.16.MT88.4 R12, [R232+0x5000] ;  /* 0x00500000e80c783b */ /* 0x000e620000004200 */
[----:B------:R-:W-:Y:S01]  /*4e50*/  MUFU.EX2 R141, R141 ;  /* 0x0000008d008d7308 */ /* 0x000fe20000000800 */
[--C-:B------:R-:W-:Y:S01]  /*4e60*/  FFMA.FTZ R129, R246, UR4, -R65.reuse ;  /* 0x00000004f6817c23 */ /* 0x100fe20008010841 */
[--C-:B------:R-:W-:Y:S01]  /*4e70*/  FFMA.FTZ R156, R138, UR4, -R65.reuse ;  /* 0x000000048a9c7c23 */ /* 0x100fe20008010841 */
[----:B------:R-:W2:Y:S01]  /*4e80*/  LDSM.16.MT88.4 R24, [R231+0x5000] ;  /* 0x00500000e718783b */ /* 0x000ea20000004200 */
[--C-:B------:R-:W-:Y:S01]  /*4e90*/  FFMA.FTZ R127, R252, UR4, -R65.reuse ;  /* 0x00000004fc7f7c23 */ /* 0x100fe20008010841 */
[--C-:B------:R-:W-:Y:S01]  /*4ea0*/  FFMA.FTZ R140, R250, UR4, -R65.reuse ;  /* 0x00000004fa8c7c23 */ /* 0x100fe20008010841 */
[--C-:B------:R-:W-:Y:S01]  /*4eb0*/  FFMA.FTZ R119, R131, UR4, -R65.reuse ;  /* 0x0000000483777c23 */ /* 0x100fe20008010841 */
[----:B------:R-:W3:Y:S01]  /*4ec0*/  LDSM.16.MT88.4 R4, [R232+0x5400] ;  /* 0x00540000e804783b */ /* 0x000ee20000004200 */
[----:B------:R-:W4:Y:S01]  /*4ed0*/  MUFU.EX2 R182, R182 ;  /* 0x000000b600b67308 */ /* 0x000f220000000800 */
[--C-:B------:R-:W-:Y:S01]  /*4ee0*/  FFMA.FTZ R138, R133, UR4, -R65.reuse ;  /* 0x00000004858a7c23 */ /* 0x100fe20008010841 */
[--C-:B------:R-:W-:Y:S01]  /*4ef0*/  FFMA.FTZ R111, R123, UR4, -R65.reuse ;  /* 0x000000047b6f7c23 */ /* 0x100fe20008010841 */
[----:B------:R-:W5:Y:S01]  /*4f00*/  LDSM.16.MT88.4 R40, [R231+0x5400] ;  /* 0x00540000e728783b */ /* 0x000f620000004200 */
[--C-:B------:R-:W-:Y:S01]  /*4f10*/  FFMA.FTZ R3, R130, UR4, -R65.reuse ;  /* 0x0000000482037c23 */ /* 0x100fe20008010841 */
[--C-:B------:R-:W-:Y:S01]  /*4f20*/  FFMA.FTZ R122, R122, UR4, -R65.reuse ;  /* 0x000000047a7a7c23 */ /* 0x100fe20008010841 */
[--C-:B------:R-:W-:Y:S01]  /*4f30*/  FFMA.FTZ R107, R117, UR4, -R65.reuse ;  /* 0x00000004756b7c23 */ /* 0x100fe20008010841 */
[----:B------:R-:W5:Y:S01]  /*4f40*/  LDSM.16.MT88.4 R20, [R232+0x5800] ;  /* 0x00580000e814783b */ /* 0x000f620000004200 */
[----:B------:R-:W-:Y:S01]  /*4f50*/  MUFU.EX2 R176, R176 ;  /* 0x000000b000b07308 */ /* 0x000fe20000000800 */
[--C-:B------:R-:W-:Y:S01]  /*4f60*/  FFMA.FTZ R130, R248, UR4, -R65.reuse ;  /* 0x00000004f8827c23 */ /* 0x100fe20008010841 */
[--C-:B------:R-:W-:Y:S01]  /*4f70*/  FFMA.FTZ R113, R132, UR4, -R65.reuse ;  /* 0x0000000484717c23 */ /* 0x100fe20008010841 */
[----:B------:R-:W5:Y:S01]  /*4f80*/  LDSM.16.MT88.4 R32, [R231+0x5800] ;  /* 0x00580000e720783b */ /* 0x000f620000004200 */
[--C-:B------:R-:W-:Y:S01]  /*4f90*/  FFMA.FTZ R132, R240, UR4, -R65.reuse ;  /* 0x00000004f0847c23 */ /* 0x100fe20008010841 */
[--C-:B------:R-:W-:Y:S01]  /*4fa0*/  FFMA.FTZ R117, R212, UR4, -R65.reuse ;  /* 0x00000004d4757c23 */ /* 0x100fe20008010841 */
[--C-:B------:R-:W-:Y:S01]  /*4fb0*/  FFMA.FTZ R142, R210, UR4, -R65.reuse ;  /* 0x00000004d28e7c23 */ /* 0x100fe20008010841 */
[--C-:B------:R-:W-:Y:S01]  /*4fc0*/  FFMA.FTZ R123, R146, UR4, -R65.reuse ;  /* 0x00000004927b7c23 */ /* 0x100fe20008010841 */
[----:B------:R-:W1:Y:S01]  /*4fd0*/  MUFU.EX2 R137, R137 ;  /* 0x0000008900897308 */ /* 0x000e620000000800 */
        /* <DEDUP_REMOVED lines=16> */
[----:B-1----:R-:W-:Y:S01]  /*50e0*/  F2FP.BF16.F32.PACK_AB R31, R137, R176 ;  /* 0x000000b0891f723e */ /* 0x002fe200000010ff */
[--C-:B------:R-:W-:Y:S01]  /*50f0*/  FFMA.FTZ R188, R188, UR4, -R65.reuse ;  /* 0x00000004bcbc7c23 */ /* 0x100fe20008010841 */
[----:B------:R-:W-:Y:S01]  /*5100*/  FFMA.FTZ R180, R186, UR4, -R65 ;  /* 0x00000004bab47c23 */ /* 0x000fe20008010841 */
[----:B------:R-:W-:Y:S01]  /*5110*/  FADD.FTZ R141, R182, R141 ;  /* 0x0000008db68d7221 */ /* 0x000fe20000010000 */
[--C-:B------:R-:W-:Y:S01]  /*5120*/  FFMA.FTZ R155, R174, UR4, -R65.reuse ;  /* 0x00000004ae9b7c23 */ /* 0x100fe20008010841 */
[--C-:B------:R-:W-:Y:S01]  /*5130*/  FFMA.FTZ R170, R170, UR4, -R65.reuse ;  /* 0x00000004aaaa7c23 */ /* 0x100fe20008010841 */
[----:B------:R-:W-:Y:S01]  /*5140*/  FFMA.FTZ R157, R166, UR4, -R65 ;  /* 0x00000004a69d7c23 */ /* 0x000fe20008010841 */
[C---:B------:R-:W-:Y:S01]  /*5150*/  HMMA.16816.F32.BF16 R16, R28.reuse, R12, RZ ;  /* 0x0000000c1c10723c */ /* 0x040fe200000418ff */
[----:B------:R-:W-:Y:S01]  /*5160*/  MUFU.EX2 R156, R156 ;  /* 0x0000009c009c7308 */ /* 0x000fe20000000800 */
[----:B------:R-:W-:Y:S01]  /*5170*/  FADD.FTZ R176, R176, R141 ;  /* 0x0000008db0b07221 */ /* 0x000fe20000010000 */
[--C-:B------:R-:W-:Y:S01]  /*5180*/  FFMA.FTZ R162, R162, UR4, -R65.reuse ;  /* 0x00000004a2a27c23 */ /* 0x100fe20008010841 */
[--C-:B------:R-:W-:Y:S01]  /*5190*/  FFMA.FTZ R159, R158, UR4, -R65.reuse ;  /* 0x000000049e9f7c23 */ /* 0x100fe20008010841 */
[--C-:B------:R-:W-:Y:S01]  /*51a0*/  FFMA.FTZ R150, R150, UR4, -R65.reuse ;  /* 0x0000000496967c23 */ /* 0x100fe20008010841 */
[C---:B------:R-:W-:Y:S01]  /*51b0*/  HMMA.16816.F32.BF16 R12, R28.reuse, R14, RZ ;  /* 0x0000000e1c0c723c */ /* 0x040fe200000418ff */
[--C-:B------:R-:W-:Y:S01]  /*51c0*/  FFMA.FTZ R134, R134, UR4, -R65.reuse ;  /* 0x0000000486867c23 */ /* 0x100fe20008010841 */
[--C-:B------:R-:W-:Y:S01]  /*51d0*/  FFMA.FTZ R126, R126, UR4, -R65.reuse ;  /* 0x000000047e7e7c23 */ /* 0x100fe20008010841 */
[----:B------:R-:W1:Y:S01]  /*51e0*/  MUFU.EX2 R127, R127 ;  /* 0x0000007f007f7308 */ /* 0x000e620000000800 */
[----:B----4-:R-:W-:Y:S01]  /*51f0*/  F2FP.BF16.F32.PACK_AB R37, R129, R164 ;  /* 0x000000a48125723e */ /* 0x010fe200000010ff */
[--C-:B------:R-:W-:Y:S01]  /*5200*/  FFMA.FTZ R124, R124, UR4, -R65.reuse ;  /* 0x000000047c7c7c23 */ /* 0x100fe20008010841 */
[C---:B--2---:R-:W-:Y:S01]  /*5210*/  HMMA.16816.F32.BF16 R8, R28.reuse, R24, RZ ;  /* 0x000000181c08723c */ /* 0x044fe200000418ff */
[--C-:B------:R-:W-:Y:S01]  /*5220*/  FFMA.FTZ R46, R46, UR4, -R65.reuse ;  /* 0x000000042e2e7c23 */ /* 0x100fe20008010841 */
[--C-:B------:R-:W-:Y:S01]  /*5230*/  FFMA.FTZ R51, R51, UR4, -R65.reuse ;  /* 0x0000000433337c23 */ /* 0x100fe20008010841 */
[--C-:B------:R-:W-:Y:S01]  /*5240*/  FFMA.FTZ R50, R50, UR4, -R65.reuse ;  /* 0x0000000432327c23 */ /* 0x100fe20008010841 */
[--C-:B------:R-:W-:Y:S01]  /*5250*/  FFMA.FTZ R61, R61, UR4, -R65.reuse ;  /* 0x000000043d3d7c23 */ /* 0x100fe20008010841 */
[----:B------:R-:W-:Y:S01]  /*5260*/  MUFU.EX2 R140, R140 ;  /* 0x0000008c008c7308 */ /* 0x000fe20000000800 */
[----:B------:R-:W-:Y:S01]  /*5270*/  HMMA.16816.F32.BF16 R28, R28, R26, RZ ;  /* 0x0000001a1c1c723c */ /* 0x000fe200000418ff */
[----:B------:R-:W-:Y:S01]  /*5280*/  F2FP.BF16.F32.PACK_AB R24, R121, R152 ;  /* 0x000000987918723e */ /* 0x000fe200000010ff */
[----:B------:R-:W-:-:S05]  /*5290*/  FFMA.FTZ R60, R60, UR4, -R65 ;  /* 0x000000043c3c7c23 */ /* 0x000fca0008010841 */
[----:B------:R-:W2:Y:S01]  /*52a0*/  MUFU.EX2 R119, R119 ;  /* 0x0000007700777308 */ /* 0x000ea20000000800 */
[----:B-1----:R-:W-:Y:S02]  /*52b0*/  F2FP.BF16.F32.PACK_AB R39, R127, R156 ;  /* 0x0000009c7f27723e */ /* 0x002fe400000010ff */
[----:B------:R-:W-:-:S05]  /*52c0*/  F2FP.BF16.F32.PACK_AB R26, R115, R136 ;  /* 0x00000088731a723e */ /* 0x000fca00000010ff */
[----:B------:R-:W-:Y:S01]  /*52d0*/  MUFU.EX2 R138, R138 ;  /* 0x0000008a008a7308 */ /* 0x000fe20000000800 */
[C---:B---3--:R-:W-:Y:S06]  /*52e0*/  HMMA.16816.F32.BF16 R16, R36.reuse, R4, R16 ;  /* 0x000000042410723c */ /* 0x048fec0000041810 */
[----:B------:R-:W-:Y:S01]  /*52f0*/  HMMA.16816.F32.BF16 R12, R36, R6, R12 ;  /* 0x00000006240c723c */ /* 0x000fe2000004180c */
[----:B------:R-:W1:Y:S01]  /*5300*/  MUFU.EX2 R111, R111 ;  /* 0x0000006f006f7308 */ /* 0x000e620000000800 */
[----:B------:R-:W3:Y:S01]  /*5310*/  LDSM.16.MT88.4 R4, [R232+0x5c00] ;  /* 0x005c0000e804783b */ /* 0x000ee20000004200 */
[----:B--2---:R-:W-:-:S03]  /*5320*/  F2FP.BF16.F32.PACK_AB R25, R119, R140 ;  /* 0x0000008c7719723e */ /* 0x004fc600000010ff */
[C---:B-----5:R-:W-:Y:S03]  /*5330*/  HMMA.16816.F32.BF16 R8, R36.reuse, R40, R8 ;  /* 0x000000282408723c */ /* 0x060fe60000041808 */
[----:B------:R-:W-:Y:S03]  /*5340*/  MUFU.EX2 R122, R122 ;  /* 0x0000007a007a7308 */ /* 0x000fe60000000800 */
[----:B------:R-:W-:Y:S01]  /*5350*/  HMMA.16816.F32.BF16 R28, R36, R42, R28 ;  /* 0x0000002a241c723c */ /* 0x000fe2000004181c */
[----:B------:R-:W2:Y:S04]  /*5360*/  LDSM.16.MT88.4 R36, [R231+0x5c00] ;  /* 0x005c0000e724783b */ /* 0x000ea80000004200 */
[----:B------:R-:W4:Y:S01]  /*5370*/  MUFU.EX2 R107, R107 ;  /* 0x0000006b006b7308 */ /* 0x000f220000000800 */
[----:B-1----:R-:W-:Y:S01]  /*5380*/  F2FP.BF16.F32.PACK_AB R27, R111, R138 ;  /* 0x0000008a6f1b723e */ /* 0x002fe200000010ff */
[----:B------:R-:W-:Y:S06]  /*5390*/  LDSM.16.MT88.4 R40, [R231+0x6000] ;  /* 0x00600000e728783b */ /* 0x000fec0000004200 */
[----:B------:R-:W-:Y:S01]  /*53a0*/  MUFU.EX2 R3, R3 ;  /* 0x0000000300037308 */ /* 0x000fe20000000800 */
[C---:B------:R-:W-:Y:S06]  /*53b0*/  HMMA.16816.F32.BF16 R16, R24.reuse, R20, R16 ;  /* 0x000000141810723c */ /* 0x040fec0000041810 */
[C---:B------:R-:W-:Y:S01]  /*53c0*/  HMMA.16816.F32.BF16 R12, R24.reuse, R22, R12 ;  /* 0x00000016180c723c */ /* 0x040fe2000004180c */
[----:B------:R-:W1:Y:S01]  /*53d0*/  MUFU.EX2 R130, R130 ;  /* 0x0000008200827308 */ /* 0x000e620000000800 */
[----:B------:R-:W5:Y:S04]  /*53e0*/  LDSM.16.MT88.4 R20, [R232+0x6000] ;  /* 0x00600000e814783b */ /* 0x000f680000004200 */
[C---:B------:R-:W-:Y:S03]  /*53f0*/  HMMA.16816.F32.BF16 R8, R24.reuse, R32, R8 ;  /* 0x000000201808723c */ /* 0x040fe60000041808 */
[----:B------:R-:W-:Y:S03]  /*5400*/  MUFU.EX2 R113, R113 ;  /* 0x0000007100717308 */ /* 0x000fe60000000800 */
[----:B------:R-:W-:Y:S01]  /*5410*/  HMMA.16816.F32.BF16 R28, R24, R34, R28 ;  /* 0x00000022181c723c */ /* 0x000fe2000004181c */
[----:B------:R-:W-:-:S04]  /*5420*/  F2FP.BF16.F32.PACK_AB R32, R103, R116 ;  /* 0x000000746720723e */ /* 0x000fc800000010ff */
[----:B------:R-:W2:Y:S02]  /*5430*/  MUFU.EX2 R132, R132 ;  /* 0x0000008400847308 */ /* 0x000ea40000000800 */
[----:B------:R-:W-:Y:S02]  /*5440*/  F2FP.BF16.F32.PACK_AB R24, R109, R120 ;  /* 0x000000786d18723e */ /* 0x000fe400000010ff */
[----:B----4-:R-:W-:Y:S02]  /*5450*/  F2FP.BF16.F32.PACK_AB R25, R107, R122 ;  /* 0x0000007a6b19723e */ /* 0x010fe400000010ff */
[----:B------:R-:W-:Y:S02]  /*5460*/  F2FP.BF16.F32.PACK_AB R26, R105, R118 ;  /* 0x00000076691a723e */ /* 0x000fe400000010ff */
[----:B-1----:R-:W-:Y:S01]  /*5470*/  F2FP.BF16.F32.PACK_AB R27, R130, R3 ;  /* 0x00000003821b723e */ /* 0x002fe200000010ff */
[----:B------:R-:W-:Y:S01]  /*5480*/  MUFU.EX2 R117, R117 ;  /* 0x0000007500757308 */ /* 0x000fe20000000800 */
[----:B------:R-:W-:-:S05]  /*5490*/  F2FP.BF16.F32.PACK_AB R34, R101, R110 ;  /* 0x0000006e6522723e */ /* 0x000fca00000010ff */
[----:B---3--:R-:W-:Y:S02]  /*54a0*/  HMMA.16816.F32.BF16 R16, R24, R4, R16 ;  /* 0x000000041810723c */ /* 0x008fe40000041810 */
[----:B------:R-:W1:Y:S01]  /*54b0*/  MUFU.EX2 R142, R142 ;  /* 0x0000008e008e7308 */ /* 0x000e620000000800 */
[----:B--2---:R-:W-:-:S03]  /*54c0*/  F2FP.BF16.F32.PACK_AB R33, R132, R113 ;  /* 0x000000718421723e */ /* 0x004fc600000010ff */
[C---:B------:R-:W-:Y:S01]  /*54d0*/  HMMA.16816.F32.BF16 R12, R24.reuse, R6, R12 ;  /* 0x00000006180c723c */ /* 0x040fe2000004180c */
[----:B------:R-:W2:Y:S03]  /*54e0*/  LDSM.16.MT88.4 R4, [R232+0x6400] ;  /* 0x00640000e804783b */ /* 0x000ea60000004200 */
[----:B------:R-:W-:Y:S02]  /*54f0*/  MUFU.EX2 R123, R123 ;  /* 0x0000007b007b7308 */ /* 0x000fe40000000800 */
[C---:B------:R-:W-:Y:S06]  /*5500*/  HMMA.16816.F32.BF16 R8, R24.reuse, R36, R8 ;  /* 0x000000241808723c */ /* 0x040fec0000041808 */
[----:B------:R-:W-:Y:S01]  /*5510*/  HMMA.16816.F32.BF16 R28, R24, R38, R28 ;  /* 0x00000026181c723c */ /* 0x000fe2000004181c */
[----:B-1----:R-:W-:Y:S01]  /*5520*/  F2FP.BF16.F32.PACK_AB R35, R142, R117 ;  /* 0x000000758e23723e */ /* 0x002fe200000010ff */
[----:B------:R-:W1:Y:S01]  /*5530*/  MUFU.EX2 R146, R146 ;  /* 0x0000009200927308 */ /* 0x000e620000000800 */
[----:B------:R-:W3:Y:S04]  /*5540*/  LDSM.16.MT88.4 R36, [R231+0x6400] ;  /* 0x00640000e724783b */ /* 0x000ee80000004200 */
[----:B------:R-:W4:Y:S01]  /*5550*/  LDSM.16.MT88.4 R24, [R232+0x6800] ;  /* 0x00680000e818783b */ /* 0x000f220000004200 */
[C---:B-----5:R-:W-:Y:S02]  /*5560*/  HMMA.16816.F32.BF16 R16, R32.reuse, R20, R16 ;  /* 0x000000142010723c */ /* 0x060fe40000041810 */
[----:B------:R-:W-:Y:S04]  /*5570*/  MUFU.EX2 R160, R160 ;  /* 0x000000a000a07308 */ /* 0x000fe80000000800 */
[----:B------:R-:W-:Y:S01]  /*5580*/  HMMA.16816.F32.BF16 R12, R32, R22, R12 ;  /* 0x00000016200c723c */ /* 0x000fe2000004180c */
[----:B------:R-:W-:-:S03]  /*5590*/  F2FP.BF16.F32.PACK_AB R20, R99, R108 ;  /* 0x0000006c6314723e */ /* 0x000fc600000010ff */
[----:B------:R-:W5:Y:S01]  /*55a0*/  MUFU.EX2 R131, R131 ;  /* 0x0000008300837308 */ /* 0x000f620000000800 */
[----:B-1----:R-:W-:Y:S01]  /*55b0*/  F2FP.BF16.F32.PACK_AB R21, R146, R123 ;  /* 0x0000007b9215723e */ /* 0x002fe200000010ff */
[----:B------:R-:W-:Y:S01]  /*55c0*/  HMMA.16816.F32.BF16 R8, R32, R40, R8 ;  /* 0x000000282008723c */ /* 0x000fe20000041808 */
[----:B------:R-:W-:-:S05]  /*55d0*/  F2FP.BF16.F32.PACK_AB R22, R97, R104 ;  /* 0x000000686116723e */ /* 0x000fca00000010ff */
[----:B------:R-:W-:Y:S01]  /*55e0*/  HMMA.16816.F32.BF16 R28, R32, R42, R28 ;  /* 0x0000002a201c723c */ /* 0x000fe2000004181c */
[----:B------:R-:W-:Y:S01]  /*55f0*/  MUFU.EX2 R133, R133 ;  /* 0x0000008500857308 */ /* 0x000fe20000000800 */
[----:B------:R-:W1:Y:S04]  /*5600*/  LDSM.16.MT88.4 R32, [R231+0x6800] ;  /* 0x00680000e720783b */ /* 0x000e680000004200 */
[----:B------:R-:W-:Y:S01]  /*5610*/  LDSM.16.MT88.4 R40, [R231+0x6c00] ;  /* 0x006c0000e728783b */ /* 0x000fe20000004200 */
[----:B-----5:R-:W-:Y:S02]  /*5620*/  F2FP.BF16.F32.PACK_AB R23, R131, R160 ;  /* 0x000000a08317723e */ /* 0x020fe400000010ff */
[----:B------:R-:W5:Y:S05]  /*5630*/  MUFU.EX2 R168, R168 ;  /* 0x000000a800a87308 */ /* 0x000f6a0000000800 */
[C---:B--2---:R-:W-:Y:S03]  /*5640*/  HMMA.16816.F32.BF16 R16, R20.reuse, R4, R16 ;  /* 0x000000041410723c */ /* 0x044fe60000041810 */
[----:B------:R-:W-:Y:S03]  /*5650*/  MUFU.EX2 R145, R145 ;  /* 0x0000009100917308 */ /* 0x000fe60000000800 */
[C---:B------:R-:W-:Y:S01]  /*5660*/  HMMA.16816.F32.BF16 R12, R20.reuse, R6, R12 ;  /* 0x00000006140c723c */ /* 0x040fe2000004180c */
[----:B------:R-:W2:Y:S04]  /*5670*/  LDSM.16.MT88.4 R4, [R232+0x6c00] ;  /* 0x006c0000e804783b */ /* 0x000ea80000004200 */
[----:B------:R-:W4:Y:S01]  /*5680*/  MUFU.EX2 R198, R198 ;  /* 0x000000c600c67308 */ /* 0x000f220000000800 */
[C---:B---3--:R-:W-:Y:S06]  /*5690*/  HMMA.16816.F32.BF16 R8, R20.reuse, R36, R8 ;  /* 0x000000241408723c */ /* 0x048fec0000041808 */
[----:B------:R-:W-:Y:S01]  /*56a0*/  HMMA.16816.F32.BF16 R28, R20, R38, R28 ;  /* 0x00000026141c723c */ /* 0x000fe2000004181c */
[----:B------:R-:W-:Y:S01]  /*56b0*/  MUFU.EX2 R147, R147 ;  /* 0x0000009300937308 */ /* 0x000fe20000000800 */
[----:B------:R-:W-:-:S05]  /*56c0*/  F2FP.BF16.F32.PACK_AB R36, R89, R90 ;  /* 0x0000005a5924723e */ /* 0x000fca00000010ff */
[----:B------:R-:W-:Y:S02]  /*56d0*/  F2FP.BF16.F32.PACK_AB R20, R95, R98 ;  /* 0x000000625f14723e */ /* 0x000fe400000010ff */
[----:B-----5:R-:W-:Y:S01]  /*56e0*/  F2FP.BF16.F32.PACK_AB R21, R168, R133 ;  /* 0x00000085a815723e */ /* 0x020fe200000010ff */
[----:B------:R-:W3:Y:S01]  /*56f0*/  MUFU.EX2 R196, R196 ;  /* 0x000000c400c47308 */ /* 0x000ee20000000800 */
[----:B------:R-:W-:Y:S02]  /*5700*/  F2FP.BF16.F32.PACK_AB R22, R91, R92 ;  /* 0x0000005c5b16723e */ /* 0x000fe400000010ff */
[----:B----4-:R-:W-:Y:S02]  /*5710*/  F2FP.BF16.F32.PACK_AB R23, R198, R145 ;  /* 0x00000091c617723e */ /* 0x010fe400000010ff */
[----:B------:R-:W-:-:S03]  /*5720*/  F2FP.BF16.F32.PACK_AB R38, R87, R88 ;  /* 0x000000585726723e */ /* 0x000fc600000010ff */
[----:B------:R-:W-:Y:S02]  /*5730*/  MUFU.EX2 R149, R149 ;  /* 0x0000009500957308 */ /* 0x000fe40000000800 */
[C---:B------:R-:W-:Y:S06]  /*5740*/  HMMA.16816.F32.BF16 R16, R20.reuse, R24, R16 ;  /* 0x000000181410723c */ /* 0x040fec0000041810 */
[----:B------:R-:W4:Y:S01]  /*5750*/  MUFU.EX2 R192, R192 ;  /* 0x000000c000c07308 */ /* 0x000f220000000800 */
[----:B------:R-:W-:Y:S01]  /*5760*/  HMMA.16816.F32.BF16 R12, R20, R26, R12 ;  /* 0x0000001a140c723c */ /* 0x000fe2000004180c */
[----:B------:R-:W5:Y:S01]  /*5770*/  LDSM.16.MT88.4 R24, [R232+0x7000] ;  /* 0x00700000e818783b */ /* 0x000f620000004200 */
[----:B---3--:R-:W-:-:S04]  /*5780*/  F2FP.BF16.F32.PACK_AB R37, R196, R147 ;  /* 0x00000093c425723e */ /* 0x008fc800000010ff */
[C---:B-1----:R-:W-:Y:S01]  /*5790*/  HMMA.16816.F32.BF16 R8, R20.reuse, R32, R8 ;  /* 0x000000201408723c */ /* 0x042fe20000041808 */
[----:B------:R-:W-:Y:S05]  /*57a0*/  MUFU.EX2 R151, R151 ;  /* 0x0000009700977308 */ /* 0x000fea0000000800 */
[----:B------:R-:W-:Y:S01]  /*57b0*/  HMMA.16816.F32.BF16 R28, R20, R34, R28 ;  /* 0x00000022141c723c */ /* 0x000fe2000004181c */
[----:B------:R-:W1:Y:S02]  /*57c0*/  LDSM.16.MT88.4 R32, [R231+0x7000] ;  /* 0x00700000e720783b */ /* 0x000e640000004200 */
[----:B------:R-:W3:Y:S01]  /*57d0*/  MUFU.EX2 R188, R188 ;  /* 0x000000bc00bc7308 */ /* 0x000ee20000000800 */
[----:B----4-:R-:W-:-:S03]  /*57e0*/  F2FP.BF16.F32.PACK_AB R39, R192, R149 ;  /* 0x00000095c027723e */ /* 0x010fc600000010ff */
[----:B------:R-:W-:Y:S02]  /*57f0*/  F2FP.BF16.F32.PACK_AB R20, R85, R86 ;  /* 0x000000565514723e */ /* 0x000fe400000010ff */
[----:B------:R-:W-:Y:S02]  /*5800*/  F2FP.BF16.F32.PACK_AB R22, R83, R84 ;  /* 0x000000545316723e */ /* 0x000fe400000010ff */
[----:B------:R-:W-:Y:S01]  /*5810*/  MUFU.EX2 R153, R153 ;  /* 0x0000009900997308 */ /* 0x000fe20000000800 */
[C---:B--2---:R-:W-:Y:S06]  /*5820*/  HMMA.16816.F32.BF16 R16, R36.reuse, R4, R16 ;  /* 0x000000042410723c */ /* 0x044fec0000041810 */
[----:B------:R-:W-:Y:S01]  /*5830*/  HMMA.16816.F32.BF16 R12, R36, R6, R12 ;  /* 0x00000006240c723c */ /* 0x000fe2000004180c */
[----:B------:R-:W2:Y:S01]  /*5840*/  MUFU.EX2 R180, R180 ;  /* 0x000000b400b47308 */ /* 0x000ea20000000800 */
[----:B------:R-:W4:Y:S01]  /*5850*/  LDSM.16.MT88.4 R4, [R232+0x7400] ;  /* 0x00740000e804783b */ /* 0x000f220000004200 */
[----:B---3--:R-:W-:-:S03]  /*5860*/  F2FP.BF16.F32.PACK_AB R21, R188, R151 ;  /* 0x00000097bc15723e */ /* 0x008fc600000010ff */
[C---:B------:R-:W-:Y:S03]  /*5870*/  HMMA.16816.F32.BF16 R8, R36.reuse, R40, R8 ;  /* 0x000000282408723c */ /* 0x040fe60000041808 */
[----:B------:R-:W-:Y:S03]  /*5880*/  MUFU.EX2 R82, R82 ;  /* 0x0000005200527308 */ /* 0x000fe60000000800 */
[----:B------:R-:W-:Y:S01]  /*5890*/  HMMA.16816.F32.BF16 R28, R36, R42, R28 ;  /* 0x0000002a241c723c */ /* 0x000fe2000004181c */
[----:B------:R-:W3:Y:S04]  /*58a0*/  LDSM.16.MT88.4 R40, [R231+0x7400] ;  /* 0x00740000e728783b */ /* 0x000ee80000004200 */
[----:B------:R-:W1:Y:S01]  /*58b0*/  MUFU.EX2 R81, R81 ;  /* 0x0000005100517308 */ /* 0x000e620000000800 */
[----:B--2---:R-:W-:Y:S01]  /*58c0*/  F2FP.BF16.F32.PACK_AB R23, R180, R153 ;  /* 0x00000099b417723e */ /* 0x004fe200000010ff */
[----:B------:R-:W-:Y:S01]  /*58d0*/  FADD.FTZ R37, R139, R178 ;  /* 0x000000b28b257221 */ /* 0x000fe20000010000 */
[----:B------:R-:W-:Y:S01]  /*58e0*/  FADD.FTZ R139, R137, R176 ;  /* 0x000000b0898b7221 */ /* 0x000fe20000010000 */
[----:B------:R-:W-:-:S02]  /*58f0*/  FFMA.FTZ R137, R144, UR4, -R65 ;  /* 0x0000000490897c23 */ /* 0x000fc40008010841 */
[----:B------:R-:W-:Y:S01]  /*5900*/  FADD.FTZ R172, R172, R37 ;  /* 0x00000025acac7221 */ /* 0x000fe20000010000 */
[----:B------:R-:W-:Y:S01]  /*5910*/  FADD.FTZ R164, R164, R139 ;  /* 0x0000008ba4a47221 */ /* 0x000fe20000010000 */
[----:B------:R-:W-:Y:S01]  /*5920*/  MUFU.EX2 R80, R80 ;  /* 0x0000005000507308 */ /* 0x000fe20000000800 */
[----:B-----5:R-:W-:Y:S01]  /*5930*/  HMMA.16816.F32.BF16 R16, R20, R24, R16 ;  /* 0x000000181410723c */ /* 0x020fe20000041810 */
[----:B------:R-:W-:Y:S01]  /*5940*/  FADD.FTZ R135, R135, R172 ;  /* 0x000000ac87877221 */ /* 0x000fe20000010000 */
[----:B------:R-:W-:-:S03]  /*5950*/  FADD.FTZ R129, R129, R164 ;  /* 0x000000a481817221 */ /* 0x000fc60000010000 */
[----:B------:R-:W-:Y:S01]  /*5960*/  FADD.FTZ R154, R154, R135 ;  /* 0x000000879a9a7221 */ /* 0x000fe20000010000 */
[C---:B------:R-:W-:Y:S01]  /*5970*/  HMMA.16816.F32.BF16 R12, R20.reuse, R26, R12 ;  /* 0x0000001a140c723c */ /* 0x040fe2000004180c */
[----:B------:R-:W2:Y:S01]  /*5980*/  MUFU.EX2 R79, R79 ;  /* 0x0000004f004f7308 */ /* 0x000ea20000000800 */
[----:B------:R-:W-:Y:S01]  /*5990*/  FADD.FTZ R156, R156, R129 ;  /* 0x000000819c9c7221 */ /* 0x000fe20000010000 */
[----:B------:R-:W5:Y:S01]  /*59a0*/  LDSM.16.MT88.4 R24, [R232+0x7800] ;  /* 0x00780000e818783b */ /* 0x000f620000004200 */
[----:B------:R-:W-:Y:S01]  /*59b0*/  FADD.FTZ R125, R125, R154 ;  /* 0x0000009a7d7d7221 */ /* 0x000fe20000010000 */
[----:B-1----:R-:W-:Y:S01]  /*59c0*/  F2FP.BF16.F32.PACK_AB R36, R81, R82 ;  /* 0x000000525124723e */ /* 0x002fe200000010ff */
[----:B------:R-:W-:Y:S01]  /*59d0*/  FADD.FTZ R127, R127, R156 ;  /* 0x0000009c7f7f7221 */ /* 0x000fe20000010000 */
[----:B------:R-:W-:Y:S01]  /*59e0*/  HMMA.16816.F32.BF16 R8, R20, R32, R8 ;  /* 0x000000201408723c */ /* 0x000fe20000041808 */
[----:B------:R-:W-:Y:S01]  /*59f0*/  FADD.FTZ R152, R152, R125 ;  /* 0x0000007d98987221 */ /* 0x000fe20000010000 */
[----:B------:R-:W-:Y:S01]  /*5a00*/  MUFU.EX2 R155, R155 ;  /* 0x0000009b009b7308 */ /* 0x000fe20000000800 */
[----:B------:R-:W-:-:S02]  /*5a10*/  FADD.FTZ R140, R140, R127 ;  /* 0x0000007f8c8c7221 */ /* 0x000fc40000010000 */
[----:B------:R-:W-:Y:S01]  /*5a20*/  FADD.FTZ R121, R121, R152 ;  /* 0x0000009879797221 */ /* 0x000fe20000010000 */
[----:B------:R-:W-:Y:S01]  /*5a30*/  HMMA.16816.F32.BF16 R28, R20, R34, R28 ;  /* 0x00000022141c723c */ /* 0x000fe2000004181c */
[----:B------:R-:W-:Y:S01]  /*5a40*/  FADD.FTZ R119, R119, R140 ;  /* 0x0000008c77777221 */ /* 0x000fe20000010000 */
[----:B------:R-:W1:Y:S01]  /*5a50*/  LDSM.16.MT88.4 R20, [R231+0x7800] ;  /* 0x00780000e714783b */ /* 0x000e620000004200 */
[----:B------:R-:W-:Y:S01]  /*5a60*/  FADD.FTZ R136, R136, R121 ;  /* 0x0000007988887221 */ /* 0x000fe20000010000 */
[----:B------:R-:W4:Y:S01]  /*5a70*/  MUFU.EX2 R170, R170 ;  /* 0x000000aa00aa7308 */ /* 0x000f220000000800 */
[----:B--2---:R-:W-:Y:S01]  /*5a80*/  F2FP.BF16.F32.PACK_AB R38, R79, R80 ;  /* 0x000000504f26723e */ /* 0x004fe200000010ff */
[----:B------:R-:W-:Y:S01]  /*5a90*/  FADD.FTZ R138, R138, R119 ;  /* 0x000000778a8a7221 */ /* 0x000fe20000010000 */
[----:B------:R-:W-:-:S03]  /*5aa0*/  FADD.FTZ R115, R115, R136 ;  /* 0x0000008873737221 */ /* 0x000fc60000010000 */
[----:B------:R-:W-:Y:S01]  /*5ab0*/  FADD.FTZ R111, R111, R138 ;  /* 0x0000008a6f6f7221 */ /* 0x000fe20000010000 */
[----:B------:R-:W-:Y:S01]  /*5ac0*/  FADD.FTZ R120, R120, R115 ;  /* 0x0000007378787221 */ /* 0x000fe20000010000 */
[----:B------:R-:W-:Y:S02]  /*5ad0*/  MUFU.EX2 R157, R157 ;  /* 0x0000009d009d7308 */ /* 0x000fe40000000800 */
[----:B------:R-:W-:Y:S01]  /*5ae0*/  FADD.FTZ R122, R122, R111 ;  /* 0x0000006f7a7a7221 */ /* 0x000fe20000010000 */
[----:B------:R-:W-:-:S03]  /*5af0*/  FADD.FTZ R109, R109, R120 ;  /* 0x000000786d6d7221 */ /* 0x000fc60000010000 */
[----:B------:R-:W-:Y:S01]  /*5b00*/  FADD.FTZ R122, R107, R122 ;  /* 0x0000007a6b7a7221 */ /* 0x000fe20000010000 */
[----:B------:R-:W-:Y:S01]  /*5b10*/  FADD.FTZ R118, R118, R109 ;  /* 0x0000006d76767221 */ /* 0x000fe20000010000 */
[----:B------:R-:W2:Y:S01]  /*5b20*/  MUFU.EX2 R158, R162 ;  /* 0x000000a2009e7308 */ /* 0x000ea20000000800 */
[----:B----4-:R-:W-:Y:S01]  /*5b30*/  F2FP.BF16.F32.PACK_AB R37, R170, R155 ;  /* 0x0000009baa25723e */ /* 0x010fe200000010ff */
[----:B------:R-:W-:Y:S01]  /*5b40*/  FADD.FTZ R3, R3, R122 ;  /* 0x0000007a03037221 */ /* 0x000fe20000010000 */
[----:B------:R-:W-:-:S03]  /*5b50*/  FADD.FTZ R105, R105, R118 ;  /* 0x0000007669697221 */ /* 0x000fc60000010000 */
[----:B------:R-:W-:Y:S01]  /*5b60*/  FADD.FTZ R130, R130, R3 ;  /* 0x0000000382827221 */ /* 0x000fe20000010000 */
[----:B------:R-:W-:Y:S01]  /*5b70*/  FADD.FTZ R116, R116, R105 ;  /* 0x0000006974747221 */ /* 0x000fe20000010000 */
[----:B------:R-:W-:Y:S01]  /*5b80*/  MUFU.EX2 R78, R78 ;  /* 0x0000004e004e7308 */ /* 0x000fe20000000800 */
[----:B------:R-:W-:Y:S01]  /*5b90*/  FFMA.FTZ R3, R102, UR4, -R93 ;  /* 0x0000000466037c23 */ /* 0x000fe2000801085d */
[----:B------:R-:W-:Y:S01]  /*5ba0*/  FADD.FTZ R113, R113, R130 ;  /* 0x0000008271717221 */ /* 0x000fe20000010000 */
[----:B------:R-:W-:-:S03]  /*5bb0*/  FADD.FTZ R103, R103, R116 ;  /* 0x0000007467677221 */ /* 0x000fc60000010000 */
[----:B------:R-:W-:Y:S01]  /*5bc0*/  FADD.FTZ R132, R132, R113 ;  /* 0x0000007184847221 */ /* 0x000fe20000010000 */
[----:B------:R-:W-:Y:S01]  /*5bd0*/  FADD.FTZ R110, R110, R103 ;  /* 0x000000676e6e7221 */ /* 0x000fe20000010000 */
[----:B------:R-:W4:Y:S01]  /*5be0*/  MUFU.EX2 R77, R77 ;  /* 0x0000004d004d7308 */ /* 0x000f220000000800 */
[----:B--2---:R-:W-:Y:S01]  /*5bf0*/  F2FP.BF16.F32.PACK_AB R39, R158, R157 ;  /* 0x0000009d9e27723e */ /* 0x004fe200000010ff */
[----:B------:R-:W-:Y:S01]  /*5c00*/  FADD.FTZ R117, R117, R132 ;  /* 0x0000008475757221 */ /* 0x000fe20000010000 */
[----:B------:R-:W-:-:S03]  /*5c10*/  FADD.FTZ R101, R101, R110 ;  /* 0x0000006e65657221 */ /* 0x000fc60000010000 */
[----:B------:R-:W-:Y:S01]  /*5c20*/  FADD.FTZ R142, R142, R117 ;  /* 0x000000758e8e7221 */ /* 0x000fe20000010000 */
[----:B------:R-:W-:Y:S01]  /*5c30*/  FADD.FTZ R108, R108, R101 ;  /* 0x000000656c6c7221 */ /* 0x000fe20000010000 */
[----:B------:R-:W-:Y:S01]  /*5c40*/  MUFU.EX2 R76, R76 ;  /* 0x0000004c004c7308 */ /* 0x000fe20000000800 */
[C---:B------:R-:W-:Y:S01]  /*5c50*/  HMMA.16816.F32.BF16 R16, R36.reuse, R4, R16 ;  /* 0x000000042410723c */ /* 0x040fe20000041810 */
[----:B------:R-:W-:Y:S01]  /*5c60*/  FADD.FTZ R123, R123, R142 ;  /* 0x0000008e7b7b7221 */ /* 0x000fe20000010000 */
[----:B------:R-:W-:Y:S01]  /*5c70*/  FADD.FTZ R99, R99, R108 ;  /* 0x0000006c63637221 */ /* 0x000fe20000010000 */
[----:B------:R-:W-:Y:S02]  /*5c80*/  LDSM.16.MT88.4 R140, [R232+0x8c00] ;  /* 0x008c0000e88c783b */ /* 0x000fe40000004200 */
[----:B------:R-:W-:Y:S01]  /*5c90*/  FADD.FTZ R123, R146, R123 ;  /* 0x0000007b927b7221 */ /* 0x000fe20000010000 */
[C---:B------:R-:W-:Y:S01]  /*5ca0*/  HMMA.16816.F32.BF16 R12, R36.reuse, R6, R12 ;  /* 0x00000006240c723c */ /* 0x040fe2000004180c */
[----:B------:R-:W2:Y:S01]  /*5cb0*/  MUFU.EX2 R75, R75 ;  /* 0x0000004b004b7308 */ /* 0x000ea20000000800 */
[----:B------:R-:W1:Y:S01]  /*5cc0*/  LDSM.16.MT88.4 R4, [R232+0x7c00] ;  /* 0x007c0000e804783b */ /* 0x000e620000004200 */
[----:B----4-:R-:W-:Y:S01]  /*5cd0*/  F2FP.BF16.F32.PACK_AB R32, R77, R78 ;  /* 0x0000004e4d20723e */ /* 0x010fe200000010ff */
[----:B------:R-:W-:Y:S01]  /*5ce0*/  FADD.FTZ R104, R104, R99 ;  /* 0x0000006368687221 */ /* 0x000fe20000010000 */
[----:B------:R-:W-:Y:S01]  /*5cf0*/  FADD.FTZ R160, R160, R123 ;  /* 0x0000007ba0a07221 */ /* 0x000fe20000010000 */
[----:B---3--:R-:W-:Y:S02]  /*5d00*/  HMMA.16816.F32.BF16 R8, R36, R40, R8 ;  /* 0x000000282408723c */ /* 0x008fe40000041808 */
[----:B------:R-:W-:Y:S01]  /*5d10*/  FADD.FTZ R97, R97, R104 ;  /* 0x0000006861617221 */ /* 0x000fe20000010000 */
[----:B------:R-:W-:Y:S01]  /*5d20*/  MUFU.EX2 R159, R159 ;  /* 0x0000009f009f7308 */ /* 0x000fe20000000800 */
[----:B------:R-:W-:-:S02]  /*5d30*/  FADD.FTZ R160, R131, R160 ;  /* 0x000000a083a07221 */ /* 0x000fc40000010000 */
[----:B------:R-:W-:Y:S01]  /*5d40*/  HMMA.16816.F32.BF16 R28, R36, R42, R28 ;  /* 0x0000002a241c723c */ /* 0x000fe2000004181c */
[----:B------:R-:W-:Y:S01]  /*5d50*/  FFMA.FTZ R40, R100, UR4, -R65 ;  /* 0x0000000464287c23 */ /* 0x000fe20008010841 */
[----:B------:R-:W-:Y:S01]  /*5d60*/  FADD.FTZ R98, R98, R97 ;  /* 0x0000006162627221 */ /* 0x000fe20000010000 */
[----:B------:R-:W-:Y:S02]  /*5d70*/  FADD.FTZ R133, R133, R160 ;  /* 0x000000a085857221 */ /* 0x000fe40000010000 */
[----:B------:R-:W3:Y:S01]  /*5d80*/  MUFU.EX2 R150, R150 ;  /* 0x0000009600967308 */ /* 0x000ee20000000800 */
[----:B--2---:R-:W-:Y:S01]  /*5d90*/  F2FP.BF16.F32.PACK_AB R34, R75, R76 ;  /* 0x0000004c4b22723e */ /* 0x004fe200000010ff */
[--C-:B------:R-:W-:Y:S01]  /*5da0*/  FFMA.FTZ R37, R114, UR4, -R65.reuse ;  /* 0x0000000472257c23 */ /* 0x100fe20008010841 */
[--C-:B------:R-:W-:Y:S01]  /*5db0*/  FFMA.FTZ R38, R112, UR4, -R65.reuse ;  /* 0x0000000470267c23 */ /* 0x100fe20008010841 */
[--C-:B------:R-:W-:Y:S01]  /*5dc0*/  FFMA.FTZ R39, R106, UR4, -R65.reuse ;  /* 0x000000046a277c23 */ /* 0x100fe20008010841 */
[--C-:B------:R-:W-:Y:S01]  /*5dd0*/  FFMA.FTZ R42, R96, UR4, -R65.reuse ;  /* 0x00000004602a7c23 */ /* 0x100fe20008010841 */
[----:B------:R-:W-:Y:S01]  /*5de0*/  FFMA.FTZ R43, R94, UR4, -R65 ;  /* 0x000000045e2b7c23 */ /* 0x000fe20008010841 */
[----:B------:R-:W-:Y:S01]  /*5df0*/  FADD.FTZ R95, R95, R98 ;  /* 0x000000625f5f7221 */ /* 0x000fe20000010000 */
[----:B------:R-:W-:Y:S01]  /*5e00*/  MUFU.EX2 R137, R137 ;  /* 0x0000008900897308 */ /* 0x000fe20000000800 */
[----:B------:R-:W-:Y:S01]  /*5e10*/  FADD.FTZ R168, R168, R133 ;  /* 0x00000085a8a87221 */ /* 0x000fe20000010000 */
[----:B------:R-:W-:Y:S01]  /*5e20*/  FFMA.FTZ R94, R44, UR4, -R65 ;  /* 0x000000042c5e7c23 */ /* 0x000fe20008010841 */
[----:B------:R-:W-:Y:S01]  /*5e30*/  FADD.FTZ R92, R92, R95 ;  /* 0x0000005f5c5c7221 */ /* 0x000fe20000010000 */
[----:B------:R-:W-:Y:S01]  /*5e40*/  FFMA.FTZ R44, R47, UR4, -R65 ;  /* 0x000000042f2c7c23 */ /* 0x000fe20008010841 */
[----:B------:R-:W-:Y:S01]  /*5e50*/  FADD.FTZ R145, R145, R168 ;  /* 0x000000a891917221 */ /* 0x000fe20000010000 */
[----:B------:R-:W-:Y:S01]  /*5e60*/  FFMA.FTZ R36, R128, UR4, -R93 ;  /* 0x0000000480247c23 */ /* 0x000fe2000801085d */
[----:B------:R-:W-:Y:S01]  /*5e70*/  FADD.FTZ R91, R91, R92 ;  /* 0x0000005c5b5b7221 */ /* 0x000fe20000010000 */
[----:B------:R-:W2:Y:S01]  /*5e80*/  MUFU.EX2 R134, R134 ;  /* 0x0000008600867308 */ /* 0x000ea20000000800 */
[----:B---3--:R-:W-:Y:S01]  /*5e90*/  F2FP.BF16.F32.PACK_AB R33, R150, R159 ;  /* 0x0000009f9621723e */ /* 0x008fe200000010ff */
        /* <DEDUP_REMOVED lines=9> */
[----:B------:R-:W3:Y:S01]  /*5f30*/  MUFU.EX2 R73, R73 ;  /* 0x0000004900497308 */ /* 0x000ee20000000800 */
[----:B--2---:R-:W-:Y:S01]  /*5f40*/  F2FP.BF16.F32.PACK_AB R35, R134, R137 ;  /* 0x000000898623723e */ /* 0x004fe200000010ff */
[----:B------:R-:W-:Y:S01]  /*5f50*/  FADD.FTZ R192, R192, R149 ;  /* 0x00000095c0c07221 */ /* 0x000fe20000010000 */
[----:B------:R-:W-:-:S03]  /*5f60*/  FADD.FTZ R86, R86, R87 ;  /* 0x0000005756567221 */ /* 0x000fc60000010000 */
[----:B------:R-:W-:Y:S02]  /*5f70*/  FADD.FTZ R151, R151, R192 ;  /* 0x000000c097977221 */ /* 0x000fe40000010000 */
[----:B------:R-:W-:Y:S01]  /*5f80*/  MUFU.EX2 R72, R72 ;  /* 0x0000004800487308 */ /* 0x000fe20000000800 */
[----:B-----5:R-:W-:Y:S01]  /*5f90*/  HMMA.16816.F32.BF16 R16, R32, R24, R16 ;  /* 0x000000182010723c */ /* 0x020fe20000041810 */
[----:B------:R-:W-:-:S04]  /*5fa0*/  FADD.FTZ R188, R188, R151 ;  /* 0x00000097bcbc7221 */ /* 0x000fc80000010000 */
[----:B------:R-:W-:Y:S01]  /*5fb0*/  FADD.FTZ R153, R153, R188 ;  /* 0x000000bc99997221 */ /* 0x000fe20000010000 */
[----:B------:R-:W-:Y:S01]  /*5fc0*/  HMMA.16816.F32.BF16 R12, R32, R26, R12 ;  /* 0x0000001a200c723c */ /* 0x000fe2000004180c */
[----:B------:R-:W2:Y:S01]  /*5fd0*/  MUFU.EX2 R71, R71 ;  /* 0x0000004700477308 */ /* 0x000ea20000000800 */
[----:B------:R-:W4:Y:S01]  /*5fe0*/  LDSM.16.MT88.4 R24, [R231+0x7c00] ;  /* 0x007c0000e718783b */ /* 0x000f220000004200 */
[----:B------:R-:W-:-:S03]  /*5ff0*/  FADD.FTZ R180, R180, R153 ;  /* 0x00000099b4b47221 */ /* 0x000fc60000010000 */
[C---:B-1----:R-:W-:Y:S01]  /*6000*/  HMMA.16816.F32.BF16 R8, R32.reuse, R20, R8 ;  /* 0x000000142008723c */ /* 0x042fe20000041808 */
[----:B------:R-:W-:Y:S02]  /*6010*/  FADD.FTZ R155, R155, R180 ;  /* 0x000000b49b9b7221 */ /* 0x000fe40000010000 */
[----:B------:R-:W-:Y:S02]  /*6020*/  MUFU.EX2 R126, R126 ;  /* 0x0000007e007e7308 */ /* 0x000fe40000000800 */
[----:B------:R-:W-:Y:S01]  /*6030*/  FADD.FTZ R170, R170, R155 ;  /* 0x0000009baaaa7221 */ /* 0x000fe20000010000 */
[----:B------:R-:W-:Y:S01]  /*6040*/  HMMA.16816.F32.BF16 R28, R32, R22, R28 ;  /* 0x00000016201c723c */ /* 0x000fe2000004181c */
[----:B---3--:R-:W-:Y:S01]  /*6050*/  F2FP.BF16.F32.PACK_AB R20, R73, R74 ;  /* 0x0000004a4914723e */ /* 0x008fe200000010ff */
[----:B------:R-:W1:Y:S01]  /*6060*/  LDSM.16.MT88.4 R32, [R232+0x8000] ;  /* 0x00800000e820783b */ /* 0x000e620000004200 */
[----:B------:R-:W-:Y:S02]  /*6070*/  FADD.FTZ R157, R157, R170 ;  /* 0x000000aa9d9d7221 */ /* 0x000fe40000010000 */
[----:B------:R-:W3:Y:S02]  /*6080*/  MUFU.EX2 R41, R124 ;  /* 0x0000007c00297308 */ /* 0x000ee40000000800 */
[----:B--2---:R-:W-:Y:S01]  /*6090*/  F2FP.BF16.F32.PACK_AB R22, R71, R72 ;  /* 0x000000484716723e */ /* 0x004fe200000010ff */
[----:B------:R-:W-:-:S04]  /*60a0*/  FADD.FTZ R158, R158, R157 ;  /* 0x0000009d9e9e7221 */ /* 0x000fc80000010000 */
[----:B------:R-:W-:Y:S01]  /*60b0*/  FADD.FTZ R159, R159, R158 ;  /* 0x0000009e9f9f7221 */ /* 0x000fe20000010000 */
[----:B------:R-:W-:Y:S03]  /*60c0*/  MUFU.EX2 R37, R37 ;  /* 0x0000002500257308 */ /* 0x000fe60000000800 */
[----:B------:R-:W-:-:S05]  /*60d0*/  FADD.FTZ R150, R150, R159 ;  /* 0x0000009f96967221 */ /* 0x000fca0000010000 */
[----:B------:R-:W2:Y:S01]  /*60e0*/  MUFU.EX2 R38, R38 ;  /* 0x0000002600267308 */ /* 0x000ea20000000800 */
[----:B---3--:R-:W-:-:S07]  /*60f0*/  F2FP.BF16.F32.PACK_AB R21, R41, R126 ;  /* 0x0000007e2915723e */ /* 0x008fce00000010ff */
[----:B------:R-:W-:Y:S08]  /*6100*/  MUFU.EX2 R70, R70 ;  /* 0x0000004600467308 */ /* 0x000ff00000000800 */
[----:B------:R-:W3:Y:S01]  /*6110*/  MUFU.EX2 R69, R69 ;  /* 0x0000004500457308 */ /* 0x000ee20000000800 */
[----:B--2---:R-:W-:-:S07]  /*6120*/  F2FP.BF16.F32.PACK_AB R23, R38, R37 ;  /* 0x000000252617723e */ /* 0x004fce00000010ff */
[C---:B------:R-:W-:Y:S01]  /*6130*/  HMMA.16816.F32.BF16 R16, R20.reuse, R4, R16 ;  /* 0x000000041410723c */ /* 0x040fe20000041810 */
[----:B------:R-:W-:Y:S05]  /*6140*/  MUFU.EX2 R68, R68 ;  /* 0x0000004400447308 */ /* 0x000fea0000000800 */
[C---:B------:R-:W-:Y:S01]  /*6150*/  HMMA.16816.F32.BF16 R12, R20.reuse, R6, R12 ;  /* 0x00000006140c723c */ /* 0x040fe2000004180c */
[----:B------:R-:W2:Y:S02]  /*6160*/  LDSM.16.MT88.4 R4, [R231+0x8000] ;  /* 0x00800000e704783b */ /* 0x000ea40000004200 */
[----:B------:R-:W5:Y:S03]  /*6170*/  MUFU.EX2 R67, R67 ;  /* 0x0000004300437308 */ /* 0x000f660000000800 */
[C---:B----4-:R-:W-:Y:S05]  /*6180*/  HMMA.16816.F32.BF16 R8, R20.reuse, R24, R8 ;  /* 0x000000181408723c */ /* 0x050fea0000041808 */
[----:B------:R-:W-:Y:S01]  /*6190*/  MUFU.EX2 R39, R39 ;  /* 0x0000002700277308 */ /* 0x000fe20000000800 */
[----:B------:R-:W-:Y:S01]  /*61a0*/  HMMA.16816.F32.BF16 R28, R20, R26, R28 ;  /* 0x0000001a141c723c */ /* 0x000fe2000004181c */
[----:B------:R-:W4:Y:S01]  /*61b0*/  LDSM.16.MT88.4 R20, [R232+0x8400] ;  /* 0x00840000e814783b */ /* 0x000f220000004200 */
[----:B---3--:R-:W-:-:S05]  /*61c0*/  F2FP.BF16.F32.PACK_AB R24, R69, R70 ;  /* 0x000000464518723e */ /* 0x008fca00000010ff */
[----:B------:R-:W3:Y:S01]  /*61d0*/  MUFU.EX2 R40, R40 ;  /* 0x0000002800287308 */ /* 0x000ee20000000800 */
[----:B-----5:R-:W-:-:S07]  /*61e0*/  F2FP.BF16.F32.PACK_AB R26, R67, R68 ;  /* 0x00000044431a723e */ /* 0x020fce00000010ff */
[----:B------:R-:W-:Y:S08]  /*61f0*/  MUFU.EX2 R42, R42 ;  /* 0x0000002a002a7308 */ /* 0x000ff00000000800 */
[----:B------:R-:W5:Y:S01]  /*6200*/  MUFU.EX2 R43, R43 ;  /* 0x0000002b002b7308 */ /* 0x000f620000000800 */
[----:B---3--:R-:W-:-:S07]  /*6210*/  F2FP.BF16.F32.PACK_AB R25, R40, R39 ;  /* 0x000000272819723e */ /* 0x008fce00000010ff */
[----:B------:R-:W-:Y:S08]  /*6220*/  MUFU.EX2 R66, R66 ;  /* 0x0000004200427308 */ /* 0x000ff00000000800 */
[----:B------:R-:W3:Y:S01]  /*6230*/  MUFU.EX2 R55, R55 ;  /* 0x0000003700377308 */ /* 0x000ee20000000800 */
[----:B-----5:R-:W-:-:S07]  /*6240*/  F2FP.BF16.F32.PACK_AB R27, R43, R42 ;  /* 0x0000002a2b1b723e */ /* 0x020fce00000010ff */
[----:B------:R-:W-:Y:S01]  /*6250*/  MUFU.EX2 R54, R54 ;  /* 0x0000003600367308 */ /* 0x000fe20000000800 */
[C---:B-1----:R-:W-:Y:S06]  /*6260*/  HMMA.16816.F32.BF16 R16, R24.reuse, R32, R16 ;  /* 0x000000201810723c */ /* 0x042fec0000041810 */
[C---:B------:R-:W-:Y:S01]  /*6270*/  HMMA.16816.F32.BF16 R12, R24.reuse, R34, R12 ;  /* 0x00000022180c723c */ /* 0x040fe2000004180c */
[----:B------:R-:W1:Y:S01]  /*6280*/  MUFU.EX2 R53, R53 ;  /* 0x0000003500357308 */ /* 0x000e620000000800 */
[----:B------:R-:W5:Y:S04]  /*6290*/  LDSM.16.MT88.4 R32, [R231+0x8400] ;  /* 0x00840000e720783b */ /* 0x000f680000004200 */
[C---:B--2---:R-:W-:Y:S03]  /*62a0*/  HMMA.16816.F32.BF16 R8, R24.reuse, R4, R8 ;  /* 0x000000041808723c */ /* 0x044fe60000041808 */
[----:B------:R-:W-:Y:S03]  /*62b0*/  MUFU.EX2 R47, R94 ;  /* 0x0000005e002f7308 */ /* 0x000fe60000000800 */
[----:B------:R-:W-:Y:S01]  /*62c0*/  HMMA.16816.F32.BF16 R28, R24, R6, R28 ;  /* 0x00000006181c723c */ /* 0x000fe2000004181c */
[----:B---3--:R-:W-:-:S04]  /*62d0*/  F2FP.BF16.F32.PACK_AB R4, R55, R66 ;  /* 0x000000423704723e */ /* 0x008fc800000010ff */
[----:B------:R-:W2:Y:S02]  /*62e0*/  MUFU.EX2 R44, R44 ;  /* 0x0000002c002c7308 */ /* 0x000ea40000000800 */
[----:B------:R-:W-:Y:S01]  /*62f0*/  FADD.FTZ R25, R85, R86 ;  /* 0x0000005655197221 */ /* 0x000fe20000010000 */
[----:B-1----:R-:W-:Y:S01]  /*6300*/  F2FP.BF16.F32.PACK_AB R6, R53, R54 ;  /* 0x000000363506723e */ /* 0x002fe200000010ff */
[----:B------:R-:W-:Y:S02]  /*6310*/  FFMA.FTZ R85, R62, UR4, -R65 ;  /* 0x000000043e557c23 */ /* 0x000fe40008010841 */
[----:B------:R-:W-:Y:S02]  /*6320*/  FADD.FTZ R84, R84, R25 ;  /* 0x0000001954547221 */ /* 0x000fe40000010000 */
[----:B------:R-:W-:Y:S01]  /*6330*/  MUFU.EX2 R46, R46 ;  /* 0x0000002e002e7308 */ /* 0x000fe20000000800 */
[----:B------:R-:W-:Y:S01]  /*6340*/  LDSM.16.MT88.4 R24, [R232+0x8800] ;  /* 0x00880000e818783b */ /* 0x000fe20000004200 */
[----:B------:R-:W-:-:S04]  /*6350*/  FADD.FTZ R83, R83, R84 ;  /* 0x0000005453537221 */ /* 0x000fc80000010000 */
[----:B------:R-:W-:Y:S02]  /*6360*/  FADD.FTZ R82, R82, R83 ;  /* 0x0000005352527221 */ /* 0x000fe40000010000 */
[----:B------:R-:W1:Y:S01]  /*6370*/  MUFU.EX2 R51, R51 ;  /* 0x0000003300337308 */ /* 0x000e620000000800 */
[----:B--2---:R-:W-:Y:S01]  /*6380*/  F2FP.BF16.F32.PACK_AB R5, R44, R47 ;  /* 0x0000002f2c05723e */ /* 0x004fe200000010ff */
[----:B------:R-:W-:-:S04]  /*6390*/  FADD.FTZ R81, R81, R82 ;  /* 0x0000005251517221 */ /* 0x000fc80000010000 */
[----:B------:R-:W-:Y:S02]  /*63a0*/  FADD.FTZ R80, R80, R81 ;  /* 0x0000005150507221 */ /* 0x000fe40000010000 */
[----:B------:R-:W-:Y:S02]  /*63b0*/  MUFU.EX2 R52, R52 ;  /* 0x0000003400347308 */ /* 0x000fe40000000800 */
[----:B------:R-:W-:-:S04]  /*63c0*/  FADD.FTZ R79, R79, R80 ;  /* 0x000000504f4f7221 */ /* 0x000fc80000010000 */
[----:B------:R-:W-:Y:S02]  /*63d0*/  FADD.FTZ R78, R78, R79 ;  /* 0x0000004f4e4e7221 */ /* 0x000fe40000010000 */
[----:B------:R-:W2:Y:S01]  /*63e0*/  MUFU.EX2 R49, R49 ;  /* 0x0000003100317308 */ /* 0x000ea20000000800 */
[----:B-1----:R-:W-:Y:S01]  /*63f0*/  F2FP.BF16.F32.PACK_AB R7, R51, R46 ;  /* 0x0000002e3307723e */ /* 0x002fe200000010ff */
[----:B------:R-:W-:-:S04]  /*6400*/  FADD.FTZ R77, R77, R78 ;  /* 0x0000004e4d4d7221 */ /* 0x000fc80000010000 */
[----:B------:R-:W-:Y:S02]  /*6410*/  FADD.FTZ R76, R76, R77 ;  /* 0x0000004d4c4c7221 */ /* 0x000fe40000010000 */
[----:B----4-:R-:W-:Y:S01]  /*6420*/  HMMA.16816.F32.BF16 R16, R4, R20, R16 ;  /* 0x000000140410723c */ /* 0x010fe20000041810 */
[----:B------:R-:W-:Y:S01]  /*6430*/  MUFU.EX2 R48, R48 ;  /* 0x0000003000307308 */ /* 0x000fe20000000800 */
[----:B------:R-:W-:-:S04]  /*6440*/  FADD.FTZ R75, R75, R76 ;  /* 0x0000004c4b4b7221 */ /* 0x000fc80000010000 */
[C---:B------:R-:W-:Y:S01]  /*6450*/  HMMA.16816.F32.BF16 R12, R4.reuse, R22, R12 ;  /* 0x00000016040c723c */ /* 0x040fe2000004180c */
[----:B------:R-:W1:Y:S01]  /*6460*/  LDSM.16.MT88.4 R20, [R231+0x8800] ;  /* 0x00880000e714783b */ /* 0x000e620000004200 */
[----:B------:R-:W-:Y:S01]  /*6470*/  FADD.FTZ R74, R74, R75 ;  /* 0x0000004b4a4a7221 */ /* 0x000fe20000010000 */
[----:B------:R-:W3:Y:S03]  /*6480*/  MUFU.EX2 R45, R45 ;  /* 0x0000002d002d7308 */ /* 0x000ee60000000800 */
[----:B-----5:R-:W-:Y:S01]  /*6490*/  HMMA.16816.F32.BF16 R8, R4, R32, R8 ;  /* 0x000000200408723c */ /* 0x020fe20000041808 */
[----:B------:R-:W-:-:S04]  /*64a0*/  FADD.FTZ R73, R73, R74 ;  /* 0x0000004a49497221 */ /* 0x000fc80000010000 */
[----:B------:R-:W-:Y:S01]  /*64b0*/  MUFU.EX2 R50, R50 ;  /* 0x0000003200327308 */ /* 0x000fe20000000800 */
[----:B------:R-:W-:Y:S01]  /*64c0*/  HMMA.16816.F32.BF16 R28, R4, R34, R28 ;  /* 0x00000022041c723c */ /* 0x000fe2000004181c */
[----:B------:R-:W-:Y:S01]  /*64d0*/  FADD.FTZ R72, R72, R73 ;  /* 0x0000004948487221 */ /* 0x000fe20000010000 */
[--C-:B------:R-:W-:Y:S01]  /*64e0*/  FFMA.FTZ R32, R59, UR4, -R65.reuse ;  /* 0x000000043b207c23 */ /* 0x100fe20008010841 */
[----:B------:R-:W-:Y:S02]  /*64f0*/  FFMA.FTZ R33, R58, UR4, -R65 ;  /* 0x000000043a217c23 */ /* 0x000fe40008010841 */
[----:B------:R-:W-:Y:S02]  /*6500*/  FADD.FTZ R71, R71, R72 ;  /* 0x0000004847477221 */ /* 0x000fe40000010000 */
[----:B------:R-:W4:Y:S01]  /*6510*/  MUFU.EX2 R85, R85 ;  /* 0x0000005500557308 */ /* 0x000f220000000800 */
[----:B------:R-:W-:Y:S01]  /*6520*/  FADD.FTZ R35, R137, R150 ;  /* 0x0000009689237221 */ /* 0x000fe20000010000 */
[----:B--2---:R-:W-:Y:S01]  /*6530*/  F2FP.BF16.F32.PACK_AB R4, R49, R52 ;  /* 0x000000343104723e */ /* 0x004fe200000010ff */
[----:B------:R-:W-:Y:S01]  /*6540*/  FADD.FTZ R70, R70, R71 ;  /* 0x0000004746467221 */ /* 0x000fe20000010000 */
[----:B---3--:R-:W-:Y:S01]  /*6550*/  F2FP.BF16.F32.PACK_AB R6, R45, R48 ;  /* 0x000000302d06723e */ /* 0x008fe200000010ff */
[----:B------:R-:W-:-:S02]  /*6560*/  FADD.FTZ R35, R134, R35 ;  /* 0x0000002386237221 */ /* 0x000fc40000010000 */
[----:B------:R-:W-:Y:S01]  /*6570*/  FADD.FTZ R69, R69, R70 ;  /* 0x0000004645457221 */ /* 0x000fe20000010000 */
[----:B------:R-:W-:Y:S01]  /*6580*/  MUFU.EX2 R61, R61 ;  /* 0x0000003d003d7308 */ /* 0x000fe20000000800 */
[----:B------:R-:W-:Y:S01]  /*6590*/  FADD.FTZ R126, R126, R35 ;  /* 0x000000237e7e7221 */ /* 0x000fe20000010000 */
[----:B------:R-:W2:Y:S01]  /*65a0*/  LDSM.16.MT88.4 R132, [R231+0x8c00] ;  /* 0x008c0000e784783b */ /* 0x000ea20000004200 */
[----:B------:R-:W-:Y:S02]  /*65b0*/  FADD.FTZ R68, R68, R69 ;  /* 0x0000004544447221 */ /* 0x000fe40000010000 */
[----:B------:R-:W-:Y:S02]  /*65c0*/  FADD.FTZ R126, R41, R126 ;  /* 0x0000007e297e7221 */ /* 0x000fe40000010000 */
[----:B------:R-:W-:Y:S01]  /*65d0*/  FADD.FTZ R67, R67, R68 ;  /* 0x0000004443437221 */ /* 0x000fe20000010000 */
[----:B------:R-:W3:Y:S01]  /*65e0*/  MUFU.EX2 R60, R60 ;  /* 0x0000003c003c7308 */ /* 0x000ee20000000800 */
[----:B----4-:R-:W-:Y:S01]  /*65f0*/  F2FP.BF16.F32.PACK_AB R5, R85, R50 ;  /* 0x000000325505723e */ /* 0x010fe200000010ff */
[----:B------:R-:W-:Y:S01]  /*6600*/  FADD.FTZ R37, R37, R126 ;  /* 0x0000007e25257221 */ /* 0x000fe20000010000 */
[----:B------:R-:W-:-:S03]  /*6610*/  FADD.FTZ R66, R66, R67 ;  /* 0x0000004342427221 */ /* 0x000fc60000010000 */
[----:B------:R-:W-:Y:S01]  /*6620*/  FADD.FTZ R38, R38, R37 ;  /* 0x0000002526267221 */ /* 0x000fe20000010000 */
[----:B------:R-:W-:Y:S01]  /*6630*/  FADD.FTZ R55, R55, R66 ;  /* 0x0000004237377221 */ /* 0x000fe20000010000 */
[----:B------:R-:W-:Y:S03]  /*6640*/  MUFU.EX2 R36, R36 ;  /* 0x0000002400247308 */ /* 0x000fe60000000800 */
[----:B------:R-:W-:-:S04]  /*6650*/  FADD.FTZ R54, R54, R55 ;  /* 0x0000003736367221 */ /* 0x000fc80000010000 */
[----:B------:R-:W-:Y:S01]  /*6660*/  FADD.FTZ R53, R53, R54 ;  /* 0x0000003635357221 */ /* 0x000fe20000010000 */
[----:B------:R-:W4:Y:S01]  /*6670*/  MUFU.EX2 R3, R3 ;  /* 0x0000000300037308 */ /* 0x000f220000000800 */
[----:B---3--:R-:W-:Y:S02]  /*6680*/  F2FP.BF16.F32.PACK_AB R7, R60, R61 ;  /* 0x0000003d3c07723e */ /* 0x008fe400000010ff */
[----:B------:R-:W-:-:S04]  /*6690*/  FADD.FTZ R52, R52, R53 ;  /* 0x0000003534347221 */ /* 0x000fc80000010000 */
[----:B------:R-:W-:Y:S01]  /*66a0*/  FADD.FTZ R49, R49, R52 ;  /* 0x0000003431317221 */ /* 0x000fe20000010000 */
[----:B-1----:R-:W-:Y:S01]  /*66b0*/  HMMA.16816.F32.BF16 R8, R4, R20, R8 ;  /* 0x000000140408723c */ /* 0x002fe20000041808 */
[----:B------:R-:W-:Y:S02]  /*66c0*/  MUFU.EX2 R32, R32 ;  /* 0x0000002000207308 */ /* 0x000fe40000000800 */
[----:B------:R-:W-:-:S03]  /*66d0*/  FADD.FTZ R48, R48, R49 ;  /* 0x0000003130307221 */ /* 0x000fc60000010000 */
[C---:B------:R-:W-:Y:S01]  /*66e0*/  HMMA.16816.F32.BF16 R16, R4.reuse, R24, R16 ;  /* 0x000000180410723c */ /* 0x040fe20000041810 */
[----:B------:R-:W-:Y:S01]  /*66f0*/  FADD.FTZ R21, R39, R38 ;  /* 0x0000002627157221 */ /* 0x000fe20000010000 */
[----:B------:R-:W-:Y:S01]  /*6700*/  FADD.FTZ R45, R45, R48 ;  /* 0x000000302d2d7221 */ /* 0x000fe20000010000 */
[----:B------:R-:W1:Y:S02]  /*6710*/  MUFU.EX2 R33, R33 ;  /* 0x0000002100217308 */ /* 0x000e640000000800 */
[----:B------:R-:W-:Y:S01]  /*6720*/  FADD.FTZ R21, R40, R21 ;  /* 0x0000001528157221 */ /* 0x000fe20000010000 */
[C---:B------:R-:W-:Y:S01]  /*6730*/  HMMA.16816.F32.BF16 R12, R4.reuse, R26, R12 ;  /* 0x0000001a040c723c */ /* 0x040fe2000004180c */
[--C-:B------:R-:W-:Y:S01]  /*6740*/  FFMA.FTZ R24, R57, UR4, -R65.reuse ;  /* 0x0000000439187c23 */ /* 0x100fe20008010841 */
[----:B------:R-:W-:Y:S01]  /*6750*/  FFMA.FTZ R25, R56, UR4, -R65 ;  /* 0x0000000438197c23 */ /* 0x000fe20008010841 */
[----:B------:R-:W-:Y:S02]  /*6760*/  FADD.FTZ R42, R42, R21 ;  /* 0x000000152a2a7221 */ /* 0x000fe40000010000 */
[----:B------:R-:W-:Y:S01]  /*6770*/  MUFU.EX2 R64, R64 ;  /* 0x0000004000407308 */ /* 0x000fe20000000800 */
[----:B------:R-:W-:Y:S01]  /*6780*/  HMMA.16816.F32.BF16 R28, R4, R22, R28 ;  /* 0x00000016041c723c */ /* 0x000fe2000004181c */
[----:B------:R-:W-:-:S04]  /*6790*/  FADD.FTZ R42, R43, R42 ;  /* 0x0000002a2b2a7221 */ /* 0x000fc80000010000 */
[----:B------:R-:W-:Y:S02]  /*67a0*/  FADD.FTZ R47, R47, R42 ;  /* 0x0000002a2f2f7221 */ /* 0x000fe40000010000 */
[----:B------:R-:W3:Y:S01]  /*67b0*/  MUFU.EX2 R249, R249 ;  /* 0x000000f900f97308 */ /* 0x000ee20000000800 */
[----:B----4-:R-:W-:Y:S01]  /*67c0*/  F2FP.BF16.F32.PACK_AB R4, R3, R36 ;  /* 0x000000240304723e */ /* 0x010fe200000010ff */
[----:B------:R-:W-:Y:S01]  /*67d0*/  FADD.FTZ R47, R44, R47 ;  /* 0x0000002f2c2f7221 */ /* 0x000fe20000010000 */
[----:B-1----:R-:W-:Y:S01]  /*67e0*/  F2FP.BF16.F32.PACK_AB R5, R33, R32 ;  /* 0x000000202105723e */ /* 0x002fe200000010ff */
[----:B------:R-:W-:Y:S02]  /*67f0*/  FADD.FTZ R36, R36, R45 ;  /* 0x0000002d24247221 */ /* 0x000fe40000010000 */
[----:B------:R-:W-:Y:S02]  /*6800*/  FADD.FTZ R46, R46, R47 ;  /* 0x0000002f2e2e7221 */ /* 0x000fe40000010000 */
[----:B------:R-:W-:Y:S01]  /*6810*/  MUFU.EX2 R24, R24 ;  /* 0x0000001800187308 */ /* 0x000fe20000000800 */
[----:B------:R-:W-:Y:S01]  /*6820*/  FADD.FTZ R3, R3, R36 ;  /* 0x0000002403037221 */ /* 0x000fe20000010000 */
[----:B------:R-:W-:-:S04]  /*6830*/  FADD.FTZ R51, R51, R46 ;  /* 0x0000002e33337221 */ /* 0x000fc80000010000 */
[----:B------:R-:W-:Y:S02]  /*6840*/  FADD.FTZ R50, R50, R51 ;  /* 0x0000003332327221 */ /* 0x000fe40000010000 */
[----:B------:R-:W1:Y:S01]  /*6850*/  MUFU.EX2 R25, R25 ;  /* 0x0000001900197308 */ /* 0x000e620000000800 */
[----:B---3--:R-:W-:Y:S01]  /*6860*/  F2FP.BF16.F32.PACK_AB R6, R249, R64 ;  /* 0x00000040f906723e */ /* 0x008fe200000010ff */
[----:B------:R-:W-:Y:S01]  /*6870*/  FADD.FTZ R50, R85, R50 ;  /* 0x0000003255327221 */ /* 0x000fe20000010000 */
[----:B------:R-:W-:-:S03]  /*6880*/  FADD.FTZ R64, R64, R3 ;  /* 0x0000000340407221 */ /* 0x000fc60000010000 */
[----:B------:R-:W-:Y:S01]  /*6890*/  FADD.FTZ R61, R61, R50 ;  /* 0x000000323d3d7221 */ /* 0x000fe20000010000 */
[----:B------:R-:W-:-:S03]  /*68a0*/  FADD.FTZ R249, R249, R64 ;  /* 0x00000040f9f97221 */ /* 0x000fc60000010000 */
[----:B------:R-:W-:-:S04]  /*68b0*/  FADD.FTZ R61, R60, R61 ;  /* 0x0000003d3c3d7221 */ /* 0x000fc80000010000 */
[----:B------:R-:W-:Y:S01]  /*68c0*/  FADD.FTZ R32, R32, R61 ;  /* 0x0000003d20207221 */ /* 0x000fe20000010000 */
[----:B-1----:R-:W-:-:S03]  /*68d0*/  F2FP.BF16.F32.PACK_AB R7, R25, R24 ;  /* 0x000000181907723e */ /* 0x002fc600000010ff */
[----:B------:R-:W-:-:S04]  /*68e0*/  FADD.FTZ R33, R33, R32 ;  /* 0x0000002021217221 */ /* 0x000fc80000010000 */
[----:B------:R-:W-:Y:S01]  /*68f0*/  FADD.FTZ R24, R24, R33 ;  /* 0x0000002118187221 */ /* 0x000fe20000010000 */
[----:B------:R-:W-:Y:S03]  /*6900*/  HMMA.16816.F32.BF16 R144, R4, R140, R16 ;  /* 0x0000008c0490723c */ /* 0x000fe60000041810 */
[----:B------:R-:W-:-:S03]  /*6910*/  FADD.FTZ R250, R25, R24 ;  /* 0x0000001819fa7221 */ /* 0x000fc60000010000 */
[C---:B--2---:R-:W-:Y:S06]  /*6920*/  HMMA.16816.F32.BF16 R136, R4.reuse, R132, R8 ;  /* 0x000000840488723c */ /* 0x044fec0000041808 */
[C---:B------:R-:W-:Y:S06]  /*6930*/  HMMA.16816.F32.BF16 R140, R4.reuse, R142, R12 ;  /* 0x0000008e048c723c */ /* 0x040fec000004180c */
[----:B------:R-:W-:Y:S01]  /*6940*/  HMMA.16816.F32.BF16 R132, R4, R134, R28 ;  /* 0x000000860484723c */ /* 0x000fe2000004181c */
[----:B------:R-:W-:-:S08]  /*6950*/  NOP ;  /* 0x0000000000007918 */ /* 0x000fd00000000000 */
[----:B------:R-:W-:-:S15]  /*6960*/  @!P0 BRA `(.L_x_1523) ;  /* 0x0000003c00e88947 */ /* 0x000fde0003800000 */
[----:B------:R-:W-:Y:S01]  /*6970*/  ULEA UR10, -UR10, URZ, 0x8 ;  /* 0x0000003f0a0a7291 */ /* 0x000fe2000f8e413f */
[----:B------:R-:W-:Y:S01]  /*6980*/  IMAD.MOV.U32 R246, RZ, RZ, R244 ;  /* 0x000000fffff67224 */ /* 0x000fe200078e00f4 */
[----:B------:R-:W-:Y:S01]  /*6990*/  MOV R3, R0 ;  /* 0x0000000000037202 */ /* 0x000fe20000000f00 */
[----:B------:R-:W-:Y:S01]  /*69a0*/  VIADD R248, R148, 0xfffffffe ;  /* 0xfffffffe94f87836 */ /* 0x000fe20000000000 */
[----:B------:R-:W-:Y:S01]  /*69b0*/  USHF.R.S32.HI UR4, URZ, 0x1f, UR10 ;  /* 0x0000001f3f047899 */ /* 0x000fe2000801140a */
[----:B------:R-:W-:Y:S01]  /*69c0*/  IMAD.MOV.U32 R149, RZ, RZ, R2 ;  /* 0x000000ffff957224 */ /* 0x000fe200078e0002 */
[----:B------:R-:W-:Y:S01]  /*69d0*/  MOV R244, UR10 ;  /* 0x0000000a00f47c02 */ /* 0x000fe20008000f00 */
[----:B------:R-:W-:-:S03]  /*69e0*/  ULDC UR7, c[0x0][0x248] ;  /* 0x0000920000077ab9 */ /* 0x000fc60000000800 */
[----:B------:R-:W-:Y:S01]  /*69f0*/  MOV R240, UR4 ;  /* 0x0000000400f07c02 */ /* 0x000fe20008000f00 */
[----:B------:R-:W-:-:S06]  /*6a00*/  ULDC UR4, c[0x0][0x2ec] ;  /* 0x0000bb0000047ab9 */ /* 0x000fcc0000000800 */
.L_x_1527:
[----:B------:R-:W-:Y:S04]  /*6a10*/  DEPBAR.LE SB0, 0x0 ;  /* 0x000080000000791a */ /* 0x000fe80000000000 */
[----:B------:R-:W-:Y:S01]  /*6a20*/  BAR.SYNC.DEFER_BLOCKING 0x0 ;  /* 0x0000000000007b1d */ /* 0x000fe20000010000 */
[----:B------:R-:W-:Y:S02]  /*6a30*/  MOV R8, R244 ;  /* 0x000000f400087202 */ /* 0x000fe40000000f00 */
[----:B------:R-:W-:Y:S03]  /*6a40*/  MOV R0, R240 ;  /* 0x000000f000007202 */ /* 0x000fe60000000f00 */
[----:B------:R-:W-:Y:S05]  /*6a50*/  @P6 BRA `(.L_x_1524) ;  /* 0x0000000000f46947 */ /* 0x000fea0003800000 */
[----:B------:R-:W1:Y:S01]  /*6a60*/  LDC R0, c[0x0][0x380] ;  /* 0x0000e000ff007b82 */ /* 0x000e620000000800 */
[----:B------:R-:W-:Y:S05]  /*6a70*/  SHF.L.U32 R5, R248, 0x8, RZ ;  /* 0x00000008f8057819 */ /* 0x000fea00000006ff */
[----:B------:R-:W-:Y:S05]  /*6a80*/  VIADD R11, R5, 0x100 ;  /* 0x00000100050b7836 */ /* 0x000fea0000000000 */
[----:B------:R-:W-:Y:S02]  /*6a90*/  IABS R6, R11 ;  /* 0x0000000b00067213 */ /* 0x000fe40000000000 */
[-C--:B-1----:R-:W-:Y:S02]  /*6aa0*/  IABS R2, R0.reuse ;  /* 0x0000000000027213 */ /* 0x082fe40000000000 */
[-C--:B------:R-:W-:Y:S02]  /*6ab0*/  LOP3.LUT R11, R11, R0.reuse, RZ, 0x3c, !PT ;  /* 0x000000000b0b7212 */ /* 0x080fe400078e3cff */
[----:B------:R-:W1:Y:S02]  /*6ac0*/  I2F.RP R10, R2 ;  /* 0x00000002000a7306 */ /* 0x000e640000209400 */
[----:B------:R-:W-:Y:S02]  /*6ad0*/  ISETP.GE.AND P2, PT, R11, RZ, PT ;  /* 0x000000ff0b00720c */ /* 0x000fe40003f46270 */
[-C--:B------:R-:W-:Y:S06]  /*6ae0*/  LOP3.LUT R11, RZ, R0.reuse, RZ, 0x33, !PT ;  /* 0x00000000ff0b7212 */ /* 0x080fec00078e33ff */
[----:B-1----:R-:W1:Y:S02]  /*6af0*/  MUFU.RCP R4, R10 ;  /* 0x0000000a00047308 */ /* 0x002e640000001000 */
[----:B-1----:R-:W-:Y:S01]  /*6b00*/  VIADD R8, R4, 0xffffffe ;  /* 0x0ffffffe04087836 */ /* 0x002fe20000000000 */
[----:B------:R-:W-:Y:S02]  /*6b10*/  IABS R4, R5 ;  /* 0x0000000500047213 */ /* 0x000fe40000000000 */
[----:B------:R-:W-:Y:S05]  /*6b20*/  LOP3.LUT R5, R5, R0, RZ, 0x3c, !PT ;  /* 0x0000000005057212 */ /* 0x000fea00078e3cff */
[----:B------:R-:W1:Y:S01]  /*6b30*/  F2I.FTZ.U32.TRUNC.NTZ R9, R8 ;  /* 0x0000000800097305 */ /* 0x000e62000021f000 */
[----:B------:R-:W-:Y:S01]  /*6b40*/  ISETP.GE.AND P0, PT, R5, RZ, PT ;  /* 0x000000ff0500720c */ /* 0x000fe20003f06270 */
        /* <DEDUP_REMOVED lines=19> */
[----:B------:R-:W1:Y:S09]  /*6c80*/  LDC.64 R6, c[0x0][0x250] ;  /* 0x00009400ff067b82 */ /* 0x000e720000000a00 */
        /* <DEDUP_REMOVED lines=11> */
[----:B------:R-:W2:Y:S01]  /*6d40*/  LDG.E R2, desc[UR16][R16.64] ;  /* 0x0000001010027981 */ /* 0x000ea2000c1e1900 */
[----:B------:R-:W3:Y:S01]  /*6d50*/  LDC.64 R4, c[0x0][0x238] ;  /* 0x00008e00ff047b82 */ /* 0x000ee20000000a00 */
[----:B------:R-:W-:Y:S02]  /*6d60*/  IMAD R11, R11, R0, -0x100 ;  /* 0xffffff000b0b7424 */ /* 0x000fe400078e0200 */
[----:B------:R-:W2:Y:S03]  /*6d70*/  LDG.E R9, desc[UR16][R14.64] ;  /* 0x000000100e097981 */ /* 0x000ea6000c1e1900 */
[----:B------:R-:W-:Y:S05]  /*6d80*/  SHF.R.S32.HI R13, RZ, 0x1f, R11 ;  /* 0x0000001fff0d7819 */ /* 0x000fea000001140b */
[----:B-1----:R-:W-:Y:S04]  /*6d90*/  IMAD R0, R13, R6, RZ ;  /* 0x000000060d007224 */ /* 0x002fe800078e02ff */
[----:B------:R-:W-:Y:S01]  /*6da0*/  IMAD R0, R11, R7, R0 ;  /* 0x000000070b007224 */ /* 0x000fe200078e0200 */
[----:B--2---:R-:W-:Y:S01]  /*6db0*/  IADD3 R2, -R9, R2, RZ ;  /* 0x0000000209027210 */ /* 0x004fe20007ffe1ff */
[----:B------:R-:W-:Y:S03]  /*6dc0*/  IMAD.WIDE.U32 R8, R11, R6, RZ ;  /* 0x000000060b087225 */ /* 0x000fe600078e00ff */
[----:B------:R-:W-:Y:S01]  /*6dd0*/  SHF.R.S32.HI R7, RZ, 0x1f, R2 ;  /* 0x0000001fff077819 */ /* 0x000fe20000011402 */
[----:B------:R-:W-:Y:S04]  /*6de0*/  IMAD.IADD R9, R9, 0x1, R0 ;  /* 0x0000000109097824 */ /* 0x000fe800078e0200 */
[-C--:B---3--:R-:W-:Y:S02]  /*6df0*/  IMAD R7, R7, R4.reuse, RZ ;  /* 0x0000000407077224 */ /* 0x088fe400078e02ff */
[C---:B------:R-:W-:Y:S04]  /*6e00*/  IMAD.WIDE.U32 R8, R2.reuse, R4, R8 ;  /* 0x0000000402087225 */ /* 0x040fe800078e0008 */
[----:B------:R-:W-:Y:S05]  /*6e10*/  IMAD R7, R2, R5, R7 ;  /* 0x0000000502077224 */ /* 0x000fea00078e0207 */
[----:B------:R-:W-:Y:S07]  /*6e20*/  IADD3 R0, R9, R7, RZ ;  /* 0x0000000709007210 */ /* 0x000fee0007ffe0ff */
.L_x_1524:
[C---:B------:R-:W-:Y:S04]  /*6e30*/  LEA R246, P0, R8.reuse, R246, 0x1 ;  /* 0x000000f608f67211 */ /* 0x040fe800078008ff */
[----:B------:R-:W-:Y:S02]  /*6e40*/  LEA.HI.X R245, R8, R245, R0, 0x1, P0 ;  /* 0x000000f508f57211 */ /* 0x000fe400000f0c00 */
[----:B------:R-:W-:Y:S03]  /*6e50*/  IADD3 R124, P0, R246, UR12, RZ ;  /* 0x0000000cf67c7c10 */ /* 0x000fe6000ff1e0ff */
[----:B------:R-:W-:Y:S01]  /*6e60*/  IMAD.MOV.U32 R247, RZ, RZ, R245 ;  /* 0x000000fffff77224 */ /* 0x000fe200078e00f5 */
[----:B------:R-:W-:Y:S02]  /*6e70*/  IADD3.X R125, R245, UR11, RZ, P0, !PT ;  /* 0x0000000bf57d7c10 */ /* 0x000fe400087fe4ff */
[----:B------:R-:W-:Y:S02]  /*6e80*/  IADD3 R122, P0, R124, UR12, RZ ;  /* 0x0000000c7c7a7c10 */ /* 0x000fe4000ff1e0ff */
[----:B------:R-:W-:Y:S01]  /*6e90*/  @!PT LDS RZ, [RZ] ;  /* 0x00000000fffff984 */ /* 0x000fe20000000800 */
[----:B------:R-:W-:Y:S01]  /*6ea0*/  @!PT LDS RZ, [RZ] ;  /* 0x00000000fffff984 */ /* 0x000fe20000000800 */
[----:B------:R-:W-:Y:S01]  /*6eb0*/  @!PT LDS RZ, [RZ] ;  /* 0x00000000fffff984 */ /* 0x000fe20000000800 */
[----:B------:R-:W-:Y:S02]  /*6ec0*/  LDGSTS.E.BYPASS.LTC128B.128 [R241+0x5000], desc[UR16][R246.64] ;  /* 0x05000000f6f17fae */ /* 0x000fe4000b901d50 */
[----:B------:R-:W-:Y:S02]  /*6ed0*/  IADD3.X R123, R125, UR11, RZ, P0, !PT ;  /* 0x0000000b7d7b7c10 */ /* 0x000fe400087fe4ff */
[----:B------:R-:W-:Y:S01]  /*6ee0*/  IADD3 R120, P0, R122, UR12, RZ ;  /* 0x0000000c7a787c10 */ /* 0x000fe2000ff1e0ff */
[----:B------:R-:W-:Y:S03]  /*6ef0*/  LDGSTS.E.BYPASS.LTC128B.128 [R241+0x5800], desc[UR16][R124.64] ;  /* 0x058000007cf17fae */ /* 0x000fe6000b901d50 */
[----:B------:R-:W-:Y:S01]  /*6f00*/  IADD3.X R121, R123, UR11, RZ, P0, !PT ;  /* 0x0000000b7b797c10 */ /* 0x000fe200087fe4ff */
[----:B------:R-:W-:Y:S01]  /*6f10*/  LDGSTS.E.BYPASS.LTC128B.128 [R241+0x6000], desc[UR16][R122.64] ;  /* 0x060000007af17fae */ /* 0x000fe2000b901d50 */
[----:B------:R-:W-:Y:S03]  /*6f20*/  IADD3 R118, P0, R120, UR12, RZ ;  /* 0x0000000c78767c10 */ /* 0x000fe6000ff1e0ff */
[----:B------:R-:W-:Y:S01]  /*6f30*/  LDGSTS.E.BYPASS.LTC128B.128 [R241+0x6800], desc[UR16][R120.64] ;  /* 0x0680000078f17fae */ /* 0x000fe2000b901d50 */
[----:B------:R-:W-:Y:S02]  /*6f40*/  IADD3.X R119, R121, UR11, RZ, P0, !PT ;  /* 0x0000000b79777c10 */ /* 0x000fe400087fe4ff */
[----:B------:R-:W-:Y:S03]  /*6f50*/  IADD3 R116, P0, R118, UR12, RZ ;  /* 0x0000000c76747c10 */ /* 0x000fe6000ff1e0ff */
[----:B------:R-:W-:Y:S01]  /*6f60*/  LDGSTS.E.BYPASS.LTC128B.128 [R241+0x7000], desc[UR16][R118.64] ;  /* 0x0700000076f17fae */ /* 0x000fe2000b901d50 */
[----:B------:R-:W-:Y:S02]  /*6f70*/  IADD3.X R117, R119, UR11, RZ, P0, !PT ;  /* 0x0000000b77757c10 */ /* 0x000fe400087fe4ff */
[----:B------:R-:W-:Y:S03]  /*6f80*/  IADD3 R126, P0, R116, UR12, RZ ;  /* 0x0000000c747e7c10 */ /* 0x000fe6000ff1e0ff */
[----:B------:R1:W-:Y:S01]  /*6f90*/  LDGSTS.E.BYPASS.LTC128B.128 [R241+0x7800], desc[UR16][R116.64] ;  /* 0x0780000074f17fae */ /* 0x0003e2000b901d50 */
[----:B------:R-:W-:Y:S02]  /*6fa0*/  IADD3.X R127, R117, UR11, RZ, P0, !PT ;  /* 0x0000000b757f7c10 */ /* 0x000fe400087fe4ff */
[----:B------:R-:W-:Y:S03]  /*6fb0*/  IADD3 R128, P0, R126, UR12, RZ ;  /* 0x0000000c7e807c10 */ /* 0x000fe6000ff1e0ff */
[----:B------:R2:W-:Y:S01]  /*6fc0*/  LDGSTS.E.BYPASS.LTC128B.128 [R241+0x8000], desc[UR16][R126.64] ;  /* 0x080000007ef17fae */ /* 0x0005e2000b901d50 */
[----:B------:R-:W-:Y:S02]  /*6fd0*/  IADD3.X R129, R127, UR11, RZ, P0, !PT ;  /* 0x0000000b7f817c10 */ /* 0x000fe400087fe4ff */
[----:B------:R-:W-:Y:S03]  /*6fe0*/  ISETP.GE.AND P0, PT, R248, 0x1, PT ;  /* 0x00000001f800780c */ /* 0x000fe60003f06270 */
[----:B------:R3:W-:Y:S04]  /*6ff0*/  LDGSTS.E.BYPASS.LTC128B.128 [R241+0x8800], desc[UR16][R128.64] ;  /* 0x0880000080f17fae */ /* 0x0007e8000b901d50 */
[----:B------:R-:W-:Y:S04]  /*7000*/  LDSM.16.M88.4 R152, [R236] ;  /* 0x00000000ec98783b */ /* 0x000fe80000000200 */
[----:B------:R-:W4:Y:S04]  /*7010*/  LDSM.16.M88.4 R156, [R235] ;  /* 0x00000000eb9c783b */ /* 0x000f280000000200 */
[----:B------:R-:W5:Y:S04]  /*7020*/  LDSM.16.M88.4 R160, [R235+0x400] ;  /* 0x00040000eba0783b */ /* 0x000f680000000200 */
[----:B------:R-:W1:Y:S04]  /*7030*/  LDSM.16.M88.4 R164, [R235+0x800] ;  /* 0x00080000eba4783b */ /* 0x000e680000000200 */
[----:B------:R-:W2:Y:S04]  /*7040*/  LDSM.16.M88.4 R168, [R235+0xc00] ;  /* 0x000c0000eba8783b */ /* 0x000ea80000000200 */
[----:B------:R-:W0:Y:S04]  /*7050*/  LDGDEPBAR ;  /* 0x00000000000079af */ /* 0x000e280000000000 */
[----:B------:R-:W3:Y:S04]  /*7060*/  LDSM.16.M88.4 R172, [R235+0x1000] ;  /* 0x00100000ebac783b */ /* 0x000ee80000000200 */
[----:B------:R-:W3:Y:S04]  /*7070*/  LDSM.16.M88.4 R176, [R235+0x1400] ;  /* 0x00140000ebb0783b */ /* 0x000ee80000000200 */
[----:B------:R-:W3:Y:S04]  /*7080*/  LDSM.16.M88.4 R180, [R235+0x1800] ;  /* 0x00180000ebb4783b */ /* 0x000ee80000000200 */
[----:B------:R-:W3:Y:S04]  /*7090*/  LDSM.16.M88.4 R184, [R235+0x1c00] ;  /* 0x001c0000ebb8783b */ /* 0x000ee80000000200 */
[----:B------:R-:W-:Y:S01]  /*70a0*/  LDSM.16.M88.4 R188, [R235+0x2800] ;  /* 0x00280000ebbc783b */ /* 0x000fe20000000200 */
[C---:B----4-:R-:W-:Y:S03]  /*70b0*/  HMMA.16816.F32.BF16 R4, R152.reuse, R156, RZ ;  /* 0x0000009c9804723c */ /* 0x050fe600000418ff */
[----:B------:R-:W-:Y:S04]  /*70c0*/  LDSM.16.M88.4 R192, [R235+0x2c00] ;  /* 0x002c0000ebc0783b */ /* 0x000fe80000000200 */
[----:B------:R-:W-:Y:S01]  /*70d0*/  LDSM.16.M88.4 R196, [R225] ;  /* 0x00000000e1c4783b */ /* 0x000fe20000000200 */
[C---:B------:R-:W-:Y:S03]  /*70e0*/  HMMA.16816.F32.BF16 R8, R152.reuse, R158, RZ ;  /* 0x0000009e9808723c */ /* 0x040fe600000418ff */
[----:B------:R-:W4:Y:S03]  /*70f0*/  LDSM.16.M88.4 R156, [R235+0x2000] ;  /* 0x00200000eb9c783b */ /* 0x000f260000000200 */
[C---:B-----5:R-:W-:Y:S01]  /*7100*/  HMMA.16816.F32.BF16 R12, R152.reuse, R160, RZ ;  /* 0x000000a0980c723c */ /* 0x060fe200000418ff */
[----:B------:R-:W-:Y:S04]  /*7110*/  LDSM.16.M88.4 R200, [R220] ;  /* 0x00000000dcc8783b */ /* 0x000fe80000000200 */
[----:B------:R-:W-:Y:S01]  /*7120*/  LDSM.16.M88.4 R204, [R219] ;  /* 0x00000000dbcc783b */ /* 0x000fe20000000200 */
[C---:B------:R-:W-:Y:S03]  /*7130*/  HMMA.16816.F32.BF16 R16, R152.reuse, R162, RZ ;  /* 0x000000a29810723c */ /* 0x040fe600000418ff */
[----:B------:R-:W5:Y:S03]  /*7140*/  LDSM.16.M88.4 R160, [R235+0x2400] ;  /* 0x00240000eba0783b */ /* 0x000f660000000200 */
[C---:B-1----:R-:W-:Y:S01]  /*7150*/  HMMA.16816.F32.BF16 R20, R152.reuse, R164, RZ ;  /* 0x000000a49814723c */ /* 0x042fe200000418ff */
[----:B------:R-:W-:Y:S04]  /*7160*/  LDSM.16.M88.4 R208, [R218] ;  /* 0x00000000dad0783b */ /* 0x000fe80000000200 */
[----:B------:R-:W-:Y:S01]  /*7170*/  LDSM.16.M88.4 R212, [R217] ;  /* 0x00000000d9d4783b */ /* 0x000fe20000000200 */
[C---:B------:R-:W-:Y:S03]  /*7180*/  HMMA.16816.F32.BF16 R24, R152.reuse, R166, RZ ;  /* 0x000000a69818723c */ /* 0x040fe600000418ff */
[----:B------:R-:W1:Y:S03]  /*7190*/  LDSM.16.M88.4 R164, [R235+0x3000] ;  /* 0x00300000eba4783b */ /* 0x000e660000000200 */
[C---:B--2---:R-:W-:Y:S06]  /*71a0*/  HMMA.16816.F32.BF16 R28, R152.reuse, R168, RZ ;  /* 0x000000a8981c723c */ /* 0x044fec00000418ff */
[C---:B------:R-:W-:Y:S01]  /*71b0*/  HMMA.16816.F32.BF16 R32, R152.reuse, R170, RZ ;  /* 0x000000aa9820723c */ /* 0x040fe200000418ff */
[----:B------:R-:W2:Y:S05]  /*71c0*/  LDSM.16.M88.4 R168, [R235+0x3400] ;  /* 0x00340000eba8783b */ /* 0x000eaa0000000200 */
[C---:B---3--:R-:W-:Y:S06]  /*71d0*/  HMMA.16816.F32.BF16 R36, R152.reuse, R172, RZ ;  /* 0x000000ac9824723c */ /* 0x048fec00000418ff */
[C---:B------:R-:W-:Y:S01]  /*71e0*/  HMMA.16816.F32.BF16 R40, R152.reuse, R174, RZ ;  /* 0x000000ae9828723c */ /* 0x040fe200000418ff */
[----:B------:R-:W3:Y:S05]  /*71f0*/  LDSM.16.M88.4 R172, [R235+0x3800] ;  /* 0x00380000ebac783b */ /* 0x000eea0000000200 */
[C---:B------:R-:W-:Y:S06]  /*7200*/  HMMA.16816.F32.BF16 R44, R152.reuse, R176, RZ ;  /* 0x000000b0982c723c */ /* 0x040fec00000418ff */
[C---:B------:R-:W-:Y:S01]  /*7210*/  HMMA.16816.F32.BF16 R48, R152.reuse, R178, RZ ;  /* 0x000000b29830723c */ /* 0x040fe200000418ff */
[----:B------:R-:W3:Y:S05]  /*7220*/  LDSM.16.M88.4 R176, [R235+0x3c00] ;  /* 0x003c0000ebb0783b */ /* 0x000eea0000000200 */
[C---:B------:R-:W-:Y:S06]  /*7230*/  HMMA.16816.F32.BF16 R52, R152.reuse, R180, RZ ;  /* 0x000000b49834723c */ /* 0x040fec00000418ff */
[C---:B------:R-:W-:Y:S01]  /*7240*/  HMMA.16816.F32.BF16 R56, R152.reuse, R182, RZ ;  /* 0x000000b69838723c */ /* 0x040fe200000418ff */
[----:B------:R-:W-:Y:S05]  /*7250*/  LDSM.16.M88.4 R180, [R234] ;  /* 0x00000000eab4783b */ /* 0x000fea0000000200 */
[C---:B------:R-:W-:Y:S06]  /*7260*/  HMMA.16816.F32.BF16 R60, R152.reuse, R184, RZ ;  /* 0x000000b8983c723c */ /* 0x040fec00000418ff */
[C---:B------:R-:W-:Y:S01]  /*7270*/  HMMA.16816.F32.BF16 R64, R152.reuse, R186, RZ ;  /* 0x000000ba9840723c */ /* 0x040fe200000418ff */
[----:B------:R-:W-:Y:S05]  /*7280*/  LDSM.16.M88.4 R184, [R228] ;  /* 0x00000000e4b8783b */ /* 0x000fea0000000200 */
[C---:B----4-:R-:W-:Y:S06]  /*7290*/  HMMA.16816.F32.BF16 R68, R152.reuse, R156, RZ ;  /* 0x0000009c9844723c */ /* 0x050fec00000418ff */
[C---:B------:R-:W-:Y:S01]  /*72a0*/  HMMA.16816.F32.BF16 R72, R152.reuse, R158, RZ ;  /* 0x0000009e9848723c */ /* 0x040fe200000418ff */
[----:B------:R-:W4:Y:S05]  /*72b0*/  LDSM.16.M88.4 R156, [R233] ;  /* 0x00000000e99c783b */ /* 0x000f2a0000000200 */
[C---:B-----5:R-:W-:Y:S06]  /*72c0*/  HMMA.16816.F32.BF16 R76, R152.reuse, R160, RZ ;  /* 0x000000a0984c723c */ /* 0x060fec00000418ff */
[C---:B------:R-:W-:Y:S01]  /*72d0*/  HMMA.16816.F32.BF16 R80, R152.reuse, R162, RZ ;  /* 0x000000a29850723c */ /* 0x040fe200000418ff */
[----:B------:R-:W5:Y:S05]  /*72e0*/  LDSM.16.M88.4 R160, [R230] ;  /* 0x00000000e6a0783b */ /* 0x000f6a0000000200 */
[C---:B------:R-:W-:Y:S06]  /*72f0*/  HMMA.16816.F32.BF16 R84, R152.reuse, R188, RZ ;  /* 0x000000bc9854723c */ /* 0x040fec00000418ff */
[C---:B------:R-:W-:Y:S01]  /*7300*/  HMMA.16816.F32.BF16 R88, R152.reuse, R190, RZ ;  /* 0x000000be9858723c */ /* 0x040fe200000418ff */
[----:B------:R-:W-:Y:S05]  /*7310*/  LDSM.16.M88.4 R188, [R227] ;  /* 0x00000000e3bc783b */ /* 0x000fea0000000200 */
[C---:B------:R-:W-:Y:S06]  /*7320*/  HMMA.16816.F32.BF16 R92, R152.reuse, R192, RZ ;  /* 0x000000c0985c723c */ /* 0x040fec00000418ff */
[C---:B------:R-:W-:Y:S01]  /*7330*/  HMMA.16816.F32.BF16 R96, R152.reuse, R194, RZ ;  /* 0x000000c29860723c */ /* 0x040fe200000418ff */
[----:B------:R-:W-:Y:S05]  /*7340*/  LDSM.16.M88.4 R192, [R226] ;  /* 0x00000000e2c0783b */ /* 0x000fea0000000200 */
[C---:B-1----:R-:W-:Y:S06]  /*7350*/  HMMA.16816.F32.BF16 R100, R152.reuse, R164, RZ ;  /* 0x000000a49864723c */ /* 0x042fec00000418ff */
[C---:B------:R-:W-:Y:S01]  /*7360*/  HMMA.16816.F32.BF16 R104, R152.reuse, R166, RZ ;  /* 0x000000a69868723c */ /* 0x040fe200000418ff */
[----:B------:R-:W1:Y:S05]  /*7370*/  LDSM.16.M88.4 R164, [R229] ;  /* 0x00000000e5a4783b */ /* 0x000e6a0000000200 */
[C---:B--2---:R-:W-:Y:S06]  /*7380*/  HMMA.16816.F32.BF16 R108, R152.reuse, R168, RZ ;  /* 0x000000a8986c723c */ /* 0x044fec00000418ff */
[C---:B------:R-:W-:Y:S01]  /*7390*/  HMMA.16816.F32.BF16 R112, R152.reuse, R170, RZ ;  /* 0x000000aa9870723c */ /* 0x040fe200000418ff */
[----:B------:R-:W2:Y:S05]  /*73a0*/  LDSM.16.M88.4 R168, [R224] ;  /* 0x00000000e0a8783b */ /* 0x000eaa0000000200 */
[C---:B---3--:R-:W-:Y:S06]  /*73b0*/  HMMA.16816.F32.BF16 R116, R152.reuse, R172, RZ ;  /* 0x000000ac9874723c */ /* 0x048fec00000418ff */
[C---:B------:R-:W-:Y:S01]  /*73c0*/  HMMA.16816.F32.BF16 R120, R152.reuse, R174, RZ ;  /* 0x000000ae9878723c */ /* 0x040fe200000418ff */
[----:B------:R-:W3:Y:S05]  /*73d0*/  LDSM.16.M88.4 R172, [R223] ;  /* 0x00000000dfac783b */ /* 0x000eea0000000200 */
[C---:B------:R-:W-:Y:S06]  /*73e0*/  HMMA.16816.F32.BF16 R124, R152.reuse, R176, RZ ;  /* 0x000000b0987c723c */ /* 0x040fec00000418ff */
[----:B------:R-:W-:Y:S01]  /*73f0*/  HMMA.16816.F32.BF16 R128, R152, R178, RZ ;  /* 0x000000b29880723c */ /* 0x000fe200000418ff */
[----:B------:R-:W3:Y:S04]  /*7400*/  LDSM.16.M88.4 R152, [R222] ;  /* 0x00000000de98783b */ /* 0x000ee80000000200 */
[----:B------:R-:W3:Y:S01]  /*7410*/  LDSM.16.M88.4 R176, [R221] ;  /* 0x00000000ddb0783b */ /* 0x000ee20000000200 */
[C---:B----4-:R-:W-:Y:S06]  /*7420*/  HMMA.16816.F32.BF16 R4, R180.reuse, R156, R4 ;  /* 0x0000009cb404723c */ /* 0x050fec0000041804 */
[C---:B------:R-:W-:Y:S01]  /*7430*/  HMMA.16816.F32.BF16 R8, R180.reuse, R158, R8 ;  /* 0x0000009eb408723c */ /* 0x040fe20000041808 */
[----:B------:R-:W4:Y:S01]  /*7440*/  LDSM.16.M88.4 R156, [R216] ;  /* 0x00000000d89c783b */ /* 0x000f220000000200 */
[----:B------:R-:W-:Y:S04]  /*7450*/  DEPBAR.LE SB0, 0x0 ;  /* 0x000080000000791a */ /* 0x000fe80000000000 */
[C---:B-----5:R-:W-:Y:S01]  /*7460*/  HMMA.16816.F32.BF16 R12, R180.reuse, R160, R12 ;  /* 0x000000a0b40c723c */ /* 0x060fe2000004180c */
[----:B------:R-:W-:Y:S05]  /*7470*/  BAR.SYNC.DEFER_BLOCKING 0x0 ;  /* 0x0000000000007b1d */ /* 0x000fea0000010000 */
        /* <DEDUP_REMOVED lines=12> */
[C---:B------:R-:W-:Y:S06]  /*7540*/  HMMA.16816.F32.BF16 R64, R180.reuse, R170, R64 ;  /* 0x000000aab440723c */ /* 0x040fec0000041840 */
[C---:B---3--:R-:W-:Y:S06]  /*7550*/  HMMA.16816.F32.BF16 R68, R180.reuse, R172, R68 ;  /* 0x000000acb444723c */ /* 0x048fec0000041844 */
        /* <DEDUP_REMOVED lines=13> */
[C---:B----4-:R-:W-:Y:S06]  /*7630*/  HMMA.16816.F32.BF16 R124, R180.reuse, R156, R124 ;  /* 0x0000009cb47c723c */ /* 0x050fec000004187c */
[----:B------:R-:W-:Y:S01]  /*7640*/  HMMA.16816.F32.BF16 R128, R180, R158, R128 ;  /* 0x0000009eb480723c */ /* 0x000fe20000041880 */
[----:B------:R-:W-:Y:S11]  /*7650*/  @!UPT UIADD3 URZ, URZ, URZ, URZ ;  /* 0x0000003f3f3ff290 */ /* 0x000ff6000fffe03f */
[----:B------:R-:W-:Y:S01]  /*7660*/  @!UPT UIADD3 URZ, URZ, URZ, URZ ;  /* 0x0000003f3f3ff290 */ /* 0x000fe2000fffe03f */
[----:B------:R-:W-:Y:S11]  /*7670*/  @!P0 BRA `(.L_x_1525) ;  /* 0x00000004007c8947 */ /* 0x000ff60003800000 */
[----:B------:R-:W-:Y:S04]  /*7680*/  ULEA UR6, -UR7, URZ, 0x8 ;  /* 0x0000003f07067291 */ /* 0x000fe8000f8e413f */
[----:B------:R-:W-:Y:S02]  /*7690*/  USHF.R.S32.HI UR5, URZ, 0x1f, UR6 ;  /* 0x0000001f3f057899 */ /* 0x000fe40008011406 */
[----:B------:R-:W-:Y:S04]  /*76a0*/  MOV R156, UR6 ;  /* 0x00000006009c7c02 */ /* 0x000fe80008000f00 */
[----:B------:R-:W-:Y:S01]  /*76b0*/  MOV R153, UR5 ;  /* 0x0000000500997c02 */ /* 0x000fe20008000f00 */
[----:B------:R-:W-:Y:S06]  /*76c0*/  @P6 BRA `(.L_x_1526) ;  /* 0x0000000000f46947 */ /* 0x000fec0003800000 */
[----:B------:R-:W1:Y:S01]  /*76d0*/  LDC R0, c[0x0][0x380] ;  /* 0x0000e000ff007b82 */ /* 0x000e620000000800 */
[----:B------:R-:W-:Y:S04]  /*76e0*/  SHF.L.U32 R151, R248, 0x8, RZ ;  /* 0x00000008f8977819 */ /* 0x000fe800000006ff */
[----:B------:R-:W-:Y:S01]  /*76f0*/  IABS R150, R151 ;  /* 0x0000009700967213 */ /* 0x000fe20000000000 */
[C---:B------:R-:W-:Y:S01]  /*7700*/  VIADD R157, R151.reuse, 0xffffff00 ;  /* 0xffffff00979d7836 */ /* 0x040fe20000000000 */
[-C--:B-1----:R-:W-:Y:S02]  /*7710*/  IABS R2, R0.reuse ;  /* 0x0000000000027213 */ /* 0x082fe40000000000 */
[-C--:B------:R-:W-:Y:S02]  /*7720*/  LOP3.LUT R151, R151, R0.reuse, RZ, 0x3c, !PT ;  /* 0x0000000097977212 */ /* 0x080fe400078e3cff */
[----:B------:R-:W1:Y:S02]  /*7730*/  I2F.RP R154, R2 ;  /* 0x00000002009a7306 */ /* 0x000e640000209400 */
[----:B------:R-:W-:Y:S08]  /*7740*/  ISETP.GE.AND P2, PT, R151, RZ, PT ;  /* 0x000000ff9700720c */ /* 0x000ff00003f46270 */
        /* <DEDUP_REMOVED lines=16> */
[----:B------:R-:W-:Y:S02]  /*7850*/  LOP3.LUT R155, RZ, R0, RZ, 0x33, !PT ;  /* 0x00000000ff9b7212 */ /* 0x000fe400078e33ff */
        /* <DEDUP_REMOVED lines=9> */
[----:B------:R-:W1:Y:S09]  /*78f0*/  LDC R2, c[0x0][0x24c] ;  /* 0x00009300ff027b82 */ /* 0x000e720000000800 */
        /* <DEDUP_REMOVED lines=14> */
[----:B------:R-:W2:Y:S02]  /*79e0*/  LDG.E R153, desc[UR16][R158.64] ;  /* 0x000000109e997981 */ /* 0x000ea4000c1e1900 */
[C---:B------:R-:W-:Y:S01]  /*79f0*/  IMAD.WIDE.U32 R156, R0.reuse, UR7, RZ ;  /* 0x00000007009c7c25 */ /* 0x040fe2000f8e00ff */
[----:B------:R-:W-:Y:S05]  /*7a00*/  SHF.R.S32.HI R155, RZ, 0x1f, R0 ;  /* 0x0000001fff9b7819 */ /* 0x000fea0000011400 */
[----:B------:R-:W-:Y:S04]  /*7a10*/  IMAD R155, R155, UR7, RZ ;  /* 0x000000079b9b7c24 */ /* 0x000fe8000f8e02ff */
[----:B-1----:R-:W-:Y:S04]  /*7a20*/  IMAD R155, R0, R2, R155 ;  /* 0x00000002009b7224 */ /* 0x002fe800078e029b */
[----:B------:R-:W-:Y:S01]  /*7a30*/  IMAD.IADD R157, R157, 0x1, R155 ;  /* 0x000000019d9d7824 */ /* 0x000fe200078e029b */
[----:B--2---:R-:W-:Y:S04]  /*7a40*/  IADD3 R148, -R153, R148, RZ ;  /* 0x0000009499947210 */ /* 0x004fe80007ffe1ff */
[----:B------:R-:W-:Y:S01]  /*7a50*/  SHF.R.S32.HI R153, RZ, 0x1f, R148 ;  /* 0x0000001fff997819 */ /* 0x000fe20000011494 */
[CC--:B---3--:R-:W-:Y:S04]  /*7a60*/  IMAD.WIDE.U32 R156, R148.reuse, R150.reuse, R156 ;  /* 0x00000096949c7225 */ /* 0x0c8fe800078e009c */
[----:B------:R-:W-:Y:S04]  /*7a70*/  IMAD R153, R153, R150, RZ ;  /* 0x0000009699997224 */ /* 0x000fe800078e02ff */
[----:B------:R-:W-:Y:S05]  /*7a80*/  IMAD R153, R148, R151, R153 ;  /* 0x0000009794997224 */ /* 0x000fea00078e0299 */
[----:B------:R-:W-:Y:S07]  /*7a90*/  IADD3 R153, R157, R153, RZ ;  /* 0x000000999d997210 */ /* 0x000fee0007ffe0ff */
.L_x_1526:
        /* <DEDUP_REMOVED lines=11> */
[----:B------:R1:W-:Y:S01]  /*7b50*/  LDGSTS.E.BYPASS.LTC128B.128 [R241+0x1800], desc[UR16][R158.64] ;  /* 0x018000009ef17fae */ /* 0x0003e2000b901d50 */
[----:B------:R-:W-:Y:S03]  /*7b60*/  IADD3 R154, P0, R156, UR18, RZ ;  /* 0x000000129c9a7c10 */ /* 0x000fe6000ff1e0ff */
[----:B------:R1:W-:Y:S01]  /*7b70*/  LDGSTS.E.BYPASS.LTC128B.128 [R241+0x2000], desc[UR16][R156.64] ;  /* 0x020000009cf17fae */ /* 0x0003e2000b901d50 */
[----:B------:R-:W-:Y:S02]  /*7b80*/  IADD3.X R155, R157, UR19, RZ, P0, !PT ;  /* 0x000000139d9b7c10 */ /* 0x000fe400087fe4ff */
        /* <DEDUP_REMOVED lines=11> */
[----:B------:R-:W-:Y:S05]  /*7c40*/  IADD3.X R163, R161, UR19, RZ, P0, !PT ;  /* 0x00000013a1a37c10 */ /* 0x000fea00087fe4ff */
[----:B------:R1:W-:Y:S04]  /*7c50*/  LDGSTS.E.BYPASS.LTC128B.128 [R241+0x4800], desc[UR16][R162.64] ;  /* 0x04800000a2f17fae */ /* 0x0003e8000b901d50 */
[----:B------:R-:W0:Y:S02]  /*7c60*/  LDGDEPBAR ;  /* 0x00000000000079af */ /* 0x000e240000000000 */
.L_x_1525:
[----:B------:R-:W-:Y:S02]  /*7c70*/  FMNMX.FTZ R0, R4, R149, !PT ;  /* 0x0000009504007209 */ /* 0x000fe40007810000 */
[----:B------:R-:W-:Y:S02]  /*7c80*/  FMNMX.FTZ R2, R6, R3, !PT ;  /* 0x0000000306027209 */ /* 0x000fe40007810000 */
        /* <DEDUP_REMOVED lines=122> */
[----:B------:R-:W-:Y:S04]  /*8430*/  FMNMX.FTZ R0, R128, R151, !PT ;  /* 0x0000009780007209 */ /* 0x000fe80007810000 */
        /* <DEDUP_REMOVED lines=18> */
[----:B------:R-:W-:Y:S01]  /*8560*/  MUFU.EX2 R3, R150 ;  /* 0x0000009600037308 */ /* 0x000fe20000000800 */
[----:B------:R-:W-:Y:S01]  /*8570*/  FSETP.NEU.FTZ.AND P0, PT, R0, -INF , PT ;  /* 0xff8000000000780b */ /* 0x000fe20003f1d000 */
[----:B------:R-:W-:Y:S02]  /*8580*/  FMUL.FTZ R149, R148, UR4 ;  /* 0x0000000494957c20 */ /* 0x000fe40008410000 */
        /* <DEDUP_REMOVED lines=11> */
[----:B------:R-:W-:Y:S03]  /*8640*/  FSEL R151, R151, RZ, P0 ;  /* 0x000000ff97977208 */ /* 0x000fe60000000000 */
[----:B------:R-:W-:Y:S01]  /*8650*/  MUFU.EX2 R199, R199 ;  /* 0x000000c700c77308 */ /* 0x000fe20000000800 */
[--C-:B------:R-:W-:Y:S01]  /*8660*/  FFMA.FTZ R207, R12, UR4, -R152.reuse ;  /* 0x000000040ccf7c23 */ /* 0x100fe20008010898 */
[--C-:B------:R-:W-:Y:S01]  /*8670*/  FFMA.FTZ R206, R13, UR4, -R152.reuse ;  /* 0x000000040dce7c23 */ /* 0x100fe20008010898 */
[--C-:B------:R-:W-:Y:S01]  /*8680*/  FFMA.FTZ R197, R24, UR4, -R152.reuse ;  /* 0x0000000418c57c23 */ /* 0x100fe20008010898 */
[--C-:B------:R-:W-:Y:S01]  /*8690*/  FFMA.FTZ R201, R22, UR4, -R151.reuse ;  /* 0x0000000416c97c23 */ /* 0x100fe20008010897 */
[--C-:B------:R-:W-:Y:S01]  /*86a0*/  FFMA.FTZ R196, R23, UR4, -R151.reuse ;  /* 0x0000000417c47c23 */ /* 0x100fe20008010897 */
[--C-:B------:R-:W-:Y:S01]  /*86b0*/  FFMA.FTZ R191, R30, UR4, -R151.reuse ;  /* 0x000000041ebf7c23 */ /* 0x100fe20008010897 */
[----:B------:R-:W2:Y:S03]  /*86c0*/  LDSM.16.MT88.4 R20, [R232+0x5000] ;  /* 0x00500000e814783b */ /* 0x000ea60000004200 */
[----:B------:R-:W-:Y:S01]  /*86d0*/  MUFU.EX2 R207, R207 ;  /* 0x000000cf00cf7308 */ /* 0x000fe20000000800 */
[--C-:B------:R-:W-:Y:S01]  /*86e0*/  FFMA.FTZ R188, R31, UR4, -R151.reuse ;  /* 0x000000041fbc7c23 */ /* 0x100fe20008010897 */
[--C-:B------:R-:W-:Y:S01]  /*86f0*/  FFMA.FTZ R185, R38, UR4, -R151.reuse ;  /* 0x0000000426b97c23 */ /* 0x100fe20008010897 */
[--C-:B------:R-:W-:Y:S01]  /*8700*/  FFMA.FTZ R180, R39, UR4, -R151.reuse ;  /* 0x0000000427b47c23 */ /* 0x100fe20008010897 */
[--C-:B------:R-:W-:Y:S01]  /*8710*/  FFMA.FTZ R178, R42, UR4, -R151.reuse ;  /* 0x000000042ab27c23 */ /* 0x100fe20008010897 */
[--C-:B------:R-:W-:Y:S01]  /*8720*/  FFMA.FTZ R179, R43, UR4, -R151.reuse ;  /* 0x000000042bb37c23 */ /* 0x100fe20008010897 */
[C---:B-1----:R-:W-:Y:S01]  /*8730*/  FMUL.FTZ R12, R148.reuse, R140 ;  /* 0x0000008c940c7220 */ /* 0x042fe20000410000 */
[----:B------:R-:W1:Y:S03]  /*8740*/  LDSM.16.MT88.4 R28, [R231+0x5000] ;  /* 0x00500000e71c783b */ /* 0x000e660000004200 */
[----:B------:R-:W3:Y:S01]  /*8750*/  MUFU.EX2 R206, R206 ;  /* 0x000000ce00ce7308 */ /* 0x000ee20000000800 */
[----:B------:R-:W-:Y:S01]  /*8760*/  FMUL.FTZ R13, R148, R141 ;  /* 0x0000008d940d7220 */ /* 0x000fe20000410000 */
[--C-:B------:R-:W-:Y:S01]  /*8770*/  FFMA.FTZ R177, R46, UR4, -R151.reuse ;  /* 0x000000042eb17c23 */ /* 0x100fe20008010897 */
[--C-:B------:R-:W-:Y:S01]  /*8780*/  FFMA.FTZ R172, R47, UR4, -R151.reuse ;  /* 0x000000042fac7c23 */ /* 0x100fe20008010897 */
[--C-:B------:R-:W-:Y:S01]  /*8790*/  FFMA.FTZ R209, R14, UR4, -R151.reuse ;  /* 0x000000040ed17c23 */ /* 0x100fe20008010897 */
[----:B------:R-:W-:Y:S01]  /*87a0*/  FMUL.FTZ R14, R3, R142 ;  /* 0x0000008e030e7220 */ /* 0x000fe20000410000 */
[--C-:B------:R-:W-:Y:S01]  /*87b0*/  FFMA.FTZ R204, R15, UR4, -R151.reuse ;  /* 0x000000040fcc7c23 */ /* 0x100fe20008010897 */
[----:B------:R-:W4:Y:S03]  /*87c0*/  LDSM.16.MT88.4 R36, [R232+0x5400] ;  /* 0x00540000e824783b */ /* 0x000f260000004200 */
[----:B------:R-:W-:Y:S01]  /*87d0*/  MUFU.EX2 R198, R198 ;  /* 0x000000c600c67308 */ /* 0x000fe20000000800 */
[----:B------:R-:W-:Y:S01]  /*87e0*/  FMUL.FTZ R15, R3, R143 ;  /* 0x0000008f030f7220 */ /* 0x000fe20000410000 */
[--C-:B------:R-:W-:Y:S01]  /*87f0*/  FFMA.FTZ R192, R25, UR4, -R152.reuse ;  /* 0x0000000419c07c23 */ /* 0x100fe20008010898 */
[--C-:B------:R-:W-:Y:S01]  /*8800*/  FFMA.FTZ R194, R26, UR4, -R151.reuse ;  /* 0x000000041ac27c23 */ /* 0x100fe20008010897 */
[--C-:B------:R-:W-:Y:S01]  /*8810*/  FFMA.FTZ R195, R27, UR4, -R151.reuse ;  /* 0x000000041bc37c23 */ /* 0x100fe20008010897 */
[--C-:B------:R-:W-:Y:S01]  /*8820*/  FFMA.FTZ R203, R16, UR4, -R152.reuse ;  /* 0x0000000410cb7c23 */ /* 0x100fe20008010898 */
[C---:B------:R-:W-:Y:S01]  /*8830*/  FMUL.FTZ R16, R148.reuse, R136 ;  /* 0x0000008894107220 */ /* 0x040fe20000410000 */
[----:B------:R-:W5:Y:S03]  /*8840*/  LDSM.16.MT88.4 R40, [R231+0x5400] ;  /* 0x00540000e728783b */ /* 0x000f660000004200 */
[----:B------:R-:W-:Y:S01]  /*8850*/  MUFU.EX2 R209, R209 ;  /* 0x000000d100d17308 */ /* 0x000fe20000000800 */
[--C-:B------:R-:W-:Y:S01]  /*8860*/  FFMA.FTZ R200, R17, UR4, -R152.reuse ;  /* 0x0000000411c87c23 */ /* 0x100fe20008010898 */
[----:B------:R-:W-:Y:S01]  /*8870*/  FMUL.FTZ R17, R148, R137 ;  /* 0x0000008994117220 */ /* 0x000fe20000410000 */
[--C-:B------:R-:W-:Y:S01]  /*8880*/  FFMA.FTZ R205, R18, UR4, -R151.reuse ;  /* 0x0000000412cd7c23 */ /* 0x100fe20008010897 */
[----:B------:R-:W-:Y:S01]  /*8890*/  FMUL.FTZ R18, R3, R138 ;  /* 0x0000008a03127220 */ /* 0x000fe20000410000 */
[--C-:B------:R-:W-:Y:S01]  /*88a0*/  FFMA.FTZ R202, R19, UR4, -R151.reuse ;  /* 0x0000000413ca7c23 */ /* 0x100fe20008010897 */
[----:B------:R-:W-:Y:S01]  /*88b0*/  FMUL.FTZ R19, R3, R139 ;  /* 0x0000008b03137220 */ /* 0x000fe20000410000 */
[----:B------:R-:W5:Y:S03]  /*88c0*/  LDSM.16.MT88.4 R44, [R232+0x5800] ;  /* 0x00580000e82c783b */ /* 0x000f660000004200 */
[----:B------:R-:W2:Y:S01]  /*88d0*/  MUFU.EX2 R204, R204 ;  /* 0x000000cc00cc7308 */ /* 0x000ea20000000800 */
[--C-:B------:R-:W-:Y:S01]  /*88e0*/  FFMA.FTZ R187, R32, UR4, -R152.reuse ;  /* 0x0000000420bb7c23 */ /* 0x100fe20008010898 */
[----:B---3--:R-:W-:Y:S01]  /*88f0*/  F2FP.BF16.F32.PACK_AB R32, R206, R207 ;  /* 0x000000cfce20723e */ /* 0x008fe200000010ff */
[--C-:B------:R-:W-:Y:S01]  /*8900*/  FFMA.FTZ R184, R33, UR4, -R152.reuse ;  /* 0x0000000421b87c23 */ /* 0x100fe20008010898 */
[--C-:B------:R-:W-:Y:S01]  /*8910*/  FFMA.FTZ R189, R34, UR4, -R151.reuse ;  /* 0x0000000422bd7c23 */ /* 0x100fe20008010897 */
[--C-:B------:R-:W-:Y:S01]  /*8920*/  FFMA.FTZ R186, R35, UR4, -R151.reuse ;  /* 0x0000000423ba7c23 */ /* 0x100fe20008010897 */
[--C-:B------:R-:W-:Y:S01]  /*8930*/  FFMA.FTZ R215, R4, UR4, -R152.reuse ;  /* 0x0000000404d77c23 */ /* 0x100fe20008010898 */
[----:B------:R-:W-:Y:S03]  /*8940*/  LDSM.16.MT88.4 R140, [R232+0x8c00] ;  /* 0x008c0000e88c783b */ /* 0x000fe60000004200 */
[----:B------:R-:W-:Y:S01]  /*8950*/  MUFU.EX2 R203, R203 ;  /* 0x000000cb00cb7308 */ /* 0x000fe20000000800 */
[--C-:B------:R-:W-:Y:S01]  /*8960*/  FFMA.FTZ R214, R5, UR4, -R152.reuse ;  /* 0x0000000405d67c23 */ /* 0x100fe20008010898 */
[--C-:B------:R-:W-:Y:S01]  /*8970*/  FFMA.FTZ R252, R6, UR4, -R151.reuse ;  /* 0x0000000406fc7c23 */ /* 0x100fe20008010897 */
[--C-:B------:R-:W-:Y:S01]  /*8980*/  FFMA.FTZ R212, R7, UR4, -R151.reuse ;  /* 0x0000000407d47c23 */ /* 0x100fe20008010897 */
[--C-:B------:R-:W-:Y:S01]  /*8990*/  FFMA.FTZ R213, R8, UR4, -R152.reuse ;  /* 0x0000000408d57c23 */ /* 0x100fe20008010898 */
[C---:B------:R-:W-:Y:S01]  /*89a0*/  FMUL.FTZ R8, R148.reuse, R144 ;  /* 0x0000009094087220 */ /* 0x040fe20000410000 */
[--C-:B------:R-:W-:Y:S01]  /*89b0*/  FFMA.FTZ R208, R9, UR4, -R152.reuse ;  /* 0x0000000409d07c23 */ /* 0x100fe20008010898 */
[----:B------:R-:W-:Y:S03]  /*89c0*/  FMUL.FTZ R9, R148, R145 ;  /* 0x0000009194097220 */ /* 0x000fe60000410000 */
[----:B------:R-:W-:Y:S01]  /*89d0*/  MUFU.EX2 R215, R215 ;  /* 0x000000d700d77308 */ /* 0x000fe20000000800 */
[----:B--2---:R-:W-:Y:S01]  /*89e0*/  F2FP.BF16.F32.PACK_AB R33, R204, R209 ;  /* 0x000000d1cc21723e */ /* 0x004fe200000010ff */
[--C-:B------:R-:W-:Y:S01]  /*89f0*/  FFMA.FTZ R210, R10, UR4, -R151.reuse ;  /* 0x000000040ad27c23 */ /* 0x100fe20008010897 */
[----:B------:R-:W-:Y:S01]  /*8a00*/  FMUL.FTZ R10, R3, R146 ;  /* 0x00000092030a7220 */ /* 0x000fe20000410000 */
[--C-:B------:R-:W-:Y:S01]  /*8a10*/  FFMA.FTZ R211, R11, UR4, -R151.reuse ;  /* 0x000000040bd37c23 */ /* 0x100fe20008010897 */
[----:B------:R-:W-:Y:S01]  /*8a20*/  FMUL.FTZ R11, R3, R147 ;  /* 0x00000093030b7220 */ /* 0x000fe20000410000 */
[--C-:B------:R-:W-:Y:S01]  /*8a30*/  FFMA.FTZ R171, R48, UR4, -R152.reuse ;  /* 0x0000000430ab7c23 */ /* 0x100fe20008010898 */
[--C-:B------:R-:W-:Y:S03]  /*8a40*/  FFMA.FTZ R168, R49, UR4, -R152.reuse ;  /* 0x0000000431a87c23 */ /* 0x100fe60008010898 */
[----:B------:R-:W2:Y:S01]  /*8a50*/  MUFU.EX2 R214, R214 ;  /* 0x000000d600d67308 */ /* 0x000ea20000000800 */
        /* <DEDUP_REMOVED lines=16> */
[----:B--2---:R-:W-:Y:S01]  /*8b60*/  F2FP.BF16.F32.PACK_AB R24, R214, R215 ;  /* 0x000000d7d618723e */ /* 0x004fe200000010ff */
        /* <DEDUP_REMOVED lines=13> */
[----:B------:R-:W-:Y:S03]  /*8c40*/  FFMA.FTZ R59, R76, UR4, -R152 ;  /* 0x000000044c3b7c23 */ /* 0x000fe60008010898 */
[----:B------:R-:W2:Y:S01]  /*8c50*/  MUFU.EX2 R208, R208 ;  /* 0x000000d000d07308 */ /* 0x000ea20000000800 */
[----:B---3--:R-:W-:Y:S01]  /*8c60*/  F2FP.BF16.F32.PACK_AB R25, R212, R252 ;  /* 0x000000fcd419723e */ /* 0x008fe200000010ff */
[----:B------:R-:W-:Y:S01]  /*8c70*/  FFMA.FTZ R252, R3, R250, R252 ;  /* 0x000000fa03fc7223 */ /* 0x000fe200000100fc */
        /* <DEDUP_REMOVED lines=39> */
[----:B--2---:R-:W-:Y:S01]  /*8ef0*/  F2FP.BF16.F32.PACK_AB R34, R200, R203 ;  /* 0x000000cbc822723e */ /* 0x004fe200000010ff */
[C---:B------:R-:W-:Y:S03]  /*8f00*/  HMMA.16816.F32.BF16 R12, R24.reuse, R22, R12 ;  /* 0x00000016180c723c */ /* 0x040fe6000004180c */
[----:B------:R-:W-:Y:S01]  /*8f10*/  MUFU.EX2 R201, R201 ;  /* 0x000000c900c97308 */ /* 0x000fe20000000800 */
[----:B------:R-:W-:Y:S01]  /*8f20*/  ISETP.GT.AND P0, PT, R248, RZ, PT ;  /* 0x000000fff800720c */ /* 0x000fe20003f04270 */
[----:B------:R-:W-:Y:S01]  /*8f30*/  FMUL.FTZ R20, R148, R132 ;  /* 0x0000008494147220 */ /* 0x000fe20000410000 */
[C---:B-1----:R-:W-:Y:S07]  /*8f40*/  HMMA.16816.F32.BF16 R16, R24.reuse, R28, R16 ;  /* 0x0000001c1810723c */ /* 0x042fee0000041810 */
        /* <DEDUP_REMOVED lines=13> */
[--C-:B------:R-:W-:Y:S01]  /*9020*/  FFMA.FTZ R77, R104, UR4, -R152.reuse ;  /* 0x00000004684d7c23 */ /* 0x100fe20008010898 */
[C---:B----4-:R-:W-:Y:S05]  /*9030*/  HMMA.16816.F32.BF16 R8, R32.reuse, R36, R8 ;  /* 0x000000242008723c */ /* 0x050fea0000041808 */
[----:B------:R-:W-:Y:S03]  /*9040*/  F2FP.BF16.F32.PACK_AB R24, R198, R199 ;  /* 0x000000c7c618723e */ /* 0x000fe600000010ff */
[----:B------:R-:W-:Y:S01]  /*9050*/  MUFU.EX2 R194, R194 ;  /* 0x000000c200c27308 */ /* 0x000fe20000000800 */
[C---:B------:R-:W-:Y:S01]  /*9060*/  HMMA.16816.F32.BF16 R12, R32.reuse, R38, R12 ;  /* 0x00000026200c723c */ /* 0x040fe2000004180c */
[----:B------:R-:W4:Y:S02]  /*9070*/  LDSM.16.MT88.4 R36, [R232+0x5c00] ;  /* 0x005c0000e824783b */ /* 0x000f240000004200 */
[----:B-1----:R-:W-:Y:S01]  /*9080*/  F2FP.BF16.F32.PACK_AB R25, R196, R201 ;  /* 0x000000c9c419723e */ /* 0x002fe200000010ff */
[----:B------:R-:W-:Y:S02]  /*9090*/  FFMA.FTZ R82, R105, UR4, -R152 ;  /* 0x0000000469527c23 */ /* 0x000fe40008010898 */
[C---:B-----5:R-:W-:Y:S03]  /*90a0*/  HMMA.16816.F32.BF16 R16, R32.reuse, R40, R16 ;  /* 0x000000282010723c */ /* 0x060fe60000041810 */
[----:B------:R-:W1:Y:S02]  /*90b0*/  MUFU.EX2 R195, R195 ;  /* 0x000000c300c37308 */ /* 0x000e640000000800 */
[----:B---3--:R-:W-:Y:S01]  /*90c0*/  F2FP.BF16.F32.PACK_AB R26, R192, R197 ;  /* 0x000000c5c01a723e */ /* 0x008fe200000010ff */
[----:B------:R-:W-:Y:S01]  /*90d0*/  HMMA.16816.F32.BF16 R20, R32, R42, R20 ;  /* 0x0000002a2014723c */ /* 0x000fe20000041814 */
[----:B------:R-:W3:Y:S06]  /*90e0*/  LDSM.16.MT88.4 R40, [R231+0x5c00] ;  /* 0x005c0000e728783b */ /* 0x000eec0000004200 */
[----:B------:R-:W-:Y:S01]  /*90f0*/  MUFU.EX2 R193, R193 ;  /* 0x000000c100c17308 */ /* 0x000fe20000000800 */
[--C-:B------:R-:W-:Y:S03]  /*9100*/  FFMA.FTZ R79, R106, UR4, -R151.reuse ;  /* 0x000000046a4f7c23 */ /* 0x100fe60008010897 */
[----:B------:R-:W-:Y:S01]  /*9110*/  FFMA.FTZ R84, R107, UR4, -R151 ;  /* 0x000000046b547c23 */ /* 0x000fe20008010897 */
[----:B------:R-:W-:Y:S01]  /*9120*/  FADD.FTZ R33, R212, R252 ;  /* 0x000000fcd4217221 */ /* 0x000fe20000010000 */
[----:B------:R-:W-:Y:S04]  /*9130*/  FFMA.FTZ R215, R148, R249, R215 ;  /* 0x000000f994d77223 */ /* 0x000fe800000100d7 */
[----:B------:R-:W5:Y:S01]  /*9140*/  MUFU.EX2 R190, R190 ;  /* 0x000000be00be7308 */ /* 0x000f620000000800 */
[----:B-1----:R-:W-:Y:S01]  /*9150*/  F2FP.BF16.F32.PACK_AB R27, R195, R194 ;  /* 0x000000c2c31b723e */ /* 0x002fe200000010ff */
[----:B------:R-:W-:Y:S01]  /*9160*/  FADD.FTZ R32, R210, R33 ;  /* 0x00000021d2207221 */ /* 0x000fe20000010000 */
[----:B------:R-:W-:Y:S01]  /*9170*/  FADD.FTZ R214, R214, R215 ;  /* 0x000000d7d6d67221 */ /* 0x000fe20000010000 */
[----:B------:R-:W-:Y:S01]  /*9180*/  FFMA.FTZ R89, R116, UR4, -R152 ;  /* 0x0000000474597c23 */ /* 0x000fe20008010898 */
[----:B------:R-:W-:Y:S01]  /*9190*/  MOV R149, R2 ;  /* 0x0000000200957202 */ /* 0x000fe20000000f00 */
[----:B------:R-:W-:Y:S01]  /*91a0*/  FADD.FTZ R32, R211, R32 ;  /* 0x00000020d3207221 */ /* 0x000fe20000010000 */
[----:B------:R-:W-:Y:S03]  /*91b0*/  FADD.FTZ R213, R213, R214 ;  /* 0x000000d6d5d57221 */ /* 0x000fe60000010000 */
[----:B------:R-:W-:Y:S01]  /*91c0*/  MUFU.EX2 R191, R191 ;  /* 0x000000bf00bf7308 */ /* 0x000fe20000000800 */
[C---:B------:R-:W-:Y:S05]  /*91d0*/  HMMA.16816.F32.BF16 R8, R24.reuse, R44, R8 ;  /* 0x0000002c1808723c */ /* 0x040fea0000041808 */
[----:B------:R-:W-:Y:S01]  /*91e0*/  FADD.FTZ R209, R209, R32 ;  /* 0x00000020d1d17221 */ /* 0x000fe20000010000 */
[C---:B------:R-:W-:Y:S03]  /*91f0*/  HMMA.16816.F32.BF16 R12, R24.reuse, R46, R12 ;  /* 0x0000002e180c723c */ /* 0x040fe6000004180c */
[----:B------:R-:W1:Y:S01]  /*9200*/  MUFU.EX2 R188, R188 ;  /* 0x000000bc00bc7308 */ /* 0x000e620000000800 */
[----:B------:R-:W3:Y:S01]  /*9210*/  LDSM.16.MT88.4 R44, [R232+0x6000] ;  /* 0x00600000e82c783b */ /* 0x000ee20000004200 */
[----:B-----5:R-:W-:Y:S01]  /*9220*/  F2FP.BF16.F32.PACK_AB R32, R190, R193 ;  /* 0x000000c1be20723e */ /* 0x020fe200000010ff */
[C---:B--2---:R-:W-:Y:S07]  /*9230*/  HMMA.16816.F32.BF16 R16, R24.reuse, R28, R16 ;  /* 0x0000001c1810723c */ /* 0x044fee0000041810 */
[----:B------:R-:W-:Y:S01]  /*9240*/  MUFU.EX2 R187, R187 ;  /* 0x000000bb00bb7308 */ /* 0x000fe20000000800 */
[----:B------:R-:W-:Y:S01]  /*9250*/  FADD.FTZ R204, R204, R209 ;  /* 0x000000d1cccc7221 */ /* 0x000fe20000010000 */
[----:B------:R-:W-:Y:S01]  /*9260*/  HMMA.16816.F32.BF16 R20, R24, R30, R20 ;  /* 0x0000001e1814723c */ /* 0x000fe20000041814 */
[----:B------:R-:W2:Y:S07]  /*9270*/  LDSM.16.MT88.4 R28, [R231+0x6000] ;  /* 0x00600000e71c783b */ /* 0x000eae0000004200 */
[----:B------:R-:W5:Y:S03]  /*9280*/  MUFU.EX2 R184, R184 ;  /* 0x000000b800b87308 */ /* 0x000f660000000800 */
        /* <DEDUP_REMOVED lines=14> */
[----:B-----5:R-:W-:Y:S01]  /*9370*/  F2FP.BF16.F32.PACK_AB R34, R184, R187 ;  /* 0x000000bbb822723e */ /* 0x020fe200000010ff */
[--C-:B------:R-:W-:Y:S01]  /*9380*/  FFMA.FTZ R120, R120, UR4, -R152.reuse ;  /* 0x0000000478787c23 */ /* 0x100fe20008010898 */
[----:B------:R-:W-:Y:S01]  /*9390*/  FADD.FTZ R200, R200, R203 ;  /* 0x000000cbc8c87221 */ /* 0x000fe20000010000 */
[--C-:B------:R-:W-:Y:S01]  /*93a0*/  FFMA.FTZ R122, R122, UR4, -R151.reuse ;  /* 0x000000047a7a7c23 */ /* 0x100fe20008010897 */
[--C-:B------:R-:W-:Y:S01]  /*93b0*/  FFMA.FTZ R123, R123, UR4, -R151.reuse ;  /* 0x000000047b7b7c23 */ /* 0x100fe20008010897 */
[----:B------:R-:W-:Y:S01]  /*93c0*/  FFMA.FTZ R124, R124, UR4, -R152 ;  /* 0x000000047c7c7c23 */ /* 0x000fe20008010898 */
[----:B------:R-:W-:Y:S03]  /*93d0*/  FADD.FTZ R199, R199, R200 ;  /* 0x000000c8c7c77221 */ /* 0x000fe60000010000 */
[----:B------:R-:W-:Y:S01]  /*93e0*/  MUFU.EX2 R183, R183 ;  /* 0x000000b700b77308 */ /* 0x000fe20000000800 */
[--C-:B------:R-:W-:Y:S01]  /*93f0*/  FFMA.FTZ R125, R125, UR4, -R152.reuse ;  /* 0x000000047d7d7c23 */ /* 0x100fe20008010898 */
[----:B------:R-:W-:Y:S01]  /*9400*/  FFMA.FTZ R126, R126, UR4, -R151 ;  /* 0x000000047e7e7c23 */ /* 0x000fe20008010897 */
[----:B------:R-:W-:Y:S01]  /*9410*/  FADD.FTZ R198, R198, R199 ;  /* 0x000000c7c6c67221 */ /* 0x000fe20000010000 */
[----:B------:R-:W-:Y:S03]  /*9420*/  FFMA.FTZ R128, R128, UR4, -R152 ;  /* 0x0000000480807c23 */ /* 0x000fe60008010898 */
[----:B------:R-:W-:Y:S03]  /*9430*/  FADD.FTZ R197, R197, R198 ;  /* 0x000000c6c5c57221 */ /* 0x000fe60000010000 */
[----:B------:R-:W5:Y:S01]  /*9440*/  MUFU.EX2 R182, R182 ;  /* 0x000000b600b67308 */ /* 0x000f620000000800 */
[----:B-1----:R-:W-:Y:S01]  /*9450*/  F2FP.BF16.F32.PACK_AB R35, R186, R189 ;  /* 0x000000bdba23723e */ /* 0x002fe200000010ff */
[----:B------:R-:W-:Y:S04]  /*9460*/  FADD.FTZ R192, R192, R197 ;  /* 0x000000c5c0c07221 */ /* 0x000fe80000010000 */
[----:B------:R-:W-:Y:S04]  /*9470*/  FADD.FTZ R193, R193, R192 ;  /* 0x000000c0c1c17221 */ /* 0x000fe80000010000 */
[----:B------:R-:W-:Y:S01]  /*9480*/  MUFU.EX2 R185, R185 ;  /* 0x000000b900b97308 */ /* 0x000fe20000000800 */
[C---:B----4-:R-:W-:Y:S05]  /*9490*/  HMMA.16816.F32.BF16 R8, R32.reuse, R36, R8 ;  /* 0x000000242008723c */ /* 0x050fea0000041808 */
[----:B------:R-:W-:Y:S01]  /*94a0*/  FADD.FTZ R190, R190, R193 ;  /* 0x000000c1bebe7221 */ /* 0x000fe20000010000 */
[C---:B------:R-:W-:Y:S03]  /*94b0*/  HMMA.16816.F32.BF16 R12, R32.reuse, R38, R12 ;  /* 0x00000026200c723c */ /* 0x040fe6000004180c */
[----:B------:R-:W1:Y:S01]  /*94c0*/  MUFU.EX2 R180, R180 ;  /* 0x000000b400b47308 */ /* 0x000e620000000800 */
[----:B------:R-:W4:Y:S01]  /*94d0*/  LDSM.16.MT88.4 R36, [R232+0x6400] ;  /* 0x00640000e824783b */ /* 0x000f220000004200 */
[----:B-----5:R-:W-:Y:S01]  /*94e0*/  F2FP.BF16.F32.PACK_AB R24, R182, R183 ;  /* 0x000000b7b618723e */ /* 0x020fe200000010ff */
[C---:B---3--:R-:W-:Y:S07]  /*94f0*/  HMMA.16816.F32.BF16 R16, R32.reuse, R40, R16 ;  /* 0x000000282010723c */ /* 0x048fee0000041810 */
[----:B------:R-:W-:Y:S01]  /*9500*/  MUFU.EX2 R181, R181 ;  /* 0x000000b500b57308 */ /* 0x000fe20000000800 */
[----:B------:R-:W-:Y:S01]  /*9510*/  FADD.FTZ R187, R187, R190 ;  /* 0x000000bebbbb7221 */ /* 0x000fe20000010000 */
[----:B------:R-:W-:Y:S01]  /*9520*/  HMMA.16816.F32.BF16 R20, R32, R42, R20 ;  /* 0x0000002a2014723c */ /* 0x000fe20000041814 */
[----:B------:R-:W3:Y:S07]  /*9530*/  LDSM.16.MT88.4 R40, [R231+0x6400] ;  /* 0x00640000e728783b */ /* 0x000eee0000004200 */
[----:B------:R-:W5:Y:S03]  /*9540*/  MUFU.EX2 R176, R176 ;  /* 0x000000b000b07308 */ /* 0x000f660000000800 */
        /* <DEDUP_REMOVED lines=8> */
[----:B------:R-:W-:Y:S04]  /*95d0*/  FADD.FTZ R188, R188, R191 ;  /* 0x000000bfbcbc7221 */ /* 0x000fe80000010000 */
[----:B------:R-:W1:Y:S01]  /*95e0*/  MUFU.EX2 R179, R179 ;  /* 0x000000b300b37308 */ /* 0x000e620000000800 */
[----:B-----5:R-:W-:Y:S01]  /*95f0*/  F2FP.BF16.F32.PACK_AB R26, R176, R181 ;  /* 0x000000b5b01a723e */ /* 0x020fe200000010ff */
[----:B------:R-:W-:Y:S01]  /*9600*/  FADD.FTZ R189, R189, R188 ;  /* 0x000000bcbdbd7221 */ /* 0x000fe20000010000 */
[----:B------:R-:W-:Y:S03]  /*9610*/  FADD.FTZ R181, R181, R182 ;  /* 0x000000b6b5b57221 */ /* 0x000fe60000010000 */
[----:B------:R-:W-:Y:S01]  /*9620*/  FADD.FTZ R186, R186, R189 ;  /* 0x000000bdbaba7221 */ /* 0x000fe20000010000 */
[----:B------:R-:W-:Y:S03]  /*9630*/  FADD.FTZ R176, R176, R181 ;  /* 0x000000b5b0b07221 */ /* 0x000fe60000010000 */
[----:B------:R-:W-:Y:S01]  /*9640*/  MUFU.EX2 R175, R175 ;  /* 0x000000af00af7308 */ /* 0x000fe20000000800 */
[----:B------:R-:W-:Y:S04]  /*9650*/  FADD.FTZ R185, R185, R186 ;  /* 0x000000bab9b97221 */ /* 0x000fe80000010000 */
[----:B------:R-:W-:Y:S05]  /*9660*/  FADD.FTZ R185, R180, R185 ;  /* 0x000000b9b4b97221 */ /* 0x000fea0000010000 */
[----:B------:R-:W5:Y:S01]  /*9670*/  MUFU.EX2 R174, R174 ;  /* 0x000000ae00ae7308 */ /* 0x000f620000000800 */
[----:B-1----:R-:W-:Y:S09]  /*9680*/  F2FP.BF16.F32.PACK_AB R27, R179, R178 ;  /* 0x000000b2b31b723e */ /* 0x002ff200000010ff */
[----:B------:R-:W-:Y:S01]  /*9690*/  MUFU.EX2 R177, R177 ;  /* 0x000000b100b17308 */ /* 0x000fe20000000800 */
[C---:B------:R-:W-:Y:S06]  /*96a0*/  HMMA.16816.F32.BF16 R8, R24.reuse, R44, R8 ;  /* 0x0000002c1808723c */ /* 0x040fec0000041808 */
        /* <DEDUP_REMOVED lines=11> */
[----:B------:R-:W-:Y:S06]  /*9760*/  FADD.FTZ R174, R174, R175 ;  /* 0x000000afaeae7221 */ /* 0x000fec0000010000 */
[----:B------:R-:W-:Y:S10]  /*9770*/  MUFU.EX2 R173, R173 ;  /* 0x000000ad00ad7308 */ /* 0x000ff40000000800 */
[----:B------:R-:W1:Y:S01]  /*9780*/  MUFU.EX2 R170, R170 ;  /* 0x000000aa00aa7308 */ /* 0x000e620000000800 */
[C---:B-----5:R-:W-:Y:S01]  /*9790*/  F2FP.BF16.F32.PACK_AB R34, R168.reuse, R171 ;  /* 0x000000aba822723e */ /* 0x060fe200000010ff */
[----:B------:R-:W-:Y:S04]  /*97a0*/  FADD.FTZ R171, R171, R174 ;  /* 0x000000aeabab7221 */ /* 0x000fe80000010000 */
[----:B------:R-:W-:Y:S04]  /*97b0*/  FADD.FTZ R168, R168, R171 ;  /* 0x000000aba8a87221 */ /* 0x000fe80000010000 */
[----:B------:R-:W-:Y:S10]  /*97c0*/  MUFU.EX2 R167, R167 ;  /* 0x000000a700a77308 */ /* 0x000ff40000000800 */
[----:B------:R-:W5:Y:S01]  /*97d0*/  MUFU.EX2 R166, R166 ;  /* 0x000000a600a67308 */ /* 0x000f620000000800 */
[----:B-1----:R-:W-:Y:S09]  /*97e0*/  F2FP.BF16.F32.PACK_AB R35, R170, R173 ;  /* 0x000000adaa23723e */ /* 0x002ff200000010ff */
[----:B------:R-:W-:Y:S01]  /*97f0*/  MUFU.EX2 R169, R169 ;  /* 0x000000a900a97308 */ /* 0x000fe20000000800 */
[C---:B----4-:R-:W-:Y:S06]  /*9800*/  HMMA.16816.F32.BF16 R8, R32.reuse, R36, R8 ;  /* 0x000000242008723c */ /* 0x050fec0000041808 */
        /* <DEDUP_REMOVED lines=13> */
[----:B------:R-:W-:Y:S02]  /*98e0*/  FADD.FTZ R32, R179, R32 ;  /* 0x00000020b3207221 */ /* 0x000fe40000010000 */
[----:B------:R-:W-:Y:S02]  /*98f0*/  MUFU.EX2 R162, R162 ;  /* 0x000000a200a27308 */ /* 0x000fe40000000800 */
[----:B------:R-:W-:Y:S04]  /*9900*/  FADD.FTZ R177, R177, R32 ;  /* 0x00000020b1b17221 */ /* 0x000fe80000010000 */
        /* <DEDUP_REMOVED lines=56> */
[----:B------:R-:W-:Y:S04]  /*9c90*/  FADD.FTZ R157, R157, R156 ;  /* 0x0000009c9d9d7221 */ /* 0x000fe80000010000 */
        /* <DEDUP_REMOVED lines=14> */
[----:B------:R-:W-:Y:S01]  /*9d80*/  HMMA.16816.F32.BF16 R20, R24, R30, R20 ;  /* 0x0000001e1814723c */ /* 0x000fe20000041814 */
[----:B------:R-:W2:Y:S08]  /*9d90*/  LDSM.16.MT88.4 R28, [R231+0x7800] ;  /* 0x00780000e71c783b */ /* 0x000eb00000004200 */
[----:B------:R-:W5:Y:S02]  /*9da0*/  MUFU.EX2 R51, R51 ;  /* 0x0000003300337308 */ /* 0x000f640000000800 */
[----:B-1----:R-:W-:Y:S08]  /*9db0*/  F2FP.BF16.F32.PACK_AB R33, R55, R62 ;  /* 0x0000003e3721723e */ /* 0x002ff000000010ff */
[----:B------:R-:W-:Y:S10]  /*9dc0*/  MUFU.EX2 R56, R56 ;  /* 0x0000003800387308 */ /* 0x000ff40000000800 */
[----:B------:R-:W1:Y:S01]  /*9dd0*/  MUFU.EX2 R53, R53 ;  /* 0x0000003500357308 */ /* 0x000e620000000800 */
[----:B-----5:R-:W-:Y:S09]  /*9de0*/  F2FP.BF16.F32.PACK_AB R34, R51, R54 ;  /* 0x000000363322723e */ /* 0x020ff200000010ff */
        /* <DEDUP_REMOVED lines=11> */
[----:B------:R-:W-:Y:S01]  /*9ea0*/  HMMA.16816.F32.BF16 R20, R32, R42, R20 ;  /* 0x0000002a2014723c */ /* 0x000fe20000041814 */
[----:B------:R-:W3:Y:S08]  /*9eb0*/  LDSM.16.MT88.4 R40, [R231+0x7c00] ;  /* 0x007c0000e728783b */ /* 0x000ef00000004200 */
[----:B------:R-:W5:Y:S02]  /*9ec0*/  MUFU.EX2 R6, R6 ;  /* 0x0000000600067308 */ /* 0x000f640000000800 */
[----:B-1----:R-:W-:Y:S01]  /*9ed0*/  F2FP.BF16.F32.PACK_AB R25, R5, R52 ;  /* 0x000000340519723e */ /* 0x002fe200000010ff */
[----:B------:R-:W-:Y:S01]  /*9ee0*/  FADD.FTZ R32, R60, R67 ;  /* 0x000000433c207221 */ /* 0x000fe20000010000 */
[----:B------:R-:W-:Y:S03]  /*9ef0*/  FADD.FTZ R33, R61, R70 ;  /* 0x000000463d217221 */ /* 0x000fe60000010000 */
[----:B------:R-:W-:Y:S01]  /*9f00*/  FADD.FTZ R61, R59, R32 ;  /* 0x000000203b3d7221 */ /* 0x000fe20000010000 */
[----:B------:R-:W-:Y:S02]  /*9f10*/  FADD.FTZ R33, R64, R33 ;  /* 0x0000002140217221 */ /* 0x000fe40000010000 */
[----:B------:R-:W-:Y:S01]  /*9f20*/  MUFU.EX2 R50, R50 ;  /* 0x0000003200327308 */ /* 0x000fe20000000800 */
[--C-:B------:R-:W-:Y:S01]  /*9f30*/  FFMA.FTZ R59, R121, UR4, -R152.reuse ;  /* 0x00000004793b7c23 */ /* 0x100fe20008010898 */
[----:B------:R-:W-:Y:S01]  /*9f40*/  FADD.FTZ R61, R58, R61 ;  /* 0x0000003d3a3d7221 */ /* 0x000fe20000010000 */
[----:B------:R-:W-:Y:S01]  /*9f50*/  FADD.FTZ R62, R62, R33 ;  /* 0x000000213e3e7221 */ /* 0x000fe20000010000 */
[----:B------:R-:W-:Y:S02]  /*9f60*/  FFMA.FTZ R152, R129, UR4, -R152 ;  /* 0x0000000481987c23 */ /* 0x000fe40008010898 */
[----:B------:R-:W-:Y:S04]  /*9f70*/  FADD.FTZ R54, R54, R61 ;  /* 0x0000003d36367221 */ /* 0x000fe80000010000 */
[----:B------:R-:W1:Y:S01]  /*9f80*/  MUFU.EX2 R57, R57 ;  /* 0x0000003900397308 */ /* 0x000e620000000800 */
[----:B-----5:R-:W-:Y:S09]  /*9f90*/  F2FP.BF16.F32.PACK_AB R26, R6, R7 ;  /* 0x00000007061a723e */ /* 0x020ff200000010ff */
[----:B------:R-:W-:Y:S10]  /*9fa0*/  MUFU.EX2 R63, R63 ;  /* 0x0000003f003f7308 */ /* 0x000ff40000000800 */
        /* <DEDUP_REMOVED lines=13> */
[----:B-1----:R-:W-:Y:S01]  /*a080*/  F2FP.BF16.F32.PACK_AB R33, R3, R72 ;  /* 0x000000480321723e */ /* 0x002fe200000010ff */
[----:B------:R-:W-:Y:S01]  /*a090*/  FADD.FTZ R25, R55, R62 ;  /* 0x0000003e37197221 */ /* 0x000fe20000010000 */
[----:B------:R-:W-:Y:S03]  /*a0a0*/  FADD.FTZ R24, R51, R54 ;  /* 0x0000003633187221 */ /* 0x000fe60000010000 */
[----:B------:R-:W-:Y:S01]  /*a0b0*/  FADD.FTZ R56, R56, R25 ;  /* 0x0000001938387221 */ /* 0x000fe20000010000 */
[----:B------:R-:W-:Y:S02]  /*a0c0*/  FADD.FTZ R49, R49, R24 ;  /* 0x0000001831317221 */ /* 0x000fe40000010000 */
[----:B------:R-:W-:Y:S01]  /*a0d0*/  MUFU.EX2 R71, R71 ;  /* 0x0000004700477308 */ /* 0x000fe20000000800 */
[----:B------:R-:W-:Y:S01]  /*a0e0*/  FADD.FTZ R53, R53, R56 ;  /* 0x0000003835357221 */ /* 0x000fe20000010000 */
[----:B------:R-:W-:Y:S03]  /*a0f0*/  FADD.FTZ R56, R48, R49 ;  /* 0x0000003130387221 */ /* 0x000fe60000010000 */
[----:B------:R-:W-:Y:S01]  /*a100*/  FADD.FTZ R52, R52, R53 ;  /* 0x0000003534347221 */ /* 0x000fe20000010000 */
[----:B------:R-:W-:Y:S04]  /*a110*/  FADD.FTZ R7, R7, R56 ;  /* 0x0000003807077221 */ /* 0x000fe80000010000 */
        /* <DEDUP_REMOVED lines=22> */
[----:B------:R-:W-:Y:S01]  /*a280*/  FFMA.FTZ R7, R127, UR4, -R151 ;  /* 0x000000047f077c23 */ /* 0x000fe20008010897 */
[----:B------:R-:W-:Y:S01]  /*a290*/  FADD.FTZ R57, R57, R50 ;  /* 0x0000003239397221 */ /* 0x000fe20000010000 */
[----:B------:R-:W-:Y:S03]  /*a2a0*/  FADD.FTZ R66, R66, R63 ;  /* 0x0000003f42427221 */ /* 0x000fe60000010000 */
[----:B------:R-:W-:Y:S01]  /*a2b0*/  FADD.FTZ R72, R72, R57 ;  /* 0x0000003948487221 */ /* 0x000fe20000010000 */
[----:B------:R-:W-:Y:S03]  /*a2c0*/  FADD.FTZ R69, R69, R66 ;  /* 0x0000004245457221 */ /* 0x000fe60000010000 */
[----:B------:R-:W1:Y:S01]  /*a2d0*/  MUFU.EX2 R84, R84 ;  /* 0x0000005400547308 */ /* 0x000e620000000800 */
[----:B-----5:R-:W-:Y:S01]  /*a2e0*/  F2FP.BF16.F32.PACK_AB R26, R82, R77 ;  /* 0x0000004d521a723e */ /* 0x020fe200000010ff */
        /* <DEDUP_REMOVED lines=9> */
[----:B------:R-:W5:Y:S01]  /*a380*/  MUFU.EX2 R86, R86 ;  /* 0x0000005600567308 */ /* 0x000f620000000800 */
[----:B-1----:R-:W-:Y:S01]  /*a390*/  F2FP.BF16.F32.PACK_AB R27, R84, R79 ;  /* 0x0000004f541b723e */ /* 0x002fe200000010ff */
[----:B------:R-:W-:Y:S01]  /*a3a0*/  FADD.FTZ R80, R75, R80 ;  /* 0x000000504b507221 */ /* 0x000fe20000010000 */
[----:B------:R-:W-:Y:S03]  /*a3b0*/  FADD.FTZ R82, R82, R77 ;  /* 0x0000004d52527221 */ /* 0x000fe60000010000 */
[----:B------:R-:W-:Y:S04]  /*a3c0*/  FADD.FTZ R79, R79, R80 ;  /* 0x000000504f4f7221 */ /* 0x000fe80000010000 */
        /* <DEDUP_REMOVED lines=16> */
[----:B------:R-:W-:Y:S02]  /*a4d0*/  FADD.FTZ R88, R88, R83 ;  /* 0x0000005358587221 */ /* 0x000fe40000010000 */
        /* <DEDUP_REMOVED lines=11> */
[----:B------:R-:W1:Y:S02]  /*a590*/  MUFU.EX2 R65, R119 ;  /* 0x0000007700417308 */ /* 0x000e640000000800 */
[----:B-----5:R-:W-:Y:S01]  /*a5a0*/  F2FP.BF16.F32.PACK_AB R24, R94, R89 ;  /* 0x000000595e18723e */ /* 0x020fe200000010ff */
[C---:B---3--:R-:W-:Y:S07]  /*a5b0*/  HMMA.16816.F32.BF16 R16, R32.reuse, R40, R16 ;  /* 0x000000282010723c */ /* 0x048fee0000041810 */
[----:B------:R-:W-:Y:S01]  /*a5c0*/  MUFU.EX2 R60, R120 ;  /* 0x00000078003c7308 */ /* 0x000fe20000000800 */
[--C-:B------:R-:W-:Y:S01]  /*a5d0*/  FFMA.FTZ R36, R130, UR4, -R151.reuse ;  /* 0x0000000482247c23 */ /* 0x100fe20008010897 */
[----:B------:R-:W-:Y:S01]  /*a5e0*/  HMMA.16816.F32.BF16 R20, R32, R42, R20 ;  /* 0x0000002a2014723c */ /* 0x000fe20000041814 */
[----:B------:R-:W3:Y:S07]  /*a5f0*/  LDSM.16.MT88.4 R32, [R231+0x8c00] ;  /* 0x008c0000e720783b */ /* 0x000eee0000004200 */
[----:B------:R-:W4:Y:S03]  /*a600*/  MUFU.EX2 R59, R59 ;  /* 0x0000003b003b7308 */ /* 0x000f260000000800 */
[----:B-1----:R-:W-:Y:S01]  /*a610*/  F2FP.BF16.F32.PACK_AB R25, R65, R68 ;  /* 0x000000444119723e */ /* 0x002fe200000010ff */
[----:B------:R-:W-:Y:S06]  /*a620*/  FFMA.FTZ R151, R131, UR4, -R151 ;  /* 0x0000000483977c23 */ /* 0x000fec0008010897 */
[----:B------:R-:W-:Y:S10]  /*a630*/  MUFU.EX2 R55, R122 ;  /* 0x0000007a00377308 */ /* 0x000ff40000000800 */
[----:B------:R-:W1:Y:S01]  /*a640*/  MUFU.EX2 R54, R123 ;  /* 0x0000007b00367308 */ /* 0x000e620000000800 */
[----:B----4-:R-:W-:Y:S09]  /*a650*/  F2FP.BF16.F32.PACK_AB R26, R59, R60 ;  /* 0x0000003c3b1a723e */ /* 0x010ff200000010ff */
[----:B------:R-:W-:Y:S10]  /*a660*/  MUFU.EX2 R48, R124 ;  /* 0x0000007c00307308 */ /* 0x000ff40000000800 */
[----:B------:R-:W4:Y:S01]  /*a670*/  MUFU.EX2 R5, R125 ;  /* 0x0000007d00057308 */ /* 0x000f220000000800 */
[----:B-1----:R-:W-:Y:S09]  /*a680*/  F2FP.BF16.F32.PACK_AB R27, R54, R55 ;  /* 0x00000037361b723e */ /* 0x002ff200000010ff */
[----:B------:R-:W-:Y:S01]  /*a690*/  MUFU.EX2 R6, R126 ;  /* 0x0000007e00067308 */ /* 0x000fe20000000800 */
[C---:B------:R-:W-:Y:S06]  /*a6a0*/  HMMA.16816.F32.BF16 R8, R24.reuse, R44, R8 ;  /* 0x0000002c1808723c */ /* 0x040fec0000041808 */
[C---:B------:R-:W-:Y:S03]  /*a6b0*/  HMMA.16816.F32.BF16 R12, R24.reuse, R46, R12 ;  /* 0x0000002e180c723c */ /* 0x040fe6000004180c */
[----:B------:R-:W1:Y:S02]  /*a6c0*/  MUFU.EX2 R7, R7 ;  /* 0x0000000700077308 */ /* 0x000e640000000800 */
[----:B----4-:R-:W-:Y:S01]  /*a6d0*/  F2FP.BF16.F32.PACK_AB R132, R5, R48 ;  /* 0x000000300584723e */ /* 0x010fe200000010ff */
[C---:B--2---:R-:W-:Y:S07]  /*a6e0*/  HMMA.16816.F32.BF16 R16, R24.reuse, R28, R16 ;  /* 0x0000001c1810723c */ /* 0x044fee0000041810 */
[----:B------:R-:W-:Y:S01]  /*a6f0*/  MUFU.EX2 R3, R128 ;  /* 0x0000008000037308 */ /* 0x000fe20000000800 */
[----:B------:R-:W-:Y:S09]  /*a700*/  HMMA.16816.F32.BF16 R20, R24, R30, R20 ;  /* 0x0000001e1814723c */ /* 0x000ff20000041814 */
[----:B------:R-:W2:Y:S02]  /*a710*/  MUFU.EX2 R152, R152 ;  /* 0x0000009800987308 */ /* 0x000ea40000000800 */
[----:B-1----:R-:W-:Y:S01]  /*a720*/  F2FP.BF16.F32.PACK_AB R133, R7, R6 ;  /* 0x000000060785723e */ /* 0x002fe200000010ff */
[----:B------:R-:W-:Y:S04]  /*a730*/  FADD.FTZ R25, R87, R88 ;  /* 0x0000005857197221 */ /* 0x000fe80000010000 */
[----:B------:R-:W-:Y:S03]  /*a740*/  FADD.FTZ R25, R92, R25 ;  /* 0x000000195c197221 */ /* 0x000fe60000010000 */
[----:B------:R-:W-:Y:S01]  /*a750*/  MUFU.EX2 R36, R36 ;  /* 0x0000002400247308 */ /* 0x000fe20000000800 */
[----:B------:R-:W-:Y:S04]  /*a760*/  FADD.FTZ R68, R68, R25 ;  /* 0x0000001944447221 */ /* 0x000fe80000010000 */
[----:B------:R-:W-:Y:S05]  /*a770*/  FADD.FTZ R68, R65, R68 ;  /* 0x0000004441447221 */ /* 0x000fea0000010000 */
[----:B------:R-:W1:Y:S01]  /*a780*/  MUFU.EX2 R151, R151 ;  /* 0x0000009700977308 */ /* 0x000e620000000800 */
[----:B--2---:R-:W-:Y:S01]  /*a790*/  F2FP.BF16.F32.PACK_AB R134, R152, R3 ;  /* 0x000000039886723e */ /* 0x004fe200000010ff */
[----:B------:R-:W-:Y:S04]  /*a7a0*/  FADD.FTZ R55, R55, R68 ;  /* 0x0000004437377221 */ /* 0x000fe80000010000 */
[----:B------:R-:W-:Y:S04]  /*a7b0*/  FADD.FTZ R55, R54, R55 ;  /* 0x0000003736377221 */ /* 0x000fe80000010000 */
[----:B------:R-:W-:Y:S04]  /*a7c0*/  FADD.FTZ R6, R6, R55 ;  /* 0x0000003706067221 */ /* 0x000fe80000010000 */
[----:B------:R-:W-:Y:S01]  /*a7d0*/  FADD.FTZ R7, R7, R6 ;  /* 0x0000000607077221 */ /* 0x000fe20000010000 */
[C---:B-1----:R-:W-:Y:S03]  /*a7e0*/  F2FP.BF16.F32.PACK_AB R135, R151.reuse, R36 ;  /* 0x000000249787723e */ /* 0x042fe600000010ff */
[----:B------:R-:W-:Y:S04]  /*a7f0*/  FADD.FTZ R36, R36, R7 ;  /* 0x0000000724247221 */ /* 0x000fe80000010000 */
[----:B------:R-:W-:Y:S01]  /*a800*/  FADD.FTZ R250, R151, R36 ;  /* 0x0000002497fa7221 */ /* 0x000fe20000010000 */
[C---:B------:R-:W-:Y:S06]  /*a810*/  HMMA.16816.F32.BF16 R144, R132.reuse, R140, R8 ;  /* 0x0000008c8490723c */ /* 0x040fec0000041808 */
[C---:B------:R-:W-:Y:S05]  /*a820*/  HMMA.16816.F32.BF16 R140, R132.reuse, R142, R12 ;  /* 0x0000008e848c723c */ /* 0x040fea000004180c */
[----:B------:R-:W-:Y:S01]  /*a830*/  FADD.FTZ R9, R89, R90 ;  /* 0x0000005a59097221 */ /* 0x000fe20000010000 */
[C---:B---3--:R-:W-:Y:S05]  /*a840*/  HMMA.16816.F32.BF16 R136, R132.reuse, R32, R16 ;  /* 0x000000208488723c */ /* 0x048fea0000041810 */
[----:B------:R-:W-:Y:S01]  /*a850*/  FADD.FTZ R9, R94, R9 ;  /* 0x000000095e097221 */ /* 0x000fe20000010000 */
[----:B------:R-:W-:Y:S05]  /*a860*/  HMMA.16816.F32.BF16 R132, R132, R34, R20 ;  /* 0x000000228484723c */ /* 0x000fea0000041814 */
[----:B------:R-:W-:Y:S06]  /*a870*/  FADD.FTZ R60, R60, R9 ;  /* 0x000000093c3c7221 */ /* 0x000fec0000010000 */
[----:B------:R-:W-:Y:S04]  /*a880*/  FADD.FTZ R59, R59, R60 ;  /* 0x0000003c3b3b7221 */ /* 0x000fe80000010000 */
[----:B------:R-:W-:Y:S04]  /*a890*/  FADD.FTZ R48, R48, R59 ;  /* 0x0000003b30307221 */ /* 0x000fe80000010000 */
[----:B------:R-:W-:Y:S04]  /*a8a0*/  FADD.FTZ R48, R5, R48 ;  /* 0x0000003005307221 */ /* 0x000fe80000010000 */
[----:B------:R-:W-:Y:S01]  /*a8b0*/  FADD.FTZ R249, R3, R48 ;  /* 0x0000003003f97221 */ /* 0x000fe20000010000 */
[----:B------:R-:W-:Y:S03]  /*a8c0*/  IADD3 R3, R248, -0x1, RZ ;  /* 0xfffffffff8037810 */ /* 0x000fe60007ffe0ff */
[----:B------:R-:W-:Y:S01]  /*a8d0*/  FADD.FTZ R249, R152, R249 ;  /* 0x000000f998f97221 */ /* 0x000fe20000010000 */
[----:B------:R-:W-:Y:S02]  /*a8e0*/  MOV R248, R3 ;  /* 0x0000000300f87202 */ /* 0x000fe40000000f00 */
[----:B------:R-:W-:Y:S01]  /*a8f0*/  MOV R3, R0 ;  /* 0x0000000000037202 */ /* 0x000fe20000000f00 */
[----:B------:R-:W-:Y:S06]  /*a900*/  @P0 BRA `(.L_x_1527) ;  /* 0xffffffc000400947 */ /* 0x000fec000383ffff */
.L_x_1523:
[----:B------:R-:W1:Y:S01]  /*a910*/  SHFL.BFLY PT, R5, R250, 0x2, 0x1f ;  /* 0x0c401f00fa057f89 */ /* 0x000e6200000e0000 */
[----:B------:R-:W-:Y:S01]  /*a920*/  IMAD.MOV.U32 R15, RZ, RZ, 0x3f800000 ;  /* 0x3f800000ff0f7424 */ /* 0x000fe200078e00ff */
[----:B------:R-:W2:Y:S01]  /*a930*/  S2UR UR4, SR_CgaCtaId ;  /* 0x00000000000479c3 */ /* 0x000ea20000008800 */
[----:B------:R-:W-:Y:S01]  /*a940*/  IMAD.MOV.U32 R13, RZ, RZ, 0x3f800000 ;  /* 0x3f800000ff0d7424 */ /* 0x000fe200078e00ff */
[----:B------:R-:W3:Y:S01]  /*a950*/  SHFL.BFLY PT, R4, R249, 0x2, 0x1f ;  /* 0x0c401f00f9047f89 */ /* 0x000ee200000e0000 */
[----:B------:R-:W-:Y:S01]  /*a960*/  UMOV UR5, 0x400 ;  /* 0x0000040000057882 */ /* 0x000fe20000000000 */
        /* <DEDUP_REMOVED lines=9> */
[----:B-----5:R-:W-:-:S04]  /*aa00*/  SHF.R.S32.HI R9, RZ, 0x1f, R10 ;  /* 0x0000001fff097819 */ /* 0x020fc8000001140a */
[CC--:B------:R-:W-:Y:S02]  /*aa10*/  LEA.HI R7, R9.reuse, R10.reuse, RZ, 0x2 ;  /* 0x0000000a09077211 */ /* 0x0c0fe400078f10ff */
[----:B------:R-:W-:Y:S01]  /*aa20*/  LEA.HI R9, R9, R10, RZ, 0x5 ;  /* 0x0000000a09097211 */ /* 0x000fe200078f28ff */
[----:B-1----:R-:W-:Y:S01]  /*aa30*/  FADD.FTZ R11, R8, R11 ;  /* 0x0000000b080b7221 */ /* 0x002fe20000010000 */
[----:B------:R-:W-:Y:S02]  /*aa40*/  LOP3.LUT R7, R7, 0xfffffffc, RZ, 0xc0, !PT ;  /* 0xfffffffc07077812 */ /* 0x000fe400078ec0ff */
[----:B------:R-:W-:Y:S01]  /*aa50*/  SHF.R.S32.HI R8, RZ, 0x5, R9 ;  /* 0x00000005ff087819 */ /* 0x000fe20000011409 */
[----:B--2---:R-:W-:Y:S01]  /*aa60*/  FADD.FTZ R12, R3, R12 ;  /* 0x0000000c030c7221 */ /* 0x004fe20000010000 */
[----:B------:R-:W-:Y:S01]  /*aa70*/  FSETP.NE.FTZ.AND P2, PT, R11, RZ, PT ;  /* 0x000000ff0b00720b */ /* 0x000fe20003f55000 */
[----:B------:R-:W-:Y:S01]  /*aa80*/  IMAD.IADD R7, R10, 0x1, -R7 ;  /* 0x000000010a077824 */ /* 0x000fe200078e0a07 */
[----:B------:R-:W-:-:S02]  /*aa90*/  SHF.R.S32.HI R3, RZ, 0x2, R4 ;  /* 0x00000002ff037819 */ /* 0x000fc40000011404 */
[----:B------:R-:W-:Y:S02]  /*aaa0*/  FSETP.NE.FTZ.AND P3, PT, R12, RZ, PT ;  /* 0x000000ff0c00720b */ /* 0x000fe40003f75000 */
[----:B------:R-:W-:Y:S02]  /*aab0*/  SHF.R.S32.HI R14, RZ, 0x1f, R3 ;  /* 0x0000001fff0e7819 */ /* 0x000fe40000011403 */
[----:B------:R-:W-:Y:S02]  /*aac0*/  LEA R7, R8, R7, 0x8 ;  /* 0x0000000708077211 */ /* 0x000fe400078e40ff */
[----:B------:R-:W-:-:S03]  /*aad0*/  LEA.HI R14, R14, R3, RZ, 0x3 ;  /* 0x000000030e0e7211 */ /* 0x000fc600078f18ff */
[----:B------:R-:W1:Y:S01]  /*aae0*/  @P2 MUFU.RCP R15, R11 ;  /* 0x0000000b000f2308 */ /* 0x000e620000001000 */
[----:B------:R-:W-:Y:S01]  /*aaf0*/  LOP3.LUT R14, R14, 0xfffffff8, RZ, 0xc0, !PT ;  /* 0xfffffff80e0e7812 */ /* 0x000fe200078ec0ff */
[----:B------:R-:W2:Y:S04]  /*ab00*/  @P2 LDC R19, c[0x0][0x2e8] ;  /* 0x0000ba00ff132b82 */ /* 0x000ea80000000800 */
[----:B------:R-:W-:Y:S02]  /*ab10*/  IMAD.IADD R14, R3, 0x1, -R14 ;  /* 0x00000001030e7824 */ /* 0x000fe400078e0a0e */
[----:B------:R-:W3:Y:S02]  /*ab20*/  @P3 MUFU.RCP R13, R12 ;  /* 0x0000000c000d3308 */ /* 0x000ee40000001000 */
[----:B------:R-:W4:Y:S01]  /*ab30*/  @P3 LDC R21, c[0x0][0x2e8] ;  /* 0x0000ba00ff153b82 */ /* 0x000f220000000800 */
[----:B------:R-:W-:-:S04]  /*ab40*/  LEA.HI R8, R14, R14, RZ, 0x1 ;  /* 0x0000000e0e087211 */ /* 0x000fc800078f08ff */
[----:B------:R-:W-:Y:S01]  /*ab50*/  LOP3.LUT R17, R8, 0x3fffffe, RZ, 0xc0, !PT ;  /* 0x03fffffe08117812 */ /* 0x000fe200078ec0ff */
[----:B------:R-:W5:Y:S01]  /*ab60*/  @P3 MUFU.LG2 R12, R12 ;  /* 0x0000000c000c3308 */ /* 0x000f620000000c00 */
        /* <DEDUP_REMOVED lines=8> */
[----:B------:R-:W-:Y:S01]  /*abf0*/  SHF.R.S32.HI R15, RZ, 0x1, R8 ;  /* 0x00000001ff0f7819 */ /* 0x000fe20000011408 */
[C---:B---3--:R-:W-:Y:S01]  /*ac00*/  FMUL.FTZ R144, R13.reuse, R144 ;  /* 0x000000900d907220 */ /* 0x048fe20000410000 */
[----:B------:R-:W-:Y:S01]  /*ac10*/  IADD3 R14, R14, -R17, RZ ;  /* 0x800000110e0e7210 */ /* 0x000fe20007ffe0ff */
[----:B------:R-:W-:Y:S01]  /*ac20*/  FMUL.FTZ R145, R13, R145 ;  /* 0x000000910d917220 */ /* 0x000fe20000410000 */
[C---:B------:R-:W-:Y:S01]  /*ac30*/  LOP3.LUT P0, RZ, R15.reuse, 0x2, RZ, 0xc0, !PT ;  /* 0x000000020fff7812 */ /* 0x040fe2000780c0ff */
[C---:B------:R-:W-:Y:S01]  /*ac40*/  IMAD.SHL.U32 R8, R15.reuse, 0x40, RZ ;  /* 0x000000400f087824 */ /* 0x040fe200078e00ff */
[----:B------:R-:W-:Y:S01]  /*ac50*/  LOP3.LUT R15, R15, 0x1, RZ, 0xc0, !PT ;  /* 0x000000010f0f7812 */ /* 0x000fe200078ec0ff */
[----:B------:R-:W-:-:S02]  /*ac60*/  IMAD R7, R14, 0x10, R7 ;  /* 0x000000100e077824 */ /* 0x000fc400078e0207 */
[C---:B------:R-:W-:Y:S01]  /*ac70*/  FMUL.FTZ R140, R13.reuse, R140 ;  /* 0x0000008c0d8c7220 */ /* 0x040fe20000410000 */
[----:B------:R-:W-:Y:S01]  /*ac80*/  IMAD.MOV.U32 R14, RZ, RZ, -0x10 ;  /* 0xfffffff0ff0e7424 */ /* 0x000fe200078e00ff */
[----:B------:R-:W-:Y:S01]  /*ac90*/  LOP3.LUT R8, R8, 0xc0, RZ, 0xc0, !PT ;  /* 0x000000c008087812 */ /* 0x000fe200078ec0ff */
[----:B------:R-:W-:Y:S01]  /*aca0*/  FMUL.FTZ R141, R13, R141 ;  /* 0x0000008d0d8d7220 */ /* 0x000fe20000410000 */
[----:B------:R-:W-:Y:S01]  /*acb0*/  ISETP.NE.U32.AND P1, PT, R15, 0x1, PT ;  /* 0x000000010f00780c */ /* 0x000fe20003f25070 */
[C---:B------:R-:W-:Y:S01]  /*acc0*/  FMUL.FTZ R136, R13.reuse, R136 ;  /* 0x000000880d887220 */ /* 0x040fe20000410000 */
[----:B------:R-:W-:Y:S01]  /*acd0*/  LEA.HI R8, R8, R8, RZ, 0x1d ;  /* 0x0000000808087211 */ /* 0x000fe200078fe8ff */
[C---:B------:R-:W-:Y:S01]  /*ace0*/  FMUL.FTZ R137, R13.reuse, R137 ;  /* 0x000000890d897220 */ /* 0x040fe20000410000 */
[----:B------:R-:W-:Y:S01]  /*acf0*/  SEL R14, R14, 0x10, !P1 ;  /* 0x000000100e0e7807 */ /* 0x000fe20004800000 */
[----:B------:R-:W-:Y:S01]  /*ad00*/  FMUL.FTZ R132, R13, R132 ;  /* 0x000000840d847220 */ /* 0x000fe20000410000 */
[----:B------:R-:W-:Y:S01]  /*ad10*/  LEA R7, R7, R8, 0x1 ;  /* 0x0000000807077211 */ /* 0x000fe200078e08ff */
[----:B------:R-:W-:Y:S01]  /*ad20*/  FMUL.FTZ R13, R13, R133 ;  /* 0x000000850d0d7220 */ /* 0x000fe20000410000 */
[----:B------:R-:W-:Y:S01]  /*ad30*/  F2FP.BF16.F32.PACK_AB R144, R145, R144 ;  /* 0x000000909190723e */ /* 0x000fe200000010ff */
[----:B------:R-:W1:Y:S01]  /*ad40*/  @P2 MUFU.LG2 R11, R11 ;  /* 0x0000000b000b2308 */ /* 0x000e620000000c00 */
[----:B------:R-:W-:Y:S01]  /*ad50*/  LEA R7, R7, UR4, 0x1 ;  /* 0x0000000407077c11 */ /* 0x000fe2000f8e08ff */
[----:B------:R-:W-:Y:S01]  /*ad60*/  ULDC.U8 UR4, c[0x0][0x3d8] ;  /* 0x0000f60000047ab9 */ /* 0x000fe20000000000 */
[----:B------:R-:W-:Y:S01]  /*ad70*/  F2FP.BF16.F32.PACK_AB R146, R147, R146 ;  /* 0x000000929392723e */ /* 0x000fe200000010ff */
[----:B-----5:R-:W-:Y:S01]  /*ad80*/  @P3 FMUL.FTZ R23, R12, 0.69314718246459960938 ;  /* 0x3f3172180c173820 */ /* 0x020fe20000410000 */
[----:B------:R-:W-:Y:S01]  /*ad90*/  F2FP.BF16.F32.PACK_AB R140, R141, R140 ;  /* 0x0000008c8d8c723e */ /* 0x000fe200000010ff */
[C---:B------:R-:W-:Y:S01]  /*ada0*/  VIADD R15, R7.reuse, 0x20 ;  /* 0x00000020070f7836 */ /* 0x040fe20000000000 */
[C---:B------:R-:W-:Y:S01]  /*adb0*/  @P0 IADD3 R15, R7.reuse, -0x20, RZ ;  /* 0xffffffe0070f0810 */ /* 0x040fe20007ffe0ff */
[----:B------:R-:W-:Y:S01]  /*adc0*/  IMAD.IADD R17, R7, 0x1, R14 ;  /* 0x0000000107117824 */ /* 0x000fe200078e020e */
[----:B------:R-:W-:Y:S01]  /*add0*/  F2FP.BF16.F32.PACK_AB R142, R143, R142 ;  /* 0x0000008e8f8e723e */ /* 0x000fe200000010ff */
[----:B------:R-:W-:Y:S01]  /*ade0*/  STS [R7], R144 ;  /* 0x0000009007007388 */ /* 0x000fe20000000800 */
[----:B------:R-:W-:Y:S01]  /*adf0*/  F2FP.BF16.F32.PACK_AB R136, R137, R136 ;  /* 0x000000888988723e */ /* 0x000fe200000010ff */
[----:B------:R-:W-:Y:S01]  /*ae00*/  IMAD.IADD R14, R14, 0x1, R15 ;  /* 0x000000010e0e7824 */ /* 0x000fe200078e020f */
[----:B------:R-:W-:Y:S01]  /*ae10*/  F2FP.BF16.F32.PACK_AB R138, R139, R138 ;  /* 0x0000008a8b8a723e */ /* 0x000fe200000010ff */
[----:B------:R3:W-:Y:S01]  /*ae20*/  STS [R7+0x200], R146 ;  /* 0x0002009207007388 */ /* 0x0007e20000000800 */
[----:B------:R-:W-:-:S02]  /*ae30*/  F2FP.BF16.F32.PACK_AB R13, R13, R132 ;  /* 0x000000840d0d723e */ /* 0x000fc400000010ff */
[----:B------:R-:W-:Y:S01]  /*ae40*/  F2FP.BF16.F32.PACK_AB R134, R135, R134 ;  /* 0x000000868786723e */ /* 0x000fe200000010ff */
[----:B------:R-:W-:Y:S01]  /*ae50*/  STS [R17], R140 ;  /* 0x0000008c11007388 */ /* 0x000fe20000000800 */
[----:B------:R-:W-:Y:S02]  /*ae60*/  ISETP.NE.AND P0, PT, RZ, UR4, PT ;  /* 0x00000004ff007c0c */ /* 0x000fe4000bf05270 */
[----:B------:R-:W-:Y:S01]  /*ae70*/  MOV R8, 0x7f800000 ;  /* 0x7f80000000087802 */ /* 0x000fe20000000f00 */
[----:B------:R1:W-:Y:S04]  /*ae80*/  STS [R17+0x200], R142 ;  /* 0x0002008e11007388 */ /* 0x0003e80000000800 */
[----:B------:R2:W-:Y:S04]  /*ae90*/  STS [R15], R136 ;  /* 0x000000880f007388 */ /* 0x0005e80000000800 */
[----:B------:R2:W-:Y:S04]  /*aea0*/  STS [R15+0x200], R138 ;  /* 0x0002008a0f007388 */ /* 0x0005e80000000800 */
[----:B------:R2:W-:Y:S04]  /*aeb0*/  STS [R14], R13 ;  /* 0x0000000d0e007388 */ /* 0x0005e80000000800 */
[----:B------:R2:W-:Y:S01]  /*aec0*/  STS [R14+0x200], R134 ;  /* 0x000200860e007388 */ /* 0x0005e20000000800 */
[----:B---3--:R-:W-:-:S02]  /*aed0*/  IMAD.MOV.U32 R7, RZ, RZ, 0x7f800000 ;  /* 0x7f800000ff077424 */ /* 0x008fc400078e00ff */
[----:B----4-:R-:W-:Y:S01]  /*aee0*/  @P3 FFMA.FTZ R7, R2, R21, R23 ;  /* 0x0000001502073223 */ /* 0x010fe20000010017 */
[----:B-1----:R-:W-:-:S04]  /*aef0*/  @P2 FMUL.FTZ R17, R11, 0.69314718246459960938 ;  /* 0x3f3172180b112820 */ /* 0x002fc80000410000 */
[----:B--2---:R-:W-:Y:S01]  /*af00*/  @P2 FFMA.FTZ R8, R0, R19, R17 ;  /* 0x0000001300082223 */ /* 0x004fe20000010011 */
[----:B------:R-:W-:Y:S05]  /*af10*/  @!P0 BRA `(.L_x_1528) ;  /* 0x00000000001c8947 */ /* 0x000fea0003800000 */
[----:B------:R-:W1:Y:S01]  /*af20*/  S2UR UR8, SR_CTAID.Z ;  /* 0x00000000000879c3 */ /* 0x000e620000002700 */
[----:B------:R-:W-:Y:S01]  /*af30*/  ULDC UR9, c[0x0][0x2e4] ;  /* 0x0000b90000097ab9 */ /* 0x000fe20000000800 */
[----:B------:R-:W-:-:S06]  /*af40*/  ULDC UR6, c[0x0][0x2c4] ;  /* 0x0000b10000067ab9 */ /* 0x000fcc0000000800 */
[----:B------:R-:W2:Y:S01]  /*af50*/  S2UR UR7, SR_CTAID.Y ;  /* 0x00000000000779c3 */ /* 0x000ea20000002600 */
[----:B-1----:R-:W-:-:S04]  /*af60*/  UIMAD UR9, UR8, UR9, URZ ;  /* 0x00000009080972a4 */ /* 0x002fc8000f8e023f */
[----:B--2---:R-:W-:Y:S01]  /*af70*/  UIMAD UR9, UR7, UR6, UR9 ;  /* 0x00000006070972a4 */ /* 0x004fe2000f8e0209 */
[----:B------:R-:W-:Y:S05]  /*af80*/  BRA `(.L_x_1529) ;  /* 0x0000000000187947 */ /* 0x000fea0003800000 */
.L_x_1528:
[----:B------:R-:W-:Y:S01]  /*af90*/  S2UR UR8, SR_CTAID.Z ;  /* 0x00000000000879c3 */ /* 0x000fe20000002700 */
[----:B------:R-:W-:Y:S01]  /*afa0*/  ULDC UR9, c[0x0][0x270] ;  /* 0x00009c0000097ab9 */ /* 0x000fe20000000800 */
[----:B------:R-:W-:-:S06]  /*afb0*/  ULDC UR6, c[0x0][0x2c4] ;  /* 0x0000b10000067ab9 */ /* 0x000fcc0000000800 */
[----:B------:R-:W1:Y:S02]  /*afc0*/  S2UR UR7, SR_CTAID.Y ;  /* 0x00000000000779c3 */ /* 0x000e640000002600 */
[----:B-1----:R-:W-:-:S04]  /*afd0*/  UIMAD UR9, UR7, UR9, UR8 ;  /* 0x00000009070972a4 */ /* 0x002fc8000f8e0208 */
[----:B------:R-:W-:Y:S02]  /*afe0*/  UIMAD UR9, UR9, UR6, URZ ;  /* 0x00000006090972a4 */ /* 0x000fe4000f8e023f */
.L_x_1529:
[----:B------:R-:W-:Y:S01]  /*aff0*/  LEA.HI R0, R5, R6, RZ, 0x5 ;  /* 0x0000000605007211 */ /* 0x000fe200078f28ff */
[----:B------:R-:W-:Y:S01]  /*b000*/  BAR.SYNC.DEFER_BLOCKING 0x0 ;  /* 0x0000000000007b1d */ /* 0x000fe20000010000 */
[----:B------:R-:W-:Y:S02]  /*b010*/  LOP3.LUT R9, R9, 0xffffffe0, RZ, 0xc0, !PT ;  /* 0xffffffe009097812 */ /* 0x000fe400078ec0ff */
[----:B------:R-:W-:Y:S02]  /*b020*/  LOP3.LUT R5, R0, 0xffffffe0, RZ, 0xc0, !PT ;  /* 0xffffffe000057812 */ /* 0x000fe400078ec0ff */
[--C-:B------:R-:W-:Y:S01]  /*b030*/  SHF.R.S32.HI R2, RZ, 0x5, R0.reuse ;  /* 0x00000005ff027819 */ /* 0x100fe20000011400 */
[----:B------:R-:W-:Y:S01]  /*b040*/  IMAD.IADD R9, R10, 0x1, -R9 ;  /* 0x000000010a097824 */ /* 0x000fe200078e0a09 */
[----:B------:R-:W-:Y:S01]  /*b050*/  SHF.R.S32.HI R11, RZ, 0x1f, R0 ;  /* 0x0000001fff0b7819 */ /* 0x000fe20000011400 */
[----:B------:R-:W-:Y:S01]  /*b060*/  IMAD.IADD R5, R6, 0x1, -R5 ;  /* 0x0000000106057824 */ /* 0x000fe200078e0a05 */
[----:B------:R-:W-:Y:S02]  /*b070*/  BSSY B0, `(.L_x_1530) ;  /* 0x0000018000007945 */ /* 0x000fe40003800000 */
[----:B------:R-:W-:-:S02]  /*b080*/  LOP3.LUT P0, RZ, R9, 0x3, RZ, 0xc0, !PT ;  /* 0x0000000309ff7812 */ /* 0x000fc4000780c0ff */
[----:B------:R-:W-:Y:S02]  /*b090*/  LEA.HI R11, R11, R2, RZ, 0x2 ;  /* 0x000000020b0b7211 */ /* 0x000fe400078f10ff */
[----:B------:R-:W-:Y:S02]  /*b0a0*/  SHF.R.S32.HI R0, RZ, 0x1f, R5 ;  /* 0x0000001fff007819 */ /* 0x000fe40000011405 */
[----:B------:R-:W-:Y:S02]  /*b0b0*/  LOP3.LUT R11, R11, 0xfffffffc, RZ, 0xc0, !PT ;  /* 0xfffffffc0b0b7812 */ /* 0x000fe400078ec0ff */
[----:B------:R-:W-:-:S03]  /*b0c0*/  LEA.HI R0, R0, R5, RZ, 0x2 ;  /* 0x0000000500007211 */ /* 0x000fc600078f10ff */
[----:B------:R-:W-:Y:S01]  /*b0d0*/  IMAD.IADD R2, R2, 0x1, -R11 ;  /* 0x0000000102027824 */ /* 0x000fe200078e0a0b */
[----:B------:R-:W-:-:S05]  /*b0e0*/  SHF.R.S32.HI R5, RZ, 0x2, R0 ;  /* 0x00000002ff057819 */ /* 0x000fca0000011400 */
[----:B------:R-:W-:Y:S01]  /*b0f0*/  IMAD R2, R2, 0x10, R5 ;  /* 0x0000001002027824 */ /* 0x000fe200078e0205 */
[----:B------:R-:W-:Y:S06]  /*b100*/  @P0 BRA `(.L_x_1531) ;  /* 0x0000000000380947 */ /* 0x000fec0003800000 */
[----:B------:R-:W1:Y:S01]  /*b110*/  S2UR UR5, SR_CTAID.X ;  /* 0x00000000000579c3 */ /* 0x000e620000002500 */
[C---:B------:R-:W-:Y:S01]  /*b120*/  VIADD R0, R2.reuse, 0x8 ;  /* 0x0000000802007836 */ /* 0x040fe20000000000 */
[----:B-1----:R-:W-:Y:S02]  /*b130*/  ULEA UR4, UR5, UR9, 0x6 ;  /* 0x0000000905047291 */ /* 0x002fe4000f8e303f */
[----:B------:R-:W-:Y:S02]  /*b140*/  UIMAD UR5, UR5, -0x40, UR6 ;  /* 0xffffffc0050578a4 */ /* 0x000fe4000f8e0206 */
[----:B------:R-:W-:Y:S02]  /*b150*/  USHF.R.S32.HI UR10, URZ, 0x1f, UR4 ;  /* 0x0000001f3f0a7899 */ /* 0x000fe40008011404 */
[----:B------:R-:W-:Y:S02]  /*b160*/  IADD3 R5, P0, R2, UR4, RZ ;  /* 0x0000000402057c10 */ /* 0x000fe4000ff1e0ff */
[----:B------:R-:W-:-:S02]  /*b170*/  ISETP.GE.AND P1, PT, R0, UR5, PT ;  /* 0x0000000500007c0c */ /* 0x000fc4000bf26270 */
[C---:B------:R-:W-:Y:S01]  /*b180*/  ISETP.GE.AND P2, PT, R2.reuse, UR5, PT ;  /* 0x0000000502007c0c */ /* 0x040fe2000bf46270 */
[----:B------:R-:W-:Y:S01]  /*b190*/  ULDC.64 UR4, c[0x0][0x2b0] ;  /* 0x0000ac0000047ab9 */ /* 0x000fe20000000a00 */
[----:B------:R-:W-:Y:S02]  /*b1a0*/  LEA.HI.X.SX32 R0, R2, UR10, 0x1, P0 ;  /* 0x0000000a02007c11 */ /* 0x000fe400080f0eff */
[----:B------:R-:W-:-:S04]  /*b1b0*/  LEA R10, P0, R5, UR4, 0x2 ;  /* 0x00000004050a7c11 */ /* 0x000fc8000f8010ff */
[----:B------:R-:W-:-:S05]  /*b1c0*/  LEA.HI.X R11, R5, UR5, R0, 0x2, P0 ;  /* 0x00000005050b7c11 */ /* 0x000fca00080f1400 */
[----:B------:R1:W-:Y:S04]  /*b1d0*/  @!P2 STG.E desc[UR16][R10.64], R7 ;  /* 0x000000070a00a986 */ /* 0x0003e8000c101910 */
[----:B------:R1:W-:Y:S02]  /*b1e0*/  @!P1 STG.E desc[UR16][R10.64+0x20], R8 ;  /* 0x000020080a009986 */ /* 0x0003e4000c101910 */
.L_x_1531:
[----:B------:R-:W-:Y:S05]  /*b1f0*/  BSYNC B0 ;  /* 0x0000000000007941 */ /* 0x000fea0003800000 */
.L_x_1530:
[----:B------:R-:W2:Y:S01]  /*b200*/  S2UR UR5, SR_CTAID.X ;  /* 0x00000000000579c3 */ /* 0x000ea20000002500 */
[----:B-1----:R-:W-:Y:S01]  /*b210*/  LOP3.LUT R7, R4, 0xfffffffc, RZ, 0xc0, !PT ;  /* 0xfffffffc04077812 */ /* 0x002fe200078ec0ff */
[----:B------:R-:W1:Y:S03]  /*b220*/  LDS.128 R12, [R241] ;  /* 0x00000000f10c7984 */ /* 0x000e660000000c00 */
[----:B------:R-:W-:Y:S01]  /*b230*/  IADD3 R7, -R7, R6, RZ ;  /* 0x0000000607077210 */ /* 0x000fe20007ffe1ff */
[----:B------:R-:W3:Y:S02]  /*b240*/  LDS.128 R16, [R241+0x800] ;  /* 0x00080000f1107984 */ /* 0x000ee40000000c00 */
[----:B------:R-:W4:Y:S01]  /*b250*/  LDC.64 R8, c[0x0][0x298] ;  /* 0x0000a600ff087b82 */ /* 0x000f220000000a00 */
[----:B------:R-:W-:-:S04]  /*b260*/  SHF.L.U32 R10, R7, 0x3, RZ ;  /* 0x00000003070a7819 */ /* 0x000fc800000006ff */
[----:B------:R-:W-:-:S03]  /*b270*/  SHF.R.S32.HI R11, RZ, 0x1f, R10 ;  /* 0x0000001fff0b7819 */ /* 0x000fc6000001140a */
[----:B------:R-:W5:Y:S01]  /*b280*/  LDC.64 R4, c[0x0][0x290] ;  /* 0x0000a400ff047b82 */ /* 0x000f620000000a00 */
[----:B--2---:R-:W-:-:S07]  /*b290*/  USHF.L.U32 UR5, UR5, 0x6, URZ ;  /* 0x0000000605057899 */ /* 0x004fce000800063f */
[----:B------:R-:W2:Y:S01]  /*b2a0*/  LDC.64 R6, c[0x0][0x2a0] ;  /* 0x0000a800ff067b82 */ /* 0x000ea20000000a00 */
[----:B------:R-:W-:Y:S01]  /*b2b0*/  USHF.R.S32.HI UR4, URZ, 0x1f, UR5 ;  /* 0x0000001f3f047899 */ /* 0x000fe20008011405 */
[----:B----4-:R-:W-:-:S05]  /*b2c0*/  IMAD.WIDE.U32 R10, R8, UR5, R10 ;  /* 0x00000005080a7c25 */ /* 0x010fca000f8e000a */
[----:B------:R-:W-:Y:S01]  /*b2d0*/  IMAD R2, R8, UR4, RZ ;  /* 0x0000000408027c24 */ /* 0x000fe2000f8e02ff */
[----:B------:R-:W-:-:S03]  /*b2e0*/  USHF.R.S32.HI UR4, URZ, 0x1f, UR7 ;  /* 0x0000001f3f047899 */ /* 0x000fc60008011407 */
[----:B------:R-:W-:-:S03]  /*b2f0*/  IMAD R2, R9, UR5, R2 ;  /* 0x0000000509027c24 */ /* 0x000fc6000f8e0202 */
[----:B-----5:R-:W-:Y:S01]  /*b300*/  IMAD R0, R4, UR4, RZ ;  /* 0x0000000404007c24 */ /* 0x020fe2000f8e02ff */
[----:B------:R-:W-:Y:S01]  /*b310*/  USHF.R.S32.HI UR4, URZ, 0x1f, UR8 ;  /* 0x0000001f3f047899 */ /* 0x000fe20008011408 */
[----:B------:R-:W-:Y:S02]  /*b320*/  IADD3 R11, R2, R11, RZ ;  /* 0x0000000b020b7210 */ /* 0x000fe40007ffe0ff */
[----:B------:R-:W-:Y:S02]  /*b330*/  IMAD R5, R5, UR7, R0 ;  /* 0x0000000705057c24 */ /* 0x000fe4000f8e0200 */
[----:B------:R-:W-:-:S04]  /*b340*/  IMAD.WIDE.U32 R10, R4, UR7, R10 ;  /* 0x00000007040a7c25 */ /* 0x000fc8000f8e000a */
[C---:B--2---:R-:W-:Y:S01]  /*b350*/  IMAD R0, R6.reuse, UR4, RZ ;  /* 0x0000000406007c24 */ /* 0x044fe2000f8e02ff */
[----:B------:R-:W-:Y:S01]  /*b360*/  IADD3 R11, R5, R11, RZ ;  /* 0x0000000b050b7210 */ /* 0x000fe20007ffe0ff */
[----:B------:R-:W-:Y:S01]  /*b370*/  ULDC.64 UR4, c[0x0][0x280] ;  /* 0x0000a00000047ab9 */ /* 0x000fe20000000a00 */
[----:B------:R-:W-:Y:S01]  /*b380*/  SHF.R.S32.HI R5, RZ, 0x1f, R3 ;  /* 0x0000001fff057819 */ /* 0x000fe20000011403 */
[----:B------:R-:W-:Y:S02]  /*b390*/  IMAD R0, R7, UR8, R0 ;  /* 0x0000000807007c24 */ /* 0x000fe4000f8e0200 */
[----:B------:R-:W-:-:S05]  /*b3a0*/  IMAD.WIDE.U32 R6, R6, UR8, R10 ;  /* 0x0000000806067c25 */ /* 0x000fca000f8e000a */
[----:B------:R-:W-:Y:S01]  /*b3b0*/  IADD3 R7, R0, R7, RZ ;  /* 0x0000000700077210 */ /* 0x000fe20007ffe0ff */
[----:B------:R-:W-:-:S04]  /*b3c0*/  IMAD R0, R5, R8, RZ ;  /* 0x0000000805007224 */ /* 0x000fc800078e02ff */
[C---:B------:R-:W-:Y:S02]  /*b3d0*/  IMAD R0, R3.reuse, R9, R0 ;  /* 0x0000000903007224 */ /* 0x040fe400078e0200 */
[----:B------:R-:W-:-:S05]  /*b3e0*/  IMAD.WIDE.U32 R6, R3, R8, R6 ;  /* 0x0000000803067225 */ /* 0x000fca00078e0006 */
[----:B------:R-:W-:Y:S02]  /*b3f0*/  IADD3 R0, R0, R7, RZ ;  /* 0x0000000700007210 */ /* 0x000fe40007ffe0ff */
[----:B------:R-:W-:-:S04]  /*b400*/  LEA R2, P0, R6, UR4, 0x1 ;  /* 0x0000000406027c11 */ /* 0x000fc8000f8008ff */
[----:B------:R-:W-:Y:S02]  /*b410*/  LEA.HI.X R3, R6, UR5, R0, 0x1, P0 ;  /* 0x0000000506037c11 */ /* 0x000fe400080f0c00 */
[----:B------:R-:W-:-:S03]  /*b420*/  LEA R4, P0, R8, R2, 0x6 ;  /* 0x0000000208047211 */ /* 0x000fc600078030ff */
[----:B-1----:R-:W-:Y:S01]  /*b430*/  STG.E.128 desc[UR16][R2.64], R12 ;  /* 0x0000000c02007986 */ /* 0x002fe2000c101d10 */
[----:B------:R-:W-:-:S05]  /*b440*/  LEA.HI.X R5, R8, R3, R9, 0x6, P0 ;  /* 0x0000000308057211 */ /* 0x000fca00000f3409 */
[----:B---3--:R-:W-:Y:S01]  /*b450*/  STG.E.128 desc[UR16][R4.64], R16 ;  /* 0x0000001004007986 */ /* 0x008fe2000c101d10 */
[----:B------:R-:W-:Y:S05]  /*b460*/  EXIT ;  /* 0x000000000000794d */ /* 0x000fea0003800000 */
.L_x_1532:
        /* <DEDUP_REMOVED lines=9> */
.L_x_5326:


//--------------------- .text._ZN5flash24flash_fwd_splitkv_kernelI23Flash_fwd_kernel_traitsILi32ELi64ELi256ELi4ELb0ELb0EN7cutlass10bfloat16_tE19Flash_kernel_traitsILi32ELi64ELi256ELi4ES3_EELb1ELb0ELb0ELb1ELb1ELb1ELb0ELb0EEEvNS_16Flash_fwd_paramsE --------------------------
	.section	.text._ZN5flash24flash_fwd_splitkv_kernelI23Flash_fwd_kernel_traitsILi32ELi64ELi256ELi4ELb0ELb0EN7cutlass10bfloat16_tE19Flash_kernel_traitsILi32ELi64ELi256ELi4ES3_EELb1ELb0ELb0ELb1ELb1ELb1ELb0ELb0EEEvNS_16Flash_fwd_paramsE,"ax",@progbits
	.align	128
        .global         _ZN5flash24flash_fwd_splitkv_kernelI23Flash_fwd_kernel_traitsILi32ELi64ELi256ELi4ELb0ELb0EN7cutlass10bfloat16_tE19Flash_kernel_traitsILi32ELi64ELi256ELi4ES3_EELb1ELb0ELb0ELb1ELb1ELb1ELb0ELb0EEEvNS_16Flash_fwd_paramsE
        .type           _ZN5flash24flash_fwd_splitkv_kernelI23Flash_fwd_kernel_traitsILi32ELi64ELi256ELi4ELb0ELb0EN7cutlass10bfloat16_tE19Flash_kernel_traitsILi32ELi64ELi256ELi4ES3_EELb1ELb0ELb0ELb1ELb1ELb1ELb0ELb0EEEvNS_16Flash_fwd_paramsE,@function
        .size           _ZN5flash24flash_fwd_splitkv_kernelI23Flash_fwd_kernel_traitsILi32ELi64ELi256ELi4ELb0ELb0EN7cutlass10bfloat16_tE19Flash_kernel_traitsILi32ELi64ELi256ELi4ES3_EELb1ELb0ELb0ELb1ELb1ELb1ELb0ELb0EEEvNS_16Flash_fwd_paramsE,(.L_x_5327 - _ZN5flash24flash_fwd_splitkv_kernelI23Flash_fwd_kernel_traitsILi32ELi64ELi256ELi4ELb0ELb0EN7cutlass10bfloat16_tE19Flash_kernel_traitsILi32ELi64ELi256ELi4ES3_EELb1ELb0ELb0ELb1ELb1ELb1ELb0ELb0EEEvNS_16Flash_fwd_paramsE)
        .other          _ZN5flash24flash_fwd_splitkv_kernelI23Flash_fwd_kernel_traitsILi32ELi64ELi256ELi4ELb0ELb0EN7cutlass10bfloat16_tE19Flash_kernel_traitsILi32ELi64ELi256ELi4ES3_EELb1ELb0ELb0ELb1ELb1ELb1ELb0ELb0EEEvNS_16Flash_fwd_paramsE,@"STO_CUDA_ENTRY STV_DEFAULT"
_ZN5flash24flash_fwd_splitkv_kernelI23Flash_fwd_kernel_traitsILi32ELi64ELi256ELi4ELb0ELb0EN7cutlass10bfloat16_tE19Flash_kernel_traitsILi32ELi64ELi256ELi4ES3_EELb1ELb0ELb0ELb1ELb1ELb1ELb0ELb0EEEvNS_16Flash_fwd_paramsE:
.text._ZN5flash24flash_fwd_splitkv_kernelI23Flash_fwd_kernel_traitsILi32ELi64ELi256ELi4ELb0ELb0EN7cutlass10bfloat16_tE19Flash_kernel_traitsILi32ELi64ELi256ELi4ES3_EELb1ELb0ELb0ELb1ELb1ELb1ELb0ELb0EEEvNS_16Flash_fwd_paramsE:
        /* <DEDUP_REMOVED lines=13> */
[----:B--2---:R-:W-:-:S05]  /*00d0*/  @P0 IMAD.WIDE R4, R19, 0x4, R2 ;  /* 0x0000000413040825 */ /* 0x004fca00078e0202 */
[----:B------:R2:W3:Y:S01]  /*00e0*/  @P0 LDG.E R12, desc[UR16][R4.64] ;  /* 0x00000010040c0981 */ /* 0x0004e2000c1e1900 */
[----:B-1----:R-:W-:-:S05]  /*00f0*/  @P2 IMAD.WIDE R2, R19, 0x4, R6 ;  /* 0x0000000413022825 */ /* 0x002fca00078e0206 */
[----:B------:R-:W3:Y:S01]  /*0100*/  @P2 LDG.E R0, desc[UR16][R2.64] ;  /* 0x0000001002002981 */ /* 0x000ee2000c1e1900 */
[----:B------:R-:W1:Y:S01]  /*0110*/  S2R R27, SR_CTAID.X ;  /* 0x00000000001b7919 */ /* 0x000e620000002500 */
[----:B--2---:R-:W2:Y:S08]  /*0120*/  @!P2 LDC.64 R4, c[0x0][0x2c8] ;  /* 0x0000b200ff04ab82 */ /* 0x004eb00000000a00 */
[----:B------:R-:W4:Y:S01]  /*0130*/  @!P2 LDC.64 R2, c[0x0][0x318] ;  /* 0x0000c600ff02ab82 */ /* 0x000f220000000a00 */
[----:B-1----:R-:W-:-:S05]  /*0140*/  IMAD.SHL.U32 R62, R27, 0x40, RZ ;  /* 0x000000401b3e7824 */ /* 0x002fca00078e00ff */
[----:B------:R-:W-:Y:S02]  /*0150*/  ISETP.GE.AND P1, PT, R62, UR15, PT ;  /* 0x0000000f3e007c0c */ /* 0x000fe4000bf26270 */
[----:B----4-:R-:W-:-:S04]  /*0160*/  @!P2 ISETP.NE.U32.AND P0, PT, R2, RZ, PT ;  /* 0x000000ff0200a20c */ /* 0x010fc80003f05070 */
[----:B------:R-:W-:Y:S01]  /*0170*/  @!P2 ISETP.NE.AND.EX P0, PT, R3, RZ, PT, P0 ;  /* 0x000000ff0300a20c */ /* 0x000fe20003f05300 */
[----:B---3--:R-:W-:-:S03]  /*0180*/  @P2 IMAD.IADD R56, R0, 0x1, -R12 ;  /* 0x0000000100382824 */ /* 0x008fc600078e0a0c */
[----:B--2---:R-:W-:-:S03]  /*0190*/  @!P2 SEL R0, R5, RZ, P0 ;  /* 0x000000ff0500a207 */ /* 0x004fc60000000000 */
        /* <DEDUP_REMOVED lines=28> */
[----:B------:R-:W-:Y:S02]  /*0360*/  SHF.R.S32.HI R4, RZ, 0x1f, R19 ;  /* 0x0000001fff047819 */ /* 0x000fe40000011413 */
[----:B------:R-:W-:Y:S02]  /*0370*/  LOP3.LUT R2, R5, 0x1ffffffc, RZ, 0xc0, !PT ;  /* 0x1ffffffc05027812 */ /* 0x000fe400078ec0ff */
[----:B------:R-:W-:Y:S01]  /*0380*/  SHF.R.S32.HI R6, RZ, 0x1f, R25 ;  /* 0x0000001fff067819 */ /* 0x000fe20000011419 */
[----:B------:R-:W-:Y:S01]  /*0390*/  IMAD R4, R4, UR4, RZ ;  /* 0x0000000404047c24 */ /* 0x000fe2000f8e02ff */
[C---:B------:R-:W-:Y:S01]  /*03a0*/  LOP3.LUT P3, RZ, R60.reuse, 0x3, RZ, 0xc0, !PT ;  /* 0x000000033cff7812 */ /* 0x040fe2000786c0ff */
[----:B------:R-:W-:Y:S01]  /*03b0*/  IMAD.IADD R2, R60, 0x1, -R2 ;  /* 0x000000013c027824 */ /* 0x000fe200078e0a02 */
[----:B------:R-:W-:-:S03]  /*03c0*/  IADD3 R13, -R62, UR15, RZ ;  /* 0x0000000f3e0d7c10 */ /* 0x000fc6000fffe1ff */
[----:B------:R-:W-:-:S05]  /*03d0*/  IMAD.SHL.U32 R2, R2, 0x8, RZ ;  /* 0x0000000802027824 */ /* 0x000fca00078e00ff */
[----:B------:R-:W-:Y:S01]  /*03e0*/  SHF.R.S32.HI R3, RZ, 0x1f, R2 ;  /* 0x0000001fff037819 */ /* 0x000fe20000011402 */
[----:B-1----:R-:W-:Y:S01]  /*03f0*/  IMAD R0, R0, R10, RZ ;  /* 0x0000000a00007224 */ /* 0x002fe200078e02ff */
[----:B------:R-:W-:-:S03]  /*0400*/  SHF.L.U32 R9, R11, 0x6, RZ ;  /* 0x000000060b097819 */ /* 0x000fc600000006ff */
[C---:B------:R-:W-:Y:S02]  /*0410*/  IMAD R0, R62.reuse, R11, R0 ;  /* 0x0000000b3e007224 */ /* 0x040fe400078e0200 */
[----:B------:R-:W-:-:S04]  /*0420*/  IMAD.WIDE.U32 R2, R62, R10, R2 ;  /* 0x0000000a3e027225 */ /* 0x000fc800078e0002 */
[----:B------:R-:W-:Y:S02]  /*0430*/  IMAD.IADD R3, R3, 0x1, R0 ;  /* 0x0000000103037824 */ /* 0x000fe400078e0200 */
[C---:B------:R-:W-:Y:S02]  /*0440*/  IMAD R0, R19.reuse, UR5, R4 ;  /* 0x0000000513007c24 */ /* 0x040fe4000f8e0204 */
[----:B------:R-:W-:Y:S01]  /*0450*/  IMAD.WIDE.U32 R2, R19, UR4, R2 ;  /* 0x0000000413027c25 */ /* 0x000fe2000f8e0002 */
[----:B------:R-:W-:-:S03]  /*0460*/  ULDC.64 UR4, c[0x0][0x2a0] ;  /* 0x0000a80000047ab9 */ /* 0x000fc60000000a00 */
[----:B------:R-:W-:Y:S01]  /*0470*/  IMAD R4, R6, UR4, RZ ;  /* 0x0000000406047c24 */ /* 0x000fe2000f8e02ff */
[----:B------:R-:W-:Y:S01]  /*0480*/  IADD3 R3, R3, R0, RZ ;  /* 0x0000000003037210 */ /* 0x000fe20007ffe0ff */
[----:B------:R-:W-:Y:S01]  /*0490*/  IMAD.WIDE.U32 R6, R10, 0x40, RZ ;  /* 0x000000400a067825 */ /* 0x000fe200078e00ff */
[----:B------:R-:W-:-:S03]  /*04a0*/  SHF.R.S32.HI R0, RZ, 0x2, R5 ;  /* 0x00000002ff007819 */ /* 0x000fc60000011405 */
[C---:B------:R-:W-:Y:S01]  /*04b0*/  IMAD R4, R25.reuse, UR5, R4 ;  /* 0x0000000519047c24 */ /* 0x040fe2000f8e0204 */
[----:B------:R-:W-:Y:S01]  /*04c0*/  SHF.R.S32.HI R12, RZ, 0x1f, R0 ;  /* 0x0000001fff0c7819 */ /* 0x000fe20000011400 */
[----:B------:R-:W-:Y:S01]  /*04d0*/  IMAD.WIDE.U32 R2, R25, UR4, R2 ;  /* 0x0000000419027c25 */ /* 0x000fe2000f8e0002 */
[----:B------:R-:W-:Y:S01]  /*04e0*/  ULDC UR4, c[0x0][0x270] ;  /* 0x00009c0000047ab9 */ /* 0x000fe20000000800 */
[----:B------:R-:W-:Y:S02]  /*04f0*/  ISETP.GE.OR P2, PT, R0, R13, P3 ;  /* 0x0000000d0000720c */ /* 0x000fe40001f46670 */
[----:B------:R-:W-:Y:S02]  /*0500*/  IMAD.IADD R3, R3, 0x1, R4 ;  /* 0x0000000103037824 */ /* 0x000fe400078e0204 */
[----:B------:R-:W-:Y:S01]  /*0510*/  IMAD R5, R19, UR4, R25 ;  /* 0x0000000413057c24 */ /* 0x000fe2000f8e0219 */
[----:B------:R-:W-:Y:S01]  /*0520*/  ULDC.64 UR4, c[0x0][0x280] ;  /* 0x0000a00000047ab9 */ /* 0x000fe20000000a00 */
[----:B------:R-:W-:-:S02]  /*0530*/  IMAD R4, R12, R10, RZ ;  /* 0x0000000a0c047224 */ /* 0x000fc400078e02ff */
[----:B------:R-:W-:Y:S02]  /*0540*/  IMAD R5, R5, UR15, R62 ;  /* 0x0000000f05057c24 */ /* 0x000fe4000f8e023e */
[C---:B------:R-:W-:Y:S02]  /*0550*/  IMAD R4, R0.reuse, R11, R4 ;  /* 0x0000000b00047224 */ /* 0x040fe400078e0204 */
[C---:B------:R-:W-:Y:S01]  /*0560*/  IMAD.WIDE.U32 R2, R0.reuse, R10, R2 ;  /* 0x0000000a00027225 */ /* 0x040fe200078e0002 */
[----:B------:R-:W-:Y:S02]  /*0570*/  IADD3 R8, P0, R5, R0, RZ ;  /* 0x0000000005087210 */ /* 0x000fe40007f1e0ff */
[----:B------:R-:W-:Y:S01]  /*0580*/  IADD3 R0, R0, 0x20, RZ ;  /* 0x0000002000007810 */ /* 0x000fe20007ffe0ff */
[----:B------:R-:W-:Y:S01]  /*0590*/  IMAD.IADD R3, R3, 0x1, R4 ;  /* 0x0000000103037824 */ /* 0x000fe200078e0204 */
[----:B------:R-:W-:Y:S02]  /*05a0*/  LEA R4, P1, R2, UR4, 0x1 ;  /* 0x0000000402047c11 */ /* 0x000fe4000f8208ff */
[----:B------:R-:W-:-:S02]  /*05b0*/  LEA.HI.X.SX32 R12, R5, R12, 0x1, P0 ;  /* 0x0000000c050c7211 */ /* 0x000fc400000f0eff */
[----:B------:R-:W-:Y:S01]  /*05c0*/  LEA.HI.X R5, R2, UR5, R3, 0x1, P1 ;  /* 0x0000000502057c11 */ /* 0x000fe200088f0c03 */
[----:B------:R-:W-:Y:S01]  /*05d0*/  ULDC.64 UR4, c[0x0][0x2b0] ;  /* 0x0000ac0000047ab9 */ /* 0x000fe20000000a00 */
[----:B------:R-:W-:Y:S02]  /*05e0*/  ISETP.GE.OR P3, PT, R0, R13, P3 ;  /* 0x0000000d0000720c */ /* 0x000fe40001f66670 */
[----:B------:R-:W-:Y:S01]  /*05f0*/  LEA R2, P0, R8, UR4, 0x2 ;  /* 0x0000000408027c11 */ /* 0x000fe2000f8010ff */
[----:B------:R1:W-:Y:S01]  /*0600*/  STG.E.128 desc[UR16][R4.64], RZ ;  /* 0x000000ff04007986 */ /* 0x0003e2000c101d10 */
[----:B------:R-:W-:Y:S02]  /*0610*/  IADD3 R6, P1, R4, R6, RZ ;  /* 0x0000000604067210 */ /* 0x000fe40007f3e0ff */
[----:B------:R-:W-:Y:S01]  /*0620*/  LEA.HI.X R3, R8, UR5, R12, 0x2, P0 ;  /* 0x0000000508037c11 */ /* 0x000fe200080f140c */
[----:B------:R-:W-:Y:S01]  /*0630*/  @!P2 IMAD.MOV.U32 R8, RZ, RZ, 0x7f800000 ;  /* 0x7f800000ff08a424 */ /* 0x000fe200078e00ff */
[----:B------:R-:W-:-:S05]  /*0640*/  IADD3.X R7, R5, R7, R9, P1, !PT ;  /* 0x0000000705077210 */ /* 0x000fca0000ffe409 */
[----:B------:R1:W-:Y:S04]  /*0650*/  STG.E.128 desc[UR16][R6.64], RZ ;  /* 0x000000ff06007986 */ /* 0x0003e8000c101d10 */
[----:B------:R1:W-:Y:S01]  /*0660*/  @!P2 STG.E desc[UR16][R2.64], R8 ;  /* 0x000000080200a986 */ /* 0x0003e2000c101910 */
[----:B------:R-:W-:Y:S05]  /*0670*/  @P3 EXIT ;  /* 0x000000000000394d */ /* 0x000fea0003800000 */
[----:B------:R-:W-:-:S05]  /*0680*/  MOV R0, 0x7f800000 ;  /* 0x7f80000000007802 */ /* 0x000fca0000000f00 */
[----:B------:R-:W-:Y:S01]  /*0690*/  STG.E desc[UR16][R2.64+0x80], R0 ;  /* 0x0000800002007986 */ /* 0x000fe2000c101910 */
[----:B------:R-:W-:Y:S05]  /*06a0*/  EXIT ;  /* 0x000000000000794d */ /* 0x000fea0003800000 */
.L_x_1533:
        /* <DEDUP_REMOVED lines=23> */
.L_x_1534:
[----:B------:R-:W-:Y:S02]  /*0820*/  MOV R212, R0 ;  /* 0x0000000000d47202 */ /* 0x000fe40000000f00 */
[----:B------:R-:W-:Y:S01]  /*0830*/  MOV R213, R2 ;  /* 0x0000000200d57202 */ /* 0x000fe20000000f00 */
[----:B------:R-:W-:Y:S06]  /*0840*/  @P6 BRA `(.L_x_1535) ;  /* 0x00000004004c6947 */ /* 0x000fec0003800000 */
[----:B------:R-:W1:Y:S01]  /*0850*/  LDC R14, c[0x0][0x380] ;  /* 0x0000e000ff0e7b82 */ /* 0x000e620000000800 */
[----:B------:R-:W-:Y:S01]  /*0860*/  LEA R5, R191, 0xffffff00, 0x8 ;  /* 0xffffff00bf057811 */ /* 0x000fe200078e40ff */
[----:B------:R-:W-:-:S06]  /*0870*/  ULDC.64 UR8, c[0x0][0x230] ;  /* 0x00008c0000087ab9 */ /* 0x000fcc0000000a00 */
[----:B------:R-:W3:Y:S01]  /*0880*/  LDC R8, c[0x0][0x278] ;  /* 0x00009e00ff087b82 */ /* 0x000ee20000000800 */
[----:B------:R-:W-:Y:S01]  /*0890*/  IABS R4, R5 ;  /* 0x0000000500047213 */ /* 0x000fe20000000000 */
[----:B------:R-:W-:Y:S01]  /*08a0*/  ULDC.64 UR6, c[0x0][0x248] ;  /* 0x0000920000067ab9 */ /* 0x000fe20000000a00 */
[----:B------:R-:W-:Y:S01]  /*08b0*/  IABS R9, R25 ;  /* 0x0000001900097213 */ /* 0x000fe20000000000 */
[----:B------:R-:W-:Y:S01]  /*08c0*/  ULDC.64 UR4, c[0x0][0x238] ;  /* 0x00008e0000047ab9 */ /* 0x000fe20000000a00 */
[----:B------:R-:W-:Y:S01]  /*08d0*/  ULDC.64 UR10, c[0x0][0x260] ;  /* 0x00009800000a7ab9 */ /* 0x000fe20000000a00 */
        /* <DEDUP_REMOVED lines=25> */
[----:B------:R1:W4:Y:S01]  /*0a70*/  LDG.E R6, desc[UR16][R2.64] ;  /* 0x0000001002067981 */ /* 0x000322000c1e1900 */
[----:B---3--:R-:W-:-:S04]  /*0a80*/  IABS R7, R8 ;  /* 0x0000000800077213 */ /* 0x008fc80000000000 */
[----:B-1----:R-:W1:Y:S08]  /*0a90*/  I2F.RP R2, R7 ;  /* 0x0000000700027306 */ /* 0x002e700000209400 */
        /* <DEDUP_REMOVED lines=23> */
[----:B------:R-:W-:Y:S02]  /*0c10*/  @!P0 IMAD.MOV R0, RZ, RZ, -R0 ;  /* 0x000000ffff008224 */ /* 0x000fe400078e0a00 */
[----:B------:R-:W-:-:S08]  /*0c20*/  IMAD R5, R14, UR7, R5 ;  /* 0x000000070e057c24 */ /* 0x000fd0000f8e0205 */
[----:B------:R-:W-:-:S04]  /*0c30*/  @!P1 LOP3.LUT R0, RZ, R8, RZ, 0x33, !PT ;  /* 0x00000008ff009212 */ /* 0x000fc800078e33ff */
[----:B------:R-:W-:Y:S02]  /*0c40*/  SHF.R.S32.HI R18, RZ, 0x1f, R0 ;  /* 0x0000001fff127819 */ /* 0x000fe40000011400 */
[----:B------:R-:W-:Y:S02]  /*0c50*/  MOV R10, R0 ;  /* 0x00000000000a7202 */ /* 0x000fe40000000f00 */
[----:B----4-:R-:W-:Y:S01]  /*0c60*/  SHF.R.S32.HI R7, RZ, 0x1f, R6 ;  /* 0x0000001fff077819 */ /* 0x010fe20000011406 */
[----:B------:R-:W-:-:S04]  /*0c70*/  IMAD.WIDE.U32 R2, R6, UR8, RZ ;  /* 0x0000000806027c25 */ /* 0x000fc8000f8e00ff */
[C---:B------:R-:W-:Y:S02]  /*0c80*/  IMAD R4, R7.reuse, UR8, RZ ;  /* 0x0000000807047c24 */ /* 0x040fe4000f8e02ff */
[----:B------:R-:W-:Y:S02]  /*0c90*/  IMAD R7, R7, UR4, RZ ;  /* 0x0000000407077c24 */ /* 0x000fe4000f8e02ff */
[----:B------:R-:W-:-:S05]  /*0ca0*/  IMAD R4, R6, UR9, R4 ;  /* 0x0000000906047c24 */ /* 0x000fca000f8e0204 */
[----:B------:R-:W-:Y:S01]  /*0cb0*/  IADD3 R3, R3, R4, RZ ;  /* 0x0000000403037210 */ /* 0x000fe20007ffe0ff */
[----:B------:R-:W-:Y:S02]  /*0cc0*/  IMAD R4, R18, UR10, RZ ;  /* 0x0000000a12047c24 */ /* 0x000fe4000f8e02ff */
[----:B------:R-:W-:-:S04]  /*0cd0*/  IMAD.WIDE.U32 R2, R14, UR6, R2 ;  /* 0x000000060e027c25 */ /* 0x000fc8000f8e0002 */
[----:B------:R-:W-:Y:S02]  /*0ce0*/  IMAD.IADD R3, R3, 0x1, R5 ;  /* 0x0000000103037824 */ /* 0x000fe400078e0205 */
[C---:B------:R-:W-:Y:S02]  /*0cf0*/  IMAD R5, R6.reuse, UR5, R7 ;  /* 0x0000000506057c24 */ /* 0x040fe4000f8e0207 */
[----:B------:R-:W-:-:S04]  /*0d00*/  IMAD.WIDE.U32 R6, R6, UR4, RZ ;  /* 0x0000000406067c25 */ /* 0x000fc8000f8e00ff */
[C---:B------:R-:W-:Y:S01]  /*0d10*/  IMAD.WIDE.U32 R2, R0.reuse, UR10, R2 ;  /* 0x0000000a00027c25 */ /* 0x040fe2000f8e0002 */
[----:B------:R-:W-:Y:S02]  /*0d20*/  MOV R12, R6 ;  /* 0x00000006000c7202 */ /* 0x000fe40000000f00 */
[----:B------:R-:W-:Y:S01]  /*0d30*/  IADD3 R15, R7, R5, RZ ;  /* 0x00000005070f7210 */ /* 0x000fe20007ffe0ff */
[----:B------:R-:W-:Y:S01]  /*0d40*/  IMAD R4, R0, UR11, R4 ;  /* 0x0000000b00047c24 */ /* 0x000fe2000f8e0204 */
[----:B------:R-:W-:-:S03]  /*0d50*/  MOV R9, R2 ;  /* 0x0000000200097202 */ /* 0x000fc60000000f00 */
[----:B-----5:R-:W-:Y:S01]  /*0d60*/  IMAD.IADD R11, R3, 0x1, R4 ;  /* 0x00000001030b7824 */ /* 0x020fe200078e0204 */
[----:B------:R-:W-:Y:S06]  /*0d70*/  BRA `(.L_x_1536) ;  /* 0x0000000000f87947 */ /* 0x000fec0003800000 */
.L_x_1535:
[----:B------:R-:W1:Y:S01]  /*0d80*/  LDC R7, c[0x0][0x278] ;  /* 0x00009e00ff077b82 */ /* 0x000e620000000800 */
[----:B------:R-:W-:Y:S01]  /*0d90*/  IABS R5, R25 ;  /* 0x0000001900057213 */ /* 0x000fe20000000000 */
[----:B------:R-:W-:Y:S01]  /*0da0*/  ULDC.64 UR6, c[0x0][0x248] ;  /* 0x0000920000067ab9 */ /* 0x000fe20000000a00 */
[----:B------:R-:W-:Y:S01]  /*0db0*/  LEA R14, R191, 0xffffff00, 0x8 ;  /* 0xffffff00bf0e7811 */ /* 0x000fe200078e40ff */
[----:B------:R-:W-:Y:S01]  /*0dc0*/  ULDC.64 UR8, c[0x0][0x230] ;  /* 0x00008c0000087ab9 */ /* 0x000fe20000000a00 */
[----:B-----5:R-:W-:Y:S02]  /*0dd0*/  SHF.R.S32.HI R10, RZ, 0x1f, R11 ;  /* 0x0000001fff0a7819 */ /* 0x020fe4000001140b */
[----:B------:R-:W-:Y:S01]  /*0de0*/  SHF.R.S32.HI R22, RZ, 0x1f, R14 ;  /* 0x0000001fff167819 */ /* 0x000fe2000001140e */
[----:B------:R-:W3:Y:S02]  /*0df0*/  LDC.64 R8, c[0x0][0x250] ;  /* 0x00009400ff087b82 */ /* 0x000ee40000000a00 */
[----:B------:R-:W-:-:S06]  /*0e00*/  IMAD R6, R10, UR8, RZ ;  /* 0x000000080a067c24 */ /* 0x000fcc000f8e02ff */
[----:B------:R-:W4:Y:S01]  /*0e10*/  LDC.64 R16, c[0x0][0x238] ;  /* 0x00008e00ff107b82 */ /* 0x000f220000000a00 */
[----:B-1----:R-:W-:-:S07]  /*0e20*/  IABS R4, R7 ;  /* 0x0000000700047213 */ /* 0x002fce0000000000 */
[----:B------:R-:W1:Y:S01]  /*0e30*/  LDC.64 R20, c[0x0][0x260] ;  /* 0x00009800ff147b82 */ /* 0x000e620000000a00 */
[----:B------:R-:W2:Y:S08]  /*0e40*/  I2F.RP R2, R4 ;  /* 0x0000000400027306 */ /* 0x000eb00000209400 */
[----:B--2---:R-:W2:Y:S02]  /*0e50*/  MUFU.RCP R2, R2 ;  /* 0x0000000200027308 */ /* 0x004ea40000001000 */
[----:B--2---:R-:W-:-:S06]  /*0e60*/  IADD3 R2, R2, 0xffffffe, RZ ;  /* 0x0ffffffe02027810 */ /* 0x004fcc0007ffe0ff */
[----:B------:R-:W2:Y:S02]  /*0e70*/  F2I.FTZ.U32.TRUNC.NTZ R3, R2 ;  /* 0x0000000200037305 */ /* 0x000ea4000021f000 */
[----:B--2---:R-:W-:Y:S01]  /*0e80*/  IMAD.MOV R0, RZ, RZ, -R3 ;  /* 0x000000ffff007224 */ /* 0x004fe200078e0a03 */
[----:B------:R-:W-:-:S03]  /*0e90*/  MOV R2, RZ ;  /* 0x000000ff00027202 */ /* 0x000fc60000000f00 */
[----:B------:R-:W-:-:S04]  /*0ea0*/  IMAD R0, R0, R4, RZ ;  /* 0x0000000400007224 */ /* 0x000fc800078e02ff */
[----:B------:R-:W-:-:S04]  /*0eb0*/  IMAD.HI.U32 R0, R3, R0, R2 ;  /* 0x0000000003007227 */ /* 0x000fc800078e0002 */
[----:B------:R-:W-:Y:S01]  /*0ec0*/  IMAD.MOV.U32 R3, RZ, RZ, R5 ;  /* 0x000000ffff037224 */ /* 0x000fe200078e0005 */
[----:B------:R-:W-:-:S03]  /*0ed0*/  LOP3.LUT R5, R25, R7, RZ, 0x3c, !PT ;  /* 0x0000000719057212 */ /* 0x000fc600078e3cff */
[----:B------:R-:W-:-:S05]  /*0ee0*/  IMAD.HI.U32 R0, R0, R3, RZ ;  /* 0x0000000300007227 */ /* 0x000fca00078e00ff */
[----:B------:R-:W-:-:S05]  /*0ef0*/  IADD3 R2, -R0, RZ, RZ ;  /* 0x000000ff00027210 */ /* 0x000fca0007ffe1ff */
[----:B------:R-:W-:Y:S01]  /*0f00*/  IMAD R2, R4, R2, R3 ;  /* 0x0000000204027224 */ /* 0x000fe200078e0203 */
[----:B------:R-:W-:-:S04]  /*0f10*/  SHF.R.S32.HI R3, RZ, 0x1f, R12 ;  /* 0x0000001fff037819 */ /* 0x000fc8000001140c */
[----:B------:R-:W-:-:S13]  /*0f20*/  ISETP.GT.U32.AND P0, PT, R4, R2, PT ;  /* 0x000000020400720c */ /* 0x000fda0003f04070 */
[----:B------:R-:W-:Y:S01]  /*0f30*/  @!P0 IMAD.IADD R2, R2, 0x1, -R4 ;  /* 0x0000000102028824 */ /* 0x000fe200078e0a04 */
[----:B------:R-:W-:Y:S02]  /*0f40*/  @!P0 IADD3 R0, R0, 0x1, RZ ;  /* 0x0000000100008810 */ /* 0x000fe40007ffe0ff */
[----:B------:R-:W-:Y:S02]  /*0f50*/  ISETP.NE.AND P0, PT, R7, RZ, PT ;  /* 0x000000ff0700720c */ /* 0x000fe40003f05270 */
[----:B------:R-:W-:Y:S02]  /*0f60*/  ISETP.GE.U32.AND P2, PT, R2, R4, PT ;  /* 0x000000040200720c */ /* 0x000fe40003f46070 */
[----:B------:R-:W-:-:S04]  /*0f70*/  IADD3 R2, P1, R12, R14, RZ ;  /* 0x0000000e0c027210 */ /* 0x000fc80007f3e0ff */
[----:B------:R-:W-:Y:S02]  /*0f80*/  IADD3.X R4, R3, R22, RZ, P1, !PT ;  /* 0x0000001603047210 */ /* 0x000fe40000ffe4ff */
[----:B------:R-:W-:Y:S01]  /*0f90*/  ISETP.GE.AND P1, PT, R5, RZ, PT ;  /* 0x000000ff0500720c */ /* 0x000fe20003f26270 */
[----:B---3--:R-:W-:Y:S02]  /*0fa0*/  IMAD R5, R3, R8, RZ ;  /* 0x0000000803057224 */ /* 0x008fe400078e02ff */
[----:B------:R-:W-:Y:S02]  /*0fb0*/  IMAD R4, R4, UR6, RZ ;  /* 0x0000000604047c24 */ /* 0x000fe4000f8e02ff */
[----:B------:R-:W-:Y:S02]  /*0fc0*/  @P2 VIADD R0, R0, 0x1 ;  /* 0x0000000100002836 */ /* 0x000fe40000000000 */
[C---:B------:R-:W-:Y:S02]  /*0fd0*/  IMAD R4, R2.reuse, UR7, R4 ;  /* 0x0000000702047c24 */ /* 0x040fe4000f8e0204 */
[----:B------:R-:W-:-:S04]  /*0fe0*/  IMAD.WIDE.U32 R2, R2, UR6, RZ ;  /* 0x0000000602027c25 */ /* 0x000fc8000f8e00ff */
[----:B------:R-:W-:Y:S01]  /*0ff0*/  @!P1 IADD3 R0, -R0, RZ, RZ ;  /* 0x000000ff00009210 */ /* 0x000fe20007ffe1ff */
[C---:B------:R-:W-:Y:S01]  /*1000*/  IMAD R13, R12.reuse, R9, R5 ;  /* 0x000000090c0d7224 */ /* 0x040fe200078e0205 */
[----:B------:R-:W-:Y:S01]  /*1010*/  IADD3 R3, R3, R4, RZ ;  /* 0x0000000403037210 */ /* 0x000fe20007ffe0ff */
[----:B------:R-:W-:Y:S01]  /*1020*/  IMAD.WIDE.U32 R4, R12, R8, RZ ;  /* 0x000000080c047225 */ /* 0x000fe200078e00ff */
[----:B------:R-:W-:-:S03]  /*1030*/  @!P0 LOP3.LUT R0, RZ, R7, RZ, 0x33, !PT ;  /* 0x00000007ff008212 */ /* 0x000fc600078e33ff */
[C---:B------:R-:W-:Y:S01]  /*1040*/  IMAD R7, R11.reuse, UR9, R6 ;  /* 0x000000090b077c24 */ /* 0x040fe2000f8e0206 */
[----:B------:R-:W-:Y:S01]  /*1050*/  SHF.R.S32.HI R18, RZ, 0x1f, R0 ;  /* 0x0000001fff127819 */ /* 0x000fe20000011400 */
[----:B------:R-:W-:Y:S01]  /*1060*/  IMAD.WIDE.U32 R8, R11, UR8, R2 ;  /* 0x000000080b087c25 */ /* 0x000fe2000f8e0002 */
[----:B------:R-:W-:-:S03]  /*1070*/  MOV R2, R4 ;  /* 0x0000000400027202 */ /* 0x000fc60000000f00 */
[----:B------:R-:W-:Y:S01]  /*1080*/  IMAD.IADD R3, R5, 0x1, R13 ;  /* 0x0000000105037824 */ /* 0x000fe200078e020d */
[----:B------:R-:W-:Y:S01]  /*1090*/  IADD3 R5, R9, R7, RZ ;  /* 0x0000000709057210 */ /* 0x000fe20007ffe0ff */
[----:B----4-:R-:W-:Y:S02]  /*10a0*/  IMAD R6, R10, R16, RZ ;  /* 0x000000100a067224 */ /* 0x010fe400078e02ff */
[----:B------:R-:W-:Y:S02]  /*10b0*/  IMAD.MOV.U32 R4, RZ, RZ, R8 ;  /* 0x000000ffff047224 */ /* 0x000fe400078e0008 */
[----:B-1----:R-:W-:Y:S02]  /*10c0*/  IMAD R9, R18, R20, RZ ;  /* 0x0000001412097224 */ /* 0x002fe400078e02ff */
[C---:B------:R-:W-:Y:S02]  /*10d0*/  IMAD R10, R11.reuse, R17, R6 ;  /* 0x000000110b0a7224 */ /* 0x040fe400078e0206 */
[----:B------:R-:W-:-:S04]  /*10e0*/  IMAD.WIDE.U32 R6, R11, R16, R2 ;  /* 0x000000100b067225 */ /* 0x000fc800078e0002 */
[C---:B------:R-:W-:Y:S01]  /*10f0*/  IMAD.WIDE.U32 R2, R0.reuse, R20, R4 ;  /* 0x0000001400027225 */ /* 0x040fe200078e0004 */
[----:B------:R-:W-:Y:S02]  /*1100*/  IADD3 R15, R7, R10, RZ ;  /* 0x0000000a070f7210 */ /* 0x000fe40007ffe0ff */
[----:B------:R-:W-:Y:S01]  /*1110*/  MOV R12, R6 ;  /* 0x00000006000c7202 */ /* 0x000fe20000000f00 */
[----:B------:R-:W-:Y:S01]  /*1120*/  IMAD R4, R0, R21, R9 ;  /* 0x0000001500047224 */ /* 0x000fe200078e0209 */
[----:B------:R-:W-:Y:S01]  /*1130*/  MOV R10, R0 ;  /* 0x00000000000a7202 */ /* 0x000fe20000000f00 */
[----:B------:R-:W-:-:S03]  /*1140*/  IMAD.MOV.U32 R9, RZ, RZ, R2 ;  /* 0x000000ffff097224 */ /* 0x000fc600078e0002 */
[----:B------:R-:W-:-:S07]  /*1150*/  IADD3 R11, R3, R4, RZ ;  /* 0x00000004030b7210 */ /* 0x000fce0007ffe0ff */
.L_x_1536:
[----:B--2---:R-:W-:Y:S01]  /*1160*/  SHF.R.S32.HI R17, RZ, 0x1f, R60 ;  /* 0x0000001fff117819 */ /* 0x004fe2000001143c */
[----:B------:R-:W-:Y:S01]  /*1170*/  ULDC.64 UR4, c[0x0][0x228] ;  /* 0x00008a0000047ab9 */ /* 0x000fe20000000a00 */
[----:B------:R-:W-:Y:S01]  /*1180*/  ULDC.64 UR10, c[0x0][0x268] ;  /* 0x00009a00000a7ab9 */ /* 0x000fe20000000a00 */
[----:B------:R-:W1:Y:S01]  /*1190*/  S2UR UR19, SR_CgaCtaId ;  /* 0x00000000001379c3 */ /* 0x000e620000008800 */
[CC--:B------:R-:W-:Y:S01]  /*11a0*/  LEA.HI R16, R17.reuse, R60.reuse, RZ, 0x2 ;  /* 0x0000003c11107211 */ /* 0x0c0fe200078f10ff */
[----:B------:R-:W-:Y:S01]  /*11b0*/  ULDC.64 UR12, c[0x0][0x210] ;  /* 0x00008400000c7ab9 */ /* 0x000fe20000000a00 */
[----:B------:R-:W-:Y:S01]  /*11c0*/  LEA.HI R28, R17, R60, RZ, 0x3 ;  /* 0x0000003c111c7211 */ /* 0x000fe200078f18ff */
[----:B------:R-:W-:Y:S01]  /*11d0*/  USHF.L.U32 UR18, UR6, 0x6, URZ ;  /* 0x0000000606127899 */ /* 0x000fe2000800063f */
[----:B------:R-:W-:Y:S01]  /*11e0*/  LOP3.LUT R4, R16, 0xfffffffc, RZ, 0xc0, !PT ;  /* 0xfffffffc10047812 */ /* 0x000fe200078ec0ff */
[----:B------:R-:W-:Y:S01]  /*11f0*/  IMAD.SHL.U32 R96, R191, 0x100, RZ ;  /* 0x00000100bf607824 */ /* 0x000fe200078e00ff */
[----:B------:R-:W-:-:S02]  /*1200*/  SHF.R.S32.HI R0, RZ, 0x3, R28 ;  /* 0x00000003ff007819 */ /* 0x000fc4000001141c */
[----:B------:R-:W-:Y:S01]  /*1210*/  LOP3.LUT R5, R28, 0xfffffff8, RZ, 0xc0, !PT ;  /* 0xfffffff81c057812 */ /* 0x000fe200078ec0ff */
[----:B------:R-:W-:Y:S01]  /*1220*/  IMAD.IADD R4, R60, 0x1, -R4 ;  /* 0x000000013c047824 */ /* 0x000fe200078e0a04 */
[----:B------:R-:W-:Y:S01]  /*1230*/  LEA.HI R23, R17, R60, RZ, 0x4 ;  /* 0x0000003c11177211 */ /* 0x000fe200078f20ff */
[----:B------:R-:W-:Y:S01]  /*1240*/  IMAD.SHL.U32 R0, R0, 0x40, RZ ;  /* 0x0000004000007824 */ /* 0x000fe200078e00ff */
[----:B------:R-:W-:Y:S01]  /*1250*/  SHF.R.S32.HI R2, RZ, 0x2, R16 ;  /* 0x00000002ff027819 */ /* 0x000fe20000011410 */
[----:B------:R-:W-:Y:S01]  /*1260*/  IMAD.IADD R5, R60, 0x1, -R5 ;  /* 0x000000013c057824 */ /* 0x000fe200078e0a05 */
[----:B------:R-:W-:Y:S01]  /*1270*/  SHF.R.S32.HI R13, RZ, 0x4, R23 ;  /* 0x00000004ff0d7819 */ /* 0x000fe20000011417 */
[----:B------:R-:W-:Y:S01]  /*1280*/  IMAD.SHL.U32 R4, R4, 0x8, RZ ;  /* 0x0000000804047824 */ /* 0x000fe200078e00ff */
[----:B------:R-:W-:Y:S02]  /*1290*/  LOP3.LUT R0, R0, 0xc0, RZ, 0xc0, !PT ;  /* 0x000000c000007812 */ /* 0x000fe400078ec0ff */
[----:B------:R-:W-:-:S02]  /*12a0*/  LEA.HI R24, R5, R5, RZ, 0x1 ;  /* 0x0000000505187211 */ /* 0x000fc400078f08ff */
[----:B------:R-:W-:Y:S02]  /*12b0*/  SHF.R.S32.HI R3, RZ, 0x1f, R2 ;  /* 0x0000001fff037819 */ /* 0x000fe40000011402 */
[----:B------:R-:W-:Y:S02]  /*12c0*/  LOP3.LUT R8, R0, 0x18, R4, 0xf8, !PT ;  /* 0x0000001800087812 */ /* 0x000fe400078ef804 */
[----:B------:R-:W-:Y:S01]  /*12d0*/  SHF.R.U32.HI R6, RZ, 0x3, R0 ;  /* 0x00000003ff067819 */ /* 0x000fe20000011600 */
[----:B------:R-:W-:Y:S01]  /*12e0*/  IMAD.WIDE R20, R27, 0x40, R2 ;  /* 0x000000401b147825 */ /* 0x000fe200078e0202 */
[----:B------:R-:W-:Y:S02]  /*12f0*/  LOP3.LUT R0, R24, 0x3fffffe, RZ, 0xc0, !PT ;  /* 0x03fffffe18007812 */ /* 0x000fe400078ec0ff */
[----:B------:R-:W-:Y:S02]  /*1300*/  LEA.HI R7, R23, R13, RZ, 0x1 ;  /* 0x0000000d17077211 */ /* 0x000fe400078f08ff */
[----:B------:R-:W-:Y:S01]  /*1310*/  LEA.HI R61, R17, R60, RZ, 0x5 ;  /* 0x0000003c113d7211 */ /* 0x000fe200078f28ff */
[----:B------:R-:W-:Y:S01]  /*1320*/  IMAD.IADD R27, R5, 0x1, -R0 ;  /* 0x00000001051b7824 */ /* 0x000fe200078e0a00 */
[----:B------:R-:W-:-:S02]  /*1330*/  LOP3.LUT R7, R7, 0xfffffffe, RZ, 0xc0, !PT ;  /* 0xfffffffe07077812 */ /* 0x000fc400078ec0ff */
[----:B------:R-:W-:Y:S02]  /*1340*/  LEA.HI R0, R16, R2, RZ, 0x1 ;  /* 0x0000000210007211 */ /* 0x000fe400078f08ff */
[----:B------:R-:W-:Y:S01]  /*1350*/  SHF.R.S32.HI R5, RZ, 0x1f, R19 ;  /* 0x0000001fff057819 */ /* 0x000fe20000011413 */
[----:B------:R-:W-:Y:S01]  /*1360*/  IMAD.IADD R26, R13, 0x1, -R7 ;  /* 0x000000010d1a7824 */ /* 0x000fe200078e0a07 */
[----:B------:R-:W-:Y:S02]  /*1370*/  LOP3.LUT R0, R0, 0x7fffffe, RZ, 0xc0, !PT ;  /* 0x07fffffe00007812 */ /* 0x000fe400078ec0ff */
[----:B------:R-:W-:Y:S01]  /*1380*/  LOP3.LUT R13, R8, R6, RZ, 0x3c, !PT ;  /* 0x00000006080d7212 */ /* 0x000fe200078e3cff */
[----:B------:R-:W-:Y:S01]  /*1390*/  IMAD R17, R5, UR4, RZ ;  /* 0x0000000405117c24 */ /* 0x000fe2000f8e02ff */
[----:B------:R-:W-:Y:S01]  /*13a0*/  SHF.R.S32.HI R5, RZ, 0x1f, R4 ;  /* 0x0000001fff057819 */ /* 0x000fe20000011404 */
[----:B------:R-:W-:Y:S01]  /*13b0*/  IMAD.IADD R0, R2, 0x1, -R0 ;  /* 0x0000000102007824 */ /* 0x000fe200078e0a00 */
[----:B------:R-:W-:Y:S01]  /*13c0*/  IADD3 R8, P1, R4, R9, RZ ;  /* 0x0000000904087210 */ /* 0x000fe20007f3e0ff */
[----:B------:R-:W-:Y:S01]  /*13d0*/  IMAD R17, R19, UR5, R17 ;  /* 0x0000000513117c24 */ /* 0x000fe2000f8e0211 */
[----:B------:R-:W-:-:S02]  /*13e0*/  SHF.R.S32.HI R59, RZ, 0x5, R61 ;  /* 0x00000005ff3b7819 */ /* 0x000fc4000001143d */
[----:B------:R-:W-:Y:S01]  /*13f0*/  IADD3 R6, P0, R4, R12, RZ ;  /* 0x0000000c04067210 */ /* 0x000fe20007f1e0ff */
[----:B------:R-:W-:Y:S01]  /*1400*/  IMAD.X R9, R5, 0x1, R11, P1 ;  /* 0x0000000105097824 */ /* 0x000fe200008e060b */
[----:B------:R-:W-:Y:S01]  /*1410*/  LOP3.LUT R12, R23, 0xfffffff0, RZ, 0xc0, !PT ;  /* 0xfffffff0170c7812 */ /* 0x000fe200078ec0ff */
[----:B------:R-:W-:Y:S02]  /*1420*/  IMAD R11, R59, 0x8, R0 ;  /* 0x000000083b0b7824 */ /* 0x000fe400078e0200 */
[----:B------:R-:W-:Y:S02]  /*1430*/  IMAD.X R7, R5, 0x1, R15, P0 ;  /* 0x0000000105077824 */ /* 0x000fe400000e060f */
[----:B------:R-:W-:Y:S01]  /*1440*/  IMAD.U32 R183, R11, 0x20, R13 ;  /* 0x000000200bb77824 */ /* 0x000fe200078e000d */
[----:B------:R-:W-:Y:S01]  /*1450*/  IADD3 R13, P0, R2, R14, RZ ;  /* 0x0000000e020d7210 */ /* 0x000fe20007f1e0ff */
[----:B------:R-:W-:Y:S01]  /*1460*/  IMAD R0, R18, UR10, RZ ;  /* 0x0000000a12007c24 */ /* 0x000fe2000f8e02ff */
[----:B------:R-:W2:Y:S01]  /*1470*/  LDC.64 R14, c[0x0][0x240] ;  /* 0x00009000ff0e7b82 */ /* 0x000ea20000000a00 */
[----:B------:R-:W-:-:S02]  /*1480*/  IMAD.IADD R16, R60, 0x1, -R12 ;  /* 0x000000013c107824 */ /* 0x000fc400078e0a0c */
[----:B------:R-:W-:Y:S01]  /*1490*/  IMAD.WIDE.U32 R4, R19, UR4, R4 ;  /* 0x0000000413047c25 */ /* 0x000fe2000f8e0004 */
[----:B------:R-:W-:Y:S02]  /*14a0*/  ULDC.64 UR4, c[0x0][0x258] ;  /* 0x0000960000047ab9 */ /* 0x000fe40000000a00 */
[----:B------:R-:W-:Y:S01]  /*14b0*/  LEA.HI R18, R16, R16, RZ, 0x1 ;  /* 0x0000001010127211 */ /* 0x000fe200078f08ff */
[C---:B------:R-:W-:Y:S02]  /*14c0*/  IMAD R19, R10.reuse, UR11, R0 ;  /* 0x0000000b0a137c24 */ /* 0x040fe4000f8e0200 */
[C---:B------:R-:W-:Y:S02]  /*14d0*/  IMAD R0, R3.reuse, UR6, RZ ;  /* 0x0000000603007c24 */ /* 0x040fe4000f8e02ff */
[----:B------:R-:W-:Y:S02]  /*14e0*/  IMAD.X R22, R3, 0x1, R22, P0 ;  /* 0x0000000103167824 */ /* 0x000fe400000e0616 */
[----:B------:R-:W-:Y:S01]  /*14f0*/  IMAD.WIDE.U32 R10, R10, UR10, R6 ;  /* 0x0000000a0a0a7c25 */ /* 0x000fe2000f8e0006 */
[----:B------:R-:W-:-:S03]  /*1500*/  ULDC.64 UR10, c[0x0][0x250] ;  /* 0x00009400000a7ab9 */ /* 0x000fc60000000a00 */
[C---:B------:R-:W-:Y:S01]  /*1510*/  IMAD R12, R2.reuse, UR7, R0 ;  /* 0x00000007020c7c24 */ /* 0x040fe2000f8e0200 */
[--C-:B------:R-:W-:Y:S01]  /*1520*/  SHF.R.S32.HI R0, RZ, 0x1f, R18.reuse ;  /* 0x0000001fff007819 */ /* 0x100fe20000011412 */
[----:B------:R-:W-:Y:S01]  /*1530*/  IMAD.IADD R3, R5, 0x1, R17 ;  /* 0x0000000105037824 */ /* 0x000fe200078e0211 */
[----:B------:R-:W-:Y:S01]  /*1540*/  SHF.R.S32.HI R5, RZ, 0x1, R18 ;  /* 0x00000001ff057819 */ /* 0x000fe20000011412 */
[----:B------:R-:W-:Y:S01]  /*1550*/  IMAD.WIDE.U32 R6, R2, UR6, R8 ;  /* 0x0000000602067c25 */ /* 0x000fe2000f8e0008 */
[----:B------:R-:W-:Y:S02]  /*1560*/  SHF.R.S32.HI R8, RZ, 0x1f, R25 ;  /* 0x0000001fff087819 */ /* 0x000fe40000011419 */
[----:B------:R-:W-:Y:S01]  /*1570*/  LEA.HI R0, R0, R5, RZ, 0x2 ;  /* 0x0000000500007211 */ /* 0x000fe200078f10ff */
[----:B------:R-:W-:Y:S02]  /*1580*/  IMAD.MOV.U32 R2, RZ, RZ, R4 ;  /* 0x000000ffff027224 */ /* 0x000fe400078e0004 */
[----:B------:R-:W-:Y:S01]  /*1590*/  IMAD R8, R8, UR4, RZ ;  /* 0x0000000408087c24 */ /* 0x000fe2000f8e02ff */
[----:B------:R-:W-:Y:S01]  /*15a0*/  LOP3.LUT R0, R0, 0xfffffffc, RZ, 0xc0, !PT ;  /* 0xfffffffc00007812 */ /* 0x000fe200078ec0ff */
[----:B------:R-:W-:-:S04]  /*15b0*/  IMAD.WIDE.U32 R2, R25, UR4, R2 ;  /* 0x0000000419027c25 */ /* 0x000fc8000f8e0002 */
[----:B------:R-:W-:Y:S01]  /*15c0*/  IMAD R4, R25, UR5, R8 ;  /* 0x0000000519047c24 */ /* 0x000fe2000f8e0208 */
[----:B------:R-:W-:Y:S01]  /*15d0*/  ULDC.64 UR4, c[0x0][0x218] ;  /* 0x0000860000047ab9 */ /* 0x000fe20000000a00 */
[----:B------:R-:W-:Y:S01]  /*15e0*/  IMAD.IADD R25, R5, 0x1, -R0 ;  /* 0x0000000105197824 */ /* 0x000fe200078e0a00 */
[----:B------:R-:W-:Y:S01]  /*15f0*/  LEA R245, P0, R6, UR4, 0x1 ;  /* 0x0000000406f57c11 */ /* 0x000fe2000f8008ff */
[----:B------:R-:W-:Y:S02]  /*1600*/  IMAD.IADD R3, R3, 0x1, R4 ;  /* 0x0000000103037824 */ /* 0x000fe400078e0204 */
[----:B--2---:R-:W-:Y:S02]  /*1610*/  IMAD R0, R21, R14, RZ ;  /* 0x0000000e15007224 */ /* 0x004fe400078e02ff */
[----:B------:R-:W-:Y:S02]  /*1620*/  IMAD.IADD R7, R7, 0x1, R12 ;  /* 0x0000000107077824 */ /* 0x000fe400078e020c */
[----:B------:R-:W-:-:S02]  /*1630*/  IMAD R0, R20, R15, R0 ;  /* 0x0000000f14007224 */ /* 0x000fc400078e0200 */
[----:B------:R-:W-:Y:S01]  /*1640*/  IMAD.WIDE.U32 R2, R20, R14, R2 ;  /* 0x0000000e14027225 */ /* 0x000fe200078e0002 */
[----:B------:R-:W-:Y:S01]  /*1650*/  LEA.HI.X R244, R6, UR5, R7, 0x1, P0 ;  /* 0x0000000506f47c11 */ /* 0x000fe200080f0c07 */
[----:B------:R-:W-:Y:S02]  /*1660*/  UMOV UR5, 0x400 ;  /* 0x0000040000057882 */ /* 0x000fe40000000000 */
[----:B------:R-:W-:Y:S01]  /*1670*/  IMAD.IADD R0, R3, 0x1, R0 ;  /* 0x0000000103007824 */ /* 0x000fe200078e0200 */
[C---:B------:R-:W-:Y:S01]  /*1680*/  LEA R6, P0, R2.reuse, UR12, 0x1 ;  /* 0x0000000c02067c11 */ /* 0x040fe2000f8008ff */
[----:B-1----:R-:W-:Y:S01]  /*1690*/  ULEA UR5, UR19, UR5, 0x18 ;  /* 0x0000000513057291 */ /* 0x002fe2000f8ec03f */
[----:B------:R-:W-:Y:S01]  /*16a0*/  IMAD.MOV.U32 R8, RZ, RZ, R10 ;  /* 0x000000ffff087224 */ /* 0x000fe200078e000a */
[----:B------:R-:W-:Y:S01]  /*16b0*/  USHF.L.U64.HI UR19, UR6, 0x6, UR7 ;  /* 0x0000000606137899 */ /* 0x000fe20008010207 */
[----:B------:R-:W-:Y:S01]  /*16c0*/  LEA.HI.X R7, R2, UR13, R0, 0x1, P0 ;  /* 0x0000000d02077c11 */ /* 0x000fe200080f0c00 */
[----:B------:R-:W-:Y:S01]  /*16d0*/  IMAD R3, R22, UR10, RZ ;  /* 0x0000000a16037c24 */ /* 0x000fe2000f8e02ff */
[----:B------:R-:W-:Y:S01]  /*16e0*/  IADD3 R4, P0, R245, UR18, RZ ;  /* 0x00000012f5047c10 */ /* 0x000fe2000ff1e0ff */
[----:B------:R-:W-:Y:S01]  /*16f0*/  IMAD.IADD R9, R11, 0x1, R19 ;  /* 0x000000010b097824 */ /* 0x000fe200078e0213 */
[----:B------:R-:W-:Y:S01]  /*1700*/  LEA R10, P1, R14, R6, 0x6 ;  /* 0x000000060e0a7211 */ /* 0x000fe200078230ff */
[----:B------:R-:W-:Y:S01]  /*1710*/  IMAD R17, R13, UR11, R3 ;  /* 0x0000000b0d117c24 */ /* 0x000fe2000f8e0203 */
[----:B------:R-:W-:Y:S01]  /*1720*/  LEA R183, R183, UR5, 0x1 ;  /* 0x00000005b7b77c11 */ /* 0x000fe2000f8e08ff */
[----:B------:R-:W-:Y:S01]  /*1730*/  IMAD.WIDE.U32 R12, R13, UR10, R8 ;  /* 0x0000000a0d0c7c25 */ /* 0x000fe2000f8e0008 */
[----:B------:R-:W-:Y:S01]  /*1740*/  IADD3.X R5, R244, UR19, RZ, P0, !PT ;  /* 0x00000013f4057c10 */ /* 0x000fe200087fe4ff */
[----:B------:R-:W-:Y:S01]  /*1750*/  ULDC.64 UR12, c[0x0][0x220] ;  /* 0x00008800000c7ab9 */ /* 0x000fe20000000a00 */
[----:B------:R-:W-:Y:S01]  /*1760*/  IADD3 R2, P0, R4, UR18, RZ ;  /* 0x0000001204027c10 */ /* 0x000fe2000ff1e0ff */
[----:B------:R-:W-:Y:S01]  /*1770*/  @!PT LDS RZ, [RZ] ;  /* 0x00000000fffff984 */ /* 0x000fe20000000800 */
[----:B------:R-:W-:Y:S01]  /*1780*/  @!PT LDS RZ, [RZ] ;  /* 0x00000000fffff984 */ /* 0x000fe20000000800 */
[----:B------:R-:W-:Y:S01]  /*1790*/  @!PT LDS RZ, [RZ] ;  /* 0x00000000fffff984 */ /* 0x000fe20000000800 */
[----:B------:R1:W-:Y:S01]  /*17a0*/  LDGSTS.E.BYPASS.LTC128B.128 [R183], desc[UR16][R6.64] ;  /* 0x0000000006b77fae */ /* 0x0003e2000b901d50 */
[----:B------:R-:W-:Y:S01]  /*17b0*/  LEA.HI.X R11, R14, R7, R15, 0x6, P1 ;  /* 0x000000070e0b7211 */ /* 0x000fe200008f340f */
[----:B------:R-:W-:Y:S01]  /*17c0*/  IMAD.MOV.U32 R8, RZ, RZ, R245 ;  /* 0x000000ffff087224 */ /* 0x000fe200078e00f5 */
[----:B------:R-:W-:Y:S01]  /*17d0*/  IADD3.X R3, R5, UR19, RZ, P0, !PT ;  /* 0x0000001305037c10 */ /* 0x000fe200087fe4ff */
[----:B------:R-:W-:Y:S01]  /*17e0*/  IMAD.MOV.U32 R9, RZ, RZ, R244 ;  /* 0x000000ffff097224 */ /* 0x000fe200078e00f4 */
[----:B------:R-:W-:Y:S01]  /*17f0*/  SHF.R.S32.HI R14, RZ, 0x1, R24 ;  /* 0x00000001ff0e7819 */ /* 0x000fe20000011418 */
[----:B------:R-:W-:Y:S01]  /*1800*/  LDGSTS.E.BYPASS.LTC128B.128 [R183+0x800], desc[UR16][R10.64] ;  /* 0x008000000ab77fae */ /* 0x000fe2000b901d50 */
[----:B------:R-:W-:Y:S01]  /*1810*/  USHF.L.U64.HI UR11, UR10, 0x6, UR11 ;  /* 0x000000060a0b7899 */ /* 0x000fe2000801020b */
[----:B------:R-:W-:Y:S01]  /*1820*/  LOP3.LUT P1, RZ, R25, 0x2, RZ, 0xc0, !PT ;  /* 0x0000000219ff7812 */ /* 0x000fe2000782c0ff */
[----:B------:R-:W-:Y:S01]  /*1830*/  UIADD3 UR4, UR5, 0x1000, URZ ;  /* 0x0000100005047890 */ /* 0x000fe2000fffe03f */
[----:B------:R2:W-:Y:S01]  /*1840*/  LDGSTS.E.BYPASS.LTC128B.128 [R183+0x1000], desc[UR16][R8.64] ;  /* 0x0100000008b77fae */ /* 0x0005e2000b901d50 */
[----:B------:R-:W-:-:S03]  /*1850*/  IMAD.SHL.U32 R0, R14, 0x40, RZ ;  /* 0x000000400e007824 */ /* 0x000fc600078e00ff */
[----:B------:R3:W-:Y:S02]  /*1860*/  LDGSTS.E.BYPASS.LTC128B.128 [R183+0x1800], desc[UR16][R4.64] ;  /* 0x0180000004b77fae */ /* 0x0007e4000b901d50 */
[----:B------:R-:W-:Y:S02]  /*1870*/  LOP3.LUT R0, R0, 0xc0, RZ, 0xc0, !PT ;  /* 0x000000c000007812 */ /* 0x000fe400078ec0ff */
[----:B------:R4:W-:Y:S01]  /*1880*/  LDGSTS.E.BYPASS.LTC128B.128 [R183+0x2000], desc[UR16][R2.64] ;  /* 0x0200000002b77fae */ /* 0x0009e2000b901d50 */
[----:B-1----:R-:W-:-:S04]  /*1890*/  IADD3 R6, P0, R2, UR18, RZ ;  /* 0x0000001202067c10 */ /* 0x002fc8000ff1e0ff */
[----:B------:R-:W-:-:S05]  /*18a0*/  IADD3.X R7, R3, UR19, RZ, P0, !PT ;  /* 0x0000001303077c10 */ /* 0x000fca00087fe4ff */
[----:B------:R1:W-:Y:S01]  /*18b0*/  LDGSTS.E.BYPASS.LTC128B.128 [R183+0x2800], desc[UR16][R6.64] ;  /* 0x0280000006b77fae */ /* 0x0003e2000b901d50 */
[----:B--2---:R-:W-:-:S04]  /*18c0*/  IADD3 R8, P0, R6, UR18, RZ ;  /* 0x0000001206087c10 */ /* 0x004fc8000ff1e0ff */
[----:B------:R-:W-:Y:S02]  /*18d0*/  IADD3.X R9, R7, UR19, RZ, P0, !PT ;  /* 0x0000001307097c10 */ /* 0x000fe400087fe4ff */
[----:B---3--:R-:W-:-:S03]  /*18e0*/  IADD3 R4, P0, R8, UR18, RZ ;  /* 0x0000001208047c10 */ /* 0x008fc6000ff1e0ff */
[----:B------:R-:W-:Y:S01]  /*18f0*/  LDGSTS.E.BYPASS.LTC128B.128 [R183+0x3000], desc[UR16][R8.64] ;  /* 0x0300000008b77fae */ /* 0x000fe2000b901d50 */
[----:B------:R-:W-:Y:S02]  /*1900*/  IADD3.X R5, R9, UR19, RZ, P0, !PT ;  /* 0x0000001309057c10 */ /* 0x000fe400087fe4ff */
[----:B----4-:R-:W-:-:S03]  /*1910*/  IADD3 R2, P0, R4, UR18, RZ ;  /* 0x0000001204027c10 */ /* 0x010fc6000ff1e0ff */
[----:B------:R2:W-:Y:S01]  /*1920*/  LDGSTS.E.BYPASS.LTC128B.128 [R183+0x3800], desc[UR16][R4.64] ;  /* 0x0380000004b77fae */ /* 0x0005e2000b901d50 */
[----:B------:R-:W-:-:S05]  /*1930*/  IADD3.X R3, R5, UR19, RZ, P0, !PT ;  /* 0x0000001305037c10 */ /* 0x000fca00087fe4ff */
[----:B------:R3:W-:Y:S01]  /*1940*/  LDGSTS.E.BYPASS.LTC128B.128 [R183+0x4000], desc[UR16][R2.64] ;  /* 0x0400000002b77fae */ /* 0x0007e2000b901d50 */
[----:B-1----:R-:W-:Y:S01]  /*1950*/  IMAD R6, R26, 0x8, R27 ;  /* 0x000000081a067824 */ /* 0x002fe200078e021b */
[----:B--2---:R-:W-:-:S04]  /*1960*/  IADD3 R4, P0, R2, UR18, RZ ;  /* 0x0000001202047c10 */ /* 0x004fc8000ff1e0ff */
[----:B------:R-:W-:Y:S02]  /*1970*/  IADD3.X R5, R3, UR19, RZ, P0, !PT ;  /* 0x0000001303057c10 */ /* 0x000fe400087fe4ff */
[----:B---3--:R-:W-:Y:S02]  /*1980*/  LOP3.LUT R3, R0, 0x8, R28, 0xf8, !PT ;  /* 0x0000000800037812 */ /* 0x008fe400078ef81c */
[----:B------:R-:W-:Y:S01]  /*1990*/  SHF.R.U32.HI R2, RZ, 0x3, R0 ;  /* 0x00000003ff027819 */ /* 0x000fe20000011600 */
[----:B------:R1:W-:Y:S01]  /*19a0*/  LDGSTS.E.BYPASS.LTC128B.128 [R183+0x4800], desc[UR16][R4.64] ;  /* 0x0480000004b77fae */ /* 0x0003e2000b901d50 */
[----:B------:R-:W-:Y:S01]  /*19b0*/  IMAD.IADD R0, R13, 0x1, R17 ;  /* 0x000000010d007824 */ /* 0x000fe200078e0211 */
[----:B------:R-:W-:Y:S01]  /*19c0*/  LEA R152, P0, R12, UR12, 0x1 ;  /* 0x0000000c0c987c11 */ /* 0x000fe2000f8008ff */
[----:B------:R-:W-:Y:S01]  /*19d0*/  USHF.L.U32 UR12, UR10, 0x6, URZ ;  /* 0x000000060a0c7899 */ /* 0x000fe2000800063f */
[----:B------:R-:W0:Y:S01]  /*19e0*/  LDGDEPBAR ;  /* 0x00000000000079af */ /* 0x000e220000000000 */
[----:B------:R-:W-:Y:S01]  /*19f0*/  LOP3.LUT R7, R3, R2, RZ, 0x3c, !PT ;  /* 0x0000000203077212 */ /* 0x000fe200078e3cff */
[----:B------:R-:W-:Y:S01]  /*1a00*/  IMAD.SHL.U32 R2, R26, 0x8, RZ ;  /* 0x000000081a027824 */ /* 0x000fe200078e00ff */
[----:B------:R-:W-:Y:S01]  /*1a10*/  LEA.HI.X R153, R12, UR13, R0, 0x1, P0 ;  /* 0x0000000d0c997c11 */ /* 0x000fe200080f0c00 */
[----:B------:R-:W-:Y:S01]  /*1a20*/  IMAD.SHL.U32 R0, R25, 0x40, RZ ;  /* 0x0000004019007824 */ /* 0x000fe200078e00ff */
[----:B------:R-:W-:-:S04]  /*1a30*/  SHF.R.S32.HI R3, RZ, 0x1f, R16 ;  /* 0x0000001fff037819 */ /* 0x000fc80000011410 */
[----:B------:R-:W-:Y:S02]  /*1a40*/  LOP3.LUT R0, R0, 0xc0, RZ, 0xc0, !PT ;  /* 0x000000c000007812 */ /* 0x000fe400078ec0ff */
[----:B------:R-:W-:Y:S02]  /*1a50*/  LEA.HI R8, R3, R16, RZ, 0x3 ;  /* 0x0000001003087211 */ /* 0x000fe400078f18ff */
[----:B------:R-:W-:-:S03]  /*1a60*/  SHF.R.U32.HI R3, RZ, 0x3, R0 ;  /* 0x00000003ff037819 */ /* 0x000fc60000011600 */
[----:B------:R-:W-:-:S05]  /*1a70*/  IMAD.SHL.U32 R8, R8, 0x20, RZ ;  /* 0x0000002008087824 */ /* 0x000fca00078e00ff */
[----:B------:R-:W-:Y:S02]  /*1a80*/  LOP3.LUT R57, R8, 0xffffff00, RZ, 0xc0, !PT ;  /* 0xffffff0008397812 */ /* 0x000fe400078ec0ff */
[----:B-1----:R-:W-:Y:S01]  /*1a90*/  LOP3.LUT R4, R18, 0x7fffffe, RZ, 0xc0, !PT ;  /* 0x07fffffe12047812 */ /* 0x002fe200078ec0ff */
[----:B------:R-:W-:-:S04]  /*1aa0*/  DEPBAR.LE SB0, 0x0 ;  /* 0x000080000000791a */ /* 0x000fc80000000000 */
[----:B------:R-:W-:Y:S01]  /*1ab0*/  BAR.SYNC.DEFER_BLOCKING 0x0 ;  /* 0x0000000000007b1d */ /* 0x000fe20000010000 */
[----:B------:R-:W-:Y:S01]  /*1ac0*/  LOP3.LUT R5, R0, 0x8, R2, 0xf8, !PT ;  /* 0x0000000800057812 */ /* 0x000fe200078ef802 */
[----:B------:R-:W-:Y:S01]  /*1ad0*/  IMAD.IADD R58, R16, 0x1, -R4 ;  /* 0x00000001103a7824 */ /* 0x000fe200078e0a04 */
[----:B------:R-:W-:Y:S01]  /*1ae0*/  IADD3 R2, P0, R152, UR12, RZ ;  /* 0x0000000c98027c10 */ /* 0x000fe2000ff1e0ff */
[----:B------:R-:W-:Y:S01]  /*1af0*/  IMAD.U32 R0, R6, 0x20, R7 ;  /* 0x0000002006007824 */ /* 0x000fe200078e0007 */
[----:B------:R-:W-:Y:S01]  /*1b00*/  LOP3.LUT R134, R5, R3, RZ, 0x3c, !PT ;  /* 0x0000000305867212 */ /* 0x000fe200078e3cff */
[--C-:B------:R-:W-:Y:S01]  /*1b10*/  IMAD R9, R59, 0x200, R57.reuse ;  /* 0x000002003b097824 */ /* 0x100fe200078e0239 */
[----:B------:R-:W-:Y:S01]  /*1b20*/  IADD3.X R3, R153, UR11, RZ, P0, !PT ;  /* 0x0000000b99037c10 */ /* 0x000fe200087fe4ff */
[----:B------:R-:W-:Y:S01]  /*1b30*/  IMAD R115, R58, 0x20, R57 ;  /* 0x000000203a737824 */ /* 0x000fe200078e0239 */
[----:B------:R-:W-:Y:S01]  /*1b40*/  IADD3 R4, P0, R2, UR12, RZ ;  /* 0x0000000c02047c10 */ /* 0x000fe2000ff1e0ff */
[----:B------:R-:W-:Y:S01]  /*1b50*/  IMAD R9, R58, 0x20, R9 ;  /* 0x000000203a097824 */ /* 0x000fe200078e0209 */
[----:B------:R-:W-:-:S02]  /*1b60*/  LEA R13, R0, UR5, 0x1 ;  /* 0x00000005000d7c11 */ /* 0x000fc4000f8e08ff */
[----:B------:R-:W-:Y:S02]  /*1b70*/  IADD3.X R5, R3, UR11, RZ, P0, !PT ;  /* 0x0000000b03057c10 */ /* 0x000fe400087fe4ff */
[----:B------:R-:W-:Y:S02]  /*1b80*/  IADD3 R6, P0, R4, UR12, RZ ;  /* 0x0000000c04067c10 */ /* 0x000fe4000ff1e0ff */
[----:B------:R-:W-:Y:S01]  /*1b90*/  LEA R164, R0, UR4, 0x1 ;  /* 0x0000000400a47c11 */ /* 0x000fe2000f8e08ff */
[----:B------:R-:W-:Y:S01]  /*1ba0*/  ULDC UR4, c[0x0][0x39c] ;  /* 0x0000e70000047ab9 */ /* 0x000fe20000000800 */
[----:B------:R-:W-:-:S03]  /*1bb0*/  IADD3.X R7, R5, UR11, RZ, P0, !PT ;  /* 0x0000000b05077c10 */ /* 0x000fc600087fe4ff */
[----:B------:R-:W-:Y:S01]  /*1bc0*/  VIADD R165, R164, 0x20 ;  /* 0x00000020a4a57836 */ /* 0x000fe20000000000 */
[----:B------:R-:W-:Y:S01]  /*1bd0*/  @!PT LDS RZ, [RZ] ;  /* 0x00000000fffff984 */ /* 0x000fe20000000800 */
[----:B------:R-:W-:Y:S01]  /*1be0*/  @!PT LDS RZ, [RZ] ;  /* 0x00000000fffff984 */ /* 0x000fe20000000800 */
[----:B------:R-:W-:Y:S01]  /*1bf0*/  @!PT LDS RZ, [RZ] ;  /* 0x00000000fffff984 */ /* 0x000fe20000000800 */
[----:B------:R-:W-:Y:S04]  /*1c00*/  LDGSTS.E.BYPASS.LTC128B.128 [R183+0x5000], desc[UR16][R152.64] ;  /* 0x0500000098b77fae */ /* 0x000fe8000b901d50 */
[----:B------:R1:W-:Y:S04]  /*1c10*/  LDGSTS.E.BYPASS.LTC128B.128 [R183+0x5800], desc[UR16][R2.64] ;  /* 0x0580000002b77fae */ /* 0x0003e8000b901d50 */
[----:B------:R2:W-:Y:S04]  /*1c20*/  LDGSTS.E.BYPASS.LTC128B.128 [R183+0x6000], desc[UR16][R4.64] ;  /* 0x0600000004b77fae */ /* 0x0005e8000b901d50 */
[----:B------:R3:W-:Y:S01]  /*1c30*/  LDGSTS.E.BYPASS.LTC128B.128 [R183+0x6800], desc[UR16][R6.64] ;  /* 0x0680000006b77fae */ /* 0x0007e2000b901d50 */
[----:B-1----:R-:W-:-:S04]  /*1c40*/  IADD3 R2, P0, R6, UR12, RZ ;  /* 0x0000000c06027c10 */ /* 0x002fc8000ff1e0ff */
[----:B------:R-:W-:Y:S02]  /*1c50*/  IADD3.X R3, R7, UR11, RZ, P0, !PT ;  /* 0x0000000b07037c10 */ /* 0x000fe400087fe4ff */
[----:B--2---:R-:W-:-:S03]  /*1c60*/  IADD3 R4, P0, R2, UR12, RZ ;  /* 0x0000000c02047c10 */ /* 0x004fc6000ff1e0ff */
[----:B------:R1:W-:Y:S01]  /*1c70*/  LDGSTS.E.BYPASS.LTC128B.128 [R183+0x7000], desc[UR16][R2.64] ;  /* 0x0700000002b77fae */ /* 0x0003e2000b901d50 */
[----:B------:R-:W-:Y:S02]  /*1c80*/  IADD3.X R5, R3, UR11, RZ, P0, !PT ;  /* 0x0000000b03057c10 */ /* 0x000fe400087fe4ff */
[----:B---3--:R-:W-:-:S03]  /*1c90*/  IADD3 R6, P0, R4, UR12, RZ ;  /* 0x0000000c04067c10 */ /* 0x008fc6000ff1e0ff */
[----:B------:R-:W-:Y:S01]  /*1ca0*/  LDGSTS.E.BYPASS.LTC128B.128 [R183+0x7800], desc[UR16][R4.64] ;  /* 0x0780000004b77fae */ /* 0x000fe2000b901d50 */
[----:B------:R-:W-:Y:S02]  /*1cb0*/  IADD3.X R7, R5, UR11, RZ, P0, !PT ;  /* 0x0000000b05077c10 */ /* 0x000fe400087fe4ff */
[----:B------:R-:W-:-:S03]  /*1cc0*/  IADD3 R8, P0, R6, UR12, RZ ;  /* 0x0000000c06087c10 */ /* 0x000fc6000ff1e0ff */
[----:B------:R2:W-:Y:S01]  /*1cd0*/  LDGSTS.E.BYPASS.LTC128B.128 [R183+0x8000], desc[UR16][R6.64] ;  /* 0x0800000006b77fae */ /* 0x0005e2000b901d50 */
[----:B-1----:R-:W-:Y:S01]  /*1ce0*/  IMAD.IADD R2, R134, 0x1, R9 ;  /* 0x0000000186027824 */ /* 0x002fe200078e0209 */
[----:B------:R-:W-:Y:S02]  /*1cf0*/  IADD3.X R9, R7, UR11, RZ, P0, !PT ;  /* 0x0000000b07097c10 */ /* 0x000fe400087fe4ff */
[----:B------:R-:W-:Y:S02]  /*1d00*/  LOP3.LUT P0, RZ, R14, 0x2, RZ, 0xc0, !PT ;  /* 0x000000020eff7812 */ /* 0x000fe4000780c0ff */
[----:B------:R-:W-:Y:S01]  /*1d10*/  LEA R166, R2, UR5, 0x1 ;  /* 0x0000000502a67c11 */ /* 0x000fe2000f8e08ff */
[----:B------:R1:W-:Y:S01]  /*1d20*/  LDGSTS.E.BYPASS.LTC128B.128 [R183+0x8800], desc[UR16][R8.64] ;  /* 0x0880000008b77fae */ /* 0x0003e2000b901d50 */
[----:B------:R-:W-:-:S03]  /*1d30*/  IMAD.MOV.U32 R2, RZ, RZ, 0x20 ;  /* 0x00000020ff027424 */ /* 0x000fc600078e00ff */
[----:B------:R-:W-:Y:S02]  /*1d40*/  LDSM.16.M88.4 R20, [R13+0x1000] ;  /* 0x001000000d14783b */ /* 0x000fe40000000200 */
[----:B------:R-:W-:Y:S02]  /*1d50*/  SEL R0, R2, 0xffffffe0, !P1 ;  /* 0xffffffe002007807 */ /* 0x000fe40004800000 */
[----:B------:R-:W-:Y:S02]  /*1d60*/  LDSM.16.M88.4 R36, [R13+0x1400] ;  /* 0x001400000d24783b */ /* 0x000fe40000000200 */
[----:B------:R-:W-:Y:S02]  /*1d70*/  @P0 VIADD R165, R164, 0xffffffe0 ;  /* 0xffffffe0a4a50836 */ /* 0x000fe40000000000 */
[----:B------:R-:W-:Y:S01]  /*1d80*/  IMAD.IADD R167, R166, 0x1, R0 ;  /* 0x00000001a6a77824 */ /* 0x000fe200078e0200 */
[----:B------:R-:W-:Y:S01]  /*1d90*/  LDSM.16.M88.4 R52, [R13+0x1800] ;  /* 0x001800000d34783b */ /* 0x000fe20000000200 */
[----:B------:R-:W-:-:S02]  /*1da0*/  VIADD R182, R165, 0x400 ;  /* 0x00000400a5b67836 */ /* 0x000fc40000000000 */
[C---:B------:R-:W-:Y:S01]  /*1db0*/  VIADD R181, R165.reuse, 0x800 ;  /* 0x00000800a5b57836 */ /* 0x040fe20000000000 */
[----:B--2---:R-:W-:Y:S01]  /*1dc0*/  LDSM.16.M88.4 R4, [R167] ;  /* 0x00000000a704783b */ /* 0x004fe20000000200 */
[C---:B------:R-:W-:Y:S02]  /*1dd0*/  VIADD R180, R165.reuse, 0xc00 ;  /* 0x00000c00a5b47836 */ /* 0x040fe40000000000 */
[C---:B------:R-:W-:Y:S01]  /*1de0*/  VIADD R179, R165.reuse, 0x1000 ;  /* 0x00001000a5b37836 */ /* 0x040fe20000000000 */
[----:B------:R-:W-:Y:S01]  /*1df0*/  LDSM.16.M88.4 R28, [R165] ;  /* 0x00000000a51c783b */ /* 0x000fe20000000200 */
[C---:B------:R-:W-:Y:S02]  /*1e00*/  VIADD R178, R165.reuse, 0x1400 ;  /* 0x00001400a5b27836 */ /* 0x040fe40000000000 */
[C---:B------:R-:W-:Y:S01]  /*1e10*/  VIADD R177, R165.reuse, 0x1800 ;  /* 0x00001800a5b17836 */ /* 0x040fe20000000000 */
[----:B------:R-:W-:Y:S01]  /*1e20*/  LDSM.16.M88.4 R44, [R165+0x400] ;  /* 0x00040000a52c783b */ /* 0x000fe20000000200 */
[----:B------:R-:W-:-:S02]  /*1e30*/  VIADD R176, R165, 0x1c00 ;  /* 0x00001c00a5b07836 */ /* 0x000fc40000000000 */
[C---:B------:R-:W-:Y:S01]  /*1e40*/  VIADD R175, R165.reuse, 0x2000 ;  /* 0x00002000a5af7836 */ /* 0x040fe20000000000 */
[----:B-1----:R-:W1:Y:S01]  /*1e50*/  LDSM.16.M88.4 R8, [R166] ;  /* 0x00000000a608783b */ /* 0x002e620000000200 */
        /* <DEDUP_REMOVED lines=8> */
[----:B------:R-:W0:Y:S01]  /*1ee0*/  LDGDEPBAR ;  /* 0x00000000000079af */ /* 0x000e220000000000 */
[----:B------:R-:W-:Y:S01]  /*1ef0*/  VIADD R168, R165, 0x3c00 ;  /* 0x00003c00a5a87836 */ /* 0x000fe20000000000 */
[C---:B-1----:R-:W-:Y:S06]  /*1f00*/  HMMA.16816.F32.BF16 R16, R8.reuse, R20, RZ ;  /* 0x000000140810723c */ /* 0x042fec00000418ff */
[C---:B------:R-:W-:Y:S06]  /*1f10*/  HMMA.16816.F32.BF16 R24, R8.reuse, R22, RZ ;  /* 0x000000160818723c */ /* 0x040fec00000418ff */
[----:B------:R-:W-:-:S12]  /*1f20*/  HMMA.16816.F32.BF16 R20, R8, R36, RZ ;  /* 0x000000240814723c */ /* 0x000fd800000418ff */
[C---:B------:R-:W-:Y:S06]  /*1f30*/  HMMA.16816.F32.BF16 R16, R4.reuse, R28, R16 ;  /* 0x0000001c0410723c */ /* 0x040fec0000041810 */
[C---:B------:R-:W-:Y:S06]  /*1f40*/  HMMA.16816.F32.BF16 R24, R4.reuse, R30, R24 ;  /* 0x0000001e0418723c */ /* 0x040fec0000041818 */
[----:B------:R-:W-:Y:S06]  /*1f50*/  HMMA.16816.F32.BF16 R32, R4, R44, R20 ;  /* 0x0000002c0420723c */ /* 0x000fec0000041814 */
[----:B------:R-:W-:Y:S06]  /*1f60*/  HMMA.16816.F32.BF16 R20, R8, R52, RZ ;  /* 0x000000340814723c */ /* 0x000fec00000418ff */
[----:B------:R-:W-:-:S04]  /*1f70*/  FMUL.FTZ R2, R16, UR4 ;  /* 0x0000000410027c20 */ /* 0x000fc80008410000 */
[----:B------:R1:W-:-:S14]  /*1f80*/  MUFU.TANH R105, R2 ;  /* 0x0000000200697308 */ /* 0x0003dc0000002400 */
[----:B--2---:R-:W-:Y:S01]  /*1f90*/  HMMA.16816.F32.BF16 R28, R4, R40, R20 ;  /* 0x00000028041c723c */ /* 0x004fe20000041814 */
[----:B-1----:R-:W-:-:S05]  /*1fa0*/  FMUL.FTZ R2, R17, UR4 ;  /* 0x0000000411027c20 */ /* 0x002fca0008410000 */
[----:B------:R-:W-:Y:S01]  /*1fb0*/  HMMA.16816.F32.BF16 R20, R8, R54, RZ ;  /* 0x000000360814723c */ /* 0x000fe200000418ff */
[----:B------:R1:W2:Y:S02]  /*1fc0*/  MUFU.TANH R104, R2 ;  /* 0x0000000200687308 */ /* 0x0002a40000002400 */
[----:B-1----:R-:W-:-:S06]  /*1fd0*/  FMUL.FTZ R2, R18, UR4 ;  /* 0x0000000412027c20 */ /* 0x002fcc0008410000 */
[----:B------:R1:W-:Y:S02]  /*1fe0*/  MUFU.TANH R126, R2 ;  /* 0x00000002007e7308 */ /* 0x0003e40000002400 */
[----:B-1----:R-:W-:Y:S02]  /*1ff0*/  FMUL.FTZ R2, R19, UR4 ;  /* 0x0000000413027c20 */ /* 0x002fe40008410000 */
[----:B------:R-:W-:Y:S01]  /*2000*/  HMMA.16816.F32.BF16 R16, R8, R38, RZ ;  /* 0x000000260810723c */ /* 0x000fe200000418ff */
[----:B------:R-:W1:Y:S03]  /*2010*/  LDSM.16.M88.4 R36, [R165+0xc00] ;  /* 0x000c0000a524783b */ /* 0x000e660000000200 */
[----:B------:R4:W5:Y:S02]  /*2020*/  MUFU.TANH R121, R2 ;  /* 0x0000000200797308 */ /* 0x0009640000002400 */
[----:B----4-:R-:W-:-:S06]  /*2030*/  FMUL.FTZ R2, R24, UR4 ;  /* 0x0000000418027c20 */ /* 0x010fcc0008410000 */
[----:B------:R4:W-:-:S12]  /*2040*/  MUFU.TANH R109, R2 ;  /* 0x00000002006d7308 */ /* 0x0009d80000002400 */
[----:B------:R-:W-:Y:S01]  /*2050*/  HMMA.16816.F32.BF16 R16, R4, R46, R16 ;  /* 0x0000002e0410723c */ /* 0x000fe20000041810 */
[----:B------:R-:W2:Y:S01]  /*2060*/  LDSM.16.M88.4 R44, [R13+0x2000] ;  /* 0x002000000d2c783b */ /* 0x000ea20000000200 */
[----:B----4-:R-:W-:-:S04]  /*2070*/  FMUL.FTZ R2, R25, UR4 ;  /* 0x0000000419027c20 */ /* 0x010fc80008410000 */
[----:B------:R4:W5:-:S15]  /*2080*/  MUFU.TANH R108, R2 ;  /* 0x00000002006c7308 */ /* 0x00095e0000002400 */
[----:B------:R-:W-:-:S03]  /*2090*/  NOP ;  /* 0x0000000000007918 */ /* 0x000fc60000000000 */
[----:B------:R-:W-:-:S04]  /*20a0*/  FMUL.FTZ R19, R19, UR4 ;  /* 0x0000000413137c20 */ /* 0x000fc80008410000 */
[----:B------:R-:W-:Y:S01]  /*20b0*/  MUFU.TANH R125, R19 ;  /* 0x00000013007d7308 */ /* 0x000fe20000002400 */
[----:B----4-:R-:W-:-:S07]  /*20c0*/  FMUL.FTZ R2, R26, UR4 ;  /* 0x000000041a027c20 */ /* 0x010fce0008410000 */
[----:B------:R4:W-:Y:S02]  /*20d0*/  MUFU.TANH R132, R2 ;  /* 0x0000000200847308 */ /* 0x0009e40000002400 */
[----:B----4-:R-:W-:Y:S02]  /*20e0*/  FMUL.FTZ R2, R27, UR4 ;  /* 0x000000041b027c20 */ /* 0x010fe40008410000 */
[----:B---3--:R-:W-:Y:S04]  /*20f0*/  HMMA.16816.F32.BF16 R24, R8, R48, RZ ;  /* 0x000000300818723c */ /* 0x008fe800000418ff */
[----:B------:R3:W4:Y:S02]  /*2100*/  MUFU.TANH R130, R2 ;  /* 0x0000000200827308 */ /* 0x0007240000002400 */
[----:B---3--:R-:W-:-:S06]  /*2110*/  FMUL.FTZ R2, R32, UR4 ;  /* 0x0000000420027c20 */ /* 0x008fcc0008410000 */
[----:B------:R3:W-:Y:S02]  /*2120*/  MUFU.TANH R107, R2 ;  /* 0x00000002006b7308 */ /* 0x0007e40000002400 */
[----:B---3--:R-:W-:-:S06]  /*2130*/  FMUL.FTZ R2, R33, UR4 ;  /* 0x0000000421027c20 */ /* 0x008fcc0008410000 */
[----:B------:R3:W4:Y:S02]  /*2140*/  MUFU.TANH R103, R2 ;  /* 0x0000000200677308 */ /* 0x0007240000002400 */
[----:B---3--:R-:W-:-:S06]  /*2150*/  FMUL.FTZ R2, R34, UR4 ;  /* 0x0000000422027c20 */ /* 0x008fcc0008410000 */
[----:B------:R3:W-:Y:S02]  /*2160*/  MUFU.TANH R129, R2 ;  /* 0x0000000200817308 */ /* 0x0007e40000002400 */
[----:B---3--:R-:W-:Y:S02]  /*2170*/  FMUL.FTZ R2, R35, UR4 ;  /* 0x0000000423027c20 */ /* 0x008fe40008410000 */
[----:B-1----:R-:W-:Y:S04]  /*2180*/  HMMA.16816.F32.BF16 R32, R4, R36, R24 ;  /* 0x000000240420723c */ /* 0x002fe80000041818 */
[----:B------:R1:W3:Y:S02]  /*2190*/  MUFU.TANH R120, R2 ;  /* 0x0000000200787308 */ /* 0x0002e40000002400 */
[----:B--2---:R-:W-:Y:S01]  /*21a0*/  HMMA.16816.F32.BF16 R24, R8, R44, RZ ;  /* 0x0000002c0818723c */ /* 0x004fe200000418ff */
[----:B-1----:R-:W-:-:S05]  /*21b0*/  FMUL.FTZ R2, R16, UR4 ;  /* 0x0000000410027c20 */ /* 0x002fca0008410000 */
[----:B------:R1:W2:-:S12]  /*21c0*/  MUFU.TANH R102, R2 ;  /* 0x0000000200667308 */ /* 0x0002980000002400 */
[----:B------:R-:W-:-:S04]  /*21d0*/  FMUL.FTZ R35, R35, UR4 ;  /* 0x0000000423237c20 */ /* 0x000fc80008410000 */
[----:B------:R-:W-:Y:S01]  /*21e0*/  MUFU.TANH R128, R35 ;  /* 0x0000002300807308 */ /* 0x000fe20000002400 */
[----:B-1----:R-:W-:-:S07]  /*21f0*/  FMUL.FTZ R2, R17, UR4 ;  /* 0x0000000411027c20 */ /* 0x002fce0008410000 */
[----:B------:R1:W-:Y:S02]  /*2200*/  MUFU.TANH R101, R2 ;  /* 0x0000000200657308 */ /* 0x0003e40000002400 */
[----:B-1----:R-:W-:Y:S02]  /*2210*/  FMUL.FTZ R2, R18, UR4 ;  /* 0x0000000412027c20 */ /* 0x002fe40008410000 */
[----:B------:R-:W-:Y:S01]  /*2220*/  HMMA.16816.F32.BF16 R16, R4, R42, R20 ;  /* 0x0000002a0410723c */ /* 0x000fe20000041814 */
[----:B------:R-:W1:Y:S03]  /*2230*/  LDSM.16.M88.4 R40, [R165+0x1000] ;  /* 0x00100000a528783b */ /* 0x000e660000000200 */
[----:B------:R5:W2:Y:S02]  /*2240*/  MUFU.TANH R119, R2 ;  /* 0x0000000200777308 */ /* 0x000aa40000002400 */
[----:B------:R-:W-:Y:S01]  /*2250*/  HMMA.16816.F32.BF16 R20, R8, R50, RZ ;  /* 0x000000320814723c */ /* 0x000fe200000418ff */
[----:B-----5:R-:W-:-:S05]  /*2260*/  FMUL.FTZ R2, R28, UR4 ;  /* 0x000000041c027c20 */ /* 0x020fca0008410000 */
[----:B------:R5:W2:Y:S02]  /*2270*/  MUFU.TANH R100, R2 ;  /* 0x0000000200647308 */ /* 0x000aa40000002400 */
[----:B-----5:R-:W-:Y:S01]  /*2280*/  FMUL.FTZ R2, R29, UR4 ;  /* 0x000000041d027c20 */ /* 0x020fe20008410000 */
[----:B-1----:R-:W-:Y:S05]  /*2290*/  HMMA.16816.F32.BF16 R24, R4, R40, R24 ;  /* 0x000000280418723c */ /* 0x002fea0000041818 */
[----:B------:R1:W-:Y:S02]  /*22a0*/  MUFU.TANH R98, R2 ;  /* 0x0000000200627308 */ /* 0x0003e40000002400 */
[----:B-1----:R-:W-:-:S06]  /*22b0*/  FMUL.FTZ R2, R30, UR4 ;  /* 0x000000041e027c20 */ /* 0x002fcc0008410000 */
[----:B------:R1:W5:Y:S02]  /*22c0*/  MUFU.TANH R122, R2 ;  /* 0x00000002007a7308 */ /* 0x0003640000002400 */
[----:B-1----:R-:W-:-:S06]  /*22d0*/  FMUL.FTZ R2, R31, UR4 ;  /* 0x000000041f027c20 */ /* 0x002fcc0008410000 */
        /* <DEDUP_REMOVED lines=12> */
[----:B------:R-:W3:Y:S01]  /*23a0*/  LDSM.16.M88.4 R44, [R165+0x1400] ;  /* 0x00140000a52c783b */ /* 0x000ee20000000200 */
[----:B----4-:R-:W-:-:S04]  /*23b0*/  FMUL.FTZ R2, R32, UR4 ;  /* 0x0000000420027c20 */ /* 0x010fc80008410000 */
[----:B------:R4:W5:-:S12]  /*23c0*/  MUFU.TANH R94, R2 ;  /* 0x00000002005e7308 */ /* 0x0009580000002400 */
[----:B------:R-:W-:-:S04]  /*23d0*/  FMUL.FTZ R16, R16, UR4 ;  /* 0x0000000410107c20 */ /* 0x000fc80008410000 */
[----:B------:R-:W-:Y:S01]  /*23e0*/  MUFU.TANH R92, R16 ;  /* 0x00000010005c7308 */ /* 0x000fe20000002400 */
[----:B----4-:R-:W-:Y:S01]  /*23f0*/  FMUL.FTZ R2, R33, UR4 ;  /* 0x0000000421027c20 */ /* 0x010fe20008410000 */
[----:B-1----:R-:W-:Y:S06]  /*2400*/  HMMA.16816.F32.BF16 R28, R8, R36, RZ ;  /* 0x00000024081c723c */ /* 0x002fec00000418ff */
[----:B------:R1:W-:Y:S02]  /*2410*/  MUFU.TANH R93, R2 ;  /* 0x00000002005d7308 */ /* 0x0003e40000002400 */
[----:B-1----:R-:W-:-:S02]  /*2420*/  FMUL.FTZ R2, R34, UR4 ;  /* 0x0000000422027c20 */ /* 0x002fc40008410000 */
[----:B------:R-:W-:Y:S04]  /*2430*/  LDSM.16.M88.4 R32, [R165+0x1800] ;  /* 0x00180000a520783b */ /* 0x000fe80000000200 */
[----:B------:R1:W4:Y:S10]  /*2440*/  MUFU.TANH R124, R2 ;  /* 0x00000002007c7308 */ /* 0x0003340000002400 */
[----:B---3--:R-:W-:Y:S01]  /*2450*/  HMMA.16816.F32.BF16 R28, R4, R44, R28 ;  /* 0x0000002c041c723c */ /* 0x008fe2000004181c */
[----:B-1----:R-:W-:-:S04]  /*2460*/  FMUL.FTZ R2, R17, UR4 ;  /* 0x0000000411027c20 */ /* 0x002fc80008410000 */
[----:B------:R1:W-:-:S15]  /*2470*/  MUFU.TANH R91, R2 ;  /* 0x00000002005b7308 */ /* 0x0003de0000002400 */
[----:B------:R-:W-:-:S04]  /*2480*/  NOP ;  /* 0x0000000000007918 */ /* 0x000fc80000000000 */
[----:B------:R-:W-:Y:S01]  /*2490*/  FMUL.FTZ R28, R28, UR4 ;  /* 0x000000041c1c7c20 */ /* 0x000fe20008410000 */
[----:B------:R-:W-:Y:S01]  /*24a0*/  FMUL.FTZ R29, R29, UR4 ;  /* 0x000000041d1d7c20 */ /* 0x000fe20008410000 */
[----:B------:R-:W-:Y:S01]  /*24b0*/  FMUL.FTZ R30, R30, UR4 ;  /* 0x000000041e1e7c20 */ /* 0x000fe20008410000 */
[----:B------:R-:W-:Y:S01]  /*24c0*/  FMUL.FTZ R31, R31, UR4 ;  /* 0x000000041f1f7c20 */ /* 0x000fe20008410000 */
[----:B------:R-:W-:Y:S08]  /*24d0*/  MUFU.TANH R85, R28 ;  /* 0x0000001c00557308 */ /* 0x000ff00000002400 */
[----:B------:R-:W-:Y:S01]  /*24e0*/  MUFU.TANH R84, R29 ;  /* 0x0000001d00547308 */ /* 0x000fe20000002400 */
[----:B-1----:R-:W-:-:S07]  /*24f0*/  FMUL.FTZ R2, R18, UR4 ;  /* 0x0000000412027c20 */ /* 0x002fce0008410000 */
[----:B------:R1:W3:Y:S08]  /*2500*/  MUFU.TANH R123, R2 ;  /* 0x00000002007b7308 */ /* 0x0002f00000002400 */
[----:B------:R-:W-:Y:S08]  /*2510*/  MUFU.TANH R138, R30 ;  /* 0x0000001e008a7308 */ /* 0x000ff00000002400 */
[----:B------:R-:W-:Y:S01]  /*2520*/  MUFU.TANH R139, R31 ;  /* 0x0000001f008b7308 */ /* 0x000fe20000002400 */
[----:B-1----:R-:W-:-:S02]  /*2530*/  FMUL.FTZ R2, R19, UR4 ;  /* 0x0000000413027c20 */ /* 0x002fc40008410000 */
[----:B------:R-:W-:Y:S01]  /*2540*/  HMMA.16816.F32.BF16 R16, R4, R42, R20 ;  /* 0x0000002a0410723c */ /* 0x000fe20000041814 */
[----:B------:R-:W1:Y:S04]  /*2550*/  LDSM.16.M88.4 R40, [R13+0x2800] ;  /* 0x002800000d28783b */ /* 0x000e680000000200 */
[----:B------:R2:W3:Y:S01]  /*2560*/  MUFU.TANH R127, R2 ;  /* 0x00000002007f7308 */ /* 0x0004e20000002400 */
[----:B------:R-:W-:Y:S01]  /*2570*/  HMMA.16816.F32.BF16 R20, R8, R38, RZ ;  /* 0x000000260814723c */ /* 0x000fe200000418ff */
[----:B------:R-:W5:Y:S01]  /*2580*/  LDSM.16.M88.4 R36, [R13+0x2c00] ;  /* 0x002c00000d24783b */ /* 0x000f620000000200 */
[----:B--2---:R-:W-:-:S05]  /*2590*/  FMUL.FTZ R2, R24, UR4 ;  /* 0x0000000418027c20 */ /* 0x004fca0008410000 */
[----:B------:R2:W3:-:S15]  /*25a0*/  MUFU.TANH R89, R2 ;  /* 0x0000000200597308 */ /* 0x0004de0000002400 */
[----:B------:R-:W-:-:S02]  /*25b0*/  NOP ;  /* 0x0000000000007918 */ /* 0x000fc40000000000 */
[----:B------:R-:W-:Y:S01]  /*25c0*/  HMMA.16816.F32.BF16 R20, R4, R46, R20 ;  /* 0x0000002e0414723c */ /* 0x000fe20000041814 */
[----:B------:R-:W-:Y:S01]  /*25d0*/  LDSM.16.M88.4 R44, [R165+0x1c00] ;  /* 0x001c0000a52c783b */ /* 0x000fe20000000200 */
[----:B--2---:R-:W-:-:S04]  /*25e0*/  FMUL.FTZ R2, R25, UR4 ;  /* 0x0000000419027c20 */ /* 0x004fc80008410000 */
[----:B------:R2:W-:-:S15]  /*25f0*/  MUFU.TANH R90, R2 ;  /* 0x00000002005a7308 */ /* 0x0005de0000002400 */
[----:B------:R-:W-:-:S03]  /*2600*/  NOP ;  /* 0x0000000000007918 */ /* 0x000fc60000000000 */
[----:B------:R-:W-:-:S04]  /*2610*/  FMUL.FTZ R20, R20, UR4 ;  /* 0x0000000414147c20 */ /* 0x000fc80008410000 */
[----:B------:R-:W-:Y:S01]  /*2620*/  MUFU.TANH R86, R20 ;  /* 0x0000001400567308 */ /* 0x000fe20000002400 */
[----:B--2---:R-:W-:-:S07]  /*2630*/  FMUL.FTZ R2, R26, UR4 ;  /* 0x000000041a027c20 */ /* 0x004fce0008410000 */
[----:B------:R2:W3:Y:S02]  /*2640*/  MUFU.TANH R133, R2 ;  /* 0x0000000200857308 */ /* 0x0004e40000002400 */
[----:B--2---:R-:W-:Y:S02]  /*2650*/  FMUL.FTZ R2, R27, UR4 ;  /* 0x000000041b027c20 */ /* 0x004fe40008410000 */
[----:B-1----:R-:W-:Y:S04]  /*2660*/  HMMA.16816.F32.BF16 R24, R8, R42, RZ ;  /* 0x0000002a0818723c */ /* 0x002fe800000418ff */
[----:B------:R1:W2:Y:S02]  /*2670*/  MUFU.TANH R136, R2 ;  /* 0x0000000200887308 */ /* 0x0002a40000002400 */
[----:B-1----:R-:W-:-:S06]  /*2680*/  FMUL.FTZ R2, R16, UR4 ;  /* 0x0000000410027c20 */ /* 0x002fcc0008410000 */
[----:B------:R1:W-:Y:S02]  /*2690*/  MUFU.TANH R87, R2 ;  /* 0x0000000200577308 */ /* 0x0003e40000002400 */
[----:B-1----:R-:W-:-:S06]  /*26a0*/  FMUL.FTZ R2, R17, UR4 ;  /* 0x0000000411027c20 */ /* 0x002fcc0008410000 */
[----:B------:R1:W2:Y:S02]  /*26b0*/  MUFU.TANH R83, R2 ;  /* 0x0000000200537308 */ /* 0x0002a40000002400 */
[----:B-1----:R-:W-:-:S06]  /*26c0*/  FMUL.FTZ R2, R18, UR4 ;  /* 0x0000000412027c20 */ /* 0x002fcc0008410000 */
[----:B------:R1:W-:Y:S02]  /*26d0*/  MUFU.TANH R131, R2 ;  /* 0x0000000200837308 */ /* 0x0003e40000002400 */
[----:B-1----:R-:W-:Y:S02]  /*26e0*/  FMUL.FTZ R2, R19, UR4 ;  /* 0x0000000413027c20 */ /* 0x002fe40008410000 */
[----:B------:R-:W-:Y:S01]  /*26f0*/  HMMA.16816.F32.BF16 R16, R8, R40, RZ ;  /* 0x000000280810723c */ /* 0x000fe200000418ff */
[----:B------:R-:W1:Y:S03]  /*2700*/  LDSM.16.M88.4 R40, [R13+0x3000] ;  /* 0x003000000d28783b */ /* 0x000e660000000200 */
[----:B------:R4:W2:Y:S02]  /*2710*/  MUFU.TANH R137, R2 ;  /* 0x0000000200897308 */ /* 0x0008a40000002400 */
[----:B----4-:R-:W-:-:S06]  /*2720*/  FMUL.FTZ R2, R21, UR4 ;  /* 0x0000000415027c20 */ /* 0x010fcc0008410000 */
[----:B------:R4:W-:-:S12]  /*2730*/  MUFU.TANH R81, R2 ;  /* 0x0000000200517308 */ /* 0x0009d80000002400 */
[C---:B------:R-:W-:Y:S06]  /*2740*/  HMMA.16816.F32.BF16 R16, R4.reuse, R32, R16 ;  /* 0x000000200410723c */ /* 0x040fec0000041810 */
[----:B------:R-:W-:Y:S06]  /*2750*/  HMMA.16816.F32.BF16 R32, R4, R34, R24 ;  /* 0x000000220420723c */ /* 0x000fec0000041818 */
[----:B-----5:R-:W-:Y:S01]  /*2760*/  HMMA.16816.F32.BF16 R24, R8, R38, RZ ;  /* 0x000000260818723c */ /* 0x020fe200000418ff */
[----:B----4-:R-:W-:-:S05]  /*2770*/  FMUL.FTZ R2, R22, UR4 ;  /* 0x0000000416027c20 */ /* 0x010fca0008410000 */
[----:B-1----:R-:W-:Y:S01]  /*2780*/  HMMA.16816.F32.BF16 R28, R8, R40, RZ ;  /* 0x00000028081c723c */ /* 0x002fe200000418ff */
[----:B------:R1:W4:Y:S11]  /*2790*/  MUFU.TANH R140, R2 ;  /* 0x00000002008c7308 */ /* 0x0003360000002400 */
[----:B------:R-:W-:-:S04]  /*27a0*/  FMUL.FTZ R35, R35, UR4 ;  /* 0x0000000423237c20 */ /* 0x000fc80008410000 */
[----:B------:R-:W-:Y:S02]  /*27b0*/  MUFU.TANH R146, R35 ;  /* 0x0000002300927308 */ /* 0x000fe40000002400 */
[----:B------:R-:W-:Y:S01]  /*27c0*/  HMMA.16816.F32.BF16 R24, R4, R46, R24 ;  /* 0x0000002e0418723c */ /* 0x000fe20000041818 */
[----:B-1----:R-:W-:-:S05]  /*27d0*/  FMUL.FTZ R2, R23, UR4 ;  /* 0x0000000417027c20 */ /* 0x002fca0008410000 */
[----:B------:R-:W-:Y:S01]  /*27e0*/  HMMA.16816.F32.BF16 R20, R8, R36, RZ ;  /* 0x000000240814723c */ /* 0x000fe200000418ff */
[----:B------:R1:W-:Y:S01]  /*27f0*/  MUFU.TANH R141, R2 ;  /* 0x00000002008d7308 */ /* 0x0003e20000002400 */
[----:B------:R-:W5:Y:S01]  /*2800*/  LDSM.16.M88.4 R36, [R165+0x2000] ;  /* 0x00200000a524783b */ /* 0x000f620000000200 */
[----:B-1----:R-:W-:-:S06]  /*2810*/  FMUL.FTZ R2, R16, UR4 ;  /* 0x0000000410027c20 */ /* 0x002fcc0008410000 */
[----:B------:R1:W4:Y:S02]  /*2820*/  MUFU.TANH R80, R2 ;  /* 0x0000000200507308 */ /* 0x0003240000002400 */
[----:B-1----:R-:W-:-:S06]  /*2830*/  FMUL.FTZ R2, R17, UR4 ;  /* 0x0000000411027c20 */ /* 0x002fcc0008410000 */
[----:B------:R1:W-:Y:S02]  /*2840*/  MUFU.TANH R78, R2 ;  /* 0x00000002004e7308 */ /* 0x0003e40000002400 */
[----:B-1----:R-:W-:-:S06]  /*2850*/  FMUL.FTZ R2, R18, UR4 ;  /* 0x0000000412027c20 */ /* 0x002fcc0008410000 */
[----:B------:R1:W4:Y:S02]  /*2860*/  MUFU.TANH R142, R2 ;  /* 0x00000002008e7308 */ /* 0x0003240000002400 */
[----:B-1----:R-:W-:Y:S02]  /*2870*/  FMUL.FTZ R2, R19, UR4 ;  /* 0x0000000413027c20 */ /* 0x002fe40008410000 */
[----:B------:R-:W-:Y:S04]  /*2880*/  HMMA.16816.F32.BF16 R16, R4, R44, R20 ;  /* 0x0000002c0410723c */ /* 0x000fe80000041814 */
[----:B------:R1:W4:Y:S02]  /*2890*/  MUFU.TANH R143, R2 ;  /* 0x00000002008f7308 */ /* 0x0003240000002400 */
[----:B------:R-:W-:Y:S01]  /*28a0*/  HMMA.16816.F32.BF16 R20, R8, R42, RZ ;  /* 0x0000002a0814723c */ /* 0x000fe200000418ff */
[----:B------:R-:W-:Y:S01]  /*28b0*/  LDSM.16.M88.4 R40, [R165+0x2c00] ;  /* 0x002c0000a528783b */ /* 0x000fe20000000200 */
[----:B-1----:R-:W-:-:S04]  /*28c0*/  FMUL.FTZ R2, R32, UR4 ;  /* 0x0000000420027c20 */ /* 0x002fc80008410000 */
[----:B------:R1:W-:-:S12]  /*28d0*/  MUFU.TANH R79, R2 ;  /* 0x00000002004f7308 */ /* 0x0003d80000002400 */
[----:B------:R-:W-:Y:S01]  /*28e0*/  FMUL.FTZ R16, R16, UR4 ;  /* 0x0000000410107c20 */ /* 0x000fe20008410000 */
[----:B------:R-:W-:-:S03]  /*28f0*/  FMUL.FTZ R17, R17, UR4 ;  /* 0x0000000411117c20 */ /* 0x000fc60008410000 */
[----:B------:R-:W-:Y:S08]  /*2900*/  MUFU.TANH R73, R16 ;  /* 0x0000001000497308 */ /* 0x000ff00000002400 */
[----:B------:R-:W-:Y:S01]  /*2910*/  MUFU.TANH R75, R17 ;  /* 0x00000011004b7308 */ /* 0x000fe20000002400 */
[----:B-1----:R-:W-:-:S07]  /*2920*/  FMUL.FTZ R2, R33, UR4 ;  /* 0x0000000421027c20 */ /* 0x002fce0008410000 */
[----:B------:R1:W4:Y:S02]  /*2930*/  MUFU.TANH R77, R2 ;  /* 0x00000002004d7308 */ /* 0x0003240000002400 */
[----:B-1----:R-:W-:Y:S02]  /*2940*/  FMUL.FTZ R2, R34, UR4 ;  /* 0x0000000422027c20 */ /* 0x002fe40008410000 */
[----:B------:R-:W1:Y:S04]  /*2950*/  LDSM.16.M88.4 R32, [R13+0x3400] ;  /* 0x003400000d20783b */ /* 0x000e680000000200 */
[----:B------:R3:W4:Y:S02]  /*2960*/  MUFU.TANH R144, R2 ;  /* 0x0000000200907308 */ /* 0x0007240000002400 */
[----:B---3--:R-:W-:-:S06]  /*2970*/  FMUL.FTZ R2, R18, UR4 ;  /* 0x0000000412027c20 */ /* 0x008fcc0008410000 */
[----:B------:R3:W-:Y:S02]  /*2980*/  MUFU.TANH R145, R2 ;  /* 0x0000000200917308 */ /* 0x0007e40000002400 */
[----:B---3--:R-:W-:Y:S02]  /*2990*/  FMUL.FTZ R2, R19, UR4 ;  /* 0x0000000413027c20 */ /* 0x008fe40008410000 */
[----:B-----5:R-:W-:Y:S01]  /*29a0*/  HMMA.16816.F32.BF16 R16, R4, R36, R28 ;  /* 0x000000240410723c */ /* 0x020fe2000004181c */
[----:B------:R-:W3:Y:S03]  /*29b0*/  LDSM.16.M88.4 R28, [R165+0x2400] ;  /* 0x00240000a51c783b */ /* 0x000ee60000000200 */
[----:B------:R5:W4:Y:S02]  /*29c0*/  MUFU.TANH R147, R2 ;  /* 0x0000000200937308 */ /* 0x000b240000002400 */
[----:B-----5:R-:W-:-:S06]  /*29d0*/  FMUL.FTZ R2, R24, UR4 ;  /* 0x0000000418027c20 */ /* 0x020fcc0008410000 */
[----:B------:R5:W-:-:S12]  /*29e0*/  MUFU.TANH R74, R2 ;  /* 0x00000002004a7308 */ /* 0x000bd80000002400 */
[----:B------:R-:W-:-:S04]  /*29f0*/  FMUL.FTZ R3, R18, UR4 ;  /* 0x0000000412037c20 */ /* 0x000fc80008410000 */
[----:B------:R2:W-:Y:S01]  /*2a00*/  MUFU.TANH R148, R3 ;  /* 0x0000000300947308 */ /* 0x0005e20000002400 */
[----:B-----5:R-:W-:-:S07]  /*2a10*/  FMUL.FTZ R2, R25, UR4 ;  /* 0x0000000419027c20 */ /* 0x020fce0008410000 */
[----:B------:R5:W-:Y:S01]  /*2a20*/  MUFU.TANH R76, R2 ;  /* 0x00000002004c7308 */ /* 0x000be20000002400 */
[----:B--2---:R-:W-:-:S07]  /*2a30*/  FMUL.FTZ R3, R19, UR4 ;  /* 0x0000000413037c20 */ /* 0x004fce0008410000 */
[----:B------:R2:W-:Y:S01]  /*2a40*/  MUFU.TANH R150, R3 ;  /* 0x0000000300967308 */ /* 0x0005e20000002400 */
[----:B-----5:R-:W-:-:S07]  /*2a50*/  FMUL.FTZ R2, R26, UR4 ;  /* 0x000000041a027c20 */ /* 0x020fce0008410000 */
[----:B------:R5:W-:Y:S01]  /*2a60*/  MUFU.TANH R50, R2 ;  /* 0x0000000200327308 */ /* 0x000be20000002400 */
[----:B--2---:R-:W-:Y:S02]  /*2a70*/  IMAD R3, R59, 0x10, R62 ;  /* 0x000000103b037824 */ /* 0x004fe400078e023e */
[----:B-----5:R-:W-:Y:S02]  /*2a80*/  FMUL.FTZ R2, R27, UR4 ;  /* 0x000000041b027c20 */ /* 0x020fe40008410000 */
[----:B------:R-:W-:Y:S01]  /*2a90*/  HMMA.16816.F32.BF16 R24, R4, R38, R20 ;  /* 0x000000260418723c */ /* 0x000fe20000041814 */
[----:B------:R-:W2:Y:S02]  /*2aa0*/  LDSM.16.M88.4 R36, [R13+0x3800] ;  /* 0x003800000d24783b */ /* 0x000ea40000000200 */
[----:B------:R5:W4:Y:S03]  /*2ab0*/  MUFU.TANH R51, R2 ;  /* 0x0000000200337308 */ /* 0x000b260000002400 */
[----:B-1----:R-:W-:Y:S01]  /*2ac0*/  HMMA.16816.F32.BF16 R20, R8, R32, RZ ;  /* 0x000000200814723c */ /* 0x002fe200000418ff */
[----:B-----5:R-:W-:-:S04]  /*2ad0*/  FMUL.FTZ R2, R16, UR4 ;  /* 0x0000000410027c20 */ /* 0x020fc80008410000 */
[----:B------:R1:W-:-:S13]  /*2ae0*/  MUFU.TANH R72, R2 ;  /* 0x0000000200487308 */ /* 0x0003da0000002400 */
[----:B------:R-:W-:Y:S01]  /*2af0*/  FMUL.FTZ R27, R27, UR4 ;  /* 0x000000041b1b7c20 */ /* 0x000fe20008410000 */
[----:B------:R-:W-:-:S05]  /*2b00*/  FMUL.FTZ R15, R26, UR4 ;  /* 0x000000041a0f7c20 */ /* 0x000fca0008410000 */
[----:B---3--:R-:W-:Y:S01]  /*2b10*/  HMMA.16816.F32.BF16 R20, R4, R28, R20 ;  /* 0x0000001c0414723c */ /* 0x008fe20000041814 */
[----:B------:R-:W-:Y:S08]  /*2b20*/  MUFU.TANH R49, R27 ;  /* 0x0000001b00317308 */ /* 0x000ff00000002400 */
[----:B------:R-:W3:Y:S01]  /*2b30*/  MUFU.TANH R48, R15 ;  /* 0x0000000f00307308 */ /* 0x000ee20000002400 */
[----:B-1----:R-:W-:-:S02]  /*2b40*/  FMUL.FTZ R2, R17, UR4 ;  /* 0x0000000411027c20 */ /* 0x002fc40008410000 */
[----:B------:R-:W-:Y:S01]  /*2b50*/  HMMA.16816.F32.BF16 R16, R8, R34, RZ ;  /* 0x000000220810723c */ /* 0x000fe200000418ff */
[----:B------:R-:W1:Y:S04]  /*2b60*/  LDSM.16.M88.4 R32, [R165+0x2800] ;  /* 0x00280000a520783b */ /* 0x000e680000000200 */
[----:B------:R5:W3:Y:S07]  /*2b70*/  MUFU.TANH R70, R2 ;  /* 0x0000000200467308 */ /* 0x000aee0000002400 */
[----:B------:R-:W-:Y:S01]  /*2b80*/  FMUL.FTZ R21, R21, UR4 ;  /* 0x0000000415157c20 */ /* 0x000fe20008410000 */
[----:B------:R-:W-:Y:S01]  /*2b90*/  FMUL.FTZ R22, R22, UR4 ;  /* 0x0000000416167c20 */ /* 0x000fe20008410000 */
[----:B------:R-:W-:-:S02]  /*2ba0*/  FMUL.FTZ R23, R23, UR4 ;  /* 0x0000000417177c20 */ /* 0x000fc40008410000 */
[----:B------:R-:W-:Y:S01]  /*2bb0*/  MUFU.TANH R68, R21 ;  /* 0x0000001500447308 */ /* 0x000fe20000002400 */
[----:B-----5:R-:W-:-:S07]  /*2bc0*/  LOP3.LUT R2, R61, 0xffffffe0, RZ, 0xc0, !PT ;  /* 0xffffffe03d027812 */ /* 0x020fce00078ec0ff */
[----:B------:R-:W-:Y:S01]  /*2bd0*/  MUFU.TANH R46, R22 ;  /* 0x00000016002e7308 */ /* 0x000fe20000002400 */
[C---:B------:R-:W-:Y:S02]  /*2be0*/  IMAD.IADD R2, R60.reuse, 0x1, -R2 ;  /* 0x000000013c027824 */ /* 0x040fe400078e0a02 */
[----:B------:R-:W-:-:S03]  /*2bf0*/  IMAD.SHL.U32 R60, R60, 0x2, RZ ;  /* 0x000000023c3c7824 */ /* 0x000fc600078e00ff */
[----:B------:R-:W-:Y:S02]  /*2c00*/  SHF.R.S32.HI R12, RZ, 0x1f, R2 ;  /* 0x0000001fff0c7819 */ /* 0x000fe40000011402 */
[----:B------:R-:W-:Y:S02]  /*2c10*/  MUFU.TANH R47, R23 ;  /* 0x00000017002f7308 */ /* 0x000fe40000002400 */
[----:B------:R-:W-:Y:S01]  /*2c20*/  LEA.HI R2, R12, R2, RZ, 0x2 ;  /* 0x000000020c027211 */ /* 0x000fe200078f10ff */
[----:B------:R-:W-:-:S03]  /*2c30*/  FMUL.FTZ R12, R24, UR4 ;  /* 0x00000004180c7c20 */ /* 0x000fc60008410000 */
[----:B------:R-:W-:Y:S02]  /*2c40*/  SHF.R.S32.HI R2, RZ, 0x2, R2 ;  /* 0x00000002ff027819 */ /* 0x000fe40000011402 */
[----:B------:R5:W-:Y:S02]  /*2c50*/  MUFU.TANH R69, R12 ;  /* 0x0000000c00457308 */ /* 0x000be40000002400 */
[----:B------:R-:W-:-:S04]  /*2c60*/  IADD3 R2, R3, 0x1, R2 ;  /* 0x0000000103027810 */ /* 0x000fc80007ffe002 */
[----:B------:R-:W-:Y:S02]  /*2c70*/  IADD3 R3, R56, -UR15, R2 ;  /* 0x8000000f38037c10 */ /* 0x000fe4000fffe002 */
[----:B------:R-:W-:-:S03]  /*2c80*/  LOP3.LUT R2, R96, 0x6, R60, 0xf8, !PT ;  /* 0x0000000660027812 */ /* 0x000fc600078ef83c */
[----:B------:R-:W-:Y:S02]  /*2c90*/  VIADD R3, R3, UR14 ;  /* 0x0000000e03037c36 */ /* 0x000fe40008000000 */
[C---:B------:R-:W-:Y:S02]  /*2ca0*/  VIADD R15, R2.reuse, 0xffffff01 ;  /* 0xffffff01020f7836 */ /* 0x040fe40000000000 */
[----:B------:R-:W-:Y:S02]  /*2cb0*/  VIADD R14, R2, 0xffffff00 ;  /* 0xffffff00020e7836 */ /* 0x000fe40000000000 */
[----:B-----5:R-:W-:Y:S02]  /*2cc0*/  FMUL.FTZ R12, R25, UR4 ;  /* 0x00000004190c7c20 */ /* 0x020fe40008410000 */
[----:B------:R-:W-:Y:S01]  /*2cd0*/  HMMA.16816.F32.BF16 R24, R4, R30, R16 ;  /* 0x0000001e0418723c */ /* 0x000fe20000041810 */
[----:B------:R-:W5:Y:S01]  /*2ce0*/  LDSM.16.M88.4 R28, [R13+0x3c00] ;  /* 0x003c00000d1c783b */ /* 0x000f620000000200 */
[----:B------:R4:W3:Y:S04]  /*2cf0*/  MUFU.TANH R71, R12 ;  /* 0x0000000c00477308 */ /* 0x0008e80000002400 */
[----:B--2---:R-:W-:Y:S01]  /*2d00*/  HMMA.16816.F32.BF16 R16, R8, R36, RZ ;  /* 0x000000240810723c */ /* 0x004fe200000418ff */
[----:B----4-:R-:W-:-:S02]  /*2d10*/  VIMNMX R12, R3, R56, PT ;  /* 0x00000038030c7248 */ /* 0x010fc40003fe0100 */
[----:B------:R-:W-:Y:S02]  /*2d20*/  VIADDMNMX R3, R3, 0x8, R56, PT ;  /* 0x0000000803037846 */ /* 0x000fe40003800138 */
[----:B------:R-:W-:-:S13]  /*2d30*/  ISETP.GE.AND P0, PT, R15, R12, PT ;  /* 0x0000000c0f00720c */ /* 0x000fda0003f06270 */
[----:B------:R-:W-:Y:S01]  /*2d40*/  FMUL.FTZ R24, R24, UR4 ;  /* 0x0000000418187c20 */ /* 0x000fe20008410000 */
[-C--:B------:R-:W-:Y:S01]  /*2d50*/  ISETP.GE.AND P3, PT, R15, R3.reuse, PT ;  /* 0x000000030f00720c */ /* 0x080fe20003f66270 */
[----:B------:R-:W-:Y:S01]  /*2d60*/  FMUL.FTZ R15, R20, UR4 ;  /* 0x00000004140f7c20 */ /* 0x000fe20008410000 */
[CC--:B------:R-:W-:Y:S01]  /*2d70*/  ISETP.GE.AND P2, PT, R14.reuse, R12.reuse, PT ;  /* 0x0000000c0e00720c */ /* 0x0c0fe20003f46270 */
[----:B------:R-:W-:Y:S01]  /*2d80*/  FMUL.FTZ R25, R25, UR4 ;  /* 0x0000000419197c20 */ /* 0x000fe20008410000 */
[-C--:B------:R-:W-:Y:S01]  /*2d90*/  ISETP.GE.AND P1, PT, R14, R3.reuse, PT ;  /* 0x000000030e00720c */ /* 0x080fe20003f26270 */
[----:B-1----:R-:W-:Y:S01]  /*2da0*/  HMMA.16816.F32.BF16 R20, R4, R32, R16 ;  /* 0x000000200414723c */ /* 0x002fe20000041810 */
[----:B------:R-:W-:Y:S01]  /*2db0*/  VIADD R14, R2, 0xffffff08 ;  /* 0xffffff08020e7836 */ /* 0x000fe20000000000 */
[----:B------:R1:W-:Y:S01]  /*2dc0*/  MUFU.TANH R67, R15 ;  /* 0x0000000f00437308 */ /* 0x0003e20000002400 */
[----:B------:R-:W-:Y:S01]  /*2dd0*/  FSEL R104, R104, -INF , !P0 ;  /* 0xff80000068687808 */ /* 0x000fe20004000000 */
[----:B------:R-:W-:Y:S01]  /*2de0*/  FMUL.FTZ R26, R26, UR4 ;  /* 0x000000041a1a7c20 */ /* 0x000fe20008410000 */
[----:B------:R-:W-:Y:S01]  /*2df0*/  FSEL R121, R121, -INF , !P3 ;  /* 0xff80000079797808 */ /* 0x000fe20005800000 */
[----:B------:R-:W-:Y:S01]  /*2e00*/  HMMA.16816.F32.BF16 R16, R8, R38, RZ ;  /* 0x000000260810723c */ /* 0x000fe200000418ff */
[C---:B------:R-:W-:Y:S01]  /*2e10*/  ISETP.GE.AND P5, PT, R14.reuse, R12, PT ;  /* 0x0000000c0e00720c */ /* 0x040fe20003fa6270 */
[----:B------:R-:W-:Y:S01]  /*2e20*/  LDSM.16.M88.4 R36, [R165+0x3000] ;  /* 0x00300000a524783b */ /* 0x000fe20000000200 */
[----:B------:R-:W-:Y:S01]  /*2e30*/  ISETP.GE.AND P4, PT, R14, R3, PT ;  /* 0x000000030e00720c */ /* 0x000fe20003f86270 */
[----:B------:R-:W-:Y:S01]  /*2e40*/  VIADD R14, R2, 0xffffff09 ;  /* 0xffffff09020e7836 */ /* 0x000fe20000000000 */
[----:B------:R-:W-:Y:S01]  /*2e50*/  FSEL R105, R105, -INF , !P2 ;  /* 0xff80000069697808 */ /* 0x000fe20005000000 */
[----:B------:R-:W2:Y:S01]  /*2e60*/  MUFU.TANH R64, R24 ;  /* 0x0000001800407308 */ /* 0x000ea20000002400 */
[----:B------:R-:W-:-:S02]  /*2e70*/  FSEL R126, R126, -INF , !P1 ;  /* 0xff8000007e7e7808 */ /* 0x000fc40004800000 */
[CC--:B------:R-:W-:Y:S02]  /*2e80*/  ISETP.GE.AND P2, PT, R14.reuse, R12.reuse, PT ;  /* 0x0000000c0e00720c */ /* 0x0c0fe40003f46270 */
[-C--:B------:R-:W-:Y:S01]  /*2e90*/  ISETP.GE.AND P1, PT, R14, R3.reuse, PT ;  /* 0x000000030e00720c */ /* 0x080fe20003f26270 */
[----:B------:R-:W-:Y:S01]  /*2ea0*/  VIADD R14, R2, 0xffffff11 ;  /* 0xffffff11020e7836 */ /* 0x000fe20000000000 */
[----:B------:R-:W-:Y:S01]  /*2eb0*/  FSEL R108, R108, -INF , !P2 ;  /* 0xff8000006c6c7808 */ /* 0x000fe20005000000 */
[----:B-1----:R-:W-:Y:S01]  /*2ec0*/  VIADD R15, R2, 0xffffff10 ;  /* 0xffffff10020f7836 */ /* 0x002fe20000000000 */
[----:B------:R-:W-:Y:S01]  /*2ed0*/  FSEL R130, R130, -INF , !P1 ;  /* 0xff80000082827808 */ /* 0x000fe20004800000 */
[----:B------:R-:W-:Y:S01]  /*2ee0*/  MUFU.TANH R65, R25 ;  /* 0x0000001900417308 */ /* 0x000fe20000002400 */
[----:B------:R-:W-:Y:S01]  /*2ef0*/  FSEL R109, R109, -INF , !P5 ;  /* 0xff8000006d6d7808 */ /* 0x000fe20006800000 */
[----:B------:R-:W-:Y:S01]  /*2f00*/  FMUL.FTZ R20, R20, UR4 ;  /* 0x0000000414147c20 */ /* 0x000fe20008410000 */
[-C--:B------:R-:W-:Y:S01]  /*2f10*/  ISETP.GE.AND P0, PT, R15, R12.reuse, PT ;  /* 0x0000000c0f00720c */ /* 0x080fe20003f06270 */
[----:B------:R-:W-:Y:S01]  /*2f20*/  FMUL.FTZ R21, R21, UR4 ;  /* 0x0000000415157c20 */ /* 0x000fe20008410000 */
[-C--:B------:R-:W-:Y:S01]  /*2f30*/  ISETP.GE.AND P3, PT, R15, R3.reuse, PT ;  /* 0x000000030f00720c */ /* 0x080fe20003f66270 */
[----:B------:R-:W-:Y:S01]  /*2f40*/  VIADD R15, R2, 0xffffff18 ;  /* 0xffffff18020f7836 */ /* 0x000fe20000000000 */
[----:B------:R-:W-:Y:S01]  /*2f50*/  FSEL R132, R132, -INF , !P4 ;  /* 0xff80000084847808 */ /* 0x000fe20006000000 */
[----:B------:R1:W4:Y:S01]  /*2f60*/  MUFU.TANH R45, R26 ;  /* 0x0000001a002d7308 */ /* 0x0003220000002400 */
[-C--:B------:R-:W-:Y:S01]  /*2f70*/  ISETP.GE.AND P5, PT, R14, R12.reuse, PT ;  /* 0x0000000c0e00720c */ /* 0x080fe20003fa6270 */
[----:B------:R-:W-:Y:S01]  /*2f80*/  FMUL.FTZ R22, R22, UR4 ;  /* 0x0000000416167c20 */ /* 0x000fe20008410000 */
[----:B------:R-:W-:Y:S01]  /*2f90*/  ISETP.GE.AND P2, PT, R15, R12, PT ;  /* 0x0000000c0f00720c */ /* 0x000fe20003f46270 */
[----:B------:R-:W-:Y:S01]  /*2fa0*/  FMUL.FTZ R23, R23, UR4 ;  /* 0x0000000417177c20 */ /* 0x000fe20008410000 */
[-C--:B------:R-:W-:Y:S01]  /*2fb0*/  ISETP.GE.AND P1, PT, R15, R3.reuse, PT ;  /* 0x000000030f00720c */ /* 0x080fe20003f26270 */
[----:B------:R-:W-:Y:S01]  /*2fc0*/  VIADD R15, R2, 0xffffff20 ;  /* 0xffffff20020f7836 */ /* 0x000fe20000000000 */
[----:B------:R-:W-:Y:S01]  /*2fd0*/  ISETP.GE.AND P4, PT, R14, R3, PT ;  /* 0x000000030e00720c */ /* 0x000fe20003f86270 */
[----:B------:R-:W-:Y:S01]  /*2fe0*/  VIADD R14, R2, 0xffffff19 ;  /* 0xffffff19020e7836 */ /* 0x000fe20000000000 */
[----:B------:R-:W-:Y:S01]  /*2ff0*/  FSEL R103, R103, -INF , !P5 ;  /* 0xff80000067677808 */ /* 0x000fe20006800000 */
[----:B------:R-:W-:Y:S01]  /*3000*/  MUFU.TANH R66, R20 ;  /* 0x0000001400427308 */ /* 0x000fe20000002400 */
[----:B------:R-:W-:-:S02]  /*3010*/  FSEL R120, R120, -INF , !P4 ;  /* 0xff80000078787808 */ /* 0x000fc40006000000 */
[CC--:B------:R-:W-:Y:S02]  /*3020*/  ISETP.GE.AND P5, PT, R15.reuse, R12.reuse, PT ;  /* 0x0000000c0f00720c */ /* 0x0c0fe40003fa6270 */
[-C--:B------:R-:W-:Y:S01]  /*3030*/  ISETP.GE.AND P4, PT, R15, R3.reuse, PT ;  /* 0x000000030f00720c */ /* 0x080fe20003f86270 */
[----:B------:R-:W-:Y:S01]  /*3040*/  FMUL.FTZ R15, R27, UR4 ;  /* 0x000000041b0f7c20 */ /* 0x000fe20008410000 */
[----:B------:R-:W-:Y:S01]  /*3050*/  FSEL R107, R107, -INF , !P0 ;  /* 0xff8000006b6b7808 */ /* 0x000fe20004000000 */
[----:B-1----:R-:W-:Y:S01]  /*3060*/  HMMA.16816.F32.BF16 R24, R4, R34, R16 ;  /* 0x000000220418723c */ /* 0x002fe20000041810 */
[----:B------:R-:W-:Y:S01]  /*3070*/  FSEL R129, R129, -INF , !P3 ;  /* 0xff80000081817808 */ /* 0x000fe20005800000 */
[----:B------:R-:W1:Y:S01]  /*3080*/  LDSM.16.M88.4 R32, [R13+0x4000] ;  /* 0x004000000d20783b */ /* 0x000e620000000200 */
[C---:B------:R-:W-:Y:S01]  /*3090*/  ISETP.GE.AND P0, PT, R14.reuse, R12, PT ;  /* 0x0000000c0e00720c */ /* 0x040fe20003f06270 */
[----:B------:R-:W-:Y:S01]  /*30a0*/  MUFU.TANH R63, R21 ;  /* 0x00000015003f7308 */ /* 0x000fe20000002400 */
[----:B------:R-:W-:Y:S01]  /*30b0*/  ISETP.GE.AND P3, PT, R14, R3, PT ;  /* 0x000000030e00720c */ /* 0x000fe20003f66270 */
[----:B-----5:R-:W-:Y:S01]  /*30c0*/  HMMA.16816.F32.BF16 R16, R8, R28, RZ ;  /* 0x0000001c0810723c */ /* 0x020fe200000418ff */
[----:B------:R-:W-:Y:S01]  /*30d0*/  VIADD R14, R2, 0xffffff21 ;  /* 0xffffff21020e7836 */ /* 0x000fe20000000000 */
[----:B------:R-:W-:-:S02]  /*30e0*/  FSEL R102, R102, -INF , !P2 ;  /* 0xff80000066667808 */ /* 0x000fc40005000000 */
[----:B------:R-:W-:Y:S02]  /*30f0*/  FSEL R119, R119, -INF , !P1 ;  /* 0xff80000077777808 */ /* 0x000fe40004800000 */
[CC--:B------:R-:W-:Y:S01]  /*3100*/  ISETP.GE.AND P2, PT, R14.reuse, R12.reuse, PT ;  /* 0x0000000c0e00720c */ /* 0x0c0fe20003f46270 */
[----:B------:R-:W5:Y:S01]  /*3110*/  MUFU.TANH R44, R22 ;  /* 0x00000016002c7308 */ /* 0x000f620000002400 */
[-C--:B------:R-:W-:Y:S01]  /*3120*/  ISETP.GE.AND P1, PT, R14, R3.reuse, PT ;  /* 0x000000030e00720c */ /* 0x080fe20003f26270 */
[----:B------:R-:W-:Y:S01]  /*3130*/  VIADD R14, R2, 0xffffff28 ;  /* 0xffffff28020e7836 */ /* 0x000fe20000000000 */
[----:B------:R-:W-:Y:S02]  /*3140*/  FSEL R101, R101, -INF , !P0 ;  /* 0xff80000065657808 */ /* 0x000fe40004000000 */
[----:B------:R-:W-:Y:S02]  /*3150*/  FSEL R125, R125, -INF , !P3 ;  /* 0xff8000007d7d7808 */ /* 0x000fe40005800000 */
[CC--:B------:R-:W-:Y:S01]  /*3160*/  ISETP.GE.AND P0, PT, R14.reuse, R12.reuse, PT ;  /* 0x0000000c0e00720c */ /* 0x0c0fe20003f06270 */
[----:B------:R3:W5:Y:S01]  /*3170*/  MUFU.TANH R113, R23 ;  /* 0x0000001700717308 */ /* 0x0007620000002400 */
[-C--:B------:R-:W-:Y:S01]  /*3180*/  ISETP.GE.AND P3, PT, R14, R3.reuse, PT ;  /* 0x000000030e00720c */ /* 0x080fe20003f66270 */
[----:B------:R-:W-:Y:S01]  /*3190*/  VIADD R14, R2, 0xffffff29 ;  /* 0xffffff29020e7836 */ /* 0x000fe20000000000 */
[----:B------:R-:W-:Y:S01]  /*31a0*/  FSEL R100, R100, -INF , !P5 ;  /* 0xff80000064647808 */ /* 0x000fe20006800000 */
[----:B------:R-:W-:Y:S01]  /*31b0*/  FMUL.FTZ R25, R25, UR4 ;  /* 0x0000000419197c20 */ /* 0x000fe20008410000 */
[----:B------:R-:W-:Y:S01]  /*31c0*/  FSEL R122, R122, -INF , !P4 ;  /* 0xff8000007a7a7808 */ /* 0x000fe20006000000 */
[----:B------:R-:W-:Y:S01]  /*31d0*/  FMUL.FTZ R26, R26, UR4 ;  /* 0x000000041a1a7c20 */ /* 0x000fe20008410000 */
[C---:B------:R-:W-:Y:S01]  /*31e0*/  ISETP.GE.AND P5, PT, R14.reuse, R12, PT ;  /* 0x0000000c0e00720c */ /* 0x040fe20003fa6270 */
[----:B------:R2:W5:Y:S01]  /*31f0*/  MUFU.TANH R114, R15 ;  /* 0x0000000f00727308 */ /* 0x0005620000002400 */
[----:B------:R-:W-:Y:S01]  /*3200*/  ISETP.GE.AND P4, PT, R14, R3, PT ;  /* 0x000000030e00720c */ /* 0x000fe20003f86270 */
[----:B------:R-:W-:Y:S01]  /*3210*/  VIADD R14, R2, 0xffffff30 ;  /* 0xffffff30020e7836 */ /* 0x000fe20000000000 */
[----:B------:R-:W-:-:S02]  /*3220*/  FSEL R97, R97, -INF , !P0 ;  /* 0xff80000061617808 */ /* 0x000fc40004000000 */
[----:B------:R-:W-:Y:S02]  /*3230*/  FSEL R116, R116, -INF , !P3 ;  /* 0xff80000074747808 */ /* 0x000fe40005800000 */
[----:B------:R-:W-:Y:S01]  /*3240*/  FSEL R98, R98, -INF , !P2 ;  /* 0xff80000062627808 */ /* 0x000fe20005000000 */
[----:B------:R-:W5:Y:S01]  /*3250*/  MUFU.TANH R112, R25 ;  /* 0x0000001900707308 */ /* 0x000f620000002400 */
[----:B---3--:R-:W-:Y:S01]  /*3260*/  HMMA.16816.F32.BF16 R20, R4, R40, R16 ;  /* 0x000000280414723c */ /* 0x008fe20000041810 */
[----:B------:R-:W-:Y:S02]  /*3270*/  FSEL R118, R118, -INF , !P1 ;  /* 0xff80000076767808 */ /* 0x000fe40004800000 */
[CC--:B------:R-:W-:Y:S02]  /*3280*/  ISETP.GE.AND P2, PT, R14.reuse, R12.reuse, PT ;  /* 0x0000000c0e00720c */ /* 0x0c0fe40003f46270 */
[-C--:B------:R-:W-:Y:S01]  /*3290*/  ISETP.GE.AND P1, PT, R14, R3.reuse, PT ;  /* 0x000000030e00720c */ /* 0x080fe20003f26270 */
[----:B------:R-:W-:Y:S01]  /*32a0*/  HMMA.16816.F32.BF16 R16, R8, R30, RZ ;  /* 0x0000001e0810723c */ /* 0x000fe200000418ff */
[----:B------:R-:W-:Y:S01]  /*32b0*/  FSEL R94, R94, -INF , !P2 ;  /* 0xff8000005e5e7808 */ /* 0x000fe20005000000 */
[----:B--2---:R-:W-:Y:S01]  /*32c0*/  VIADD R15, R2, 0xffffff31 ;  /* 0xffffff31020f7836 */ /* 0x004fe20000000000 */
[----:B------:R-:W-:Y:S01]  /*32d0*/  FSEL R124, R124, -INF , !P1 ;  /* 0xff8000007c7c7808 */ /* 0x000fe20004800000 */
[C---:B------:R-:W-:Y:S01]  /*32e0*/  VIADD R14, R2.reuse, 0xffffff38 ;  /* 0xffffff38020e7836 */ /* 0x040fe20000000000 */
[----:B------:R-:W-:Y:S01]  /*32f0*/  FSEL R95, R95, -INF , !P5 ;  /* 0xff8000005f5f7808 */ /* 0x000fe20006800000 */
[----:B------:R-:W-:Y:S01]  /*3300*/  MUFU.TANH R111, R26 ;  /* 0x0000001a006f7308 */ /* 0x000fe20000002400 */
[C---:B------:R-:W-:Y:S01]  /*3310*/  ISETP.GE.AND P0, PT, R15.reuse, R12, PT ;  /* 0x0000000c0f00720c */ /* 0x040fe20003f06270 */
[----:B------:R-:W2:Y:S01]  /*3320*/  LDSM.16.M88.4 R28, [R13+0x4400] ;  /* 0x004400000d1c783b */ /* 0x000ea20000000200 */
[----:B------:R-:W-:Y:S01]  /*3330*/  ISETP.GE.AND P3, PT, R15, R3, PT ;  /* 0x000000030f00720c */ /* 0x000fe20003f66270 */
[----:B------:R-:W-:Y:S01]  /*3340*/  VIADD R15, R2, 0xffffff39 ;  /* 0xffffff39020f7836 */ /* 0x000fe20000000000 */
[----:B------:R-:W-:-:S02]  /*3350*/  FSEL R117, R117, -INF , !P4 ;  /* 0xff80000075757808 */ /* 0x000fc40006000000 */
[-C--:B------:R-:W-:Y:S02]  /*3360*/  ISETP.GE.AND P5, PT, R14, R12.reuse, PT ;  /* 0x0000000c0e00720c */ /* 0x080fe40003fa6270 */
[CC--:B------:R-:W-:Y:S02]  /*3370*/  ISETP.GE.AND P2, PT, R15.reuse, R12.reuse, PT ;  /* 0x0000000c0f00720c */ /* 0x0c0fe40003f46270 */
[-C--:B------:R-:W-:Y:S01]  /*3380*/  ISETP.GE.AND P1, PT, R15, R3.reuse, PT ;  /* 0x000000030f00720c */ /* 0x080fe20003f26270 */
[----:B------:R-:W-:Y:S01]  /*3390*/  FMUL.FTZ R15, R24, UR4 ;  /* 0x00000004180f7c20 */ /* 0x000fe20008410000 */
[-C--:B------:R-:W-:Y:S01]  /*33a0*/  ISETP.GE.AND P4, PT, R14, R3.reuse, PT ;  /* 0x000000030e00720c */ /* 0x080fe20003f86270 */
[----:B------:R-:W-:Y:S01]  /*33b0*/  VIADD R14, R2, 0xffffff40 ;  /* 0xffffff40020e7836 */ /* 0x000fe20000000000 */
[----:B------:R-:W-:Y:S01]  /*33c0*/  FSEL R92, R92, -INF , !P5 ;  /* 0xff8000005c5c7808 */ /* 0x000fe20006800000 */
[----:B------:R3:W-:Y:S01]  /*33d0*/  MUFU.TANH R62, R15 ;  /* 0x0000000f003e7308 */ /* 0x0007e20000002400 */
[----:B------:R-:W-:Y:S01]  /*33e0*/  FSEL R123, R123, -INF , !P4 ;  /* 0xff8000007b7b7808 */ /* 0x000fe20006000000 */
[----:B------:R-:W-:Y:S01]  /*33f0*/  FMUL.FTZ R20, R20, UR4 ;  /* 0x0000000414147c20 */ /* 0x000fe20008410000 */
[----:B------:R-:W-:Y:S01]  /*3400*/  FSEL R93, R93, -INF , !P0 ;  /* 0xff8000005d5d7808 */ /* 0x000fe20004000000 */
[----:B------:R-:W-:Y:S01]  /*3410*/  FMUL.FTZ R21, R21, UR4 ;  /* 0x0000000415157c20 */ /* 0x000fe20008410000 */
[----:B------:R-:W-:Y:S01]  /*3420*/  FSEL R128, R128, -INF , !P3 ;  /* 0xff80000080807808 */ /* 0x000fe20005800000 */
[----:B------:R-:W-:Y:S01]  /*3430*/  FMUL.FTZ R22, R22, UR4 ;  /* 0x0000000416167c20 */ /* 0x000fe20008410000 */
[C---:B------:R-:W-:Y:S01]  /*3440*/  ISETP.GE.AND P0, PT, R14.reuse, R12, PT ;  /* 0x0000000c0e00720c */ /* 0x040fe20003f06270 */
[----:B------:R-:W-:Y:S01]  /*3450*/  FMUL.FTZ R23, R23, UR4 ;  /* 0x0000000417177c20 */ /* 0x000fe20008410000 */
[----:B------:R-:W-:Y:S01]  /*3460*/  ISETP.GE.AND P3, PT, R14, R3, PT ;  /* 0x000000030e00720c */ /* 0x000fe20003f66270 */
[----:B------:R-:W-:Y:S01]  /*3470*/  VIADD R14, R2, 0xffffff48 ;  /* 0xffffff48020e7836 */ /* 0x000fe20000000000 */
[----:B------:R-:W-:Y:S01]  /*3480*/  FSEL R91, R91, -INF , !P2 ;  /* 0xff8000005b5b7808 */ /* 0x000fe20005000000 */
[----:B------:R-:W-:Y:S01]  /*3490*/  MUFU.TANH R106, R20 ;  /* 0x00000014006a7308 */ /* 0x000fe20000002400 */
[----:B------:R-:W-:-:S02]  /*34a0*/  FSEL R127, R127, -INF , !P1 ;  /* 0xff8000007f7f7808 */ /* 0x000fc40004800000 */
[-C--:B------:R-:W-:Y:S01]  /*34b0*/  ISETP.GE.AND P2, PT, R14, R12.reuse, PT ;  /* 0x0000000c0e00720c */ /* 0x080fe20003f46270 */
[----:B---3--:R-:W-:Y:S01]  /*34c0*/  VIADD R15, R2, 0xffffff41 ;  /* 0xffffff41020f7836 */ /* 0x008fe20000000000 */
[-C--:B------:R-:W-:Y:S01]  /*34d0*/  ISETP.GE.AND P1, PT, R14, R3.reuse, PT ;  /* 0x000000030e00720c */ /* 0x080fe20003f26270 */
[----:B------:R-:W-:Y:S02]  /*34e0*/  VIADD R14, R2, 0xffffff49 ;  /* 0xffffff49020e7836 */ /* 0x000fe40000000000 */
[----:B------:R-:W-:Y:S01]  /*34f0*/  MUFU.TANH R99, R21 ;  /* 0x0000001500637308 */ /* 0x000fe20000002400 */
[----:B------:R-:W-:Y:S02]  /*3500*/  FSEL R89, R89, -INF , !P0 ;  /* 0xff80000059597808 */ /* 0x000fe40004000000 */
[CC--:B------:R-:W-:Y:S02]  /*3510*/  ISETP.GE.AND P5, PT, R15.reuse, R12.reuse, PT ;  /* 0x0000000c0f00720c */ /* 0x0c0fe40003fa6270 */
[-C--:B------:R-:W-:Y:S01]  /*3520*/  ISETP.GE.AND P4, PT, R15, R3.reuse, PT ;  /* 0x000000030f00720c */ /* 0x080fe20003f86270 */
[----:B------:R-:W-:Y:S01]  /*3530*/  FMUL.FTZ R15, R27, UR4 ;  /* 0x000000041b0f7c20 */ /* 0x000fe20008410000 */
[----:B------:R-:W-:Y:S01]  /*3540*/  FSEL R133, R133, -INF , !P3 ;  /* 0xff80000085857808 */ /* 0x000fe20005800000 */
[----:B------:R-:W-:Y:S01]  /*3550*/  HMMA.16816.F32.BF16 R24, R4, R42, R16 ;  /* 0x0000002a0418723c */ /* 0x000fe20000041810 */
[----:B------:R-:W-:Y:S01]  /*3560*/  MUFU.TANH R61, R22 ;  /* 0x00000016003d7308 */ /* 0x000fe20000002400 */
[C---:B------:R-:W-:Y:S01]  /*3570*/  ISETP.GE.AND P0, PT, R14.reuse, R12, PT ;  /* 0x0000000c0e00720c */ /* 0x040fe20003f06270 */
[----:B------:R-:W-:Y:S01]  /*3580*/  LDSM.16.M88.4 R40, [R13+0x4800] ;  /* 0x004800000d28783b */ /* 0x000fe20000000200 */
[----:B------:R-:W-:Y:S01]  /*3590*/  ISETP.GE.AND P3, PT, R14, R3, PT ;  /* 0x000000030e00720c */ /* 0x000fe20003f66270 */
[----:B------:R-:W-:Y:S01]  /*35a0*/  VIADD R14, R2, 0xffffff50 ;  /* 0xffffff50020e7836 */ /* 0x000fe20000000000 */
[----:B-1----:R-:W-:Y:S01]  /*35b0*/  HMMA.16816.F32.BF16 R16, R8, R32, RZ ;  /* 0x000000200810723c */ /* 0x002fe200000418ff */
[----:B------:R-:W-:-:S02]  /*35c0*/  FSEL R90, R90, -INF , !P5 ;  /* 0xff8000005a5a7808 */ /* 0x000fc40006800000 */
[----:B------:R1:W-:Y:S01]  /*35d0*/  MUFU.TANH R88, R23 ;  /* 0x0000001700587308 */ /* 0x0003e20000002400 */
[----:B------:R-:W-:Y:S02]  /*35e0*/  FSEL R136, R136, -INF , !P4 ;  /* 0xff80000088887808 */ /* 0x000fe40006000000 */
[C---:B------:R-:W-:Y:S02]  /*35f0*/  ISETP.GE.AND P5, PT, R14.reuse, R12, PT ;  /* 0x0000000c0e00720c */ /* 0x040fe40003fa6270 */
[----:B------:R-:W-:Y:S01]  /*3600*/  ISETP.GE.AND P4, PT, R14, R3, PT ;  /* 0x000000030e00720c */ /* 0x000fe20003f86270 */
[----:B------:R-:W-:Y:S01]  /*3610*/  VIADD R14, R2, 0xffffff51 ;  /* 0xffffff51020e7836 */ /* 0x000fe20000000000 */
[----:B------:R-:W-:Y:S01]  /*3620*/  FSEL R83, R83, -INF , !P0 ;  /* 0xff80000053537808 */ /* 0x000fe20004000000 */
[----:B------:R3:W5:Y:S01]  /*3630*/  MUFU.TANH R110, R15 ;  /* 0x0000000f006e7308 */ /* 0x0007620000002400 */
[----:B------:R-:W-:Y:S02]  /*3640*/  FSEL R137, R137, -INF , !P3 ;  /* 0xff80000089897808 */ /* 0x000fe40005800000 */
[----:B------:R-:W-:-:S02]  /*3650*/  FSEL R87, R87, -INF , !P2 ;  /* 0xff80000057577808 */ /* 0x000fc40005000000 */
[----:B------:R-:W-:Y:S02]  /*3660*/  FSEL R131, R131, -INF , !P1 ;  /* 0xff80000083837808 */ /* 0x000fe40004800000 */
[C---:B------:R-:W-:Y:S01]  /*3670*/  ISETP.GE.AND P2, PT, R14.reuse, R12, PT ;  /* 0x0000000c0e00720c */ /* 0x040fe20003f46270 */
[----:B------:R-:W-:Y:S01]  /*3680*/  FMUL.FTZ R25, R25, UR4 ;  /* 0x0000000419197c20 */ /* 0x000fe20008410000 */
[----:B------:R-:W-:Y:S01]  /*3690*/  ISETP.GE.AND P1, PT, R14, R3, PT ;  /* 0x000000030e00720c */ /* 0x000fe20003f26270 */
[----:B------:R-:W-:Y:S01]  /*36a0*/  FMUL.FTZ R26, R26, UR4 ;  /* 0x000000041a1a7c20 */ /* 0x000fe20008410000 */
[----:B------:R-:W-:Y:S01]  /*36b0*/  FMUL.FTZ R27, R27, UR4 ;  /* 0x000000041b1b7c20 */ /* 0x000fe20008410000 */
[----:B------:R-:W-:Y:S01]  /*36c0*/  FSEL R84, R84, -INF , !P2 ;  /* 0xff80000054547808 */ /* 0x000fe20005000000 */
[----:B-1----:R-:W-:Y:S01]  /*36d0*/  HMMA.16816.F32.BF16 R20, R4, R36, R16 ;  /* 0x000000240414723c */ /* 0x002fe20000041810 */
[----:B------:R-:W-:Y:S01]  /*36e0*/  FSEL R139, R139, -INF , !P1 ;  /* 0xff8000008b8b7808 */ /* 0x000fe20004800000 */
[----:B------:R-:W1:Y:S01]  /*36f0*/  MUFU.TANH R82, R25 ;  /* 0x0000001900527308 */ /* 0x000e620000002400 */
[C---:B------:R-:W-:Y:S01]  /*3700*/  VIADD R14, R2.reuse, 0xffffff59 ;  /* 0xffffff59020e7836 */ /* 0x040fe20000000000 */
[----:B------:R-:W-:Y:S01]  /*3710*/  FSEL R85, R85, -INF , !P5 ;  /* 0xff80000055557808 */ /* 0x000fe20006800000 */
[----:B---3--:R-:W-:Y:S01]  /*3720*/  VIADD R15, R2, 0xffffff58 ;  /* 0xffffff58020f7836 */ /* 0x008fe20000000000 */
[----:B------:R-:W-:Y:S01]  /*3730*/  HMMA.16816.F32.BF16 R16, R8, R34, RZ ;  /* 0x000000220810723c */ /* 0x000fe200000418ff */
[----:B------:R-:W3:Y:S01]  /*3740*/  LDSM.16.M88.4 R32, [R165+0x3400] ;  /* 0x00340000a520783b */ /* 0x000ee20000000200 */
[----:B------:R-:W-:-:S02]  /*3750*/  FSEL R138, R138, -INF , !P4 ;  /* 0xff8000008a8a7808 */ /* 0x000fc40006000000 */
[CC--:B------:R-:W-:Y:S01]  /*3760*/  ISETP.GE.AND P0, PT, R15.reuse, R12.reuse, PT ;  /* 0x0000000c0f00720c */ /* 0x0c0fe20003f06270 */
[----:B------:R-:W-:Y:S01]  /*3770*/  MUFU.TANH R59, R26 ;  /* 0x0000001a003b7308 */ /* 0x000fe20000002400 */
[-C--:B------:R-:W-:Y:S01]  /*3780*/  ISETP.GE.AND P3, PT, R15, R3.reuse, PT ;  /* 0x000000030f00720c */ /* 0x080fe20003f66270 */
[----:B------:R-:W-:Y:S01]  /*3790*/  VIADD R15, R2, 0xffffff60 ;  /* 0xffffff60020f7836 */ /* 0x000fe20000000000 */
[CC--:B------:R-:W-:Y:S02]  /*37a0*/  ISETP.GE.AND P5, PT, R14.reuse, R12.reuse, PT ;  /* 0x0000000c0e00720c */ /* 0x0c0fe40003fa6270 */
[-C--:B------:R-:W-:Y:S01]  /*37b0*/  ISETP.GE.AND P4, PT, R14, R3.reuse, PT ;  /* 0x000000030e00720c */ /* 0x080fe20003f86270 */
[----:B------:R-:W-:Y:S01]  /*37c0*/  VIADD R14, R2, 0xffffff61 ;  /* 0xffffff61020e7836 */ /* 0x000fe20000000000 */
[C---:B------:R-:W-:Y:S01]  /*37d0*/  ISETP.GE.AND P2, PT, R15.reuse, R12, PT ;  /* 0x0000000c0f00720c */ /* 0x040fe20003f46270 */
[----:B------:R4:W1:Y:S01]  /*37e0*/  MUFU.TANH R58, R27 ;  /* 0x0000001b003a7308 */ /* 0x0008620000002400 */
[----:B------:R-:W-:Y:S01]  /*37f0*/  ISETP.GE.AND P1, PT, R15, R3, PT ;  /* 0x000000030f00720c */ /* 0x000fe20003f26270 */
[----:B------:R-:W-:Y:S01]  /*3800*/  FMUL.FTZ R15, R24, UR4 ;  /* 0x00000004180f7c20 */ /* 0x000fe20008410000 */
[----:B------:R-:W-:-:S02]  /*3810*/  FSEL R86, R86, -INF , !P0 ;  /* 0xff80000056567808 */ /* 0x000fc40004000000 */
[----:B------:R-:W-:Y:S01]  /*3820*/  FSEL R140, R140, -INF , !P3 ;  /* 0xff8000008c8c7808 */ /* 0x000fe20005800000 */
[----:B------:R-:W-:Y:S01]  /*3830*/  FMUL.FTZ R20, R20, UR4 ;  /* 0x0000000414147c20 */ /* 0x000fe20008410000 */
[CC--:B------:R-:W-:Y:S01]  /*3840*/  ISETP.GE.AND P0, PT, R14.reuse, R12.reuse, PT ;  /* 0x0000000c0e00720c */ /* 0x0c0fe20003f06270 */
[----:B------:R-:W-:Y:S01]  /*3850*/  FMUL.FTZ R21, R21, UR4 ;  /* 0x0000000415157c20 */ /* 0x000fe20008410000 */
[-C--:B------:R-:W-:Y:S01]  /*3860*/  ISETP.GE.AND P3, PT, R14, R3.reuse, PT ;  /* 0x000000030e00720c */ /* 0x080fe20003f66270 */
[----:B------:R-:W-:Y:S01]  /*3870*/  VIADD R14, R2, 0xffffff69 ;  /* 0xffffff69020e7836 */ /* 0x000fe20000000000 */
[----:B------:R-:W-:Y:S01]  /*3880*/  FSEL R80, R80, -INF , !P2 ;  /* 0xff80000050507808 */ /* 0x000fe20005000000 */
[----:B------:R-:W-:Y:S01]  /*3890*/  FMUL.FTZ R22, R22, UR4 ;  /* 0x0000000416167c20 */ /* 0x000fe20008410000 */
[----:B------:R-:W-:Y:S01]  /*38a0*/  FSEL R142, R142, -INF , !P1 ;  /* 0xff8000008e8e7808 */ /* 0x000fe20004800000 */
[----:B------:R-:W-:Y:S01]  /*38b0*/  FMUL.FTZ R23, R23, UR4 ;  /* 0x0000000417177c20 */ /* 0x000fe20008410000 */
[C---:B------:R-:W-:Y:S01]  /*38c0*/  ISETP.GE.AND P2, PT, R14.reuse, R12, PT ;  /* 0x0000000c0e00720c */ /* 0x040fe20003f46270 */
[----:B------:R5:W1:Y:S01]  /*38d0*/  MUFU.TANH R60, R15 ;  /* 0x0000000f003c7308 */ /* 0x000a620000002400 */
[----:B----4-:R-:W-:Y:S01]  /*38e0*/  HMMA.16816.F32.BF16 R24, R4, R38, R16 ;  /* 0x000000260418723c */ /* 0x010fe20000041810 */
[----:B------:R-:W-:Y:S01]  /*38f0*/  ISETP.GE.AND P1, PT, R14, R3, PT ;  /* 0x000000030e00720c */ /* 0x000fe20003f26270 */
[----:B------:R-:W-:Y:S01]  /*3900*/  VIADD R14, R2, 0xffffff70 ;  /* 0xffffff70020e7836 */ /* 0x000fe20000000000 */
[----:B------:R-:W-:Y:S01]  /*3910*/  FSEL R78, R78, -INF , !P0 ;  /* 0xff8000004e4e7808 */ /* 0x000fe20004000000 */
[----:B------:R-:W4:Y:S01]  /*3920*/  LDSM.16.M88.4 R36, [R165+0x3800] ;  /* 0x00380000a524783b */ /* 0x000f220000000200 */
[----:B------:R-:W-:Y:S01]  /*3930*/  FSEL R143, R143, -INF , !P3 ;  /* 0xff8000008f8f7808 */ /* 0x000fe20005800000 */
[----:B--2---:R-:W-:Y:S01]  /*3940*/  HMMA.16816.F32.BF16 R16, R8, R28, RZ ;  /* 0x0000001c0810723c */ /* 0x004fe200000418ff */
[----:B------:R-:W-:Y:S01]  /*3950*/  MUFU.TANH R57, R20 ;  /* 0x0000001400397308 */ /* 0x000fe20000002400 */
[----:B------:R-:W-:-:S02]  /*3960*/  FSEL R81, R81, -INF , !P5 ;  /* 0xff80000051517808 */ /* 0x000fc40006800000 */
[----:B------:R-:W-:Y:S02]  /*3970*/  FSEL R141, R141, -INF , !P4 ;  /* 0xff8000008d8d7808 */ /* 0x000fe40006000000 */
[CC--:B------:R-:W-:Y:S02]  /*3980*/  ISETP.GE.AND P0, PT, R14.reuse, R12.reuse, PT ;  /* 0x0000000c0e00720c */ /* 0x0c0fe40003f06270 */
[----:B------:R-:W-:Y:S01]  /*3990*/  ISETP.GE.AND P3, PT, R14, R3, PT ;  /* 0x000000030e00720c */ /* 0x000fe20003f66270 */
[----:B------:R-:W2:Y:S01]  /*39a0*/  MUFU.TANH R56, R21 ;  /* 0x0000001500387308 */ /* 0x000ea20000002400 */
[C---:B-----5:R-:W-:Y:S01]  /*39b0*/  VIADD R15, R2.reuse, 0xffffff68 ;  /* 0xffffff68020f7836 */ /* 0x060fe20000000000 */
[----:B------:R-:W-:Y:S01]  /*39c0*/  FSEL R77, R77, -INF , !P2 ;  /* 0xff8000004d4d7808 */ /* 0x000fe20005000000 */
[----:B------:R-:W-:Y:S01]  /*39d0*/  VIADD R14, R2, 0xffffff71 ;  /* 0xffffff71020e7836 */ /* 0x000fe20000000000 */
[----:B------:R-:W-:Y:S02]  /*39e0*/  FSEL R146, R146, -INF , !P1 ;  /* 0xff80000092927808 */ /* 0x000fe40004800000 */
[----:B------:R-:W-:-:S02]  /*39f0*/  ISETP.GE.AND P5, PT, R15, R12, PT ;  /* 0x0000000c0f00720c */ /* 0x000fc40003fa6270 */
[----:B------:R-:W-:Y:S01]  /*3a00*/  MUFU.TANH R55, R22 ;  /* 0x0000001600377308 */ /* 0x000fe20000002400 */
        /* <DEDUP_REMOVED lines=10> */
[----:B------:R-:W-:Y:S01]  /*3ab0*/  FSEL R75, R75, -INF , !P5 ;  /* 0xff8000004b4b7808 */ /* 0x000fe20006800000 */
[----:B------:R-:W-:Y:S01]  /*3ac0*/  FMUL.FTZ R27, R27, UR4 ;  /* 0x000000041b1b7c20 */ /* 0x000fe20008410000 */
[----:B------:R-:W-:-:S02]  /*3ad0*/  FSEL R147, R147, -INF , !P4 ;  /* 0xff80000093937808 */ /* 0x000fc40006000000 */
[CC--:B------:R-:W-:Y:S01]  /*3ae0*/  ISETP.GE.AND P2, PT, R14.reuse, R12.reuse, PT ;  /* 0x0000000c0e00720c */ /* 0x0c0fe20003f46270 */
[----:B------:R-:W5:Y:S01]  /*3af0*/  MUFU.TANH R52, R24 ;  /* 0x0000001800347308 */ /* 0x000f620000002400 */
[-C--:B------:R-:W-:Y:S01]  /*3b00*/  ISETP.GE.AND P1, PT, R14, R3.reuse, PT ;  /* 0x000000030e00720c */ /* 0x080fe20003f26270 */
[----:B------:R-:W-:Y:S01]  /*3b10*/  VIADD R14, R2, 0xffffff80 ;  /* 0xffffff80020e7836 */ /* 0x000fe20000000000 */
[----:B------:R-:W-:Y:S02]  /*3b20*/  FSEL R145, R145, -INF , !P3 ;  /* 0xff80000091917808 */ /* 0x000fe40005800000 */
[-C--:B------:R-:W-:Y:S02]  /*3b30*/  ISETP.GE.AND P3, PT, R15, R3.reuse, PT ;  /* 0x000000030f00720c */ /* 0x080fe40003f66270 */
[C---:B------:R-:W-:Y:S01]  /*3b40*/  ISETP.GE.AND P5, PT, R14.reuse, R12, PT ;  /* 0x0000000c0e00720c */ /* 0x040fe20003fa6270 */
[----:B------:R-:W-:Y:S01]  /*3b50*/  MUFU.TANH R53, R25 ;  /* 0x0000001900357308 */ /* 0x000fe20000002400 */
[----:B---3--:R-:W-:Y:S01]  /*3b60*/  HMMA.16816.F32.BF16 R20, R4, R32, R16 ;  /* 0x000000200414723c */ /* 0x008fe20000041810 */
[----:B------:R-:W-:Y:S01]  /*3b70*/  ISETP.GE.AND P4, PT, R14, R3, PT ;  /* 0x000000030e00720c */ /* 0x000fe20003f86270 */
[----:B------:R-:W-:Y:S01]  /*3b80*/  VIADD R14, R2, 0xffffff88 ;  /* 0xffffff88020e7836 */ /* 0x000fe20000000000 */
[----:B------:R-:W-:-:S02]  /*3b90*/  FSEL R151, R51, -INF , !P3 ;  /* 0xff80000033977808 */ /* 0x000fc40005800000 */
[----:B------:R-:W-:Y:S01]  /*3ba0*/  FSEL R73, R73, -INF , !P0 ;  /* 0xff80000049497808 */ /* 0x000fe20004000000 */
[----:B------:R-:W-:Y:S01]  /*3bb0*/  HMMA.16816.F32.BF16 R16, R8, R30, RZ ;  /* 0x0000001e0810723c */ /* 0x000fe200000418ff */
[----:B------:R-:W-:Y:S01]  /*3bc0*/  ISETP.GE.AND P3, PT, R14, R3, PT ;  /* 0x000000030e00720c */ /* 0x000fe20003f66270 */
[----:B------:R-:W-:Y:S01]  /*3bd0*/  MUFU.TANH R51, R27 ;  /* 0x0000001b00337308 */ /* 0x000fe20000002400 */
[----:B------:R-:W-:Y:S01]  /*3be0*/  ISETP.GE.AND P0, PT, R15, R12, PT ;  /* 0x0000000c0f00720c */ /* 0x000fe20003f06270 */
[----:B------:R-:W-:Y:S01]  /*3bf0*/  VIADD R15, R2, 0xffffff81 ;  /* 0xffffff81020f7836 */ /* 0x000fe20000000000 */
[----:B------:R-:W-:Y:S02]  /*3c00*/  FSEL R156, R48, -INF , !P3 ;  /* 0xff800000309c7808 */ /* 0x000fe40005800000 */
[----:B------:R-:W-:Y:S02]  /*3c10*/  FSEL R74, R74, -INF , !P2 ;  /* 0xff8000004a4a7808 */ /* 0x000fe40005000000 */
[----:B------:R-:W-:-:S02]  /*3c20*/  FSEL R149, R50, -INF , !P1 ;  /* 0xff80000032957808 */ /* 0x000fc40004800000 */
[CC--:B------:R-:W-:Y:S02]  /*3c30*/  ISETP.GE.AND P2, PT, R15.reuse, R12.reuse, PT ;  /* 0x0000000c0f00720c */ /* 0x0c0fe40003f46270 */
[-C--:B------:R-:W-:Y:S01]  /*3c40*/  ISETP.GE.AND P1, PT, R15, R3.reuse, PT ;  /* 0x000000030f00720c */ /* 0x080fe20003f26270 */
[----:B------:R-:W-:Y:S01]  /*3c50*/  VIADD R15, R2, 0xffffff89 ;  /* 0xffffff89020f7836 */ /* 0x000fe20000000000 */
[----:B------:R-:W-:Y:S02]  /*3c60*/  FSEL R76, R76, -INF , !P0 ;  /* 0xff8000004c4c7808 */ /* 0x000fe40004000000 */
[-C--:B------:R-:W-:Y:S01]  /*3c70*/  ISETP.GE.AND P0, PT, R14, R12.reuse, PT ;  /* 0x0000000c0e00720c */ /* 0x080fe20003f06270 */
[----:B------:R-:W-:Y:S01]  /*3c80*/  VIADD R14, R2, 0xffffff90 ;  /* 0xffffff90020e7836 */ /* 0x000fe20000000000 */
[----:B------:R-:W-:Y:S01]  /*3c90*/  FSEL R72, R72, -INF , !P5 ;  /* 0xff80000048487808 */ /* 0x000fe20006800000 */
[----:B------:R-:W-:Y:S01]  /*3ca0*/  FMUL.FTZ R20, R20, UR4 ;  /* 0x0000000414147c20 */ /* 0x000fe20008410000 */
[----:B------:R-:W-:Y:S01]  /*3cb0*/  FSEL R148, R148, -INF , !P4 ;  /* 0xff80000094947808 */ /* 0x000fe20006000000 */
[----:B------:R-:W-:Y:S01]  /*3cc0*/  FMUL.FTZ R23, R23, UR4 ;  /* 0x0000000417177c20 */ /* 0x000fe20008410000 */
[C---:B------:R-:W-:Y:S01]  /*3cd0*/  ISETP.GE.AND P5, PT, R15.reuse, R12, PT ;  /* 0x0000000c0f00720c */ /* 0x040fe20003fa6270 */
[----:B------:R-:W-:Y:S01]  /*3ce0*/  HMMA.16816.F32.BF16 R28, R4, R34, R16 ;  /* 0x00000022041c723c */ /* 0x000fe20000041810 */
[----:B------:R3:W1:Y:S01]  /*3cf0*/  LDSM.16.M88.4 R32, [R13+0x4c00] ;  /* 0x004c00000d20783b */ /* 0x0006620000000200 */
[----:B------:R-:W-:Y:S01]  /*3d00*/  ISETP.GE.AND P4, PT, R15, R3, PT ;  /* 0x000000030f00720c */ /* 0x000fe20003f86270 */
[----:B------:R-:W-:Y:S01]  /*3d10*/  FMUL.FTZ R15, R26, UR4 ;  /* 0x000000041a0f7c20 */ /* 0x000fe20008410000 */
[----:B------:R-:W-:-:S02]  /*3d20*/  FSEL R70, R70, -INF , !P2 ;  /* 0xff80000046467808 */ /* 0x000fc40005000000 */
[----:B------:R-:W-:Y:S01]  /*3d30*/  FSEL R150, R150, -INF , !P1 ;  /* 0xff80000096967808 */ /* 0x000fe20004800000 */
[----:B------:R-:W-:Y:S01]  /*3d40*/  FMUL.FTZ R16, R21, UR4 ;  /* 0x0000000415107c20 */ /* 0x000fe20008410000 */
[CC--:B------:R-:W-:Y:S01]  /*3d50*/  ISETP.GE.AND P2, PT, R14.reuse, R12.reuse, PT ;  /* 0x0000000c0e00720c */ /* 0x0c0fe20003f46270 */
[----:B------:R2:W5:Y:S01]  /*3d60*/  MUFU.TANH R50, R15 ;  /* 0x0000000f00327308 */ /* 0x0005620000002400 */
[-C--:B------:R-:W-:Y:S01]  /*3d70*/  ISETP.GE.AND P1, PT, R14, R3.reuse, PT ;  /* 0x000000030e00720c */ /* 0x080fe20003f26270 */
[----:B------:R-:W-:Y:S01]  /*3d80*/  VIADD R14, R2, 0xffffff98 ;  /* 0xffffff98020e7836 */ /* 0x000fe20000000000 */
        /* <DEDUP_REMOVED lines=8> */
[----:B------:R-:W-:Y:S01]  /*3e10*/  FMUL.FTZ R29, R29, UR4 ;  /* 0x000000041d1d7c20 */ /* 0x000fe20008410000 */
[----:B------:R-:W-:Y:S01]  /*3e20*/  FMUL.FTZ R30, R30, UR4 ;  /* 0x000000041e1e7c20 */ /* 0x000fe20008410000 */
[C---:B--2---:R-:W-:Y:S02]  /*3e30*/  VIADD R15, R2.reuse, 0xffffff91 ;  /* 0xffffff91020f7836 */ /* 0x044fe40000000000 */
[----:B------:R-:W-:Y:S01]  /*3e40*/  FMUL.FTZ R31, R31, UR4 ;  /* 0x000000041f1f7c20 */ /* 0x000fe20008410000 */
[----:B------:R2:W5:Y:S01]  /*3e50*/  MUFU.TANH R49, R20 ;  /* 0x0000001400317308 */ /* 0x0005620000002400 */
[----:B------:R-:W-:Y:S01]  /*3e60*/  FSEL R158, R45, -INF , !P4 ;  /* 0xff8000002d9e7808 */ /* 0x000fe20006000000 */
[----:B---3--:R-:W-:Y:S01]  /*3e70*/  VIADD R13, R2, 0xffffffb8 ;  /* 0xffffffb8020d7836 */ /* 0x008fe20000000000 */
[----:B------:R-:W-:-:S02]  /*3e80*/  ISETP.GE.AND P3, PT, R15, R3, PT ;  /* 0x000000030f00720c */ /* 0x000fc40003f66270 */
[-C--:B------:R-:W-:Y:S01]  /*3e90*/  ISETP.GE.AND P0, PT, R15, R12.reuse, PT ;  /* 0x0000000c0f00720c */ /* 0x080fe20003f06270 */
[----:B----4-:R-:W-:Y:S01]  /*3ea0*/  HMMA.16816.F32.BF16 R16, R8, R40, RZ ;  /* 0x000000280810723c */ /* 0x010fe200000418ff */
[----:B------:R-:W-:Y:S01]  /*3eb0*/  FSEL R157, R47, -INF , !P3 ;  /* 0xff8000002f9d7808 */ /* 0x000fe20005800000 */
[----:B------:R-:W-:Y:S01]  /*3ec0*/  MUFU.TANH R41, R31 ;  /* 0x0000001f00297308 */ /* 0x000fe20000002400 */
[----:B------:R-:W-:Y:S01]  /*3ed0*/  ISETP.GE.AND P3, PT, R14, R3, PT ;  /* 0x000000030e00720c */ /* 0x000fe20003f66270 */
[----:B------:R-:W-:Y:S01]  /*3ee0*/  VIADD R15, R2, 0xffffff99 ;  /* 0xffffff99020f7836 */ /* 0x000fe20000000000 */
[----:B------:R-:W-:Y:S02]  /*3ef0*/  FSEL R68, R68, -INF , !P0 ;  /* 0xff80000044447808 */ /* 0x000fe40004000000 */
[----:B------:R-:W-:Y:S02]  /*3f00*/  FSEL R159, R44, -INF , !P3 ;  /* 0xff8000002c9f7808 */ /* 0x000fe40005800000 */
[----:B------:R-:W-:Y:S01]  /*3f10*/  ISETP.GE.AND P0, PT, R14, R12, PT ;  /* 0x0000000c0e00720c */ /* 0x000fe20003f06270 */
[----:B------:R-:W-:Y:S01]  /*3f20*/  MUFU.TANH R44, R29 ;  /* 0x0000001d002c7308 */ /* 0x000fe20000002400 */
[----:B--2---:R-:W-:Y:S01]  /*3f30*/  FMUL.FTZ R20, R28, UR4 ;  /* 0x000000041c147c20 */ /* 0x004fe20008410000 */
[----:B------:R-:W-:Y:S01]  /*3f40*/  VIADD R14, R2, 0xffffffa1 ;  /* 0xffffffa1020e7836 */ /* 0x000fe20000000000 */
[----:B------:R-:W-:-:S02]  /*3f50*/  FSEL R67, R67, -INF , !P2 ;  /* 0xff80000043437808 */ /* 0x000fc40005000000 */
[----:B------:R-:W-:Y:S02]  /*3f60*/  FSEL R154, R46, -INF , !P1 ;  /* 0xff8000002e9a7808 */ /* 0x000fe40004800000 */
[CC--:B------:R-:W-:Y:S01]  /*3f70*/  ISETP.GE.AND P5, PT, R14.reuse, R12.reuse, PT ;  /* 0x0000000c0e00720c */ /* 0x0c0fe20003fa6270 */
[----:B------:R-:W-:Y:S01]  /*3f80*/  MUFU.TANH R47, R23 ;  /* 0x00000017002f7308 */ /* 0x000fe20000002400 */
[-C--:B------:R-:W-:Y:S01]  /*3f90*/  ISETP.GE.AND P4, PT, R14, R3.reuse, PT ;  /* 0x000000030e00720c */ /* 0x080fe20003f86270 */
[----:B------:R-:W-:Y:S01]  /*3fa0*/  VIADD R14, R2, 0xffffffa9 ;  /* 0xffffffa9020e7836 */ /* 0x000fe20000000000 */
[C---:B------:R-:W-:Y:S02]  /*3fb0*/  ISETP.GE.AND P2, PT, R15.reuse, R12, PT ;  /* 0x0000000c0f00720c */ /* 0x040fe40003f46270 */
[----:B------:R-:W-:Y:S01]  /*3fc0*/  ISETP.GE.AND P1, PT, R15, R3, PT ;  /* 0x000000030f00720c */ /* 0x000fe20003f26270 */
[----:B------:R-:W-:Y:S01]  /*3fd0*/  HMMA.16816.F32.BF16 R24, R4, R36, R16 ;  /* 0x000000240418723c */ /* 0x000fe20000041810 */
[----:B------:R-:W-:Y:S01]  /*3fe0*/  FMUL.FTZ R15, R22, UR4 ;  /* 0x00000004160f7c20 */ /* 0x000fe20008410000 */
[----:B------:R2:W-:Y:S01]  /*3ff0*/  MUFU.TANH R37, R30 ;  /* 0x0000001e00257308 */ /* 0x0005e20000002400 */
[----:B------:R-:W-:-:S02]  /*4000*/  FSEL R66, R66, -INF , !P0 ;  /* 0xff80000042427808 */ /* 0x000fc40004000000 */
[C---:B------:R-:W-:Y:S01]  /*4010*/  ISETP.GE.AND P0, PT, R14.reuse, R12, PT ;  /* 0x0000000c0e00720c */ /* 0x040fe20003f06270 */
[----:B------:R-:W-:Y:S01]  /*4020*/  HMMA.16816.F32.BF16 R16, R8, R42, RZ ;  /* 0x0000002a0810723c */ /* 0x000fe200000418ff */
[----:B------:R-:W-:Y:S01]  /*4030*/  ISETP.GE.AND P3, PT, R14, R3, PT ;  /* 0x000000030e00720c */ /* 0x000fe20003f66270 */
[----:B------:R-:W-:Y:S01]  /*4040*/  VIADD R14, R2, 0xffffffb0 ;  /* 0xffffffb0020e7836 */ /* 0x000fe20000000000 */
[----:B------:R-:W-:Y:S01]  /*4050*/  FSEL R63, R63, -INF , !P5 ;  /* 0xff8000003f3f7808 */ /* 0x000fe20006800000 */
[----:B------:R3:W-:Y:S01]  /*4060*/  MUFU.TANH R45, R20 ;  /* 0x00000014002d7308 */ /* 0x0007e20000002400 */
[----:B------:R-:W-:Y:S02]  /*4070*/  FSEL R113, R113, -INF , !P4 ;  /* 0xff80000071717808 */ /* 0x000fe40006000000 */
[----:B------:R-:W-:Y:S02]  /*4080*/  FSEL R65, R65, -INF , !P2 ;  /* 0xff80000041417808 */ /* 0x000fe40005000000 */
[----:B------:R-:W-:-:S02]  /*4090*/  FSEL R114, R114, -INF , !P1 ;  /* 0xff80000072727808 */ /* 0x000fc40004800000 */
[C---:B------:R-:W-:Y:S01]  /*40a0*/  ISETP.GE.AND P5, PT, R14.reuse, R12, PT ;  /* 0x0000000c0e00720c */ /* 0x040fe20003fa6270 */
[----:B------:R4:W5:Y:S01]  /*40b0*/  MUFU.TANH R46, R15 ;  /* 0x0000000f002e7308 */ /* 0x0009620000002400 */
[----:B--2---:R-:W2:Y:S01]  /*40c0*/  LDSM.16.M88.4 R28, [R165+0x3c00] ;  /* 0x003c0000a51c783b */ /* 0x004ea20000000200 */
[----:B------:R-:W-:Y:S01]  /*40d0*/  ISETP.GE.AND P4, PT, R14, R3, PT ;  /* 0x000000030e00720c */ /* 0x000fe20003f86270 */
[----:B------:R-:W-:Y:S01]  /*40e0*/  VIADD R14, R2, 0xffffffb1 ;  /* 0xffffffb1020e7836 */ /* 0x000fe20000000000 */
[----:B------:R-:W-:Y:S01]  /*40f0*/  FSEL R43, R112, -INF , !P0 ;  /* 0xff800000702b7808 */ /* 0x000fe20004000000 */
[----:B------:R-:W-:-:S04]  /*4100*/  DEPBAR.LE SB0, 0x0 ;  /* 0x000080000000791a */ /* 0x000fc80000000000 */
[----:B------:R-:W-:Y:S01]  /*4110*/  FSEL R110, R110, -INF , !P3 ;  /* 0xff8000006e6e7808 */ /* 0x000fe20005800000 */
[----:B------:R-:W-:Y:S01]  /*4120*/  FMUL.FTZ R24, R24, UR4 ;  /* 0x0000000418187c20 */ /* 0x000fe20008410000 */
[CC--:B------:R-:W-:Y:S01]  /*4130*/  ISETP.GE.AND P0, PT, R13.reuse, R12.reuse, PT ;  /* 0x0000000c0d00720c */ /* 0x0c0fe20003f06270 */
[----:B---3--:R-:W-:Y:S01]  /*4140*/  HMMA.16816.F32.BF16 R20, R4, R38, R16 ;  /* 0x000000260414723c */ /* 0x008fe20000041810 */
[----:B------:R-:W-:Y:S01]  /*4150*/  ISETP.GE.AND P3, PT, R13, R3, PT ;  /* 0x000000030d00720c */ /* 0x000fe20003f66270 */
[----:B------:R-:W-:Y:S01]  /*4160*/  VIADD R13, R2, 0xffffffc0 ;  /* 0xffffffc0020d7836 */ /* 0x000fe20000000000 */
[----:B------:R-:W-:Y:S01]  /*4170*/  FSEL R42, R106, -INF , !P5 ;  /* 0xff8000006a2a7808 */ /* 0x000fe20006800000 */
[----:B------:R-:W-:Y:S01]  /*4180*/  FMUL.FTZ R25, R25, UR4 ;  /* 0x0000000419197c20 */ /* 0x000fe20008410000 */
[----:B----4-:R-:W-:Y:S01]  /*4190*/  VIADD R15, R2, 0xffffffa8 ;  /* 0xffffffa8020f7836 */ /* 0x010fe20000000000 */
[----:B-1----:R-:W-:Y:S01]  /*41a0*/  HMMA.16816.F32.BF16 R16, R8, R32, RZ ;  /* 0x000000200810723c */ /* 0x002fe200000418ff */
[----:B------:R-:W-:Y:S01]  /*41b0*/  FSEL R106, R61, -INF , !P4 ;  /* 0xff8000003d6a7808 */ /* 0x000fe20006000000 */
[----:B------:R-:W-:Y:S01]  /*41c0*/  FMUL.FTZ R26, R26, UR4 ;  /* 0x000000041a1a7c20 */ /* 0x000fe20008410000 */
[----:B------:R-:W1:Y:S01]  /*41d0*/  MUFU.TANH R40, R24 ;  /* 0x0000001800287308 */ /* 0x000e620000002400 */
[----:B------:R-:W-:-:S02]  /*41e0*/  ISETP.GE.AND P2, PT, R15, R12, PT ;  /* 0x0000000c0f00720c */ /* 0x000fc40003f46270 */
[-C--:B------:R-:W-:Y:S01]  /*41f0*/  ISETP.GE.AND P1, PT, R15, R3.reuse, PT ;  /* 0x000000030f00720c */ /* 0x080fe20003f26270 */
[----:B------:R-:W-:Y:S01]  /*4200*/  FMUL.FTZ R15, R27, UR4 ;  /* 0x000000041b0f7c20 */ /* 0x000fe20008410000 */
[----:B------:R-:W-:Y:S02]  /*4210*/  FSEL R62, R62, -INF , !P2 ;  /* 0xff8000003e3e7808 */ /* 0x000fe40005000000 */
[----:B------:R-:W-:Y:S01]  /*4220*/  FSEL R111, R111, -INF , !P1 ;  /* 0xff8000006f6f7808 */ /* 0x000fe20004800000 */
[----:B------:R-:W-:Y:S01]  /*4230*/  MUFU.TANH R36, R25 ;  /* 0x0000001900247308 */ /* 0x000fe20000002400 */
[C---:B------:R-:W-:Y:S02]  /*4240*/  ISETP.GE.AND P2, PT, R14.reuse, R12, PT ;  /* 0x0000000c0e00720c */ /* 0x040fe40003f46270 */
[----:B------:R-:W-:Y:S01]  /*4250*/  ISETP.GE.AND P1, PT, R14, R3, PT ;  /* 0x000000030e00720c */ /* 0x000fe20003f26270 */
[----:B------:R-:W-:Y:S01]  /*4260*/  VIADD R14, R2, 0xffffffb9 ;  /* 0xffffffb9020e7836 */ /* 0x000fe20000000000 */
[----:B------:R-:W-:-:S02]  /*4270*/  FSEL R61, R99, -INF , !P2 ;  /* 0xff800000633d7808 */ /* 0x000fc40005000000 */
[----:B------:R-:W-:Y:S01]  /*4280*/  FSEL R88, R88, -INF , !P1 ;  /* 0xff80000058587808 */ /* 0x000fe20004800000 */
[----:B------:R2:W3:Y:S01]  /*4290*/  MUFU.TANH R32, R26 ;  /* 0x0000001a00207308 */ /* 0x0004e20000002400 */
        /* <DEDUP_REMOVED lines=10> */
[----:B------:R-:W-:Y:S01]  /*4340*/  FSEL R82, R58, -INF , !P4 ;  /* 0xff8000003a527808 */ /* 0x000fe20006000000 */
[----:B------:R-:W-:Y:S01]  /*4350*/  FMUL.FTZ R21, R21, UR4 ;  /* 0x0000000415157c20 */ /* 0x000fe20008410000 */
[----:B------:R-:W-:-:S02]  /*4360*/  FSEL R60, R60, -INF , !P0 ;  /* 0xff8000003c3c7808 */ /* 0x000fc40004000000 */
[----:B------:R-:W-:Y:S01]  /*4370*/  FSEL R99, R59, -INF , !P3 ;  /* 0xff8000003b637808 */ /* 0x000fe20005800000 */
[----:B--2---:R-:W-:Y:S01]  /*4380*/  HMMA.16816.F32.BF16 R24, R4, R28, R16 ;  /* 0x0000001c0418723c */ /* 0x004fe20000041810 */
[CC--:B------:R-:W-:Y:S01]  /*4390*/  ISETP.GE.AND P5, PT, R13.reuse, R12.reuse, PT ;  /* 0x0000000c0d00720c */ /* 0x0c0fe20003fa6270 */
[----:B------:R-:W-:Y:S01]  /*43a0*/  MUFU.TANH R15, R15 ;  /* 0x0000000f000f7308 */ /* 0x000fe20000002400 */
[-C--:B------:R-:W-:Y:S01]  /*43b0*/  ISETP.GE.AND P4, PT, R13, R3.reuse, PT ;  /* 0x000000030d00720c */ /* 0x080fe20003f86270 */
[----:B------:R-:W-:Y:S01]  /*43c0*/  VIADD R13, R2, 0xffffffd0 ;  /* 0xffffffd0020d7836 */ /* 0x000fe20000000000 */
[C---:B------:R-:W-:Y:S01]  /*43d0*/  ISETP.GE.AND P0, PT, R14.reuse, R12, PT ;  /* 0x0000000c0e00720c */ /* 0x040fe20003f06270 */
[----:B------:R-:W-:Y:S01]  /*43e0*/  HMMA.16816.F32.BF16 R16, R8, R34, RZ ;  /* 0x000000220810723c */ /* 0x000fe200000418ff */
[----:B------:R-:W-:Y:S01]  /*43f0*/  ISETP.GE.AND P3, PT, R14, R3, PT ;  /* 0x000000030e00720c */ /* 0x000fe20003f66270 */
[----:B------:R-:W-:Y:S01]  /*4400*/  VIADD R14, R2, 0xffffffc9 ;  /* 0xffffffc9020e7836 */ /* 0x000fe20000000000 */
[----:B------:R-:W-:Y:S01]  /*4410*/  FSEL R56, R56, -INF , !P0 ;  /* 0xff80000038387808 */ /* 0x000fe20004000000 */
[----:B------:R-:W-:Y:S01]  /*4420*/  MUFU.TANH R23, R23 ;  /* 0x0000001700177308 */ /* 0x000fe20000002400 */
[----:B-----5:R-:W-:-:S02]  /*4430*/  FSEL R160, R54, -INF , !P3 ;  /* 0xff80000036a07808 */ /* 0x020fc40005800000 */
[CC--:B------:R-:W-:Y:S01]  /*4440*/  ISETP.GE.AND P0, PT, R13.reuse, R12.reuse, PT ;  /* 0x0000000c0d00720c */ /* 0x0c0fe20003f06270 */
[C---:B------:R-:W-:Y:S01]  /*4450*/  VIADD R8, R2.reuse, 0xffffffd9 ;  /* 0xffffffd902087836 */ /* 0x040fe20000000000 */
[----:B------:R-:W-:Y:S01]  /*4460*/  ISETP.GE.AND P3, PT, R13, R3, PT ;  /* 0x000000030d00720c */ /* 0x000fe20003f66270 */
[----:B------:R-:W-:Y:S01]  /*4470*/  VIADD R13, R2, 0xffffffd1 ;  /* 0xffffffd1020d7836 */ /* 0x000fe20000000000 */
[----:B------:R-:W-:Y:S01]  /*4480*/  FSEL R52, R52, -INF , !P5 ;  /* 0xff80000034347808 */ /* 0x000fe20006800000 */
[----:B------:R-:W-:Y:S01]  /*4490*/  VIADD R9, R2, 0xffffffe0 ;  /* 0xffffffe002097836 */ /* 0x000fe20000000000 */
[----:B------:R-:W-:Y:S01]  /*44a0*/  FSEL R162, R50, -INF , !P4 ;  /* 0xff80000032a27808 */ /* 0x000fe20006000000 */
[----:B------:R-:W-:Y:S01]  /*44b0*/  MUFU.TANH R21, R21 ;  /* 0x0000001500157308 */ /* 0x000fe20000002400 */
[----:B------:R-:W-:Y:S02]  /*44c0*/  FSEL R57, R57, -INF , !P2 ;  /* 0xff80000039397808 */ /* 0x000fe40005000000 */
[----:B------:R-:W-:Y:S01]  /*44d0*/  FSEL R112, R55, -INF , !P1 ;  /* 0xff80000037707808 */ /* 0x000fe20004800000 */
[----:B------:R-:W-:Y:S01]  /*44e0*/  FMUL.FTZ R24, R24, UR4 ;  /* 0x0000000418187c20 */ /* 0x000fe20008410000 */
[----:B------:R-:W-:Y:S01]  /*44f0*/  BAR.SYNC.DEFER_BLOCKING 0x0 ;  /* 0x0000000000007b1d */ /* 0x000fe20000010000 */
[----:B------:R-:W-:-:S02]  /*4500*/  ISETP.GE.AND P5, PT, R13, R12, PT ;  /* 0x0000000c0d00720c */ /* 0x000fc40003fa6270 */
[-C--:B------:R-:W-:Y:S01]  /*4510*/  ISETP.GE.AND P4, PT, R13, R3.reuse, PT ;  /* 0x000000030d00720c */ /* 0x080fe20003f86270 */
[----:B------:R-:W-:Y:S01]  /*4520*/  VIADD R13, R2, 0xffffffd8 ;  /* 0xffffffd8020d7836 */ /* 0x000fe20000000000 */
[C---:B------:R-:W-:Y:S01]  /*4530*/  ISETP.GE.AND P2, PT, R14.reuse, R12, PT ;  /* 0x0000000c0e00720c */ /* 0x040fe20003f46270 */
[----:B------:R-:W-:Y:S01]  /*4540*/  MUFU.TANH R24, R24 ;  /* 0x0000001800187308 */ /* 0x000fe20000002400 */
[----:B------:R-:W-:Y:S01]  /*4550*/  ISETP.GE.AND P1, PT, R14, R3, PT ;  /* 0x000000030e00720c */ /* 0x000fe20003f26270 */
[----:B------:R-:W-:Y:S01]  /*4560*/  FMUL.FTZ R14, R20, UR4 ;  /* 0x00000004140e7c20 */ /* 0x000fe20008410000 */
[----:B------:R-:W-:Y:S02]  /*4570*/  FSEL R49, R49, -INF , !P0 ;  /* 0xff80000031317808 */ /* 0x000fe40004000000 */
[----:B------:R-:W-:Y:S02]  /*4580*/  FSEL R184, R46, -INF , !P3 ;  /* 0xff8000002eb87808 */ /* 0x000fe40005800000 */
[----:B------:R-:W-:Y:S01]  /*4590*/  FSEL R53, R53, -INF , !P2 ;  /* 0xff80000035357808 */ /* 0x000fe20005000000 */
[----:B------:R-:W2:Y:S01]  /*45a0*/  MUFU.TANH R14, R14 ;  /* 0x0000000e000e7308 */ /* 0x000ea20000002400 */
[----:B------:R-:W-:-:S02]  /*45b0*/  FSEL R161, R51, -INF , !P1 ;  /* 0xff80000033a17808 */ /* 0x000fc40004800000 */
[CC--:B------:R-:W-:Y:S02]  /*45c0*/  ISETP.GE.AND P0, PT, R8.reuse, R12.reuse, PT ;  /* 0x0000000c0800720c */ /* 0x0c0fe40003f06270 */
[-C--:B------:R-:W-:Y:S01]  /*45d0*/  ISETP.GE.AND P3, PT, R8, R3.reuse, PT ;  /* 0x000000030800720c */ /* 0x080fe20003f66270 */
[----:B------:R-:W-:Y:S01]  /*45e0*/  VIADD R8, R2, 0xffffffe1 ;  /* 0xffffffe102087836 */ /* 0x000fe20000000000 */
[C---:B------:R-:W-:Y:S02]  /*45f0*/  ISETP.GE.AND P2, PT, R13.reuse, R12, PT ;  /* 0x0000000c0d00720c */ /* 0x040fe40003f46270 */
[----:B------:R-:W-:Y:S02]  /*4600*/  ISETP.GE.AND P1, PT, R13, R3, PT ;  /* 0x000000030d00720c */ /* 0x000fe40003f26270 */
[----:B------:R-:W-:Y:S02]  /*4610*/  FSEL R48, R48, -INF , !P5 ;  /* 0xff80000030307808 */ /* 0x000fe40006800000 */
[----:B------:R-:W-:-:S02]  /*4620*/  FSEL R163, R47, -INF , !P4 ;  /* 0xff8000002fa37808 */ /* 0x000fc40006000000 */
[----:B------:R-:W-:Y:S02]  /*4630*/  FSEL R45, R45, -INF , !P2 ;  /* 0xff8000002d2d7808 */ /* 0x000fe40005000000 */
[----:B------:R-:W-:Y:S02]  /*4640*/  FSEL R186, R37, -INF , !P1 ;  /* 0xff80000025ba7808 */ /* 0x000fe40004800000 */
[CC--:B------:R-:W-:Y:S02]  /*4650*/  ISETP.GE.AND P5, PT, R9.reuse, R12.reuse, PT ;  /* 0x0000000c0900720c */ /* 0x0c0fe40003fa6270 */
[-C--:B------:R-:W-:Y:S02]  /*4660*/  ISETP.GE.AND P4, PT, R9, R3.reuse, PT ;  /* 0x000000030900720c */ /* 0x080fe40003f86270 */
[C---:B------:R-:W-:Y:S02]  /*4670*/  ISETP.GE.AND P2, PT, R8.reuse, R12, PT ;  /* 0x0000000c0800720c */ /* 0x040fe40003f46270 */
[----:B------:R-:W-:-:S02]  /*4680*/  ISETP.GE.AND P1, PT, R8, R3, PT ;  /* 0x000000030800720c */ /* 0x000fc40003f26270 */
[----:B------:R-:W-:Y:S01]  /*4690*/  HMMA.16816.F32.BF16 R8, R4, R30, R16 ;  /* 0x0000001e0408723c */ /* 0x000fe20000041810 */
[----:B------:R-:W-:Y:S02]  /*46a0*/  FSEL R44, R44, -INF , !P0 ;  /* 0xff8000002c2c7808 */ /* 0x000fe40004000000 */
[----:B------:R-:W-:Y:S02]  /*46b0*/  FSEL R185, R41, -INF , !P3 ;  /* 0xff80000029b97808 */ /* 0x000fe40005800000 */
[----:B-1----:R-:W-:Y:S02]  /*46c0*/  FSEL R40, R40, -INF , !P5 ;  /* 0xff80000028287808 */ /* 0x002fe40006800000 */
[----:B------:R-:W-:Y:S01]  /*46d0*/  VIADD R5, R2, 0xffffffe8 ;  /* 0xffffffe802057836 */ /* 0x000fe20000000000 */
[----:B---3--:R-:W-:Y:S01]  /*46e0*/  FSEL R187, R32, -INF , !P4 ;  /* 0xff80000020bb7808 */ /* 0x008fe20006000000 */
[----:B------:R-:W-:Y:S02]  /*46f0*/  VIADD R4, R2, 0xffffffe9 ;  /* 0xffffffe902047836 */ /* 0x000fe40000000000 */
[----:B------:R-:W-:Y:S01]  /*4700*/  FMUL.FTZ R6, R25, UR4 ;  /* 0x0000000419067c20 */ /* 0x000fe20008410000 */
[----:B------:R-:W-:-:S02]  /*4710*/  FSEL R36, R36, -INF , !P2 ;  /* 0xff80000024247808 */ /* 0x000fc40005000000 */
[CC--:B------:R-:W-:Y:S01]  /*4720*/  ISETP.GE.AND P0, PT, R5.reuse, R12.reuse, PT ;  /* 0x0000000c0500720c */ /* 0x0c0fe20003f06270 */
[----:B------:R1:W3:Y:S01]  /*4730*/  MUFU.TANH R13, R6 ;  /* 0x00000006000d7308 */ /* 0x0002e20000002400 */
[-C--:B------:R-:W-:Y:S01]  /*4740*/  ISETP.GE.AND P3, PT, R5, R3.reuse, PT ;  /* 0x000000030500720c */ /* 0x080fe20003f66270 */
[----:B------:R-:W-:Y:S01]  /*4750*/  FMUL.FTZ R5, R26, UR4 ;  /* 0x000000041a057c20 */ /* 0x000fe20008410000 */
[CC--:B------:R-:W-:Y:S02]  /*4760*/  ISETP.GE.AND P5, PT, R4.reuse, R12.reuse, PT ;  /* 0x0000000c0400720c */ /* 0x0c0fe40003fa6270 */
[-C--:B------:R-:W-:Y:S01]  /*4770*/  ISETP.GE.AND P4, PT, R4, R3.reuse, PT ;  /* 0x000000030400720c */ /* 0x080fe20003f86270 */
[----:B------:R-:W-:Y:S01]  /*4780*/  VIADD R4, R2, 0xfffffff1 ;  /* 0xfffffff102047836 */ /* 0x000fe20000000000 */
[----:B--2---:R-:W-:Y:S01]  /*4790*/  FSEL R16, R14, -INF , !P0 ;  /* 0xff8000000e107808 */ /* 0x004fe20004000000 */
[----:B------:R2:W4:Y:S01]  /*47a0*/  MUFU.TANH R7, R5 ;  /* 0x0000000500077308 */ /* 0x0005220000002400 */
[----:B------:R-:W-:Y:S01]  /*47b0*/  FSEL R190, R22, -INF , !P3 ;  /* 0xff80000016be7808 */ /* 0x000fe20005800000 */
[----:B------:R-:W-:Y:S01]  /*47c0*/  FMUL.FTZ R8, R8, UR4 ;  /* 0x0000000408087c20 */ /* 0x000fe20008410000 */
[C---:B------:R-:W-:Y:S01]  /*47d0*/  ISETP.GE.AND P0, PT, R4.reuse, R12, PT ;  /* 0x0000000c0400720c */ /* 0x040fe20003f06270 */
[----:B------:R-:W-:Y:S01]  /*47e0*/  FMUL.FTZ R9, R9, UR4 ;  /* 0x0000000409097c20 */ /* 0x000fe20008410000 */
[----:B------:R-:W-:Y:S01]  /*47f0*/  ISETP.GE.AND P3, PT, R4, R3, PT ;  /* 0x000000030400720c */ /* 0x000fe20003f66270 */
[----:B------:R-:W-:Y:S01]  /*4800*/  VIADD R4, R2, 0xfffffff8 ;  /* 0xfffffff802047836 */ /* 0x000fe20000000000 */
[----:B------:R-:W-:Y:S01]  /*4810*/  FSEL R189, R15, -INF , !P1 ;  /* 0xff8000000fbd7808 */ /* 0x000fe20004800000 */
[----:B------:R-:W-:Y:S01]  /*4820*/  FMUL.FTZ R11, R11, UR4 ;  /* 0x000000040b0b7c20 */ /* 0x000fe20008410000 */
[----:B-1----:R-:W-:Y:S01]  /*4830*/  FMUL.FTZ R6, R27, UR4 ;  /* 0x000000041b067c20 */ /* 0x002fe20008410000 */
[----:B------:R-:W-:Y:S01]  /*4840*/  MUFU.TANH R8, R8 ;  /* 0x0000000800087308 */ /* 0x000fe20000002400 */
[----:B------:R-:W-:-:S02]  /*4850*/  FSEL R192, R23, -INF , !P4 ;  /* 0xff80000017c07808 */ /* 0x000fc40006000000 */
[----:B---3--:R-:W-:Y:S02]  /*4860*/  FSEL R23, R13, -INF , !P0 ;  /* 0xff8000000d177808 */ /* 0x008fe40004000000 */
[----:B------:R-:W-:Y:S01]  /*4870*/  ISETP.GE.AND P0, PT, R191, 0x2, PT ;  /* 0x00000002bf00780c */ /* 0x000fe20003f06270 */
[C---:B--2---:R-:W-:Y:S02]  /*4880*/  VIADD R5, R2.reuse, 0xfffffff0 ;  /* 0xfffffff002057836 */ /* 0x044fe40000000000 */
[----:B------:R-:W1:Y:S01]  /*4890*/  MUFU.TANH R6, R6 ;  /* 0x0000000600067308 */ /* 0x000e620000002400 */
[----:B------:R-:W-:Y:S01]  /*48a0*/  VIADD R2, R2, 0xfffffff9 ;  /* 0xfffffff902027836 */ /* 0x000fe20000000000 */
[----:B------:R-:W-:Y:S02]  /*48b0*/  FSEL R21, R21, -INF , !P5 ;  /* 0xff80000015157808 */ /* 0x000fe40006800000 */
[C---:B------:R-:W-:Y:S02]  /*48c0*/  ISETP.GE.AND P2, PT, R5.reuse, R12, PT ;  /* 0x0000000c0500720c */ /* 0x040fe40003f46270 */
[----:B------:R-:W-:-:S02]  /*48d0*/  ISETP.GE.AND P1, PT, R5, R3, PT ;  /* 0x000000030500720c */ /* 0x000fc40003f26270 */
[----:B------:R-:W-:Y:S01]  /*48e0*/  FSEL R22, R24, -INF , !P2 ;  /* 0xff80000018167808 */ /* 0x000fe20005000000 */
[----:B------:R-:W2:Y:S01]  /*48f0*/  MUFU.TANH R9, R9 ;  /* 0x0000000900097308 */ /* 0x000ea20000002400 */
[----:B----4-:R-:W-:Y:S02]  /*4900*/  FSEL R194, R7, -INF , !P1 ;  /* 0xff80000007c27808 */ /* 0x010fe40004800000 */
[-C--:B------:R-:W-:Y:S02]  /*4910*/  ISETP.GE.AND P2, PT, R4, R3.reuse, PT ;  /* 0x000000030400720c */ /* 0x080fe40003f46270 */
[----:B------:R-:W-:Y:S01]  /*4920*/  ISETP.GE.AND P1, PT, R2, R3, PT ;  /* 0x000000030200720c */ /* 0x000fe20003f26270 */
[----:B------:R-:W-:Y:S01]  /*4930*/  FMUL.FTZ R3, R10, UR4 ;  /* 0x000000040a037c20 */ /* 0x000fe20008410000 */
[-C--:B------:R-:W-:Y:S01]  /*4940*/  ISETP.GE.AND P5, PT, R4, R12.reuse, PT ;  /* 0x0000000c0400720c */ /* 0x080fe20003fa6270 */
[----:B------:R-:W3:Y:S01]  /*4950*/  MUFU.TANH R11, R11 ;  /* 0x0000000b000b7308 */ /* 0x000ee20000002400 */
[----:B------:R-:W-:Y:S01]  /*4960*/  ISETP.GE.AND P4, PT, R2, R12, PT ;  /* 0x0000000c0200720c */ /* 0x000fe20003f86270 */
[----:B------:R-:W-:Y:S01]  /*4970*/  IMAD.IADD R2, R134, 0x1, R115 ;  /* 0x0000000186027824 */ /* 0x000fe200078e0273 */
[----:B-1----:R-:W-:-:S02]  /*4980*/  FSEL R193, R6, -INF , !P3 ;  /* 0xff80000006c17808 */ /* 0x002fc40005800000 */
[----:B------:R-:W-:-:S03]  /*4990*/  FSEL R115, R8, -INF , !P5 ;  /* 0xff80000008737808 */ /* 0x000fc60006800000 */
[----:B------:R-:W1:Y:S01]  /*49a0*/  MUFU.TANH R3, R3 ;  /* 0x0000000300037308 */ /* 0x000e620000002400 */
[----:B--2---:R-:W-:Y:S02]  /*49b0*/  FSEL R188, R9, -INF , !P4 ;  /* 0xff80000009bc7808 */ /* 0x004fe40006000000 */
[----:B---3--:R-:W-:Y:S02]  /*49c0*/  FSEL R196, R11, -INF , !P1 ;  /* 0xff8000000bc47808 */ /* 0x008fe40004800000 */
[----:B-1----:R-:W-:Y:S01]  /*49d0*/  FSEL R195, R3, -INF , !P2 ;  /* 0xff80000003c37808 */ /* 0x002fe20005000000 */
[----:B------:R-:W-:Y:S06]  /*49e0*/  @!P0 BRA `(.L_x_1537) ;  /* 0x00000004007c8947 */ /* 0x000fec0003800000 */
[----:B------:R-:W-:Y:S05]  /*49f0*/  @P6 BRA `(.L_x_1538) ;  /* 0x0000000000f06947 */ /* 0x000fea0003800000 */
[----:B------:R-:W1:Y:S01]  /*4a00*/  LDC R12, c[0x0][0x380] ;  /* 0x0000e000ff0c7b82 */ /* 0x000e620000000800 */
[C---:B------:R-:W-:Y:S01]  /*4a10*/  IADD3 R10, R96.reuse, -0x200, RZ ;  /* 0xfffffe00600a7810 */ /* 0x040fe20007ffe0ff */
[----:B------:R-:W-:-:S03]  /*4a20*/  VIADD R9, R96, 0xffffff00 ;  /* 0xffffff0060097836 */ /* 0x000fc60000000000 */
[----:B------:R-:W-:Y:S02]  /*4a30*/  IABS R7, R10 ;  /* 0x0000000a00077213 */ /* 0x000fe40000000000 */
[----:B------:R-:W-:Y:S02]  /*4a40*/  IABS R6, R9 ;  /* 0x0000000900067213 */ /* 0x000fe40000000000 */
[----:B-1----:R-:W-:-:S04]  /*4a50*/  IABS R11, R12 ;  /* 0x0000000c000b7213 */ /* 0x002fc80000000000 */
[----:B------:R-:W1:Y:S08]  /*4a60*/  I2F.RP R4, R11 ;  /* 0x0000000b00047306 */ /* 0x000e700000209400 */
[----:B-1----:R-:W1:Y:S02]  /*4a70*/  MUFU.RCP R4, R4 ;  /* 0x0000000400047308 */ /* 0x002e640000001000 */
[----:B-1----:R-:W-:-:S06]  /*4a80*/  VIADD R4, R4, 0xffffffe ;  /* 0x0ffffffe04047836 */ /* 0x002fcc0000000000 */
[----:B------:R-:W1:Y:S02]  /*4a90*/  F2I.FTZ.U32.TRUNC.NTZ R5, R4 ;  /* 0x0000000400057305 */ /* 0x000e64000021f000 */
[----:B-1----:R-:W-:Y:S01]  /*4aa0*/  IADD3 R3, RZ, -R5, RZ ;  /* 0x80000005ff037210 */ /* 0x002fe20007ffe0ff */
[----:B------:R-:W-:-:S04]  /*4ab0*/  IMAD.MOV.U32 R4, RZ, RZ, RZ ;  /* 0x000000ffff047224 */ /* 0x000fc800078e00ff */
        /* <DEDUP_REMOVED lines=35> */
[----:B------:R-:W-:Y:S02]  /*4cf0*/  SHF.R.S32.HI R4, RZ, 0x1f, R3 ;  /* 0x0000001fff047819 */ /* 0x000fe40000011403 */
[----:B--2---:R-:W-:-:S03]  /*4d00*/  IADD3 R8, -R6, R8, RZ ;  /* 0x0000000806087210 */ /* 0x004fc60007ffe1ff */
[----:B------:R-:W-:Y:S02]  /*4d10*/  IMAD R6, R4, UR6, RZ ;  /* 0x0000000604067c24 */ /* 0x000fe4000f8e02ff */
[----:B------:R-:W-:Y:S01]  /*4d20*/  IMAD.WIDE.U32 R4, R3, UR6, RZ ;  /* 0x0000000603047c25 */ /* 0x000fe2000f8e00ff */
[----:B------:R-:W-:-:S03]  /*4d30*/  SHF.R.S32.HI R7, RZ, 0x1f, R8 ;  /* 0x0000001fff077819 */ /* 0x000fc60000011408 */
[----:B------:R-:W-:Y:S02]  /*4d40*/  IMAD R3, R3, UR7, R6 ;  /* 0x0000000703037c24 */ /* 0x000fe4000f8e0206 */
[----:B------:R-:W-:Y:S02]  /*4d50*/  IMAD R6, R7, UR8, RZ ;  /* 0x0000000807067c24 */ /* 0x000fe4000f8e02ff */
[----:B------:R-:W-:Y:S02]  /*4d60*/  IMAD.IADD R5, R5, 0x1, R3 ;  /* 0x0000000105057824 */ /* 0x000fe400078e0203 */
[C---:B------:R-:W-:Y:S02]  /*4d70*/  IMAD R6, R8.reuse, UR9, R6 ;  /* 0x0000000908067c24 */ /* 0x040fe4000f8e0206 */
[----:B------:R-:W-:-:S04]  /*4d80*/  IMAD.WIDE.U32 R4, R8, UR8, R4 ;  /* 0x0000000808047c25 */ /* 0x000fc8000f8e0004 */
[----:B------:R-:W-:Y:S01]  /*4d90*/  IMAD.MOV.U32 R3, RZ, RZ, R4 ;  /* 0x000000ffff037224 */ /* 0x000fe200078e0004 */
[----:B------:R-:W-:Y:S01]  /*4da0*/  IADD3 R5, R5, R6, RZ ;  /* 0x0000000605057210 */ /* 0x000fe20007ffe0ff */
[----:B------:R-:W-:Y:S06]  /*4db0*/  BRA `(.L_x_1539) ;  /* 0x0000000000107947 */ /* 0x000fec0003800000 */
.L_x_1538:
[----:B------:R-:W-:-:S04]  /*4dc0*/  ULEA UR6, -UR6, URZ, 0x8 ;  /* 0x0000003f06067291 */ /* 0x000fc8000f8e413f */
[----:B------:R-:W-:Y:S02]  /*4dd0*/  USHF.R.S32.HI UR4, URZ, 0x1f, UR6 ;  /* 0x0000001f3f047899 */ /* 0x000fe40008011406 */
[----:B------:R-:W-:-:S04]  /*4de0*/  MOV R3, UR6 ;  /* 0x0000000600037c02 */ /* 0x000fc80008000f00 */
[----:B------:R-:W-:-:S07]  /*4df0*/  MOV R5, UR4 ;  /* 0x0000000400057c02 */ /* 0x000fce0008000f00 */
.L_x_1539:
[----:B------:R-:W-:-:S04]  /*4e00*/  LEA R245, P1, R3, R245, 0x1 ;  /* 0x000000f503f57211 */ /* 0x000fc800078208ff */
[----:B------:R-:W-:Y:S01]  /*4e10*/  LEA.HI.X R244, R3, R244, R5, 0x1, P1 ;  /* 0x000000f403f47211 */ /* 0x000fe200008f0c05 */
[----:B------:R-:W-:Y:S01]  /*4e20*/  IMAD.MOV.U32 R14, RZ, RZ, R245 ;  /* 0x000000ffff0e7224 */ /* 0x000fe200078e00f5 */
[----:B------:R-:W-:-:S03]  /*4e30*/  IADD3 R4, P1, R245, UR18, RZ ;  /* 0x00000012f5047c10 */ /* 0x000fc6000ff3e0ff */
        /* <DEDUP_REMOVED lines=17> */
[----:B------:R-:W-:-:S05]  /*4f50*/  IADD3.X R7, R9, UR19, RZ, P1, !PT ;  /* 0x0000001309077c10 */ /* 0x000fca0008ffe4ff */
[----:B------:R3:W-:Y:S01]  /*4f60*/  LDGSTS.E.BYPASS.LTC128B.128 [R183+0x3800], desc[UR16][R6.64] ;  /* 0x0380000006b77fae */ /* 0x0007e2000b901d50 */
[----:B-1----:R-:W-:-:S04]  /*4f70*/  IADD3 R4, P1, R6, UR18, RZ ;  /* 0x0000001206047c10 */ /* 0x002fc8000ff3e0ff */
[----:B------:R-:W-:Y:S02]  /*4f80*/  IADD3.X R5, R7, UR19, RZ, P1, !PT ;  /* 0x0000001307057c10 */ /* 0x000fe40008ffe4ff */
[----:B--2---:R-:W-:-:S03]  /*4f90*/  IADD3 R12, P1, R4, UR18, RZ ;  /* 0x00000012040c7c10 */ /* 0x004fc6000ff3e0ff */
[----:B------:R3:W-:Y:S01]  /*4fa0*/  LDGSTS.E.BYPASS.LTC128B.128 [R183+0x4000], desc[UR16][R4.64] ;  /* 0x0400000004b77fae */ /* 0x0007e2000b901d50 */
[----:B------:R-:W-:-:S05]  /*4fb0*/  IADD3.X R13, R5, UR19, RZ, P1, !PT ;  /* 0x00000013050d7c10 */ /* 0x000fca0008ffe4ff */
[----:B------:R3:W-:Y:S04]  /*4fc0*/  LDGSTS.E.BYPASS.LTC128B.128 [R183+0x4800], desc[UR16][R12.64] ;  /* 0x048000000cb77fae */ /* 0x0007e8000b901d50 */
[----:B------:R-:W0:Y:S02]  /*4fd0*/  LDGDEPBAR ;  /* 0x00000000000079af */ /* 0x000e240000000000 */
.L_x_1537:
[----:B------:R-:W-:Y:S01]  /*4fe0*/  FMNMX.FTZ R20, R105, R104, !PT ;  /* 0x0000006869147209 */ /* 0x000fe20007810000 */
[----:B------:R-:W-:Y:S01]  /*4ff0*/  ULDC UR4, c[0x0][0x2ec] ;  /* 0x0000bb0000047ab9 */ /* 0x000fe20000000800 */
[----:B------:R-:W-:Y:S02]  /*5000*/  LEA R134, R2, UR5, 0x1 ;  /* 0x0000000502867c11 */ /* 0x000fe4000f8e08ff */
[----:B------:R-:W-:Y:S02]  /*5010*/  FMNMX.FTZ R20, R109, R20, !PT ;  /* 0x000000146d147209 */ /* 0x000fe40007810000 */
[----:B------:R-:W-:Y:S02]  /*5020*/  IADD3 R135, R0, R134, RZ ;  /* 0x0000008600877210 */ /* 0x000fe40007ffe0ff */
        /* <DEDUP_REMOVED lines=67> */
[----:B---3--:R-:W-:-:S05]  /*5460*/  FMUL.FTZ R5, R20, UR4 ;  /* 0x0000000414057c20 */ /* 0x008fca0008410000 */
[----:B------:R-:W-:-:S05]  /*5470*/  FSEL R5, R5, RZ, P1 ;  /* 0x000000ff05057208 */ /* 0x000fca0000800000 */
[--C-:B------:R-:W-:Y:S01]  /*5480*/  FFMA.FTZ R3, R105, UR4, -R5.reuse ;  /* 0x0000000469037c23 */ /* 0x100fe20008010805 */
[--C-:B------:R-:W-:Y:S01]  /*5490*/  FFMA.FTZ R4, R91, UR4, -R5.reuse ;  /* 0x000000045b047c23 */ /* 0x100fe20008010805 */
[--C-:B------:R-:W-:Y:S02]  /*54a0*/  FFMA.FTZ R6, R53, UR4, -R5.reuse ;  /* 0x0000000435067c23 */ /* 0x100fe40008010805 */
[----:B------:R1:W-:Y:S08]  /*54b0*/  MUFU.EX2 R197, R3 ;  /* 0x0000000300c57308 */ /* 0x0003f00000000800 */
[----:B------:R2:W-:Y:S08]  /*54c0*/  MUFU.EX2 R209, R4 ;  /* 0x0000000400d17308 */ /* 0x0005f00000000800 */
[----:B------:R-:W-:Y:S01]  /*54d0*/  MUFU.EX2 R249, R6 ;  /* 0x0000000600f97308 */ /* 0x000fe20000000800 */
        /* <DEDUP_REMOVED lines=170> */
[----:B-1----:R-:W-:-:S02]  /*5f80*/  FFMA.FTZ R4, R52, UR4, -R5 ;  /* 0x0000000434047c23 */ /* 0x002fc40008010805 */
        /* <DEDUP_REMOVED lines=16> */
[----:B------:R1:W3:Y:S02]  /*6090*/  MUFU.EX2 R10, R4 ;  /* 0x00000004000a7308 */ /* 0x0002e40000000800 */
[----:B-1----:R-:W-:-:S05]  /*60a0*/  FMUL.FTZ R4, R3, UR4 ;  /* 0x0000000403047c20 */ /* 0x002fca0008410000 */
[----:B------:R-:W-:-:S05]  /*60b0*/  FSEL R4, R4, RZ, P1 ;  /* 0x000000ff04047208 */ /* 0x000fca0000800000 */
[--C-:B------:R-:W-:Y:S01]  /*60c0*/  FFMA.FTZ R6, R126, UR4, -R4.reuse ;  /* 0x000000047e067c23 */ /* 0x100fe20008010804 */
[----:B--2---:R-:W-:Y:S01]  /*60d0*/  MOV R126, R12 ;  /* 0x0000000c007e7202 */ /* 0x004fe20000000f00 */
[--C-:B------:R-:W-:Y:S01]  /*60e0*/  FFMA.FTZ R2, R119, UR4, -R4.reuse ;  /* 0x0000000477027c23 */ /* 0x100fe20008010804 */
[----:B------:R-:W1:Y:S01]  /*60f0*/  LDSM.16.MT88.4 R12, [R134+0x5000] ;  /* 0x00500000860c783b */ /* 0x000e620000004200 */
[----:B------:R2:W-:Y:S01]  /*6100*/  MUFU.EX2 R66, R6 ;  /* 0x0000000600427308 */ /* 0x0005e20000000800 */
[----:B------:R-:W-:-:S07]  /*6110*/  FFMA.FTZ R0, R122, UR4, -R4 ;  /* 0x000000047a007c23 */ /* 0x000fce0008010804 */
[----:B------:R4:W-:Y:S08]  /*6120*/  MUFU.EX2 R78, R2 ;  /* 0x00000002004e7308 */ /* 0x0009f00000000800 */
[----:B------:R5:W-:Y:S01]  /*6130*/  MUFU.EX2 R90, R0 ;  /* 0x00000000005a7308 */ /* 0x000be20000000800 */
[----:B--2---:R-:W-:Y:S01]  /*6140*/  FFMA.FTZ R6, R121, UR4, -R4 ;  /* 0x0000000479067c23 */ /* 0x004fe20008010804 */
[----:B------:R-:W-:-:S06]  /*6150*/  MOV R121, R11 ;  /* 0x0000000b00797202 */ /* 0x000fcc0000000f00 */
[----:B------:R2:W1:Y:S01]  /*6160*/  MUFU.EX2 R7, R6 ;  /* 0x0000000600077308 */ /* 0x0004620000000800 */
[----:B----4-:R-:W-:-:S07]  /*6170*/  FFMA.FTZ R2, R125, UR4, -R4 ;  /* 0x000000047d027c23 */ /* 0x010fce0008010804 */
[----:B------:R4:W-:Y:S01]  /*6180*/  MUFU.EX2 R83, R2 ;  /* 0x0000000200537308 */ /* 0x0009e20000000800 */
[----:B-----5:R-:W-:-:S07]  /*6190*/  FFMA.FTZ R0, R118, UR4, -R4 ;  /* 0x0000000476007c23 */ /* 0x020fce0008010804 */
[----:B------:R5:W-:Y:S01]  /*61a0*/  MUFU.EX2 R91, R0 ;  /* 0x00000000005b7308 */ /* 0x000be20000000800 */
[----:B--2---:R-:W-:Y:S01]  /*61b0*/  FFMA.FTZ R6, R132, UR4, -R4 ;  /* 0x0000000484067c23 */ /* 0x004fe20008010804 */
[----:B---3--:R-:W-:Y:S02]  /*61c0*/  MOV R132, R10 ;  /* 0x0000000a00847202 */ /* 0x008fe40000000f00 */
[----:B------:R-:W-:-:S04]  /*61d0*/  F2FP.BF16.F32.PACK_AB R10, R108, R109 ;  /* 0x0000006d6c0a723e */ /* 0x000fc800000010ff */
[----:B------:R2:W-:Y:S01]  /*61e0*/  MUFU.EX2 R67, R6 ;  /* 0x0000000600437308 */ /* 0x0005e20000000800 */
[--C-:B----4-:R-:W-:Y:S01]  /*61f0*/  FFMA.FTZ R2, R159, UR4, -R4.reuse ;  /* 0x000000049f027c23 */ /* 0x110fe20008010804 */
[----:B-----5:R-:W-:-:S06]  /*6200*/  FFMA.FTZ R0, R116, UR4, -R4 ;  /* 0x0000000474007c23 */ /* 0x020fcc0008010804 */
[----:B------:R3:W-:Y:S01]  /*6210*/  MUFU.EX2 R93, R0 ;  /* 0x00000000005d7308 */ /* 0x0007e20000000800 */
[----:B--2---:R-:W-:Y:S01]  /*6220*/  FFMA.FTZ R6, R130, UR4, -R4 ;  /* 0x0000000482067c23 */ /* 0x004fe20008010804 */
[----:B------:R-:W-:Y:S02]  /*6230*/  MOV R130, R9 ;  /* 0x0000000900827202 */ /* 0x000fe40000000f00 */
[----:B-1----:R-:W-:-:S04]  /*6240*/  F2FP.BF16.F32.PACK_AB R9, R7, R66 ;  /* 0x000000420709723e */ /* 0x002fc800000010ff */
[----:B------:R1:W2:Y:S01]  /*6250*/  MUFU.EX2 R70, R6 ;  /* 0x0000000600467308 */ /* 0x0002a20000000800 */
[----:B---3--:R-:W-:-:S07]  /*6260*/  FFMA.FTZ R0, R117, UR4, -R4 ;  /* 0x0000000475007c23 */ /* 0x008fce0008010804 */
[----:B------:R3:W-:Y:S01]  /*6270*/  MUFU.EX2 R96, R0 ;  /* 0x0000000000607308 */ /* 0x0007e20000000800 */
[----:B-1----:R-:W-:Y:S01]  /*6280*/  FFMA.FTZ R6, R129, UR4, -R4 ;  /* 0x0000000481067c23 */ /* 0x002fe20008010804 */
[----:B------:R-:W-:Y:S02]  /*6290*/  MOV R129, R8 ;  /* 0x0000000800817202 */ /* 0x000fe40000000f00 */
[----:B------:R-:W-:-:S04]  /*62a0*/  F2FP.BF16.F32.PACK_AB R8, R105, R197 ;  /* 0x000000c56908723e */ /* 0x000fc800000010ff */
[----:B------:R1:W-:Y:S01]  /*62b0*/  MUFU.EX2 R76, R6 ;  /* 0x00000006004c7308 */ /* 0x0003e20000000800 */
[----:B--2---:R-:W-:-:S07]  /*62c0*/  F2FP.BF16.F32.PACK_AB R11, R70, R67 ;  /* 0x00000043460b723e */ /* 0x004fce00000010ff */
[----:B------:R-:W-:Y:S01]  /*62d0*/  HMMA.16816.F32.BF16 R24, R8, R12, RZ ;  /* 0x0000000c0818723c */ /* 0x000fe200000418ff */
[----:B---3--:R-:W-:-:S04]  /*62e0*/  FFMA.FTZ R0, R124, UR4, -R4 ;  /* 0x000000047c007c23 */ /* 0x008fc80008010804 */
[----:B------:R2:W-:Y:S01]  /*62f0*/  MUFU.EX2 R102, R0 ;  /* 0x0000000000667308 */ /* 0x0005e20000000800 */
[----:B------:R-:W-:Y:S01]  /*6300*/  HMMA.16816.F32.BF16 R16, R8, R14, RZ ;  /* 0x0000000e0810723c */ /* 0x000fe200000418ff */
[----:B------:R-:W-:Y:S01]  /*6310*/  F2FP.BF16.F32.PACK_AB R12, R198, R107 ;  /* 0x0000006bc60c723e */ /* 0x000fe200000010ff */
[----:B-1----:R-:W-:-:S04]  /*6320*/  FFMA.FTZ R6, R120, UR4, -R4 ;  /* 0x0000000478067c23 */ /* 0x002fc80008010804 */
[C---:B------:R-:W-:Y:S01]  /*6330*/  HMMA.16816.F32.BF16 R32, R8.reuse, R28, RZ ;  /* 0x0000001c0820723c */ /* 0x040fe200000418ff */
[----:B------:R1:W3:Y:S01]  /*6340*/  MUFU.EX2 R79, R6 ;  /* 0x00000006004f7308 */ /* 0x0002e20000000800 */
[----:B------:R-:W-:Y:S02]  /*6350*/  F2FP.BF16.F32.PACK_AB R14, R200, R199 ;  /* 0x000000c7c80e723e */ /* 0x000fe400000010ff */
[----:B------:R-:W-:Y:S02]  /*6360*/  F2FP.BF16.F32.PACK_AB R15, R83, R78 ;  /* 0x0000004e530f723e */ /* 0x000fe400000010ff */
[----:B------:R-:W-:Y:S01]  /*6370*/  HMMA.16816.F32.BF16 R28, R8, R30, RZ ;  /* 0x0000001e081c723c */ /* 0x000fe200000418ff */
[----:B--2---:R-:W-:-:S06]  /*6380*/  FFMA.FTZ R0, R128, UR4, -R4 ;  /* 0x0000000480007c23 */ /* 0x004fcc0008010804 */
[----:B------:R-:W-:Y:S01]  /*6390*/  F2FP.BF16.F32.PACK_AB R8, R202, R201 ;  /* 0x000000c9ca08723e */ /* 0x000fe200000010ff */
[----:B------:R2:W4:Y:S01]  /*63a0*/  MUFU.EX2 R103, R0 ;  /* 0x0000000000677308 */ /* 0x0005220000000800 */
[----:B------:R-:W-:Y:S02]  /*63b0*/  F2FP.BF16.F32.PACK_AB R9, R91, R90 ;  /* 0x0000005a5b09723e */ /* 0x000fe400000010ff */
[----:B------:R-:W-:Y:S01]  /*63c0*/  F2FP.BF16.F32.PACK_AB R10, R204, R203 ;  /* 0x000000cbcc0a723e */ /* 0x000fe200000010ff */
[----:B-1----:R-:W-:Y:S01]  /*63d0*/  FADD.FTZ R6, R66, R7 ;  /* 0x0000000742067221 */ /* 0x002fe20000010000 */
[----:B---3--:R-:W-:Y:S02]  /*63e0*/  F2FP.BF16.F32.PACK_AB R13, R79, R76 ;  /* 0x0000004c4f0d723e */ /* 0x008fe400000010ff */
[----:B------:R-:W-:Y:S01]  /*63f0*/  F2FP.BF16.F32.PACK_AB R11, R96, R93 ;  /* 0x0000005d600b723e */ /* 0x000fe200000010ff */
[----:B------:R-:W-:-:S04]  /*6400*/  FADD.FTZ R6, R67, R6 ;  /* 0x0000000643067221 */ /* 0x000fc80000010000 */
[----:B------:R-:W-:Y:S01]  /*6410*/  HMMA.16816.F32.BF16 R36, R12, R40, R24 ;  /* 0x000000280c24723c */ /* 0x000fe20000041818 */
[----:B------:R-:W-:Y:S01]  /*6420*/  FADD.FTZ R6, R70, R6 ;  /* 0x0000000646067221 */ /* 0x000fe20000010000 */
[----:B--2---:R-:W-:-:S04]  /*6430*/  FFMA.FTZ R0, R123, UR4, -R4 ;  /* 0x000000047b007c23 */ /* 0x004fc80008010804 */
[C---:B------:R-:W-:Y:S01]  /*6440*/  HMMA.16816.F32.BF16 R24, R12.reuse, R42, R16 ;  /* 0x0000002a0c18723c */ /* 0x040fe20000041810 */
[----:B------:R-:W-:Y:S01]  /*6450*/  FADD.FTZ R6, R76, R6 ;  /* 0x000000064c067221 */ /* 0x000fe20000010000 */
[----:B------:R1:W-:Y:S04]  /*6460*/  MUFU.EX2 R104, R0 ;  /* 0x0000000000687308 */ /* 0x0003e80000000800 */
[C---:B------:R-:W-:Y:S06]  /*6470*/  HMMA.16816.F32.BF16 R16, R12.reuse, R44, R32 ;  /* 0x0000002c0c10723c */ /* 0x040fec0000041820 */
[----:B------:R-:W-:Y:S01]  /*6480*/  HMMA.16816.F32.BF16 R12, R12, R46, R28 ;  /* 0x0000002e0c0c723c */ /* 0x000fe2000004181c */
[----:B------:R-:W2:Y:S05]  /*6490*/  LDSM.16.MT88.4 R44, [R135+0x5c00] ;  /* 0x005c0000872c783b */ /* 0x000eaa0000004200 */
[----:B------:R-:W-:Y:S01]  /*64a0*/  HMMA.16816.F32.BF16 R36, R8, R48, R36 ;  /* 0x000000300824723c */ /* 0x000fe20000041824 */
[----:B-1----:R-:W-:-:S04]  /*64b0*/  FFMA.FTZ R0, R127, UR4, -R4 ;  /* 0x000000047f007c23 */ /* 0x002fc80008010804 */
[----:B------:R1:W3:Y:S01]  /*64c0*/  MUFU.EX2 R101, R0 ;  /* 0x0000000000657308 */ /* 0x0002e20000000800 */
        /* <DEDUP_REMOVED lines=8> */
[----:B----4-:R-:W-:Y:S02]  /*6550*/  F2FP.BF16.F32.PACK_AB R9, R103, R102 ;  /* 0x000000666709723e */ /* 0x010fe400000010ff */
[----:B------:R-:W-:Y:S02]  /*6560*/  F2FP.BF16.F32.PACK_AB R10, R209, R207 ;  /* 0x000000cfd10a723e */ /* 0x000fe400000010ff */
[----:B---3--:R-:W-:Y:S02]  /*6570*/  F2FP.BF16.F32.PACK_AB R11, R101, R104 ;  /* 0x00000068650b723e */ /* 0x008fe400000010ff */
[----:B------:R-:W-:Y:S02]  /*6580*/  F2FP.BF16.F32.PACK_AB R12, R210, R208 ;  /* 0x000000d0d20c723e */ /* 0x000fe400000010ff */
[----:B------:R-:W-:-:S03]  /*6590*/  F2FP.BF16.F32.PACK_AB R14, R215, R211 ;  /* 0x000000d3d70e723e */ /* 0x000fc600000010ff */
[----:B------:R-:W-:Y:S01]  /*65a0*/  HMMA.16816.F32.BF16 R24, R8, R52, R36 ;  /* 0x000000340818723c */ /* 0x000fe20000041824 */
[----:B-1----:R-:W-:-:S05]  /*65b0*/  FFMA.FTZ R0, R136, UR4, -R4 ;  /* 0x0000000488007c23 */ /* 0x002fca0008010804 */
[C---:B------:R-:W-:Y:S01]  /*65c0*/  HMMA.16816.F32.BF16 R16, R8.reuse, R54, R32 ;  /* 0x000000360810723c */ /* 0x040fe20000041820 */
[----:B------:R-:W1:Y:S01]  /*65d0*/  LDSM.16.MT88.4 R52, [R135+0x6400] ;  /* 0x006400008734783b */ /* 0x000e620000004200 */
[----:B------:R3:W4:Y:S04]  /*65e0*/  MUFU.EX2 R98, R0 ;  /* 0x0000000000627308 */ /* 0x0007280000000800 */
[C---:B--2---:R-:W-:Y:S06]  /*65f0*/  HMMA.16816.F32.BF16 R28, R8.reuse, R44, R28 ;  /* 0x0000002c081c723c */ /* 0x044fec000004181c */
[----:B------:R-:W-:Y:S01]  /*6600*/  HMMA.16816.F32.BF16 R36, R8, R46, R40 ;  /* 0x0000002e0824723c */ /* 0x000fe20000041828 */
[----:B------:R-:W-:Y:S04]  /*6610*/  LDSM.16.MT88.4 R40, [R135+0x6800] ;  /* 0x006800008728783b */ /* 0x000fe80000004200 */
[----:B------:R-:W-:Y:S02]  /*6620*/  LDSM.16.MT88.4 R44, [R134+0x6c00] ;  /* 0x006c0000862c783b */ /* 0x000fe40000004200 */
[----:B------:R-:W-:Y:S01]  /*6630*/  F2FP.BF16.F32.PACK_AB R8, R216, R214 ;  /* 0x000000d6d808723e */ /* 0x000fe200000010ff */
[----:B---3--:R-:W-:Y:S01]  /*6640*/  FFMA.FTZ R0, R131, UR4, -R4 ;  /* 0x0000000483007c23 */ /* 0x008fe20008010804 */
        /* <DEDUP_REMOVED lines=12> */
[----:B--2---:R-:W-:-:S02]  /*6710*/  FFMA.FTZ R0, R139, UR4, -R4 ;  /* 0x000000048b007c23 */ /* 0x004fc40008010804 */
[----:B------:R-:W-:Y:S02]  /*6720*/  LDSM.16.MT88.4 R136, [R134+0x7c00] ;  /* 0x007c00008688783b */ /* 0x000fe40000004200 */
        /* <DEDUP_REMOVED lines=13> */
[----:B------:R4:W-:Y:S05]  /*6800*/  MUFU.EX2 R63, R2 ;  /* 0x00000002003f7308 */ /* 0x0009ea0000000800 */
[----:B-1----:R-:W-:Y:S01]  /*6810*/  HMMA.16816.F32.BF16 R28, R8, R52, R16 ;  /* 0x00000034081c723c */ /* 0x002fe20000041810 */
[----:B--2---:R-:W-:-:S04]  /*6820*/  FFMA.FTZ R0, R143, UR4, -R4 ;  /* 0x000000048f007c23 */ /* 0x004fc80008010804 */
[----:B------:R1:W2:Y:S01]  /*6830*/  MUFU.EX2 R85, R0 ;  /* 0x0000000000557308 */ /* 0x0002a20000000800 */
[----:B------:R-:W-:Y:S01]  /*6840*/  HMMA.16816.F32.BF16 R24, R8, R54, R12 ;  /* 0x000000360818723c */ /* 0x000fe2000004180c */
[----:B------:R-:W5:Y:S01]  /*6850*/  LDSM.16.MT88.4 R52, [R135+0x6c00] ;  /* 0x006c00008734783b */ /* 0x000f620000004200 */
[----:B----4-:R-:W-:-:S05]  /*6860*/  FADD.FTZ R2, R197, R105 ;  /* 0x00000069c5027221 */ /* 0x010fca0000010000 */
[----:B------:R-:W-:Y:S02]  /*6870*/  F2FP.BF16.F32.PACK_AB R8, R220, R219 ;  /* 0x000000dbdc08723e */ /* 0x000fe400000010ff */
[----:B------:R-:W-:Y:S01]  /*6880*/  F2FP.BF16.F32.PACK_AB R10, R221, R222 ;  /* 0x000000dedd0a723e */ /* 0x000fe200000010ff */
[----:B------:R-:W-:Y:S01]  /*6890*/  FADD.FTZ R2, R109, R2 ;  /* 0x000000026d027221 */ /* 0x000fe20000010000 */
[----:B------:R-:W-:Y:S02]  /*68a0*/  F2FP.BF16.F32.PACK_AB R12, R223, R224 ;  /* 0x000000e0df0c723e */ /* 0x000fe400000010ff */
[----:B------:R-:W-:Y:S01]  /*68b0*/  F2FP.BF16.F32.PACK_AB R14, R226, R225 ;  /* 0x000000e1e20e723e */ /* 0x000fe200000010ff */
[----:B------:R-:W-:Y:S01]  /*68c0*/  FADD.FTZ R2, R108, R2 ;  /* 0x000000026c027221 */ /* 0x000fe20000010000 */
[----:B-1----:R-:W-:Y:S01]  /*68d0*/  FFMA.FTZ R0, R144, UR4, -R4 ;  /* 0x0000000490007c23 */ /* 0x002fe20008010804 */
[----:B--2---:R-:W-:Y:S02]  /*68e0*/  F2FP.BF16.F32.PACK_AB R9, R85, R87 ;  /* 0x000000575509723e */ /* 0x004fe400000010ff */
[----:B------:R-:W-:Y:S01]  /*68f0*/  FADD.FTZ R2, R107, R2 ;  /* 0x000000026b027221 */ /* 0x000fe20000010000 */
[----:B------:R1:W-:Y:S03]  /*6900*/  MUFU.EX2 R84, R0 ;  /* 0x0000000000547308 */ /* 0x0003e60000000800 */
[----:B------:R-:W-:-:S04]  /*6910*/  FADD.FTZ R2, R198, R2 ;  /* 0x00000002c6027221 */ /* 0x000fc80000010000 */
[----:B------:R-:W-:-:S04]  /*6920*/  FADD.FTZ R2, R199, R2 ;  /* 0x00000002c7027221 */ /* 0x000fc80000010000 */
[----:B------:R-:W-:-:S04]  /*6930*/  FADD.FTZ R2, R200, R2 ;  /* 0x00000002c8027221 */ /* 0x000fc80000010000 */
[----:B------:R-:W-:Y:S01]  /*6940*/  FADD.FTZ R7, R201, R2 ;  /* 0x00000002c9077221 */ /* 0x000fe20000010000 */
[--C-:B------:R-:W-:Y:S01]  /*6950*/  FFMA.FTZ R2, R99, UR4, -R4.reuse ;  /* 0x0000000463027c23 */ /* 0x100fe20008010804 */
[----:B-1----:R-:W-:-:S04]  /*6960*/  FFMA.FTZ R0, R146, UR4, -R4 ;  /* 0x0000000492007c23 */ /* 0x002fc80008010804 */
        /* <DEDUP_REMOVED lines=25> */
[----:B-----5:R-:W-:Y:S01]  /*6b00*/  HMMA.16816.F32.BF16 R32, R12, R52, R32 ;  /* 0x000000340c20723c */ /* 0x020fe20000041820 */
        /* <DEDUP_REMOVED lines=15> */
[C---:B------:R-:W-:Y:S06]  /*6c00*/  HMMA.16816.F32.BF16 R16, R8.reuse, R48, R16 ;  /* 0x000000300810723c */ /* 0x040fec0000041810 */
[----:B----4-:R-:W-:Y:S01]  /*6c10*/  HMMA.16816.F32.BF16 R36, R8, R40, R32 ;  /* 0x000000280824723c */ /* 0x010fe20000041820 */
[----:B-1----:R-:W-:-:S04]  /*6c20*/  FFMA.FTZ R0, R157, UR4, -R4 ;  /* 0x000000049d007c23 */ /* 0x002fc80008010804 */
[----:B------:R1:W2:Y:S01]  /*6c30*/  MUFU.EX2 R65, R0 ;  /* 0x0000000000417308 */ /* 0x0002a20000000800 */
[----:B------:R-:W-:Y:S01]  /*6c40*/  HMMA.16816.F32.BF16 R32, R8, R42, R28 ;  /* 0x0000002a0820723c */ /* 0x000fe2000004181c */
[----:B------:R-:W3:Y:S06]  /*6c50*/  LDSM.16.MT88.4 R40, [R135+0x7800] ;  /* 0x007800008728783b */ /* 0x000eec0000004200 */
        /* <DEDUP_REMOVED lines=9> */
[----:B------:R1:W2:Y:S02]  /*6cf0*/  MUFU.EX2 R62, R0 ;  /* 0x00000000003e7308 */ /* 0x0002a40000000800 */
[C---:B------:R-:W-:Y:S06]  /*6d00*/  HMMA.16816.F32.BF16 R24, R12.reuse, R58, R24 ;  /* 0x0000003a0c18723c */ /* 0x040fec0000041818 */
[C---:B------:R-:W-:Y:S01]  /*6d10*/  HMMA.16816.F32.BF16 R28, R12.reuse, R56, R16 ;  /* 0x000000380c1c723c */ /* 0x040fe20000041810 */
[----:B------:R-:W-:Y:S05]  /*6d20*/  MUFU.EX2 R56, R2 ;  /* 0x0000000200387308 */ /* 0x000fea0000000800 */
[C---:B-----5:R-:W-:Y:S01]  /*6d30*/  HMMA.16816.F32.BF16 R16, R12.reuse, R52, R36 ;  /* 0x000000340c10723c */ /* 0x060fe20000041824 */
[--C-:B-1----:R-:W-:Y:S01]  /*6d40*/  FFMA.FTZ R0, R111, UR4, -R4.reuse ;  /* 0x000000046f007c23 */ /* 0x102fe20008010804 */
[----:B--2---:R-:W-:Y:S01]  /*6d50*/  F2FP.BF16.F32.PACK_AB R9, R62, R63 ;  /* 0x0000003f3e09723e */ /* 0x004fe200000010ff */
[----:B------:R-:W-:Y:S02]  /*6d60*/  LDSM.16.MT88.4 R36, [R135+0x8000] ;  /* 0x008000008724783b */ /* 0x000fe40000004200 */
[----:B------:R1:W-:Y:S01]  /*6d70*/  MUFU.EX2 R61, R0 ;  /* 0x00000000003d7308 */ /* 0x0003e20000000800 */
[----:B------:R-:W-:Y:S01]  /*6d80*/  HMMA.16816.F32.BF16 R12, R12, R54, R32 ;  /* 0x000000360c0c723c */ /* 0x000fe20000041820 */
[----:B------:R-:W-:Y:S01]  /*6d90*/  LDSM.16.MT88.4 R32, [R134+0x8000] ;  /* 0x008000008620783b */ /* 0x000fe20000004200 */
[----:B-1----:R-:W-:-:S05]  /*6da0*/  FFMA.FTZ R0, R110, UR4, -R4 ;  /* 0x000000046e007c23 */ /* 0x002fca0008010804 */
[----:B------:R1:W2:Y:S02]  /*6db0*/  MUFU.EX2 R60, R0 ;  /* 0x00000000003c7308 */ /* 0x0002a40000000800 */
[----:B-1----:R-:W-:Y:S01]  /*6dc0*/  FADD.FTZ R0, R79, R6 ;  /* 0x000000064f007221 */ /* 0x002fe20000010000 */
[----:B------:R-:W-:Y:S01]  /*6dd0*/  FFMA.FTZ R6, R106, UR4, -R4 ;  /* 0x000000046a067c23 */ /* 0x000fe20008010804 */
[----:B--2---:R-:W-:Y:S02]  /*6de0*/  F2FP.BF16.F32.PACK_AB R11, R60, R61 ;  /* 0x0000003d3c0b723e */ /* 0x004fe400000010ff */
[----:B------:R-:W-:Y:S02]  /*6df0*/  FADD.FTZ R0, R78, R0 ;  /* 0x000000004e007221 */ /* 0x000fe40000010000 */
[----:B------:R1:W-:Y:S03]  /*6e00*/  MUFU.EX2 R58, R6 ;  /* 0x00000006003a7308 */ /* 0x0003e60000000800 */
[C---:B------:R-:W-:Y:S06]  /*6e10*/  HMMA.16816.F32.BF16 R28, R8.reuse, R44, R28 ;  /* 0x0000002c081c723c */ /* 0x040fec000004181c */
[C---:B------:R-:W-:Y:S01]  /*6e20*/  HMMA.16816.F32.BF16 R24, R8.reuse, R46, R24 ;  /* 0x0000002e0818723c */ /* 0x040fe20000041818 */
[----:B------:R-:W2:Y:S05]  /*6e30*/  LDSM.16.MT88.4 R44, [R135+0x7c00] ;  /* 0x007c0000872c783b */ /* 0x000eaa0000004200 */
[----:B---3--:R-:W-:Y:S01]  /*6e40*/  HMMA.16816.F32.BF16 R12, R8, R42, R12 ;  /* 0x0000002a080c723c */ /* 0x008fe2000004180c */
[----:B-1----:R-:W-:Y:S01]  /*6e50*/  FADD.FTZ R6, R83, R0 ;  /* 0x0000000053067221 */ /* 0x002fe20000010000 */
[----:B------:R-:W-:-:S04]  /*6e60*/  FFMA.FTZ R0, R88, UR4, -R4 ;  /* 0x0000000458007c23 */ /* 0x000fc80008010804 */
[----:B------:R1:W3:Y:S01]  /*6e70*/  MUFU.EX2 R57, R0 ;  /* 0x0000000000397308 */ /* 0x0002e20000000800 */
[----:B------:R-:W-:Y:S01]  /*6e80*/  HMMA.16816.F32.BF16 R16, R8, R40, R16 ;  /* 0x000000280810723c */ /* 0x000fe20000041810 */
[----:B------:R-:W4:Y:S06]  /*6e90*/  LDSM.16.MT88.4 R40, [R134+0x8400] ;  /* 0x008400008628783b */ /* 0x000f2c0000004200 */
[----:B------:R-:W-:Y:S02]  /*6ea0*/  F2FP.BF16.F32.PACK_AB R8, R241, R239 ;  /* 0x000000eff108723e */ /* 0x000fe400000010ff */
[----:B------:R-:W-:Y:S01]  /*6eb0*/  F2FP.BF16.F32.PACK_AB R10, R242, R240 ;  /* 0x000000f0f20a723e */ /* 0x000fe200000010ff */
[----:B-1----:R-:W-:Y:S01]  /*6ec0*/  FADD.FTZ R0, R90, R6 ;  /* 0x000000065a007221 */ /* 0x002fe20000010000 */
[----:B------:R-:W-:Y:S01]  /*6ed0*/  FADD.FTZ R6, R202, R7 ;  /* 0x00000007ca067221 */ /* 0x000fe20000010000 */
[----:B------:R-:W-:Y:S01]  /*6ee0*/  FFMA.FTZ R7, R82, UR4, -R4 ;  /* 0x0000000452077c23 */ /* 0x000fe20008010804 */
[----:B---3--:R-:W-:Y:S01]  /*6ef0*/  F2FP.BF16.F32.PACK_AB R9, R57, R58 ;  /* 0x0000003a3909723e */ /* 0x008fe200000010ff */
[----:B------:R-:W-:Y:S01]  /*6f00*/  FADD.FTZ R0, R91, R0 ;  /* 0x000000005b007221 */ /* 0x000fe20000010000 */
[----:B------:R-:W-:Y:S01]  /*6f10*/  FADD.FTZ R2, R203, R6 ;  /* 0x00000006cb027221 */ /* 0x000fe20000010000 */
[----:B------:R-:W-:Y:S01]  /*6f20*/  FFMA.FTZ R6, R22, UR4, -R5 ;  /* 0x0000000416067c23 */ /* 0x000fe20008010805 */
[----:B------:R-:W1:Y:S01]  /*6f30*/  MUFU.EX2 R55, R7 ;  /* 0x0000000700377308 */ /* 0x000e620000000800 */
[----:B------:R-:W-:Y:S01]  /*6f40*/  FADD.FTZ R0, R93, R0 ;  /* 0x000000005d007221 */ /* 0x000fe20000010000 */
[----:B------:R-:W-:-:S03]  /*6f50*/  FADD.FTZ R2, R204, R2 ;  /* 0x00000002cc027221 */ /* 0x000fc60000010000 */
[----:B------:R-:W-:Y:S01]  /*6f60*/  FADD.FTZ R0, R96, R0 ;  /* 0x0000000060007221 */ /* 0x000fe20000010000 */
[----:B------:R-:W-:Y:S02]  /*6f70*/  FADD.FTZ R2, R205, R2 ;  /* 0x00000002cd027221 */ /* 0x000fe40000010000 */
[----:B------:R3:W-:Y:S01]  /*6f80*/  MUFU.EX2 R59, R6 ;  /* 0x00000006003b7308 */ /* 0x0007e20000000800 */
[----:B------:R-:W-:Y:S01]  /*6f90*/  FADD.FTZ R0, R102, R0 ;  /* 0x0000000066007221 */ /* 0x000fe20000010000 */
[----:B------:R-:W-:-:S03]  /*6fa0*/  FADD.FTZ R2, R206, R2 ;  /* 0x00000002ce027221 */ /* 0x000fc60000010000 */
[----:B------:R-:W-:Y:S01]  /*6fb0*/  FADD.FTZ R0, R103, R0 ;  /* 0x0000000067007221 */ /* 0x000fe20000010000 */
[----:B------:R-:W-:-:S03]  /*6fc0*/  FADD.FTZ R2, R207, R2 ;  /* 0x00000002cf027221 */ /* 0x000fc60000010000 */
[----:B------:R-:W-:Y:S01]  /*6fd0*/  FADD.FTZ R0, R104, R0 ;  /* 0x0000000068007221 */ /* 0x000fe20000010000 */
[----:B------:R-:W-:Y:S01]  /*6fe0*/  FADD.FTZ R2, R209, R2 ;  /* 0x00000002d1027221 */ /* 0x000fe20000010000 */
[----:B-1----:R-:W-:Y:S01]  /*6ff0*/  F2FP.BF16.F32.PACK_AB R11, R55, R56 ;  /* 0x00000038370b723e */ /* 0x002fe200000010ff */
[----:B------:R-:W-:Y:S01]  /*7000*/  FFMA.FTZ R7, R23, UR4, -R5 ;  /* 0x0000000417077c23 */ /* 0x000fe20008010805 */
[----:B------:R-:W-:Y:S01]  /*7010*/  FADD.FTZ R0, R101, R0 ;  /* 0x0000000065007221 */ /* 0x000fe20000010000 */
[----:B------:R-:W-:Y:S02]  /*7020*/  FADD.FTZ R2, R208, R2 ;  /* 0x00000002d0027221 */ /* 0x000fe40000010000 */
[----:B------:R1:W5:Y:S01]  /*7030*/  MUFU.EX2 R54, R7 ;  /* 0x0000000700367308 */ /* 0x0003620000000800 */
[----:B------:R-:W-:Y:S01]  /*7040*/  FADD.FTZ R0, R100, R0 ;  /* 0x0000000064007221 */ /* 0x000fe20000010000 */
[----:B---3--:R-:W-:Y:S01]  /*7050*/  FFMA.FTZ R6, R112, UR4, -R4 ;  /* 0x0000000470067c23 */ /* 0x008fe20008010804 */
[----:B------:R-:W-:Y:S01]  /*7060*/  FADD.FTZ R2, R210, R2 ;  /* 0x00000002d2027221 */ /* 0x000fe20000010000 */
[----:B--2---:R-:W-:Y:S01]  /*7070*/  HMMA.16816.F32.BF16 R12, R8, R46, R12 ;  /* 0x0000002e080c723c */ /* 0x004fe2000004180c */
        /* <DEDUP_REMOVED lines=8> */
[C---:B------:R-:W-:Y:S01]  /*7100*/  HMMA.16816.F32.BF16 R136, R8.reuse, R138, R24 ;  /* 0x0000008a0888723c */ /* 0x040fe20000041818 */
[----:B------:R-:W-:Y:S01]  /*7110*/  FADD.FTZ R0, R94, R0 ;  /* 0x000000005e007221 */ /* 0x000fe20000010000 */
[----:B-1----:R-:W-:Y:S01]  /*7120*/  FFMA.FTZ R7, R163, UR4, -R4 ;  /* 0x00000004a3077c23 */ /* 0x002fe20008010804 */
[----:B------:R-:W-:Y:S01]  /*7130*/  FADD.FTZ R2, R216, R2 ;  /* 0x00000002d8027221 */ /* 0x000fe20000010000 */
[----:B-----5:R-:W-:Y:S01]  /*7140*/  F2FP.BF16.F32.PACK_AB R144, R54, R59 ;  /* 0x0000003b3690723e */ /* 0x020fe200000010ff */
[----:B------:R-:W-:Y:S01]  /*7150*/  FADD.FTZ R0, R92, R0 ;  /* 0x000000005c007221 */ /* 0x000fe20000010000 */
[----:B------:R-:W-:Y:S01]  /*7160*/  HMMA.16816.F32.BF16 R24, R8, R44, R16 ;  /* 0x0000002c0818723c */ /* 0x000fe20000041810 */
[----:B------:R-:W-:Y:S01]  /*7170*/  MUFU.EX2 R49, R7 ;  /* 0x0000000700317308 */ /* 0x000fe20000000800 */
[----:B--2---:R-:W-:-:S05]  /*7180*/  FFMA.FTZ R6, R160, UR4, -R4 ;  /* 0x00000004a0067c23 */ /* 0x004fca0008010804 */
[----:B------:R-:W-:Y:S02]  /*7190*/  F2FP.BF16.F32.PACK_AB R8, R248, R246 ;  /* 0x000000f6f808723e */ /* 0x000fe400000010ff */
[----:B------:R1:W2:Y:S01]  /*71a0*/  MUFU.EX2 R52, R6 ;  /* 0x0000000600347308 */ /* 0x0002a20000000800 */
[----:B------:R-:W-:Y:S01]  /*71b0*/  F2FP.BF16.F32.PACK_AB R10, R249, R247 ;  /* 0x000000f7f90a723e */ /* 0x000fe200000010ff */
[----:B-1----:R-:W-:Y:S01]  /*71c0*/  FFMA.FTZ R6, R162, UR4, -R4 ;  /* 0x00000004a2067c23 */ /* 0x002fe20008010804 */
[----:B--2---:R-:W-:-:S05]  /*71d0*/  F2FP.BF16.F32.PACK_AB R9, R52, R53 ;  /* 0x000000353409723e */ /* 0x004fca00000010ff */
[----:B------:R1:W-:Y:S02]  /*71e0*/  MUFU.EX2 R51, R6 ;  /* 0x0000000600337308 */ /* 0x0003e40000000800 */
[----:B-1----:R-:W-:-:S06]  /*71f0*/  FFMA.FTZ R6, R161, UR4, -R4 ;  /* 0x00000004a1067c23 */ /* 0x002fcc0008010804 */
[----:B------:R1:W2:Y:S02]  /*7200*/  MUFU.EX2 R50, R6 ;  /* 0x0000000600327308 */ /* 0x0002a40000000800 */
[----:B-1----:R-:W-:Y:S01]  /*7210*/  FADD.FTZ R6, R218, R2 ;  /* 0x00000002da067221 */ /* 0x002fe20000010000 */
[----:B------:R-:W-:Y:S01]  /*7220*/  FADD.FTZ R2, R86, R0 ;  /* 0x0000000056027221 */ /* 0x000fe20000010000 */
[----:B------:R-:W-:Y:S01]  /*7230*/  FFMA.FTZ R0, R184, UR4, -R4 ;  /* 0x00000004b8007c23 */ /* 0x000fe20008010804 */
[----:B--2---:R-:W-:Y:S01]  /*7240*/  F2FP.BF16.F32.PACK_AB R11, R50, R51 ;  /* 0x00000033320b723e */ /* 0x004fe200000010ff */
[----:B------:R-:W-:Y:S01]  /*7250*/  FADD.FTZ R6, R217, R6 ;  /* 0x00000006d9067221 */ /* 0x000fe20000010000 */
[----:B------:R-:W-:Y:S01]  /*7260*/  FADD.FTZ R2, R89, R2 ;  /* 0x0000000259027221 */ /* 0x000fe20000010000 */
[----:B------:R1:W2:Y:S02]  /*7270*/  MUFU.EX2 R47, R0 ;  /* 0x00000000002f7308 */ /* 0x0002a40000000800 */
[----:B------:R-:W-:-:S02]  /*7280*/  FADD.FTZ R6, R219, R6 ;  /* 0x00000006db067221 */ /* 0x000fc40000010000 */
[C---:B------:R-:W-:Y:S01]  /*7290*/  HMMA.16816.F32.BF16 R16, R8.reuse, R32, R28 ;  /* 0x000000200810723c */ /* 0x040fe2000004181c */
[----:B------:R-:W3:Y:S05]  /*72a0*/  LDSM.16.MT88.4 R28, [R135+0x8400] ;  /* 0x00840000871c783b */ /* 0x000eea0000004200 */
[C---:B------:R-:W-:Y:S01]  /*72b0*/  HMMA.16816.F32.BF16 R136, R8.reuse, R34, R136 ;  /* 0x000000220888723c */ /* 0x040fe20000041888 */
[----:B------:R-:W5:Y:S05]  /*72c0*/  LDSM.16.MT88.4 R32, [R134+0x8800] ;  /* 0x008800008620783b */ /* 0x000f6a0000004200 */
[----:B------:R-:W-:Y:S01]  /*72d0*/  HMMA.16816.F32.BF16 R24, R8, R36, R24 ;  /* 0x000000240818723c */ /* 0x000fe20000041818 */
        /* <DEDUP_REMOVED lines=9> */
[----:B------:R-:W5:Y:S02]  /*7370*/  LDSM.16.MT88.4 R36, [R135+0x8800] ;  /* 0x008800008724783b */ /* 0x000f640000004200 */
[----:B------:R-:W-:Y:S01]  /*7380*/  FADD.FTZ R0, R81, R0 ;  /* 0x0000000051007221 */ /* 0x000fe20000010000 */
[----:B------:R-:W-:Y:S01]  /*7390*/  FADD.FTZ R2, R224, R2 ;  /* 0x00000002e0027221 */ /* 0x000fe20000010000 */
[----:B------:R-:W-:-:S02]  /*73a0*/  F2FP.BF16.F32.PACK_AB R8, R252, R250 ;  /* 0x000000fafc08723e */ /* 0x000fc400000010ff */
[----:B------:R-:W-:Y:S01]  /*73b0*/  FADD.FTZ R0, R80, R0 ;  /* 0x0000000050007221 */ /* 0x000fe20000010000 */
[----:B------:R-:W-:Y:S01]  /*73c0*/  FADD.FTZ R2, R223, R2 ;  /* 0x00000002df027221 */ /* 0x000fe20000010000 */
[----:B--2---:R-:W-:Y:S02]  /*73d0*/  F2FP.BF16.F32.PACK_AB R9, R49, R47 ;  /* 0x0000002f3109723e */ /* 0x004fe400000010ff */
[----:B------:R-:W-:Y:S01]  /*73e0*/  FADD.FTZ R0, R77, R0 ;  /* 0x000000004d007221 */ /* 0x000fe20000010000 */
[----:B------:R-:W-:Y:S01]  /*73f0*/  FADD.FTZ R2, R225, R2 ;  /* 0x00000002e1027221 */ /* 0x000fe20000010000 */
[----:B------:R-:W-:Y:S01]  /*7400*/  F2FP.BF16.F32.PACK_AB R10, R129, R251 ;  /* 0x000000fb810a723e */ /* 0x000fe200000010ff */
[----:B-1----:R-:W-:Y:S01]  /*7410*/  FFMA.FTZ R6, R185, UR4, -R4 ;  /* 0x00000004b9067c23 */ /* 0x002fe20008010804 */
[----:B------:R-:W-:Y:S01]  /*7420*/  FADD.FTZ R0, R75, R0 ;  /* 0x000000004b007221 */ /* 0x000fe20000010000 */
[----:B------:R-:W-:Y:S02]  /*7430*/  FADD.FTZ R2, R226, R2 ;  /* 0x00000002e2027221 */ /* 0x000fe40000010000 */
[----:B------:R1:W2:Y:S01]  /*7440*/  MUFU.EX2 R45, R6 ;  /* 0x00000006002d7308 */ /* 0x0002a20000000800 */
        /* <DEDUP_REMOVED lines=10> */
[--C-:B-1----:R-:W-:Y:S01]  /*74f0*/  FFMA.FTZ R6, R115, UR4, -R5.reuse ;  /* 0x0000000473067c23 */ /* 0x102fe20008010805 */
[----:B------:R-:W-:Y:S01]  /*7500*/  FFMA.FTZ R5, R188, UR4, -R5 ;  /* 0x00000004bc057c23 */ /* 0x000fe20008010805 */
[----:B------:R-:W-:Y:S01]  /*7510*/  FADD.FTZ R0, R68, R0 ;  /* 0x0000000044007221 */ /* 0x000fe20000010000 */
[----:B------:R-:W-:Y:S01]  /*7520*/  FADD.FTZ R2, R231, R2 ;  /* 0x00000002e7027221 */ /* 0x000fe20000010000 */
[----:B------:R1:W-:Y:S01]  /*7530*/  MUFU.EX2 R48, R6 ;  /* 0x0000000600307308 */ /* 0x0003e20000000800 */
[----:B--2---:R-:W-:Y:S01]  /*7540*/  F2FP.BF16.F32.PACK_AB R11, R45, R46 ;  /* 0x0000002e2d0b723e */ /* 0x004fe200000010ff */
[----:B------:R-:W-:Y:S01]  /*7550*/  FADD.FTZ R0, R65, R0 ;  /* 0x0000000041007221 */ /* 0x000fe20000010000 */
[----:B------:R-:W-:-:S03]  /*7560*/  FADD.FTZ R2, R234, R2 ;  /* 0x00000002ea027221 */ /* 0x000fc60000010000 */
[----:B------:R-:W-:Y:S01]  /*7570*/  FADD.FTZ R0, R21, R0 ;  /* 0x0000000015007221 */ /* 0x000fe20000010000 */
[----:B------:R-:W-:Y:S01]  /*7580*/  FADD.FTZ R2, R233, R2 ;  /* 0x00000002e9027221 */ /* 0x000fe20000010000 */
[----:B------:R2:W5:Y:S01]  /*7590*/  MUFU.EX2 R243, R5 ;  /* 0x0000000500f37308 */ /* 0x0005620000000800 */
[----:B----4-:R-:W-:Y:S01]  /*75a0*/  HMMA.16816.F32.BF16 R16, R8, R40, R16 ;  /* 0x000000280810723c */ /* 0x010fe20000041810 */
[----:B------:R-:W-:Y:S01]  /*75b0*/  FADD.FTZ R0, R64, R0 ;  /* 0x0000000040007221 */ /* 0x000fe20000010000 */
[----:B------:R-:W-:-:S03]  /*75c0*/  FADD.FTZ R2, R236, R2 ;  /* 0x00000002ec027221 */ /* 0x000fc60000010000 */
[----:B------:R-:W-:Y:S01]  /*75d0*/  FADD.FTZ R0, R63, R0 ;  /* 0x000000003f007221 */ /* 0x000fe20000010000 */
[----:B------:R-:W-:Y:S01]  /*75e0*/  HMMA.16816.F32.BF16 R136, R8, R42, R136 ;  /* 0x0000002a0888723c */ /* 0x000fe20000041888 */
[----:B-1----:R-:W-:-:S04]  /*75f0*/  FFMA.FTZ R6, R187, UR4, -R4 ;  /* 0x00000004bb067c23 */ /* 0x002fc80008010804 */
[----:B------:R1:W-:Y:S01]  /*7600*/  MUFU.EX2 R44, R6 ;  /* 0x00000006002c7308 */ /* 0x0003e20000000800 */
[C---:B---3--:R-:W-:Y:S01]  /*7610*/  HMMA.16816.F32.BF16 R148, R8.reuse, R28, R24 ;  /* 0x0000001c0894723c */ /* 0x048fe20000041818 */
[----:B------:R-:W3:Y:S01]  /*7620*/  LDSM.16.MT88.4 R24, [R134+0x8c00] ;  /* 0x008c00008618783b */ /* 0x000ee20000004200 */
[----:B--2---:R-:W-:Y:S01]  /*7630*/  FADD.FTZ R5, R235, R2 ;  /* 0x00000002eb057221 */ /* 0x004fe20000010000 */
[----:B------:R-:W-:Y:S01]  /*7640*/  FADD.FTZ R2, R62, R0 ;  /* 0x000000003e027221 */ /* 0x000fe20000010000 */
[----:B------:R-:W-:Y:S02]  /*7650*/  FFMA.FTZ R0, R194, UR4, -R4 ;  /* 0x00000004c2007c23 */ /* 0x000fe40008010804 */
[----:B------:R-:W-:Y:S01]  /*7660*/  HMMA.16816.F32.BF16 R12, R8, R30, R12 ;  /* 0x0000001e080c723c */ /* 0x000fe2000004180c */
[----:B------:R-:W-:Y:S01]  /*7670*/  FADD.FTZ R5, R237, R5 ;  /* 0x00000005ed057221 */ /* 0x000fe20000010000 */
[----:B------:R-:W-:Y:S01]  /*7680*/  FADD.FTZ R2, R61, R2 ;  /* 0x000000023d027221 */ /* 0x000fe20000010000 */
[----:B------:R2:W-:Y:S01]  /*7690*/  MUFU.EX2 R7, R0 ;  /* 0x0000000000077308 */ /* 0x0005e20000000800 */
[----:B-----5:R-:W-:Y:S01]  /*76a0*/  F2FP.BF16.F32.PACK_AB R146, R243, R48 ;  /* 0x00000030f392723e */ /* 0x020fe200000010ff */
[----:B------:R-:W-:-:S02]  /*76b0*/  FADD.FTZ R5, R238, R5 ;  /* 0x00000005ee057221 */ /* 0x000fc40000010000 */
[----:B------:R-:W-:Y:S02]  /*76c0*/  F2FP.BF16.F32.PACK_AB R8, R132, R130 ;  /* 0x000000828408723e */ /* 0x000fe400000010ff */
[----:B------:R-:W-:Y:S01]  /*76d0*/  F2FP.BF16.F32.PACK_AB R10, R126, R121 ;  /* 0x000000797e0a723e */ /* 0x000fe200000010ff */
[----:B-1----:R-:W-:-:S04]  /*76e0*/  FFMA.FTZ R6, R189, UR4, -R4 ;  /* 0x00000004bd067c23 */ /* 0x002fc80008010804 */
[----:B------:R1:W4:Y:S01]  /*76f0*/  MUFU.EX2 R23, R6 ;  /* 0x0000000600177308 */ /* 0x0003220000000800 */
[----:B--2---:R-:W-:Y:S01]  /*7700*/  FADD.FTZ R0, R60, R2 ;  /* 0x000000023c007221 */ /* 0x004fe20000010000 */
[----:B------:R-:W-:Y:S01]  /*7710*/  FADD.FTZ R2, R239, R5 ;  /* 0x00000005ef027221 */ /* 0x000fe20000010000 */
[----:B------:R-:W-:Y:S02]  /*7720*/  FFMA.FTZ R5, R195, UR4, -R4 ;  /* 0x00000004c3057c23 */ /* 0x000fe40008010804 */
[----:B------:R-:W-:Y:S01]  /*7730*/  FADD.FTZ R0, R58, R0 ;  /* 0x000000003a007221 */ /* 0x000fe20000010000 */
[----:B------:R-:W-:-:S03]  /*7740*/  FADD.FTZ R2, R241, R2 ;  /* 0x00000002f1027221 */ /* 0x000fc60000010000 */
[----:B------:R-:W-:Y:S01]  /*7750*/  FADD.FTZ R0, R57, R0 ;  /* 0x0000000039007221 */ /* 0x000fe20000010000 */
[----:B------:R-:W-:Y:S01]  /*7760*/  FADD.FTZ R2, R240, R2 ;  /* 0x00000002f0027221 */ /* 0x000fe20000010000 */
[----:B------:R-:W-:Y:S01]  /*7770*/  MUFU.EX2 R5, R5 ;  /* 0x0000000500057308 */ /* 0x000fe20000000800 */
[----:B-1----:R-:W-:Y:S01]  /*7780*/  FFMA.FTZ R6, R190, UR4, -R4 ;  /* 0x00000004be067c23 */ /* 0x002fe20008010804 */
[----:B------:R-:W-:Y:S01]  /*7790*/  FADD.FTZ R0, R56, R0 ;  /* 0x0000000038007221 */ /* 0x000fe20000010000 */
[----:B------:R-:W-:Y:S01]  /*77a0*/  FADD.FTZ R2, R242, R2 ;  /* 0x00000002f2027221 */ /* 0x000fe20000010000 */
[----:B----4-:R-:W-:Y:S02]  /*77b0*/  F2FP.BF16.F32.PACK_AB R9, R23, R44 ;  /* 0x0000002c1709723e */ /* 0x010fe400000010ff */
        /* <DEDUP_REMOVED lines=23> */
[----:B-1----:R-:W-:Y:S01]  /*7930*/  F2FP.BF16.F32.PACK_AB R11, R21, R22 ;  /* 0x00000016150b723e */ /* 0x002fe200000010ff */
[--C-:B------:R-:W-:Y:S01]  /*7940*/  FFMA.FTZ R6, R193, UR4, -R4.reuse ;  /* 0x00000004c1067c23 */ /* 0x100fe20008010804 */
[----:B------:R-:W-:Y:S01]  /*7950*/  FFMA.FTZ R4, R196, UR4, -R4 ;  /* 0x00000004c4047c23 */ /* 0x000fe20008010804 */
[----:B------:R-:W-:Y:S01]  /*7960*/  FADD.FTZ R0, R23, R0 ;  /* 0x0000000017007221 */ /* 0x000fe20000010000 */
[----:B------:R-:W-:-:S03]  /*7970*/  FADD.FTZ R2, R121, R2 ;  /* 0x0000000279027221 */ /* 0x000fc60000010000 */
[C---:B------:R-:W-:Y:S01]  /*7980*/  HMMA.16816.F32.BF16 R140, R8.reuse, R32, R16 ;  /* 0x00000020088c723c */ /* 0x040fe20000041810 */
[----:B------:R-:W1:Y:S01]  /*7990*/  LDSM.16.MT88.4 R16, [R135+0x8c00] ;  /* 0x008c00008710783b */ /* 0x000e620000004200 */
[----:B------:R-:W2:Y:S01]  /*79a0*/  MUFU.EX2 R6, R6 ;  /* 0x0000000600067308 */ /* 0x000ea20000000800 */
[----:B------:R-:W-:Y:S01]  /*79b0*/  FADD.FTZ R0, R22, R0 ;  /* 0x0000000016007221 */ /* 0x000fe20000010000 */
[----:B------:R-:W-:Y:S02]  /*79c0*/  FADD.FTZ R2, R126, R2 ;  /* 0x000000027e027221 */ /* 0x000fe40000010000 */
[C---:B------:R-:W-:Y:S01]  /*79d0*/  HMMA.16816.F32.BF16 R136, R8.reuse, R34, R136 ;  /* 0x000000220888723c */ /* 0x040fe20000041888 */
[----:B------:R-:W-:Y:S01]  /*79e0*/  FADD.FTZ R0, R21, R0 ;  /* 0x0000000015007221 */ /* 0x000fe20000010000 */
[----:B------:R-:W-:Y:S02]  /*79f0*/  FADD.FTZ R2, R59, R2 ;  /* 0x000000023b027221 */ /* 0x000fe40000010000 */
[----:B------:R-:W4:Y:S01]  /*7a00*/  MUFU.EX2 R4, R4 ;  /* 0x0000000400047308 */ /* 0x000f220000000800 */
[----:B------:R-:W-:Y:S01]  /*7a10*/  FADD.FTZ R0, R7, R0 ;  /* 0x0000000007007221 */ /* 0x000fe20000010000 */
[----:B------:R-:W-:Y:S01]  /*7a20*/  HMMA.16816.F32.BF16 R148, R8, R36, R148 ;  /* 0x000000240894723c */ /* 0x000fe20000041894 */
[----:B------:R-:W-:-:S04]  /*7a30*/  FADD.FTZ R2, R54, R2 ;  /* 0x0000000236027221 */ /* 0x000fc80000010000 */
[----:B------:R-:W-:Y:S01]  /*7a40*/  FADD.FTZ R2, R48, R2 ;  /* 0x0000000230027221 */ /* 0x000fe20000010000 */
[----:B------:R-:W-:Y:S01]  /*7a50*/  HMMA.16816.F32.BF16 R12, R8, R38, R12 ;  /* 0x00000026080c723c */ /* 0x000fe2000004180c */
[C---:B--2---:R-:W-:Y:S01]  /*7a60*/  F2FP.BF16.F32.PACK_AB R145, R6.reuse, R7 ;  /* 0x000000070691723e */ /* 0x044fe200000010ff */
[----:B------:R-:W-:Y:S01]  /*7a70*/  FADD.FTZ R0, R6, R0 ;  /* 0x0000000006007221 */ /* 0x000fe20000010000 */
[----:B------:R-:W-:-:S03]  /*7a80*/  FADD.FTZ R243, R243, R2 ;  /* 0x00000002f3f37221 */ /* 0x000fc60000010000 */
[----:B------:R-:W-:Y:S01]  /*7a90*/  FADD.FTZ R0, R5, R0 ;  /* 0x0000000005007221 */ /* 0x000fe20000010000 */
[----:B----4-:R-:W-:-:S03]  /*7aa0*/  F2FP.BF16.F32.PACK_AB R147, R4, R5 ;  /* 0x000000050493723e */ /* 0x010fc600000010ff */
[----:B------:R-:W-:-:S04]  /*7ab0*/  FADD.FTZ R242, R4, R0 ;  /* 0x0000000004f27221 */ /* 0x000fc80000010000 */
[C---:B---3--:R-:W-:Y:S06]  /*7ac0*/  HMMA.16816.F32.BF16 R140, R144.reuse, R24, R140 ;  /* 0x00000018908c723c */ /* 0x048fec000004188c */
[C---:B------:R-:W-:Y:S06]  /*7ad0*/  HMMA.16816.F32.BF16 R136, R144.reuse, R26, R136 ;  /* 0x0000001a9088723c */ /* 0x040fec0000041888 */
[C---:B-1----:R-:W-:Y:S06]  /*7ae0*/  HMMA.16816.F32.BF16 R148, R144.reuse, R16, R148 ;  /* 0x000000109094723c */ /* 0x042fec0000041894 */
[----:B------:R-:W-:Y:S01]  /*7af0*/  HMMA.16816.F32.BF16 R144, R144, R18, R12 ;  /* 0x000000129090723c */ /* 0x000fe2000004180c */
[----:B------:R-:W-:-:S08]  /*7b00*/  NOP ;  /* 0x0000000000007918 */ /* 0x000fd00000000000 */
[----:B------:R-:W-:-:S15]  /*7b10*/  @!P0 BRA `(.L_x_1540) ;  /* 0x0000004c00f48947 */ /* 0x000fde0003800000 */
[----:B------:R-:W-:Y:S01]  /*7b20*/  ULEA UR10, -UR10, URZ, 0x8 ;  /* 0x0000003f0a0a7291 */ /* 0x000fe2000f8e413f */
[----:B------:R-:W-:Y:S01]  /*7b30*/  IADD3 R191, R191, -0x2, RZ ;  /* 0xfffffffebfbf7810 */ /* 0x000fe20007ffe0ff */
[----:B------:R-:W-:Y:S01]  /*7b40*/  IMAD.MOV.U32 R217, RZ, RZ, R153 ;  /* 0x000000ffffd97224 */ /* 0x000fe200078e0099 */
[----:B------:R-:W-:Y:S01]  /*7b50*/  MOV R218, R152 ;  /* 0x0000009800da7202 */ /* 0x000fe20000000f00 */
[----:B------:R-:W-:Y:S01]  /*7b60*/  USHF.R.S32.HI UR4, URZ, 0x1f, UR10 ;  /* 0x0000001f3f047899 */ /* 0x000fe2000801140a */
[----:B------:R-:W-:Y:S01]  /*7b70*/  MOV R133, R3 ;  /* 0x0000000300857202 */ /* 0x000fe20000000f00 */
[----:B------:R-:W-:Y:S01]  /*7b80*/  IMAD.MOV.U32 R132, RZ, RZ, R20 ;  /* 0x000000ffff847224 */ /* 0x000fe200078e0014 */
[----:B------:R-:W-:Y:S01]  /*7b90*/  MOV R247, UR10 ;  /* 0x0000000a00f77c02 */ /* 0x000fe20008000f00 */
[----:B------:R-:W-:Y:S01]  /*7ba0*/  ULDC UR8, c[0x0][0x39c] ;  /* 0x0000e70000087ab9 */ /* 0x000fe20000000800 */
[----:B------:R-:W-:Y:S01]  /*7bb0*/  ULDC UR7, c[0x0][0x248] ;  /* 0x0000920000077ab9 */ /* 0x000fe20000000800 */
[----:B------:R-:W-:Y:S01]  /*7bc0*/  IMAD.U32 R246, RZ, RZ, UR4 ;  /* 0x00000004fff67e24 */ /* 0x000fe2000f8e00ff */
[----:B------:R-:W-:-:S06]  /*7bd0*/  ULDC UR4, c[0x0][0x2ec] ;  /* 0x0000bb0000047ab9 */ /* 0x000fcc0000000800 */
.L_x_1544:
[----:B------:R-:W-:Y:S04]  /*7be0*/  DEPBAR.LE SB0, 0x0 ;  /* 0x000080000000791a */ /* 0x000fe80000000000 */
[----:B------:R-:W-:Y:S01]  /*7bf0*/  BAR.SYNC.DEFER_BLOCKING 0x0 ;  /* 0x0000000000007b1d */ /* 0x000fe20000010000 */
[----:B------:R-:W-:Y:S02]  /*7c00*/  MOV R2, R247 ;  /* 0x000000f700027202 */ /* 0x000fe40000000f00 */
[----:B------:R-:W-:Y:S03]  /*7c10*/  MOV R0, R246 ;  /* 0x000000f600007202 */ /* 0x000fe60000000f00 */
[----:B------:R-:W-:Y:S05]  /*7c20*/  @P6 BRA `(.L_x_1541) ;  /* 0x0000000000f46947 */ /* 0x000fea0003800000 */
        /* <DEDUP_REMOVED lines=49> */
[----:B-1----:R-:W1:Y:S08]  /*7f40*/  LDC.64 R6, c[0x0][0x238] ;  /* 0x00008e00ff067b82 */ /* 0x002e700000000a00 */
[----:B---3--:R-:W3:Y:S02]  /*7f50*/  LDC.64 R4, c[0x0][0x250] ;  /* 0x00009400ff047b82 */ /* 0x008ee40000000a00 */
[-C--:B---3--:R-:W-:Y:S04]  /*7f60*/  IMAD R8, R2, R4.reuse, RZ ;  /* 0x0000000402087224 */ /* 0x088fe800078e02ff */
[C---:B------:R-:W-:Y:S01]  /*7f70*/  IMAD R5, R0.reuse, R5, R8 ;  /* 0x0000000500057224 */ /* 0x040fe200078e0208 */
[----:B--2---:R-:W-:Y:S01]  /*7f80*/  IADD3 R9, -R3, R9, RZ ;  /* 0x0000000903097210 */ /* 0x004fe20007ffe1ff */
[----:B------:R-:W-:Y:S03]  /*7f90*/  IMAD.WIDE.U32 R2, R0, R4, RZ ;  /* 0x0000000400027225 */ /* 0x000fe600078e00ff */
[----:B------:R-:W-:Y:S01]  /*7fa0*/  SHF.R.S32.HI R0, RZ, 0x1f, R9 ;  /* 0x0000001fff007819 */ /* 0x000fe20000011409 */
[----:B------:R-:W-:Y:S04]  /*7fb0*/  IMAD.IADD R3, R3, 0x1, R5 ;  /* 0x0000000103037824 */ /* 0x000fe800078e0205 */
[-C--:B-1----:R-:W-:Y:S02]  /*7fc0*/  IMAD R0, R0, R6.reuse, RZ ;  /* 0x0000000600007224 */ /* 0x082fe400078e02ff */
[C---:B------:R-:W-:Y:S04]  /*7fd0*/  IMAD.WIDE.U32 R2, R9.reuse, R6, R2 ;  /* 0x0000000609027225 */ /* 0x040fe800078e0002 */
[----:B------:R-:W-:Y:S05]  /*7fe0*/  IMAD R7, R9, R7, R0 ;  /* 0x0000000709077224 */ /* 0x000fea00078e0200 */
[----:B------:R-:W-:Y:S07]  /*7ff0*/  IADD3 R0, R3, R7, RZ ;  /* 0x0000000703007210 */ /* 0x000fee0007ffe0ff */
.L_x_1541:
[C---:B------:R-:W-:Y:S04]  /*8000*/  LEA R218, P0, R2.reuse, R218, 0x1 ;  /* 0x000000da02da7211 */ /* 0x040fe800078008ff */
[----:B------:R-:W-:Y:S02]  /*8010*/  MOV R12, R218 ;  /* 0x000000da000c7202 */ /* 0x000fe40000000f00 */
[----:B------:R-:W-:Y:S02]  /*8020*/  LEA.HI.X R217, R2, R217, R0, 0x1, P0 ;  /* 0x000000d902d97211 */ /* 0x000fe400000f0c00 */
[----:B------:R-:W-:Y:S02]  /*8030*/  IADD3 R2, P0, R218, UR12, RZ ;  /* 0x0000000cda027c10 */ /* 0x000fe4000ff1e0ff */
[----:B------:R-:W-:Y:S02]  /*8040*/  MOV R13, R217 ;  /* 0x000000d9000d7202 */ /* 0x000fe40000000f00 */
[----:B------:R-:W-:Y:S02]  /*8050*/  IADD3.X R3, R217, UR11, RZ, P0, !PT ;  /* 0x0000000bd9037c10 */ /* 0x000fe400087fe4ff */
[----:B------:R-:W-:Y:S01]  /*8060*/  IADD3 R10, P0, R2, UR12, RZ ;  /* 0x0000000c020a7c10 */ /* 0x000fe2000ff1e0ff */
[----:B------:R-:W-:Y:S01]  /*8070*/  @!PT LDS RZ, [RZ] ;  /* 0x00000000fffff984 */ /* 0x000fe20000000800 */
[----:B------:R-:W-:Y:S01]  /*8080*/  @!PT LDS RZ, [RZ] ;  /* 0x00000000fffff984 */ /* 0x000fe20000000800 */
[----:B------:R-:W-:Y:S01]  /*8090*/  @!PT LDS RZ, [RZ] ;  /* 0x00000000fffff984 */ /* 0x000fe20000000800 */
[----:B------:R-:W-:Y:S03]  /*80a0*/  LDGSTS.E.BYPASS.LTC128B.128 [R183+0x5000], desc[UR16][R12.64] ;  /* 0x050000000cb77fae */ /* 0x000fe6000b901d50 */
[----:B------:R-:W-:Y:S02]  /*80b0*/  IADD3.X R11, R3, UR11, RZ, P0, !PT ;  /* 0x0000000b030b7c10 */ /* 0x000fe400087fe4ff */
[----:B------:R-:W-:Y:S03]  /*80c0*/  IADD3 R8, P0, R10, UR12, RZ ;  /* 0x0000000c0a087c10 */ /* 0x000fe6000ff1e0ff */
[----:B------:R1:W-:Y:S01]  /*80d0*/  LDGSTS.E.BYPASS.LTC128B.128 [R183+0x5800], desc[UR16][R2.64] ;  /* 0x0580000002b77fae */ /* 0x0003e2000b901d50 */
[----:B------:R-:W-:Y:S02]  /*80e0*/  IADD3.X R9, R11, UR11, RZ, P0, !PT ;  /* 0x0000000b0b097c10 */ /* 0x000fe400087fe4ff */
[----:B------:R-:W-:Y:S04]  /*80f0*/  IADD3 R6, P0, R8, UR12, RZ ;  /* 0x0000000c08067c10 */ /* 0x000fe8000ff1e0ff */
[----:B------:R-:W-:Y:S01]  /*8100*/  IADD3.X R7, R9, UR11, RZ, P0, !PT ;  /* 0x0000000b09077c10 */ /* 0x000fe200087fe4ff */
[----:B------:R2:W-:Y:S01]  /*8110*/  LDGSTS.E.BYPASS.LTC128B.128 [R183+0x6000], desc[UR16][R10.64] ;  /* 0x060000000ab77fae */ /* 0x0005e2000b901d50 */
[----:B------:R-:W-:Y:S04]  /*8120*/  IADD3 R4, P0, R6, UR12, RZ ;  /* 0x0000000c06047c10 */ /* 0x000fe8000ff1e0ff */
[----:B------:R-:W-:Y:S03]  /*8130*/  IADD3.X R5, R7, UR11, RZ, P0, !PT ;  /* 0x0000000b07057c10 */ /* 0x000fe600087fe4ff */
[----:B------:R-:W-:Y:S08]  /*8140*/  LDGSTS.E.BYPASS.LTC128B.128 [R183+0x6800], desc[UR16][R8.64] ;  /* 0x0680000008b77fae */ /* 0x000ff0000b901d50 */
[----:B------:R-:W-:Y:S01]  /*8150*/  LDGSTS.E.BYPASS.LTC128B.128 [R183+0x7000], desc[UR16][R6.64] ;  /* 0x0700000006b77fae */ /* 0x000fe2000b901d50 */
[----:B-1----:R-:W-:Y:S04]  /*8160*/  IADD3 R2, P0, R4, UR12, RZ ;  /* 0x0000000c04027c10 */ /* 0x002fe8000ff1e0ff */
[----:B------:R-:W-:Y:S03]  /*8170*/  IADD3.X R3, R5, UR11, RZ, P0, !PT ;  /* 0x0000000b05037c10 */ /* 0x000fe600087fe4ff */
[----:B------:R-:W-:Y:S01]  /*8180*/  LDGSTS.E.BYPASS.LTC128B.128 [R183+0x7800], desc[UR16][R4.64] ;  /* 0x0780000004b77fae */ /* 0x000fe2000b901d50 */
[----:B--2---:R-:W-:Y:S04]  /*8190*/  IADD3 R10, P0, R2, UR12, RZ ;  /* 0x0000000c020a7c10 */ /* 0x004fe8000ff1e0ff */
[----:B------:R-:W-:Y:S03]  /*81a0*/  IADD3.X R11, R3, UR11, RZ, P0, !PT ;  /* 0x0000000b030b7c10 */ /* 0x000fe600087fe4ff */
[----:B------:R-:W-:Y:S01]  /*81b0*/  LDGSTS.E.BYPASS.LTC128B.128 [R183+0x8000], desc[UR16][R2.64] ;  /* 0x0800000002b77fae */ /* 0x000fe2000b901d50 */
[----:B------:R-:W-:Y:S07]  /*81c0*/  ISETP.GE.AND P0, PT, R191, 0x1, PT ;  /* 0x00000001bf00780c */ /* 0x000fee0003f06270 */
[----:B------:R1:W-:Y:S08]  /*81d0*/  LDGSTS.E.BYPASS.LTC128B.128 [R183+0x8800], desc[UR16][R10.64] ;  /* 0x088000000ab77fae */ /* 0x0003f0000b901d50 */
[----:B------:R-:W-:Y:S08]  /*81e0*/  LDSM.16.M88.4 R128, [R166] ;  /* 0x00000000a680783b */ /* 0x000ff00000000200 */
[----:B------:R-:W0:Y:S08]  /*81f0*/  LDGDEPBAR ;  /* 0x00000000000079af */ /* 0x000e300000000000 */
[----:B------:R-:W-:Y:S08]  /*8200*/  LDSM.16.M88.4 R16, [R164+0x400] ;  /* 0x00040000a410783b */ /* 0x000ff00000000200 */
[----:B-1----:R-:W1:Y:S08]  /*8210*/  LDSM.16.M88.4 R8, [R164] ;  /* 0x00000000a408783b */ /* 0x002e700000000200 */
[----:B------:R-:W2:Y:S08]  /*8220*/  LDSM.16.M88.4 R24, [R164+0x800] ;  /* 0x00080000a418783b */ /* 0x000eb00000000200 */
[----:B------:R-:W3:Y:S08]  /*8230*/  LDSM.16.M88.4 R32, [R164+0xc00] ;  /* 0x000c0000a420783b */ /* 0x000ef00000000200 */
[----:B------:R-:W4:Y:S08]  /*8240*/  LDSM.16.M88.4 R40, [R164+0x1000] ;  /* 0x00100000a428783b */ /* 0x000f300000000200 */
[----:B------:R-:W5:Y:S08]  /*8250*/  LDSM.16.M88.4 R48, [R164+0x1400] ;  /* 0x00140000a430783b */ /* 0x000f700000000200 */
        /* <DEDUP_REMOVED lines=10> */
[----:B------:R-:W-:Y:S08]  /*8300*/  LDSM.16.M88.4 R156, [R167] ;  /* 0x00000000a79c783b */ /* 0x000ff00000000200 */
[----:B------:R-:W5:Y:S01]  /*8310*/  LDSM.16.M88.4 R160, [R165] ;  /* 0x00000000a5a0783b */ /* 0x000f620000000200 */
[C---:B-1----:R-:W-:Y:S06]  /*8320*/  HMMA.16816.F32.BF16 R4, R128.reuse, R8, RZ ;  /* 0x000000088004723c */ /* 0x042fec00000418ff */
[C---:B------:R-:W-:Y:S06]  /*8330*/  HMMA.16816.F32.BF16 R8, R128.reuse, R10, RZ ;  /* 0x0000000a8008723c */ /* 0x040fec00000418ff */
[C---:B------:R-:W-:Y:S06]  /*8340*/  HMMA.16816.F32.BF16 R12, R128.reuse, R16, RZ ;  /* 0x00000010800c723c */ /* 0x040fec00000418ff */
[C---:B------:R-:W-:Y:S06]  /*8350*/  HMMA.16816.F32.BF16 R16, R128.reuse, R18, RZ ;  /* 0x000000128010723c */ /* 0x040fec00000418ff */
[C---:B--2---:R-:W-:Y:S06]  /*8360*/  HMMA.16816.F32.BF16 R20, R128.reuse, R24, RZ ;  /* 0x000000188014723c */ /* 0x044fec00000418ff */
[C---:B------:R-:W-:Y:S06]  /*8370*/  HMMA.16816.F32.BF16 R24, R128.reuse, R26, RZ ;  /* 0x0000001a8018723c */ /* 0x040fec00000418ff */
[C---:B---3--:R-:W-:Y:S06]  /*8380*/  HMMA.16816.F32.BF16 R28, R128.reuse, R32, RZ ;  /* 0x00000020801c723c */ /* 0x048fec00000418ff */
[C---:B------:R-:W-:Y:S06]  /*8390*/  HMMA.16816.F32.BF16 R32, R128.reuse, R34, RZ ;  /* 0x000000228020723c */ /* 0x040fec00000418ff */
[C---:B----4-:R-:W-:Y:S06]  /*83a0*/  HMMA.16816.F32.BF16 R36, R128.reuse, R40, RZ ;  /* 0x000000288024723c */ /* 0x050fec00000418ff */
        /* <DEDUP_REMOVED lines=75> */
[----:B------:R1:W1:Y:S01]  /*8860*/  MUFU.TANH R19, R22 ;  /* 0x0000001600137308 */ /* 0x0002620000002400 */
[----:B------:R-:W5:Y:S09]  /*8870*/  LDSM.16.M88.4 R8, [R178] ;  /* 0x00000000b208783b */ /* 0x000f720000000200 */
[----:B------:R1:W1:Y:S01]  /*8880*/  MUFU.TANH R189, R12 ;  /* 0x0000000c00bd7308 */ /* 0x0002620000002400 */
[C---:B--2---:R-:W-:Y:S06]  /*8890*/  HMMA.16816.F32.BF16 R36, R156.reuse, R4, R36 ;  /* 0x000000049c24723c */ /* 0x044fec0000041824 */
[C---:B------:R-:W-:Y:S03]  /*88a0*/  HMMA.16816.F32.BF16 R40, R156.reuse, R6, R40 ;  /* 0x000000069c28723c */ /* 0x040fe60000041828 */
[----:B------:R2:W1:Y:S01]  /*88b0*/  MUFU.TANH R188, R13 ;  /* 0x0000000d00bc7308 */ /* 0x0004620000002400 */
[----:B------:R-:W4:Y:S01]  /*88c0*/  LDSM.16.M88.4 R4, [R177] ;  /* 0x00000000b104783b */ /* 0x000f220000000200 */
[----:B------:R-:W-:Y:S01]  /*88d0*/  FMUL.FTZ R28, R28, UR8 ;  /* 0x000000081c1c7c20 */ /* 0x000fe20008410000 */
[----:B------:R-:W-:Y:S01]  /*88e0*/  FMUL.FTZ R29, R29, UR8 ;  /* 0x000000081d1d7c20 */ /* 0x000fe20008410000 */
[----:B------:R-:W-:Y:S01]  /*88f0*/  FMUL.FTZ R30, R30, UR8 ;  /* 0x000000081e1e7c20 */ /* 0x000fe20008410000 */
[----:B------:R-:W-:Y:S05]  /*8900*/  FMUL.FTZ R31, R31, UR8 ;  /* 0x000000081f1f7c20 */ /* 0x000fea0008410000 */
[----:B------:R2:W1:Y:S01]  /*8910*/  MUFU.TANH R153, R20 ;  /* 0x0000001400997308 */ /* 0x0004620000002400 */
[----:B------:R-:W-:Y:S01]  /*8920*/  FMUL.FTZ R32, R32, UR8 ;  /* 0x0000000820207c20 */ /* 0x000fe20008410000 */
[----:B------:R-:W-:Y:S01]  /*8930*/  FMUL.FTZ R33, R33, UR8 ;  /* 0x0000000821217c20 */ /* 0x000fe20008410000 */
[----:B------:R-:W-:Y:S01]  /*8940*/  FMUL.FTZ R34, R34, UR8 ;  /* 0x0000000822227c20 */ /* 0x000fe20008410000 */
[----:B------:R-:W-:Y:S06]  /*8950*/  FMUL.FTZ R35, R35, UR8 ;  /* 0x0000000823237c20 */ /* 0x000fec0008410000 */
[----:B------:R2:W1:Y:S01]  /*8960*/  MUFU.TANH R18, R23 ;  /* 0x0000001700127308 */ /* 0x0004620000002400 */
        /* <DEDUP_REMOVED lines=124> */
[----:B------:R-:W5:Y:S02]  /*9130*/  LDSM.16.M88.4 R8, [R168] ;  /* 0x00000000a808783b */ /* 0x000f640000000200 */
[----:B------:R-:W-:Y:S07]  /*9140*/  DEPBAR.LE SB0, 0x0 ;  /* 0x000080000000791a */ /* 0x000fee0000000000 */
[----:B------:R1:W1:Y:S01]  /*9150*/  MUFU.TANH R15, R50 ;  /* 0x00000032000f7308 */ /* 0x0002620000002400 */
[----:B------:R-:W-:Y:S01]  /*9160*/  BAR.SYNC.DEFER_BLOCKING 0x0 ;  /* 0x0000000000007b1d */ /* 0x000fe20000010000 */
[C---:B---3--:R-:W-:Y:S08]  /*9170*/  HMMA.16816.F32.BF16 R116, R156.reuse, R4, R116 ;  /* 0x000000049c74723c */ /* 0x048ff00000041874 */
[----:B------:R3:W1:Y:S01]  /*9180*/  MUFU.TANH R14, R51 ;  /* 0x00000033000e7308 */ /* 0x0006620000002400 */
        /* <DEDUP_REMOVED lines=107> */
[----:B--2-4-:R-:W-:Y:S05]  /*9840*/  @!P0 BRA `(.L_x_1542) ;  /* 0x0000000400808947 */ /* 0x014fea0003800000 */
[----:B------:R-:W-:Y:S04]  /*9850*/  ULEA UR6, -UR7, URZ, 0x8 ;  /* 0x0000003f07067291 */ /* 0x000fe8000f8e413f */
[----:B------:R-:W-:Y:S02]  /*9860*/  USHF.R.S32.HI UR5, URZ, 0x1f, UR6 ;  /* 0x0000001f3f057899 */ /* 0x000fe40008011406 */
[----:B------:R-:W-:Y:S04]  /*9870*/  MOV R2, UR6 ;  /* 0x0000000600027c02 */ /* 0x000fe80008000f00 */
[----:B---3--:R-:W-:Y:S01]  /*9880*/  MOV R0, UR5 ;  /* 0x0000000500007c02 */ /* 0x008fe20008000f00 */
[----:B------:R-:W-:Y:S06]  /*9890*/  @P6 BRA `(.L_x_1543) ;  /* 0x0000000000f46947 */ /* 0x000fec0003800000 */
[----:B------:R-:W2:Y:S01]  /*98a0*/  LDC R10, c[0x0][0x380] ;  /* 0x0000e000ff0a7b82 */ /* 0x000ea20000000800 */
[----:B------:R-:W-:Y:S04]  /*98b0*/  SHF.L.U32 R6, R191, 0x8, RZ ;  /* 0x00000008bf067819 */ /* 0x000fe800000006ff */
[----:B------:R-:W-:Y:S01]  /*98c0*/  IABS R4, R6 ;  /* 0x0000000600047213 */ /* 0x000fe20000000000 */
[----:B------:R-:W-:Y:S05]  /*98d0*/  VIADD R8, R6, 0xffffff00 ;  /* 0xffffff0006087836 */ /* 0x000fea0000000000 */
[----:B------:R-:W-:Y:S02]  /*98e0*/  IABS R5, R8 ;  /* 0x0000000800057213 */ /* 0x000fe40000000000 */
[-C--:B--2---:R-:W-:Y:S02]  /*98f0*/  IABS R9, R10.reuse ;  /* 0x0000000a00097213 */ /* 0x084fe40000000000 */
[-C--:B------:R-:W-:Y:S02]  /*9900*/  LOP3.LUT R8, R8, R10.reuse, RZ, 0x3c, !PT ;  /* 0x0000000a08087212 */ /* 0x080fe400078e3cff */
[----:B------:R-:W2:Y:S01]  /*9910*/  I2F.RP R2, R9 ;  /* 0x0000000900027306 */ /* 0x000ea20000209400 */
[----:B------:R-:W-:Y:S02]  /*9920*/  LOP3.LUT R6, R6, R10, RZ, 0x3c, !PT ;  /* 0x0000000a06067212 */ /* 0x000fe400078e3cff */
[----:B------:R-:W-:Y:S02]  /*9930*/  ISETP.GE.AND P0, PT, R8, RZ, PT ;  /* 0x000000ff0800720c */ /* 0x000fe40003f06270 */
[----:B------:R-:W-:Y:S05]  /*9940*/  ISETP.GE.AND P2, PT, R6, RZ, PT ;  /* 0x000000ff0600720c */ /* 0x000fea0003f46270 */
[----:B--2---:R-:W2:Y:S02]  /*9950*/  MUFU.RCP R2, R2 ;  /* 0x0000000200027308 */ /* 0x004ea40000001000 */
[----:B--2---:R-:W-:Y:S08]  /*9960*/  VIADD R2, R2, 0xffffffe ;  /* 0x0ffffffe02027836 */ /* 0x004ff00000000000 */
[----:B------:R-:W2:Y:S02]  /*9970*/  F2I.FTZ.U32.TRUNC.NTZ R3, R2 ;  /* 0x0000000200037305 */ /* 0x000ea4000021f000 */
[--C-:B--2---:R-:W-:Y:S02]  /*9980*/  IMAD.MOV R0, RZ, RZ, -R3.reuse ;  /* 0x000000ffff007224 */ /* 0x104fe400078e0a03 */
        /* <DEDUP_REMOVED lines=34> */
[----:B------:R-:W-:Y:S01]  /*9bb0*/  IMAD R0, R0, UR7, RZ ;  /* 0x0000000700007c24 */ /* 0x000fe2000f8e02ff */
[----:B--2---:R-:W2:Y:S08]  /*9bc0*/  LDC R7, c[0x0][0x24c] ;  /* 0x00009300ff077b82 */ /* 0x004eb00000000800 */
[----:B----4-:R-:W4:Y:S01]  /*9bd0*/  LDC.64 R4, c[0x0][0x230] ;  /* 0x00008c00ff047b82 */ /* 0x010f220000000a00 */
[C---:B--2---:R-:W-:Y:S01]  /*9be0*/  IMAD R0, R2.reuse, R7, R0 ;  /* 0x0000000702007224 */ /* 0x044fe200078e0200 */
[----:B---3--:R-:W-:Y:S01]  /*9bf0*/  IADD3 R6, -R3, R6, RZ ;  /* 0x0000000603067210 */ /* 0x008fe20007ffe1ff */
[----:B------:R-:W-:Y:S03]  /*9c00*/  IMAD.WIDE.U32 R2, R2, UR7, RZ ;  /* 0x0000000702027c25 */ /* 0x000fe6000f8e00ff */
[----:B------:R-:W-:Y:S01]  /*9c10*/  SHF.R.S32.HI R7, RZ, 0x1f, R6 ;  /* 0x0000001fff077819 */ /* 0x000fe20000011406 */
[----:B------:R-:W-:Y:S04]  /*9c20*/  IMAD.IADD R3, R3, 0x1, R0 ;  /* 0x0000000103037824 */ /* 0x000fe800078e0200 */
[-C--:B----4-:R-:W-:Y:S02]  /*9c30*/  IMAD R0, R7, R4.reuse, RZ ;  /* 0x0000000407007224 */ /* 0x090fe400078e02ff */
[C---:B------:R-:W-:Y:S04]  /*9c40*/  IMAD.WIDE.U32 R2, R6.reuse, R4, R2 ;  /* 0x0000000406027225 */ /* 0x040fe800078e0002 */
[----:B------:R-:W-:Y:S05]  /*9c50*/  IMAD R5, R6, R5, R0 ;  /* 0x0000000506057224 */ /* 0x000fea00078e0200 */
[----:B------:R-:W-:Y:S07]  /*9c60*/  IADD3 R0, R3, R5, RZ ;  /* 0x0000000503007210 */ /* 0x000fee0007ffe0ff */
.L_x_1543:
[C---:B------:R-:W-:Y:S04]  /*9c70*/  LEA R245, P0, R2.reuse, R245, 0x1 ;  /* 0x000000f502f57211 */ /* 0x040fe800078008ff */
[----:B------:R-:W-:Y:S01]  /*9c80*/  LEA.HI.X R244, R2, R244, R0, 0x1, P0 ;  /* 0x000000f402f47211 */ /* 0x000fe200000f0c00 */
[----:B-1----:R-:W-:Y:S01]  /*9c90*/  IMAD.MOV.U32 R12, RZ, RZ, R245 ;  /* 0x000000ffff0c7224 */ /* 0x002fe200078e00f5 */
        /* <DEDUP_REMOVED lines=19> */
[----:B------:R4:W-:Y:S01]  /*9dd0*/  LDGSTS.E.BYPASS.LTC128B.128 [R183+0x3800], desc[UR16][R4.64] ;  /* 0x0380000004b77fae */ /* 0x0009e2000b901d50 */
[----:B-1----:R-:W-:Y:S04]  /*9de0*/  IADD3 R2, P0, R4, UR18, RZ ;  /* 0x0000001204027c10 */ /* 0x002fe8000ff1e0ff */
[----:B------:R-:W-:Y:S02]  /*9df0*/  IADD3.X R3, R5, UR19, RZ, P0, !PT ;  /* 0x0000001305037c10 */ /* 0x000fe400087fe4ff */
[----:B--2---:R-:W-:Y:S03]  /*9e00*/  IADD3 R10, P0, R2, UR18, RZ ;  /* 0x00000012020a7c10 */ /* 0x004fe6000ff1e0ff */
[----:B------:R4:W-:Y:S01]  /*9e10*/  LDGSTS.E.BYPASS.LTC128B.128 [R183+0x4000], desc[UR16][R2.64] ;  /* 0x0400000002b77fae */ /* 0x0009e2000b901d50 */
[----:B------:R-:W-:Y:S05]  /*9e20*/  IADD3.X R11, R3, UR19, RZ, P0, !PT ;  /* 0x00000013030b7c10 */ /* 0x000fea00087fe4ff */
[----:B------:R4:W-:Y:S04]  /*9e30*/  LDGSTS.E.BYPASS.LTC128B.128 [R183+0x4800], desc[UR16][R10.64] ;  /* 0x048000000ab77fae */ /* 0x0009e8000b901d50 */
[----:B------:R-:W0:Y:S02]  /*9e40*/  LDGDEPBAR ;  /* 0x00000000000079af */ /* 0x000e240000000000 */
.L_x_1542:
[----:B---3--:R-:W-:Y:S04]  /*9e50*/  FMNMX.FTZ R0, R184, R132, !PT ;  /* 0x00000084b8007209 */ /* 0x008fe80007810000 */
[----:B-1--4-:R-:W-:Y:S02]  /*9e60*/  FMNMX.FTZ R2, R196, R0, !PT ;  /* 0x00000000c4027209 */ /* 0x012fe40007810000 */
        /* <DEDUP_REMOVED lines=153> */
[----:B------:R-:W-:Y:S07]  /*a800*/  ISETP.GT.AND P0, PT, R191, RZ, PT ;  /* 0x000000ffbf00720c */ /* 0x000fee0003f04270 */
[----:B------:R3:W-:Y:S01]  /*a810*/  MUFU.EX2 R112, R6 ;  /* 0x0000000600707308 */ /* 0x0007e20000000800 */
[----:B-1----:R-:W-:Y:S09]  /*a820*/  FMUL.FTZ R11, R0, R139 ;  /* 0x0000008b000b7220 */ /* 0x002ff20000410000 */
        /* <DEDUP_REMOVED lines=24> */
[--C-:B-1----:R-:W-:Y:S01]  /*a9b0*/  FFMA.FTZ R7, R32, UR4, -R23.reuse ;  /* 0x0000000420077c23 */ /* 0x102fe20008010817 */
[--C-:B------:R-:W-:Y:S08]  /*a9c0*/  FFMA.FTZ R32, R91, UR4, -R48.reuse ;  /* 0x000000045b207c23 */ /* 0x100ff00008010830 */
        /* <DEDUP_REMOVED lines=8> */
[----:B------:R2:W4:Y:S01]  /*aa50*/  MUFU.EX2 R111, R4 ;  /* 0x00000004006f7308 */ /* 0x0005220000000800 */
[C---:B---3--:R-:W-:Y:S09]  /*aa60*/  FMUL.FTZ R9, R2.reuse, R137 ;  /* 0x0000008902097220 */ /* 0x048ff20000410000 */
[----:B------:R3:W-:Y:S01]  /*aa70*/  MUFU.EX2 R88, R32 ;  /* 0x0000002000587308 */ /* 0x0007e20000000800 */
[--C-:B-1----:R-:W-:Y:S01]  /*aa80*/  FFMA.FTZ R7, R17, UR4, -R23.reuse ;  /* 0x0000000411077c23 */ /* 0x102fe20008010817 */
[----:B------:R-:W-:Y:S08]  /*aa90*/  FMUL.FTZ R17, R2, R145 ;  /* 0x0000009102117220 */ /* 0x000ff00000410000 */
[----:B------:R1:W-:Y:S01]  /*aaa0*/  MUFU.EX2 R194, R7 ;  /* 0x0000000700c27308 */ /* 0x0003e20000000800 */
[--C-:B--2---:R-:W-:Y:S09]  /*aab0*/  FFMA.FTZ R4, R187, UR4, -R48.reuse ;  /* 0x00000004bb047c23 */ /* 0x104ff20008010830 */
[----:B------:R2:W-:Y:S01]  /*aac0*/  MUFU.EX2 R110, R4 ;  /* 0x00000004006e7308 */ /* 0x0005e20000000800 */
[----:B---3--:R-:W-:Y:S01]  /*aad0*/  F2FP.BF16.F32.PACK_AB R32, R114, R112 ;  /* 0x000000707220723e */ /* 0x008fe200000010ff */
[--C-:B-1----:R-:W-:Y:S01]  /*aae0*/  FFMA.FTZ R7, R56, UR4, -R23.reuse ;  /* 0x0000000438077c23 */ /* 0x102fe20008010817 */
[--C-:B--2---:R-:W-:Y:S07]  /*aaf0*/  FFMA.FTZ R4, R185, UR4, -R48.reuse ;  /* 0x00000004b9047c23 */ /* 0x104fee0008010830 */
[----:B------:R1:W2:Y:S02]  /*ab00*/  MUFU.EX2 R116, R4 ;  /* 0x0000000400747308 */ /* 0x0002a40000000800 */
        /* <DEDUP_REMOVED lines=10> */
[----:B------:R3:W5:Y:S10]  /*abb0*/  MUFU.EX2 R119, R4 ;  /* 0x0000000400777308 */ /* 0x0007740000000800 */
[----:B------:R4:W-:Y:S01]  /*abc0*/  MUFU.EX2 R155, R6 ;  /* 0x00000006009b7308 */ /* 0x0009e20000000800 */
[--C-:B-1----:R-:W-:Y:S01]  /*abd0*/  FFMA.FTZ R5, R61, UR4, -R23.reuse ;  /* 0x000000043d057c23 */ /* 0x102fe20008010817 */
[--C-:B---3--:R-:W-:Y:S01]  /*abe0*/  FFMA.FTZ R4, R19, UR4, -R48.reuse ;  /* 0x0000000413047c23 */ /* 0x108fe20008010830 */
[----:B------:R-:W-:Y:S07]  /*abf0*/  FMUL.FTZ R19, R0, R147 ;  /* 0x0000009300137220 */ /* 0x000fee0000410000 */
[----:B------:R1:W-:Y:S01]  /*ac00*/  MUFU.EX2 R118, R4 ;  /* 0x0000000400767308 */ /* 0x0003e20000000800 */
[--C-:B----4-:R-:W-:Y:S09]  /*ac10*/  FFMA.FTZ R6, R44, UR4, -R23.reuse ;  /* 0x000000042c067c23 */ /* 0x110ff20008010817 */
[----:B------:R3:W-:Y:S01]  /*ac20*/  MUFU.EX2 R189, R6 ;  /* 0x0000000600bd7308 */ /* 0x0007e20000000800 */
[--C-:B-1----:R-:W-:Y:S01]  /*ac30*/  FFMA.FTZ R4, R18, UR4, -R48.reuse ;  /* 0x0000000412047c23 */ /* 0x102fe20008010830 */
[----:B------:R-:W-:Y:S08]  /*ac40*/  FMUL.FTZ R18, R0, R146 ;  /* 0x0000009200127220 */ /* 0x000ff00000410000 */
[----:B------:R1:W4:Y:S01]  /*ac50*/  MUFU.EX2 R124, R4 ;  /* 0x00000004007c7308 */ /* 0x0003220000000800 */
[--C-:B---3--:R-:W-:Y:S09]  /*ac60*/  FFMA.FTZ R6, R52, UR4, -R23.reuse ;  /* 0x0000000434067c23 */ /* 0x108ff20008010817 */
[----:B------:R3:W-:Y:S01]  /*ac70*/  MUFU.EX2 R216, R6 ;  /* 0x0000000600d87308 */ /* 0x0007e20000000800 */
[----:B-1----:R-:W-:Y:S01]  /*ac80*/  FFMA.FTZ R4, R25, UR4, -R23 ;  /* 0x0000000419047c23 */ /* 0x002fe20008010817 */
[----:B------:R-:W-:Y:S01]  /*ac90*/  F2FP.BF16.F32.PACK_AB R25, R106, R49 ;  /* 0x000000316a19723e */ /* 0x000fe200000010ff */
[----:B------:R-:W-:Y:S07]  /*aca0*/  FFMA.FTZ R49, R0, R242, R49 ;  /* 0x000000f200317223 */ /* 0x000fee0000010031 */
[----:B------:R1:W4:Y:S01]  /*acb0*/  MUFU.EX2 R129, R4 ;  /* 0x0000000400817308 */ /* 0x0003220000000800 */
[--C-:B---3--:R-:W-:Y:S09]  /*acc0*/  FFMA.FTZ R6, R60, UR4, -R23.reuse ;  /* 0x000000043c067c23 */ /* 0x108ff20008010817 */
[----:B------:R3:W-:Y:S01]  /*acd0*/  MUFU.EX2 R60, R5 ;  /* 0x00000005003c7308 */ /* 0x0007e20000000800 */
[--C-:B-1----:R-:W-:Y:S01]  /*ace0*/  FFMA.FTZ R4, R26, UR4, -R48.reuse ;  /* 0x000000041a047c23 */ /* 0x102fe20008010830 */
[----:B------:R-:W-:Y:S08]  /*acf0*/  F2FP.BF16.F32.PACK_AB R26, R113, R107 ;  /* 0x0000006b711a723e */ /* 0x000ff000000010ff */
[----:B------:R1:W-:Y:S01]  /*ad00*/  MUFU.EX2 R125, R4 ;  /* 0x00000004007d7308 */ /* 0x0003e20000000800 */
[--C-:B---3--:R-:W-:Y:S09]  /*ad10*/  FFMA.FTZ R5, R69, UR4, -R23.reuse ;  /* 0x0000000445057c23 */ /* 0x108ff20008010817 */
[----:B------:R3:W-:Y:S01]  /*ad20*/  MUFU.EX2 R225, R5 ;  /* 0x0000000500e17308 */ /* 0x0007e20000000800 */
[--C-:B-1----:R-:W-:Y:S01]  /*ad30*/  FFMA.FTZ R4, R27, UR4, -R48.reuse ;  /* 0x000000041b047c23 */ /* 0x102fe20008010830 */
[----:B------:R-:W-:Y:S08]  /*ad40*/  F2FP.BF16.F32.PACK_AB R27, R111, R109 ;  /* 0x0000006d6f1b723e */ /* 0x000ff000000010ff */
[----:B------:R1:W4:Y:S01]  /*ad50*/  MUFU.EX2 R127, R4 ;  /* 0x00000004007f7308 */ /* 0x0003220000000800 */
[--C-:B---3--:R-:W-:Y:S09]  /*ad60*/  FFMA.FTZ R5, R77, UR4, -R23.reuse ;  /* 0x000000044d057c23 */ /* 0x108ff20008010817 */
[----:B------:R3:W-:Y:S01]  /*ad70*/  MUFU.EX2 R233, R5 ;  /* 0x0000000500e97308 */ /* 0x0007e20000000800 */
[--C-:B-1----:R-:W-:Y:S09]  /*ad80*/  FFMA.FTZ R4, R30, UR4, -R48.reuse ;  /* 0x000000041e047c23 */ /* 0x102ff20008010830 */
[----:B------:R1:W-:Y:S01]  /*ad90*/  MUFU.EX2 R126, R4 ;  /* 0x00000004007e7308 */ /* 0x0003e20000000800 */
[----:B---3--:R-:W-:Y:S01]  /*ada0*/  FMUL.FTZ R5, R2, R141 ;  /* 0x0000008d02057220 */ /* 0x008fe20000410000 */
[--C-:B-1----:R-:W-:Y:S02]  /*adb0*/  FFMA.FTZ R4, R31, UR4, -R48.reuse ;  /* 0x000000041f047c23 */ /* 0x102fe40008010830 */
[----:B------:R-:W-:Y:S06]  /*adc0*/  LDSM.16.MT88.4 R28, [R135+0x5000] ;  /* 0x00500000871c783b */ /* 0x000fec0000004200 */
[----:B------:R1:W-:Y:S02]  /*add0*/  MUFU.EX2 R132, R4 ;  /* 0x0000000400847308 */ /* 0x0003e40000000800 */
[--C-:B-1----:R-:W-:Y:S01]  /*ade0*/  FFMA.FTZ R4, R33, UR4, -R23.reuse ;  /* 0x0000000421047c23 */ /* 0x102fe20008010817 */
[----:B--2---:R-:W-:Y:S07]  /*adf0*/  F2FP.BF16.F32.PACK_AB R33, R116, R110 ;  /* 0x0000006e7421723e */ /* 0x004fee00000010ff */
[----:B------:R1:W2:Y:S02]  /*ae00*/  MUFU.EX2 R160, R4 ;  /* 0x0000000400a07308 */ /* 0x0002a40000000800 */
[--C-:B-1----:R-:W-:Y:S01]  /*ae10*/  FFMA.FTZ R4, R34, UR4, -R48.reuse ;  /* 0x0000000422047c23 */ /* 0x102fe20008010830 */
[----:B-----5:R-:W-:Y:S07]  /*ae20*/  F2FP.BF16.F32.PACK_AB R34, R121, R117 ;  /* 0x000000757922723e */ /* 0x020fee00000010ff */
[----:B------:R1:W-:Y:S02]  /*ae30*/  MUFU.EX2 R131, R4 ;  /* 0x0000000400837308 */ /* 0x0003e40000000800 */
[--C-:B-1----:R-:W-:Y:S01]  /*ae40*/  FFMA.FTZ R4, R35, UR4, -R48.reuse ;  /* 0x0000000423047c23 */ /* 0x102fe20008010830 */
[----:B------:R-:W-:Y:S07]  /*ae50*/  F2FP.BF16.F32.PACK_AB R35, R119, R115 ;  /* 0x000000737723723e */ /* 0x000fee00000010ff */
[----:B------:R1:W3:Y:S02]  /*ae60*/  MUFU.EX2 R153, R4 ;  /* 0x0000000400997308 */ /* 0x0002e40000000800 */
[--C-:B-1----:R-:W-:Y:S08]  /*ae70*/  FFMA.FTZ R4, R38, UR4, -R48.reuse ;  /* 0x0000000426047c23 */ /* 0x102ff00008010830 */
[----:B------:R1:W-:Y:S02]  /*ae80*/  MUFU.EX2 R152, R4 ;  /* 0x0000000400987308 */ /* 0x0003e40000000800 */
[--C-:B-1----:R-:W-:Y:S02]  /*ae90*/  FFMA.FTZ R4, R39, UR4, -R48.reuse ;  /* 0x0000000427047c23 */ /* 0x102fe40008010830 */
[----:B------:R-:W-:Y:S06]  /*aea0*/  LDSM.16.MT88.4 R36, [R134+0x5400] ;  /* 0x005400008624783b */ /* 0x000fec0000004200 */
[----:B------:R1:W5:Y:S02]  /*aeb0*/  MUFU.EX2 R184, R4 ;  /* 0x0000000400b87308 */ /* 0x0003640000000800 */
        /* <DEDUP_REMOVED lines=12> */
[--C-:B-1----:R-:W-:Y:S01]  /*af80*/  FFMA.FTZ R4, R16, UR4, -R23.reuse ;  /* 0x0000000410047c23 */ /* 0x102fe20008010817 */
[--C-:B------:R-:W-:Y:S07]  /*af90*/  FFMA.FTZ R16, R90, UR4, -R48.reuse ;  /* 0x000000045a107c23 */ /* 0x100fee0008010830 */
[----:B------:R1:W5:Y:S02]  /*afa0*/  MUFU.EX2 R196, R4 ;  /* 0x0000000400c47308 */ /* 0x0003640000000800 */
[--C-:B-1----:R-:W-:Y:S08]  /*afb0*/  FFMA.FTZ R4, R15, UR4, -R48.reuse ;  /* 0x000000040f047c23 */ /* 0x102ff00008010830 */
[----:B------:R1:W-:Y:S02]  /*afc0*/  MUFU.EX2 R193, R4 ;  /* 0x0000000400c17308 */ /* 0x0003e40000000800 */
[--C-:B-1----:R-:W-:Y:S02]  /*afd0*/  FFMA.FTZ R4, R14, UR4, -R48.reuse ;  /* 0x000000040e047c23 */ /* 0x102fe40008010830 */
[----:B------:R-:W1:Y:S06]  /*afe0*/  LDSM.16.MT88.4 R12, [R134+0x5000] ;  /* 0x00500000860c783b */ /* 0x000e6c0000004200 */
[----:B------:R4:W5:Y:S02]  /*aff0*/  MUFU.EX2 R195, R4 ;  /* 0x0000000400c37308 */ /* 0x0009640000000800 */
[--C-:B----4-:R-:W-:Y:S08]  /*b000*/  FFMA.FTZ R4, R54, UR4, -R48.reuse ;  /* 0x0000000436047c23 */ /* 0x110ff00008010830 */
[----:B------:R4:W-:Y:S10]  /*b010*/  MUFU.EX2 R54, R7 ;  /* 0x0000000700367308 */ /* 0x0009f40000000800 */
[----:B------:R2:W-:Y:S01]  /*b020*/  MUFU.EX2 R52, R4 ;  /* 0x0000000400347308 */ /* 0x0005e20000000800 */
[--C-:B----4-:R-:W-:Y:S09]  /*b030*/  FFMA.FTZ R7, R64, UR4, -R23.reuse ;  /* 0x0000000440077c23 */ /* 0x110ff20008010817 */
[----:B------:R4:W-:Y:S01]  /*b040*/  MUFU.EX2 R220, R7 ;  /* 0x0000000700dc7308 */ /* 0x0009e20000000800 */
[--C-:B--2---:R-:W-:Y:S09]  /*b050*/  FFMA.FTZ R4, R55, UR4, -R48.reuse ;  /* 0x0000000437047c23 */ /* 0x104ff20008010830 */
[----:B------:R2:W5:Y:S01]  /*b060*/  MUFU.EX2 R55, R4 ;  /* 0x0000000400377308 */ /* 0x0005620000000800 */
[--C-:B----4-:R-:W-:Y:S09]  /*b070*/  FFMA.FTZ R7, R72, UR4, -R23.reuse ;  /* 0x0000000448077c23 */ /* 0x110ff20008010817 */
[----:B------:R4:W-:Y:S01]  /*b080*/  MUFU.EX2 R226, R7 ;  /* 0x0000000700e27308 */ /* 0x0009e20000000800 */
[--C-:B--2---:R-:W-:Y:S09]  /*b090*/  FFMA.FTZ R4, R57, UR4, -R23.reuse ;  /* 0x0000000439047c23 */ /* 0x104ff20008010817 */
[----:B------:R2:W5:Y:S01]  /*b0a0*/  MUFU.EX2 R219, R4 ;  /* 0x0000000400db7308 */ /* 0x0005620000000800 */
[----:B----4-:R-:W-:Y:S01]  /*b0b0*/  FMUL.FTZ R7, R0, R143 ;  /* 0x0000008f00077220 */ /* 0x010fe20000410000 */
[--C-:B--2---:R-:W-:Y:S08]  /*b0c0*/  FFMA.FTZ R4, R58, UR4, -R48.reuse ;  /* 0x000000043a047c23 */ /* 0x104ff00008010830 */
[----:B------:R2:W-:Y:S02]  /*b0d0*/  MUFU.EX2 R56, R4 ;  /* 0x0000000400387308 */ /* 0x0005e40000000800 */
[--C-:B--2---:R-:W-:Y:S08]  /*b0e0*/  FFMA.FTZ R4, R59, UR4, -R48.reuse ;  /* 0x000000043b047c23 */ /* 0x104ff00008010830 */
[----:B------:R2:W-:Y:S10]  /*b0f0*/  MUFU.EX2 R59, R6 ;  /* 0x00000006003b7308 */ /* 0x0005f40000000800 */
[----:B------:R4:W5:Y:S01]  /*b100*/  MUFU.EX2 R57, R4 ;  /* 0x0000000400397308 */ /* 0x0009620000000800 */
[--C-:B--2---:R-:W-:Y:S09]  /*b110*/  FFMA.FTZ R6, R68, UR4, -R23.reuse ;  /* 0x0000000444067c23 */ /* 0x104ff20008010817 */
[----:B------:R2:W-:Y:S01]  /*b120*/  MUFU.EX2 R224, R6 ;  /* 0x0000000600e07308 */ /* 0x0005e20000000800 */
[--C-:B----4-:R-:W-:Y:S09]  /*b130*/  FFMA.FTZ R4, R62, UR4, -R48.reuse ;  /* 0x000000043e047c23 */ /* 0x110ff20008010830 */
[----:B------:R4:W-:Y:S01]  /*b140*/  MUFU.EX2 R58, R4 ;  /* 0x00000004003a7308 */ /* 0x0009e20000000800 */
[--C-:B--2---:R-:W-:Y:S09]  /*b150*/  FFMA.FTZ R6, R76, UR4, -R23.reuse ;  /* 0x000000044c067c23 */ /* 0x104ff20008010817 */
[----:B------:R2:W-:Y:S01]  /*b160*/  MUFU.EX2 R232, R6 ;  /* 0x0000000600e87308 */ /* 0x0005e20000000800 */
[--C-:B----4-:R-:W-:Y:S09]  /*b170*/  FFMA.FTZ R4, R63, UR4, -R48.reuse ;  /* 0x000000043f047c23 */ /* 0x110ff20008010830 */
[----:B------:R4:W-:Y:S01]  /*b180*/  MUFU.EX2 R61, R4 ;  /* 0x00000004003d7308 */ /* 0x0009e20000000800 */
[--C-:B--2---:R-:W-:Y:S09]  /*b190*/  FFMA.FTZ R6, R84, UR4, -R23.reuse ;  /* 0x0000000454067c23 */ /* 0x104ff20008010817 */
[----:B------:R2:W-:Y:S01]  /*b1a0*/  MUFU.EX2 R240, R6 ;  /* 0x0000000600f07308 */ /* 0x0005e20000000800 */
[--C-:B----4-:R-:W-:Y:S09]  /*b1b0*/  FFMA.FTZ R4, R65, UR4, -R23.reuse ;  /* 0x0000000441047c23 */ /* 0x110ff20008010817 */
[----:B------:R4:W5:Y:S01]  /*b1c0*/  MUFU.EX2 R223, R4 ;  /* 0x0000000400df7308 */ /* 0x0009620000000800 */
[----:B--2---:R-:W-:Y:S01]  /*b1d0*/  FMUL.FTZ R6, R0, R142 ;  /* 0x0000008e00067220 */ /* 0x004fe20000410000 */
[--C-:B----4-:R-:W-:Y:S08]  /*b1e0*/  FFMA.FTZ R4, R66, UR4, -R48.reuse ;  /* 0x0000000442047c23 */ /* 0x110ff00008010830 */
        /* <DEDUP_REMOVED lines=16> */
[----:B------:R2:W-:Y:S02]  /*b2f0*/  MUFU.EX2 R234, R4 ;  /* 0x0000000400ea7308 */ /* 0x0005e40000000800 */
        /* <DEDUP_REMOVED lines=10> */
[----:B--2---:R-:W-:Y:S08]  /*b3a0*/  FFMA.FTZ R4, R86, UR4, -R48 ;  /* 0x0000000456047c23 */ /* 0x004ff00008010830 */
[----:B------:R2:W-:Y:S02]  /*b3b0*/  MUFU.EX2 R238, R4 ;  /* 0x0000000400ee7308 */ /* 0x0005e40000000800 */
[C---:B--2---:R-:W-:Y:S08]  /*b3c0*/  FMUL.FTZ R4, R2.reuse, R140 ;  /* 0x0000008c02047220 */ /* 0x044ff00000410000 */
[----:B------:R2:W-:Y:S01]  /*b3d0*/  MUFU.EX2 R140, R8 ;  /* 0x00000008008c7308 */ /* 0x0005e20000000800 */
[C---:B-1----:R-:W-:Y:S07]  /*b3e0*/  HMMA.16816.F32.BF16 R4, R24.reuse, R12, R4 ;  /* 0x0000000c1804723c */ /* 0x042fee0000041804 */
[----:B------:R-:W-:Y:S01]  /*b3f0*/  FFMA.FTZ R12, R89, UR4, -R23 ;  /* 0x00000004590c7c23 */ /* 0x000fe20008010817 */
[C---:B------:R-:W-:Y:S01]  /*b400*/  FMUL.FTZ R13, R2.reuse, R149 ;  /* 0x00000095020d7220 */ /* 0x040fe20000410000 */
[----:B------:R1:W-:Y:S02]  /*b410*/  MUFU.EX2 R89, R16 ;  /* 0x0000001000597308 */ /* 0x0003e40000000800 */
[C---:B--2---:R-:W-:Y:S08]  /*b420*/  FMUL.FTZ R8, R2.reuse, R136 ;  /* 0x0000008802087220 */ /* 0x044ff00000410000 */
[----:B------:R2:W-:Y:S10]  /*b430*/  MUFU.EX2 R136, R10 ;  /* 0x0000000a00887308 */ /* 0x0005f40000000800 */
[----:B------:R3:W4:Y:S01]  /*b440*/  MUFU.EX2 R137, R12 ;  /* 0x0000000c00897308 */ /* 0x0007220000000800 */
[----:B-1----:R-:W-:Y:S01]  /*b450*/  FMUL.FTZ R16, R2, R144 ;  /* 0x0000009002107220 */ /* 0x002fe20000410000 */
[----:B--2---:R-:W-:Y:S07]  /*b460*/  FMUL.FTZ R10, R0, R138 ;  /* 0x0000008a000a7220 */ /* 0x004fee0000410000 */
[C---:B------:R-:W-:Y:S03]  /*b470*/  HMMA.16816.F32.BF16 R8, R24.reuse, R14, R8 ;  /* 0x0000000e1808723c */ /* 0x040fe60000041808 */
[C---:B---3--:R-:W-:Y:S01]  /*b480*/  FMUL.FTZ R12, R2.reuse, R148 ;  /* 0x00000094020c7220 */ /* 0x048fe20000410000 */
[----:B------:R-:W-:Y:S03]  /*b490*/  FFMA.FTZ R2, R2, R243, R50 ;  /* 0x000000f302027223 */ /* 0x000fe60000010032 */
[C---:B------:R-:W-:Y:S01]  /*b4a0*/  FMUL.FTZ R14, R0.reuse, R150 ;  /* 0x00000096000e7220 */ /* 0x040fe20000410000 */
[----:B------:R-:W-:Y:S03]  /*b4b0*/  FMUL.FTZ R15, R0, R151 ;  /* 0x00000097000f7220 */ /* 0x000fe60000410000 */
[----:B------:R-:W-:Y:S01]  /*b4c0*/  FFMA.FTZ R0, R94, UR4, -R48 ;  /* 0x000000045e007c23 */ /* 0x000fe20008010830 */
[----:B------:R-:W-:Y:S01]  /*b4d0*/  FADD.FTZ R50, R51, R2 ;  /* 0x0000000233327221 */ /* 0x000fe20000010000 */
[----:B------:R-:W-:Y:S01]  /*b4e0*/  FADD.FTZ R2, R106, R49 ;  /* 0x000000316a027221 */ /* 0x000fe20000010000 */
[--C-:B------:R-:W-:Y:S01]  /*b4f0*/  FFMA.FTZ R49, R98, UR4, -R48.reuse ;  /* 0x0000000462317c23 */ /* 0x100fe20008010830 */
[C---:B------:R-:W-:Y:S01]  /*b500*/  HMMA.16816.F32.BF16 R12, R24.reuse, R28, R12 ;  /* 0x0000001c180c723c */ /* 0x040fe2000004180c */
        /* <DEDUP_REMOVED lines=350> */
.L_x_1540:
        /* <DEDUP_REMOVED lines=11> */
[----:B----4-:R-:W-:Y:S02]  /*cba0*/  SHF.R.S32.HI R19, RZ, 0x1f, R23 ;  /* 0x0000001fff137819 */ /* 0x010fe40000011417 */
[----:B-----5:R-:W-:-:S04]  /*cbb0*/  SHF.R.S32.HI R21, RZ, 0x1f, R22 ;  /* 0x0000001fff157819 */ /* 0x020fc80000011416 */
[----:B------:R-:W-:-:S04]  /*cbc0*/  LEA.HI R17, R21, R22, RZ, 0x2 ;  /* 0x0000001615117211 */ /* 0x000fc800078f10ff */
[----:B------:R-:W-:Y:S01]  /*cbd0*/  SHF.R.S32.HI R18, RZ, 0x2, R17 ;  /* 0x00000002ff127819 */ /* 0x000fe20000011411 */
[----:B-1----:R-:W-:Y:S01]  /*cbe0*/  FADD.FTZ R14, R2, R5 ;  /* 0x00000005020e7221 */ /* 0x002fe20000010000 */
[----:B------:R-:W-:Y:S02]  /*cbf0*/  IMAD.MOV.U32 R2, RZ, RZ, 0x3f800000 ;  /* 0x3f800000ff027424 */ /* 0x000fe400078e00ff */
[----:B------:R-:W-:Y:S01]  /*cc00*/  SHF.R.S32.HI R6, RZ, 0x1f, R18 ;  /* 0x0000001fff067819 */ /* 0x000fe20000011412 */
[----:B--2---:R-:W-:Y:S01]  /*cc10*/  FADD.FTZ R15, R0, R4 ;  /* 0x00000004000f7221 */ /* 0x004fe20000010000 */
[----:B------:R-:W-:Y:S01]  /*cc20*/  LEA.HI R4, R19, R23, RZ, 0x2 ;  /* 0x0000001713047211 */ /* 0x000fe200078f10ff */
[----:B------:R-:W-:Y:S01]  /*cc30*/  IMAD.MOV.U32 R0, RZ, RZ, 0x3f800000 ;  /* 0x3f800000ff007424 */ /* 0x000fe200078e00ff */
[----:B------:R-:W-:Y:S02]  /*cc40*/  FSETP.NE.FTZ.AND P3, PT, R14, RZ, PT ;  /* 0x000000ff0e00720b */ /* 0x000fe40003f75000 */
[----:B------:R-:W-:-:S02]  /*cc50*/  LOP3.LUT R4, R4, 0xfffffffc, RZ, 0xc0, !PT ;  /* 0xfffffffc04047812 */ /* 0x000fc400078ec0ff */
[----:B------:R-:W-:Y:S02]  /*cc60*/  FSETP.NE.FTZ.AND P2, PT, R15, RZ, PT ;  /* 0x000000ff0f00720b */ /* 0x000fe40003f55000 */
[----:B------:R-:W-:Y:S01]  /*cc70*/  LEA.HI R19, R19, R23, RZ, 0x5 ;  /* 0x0000001713137211 */ /* 0x000fe200078f28ff */
[----:B------:R-:W-:-:S03]  /*cc80*/  IMAD.IADD R4, R23, 0x1, -R4 ;  /* 0x0000000117047824 */ /* 0x000fc600078e0a04 */
[----:B------:R-:W-:-:S03]  /*cc90*/  SHF.R.S32.HI R5, RZ, 0x5, R19 ;  /* 0x00000005ff057819 */ /* 0x000fc60000011413 */
[----:B------:R-:W1:Y:S01]  /*cca0*/  @P3 MUFU.RCP R0, R14 ;  /* 0x0000000e00003308 */ /* 0x000e620000001000 */
[----:B------:R-:W-:Y:S02]  /*ccb0*/  LEA R16, R5, R4, 0x8 ;  /* 0x0000000405107211 */ /* 0x000fe400078e40ff */
[----:B------:R-:W-:-:S04]  /*ccc0*/  LEA.HI R5, R6, R18, RZ, 0x3 ;  /* 0x0000001206057211 */ /* 0x000fc800078f18ff */
[----:B------:R-:W-:Y:S01]  /*ccd0*/  LOP3.LUT R5, R5, 0xfffffff8, RZ, 0xc0, !PT ;  /* 0xfffffff805057812 */ /* 0x000fe200078ec0ff */
[----:B------:R-:W2:Y:S04]  /*cce0*/  @P2 MUFU.RCP R2, R15 ;  /* 0x0000000f00022308 */ /* 0x000ea80000001000 */
[----:B------:R-:W-:-:S05]  /*ccf0*/  IMAD.IADD R5, R18, 0x1, -R5 ;  /* 0x0000000112057824 */ /* 0x000fca00078e0a05 */
[----:B------:R-:W-:Y:S01]  /*cd00*/  LEA.HI R4, R5, R5, RZ, 0x1 ;  /* 0x0000000505047211 */ /* 0x000fe200078f08ff */
        /* <DEDUP_REMOVED lines=17> */
[----:B------:R-:W-:Y:S01]  /*ce20*/  LOP3.LUT R2, R4, 0x3fffffe, RZ, 0xc0, !PT ;  /* 0x03fffffe04027812 */ /* 0x000fe200078ec0ff */
[C---:B------:R-:W-:Y:S01]  /*ce30*/  IMAD.SHL.U32 R4, R0.reuse, 0x40, RZ ;  /* 0x0000004000047824 */ /* 0x040fe200078e00ff */
[----:B------:R-:W-:-:S02]  /*ce40*/  LOP3.LUT P0, RZ, R0, 0x2, RZ, 0xc0, !PT ;  /* 0x0000000200ff7812 */ /* 0x000fc4000780c0ff */
[----:B------:R-:W-:Y:S02]  /*ce50*/  IADD3 R2, R5, -R2, RZ ;  /* 0x8000000205027210 */ /* 0x000fe40007ffe0ff */
[----:B------:R-:W-:Y:S02]  /*ce60*/  LOP3.LUT R5, R4, 0xc0, RZ, 0xc0, !PT ;  /* 0x000000c004057812 */ /* 0x000fe400078ec0ff */
[----:B------:R-:W-:Y:S01]  /*ce70*/  LOP3.LUT R4, R0, 0x1, RZ, 0xc0, !PT ;  /* 0x0000000100047812 */ /* 0x000fe200078ec0ff */
[----:B------:R-:W-:Y:S01]  /*ce80*/  IMAD R0, R2, 0x10, R16 ;  /* 0x0000001002007824 */ /* 0x000fe200078e0210 */
[----:B------:R-:W-:Y:S01]  /*ce90*/  LEA.HI R2, R5, R5, RZ, 0x1d ;  /* 0x0000000505027211 */ /* 0x000fe200078fe8ff */
[----:B------:R-:W-:Y:S01]  /*cea0*/  IMAD.MOV.U32 R5, RZ, RZ, -0x10 ;  /* 0xfffffff0ff057424 */ /* 0x000fe200078e00ff */
[----:B------:R-:W-:Y:S02]  /*ceb0*/  ISETP.NE.U32.AND P1, PT, R4, 0x1, PT ;  /* 0x000000010400780c */ /* 0x000fe40003f25070 */
[----:B------:R-:W-:-:S02]  /*cec0*/  LEA R0, R0, R2, 0x1 ;  /* 0x0000000200007211 */ /* 0x000fc400078e08ff */
[----:B------:R-:W-:Y:S02]  /*ced0*/  SEL R5, R5, 0x10, !P1 ;  /* 0x0000001005057807 */ /* 0x000fe40004800000 */
[----:B------:R-:W-:Y:S01]  /*cee0*/  LEA R0, R0, UR4, 0x1 ;  /* 0x0000000400007c11 */ /* 0x000fe2000f8e08ff */
[----:B------:R-:W-:Y:S01]  /*cef0*/  ULDC.U8 UR4, c[0x0][0x3d8] ;  /* 0x0000f60000047ab9 */ /* 0x000fe20000000000 */
[----:B------:R-:W-:Y:S02]  /*cf00*/  F2FP.BF16.F32.PACK_AB R13, R13, R140 ;  /* 0x0000008c0d0d723e */ /* 0x000fe400000010ff */
[----:B------:R-:W-:Y:S01]  /*cf10*/  F2FP.BF16.F32.PACK_AB R12, R143, R12 ;  /* 0x0000000c8f0c723e */ /* 0x000fe200000010ff */
[C---:B------:R-:W-:Y:S01]  /*cf20*/  IMAD.IADD R4, R0.reuse, 0x1, R5 ;  /* 0x0000000100047824 */ /* 0x040fe200078e0205 */
[----:B------:R-:W-:Y:S01]  /*cf30*/  F2FP.BF16.F32.PACK_AB R11, R11, R136 ;  /* 0x000000880b0b723e */ /* 0x000fe200000010ff */
[----:B------:R1:W-:Y:S01]  /*cf40*/  STS [R0], R13 ;  /* 0x0000000d00007388 */ /* 0x0003e20000000800 */
[----:B------:R-:W-:Y:S01]  /*cf50*/  F2FP.BF16.F32.PACK_AB R10, R139, R10 ;  /* 0x0000000a8b0a723e */ /* 0x000fe200000010ff */
[C---:B------:R-:W-:Y:S01]  /*cf60*/  VIADD R2, R0.reuse, 0x20 ;  /* 0x0000002000027836 */ /* 0x040fe20000000000 */
[----:B------:R-:W-:Y:S01]  /*cf70*/  @P0 IADD3 R2, R0, -0x20, RZ ;  /* 0xffffffe000020810 */ /* 0x000fe20007ffe0ff */
[----:B------:R2:W-:Y:S01]  /*cf80*/  STS [R0+0x200], R12 ;  /* 0x0002000c00007388 */ /* 0x0005e20000000800 */
[----:B------:R-:W-:-:S02]  /*cf90*/  ISETP.NE.AND P0, PT, RZ, UR4, PT ;  /* 0x00000004ff007c0c */ /* 0x000fc4000bf05270 */
[----:B------:R-:W-:Y:S01]  /*cfa0*/  F2FP.BF16.F32.PACK_AB R9, R9, R148 ;  /* 0x000000940909723e */ /* 0x000fe200000010ff */
[----:B------:R3:W-:Y:S01]  /*cfb0*/  STS [R4], R11 ;  /* 0x0000000b04007388 */ /* 0x0007e20000000800 */
[----:B------:R-:W-:Y:S02]  /*cfc0*/  F2FP.BF16.F32.PACK_AB R8, R151, R8 ;  /* 0x000000089708723e */ /* 0x000fe400000010ff */
[----:B------:R-:W-:Y:S01]  /*cfd0*/  F2FP.BF16.F32.PACK_AB R7, R7, R144 ;  /* 0x000000900707723e */ /* 0x000fe200000010ff */
[----:B------:R4:W-:Y:S01]  /*cfe0*/  STS [R4+0x200], R10 ;  /* 0x0002000a04007388 */ /* 0x0009e20000000800 */
[----:B------:R-:W-:-:S03]  /*cff0*/  F2FP.BF16.F32.PACK_AB R6, R147, R6 ;  /* 0x000000069306723e */ /* 0x000fc600000010ff */
[----:B------:R-:W-:Y:S04]  /*d000*/  STS [R2], R9 ;  /* 0x0000000902007388 */ /* 0x000fe80000000800 */
[----:B------:R5:W-:Y:S01]  /*d010*/  STS [R2+0x200], R8 ;  /* 0x0002000802007388 */ /* 0x000be20000000800 */
[----:B-1----:R-:W5:Y:S01]  /*d020*/  @P3 MUFU.LG2 R13, R14 ;  /* 0x0000000e000d3308 */ /* 0x002f620000000c00 */
[----:B--2---:R-:W1:Y:S01]  /*d030*/  @P3 LDC R12, c[0x0][0x2e8] ;  /* 0x0000ba00ff0c3b82 */ /* 0x004e620000000800 */
[----:B------:R-:W-:-:S05]  /*d040*/  IMAD.IADD R0, R5, 0x1, R2 ;  /* 0x0000000105007824 */ /* 0x000fca00078e0202 */
[----:B------:R2:W-:Y:S02]  /*d050*/  STS [R0], R7 ;  /* 0x0000000700007388 */ /* 0x0005e40000000800 */
[----:B---3--:R-:W3:Y:S01]  /*d060*/  @P2 LDC R11, c[0x0][0x2e8] ;  /* 0x0000ba00ff0b2b82 */ /* 0x008ee20000000800 */
[----:B----4-:R-:W4:Y:S01]  /*d070*/  @P2 MUFU.LG2 R4, R15 ;  /* 0x0000000f00042308 */ /* 0x010f220000000c00 */
[----:B------:R4:W-:Y:S01]  /*d080*/  STS [R0+0x200], R6 ;  /* 0x0002000600007388 */ /* 0x0009e20000000800 */
[----:B-----5:R-:W-:Y:S01]  /*d090*/  @P3 FMUL.FTZ R2, R13, 0.69314718246459960938 ;  /* 0x3f3172180d023820 */ /* 0x020fe20000410000 */
[----:B--2---:R-:W-:Y:S01]  /*d0a0*/  MOV R7, 0x7f800000 ;  /* 0x7f80000000077802 */ /* 0x004fe20000000f00 */
[----:B----4-:R-:W-:Y:S01]  /*d0b0*/  @P2 FMUL.FTZ R0, R4, 0.69314718246459960938 ;  /* 0x3f31721804002820 */ /* 0x010fe20000410000 */
[----:B------:R-:W-:Y:S02]  /*d0c0*/  IMAD.MOV.U32 R6, RZ, RZ, 0x7f800000 ;  /* 0x7f800000ff067424 */ /* 0x000fe400078e00ff */
[----:B-1----:R-:W-:Y:S01]  /*d0d0*/  @P3 FFMA.FTZ R6, R20, R12, R2 ;  /* 0x0000000c14063223 */ /* 0x002fe20000010002 */
[----:B---3--:R-:W-:Y:S01]  /*d0e0*/  @P2 FFMA.FTZ R7, R3, R11, R0 ;  /* 0x0000000b03072223 */ /* 0x008fe20000010000 */
        /* <DEDUP_REMOVED lines=8> */
.L_x_1545:
[----:B------:R-:W-:Y:S01]  /*d170*/  S2UR UR8, SR_CTAID.Z ;  /* 0x00000000000879c3 */ /* 0x000fe20000002700 */
[----:B------:R-:W-:Y:S01]  /*d180*/  ULDC UR9, c[0x0][0x270] ;  /* 0x00009c0000097ab9 */ /* 0x000fe20000000800 */
[----:B------:R-:W-:-:S06]  /*d190*/  ULDC UR6, c[0x0][0x2c4] ;  /* 0x0000b10000067ab9 */ /* 0x000fcc0000000800 */
[----:B------:R-:W1:Y:S02]  /*d1a0*/  S2UR UR7, SR_CTAID.Y ;  /* 0x00000000000779c3 */ /* 0x000e640000002600 */
[----:B-1----:R-:W-:-:S04]  /*d1b0*/  UIMAD UR9, UR7, UR9, UR8 ;  /* 0x00000009070972a4 */ /* 0x002fc8000f8e0208 */
[----:B------:R-:W-:Y:S02]  /*d1c0*/  UIMAD UR9, UR9, UR6, URZ ;  /* 0x00000006090972a4 */ /* 0x000fe4000f8e023f */
.L_x_1546:
        /* <DEDUP_REMOVED lines=32> */
.L_x_1548:
[----:B------:R-:W-:Y:S05]  /*d3d0*/  BSYNC B0 ;  /* 0x0000000000007941 */ /* 0x000fea0003800000 */
.L_x_1547:
[----:B------:R-:W2:Y:S01]  /*d3e0*/  S2UR UR5, SR_CTAID.X ;  /* 0x00000000000579c3 */ /* 0x000ea20000002500 */
[----:B-1----:R-:W-:Y:S01]  /*d3f0*/  LOP3.LUT R2, R17, 0xfffffffc, RZ, 0xc0, !PT ;  /* 0xfffffffc11027812 */ /* 0x002fe200078ec0ff */
[----:B------:R-:W1:Y:S03]  /*d400*/  LDS.128 R12, [R183] ;  /* 0x00000000b70c7984 */ /* 0x000e660000000c00 */
[----:B------:R-:W-:-:S03]  /*d410*/  IADD3 R2, -R2, R22, RZ ;  /* 0x0000001602027210 */ /* 0x000fc60007ffe1ff */
[----:B------:R-:W3:Y:S01]  /*d420*/  LDC.64 R6, c[0x0][0x298] ;  /* 0x0000a600ff067b82 */ /* 0x000ee20000000a00 */
[----:B------:R-:W-:-:S04]  /*d430*/  SHF.L.U32 R2, R2, 0x3, RZ ;  /* 0x0000000302027819 */ /* 0x000fc800000006ff */
[----:B------:R-:W-:-:S03]  /*d440*/  SHF.R.S32.HI R3, RZ, 0x1f, R2 ;  /* 0x0000001fff037819 */ /* 0x000fc60000011402 */
[----:B------:R-:W4:Y:S01]  /*d450*/  LDC.64 R8, c[0x0][0x290] ;  /* 0x0000a400ff087b82 */ /* 0x000f220000000a00 */
[----:B--2---:R-:W-:-:S07]  /*d460*/  USHF.L.U32 UR5, UR5, 0x6, URZ ;  /* 0x0000000605057899 */ /* 0x004fce000800063f */
[----:B------:R-:W2:Y:S01]  /*d470*/  LDC.64 R16, c[0x0][0x2a0] ;  /* 0x0000a800ff107b82 */ /* 0x000ea20000000a00 */
[----:B------:R-:W-:Y:S01]  /*d480*/  USHF.R.S32.HI UR4, URZ, 0x1f, UR5 ;  /* 0x0000001f3f047899 */ /* 0x000fe20008011405 */
[----:B---3--:R-:W-:-:S05]  /*d490*/  IMAD.WIDE.U32 R2, R6, UR5, R2 ;  /* 0x0000000506027c25 */ /* 0x008fca000f8e0002 */
[----:B------:R-:W-:Y:S01]  /*d4a0*/  IMAD R0, R6, UR4, RZ ;  /* 0x0000000406007c24 */ /* 0x000fe2000f8e02ff */
[----:B------:R-:W-:-:S03]  /*d4b0*/  USHF.R.S32.HI UR4, URZ, 0x1f, UR7 ;  /* 0x0000001f3f047899 */ /* 0x000fc60008011407 */
[----:B------:R-:W-:-:S03]  /*d4c0*/  IMAD R0, R7, UR5, R0 ;  /* 0x0000000507007c24 */ /* 0x000fc6000f8e0200 */
[----:B----4-:R-:W-:Y:S01]  /*d4d0*/  IMAD R4, R8, UR4, RZ ;  /* 0x0000000408047c24 */ /* 0x010fe2000f8e02ff */
[----:B------:R-:W-:Y:S01]  /*d4e0*/  USHF.R.S32.HI UR4, URZ, 0x1f, UR8 ;  /* 0x0000001f3f047899 */ /* 0x000fe20008011408 */
[----:B------:R-:W-:Y:S02]  /*d4f0*/  IADD3 R3, R0, R3, RZ ;  /* 0x0000000300037210 */ /* 0x000fe40007ffe0ff */
[----:B------:R-:W-:Y:S01]  /*d500*/  IMAD R0, R9, UR7, R4 ;  /* 0x0000000709007c24 */ /* 0x000fe2000f8e0204 */
[----:B------:R-:W-:Y:S01]  /*d510*/  SHF.R.S32.HI R4, RZ, 0x1f, R18 ;  /* 0x0000001fff047819 */ /* 0x000fe20000011412 */
[----:B------:R-:W-:Y:S02]  /*d520*/  IMAD.WIDE.U32 R2, R8, UR7, R2 ;  /* 0x0000000708027c25 */ /* 0x000fe4000f8e0002 */
[----:B------:R-:W3:Y:S03]  /*d530*/  LDS.128 R8, [R183+0x800] ;  /* 0x00080000b7087984 */ /* 0x000ee60000000c00 */
[----:B------:R-:W-:Y:S01]  /*d540*/  IADD3 R3, R0, R3, RZ ;  /* 0x0000000300037210 */ /* 0x000fe20007ffe0ff */
[----:B--2---:R-:W-:Y:S01]  /*d550*/  IMAD R0, R16, UR4, RZ ;  /* 0x0000000410007c24 */ /* 0x004fe2000f8e02ff */
[----:B------:R-:W-:-:S03]  /*d560*/  ULDC.64 UR4, c[0x0][0x280] ;  /* 0x0000a00000047ab9 */ /* 0x000fc60000000a00 */
        /* <DEDUP_REMOVED lines=14> */
.L_x_1549:
        /* <DEDUP_REMOVED lines=11> */
.L_x_5327:


//--------------------- .text._ZN5flash24flash_fwd_splitkv_kernelI23Flash_fwd_kernel_traitsILi32ELi64ELi256ELi4ELb0ELb0EN7cutlass10bfloat16_tE19Flash_kernel_traitsILi32ELi64ELi256ELi4ES3_EELb1ELb0ELb0ELb1ELb1ELb0ELb1ELb0EEEvNS_16Flash_fwd_paramsE --------------------------
	.section	.text._ZN5flash24flash_fwd_splitkv_kernelI23Flash_fwd_kernel_traitsILi32ELi64ELi256ELi4ELb0ELb0EN7cutlass10bfloat16_tE19Flash_kernel_traitsILi32ELi64ELi256ELi4ES3_EELb1ELb0ELb0ELb1ELb1ELb0ELb1ELb0EEEvNS_16Flash_fwd_paramsE,"ax",@progbits
	.align	128
        .global         _ZN5flash24flash_fwd_splitkv_kernelI23Flash_fwd_kernel_traitsILi32ELi64ELi256ELi4ELb0ELb0EN7cutlass10bfloat16_tE19Flash_kernel_traitsILi32ELi64ELi256ELi4ES3_EELb1ELb0ELb0ELb1ELb1ELb0ELb1ELb0EEEvNS_16Flash_fwd_paramsE
        .type           _ZN5flash24flash_fwd_splitkv_kernelI23Flash_fwd_kernel_traitsILi32ELi64ELi256ELi4ELb0ELb0EN7cutlass10bfloat16_tE19Flash_kernel_traitsILi32ELi64ELi256ELi4ES3_EELb1ELb0ELb0ELb1ELb1ELb0ELb1ELb0EEEvNS_16Flash_fwd_paramsE,@function
        .size           _ZN5flash24flash_fwd_splitkv_kernelI23Flash_fwd_kernel_traitsILi32ELi64ELi256ELi4ELb0ELb0EN7cutlass10bfloat16_tE19Flash_kernel_traitsILi32ELi64ELi256ELi4ES3_EELb1ELb0ELb0ELb1ELb1ELb0ELb1ELb0EEEvNS_16Flash_fwd_paramsE,(.L_x_5328 - _ZN5flash24flash_fwd_splitkv_kernelI23Flash_fwd_kernel_traitsILi32ELi64ELi256ELi4ELb0ELb0EN7cutlass10bfloat16_tE19Flash_kernel_traitsILi32ELi64ELi256ELi4ES3_EELb1ELb0ELb0ELb1ELb1ELb0ELb1ELb0EEEvNS_16Flash_fwd_paramsE)
        .other          _ZN5flash24flash_fwd_splitkv_kernelI23Flash_fwd_kernel_traitsILi32ELi64ELi256ELi4ELb0ELb0EN7cutlass10bfloat16_tE19Flash_kernel_traitsILi32ELi64ELi256ELi4ES3_EELb1ELb0ELb0ELb1ELb1ELb0ELb1ELb0EEEvNS_16Flash_fwd_paramsE,@"STO_CUDA_ENTRY STV_DEFAULT"
_ZN5flash24flash_fwd_splitkv_kernelI23Flash_fwd_kernel_traitsILi32ELi64ELi256ELi4ELb0ELb0EN7cutlass10bfloat16_tE19Flash_kernel_traitsILi32ELi64ELi256ELi4ES3_EELb1ELb0ELb0ELb1ELb1ELb0ELb1ELb0EEEvNS_16Flash_fwd_paramsE:
.text._ZN5flash24flash_fwd_splitkv_kernelI23Flash_fwd_kernel_traitsILi32ELi64ELi256ELi4ELb0ELb0EN7cutlass10bfloat16_tE19Flash_kernel_traitsILi32ELi64ELi256ELi4ES3_EELb1ELb0ELb0ELb1ELb1ELb0ELb1ELb0EEEvNS_16Flash_fwd_paramsE:
[----:B------:R-:W-:Y:S08]  /*0000*/  LDC R1, c[0x0][0x28] ;  /* 0x00000a00ff017b82 */ /* 0x000ff00000000800 */
[----:B------:R-:W1:Y:S01]  /*0010*/  LDC R7, c[0x0][0x270] ;  /* 0x00009c00ff077b82 */ /* 0x000e620000000800 */
[----:B------:R-:W-:-:S07]  /*0020*/  ULDC.64 UR16, c[0x0][0x208] ;  /* 0x0000820000107ab9 */ /* 0x000fce0000000a00 */
[----:B------:R-:W2:Y:S08]  /*0030*/  S2UR UR4, SR_CTAID.Z ;  /* 0x00000000000479c3 */ /* 0x000eb00000002700 */
[----:B------:R-:W3:Y:S08]  /*0040*/  LDC.64 R2, c[0x0][0x308] ;  /* 0x0000c200ff027b82 */ /* 0x000ef00000000a00 */
[----:B------:R-:W4:Y:S01]  /*0050*/  LDC.64 R4, c[0x0][0x300] ;  /* 0x0000c000ff047b82 */ /* 0x000f220000000a00 */
[----:B-1----:R-:W1:Y:S01]  /*0060*/  I2F.U32.RP R6, R7 ;  /* 0x0000000700067306 */ /* 0x002e620000209000 */
[----:B------:R-:W-:Y:S01]  /*0070*/  ISETP.NE.U32.AND P2, PT, R7, RZ, PT ;  /* 0x000000ff0700720c */ /* 0x000fe20003f45070 */
[----:B------:R-:W2:Y:S01]  /*0080*/  S2R R21, SR_CTAID.X ;  /* 0x0000000000157919 */ /* 0x000ea20000002500 */
[----:B------:R-:W-:Y:S01]  /*0090*/  IMAD.MOV.U32 R17, RZ, RZ, RZ ;  /* 0x000000ffff117224 */ /* 0x000fe200078e00ff */
[----:B------:R-:W-:-:S04]  /*00a0*/  ULDC UR15, c[0x0][0x2c4] ;  /* 0x0000b100000f7ab9 */ /* 0x000fc80000000800 */
[----:B-1----:R-:W1:Y:S01]  /*00b0*/  MUFU.RCP R8, R6 ;  /* 0x0000000600087308 */ /* 0x002e620000001000 */
[----:B---3--:R-:W-:-:S04]  /*00c0*/  ISETP.NE.U32.AND P0, PT, R2, RZ, PT ;  /* 0x000000ff0200720c */ /* 0x008fc80003f05070 */
[----:B------:R-:W-:Y:S02]  /*00d0*/  ISETP.NE.AND.EX P0, PT, R3, RZ, PT, P0 ;  /* 0x000000ff0300720c */ /* 0x000fe40003f05300 */
[----:B----4-:R-:W-:-:S04]  /*00e0*/  ISETP.NE.U32.AND P1, PT, R4, RZ, PT ;  /* 0x000000ff0400720c */ /* 0x010fc80003f25070 */
[----:B------:R-:W-:Y:S01]  /*00f0*/  ISETP.NE.AND.EX P1, PT, R5, RZ, PT, P1 ;  /* 0x000000ff0500720c */ /* 0x000fe20003f25310 */
[----:B-1----:R-:W-:-:S06]  /*0100*/  VIADD R8, R8, 0xffffffe ;  /* 0x0ffffffe08087836 */ /* 0x002fcc0000000000 */
[----:B------:R-:W1:Y:S01]  /*0110*/  @P0 LDC.64 R2, c[0x0][0x308] ;  /* 0x0000c200ff020b82 */ /* 0x000e620000000a00 */
[----:B------:R-:W3:Y:S07]  /*0120*/  F2I.FTZ.U32.TRUNC.NTZ R9, R8 ;  /* 0x0000000800097305 */ /* 0x000eee000021f000 */
[----:B------:R-:W4:Y:S01]  /*0130*/  @P1 LDC.64 R4, c[0x0][0x300] ;  /* 0x0000c000ff041b82 */ /* 0x000f220000000a00 */
[----:B---3--:R-:W-:Y:S01]  /*0140*/  IMAD.MOV R0, RZ, RZ, -R9 ;  /* 0x000000ffff007224 */ /* 0x008fe200078e0a09 */
[----:B------:R-:W-:-:S03]  /*0150*/  MOV R8, RZ ;  /* 0x000000ff00087202 */ /* 0x000fc60000000f00 */
[----:B------:R-:W-:-:S04]  /*0160*/  IMAD R11, R0, R7, RZ ;  /* 0x00000007000b7224 */ /* 0x000fc800078e02ff */
[----:B------:R-:W-:-:S06]  /*0170*/  IMAD.HI.U32 R11, R9, R11, R8 ;  /* 0x0000000b090b7227 */ /* 0x000fcc00078e0008 */
[----:B--2---:R-:W-:-:S04]  /*0180*/  IMAD.HI.U32 R245, R11, UR4, RZ ;  /* 0x000000040bf57c27 */ /* 0x004fc8000f8e00ff */
[----:B------:R-:W-:-:S04]  /*0190*/  IMAD.MOV R0, RZ, RZ, -R245 ;  /* 0x000000ffff007224 */ /* 0x000fc800078e0af5 */
[----:B------:R-:W-:-:S05]  /*01a0*/  IMAD R0, R7, R0, UR4 ;  /* 0x0000000407007e24 */ /* 0x000fca000f8e0200 */
[----:B------:R-:W-:-:S13]  /*01b0*/  ISETP.GE.U32.AND P4, PT, R0, R7, PT ;  /* 0x000000070000720c */ /* 0x000fda0003f86070 */
[----:B------:R-:W-:Y:S01]  /*01c0*/  @P4 IADD3 R0, R0, -R7, RZ ;  /* 0x8000000700004210 */ /* 0x000fe20007ffe0ff */
[----:B------:R-:W-:-:S03]  /*01d0*/  @P4 VIADD R245, R245, 0x1 ;  /* 0x00000001f5f54836 */ /* 0x000fc60000000000 */
[----:B------:R-:W-:-:S13]  /*01e0*/  ISETP.GE.U32.AND P3, PT, R0, R7, PT ;  /* 0x000000070000720c */ /* 0x000fda0003f66070 */
[----:B------:R-:W-:Y:S02]  /*01f0*/  @P3 IADD3 R245, R245, 0x1, RZ ;  /* 0x00000001f5f53810 */ /* 0x000fe40007ffe0ff */
[----:B------:R-:W-:-:S05]  /*0200*/  @!P2 LOP3.LUT R245, RZ, R7, RZ, 0x33, !PT ;  /* 0x00000007fff5a212 */ /* 0x000fca00078e33ff */
[----:B-1----:R-:W-:Y:S01]  /*0210*/  @P0 IMAD.WIDE R2, R245, 0x4, R2 ;  /* 0x00000004f5020825 */ /* 0x002fe200078e0202 */
[----:B------:R-:W-:-:S03]  /*0220*/  SHF.L.U32 R28, R21, 0x6, RZ ;  /* 0x00000006151c7819 */ /* 0x000fc600000006ff */
[----:B----4-:R-:W-:Y:S01]  /*0230*/  @P1 IMAD.WIDE R4, R245, 0x4, R4 ;  /* 0x00000004f5041825 */ /* 0x010fe200078e0204 */
[----:B------:R1:W5:Y:S04]  /*0240*/  @P0 LDG.E R12, desc[UR16][R2.64] ;  /* 0x00000010020c0981 */ /* 0x000368000c1e1900 */
[----:B------:R1:W5:Y:S01]  /*0250*/  @P1 LDG.E R17, desc[UR16][R4.64] ;  /* 0x0000001004111981 */ /* 0x000362000c1e1900 */
[----:B------:R-:W-:Y:S01]  /*0260*/  ISETP.GE.AND P1, PT, R28, UR15, PT ;  /* 0x0000000f1c007c0c */ /* 0x000fe2000bf26270 */
[----:B------:R-:W-:-:S04]  /*0270*/  IMAD.MOV R14, RZ, RZ, -R245 ;  /* 0x000000ffff0e7224 */ /* 0x000fc800078e0af5 */
[----:B------:R-:W-:-:S08]  /*0280*/  IMAD R14, R7, R14, UR4 ;  /* 0x00000004070e7e24 */ /* 0x000fd0000f8e020e */
[----:B------:R-:W-:Y:S05]  /*0290*/  @P1 EXIT ;  /* 0x000000000000194d */ /* 0x000fea0003800000 */
[----:B------:R-:W2:Y:S01]  /*02a0*/  LDC R6, c[0x0][0x10] ;  /* 0x00000400ff067b82 */ /* 0x000ea20000000800 */
[----:B-----5:R-:W-:Y:S01]  /*02b0*/  @P0 IMAD.IADD R47, R12, 0x1, -R17 ;  /* 0x000000010c2f0824 */ /* 0x020fe200078e0a11 */
[----:B------:R-:W-:-:S06]  /*02c0*/  ULDC UR14, c[0x0][0x398] ;  /* 0x0000e600000e7ab9 */ /* 0x000fcc0000000800 */
[----:B------:R-:W3:Y:S01]  /*02d0*/  LDC R0, c[0x0][0x2c8] ;  /* 0x0000b200ff007b82 */ /* 0x000ee20000000800 */
[-C--:B--2---:R-:W-:Y:S02]  /*02e0*/  IABS R9, R6.reuse ;  /* 0x0000000600097213 */ /* 0x084fe40000000000 */
[----:B-1----:R-:W-:Y:S02]  /*02f0*/  IABS R3, R6 ;  /* 0x0000000600037213 */ /* 0x002fe40000000000 */
[----:B------:R-:W1:Y:S03]  /*0300*/  I2F.RP R2, R9 ;  /* 0x0000000900027306 */ /* 0x000e660000209400 */
[----:B------:R-:W-:Y:S02]  /*0310*/  IMAD.MOV R3, RZ, RZ, -R3 ;  /* 0x000000ffff037224 */ /* 0x000fe400078e0a03 */
[----:B---3--:R-:W-:-:S05]  /*0320*/  VIADD R0, R0, 0xff ;  /* 0x000000ff00007836 */ /* 0x008fca0000000000 */
[----:B------:R-:W-:-:S04]  /*0330*/  SHF.R.S32.HI R11, RZ, 0x1f, R0 ;  /* 0x0000001fff0b7819 */ /* 0x000fc80000011400 */
[----:B------:R-:W-:Y:S01]  /*0340*/  LEA.HI R11, R11, R0, RZ, 0x8 ;  /* 0x000000000b0b7211 */ /* 0x000fe200078f40ff */
[----:B-1----:R-:W1:Y:S03]  /*0350*/  MUFU.RCP R4, R2 ;  /* 0x0000000200047308 */ /* 0x002e660000001000 */
[----:B------:R-:W-:-:S05]  /*0360*/  LEA.HI.SX32 R11, R11, R6, 0x18 ;  /* 0x000000060b0b7211 */ /* 0x000fca00078fc2ff */
[----:B------:R-:W-:-:S05]  /*0370*/  VIADD R11, R11, 0xffffffff ;  /* 0xffffffff0b0b7836 */ /* 0x000fca0000000000 */
[----:B------:R-:W-:Y:S02]  /*0380*/  IABS R10, R11 ;  /* 0x0000000b000a7213 */ /* 0x000fe40000000000 */
[----:B------:R-:W-:Y:S01]  /*0390*/  LOP3.LUT R11, R11, R6, RZ, 0x3c, !PT ;  /* 0x000000060b0b7212 */ /* 0x000fe200078e3cff */
[----:B-1----:R-:W-:-:S04]  /*03a0*/  VIADD R4, R4, 0xffffffe ;  /* 0x0ffffffe04047836 */ /* 0x002fc80000000000 */
[----:B------:R-:W1:Y:S02]  /*03b0*/  F2I.FTZ.U32.TRUNC.NTZ R5, R4 ;  /* 0x0000000400057305 */ /* 0x000e64000021f000 */
[--C-:B-1----:R-:W-:Y:S02]  /*03c0*/  IMAD.MOV R0, RZ, RZ, -R5.reuse ;  /* 0x000000ffff007224 */ /* 0x102fe400078e0a05 */
[----:B------:R-:W-:Y:S02]  /*03d0*/  IMAD.MOV.U32 R4, RZ, RZ, RZ ;  /* 0x000000ffff047224 */ /* 0x000fe400078e00ff */
[----:B------:R-:W-:Y:S02]  /*03e0*/  IMAD R13, R0, R9, RZ ;  /* 0x00000009000d7224 */ /* 0x000fe400078e02ff */
[----:B------:R-:W1:Y:S02]  /*03f0*/  S2R R0, SR_CTAID.Y ;  /* 0x0000000000007919 */ /* 0x000e640000002600 */
[----:B------:R-:W-:-:S02]  /*0400*/  IMAD.HI.U32 R13, R5, R13, R4 ;  /* 0x0000000d050d7227 */ /* 0x000fc400078e0004 */
[----:B------:R-:W2:Y:S04]  /*0410*/  @!P0 LDC.64 R4, c[0x0][0x318] ;  /* 0x0000c600ff048b82 */ /* 0x000ea80000000a00 */
[----:B------:R-:W-:-:S04]  /*0420*/  IMAD.HI.U32 R8, R13, R10, RZ ;  /* 0x0000000a0d087227 */ /* 0x000fc800078e00ff */
[----:B------:R-:W-:Y:S02]  /*0430*/  IMAD R10, R8, R3, R10 ;  /* 0x00000003080a7224 */ /* 0x000fe400078e020a */
[----:B------:R-:W3:Y:S03]  /*0440*/  @!P0 LDC.64 R2, c[0x0][0x2c8] ;  /* 0x0000b200ff028b82 */ /* 0x000ee60000000a00 */
[----:B------:R-:W-:Y:S02]  /*0450*/  ISETP.GT.U32.AND P2, PT, R9, R10, PT ;  /* 0x0000000a0900720c */ /* 0x000fe40003f44070 */
[----:B--2---:R-:W-:-:S11]  /*0460*/  @!P0 ISETP.NE.U32.AND P1, PT, R4, RZ, PT ;  /* 0x000000ff0400820c */ /* 0x004fd60003f25070 */
[----:B------:R-:W-:Y:S01]  /*0470*/  @!P2 IMAD.IADD R10, R10, 0x1, -R9 ;  /* 0x000000010a0aa824 */ /* 0x000fe200078e0a09 */
[----:B------:R-:W-:Y:S01]  /*0480*/  @!P0 ISETP.NE.AND.EX P1, PT, R5, RZ, PT, P1 ;  /* 0x000000ff0500820c */ /* 0x000fe20003f25310 */
[----:B------:R-:W-:-:S03]  /*0490*/  @!P2 VIADD R8, R8, 0x1 ;  /* 0x000000010808a836 */ /* 0x000fc60000000000 */
[----:B------:R-:W-:Y:S02]  /*04a0*/  ISETP.GE.U32.AND P3, PT, R10, R9, PT ;  /* 0x000000090a00720c */ /* 0x000fe40003f66070 */
[----:B---3--:R-:W-:Y:S02]  /*04b0*/  @!P0 SEL R3, R3, RZ, P1 ;  /* 0x000000ff03038207 */ /* 0x008fe40000800000 */
[----:B------:R-:W-:Y:S02]  /*04c0*/  ISETP.GE.AND P1, PT, R11, RZ, PT ;  /* 0x000000ff0b00720c */ /* 0x000fe40003f26270 */
[----:B------:R-:W-:Y:S01]  /*04d0*/  @!P0 IADD3 R47, R3, R2, -R17 ;  /* 0x00000002032f8210 */ /* 0x000fe20007ffe811 */
[----:B------:R-:W-:Y:S01]  /*04e0*/  VIADD R2, R28, 0x13f ;  /* 0x0000013f1c027836 */ /* 0x000fe20000000000 */
[----:B------:R-:W-:-:S03]  /*04f0*/  ISETP.NE.AND P0, PT, R6, RZ, PT ;  /* 0x000000ff0600720c */ /* 0x000fc60003f05270 */
[C---:B------:R-:W-:Y:S01]  /*0500*/  VIADD R4, R47.reuse, 0xff ;  /* 0x000000ff2f047836 */ /* 0x040fe20000000000 */
[----:B------:R-:W-:Y:S01]  /*0510*/  IADD3 R2, R47, -UR15, R2 ;  /* 0x8000000f2f027c10 */ /* 0x000fe2000fffe002 */
[----:B------:R-:W-:-:S03]  /*0520*/  @P3 VIADD R8, R8, 0x1 ;  /* 0x0000000108083836 */ /* 0x000fc60000000000 */
[----:B------:R-:W-:Y:S01]  /*0530*/  SHF.R.S32.HI R3, RZ, 0x1f, R4 ;  /* 0x0000001fff037819 */ /* 0x000fe20000011404 */
[----:B------:R-:W-:Y:S02]  /*0540*/  VIADD R2, R2, UR14 ;  /* 0x0000000e02027c36 */ /* 0x000fe40008000000 */
[----:B------:R-:W-:Y:S01]  /*0550*/  @!P1 IMAD.MOV R8, RZ, RZ, -R8 ;  /* 0x000000ffff089224 */ /* 0x000fe200078e0a08 */
[----:B------:R-:W-:Y:S02]  /*0560*/  LEA.HI R3, R3, R4, RZ, 0x8 ;  /* 0x0000000403037211 */ /* 0x000fe400078f40ff */
[----:B------:R-:W-:Y:S02]  /*0570*/  @!P0 LOP3.LUT R8, RZ, R6, RZ, 0x33, !PT ;  /* 0x00000006ff088212 */ /* 0x000fe400078e33ff */
[----:B------:R-:W-:Y:S02]  /*0580*/  SHF.R.S32.HI R5, RZ, 0x1f, R2 ;  /* 0x0000001fff057819 */ /* 0x000fe40000011402 */
[----:B------:R-:W-:Y:S01]  /*0590*/  SHF.R.S32.HI R3, RZ, 0x8, R3 ;  /* 0x00000008ff037819 */ /* 0x000fe20000011403 */
[----:B-1----:R-:W-:Y:S01]  /*05a0*/  IMAD R237, R8, R0, RZ ;  /* 0x0000000008ed7224 */ /* 0x002fe200078e02ff */
[----:B------:R-:W-:-:S02]  /*05b0*/  LEA.HI R5, R5, R2, RZ, 0x8 ;  /* 0x0000000205057211 */ /* 0x000fc400078f40ff */
[----:B------:R-:W1:Y:S02]  /*05c0*/  S2R R2, SR_TID.X ;  /* 0x0000000000027919 */ /* 0x000e640000002100 */
[----:B------:R-:W-:Y:S02]  /*05d0*/  SHF.R.S32.HI R5, RZ, 0x8, R5 ;  /* 0x00000008ff057819 */ /* 0x000fe40000011405 */
[----:B------:R-:W-:-:S04]  /*05e0*/  VIADDMNMX R44, R237, R8, R3, PT ;  /* 0x00000008ed2c7246 */ /* 0x000fc80003800103 */
[----:B------:R-:W-:-:S04]  /*05f0*/  VIMNMX R44, R44, R5, PT ;  /* 0x000000052c2c7248 */ /* 0x000fc80003fe0100 */
[----:B------:R-:W-:-:S13]  /*0600*/  ISETP.GE.AND P0, PT, R237, R44, PT ;  /* 0x0000002ced00720c */ /* 0x000fda0003f06270 */
[----:B------:R-:W-:Y:S05]  /*0610*/  @!P0 BRA `(.L_x_1550) ;  /* 0x0000000000c08947 */ /* 0x000fea0003800000 */
[----:B------:R-:W2:Y:S01]  /*0620*/  LDC R4, c[0x0][0x2c0] ;  /* 0x0000b000ff047b82 */ /* 0x000ea20000000800 */
[----:B-1----:R-:W-:Y:S01]  /*0630*/  SHF.R.S32.HI R3, RZ, 0x1f, R2 ;  /* 0x0000001fff037819 */ /* 0x002fe20000011402 */
[----:B------:R-:W-:Y:S01]  /*0640*/  ULDC UR4, c[0x0][0x2dc] ;  /* 0x0000b70000047ab9 */ /* 0x000fe20000000800 */
[----:B------:R-:W-:Y:S01]  /*0650*/  LOP3.LUT P5, RZ, R2, 0x7, RZ, 0xc0, !PT ;  /* 0x0000000702ff7812 */ /* 0x000fe200078ac0ff */
[----:B------:R-:W-:Y:S01]  /*0660*/  ULDC.64 UR6, c[0x0][0x288] ;  /* 0x0000a20000067ab9 */ /* 0x000fe20000000a00 */
[----:B------:R-:W-:-:S04]  /*0670*/  LEA.HI R3, R3, R2, RZ, 0x3 ;  /* 0x0000000203037211 */ /* 0x000fc800078f18ff */
[----:B------:R-:W-:-:S05]  /*0680*/  LOP3.LUT R5, R3, 0x3ffffff8, RZ, 0xc0, !PT ;  /* 0x3ffffff803057812 */ /* 0x000fca00078ec0ff */
[----:B------:R-:W-:-:S04]  /*0690*/  IMAD.IADD R5, R2, 0x1, -R5 ;  /* 0x0000000102057824 */ /* 0x000fc800078e0a05 */
[----:B------:R-:W-:-:S05]  /*06a0*/  IMAD.SHL.U32 R10, R5, 0x4, RZ ;  /* 0x00000004050a7824 */ /* 0x000fca00078e00ff */
[----:B------:R-:W-:Y:S01]  /*06b0*/  SHF.R.S32.HI R11, RZ, 0x1f, R10 ;  /* 0x0000001fff0b7819 */ /* 0x000fe2000001140a */
[----:B--2---:R-:W-:Y:S01]  /*06c0*/  IMAD R4, R0, R4, R245 ;  /* 0x0000000400047224 */ /* 0x004fe200078e02f5 */
[----:B------:R-:W-:-:S03]  /*06d0*/  SHF.R.S32.HI R0, RZ, 0x3, R3 ;  /* 0x00000003ff007819 */ /* 0x000fc60000011403 */
[----:B------:R-:W-:Y:S02]  /*06e0*/  IMAD R7, R4, R7, R14 ;  /* 0x0000000704077224 */ /* 0x000fe400078e020e */
[----:B------:R-:W-:Y:S02]  /*06f0*/  VIADD R4, R0, 0x20 ;  /* 0x0000002000047836 */ /* 0x000fe40000000000 */
[----:B------:R-:W-:Y:S01]  /*0700*/  IMAD R5, R7, UR15, R28 ;  /* 0x0000000f07057c24 */ /* 0x000fe2000f8e021c */
[----:B------:R-:W-:Y:S01]  /*0710*/  IADD3 R7, -R28, UR15, RZ ;  /* 0x0000000f1c077c10 */ /* 0x000fe2000fffe1ff */
[C---:B------:R-:W-:Y:S02]  /*0720*/  VIADD R6, R0.reuse, 0x10 ;  /* 0x0000001000067836 */ /* 0x040fe40000000000 */
[C---:B------:R-:W-:Y:S01]  /*0730*/  IMAD R2, R5.reuse, UR4, RZ ;  /* 0x0000000405027c24 */ /* 0x040fe2000f8e02ff */
[----:B------:R-:W-:Y:S01]  /*0740*/  SHF.R.S32.HI R9, RZ, 0x1f, R5 ;  /* 0x0000001fff097819 */ /* 0x000fe20000011405 */
[----:B------:R-:W-:Y:S01]  /*0750*/  IMAD.WIDE R10, R0, 0x20, R10 ;  /* 0x00000020000a7825 */ /* 0x000fe200078e020a */
[----:B------:R-:W-:Y:S01]  /*0760*/  IADD3 R5, P0, R5, R0, RZ ;  /* 0x0000000005057210 */ /* 0x000fe20007f1e0ff */
[----:B------:R-:W-:Y:S01]  /*0770*/  ULDC.64 UR4, c[0x0][0x2b8] ;  /* 0x0000ae0000047ab9 */ /* 0x000fe20000000a00 */
[----:B------:R-:W-:-:S02]  /*0780*/  ISETP.GE.OR P2, PT, R4, R7, P5 ;  /* 0x000000070400720c */ /* 0x000fc40002f46670 */
[-C--:B------:R-:W-:Y:S02]  /*0790*/  ISETP.GE.OR P3, PT, R6, R7.reuse, P5 ;  /* 0x000000070600720c */ /* 0x080fe40002f66670 */
[C---:B------:R-:W-:Y:S02]  /*07a0*/  ISETP.GE.OR P4, PT, R0.reuse, R7, P5 ;  /* 0x000000070000720c */ /* 0x040fe40002f86670 */
[C---:B------:R-:W-:Y:S01]  /*07b0*/  LEA.HI.X.SX32 R4, R0.reuse, R9, 0x1, P0 ;  /* 0x0000000900047211 */ /* 0x040fe200000f0eff */
[----:B------:R-:W-:Y:S01]  /*07c0*/  VIADD R0, R0, 0x30 ;  /* 0x0000003000007836 */ /* 0x000fe20000000000 */
[----:B------:R-:W-:Y:S02]  /*07d0*/  IADD3 R3, P1, R2, R10, RZ ;  /* 0x0000000a02037210 */ /* 0x000fe40007f3e0ff */
[----:B------:R-:W-:Y:S02]  /*07e0*/  LEA R8, P0, R5, UR4, 0x2 ;  /* 0x0000000405087c11 */ /* 0x000fe4000f8010ff */
[----:B------:R-:W-:-:S02]  /*07f0*/  ISETP.GE.OR P5, PT, R0, R7, P5 ;  /* 0x000000070000720c */ /* 0x000fc40002fa6670 */
[----:B------:R-:W-:Y:S02]  /*0800*/  LEA.HI.X.SX32 R2, R2, R11, 0x1, P1 ;  /* 0x0000000b02027211 */ /* 0x000fe400008f0eff */
[----:B------:R-:W-:Y:S01]  /*0810*/  LEA R10, P1, R3, UR6, 0x2 ;  /* 0x00000006030a7c11 */ /* 0x000fe2000f8210ff */
[----:B------:R-:W-:Y:S01]  /*0820*/  @!P4 IMAD.MOV.U32 R13, RZ, RZ, -0x800000 ;  /* 0xff800000ff0dc424 */ /* 0x000fe200078e00ff */
[----:B------:R-:W-:Y:S01]  /*0830*/  LEA.HI.X R9, R5, UR5, R4, 0x2, P0 ;  /* 0x0000000505097c11 */ /* 0x000fe200080f1404 */
[----:B------:R-:W-:Y:S01]  /*0840*/  @!P3 IMAD.MOV.U32 R5, RZ, RZ, -0x800000 ;  /* 0xff800000ff05b424 */ /* 0x000fe200078e00ff */
[----:B------:R-:W-:Y:S01]  /*0850*/  LEA.HI.X R11, R3, UR7, R2, 0x2, P1 ;  /* 0x00000007030b7c11 */ /* 0x000fe200088f1402 */
[----:B------:R-:W-:-:S04]  /*0860*/  @!P2 IMAD.MOV.U32 R3, RZ, RZ, -0x800000 ;  /* 0xff800000ff03a424 */ /* 0x000fc800078e00ff */
[----:B------:R1:W-:Y:S04]  /*0870*/  STG.E.128 desc[UR16][R10.64], RZ ;  /* 0x000000ff0a007986 */ /* 0x0003e8000c101d10 */
[----:B------:R1:W-:Y:S04]  /*0880*/  STG.E.128 desc[UR16][R10.64+0x800], RZ ;  /* 0x000800ff0a007986 */ /* 0x0003e8000c101d10 */
[----:B------:R1:W-:Y:S04]  /*0890*/  STG.E.128 desc[UR16][R10.64+0x1000], RZ ;  /* 0x001000ff0a007986 */ /* 0x0003e8000c101d10 */
[----:B------:R1:W-:Y:S04]  /*08a0*/  STG.E.128 desc[UR16][R10.64+0x1800], RZ ;  /* 0x001800ff0a007986 */ /* 0x0003e8000c101d10 */
[----:B------:R1:W-:Y:S04]  /*08b0*/  @!P4 STG.E desc[UR16][R8.64], R13 ;  /* 0x0000000d0800c986 */ /* 0x0003e8000c101910 */
[----:B------:R1:W-:Y:S04]  /*08c0*/  @!P3 STG.E desc[UR16][R8.64+0x40], R5 ;  /* 0x000040050800b986 */ /* 0x0003e8000c101910 */
[----:B------:R1:W-:Y:S01]  /*08d0*/  @!P2 STG.E desc[UR16][R8.64+0x80], R3 ;  /* 0x000080030800a986 */ /* 0x0003e2000c101910 */
[----:B------:R-:W-:Y:S05]  /*08e0*/  @P5 EXIT ;  /* 0x000000000000594d */ /* 0x000fea0003800000 */
[----:B-1----:R-:W-:-:S05]  /*08f0*/  MOV R3, 0xff800000 ;  /* 0xff80000000037802 */ /* 0x002fca0000000f00 */
[----:B------:R-:W-:Y:S01]  /*0900*/  STG.E desc[UR16][R8.64+0xc0], R3 ;  /* 0x0000c00308007986 */ /* 0x000fe2000c101910 */
[----:B------:R-:W-:Y:S05]  /*0910*/  EXIT ;  /* 0x000000000000794d */ /* 0x000fea0003800000 */
.L_x_1550:
[----:B------:R-:W2:Y:S01]  /*0920*/  LDC.64 R4, c[0x0][0x368] ;  /* 0x0000da00ff047b82 */ /* 0x000ea20000000a00 */
[----:B------:R-:W-:Y:S01]  /*0930*/  IMAD.MOV.U32 R0, RZ, RZ, R245 ;  /* 0x000000ffff007224 */ /* 0x000fe200078e00f5 */
[----:B------:R-:W-:Y:S01]  /*0940*/  ULDC.64 UR4, c[0x0][0x370] ;  /* 0x0000dc0000047ab9 */ /* 0x000fe20000000a00 */
[----:B--2---:R-:W-:-:S04]  /*0950*/  ISETP.NE.U32.AND P0, PT, R4, RZ, PT ;  /* 0x000000ff0400720c */ /* 0x004fc80003f05070 */
[----:B------:R-:W-:-:S13]  /*0960*/  ISETP.NE.AND.EX P0, PT, R5, RZ, PT, P0 ;  /* 0x000000ff0500720c */ /* 0x000fda0003f05300 */
[----:B------:R-:W2:Y:S02]  /*0970*/  @P0 LDC.64 R4, c[0x0][0x368] ;  /* 0x0000da00ff040b82 */ /* 0x000ea40000000a00 */
[----:B--2---:R-:W-:-:S05]  /*0980*/  @P0 IMAD.WIDE R4, R245, 0x4, R4 ;  /* 0x00000004f5040825 */ /* 0x004fca00078e0204 */
[----:B------:R2:W5:Y:S01]  /*0990*/  @P0 LDG.E R0, desc[UR16][R4.64] ;  /* 0x0000001004000981 */ /* 0x000562000c1e1900 */
[----:B------:R-:W-:Y:S02]  /*09a0*/  ISETP.NE.U32.AND P0, PT, RZ, UR4, PT ;  /* 0x00000004ff007c0c */ /* 0x000fe4000bf05070 */
[----:B------:R-:W-:Y:S02]  /*09b0*/  CS2R R246, SRZ ;  /* 0x0000000000f67805 */ /* 0x000fe4000001ff00 */
[----:B------:R-:W-:Y:S02]  /*09c0*/  PLOP3.LUT P6, PT, PT, PT, PT, 0x80, 0x0 ;  /* 0x000000000000781c */ /* 0x000fe40003fcf070 */
[----:B------:R-:W-:-:S13]  /*09d0*/  ISETP.NE.AND.EX P0, PT, RZ, UR5, PT, P0 ;  /* 0x00000005ff007c0c */ /* 0x000fda000bf05300 */
[----:B------:R-:W-:Y:S05]  /*09e0*/  @!P0 BRA `(.L_x_1551) ;  /* 0x0000000000248947 */ /* 0x000fea0003800000 */
[----:B--2---:R-:W2:Y:S01]  /*09f0*/  LDC.64 R4, c[0x0][0x378] ;  /* 0x0000de00ff047b82 */ /* 0x004ea20000000a00 */
[----:B------:R-:W-:Y:S02]  /*0a00*/  SHF.R.S32.HI R3, RZ, 0x1f, R245 ;  /* 0x0000001fff037819 */ /* 0x000fe400000114f5 */
[----:B------:R-:W-:-:S03]  /*0a10*/  PLOP3.LUT P6, PT, PT, PT, PT, 0x8, 0x0 ;  /* 0x000000000000781c */ /* 0x000fc60003fce170 */
[-C--:B--2---:R-:W-:Y:S02]  /*0a20*/  IMAD R6, R3, R4.reuse, RZ ;  /* 0x0000000403067224 */ /* 0x084fe400078e02ff */
[----:B------:R-:W-:-:S04]  /*0a30*/  IMAD.WIDE.U32 R8, R245, R4, RZ ;  /* 0x00000004f5087225 */ /* 0x000fc800078e00ff */
[----:B------:R-:W-:Y:S01]  /*0a40*/  IMAD R5, R245, R5, R6 ;  /* 0x00000005f5057224 */ /* 0x000fe200078e0206 */
[----:B------:R-:W-:-:S04]  /*0a50*/  LEA R246, P0, R8, UR4, 0x2 ;  /* 0x0000000408f67c11 */ /* 0x000fc8000f8010ff */
[----:B------:R-:W-:-:S04]  /*0a60*/  IADD3 R5, R9, R5, RZ ;  /* 0x0000000509057210 */ /* 0x000fc80007ffe0ff */
[----:B------:R-:W-:-:S07]  /*0a70*/  LEA.HI.X R247, R8, UR5, R5, 0x2, P0 ;  /* 0x0000000508f77c11 */ /* 0x000fce00080f1405 */
.L_x_1551:
[----:B------:R-:W-:Y:S05]  /*0a80*/  @P6 BRA `(.L_x_1552) ;  /* 0x0000000400346947 */ /* 0x000fea0003800000 */
[----:B------:R-:W2:Y:S01]  /*0a90*/  LDC R7, c[0x0][0x380] ;  /* 0x0000e000ff077b82 */ /* 0x000ea20000000800 */
[----:B------:R-:W-:Y:S01]  /*0aa0*/  LEA R12, R44, 0xffffff00, 0x8 ;  /* 0xffffff002c0c7811 */ /* 0x000fe200078e40ff */
[----:B------:R-:W-:Y:S01]  /*0ab0*/  ULDC.64 UR8, c[0x0][0x230] ;  /* 0x00008c0000087ab9 */ /* 0x000fe20000000a00 */
[----:B------:R-:W-:Y:S01]  /*0ac0*/  ULDC.64 UR6, c[0x0][0x248] ;  /* 0x0000920000067ab9 */ /* 0x000fe20000000a00 */
[----:B------:R-:W-:Y:S01]  /*0ad0*/  ULDC.64 UR4, c[0x0][0x238] ;  /* 0x00008e0000047ab9 */ /* 0x000fe20000000a00 */
[----:B-----5:R-:W-:Y:S01]  /*0ae0*/  IABS R0, R12 ;  /* 0x0000000c00007213 */ /* 0x020fe20000000000 */
[----:B------:R-:W-:Y:S01]  /*0af0*/  ULDC.64 UR10, c[0x0][0x260] ;  /* 0x00009800000a7ab9 */ /* 0x000fe20000000a00 */
[----:B--2---:R-:W-:-:S04]  /*0b00*/  IABS R4, R7 ;  /* 0x0000000700047213 */ /* 0x004fc80000000000 */
[----:B------:R-:W2:Y:S08]  /*0b10*/  I2F.RP R5, R4 ;  /* 0x0000000400057306 */ /* 0x000eb00000209400 */
[----:B--2---:R-:W2:Y:S02]  /*0b20*/  MUFU.RCP R8, R5 ;  /* 0x0000000500087308 */ /* 0x004ea40000001000 */
[----:B--2---:R-:W-:-:S06]  /*0b30*/  IADD3 R8, R8, 0xffffffe, RZ ;  /* 0x0ffffffe08087810 */ /* 0x004fcc0007ffe0ff */
[----:B------:R-:W2:Y:S02]  /*0b40*/  F2I.FTZ.U32.TRUNC.NTZ R9, R8 ;  /* 0x0000000800097305 */ /* 0x000ea4000021f000 */
[----:B--2---:R-:W-:Y:S01]  /*0b50*/  IMAD.MOV R3, RZ, RZ, -R9 ;  /* 0x000000ffff037224 */ /* 0x004fe200078e0a09 */
[----:B------:R-:W-:-:S03]  /*0b60*/  MOV R8, RZ ;  /* 0x000000ff00087202 */ /* 0x000fc60000000f00 */
        /* <DEDUP_REMOVED lines=11> */
[----:B------:R-:W-:Y:S02]  /*0c20*/  ISETP.GE.U32.AND P2, PT, R3, R4, PT ;  /* 0x000000040300720c */ /* 0x000fe40003f46070 */
[----:B------:R-:W2:Y:S11]  /*0c30*/  LDC R3, c[0x0][0x278] ;  /* 0x00009e00ff037b82 */ /* 0x000eb60000000800 */
[----:B------:R-:W-:-:S05]  /*0c40*/  @P2 IADD3 R5, R5, 0x1, RZ ;  /* 0x0000000105052810 */ /* 0x000fca0007ffe0ff */
[----:B------:R-:W-:Y:S01]  /*0c50*/  @!P0 IMAD.MOV R5, RZ, RZ, -R5 ;  /* 0x000000ffff058224 */ /* 0x000fe200078e0a05 */
[----:B------:R-:W-:-:S05]  /*0c60*/  @!P1 LOP3.LUT R5, RZ, R7, RZ, 0x33, !PT ;  /* 0x00000007ff059212 */ /* 0x000fca00078e33ff */
[----:B------:R-:W-:-:S06]  /*0c70*/  IMAD.WIDE R24, R5, 0x4, R246 ;  /* 0x0000000405187825 */ /* 0x000fcc00078e02f6 */
[----:B------:R-:W3:Y:S01]  /*0c80*/  LDG.E R24, desc[UR16][R24.64] ;  /* 0x0000001018187981 */ /* 0x000ee2000c1e1900 */
[----:B--2---:R-:W-:-:S04]  /*0c90*/  IABS R0, R3 ;  /* 0x0000000300007213 */ /* 0x004fc80000000000 */
[----:B------:R-:W2:Y:S08]  /*0ca0*/  I2F.RP R10, R0 ;  /* 0x00000000000a7306 */ /* 0x000eb00000209400 */
[----:B--2---:R-:W2:Y:S02]  /*0cb0*/  MUFU.RCP R8, R10 ;  /* 0x0000000a00087308 */ /* 0x004ea40000001000 */
[----:B--2---:R-:W-:-:S06]  /*0cc0*/  IADD3 R8, R8, 0xffffffe, RZ ;  /* 0x0ffffffe08087810 */ /* 0x004fcc0007ffe0ff */
[----:B------:R-:W2:Y:S02]  /*0cd0*/  F2I.FTZ.U32.TRUNC.NTZ R9, R8 ;  /* 0x0000000800097305 */ /* 0x000ea4000021f000 */
[----:B--2---:R-:W-:Y:S01]  /*0ce0*/  IMAD.MOV R4, RZ, RZ, -R9 ;  /* 0x000000ffff047224 */ /* 0x004fe200078e0a09 */
[----:B------:R-:W-:-:S03]  /*0cf0*/  MOV R8, RZ ;  /* 0x000000ff00087202 */ /* 0x000fc60000000f00 */
[----:B------:R-:W-:Y:S01]  /*0d00*/  IMAD R6, R4, R0, RZ ;  /* 0x0000000004067224 */ /* 0x000fe200078e02ff */
[----:B------:R-:W-:-:S03]  /*0d10*/  IABS R4, R14 ;  /* 0x0000000e00047213 */ /* 0x000fc60000000000 */
[----:B------:R-:W-:-:S06]  /*0d20*/  IMAD.HI.U32 R9, R9, R6, R8 ;  /* 0x0000000609097227 */ /* 0x000fcc00078e0008 */
[----:B------:R-:W-:-:S04]  /*0d30*/  IMAD.HI.U32 R16, R9, R4, RZ ;  /* 0x0000000409107227 */ /* 0x000fc800078e00ff */
[----:B------:R-:W-:-:S04]  /*0d40*/  IMAD.MOV R9, RZ, RZ, -R16 ;  /* 0x000000ffff097224 */ /* 0x000fc800078e0a10 */
[----:B------:R-:W-:Y:S01]  /*0d50*/  IMAD R9, R0, R9, R4 ;  /* 0x0000000900097224 */ /* 0x000fe200078e0204 */
[----:B------:R-:W-:-:S04]  /*0d60*/  LOP3.LUT R4, R14, R3, RZ, 0x3c, !PT ;  /* 0x000000030e047212 */ /* 0x000fc800078e3cff */
[----:B------:R-:W-:-:S13]  /*0d70*/  ISETP.GT.U32.AND P0, PT, R0, R9, PT ;  /* 0x000000090000720c */ /* 0x000fda0003f04070 */
[-C--:B------:R-:W-:Y:S02]  /*0d80*/  @!P0 IADD3 R9, R9, -R0.reuse, RZ ;  /* 0x8000000009098210 */ /* 0x080fe40007ffe0ff */
[----:B------:R-:W-:Y:S02]  /*0d90*/  @!P0 IADD3 R16, R16, 0x1, RZ ;  /* 0x0000000110108810 */ /* 0x000fe40007ffe0ff */
[----:B------:R-:W-:Y:S01]  /*0da0*/  ISETP.GE.U32.AND P1, PT, R9, R0, PT ;  /* 0x000000000900720c */ /* 0x000fe20003f26070 */
[----:B------:R-:W-:Y:S01]  /*0db0*/  IMAD.MOV R0, RZ, RZ, -R5 ;  /* 0x000000ffff007224 */ /* 0x000fe200078e0a05 */
[----:B------:R-:W-:-:S03]  /*0dc0*/  ISETP.GE.AND P0, PT, R4, RZ, PT ;  /* 0x000000ff0400720c */ /* 0x000fc60003f06270 */
[----:B------:R-:W-:-:S05]  /*0dd0*/  IMAD R12, R7, R0, R12 ;  /* 0x00000000070c7224 */ /* 0x000fca00078e020c */
[----:B------:R-:W-:-:S03]  /*0de0*/  SHF.R.S32.HI R11, RZ, 0x1f, R12 ;  /* 0x0000001fff0b7819 */ /* 0x000fc6000001140c */
[----:B------:R-:W-:Y:S01]  /*0df0*/  @P1 VIADD R16, R16, 0x1 ;  /* 0x0000000110101836 */ /* 0x000fe20000000000 */
[----:B------:R-:W-:-:S04]  /*0e00*/  ISETP.NE.AND P1, PT, R3, RZ, PT ;  /* 0x000000ff0300720c */ /* 0x000fc80003f25270 */
[----:B------:R-:W-:-:S09]  /*0e10*/  @!P0 IADD3 R16, -R16, RZ, RZ ;  /* 0x000000ff10108210 */ /* 0x000fd20007ffe1ff */
[----:B------:R-:W-:-:S04]  /*0e20*/  @!P1 LOP3.LUT R16, RZ, R3, RZ, 0x33, !PT ;  /* 0x00000003ff109212 */ /* 0x000fc800078e33ff */
[----:B------:R-:W-:Y:S02]  /*0e30*/  SHF.R.S32.HI R13, RZ, 0x1f, R16 ;  /* 0x0000001fff0d7819 */ /* 0x000fe40000011410 */
[----:B---3--:R-:W-:Y:S01]  /*0e40*/  SHF.R.S32.HI R5, RZ, 0x1f, R24 ;  /* 0x0000001fff057819 */ /* 0x008fe20000011418 */
[----:B------:R-:W-:-:S04]  /*0e50*/  IMAD.WIDE.U32 R8, R24, UR8, RZ ;  /* 0x0000000818087c25 */ /* 0x000fc8000f8e00ff */
[C---:B------:R-:W-:Y:S02]  /*0e60*/  IMAD R7, R5.reuse, UR8, RZ ;  /* 0x0000000805077c24 */ /* 0x040fe4000f8e02ff */
[----:B------:R-:W-:Y:S02]  /*0e70*/  IMAD R5, R5, UR4, RZ ;  /* 0x0000000405057c24 */ /* 0x000fe4000f8e02ff */
[C---:B------:R-:W-:Y:S02]  /*0e80*/  IMAD R0, R24.reuse, UR9, R7 ;  /* 0x0000000918007c24 */ /* 0x040fe4000f8e0207 */
[----:B------:R-:W-:Y:S02]  /*0e90*/  IMAD R7, R11, UR6, RZ ;  /* 0x000000060b077c24 */ /* 0x000fe4000f8e02ff */
[----:B------:R-:W-:Y:S01]  /*0ea0*/  IMAD R5, R24, UR5, R5 ;  /* 0x0000000518057c24 */ /* 0x000fe2000f8e0205 */
[----:B------:R-:W-:Y:S01]  /*0eb0*/  IADD3 R9, R9, R0, RZ ;  /* 0x0000000009097210 */ /* 0x000fe20007ffe0ff */
[----:B------:R-:W-:-:S02]  /*0ec0*/  IMAD R3, R12, UR7, R7 ;  /* 0x000000070c037c24 */ /* 0x000fc4000f8e0207 */
[----:B------:R-:W-:-:S04]  /*0ed0*/  IMAD.WIDE.U32 R24, R24, UR4, RZ ;  /* 0x0000000418187c25 */ /* 0x000fc8000f8e00ff */
[----:B------:R-:W-:Y:S01]  /*0ee0*/  IMAD.WIDE.U32 R6, R12, UR6, R8 ;  /* 0x000000060c067c25 */ /* 0x000fe2000f8e0008 */
[----:B------:R-:W-:-:S03]  /*0ef0*/  IADD3 R5, R25, R5, RZ ;  /* 0x0000000519057210 */ /* 0x000fc60007ffe0ff */
[----:B------:R-:W-:Y:S02]  /*0f00*/  IMAD.IADD R7, R7, 0x1, R3 ;  /* 0x0000000107077824 */ /* 0x000fe400078e0203 */
[----:B------:R-:W-:Y:S02]  /*0f10*/  IMAD R3, R13, UR10, RZ ;  /* 0x0000000a0d037c24 */ /* 0x000fe4000f8e02ff */
[----:B------:R-:W-:-:S04]  /*0f20*/  IMAD.WIDE.U32 R6, R16, UR10, R6 ;  /* 0x0000000a10067c25 */ /* 0x000fc8000f8e0006 */
[----:B------:R-:W-:-:S05]  /*0f30*/  IMAD R3, R16, UR11, R3 ;  /* 0x0000000b10037c24 */ /* 0x000fca000f8e0203 */
[----:B------:R-:W-:Y:S01]  /*0f40*/  IADD3 R3, R7, R3, RZ ;  /* 0x0000000307037210 */ /* 0x000fe20007ffe0ff */
[----:B------:R-:W-:Y:S06]  /*0f50*/  BRA `(.L_x_1553) ;  /* 0x0000000000e87947 */ /* 0x000fec0003800000 */
.L_x_1552:
[----:B------:R-:W2:Y:S01]  /*0f60*/  LDC R3, c[0x0][0x278] ;  /* 0x00009e00ff037b82 */ /* 0x000ea20000000800 */
[----:B------:R-:W-:Y:S01]  /*0f70*/  LEA R12, R44, 0xffffff00, 0x8 ;  /* 0xffffff002c0c7811 */ /* 0x000fe200078e40ff */
[----:B------:R-:W-:Y:S01]  /*0f80*/  ULDC.64 UR6, c[0x0][0x248] ;  /* 0x0000920000067ab9 */ /* 0x000fe20000000a00 */
[----:B------:R-:W-:Y:S01]  /*0f90*/  SHF.R.S32.HI R10, RZ, 0x1f, R17 ;  /* 0x0000001fff0a7819 */ /* 0x000fe20000011411 */
[----:B------:R-:W-:Y:S01]  /*0fa0*/  ULDC.64 UR8, c[0x0][0x230] ;  /* 0x00008c0000087ab9 */ /* 0x000fe20000000a00 */
[----:B------:R-:W-:Y:S02]  /*0fb0*/  SHF.R.S32.HI R11, RZ, 0x1f, R12 ;  /* 0x0000001fff0b7819 */ /* 0x000fe4000001140c */
[----:B------:R-:W-:Y:S02]  /*0fc0*/  IADD3 R18, P1, R17, R12, RZ ;  /* 0x0000000c11127210 */ /* 0x000fe40007f3e0ff */
[----:B-----5:R-:W-:Y:S02]  /*0fd0*/  SHF.R.S32.HI R13, RZ, 0x1f, R0 ;  /* 0x0000001fff0d7819 */ /* 0x020fe40000011400 */
[----:B------:R-:W-:-:S05]  /*0fe0*/  IADD3.X R15, R10, R11, RZ, P1, !PT ;  /* 0x0000000b0a0f7210 */ /* 0x000fca0000ffe4ff */
[----:B------:R-:W-:-:S04]  /*0ff0*/  IMAD R15, R15, UR6, RZ ;  /* 0x000000060f0f7c24 */ /* 0x000fc8000f8e02ff */
[C---:B------:R-:W-:Y:S02]  /*1000*/  IMAD R15, R18.reuse, UR7, R15 ;  /* 0x00000007120f7c24 */ /* 0x040fe4000f8e020f */
[----:B------:R-:W-:Y:S01]  /*1010*/  IMAD.WIDE.U32 R18, R18, UR6, RZ ;  /* 0x0000000612127c25 */ /* 0x000fe2000f8e00ff */
[----:B--2---:R-:W-:-:S04]  /*1020*/  IABS R5, R3 ;  /* 0x0000000300057213 */ /* 0x004fc80000000000 */
[----:B------:R-:W-:Y:S01]  /*1030*/  IADD3 R19, R19, R15, RZ ;  /* 0x0000000f13137210 */ /* 0x000fe20007ffe0ff */
[----:B------:R-:W2:Y:S01]  /*1040*/  I2F.RP R7, R5 ;  /* 0x0000000500077306 */ /* 0x000ea20000209400 */
[----:B------:R-:W-:Y:S02]  /*1050*/  IMAD R15, R13, UR8, RZ ;  /* 0x000000080d0f7c24 */ /* 0x000fe4000f8e02ff */
[----:B------:R-:W-:-:S04]  /*1060*/  IMAD.WIDE.U32 R18, R0, UR8, R18 ;  /* 0x0000000800127c25 */ /* 0x000fc8000f8e0012 */
[----:B------:R-:W-:-:S05]  /*1070*/  IMAD R15, R0, UR9, R15 ;  /* 0x00000009000f7c24 */ /* 0x000fca000f8e020f */
[----:B------:R-:W-:Y:S01]  /*1080*/  IADD3 R19, R19, R15, RZ ;  /* 0x0000000f13137210 */ /* 0x000fe20007ffe0ff */
[----:B--2---:R-:W2:Y:S02]  /*1090*/  MUFU.RCP R8, R7 ;  /* 0x0000000700087308 */ /* 0x004ea40000001000 */
[----:B--2---:R-:W-:-:S06]  /*10a0*/  IADD3 R8, R8, 0xffffffe, RZ ;  /* 0x0ffffffe08087810 */ /* 0x004fcc0007ffe0ff */
[----:B------:R-:W2:Y:S02]  /*10b0*/  F2I.FTZ.U32.TRUNC.NTZ R9, R8 ;  /* 0x0000000800097305 */ /* 0x000ea4000021f000 */
[----:B--2---:R-:W-:Y:S01]  /*10c0*/  IADD3 R4, RZ, -R9, RZ ;  /* 0x80000009ff047210 */ /* 0x004fe20007ffe0ff */
[----:B------:R-:W-:-:S04]  /*10d0*/  IMAD.MOV.U32 R8, RZ, RZ, RZ ;  /* 0x000000ffff087224 */ /* 0x000fc800078e00ff */
[----:B------:R-:W-:Y:S01]  /*10e0*/  IMAD R6, R4, R5, RZ ;  /* 0x0000000504067224 */ /* 0x000fe200078e02ff */
[----:B------:R-:W-:-:S03]  /*10f0*/  IABS R4, R14 ;  /* 0x0000000e00047213 */ /* 0x000fc60000000000 */
[----:B------:R-:W-:Y:S01]  /*1100*/  IMAD.HI.U32 R9, R9, R6, R8 ;  /* 0x0000000609097227 */ /* 0x000fe200078e0008 */
[----:B------:R-:W-:-:S05]  /*1110*/  MOV R6, R4 ;  /* 0x0000000400067202 */ /* 0x000fca0000000f00 */
[----:B------:R-:W-:Y:S02]  /*1120*/  IMAD.HI.U32 R16, R9, R6, RZ ;  /* 0x0000000609107227 */ /* 0x000fe400078e00ff */
[----:B------:R-:W2:Y:S02]  /*1130*/  LDC.64 R8, c[0x0][0x250] ;  /* 0x00009400ff087b82 */ /* 0x000ea40000000a00 */
[----:B------:R-:W-:-:S04]  /*1140*/  IMAD.MOV R4, RZ, RZ, -R16 ;  /* 0x000000ffff047224 */ /* 0x000fc800078e0a10 */
[C---:B------:R-:W-:Y:S02]  /*1150*/  IMAD R4, R5.reuse, R4, R6 ;  /* 0x0000000405047224 */ /* 0x040fe400078e0206 */
[----:B------:R-:W3:Y:S03]  /*1160*/  LDC.64 R6, c[0x0][0x260] ;  /* 0x00009800ff067b82 */ /* 0x000ee60000000a00 */
[----:B------:R-:W-:-:S13]  /*1170*/  ISETP.GT.U32.AND P0, PT, R5, R4, PT ;  /* 0x000000040500720c */ /* 0x000fda0003f04070 */
[-C--:B------:R-:W-:Y:S01]  /*1180*/  @!P0 IADD3 R4, R4, -R5.reuse, RZ ;  /* 0x8000000504048210 */ /* 0x080fe20007ffe0ff */
[----:B------:R-:W-:Y:S01]  /*1190*/  @!P0 VIADD R16, R16, 0x1 ;  /* 0x0000000110108836 */ /* 0x000fe20000000000 */
[----:B------:R-:W-:Y:S01]  /*11a0*/  ISETP.NE.AND P0, PT, R3, RZ, PT ;  /* 0x000000ff0300720c */ /* 0x000fe20003f05270 */
[-C--:B--2---:R-:W-:Y:S01]  /*11b0*/  IMAD R10, R10, R8.reuse, RZ ;  /* 0x000000080a0a7224 */ /* 0x084fe200078e02ff */
[----:B------:R-:W-:Y:S01]  /*11c0*/  ISETP.GE.U32.AND P2, PT, R4, R5, PT ;  /* 0x000000050400720c */ /* 0x000fe20003f46070 */
[----:B------:R-:W-:Y:S01]  /*11d0*/  IMAD.WIDE.U32 R22, R17, R8, RZ ;  /* 0x0000000811167225 */ /* 0x000fe200078e00ff */
[----:B------:R-:W-:-:S03]  /*11e0*/  LOP3.LUT R4, R14, R3, RZ, 0x3c, !PT ;  /* 0x000000030e047212 */ /* 0x000fc600078e3cff */
[----:B------:R-:W-:Y:S01]  /*11f0*/  IMAD R9, R17, R9, R10 ;  /* 0x0000000911097224 */ /* 0x000fe200078e020a */
[----:B------:R-:W-:Y:S02]  /*1200*/  ISETP.GE.AND P1, PT, R4, RZ, PT ;  /* 0x000000ff0400720c */ /* 0x000fe40003f26270 */
[----:B------:R-:W2:Y:S02]  /*1210*/  LDC.64 R4, c[0x0][0x238] ;  /* 0x00008e00ff047b82 */ /* 0x000ea40000000a00 */
[----:B------:R-:W-:-:S03]  /*1220*/  IADD3 R23, R23, R9, RZ ;  /* 0x0000000917177210 */ /* 0x000fc60007ffe0ff */
[----:B------:R-:W-:-:S06]  /*1230*/  @P2 IADD3 R16, R16, 0x1, RZ ;  /* 0x0000000110102810 */ /* 0x000fcc0007ffe0ff */
[----:B------:R-:W-:Y:S01]  /*1240*/  @!P1 IMAD.MOV R16, RZ, RZ, -R16 ;  /* 0x000000ffff109224 */ /* 0x000fe200078e0a10 */
[----:B------:R-:W-:-:S05]  /*1250*/  @!P0 LOP3.LUT R16, RZ, R3, RZ, 0x33, !PT ;  /* 0x00000003ff108212 */ /* 0x000fca00078e33ff */
[----:B---3--:R-:W-:-:S04]  /*1260*/  IMAD.WIDE.U32 R18, R16, R6, R18 ;  /* 0x0000000610127225 */ /* 0x008fc800078e0012 */
[-C--:B--2---:R-:W-:Y:S01]  /*1270*/  IMAD R3, R13, R4.reuse, RZ ;  /* 0x000000040d037224 */ /* 0x084fe200078e02ff */
[----:B------:R-:W-:Y:S01]  /*1280*/  SHF.R.S32.HI R13, RZ, 0x1f, R16 ;  /* 0x0000001fff0d7819 */ /* 0x000fe20000011410 */
[----:B------:R-:W-:-:S04]  /*1290*/  IMAD.WIDE.U32 R24, R0, R4, R22 ;  /* 0x0000000400187225 */ /* 0x000fc800078e0016 */
[----:B------:R-:W-:Y:S02]  /*12a0*/  IMAD R5, R0, R5, R3 ;  /* 0x0000000500057224 */ /* 0x000fe400078e0203 */
[----:B------:R-:W-:Y:S01]  /*12b0*/  IMAD R3, R13, R6, RZ ;  /* 0x000000060d037224 */ /* 0x000fe200078e02ff */
[----:B------:R-:W-:Y:S01]  /*12c0*/  MOV R6, R18 ;  /* 0x0000001200067202 */ /* 0x000fe20000000f00 */
[----:B------:R-:W-:Y:S02]  /*12d0*/  IMAD.IADD R5, R25, 0x1, R5 ;  /* 0x0000000119057824 */ /* 0x000fe400078e0205 */
[----:B------:R-:W-:-:S05]  /*12e0*/  IMAD R3, R16, R7, R3 ;  /* 0x0000000710037224 */ /* 0x000fca00078e0203 */
[----:B------:R-:W-:-:S07]  /*12f0*/  IADD3 R3, R19, R3, RZ ;  /* 0x0000000313037210 */ /* 0x000fce0007ffe0ff */
.L_x_1553:
[----:B-1----:R-:W-:Y:S01]  /*1300*/  SHF.R.S32.HI R19, RZ, 0x1f, R2 ;  /* 0x0000001fff137819 */ /* 0x002fe20000011402 */
[----:B------:R-:W-:Y:S01]  /*1310*/  ULDC.64 UR10, c[0x0][0x268] ;  /* 0x00009a00000a7ab9 */ /* 0x000fe20000000a00 */
[----:B------:R-:W-:Y:S01]  /*1320*/  SHF.R.S32.HI R10, RZ, 0x1f, R245 ;  /* 0x0000001fff0a7819 */ /* 0x000fe200000114f5 */
[----:B------:R-:W-:Y:S01]  /*1330*/  IMAD R13, R13, UR10, RZ ;  /* 0x0000000a0d0d7c24 */ /* 0x000fe2000f8e02ff */
[CC--:B------:R-:W-:Y:S01]  /*1340*/  LEA.HI R15, R19.reuse, R2.reuse, RZ, 0x2 ;  /* 0x00000002130f7211 */ /* 0x0c0fe200078f10ff */
[----:B------:R-:W-:Y:S01]  /*1350*/  ULDC.64 UR4, c[0x0][0x228] ;  /* 0x00008a0000047ab9 */ /* 0x000fe20000000a00 */
[CC--:B------:R-:W-:Y:S01]  /*1360*/  LEA.HI R27, R19.reuse, R2.reuse, RZ, 0x3 ;  /* 0x00000002131b7211 */ /* 0x0c0fe200078f18ff */
[----:B------:R-:W-:Y:S01]  /*1370*/  IMAD R13, R16, UR11, R13 ;  /* 0x0000000b100d7c24 */ /* 0x000fe2000f8e020d */
[----:B------:R-:W-:Y:S01]  /*1380*/  LEA.HI R29, R19, R2, RZ, 0x4 ;  /* 0x00000002131d7211 */ /* 0x000fe200078f20ff */
[----:B------:R-:W-:Y:S01]  /*1390*/  IMAD R10, R10, UR4, RZ ;  /* 0x000000040a0a7c24 */ /* 0x000fe2000f8e02ff */
[----:B------:R-:W-:Y:S01]  /*13a0*/  LOP3.LUT R9, R15, 0xfffffffc, RZ, 0xc0, !PT ;  /* 0xfffffffc0f097812 */ /* 0x000fe200078ec0ff */
[----:B------:R-:W1:Y:S01]  /*13b0*/  S2UR UR19, SR_CgaCtaId ;  /* 0x00000000001379c3 */ /* 0x000e620000008800 */
[----:B------:R-:W-:Y:S01]  /*13c0*/  SHF.R.S32.HI R8, RZ, 0x3, R27 ;  /* 0x00000003ff087819 */ /* 0x000fe2000001141b */
[----:B------:R-:W-:Y:S01]  /*13d0*/  IMAD R10, R245, UR5, R10 ;  /* 0x00000005f50a7c24 */ /* 0x000fe2000f8e020a */
[----:B------:R-:W-:Y:S01]  /*13e0*/  SHF.R.S32.HI R22, RZ, 0x2, R15 ;  /* 0x00000002ff167819 */ /* 0x000fe2000001140f */
[----:B------:R-:W-:Y:S01]  /*13f0*/  IMAD.IADD R18, R2, 0x1, -R9 ;  /* 0x0000000102127824 */ /* 0x000fe200078e0a09 */
[----:B------:R-:W-:Y:S01]  /*1400*/  SHF.R.S32.HI R0, RZ, 0x4, R29 ;  /* 0x00000004ff007819 */ /* 0x000fe2000001141d */
[----:B------:R-:W-:Y:S01]  /*1410*/  IMAD.SHL.U32 R31, R8, 0x40, RZ ;  /* 0x00000040081f7824 */ /* 0x000fe200078e00ff */
[----:B------:R-:W-:Y:S01]  /*1420*/  LOP3.LUT R17, R27, 0xfffffff8, RZ, 0xc0, !PT ;  /* 0xfffffff81b117812 */ /* 0x000fe200078ec0ff */
[----:B------:R-:W-:Y:S01]  /*1430*/  IMAD.SHL.U32 R18, R18, 0x8, RZ ;  /* 0x0000000812127824 */ /* 0x000fe200078e00ff */
[----:B------:R-:W-:Y:S01]  /*1440*/  LEA.HI R7, R29, R0, RZ, 0x1 ;  /* 0x000000001d077211 */ /* 0x000fe200078f08ff */
[----:B------:R-:W-:Y:S01]  /*1450*/  ULDC.64 UR12, c[0x0][0x210] ;  /* 0x00008400000c7ab9 */ /* 0x000fe20000000a00 */
[----:B------:R-:W-:Y:S01]  /*1460*/  LEA.HI R15, R15, R22, RZ, 0x1 ;  /* 0x000000160f0f7211 */ /* 0x000fe200078f08ff */
[----:B------:R-:W-:Y:S01]  /*1470*/  IMAD.IADD R17, R2, 0x1, -R17 ;  /* 0x0000000102117824 */ /* 0x000fe200078e0a11 */
[----:B------:R-:W-:Y:S01]  /*1480*/  LOP3.LUT R31, R31, 0xc0, RZ, 0xc0, !PT ;  /* 0x000000c01f1f7812 */ /* 0x000fe200078ec0ff */
[----:B------:R-:W-:Y:S01]  /*1490*/  USHF.L.U32 UR18, UR6, 0x6, URZ ;  /* 0x0000000606127899 */ /* 0x000fe2000800063f */
[----:B------:R-:W-:-:S02]  /*14a0*/  LOP3.LUT R7, R7, 0xfffffffe, RZ, 0xc0, !PT ;  /* 0xfffffffe07077812 */ /* 0x000fc400078ec0ff */
[----:B------:R-:W-:Y:S02]  /*14b0*/  LEA.HI R30, R19, R2, RZ, 0x5 ;  /* 0x00000002131e7211 */ /* 0x000fe400078f28ff */
[----:B------:R-:W-:Y:S01]  /*14c0*/  LOP3.LUT R15, R15, 0x7fffffe, RZ, 0xc0, !PT ;  /* 0x07fffffe0f0f7812 */ /* 0x000fe200078ec0ff */
[----:B------:R-:W-:Y:S01]  /*14d0*/  IMAD.IADD R7, R0, 0x1, -R7 ;  /* 0x0000000100077824 */ /* 0x000fe200078e0a07 */
[----:B------:R-:W-:Y:S02]  /*14e0*/  LEA.HI R9, R17, R17, RZ, 0x1 ;  /* 0x0000001111097211 */ /* 0x000fe400078f08ff */
[----:B------:R-:W-:Y:S01]  /*14f0*/  LOP3.LUT R25, R31, 0x18, R18, 0xf8, !PT ;  /* 0x000000181f197812 */ /* 0x000fe200078ef812 */
[----:B------:R-:W-:Y:S01]  /*1500*/  IMAD.IADD R26, R22, 0x1, -R15 ;  /* 0x00000001161a7824 */ /* 0x000fe200078e0a0f */
[----:B------:R-:W-:Y:S02]  /*1510*/  SHF.R.U32.HI R4, RZ, 0x3, R31 ;  /* 0x00000003ff047819 */ /* 0x000fe4000001161f */
[----:B------:R-:W-:-:S02]  /*1520*/  IADD3 R24, P0, R18, R24, RZ ;  /* 0x0000001812187210 */ /* 0x000fc40007f1e0ff */
[----:B------:R-:W-:Y:S02]  /*1530*/  SHF.R.S32.HI R19, RZ, 0x1f, R18 ;  /* 0x0000001fff137819 */ /* 0x000fe40000011412 */
[----:B------:R-:W-:Y:S02]  /*1540*/  SHF.R.S32.HI R31, RZ, 0x5, R30 ;  /* 0x00000005ff1f7819 */ /* 0x000fe4000001141e */
[----:B------:R-:W-:Y:S02]  /*1550*/  LOP3.LUT R0, R9, 0xfffffffe, RZ, 0xc0, !PT ;  /* 0xfffffffe09007812 */ /* 0x000fe400078ec0ff */
[----:B------:R-:W-:Y:S01]  /*1560*/  LOP3.LUT R4, R25, R4, RZ, 0x3c, !PT ;  /* 0x0000000419047212 */ /* 0x000fe200078e3cff */
[----:B------:R-:W-:Y:S01]  /*1570*/  IMAD.X R25, R19, 0x1, R5, P0 ;  /* 0x0000000113197824 */ /* 0x000fe200000e0605 */
[----:B------:R-:W-:Y:S01]  /*1580*/  LOP3.LUT R29, R29, 0xfffffff0, RZ, 0xc0, !PT ;  /* 0xfffffff01d1d7812 */ /* 0x000fe200078ec0ff */
[----:B------:R-:W-:Y:S01]  /*1590*/  IMAD R243, R31, 0x8, R26 ;  /* 0x000000081ff37824 */ /* 0x000fe200078e021a */
[----:B------:R-:W-:Y:S01]  /*15a0*/  SHF.R.S32.HI R23, RZ, 0x1f, R22 ;  /* 0x0000001fff177819 */ /* 0x000fe20000011416 */
[----:B------:R-:W-:Y:S01]  /*15b0*/  IMAD.IADD R0, R17, 0x1, -R0 ;  /* 0x0000000111007824 */ /* 0x000fe200078e0a00 */
[----:B------:R-:W-:Y:S01]  /*15c0*/  IADD3 R12, P0, R22, R12, RZ ;  /* 0x0000000c160c7210 */ /* 0x000fe20007f1e0ff */
[----:B------:R-:W-:Y:S01]  /*15d0*/  IMAD.WIDE.U32 R16, R16, UR10, R24 ;  /* 0x0000000a10107c25 */ /* 0x000fe2000f8e0018 */
[----:B------:R-:W-:Y:S01]  /*15e0*/  IADD3 R24, P1, R18, R6, RZ ;  /* 0x0000000612187210 */ /* 0x000fe20007f3e0ff */
[----:B------:R-:W-:Y:S01]  /*15f0*/  ULDC.64 UR10, c[0x0][0x250] ;  /* 0x00009400000a7ab9 */ /* 0x000fe20000000a00 */
[----:B------:R-:W-:Y:S01]  /*1600*/  LEA.HI R27, R27, R8, RZ, 0x1 ;  /* 0x000000081b1b7211 */ /* 0x000fe200078f08ff */
[----:B------:R-:W-:Y:S01]  /*1610*/  IMAD.U32 R243, R243, 0x20, R4 ;  /* 0x00000020f3f37824 */ /* 0x000fe200078e0004 */
[----:B------:R-:W-:Y:S01]  /*1620*/  LOP3.LUT R33, R30, 0xffffffe0, RZ, 0xc0, !PT ;  /* 0xffffffe01e217812 */ /* 0x000fe200078ec0ff */
[----:B------:R-:W2:Y:S01]  /*1630*/  LDC.64 R4, c[0x0][0x240] ;  /* 0x00009000ff047b82 */ /* 0x000ea20000000a00 */
[----:B------:R-:W-:Y:S01]  /*1640*/  IMAD.IADD R29, R2, 0x1, -R29 ;  /* 0x00000001021d7824 */ /* 0x000fe200078e0a1d */
[----:B------:R-:W-:Y:S01]  /*1650*/  LOP3.LUT R27, R27, 0xfffffffe, RZ, 0xc0, !PT ;  /* 0xfffffffe1b1b7812 */ /* 0x000fe200078ec0ff */
[----:B------:R-:W-:-:S02]  /*1660*/  IMAD R241, R23, UR6, RZ ;  /* 0x0000000617f17c24 */ /* 0x000fc4000f8e02ff */
[----:B------:R-:W-:Y:S01]  /*1670*/  IMAD.X R25, R19, 0x1, R3, P1 ;  /* 0x0000000113197824 */ /* 0x000fe200008e0603 */
[----:B------:R-:W-:Y:S01]  /*1680*/  LEA.HI R6, R29, R29, RZ, 0x1 ;  /* 0x0000001d1d067211 */ /* 0x000fe200078f08ff */
[----:B------:R-:W-:Y:S01]  /*1690*/  IMAD.WIDE.U32 R18, R245, UR4, R18 ;  /* 0x00000004f5127c25 */ /* 0x000fe2000f8e0012 */
[----:B------:R-:W-:Y:S01]  /*16a0*/  SHF.R.S32.HI R3, RZ, 0x1f, R14 ;  /* 0x0000001fff037819 */ /* 0x000fe2000001140e */
[----:B------:R-:W-:Y:S01]  /*16b0*/  ULDC.64 UR4, c[0x0][0x258] ;  /* 0x0000960000047ab9 */ /* 0x000fe20000000a00 */
[----:B------:R-:W-:Y:S01]  /*16c0*/  SHF.R.S32.HI R62, RZ, 0x1f, R29 ;  /* 0x0000001fff3e7819 */ /* 0x000fe2000001141d */
[----:B------:R-:W-:-:S03]  /*16d0*/  IMAD.WIDE R20, R21, 0x40, R22 ;  /* 0x0000004015147825 */ /* 0x000fc600078e0216 */
[----:B------:R-:W-:Y:S01]  /*16e0*/  LEA.HI R62, R62, R29, RZ, 0x3 ;  /* 0x0000001d3e3e7211 */ /* 0x000fe200078f18ff */
[----:B------:R-:W-:Y:S02]  /*16f0*/  IMAD.X R11, R23, 0x1, R11, P0 ;  /* 0x00000001170b7824 */ /* 0x000fe400000e060b */
[C---:B------:R-:W-:Y:S02]  /*1700*/  IMAD R241, R22.reuse, UR7, R241 ;  /* 0x0000000716f17c24 */ /* 0x040fe4000f8e02f1 */
[----:B------:R-:W-:-:S04]  /*1710*/  IMAD.WIDE.U32 R22, R22, UR6, R24 ;  /* 0x0000000616167c25 */ /* 0x000fc8000f8e0018 */
[----:B------:R-:W-:Y:S01]  /*1720*/  IMAD.IADD R25, R19, 0x1, R10 ;  /* 0x0000000113197824 */ /* 0x000fe200078e020a */
[--C-:B------:R-:W-:Y:S01]  /*1730*/  SHF.R.S32.HI R19, RZ, 0x1, R6.reuse ;  /* 0x00000001ff137819 */ /* 0x100fe20000011406 */
[----:B------:R-:W-:Y:S01]  /*1740*/  IMAD R3, R3, UR4, RZ ;  /* 0x0000000403037c24 */ /* 0x000fe2000f8e02ff */
[----:B------:R-:W-:Y:S01]  /*1750*/  SHF.R.S32.HI R10, RZ, 0x1f, R6 ;  /* 0x0000001fff0a7819 */ /* 0x000fe20000011406 */
[----:B------:R-:W-:Y:S02]  /*1760*/  IMAD.MOV.U32 R24, RZ, RZ, R18 ;  /* 0x000000ffff187224 */ /* 0x000fe400078e0012 */
[----:B------:R-:W-:Y:S01]  /*1770*/  IMAD R3, R14, UR5, R3 ;  /* 0x000000050e037c24 */ /* 0x000fe2000f8e0203 */
[----:B------:R-:W-:Y:S01]  /*1780*/  LEA.HI R10, R10, R19, RZ, 0x2 ;  /* 0x000000130a0a7211 */ /* 0x000fe200078f10ff */
[----:B------:R-:W-:Y:S01]  /*1790*/  IMAD.WIDE.U32 R14, R14, UR4, R24 ;  /* 0x000000040e0e7c25 */ /* 0x000fe2000f8e0018 */
[----:B------:R-:W-:Y:S02]  /*17a0*/  ULDC.64 UR4, c[0x0][0x218] ;  /* 0x0000860000047ab9 */ /* 0x000fe40000000a00 */
[----:B------:R-:W-:Y:S01]  /*17b0*/  LOP3.LUT R10, R10, 0xfffffffc, RZ, 0xc0, !PT ;  /* 0xfffffffc0a0a7812 */ /* 0x000fe200078ec0ff */
[----:B------:R-:W-:Y:S01]  /*17c0*/  IMAD.IADD R15, R15, 0x1, R3 ;  /* 0x000000010f0f7824 */ /* 0x000fe200078e0203 */
[----:B------:R-:W-:Y:S01]  /*17d0*/  LEA R240, P0, R22, UR4, 0x1 ;  /* 0x0000000416f07c11 */ /* 0x000fe2000f8008ff */
[----:B------:R-:W-:-:S02]  /*17e0*/  IMAD.IADD R241, R23, 0x1, R241 ;  /* 0x0000000117f17824 */ /* 0x000fc400078e02f1 */
[----:B------:R-:W-:Y:S02]  /*17f0*/  IMAD.IADD R3, R19, 0x1, -R10 ;  /* 0x0000000113037824 */ /* 0x000fe400078e0a0a */
[-C--:B--2---:R-:W-:Y:S01]  /*1800*/  IMAD R10, R21, R4.reuse, RZ ;  /* 0x00000004150a7224 */ /* 0x084fe200078e02ff */
[----:B------:R-:W-:Y:S01]  /*1810*/  LEA.HI.X R241, R22, UR5, R241, 0x1, P0 ;  /* 0x0000000516f17c11 */ /* 0x000fe200080f0cf1 */
[C---:B------:R-:W-:Y:S01]  /*1820*/  IMAD.WIDE.U32 R14, R20.reuse, R4, R14 ;  /* 0x00000004140e7225 */ /* 0x040fe200078e000e */
[----:B------:R-:W-:Y:S02]  /*1830*/  UMOV UR5, 0x400 ;  /* 0x0000040000057882 */ /* 0x000fe40000000000 */
[----:B-1----:R-:W-:Y:S01]  /*1840*/  ULEA UR5, UR19, UR5, 0x18 ;  /* 0x0000000513057291 */ /* 0x002fe2000f8ec03f */
[----:B------:R-:W-:Y:S01]  /*1850*/  IMAD R10, R20, R5, R10 ;  /* 0x00000005140a7224 */ /* 0x000fe200078e020a */
[----:B------:R-:W-:Y:S01]  /*1860*/  LEA R18, P0, R14, UR12, 0x1 ;  /* 0x0000000c0e127c11 */ /* 0x000fe2000f8008ff */
[----:B------:R-:W-:Y:S01]  /*1870*/  USHF.L.U64.HI UR19, UR6, 0x6, UR7 ;  /* 0x0000000606137899 */ /* 0x000fe20008010207 */
[----:B------:R-:W-:Y:S01]  /*1880*/  IMAD.IADD R8, R8, 0x1, -R27 ;  /* 0x0000000108087824 */ /* 0x000fe200078e0a1b */
[----:B------:R-:W-:Y:S01]  /*1890*/  UIADD3 UR4, UR5, 0x1000, URZ ;  /* 0x0000100005047890 */ /* 0x000fe2000fffe03f */
[----:B------:R-:W-:Y:S01]  /*18a0*/  IMAD.IADD R10, R15, 0x1, R10 ;  /* 0x000000010f0a7824 */ /* 0x000fe200078e020a */
[----:B------:R-:W-:Y:S01]  /*18b0*/  LEA R243, R243, UR5, 0x1 ;  /* 0x00000005f3f37c11 */ /* 0x000fe2000f8e08ff */
[----:B------:R-:W-:Y:S01]  /*18c0*/  IMAD R11, R11, UR10, RZ ;  /* 0x0000000a0b0b7c24 */ /* 0x000fe2000f8e02ff */
[----:B------:R-:W-:Y:S01]  /*18d0*/  LEA R20, P1, R4, R18, 0x6 ;  /* 0x0000001204147211 */ /* 0x000fe200078230ff */
[----:B------:R-:W-:Y:S01]  /*18e0*/  IMAD.IADD R17, R17, 0x1, R13 ;  /* 0x0000000111117824 */ /* 0x000fe200078e020d */
[----:B------:R-:W-:Y:S01]  /*18f0*/  LEA.HI.X R19, R14, UR13, R10, 0x1, P0 ;  /* 0x0000000d0e137c11 */ /* 0x000fe200080f0c0a */
[----:B------:R-:W-:Y:S01]  /*1900*/  IMAD R11, R12, UR11, R11 ;  /* 0x0000000b0c0b7c24 */ /* 0x000fe2000f8e020b */
[----:B------:R-:W-:Y:S01]  /*1910*/  IADD3 R14, P0, R240, UR18, RZ ;  /* 0x00000012f00e7c10 */ /* 0x000fe2000ff1e0ff */
[----:B------:R-:W-:Y:S01]  /*1920*/  IMAD.WIDE.U32 R12, R12, UR10, R16 ;  /* 0x0000000a0c0c7c25 */ /* 0x000fe2000f8e0010 */
[----:B------:R-:W-:Y:S01]  /*1930*/  LEA.HI.X R21, R4, R19, R5, 0x6, P1 ;  /* 0x0000001304157211 */ /* 0x000fe200008f3405 */
[----:B------:R-:W-:Y:S01]  /*1940*/  @!PT LDS RZ, [RZ] ;  /* 0x00000000fffff984 */ /* 0x000fe20000000800 */
[----:B------:R-:W-:Y:S01]  /*1950*/  @!PT LDS RZ, [RZ] ;  /* 0x00000000fffff984 */ /* 0x000fe20000000800 */
[----:B------:R-:W-:Y:S01]  /*1960*/  @!PT LDS RZ, [RZ] ;  /* 0x00000000fffff984 */ /* 0x000fe20000000800 */
[----:B------:R1:W-:Y:S01]  /*1970*/  LDGSTS.E.BYPASS.LTC128B.128 [R243], desc[UR16][R18.64] ;  /* 0x0000000012f37fae */ /* 0x0003e2000b901d50 */
[----:B------:R-:W-:Y:S01]  /*1980*/  IADD3.X R15, R241, UR19, RZ, P0, !PT ;  /* 0x00000013f10f7c10 */ /* 0x000fe200087fe4ff */
[----:B------:R-:W-:Y:S01]  /*1990*/  ULDC.64 UR12, c[0x0][0x220] ;  /* 0x00008800000c7ab9 */ /* 0x000fe20000000a00 */
[----:B------:R-:W-:Y:S01]  /*19a0*/  IADD3 R24, P0, R14, UR18, RZ ;  /* 0x000000120e187c10 */ /* 0x000fe2000ff1e0ff */
[----:B------:R-:W-:Y:S01]  /*19b0*/  LDGSTS.E.BYPASS.LTC128B.128 [R243+0x800], desc[UR16][R20.64] ;  /* 0x0080000014f37fae */ /* 0x000fe2000b901d50 */
[----:B------:R-:W-:Y:S01]  /*19c0*/  SHF.R.S32.HI R4, RZ, 0x1, R9 ;  /* 0x00000001ff047819 */ /* 0x000fe20000011409 */
[----:B------:R-:W-:Y:S01]  /*19d0*/  IMAD.SHL.U32 R8, R8, 0x8, RZ ;  /* 0x0000000808087824 */ /* 0x000fe200078e00ff */
[----:B------:R-:W-:Y:S01]  /*19e0*/  IADD3.X R25, R15, UR19, RZ, P0, !PT ;  /* 0x000000130f197c10 */ /* 0x000fe200087fe4ff */
[----:B------:R-:W-:Y:S01]  /*19f0*/  LDGSTS.E.BYPASS.LTC128B.128 [R243+0x1000], desc[UR16][R240.64] ;  /* 0x01000000f0f37fae */ /* 0x000fe2000b901d50 */
[----:B------:R-:W-:Y:S01]  /*1a00*/  IADD3 R26, P0, R24, UR18, RZ ;  /* 0x00000012181a7c10 */ /* 0x000fe2000ff1e0ff */
[----:B------:R-:W-:Y:S01]  /*1a10*/  IMAD.SHL.U32 R5, R4, 0x40, RZ ;  /* 0x0000004004057824 */ /* 0x000fe200078e00ff */
[----:B------:R-:W-:Y:S01]  /*1a20*/  USHF.L.U64.HI UR11, UR10, 0x6, UR11 ;  /* 0x000000060a0b7899 */ /* 0x000fe2000801020b */
[----:B------:R2:W-:Y:S01]  /*1a30*/  LDGSTS.E.BYPASS.LTC128B.128 [R243+0x1800], desc[UR16][R14.64] ;  /* 0x018000000ef37fae */ /* 0x0005e2000b901d50 */
[----:B------:R-:W-:Y:S01]  /*1a40*/  IADD3.X R27, R25, UR19, RZ, P0, !PT ;  /* 0x00000013191b7c10 */ /* 0x000fe200087fe4ff */
[----:B------:R-:W-:Y:S01]  /*1a50*/  IMAD.IADD R11, R13, 0x1, R11 ;  /* 0x000000010d0b7824 */ /* 0x000fe200078e020b */
[----:B------:R-:W-:Y:S01]  /*1a60*/  IADD3 R22, P0, R26, UR18, RZ ;  /* 0x000000121a167c10 */ /* 0x000fe2000ff1e0ff */
[----:B------:R-:W-:Y:S01]  /*1a70*/  LDGSTS.E.BYPASS.LTC128B.128 [R243+0x2000], desc[UR16][R24.64] ;  /* 0x0200000018f37fae */ /* 0x000fe2000b901d50 */
[----:B------:R-:W-:Y:S01]  /*1a80*/  LOP3.LUT R5, R5, 0xc0, RZ, 0xc0, !PT ;  /* 0x000000c005057812 */ /* 0x000fe200078ec0ff */
[----:B------:R-:W-:Y:S01]  /*1a90*/  IMAD R0, R7, 0x8, R0 ;  /* 0x0000000807007824 */ /* 0x000fe200078e0200 */
[----:B------:R-:W-:Y:S01]  /*1aa0*/  IADD3.X R23, R27, UR19, RZ, P0, !PT ;  /* 0x000000131b177c10 */ /* 0x000fe200087fe4ff */
[----:B------:R-:W-:Y:S01]  /*1ab0*/  LDGSTS.E.BYPASS.LTC128B.128 [R243+0x2800], desc[UR16][R26.64] ;  /* 0x028000001af37fae */ /* 0x000fe2000b901d50 */
[----:B------:R-:W-:Y:S01]  /*1ac0*/  LOP3.LUT R8, R5, 0x8, R8, 0xf8, !PT ;  /* 0x0000000805087812 */ /* 0x000fe200078ef808 */
[----:B------:R-:W-:Y:S01]  /*1ad0*/  IMAD.SHL.U32 R45, R3, 0x40, RZ ;  /* 0x00000040032d7824 */ /* 0x000fe200078e00ff */
[----:B------:R-:W-:Y:S01]  /*1ae0*/  SHF.R.U32.HI R5, RZ, 0x3, R5 ;  /* 0x00000003ff057819 */ /* 0x000fe20000011605 */
[----:B------:R-:W-:Y:S01]  /*1af0*/  LDGSTS.E.BYPASS.LTC128B.128 [R243+0x3000], desc[UR16][R22.64] ;  /* 0x0300000016f37fae */ /* 0x000fe2000b901d50 */
[----:B------:R-:W-:Y:S01]  /*1b00*/  LOP3.LUT R10, R6, 0x7fffffe, RZ, 0xc0, !PT ;  /* 0x07fffffe060a7812 */ /* 0x000fe200078ec0ff */
[----:B------:R-:W-:Y:S01]  /*1b10*/  IMAD.SHL.U32 R62, R62, 0x20, RZ ;  /* 0x000000203e3e7824 */ /* 0x000fe200078e00ff */
[----:B-1----:R-:W-:-:S02]  /*1b20*/  IADD3 R18, P0, R22, UR18, RZ ;  /* 0x0000001216127c10 */ /* 0x002fc4000ff1e0ff */
[----:B------:R-:W-:Y:S01]  /*1b30*/  LOP3.LUT R5, R8, R5, RZ, 0x3c, !PT ;  /* 0x0000000508057212 */ /* 0x000fe200078e3cff */
[----:B------:R-:W-:Y:S01]  /*1b40*/  IMAD.SHL.U32 R8, R7, 0x8, RZ ;  /* 0x0000000807087824 */ /* 0x000fe200078e00ff */
[----:B------:R-:W-:Y:S01]  /*1b50*/  IADD3.X R19, R23, UR19, RZ, P0, !PT ;  /* 0x0000001317137c10 */ /* 0x000fe200087fe4ff */
[----:B------:R-:W-:Y:S01]  /*1b60*/  IMAD.IADD R29, R29, 0x1, -R10 ;  /* 0x000000011d1d7824 */ /* 0x000fe200078e0a0a */
[----:B------:R-:W-:Y:S01]  /*1b70*/  IADD3 R16, P0, R18, UR18, RZ ;  /* 0x0000001212107c10 */ /* 0x000fe2000ff1e0ff */
[----:B------:R-:W-:Y:S01]  /*1b80*/  IMAD.U32 R0, R0, 0x20, R5 ;  /* 0x0000002000007824 */ /* 0x000fe200078e0005 */
[----:B------:R-:W-:Y:S01]  /*1b90*/  LOP3.LUT R45, R45, 0xc0, RZ, 0xc0, !PT ;  /* 0x000000c02d2d7812 */ /* 0x000fe200078ec0ff */
[----:B------:R-:W-:Y:S01]  /*1ba0*/  LDGSTS.E.BYPASS.LTC128B.128 [R243+0x3800], desc[UR16][R18.64] ;  /* 0x0380000012f37fae */ /* 0x000fe2000b901d50 */
[----:B------:R-:W-:Y:S02]  /*1bb0*/  IADD3.X R17, R19, UR19, RZ, P0, !PT ;  /* 0x0000001313117c10 */ /* 0x000fe400087fe4ff */
[----:B--2---:R-:W-:-:S02]  /*1bc0*/  IADD3 R14, P0, R16, UR18, RZ ;  /* 0x00000012100e7c10 */ /* 0x004fc4000ff1e0ff */
[----:B------:R-:W-:Y:S01]  /*1bd0*/  LOP3.LUT R62, R62, 0xffffff00, RZ, 0xc0, !PT ;  /* 0xffffff003e3e7812 */ /* 0x000fe200078ec0ff */
[----:B------:R1:W-:Y:S01]  /*1be0*/  LDGSTS.E.BYPASS.LTC128B.128 [R243+0x4000], desc[UR16][R16.64] ;  /* 0x0400000010f37fae */ /* 0x0003e2000b901d50 */
[----:B------:R-:W-:Y:S02]  /*1bf0*/  IADD3.X R15, R17, UR19, RZ, P0, !PT ;  /* 0x00000013110f7c10 */ /* 0x000fe400087fe4ff */
[C---:B------:R-:W-:Y:S01]  /*1c00*/  LEA R238, P0, R12.reuse, UR12, 0x1 ;  /* 0x0000000c0cee7c11 */ /* 0x040fe2000f8008ff */
[----:B------:R-:W-:Y:S01]  /*1c10*/  USHF.L.U32 UR12, UR10, 0x6, URZ ;  /* 0x000000060a0c7899 */ /* 0x000fe2000800063f */
[----:B------:R-:W-:Y:S01]  /*1c20*/  LOP3.LUT R8, R45, 0x8, R8, 0xf8, !PT ;  /* 0x000000082d087812 */ /* 0x000fe200078ef808 */
[----:B------:R2:W-:Y:S01]  /*1c30*/  LDGSTS.E.BYPASS.LTC128B.128 [R243+0x4800], desc[UR16][R14.64] ;  /* 0x048000000ef37fae */ /* 0x0005e2000b901d50 */
[----:B------:R-:W-:Y:S01]  /*1c40*/  LEA.HI.X R239, R12, UR13, R11, 0x1, P0 ;  /* 0x0000000d0cef7c11 */ /* 0x000fe200080f0c0b */
[----:B------:R-:W-:Y:S01]  /*1c50*/  IMAD R236, R31, 0x200, R62 ;  /* 0x000002001fec7824 */ /* 0x000fe200078e023e */
[----:B------:R-:W-:Y:S01]  /*1c60*/  SHF.R.U32.HI R45, RZ, 0x3, R45 ;  /* 0x00000003ff2d7819 */ /* 0x000fe2000001162d */
[----:B------:R-:W0:Y:S01]  /*1c70*/  LDGDEPBAR ;  /* 0x00000000000079af */ /* 0x000e220000000000 */
[----:B------:R-:W-:Y:S01]  /*1c80*/  IADD3 R6, P0, R238, UR12, RZ ;  /* 0x0000000cee067c10 */ /* 0x000fe2000ff1e0ff */
[C---:B------:R-:W-:Y:S01]  /*1c90*/  IMAD R236, R29.reuse, 0x20, R236 ;  /* 0x000000201dec7824 */ /* 0x040fe200078e02ec */
[----:B------:R-:W-:Y:S01]  /*1ca0*/  LOP3.LUT R45, R8, R45, RZ, 0x3c, !PT ;  /* 0x0000002d082d7212 */ /* 0x000fe200078e3cff */
[----:B------:R-:W-:Y:S01]  /*1cb0*/  IMAD R62, R29, 0x20, R62 ;  /* 0x000000201d3e7824 */ /* 0x000fe200078e023e */
[----:B------:R-:W-:-:S02]  /*1cc0*/  IADD3.X R7, R239, UR11, RZ, P0, !PT ;  /* 0x0000000bef077c10 */ /* 0x000fc400087fe4ff */
[C---:B------:R-:W-:Y:S01]  /*1cd0*/  LEA R56, R0.reuse, UR5, 0x1 ;  /* 0x0000000500387c11 */ /* 0x040fe2000f8e08ff */
[----:B------:R-:W-:Y:S01]  /*1ce0*/  IMAD.IADD R236, R45, 0x1, R236 ;  /* 0x000000012dec7824 */ /* 0x000fe200078e02ec */
[----:B------:R-:W-:Y:S01]  /*1cf0*/  LOP3.LUT P1, RZ, R3, 0x2, RZ, 0xc0, !PT ;  /* 0x0000000203ff7812 */ /* 0x000fe2000782c0ff */
[----:B------:R-:W-:Y:S01]  /*1d00*/  IMAD.MOV.U32 R3, RZ, RZ, 0x20 ;  /* 0x00000020ff037424 */ /* 0x000fe200078e00ff */
[----:B------:R-:W-:Y:S01]  /*1d10*/  LEA R235, R0, UR4, 0x1 ;  /* 0x0000000400eb7c11 */ /* 0x000fe2000f8e08ff */
[----:B------:R-:W-:Y:S01]  /*1d20*/  IMAD.IADD R0, R2, 0x1, -R33 ;  /* 0x0000000102007824 */ /* 0x000fe200078e0a21 */
[----:B------:R-:W-:Y:S02]  /*1d30*/  LEA R236, R236, UR5, 0x1 ;  /* 0x00000005ecec7c11 */ /* 0x000fe4000f8e08ff */
[----:B------:R-:W-:Y:S01]  /*1d40*/  SEL R3, R3, 0xffffffe0, !P1 ;  /* 0xffffffe003037807 */ /* 0x000fe20004800000 */
[----:B------:R-:W-:Y:S01]  /*1d50*/  VIADD R233, R235, 0x20 ;  /* 0x00000020ebe97836 */ /* 0x000fe20000000000 */
[----:B-1----:R-:W-:-:S02]  /*1d60*/  IADD3 R16, P0, R6, UR12, RZ ;  /* 0x0000000c06107c10 */ /* 0x002fc4000ff1e0ff */
[----:B------:R-:W-:Y:S01]  /*1d70*/  SHF.R.S32.HI R37, RZ, 0x1f, R0 ;  /* 0x0000001fff257819 */ /* 0x000fe20000011400 */
[----:B------:R-:W-:Y:S01]  /*1d80*/  IMAD.IADD R234, R236, 0x1, R3 ;  /* 0x00000001ecea7824 */ /* 0x000fe200078e0203 */
[----:B------:R-:W-:Y:S02]  /*1d90*/  IADD3.X R17, R7, UR11, RZ, P0, !PT ;  /* 0x0000000b07117c10 */ /* 0x000fe400087fe4ff */
[----:B--2---:R-:W-:Y:S01]  /*1da0*/  IADD3 R14, P0, R16, UR12, RZ ;  /* 0x0000000c100e7c10 */ /* 0x004fe2000ff1e0ff */
[----:B------:R-:W-:-:S04]  /*1db0*/  DEPBAR.LE SB0, 0x0 ;  /* 0x000080000000791a */ /* 0x000fc80000000000 */
[----:B------:R-:W-:Y:S01]  /*1dc0*/  BAR.SYNC.DEFER_BLOCKING 0x0 ;  /* 0x0000000000007b1d */ /* 0x000fe20000010000 */
[----:B------:R-:W-:Y:S02]  /*1dd0*/  IADD3.X R15, R17, UR11, RZ, P0, !PT ;  /* 0x0000000b110f7c10 */ /* 0x000fe400087fe4ff */
[----:B------:R-:W-:Y:S02]  /*1de0*/  IADD3 R12, P0, R14, UR12, RZ ;  /* 0x0000000c0e0c7c10 */ /* 0x000fe4000ff1e0ff */
[----:B------:R-:W-:Y:S01]  /*1df0*/  LEA.HI R37, R37, R0, RZ, 0x2 ;  /* 0x0000000025257211 */ /* 0x000fe200078f10ff */
[----:B------:R-:W-:Y:S01]  /*1e00*/  IMAD R0, R31, 0x10, R28 ;  /* 0x000000101f007824 */ /* 0x000fe200078e021c */
[----:B------:R-:W-:Y:S02]  /*1e10*/  IADD3.X R13, R15, UR11, RZ, P0, !PT ;  /* 0x0000000b0f0d7c10 */ /* 0x000fe400087fe4ff */
[----:B------:R-:W-:Y:S02]  /*1e20*/  IADD3 R10, P0, R12, UR12, RZ ;  /* 0x0000000c0c0a7c10 */ /* 0x000fe4000ff1e0ff */
[----:B------:R-:W-:-:S02]  /*1e30*/  SHF.R.S32.HI R37, RZ, 0x2, R37 ;  /* 0x00000002ff257819 */ /* 0x000fc40000011425 */
[----:B------:R-:W-:Y:S02]  /*1e40*/  IADD3.X R11, R13, UR11, RZ, P0, !PT ;  /* 0x0000000b0d0b7c10 */ /* 0x000fe400087fe4ff */
[----:B------:R-:W-:Y:S02]  /*1e50*/  IADD3 R8, P0, R10, UR12, RZ ;  /* 0x0000000c0a087c10 */ /* 0x000fe4000ff1e0ff */
[----:B------:R-:W-:Y:S02]  /*1e60*/  IADD3 R0, R0, 0x1, R37 ;  /* 0x0000000100007810 */ /* 0x000fe40007ffe025 */
[----:B------:R-:W-:Y:S02]  /*1e70*/  IADD3.X R9, R11, UR11, RZ, P0, !PT ;  /* 0x0000000b0b097c10 */ /* 0x000fe400087fe4ff */
[----:B------:R-:W-:Y:S01]  /*1e80*/  IADD3 R0, R47, -UR15, R0 ;  /* 0x8000000f2f007c10 */ /* 0x000fe2000fffe000 */
[----:B------:R-:W-:Y:S01]  /*1e90*/  @!PT LDS RZ, [RZ] ;  /* 0x00000000fffff984 */ /* 0x000fe20000000800 */
[----:B------:R-:W-:Y:S01]  /*1ea0*/  @!PT LDS RZ, [RZ] ;  /* 0x00000000fffff984 */ /* 0x000fe20000000800 */
[----:B------:R-:W-:Y:S01]  /*1eb0*/  @!PT LDS RZ, [RZ] ;  /* 0x00000000fffff984 */ /* 0x000fe20000000800 */
[----:B------:R-:W-:Y:S04]  /*1ec0*/  LDGSTS.E.BYPASS.LTC128B.128 [R243+0x5000], desc[UR16][R238.64] ;  /* 0x05000000eef37fae */ /* 0x000fe8000b901d50 */
[----:B------:R-:W-:Y:S01]  /*1ed0*/  VIADD R0, R0, UR14 ;  /* 0x0000000e00007c36 */ /* 0x000fe20008000000 */
[----:B------:R1:W-:Y:S04]  /*1ee0*/  LDGSTS.E.BYPASS.LTC128B.128 [R243+0x5800], desc[UR16][R6.64] ;  /* 0x0580000006f37fae */ /* 0x0003e8000b901d50 */
[C---:B------:R-:W-:Y:S01]  /*1ef0*/  VIMNMX R63, R0.reuse, R47, PT ;  /* 0x0000002f003f7248 */ /* 0x040fe20003fe0100 */
[----:B------:R-:W-:Y:S01]  /*1f00*/  LDGSTS.E.BYPASS.LTC128B.128 [R243+0x6000], desc[UR16][R16.64] ;  /* 0x0600000010f37fae */ /* 0x000fe2000b901d50 */
[----:B------:R-:W-:-:S03]  /*1f10*/  VIADDMNMX R47, R0, 0x8, R47, PT ;  /* 0x00000008002f7846 */ /* 0x000fc6000380012f */
[----:B------:R-:W-:Y:S04]  /*1f20*/  LDGSTS.E.BYPASS.LTC128B.128 [R243+0x6800], desc[UR16][R14.64] ;  /* 0x068000000ef37fae */ /* 0x000fe8000b901d50 */
[----:B------:R2:W-:Y:S04]  /*1f30*/  LDGSTS.E.BYPASS.LTC128B.128 [R243+0x7000], desc[UR16][R12.64] ;  /* 0x070000000cf37fae */ /* 0x0005e8000b901d50 */
[----:B------:R-:W-:Y:S04]  /*1f40*/  LDGSTS.E.BYPASS.LTC128B.128 [R243+0x7800], desc[UR16][R10.64] ;  /* 0x078000000af37fae */ /* 0x000fe8000b901d50 */
[----:B------:R3:W-:Y:S01]  /*1f50*/  LDGSTS.E.BYPASS.LTC128B.128 [R243+0x8000], desc[UR16][R8.64] ;  /* 0x0800000008f37fae */ /* 0x0007e2000b901d50 */
[----:B-1----:R-:W-:-:S04]  /*1f60*/  IADD3 R6, P0, R8, UR12, RZ ;  /* 0x0000000c08067c10 */ /* 0x002fc8000ff1e0ff */
[----:B------:R-:W-:Y:S02]  /*1f70*/  IADD3.X R7, R9, UR11, RZ, P0, !PT ;  /* 0x0000000b09077c10 */ /* 0x000fe400087fe4ff */
[----:B------:R-:W-:-:S03]  /*1f80*/  LOP3.LUT P0, RZ, R4, 0x2, RZ, 0xc0, !PT ;  /* 0x0000000204ff7812 */ /* 0x000fc6000780c0ff */
[----:B------:R1:W-:Y:S04]  /*1f90*/  LDGSTS.E.BYPASS.LTC128B.128 [R243+0x8800], desc[UR16][R6.64] ;  /* 0x0880000006f37fae */ /* 0x0003e8000b901d50 */
[----:B------:R-:W-:Y:S04]  /*1fa0*/  LDSM.16.M88.4 R24, [R236] ;  /* 0x00000000ec18783b */ /* 0x000fe80000000200 */
[----:B--2---:R-:W2:Y:S02]  /*1fb0*/  LDSM.16.M88.4 R12, [R56+0x1000] ;  /* 0x00100000380c783b */ /* 0x004ea40000000200 */
[----:B------:R-:W-:-:S02]  /*1fc0*/  @P0 VIADD R233, R235, 0xffffffe0 ;  /* 0xffffffe0ebe90836 */ /* 0x000fc40000000000 */
[----:B------:R-:W4:Y:S02]  /*1fd0*/  LDSM.16.M88.4 R228, [R56+0x1400] ;  /* 0x0014000038e4783b */ /* 0x000f240000000200 */
[C---:B------:R-:W-:Y:S02]  /*1fe0*/  VIADD R227, R233.reuse, 0x1000 ;  /* 0x00001000e9e37836 */ /* 0x040fe40000000000 */
[----:B------:R-:W-:Y:S01]  /*1ff0*/  LDSM.16.M88.4 R16, [R233] ;  /* 0x00000000e910783b */ /* 0x000fe20000000200 */
[C---:B------:R-:W-:Y:S02]  /*2000*/  VIADD R226, R233.reuse, 0x1400 ;  /* 0x00001400e9e27836 */ /* 0x040fe40000000000 */
[C---:B------:R-:W-:Y:S01]  /*2010*/  VIADD R225, R233.reuse, 0x1800 ;  /* 0x00001800e9e17836 */ /* 0x040fe20000000000 */
[----:B---3--:R-:W-:Y:S01]  /*2020*/  LDSM.16.M88.4 R8, [R233+0x400] ;  /* 0x00040000e908783b */ /* 0x008fe20000000200 */
        /* <DEDUP_REMOVED lines=8> */
[----:B------:R-:W3:Y:S01]  /*20b0*/  LDSM.16.M88.4 R208, [R56+0x1c00] ;  /* 0x001c000038d0783b */ /* 0x000ee20000000200 */
[C---:B------:R-:W-:Y:S02]  /*20c0*/  VIADD R218, R233.reuse, 0x3400 ;  /* 0x00003400e9da7836 */ /* 0x040fe40000000000 */
[C---:B------:R-:W-:Y:S01]  /*20d0*/  VIADD R217, R233.reuse, 0x3800 ;  /* 0x00003800e9d97836 */ /* 0x040fe20000000000 */
[----:B------:R-:W5:Y:S01]  /*20e0*/  LDSM.16.M88.4 R36, [R233+0x800] ;  /* 0x00080000e924783b */ /* 0x000f620000000200 */
[----:B------:R-:W-:-:S03]  /*20f0*/  VIADD R216, R233, 0x3c00 ;  /* 0x00003c00e9d87836 */ /* 0x000fc60000000000 */
[----:B------:R-:W5:Y:S04]  /*2100*/  LDSM.16.M88.4 R28, [R233+0xc00] ;  /* 0x000c0000e91c783b */ /* 0x000f680000000200 */
[----:B------:R-:W-:Y:S01]  /*2110*/  LDSM.16.M88.4 R156, [R56+0x2800] ;  /* 0x00280000389c783b */ /* 0x000fe20000000200 */
[C---:B--2---:R-:W-:Y:S03]  /*2120*/  HMMA.16816.F32.BF16 R52, R24.reuse, R12, RZ ;  /* 0x0000000c1834723c */ /* 0x044fe600000418ff */
[----:B------:R-:W-:Y:S04]  /*2130*/  LDSM.16.M88.4 R40, [R233+0x1800] ;  /* 0x00180000e928783b */ /* 0x000fe80000000200 */
[----:B------:R-:W-:Y:S01]  /*2140*/  LDSM.16.M88.4 R184, [R56+0x3000] ;  /* 0x0030000038b8783b */ /* 0x000fe20000000200 */
[C---:B------:R-:W-:Y:S03]  /*2150*/  HMMA.16816.F32.BF16 R12, R24.reuse, R14, RZ ;  /* 0x0000000e180c723c */ /* 0x040fe600000418ff */
[----:B------:R-:W-:Y:S03]  /*2160*/  LDSM.16.M88.4 R120, [R56+0x3c00] ;  /* 0x003c00003878783b */ /* 0x000fe60000000200 */
[C---:B----4-:R-:W-:Y:S01]  /*2170*/  HMMA.16816.F32.BF16 R32, R24.reuse, R228, RZ ;  /* 0x000000e41820723c */ /* 0x050fe200000418ff */
[----:B------:R-:W-:Y:S04]  /*2180*/  LDSM.16.M88.4 R48, [R233+0x3000] ;  /* 0x00300000e930783b */ /* 0x000fe80000000200 */
[----:B------:R-:W0:Y:S01]  /*2190*/  LDGDEPBAR ;  /* 0x00000000000079af */ /* 0x000e220000000000 */
[----:B------:R-:W-:Y:S06]  /*21a0*/  HMMA.16816.F32.BF16 R228, R24, R230, RZ ;  /* 0x000000e618e4723c */ /* 0x000fec00000418ff */
[C---:B-1----:R-:W-:Y:S06]  /*21b0*/  HMMA.16816.F32.BF16 R52, R4.reuse, R16, R52 ;  /* 0x000000100434723c */ /* 0x042fec0000041834 */
[----:B------:R-:W-:Y:S01]  /*21c0*/  HMMA.16816.F32.BF16 R12, R4, R18, R12 ;  /* 0x00000012040c723c */ /* 0x000fe2000004180c */
[----:B------:R-:W-:-:S02]  /*21d0*/  VIADD R16, R44, 0xffffffff ;  /* 0xffffffff2c107836 */ /* 0x000fc40000000000 */
[----:B------:R-:W-:Y:S02]  /*21e0*/  IMAD.SHL.U32 R17, R2, 0x2, RZ ;  /* 0x0000000202117824 */ /* 0x000fe400078e00ff */
[C---:B------:R-:W-:Y:S01]  /*21f0*/  IMAD.SHL.U32 R2, R16.reuse, 0x100, RZ ;  /* 0x0000010010027824 */ /* 0x040fe200078e00ff */
[----:B------:R-:W-:Y:S01]  /*2200*/  HMMA.16816.F32.BF16 R32, R4, R8, R32 ;  /* 0x000000080420723c */ /* 0x000fe20000041820 */
[----:B------:R-:W-:-:S03]  /*2210*/  ISETP.GT.AND P0, PT, R16, R237, PT ;  /* 0x000000ed1000720c */ /* 0x000fc60003f04270 */
[----:B------:R-:W-:Y:S02]  /*2220*/  LOP3.LUT R96, R2, 0x6, R17, 0xf8, !PT ;  /* 0x0000000602607812 */ /* 0x000fe400078ef811 */
[----:B------:R-:W-:Y:S01]  /*2230*/  HMMA.16816.F32.BF16 R228, R4, R10, R228 ;  /* 0x0000000a04e4723c */ /* 0x000fe200000418e4 */
[----:B------:R-:W-:Y:S01]  /*2240*/  LDSM.16.M88.4 R16, [R56+0x2400] ;  /* 0x002400003810783b */ /* 0x000fe20000000200 */
[C---:B------:R-:W-:Y:S02]  /*2250*/  LOP3.LUT R8, R96.reuse, 0x1, RZ, 0xfc, !PT ;  /* 0x0000000160087812 */ /* 0x040fe400078efcff */
[----:B------:R-:W-:Y:S02]  /*2260*/  LOP3.LUT R0, R96, 0x8, RZ, 0xfc, !PT ;  /* 0x0000000860007812 */ /* 0x000fe400078efcff */
[C---:B------:R-:W-:Y:S01]  /*2270*/  ISETP.GE.AND P3, PT, R8.reuse, R63, PT ;  /* 0x0000003f0800720c */ /* 0x040fe20003f66270 */
[----:B------:R-:W-:Y:S01]  /*2280*/  HMMA.16816.F32.BF16 R248, R24, R20, RZ ;  /* 0x0000001418f8723c */ /* 0x000fe200000418ff */
[----:B------:R-:W-:-:S02]  /*2290*/  ISETP.GE.AND P1, PT, R8, R47, PT ;  /* 0x0000002f0800720c */ /* 0x000fc40003f26270 */
[----:B------:R-:W1:Y:S01]  /*22a0*/  LDSM.16.M88.4 R8, [R56+0x2000] ;  /* 0x002000003808783b */ /* 0x000e620000000200 */
[C---:B------:R-:W-:Y:S02]  /*22b0*/  ISETP.GE.AND P4, PT, R0.reuse, R63, PT ;  /* 0x0000003f0000720c */ /* 0x040fe40003f86270 */
[C---:B------:R-:W-:Y:S01]  /*22c0*/  HMMA.16816.F32.BF16 R20, R24.reuse, R22, RZ ;  /* 0x000000161814723c */ /* 0x040fe200000418ff */
[-C--:B------:R-:W-:Y:S02]  /*22d0*/  ISETP.GE.AND P2, PT, R0, R47.reuse, PT ;  /* 0x0000002f0000720c */ /* 0x080fe40003f46270 */
[C---:B------:R-:W-:Y:S02]  /*22e0*/  ISETP.GE.AND P5, PT, R96.reuse, R47, PT ;  /* 0x0000002f6000720c */ /* 0x040fe40003fa6270 */
[----:B------:R-:W-:Y:S01]  /*22f0*/  LOP3.LUT R0, R96, 0x9, RZ, 0xfc, !PT ;  /* 0x0000000960007812 */ /* 0x000fe200078efcff */
[----:B---3--:R-:W-:Y:S01]  /*2300*/  HMMA.16816.F32.BF16 R212, R24, R208, RZ ;  /* 0x000000d018d4723c */ /* 0x008fe200000418ff */
[----:B------:R-:W-:-:S02]  /*2310*/  FSEL R169, R54, -INF , !P5 ;  /* 0xff80000036a97808 */ /* 0x000fc40006800000 */
[----:B------:R-:W-:Y:S02]  /*2320*/  FSEL R104, R12, -INF , !P4 ;  /* 0xff8000000c687808 */ /* 0x000fe40006000000 */
[----:B------:R-:W-:Y:S01]  /*2330*/  ISETP.GE.AND P5, PT, R0, R63, PT ;  /* 0x0000003f0000720c */ /* 0x000fe20003fa6270 */
[----:B------:R-:W-:Y:S01]  /*2340*/  HMMA.16816.F32.BF16 R208, R24, R210, RZ ;  /* 0x000000d218d0723c */ /* 0x000fe200000418ff */
[----:B------:R-:W-:Y:S02]  /*2350*/  FSEL R106, R53, -INF , !P3 ;  /* 0xff800000356a7808 */ /* 0x000fe40005800000 */
[----:B------:R-:W-:Y:S02]  /*2360*/  LOP3.LUT R12, R96, 0x11, RZ, 0xfc, !PT ;  /* 0x00000011600c7812 */ /* 0x000fe400078efcff */
[----:B------:R-:W-:Y:S01]  /*2370*/  ISETP.GE.AND P3, PT, R0, R47, PT ;  /* 0x0000002f0000720c */ /* 0x000fe20003f66270 */
[----:B-----5:R-:W-:Y:S01]  /*2380*/  HMMA.16816.F32.BF16 R248, R4, R36, R248 ;  /* 0x0000002404f8723c */ /* 0x020fe200000418f8 */
[----:B------:R-:W-:-:S02]  /*2390*/  LOP3.LUT R0, R96, 0x10, RZ, 0xfc, !PT ;  /* 0x0000001060007812 */ /* 0x000fc400078efcff */
[----:B------:R-:W-:Y:S02]  /*23a0*/  FSEL R163, R14, -INF , !P2 ;  /* 0xff8000000ea37808 */ /* 0x000fe40005000000 */
[----:B------:R-:W-:Y:S01]  /*23b0*/  FSEL R102, R13, -INF , !P5 ;  /* 0xff8000000d667808 */ /* 0x000fe20006800000 */
[C---:B------:R-:W-:Y:S01]  /*23c0*/  HMMA.16816.F32.BF16 R20, R4.reuse, R38, R20 ;  /* 0x000000260414723c */ /* 0x040fe20000041814 */
[C---:B------:R-:W-:Y:S02]  /*23d0*/  ISETP.GE.AND P2, PT, R12.reuse, R63, PT ;  /* 0x0000003f0c00720c */ /* 0x040fe40003f46270 */
[----:B------:R-:W-:Y:S02]  /*23e0*/  ISETP.GE.AND P5, PT, R12, R47, PT ;  /* 0x0000002f0c00720c */ /* 0x000fe40003fa6270 */
[----:B------:R-:W-:Y:S01]  /*23f0*/  FSEL R114, R15, -INF , !P3 ;  /* 0xff8000000f727808 */ /* 0x000fe20005800000 */
[----:B------:R-:W-:Y:S01]  /*2400*/  HMMA.16816.F32.BF16 R212, R4, R28, R212 ;  /* 0x0000001c04d4723c */ /* 0x000fe200000418d4 */
[----:B------:R-:W-:Y:S01]  /*2410*/  FSEL R116, R55, -INF , !P1 ;  /* 0xff80000037747808 */ /* 0x000fe20004800000 */
[----:B------:R-:W2:Y:S01]  /*2420*/  LDSM.16.M88.4 R12, [R233+0x1000] ;  /* 0x00100000e90c783b */ /* 0x000ea20000000200 */
[----:B------:R-:W-:-:S02]  /*2430*/  ISETP.GE.AND P1, PT, R0, R63, PT ;  /* 0x0000003f0000720c */ /* 0x000fc40003f26270 */
[----:B------:R-:W-:Y:S01]  /*2440*/  ISETP.GE.AND P4, PT, R0, R47, PT ;  /* 0x0000002f0000720c */ /* 0x000fe20003f86270 */
[----:B------:R-:W-:Y:S01]  /*2450*/  HMMA.16816.F32.BF16 R208, R4, R30, R208 ;  /* 0x0000001e04d0723c */ /* 0x000fe200000418d0 */
[----:B------:R-:W-:Y:S01]  /*2460*/  FSEL R100, R32, -INF , !P1 ;  /* 0xff80000020647808 */ /* 0x000fe20004800000 */
[----:B------:R-:W-:Y:S01]  /*2470*/  LDSM.16.M88.4 R28, [R233+0x1c00] ;  /* 0x001c0000e91c783b */ /* 0x000fe20000000200 */
[C---:B------:R-:W-:Y:S02]  /*2480*/  LOP3.LUT R32, R96.reuse, 0x19, RZ, 0xfc, !PT ;  /* 0x0000001960207812 */ /* 0x040fe400078efcff */
[----:B------:R-:W-:Y:S01]  /*2490*/  LOP3.LUT R0, R96, 0x18, RZ, 0xfc, !PT ;  /* 0x0000001860007812 */ /* 0x000fe200078efcff */
[----:B-1----:R-:W-:Y:S01]  /*24a0*/  HMMA.16816.F32.BF16 R204, R24, R8, RZ ;  /* 0x0000000818cc723c */ /* 0x002fe200000418ff */
[----:B------:R-:W-:Y:S02]  /*24b0*/  FSEL R151, R34, -INF , !P4 ;  /* 0xff80000022977808 */ /* 0x000fe40006000000 */
[----:B------:R-:W-:-:S02]  /*24c0*/  FSEL R90, R33, -INF , !P2 ;  /* 0xff800000215a7808 */ /* 0x000fc40005000000 */
[C---:B------:R-:W-:Y:S01]  /*24d0*/  ISETP.GE.AND P4, PT, R32.reuse, R63, PT ;  /* 0x0000003f2000720c */ /* 0x040fe20003f86270 */
[C---:B------:R-:W-:Y:S01]  /*24e0*/  HMMA.16816.F32.BF16 R8, R24.reuse, R10, RZ ;  /* 0x0000000a1808723c */ /* 0x040fe200000418ff */
[-C--:B------:R-:W-:Y:S02]  /*24f0*/  ISETP.GE.AND P2, PT, R32, R47.reuse, PT ;  /* 0x0000002f2000720c */ /* 0x080fe40003f46270 */
[----:B------:R-:W-:Y:S02]  /*2500*/  ISETP.GE.AND P1, PT, R0, R47, PT ;  /* 0x0000002f0000720c */ /* 0x000fe40003f26270 */
[----:B------:R-:W-:Y:S01]  /*2510*/  LOP3.LUT R32, R96, 0x21, RZ, 0xfc, !PT ;  /* 0x0000002160207812 */ /* 0x000fe200078efcff */
[C---:B------:R-:W-:Y:S01]  /*2520*/  HMMA.16816.F32.BF16 R36, R24.reuse, R16, RZ ;  /* 0x000000101824723c */ /* 0x040fe200000418ff */
[----:B------:R-:W-:Y:S01]  /*2530*/  FSEL R145, R230, -INF , !P1 ;  /* 0xff800000e6917808 */ /* 0x000fe20004800000 */
[----:B------:R-:W-:Y:S01]  /*2540*/  VIADD R230, R233, 0x400 ;  /* 0x00000400e9e67836 */ /* 0x000fe20000000000 */
[----:B------:R-:W-:Y:S01]  /*2550*/  FSEL R86, R229, -INF , !P4 ;  /* 0xff800000e5567808 */ /* 0x000fe20006000000 */
[----:B------:R-:W-:Y:S01]  /*2560*/  VIADD R229, R233, 0x800 ;  /* 0x00000800e9e57836 */ /* 0x000fe20000000000 */
[----:B------:R-:W-:Y:S01]  /*2570*/  FSEL R108, R35, -INF , !P5 ;  /* 0xff800000236c7808 */ /* 0x000fe20006800000 */
[----:B------:R-:W-:Y:S01]  /*2580*/  HMMA.16816.F32.BF16 R16, R24, R18, RZ ;  /* 0x000000121810723c */ /* 0x000fe200000418ff */
[----:B------:R-:W-:-:S02]  /*2590*/  ISETP.GE.AND P1, PT, R32, R63, PT ;  /* 0x0000003f2000720c */ /* 0x000fc40003f26270 */
[----:B------:R-:W-:Y:S02]  /*25a0*/  ISETP.GE.AND P4, PT, R32, R47, PT ;  /* 0x0000002f2000720c */ /* 0x000fe40003f86270 */
[----:B------:R-:W1:Y:S01]  /*25b0*/  LDSM.16.M88.4 R32, [R233+0x1400] ;  /* 0x00140000e920783b */ /* 0x000e620000000200 */
[-C--:B------:R-:W-:Y:S01]  /*25c0*/  ISETP.GE.AND P3, PT, R0, R63.reuse, PT ;  /* 0x0000003f0000720c */ /* 0x080fe20003f66270 */
[----:B------:R-:W-:Y:S01]  /*25d0*/  HMMA.16816.F32.BF16 R176, R24, R184, RZ ;  /* 0x000000b818b0723c */ /* 0x000fe200000418ff */
[----:B------:R-:W-:Y:S02]  /*25e0*/  LOP3.LUT R0, R96, 0x20, RZ, 0xfc, !PT ;  /* 0x0000002060007812 */ /* 0x000fe400078efcff */
[----:B------:R-:W-:Y:S01]  /*25f0*/  FSEL R88, R228, -INF , !P3 ;  /* 0xff800000e4587808 */ /* 0x000fe20005800000 */
[----:B------:R-:W-:Y:S01]  /*2600*/  VIADD R228, R233, 0xc00 ;  /* 0x00000c00e9e47836 */ /* 0x000fe20000000000 */
[C---:B------:R-:W-:Y:S01]  /*2610*/  ISETP.GE.AND P5, PT, R0.reuse, R63, PT ;  /* 0x0000003f0000720c */ /* 0x040fe20003fa6270 */
[----:B--2---:R-:W-:Y:S01]  /*2620*/  HMMA.16816.F32.BF16 R204, R4, R12, R204 ;  /* 0x0000000c04cc723c */ /* 0x004fe200000418cc */
[----:B------:R-:W-:-:S02]  /*2630*/  ISETP.GE.AND P3, PT, R0, R47, PT ;  /* 0x0000002f0000720c */ /* 0x000fc40003f66270 */
[----:B------:R-:W-:Y:S02]  /*2640*/  LOP3.LUT R0, R96, 0x28, RZ, 0xfc, !PT ;  /* 0x0000002860007812 */ /* 0x000fe400078efcff */
[----:B------:R-:W-:Y:S01]  /*2650*/  FSEL R231, R231, -INF , !P2 ;  /* 0xff800000e7e77808 */ /* 0x000fe20005000000 */
[----:B------:R-:W-:Y:S01]  /*2660*/  HMMA.16816.F32.BF16 R8, R4, R14, R8 ;  /* 0x0000000e0408723c */ /* 0x000fe20000041808 */
[----:B------:R-:W-:Y:S02]  /*2670*/  FSEL R84, R248, -INF , !P5 ;  /* 0xff800000f8547808 */ /* 0x000fe40006800000 */
[C---:B------:R-:W-:Y:S02]  /*2680*/  ISETP.GE.AND P2, PT, R0.reuse, R63, PT ;  /* 0x0000003f0000720c */ /* 0x040fe40003f46270 */
[----:B------:R-:W-:Y:S01]  /*2690*/  ISETP.GE.AND P5, PT, R0, R47, PT ;  /* 0x0000002f0000720c */ /* 0x000fe20003fa6270 */
[----:B------:R-:W-:Y:S01]  /*26a0*/  HMMA.16816.F32.BF16 R184, R24, R186, RZ ;  /* 0x000000ba18b8723c */ /* 0x000fe200000418ff */
[----:B------:R-:W-:-:S02]  /*26b0*/  LOP3.LUT R0, R96, 0x29, RZ, 0xfc, !PT ;  /* 0x0000002960007812 */ /* 0x000fc400078efcff */
[----:B------:R-:W-:Y:S02]  /*26c0*/  FSEL R131, R250, -INF , !P3 ;  /* 0xff800000fa837808 */ /* 0x000fe40005800000 */
[----:B------:R-:W-:Y:S02]  /*26d0*/  FSEL R80, R20, -INF , !P2 ;  /* 0xff80000014507808 */ /* 0x000fe40005000000 */
[----:B------:R-:W-:Y:S02]  /*26e0*/  ISETP.GE.AND P3, PT, R0, R63, PT ;  /* 0x0000003f0000720c */ /* 0x000fe40003f66270 */
[----:B------:R-:W-:Y:S02]  /*26f0*/  FSEL R82, R249, -INF , !P1 ;  /* 0xff800000f9527808 */ /* 0x000fe40004800000 */
[----:B------:R-:W-:Y:S02]  /*2700*/  LOP3.LUT R20, R96, 0x31, RZ, 0xfc, !PT ;  /* 0x0000003160147812 */ /* 0x000fe400078efcff */
[----:B------:R-:W-:-:S02]  /*2710*/  ISETP.GE.AND P1, PT, R0, R47, PT ;  /* 0x0000002f0000720c */ /* 0x000fc40003f26270 */
[----:B------:R-:W-:Y:S02]  /*2720*/  FSEL R127, R22, -INF , !P5 ;  /* 0xff800000167f7808 */ /* 0x000fe40006800000 */
[----:B------:R-:W-:Y:S02]  /*2730*/  FSEL R78, R21, -INF , !P3 ;  /* 0xff800000154e7808 */ /* 0x000fe40005800000 */
[C---:B------:R-:W-:Y:S01]  /*2740*/  ISETP.GE.AND P5, PT, R20.reuse, R63, PT ;  /* 0x0000003f1400720c */ /* 0x040fe20003fa6270 */
[C---:B-1----:R-:W-:Y:S01]  /*2750*/  HMMA.16816.F32.BF16 R36, R4.reuse, R32, R36 ;  /* 0x000000200424723c */ /* 0x042fe20000041824 */
[----:B------:R-:W-:Y:S02]  /*2760*/  ISETP.GE.AND P3, PT, R20, R47, PT ;  /* 0x0000002f1400720c */ /* 0x000fe40003f66270 */
[----:B------:R-:W-:Y:S02]  /*2770*/  FSEL R249, R23, -INF , !P1 ;  /* 0xff80000017f97808 */ /* 0x000fe40004800000 */
[----:B------:R-:W1:Y:S01]  /*2780*/  LDSM.16.M88.4 R20, [R56+0x2c00] ;  /* 0x002c00003814783b */ /* 0x000e620000000200 */
[----:B------:R-:W-:Y:S01]  /*2790*/  LOP3.LUT R0, R96, 0x30, RZ, 0xfc, !PT ;  /* 0x0000003060007812 */ /* 0x000fe200078efcff */
[----:B------:R-:W-:Y:S01]  /*27a0*/  HMMA.16816.F32.BF16 R16, R4, R34, R16 ;  /* 0x000000220410723c */ /* 0x000fe20000041810 */
[----:B------:R-:W-:Y:S01]  /*27b0*/  FSEL R251, R251, -INF , !P4 ;  /* 0xff800000fbfb7808 */ /* 0x000fe20006000000 */
[----:B------:R-:W2:Y:S01]  /*27c0*/  LDSM.16.M88.4 R32, [R233+0x2000] ;  /* 0x00200000e920783b */ /* 0x000ea20000000200 */
[----:B------:R-:W-:-:S02]  /*27d0*/  ISETP.GE.AND P4, PT, R0, R63, PT ;  /* 0x0000003f0000720c */ /* 0x000fc40003f86270 */
[----:B------:R-:W-:Y:S02]  /*27e0*/  ISETP.GE.AND P2, PT, R0, R47, PT ;  /* 0x0000002f0000720c */ /* 0x000fe40003f46270 */
[C---:B------:R-:W-:Y:S02]  /*27f0*/  LOP3.LUT R0, R96.reuse, 0x38, RZ, 0xfc, !PT ;  /* 0x0000003860007812 */ /* 0x040fe400078efcff */
[----:B------:R-:W-:Y:S02]  /*2800*/  LOP3.LUT R12, R96, 0x39, RZ, 0xfc, !PT ;  /* 0x00000039600c7812 */ /* 0x000fe400078efcff */
[----:B------:R-:W-:Y:S02]  /*2810*/  FSEL R76, R212, -INF , !P4 ;  /* 0xff800000d44c7808 */ /* 0x000fe40006000000 */
[----:B------:R-:W-:Y:S02]  /*2820*/  FSEL R119, R214, -INF , !P2 ;  /* 0xff800000d6777808 */ /* 0x000fe40005000000 */
[----:B------:R-:W-:-:S02]  /*2830*/  FSEL R74, R213, -INF , !P5 ;  /* 0xff800000d54a7808 */ /* 0x000fc40006800000 */
[----:B------:R-:W-:Y:S02]  /*2840*/  ISETP.GE.AND P4, PT, R0, R47, PT ;  /* 0x0000002f0000720c */ /* 0x000fe40003f86270 */
[C---:B------:R-:W-:Y:S02]  /*2850*/  ISETP.GE.AND P2, PT, R12.reuse, R63, PT ;  /* 0x0000003f0c00720c */ /* 0x040fe40003f46270 */
[----:B------:R-:W-:Y:S02]  /*2860*/  ISETP.GE.AND P5, PT, R12, R47, PT ;  /* 0x0000002f0c00720c */ /* 0x000fe40003fa6270 */
[----:B------:R-:W-:Y:S02]  /*2870*/  LOP3.LUT R12, R96, 0x41, RZ, 0xfc, !PT ;  /* 0x00000041600c7812 */ /* 0x000fe400078efcff */
[----:B------:R-:W-:Y:S02]  /*2880*/  ISETP.GE.AND P1, PT, R0, R63, PT ;  /* 0x0000003f0000720c */ /* 0x000fe40003f26270 */
[----:B------:R-:W-:-:S02]  /*2890*/  FSEL R213, R210, -INF , !P4 ;  /* 0xff800000d2d57808 */ /* 0x000fc40006000000 */
[----:B------:R-:W-:Y:S02]  /*28a0*/  FSEL R70, R209, -INF , !P2 ;  /* 0xff800000d1467808 */ /* 0x000fe40005000000 */
[----:B------:R-:W-:Y:S02]  /*28b0*/  LOP3.LUT R0, R96, 0x40, RZ, 0xfc, !PT ;  /* 0x0000004060007812 */ /* 0x000fe400078efcff */
[C---:B------:R-:W-:Y:S02]  /*28c0*/  ISETP.GE.AND P4, PT, R12.reuse, R63, PT ;  /* 0x0000003f0c00720c */ /* 0x040fe40003f86270 */
[----:B------:R-:W-:Y:S02]  /*28d0*/  ISETP.GE.AND P2, PT, R12, R47, PT ;  /* 0x0000002f0c00720c */ /* 0x000fe40003f46270 */
[----:B------:R-:W-:Y:S01]  /*28e0*/  HMMA.16816.F32.BF16 R12, R24, R156, RZ ;  /* 0x0000009c180c723c */ /* 0x000fe200000418ff */
[----:B------:R-:W-:Y:S02]  /*28f0*/  FSEL R215, R215, -INF , !P3 ;  /* 0xff800000d7d77808 */ /* 0x000fe40005800000 */
[----:B------:R-:W-:-:S02]  /*2900*/  FSEL R72, R208, -INF , !P1 ;  /* 0xff800000d0487808 */ /* 0x000fc40004800000 */
[C---:B------:R-:W-:Y:S01]  /*2910*/  ISETP.GE.AND P3, PT, R0.reuse, R63, PT ;  /* 0x0000003f0000720c */ /* 0x040fe20003f66270 */
[C---:B------:R-:W-:Y:S01]  /*2920*/  HMMA.16816.F32.BF16 R156, R24.reuse, R158, RZ ;  /* 0x0000009e189c723c */ /* 0x040fe200000418ff */
[----:B------:R-:W-:Y:S02]  /*2930*/  ISETP.GE.AND P1, PT, R0, R47, PT ;  /* 0x0000002f0000720c */ /* 0x000fe40003f26270 */
[----:B------:R-:W-:Y:S02]  /*2940*/  LOP3.LUT R0, R96, 0x48, RZ, 0xfc, !PT ;  /* 0x0000004860007812 */ /* 0x000fe400078efcff */
[----:B------:R-:W-:Y:S01]  /*2950*/  FSEL R211, R211, -INF , !P5 ;  /* 0xff800000d3d37808 */ /* 0x000fe20006800000 */
[----:B-1----:R-:W-:Y:S01]  /*2960*/  HMMA.16816.F32.BF16 R164, R24, R20, RZ ;  /* 0x0000001418a4723c */ /* 0x002fe200000418ff */
[----:B------:R-:W-:Y:S02]  /*2970*/  FSEL R68, R204, -INF , !P3 ;  /* 0xff800000cc447808 */ /* 0x000fe40005800000 */
[----:B------:R-:W-:-:S02]  /*2980*/  ISETP.GE.AND P5, PT, R0, R63, PT ;  /* 0x0000003f0000720c */ /* 0x000fc40003fa6270 */
[----:B------:R-:W-:Y:S01]  /*2990*/  ISETP.GE.AND P3, PT, R0, R47, PT ;  /* 0x0000002f0000720c */ /* 0x000fe20003f66270 */
[----:B------:R-:W-:Y:S01]  /*29a0*/  HMMA.16816.F32.BF16 R20, R24, R22, RZ ;  /* 0x000000161814723c */ /* 0x000fe200000418ff */
[----:B------:R-:W-:Y:S02]  /*29b0*/  LOP3.LUT R0, R96, 0x49, RZ, 0xfc, !PT ;  /* 0x0000004960007812 */ /* 0x000fe400078efcff */
[----:B------:R-:W-:Y:S02]  /*29c0*/  FSEL R209, R206, -INF , !P1 ;  /* 0xff800000ced17808 */ /* 0x000fe40004800000 */
[----:B------:R-:W-:Y:S01]  /*29d0*/  FSEL R66, R205, -INF , !P4 ;  /* 0xff800000cd427808 */ /* 0x000fe20006000000 */
[----:B------:R-:W-:Y:S01]  /*29e0*/  HMMA.16816.F32.BF16 R12, R4, R40, R12 ;  /* 0x00000028040c723c */ /* 0x000fe2000004180c */
[C---:B------:R-:W-:Y:S02]  /*29f0*/  ISETP.GE.AND P1, PT, R0.reuse, R63, PT ;  /* 0x0000003f0000720c */ /* 0x040fe40003f26270 */
[----:B------:R-:W-:-:S02]  /*2a00*/  ISETP.GE.AND P4, PT, R0, R47, PT ;  /* 0x0000002f0000720c */ /* 0x000fc40003f86270 */
[----:B------:R-:W-:Y:S01]  /*2a10*/  LOP3.LUT R0, R96, 0x50, RZ, 0xfc, !PT ;  /* 0x0000005060007812 */ /* 0x000fe200078efcff */
[C---:B------:R-:W-:Y:S01]  /*2a20*/  HMMA.16816.F32.BF16 R156, R4.reuse, R42, R156 ;  /* 0x0000002a049c723c */ /* 0x040fe2000004189c */
[----:B------:R-:W-:Y:S02]  /*2a30*/  FSEL R207, R207, -INF , !P2 ;  /* 0xff800000cfcf7808 */ /* 0x000fe40005000000 */
[----:B------:R-:W-:Y:S02]  /*2a40*/  FSEL R64, R8, -INF , !P5 ;  /* 0xff80000008407808 */ /* 0x000fe40006800000 */
[C---:B------:R-:W-:Y:S01]  /*2a50*/  ISETP.GE.AND P2, PT, R0.reuse, R63, PT ;  /* 0x0000003f0000720c */ /* 0x040fe20003f46270 */
[----:B------:R-:W-:Y:S01]  /*2a60*/  HMMA.16816.F32.BF16 R164, R4, R28, R164 ;  /* 0x0000001c04a4723c */ /* 0x000fe200000418a4 */
[----:B------:R-:W-:Y:S02]  /*2a70*/  ISETP.GE.AND P5, PT, R0, R47, PT ;  /* 0x0000002f0000720c */ /* 0x000fe40003fa6270 */
[----:B------:R-:W-:-:S02]  /*2a80*/  LOP3.LUT R0, R96, 0x51, RZ, 0xfc, !PT ;  /* 0x0000005160007812 */ /* 0x000fc400078efcff */
[----:B------:R-:W-:Y:S01]  /*2a90*/  LOP3.LUT R8, R96, 0x58, RZ, 0xfc, !PT ;  /* 0x0000005860087812 */ /* 0x000fe200078efcff */
[C---:B------:R-:W-:Y:S01]  /*2aa0*/  HMMA.16816.F32.BF16 R20, R4.reuse, R30, R20 ;  /* 0x0000001e0414723c */ /* 0x040fe20000041814 */
[----:B------:R-:W-:Y:S01]  /*2ab0*/  FSEL R205, R10, -INF , !P3 ;  /* 0xff8000000acd7808 */ /* 0x000fe20005800000 */
[----:B------:R-:W1:Y:S01]  /*2ac0*/  LDSM.16.M88.4 R28, [R56+0x3800] ;  /* 0x00380000381c783b */ /* 0x000e620000000200 */
[----:B------:R-:W-:Y:S02]  /*2ad0*/  FSEL R46, R9, -INF , !P1 ;  /* 0xff800000092e7808 */ /* 0x000fe40004800000 */
[C---:B------:R-:W-:Y:S01]  /*2ae0*/  ISETP.GE.AND P3, PT, R0.reuse, R63, PT ;  /* 0x0000003f0000720c */ /* 0x040fe20003f66270 */
[----:B--2---:R-:W-:Y:S01]  /*2af0*/  HMMA.16816.F32.BF16 R176, R4, R32, R176 ;  /* 0x0000002004b0723c */ /* 0x004fe200000418b0 */
[----:B------:R-:W-:Y:S02]  /*2b00*/  ISETP.GE.AND P1, PT, R0, R47, PT ;  /* 0x0000002f0000720c */ /* 0x000fe40003f26270 */
[----:B------:R-:W-:-:S02]  /*2b10*/  FSEL R133, R11, -INF , !P4 ;  /* 0xff8000000b857808 */ /* 0x000fc40006000000 */
[----:B------:R-:W-:Y:S01]  /*2b20*/  FSEL R0, R36, -INF , !P2 ;  /* 0xff80000024007808 */ /* 0x000fe20005000000 */
[----:B------:R-:W-:Y:S01]  /*2b30*/  HMMA.16816.F32.BF16 R184, R4, R34, R184 ;  /* 0x0000002204b8723c */ /* 0x000fe200000418b8 */
[C---:B------:R-:W-:Y:S02]  /*2b40*/  ISETP.GE.AND P4, PT, R8.reuse, R63, PT ;  /* 0x0000003f0800720c */ /* 0x040fe40003f86270 */
[----:B------:R-:W-:Y:S02]  /*2b50*/  ISETP.GE.AND P2, PT, R8, R47, PT ;  /* 0x0000002f0800720c */ /* 0x000fe40003f46270 */
[----:B------:R-:W2:Y:S01]  /*2b60*/  LDSM.16.M88.4 R8, [R56+0x3400] ;  /* 0x003400003808783b */ /* 0x000ea20000000200 */
[C---:B------:R-:W-:Y:S02]  /*2b70*/  LOP3.LUT R40, R96.reuse, 0x59, RZ, 0xfc, !PT ;  /* 0x0000005960287812 */ /* 0x040fe400078efcff */
[----:B------:R-:W-:Y:S02]  /*2b80*/  LOP3.LUT R36, R96, 0x60, RZ, 0xfc, !PT ;  /* 0x0000006060247812 */ /* 0x000fe400078efcff */
[----:B------:R-:W-:-:S02]  /*2b90*/  FSEL R98, R37, -INF , !P3 ;  /* 0xff80000025627808 */ /* 0x000fc40005800000 */
[----:B------:R-:W-:Y:S02]  /*2ba0*/  FSEL R135, R39, -INF , !P1 ;  /* 0xff80000027877808 */ /* 0x000fe40004800000 */
[----:B------:R-:W-:Y:S02]  /*2bb0*/  FSEL R118, R16, -INF , !P4 ;  /* 0xff80000010767808 */ /* 0x000fe40006000000 */
[----:B------:R-:W-:Y:S02]  /*2bc0*/  FSEL R203, R38, -INF , !P5 ;  /* 0xff80000026cb7808 */ /* 0x000fe40006800000 */
[----:B------:R-:W-:Y:S02]  /*2bd0*/  ISETP.GE.AND P3, PT, R40, R47, PT ;  /* 0x0000002f2800720c */ /* 0x000fe40003f66270 */
[----:B------:R-:W-:Y:S02]  /*2be0*/  ISETP.GE.AND P1, PT, R36, R63, PT ;  /* 0x0000003f2400720c */ /* 0x000fe40003f26270 */
[----:B------:R-:W-:-:S02]  /*2bf0*/  LOP3.LUT R16, R96, 0x68, RZ, 0xfc, !PT ;  /* 0x0000006860107812 */ /* 0x000fc400078efcff */
[-C--:B------:R-:W-:Y:S02]  /*2c00*/  ISETP.GE.AND P5, PT, R40, R63.reuse, PT ;  /* 0x0000003f2800720c */ /* 0x080fe40003fa6270 */
[----:B------:R-:W-:Y:S02]  /*2c10*/  FSEL R201, R19, -INF , !P3 ;  /* 0xff80000013c97808 */ /* 0x000fe40005800000 */
[----:B------:R-:W-:Y:S02]  /*2c20*/  FSEL R128, R12, -INF , !P1 ;  /* 0xff8000000c807808 */ /* 0x000fe40004800000 */
[----:B------:R-:W-:Y:S01]  /*2c30*/  FSEL R147, R18, -INF , !P2 ;  /* 0xff80000012937808 */ /* 0x000fe20005000000 */
[----:B-1----:R-:W-:Y:S01]  /*2c40*/  HMMA.16816.F32.BF16 R40, R24, R28, RZ ;  /* 0x0000001c1828723c */ /* 0x002fe200000418ff */
[----:B------:R-:W-:Y:S02]  /*2c50*/  FSEL R124, R17, -INF , !P5 ;  /* 0xff800000117c7808 */ /* 0x000fe40006800000 */
[----:B------:R-:W-:-:S02]  /*2c60*/  ISETP.GE.AND P3, PT, R16, R63, PT ;  /* 0x0000003f1000720c */ /* 0x000fc40003f66270 */
[-C--:B------:R-:W-:Y:S01]  /*2c70*/  ISETP.GE.AND P1, PT, R16, R47.reuse, PT ;  /* 0x0000002f1000720c */ /* 0x080fe20003f26270 */
[C---:B------:R-:W-:Y:S01]  /*2c80*/  HMMA.16816.F32.BF16 R28, R24.reuse, R30, RZ ;  /* 0x0000001e181c723c */ /* 0x040fe200000418ff */
[----:B------:R-:W1:Y:S01]  /*2c90*/  LDSM.16.M88.4 R16, [R233+0x2400] ;  /* 0x00240000e910783b */ /* 0x000e620000000200 */
[----:B------:R-:W-:Y:S02]  /*2ca0*/  ISETP.GE.AND P4, PT, R36, R47, PT ;  /* 0x0000002f2400720c */ /* 0x000fe40003f86270 */
[C---:B------:R-:W-:Y:S02]  /*2cb0*/  LOP3.LUT R36, R96.reuse, 0x61, RZ, 0xfc, !PT ;  /* 0x0000006160247812 */ /* 0x040fe400078efcff */
[----:B------:R-:W-:Y:S02]  /*2cc0*/  LOP3.LUT R12, R96, 0x69, RZ, 0xfc, !PT ;  /* 0x00000069600c7812 */ /* 0x000fe400078efcff */
[----:B------:R-:W-:Y:S01]  /*2cd0*/  ISETP.GE.AND P2, PT, R36, R63, PT ;  /* 0x0000003f2400720c */ /* 0x000fe20003f46270 */
[----:B--2---:R-:W-:Y:S01]  /*2ce0*/  HMMA.16816.F32.BF16 R180, R24, R8, RZ ;  /* 0x0000000818b4723c */ /* 0x004fe200000418ff */
[----:B------:R-:W-:-:S02]  /*2cf0*/  FSEL R199, R14, -INF , !P4 ;  /* 0xff8000000ec77808 */ /* 0x000fc40006000000 */
[----:B------:R-:W-:Y:S02]  /*2d00*/  FSEL R132, R13, -INF , !P2 ;  /* 0xff8000000d847808 */ /* 0x000fe40005000000 */
[----:B------:R-:W-:Y:S02]  /*2d10*/  ISETP.GE.AND P5, PT, R36, R47, PT ;  /* 0x0000002f2400720c */ /* 0x000fe40003fa6270 */
[C---:B------:R-:W-:Y:S02]  /*2d20*/  ISETP.GE.AND P4, PT, R12.reuse, R63, PT ;  /* 0x0000003f0c00720c */ /* 0x040fe40003f86270 */
[----:B------:R-:W-:Y:S02]  /*2d30*/  ISETP.GE.AND P2, PT, R12, R47, PT ;  /* 0x0000002f0c00720c */ /* 0x000fe40003f46270 */
[----:B------:R-:W-:Y:S02]  /*2d40*/  LOP3.LUT R12, R96, 0x70, RZ, 0xfc, !PT ;  /* 0x00000070600c7812 */ /* 0x000fe400078efcff */
[----:B------:R-:W-:-:S02]  /*2d50*/  FSEL R153, R15, -INF , !P5 ;  /* 0xff8000000f997808 */ /* 0x000fc40006800000 */
[----:B------:R-:W-:Y:S02]  /*2d60*/  FSEL R156, R156, -INF , !P3 ;  /* 0xff8000009c9c7808 */ /* 0x000fe40005800000 */
[C---:B------:R-:W-:Y:S02]  /*2d70*/  ISETP.GE.AND P5, PT, R12.reuse, R63, PT ;  /* 0x0000003f0c00720c */ /* 0x040fe40003fa6270 */
[----:B------:R-:W-:Y:S02]  /*2d80*/  ISETP.GE.AND P3, PT, R12, R47, PT ;  /* 0x0000002f0c00720c */ /* 0x000fe40003f66270 */
[----:B------:R-:W-:Y:S02]  /*2d90*/  LOP3.LUT R12, R96, 0x71, RZ, 0xfc, !PT ;  /* 0x00000071600c7812 */ /* 0x000fe400078efcff */
[----:B------:R-:W-:Y:S02]  /*2da0*/  FSEL R197, R158, -INF , !P1 ;  /* 0xff8000009ec57808 */ /* 0x000fe40004800000 */
[----:B------:R-:W-:-:S02]  /*2db0*/  FSEL R134, R157, -INF , !P4 ;  /* 0xff8000009d867808 */ /* 0x000fc40006000000 */
[C---:B------:R-:W-:Y:S02]  /*2dc0*/  ISETP.GE.AND P1, PT, R12.reuse, R63, PT ;  /* 0x0000003f0c00720c */ /* 0x040fe40003f26270 */
[----:B------:R-:W-:Y:S02]  /*2dd0*/  ISETP.GE.AND P4, PT, R12, R47, PT ;  /* 0x0000002f0c00720c */ /* 0x000fe40003f86270 */
[----:B------:R-:W2:Y:S01]  /*2de0*/  LDSM.16.M88.4 R12, [R233+0x2800] ;  /* 0x00280000e90c783b */ /* 0x000ea20000000200 */
[----:B------:R-:W-:Y:S01]  /*2df0*/  LOP3.LUT R8, R96, 0x78, RZ, 0xfc, !PT ;  /* 0x0000007860087812 */ /* 0x000fe200078efcff */
[----:B-1----:R-:W-:Y:S01]  /*2e00*/  HMMA.16816.F32.BF16 R180, R4, R16, R180 ;  /* 0x0000001004b4723c */ /* 0x002fe200000418b4 */
[----:B------:R-:W-:Y:S02]  /*2e10*/  FSEL R159, R159, -INF , !P2 ;  /* 0xff8000009f9f7808 */ /* 0x000fe40005000000 */
[----:B------:R-:W-:Y:S02]  /*2e20*/  FSEL R164, R164, -INF , !P5 ;  /* 0xff800000a4a47808 */ /* 0x000fe40006800000 */
[----:B------:R-:W-:-:S02]  /*2e30*/  ISETP.GE.AND P2, PT, R8, R63, PT ;  /* 0x0000003f0800720c */ /* 0x000fc40003f46270 */
[----:B------:R-:W-:Y:S02]  /*2e40*/  ISETP.GE.AND P5, PT, R8, R47, PT ;  /* 0x0000002f0800720c */ /* 0x000fe40003fa6270 */
[----:B------:R-:W-:Y:S01]  /*2e50*/  HMMA.16816.F32.BF16 R8, R24, R10, RZ ;  /* 0x0000000a1808723c */ /* 0x000fe200000418ff */
[----:B------:R-:W-:Y:S02]  /*2e60*/  LOP3.LUT R36, R96, 0x79, RZ, 0xfc, !PT ;  /* 0x0000007960247812 */ /* 0x000fe400078efcff */
[----:B------:R-:W-:Y:S02]  /*2e70*/  FSEL R195, R166, -INF , !P3 ;  /* 0xff800000a6c37808 */ /* 0x000fe40005800000 */
[----:B------:R-:W-:Y:S02]  /*2e80*/  FSEL R138, R20, -INF , !P2 ;  /* 0xff800000148a7808 */ /* 0x000fe40005000000 */
[----:B------:R-:W-:Y:S02]  /*2e90*/  LOP3.LUT R32, R96, 0x80, RZ, 0xfc, !PT ;  /* 0x0000008060207812 */ /* 0x000fe400078efcff */
[----:B------:R-:W-:-:S02]  /*2ea0*/  ISETP.GE.AND P3, PT, R36, R63, PT ;  /* 0x0000003f2400720c */ /* 0x000fc40003f66270 */
[----:B------:R-:W-:Y:S02]  /*2eb0*/  FSEL R136, R165, -INF , !P1 ;  /* 0xff800000a5887808 */ /* 0x000fe40004800000 */
[----:B------:R-:W-:Y:S02]  /*2ec0*/  LOP3.LUT R20, R96, 0x81, RZ, 0xfc, !PT ;  /* 0x0000008160147812 */ /* 0x000fe400078efcff */
[----:B------:R-:W-:Y:S02]  /*2ed0*/  ISETP.GE.AND P1, PT, R36, R47, PT ;  /* 0x0000002f2400720c */ /* 0x000fe40003f26270 */
[----:B------:R-:W-:Y:S01]  /*2ee0*/  FSEL R167, R167, -INF , !P4 ;  /* 0xff800000a7a77808 */ /* 0x000fe20006000000 */
[----:B------:R-:W-:Y:S01]  /*2ef0*/  LDSM.16.M88.4 R36, [R56+0x4000] ;  /* 0x004000003824783b */ /* 0x000fe20000000200 */
[----:B------:R-:W-:Y:S02]  /*2f00*/  ISETP.GE.AND P4, PT, R32, R63, PT ;  /* 0x0000003f2000720c */ /* 0x000fe40003f86270 */
[----:B------:R-:W-:-:S02]  /*2f10*/  FSEL R193, R22, -INF , !P5 ;  /* 0xff80000016c17808 */ /* 0x000fc40006800000 */
[----:B------:R-:W-:Y:S01]  /*2f20*/  FSEL R142, R21, -INF , !P3 ;  /* 0xff800000158e7808 */ /* 0x000fe20005800000 */
[C---:B------:R-:W-:Y:S01]  /*2f30*/  HMMA.16816.F32.BF16 R8, R4.reuse, R18, R8 ;  /* 0x000000120408723c */ /* 0x040fe20000041808 */
[----:B------:R-:W-:Y:S02]  /*2f40*/  LOP3.LUT R16, R96, 0x88, RZ, 0xfc, !PT ;  /* 0x0000008860107812 */ /* 0x000fe400078efcff */
[C---:B------:R-:W-:Y:S02]  /*2f50*/  ISETP.GE.AND P5, PT, R20.reuse, R63, PT ;  /* 0x0000003f1400720c */ /* 0x040fe40003fa6270 */
[----:B------:R-:W-:Y:S01]  /*2f60*/  ISETP.GE.AND P3, PT, R20, R47, PT ;  /* 0x0000002f1400720c */ /* 0x000fe20003f66270 */
[----:B--2---:R-:W-:Y:S01]  /*2f70*/  HMMA.16816.F32.BF16 R40, R4, R12, R40 ;  /* 0x0000000c0428723c */ /* 0x004fe20000041828 */
[----:B------:R-:W-:Y:S02]  /*2f80*/  FSEL R173, R23, -INF , !P1 ;  /* 0xff80000017ad7808 */ /* 0x000fe40004800000 */
[----:B------:R-:W1:Y:S01]  /*2f90*/  LDSM.16.M88.4 R20, [R233+0x2c00] ;  /* 0x002c0000e914783b */ /* 0x000e620000000200 */
[----:B------:R-:W-:-:S02]  /*2fa0*/  FSEL R176, R176, -INF , !P4 ;  /* 0xff800000b0b07808 */ /* 0x000fc40006000000 */
[----:B------:R-:W-:Y:S01]  /*2fb0*/  ISETP.GE.AND P2, PT, R32, R47, PT ;  /* 0x0000002f2000720c */ /* 0x000fe20003f46270 */
[----:B------:R-:W-:Y:S01]  /*2fc0*/  HMMA.16816.F32.BF16 R28, R4, R14, R28 ;  /* 0x0000000e041c723c */ /* 0x000fe2000004181c */
[C---:B------:R-:W-:Y:S02]  /*2fd0*/  ISETP.GE.AND P1, PT, R16.reuse, R63, PT ;  /* 0x0000003f1000720c */ /* 0x040fe40003f26270 */
[----:B------:R-:W-:Y:S02]  /*2fe0*/  ISETP.GE.AND P4, PT, R16, R47, PT ;  /* 0x0000002f1000720c */ /* 0x000fe40003f86270 */
[----:B------:R-:W-:Y:S01]  /*2ff0*/  LOP3.LUT R16, R96, 0x89, RZ, 0xfc, !PT ;  /* 0x0000008960107812 */ /* 0x000fe200078efcff */
[----:B------:R-:W-:Y:S01]  /*3000*/  HMMA.16816.F32.BF16 R32, R24, R120, RZ ;  /* 0x000000781820723c */ /* 0x000fe200000418ff */
[----:B------:R-:W-:Y:S02]  /*3010*/  FSEL R191, R178, -INF , !P2 ;  /* 0xff800000b2bf7808 */ /* 0x000fe40005000000 */
[----:B------:R-:W-:-:S02]  /*3020*/  FSEL R144, R177, -INF , !P5 ;  /* 0xff800000b1907808 */ /* 0x000fc40006800000 */
[C---:B------:R-:W-:Y:S01]  /*3030*/  ISETP.GE.AND P2, PT, R16.reuse, R63, PT ;  /* 0x0000003f1000720c */ /* 0x040fe20003f46270 */
[----:B------:R-:W-:Y:S01]  /*3040*/  HMMA.16816.F32.BF16 R120, R24, R122, RZ ;  /* 0x0000007a1878723c */ /* 0x000fe200000418ff */
[----:B------:R-:W-:Y:S02]  /*3050*/  ISETP.GE.AND P5, PT, R16, R47, PT ;  /* 0x0000002f1000720c */ /* 0x000fe40003fa6270 */
[----:B------:R-:W-:Y:S02]  /*3060*/  LOP3.LUT R16, R96, 0x90, RZ, 0xfc, !PT ;  /* 0x0000009060107812 */ /* 0x000fe400078efcff */
[----:B------:R-:W-:Y:S02]  /*3070*/  FSEL R179, R179, -INF , !P3 ;  /* 0xff800000b3b37808 */ /* 0x000fe40005800000 */
[----:B------:R-:W-:Y:S02]  /*3080*/  FSEL R184, R184, -INF , !P1 ;  /* 0xff800000b8b87808 */ /* 0x000fe40004800000 */
[----:B------:R-:W-:-:S02]  /*3090*/  ISETP.GE.AND P3, PT, R16, R63, PT ;  /* 0x0000003f1000720c */ /* 0x000fc40003f66270 */
[----:B------:R-:W-:Y:S02]  /*30a0*/  ISETP.GE.AND P1, PT, R16, R47, PT ;  /* 0x0000002f1000720c */ /* 0x000fe40003f26270 */
[C---:B------:R-:W-:Y:S02]  /*30b0*/  LOP3.LUT R18, R96.reuse, 0x91, RZ, 0xfc, !PT ;  /* 0x0000009160127812 */ /* 0x040fe400078efcff */
[----:B------:R-:W-:Y:S02]  /*30c0*/  LOP3.LUT R16, R96, 0x98, RZ, 0xfc, !PT ;  /* 0x0000009860107812 */ /* 0x000fe400078efcff */
        /* <DEDUP_REMOVED lines=9> */
[----:B------:R-:W-:Y:S01]  /*3160*/  ISETP.GE.AND P3, PT, R16, R47, PT ;  /* 0x0000002f1000720c */ /* 0x000fe20003f66270 */
[----:B------:R-:W-:Y:S01]  /*3170*/  LDSM.16.M88.4 R20, [R56+0x4800] ;  /* 0x004800003814783b */ /* 0x000fe20000000200 */
[----:B------:R-:W-:-:S02]  /*3180*/  LOP3.LUT R54, R96, 0x99, RZ, 0xfc, !PT ;  /* 0x0000009960367812 */ /* 0x000fc400078efcff */
[----:B------:R-:W-:Y:S01]  /*3190*/  LOP3.LUT R12, R96, 0xa0, RZ, 0xfc, !PT ;  /* 0x000000a0600c7812 */ /* 0x000fe200078efcff */
[----:B------:R-:W1:Y:S01]  /*31a0*/  LDSM.16.M88.4 R16, [R56+0x4400] ;  /* 0x004400003810783b */ /* 0x000e620000000200 */
[----:B------:R-:W-:Y:S02]  /*31b0*/  FSEL R185, R182, -INF , !P1 ;  /* 0xff800000b6b97808 */ /* 0x000fe40004800000 */
[----:B------:R-:W-:Y:S02]  /*31c0*/  FSEL R183, R183, -INF , !P2 ;  /* 0xff800000b7b77808 */ /* 0x000fe40005000000 */
[----:B------:R-:W-:Y:S02]  /*31d0*/  FSEL R154, R8, -INF , !P5 ;  /* 0xff800000089a7808 */ /* 0x000fe40006800000 */
[-C--:B------:R-:W-:Y:S02]  /*31e0*/  ISETP.GE.AND P1, PT, R54, R63.reuse, PT ;  /* 0x0000003f3600720c */ /* 0x080fe40003f26270 */
[----:B------:R-:W-:-:S02]  /*31f0*/  ISETP.GE.AND P2, PT, R12, R63, PT ;  /* 0x0000003f0c00720c */ /* 0x000fc40003f46270 */
[-C--:B------:R-:W-:Y:S02]  /*3200*/  ISETP.GE.AND P5, PT, R12, R47.reuse, PT ;  /* 0x0000002f0c00720c */ /* 0x080fe40003fa6270 */
[----:B------:R-:W-:Y:S02]  /*3210*/  LOP3.LUT R12, R96, 0xa1, RZ, 0xfc, !PT ;  /* 0x000000a1600c7812 */ /* 0x000fe400078efcff */
[----:B------:R-:W-:Y:S02]  /*3220*/  FSEL R150, R181, -INF , !P4 ;  /* 0xff800000b5967808 */ /* 0x000fe40006000000 */
[----:B------:R-:W-:Y:S02]  /*3230*/  FSEL R181, R10, -INF , !P3 ;  /* 0xff8000000ab57808 */ /* 0x000fe40005800000 */
[----:B------:R-:W-:Y:S02]  /*3240*/  FSEL R158, R9, -INF , !P1 ;  /* 0xff800000099e7808 */ /* 0x000fe40004800000 */
[----:B------:R-:W-:-:S02]  /*3250*/  ISETP.GE.AND P4, PT, R54, R47, PT ;  /* 0x0000002f3600720c */ /* 0x000fc40003f86270 */
[----:B------:R-:W-:Y:S02]  /*3260*/  LOP3.LUT R8, R96, 0xa8, RZ, 0xfc, !PT ;  /* 0x000000a860087812 */ /* 0x000fe400078efcff */
[C---:B------:R-:W-:Y:S02]  /*3270*/  ISETP.GE.AND P3, PT, R12.reuse, R63, PT ;  /* 0x0000003f0c00720c */ /* 0x040fe40003f66270 */
[----:B------:R-:W-:Y:S02]  /*3280*/  ISETP.GE.AND P1, PT, R12, R47, PT ;  /* 0x0000002f0c00720c */ /* 0x000fe40003f26270 */
[----:B------:R-:W-:Y:S01]  /*3290*/  HMMA.16816.F32.BF16 R12, R24, R36, RZ ;  /* 0x00000024180c723c */ /* 0x000fe200000418ff */
[----:B------:R-:W-:Y:S02]  /*32a0*/  FSEL R177, R11, -INF , !P4 ;  /* 0xff8000000bb17808 */ /* 0x000fe40006000000 */
[----:B------:R-:W-:Y:S02]  /*32b0*/  FSEL R160, R40, -INF , !P2 ;  /* 0xff80000028a07808 */ /* 0x000fe40005000000 */
[----:B------:R-:W-:-:S02]  /*32c0*/  ISETP.GE.AND P4, PT, R8, R63, PT ;  /* 0x0000003f0800720c */ /* 0x000fc40003f86270 */
[----:B------:R-:W-:Y:S02]  /*32d0*/  ISETP.GE.AND P2, PT, R8, R47, PT ;  /* 0x0000002f0800720c */ /* 0x000fe40003f46270 */
[----:B------:R-:W2:Y:S01]  /*32e0*/  LDSM.16.M88.4 R8, [R233+0x3400] ;  /* 0x00340000e908783b */ /* 0x000ea20000000200 */
[----:B------:R-:W-:Y:S01]  /*32f0*/  LOP3.LUT R36, R96, 0xa9, RZ, 0xfc, !PT ;  /* 0x000000a960247812 */ /* 0x000fe200078efcff */
[----:B-1----:R-:W-:Y:S01]  /*3300*/  HMMA.16816.F32.BF16 R92, R24, R16, RZ ;  /* 0x00000010185c723c */ /* 0x002fe200000418ff */
[----:B------:R-:W-:Y:S02]  /*3310*/  FSEL R175, R42, -INF , !P5 ;  /* 0xff8000002aaf7808 */ /* 0x000fe40006800000 */
[----:B------:R-:W-:Y:S02]  /*3320*/  FSEL R162, R41, -INF , !P3 ;  /* 0xff80000029a27808 */ /* 0x000fe40005800000 */
[----:B------:R-:W-:Y:S02]  /*3330*/  LOP3.LUT R40, R96, 0xb0, RZ, 0xfc, !PT ;  /* 0x000000b060287812 */ /* 0x000fe400078efcff */
[----:B------:R-:W-:-:S02]  /*3340*/  ISETP.GE.AND P5, PT, R36, R63, PT ;  /* 0x0000003f2400720c */ /* 0x000fc40003fa6270 */
[----:B------:R-:W-:Y:S02]  /*3350*/  ISETP.GE.AND P3, PT, R36, R47, PT ;  /* 0x0000002f2400720c */ /* 0x000fe40003f66270 */
[----:B------:R-:W-:Y:S01]  /*3360*/  HMMA.16816.F32.BF16 R36, R24, R38, RZ ;  /* 0x000000261824723c */ /* 0x000fe200000418ff */
[----:B------:R-:W-:Y:S02]  /*3370*/  FSEL R161, R43, -INF , !P1 ;  /* 0xff8000002ba17808 */ /* 0x000fe40004800000 */
[----:B------:R-:W-:Y:S02]  /*3380*/  ISETP.GE.AND P1, PT, R40, R63, PT ;  /* 0x0000003f2800720c */ /* 0x000fe40003f26270 */
[----:B------:R-:W-:Y:S01]  /*3390*/  LOP3.LUT R16, R96, 0xb8, RZ, 0xfc, !PT ;  /* 0x000000b860107812 */ /* 0x000fe200078efcff */
[----:B------:R-:W-:Y:S01]  /*33a0*/  HMMA.16816.F32.BF16 R12, R4, R48, R12 ;  /* 0x00000030040c723c */ /* 0x000fe2000004180c */
[----:B------:R-:W-:Y:S02]  /*33b0*/  FSEL R149, R31, -INF , !P3 ;  /* 0xff8000001f957808 */ /* 0x000fe40005800000 */
[----:B------:R-:W-:-:S02]  /*33c0*/  FSEL R166, R28, -INF , !P4 ;  /* 0xff8000001ca67808 */ /* 0x000fc40006000000 */
[----:B------:R-:W-:Y:S02]  /*33d0*/  ISETP.GE.AND P3, PT, R16, R63, PT ;  /* 0x0000003f1000720c */ /* 0x000fe40003f66270 */
[----:B------:R-:W-:Y:S02]  /*33e0*/  FSEL R48, R32, -INF , !P1 ;  /* 0xff80000020307808 */ /* 0x000fe40004800000 */
[-C--:B------:R-:W-:Y:S02]  /*33f0*/  ISETP.GE.AND P1, PT, R16, R47.reuse, PT ;  /* 0x0000002f1000720c */ /* 0x080fe40003f26270 */
[----:B------:R-:W-:Y:S01]  /*3400*/  ISETP.GE.AND P4, PT, R40, R47, PT ;  /* 0x0000002f2800720c */ /* 0x000fe20003f86270 */
[----:B------:R-:W-:Y:S01]  /*3410*/  HMMA.16816.F32.BF16 R16, R24, R18, RZ ;  /* 0x000000121810723c */ /* 0x000fe200000418ff */
[----:B------:R-:W1:Y:S01]  /*3420*/  LDSM.16.M88.4 R40, [R56+0x4c00] ;  /* 0x004c00003828783b */ /* 0x000e620000000200 */
[----:B------:R-:W-:Y:S02]  /*3430*/  LOP3.LUT R28, R96, 0xb1, RZ, 0xfc, !PT ;  /* 0x000000b1601c7812 */ /* 0x000fe400078efcff */
[----:B------:R-:W-:-:S02]  /*3440*/  FSEL R157, R30, -INF , !P2 ;  /* 0xff8000001e9d7808 */ /* 0x000fc40005000000 */
[----:B------:R-:W-:Y:S01]  /*3450*/  FSEL R168, R29, -INF , !P5 ;  /* 0xff8000001da87808 */ /* 0x000fe20006800000 */
[C---:B------:R-:W-:Y:S01]  /*3460*/  HMMA.16816.F32.BF16 R36, R4.reuse, R50, R36 ;  /* 0x000000320424723c */ /* 0x040fe20000041824 */
[C---:B------:R-:W-:Y:S02]  /*3470*/  ISETP.GE.AND P2, PT, R28.reuse, R63, PT ;  /* 0x0000003f1c00720c */ /* 0x040fe40003f46270 */
[----:B------:R-:W-:Y:S02]  /*3480*/  ISETP.GE.AND P5, PT, R28, R47, PT ;  /* 0x0000002f1c00720c */ /* 0x000fe40003fa6270 */
[C---:B------:R-:W-:Y:S01]  /*3490*/  LOP3.LUT R54, R96.reuse, 0xb9, RZ, 0xfc, !PT ;  /* 0x000000b960367812 */ /* 0x040fe200078efcff */
[----:B------:R-:W3:Y:S01]  /*34a0*/  LDSM.16.M88.4 R28, [R233+0x3800] ;  /* 0x00380000e91c783b */ /* 0x000ee20000000200 */
[----:B------:R-:W-:Y:S01]  /*34b0*/  LOP3.LUT R32, R96, 0xc0, RZ, 0xfc, !PT ;  /* 0x000000c060207812 */ /* 0x000fe200078efcff */
[----:B--2---:R-:W-:Y:S01]  /*34c0*/  HMMA.16816.F32.BF16 R92, R4, R8, R92 ;  /* 0x00000008045c723c */ /* 0x004fe2000004185c */
[----:B------:R-:W-:-:S02]  /*34d0*/  FSEL R170, R33, -INF , !P2 ;  /* 0xff80000021aa7808 */ /* 0x000fc40005000000 */
[----:B------:R-:W-:Y:S02]  /*34e0*/  FSEL R137, R35, -INF , !P5 ;  /* 0xff80000023897808 */ /* 0x000fe40006800000 */
[----:B------:R-:W-:Y:S02]  /*34f0*/  ISETP.GE.AND P2, PT, R54, R47, PT ;  /* 0x0000002f3600720c */ /* 0x000fe40003f46270 */
[----:B------:R-:W-:Y:S02]  /*3500*/  ISETP.GE.AND P5, PT, R32, R63, PT ;  /* 0x0000003f2000720c */ /* 0x000fe40003fa6270 */
[----:B------:R-:W-:Y:S01]  /*3510*/  LOP3.LUT R8, R96, 0xc8, RZ, 0xfc, !PT ;  /* 0x000000c860087812 */ /* 0x000fe200078efcff */
[----:B------:R-:W-:Y:S01]  /*3520*/  HMMA.16816.F32.BF16 R16, R4, R10, R16 ;  /* 0x0000000a0410723c */ /* 0x000fe20000041810 */
[----:B------:R-:W-:Y:S02]  /*3530*/  FSEL R123, R123, -INF , !P2 ;  /* 0xff8000007b7b7808 */ /* 0x000fe40005000000 */
[----:B------:R-:W-:-:S02]  /*3540*/  FSEL R172, R12, -INF , !P5 ;  /* 0xff8000000cac7808 */ /* 0x000fc40006800000 */
[----:B------:R-:W-:Y:S02]  /*3550*/  FSEL R141, R34, -INF , !P4 ;  /* 0xff800000228d7808 */ /* 0x000fe40006000000 */
[----:B------:R-:W-:Y:S02]  /*3560*/  FSEL R50, R120, -INF , !P3 ;  /* 0xff80000078327808 */ /* 0x000fe40005800000 */
[C---:B------:R-:W-:Y:S02]  /*3570*/  ISETP.GE.AND P2, PT, R8.reuse, R63, PT ;  /* 0x0000003f0800720c */ /* 0x040fe40003f46270 */
[----:B------:R-:W-:Y:S02]  /*3580*/  ISETP.GE.AND P5, PT, R8, R47, PT ;  /* 0x0000002f0800720c */ /* 0x000fe40003fa6270 */
[----:B------:R-:W-:Y:S01]  /*3590*/  ISETP.GE.AND P4, PT, R54, R63, PT ;  /* 0x0000003f3600720c */ /* 0x000fe20003f86270 */
[----:B------:R-:W2:Y:S01]  /*35a0*/  LDSM.16.M88.4 R8, [R233+0x3c00] ;  /* 0x003c0000e908783b */ /* 0x000ea20000000200 */
[----:B------:R-:W-:Y:S01]  /*35b0*/  ISETP.GE.AND P3, PT, R32, R47, PT ;  /* 0x0000002f2000720c */ /* 0x000fe20003f66270 */
[----:B------:R-:W-:-:S04]  /*35c0*/  DEPBAR.LE SB0, 0x0 ;  /* 0x000080000000791a */ /* 0x000fc80000000000 */
[----:B------:R-:W-:Y:S02]  /*35d0*/  LOP3.LUT R32, R96, 0xc1, RZ, 0xfc, !PT ;  /* 0x000000c160207812 */ /* 0x000fe400078efcff */
[----:B------:R-:W-:Y:S02]  /*35e0*/  FSEL R129, R122, -INF , !P1 ;  /* 0xff8000007a817808 */ /* 0x000fe40004800000 */
[----:B------:R-:W-:Y:S01]  /*35f0*/  FSEL R122, R121, -INF , !P4 ;  /* 0xff800000797a7808 */ /* 0x000fe20006000000 */
[----:B------:R-:W-:Y:S01]  /*3600*/  BAR.SYNC.DEFER_BLOCKING 0x0 ;  /* 0x0000000000007b1d */ /* 0x000fe20000010000 */
[C---:B------:R-:W-:Y:S02]  /*3610*/  ISETP.GE.AND P1, PT, R32.reuse, R63, PT ;  /* 0x0000003f2000720c */ /* 0x040fe40003f26270 */
[----:B------:R-:W-:Y:S02]  /*3620*/  ISETP.GE.AND P4, PT, R32, R47, PT ;  /* 0x0000002f2000720c */ /* 0x000fe40003f86270 */
[----:B------:R-:W-:Y:S01]  /*3630*/  HMMA.16816.F32.BF16 R32, R24, R20, RZ ;  /* 0x000000141820723c */ /* 0x000fe200000418ff */
[----:B------:R-:W-:-:S02]  /*3640*/  LOP3.LUT R12, R96, 0xc9, RZ, 0xfc, !PT ;  /* 0x000000c9600c7812 */ /* 0x000fc400078efcff */
[----:B------:R-:W-:Y:S02]  /*3650*/  FSEL R115, R14, -INF , !P3 ;  /* 0xff8000000e737808 */ /* 0x000fe40005800000 */
[----:B------:R-:W-:Y:S01]  /*3660*/  FSEL R174, R13, -INF , !P1 ;  /* 0xff8000000dae7808 */ /* 0x000fe20004800000 */
[----:B------:R-:W-:Y:S01]  /*3670*/  HMMA.16816.F32.BF16 R20, R24, R22, RZ ;  /* 0x000000161814723c */ /* 0x000fe200000418ff */
[C---:B------:R-:W-:Y:S02]  /*3680*/  ISETP.GE.AND P3, PT, R12.reuse, R63, PT ;  /* 0x0000003f0c00720c */ /* 0x040fe40003f66270 */
[----:B------:R-:W-:Y:S02]  /*3690*/  ISETP.GE.AND P1, PT, R12, R47, PT ;  /* 0x0000002f0c00720c */ /* 0x000fe40003f26270 */
[----:B------:R-:W-:Y:S02]  /*36a0*/  LOP3.LUT R12, R96, 0xd0, RZ, 0xfc, !PT ;  /* 0x000000d0600c7812 */ /* 0x000fe400078efcff */
[----:B------:R-:W-:-:S02]  /*36b0*/  FSEL R109, R15, -INF , !P4 ;  /* 0xff8000000f6d7808 */ /* 0x000fc40006000000 */
[----:B------:R-:W-:Y:S02]  /*36c0*/  FSEL R36, R36, -INF , !P2 ;  /* 0xff80000024247808 */ /* 0x000fe40005000000 */
[C---:B------:R-:W-:Y:S02]  /*36d0*/  ISETP.GE.AND P4, PT, R12.reuse, R63, PT ;  /* 0x0000003f0c00720c */ /* 0x040fe40003f86270 */
[----:B------:R-:W-:Y:S02]  /*36e0*/  ISETP.GE.AND P2, PT, R12, R47, PT ;  /* 0x0000002f0c00720c */ /* 0x000fe40003f46270 */
[C---:B-1----:R-:W-:Y:S01]  /*36f0*/  HMMA.16816.F32.BF16 R12, R24.reuse, R40, RZ ;  /* 0x00000028180c723c */ /* 0x042fe200000418ff */
[----:B------:R-:W-:Y:S02]  /*3700*/  LOP3.LUT R54, R96, 0xd1, RZ, 0xfc, !PT ;  /* 0x000000d160367812 */ /* 0x000fe400078efcff */
[----:B------:R-:W-:Y:S02]  /*3710*/  FSEL R105, R38, -INF , !P5 ;  /* 0xff80000026697808 */ /* 0x000fe40006800000 */
[----:B------:R-:W-:Y:S01]  /*3720*/  FSEL R38, R37, -INF , !P3 ;  /* 0xff80000025267808 */ /* 0x000fe20005800000 */
[----:B------:R-:W-:Y:S01]  /*3730*/  HMMA.16816.F32.BF16 R24, R24, R42, RZ ;  /* 0x0000002a1818723c */ /* 0x000fe200000418ff */
[----:B------:R-:W-:-:S02]  /*3740*/  ISETP.GE.AND P5, PT, R54, R63, PT ;  /* 0x0000003f3600720c */ /* 0x000fc40003fa6270 */
[----:B------:R-:W-:Y:S02]  /*3750*/  ISETP.GE.AND P3, PT, R54, R47, PT ;  /* 0x0000002f3600720c */ /* 0x000fe40003f66270 */
[C---:B------:R-:W-:Y:S01]  /*3760*/  LOP3.LUT R40, R96.reuse, 0xd8, RZ, 0xfc, !PT ;  /* 0x000000d860287812 */ /* 0x040fe200078efcff */
[C---:B---3--:R-:W-:Y:S01]  /*3770*/  HMMA.16816.F32.BF16 R32, R4.reuse, R28, R32 ;  /* 0x0000001c0420723c */ /* 0x048fe20000041820 */
[----:B------:R-:W-:Y:S02]  /*3780*/  LOP3.LUT R54, R96, 0xd9, RZ, 0xfc, !PT ;  /* 0x000000d960367812 */ /* 0x000fe400078efcff */
[----:B------:R-:W-:Y:S02]  /*3790*/  FSEL R97, R94, -INF , !P2 ;  /* 0xff8000005e617808 */ /* 0x000fe40005000000 */
[----:B------:R-:W-:Y:S01]  /*37a0*/  ISETP.GE.AND P2, PT, R54, R63, PT ;  /* 0x0000003f3600720c */ /* 0x000fe20003f46270 */
[----:B------:R-:W-:Y:S01]  /*37b0*/  HMMA.16816.F32.BF16 R20, R4, R30, R20 ;  /* 0x0000001e0414723c */ /* 0x000fe20000041814 */
[----:B------:R-:W-:-:S02]  /*37c0*/  FSEL R28, R92, -INF , !P4 ;  /* 0xff8000005c1c7808 */ /* 0x000fc40006000000 */
[----:B------:R-:W-:Y:S02]  /*37d0*/  ISETP.GE.AND P4, PT, R40, R47, PT ;  /* 0x0000002f2800720c */ /* 0x000fe40003f86270 */
[C---:B------:R-:W-:Y:S01]  /*37e0*/  LOP3.LUT R42, R96.reuse, 0xe0, RZ, 0xfc, !PT ;  /* 0x000000e0602a7812 */ /* 0x040fe200078efcff */
[C---:B--2---:R-:W-:Y:S01]  /*37f0*/  HMMA.16816.F32.BF16 R12, R4.reuse, R8, R12 ;  /* 0x00000008040c723c */ /* 0x044fe2000004180c */
[----:B------:R-:W-:Y:S02]  /*3800*/  LOP3.LUT R30, R96, 0xe1, RZ, 0xfc, !PT ;  /* 0x000000e1601e7812 */ /* 0x000fe400078efcff */
[----:B------:R-:W-:Y:S02]  /*3810*/  FSEL R101, R39, -INF , !P1 ;  /* 0xff80000027657808 */ /* 0x000fe40004800000 */
[----:B------:R-:W-:Y:S01]  /*3820*/  ISETP.GE.AND P1, PT, R40, R63, PT ;  /* 0x0000003f2800720c */ /* 0x000fe20003f26270 */
[----:B------:R-:W-:Y:S01]  /*3830*/  HMMA.16816.F32.BF16 R24, R4, R10, R24 ;  /* 0x0000000a0418723c */ /* 0x000fe20000041818 */
[----:B------:R-:W-:-:S02]  /*3840*/  FSEL R61, R18, -INF , !P4 ;  /* 0xff800000123d7808 */ /* 0x000fc40006000000 */
[----:B------:R-:W-:Y:S02]  /*3850*/  FSEL R40, R93, -INF , !P5 ;  /* 0xff8000005d287808 */ /* 0x000fe40006800000 */
[----:B------:R-:W-:Y:S02]  /*3860*/  FSEL R95, R95, -INF , !P3 ;  /* 0xff8000005f5f7808 */ /* 0x000fe40005800000 */
[----:B------:R-:W-:Y:S02]  /*3870*/  FSEL R18, R17, -INF , !P2 ;  /* 0xff80000011127808 */ /* 0x000fe40005000000 */
[----:B------:R-:W-:Y:S02]  /*3880*/  ISETP.GE.AND P5, PT, R54, R47, PT ;  /* 0x0000002f3600720c */ /* 0x000fe40003fa6270 */
        /* <DEDUP_REMOVED lines=8> */
[C---:B------:R-:W-:Y:S02]  /*3910*/  ISETP.GE.AND P5, PT, R30.reuse, R63, PT ;  /* 0x0000003f1e00720c */ /* 0x040fe40003fa6270 */
[----:B------:R-:W-:Y:S02]  /*3920*/  ISETP.GE.AND P3, PT, R30, R47, PT ;  /* 0x0000002f1e00720c */ /* 0x000fe40003f66270 */
[C---:B------:R-:W-:Y:S02]  /*3930*/  LOP3.LUT R42, R96.reuse, 0xe9, RZ, 0xfc, !PT ;  /* 0x000000e9602a7812 */ /* 0x040fe400078efcff */
[----:B------:R-:W-:Y:S02]  /*3940*/  LOP3.LUT R30, R96, 0xf0, RZ, 0xfc, !PT ;  /* 0x000000f0601e7812 */ /* 0x000fe400078efcff */
        /* <DEDUP_REMOVED lines=8> */
[C---:B------:R-:W-:Y:S02]  /*39d0*/  LOP3.LUT R30, R96.reuse, 0xf1, RZ, 0xfc, !PT ;  /* 0x000000f1601e7812 */ /* 0x040fe400078efcff */
[----:B------:R-:W-:Y:S02]  /*39e0*/  LOP3.LUT R4, R96, 0xf8, RZ, 0xfc, !PT ;  /* 0x000000f860047812 */ /* 0x000fe400078efcff */
        /* <DEDUP_REMOVED lines=8> */
[----:B------:R-:W-:Y:S02]  /*3a70*/  LOP3.LUT R4, R96, 0xf9, RZ, 0xfc, !PT ;  /* 0x000000f960047812 */ /* 0x000fe400078efcff */
[----:B------:R-:W-:-:S02]  /*3a80*/  FSEL R55, R14, -INF , !P5 ;  /* 0xff8000000e377808 */ /* 0x000fc40006800000 */
[-C--:B------:R-:W-:Y:S02]  /*3a90*/  ISETP.GE.AND P5, PT, R96, R63.reuse, PT ;  /* 0x0000003f6000720c */ /* 0x080fe40003fa6270 */
[----:B------:R-:W-:Y:S02]  /*3aa0*/  FSEL R96, R13, -INF , !P3 ;  /* 0xff8000000d607808 */ /* 0x000fe40005800000 */
[----:B------:R-:W-:Y:S02]  /*3ab0*/  FSEL R54, R15, -INF , !P1 ;  /* 0xff8000000f367808 */ /* 0x000fe40004800000 */
        /* <DEDUP_REMOVED lines=9> */
[----:B------:R-:W-:Y:S05]  /*3b50*/  @P6 BRA `(.L_x_1555) ;  /* 0x0000000000e46947 */ /* 0x000fea0003800000 */
[----:B------:R-:W1:Y:S01]  /*3b60*/  LDC R7, c[0x0][0x380] ;  /* 0x0000e000ff077b82 */ /* 0x000e620000000800 */
[C---:B------:R-:W-:Y:S02]  /*3b70*/  IADD3 R22, R2.reuse, -0x100, RZ ;  /* 0xffffff0002167810 */ /* 0x040fe40007ffe0ff */
[----:B------:R-:W-:Y:S02]  /*3b80*/  IABS R11, R2 ;  /* 0x00000002000b7213 */ /* 0x000fe40000000000 */
[----:B------:R-:W-:Y:S02]  /*3b90*/  IABS R9, R22 ;  /* 0x0000001600097213 */ /* 0x000fe40000000000 */
[-C--:B-1----:R-:W-:Y:S02]  /*3ba0*/  IABS R5, R7.reuse ;  /* 0x0000000700057213 */ /* 0x082fe40000000000 */
[-C--:B------:R-:W-:Y:S02]  /*3bb0*/  LOP3.LUT R2, R2, R7.reuse, RZ, 0x3c, !PT ;  /* 0x0000000702027212 */ /* 0x080fe400078e3cff */
[----:B------:R-:W1:Y:S01]  /*3bc0*/  I2F.RP R13, R5 ;  /* 0x00000005000d7306 */ /* 0x000e620000209400 */
[----:B------:R-:W-:-:S02]  /*3bd0*/  LOP3.LUT R22, R22, R7, RZ, 0x3c, !PT ;  /* 0x0000000716167212 */ /* 0x000fc400078e3cff */
[----:B------:R-:W-:Y:S02]  /*3be0*/  ISETP.GE.AND P3, PT, R2, RZ, PT ;  /* 0x000000ff0200720c */ /* 0x000fe40003f66270 */
[----:B------:R-:W-:-:S03]  /*3bf0*/  LOP3.LUT R2, RZ, R7, RZ, 0x33, !PT ;  /* 0x00000007ff027212 */ /* 0x000fc600078e33ff */
        /* <DEDUP_REMOVED lines=25> */
[----:B------:R-:W-:Y:S02]  /*3d90*/  @!P3 IADD3 R15, -R15, RZ, RZ ;  /* 0x000000ff0f0fb210 */ /* 0x000fe40007ffe1ff */
[----:B------:R-:W-:Y:S02]  /*3da0*/  @!P1 IMAD.MOV R13, RZ, RZ, -R13 ;  /* 0x000000ffff0d9224 */ /* 0x000fe400078e0a0d */
[----:B------:R-:W-:-:S03]  /*3db0*/  SEL R5, R2, R15, !P2 ;  /* 0x0000000f02057207 */ /* 0x000fc60005000000 */
[----:B------:R-:W-:Y:S02]  /*3dc0*/  SEL R2, R2, R13, !P2 ;  /* 0x0000000d02027207 */ /* 0x000fe40005000000 */
[----:B------:R-:W-:-:S04]  /*3dd0*/  IMAD.WIDE R24, R5, 0x4, R246 ;  /* 0x0000000405187825 */ /* 0x000fc800078e02f6 */
[----:B------:R-:W-:Y:S01]  /*3de0*/  IMAD.WIDE R22, R2, 0x4, R246 ;  /* 0x0000000402167825 */ /* 0x000fe200078e02f6 */
[----:B------:R-:W2:Y:S04]  /*3df0*/  LDG.E R12, desc[UR16][R24.64] ;  /* 0x00000010180c7981 */ /* 0x000ea8000c1e1900 */
[----:B------:R-:W2:Y:S01]  /*3e00*/  LDG.E R9, desc[UR16][R22.64] ;  /* 0x0000001016097981 */ /* 0x000ea2000c1e1900 */
[----:B------:R-:W-:-:S05]  /*3e10*/  IADD3 R2, R5, -R2, RZ ;  /* 0x8000000205027210 */ /* 0x000fca0007ffe0ff */
[----:B------:R-:W-:-:S05]  /*3e20*/  IMAD R7, R2, R7, -0x100 ;  /* 0xffffff0002077424 */ /* 0x000fca00078e0207 */
[----:B------:R-:W-:-:S05]  /*3e30*/  SHF.R.S32.HI R2, RZ, 0x1f, R7 ;  /* 0x0000001fff027819 */ /* 0x000fca0000011407 */
[----:B------:R-:W-:-:S04]  /*3e40*/  IMAD R2, R2, UR6, RZ ;  /* 0x0000000602027c24 */ /* 0x000fc8000f8e02ff */
[----:B------:R-:W-:Y:S02]  /*3e50*/  IMAD R2, R7, UR7, R2 ;  /* 0x0000000707027c24 */ /* 0x000fe4000f8e0202 */
[----:B--2---:R-:W-:Y:S02]  /*3e60*/  IMAD.IADD R9, R9, 0x1, -R12 ;  /* 0x0000000109097824 */ /* 0x004fe400078e0a0c */
[----:B------:R-:W-:-:S03]  /*3e70*/  IMAD.WIDE.U32 R12, R7, UR6, RZ ;  /* 0x00000006070c7c25 */ /* 0x000fc6000f8e00ff */
[----:B------:R-:W-:Y:S02]  /*3e80*/  SHF.R.S32.HI R5, RZ, 0x1f, R9 ;  /* 0x0000001fff057819 */ /* 0x000fe40000011409 */
[----:B------:R-:W-:-:S03]  /*3e90*/  IADD3 R13, R13, R2, RZ ;  /* 0x000000020d0d7210 */ /* 0x000fc60007ffe0ff */
[----:B------:R-:W-:Y:S02]  /*3ea0*/  IMAD R14, R5, UR8, RZ ;  /* 0x00000008050e7c24 */ /* 0x000fe4000f8e02ff */
[----:B------:R-:W-:-:S04]  /*3eb0*/  IMAD.WIDE.U32 R12, R9, UR8, R12 ;  /* 0x00000008090c7c25 */ /* 0x000fc8000f8e000c */
[----:B------:R-:W-:-:S04]  /*3ec0*/  IMAD R14, R9, UR9, R14 ;  /* 0x00000009090e7c24 */ /* 0x000fc8000f8e020e */
[----:B------:R-:W-:Y:S01]  /*3ed0*/  IMAD.IADD R14, R13, 0x1, R14 ;  /* 0x000000010d0e7824 */ /* 0x000fe200078e020e */
[----:B------:R-:W-:Y:S06]  /*3ee0*/  BRA `(.L_x_1556) ;  /* 0x0000000000107947 */ /* 0x000fec0003800000 */
.L_x_1555:
[----:B------:R-:W-:-:S04]  /*3ef0*/  ULEA UR6, -UR6, URZ, 0x8 ;  /* 0x0000003f06067291 */ /* 0x000fc8000f8e413f */
[----:B------:R-:W-:Y:S02]  /*3f00*/  USHF.R.S32.HI UR4, URZ, 0x1f, UR6 ;  /* 0x0000001f3f047899 */ /* 0x000fe40008011406 */
[----:B------:R-:W-:-:S04]  /*3f10*/  MOV R12, UR6 ;  /* 0x00000006000c7c02 */ /* 0x000fc80008000f00 */
[----:B------:R-:W-:-:S07]  /*3f20*/  MOV R14, UR4 ;  /* 0x00000004000e7c02 */ /* 0x000fce0008000f00 */
.L_x_1556:
[----:B------:R-:W-:-:S04]  /*3f30*/  LEA R240, P1, R12, R240, 0x1 ;  /* 0x000000f00cf07211 */ /* 0x000fc800078208ff */
[----:B------:R-:W-:Y:S02]  /*3f40*/  LEA.HI.X R241, R12, R241, R14, 0x1, P1 ;  /* 0x000000f10cf17211 */ /* 0x000fe400008f0c0e */
[----:B------:R-:W-:-:S03]  /*3f50*/  IADD3 R26, P1, R240, UR18, RZ ;  /* 0x00000012f01a7c10 */ /* 0x000fc6000ff3e0ff */
[----:B------:R-:W-:Y:S01]  /*3f60*/  @!PT LDS RZ, [RZ] ;  /* 0x00000000fffff984 */ /* 0x000fe20000000800 */
[----:B------:R-:W-:Y:S01]  /*3f70*/  @!PT LDS RZ, [RZ] ;  /* 0x00000000fffff984 */ /* 0x000fe20000000800 */
[----:B------:R-:W-:Y:S01]  /*3f80*/  @!PT LDS RZ, [RZ] ;  /* 0x00000000fffff984 */ /* 0x000fe20000000800 */
        /* <DEDUP_REMOVED lines=22> */
.L_x_1554:
[----:B------:R-:W-:Y:S01]  /*40f0*/  FMNMX.FTZ R5, R10, R106, !PT ;  /* 0x0000006a0a057209 */ /* 0x000fe20007810000 */
[----:B------:R-:W-:Y:S01]  /*4100*/  ULDC UR4, c[0x0][0x2ec] ;  /* 0x0000bb0000047ab9 */ /* 0x000fe20000000800 */
[----:B------:R-:W-:Y:S02]  /*4110*/  LEA R232, R4, UR5, 0x1 ;  /* 0x0000000504e87c11 */ /* 0x000fe4000f8e08ff */
        /* <DEDUP_REMOVED lines=61> */
[----:B-1----:R-:W-:-:S05]  /*44f0*/  FMNMX.FTZ R12, R62, R5, !PT ;  /* 0x000000053e0c7209 */ /* 0x002fca0007810000 */
[----:B------:R-:W1:Y:S02]  /*4500*/  SHFL.BFLY PT, R5, R12, 0x2, 0x1f ;  /* 0x0c401f000c057f89 */ /* 0x000e6400000e0000 */
[----:B-1----:R-:W-:Y:S02]  /*4510*/  FMNMX.FTZ R5, R12, R5, !PT ;  /* 0x000000050c057209 */ /* 0x002fe40007810000 */
[----:B------:R-:W-:Y:S04]  /*4520*/  LDSM.16.MT88.4 R12, [R232+0x5000] ;  /* 0x00500000e80c783b */ /* 0x000fe80000004200 */
[----:B------:R-:W1:Y:S02]  /*4530*/  SHFL.BFLY PT, R2, R5, 0x1, 0x1f ;  /* 0x0c201f0005027f89 */ /* 0x000e6400000e0000 */
        /* <DEDUP_REMOVED lines=99> */
[----:B------:R-:W-:Y:S01]  /*4b70*/  FADD.FTZ R152, R171, R152 ;  /* 0x00000098ab987221 */ /* 0x000fe20000010000 */
[--C-:B------:R-:W-:Y:S01]  /*4b80*/  FFMA.FTZ R76, R166, UR4, -R91.reuse ;  /* 0x00000004a64c7c23 */ /* 0x100fe2000801085b */
[----:B------:R-:W-:Y:S01]  /*4b90*/  FMNMX.FTZ R0, R153, R0, !PT ;  /* 0x0000000099007209 */ /* 0x000fe20007810000 */
[--C-:B------:R-:W-:Y:S01]  /*4ba0*/  FFMA.FTZ R73, R168, UR4, -R91.reuse ;  /* 0x00000004a8497c23 */ /* 0x100fe2000801085b */
[----:B------:R-:W-:Y:S01]  /*4bb0*/  FADD.FTZ R165, R165, R152 ;  /* 0x00000098a5a57221 */ /* 0x000fe20000010000 */
[----:B------:R-:W-:Y:S01]  /*4bc0*/  MUFU.EX2 R120, R120 ;  /* 0x0000007800787308 */ /* 0x000fe20000000800 */
[----:B------:R-:W-:Y:S01]  /*4bd0*/  FMNMX.FTZ R0, R197, R0, !PT ;  /* 0x00000000c5007209 */ /* 0x000fe20007810000 */
[--C-:B------:R-:W-:Y:S01]  /*4be0*/  FFMA.FTZ R71, R170, UR4, -R91.reuse ;  /* 0x00000004aa477c23 */ /* 0x100fe2000801085b */
[--C-:B------:R-:W-:Y:S01]  /*4bf0*/  FFMA.FTZ R70, R172, UR4, -R91.reuse ;  /* 0x00000004ac467c23 */ /* 0x100fe2000801085b */
[--C-:B------:R-:W-:Y:S01]  /*4c00*/  FFMA.FTZ R67, R174, UR4, -R91.reuse ;  /* 0x00000004ae437c23 */ /* 0x100fe2000801085b */
[----:B------:R-:W-:Y:S01]  /*4c10*/  FMNMX.FTZ R0, R159, R0, !PT ;  /* 0x000000009f007209 */ /* 0x000fe20007810000 */
[--C-:B------:R-:W-:Y:S01]  /*4c20*/  FFMA.FTZ R63, R63, UR4, -R91.reuse ;  /* 0x000000043f3f7c23 */ /* 0x100fe2000801085b */
[----:B------:R-:W-:Y:S01]  /*4c30*/  FFMA.FTZ R62, R62, UR4, -R91 ;  /* 0x000000043e3e7c23 */ /* 0x000fe2000801085b */
        /* <DEDUP_REMOVED lines=66> */
[----:B------:R-:W-:Y:S01]  /*5060*/  LDSM.16.MT88.4 R4, [R232+0x5400] ;  /* 0x00540000e804783b */ /* 0x000fe20000004200 */
[C---:B------:R-:W-:Y:S01]  /*5070*/  FSETP.NEU.FTZ.AND P1, PT, R0.reuse, -INF , PT ;  /* 0xff8000000000780b */ /* 0x040fe20003f3d000 */
[----:B------:R-:W-:-:S05]  /*5080*/  FMUL.FTZ R64, R0, UR4 ;  /* 0x0000000400407c20 */ /* 0x000fca0008410000 */
[----:B------:R-:W-:Y:S01]  /*5090*/  MUFU.EX2 R80, R80 ;  /* 0x0000005000507308 */ /* 0x000fe20000000800 */
[----:B------:R-:W-:-:S05]  /*50a0*/  FSEL R64, R64, RZ, P1 ;  /* 0x000000ff40407208 */ /* 0x000fca0000800000 */
[--C-:B------:R-:W-:Y:S01]  /*50b0*/  FFMA.FTZ R132, R231, UR4, -R64.reuse ;  /* 0x00000004e7847c23 */ /* 0x100fe20008010840 */
[--C-:B------:R-:W-:Y:S01]  /*50c0*/  FFMA.FTZ R169, R169, UR4, -R64.reuse ;  /* 0x00000004a9a97c23 */ /* 0x100fe20008010840 */
[--C-:B------:R-:W-:Y:S01]  /*50d0*/  FFMA.FTZ R150, R116, UR4, -R64.reuse ;  /* 0x0000000474967c23 */ /* 0x100fe20008010840 */
[--C-:B------:R-:W-:Y:S01]  /*50e0*/  FFMA.FTZ R163, R163, UR4, -R64.reuse ;  /* 0x00000004a3a37c23 */ /* 0x100fe20008010840 */
[--C-:B------:R-:W-:Y:S01]  /*50f0*/  FFMA.FTZ R144, R114, UR4, -R64.reuse ;  /* 0x0000000472907c23 */ /* 0x100fe20008010840 */
[----:B------:R-:W-:Y:S01]  /*5100*/  IADD3 R231, R3, R232, RZ ;  /* 0x000000e803e77210 */ /* 0x000fe20007ffe0ff */
[--C-:B------:R-:W-:Y:S01]  /*5110*/  FFMA.FTZ R151, R151, UR4, -R64.reuse ;  /* 0x0000000497977c23 */ /* 0x100fe20008010840 */
[----:B------:R-:W-:Y:S01]  /*5120*/  MUFU.EX2 R169, R169 ;  /* 0x000000a900a97308 */ /* 0x000fe20000000800 */
[--C-:B------:R-:W-:Y:S01]  /*5130*/  FFMA.FTZ R134, R108, UR4, -R64.reuse ;  /* 0x000000046c867c23 */ /* 0x100fe20008010840 */
[--C-:B------:R-:W-:Y:S01]  /*5140*/  FFMA.FTZ R145, R145, UR4, -R64.reuse ;  /* 0x0000000491917c23 */ /* 0x100fe20008010840 */
[----:B------:R-:W1:Y:S01]  /*5150*/  LDSM.16.MT88.4 R24, [R231+0x5000] ;  /* 0x00500000e718783b */ /* 0x000e620000004200 */
[--C-:B------:R-:W-:Y:S01]  /*5160*/  FFMA.FTZ R131, R131, UR4, -R64.reuse ;  /* 0x0000000483837c23 */ /* 0x100fe20008010840 */
[--C-:B------:R-:W-:Y:S01]  /*5170*/  FFMA.FTZ R124, R251, UR4, -R64.reuse ;  /* 0x00000004fb7c7c23 */ /* 0x100fe20008010840 */
[--C-:B------:R-:W-:Y:S01]  /*5180*/  FFMA.FTZ R127, R127, UR4, -R64.reuse ;  /* 0x000000047f7f7c23 */ /* 0x100fe20008010840 */
[----:B------:R-:W2:Y:S01]  /*5190*/  LDSM.16.MT88.4 R40, [R231+0x5400] ;  /* 0x00540000e728783b */ /* 0x000ea20000004200 */
[----:B------:R-:W3:Y:S01]  /*51a0*/  MUFU.EX2 R150, R150 ;  /* 0x0000009600967308 */ /* 0x000ee20000000800 */
[--C-:B------:R-:W-:Y:S01]  /*51b0*/  FFMA.FTZ R116, R249, UR4, -R64.reuse ;  /* 0x00000004f9747c23 */ /* 0x100fe20008010840 */
[--C-:B------:R-:W-:Y:S01]  /*51c0*/  FFMA.FTZ R119, R119, UR4, -R64.reuse ;  /* 0x0000000477777c23 */ /* 0x100fe20008010840 */
[----:B------:R-:W4:Y:S01]  /*51d0*/  LDSM.16.MT88.4 R32, [R231+0x5800] ;  /* 0x00580000e720783b */ /* 0x000f220000004200 */
        /* <DEDUP_REMOVED lines=29> */
[----:B-----5:R-:W-:Y:S01]  /*53b0*/  F2FP.BF16.F32.PACK_AB R31, R144, R163 ;  /* 0x000000a3901f723e */ /* 0x020fe200000010ff */
[--C-:B------:R-:W-:Y:S01]  /*53c0*/  FFMA.FTZ R183, R183, UR4, -R64.reuse ;  /* 0x00000004b7b77c23 */ /* 0x100fe20008010840 */
[--C-:B------:R-:W-:Y:S01]  /*53d0*/  FFMA.FTZ R162, R181, UR4, -R64.reuse ;  /* 0x00000004b5a27c23 */ /* 0x100fe20008010840 */
[--C-:B------:R-:W-:Y:S01]  /*53e0*/  FFMA.FTZ R177, R177, UR4, -R64.reuse ;  /* 0x00000004b1b17c23 */ /* 0x100fe20008010840 */
[----:B------:R-:W-:Y:S01]  /*53f0*/  FFMA.FTZ R164, R175, UR4, -R64 ;  /* 0x00000004afa47c23 */ /* 0x000fe20008010840 */
[----:B------:R-:W-:Y:S01]  /*5400*/  FADD.FTZ R150, R169, R150 ;  /* 0x00000096a9967221 */ /* 0x000fe20000010000 */
[----:B------:R-:W-:Y:S01]  /*5410*/  FFMA.FTZ R161, R161, UR4, -R64 ;  /* 0x00000004a1a17c23 */ /* 0x000fe20008010840 */
[----:B------:R-:W-:Y:S01]  /*5420*/  MUFU.EX2 R145, R145 ;  /* 0x0000009100917308 */ /* 0x000fe20000000800 */
[C---:B------:R-:W-:Y:S01]  /*5430*/  HMMA.16816.F32.BF16 R16, R28.reuse, R12, RZ ;  /* 0x0000000c1c10723c */ /* 0x040fe200000418ff */
[----:B------:R-:W-:Y:S01]  /*5440*/  FADD.FTZ R163, R163, R150 ;  /* 0x00000096a3a37221 */ /* 0x000fe20000010000 */
[--C-:B------:R-:W-:Y:S01]  /*5450*/  FFMA.FTZ R149, R149, UR4, -R64.reuse ;  /* 0x0000000495957c23 */ /* 0x100fe20008010840 */
[--C-:B------:R-:W-:Y:S01]  /*5460*/  FFMA.FTZ R137, R137, UR4, -R64.reuse ;  /* 0x0000000489897c23 */ /* 0x100fe20008010840 */
[--C-:B------:R-:W-:Y:S01]  /*5470*/  FFMA.FTZ R61, R61, UR4, -R64.reuse ;  /* 0x000000043d3d7c23 */ /* 0x100fe20008010840 */
[--C-:B------:R-:W-:Y:S01]  /*5480*/  FFMA.FTZ R60, R60, UR4, -R64.reuse ;  /* 0x000000043c3c7c23 */ /* 0x100fe20008010840 */
[C---:B------:R-:W-:Y:S01]  /*5490*/  HMMA.16816.F32.BF16 R12, R28.reuse, R14, RZ ;  /* 0x0000000e1c0c723c */ /* 0x040fe200000418ff */
[----:B------:R-:W5:Y:S01]  /*54a0*/  MUFU.EX2 R132, R132 ;  /* 0x0000008400847308 */ /* 0x000f620000000800 */
[----:B---3--:R-:W-:Y:S01]  /*54b0*/  F2FP.BF16.F32.PACK_AB R37, R134, R151 ;  /* 0x000000978625723e */ /* 0x008fe200000010ff */
[--C-:B------:R-:W-:Y:S01]  /*54c0*/  FFMA.FTZ R97, R97, UR4, -R64.reuse ;  /* 0x0000000461617c23 */ /* 0x100fe20008010840 */
[--C-:B------:R-:W-:Y:S01]  /*54d0*/  FFMA.FTZ R59, R59, UR4, -R64.reuse ;  /* 0x000000043b3b7c23 */ /* 0x100fe20008010840 */
[--C-:B------:R-:W-:Y:S01]  /*54e0*/  FFMA.FTZ R58, R58, UR4, -R64.reuse ;  /* 0x000000043a3a7c23 */ /* 0x100fe20008010840 */
[C---:B-1----:R-:W-:Y:S01]  /*54f0*/  HMMA.16816.F32.BF16 R8, R28.reuse, R24, RZ ;  /* 0x000000181c08723c */ /* 0x042fe200000418ff */
[--C-:B------:R-:W-:Y:S01]  /*5500*/  FFMA.FTZ R57, R57, UR4, -R64.reuse ;  /* 0x0000000439397c23 */ /* 0x100fe20008010840 */
[----:B------:R-:W-:Y:S01]  /*5510*/  FFMA.FTZ R56, R56, UR4, -R64 ;  /* 0x0000000438387c23 */ /* 0x000fe20008010840 */
[----:B------:R-:W-:Y:S03]  /*5520*/  MUFU.EX2 R131, R131 ;  /* 0x0000008300837308 */ /* 0x000fe60000000800 */
[----:B------:R-:W-:Y:S01]  /*5530*/  HMMA.16816.F32.BF16 R28, R28, R26, RZ ;  /* 0x0000001a1c1c723c */ /* 0x000fe200000418ff */
[----:B------:R-:W-:-:S04]  /*5540*/  F2FP.BF16.F32.PACK_AB R24, R126, R139 ;  /* 0x0000008b7e18723e */ /* 0x000fc800000010ff */
[----:B------:R-:W1:Y:S01]  /*5550*/  MUFU.EX2 R124, R124 ;  /* 0x0000007c007c7308 */ /* 0x000e620000000800 */
[----:B-----5:R-:W-:Y:S02]  /*5560*/  F2FP.BF16.F32.PACK_AB R39, R132, R145 ;  /* 0x000000918427723e */ /* 0x020fe400000010ff */
[----:B------:R-:W-:-:S05]  /*5570*/  F2FP.BF16.F32.PACK_AB R26, R120, R125 ;  /* 0x0000007d781a723e */ /* 0x000fca00000010ff */
[----:B------:R-:W-:Y:S01]  /*5580*/  MUFU.EX2 R127, R127 ;  /* 0x0000007f007f7308 */ /* 0x000fe20000000800 */
[C---:B------:R-:W-:Y:S06]  /*5590*/  HMMA.16816.F32.BF16 R16, R36.reuse, R4, R16 ;  /* 0x000000042410723c */ /* 0x040fec0000041810 */
[----:B------:R-:W-:Y:S01]  /*55a0*/  HMMA.16816.F32.BF16 R12, R36, R6, R12 ;  /* 0x00000006240c723c */ /* 0x000fe2000004180c */
[----:B------:R-:W3:Y:S01]  /*55b0*/  MUFU.EX2 R116, R116 ;  /* 0x0000007400747308 */ /* 0x000ee20000000800 */
[----:B------:R-:W5:Y:S01]  /*55c0*/  LDSM.16.MT88.4 R4, [R232+0x5c00] ;  /* 0x005c0000e804783b */ /* 0x000f620000004200 */
[----:B-1----:R-:W-:-:S03]  /*55d0*/  F2FP.BF16.F32.PACK_AB R25, R124, R131 ;  /* 0x000000837c19723e */ /* 0x002fc600000010ff */
[C---:B--2---:R-:W-:Y:S03]  /*55e0*/  HMMA.16816.F32.BF16 R8, R36.reuse, R40, R8 ;  /* 0x000000282408723c */ /* 0x044fe60000041808 */
[----:B------:R-:W-:Y:S03]  /*55f0*/  MUFU.EX2 R119, R119 ;  /* 0x0000007700777308 */ /* 0x000fe60000000800 */
[----:B------:R-:W-:Y:S01]  /*5600*/  HMMA.16816.F32.BF16 R28, R36, R42, R28 ;  /* 0x0000002a241c723c */ /* 0x000fe2000004181c */
[----:B------:R-:W1:Y:S04]  /*5610*/  LDSM.16.MT88.4 R36, [R231+0x5c00] ;  /* 0x005c0000e724783b */ /* 0x000e680000004200 */
[----:B------:R-:W2:Y:S01]  /*5620*/  MUFU.EX2 R108, R108 ;  /* 0x0000006c006c7308 */ /* 0x000ea20000000800 */
[----:B---3--:R-:W-:Y:S01]  /*5630*/  F2FP.BF16.F32.PACK_AB R27, R116, R127 ;  /* 0x0000007f741b723e */ /* 0x008fe200000010ff */
[----:B------:R-:W-:Y:S06]  /*5640*/  LDSM.16.MT88.4 R40, [R231+0x6000] ;  /* 0x00600000e728783b */ /* 0x000fec0000004200 */
[----:B------:R-:W-:Y:S01]  /*5650*/  MUFU.EX2 R3, R3 ;  /* 0x0000000300037308 */ /* 0x000fe20000000800 */
[C---:B------:R-:W-:Y:S06]  /*5660*/  HMMA.16816.F32.BF16 R16, R24.reuse, R20, R16 ;  /* 0x000000141810723c */ /* 0x040fec0000041810 */
[C---:B------:R-:W-:Y:S01]  /*5670*/  HMMA.16816.F32.BF16 R12, R24.reuse, R22, R12 ;  /* 0x00000016180c723c */ /* 0x040fe2000004180c */
[----:B------:R-:W3:Y:S01]  /*5680*/  MUFU.EX2 R114, R114 ;  /* 0x0000007200727308 */ /* 0x000ee20000000800 */
[----:B------:R-:W1:Y:S04]  /*5690*/  LDSM.16.MT88.4 R20, [R232+0x6000] ;  /* 0x00600000e814783b */ /* 0x000e680000004200 */
[C---:B----4-:R-:W-:Y:S03]  /*56a0*/  HMMA.16816.F32.BF16 R8, R24.reuse, R32, R8 ;  /* 0x000000201808723c */ /* 0x050fe60000041808 */
[----:B------:R-:W-:Y:S03]  /*56b0*/  MUFU.EX2 R118, R118 ;  /* 0x0000007600767308 */ /* 0x000fe60000000800 */
[----:B------:R-:W-:Y:S01]  /*56c0*/  HMMA.16816.F32.BF16 R28, R24, R34, R28 ;  /* 0x00000022181c723c */ /* 0x000fe2000004181c */
[----:B------:R-:W-:-:S04]  /*56d0*/  F2FP.BF16.F32.PACK_AB R32, R104, R111 ;  /* 0x0000006f6820723e */ /* 0x000fc800000010ff */
[----:B------:R-:W4:Y:S02]  /*56e0*/  MUFU.EX2 R121, R121 ;  /* 0x0000007900797308 */ /* 0x000f240000000800 */
[----:B------:R-:W-:Y:S02]  /*56f0*/  F2FP.BF16.F32.PACK_AB R24, R110, R117 ;  /* 0x000000756e18723e */ /* 0x000fe400000010ff */
[----:B--2---:R-:W-:Y:S02]  /*5700*/  F2FP.BF16.F32.PACK_AB R25, R108, R119 ;  /* 0x000000776c19723e */ /* 0x004fe400000010ff */
[----:B------:R-:W-:Y:S02]  /*5710*/  F2FP.BF16.F32.PACK_AB R26, R106, R113 ;  /* 0x000000716a1a723e */ /* 0x000fe400000010ff */
[----:B---3--:R-:W-:Y:S01]  /*5720*/  F2FP.BF16.F32.PACK_AB R27, R114, R3 ;  /* 0x00000003721b723e */ /* 0x008fe200000010ff */
[----:B------:R-:W-:Y:S01]  /*5730*/  MUFU.EX2 R122, R122 ;  /* 0x0000007a007a7308 */ /* 0x000fe20000000800 */
[----:B------:R-:W-:-:S05]  /*5740*/  F2FP.BF16.F32.PACK_AB R34, R102, R107 ;  /* 0x0000006b6622723e */ /* 0x000fca00000010ff */
[----:B-----5:R-:W-:Y:S02]  /*5750*/  HMMA.16816.F32.BF16 R16, R24, R4, R16 ;  /* 0x000000041810723c */ /* 0x020fe40000041810 */
[----:B------:R-:W2:Y:S01]  /*5760*/  MUFU.EX2 R133, R133 ;  /* 0x0000008500857308 */ /* 0x000ea20000000800 */
[----:B----4-:R-:W-:-:S03]  /*5770*/  F2FP.BF16.F32.PACK_AB R33, R121, R118 ;  /* 0x000000767921723e */ /* 0x010fc600000010ff */
[C---:B------:R-:W-:Y:S01]  /*5780*/  HMMA.16816.F32.BF16 R12, R24.reuse, R6, R12 ;  /* 0x00000006180c723c */ /* 0x040fe2000004180c */
[----:B------:R-:W3:Y:S03]  /*5790*/  LDSM.16.MT88.4 R4, [R232+0x6400] ;  /* 0x00640000e804783b */ /* 0x000ee60000004200 */
[----:B------:R-:W-:Y:S02]  /*57a0*/  MUFU.EX2 R128, R128 ;  /* 0x0000008000807308 */ /* 0x000fe40000000800 */
[C---:B-1----:R-:W-:Y:S06]  /*57b0*/  HMMA.16816.F32.BF16 R8, R24.reuse, R36, R8 ;  /* 0x000000241808723c */ /* 0x042fec0000041808 */
[----:B------:R-:W-:Y:S01]  /*57c0*/  HMMA.16816.F32.BF16 R28, R24, R38, R28 ;  /* 0x00000026181c723c */ /* 0x000fe2000004181c */
[----:B--2---:R-:W-:Y:S01]  /*57d0*/  F2FP.BF16.F32.PACK_AB R35, R133, R122 ;  /* 0x0000007a8523723e */ /* 0x004fe200000010ff */
[----:B------:R-:W1:Y:S01]  /*57e0*/  MUFU.EX2 R135, R135 ;  /* 0x0000008700877308 */ /* 0x000e620000000800 */
[----:B------:R-:W2:Y:S04]  /*57f0*/  LDSM.16.MT88.4 R36, [R231+0x6400] ;  /* 0x00640000e724783b */ /* 0x000ea80000004200 */
[----:B------:R-:W4:Y:S01]  /*5800*/  LDSM.16.MT88.4 R24, [R232+0x6800] ;  /* 0x00680000e818783b */ /* 0x000f220000004200 */
[C---:B------:R-:W-:Y:S02]  /*5810*/  HMMA.16816.F32.BF16 R16, R32.reuse, R20, R16 ;  /* 0x000000142010723c */ /* 0x040fe40000041810 */
        /* <DEDUP_REMOVED lines=13> */
[C---:B---3--:R-:W-:Y:S03]  /*58f0*/  HMMA.16816.F32.BF16 R16, R20.reuse, R4, R16 ;  /* 0x000000041410723c */ /* 0x048fe60000041810 */
[----:B------:R-:W-:Y:S03]  /*5900*/  MUFU.EX2 R142, R142 ;  /* 0x0000008e008e7308 */ /* 0x000fe60000000800 */
[C---:B------:R-:W-:Y:S01]  /*5910*/  HMMA.16816.F32.BF16 R12, R20.reuse, R6, R12 ;  /* 0x00000006140c723c */ /* 0x040fe2000004180c */
[----:B------:R-:W3:Y:S04]  /*5920*/  LDSM.16.MT88.4 R4, [R232+0x6c00] ;  /* 0x006c0000e804783b */ /* 0x000ee80000004200 */
[----:B------:R-:W4:Y:S01]  /*5930*/  MUFU.EX2 R159, R159 ;  /* 0x0000009f009f7308 */ /* 0x000f220000000800 */
[C---:B--2---:R-:W-:Y:S06]  /*5940*/  HMMA.16816.F32.BF16 R8, R20.reuse, R36, R8 ;  /* 0x000000241408723c */ /* 0x044fec0000041808 */
[----:B------:R-:W-:Y:S01]  /*5950*/  HMMA.16816.F32.BF16 R28, R20, R38, R28 ;  /* 0x00000026141c723c */ /* 0x000fe2000004181c */
[----:B------:R-:W-:Y:S01]  /*5960*/  MUFU.EX2 R148, R148 ;  /* 0x0000009400947308 */ /* 0x000fe20000000800 */
[----:B------:R-:W-:-:S05]  /*5970*/  F2FP.BF16.F32.PACK_AB R36, R87, R90 ;  /* 0x0000005a5724723e */ /* 0x000fca00000010ff */
[----:B------:R-:W-:Y:S02]  /*5980*/  F2FP.BF16.F32.PACK_AB R20, R93, R94 ;  /* 0x0000005e5d14723e */ /* 0x000fe400000010ff */
[----:B-----5:R-:W-:Y:S01]  /*5990*/  F2FP.BF16.F32.PACK_AB R21, R153, R138 ;  /* 0x0000008a9915723e */ /* 0x020fe200000010ff */
[----:B------:R-:W2:Y:S01]  /*59a0*/  MUFU.EX2 R167, R167 ;  /* 0x000000a700a77308 */ /* 0x000ea20000000800 */
        /* <DEDUP_REMOVED lines=8> */
[----:B--2---:R-:W-:-:S04]  /*5a30*/  F2FP.BF16.F32.PACK_AB R37, R167, R148 ;  /* 0x00000094a725723e */ /* 0x004fc800000010ff */
[C---:B-1----:R-:W-:Y:S01]  /*5a40*/  HMMA.16816.F32.BF16 R8, R20.reuse, R32, R8 ;  /* 0x000000201408723c */ /* 0x042fe20000041808 */
[----:B------:R-:W-:Y:S05]  /*5a50*/  MUFU.EX2 R156, R156 ;  /* 0x0000009c009c7308 */ /* 0x000fea0000000800 */
[----:B------:R-:W-:Y:S01]  /*5a60*/  HMMA.16816.F32.BF16 R28, R20, R34, R28 ;  /* 0x00000022141c723c */ /* 0x000fe2000004181c */
[----:B------:R-:W1:Y:S02]  /*5a70*/  LDSM.16.MT88.4 R32, [R231+0x7000] ;  /* 0x00700000e720783b */ /* 0x000e640000004200 */
[----:B------:R-:W2:Y:S01]  /*5a80*/  MUFU.EX2 R179, R179 ;  /* 0x000000b300b37308 */ /* 0x000ea20000000800 */
[----:B----4-:R-:W-:-:S03]  /*5a90*/  F2FP.BF16.F32.PACK_AB R39, R173, R154 ;  /* 0x0000009aad27723e */ /* 0x010fc600000010ff */
[----:B------:R-:W-:Y:S02]  /*5aa0*/  F2FP.BF16.F32.PACK_AB R20, R83, R86 ;  /* 0x000000565314723e */ /* 0x000fe400000010ff */
[----:B------:R-:W-:Y:S02]  /*5ab0*/  F2FP.BF16.F32.PACK_AB R22, R81, R84 ;  /* 0x000000545116723e */ /* 0x000fe400000010ff */
[----:B------:R-:W-:Y:S01]  /*5ac0*/  MUFU.EX2 R158, R158 ;  /* 0x0000009e009e7308 */ /* 0x000fe20000000800 */
[C---:B---3--:R-:W-:Y:S06]  /*5ad0*/  HMMA.16816.F32.BF16 R16, R36.reuse, R4, R16 ;  /* 0x000000042410723c */ /* 0x048fec0000041810 */
[----:B------:R-:W-:Y:S01]  /*5ae0*/  HMMA.16816.F32.BF16 R12, R36, R6, R12 ;  /* 0x00000006240c723c */ /* 0x000fe2000004180c */
[----:B------:R-:W3:Y:S01]  /*5af0*/  MUFU.EX2 R187, R187 ;  /* 0x000000bb00bb7308 */ /* 0x000ee20000000800 */
[----:B------:R-:W4:Y:S01]  /*5b00*/  LDSM.16.MT88.4 R4, [R232+0x7400] ;  /* 0x00740000e804783b */ /* 0x000f220000004200 */
[----:B--2---:R-:W-:-:S03]  /*5b10*/  F2FP.BF16.F32.PACK_AB R21, R179, R156 ;  /* 0x0000009cb315723e */ /* 0x004fc600000010ff */
[C---:B------:R-:W-:Y:S03]  /*5b20*/  HMMA.16816.F32.BF16 R8, R36.reuse, R40, R8 ;  /* 0x000000282408723c */ /* 0x040fe60000041808 */
[----:B------:R-:W2:Y:S03]  /*5b30*/  MUFU.EX2 R77, R77 ;  /* 0x0000004d004d7308 */ /* 0x000ea60000000800 */
[----:B------:R-:W-:Y:S01]  /*5b40*/  HMMA.16816.F32.BF16 R28, R36, R42, R28 ;  /* 0x0000002a241c723c */ /* 0x000fe2000004181c */
[----:B------:R-:W4:Y:S04]  /*5b50*/  LDSM.16.MT88.4 R40, [R231+0x7400] ;  /* 0x00740000e728783b */ /* 0x000f280000004200 */
[----:B------:R-:W-:Y:S01]  /*5b60*/  MUFU.EX2 R160, R160 ;  /* 0x000000a000a07308 */ /* 0x000fe20000000800 */
[----:B---3--:R-:W-:Y:S01]  /*5b70*/  F2FP.BF16.F32.PACK_AB R23, R187, R158 ;  /* 0x0000009ebb17723e */ /* 0x008fe200000010ff */
[----:B------:R-:W-:Y:S01]  /*5b80*/  FADD.FTZ R36, R146, R165 ;  /* 0x000000a592247221 */ /* 0x000fe20000010000 */
[----:B------:R-:W-:Y:S01]  /*5b90*/  FADD.FTZ R146, R144, R163 ;  /* 0x000000a390927221 */ /* 0x000fe20000010000 */
[----:B------:R-:W-:-:S02]  /*5ba0*/  FFMA.FTZ R144, R157, UR4, -R64 ;  /* 0x000000049d907c23 */ /* 0x000fc40008010840 */
[----:B------:R-:W-:Y:S01]  /*5bb0*/  FADD.FTZ R155, R155, R36 ;  /* 0x000000249b9b7221 */ /* 0x000fe20000010000 */
[----:B------:R-:W-:Y:S01]  /*5bc0*/  F2FP.BF16.F32.PACK_AB R36, R79, R82 ;  /* 0x000000524f24723e */ /* 0x000fe200000010ff */
[----:B------:R-:W3:Y:S01]  /*5bd0*/  MUFU.EX2 R183, R183 ;  /* 0x000000b700b77308 */ /* 0x000ee20000000800 */
[----:B-----5:R-:W-:Y:S01]  /*5be0*/  HMMA.16816.F32.BF16 R16, R20, R24, R16 ;  /* 0x000000181410723c */ /* 0x020fe20000041810 */
[----:B--2---:R-:W-:Y:S01]  /*5bf0*/  F2FP.BF16.F32.PACK_AB R38, R77, R80 ;  /* 0x000000504d26723e */ /* 0x004fe200000010ff */
[----:B------:R-:W-:Y:S01]  /*5c00*/  FADD.FTZ R151, R151, R146 ;  /* 0x0000009297977221 */ /* 0x000fe20000010000 */
[----:B------:R-:W-:-:S03]  /*5c10*/  FADD.FTZ R140, R140, R155 ;  /* 0x0000009b8c8c7221 */ /* 0x000fc60000010000 */
[----:B------:R-:W-:Y:S01]  /*5c20*/  HMMA.16816.F32.BF16 R12, R20, R26, R12 ;  /* 0x0000001a140c723c */ /* 0x000fe2000004180c */
[----:B------:R-:W-:Y:S01]  /*5c30*/  MUFU.EX2 R162, R162 ;  /* 0x000000a200a27308 */ /* 0x000fe20000000800 */
[----:B------:R-:W2:Y:S01]  /*5c40*/  LDSM.16.MT88.4 R24, [R232+0x7800] ;  /* 0x00780000e818783b */ /* 0x000ea20000004200 */
[----:B------:R-:W-:-:S03]  /*5c50*/  FADD.FTZ R143, R143, R140 ;  /* 0x0000008c8f8f7221 */ /* 0x000fc60000010000 */
[C---:B-1----:R-:W-:Y:S01]  /*5c60*/  HMMA.16816.F32.BF16 R8, R20.reuse, R32, R8 ;  /* 0x000000201408723c */ /* 0x042fe20000041808 */
[----:B------:R-:W-:Y:S02]  /*5c70*/  FADD.FTZ R130, R130, R143 ;  /* 0x0000008f82827221 */ /* 0x000fe40000010000 */
[----:B------:R-:W1:Y:S01]  /*5c80*/  MUFU.EX2 R175, R177 ;  /* 0x000000b100af7308 */ /* 0x000e620000000800 */
[----:B---3--:R-:W-:Y:S01]  /*5c90*/  F2FP.BF16.F32.PACK_AB R37, R183, R160 ;  /* 0x000000a0b725723e */ /* 0x008fe200000010ff */
[----:B------:R-:W-:Y:S01]  /*5ca0*/  FADD.FTZ R139, R139, R130 ;  /* 0x000000828b8b7221 */ /* 0x000fe20000010000 */
[----:B------:R-:W-:Y:S01]  /*5cb0*/  HMMA.16816.F32.BF16 R28, R20, R34, R28 ;  /* 0x00000022141c723c */ /* 0x000fe2000004181c */
[----:B------:R-:W3:Y:S02]  /*5cc0*/  LDSM.16.MT88.4 R20, [R231+0x7800] ;  /* 0x00780000e714783b */ /* 0x000ee40000004200 */
[----:B------:R-:W-:Y:S02]  /*5cd0*/  FADD.FTZ R126, R126, R139 ;  /* 0x0000008b7e7e7221 */ /* 0x000fe40000010000 */
[----:B------:R-:W-:Y:S02]  /*5ce0*/  MUFU.EX2 R78, R78 ;  /* 0x0000004e004e7308 */ /* 0x000fe40000000800 */
[----:B------:R-:W-:-:S04]  /*5cf0*/  FADD.FTZ R125, R125, R126 ;  /* 0x0000007e7d7d7221 */ /* 0x000fc80000010000 */
[----:B------:R-:W-:Y:S02]  /*5d00*/  FADD.FTZ R120, R120, R125 ;  /* 0x0000007d78787221 */ /* 0x000fe40000010000 */
[----:B------:R-:W5:Y:S01]  /*5d10*/  MUFU.EX2 R75, R75 ;  /* 0x0000004b004b7308 */ /* 0x000f620000000800 */
[----:B-1----:R-:W-:Y:S01]  /*5d20*/  F2FP.BF16.F32.PACK_AB R39, R175, R162 ;  /* 0x000000a2af27723e */ /* 0x002fe200000010ff */
[----:B------:R-:W-:-:S04]  /*5d30*/  FADD.FTZ R117, R117, R120 ;  /* 0x0000007875757221 */ /* 0x000fc80000010000 */
[----:B------:R-:W-:Y:S02]  /*5d40*/  FADD.FTZ R110, R110, R117 ;  /* 0x000000756e6e7221 */ /* 0x000fe40000010000 */
[----:B----4-:R-:W-:Y:S01]  /*5d50*/  HMMA.16816.F32.BF16 R16, R36, R4, R16 ;  /* 0x000000042410723c */ /* 0x010fe20000041810 */
[----:B------:R-:W-:Y:S01]  /*5d60*/  MUFU.EX2 R76, R76 ;  /* 0x0000004c004c7308 */ /* 0x000fe20000000800 */
[----:B------:R-:W-:-:S04]  /*5d70*/  FADD.FTZ R113, R113, R110 ;  /* 0x0000006e71717221 */ /* 0x000fc80000010000 */
[C---:B------:R-:W-:Y:S01]  /*5d80*/  HMMA.16816.F32.BF16 R12, R36.reuse, R6, R12 ;  /* 0x00000006240c723c */ /* 0x040fe2000004180c */
[----:B------:R-:W-:Y:S01]  /*5d90*/  FADD.FTZ R4, R134, R151 ;  /* 0x0000009786047221 */ /* 0x000fe20000010000 */
[----:B------:R-:W-:Y:S01]  /*5da0*/  FFMA.FTZ R134, R141, UR4, -R64 ;  /* 0x000000048d867c23 */ /* 0x000fe20008010840 */
[----:B------:R-:W1:Y:S01]  /*5db0*/  MUFU.EX2 R73, R73 ;  /* 0x0000004900497308 */ /* 0x000e620000000800 */
[----:B-----5:R-:W-:Y:S01]  /*5dc0*/  F2FP.BF16.F32.PACK_AB R32, R75, R78 ;  /* 0x0000004e4b20723e */ /* 0x020fe200000010ff */
[----:B------:R-:W-:Y:S01]  /*5dd0*/  FADD.FTZ R145, R145, R4 ;  /* 0x0000000491917221 */ /* 0x000fe20000010000 */
[C---:B------:R-:W-:Y:S01]  /*5de0*/  HMMA.16816.F32.BF16 R8, R36.reuse, R40, R8 ;  /* 0x000000282408723c */ /* 0x040fe20000041808 */
[----:B------:R-:W-:Y:S01]  /*5df0*/  LDSM.16.MT88.4 R4, [R232+0x7c00] ;  /* 0x007c0000e804783b */ /* 0x000fe20000004200 */
[----:B------:R-:W-:Y:S01]  /*5e00*/  FADD.FTZ R106, R106, R113 ;  /* 0x000000716a6a7221 */ /* 0x000fe20000010000 */
[----:B------:R-:W-:Y:S02]  /*5e10*/  FADD.FTZ R132, R132, R145 ;  /* 0x0000009184847221 */ /* 0x000fe40000010000 */
[----:B------:R-:W-:Y:S01]  /*5e20*/  MUFU.EX2 R164, R164 ;  /* 0x000000a400a47308 */ /* 0x000fe20000000800 */
[----:B------:R-:W-:Y:S01]  /*5e30*/  HMMA.16816.F32.BF16 R28, R36, R42, R28 ;  /* 0x0000002a241c723c */ /* 0x000fe2000004181c */
[----:B------:R-:W-:Y:S01]  /*5e40*/  FADD.FTZ R131, R131, R132 ;  /* 0x0000008483837221 */ /* 0x000fe20000010000 */
[----:B------:R-:W-:Y:S01]  /*5e50*/  FADD.FTZ R111, R111, R106 ;  /* 0x0000006a6f6f7221 */ /* 0x000fe20000010000 */
[----:B------:R-:W-:-:S02]  /*5e60*/  FFMA.FTZ R40, R109, UR4, -R64 ;  /* 0x000000046d287c23 */ /* 0x000fc40008010840 */
[----:B------:R-:W-:Y:S01]  /*5e70*/  FADD.FTZ R124, R124, R131 ;  /* 0x000000837c7c7221 */ /* 0x000fe20000010000 */
[----:B------:R-:W-:Y:S01]  /*5e80*/  FADD.FTZ R104, R104, R111 ;  /* 0x0000006f68687221 */ /* 0x000fe20000010000 */
[----:B------:R-:W4:Y:S01]  /*5e90*/  MUFU.EX2 R161, R161 ;  /* 0x000000a100a17308 */ /* 0x000f220000000800 */
[----:B-1----:R-:W-:Y:S01]  /*5ea0*/  F2FP.BF16.F32.PACK_AB R34, R73, R76 ;  /* 0x0000004c4922723e */ /* 0x002fe200000010ff */
[----:B------:R-:W-:Y:S01]  /*5eb0*/  FADD.FTZ R127, R127, R124 ;  /* 0x0000007c7f7f7221 */ /* 0x000fe20000010000 */
[--C-:B------:R-:W-:Y:S01]  /*5ec0*/  FFMA.FTZ R37, R129, UR4, -R64.reuse ;  /* 0x0000000481257c23 */ /* 0x100fe20008010840 */
[----:B------:R-:W-:Y:S01]  /*5ed0*/  FFMA.FTZ R38, R123, UR4, -R64 ;  /* 0x000000047b267c23 */ /* 0x000fe20008010840 */
[----:B------:R-:W-:Y:S01]  /*5ee0*/  FADD.FTZ R107, R107, R104 ;  /* 0x000000686b6b7221 */ /* 0x000fe20000010000 */
[----:B------:R-:W-:Y:S01]  /*5ef0*/  FADD.FTZ R116, R116, R127 ;  /* 0x0000007f74747221 */ /* 0x000fe20000010000 */
[----:B------:R-:W-:Y:S01]  /*5f00*/  FFMA.FTZ R39, R115, UR4, -R64 ;  /* 0x0000000473277c23 */ /* 0x000fe20008010840 */
[----:B------:R-:W-:Y:S01]  /*5f10*/  MUFU.EX2 R144, R144 ;  /* 0x0000009000907308 */ /* 0x000fe20000000800 */
[----:B------:R-:W-:Y:S01]  /*5f20*/  FADD.FTZ R102, R102, R107 ;  /* 0x0000006b66667221 */ /* 0x000fe20000010000 */
[----:B------:R-:W-:Y:S01]  /*5f30*/  FADD.FTZ R119, R119, R116 ;  /* 0x0000007477777221 */ /* 0x000fe20000010000 */
[--C-:B------:R-:W-:Y:S01]  /*5f40*/  FFMA.FTZ R42, R105, UR4, -R64.reuse ;  /* 0x00000004692a7c23 */ /* 0x100fe20008010840 */
[----:B------:R-:W-:Y:S01]  /*5f50*/  FFMA.FTZ R43, R101, UR4, -R64 ;  /* 0x00000004652b7c23 */ /* 0x000fe20008010840 */
[----:B------:R-:W-:Y:S01]  /*5f60*/  FADD.FTZ R103, R103, R102 ;  /* 0x0000006667677221 */ /* 0x000fe20000010000 */
[----:B------:R-:W-:Y:S01]  /*5f70*/  FADD.FTZ R108, R108, R119 ;  /* 0x000000776c6c7221 */ /* 0x000fe20000010000 */
[----:B------:R-:W-:Y:S01]  /*5f80*/  FFMA.FTZ R36, R112, UR4, -R91 ;  /* 0x0000000470247c23 */ /* 0x000fe2000801085b */
[----:B------:R-:W1:Y:S01]  /*5f90*/  MUFU.EX2 R149, R149 ;  /* 0x0000009500957308 */ /* 0x000e620000000800 */
[----:B----4-:R-:W-:Y:S01]  /*5fa0*/  F2FP.BF16.F32.PACK_AB R33, R161, R164 ;  /* 0x000000a4a121723e */ /* 0x010fe200000010ff */
[----:B------:R-:W-:Y:S01]  /*5fb0*/  FADD.FTZ R3, R3, R108 ;  /* 0x0000006c03037221 */ /* 0x000fe20000010000 */
[----:B------:R-:W-:-:S03]  /*5fc0*/  FADD.FTZ R100, R100, R103 ;  /* 0x0000006764647221 */ /* 0x000fc60000010000 */
[----:B------:R-:W-:Y:S02]  /*5fd0*/  FADD.FTZ R3, R114, R3 ;  /* 0x0000000372037221 */ /* 0x000fe40000010000 */
[----:B------:R-:W-:Y:S02]  /*5fe0*/  MUFU.EX2 R74, R74 ;  /* 0x0000004a004a7308 */ /* 0x000fe40000000800 */
[----:B------:R-:W-:Y:S01]  /*5ff0*/  FADD.FTZ R118, R118, R3 ;  /* 0x0000000376767221 */ /* 0x000fe20000010000 */
[----:B------:R-:W-:Y:S01]  /*6000*/  FFMA.FTZ R3, R96, UR4, -R91 ;  /* 0x0000000460037c23 */ /* 0x000fe2000801085b */
[----:B------:R-:W-:Y:S02]  /*6010*/  FFMA.FTZ R96, R95, UR4, -R64 ;  /* 0x000000045f607c23 */ /* 0x000fe40008010840 */
[----:B------:R-:W-:Y:S02]  /*6020*/  FADD.FTZ R121, R121, R118 ;  /* 0x0000007679797221 */ /* 0x000fe40000010000 */
[----:B------:R-:W4:Y:S01]  /*6030*/  MUFU.EX2 R71, R71 ;  /* 0x0000004700477308 */ /* 0x000f220000000800 */
[----:B-1----:R-:W-:Y:S01]  /*6040*/  F2FP.BF16.F32.PACK_AB R35, R149, R144 ;  /* 0x000000909523723e */ /* 0x002fe200000010ff */
[----:B------:R-:W-:-:S04]  /*6050*/  FADD.FTZ R122, R122, R121 ;  /* 0x000000797a7a7221 */ /* 0x000fc80000010000 */
[----:B------:R-:W-:Y:S02]  /*6060*/  FADD.FTZ R133, R133, R122 ;  /* 0x0000007a85857221 */ /* 0x000fe40000010000 */
[----:B--2---:R-:W-:Y:S01]  /*6070*/  HMMA.16816.F32.BF16 R16, R32, R24, R16 ;  /* 0x000000182010723c */ /* 0x004fe20000041810 */
[----:B------:R-:W-:Y:S01]  /*6080*/  MUFU.EX2 R72, R72 ;  /* 0x0000004800487308 */ /* 0x000fe20000000800 */
[----:B------:R-:W-:-:S04]  /*6090*/  FADD.FTZ R128, R128, R133 ;  /* 0x0000008580807221 */ /* 0x000fc80000010000 */
[C---:B------:R-:W-:Y:S01]  /*60a0*/  HMMA.16816.F32.BF16 R12, R32.reuse, R26, R12 ;  /* 0x0000001a200c723c */ /* 0x040fe2000004180c */
[----:B------:R-:W1:Y:S01]  /*60b0*/  LDSM.16.MT88.4 R24, [R231+0x7c00] ;  /* 0x007c0000e718783b */ /* 0x000e620000004200 */
[----:B------:R-:W-:Y:S01]  /*60c0*/  FADD.FTZ R128, R135, R128 ;  /* 0x0000008087807221 */ /* 0x000fe20000010000 */
[----:B------:R-:W2:Y:S03]  /*60d0*/  MUFU.EX2 R69, R69 ;  /* 0x0000004500457308 */ /* 0x000ea60000000800 */
[----:B---3--:R-:W-:Y:S01]  /*60e0*/  HMMA.16816.F32.BF16 R8, R32, R20, R8 ;  /* 0x000000142008723c */ /* 0x008fe20000041808 */
[----:B------:R-:W-:-:S04]  /*60f0*/  FADD.FTZ R147, R147, R128 ;  /* 0x0000008093937221 */ /* 0x000fc80000010000 */
[----:B------:R-:W-:Y:S01]  /*6100*/  MUFU.EX2 R134, R134 ;  /* 0x0000008600867308 */ /* 0x000fe20000000800 */
[----:B------:R-:W-:Y:S01]  /*6110*/  HMMA.16816.F32.BF16 R28, R32, R22, R28 ;  /* 0x00000016201c723c */ /* 0x000fe2000004181c */
[----:B----4-:R-:W-:Y:S01]  /*6120*/  F2FP.BF16.F32.PACK_AB R20, R71, R74 ;  /* 0x0000004a4714723e */ /* 0x010fe200000010ff */
[----:B------:R-:W3:Y:S01]  /*6130*/  LDSM.16.MT88.4 R32, [R232+0x8000] ;  /* 0x00800000e820783b */ /* 0x000ee20000004200 */
[----:B------:R-:W-:-:S04]  /*6140*/  FADD.FTZ R147, R136, R147 ;  /* 0x0000009388937221 */ /* 0x000fc80000010000 */
[----:B------:R-:W4:Y:S01]  /*6150*/  MUFU.EX2 R41, R137 ;  /* 0x0000008900297308 */ /* 0x000f220000000800 */
[----:B--2---:R-:W-:Y:S01]  /*6160*/  F2FP.BF16.F32.PACK_AB R22, R69, R72 ;  /* 0x000000484516723e */ /* 0x004fe200000010ff */
[----:B------:R-:W-:-:S04]  /*6170*/  FADD.FTZ R138, R138, R147 ;  /* 0x000000938a8a7221 */ /* 0x000fc80000010000 */
[----:B------:R-:W-:Y:S02]  /*6180*/  FADD.FTZ R153, R153, R138 ;  /* 0x0000008a99997221 */ /* 0x000fe40000010000 */
[----:B------:R-:W-:Y:S02]  /*6190*/  MUFU.EX2 R37, R37 ;  /* 0x0000002500257308 */ /* 0x000fe40000000800 */
[----:B------:R-:W-:-:S04]  /*61a0*/  FADD.FTZ R142, R142, R153 ;  /* 0x000000998e8e7221 */ /* 0x000fc80000010000 */
[----:B------:R-:W-:Y:S02]  /*61b0*/  FADD.FTZ R159, R159, R142 ;  /* 0x0000008e9f9f7221 */ /* 0x000fe40000010000 */
[----:B------:R-:W2:Y:S01]  /*61c0*/  MUFU.EX2 R38, R38 ;  /* 0x0000002600267308 */ /* 0x000ea20000000800 */
[----:B----4-:R-:W-:Y:S01]  /*61d0*/  F2FP.BF16.F32.PACK_AB R21, R41, R134 ;  /* 0x000000862915723e */ /* 0x010fe200000010ff */
[----:B------:R-:W-:Y:S01]  /*61e0*/  FADD.FTZ R148, R148, R159 ;  /* 0x0000009f94947221 */ /* 0x000fe20000010000 */
[----:B------:R-:W-:Y:S03]  /*61f0*/  LDSM.16.MT88.4 R140, [R232+0x8c00] ;  /* 0x008c0000e88c783b */ /* 0x000fe60000004200 */
[----:B------:R-:W-:Y:S02]  /*6200*/  FADD.FTZ R167, R167, R148 ;  /* 0x00000094a7a77221 */ /* 0x000fe40000010000 */
[----:B------:R-:W-:Y:S02]  /*6210*/  MUFU.EX2 R70, R70 ;  /* 0x0000004600467308 */ /* 0x000fe40000000800 */
[----:B------:R-:W-:-:S04]  /*6220*/  FADD.FTZ R154, R154, R167 ;  /* 0x000000a79a9a7221 */ /* 0x000fc80000010000 */
[----:B------:R-:W-:Y:S02]  /*6230*/  FADD.FTZ R173, R173, R154 ;  /* 0x0000009aadad7221 */ /* 0x000fe40000010000 */
[----:B------:R-:W4:Y:S01]  /*6240*/  MUFU.EX2 R67, R67 ;  /* 0x0000004300437308 */ /* 0x000f220000000800 */
[----:B--2---:R-:W-:Y:S01]  /*6250*/  F2FP.BF16.F32.PACK_AB R23, R38, R37 ;  /* 0x000000252617723e */ /* 0x004fe200000010ff */
[----:B------:R-:W-:-:S04]  /*6260*/  FADD.FTZ R156, R156, R173 ;  /* 0x000000ad9c9c7221 */ /* 0x000fc80000010000 */
[----:B------:R-:W-:Y:S02]  /*6270*/  FADD.FTZ R179, R179, R156 ;  /* 0x0000009cb3b37221 */ /* 0x000fe40000010000 */
[----:B-1----:R-:W-:Y:S01]  /*6280*/  HMMA.16816.F32.BF16 R8, R20, R24, R8 ;  /* 0x000000181408723c */ /* 0x002fe20000041808 */
[----:B------:R-:W-:Y:S01]  /*6290*/  MUFU.EX2 R68, R68 ;  /* 0x0000004400447308 */ /* 0x000fe20000000800 */
[----:B------:R-:W-:-:S04]  /*62a0*/  FADD.FTZ R158, R158, R179 ;  /* 0x000000b39e9e7221 */ /* 0x000fc80000010000 */
[C---:B------:R-:W-:Y:S01]  /*62b0*/  HMMA.16816.F32.BF16 R16, R20.reuse, R4, R16 ;  /* 0x000000041410723c */ /* 0x040fe20000041810 */
[----:B------:R-:W-:Y:S01]  /*62c0*/  FADD.FTZ R25, R99, R100 ;  /* 0x0000006463197221 */ /* 0x000fe20000010000 */
[----:B------:R-:W-:Y:S01]  /*62d0*/  FADD.FTZ R187, R187, R158 ;  /* 0x0000009ebbbb7221 */ /* 0x000fe20000010000 */
[----:B------:R-:W1:Y:S01]  /*62e0*/  MUFU.EX2 R65, R65 ;  /* 0x0000004100417308 */ /* 0x000e620000000800 */
[----:B----4-:R-:W-:Y:S01]  /*62f0*/  F2FP.BF16.F32.PACK_AB R24, R67, R70 ;  /* 0x000000464318723e */ /* 0x010fe200000010ff */
[----:B------:R-:W-:Y:S01]  /*6300*/  FADD.FTZ R25, R98, R25 ;  /* 0x0000001962197221 */ /* 0x000fe20000010000 */
[----:B------:R-:W-:Y:S01]  /*6310*/  HMMA.16816.F32.BF16 R12, R20, R6, R12 ;  /* 0x00000006140c723c */ /* 0x000fe2000004180c */
[----:B------:R-:W2:Y:S01]  /*6320*/  LDSM.16.MT88.4 R4, [R231+0x8000] ;  /* 0x00800000e704783b */ /* 0x000ea20000004200 */
[----:B------:R-:W-:-:S03]  /*6330*/  FADD.FTZ R160, R160, R187 ;  /* 0x000000bba0a07221 */ /* 0x000fc60000010000 */
[----:B------:R-:W-:Y:S01]  /*6340*/  MUFU.EX2 R39, R39 ;  /* 0x0000002700277308 */ /* 0x000fe20000000800 */
[----:B------:R-:W-:Y:S01]  /*6350*/  HMMA.16816.F32.BF16 R28, R20, R26, R28 ;  /* 0x0000001a141c723c */ /* 0x000fe2000004181c */
[----:B------:R-:W-:-:S04]  /*6360*/  FADD.FTZ R183, R183, R160 ;  /* 0x000000a0b7b77221 */ /* 0x000fc80000010000 */
[----:B------:R-:W-:Y:S02]  /*6370*/  FADD.FTZ R162, R162, R183 ;  /* 0x000000b7a2a27221 */ /* 0x000fe40000010000 */
[----:B------:R-:W-:Y:S01]  /*6380*/  FADD.FTZ R20, R94, R25 ;  /* 0x000000195e147221 */ /* 0x000fe20000010000 */
[----:B------:R-:W4:Y:S01]  /*6390*/  MUFU.EX2 R40, R40 ;  /* 0x0000002800287308 */ /* 0x000f220000000800 */
[----:B-1----:R-:W-:Y:S01]  /*63a0*/  F2FP.BF16.F32.PACK_AB R26, R65, R68 ;  /* 0x00000044411a723e */ /* 0x002fe200000010ff */
[----:B------:R-:W-:Y:S01]  /*63b0*/  FADD.FTZ R175, R175, R162 ;  /* 0x000000a2afaf7221 */ /* 0x000fe20000010000 */
[----:B------:R-:W-:Y:S02]  /*63c0*/  FADD.FTZ R95, R93, R20 ;  /* 0x000000145d5f7221 */ /* 0x000fe40000010000 */
[----:B------:R-:W1:Y:S01]  /*63d0*/  LDSM.16.MT88.4 R20, [R232+0x8400] ;  /* 0x00840000e814783b */ /* 0x000e620000004200 */
[----:B------:R-:W-:Y:S01]  /*63e0*/  FADD.FTZ R164, R164, R175 ;  /* 0x000000afa4a47221 */ /* 0x000fe20000010000 */
[----:B------:R-:W-:Y:S01]  /*63f0*/  FADD.FTZ R92, R92, R95 ;  /* 0x0000005f5c5c7221 */ /* 0x000fe20000010000 */
[----:B------:R-:W-:Y:S02]  /*6400*/  MUFU.EX2 R42, R42 ;  /* 0x0000002a002a7308 */ /* 0x000fe40000000800 */
[----:B------:R-:W-:Y:S01]  /*6410*/  FADD.FTZ R161, R161, R164 ;  /* 0x000000a4a1a17221 */ /* 0x000fe20000010000 */
[----:B------:R-:W-:-:S03]  /*6420*/  FADD.FTZ R89, R89, R92 ;  /* 0x0000005c59597221 */ /* 0x000fc60000010000 */
[----:B------:R-:W-:Y:S01]  /*6430*/  FADD.FTZ R144, R144, R161 ;  /* 0x000000a190907221 */ /* 0x000fe20000010000 */
[----:B------:R-:W-:Y:S01]  /*6440*/  FADD.FTZ R90, R90, R89 ;  /* 0x000000595a5a7221 */ /* 0x000fe20000010000 */
[----:B------:R-:W5:Y:S01]  /*6450*/  MUFU.EX2 R43, R43 ;  /* 0x0000002b002b7308 */ /* 0x000f620000000800 */
[----:B----4-:R-:W-:Y:S01]  /*6460*/  F2FP.BF16.F32.PACK_AB R25, R40, R39 ;  /* 0x000000272819723e */ /* 0x010fe200000010ff */
        /* <DEDUP_REMOVED lines=9> */
[----:B------:R-:W4:Y:S01]  /*6500*/  MUFU.EX2 R51, R51 ;  /* 0x0000003300337308 */ /* 0x000f220000000800 */
[----:B-----5:R-:W-:Y:S01]  /*6510*/  F2FP.BF16.F32.PACK_AB R27, R43, R42 ;  /* 0x0000002a2b1b723e */ /* 0x020fe200000010ff */
[----:B------:R-:W-:Y:S01]  /*6520*/  FADD.FTZ R38, R38, R37 ;  /* 0x0000002526267221 */ /* 0x000fe20000010000 */
[----:B------:R-:W-:Y:S01]  /*6530*/  FADD.FTZ R83, R83, R86 ;  /* 0x0000005653537221 */ /* 0x000fe20000010000 */
[----:B------:R-:W-:Y:S03]  /*6540*/  LDSM.16.MT88.4 R132, [R231+0x8c00] ;  /* 0x008c0000e784783b */ /* 0x000fe60000004200 */
[----:B------:R-:W-:Y:S01]  /*6550*/  FADD.FTZ R84, R84, R83 ;  /* 0x0000005354547221 */ /* 0x000fe20000010000 */
[----:B------:R-:W-:Y:S01]  /*6560*/  MUFU.EX2 R50, R50 ;  /* 0x0000003200327308 */ /* 0x000fe20000000800 */
[----:B---3--:R-:W-:Y:S02]  /*6570*/  HMMA.16816.F32.BF16 R16, R24, R32, R16 ;  /* 0x000000201810723c */ /* 0x008fe40000041810 */
[----:B------:R-:W-:-:S04]  /*6580*/  FADD.FTZ R81, R81, R84 ;  /* 0x0000005451517221 */ /* 0x000fc80000010000 */
[----:B------:R-:W-:Y:S01]  /*6590*/  HMMA.16816.F32.BF16 R12, R24, R34, R12 ;  /* 0x00000022180c723c */ /* 0x000fe2000004180c */
[----:B------:R-:W3:Y:S01]  /*65a0*/  MUFU.EX2 R49, R49 ;  /* 0x0000003100317308 */ /* 0x000ee20000000800 */
[----:B------:R-:W5:Y:S01]  /*65b0*/  LDSM.16.MT88.4 R32, [R231+0x8400] ;  /* 0x00840000e720783b */ /* 0x000f620000004200 */
[----:B------:R-:W-:-:S03]  /*65c0*/  FADD.FTZ R82, R82, R81 ;  /* 0x0000005152527221 */ /* 0x000fc60000010000 */
[C---:B--2---:R-:W-:Y:S01]  /*65d0*/  HMMA.16816.F32.BF16 R8, R24.reuse, R4, R8 ;  /* 0x000000041808723c */ /* 0x044fe20000041808 */
[----:B------:R-:W-:Y:S02]  /*65e0*/  FADD.FTZ R79, R79, R82 ;  /* 0x000000524f4f7221 */ /* 0x000fe40000010000 */
[----:B------:R-:W-:Y:S02]  /*65f0*/  MUFU.EX2 R94, R97 ;  /* 0x00000061005e7308 */ /* 0x000fe40000000800 */
[----:B------:R-:W-:Y:S01]  /*6600*/  FADD.FTZ R80, R80, R79 ;  /* 0x0000004f50507221 */ /* 0x000fe20000010000 */
[----:B------:R-:W-:Y:S01]  /*6610*/  HMMA.16816.F32.BF16 R28, R24, R6, R28 ;  /* 0x00000006181c723c */ /* 0x000fe2000004181c */
[----:B----4-:R-:W-:Y:S01]  /*6620*/  F2FP.BF16.F32.PACK_AB R4, R51, R66 ;  /* 0x000000423304723e */ /* 0x010fe200000010ff */
[----:B------:R-:W-:Y:S01]  /*6630*/  LDSM.16.MT88.4 R24, [R232+0x8800] ;  /* 0x00880000e818783b */ /* 0x000fe20000004200 */
[----:B------:R-:W-:Y:S02]  /*6640*/  FADD.FTZ R77, R77, R80 ;  /* 0x000000504d4d7221 */ /* 0x000fe40000010000 */
[----:B------:R-:W2:Y:S02]  /*6650*/  MUFU.EX2 R93, R96 ;  /* 0x00000060005d7308 */ /* 0x000ea40000000800 */
[----:B---3--:R-:W-:Y:S01]  /*6660*/  F2FP.BF16.F32.PACK_AB R6, R49, R50 ;  /* 0x000000323106723e */ /* 0x008fe200000010ff */
[----:B------:R-:W-:-:S04]  /*6670*/  FADD.FTZ R78, R78, R77 ;  /* 0x0000004d4e4e7221 */ /* 0x000fc80000010000 */
[----:B------:R-:W-:Y:S01]  /*6680*/  FADD.FTZ R75, R75, R78 ;  /* 0x0000004e4b4b7221 */ /* 0x000fe20000010000 */
[----:B------:R-:W-:Y:S03]  /*6690*/  MUFU.EX2 R61, R61 ;  /* 0x0000003d003d7308 */ /* 0x000fe60000000800 */
[----:B------:R-:W-:-:S04]  /*66a0*/  FADD.FTZ R76, R76, R75 ;  /* 0x0000004b4c4c7221 */ /* 0x000fc80000010000 */
[----:B------:R-:W-:Y:S01]  /*66b0*/  FADD.FTZ R73, R73, R76 ;  /* 0x0000004c49497221 */ /* 0x000fe20000010000 */
[----:B------:R-:W3:Y:S01]  /*66c0*/  MUFU.EX2 R60, R60 ;  /* 0x0000003c003c7308 */ /* 0x000ee20000000800 */
[----:B--2---:R-:W-:Y:S02]  /*66d0*/  F2FP.BF16.F32.PACK_AB R5, R93, R94 ;  /* 0x0000005e5d05723e */ /* 0x004fe400000010ff */
[----:B------:R-:W-:-:S04]  /*66e0*/  FADD.FTZ R74, R74, R73 ;  /* 0x000000494a4a7221 */ /* 0x000fc80000010000 */
[----:B------:R-:W-:Y:S01]  /*66f0*/  FADD.FTZ R71, R71, R74 ;  /* 0x0000004a47477221 */ /* 0x000fe20000010000 */
[----:B------:R-:W-:Y:S03]  /*6700*/  MUFU.EX2 R48, R48 ;  /* 0x0000003000307308 */ /* 0x000fe60000000800 */
[----:B------:R-:W-:-:S04]  /*6710*/  FADD.FTZ R72, R72, R71 ;  /* 0x0000004748487221 */ /* 0x000fc80000010000 */
[----:B------:R-:W-:Y:S01]  /*6720*/  FADD.FTZ R69, R69, R72 ;  /* 0x0000004845457221 */ /* 0x000fe20000010000 */
[----:B------:R-:W2:Y:S01]  /*6730*/  MUFU.EX2 R47, R47 ;  /* 0x0000002f002f7308 */ /* 0x000ea20000000800 */
[----:B---3--:R-:W-:Y:S02]  /*6740*/  F2FP.BF16.F32.PACK_AB R7, R60, R61 ;  /* 0x0000003d3c07723e */ /* 0x008fe400000010ff */
[----:B------:R-:W-:-:S04]  /*6750*/  FADD.FTZ R70, R70, R69 ;  /* 0x0000004546467221 */ /* 0x000fc80000010000 */
[----:B------:R-:W-:Y:S01]  /*6760*/  FADD.FTZ R67, R67, R70 ;  /* 0x0000004643437221 */ /* 0x000fe20000010000 */
[----:B-1----:R-:W-:Y:S01]  /*6770*/  HMMA.16816.F32.BF16 R16, R4, R20, R16 ;  /* 0x000000140410723c */ /* 0x002fe20000041810 */
[----:B------:R-:W-:Y:S02]  /*6780*/  MUFU.EX2 R46, R46 ;  /* 0x0000002e002e7308 */ /* 0x000fe40000000800 */
[----:B------:R-:W-:-:S03]  /*6790*/  FADD.FTZ R68, R68, R67 ;  /* 0x0000004344447221 */ /* 0x000fc60000010000 */
        /* <DEDUP_REMOVED lines=9> */
[----:B------:R-:W-:-:S03]  /*6830*/  FFMA.FTZ R33, R55, UR4, -R64 ;  /* 0x0000000437217c23 */ /* 0x000fc60008010840 */
[----:B------:R-:W-:Y:S02]  /*6840*/  FADD.FTZ R50, R50, R51 ;  /* 0x0000003332327221 */ /* 0x000fe40000010000 */
[----:B------:R-:W4:Y:S01]  /*6850*/  MUFU.EX2 R58, R58 ;  /* 0x0000003a003a7308 */ /* 0x000f220000000800 */
[----:B--2---:R-:W-:Y:S01]  /*6860*/  F2FP.BF16.F32.PACK_AB R4, R47, R48 ;  /* 0x000000302f04723e */ /* 0x004fe200000010ff */
[----:B------:R-:W-:Y:S01]  /*6870*/  FFMA.FTZ R34, R54, UR4, -R64 ;  /* 0x0000000436227c23 */ /* 0x000fe20008010840 */
[----:B---3--:R-:W-:Y:S01]  /*6880*/  F2FP.BF16.F32.PACK_AB R6, R45, R46 ;  /* 0x0000002e2d06723e */ /* 0x008fe200000010ff */
[----:B------:R-:W-:-:S04]  /*6890*/  FADD.FTZ R49, R49, R50 ;  /* 0x0000003231317221 */ /* 0x000fc80000010000 */
[----:B------:R-:W-:Y:S01]  /*68a0*/  MUFU.EX2 R57, R57 ;  /* 0x0000003900397308 */ /* 0x000fe20000000800 */
[----:B------:R-:W-:-:S04]  /*68b0*/  FADD.FTZ R48, R48, R49 ;  /* 0x0000003130307221 */ /* 0x000fc80000010000 */
[----:B------:R-:W-:-:S03]  /*68c0*/  FADD.FTZ R47, R47, R48 ;  /* 0x000000302f2f7221 */ /* 0x000fc60000010000 */
[----:B------:R-:W2:Y:S01]  /*68d0*/  MUFU.EX2 R56, R56 ;  /* 0x0000003800387308 */ /* 0x000ea20000000800 */
[----:B----4-:R-:W-:Y:S01]  /*68e0*/  F2FP.BF16.F32.PACK_AB R5, R58, R59 ;  /* 0x0000003b3a05723e */ /* 0x010fe200000010ff */
[----:B------:R-:W-:-:S04]  /*68f0*/  FADD.FTZ R46, R46, R47 ;  /* 0x0000002f2e2e7221 */ /* 0x000fc80000010000 */
[----:B------:R-:W-:Y:S02]  /*6900*/  FADD.FTZ R45, R45, R46 ;  /* 0x0000002e2d2d7221 */ /* 0x000fe40000010000 */
[----:B------:R-:W-:Y:S08]  /*6910*/  MUFU.EX2 R36, R36 ;  /* 0x0000002400247308 */ /* 0x000ff00000000800 */
[----:B------:R-:W3:Y:S01]  /*6920*/  MUFU.EX2 R3, R3 ;  /* 0x0000000300037308 */ /* 0x000ee20000000800 */
[----:B--2---:R-:W-:-:S07]  /*6930*/  F2FP.BF16.F32.PACK_AB R7, R56, R57 ;  /* 0x000000393807723e */ /* 0x004fce00000010ff */
[C---:B-1----:R-:W-:Y:S01]  /*6940*/  HMMA.16816.F32.BF16 R8, R4.reuse, R20, R8 ;  /* 0x000000140408723c */ /* 0x042fe20000041808 */
[----:B------:R-:W-:Y:S05]  /*6950*/  MUFU.EX2 R33, R33 ;  /* 0x0000002100217308 */ /* 0x000fea0000000800 */
[C---:B------:R-:W-:Y:S01]  /*6960*/  HMMA.16816.F32.BF16 R16, R4.reuse, R24, R16 ;  /* 0x000000180410723c */ /* 0x040fe20000041810 */
[----:B------:R-:W-:Y:S02]  /*6970*/  FADD.FTZ R21, R39, R38 ;  /* 0x0000002627157221 */ /* 0x000fe40000010000 */
[----:B------:R-:W1:Y:S02]  /*6980*/  MUFU.EX2 R34, R34 ;  /* 0x0000002200227308 */ /* 0x000e640000000800 */
[----:B------:R-:W-:Y:S01]  /*6990*/  FADD.FTZ R21, R40, R21 ;  /* 0x0000001528157221 */ /* 0x000fe20000010000 */
[----:B------:R-:W-:Y:S01]  /*69a0*/  HMMA.16816.F32.BF16 R12, R4, R26, R12 ;  /* 0x0000001a040c723c */ /* 0x000fe2000004180c */
[--C-:B------:R-:W-:Y:S01]  /*69b0*/  FFMA.FTZ R24, R53, UR4, -R64.reuse ;  /* 0x0000000435187c23 */ /* 0x100fe20008010840 */
[----:B------:R-:W-:Y:S01]  /*69c0*/  FFMA.FTZ R25, R52, UR4, -R64 ;  /* 0x0000000434197c23 */ /* 0x000fe20008010840 */
[----:B------:R-:W-:-:S02]  /*69d0*/  FADD.FTZ R42, R42, R21 ;  /* 0x000000152a2a7221 */ /* 0x000fc40000010000 */
[----:B------:R-:W-:Y:S01]  /*69e0*/  MUFU.EX2 R63, R63 ;  /* 0x0000003f003f7308 */ /* 0x000fe20000000800 */
[----:B------:R-:W-:Y:S01]  /*69f0*/  HMMA.16816.F32.BF16 R28, R4, R22, R28 ;  /* 0x00000016041c723c */ /* 0x000fe2000004181c */
[----:B------:R-:W-:-:S04]  /*6a00*/  FADD.FTZ R43, R43, R42 ;  /* 0x0000002a2b2b7221 */ /* 0x000fc80000010000 */
[----:B------:R-:W-:Y:S02]  /*6a10*/  FADD.FTZ R94, R94, R43 ;  /* 0x0000002b5e5e7221 */ /* 0x000fe40000010000 */
[----:B------:R-:W2:Y:S01]  /*6a20*/  MUFU.EX2 R32, R62 ;  /* 0x0000003e00207308 */ /* 0x000ea20000000800 */
[----:B---3--:R-:W-:Y:S01]  /*6a30*/  F2FP.BF16.F32.PACK_AB R4, R3, R36 ;  /* 0x000000240304723e */ /* 0x008fe200000010ff */
        /* <DEDUP_REMOVED lines=9> */
[----:B--2---:R-:W-:Y:S01]  /*6ad0*/  F2FP.BF16.F32.PACK_AB R6, R32, R63 ;  /* 0x0000003f2006723e */ /* 0x004fe200000010ff */
        /* <DEDUP_REMOVED lines=11> */
[C---:B------:R-:W-:Y:S06]  /*6b90*/  HMMA.16816.F32.BF16 R136, R4.reuse, R132, R8 ;  /* 0x000000840488723c */ /* 0x040fec0000041808 */
[C---:B------:R-:W-:Y:S06]  /*6ba0*/  HMMA.16816.F32.BF16 R140, R4.reuse, R142, R12 ;  /* 0x0000008e048c723c */ /* 0x040fec000004180c */
[----:B------:R-:W-:Y:S01]  /*6bb0*/  HMMA.16816.F32.BF16 R132, R4, R134, R28 ;  /* 0x000000860484723c */ /* 0x000fe2000004181c */
[----:B------:R-:W-:-:S08]  /*6bc0*/  NOP ;  /* 0x0000000000007918 */ /* 0x000fd00000000000 */
[----:B------:R-:W-:-:S15]  /*6bd0*/  @!P0 BRA `(.L_x_1557) ;  /* 0x0000003c00dc8947 */ /* 0x000fde0003800000 */
[----:B------:R-:W-:Y:S01]  /*6be0*/  ULEA UR10, -UR10, URZ, 0x8 ;  /* 0x0000003f0a0a7291 */ /* 0x000fe2000f8e413f */
[----:B------:R-:W-:Y:S01]  /*6bf0*/  IADD3 R248, R44, -0x2, RZ ;  /* 0xfffffffe2cf87810 */ /* 0x000fe20007ffe0ff */
[----:B------:R-:W-:Y:S01]  /*6c00*/  IMAD.MOV.U32 R149, RZ, RZ, R2 ;  /* 0x000000ffff957224 */ /* 0x000fe200078e0002 */
[----:B------:R-:W-:Y:S01]  /*6c10*/  MOV R3, R0 ;  /* 0x0000000000037202 */ /* 0x000fe20000000f00 */
[----:B------:R-:W-:Y:S02]  /*6c20*/  USHF.R.S32.HI UR4, URZ, 0x1f, UR10 ;  /* 0x0000001f3f047899 */ /* 0x000fe4000801140a */
[----:B------:R-:W-:Y:S01]  /*6c30*/  MOV R244, UR10 ;  /* 0x0000000a00f47c02 */ /* 0x000fe20008000f00 */
[----:B------:R-:W-:-:S03]  /*6c40*/  ULDC UR7, c[0x0][0x248] ;  /* 0x0000920000077ab9 */ /* 0x000fc60000000800 */
[----:B------:R-:W-:Y:S01]  /*6c50*/  IMAD.U32 R242, RZ, RZ, UR4 ;  /* 0x00000004fff27e24 */ /* 0x000fe2000f8e00ff */
[----:B------:R-:W-:-:S06]  /*6c60*/  ULDC UR4, c[0x0][0x2ec] ;  /* 0x0000bb0000047ab9 */ /* 0x000fcc0000000800 */
.L_x_1561:
        /* <DEDUP_REMOVED lines=66> */
.L_x_1558:
[C---:B------:R-:W-:Y:S04]  /*7090*/  LEA R238, P0, R8.reuse, R238, 0x1 ;  /* 0x000000ee08ee7211 */ /* 0x040fe800078008ff */
[----:B------:R-:W-:Y:S02]  /*70a0*/  LEA.HI.X R239, R8, R239, R0, 0x1, P0 ;  /* 0x000000ef08ef7211 */ /* 0x000fe400000f0c00 */
[----:B------:R-:W-:Y:S03]  /*70b0*/  IADD3 R124, P0, R238, UR12, RZ ;  /* 0x0000000cee7c7c10 */ /* 0x000fe6000ff1e0ff */
[----:B------:R-:W-:Y:S01]  /*70c0*/  @!PT LDS RZ, [RZ] ;  /* 0x00000000fffff984 */ /* 0x000fe20000000800 */
[----:B------:R-:W-:Y:S01]  /*70d0*/  @!PT LDS RZ, [RZ] ;  /* 0x00000000fffff984 */ /* 0x000fe20000000800 */
[----:B------:R-:W-:Y:S01]  /*70e0*/  @!PT LDS RZ, [RZ] ;  /* 0x00000000fffff984 */ /* 0x000fe20000000800 */
[----:B------:R-:W-:Y:S01]  /*70f0*/  LDGSTS.E.BYPASS.LTC128B.128 [R243+0x5000], desc[UR16][R238.64] ;  /* 0x05000000eef37fae */ /* 0x000fe2000b901d50 */
[----:B------:R-:W-:Y:S02]  /*7100*/  IADD3.X R125, R239, UR11, RZ, P0, !PT ;  /* 0x0000000bef7d7c10 */ /* 0x000fe400087fe4ff */
[----:B------:R-:W-:Y:S03]  /*7110*/  IADD3 R122, P0, R124, UR12, RZ ;  /* 0x0000000c7c7a7c10 */ /* 0x000fe6000ff1e0ff */
        /* <DEDUP_REMOVED lines=17> */
[----:B------:R-:W-:Y:S03]  /*7230*/  ISETP.GT.AND P0, PT, R248, R237, PT ;  /* 0x000000edf800720c */ /* 0x000fe60003f04270 */
        /* <DEDUP_REMOVED lines=171> */
.L_x_1560:
[C---:B------:R-:W-:Y:S04]  /*7cf0*/  LEA R240, P0, R156.reuse, R240, 0x1 ;  /* 0x000000f09cf07211 */ /* 0x040fe800078008ff */
[----:B------:R-:W-:Y:S02]  /*7d00*/  LEA.HI.X R241, R156, R241, R153, 0x1, P0 ;  /* 0x000000f19cf17211 */ /* 0x000fe400000f0c99 */
[----:B------:R-:W-:Y:S03]  /*7d10*/  IADD3 R158, P0, R240, UR18, RZ ;  /* 0x00000012f09e7c10 */ /* 0x000fe6000ff1e0ff */
[----:B------:R-:W-:Y:S01]  /*7d20*/  @!PT LDS RZ, [RZ] ;  /* 0x00000000fffff984 */ /* 0x000fe20000000800 */
[----:B------:R-:W-:Y:S01]  /*7d30*/  @!PT LDS RZ, [RZ] ;  /* 0x00000000fffff984 */ /* 0x000fe20000000800 */
[----:B------:R-:W-:Y:S01]  /*7d40*/  @!PT LDS RZ, [RZ] ;  /* 0x00000000fffff984 */ /* 0x000fe20000000800 */
        /* <DEDUP_REMOVED lines=22> */
.L_x_1559:
        /* <DEDUP_REMOVED lines=299> */
[----:B------:R-:W-:Y:S01]  /*9160*/  ISETP.GT.AND P0, PT, R248, R237, PT ;  /* 0x000000edf800720c */ /* 0x000fe20003f04270 */
        /* <DEDUP_REMOVED lines=414> */
.L_x_1557:
[----:B------:R-:W1:Y:S01]  /*ab50*/  SHFL.BFLY PT, R4, R249, 0x2, 0x1f ;  /* 0x0c401f00f9047f89 */ /* 0x000e6200000e0000 */
[----:B------:R-:W2:Y:S01]  /*ab60*/  S2UR UR5, SR_CgaCtaId ;  /* 0x00000000000579c3 */ /* 0x000ea20000008800 */
[----:B------:R-:W-:Y:S01]  /*ab70*/  IMAD.MOV.U32 R11, RZ, RZ, 0x3f800000 ;  /* 0x3f800000ff0b7424 */ /* 0x000fe200078e00ff */
[----:B------:R-:W-:Y:S01]  /*ab80*/  UMOV UR4, 0x400 ;  /* 0x0000040000047882 */ /* 0x000fe20000000000 */
[----:B------:R-:W3:Y:S01]  /*ab90*/  S2R R18, SR_TID.X ;  /* 0x0000000000127919 */ /* 0x000ee20000002100 */
[----:B------:R-:W-:Y:S01]  /*aba0*/  IMAD.MOV.U32 R10, RZ, RZ, 0x3f800000 ;  /* 0x3f800000ff0a7424 */ /* 0x000fe200078e00ff */
[----:B------:R-:W-:Y:S01]  /*abb0*/  BSSY B0, `(.L_x_1562) ;  /* 0x000009d000007945 */ /* 0x000fe20003800000 */
[----:B------:R-:W4:Y:S01]  /*abc0*/  S2R R7, SR_TID.X ;  /* 0x0000000000077919 */ /* 0x000f220000002100 */
[----:B------:R-:W5:Y:S01]  /*abd0*/  SHFL.BFLY PT, R5, R250, 0x2, 0x1f ;  /* 0x0c401f00fa057f89 */ /* 0x000f6200000e0000 */
[----:B------:R-:W-:Y:S01]  /*abe0*/  BAR.SYNC.DEFER_BLOCKING 0x0 ;  /* 0x0000000000007b1d */ /* 0x000fe20000010000 */
[----:B-1----:R-:W-:Y:S01]  /*abf0*/  FADD.FTZ R4, R4, R249 ;  /* 0x000000f904047221 */ /* 0x002fe20000010000 */
[----:B--2---:R-:W-:-:S04]  /*ac00*/  ULEA UR5, UR5, UR4, 0x18 ;  /* 0x0000000405057291 */ /* 0x004fc8000f8ec03f */
[----:B------:R-:W1:Y:S02]  /*ac10*/  S2R R28, SR_CTAID.Y ;  /* 0x00000000001c7919 */ /* 0x000e640000002600 */
[----:B------:R-:W2:Y:S01]  /*ac20*/  S2UR UR4, SR_CTAID.Z ;  /* 0x00000000000479c3 */ /* 0x000ea20000002700 */
[----:B------:R-:W2:Y:S01]  /*ac30*/  SHFL.BFLY PT, R9, R4, 0x1, 0x1f ;  /* 0x0c201f0004097f89 */ /* 0x000ea200000e0000 */
[----:B------:R-:W1:Y:S01]  /*ac40*/  S2R R30, SR_CTAID.X ;  /* 0x00000000001e7919 */ /* 0x000e620000002500 */
[----:B-----5:R-:W-:Y:S01]  /*ac50*/  FADD.FTZ R5, R5, R250 ;  /* 0x000000fa05057221 */ /* 0x020fe20000010000 */
[----:B---3--:R-:W-:Y:S02]  /*ac60*/  SHF.R.S32.HI R3, RZ, 0x1f, R18 ;  /* 0x0000001fff037819 */ /* 0x008fe40000011412 */
[----:B----4-:R-:W-:Y:S02]  /*ac70*/  SHF.R.S32.HI R6, RZ, 0x1f, R7 ;  /* 0x0000001fff067819 */ /* 0x010fe40000011407 */
[----:B------:R-:W3:Y:S01]  /*ac80*/  SHFL.BFLY PT, R8, R5, 0x1, 0x1f ;  /* 0x0c201f0005087f89 */ /* 0x000ee200000e0000 */
[----:B------:R-:W-:-:S02]  /*ac90*/  LEA.HI R13, R3, R18, RZ, 0x3 ;  /* 0x00000012030d7211 */ /* 0x000fc400078f18ff */
[----:B------:R-:W-:Y:S02]  /*aca0*/  LEA.HI R15, R6, R7, RZ, 0x2 ;  /* 0x00000007060f7211 */ /* 0x000fe400078f10ff */
[----:B------:R-:W-:Y:S02]  /*acb0*/  SHF.R.S32.HI R16, RZ, 0x3, R13 ;  /* 0x00000003ff107819 */ /* 0x000fe4000001140d */
[----:B------:R-:W-:Y:S02]  /*acc0*/  LOP3.LUT R19, R13, 0xfffffff8, RZ, 0xc0, !PT ;  /* 0xfffffff80d137812 */ /* 0x000fe400078ec0ff */
[----:B------:R-:W-:Y:S02]  /*acd0*/  LOP3.LUT R14, R15, 0xfffffffc, RZ, 0xc0, !PT ;  /* 0xfffffffc0f0e7812 */ /* 0x000fe400078ec0ff */
[----:B------:R-:W-:Y:S01]  /*ace0*/  SHF.R.S32.HI R15, RZ, 0x2, R15 ;  /* 0x00000002ff0f7819 */ /* 0x000fe2000001140f */
[----:B------:R-:W-:Y:S02]  /*acf0*/  IMAD.IADD R12, R18, 0x1, -R19 ;  /* 0x00000001120c7824 */ /* 0x000fe400078e0a13 */
[----:B--2---:R-:W-:Y:S01]  /*ad00*/  FADD.FTZ R9, R4, R9 ;  /* 0x0000000904097221 */ /* 0x004fe20000010000 */
[----:B------:R-:W-:Y:S01]  /*ad10*/  LEA.HI R4, R3, R18, RZ, 0x5 ;  /* 0x0000001203047211 */ /* 0x000fe200078f28ff */
[----:B------:R-:W-:Y:S01]  /*ad20*/  IMAD.IADD R14, R7, 0x1, -R14 ;  /* 0x00000001070e7824 */ /* 0x000fe200078e0a0e */
[----:B------:R-:W-:-:S02]  /*ad30*/  LEA.HI R13, R13, R16, RZ, 0x1 ;  /* 0x000000100d0d7211 */ /* 0x000fc400078f08ff */
[----:B------:R-:W-:Y:S02]  /*ad40*/  LOP3.LUT R3, R4, 0xffffffe0, RZ, 0xc0, !PT ;  /* 0xffffffe004037812 */ /* 0x000fe400078ec0ff */
[----:B------:R-:W-:Y:S02]  /*ad50*/  LOP3.LUT R13, R13, 0xfffffffe, RZ, 0xc0, !PT ;  /* 0xfffffffe0d0d7812 */ /* 0x000fe400078ec0ff */
[----:B------:R-:W-:Y:S01]  /*ad60*/  FSETP.NE.FTZ.AND P3, PT, R9, RZ, PT ;  /* 0x000000ff0900720b */ /* 0x000fe20003f75000 */
[----:B------:R-:W-:Y:S01]  /*ad70*/  IMAD.IADD R3, R18, 0x1, -R3 ;  /* 0x0000000112037824 */ /* 0x000fe200078e0a03 */
[----:B------:R-:W-:Y:S01]  /*ad80*/  SHF.R.S32.HI R18, RZ, 0x1f, R15 ;  /* 0x0000001fff127819 */ /* 0x000fe2000001140f */
[----:B---3--:R-:W-:Y:S01]  /*ad90*/  FADD.FTZ R8, R5, R8 ;  /* 0x0000000805087221 */ /* 0x008fe20000010000 */
[----:B------:R-:W-:Y:S02]  /*ada0*/  IADD3 R13, R16, -R13, RZ ;  /* 0x8000000d100d7210 */ /* 0x000fe40007ffe0ff */
[----:B------:R-:W-:-:S02]  /*adb0*/  LEA.HI R20, R18, R15, RZ, 0x3 ;  /* 0x0000000f12147211 */ /* 0x000fc400078f18ff */
[-C--:B------:R-:W-:Y:S02]  /*adc0*/  LEA.HI R16, R6, R7.reuse, RZ, 0x6 ;  /* 0x0000000706107211 */ /* 0x080fe400078f30ff */
[----:B------:R-:W-:Y:S02]  /*add0*/  LOP3.LUT R20, R20, 0xfffffff8, RZ, 0xc0, !PT ;  /* 0xfffffff814147812 */ /* 0x000fe400078ec0ff */
[----:B------:R-:W-:Y:S01]  /*ade0*/  LEA.HI R5, R6, R7, RZ, 0x5 ;  /* 0x0000000706057211 */ /* 0x000fe200078f28ff */
[----:B------:R-:W-:Y:S01]  /*adf0*/  IMAD.SHL.U32 R18, R16, 0x4, RZ ;  /* 0x0000000410127824 */ /* 0x000fe200078e00ff */
[----:B------:R-:W-:Y:S01]  /*ae00*/  LEA.HI R21, R12, R12, RZ, 0x1 ;  /* 0x0000000c0c157211 */ /* 0x000fe200078f08ff */
[----:B------:R-:W-:Y:S01]  /*ae10*/  IMAD.IADD R15, R15, 0x1, -R20 ;  /* 0x000000010f0f7824 */ /* 0x000fe200078e0a14 */
[----:B------:R-:W-:Y:S01]  /*ae20*/  SHF.R.S32.HI R17, RZ, 0x5, R5 ;  /* 0x00000005ff117819 */ /* 0x000fe20000011405 */
[----:B------:R-:W2:Y:S01]  /*ae30*/  @P3 MUFU.RCP R11, R9 ;  /* 0x00000009000b3308 */ /* 0x000ea20000001000 */
[----:B------:R-:W-:Y:S01]  /*ae40*/  LOP3.LUT R18, R18, 0x3fffff00, RZ, 0xc0, !PT ;  /* 0x3fffff0012127812 */ /* 0x000fe200078ec0ff */
[----:B------:R-:W3:Y:S01]  /*ae50*/  @P3 LDC R31, c[0x0][0x2e8] ;  /* 0x0000ba00ff1f3b82 */ /* 0x000ee20000000800 */
[----:B------:R-:W-:Y:S01]  /*ae60*/  LEA.HI R20, R15, R15, RZ, 0x1 ;  /* 0x0000000f0f147211 */ /* 0x000fe200078f08ff */
[----:B------:R-:W-:Y:S01]  /*ae70*/  IMAD R14, R17, 0x100, R14 ;  /* 0x00000100110e7824 */ /* 0x000fe200078e020e */
[----:B------:R-:W-:Y:S01]  /*ae80*/  FSETP.NE.FTZ.AND P2, PT, R8, RZ, PT ;  /* 0x000000ff0800720b */ /* 0x000fe20003f55000 */
[----:B------:R-:W-:Y:S01]  /*ae90*/  IMAD R17, R13, 0x20, R18 ;  /* 0x000000200d117824 */ /* 0x000fe200078e0212 */
[----:B------:R-:W-:Y:S01]  /*aea0*/  SHF.R.S32.HI R13, RZ, 0x1, R20 ;  /* 0x00000001ff0d7819 */ /* 0x000fe20000011414 */
[----:B------:R-:W-:Y:S01]  /*aeb0*/  @P3 MUFU.LG2 R9, R9 ;  /* 0x0000000900093308 */ /* 0x000fe20000000c00 */
[----:B------:R-:W-:-:S02]  /*aec0*/  SHF.R.S32.HI R19, RZ, 0x1, R21 ;  /* 0x00000001ff137819 */ /* 0x000fc40000011415 */
[----:B------:R-:W-:Y:S01]  /*aed0*/  LOP3.LUT R21, R21, 0xfffffffe, RZ, 0xc0, !PT ;  /* 0xfffffffe15157812 */ /* 0x000fe200078ec0ff */
[----:B------:R-:W-:Y:S01]  /*aee0*/  IMAD.SHL.U32 R18, R13, 0x40, RZ ;  /* 0x000000400d127824 */ /* 0x000fe200078e00ff */
[----:B------:R-:W-:Y:S01]  /*aef0*/  LOP3.LUT R20, R20, 0x1fffffe, RZ, 0xc0, !PT ;  /* 0x01fffffe14147812 */ /* 0x000fe200078ec0ff */
[----:B------:R-:W-:Y:S01]  /*af00*/  IMAD.SHL.U32 R19, R19, 0x8, RZ ;  /* 0x0000000813137824 */ /* 0x000fe200078e00ff */
[----:B------:R-:W-:Y:S02]  /*af10*/  IADD3 R12, R12, -R21, RZ ;  /* 0x800000150c0c7210 */ /* 0x000fe40007ffe0ff */
[----:B------:R-:W-:Y:S01]  /*af20*/  LOP3.LUT R18, R18, 0xc0, RZ, 0xc0, !PT ;  /* 0x000000c012127812 */ /* 0x000fe200078ec0ff */
[----:B------:R-:W-:Y:S01]  /*af30*/  IMAD.IADD R15, R15, 0x1, -R20 ;  /* 0x000000010f0f7824 */ /* 0x000fe200078e0a14 */
[----:B------:R-:W4:Y:S01]  /*af40*/  @P2 MUFU.RCP R10, R8 ;  /* 0x00000008000a2308 */ /* 0x000f220000001000 */
[----:B------:R-:W-:Y:S01]  /*af50*/  IMAD R12, R12, 0x4, R17 ;  /* 0x000000040c0c7824 */ /* 0x000fe200078e0211 */
[----:B------:R-:W-:Y:S01]  /*af60*/  LEA.HI R17, R18, R18, RZ, 0x1d ;  /* 0x0000001212117211 */ /* 0x000fe200078fe8ff */
[----:B------:R-:W-:Y:S01]  /*af70*/  IMAD R14, R15, 0x10, R14 ;  /* 0x000000100f0e7824 */ /* 0x000fe200078e020e */
[----:B------:R-:W-:Y:S01]  /*af80*/  LOP3.LUT P0, RZ, R13, 0x2, RZ, 0xc0, !PT ;  /* 0x000000020dff7812 */ /* 0x000fe2000780c0ff */
[----:B--2---:R-:W-:Y:S01]  /*af90*/  FMUL.FTZ R144, R11, R144 ;  /* 0x000000900b907220 */ /* 0x004fe20000410000 */
[----:B------:R-:W-:Y:S01]  /*afa0*/  LOP3.LUT R15, R13, 0x1, RZ, 0xc0, !PT ;  /* 0x000000010d0f7812 */ /* 0x000fe200078ec0ff */
[----:B------:R-:W-:Y:S01]  /*afb0*/  IMAD.U32 R14, R14, 0x2, R17 ;  /* 0x000000020e0e7824 */ /* 0x000fe200078e0011 */
[----:B------:R-:W-:Y:S01]  /*afc0*/  MOV R13, 0x20 ;  /* 0x00000020000d7802 */ /* 0x000fe20000000f00 */
[----:B------:R-:W-:Y:S01]  /*afd0*/  FMUL.FTZ R145, R11, R145 ;  /* 0x000000910b917220 */ /* 0x000fe20000410000 */
[----:B------:R-:W-:Y:S01]  /*afe0*/  ISETP.NE.U32.AND P1, PT, R15, 0x1, PT ;  /* 0x000000010f00780c */ /* 0x000fe20003f25070 */
[C---:B------:R-:W-:Y:S01]  /*aff0*/  FMUL.FTZ R140, R11.reuse, R140 ;  /* 0x0000008c0b8c7220 */ /* 0x040fe20000410000 */
[----:B------:R-:W-:Y:S01]  /*b000*/  LEA R14, R14, UR5, 0x2 ;  /* 0x000000050e0e7c11 */ /* 0x000fe2000f8e10ff */
[C---:B------:R-:W-:Y:S01]  /*b010*/  FMUL.FTZ R141, R11.reuse, R141 ;  /* 0x0000008d0b8d7220 */ /* 0x040fe20000410000 */
[C---:B------:R-:W-:Y:S01]  /*b020*/  FMUL.FTZ R136, R11.reuse, R136 ;  /* 0x000000880b887220 */ /* 0x040fe20000410000 */
[C---:B------:R-:W-:Y:S01]  /*b030*/  FMUL.FTZ R137, R11.reuse, R137 ;  /* 0x000000890b897220 */ /* 0x040fe20000410000 */
[----:B------:R-:W-:Y:S01]  /*b040*/  LEA.HI R16, R6, R7, RZ, 0x4 ;  /* 0x0000000706107211 */ /* 0x000fe200078f20ff */
[C---:B------:R-:W-:Y:S01]  /*b050*/  FMUL.FTZ R132, R11.reuse, R132 ;  /* 0x000000840b847220 */ /* 0x040fe20000410000 */
[----:B------:R-:W-:Y:S01]  /*b060*/  FMUL.FTZ R133, R11, R133 ;  /* 0x000000850b857220 */ /* 0x000fe20000410000 */
[----:B------:R-:W-:Y:S01]  /*b070*/  SEL R11, R13, 0xffffffe0, P1 ;  /* 0xffffffe00d0b7807 */ /* 0x000fe20000800000 */
[C---:B------:R-:W-:Y:S01]  /*b080*/  VIADD R13, R14.reuse, 0x40 ;  /* 0x000000400e0d7836 */ /* 0x040fe20000000000 */
[----:B------:R-:W-:Y:S01]  /*b090*/  SHF.R.S32.HI R16, RZ, 0x4, R16 ;  /* 0x00000004ff107819 */ /* 0x000fe20000011410 */
[----:B------:R-:W-:-:S02]  /*b0a0*/  @P0 VIADD R13, R14, 0xffffffc0 ;  /* 0xffffffc00e0d0836 */ /* 0x000fc40000000000 */
[C---:B----4-:R-:W-:Y:S01]  /*b0b0*/  FMUL.FTZ R147, R10.reuse, R147 ;  /* 0x000000930a937220 */ /* 0x050fe20000410000 */
[C---:B------:R-:W-:Y:S01]  /*b0c0*/  FMUL.FTZ R146, R10.reuse, R146 ;  /* 0x000000920a927220 */ /* 0x040fe20000410000 */
[C---:B------:R-:W-:Y:S01]  /*b0d0*/  FMUL.FTZ R143, R10.reuse, R143 ;  /* 0x0000008f0a8f7220 */ /* 0x040fe20000410000 */
[----:B------:R-:W-:Y:S01]  /*b0e0*/  FMUL.FTZ R142, R10, R142 ;  /* 0x0000008e0a8e7220 */ /* 0x000fe20000410000 */
[----:B------:R-:W-:Y:S02]  /*b0f0*/  IMAD.IADD R15, R14, 0x1, R11 ;  /* 0x000000010e0f7824 */ /* 0x000fe400078e020b */
[C---:B------:R-:W-:Y:S01]  /*b100*/  FMUL.FTZ R139, R10.reuse, R139 ;  /* 0x0000008b0a8b7220 */ /* 0x040fe20000410000 */
[C---:B------:R-:W-:Y:S01]  /*b110*/  FMUL.FTZ R138, R10.reuse, R138 ;  /* 0x0000008a0a8a7220 */ /* 0x040fe20000410000 */
[C---:B------:R-:W-:Y:S01]  /*b120*/  FMUL.FTZ R135, R10.reuse, R135 ;  /* 0x000000870a877220 */ /* 0x040fe20000410000 */
[----:B------:R-:W-:Y:S01]  /*b130*/  FMUL.FTZ R134, R10, R134 ;  /* 0x000000860a867220 */ /* 0x000fe20000410000 */
[----:B------:R-:W-:Y:S01]  /*b140*/  IMAD.IADD R29, R11, 0x1, R13 ;  /* 0x000000010b1d7824 */ /* 0x000fe200078e020d */
[----:B------:R-:W-:Y:S01]  /*b150*/  STS.64 [R14], R144 ;  /* 0x000000900e007388 */ /* 0x000fe20000000a00 */
[----:B------:R-:W-:Y:S01]  /*b160*/  IMAD.SHL.U32 R16, R16, 0x40, RZ ;  /* 0x0000004010107824 */ /* 0x000fe200078e00ff */
[----:B------:R-:W1:Y:S01]  /*b170*/  LDC.64 R10, c[0x0][0x2c0] ;  /* 0x0000b000ff0a7b82 */ /* 0x000e620000000a00 */
[--C-:B------:R-:W-:Y:S01]  /*b180*/  SHF.R.S32.HI R32, RZ, 0x5, R4.reuse ;  /* 0x00000005ff207819 */ /* 0x100fe20000011404 */
[----:B------:R-:W-:Y:S01]  /*b190*/  STS.64 [R14+0x400], R146 ;  /* 0x000400920e007388 */ /* 0x000fe20000000a00 */
[----:B------:R-:W-:Y:S01]  /*b1a0*/  SHF.R.S32.HI R35, RZ, 0x1f, R4 ;  /* 0x0000001fff237819 */ /* 0x000fe20000011404 */
[----:B------:R-:W2:Y:S01]  /*b1b0*/  @P2 MUFU.LG2 R8, R8 ;  /* 0x0000000800082308 */ /* 0x000ea20000000c00 */
[----:B------:R-:W-:Y:S01]  /*b1c0*/  LOP3.LUT R16, R16, 0xc0, RZ, 0xc0, !PT ;  /* 0x000000c010107812 */ /* 0x000fe200078ec0ff */
[----:B------:R-:W-:Y:S01]  /*b1d0*/  STS.64 [R15], R140 ;  /* 0x0000008c0f007388 */ /* 0x000fe20000000a00 */
[----:B------:R-:W-:Y:S01]  /*b1e0*/  LOP3.LUT R34, R5, 0xffffffe0, RZ, 0xc0, !PT ;  /* 0xffffffe005227812 */ /* 0x000fe200078ec0ff */
[----:B------:R-:W4:Y:S01]  /*b1f0*/  @P2 LDC R33, c[0x0][0x2e8] ;  /* 0x0000ba00ff212b82 */ /* 0x000f220000000800 */
[----:B------:R-:W-:Y:S01]  /*b200*/  LOP3.LUT R19, R16, 0x18, R19, 0xf8, !PT ;  /* 0x0000001810137812 */ /* 0x000fe200078ef813 */
[----:B------:R-:W-:Y:S01]  /*b210*/  STS.64 [R15+0x400], R142 ;  /* 0x0004008e0f007388 */ /* 0x000fe20000000a00 */
[----:B------:R-:W-:Y:S01]  /*b220*/  SHF.R.U32.HI R16, RZ, 0x3, R16 ;  /* 0x00000003ff107819 */ /* 0x000fe20000011610 */
[----:B------:R-:W-:Y:S01]  /*b230*/  @P3 FMUL.FTZ R9, R9, 0.69314718246459960938 ;  /* 0x3f31721809093820 */ /* 0x000fe20000410000 */
[----:B------:R-:W-:Y:S01]  /*b240*/  LEA.HI R5, R35, R32, RZ, 0x2 ;  /* 0x0000002023057211 */ /* 0x000fe200078f10ff */
[----:B------:R-:W-:Y:S01]  /*b250*/  STS.64 [R13], R136 ;  /* 0x000000880d007388 */ /* 0x000fe20000000a00 */
[----:B------:R-:W-:-:S02]  /*b260*/  LOP3.LUT R19, R19, R16, RZ, 0x3c, !PT ;  /* 0x0000001013137212 */ /* 0x000fc400078e3cff */
[-C--:B------:R-:W-:Y:S01]  /*b270*/  IADD3 R34, -R34, R7.reuse, RZ ;  /* 0x0000000722227210 */ /* 0x080fe20007ffe1ff */
[----:B------:R-:W-:Y:S01]  /*b280*/  STS.64 [R13+0x400], R138 ;  /* 0x0004008a0d007388 */ /* 0x000fe20000000a00 */
[----:B------:R-:W-:Y:S01]  /*b290*/  LEA.HI R6, R6, R7, RZ, 0x3 ;  /* 0x0000000706067211 */ /* 0x000fe200078f18ff */
[----:B------:R-:W-:Y:S01]  /*b2a0*/  IMAD.IADD R12, R12, 0x1, R19 ;  /* 0x000000010c0c7824 */ /* 0x000fe200078e0213 */
[----:B------:R-:W-:Y:S01]  /*b2b0*/  SHF.R.S32.HI R4, RZ, 0x1f, R3 ;  /* 0x0000001fff047819 */ /* 0x000fe20000011403 */
[----:B------:R-:W-:Y:S01]  /*b2c0*/  STS.64 [R29], R132 ;  /* 0x000000841d007388 */ /* 0x000fe20000000a00 */
[----:B------:R-:W-:Y:S01]  /*b2d0*/  LOP3.LUT R5, R5, 0xfffffffc, RZ, 0xc0, !PT ;  /* 0xfffffffc05057812 */ /* 0x000fe200078ec0ff */
[----:B-1----:R-:W-:Y:S01]  /*b2e0*/  IMAD R10, R28, R10, R245 ;  /* 0x0000000a1c0a7224 */ /* 0x002fe200078e02f5 */
[----:B------:R-:W-:Y:S01]  /*b2f0*/  LEA R36, R12, UR5, 0x2 ;  /* 0x000000050c247c11 */ /* 0x000fe2000f8e10ff */
[----:B------:R1:W-:Y:S01]  /*b300*/  STS.64 [R29+0x400], R134 ;  /* 0x000400861d007388 */ /* 0x0003e20000000a00 */
[----:B------:R-:W-:Y:S01]  /*b310*/  BAR.SYNC.DEFER_BLOCKING 0x0 ;  /* 0x0000000000007b1d */ /* 0x000fe20000010000 */
[----:B------:R-:W-:Y:S01]  /*b320*/  LOP3.LUT P0, RZ, R34, 0x3, RZ, 0xc0, !PT ;  /* 0x0000000322ff7812 */ /* 0x000fe2000780c0ff */
[----:B------:R-:W-:Y:S01]  /*b330*/  IMAD.IADD R5, R32, 0x1, -R5 ;  /* 0x0000000120057824 */ /* 0x000fe200078e0a05 */
[----:B------:R-:W-:Y:S01]  /*b340*/  LEA.HI R4, R4, R3, RZ, 0x2 ;  /* 0x0000000304047211 */ /* 0x000fe200078f10ff */
[----:B------:R-:W-:-:S02]  /*b350*/  IMAD.MOV R32, RZ, RZ, -R245 ;  /* 0x000000ffff207224 */ /* 0x000fc400078e0af5 */
[----:B------:R-:W-:Y:S01]  /*b360*/  IMAD.MOV.U32 R3, RZ, RZ, -0x800000 ;  /* 0xff800000ff037424 */ /* 0x000fe200078e00ff */
[----:B------:R-:W-:Y:S01]  /*b370*/  SHF.R.S32.HI R4, RZ, 0x2, R4 ;  /* 0x00000002ff047819 */ /* 0x000fe20000011404 */
[----:B---3--:R-:W-:Y:S01]  /*b380*/  @P3 FFMA.FTZ R3, R2, R31, R9 ;  /* 0x0000001f02033223 */ /* 0x008fe20000010009 */
[----:B------:R-:W-:Y:S02]  /*b390*/  IMAD.MOV.U32 R2, RZ, RZ, -0x800000 ;  /* 0xff800000ff027424 */ /* 0x000fe400078e00ff */
[----:B------:R-:W-:Y:S01]  /*b3a0*/  LEA R4, R5, R4, 0x4 ;  /* 0x0000000405047211 */ /* 0x000fe200078e20ff */
[----:B--2---:R-:W-:Y:S01]  /*b3b0*/  @P2 FMUL.FTZ R5, R8, 0.69314718246459960938 ;  /* 0x3f31721808052820 */ /* 0x004fe20000410000 */
[----:B------:R-:W-:-:S03]  /*b3c0*/  IMAD.SHL.U32 R8, R30, 0x40, RZ ;  /* 0x000000401e087824 */ /* 0x000fc600078e00ff */
[----:B----4-:R-:W-:Y:S01]  /*b3d0*/  @P2 FFMA.FTZ R2, R0, R33, R5 ;  /* 0x0000002100022223 */ /* 0x010fe20000010005 */
[----:B-1----:R-:W1:Y:S01]  /*b3e0*/  LDC R29, c[0x0][0x270] ;  /* 0x00009c00ff1d7b82 */ /* 0x002e620000000800 */
[----:B------:R-:W2:Y:S04]  /*b3f0*/  LDS.128 R24, [R36] ;  /* 0x0000000024187984 */ /* 0x000ea80000000c00 */
[----:B------:R-:W3:Y:S04]  /*b400*/  LDS.128 R20, [R36+0x800] ;  /* 0x0008000024147984 */ /* 0x000ee80000000c00 */
[----:B------:R-:W4:Y:S04]  /*b410*/  LDS.128 R16, [R36+0x1000] ;  /* 0x0010000024107984 */ /* 0x000f280000000c00 */
[----:B------:R5:W2:Y:S01]  /*b420*/  LDS.128 R12, [R36+0x1800] ;  /* 0x00180000240c7984 */ /* 0x000aa20000000c00 */
[----:B-1----:R-:W-:-:S04]  /*b430*/  IMAD R32, R29, R32, UR4 ;  /* 0x000000041d207e24 */ /* 0x002fc8000f8e0220 */
[----:B------:R-:W-:-:S04]  /*b440*/  IMAD R10, R10, R29, R32 ;  /* 0x0000001d0a0a7224 */ /* 0x000fc800078e0220 */
[----:B------:R-:W-:Y:S01]  /*b450*/  IMAD R5, R10, R11, R8 ;  /* 0x0000000b0a057224 */ /* 0x000fe200078e0208 */
[----:B-----5:R-:W-:Y:S02]  /*b460*/  LOP3.LUT R36, R6, 0xfffffff8, RZ, 0xc0, !PT ;  /* 0xfffffff806247812 */ /* 0x020fe400078ec0ff */
[----:B------:R-:W-:-:S03]  /*b470*/  SHF.R.S32.HI R6, RZ, 0x3, R6 ;  /* 0x00000003ff067819 */ /* 0x000fc60000011406 */
[----:B------:R-:W-:-:S04]  /*b480*/  IMAD.IADD R36, R7, 0x1, -R36 ;  /* 0x0000000107247824 */ /* 0x000fc800078e0a24 */
[----:B------:R-:W-:-:S05]  /*b490*/  IMAD.SHL.U32 R36, R36, 0x4, RZ ;  /* 0x0000000424247824 */ /* 0x000fca00078e00ff */
[----:B------:R-:W-:Y:S01]  /*b4a0*/  SHF.R.S32.HI R37, RZ, 0x1f, R36 ;  /* 0x0000001fff257819 */ /* 0x000fe20000011424 */
[----:B--234-:R-:W-:Y:S06]  /*b4b0*/  @P0 BRA `(.L_x_1563) ;  /* 0x0000000000300947 */ /* 0x01cfec0003800000 */
[----:B------:R-:W-:Y:S01]  /*b4c0*/  IMAD R11, R30, -0x40, R11 ;  /* 0xffffffc01e0b7824 */ /* 0x000fe200078e020b */
[----:B------:R-:W-:Y:S01]  /*b4d0*/  SHF.R.S32.HI R8, RZ, 0x1f, R4 ;  /* 0x0000001fff087819 */ /* 0x000fe20000011404 */
[C---:B------:R-:W-:Y:S01]  /*b4e0*/  VIADD R7, R4.reuse, 0x8 ;  /* 0x0000000804077836 */ /* 0x040fe20000000000 */
        /* <DEDUP_REMOVED lines=9> */
.L_x_1563:
[----:B------:R-:W-:Y:S05]  /*b580*/  BSYNC B0 ;  /* 0x0000000000007941 */ /* 0x000fea0003800000 */
.L_x_1562:
[----:B------:R-:W-:Y:S01]  /*b590*/  ULDC UR4, c[0x0][0x2dc] ;  /* 0x0000b70000047ab9 */ /* 0x000fe20000000800 */
[----:B------:R-:W-:-:S04]  /*b5a0*/  IMAD.WIDE R6, R6, 0x20, R36 ;  /* 0x0000002006067825 */ /* 0x000fc800078e0224 */
[----:B------:R-:W-:Y:S01]  /*b5b0*/  IMAD R5, R5, UR4, RZ ;  /* 0x0000000405057c24 */ /* 0x000fe2000f8e02ff */
[----:B------:R-:W-:-:S04]  /*b5c0*/  ULDC.64 UR4, c[0x0][0x288] ;  /* 0x0000a20000047ab9 */ /* 0x000fc80000000a00 */
[----:B------:R-:W-:-:S04]  /*b5d0*/  IADD3 R0, P0, R5, R6, RZ ;  /* 0x0000000605007210 */ /* 0x000fc80007f1e0ff */
[----:B------:R-:W-:Y:S02]  /*b5e0*/  LEA.HI.X.SX32 R5, R5, R7, 0x1, P0 ;  /* 0x0000000705057211 */ /* 0x000fe400000f0eff */
[----:B-1----:R-:W-:-:S04]  /*b5f0*/  LEA R2, P0, R0, UR4, 0x2 ;  /* 0x0000000400027c11 */ /* 0x002fc8000f8010ff */
[----:B------:R-:W-:-:S05]  /*b600*/  LEA.HI.X R3, R0, UR5, R5, 0x2, P0 ;  /* 0x0000000500037c11 */ /* 0x000fca00080f1405 */
[----:B------:R-:W-:Y:S04]  /*b610*/  STG.E.128 desc[UR16][R2.64], R24 ;  /* 0x0000001802007986 */ /* 0x000fe8000c101d10 */
[----:B------:R-:W-:Y:S04]  /*b620*/  STG.E.128 desc[UR16][R2.64+0x800], R20 ;  /* 0x0008001402007986 */ /* 0x000fe8000c101d10 */
[----:B------:R-:W-:Y:S04]  /*b630*/  STG.E.128 desc[UR16][R2.64+0x1000], R16 ;  /* 0x0010001002007986 */ /* 0x000fe8000c101d10 */
[----:B------:R-:W-:Y:S01]  /*b640*/  STG.E.128 desc[UR16][R2.64+0x1800], R12 ;  /* 0x0018000c02007986 */ /* 0x000fe2000c101d10 */
[----:B------:R-:W-:Y:S05]  /*b650*/  EXIT ;  /* 0x000000000000794d */ /* 0x000fea0003800000 */
.L_x_1564:
        /* <DEDUP_REMOVED lines=10> */
.L_x_5328:


//--------------------- .text._ZN5flash24flash_fwd_splitkv_kernelI23Flash_fwd_kernel_traitsILi32ELi64ELi256ELi4ELb0ELb0EN7cutlass10bfloat16_tE19Flash_kernel_traitsILi32ELi64ELi256ELi4ES3_EELb1ELb0ELb0ELb1ELb1ELb1ELb1ELb0EEEvNS_16Flash_fwd_paramsE --------------------------
	.section	.text._ZN5flash24flash_fwd_splitkv_kernelI23Flash_fwd_kernel_traitsILi32ELi64ELi256ELi4ELb0ELb0EN7cutlass10bfloat16_tE19Flash_kernel_traitsILi32ELi64ELi256ELi4ES3_EELb1ELb0ELb0ELb1ELb1ELb1ELb1ELb0EEEvNS_16Flash_fwd_paramsE,"ax",@progbits
	.align	128
        .global         _ZN5flash24flash_fwd_splitkv_kernelI23Flash_fwd_kernel_traitsILi32ELi64ELi256ELi4ELb0ELb0EN7cutlass10bfloat16_tE19Flash_kernel_traitsILi32ELi64ELi256ELi4ES3_EELb1ELb0ELb0ELb1ELb1ELb1ELb1ELb0EEEvNS_16Flash_fwd_paramsE
        .type           _ZN5flash24flash_fwd_splitkv_kernelI23Flash_fwd_kernel_traitsILi32ELi64ELi256ELi4ELb0ELb0EN7cutlass10bfloat16_tE19Flash_kernel_traitsILi32ELi64ELi256ELi4ES3_EELb1ELb0ELb0ELb1ELb1ELb1ELb1ELb0EEEvNS_16Flash_fwd_paramsE,@function
        .size           _ZN5flash24flash_fwd_splitkv_kernelI23Flash_fwd_kernel_traitsILi32ELi64ELi256ELi4ELb0ELb0EN7cutlass10bfloat16_tE19Flash_kernel_traitsILi32ELi64ELi256ELi4ES3_EELb1ELb0ELb0ELb1ELb1ELb1ELb1ELb0EEEvNS_16Flash_fwd_paramsE,(.L_x_5329 - _ZN5flash24flash_fwd_splitkv_kernelI23Flash_fwd_kernel_traitsILi32ELi64ELi256ELi4ELb0ELb0EN7cutlass10bfloat16_tE19Flash_kernel_traitsILi32ELi64ELi256ELi4ES3_EELb1ELb0ELb0ELb1ELb1ELb1ELb1ELb0EEEvNS_16Flash_fwd_paramsE)
        .other          _ZN5flash24flash_fwd_splitkv_kernelI23Flash_fwd_kernel_traitsILi32ELi64ELi256ELi4ELb0ELb0EN7cutlass10bfloat16_tE19Flash_kernel_traitsILi32ELi64ELi256ELi4ES3_EELb1ELb0ELb0ELb1ELb1ELb1ELb1ELb0EEEvNS_16Flash_fwd_paramsE,@"STO_CUDA_ENTRY STV_DEFAULT"
_ZN5flash24flash_fwd_splitkv_kernelI23Flash_fwd_kernel_traitsILi32ELi64ELi256ELi4ELb0ELb0EN7cutlass10bfloat16_tE19Flash_kernel_traitsILi32ELi64ELi256ELi4ES3_EELb1ELb0ELb0ELb1ELb1ELb1ELb1ELb0EEEvNS_16Flash_fwd_paramsE:
.text._ZN5flash24flash_fwd_splitkv_kernelI23Flash_fwd_kernel_traitsILi32ELi64ELi256ELi4ELb0ELb0EN7cutlass10bfloat16_tE19Flash_kernel_traitsILi32ELi64ELi256ELi4ES3_EELb1ELb0ELb0ELb1ELb1ELb1ELb1ELb0EEEvNS_16Flash_fwd_paramsE:
        /* <DEDUP_REMOVED lines=16> */
[----:B-1----:R-:W-:-:S04]  /*0100*/  VIADD R2, R2, 0xffffffe ;  /* 0x0ffffffe02027836 */ /* 0x002fc80000000000 */
[----:B------:R-:W1:Y:S08]  /*0110*/  F2I.FTZ.U32.TRUNC.NTZ R3, R2 ;  /* 0x0000000200037305 */ /* 0x000e70000021f000 */
[----:B------:R-:W3:Y:S01]  /*0120*/  @P1 LDC.64 R4, c[0x0][0x300] ;  /* 0x0000c000ff041b82 */ /* 0x000ee20000000a00 */
[----:B-1----:R-:W-:Y:S01]  /*0130*/  IMAD.MOV R0, RZ, RZ, -R3 ;  /* 0x000000ffff007224 */ /* 0x002fe200078e0a03 */
[----:B------:R-:W-:-:S03]  /*0140*/  MOV R2, RZ ;  /* 0x000000ff00027202 */ /* 0x000fc60000000f00 */
[----:B------:R-:W-:-:S04]  /*0150*/  IMAD R0, R0, R13, RZ ;  /* 0x0000000d00007224 */ /* 0x000fc800078e02ff */
[----:B------:R-:W-:-:S06]  /*0160*/  IMAD.HI.U32 R2, R3, R0, R2 ;  /* 0x0000000003027227 */ /* 0x000fcc00078e0002 */
[----:B--2---:R-:W-:Y:S02]  /*0170*/  IMAD.HI.U32 R249, R2, UR4, RZ ;  /* 0x0000000402f97c27 */ /* 0x004fe4000f8e00ff */
[----:B------:R-:W1:Y:S02]  /*0180*/  @P0 LDC.64 R2, c[0x0][0x308] ;  /* 0x0000c200ff020b82 */ /* 0x000e640000000a00 */
        /* <DEDUP_REMOVED lines=10> */
[----:B---3--:R-:W-:Y:S01]  /*0230*/  @P1 IMAD.WIDE R4, R249, 0x4, R4 ;  /* 0x00000004f9041825 */ /* 0x008fe200078e0204 */
        /* <DEDUP_REMOVED lines=8> */
[----:B------:R-:W-:Y:S01]  /*02c0*/  ULDC UR14, c[0x0][0x398] ;  /* 0x0000e600000e7ab9 */ /* 0x000fe20000000800 */
[----:B------:R-:W3:Y:S05]  /*02d0*/  S2R R63, SR_TID.X ;  /* 0x00000000003f7919 */ /* 0x000eea0000002100 */
[----:B------:R-:W4:Y:S01]  /*02e0*/  @!P0 LDC.64 R10, c[0x0][0x318] ;  /* 0x0000c600ff0a8b82 */ /* 0x000f220000000a00 */
[-C--:B--2---:R-:W-:Y:S02]  /*02f0*/  IABS R0, R6.reuse ;  /* 0x0000000600007213 */ /* 0x084fe40000000000 */
[----:B------:R-:W-:-:S03]  /*0300*/  IABS R8, R6 ;  /* 0x0000000600087213 */ /* 0x000fc60000000000 */
[----:B-1----:R-:W-:Y:S02]  /*0310*/  IMAD.MOV.U32 R4, RZ, RZ, R0 ;  /* 0x000000ffff047224 */ /* 0x002fe400078e0000 */
[----:B------:R-:W1:Y:S01]  /*0320*/  LDC R0, c[0x0][0x2c8] ;  /* 0x0000b200ff007b82 */ /* 0x000e620000000800 */
[----:B----4-:R-:W-:Y:S01]  /*0330*/  @!P0 ISETP.NE.U32.AND P1, PT, R10, RZ, PT ;  /* 0x000000ff0a00820c */ /* 0x010fe20003f25070 */
[----:B------:R-:W2:Y:S01]  /*0340*/  I2F.RP R2, R4 ;  /* 0x0000000400027306 */ /* 0x000ea20000209400 */
[----:B------:R-:W4:Y:S02]  /*0350*/  S2R R10, SR_CTAID.Y ;  /* 0x00000000000a7919 */ /* 0x000f240000002600 */
[----:B------:R-:W-:-:S05]  /*0360*/  @!P0 ISETP.NE.AND.EX P1, PT, R11, RZ, PT, P1 ;  /* 0x000000ff0b00820c */ /* 0x000fca0003f25310 */
[----:B--2---:R-:W2:Y:S01]  /*0370*/  MUFU.RCP R2, R2 ;  /* 0x0000000200027308 */ /* 0x004ea20000001000 */
[----:B-1----:R-:W-:Y:S02]  /*0380*/  VIADD R0, R0, 0xff ;  /* 0x000000ff00007836 */ /* 0x002fe40000000000 */
        /* <DEDUP_REMOVED lines=16> */
[----:B------:R-:W-:-:S05]  /*0490*/  IMAD R2, R0, R3, R2 ;  /* 0x0000000300027224 */ /* 0x000fca00078e0202 */
[----:B------:R-:W-:-:S13]  /*04a0*/  ISETP.GT.U32.AND P2, PT, R4, R2, PT ;  /* 0x000000020400720c */ /* 0x000fda0003f44070 */
[----:B------:R-:W-:Y:S01]  /*04b0*/  @!P2 IMAD.IADD R2, R2, 0x1, -R4 ;  /* 0x000000010202a824 */ /* 0x000fe200078e0a04 */
[----:B-1----:R-:W-:Y:S01]  /*04c0*/  @!P0 SEL R3, R9, RZ, P1 ;  /* 0x000000ff09038207 */ /* 0x002fe20000800000 */
[----:B------:R-:W-:-:S03]  /*04d0*/  @!P2 VIADD R0, R0, 0x1 ;  /* 0x000000010000a836 */ /* 0x000fc60000000000 */
[----:B------:R-:W-:Y:S02]  /*04e0*/  ISETP.GE.U32.AND P3, PT, R2, R4, PT ;  /* 0x000000040200720c */ /* 0x000fe40003f66070 */
[----:B------:R-:W-:Y:S02]  /*04f0*/  LOP3.LUT R2, R7, R6, RZ, 0x3c, !PT ;  /* 0x0000000607027212 */ /* 0x000fe400078e3cff */
[----:B------:R-:W-:Y:S01]  /*0500*/  @!P0 IADD3 R60, R3, R8, -R14 ;  /* 0x00000008033c8210 */ /* 0x000fe20007ffe80e */
[----:B------:R-:W-:Y:S01]  /*0510*/  VIADD R3, R65, 0x13f ;  /* 0x0000013f41037836 */ /* 0x000fe20000000000 */
[----:B------:R-:W-:Y:S02]  /*0520*/  ISETP.GE.AND P1, PT, R2, RZ, PT ;  /* 0x000000ff0200720c */ /* 0x000fe40003f26270 */
[----:B------:R-:W-:Y:S01]  /*0530*/  ISETP.NE.AND P0, PT, R6, RZ, PT ;  /* 0x000000ff0600720c */ /* 0x000fe20003f05270 */
[C---:B------:R-:W-:Y:S01]  /*0540*/  VIADD R2, R60.reuse, 0xff ;  /* 0x000000ff3c027836 */ /* 0x040fe20000000000 */
[----:B------:R-:W-:-:S03]  /*0550*/  IADD3 R3, R60, -UR15, R3 ;  /* 0x8000000f3c037c10 */ /* 0x000fc6000fffe003 */
[----:B------:R-:W-:Y:S02]  /*0560*/  @P3 VIADD R0, R0, 0x1 ;  /* 0x0000000100003836 */ /* 0x000fe40000000000 */
[----:B------:R-:W-:Y:S01]  /*0570*/  VIADD R5, R3, UR14 ;  /* 0x0000000e03057c36 */ /* 0x000fe20008000000 */
[----:B------:R-:W-:-:S03]  /*0580*/  SHF.R.S32.HI R3, RZ, 0x1f, R2 ;  /* 0x0000001fff037819 */ /* 0x000fc60000011402 */
[----:B------:R-:W-:Y:S01]  /*0590*/  @!P1 IMAD.MOV R0, RZ, RZ, -R0 ;  /* 0x000000ffff009224 */ /* 0x000fe200078e0a00 */
[----:B------:R-:W-:Y:S02]  /*05a0*/  SHF.R.S32.HI R4, RZ, 0x1f, R5 ;  /* 0x0000001fff047819 */ /* 0x000fe40000011405 */
[----:B------:R-:W-:Y:S02]  /*05b0*/  @!P0 LOP3.LUT R0, RZ, R6, RZ, 0x33, !PT ;  /* 0x00000006ff008212 */ /* 0x000fe400078e33ff */
[----:B------:R-:W-:Y:S02]  /*05c0*/  LEA.HI R2, R3, R2, RZ, 0x8 ;  /* 0x0000000203027211 */ /* 0x000fe400078f40ff */
[----:B------:R-:W-:Y:S01]  /*05d0*/  LEA.HI R3, R4, R5, RZ, 0x8 ;  /* 0x0000000504037211 */ /* 0x000fe200078f40ff */
[----:B----4-:R-:W-:Y:S01]  /*05e0*/  IMAD R246, R0, R10, RZ ;  /* 0x0000000a00f67224 */ /* 0x010fe200078e02ff */
[----:B------:R-:W-:Y:S02]  /*05f0*/  SHF.R.S32.HI R2, RZ, 0x8, R2 ;  /* 0x00000008ff027819 */ /* 0x000fe40000011402 */
[----:B------:R-:W-:-:S02]  /*0600*/  SHF.R.S32.HI R3, RZ, 0x8, R3 ;  /* 0x00000008ff037819 */ /* 0x000fc40000011403 */
[----:B------:R-:W-:-:S04]  /*0610*/  VIADDMNMX R0, R246, R0, R2, PT ;  /* 0x00000000f6007246 */ /* 0x000fc80003800102 */
[----:B------:R-:W-:-:S04]  /*0620*/  VIMNMX R191, R0, R3, PT ;  /* 0x0000000300bf7248 */ /* 0x000fc80003fe0100 */
[----:B------:R-:W-:-:S13]  /*0630*/  ISETP.GE.AND P0, PT, R246, R191, PT ;  /* 0x000000bff600720c */ /* 0x000fda0003f06270 */
[----:B---3--:R-:W-:Y:S05]  /*0640*/  @!P0 BRA `(.L_x_1565) ;  /* 0x0000000000c08947 */ /* 0x008fea0003800000 */
[----:B------:R-:W1:Y:S01]  /*0650*/  LDC R0, c[0x0][0x2c0] ;  /* 0x0000b000ff007b82 */ /* 0x000e620000000800 */
[----:B------:R-:W-:Y:S01]  /*0660*/  SHF.R.S32.HI R3, RZ, 0x1f, R63 ;  /* 0x0000001fff037819 */ /* 0x000fe2000001143f */
[----:B------:R-:W-:Y:S01]  /*0670*/  ULDC UR4, c[0x0][0x2dc] ;  /* 0x0000b70000047ab9 */ /* 0x000fe20000000800 */
[----:B------:R-:W-:Y:S01]  /*0680*/  LOP3.LUT P5, RZ, R63, 0x7, RZ, 0xc0, !PT ;  /* 0x000000073fff7812 */ /* 0x000fe200078ac0ff */
[----:B------:R-:W-:Y:S01]  /*0690*/  ULDC.64 UR6, c[0x0][0x288] ;  /* 0x0000a20000067ab9 */ /* 0x000fe20000000a00 */
[----:B------:R-:W-:Y:S02]  /*06a0*/  LEA.HI R3, R3, R63, RZ, 0x3 ;  /* 0x0000003f03037211 */ /* 0x000fe400078f18ff */
[----:B------:R-:W-:Y:S02]  /*06b0*/  IADD3 R9, -R65, UR15, RZ ;  /* 0x0000000f41097c10 */ /* 0x000fe4000fffe1ff */
[----:B------:R-:W-:-:S05]  /*06c0*/  LOP3.LUT R2, R3, 0x3ffffff8, RZ, 0xc0, !PT ;  /* 0x3ffffff803027812 */ /* 0x000fca00078ec0ff */
[----:B------:R-:W-:-:S04]  /*06d0*/  IMAD.IADD R2, R63, 0x1, -R2 ;  /* 0x000000013f027824 */ /* 0x000fc800078e0a02 */
[----:B------:R-:W-:Y:S02]  /*06e0*/  IMAD.SHL.U32 R2, R2, 0x4, RZ ;  /* 0x0000000402027824 */ /* 0x000fe400078e00ff */
[----:B-1----:R-:W-:-:S04]  /*06f0*/  IMAD R0, R10, R0, R249 ;  /* 0x000000000a007224 */ /* 0x002fc800078e02f9 */
[----:B------:R-:W-:Y:S01]  /*0700*/  IMAD R4, R0, R13, R22 ;  /* 0x0000000d00047224 */ /* 0x000fe200078e0216 */
[----:B------:R-:W-:Y:S02]  /*0710*/  SHF.R.S32.HI R0, RZ, 0x3, R3 ;  /* 0x00000003ff007819 */ /* 0x000fe40000011403 */
[----:B------:R-:W-:Y:S01]  /*0720*/  SHF.R.S32.HI R3, RZ, 0x1f, R2 ;  /* 0x0000001fff037819 */ /* 0x000fe20000011402 */
[----:B------:R-:W-:Y:S01]  /*0730*/  IMAD R4, R4, UR15, R65 ;  /* 0x0000000f04047c24 */ /* 0x000fe2000f8e0241 */
[CC--:B------:R-:W-:Y:S01]  /*0740*/  ISETP.GE.OR P4, PT, R0.reuse, R9.reuse, P5 ;  /* 0x000000090000720c */ /* 0x0c0fe20002f86670 */
[C---:B------:R-:W-:Y:S02]  /*0750*/  VIADD R6, R0.reuse, 0x20 ;  /* 0x0000002000067836 */ /* 0x040fe40000000000 */
[----:B------:R-:W-:Y:S01]  /*0760*/  VIADD R7, R0, 0x10 ;  /* 0x0000001000077836 */ /* 0x000fe20000000000 */
[----:B------:R-:W-:Y:S01]  /*0770*/  SHF.R.S32.HI R8, RZ, 0x1f, R4 ;  /* 0x0000001fff087819 */ /* 0x000fe20000011404 */
[----:B------:R-:W-:Y:S01]  /*0780*/  IMAD R5, R4, UR4, RZ ;  /* 0x0000000404057c24 */ /* 0x000fe2000f8e02ff */
[-C--:B------:R-:W-:Y:S01]  /*0790*/  ISETP.GE.OR P2, PT, R6, R9.reuse, P5 ;  /* 0x000000090600720c */ /* 0x080fe20002f46670 */
[----:B------:R-:W-:Y:S01]  /*07a0*/  IMAD.WIDE R2, R0, 0x20, R2 ;  /* 0x0000002000027825 */ /* 0x000fe200078e0202 */
[----:B------:R-:W-:Y:S01]  /*07b0*/  IADD3 R6, P0, R4, R0, RZ ;  /* 0x0000000004067210 */ /* 0x000fe20007f1e0ff */
[----:B------:R-:W-:Y:S01]  /*07c0*/  ULDC.64 UR4, c[0x0][0x2b8] ;  /* 0x0000ae0000047ab9 */ /* 0x000fe20000000a00 */
[----:B------:R-:W-:-:S02]  /*07d0*/  ISETP.GE.OR P3, PT, R7, R9, P5 ;  /* 0x000000090700720c */ /* 0x000fc40002f66670 */
[C---:B------:R-:W-:Y:S01]  /*07e0*/  LEA.HI.X.SX32 R8, R0.reuse, R8, 0x1, P0 ;  /* 0x0000000800087211 */ /* 0x040fe200000f0eff */
[----:B------:R-:W-:Y:S01]  /*07f0*/  VIADD R0, R0, 0x30 ;  /* 0x0000003000007836 */ /* 0x000fe20000000000 */
[C---:B------:R-:W-:Y:S02]  /*0800*/  IADD3 R7, P1, R5.reuse, R2, RZ ;  /* 0x0000000205077210 */ /* 0x040fe40007f3e0ff */
[----:B------:R-:W-:Y:S02]  /*0810*/  LEA R2, P0, R6, UR4, 0x2 ;  /* 0x0000000406027c11 */ /* 0x000fe4000f8010ff */
[----:B------:R-:W-:Y:S02]  /*0820*/  LEA.HI.X.SX32 R3, R5, R3, 0x1, P1 ;  /* 0x0000000305037211 */ /* 0x000fe400008f0eff */
[----:B------:R-:W-:Y:S02]  /*0830*/  ISETP.GE.OR P5, PT, R0, R9, P5 ;  /* 0x000000090000720c */ /* 0x000fe40002fa6670 */
[----:B------:R-:W-:-:S04]  /*0840*/  LEA R4, P1, R7, UR6, 0x2 ;  /* 0x0000000607047c11 */ /* 0x000fc8000f8210ff */
[----:B------:R-:W-:Y:S01]  /*0850*/  LEA.HI.X R5, R7, UR7, R3, 0x2, P1 ;  /* 0x0000000707057c11 */ /* 0x000fe200088f1403 */
[----:B------:R-:W-:Y:S01]  /*0860*/  @!P3 IMAD.MOV.U32 R7, RZ, RZ, -0x800000 ;  /* 0xff800000ff07b424 */ /* 0x000fe200078e00ff */
[----:B------:R-:W-:Y:S01]  /*0870*/  LEA.HI.X R3, R6, UR5, R8, 0x2, P0 ;  /* 0x0000000506037c11 */ /* 0x000fe200080f1408 */
[----:B------:R-:W-:Y:S02]  /*0880*/  @!P4 IMAD.MOV.U32 R8, RZ, RZ, -0x800000 ;  /* 0xff800000ff08c424 */ /* 0x000fe400078e00ff */
[----:B------:R-:W-:Y:S01]  /*0890*/  @!P2 IMAD.MOV.U32 R6, RZ, RZ, -0x800000 ;  /* 0xff800000ff06a424 */ /* 0x000fe200078e00ff */
        /* <DEDUP_REMOVED lines=8> */
[----:B------:R-:W-:-:S05]  /*0920*/  MOV R0, 0xff800000 ;  /* 0xff80000000007802 */ /* 0x000fca0000000f00 */
[----:B------:R-:W-:Y:S01]  /*0930*/  STG.E desc[UR16][R2.64+0xc0], R0 ;  /* 0x0000c00002007986 */ /* 0x000fe2000c101910 */
[----:B------:R-:W-:Y:S05]  /*0940*/  EXIT ;  /* 0x000000000000794d */ /* 0x000fea0003800000 */
.L_x_1565:
        /* <DEDUP_REMOVED lines=10> */
[----:B------:R-:W-:Y:S01]  /*09f0*/  PLOP3.LUT P6, PT, PT, PT, PT, 0x80, 0x0 ;  /* 0x000000000000781c */ /* 0x000fe20003fcf070 */
[----:B------:R-:W-:Y:S01]  /*0a00*/  IMAD.MOV.U32 R0, RZ, RZ, RZ ;  /* 0x000000ffff007224 */ /* 0x000fe200078e00ff */
[----:B------:R-:W-:-:S13]  /*0a10*/  ISETP.NE.AND.EX P0, PT, RZ, UR5, PT, P0 ;  /* 0x00000005ff007c0c */ /* 0x000fda000bf05300 */
[----:B------:R-:W-:Y:S05]  /*0a20*/  @!P0 BRA `(.L_x_1566) ;  /* 0x0000000000248947 */ /* 0x000fea0003800000 */
[----:B------:R-:W2:Y:S01]  /*0a30*/  LDC.64 R4, c[0x0][0x378] ;  /* 0x0000de00ff047b82 */ /* 0x000ea20000000a00 */
[----:B------:R-:W-:Y:S02]  /*0a40*/  SHF.R.S32.HI R0, RZ, 0x1f, R249 ;  /* 0x0000001fff007819 */ /* 0x000fe400000114f9 */
[----:B------:R-:W-:-:S03]  /*0a50*/  PLOP3.LUT P6, PT, PT, PT, PT, 0x8, 0x0 ;  /* 0x000000000000781c */ /* 0x000fc60003fce170 */
[-C--:B--2---:R-:W-:Y:S02]  /*0a60*/  IMAD R0, R0, R4.reuse, RZ ;  /* 0x0000000400007224 */ /* 0x084fe400078e02ff */
[----:B-1----:R-:W-:-:S04]  /*0a70*/  IMAD.WIDE.U32 R2, R249, R4, RZ ;  /* 0x00000004f9027225 */ /* 0x002fc800078e00ff */
[----:B------:R-:W-:Y:S01]  /*0a80*/  IMAD R5, R249, R5, R0 ;  /* 0x00000005f9057224 */ /* 0x000fe200078e0200 */
[----:B------:R-:W-:-:S04]  /*0a90*/  LEA R4, P0, R2, UR4, 0x2 ;  /* 0x0000000402047c11 */ /* 0x000fc8000f8010ff */
[----:B------:R-:W-:-:S04]  /*0aa0*/  IADD3 R5, R3, R5, RZ ;  /* 0x0000000503057210 */ /* 0x000fc80007ffe0ff */
[----:B------:R-:W-:-:S07]  /*0ab0*/  LEA.HI.X R0, R2, UR5, R5, 0x2, P0 ;  /* 0x0000000502007c11 */ /* 0x000fce00080f1405 */
.L_x_1566:
[----:B------:R-:W-:Y:S02]  /*0ac0*/  MOV R212, R4 ;  /* 0x0000000400d47202 */ /* 0x000fe40000000f00 */
[----:B------:R-:W-:Y:S01]  /*0ad0*/  MOV R213, R0 ;  /* 0x0000000000d57202 */ /* 0x000fe20000000f00 */
[----:B------:R-:W-:Y:S06]  /*0ae0*/  @P6 BRA `(.L_x_1567) ;  /* 0x00000004004c6947 */ /* 0x000fec0003800000 */
[----:B------:R-:W2:Y:S01]  /*0af0*/  LDC R8, c[0x0][0x380] ;  /* 0x0000e000ff087b82 */ /* 0x000ea20000000800 */
[----:B------:R-:W-:Y:S01]  /*0b00*/  LEA R13, R191, 0xffffff00, 0x8 ;  /* 0xffffff00bf0d7811 */ /* 0x000fe200078e40ff */
[----:B------:R-:W-:Y:S01]  /*0b10*/  ULDC.64 UR8, c[0x0][0x230] ;  /* 0x00008c0000087ab9 */ /* 0x000fe20000000a00 */
[----:B------:R-:W-:Y:S01]  /*0b20*/  ULDC.64 UR6, c[0x0][0x248] ;  /* 0x0000920000067ab9 */ /* 0x000fe20000000a00 */
[----:B------:R-:W-:Y:S01]  /*0b30*/  ULDC.64 UR4, c[0x0][0x238] ;  /* 0x00008e0000047ab9 */ /* 0x000fe20000000a00 */
[----:B------:R-:W-:Y:S01]  /*0b40*/  IABS R4, R13 ;  /* 0x0000000d00047213 */ /* 0x000fe20000000000 */
[----:B------:R-:W-:Y:S02]  /*0b50*/  ULDC.64 UR10, c[0x0][0x260] ;  /* 0x00009800000a7ab9 */ /* 0x000fe40000000a00 */
[----:B------:R-:W3:Y:S01]  /*0b60*/  LDC R9, c[0x0][0x278] ;  /* 0x00009e00ff097b82 */ /* 0x000ee20000000800 */
[----:B--2---:R-:W-:-:S04]  /*0b70*/  IABS R5, R8 ;  /* 0x0000000800057213 */ /* 0x004fc80000000000 */
        /* <DEDUP_REMOVED lines=25> */
[----:B---3--:R-:W-:Y:S02]  /*0d10*/  IABS R7, R9 ;  /* 0x0000000900077213 */ /* 0x008fe40000000000 */
[----:B------:R-:W-:Y:S02]  /*0d20*/  IABS R5, R22 ;  /* 0x0000001600057213 */ /* 0x000fe40000000000 */
        /* <DEDUP_REMOVED lines=29> */
[----:B--2---:R-:W-:Y:S01]  /*0f00*/  SHF.R.S32.HI R7, RZ, 0x1f, R6 ;  /* 0x0000001fff077819 */ /* 0x004fe20000011406 */
        /* <DEDUP_REMOVED lines=11> */
[----:B-----5:R-:W-:Y:S02]  /*0fc0*/  MOV R12, R6 ;  /* 0x00000006000c7202 */ /* 0x020fe40000000f00 */
[----:B------:R-:W-:Y:S01]  /*0fd0*/  IADD3 R15, R7, R5, RZ ;  /* 0x00000005070f7210 */ /* 0x000fe20007ffe0ff */
[----:B------:R-:W-:Y:S01]  /*0fe0*/  IMAD R4, R0, UR11, R4 ;  /* 0x0000000b00047c24 */ /* 0x000fe2000f8e0204 */
[----:B------:R-:W-:-:S03]  /*0ff0*/  MOV R16, R2 ;  /* 0x0000000200107202 */ /* 0x000fc60000000f00 */
[----:B------:R-:W-:Y:S01]  /*1000*/  IMAD.IADD R17, R3, 0x1, R4 ;  /* 0x0000000103117824 */ /* 0x000fe200078e0204 */
[----:B------:R-:W-:Y:S06]  /*1010*/  BRA `(.L_x_1568) ;  /* 0x0000000000f87947 */ /* 0x000fec0003800000 */
.L_x_1567:
[----:B------:R-:W2:Y:S01]  /*1020*/  LDC R10, c[0x0][0x278] ;  /* 0x00009e00ff0a7b82 */ /* 0x000ea20000000800 */
        /* <DEDUP_REMOVED lines=9> */
[----:B--2---:R-:W-:-:S07]  /*10c0*/  IABS R5, R10 ;  /* 0x0000000a00057213 */ /* 0x004fce0000000000 */
[----:B------:R-:W2:Y:S01]  /*10d0*/  LDC.64 R18, c[0x0][0x260] ;  /* 0x00009800ff127b82 */ /* 0x000ea20000000a00 */
        /* <DEDUP_REMOVED lines=21> */
[----:B------:R-:W-:-:S03]  /*1230*/  ISETP.GE.AND P1, PT, R4, RZ, PT ;  /* 0x000000ff0400720c */ /* 0x000fc60003f26270 */
[----:B------:R-:W-:Y:S02]  /*1240*/  IMAD R4, R5, UR6, RZ ;  /* 0x0000000605047c24 */ /* 0x000fe4000f8e02ff */
[----:B---3--:R-:W-:Y:S02]  /*1250*/  IMAD R5, R3, R8, RZ ;  /* 0x0000000803057224 */ /* 0x008fe400078e02ff */
[C---:B------:R-:W-:Y:S02]  /*1260*/  IMAD R4, R2.reuse, UR7, R4 ;  /* 0x0000000702047c24 */ /* 0x040fe4000f8e0204 */
[----:B------:R-:W-:-:S04]  /*1270*/  IMAD.WIDE.U32 R2, R2, UR6, RZ ;  /* 0x0000000602027c25 */ /* 0x000fc8000f8e00ff */
[----:B------:R-:W-:Y:S01]  /*1280*/  @P2 VIADD R0, R0, 0x1 ;  /* 0x0000000100002836 */ /* 0x000fe20000000000 */
[----:B------:R-:W-:Y:S01]  /*1290*/  IADD3 R3, R3, R4, RZ ;  /* 0x0000000403037210 */ /* 0x000fe20007ffe0ff */
[C---:B------:R-:W-:Y:S02]  /*12a0*/  IMAD R11, R14.reuse, R9, R5 ;  /* 0x000000090e0b7224 */ /* 0x040fe400078e0205 */
[----:B------:R-:W-:Y:S01]  /*12b0*/  IMAD.WIDE.U32 R4, R14, R8, RZ ;  /* 0x000000080e047225 */ /* 0x000fe200078e00ff */
[----:B------:R-:W-:Y:S02]  /*12c0*/  @!P1 IADD3 R0, -R0, RZ, RZ ;  /* 0x000000ff00009210 */ /* 0x000fe40007ffe1ff */
[----:B------:R-:W-:Y:S01]  /*12d0*/  @!P0 LOP3.LUT R0, RZ, R10, RZ, 0x33, !PT ;  /* 0x0000000aff008212 */ /* 0x000fe200078e33ff */
[C---:B------:R-:W-:Y:S02]  /*12e0*/  IMAD R10, R12.reuse, UR9, R6 ;  /* 0x000000090c0a7c24 */ /* 0x040fe4000f8e0206 */
[----:B------:R-:W-:Y:S01]  /*12f0*/  IMAD.WIDE.U32 R8, R12, UR8, R2 ;  /* 0x000000080c087c25 */ /* 0x000fe2000f8e0002 */
[----:B------:R-:W-:-:S02]  /*1300*/  SHF.R.S32.HI R14, RZ, 0x1f, R0 ;  /* 0x0000001fff0e7819 */ /* 0x000fc40000011400 */
[----:B------:R-:W-:Y:S01]  /*1310*/  MOV R2, R4 ;  /* 0x0000000400027202 */ /* 0x000fe20000000f00 */
[----:B------:R-:W-:Y:S01]  /*1320*/  IMAD.IADD R3, R5, 0x1, R11 ;  /* 0x0000000105037824 */ /* 0x000fe200078e020b */
[----:B------:R-:W-:Y:S01]  /*1330*/  IADD3 R5, R9, R10, RZ ;  /* 0x0000000a09057210 */ /* 0x000fe20007ffe0ff */
[----:B----4-:R-:W-:Y:S02]  /*1340*/  IMAD R6, R7, R16, RZ ;  /* 0x0000001007067224 */ /* 0x010fe400078e02ff */
[----:B------:R-:W-:Y:S01]  /*1350*/  IMAD.MOV.U32 R4, RZ, RZ, R8 ;  /* 0x000000ffff047224 */ /* 0x000fe200078e0008 */
[----:B------:R-:W-:Y:S01]  /*1360*/  MOV R8, R0 ;  /* 0x0000000000087202 */ /* 0x000fe20000000f00 */
[----:B--2---:R-:W-:Y:S02]  /*1370*/  IMAD R9, R14, R18, RZ ;  /* 0x000000120e097224 */ /* 0x004fe400078e02ff */
[C---:B------:R-:W-:Y:S02]  /*1380*/  IMAD R10, R12.reuse, R17, R6 ;  /* 0x000000110c0a7224 */ /* 0x040fe400078e0206 */
[----:B------:R-:W-:-:S04]  /*1390*/  IMAD.WIDE.U32 R6, R12, R16, R2 ;  /* 0x000000100c067225 */ /* 0x000fc800078e0002 */
[C---:B------:R-:W-:Y:S01]  /*13a0*/  IMAD.WIDE.U32 R2, R0.reuse, R18, R4 ;  /* 0x0000001200027225 */ /* 0x040fe200078e0004 */
[----:B------:R-:W-:Y:S02]  /*13b0*/  IADD3 R15, R7, R10, RZ ;  /* 0x0000000a070f7210 */ /* 0x000fe40007ffe0ff */
[----:B------:R-:W-:Y:S01]  /*13c0*/  MOV R12, R6 ;  /* 0x00000006000c7202 */ /* 0x000fe20000000f00 */
[----:B------:R-:W-:Y:S02]  /*13d0*/  IMAD R4, R0, R19, R9 ;  /* 0x0000001300047224 */ /* 0x000fe400078e0209 */
[----:B------:R-:W-:-:S03]  /*13e0*/  IMAD.MOV.U32 R16, RZ, RZ, R2 ;  /* 0x000000ffff107224 */ /* 0x000fc600078e0002 */
[----:B------:R-:W-:-:S07]  /*13f0*/  IADD3 R17, R3, R4, RZ ;  /* 0x0000000403117210 */ /* 0x000fce0007ffe0ff */
.L_x_1568:
[----:B------:R-:W-:Y:S01]  /*1400*/  SHF.R.S32.HI R21, RZ, 0x1f, R63 ;  /* 0x0000001fff157819 */ /* 0x000fe2000001143f */
[----:B------:R-:W-:Y:S01]  /*1410*/  ULDC.64 UR10, c[0x0][0x268] ;  /* 0x00009a00000a7ab9 */ /* 0x000fe20000000a00 */
[----:B------:R-:W-:Y:S01]  /*1420*/  ULDC.64 UR4, c[0x0][0x228] ;  /* 0x00008a0000047ab9 */ /* 0x000fe20000000a00 */
[----:B------:R-:W1:Y:S01]  /*1430*/  S2UR UR19, SR_CgaCtaId ;  /* 0x00000000001379c3 */ /* 0x000e620000008800 */
[CC--:B------:R-:W-:Y:S01]  /*1440*/  LEA.HI R11, R21.reuse, R63.reuse, RZ, 0x2 ;  /* 0x0000003f150b7211 */ /* 0x0c0fe200078f10ff */
[----:B------:R-:W-:Y:S01]  /*1450*/  ULDC.64 UR12, c[0x0][0x210] ;  /* 0x00008400000c7ab9 */ /* 0x000fe20000000a00 */
[CC--:B------:R-:W-:Y:S01]  /*1460*/  LEA.HI R23, R21.reuse, R63.reuse, RZ, 0x4 ;  /* 0x0000003f15177211 */ /* 0x0c0fe200078f20ff */
[----:B------:R-:W-:Y:S01]  /*1470*/  USHF.L.U32 UR18, UR6, 0x6, URZ ;  /* 0x0000000606127899 */ /* 0x000fe2000800063f */
[----:B------:R-:W-:Y:S02]  /*1480*/  LEA.HI R7, R21, R63, RZ, 0x3 ;  /* 0x0000003f15077211 */ /* 0x000fe400078f18ff */
[----:B------:R-:W-:-:S02]  /*1490*/  SHF.R.S32.HI R10, RZ, 0x4, R23 ;  /* 0x00000004ff0a7819 */ /* 0x000fc40000011417 */
[----:B------:R-:W-:Y:S02]  /*14a0*/  LOP3.LUT R4, R11, 0xfffffffc, RZ, 0xc0, !PT ;  /* 0xfffffffc0b047812 */ /* 0x000fe400078ec0ff */
[----:B------:R-:W-:Y:S02]  /*14b0*/  SHF.R.S32.HI R0, RZ, 0x3, R7 ;  /* 0x00000003ff007819 */ /* 0x000fe40000011407 */
[----:B------:R-:W-:Y:S01]  /*14c0*/  LEA.HI R9, R23, R10, RZ, 0x1 ;  /* 0x0000000a17097211 */ /* 0x000fe200078f08ff */
[----:B------:R-:W-:Y:S01]  /*14d0*/  IMAD.IADD R4, R63, 0x1, -R4 ;  /* 0x000000013f047824 */ /* 0x000fe200078e0a04 */
[----:B------:R-:W-:Y:S01]  /*14e0*/  LOP3.LUT R5, R7, 0xfffffff8, RZ, 0xc0, !PT ;  /* 0xfffffff807057812 */ /* 0x000fe200078ec0ff */
[----:B------:R-:W-:Y:S01]  /*14f0*/  IMAD.SHL.U32 R6, R0, 0x40, RZ ;  /* 0x0000004000067824 */ /* 0x000fe200078e00ff */
[----:B------:R-:W-:Y:S01]  /*1500*/  LOP3.LUT R9, R9, 0xfffffffe, RZ, 0xc0, !PT ;  /* 0xfffffffe09097812 */ /* 0x000fe200078ec0ff */
[----:B------:R-:W-:Y:S01]  /*1510*/  IMAD.SHL.U32 R4, R4, 0x8, RZ ;  /* 0x0000000804047824 */ /* 0x000fe200078e00ff */
[----:B------:R-:W-:Y:S01]  /*1520*/  LEA.HI R7, R7, R0, RZ, 0x1 ;  /* 0x0000000007077211 */ /* 0x000fe200078f08ff */
[----:B------:R-:W-:Y:S01]  /*1530*/  IMAD.IADD R5, R63, 0x1, -R5 ;  /* 0x000000013f057824 */ /* 0x000fe200078e0a05 */
[----:B------:R-:W-:Y:S01]  /*1540*/  LOP3.LUT R6, R6, 0xc0, RZ, 0xc0, !PT ;  /* 0x000000c006067812 */ /* 0x000fe200078ec0ff */
[----:B------:R-:W-:Y:S01]  /*1550*/  IMAD.IADD R26, R10, 0x1, -R9 ;  /* 0x000000010a1a7824 */ /* 0x000fe200078e0a09 */
[----:B------:R-:W-:-:S02]  /*1560*/  SHF.R.S32.HI R2, RZ, 0x2, R11 ;  /* 0x00000002ff027819 */ /* 0x000fc4000001140b */
[----:B------:R-:W-:Y:S02]  /*1570*/  LOP3.LUT R7, R7, 0xfffffffe, RZ, 0xc0, !PT ;  /* 0xfffffffe07077812 */ /* 0x000fe400078ec0ff */
[----:B------:R-:W-:Y:S02]  /*1580*/  LOP3.LUT R10, R6, 0x18, R4, 0xf8, !PT ;  /* 0x00000018060a7812 */ /* 0x000fe400078ef804 */
[----:B------:R-:W-:Y:S01]  /*1590*/  SHF.R.U32.HI R9, RZ, 0x3, R6 ;  /* 0x00000003ff097819 */ /* 0x000fe20000011606 */
[----:B------:R-:W-:Y:S01]  /*15a0*/  IMAD.IADD R27, R0, 0x1, -R7 ;  /* 0x00000001001b7824 */ /* 0x000fe200078e0a07 */
[----:B------:R-:W-:Y:S02]  /*15b0*/  LEA.HI R24, R5, R5, RZ, 0x1 ;  /* 0x0000000505187211 */ /* 0x000fe400078f08ff */
[----:B------:R-:W-:Y:S02]  /*15c0*/  LEA.HI R6, R11, R2, RZ, 0x1 ;  /* 0x000000020b067211 */ /* 0x000fe400078f08ff */
[----:B------:R-:W-:-:S02]  /*15d0*/  LOP3.LUT R0, R24, 0xfffffffe, RZ, 0xc0, !PT ;  /* 0xfffffffe18007812 */ /* 0x000fc400078ec0ff */
[----:B------:R-:W-:Y:S02]  /*15e0*/  LOP3.LUT R6, R6, 0x7fffffe, RZ, 0xc0, !PT ;  /* 0x07fffffe06067812 */ /* 0x000fe400078ec0ff */
[----:B------:R-:W-:Y:S01]  /*15f0*/  LEA.HI R64, R21, R63, RZ, 0x5 ;  /* 0x0000003f15407211 */ /* 0x000fe200078f28ff */
[----:B------:R-:W-:Y:S01]  /*1600*/  IMAD.IADD R28, R5, 0x1, -R0 ;  /* 0x00000001051c7824 */ /* 0x000fe200078e0a00 */
[----:B------:R-:W-:Y:S01]  /*1610*/  SHF.R.S32.HI R5, RZ, 0x1f, R4 ;  /* 0x0000001fff057819 */ /* 0x000fe20000011404 */
[----:B------:R-:W-:Y:S01]  /*1620*/  IMAD.IADD R7, R2, 0x1, -R6 ;  /* 0x0000000102077824 */ /* 0x000fe200078e0a06 */
[----:B------:R-:W-:Y:S02]  /*1630*/  SHF.R.S32.HI R62, RZ, 0x5, R64 ;  /* 0x00000005ff3e7819 */ /* 0x000fe40000011440 */
[----:B------:R-:W-:Y:S02]  /*1640*/  IADD3 R6, P0, R4, R12, RZ ;  /* 0x0000000c04067210 */ /* 0x000fe40007f1e0ff */
[----:B------:R-:W-:-:S02]  /*1650*/  SHF.R.S32.HI R0, RZ, 0x1f, R249 ;  /* 0x0000001fff007819 */ /* 0x000fc400000114f9 */
[----:B------:R-:W-:Y:S01]  /*1660*/  LOP3.LUT R11, R10, R9, RZ, 0x3c, !PT ;  /* 0x000000090a0b7212 */ /* 0x000fe200078e3cff */
[----:B------:R-:W-:Y:S01]  /*1670*/  IMAD R10, R62, 0x8, R7 ;  /* 0x000000083e0a7824 */ /* 0x000fe200078e0207 */
[----:B------:R-:W-:Y:S01]  /*1680*/  SHF.R.S32.HI R3, RZ, 0x1f, R2 ;  /* 0x0000001fff037819 */ /* 0x000fe20000011402 */
[----:B------:R-:W-:Y:S02]  /*1690*/  IMAD R9, R14, UR10, RZ ;  /* 0x0000000a0e097c24 */ /* 0x000fe4000f8e02ff */
[----:B------:R-:W-:Y:S01]  /*16a0*/  IMAD.X R7, R5, 0x1, R15, P0 ;  /* 0x0000000105077824 */ /* 0x000fe200000e060f */
[----:B------:R-:W-:Y:S01]  /*16b0*/  IADD3 R13, P0, R2, R13, RZ ;  /* 0x0000000d020d7210 */ /* 0x000fe20007f1e0ff */
[----:B------:R-:W-:Y:S01]  /*16c0*/  IMAD R0, R0, UR4, RZ ;  /* 0x0000000400007c24 */ /* 0x000fe2000f8e02ff */
[----:B------:R-:W2:Y:S01]  /*16d0*/  LDC.64 R14, c[0x0][0x240] ;  /* 0x00009000ff0e7b82 */ /* 0x000ea20000000a00 */
[----:B------:R-:W-:Y:S02]  /*16e0*/  IMAD.U32 R183, R10, 0x20, R11 ;  /* 0x000000200ab77824 */ /* 0x000fe400078e000b */
[----:B------:R-:W-:-:S02]  /*16f0*/  IMAD R21, R8, UR11, R9 ;  /* 0x0000000b08157c24 */ /* 0x000fc4000f8e0209 */
[----:B------:R-:W-:Y:S01]  /*1700*/  IMAD.WIDE.U32 R10, R8, UR10, R6 ;  /* 0x0000000a080a7c25 */ /* 0x000fe2000f8e0006 */
[----:B------:R-:W-:Y:S01]  /*1710*/  IADD3 R6, P1, R4, R16, RZ ;  /* 0x0000001004067210 */ /* 0x000fe20007f3e0ff */
[----:B------:R-:W-:Y:S01]  /*1720*/  ULDC.64 UR10, c[0x0][0x250] ;  /* 0x00009400000a7ab9 */ /* 0x000fe20000000a00 */
[----:B------:R-:W-:Y:S01]  /*1730*/  LOP3.LUT R8, R23, 0xfffffff0, RZ, 0xc0, !PT ;  /* 0xfffffff017087812 */ /* 0x000fe200078ec0ff */
[----:B------:R-:W-:Y:S02]  /*1740*/  IMAD R9, R249, UR5, R0 ;  /* 0x00000005f9097c24 */ /* 0x000fe4000f8e0200 */
[----:B------:R-:W-:Y:S02]  /*1750*/  IMAD R0, R3, UR6, RZ ;  /* 0x0000000603007c24 */ /* 0x000fe4000f8e02ff */
[----:B------:R-:W-:Y:S02]  /*1760*/  IMAD.X R7, R5, 0x1, R17, P1 ;  /* 0x0000000105077824 */ /* 0x000fe400008e0611 */
[----:B------:R-:W-:Y:S01]  /*1770*/  IMAD R12, R2, UR7, R0 ;  /* 0x00000007020c7c24 */ /* 0x000fe2000f8e0200 */
[----:B------:R-:W-:Y:S01]  /*1780*/  SHF.R.S32.HI R0, RZ, 0x1f, R22 ;  /* 0x0000001fff007819 */ /* 0x000fe20000011416 */
[----:B------:R-:W-:Y:S01]  /*1790*/  IMAD.WIDE.U32 R4, R249, UR4, R4 ;  /* 0x00000004f9047c25 */ /* 0x000fe2000f8e0004 */
[----:B------:R-:W-:-:S03]  /*17a0*/  ULDC.64 UR4, c[0x0][0x258] ;  /* 0x0000960000047ab9 */ /* 0x000fc60000000a00 */
[----:B------:R-:W-:Y:S02]  /*17b0*/  IMAD.IADD R16, R63, 0x1, -R8 ;  /* 0x000000013f107824 */ /* 0x000fe400078e0a08 */
[----:B------:R-:W-:-:S03]  /*17c0*/  IMAD.WIDE R18, R25, 0x40, R2 ;  /* 0x0000004019127825 */ /* 0x000fc600078e0202 */
[----:B------:R-:W-:Y:S01]  /*17d0*/  LEA.HI R17, R16, R16, RZ, 0x1 ;  /* 0x0000001010117211 */ /* 0x000fe200078f08ff */
[----:B------:R-:W-:Y:S02]  /*17e0*/  IMAD.X R20, R3, 0x1, R20, P0 ;  /* 0x0000000103147824 */ /* 0x000fe400000e0614 */
[----:B------:R-:W-:Y:S01]  /*17f0*/  IMAD.WIDE.U32 R6, R2, UR6, R6 ;  /* 0x0000000602067c25 */ /* 0x000fe2000f8e0006 */
[----:B------:R-:W-:-:S03]  /*1800*/  SHF.R.S32.HI R8, RZ, 0x1, R17 ;  /* 0x00000001ff087819 */ /* 0x000fc60000011411 */
[----:B------:R-:W-:Y:S01]  /*1810*/  IMAD.IADD R3, R5, 0x1, R9 ;  /* 0x0000000105037824 */ /* 0x000fe200078e0209 */
[----:B------:R-:W-:Y:S01]  /*1820*/  SHF.R.S32.HI R5, RZ, 0x1f, R17 ;  /* 0x0000001fff057819 */ /* 0x000fe20000011411 */
[----:B------:R-:W-:Y:S02]  /*1830*/  IMAD R0, R0, UR4, RZ ;  /* 0x0000000400007c24 */ /* 0x000fe4000f8e02ff */
[----:B------:R-:W-:Y:S01]  /*1840*/  IMAD.MOV.U32 R2, RZ, RZ, R4 ;  /* 0x000000ffff027224 */ /* 0x000fe200078e0004 */
[----:B------:R-:W-:Y:S01]  /*1850*/  LEA.HI R4, R5, R8, RZ, 0x2 ;  /* 0x0000000805047211 */ /* 0x000fe200078f10ff */
[C---:B------:R-:W-:Y:S02]  /*1860*/  IMAD R0, R22.reuse, UR5, R0 ;  /* 0x0000000516007c24 */ /* 0x040fe4000f8e0200 */
[----:B------:R-:W-:Y:S01]  /*1870*/  IMAD.WIDE.U32 R2, R22, UR4, R2 ;  /* 0x0000000416027c25 */ /* 0x000fe2000f8e0002 */
[----:B------:R-:W-:Y:S01]  /*1880*/  ULDC.64 UR4, c[0x0][0x218] ;  /* 0x0000860000047ab9 */ /* 0x000fe20000000a00 */
[----:B------:R-:W-:-:S02]  /*1890*/  LOP3.LUT R4, R4, 0xfffffffc, RZ, 0xc0, !PT ;  /* 0xfffffffc04047812 */ /* 0x000fc400078ec0ff */
[----:B------:R-:W-:Y:S01]  /*18a0*/  IMAD.IADD R3, R3, 0x1, R0 ;  /* 0x0000000103037824 */ /* 0x000fe200078e0200 */
[----:B------:R-:W-:Y:S01]  /*18b0*/  LEA R243, P0, R6, UR4, 0x1 ;  /* 0x0000000406f37c11 */ /* 0x000fe2000f8008ff */
[-C--:B--2---:R-:W-:Y:S02]  /*18c0*/  IMAD R0, R19, R14.reuse, RZ ;  /* 0x0000000e13007224 */ /* 0x084fe400078e02ff */
[----:B------:R-:W-:Y:S02]  /*18d0*/  IMAD.IADD R5, R7, 0x1, R12 ;  /* 0x0000000107057824 */ /* 0x000fe400078e020c */
[C---:B------:R-:W-:Y:S02]  /*18e0*/  IMAD R0, R18.reuse, R15, R0 ;  /* 0x0000000f12007224 */ /* 0x040fe400078e0200 */
[----:B------:R-:W-:Y:S01]  /*18f0*/  IMAD.WIDE.U32 R2, R18, R14, R2 ;  /* 0x0000000e12027225 */ /* 0x000fe200078e0002 */
[----:B------:R-:W-:Y:S01]  /*1900*/  LEA.HI.X R242, R6, UR5, R5, 0x1, P0 ;  /* 0x0000000506f27c11 */ /* 0x000fe200080f0c05 */
[----:B------:R-:W-:-:S02]  /*1910*/  UMOV UR5, 0x400 ;  /* 0x0000040000057882 */ /* 0x000fc40000000000 */
[----:B------:R-:W-:Y:S01]  /*1920*/  IMAD.IADD R0, R3, 0x1, R0 ;  /* 0x0000000103007824 */ /* 0x000fe200078e0200 */
[----:B------:R-:W-:Y:S01]  /*1930*/  LEA R6, P0, R2, UR12, 0x1 ;  /* 0x0000000c02067c11 */ /* 0x000fe2000f8008ff */
[----:B-1----:R-:W-:Y:S01]  /*1940*/  ULEA UR5, UR19, UR5, 0x18 ;  /* 0x0000000513057291 */ /* 0x002fe2000f8ec03f */
[----:B------:R-:W-:Y:S01]  /*1950*/  IMAD.IADD R25, R8, 0x1, -R4 ;  /* 0x0000000108197824 */ /* 0x000fe200078e0a04 */
[----:B------:R-:W-:Y:S01]  /*1960*/  USHF.L.U64.HI UR19, UR6, 0x6, UR7 ;  /* 0x0000000606137899 */ /* 0x000fe20008010207 */
[----:B------:R-:W-:Y:S01]  /*1970*/  LEA.HI.X R7, R2, UR13, R0, 0x1, P0 ;  /* 0x0000000d02077c11 */ /* 0x000fe200080f0c00 */
[----:B------:R-:W-:Y:S01]  /*1980*/  IMAD.MOV.U32 R8, RZ, RZ, R10 ;  /* 0x000000ffff087224 */ /* 0x000fe200078e000a */
[----:B------:R-:W-:Y:S01]  /*1990*/  IADD3 R4, P0, R243, UR18, RZ ;  /* 0x00000012f3047c10 */ /* 0x000fe2000ff1e0ff */
[----:B------:R-:W-:Y:S01]  /*19a0*/  IMAD R3, R20, UR10, RZ ;  /* 0x0000000a14037c24 */ /* 0x000fe2000f8e02ff */
[----:B------:R-:W-:Y:S01]  /*19b0*/  LEA R10, P1, R14, R6, 0x6 ;  /* 0x000000060e0a7211 */ /* 0x000fe200078230ff */
[----:B------:R-:W-:Y:S01]  /*19c0*/  IMAD.IADD R9, R11, 0x1, R21 ;  /* 0x000000010b097824 */ /* 0x000fe200078e0215 */
[----:B------:R-:W-:Y:S01]  /*19d0*/  LEA R183, R183, UR5, 0x1 ;  /* 0x00000005b7b77c11 */ /* 0x000fe2000f8e08ff */
[C---:B------:R-:W-:Y:S01]  /*19e0*/  IMAD R18, R13.reuse, UR11, R3 ;  /* 0x0000000b0d127c24 */ /* 0x040fe2000f8e0203 */
[----:B------:R-:W-:Y:S01]  /*19f0*/  IADD3.X R5, R242, UR19, RZ, P0, !PT ;  /* 0x00000013f2057c10 */ /* 0x000fe200087fe4ff */
[----:B------:R-:W-:Y:S01]  /*1a00*/  IMAD.WIDE.U32 R12, R13, UR10, R8 ;  /* 0x0000000a0d0c7c25 */ /* 0x000fe2000f8e0008 */
        /* <DEDUP_REMOVED lines=11> */
[----:B------:R-:W-:Y:S01]  /*1ac0*/  ULDC.64 UR12, c[0x0][0x220] ;  /* 0x00008800000c7ab9 */ /* 0x000fe20000000a00 */
[----:B------:R-:W-:Y:S01]  /*1ad0*/  USHF.L.U64.HI UR11, UR10, 0x6, UR11 ;  /* 0x000000060a0b7899 */ /* 0x000fe2000801020b */
[----:B------:R-:W-:Y:S01]  /*1ae0*/  LOP3.LUT P1, RZ, R25, 0x2, RZ, 0xc0, !PT ;  /* 0x0000000219ff7812 */ /* 0x000fe2000782c0ff */
[----:B------:R2:W-:Y:S01]  /*1af0*/  LDGSTS.E.BYPASS.LTC128B.128 [R183+0x1000], desc[UR16][R8.64] ;  /* 0x0100000008b77fae */ /* 0x0005e2000b901d50 */
[----:B------:R-:W-:Y:S01]  /*1b00*/  IMAD.SHL.U32 R0, R14, 0x40, RZ ;  /* 0x000000400e007824 */ /* 0x000fe200078e00ff */
[----:B------:R-:W-:-:S02]  /*1b10*/  UIADD3 UR4, UR5, 0x1000, URZ ;  /* 0x0000100005047890 */ /* 0x000fc4000fffe03f */
        /* <DEDUP_REMOVED lines=15> */
[----:B-1----:R-:W-:Y:S01]  /*1c10*/  IMAD.SHL.U32 R6, R27, 0x8, RZ ;  /* 0x000000081b067824 */ /* 0x002fe200078e00ff */
[----:B--2---:R-:W-:-:S04]  /*1c20*/  IADD3 R4, P0, R2, UR18, RZ ;  /* 0x0000001202047c10 */ /* 0x004fc8000ff1e0ff */
[----:B------:R-:W-:Y:S02]  /*1c30*/  IADD3.X R5, R3, UR19, RZ, P0, !PT ;  /* 0x0000001303057c10 */ /* 0x000fe400087fe4ff */
[----:B---3--:R-:W-:Y:S01]  /*1c40*/  LOP3.LUT R3, R0, 0x8, R6, 0xf8, !PT ;  /* 0x0000000800037812 */ /* 0x008fe200078ef806 */
[----:B------:R-:W-:Y:S01]  /*1c50*/  IMAD R6, R26, 0x8, R28 ;  /* 0x000000081a067824 */ /* 0x000fe200078e021c */
        /* <DEDUP_REMOVED lines=18> */
[----:B------:R-:W-:Y:S01]  /*1d80*/  LOP3.LUT R5, R0, 0x8, R2, 0xf8, !PT ;  /* 0x0000000800057812 */ /* 0x000fe200078ef802 */
[----:B------:R-:W-:Y:S01]  /*1d90*/  IMAD.U32 R0, R6, 0x20, R7 ;  /* 0x0000002006007824 */ /* 0x000fe200078e0007 */
[----:B------:R-:W-:Y:S01]  /*1da0*/  IADD3 R2, P0, R245, UR12, RZ ;  /* 0x0000000cf5027c10 */ /* 0x000fe2000ff1e0ff */
[----:B------:R-:W-:Y:S01]  /*1db0*/  IMAD.IADD R61, R16, 0x1, -R4 ;  /* 0x00000001103d7824 */ /* 0x000fe200078e0a04 */
[----:B------:R-:W-:Y:S01]  /*1dc0*/  LOP3.LUT R134, R5, R3, RZ, 0x3c, !PT ;  /* 0x0000000305867212 */ /* 0x000fe200078e3cff */
[----:B------:R-:W-:Y:S01]  /*1dd0*/  IMAD.MOV.U32 R6, RZ, RZ, R245 ;  /* 0x000000ffff067224 */ /* 0x000fe200078e00f5 */
[----:B------:R-:W-:Y:S01]  /*1de0*/  IADD3.X R3, R244, UR11, RZ, P0, !PT ;  /* 0x0000000bf4037c10 */ /* 0x000fe200087fe4ff */
[----:B------:R-:W-:Y:S01]  /*1df0*/  IMAD.MOV.U32 R7, RZ, RZ, R244 ;  /* 0x000000ffff077224 */ /* 0x000fe200078e00f4 */
[----:B------:R-:W-:Y:S01]  /*1e00*/  BAR.SYNC.DEFER_BLOCKING 0x0 ;  /* 0x0000000000007b1d */ /* 0x000fe20000010000 */
[----:B------:R-:W-:Y:S01]  /*1e10*/  IADD3 R4, P0, R2, UR12, RZ ;  /* 0x0000000c02047c10 */ /* 0x000fe2000ff1e0ff */
[--C-:B------:R-:W-:Y:S01]  /*1e20*/  IMAD R9, R62, 0x200, R15.reuse ;  /* 0x000002003e097824 */ /* 0x100fe200078e020f */
[C---:B------:R-:W-:Y:S01]  /*1e30*/  LEA R13, R0.reuse, UR5, 0x1 ;  /* 0x00000005000d7c11 */ /* 0x040fe2000f8e08ff */
[----:B------:R-:W-:Y:S01]  /*1e40*/  IMAD R114, R61, 0x20, R15 ;  /* 0x000000203d727824 */ /* 0x000fe200078e020f */
[----:B------:R-:W-:Y:S01]  /*1e50*/  IADD3.X R5, R3, UR11, RZ, P0, !PT ;  /* 0x0000000b03057c10 */ /* 0x000fe200087fe4ff */
[----:B------:R-:W-:Y:S01]  /*1e60*/  IMAD R9, R61, 0x20, R9 ;  /* 0x000000203d097824 */ /* 0x000fe200078e0209 */
[----:B------:R-:W-:Y:S01]  /*1e70*/  LEA R164, R0, UR4, 0x1 ;  /* 0x0000000400a47c11 */ /* 0x000fe2000f8e08ff */
[----:B------:R-:W-:-:S04]  /*1e80*/  ULDC UR4, c[0x0][0x39c] ;  /* 0x0000e70000047ab9 */ /* 0x000fc80000000800 */
[----:B------:R-:W-:Y:S01]  /*1e90*/  VIADD R165, R164, 0x20 ;  /* 0x00000020a4a57836 */ /* 0x000fe20000000000 */
[----:B------:R-:W-:Y:S01]  /*1ea0*/  @!PT LDS RZ, [RZ] ;  /* 0x00000000fffff984 */ /* 0x000fe20000000800 */
[----:B------:R-:W-:Y:S01]  /*1eb0*/  @!PT LDS RZ, [RZ] ;  /* 0x00000000fffff984 */ /* 0x000fe20000000800 */
[----:B------:R-:W-:Y:S01]  /*1ec0*/  @!PT LDS RZ, [RZ] ;  /* 0x00000000fffff984 */ /* 0x000fe20000000800 */
        /* <DEDUP_REMOVED lines=9> */
[----:B------:R2:W-:Y:S01]  /*1f60*/  LDGSTS.E.BYPASS.LTC128B.128 [R183+0x7000], desc[UR16][R2.64] ;  /* 0x0700000002b77fae */ /* 0x0005e2000b901d50 */
[----:B------:R-:W-:-:S05]  /*1f70*/  IADD3.X R5, R3, UR11, RZ, P0, !PT ;  /* 0x0000000b03057c10 */ /* 0x000fca00087fe4ff */
[----:B------:R-:W-:Y:S01]  /*1f80*/  LDGSTS.E.BYPASS.LTC128B.128 [R183+0x7800], desc[UR16][R4.64] ;  /* 0x0780000004b77fae */ /* 0x000fe2000b901d50 */
[----:B-1----:R-:W-:-:S04]  /*1f90*/  IADD3 R6, P0, R4, UR12, RZ ;  /* 0x0000000c04067c10 */ /* 0x002fc8000ff1e0ff */
[----:B------:R-:W-:Y:S02]  /*1fa0*/  IADD3.X R7, R5, UR11, RZ, P0, !PT ;  /* 0x0000000b05077c10 */ /* 0x000fe400087fe4ff */
[----:B------:R-:W-:Y:S01]  /*1fb0*/  IADD3 R8, P0, R6, UR12, RZ ;  /* 0x0000000c06087c10 */ /* 0x000fe2000ff1e0ff */
[----:B--2---:R-:W-:Y:S02]  /*1fc0*/  IMAD.IADD R2, R134, 0x1, R9 ;  /* 0x0000000186027824 */ /* 0x004fe400078e0209 */
[----:B------:R1:W-:Y:S01]  /*1fd0*/  LDGSTS.E.BYPASS.LTC128B.128 [R183+0x8000], desc[UR16][R6.64] ;  /* 0x0800000006b77fae */ /* 0x0003e2000b901d50 */
[----:B------:R-:W-:Y:S02]  /*1fe0*/  IADD3.X R9, R7, UR11, RZ, P0, !PT ;  /* 0x0000000b07097c10 */ /* 0x000fe400087fe4ff */
[----:B------:R-:W-:Y:S01]  /*1ff0*/  LEA R166, R2, UR5, 0x1 ;  /* 0x0000000502a67c11 */ /* 0x000fe2000f8e08ff */
[----:B------:R-:W-:Y:S01]  /*2000*/  IMAD.MOV.U32 R2, RZ, RZ, 0x20 ;  /* 0x00000020ff027424 */ /* 0x000fe200078e00ff */
[----:B------:R-:W-:Y:S01]  /*2010*/  LOP3.LUT P0, RZ, R14, 0x2, RZ, 0xc0, !PT ;  /* 0x000000020eff7812 */ /* 0x000fe2000780c0ff */
[----:B------:R2:W-:Y:S03]  /*2020*/  LDGSTS.E.BYPASS.LTC128B.128 [R183+0x8800], desc[UR16][R8.64] ;  /* 0x0880000008b77fae */ /* 0x0005e6000b901d50 */
[----:B------:R-:W-:Y:S01]  /*2030*/  SEL R0, R2, 0xffffffe0, !P1 ;  /* 0xffffffe002007807 */ /* 0x000fe20004800000 */
[----:B------:R-:W-:Y:S04]  /*2040*/  LDSM.16.M88.4 R20, [R13+0x1000] ;  /* 0x001000000d14783b */ /* 0x000fe80000000200 */
[----:B------:R-:W-:Y:S01]  /*2050*/  IMAD.IADD R167, R166, 0x1, R0 ;  /* 0x00000001a6a77824 */ /* 0x000fe200078e0200 */
[----:B------:R-:W-:Y:S03]  /*2060*/  LDSM.16.M88.4 R36, [R13+0x1400] ;  /* 0x001400000d24783b */ /* 0x000fe60000000200 */
[----:B------:R-:W-:Y:S01]  /*2070*/  @P0 VIADD R165, R164, 0xffffffe0 ;  /* 0xffffffe0a4a50836 */ /* 0x000fe20000000000 */
[----:B------:R-:W-:Y:S03]  /*2080*/  LDSM.16.M88.4 R52, [R13+0x1800] ;  /* 0x001800000d34783b */ /* 0x000fe60000000200 */
[C---:B------:R-:W-:Y:S01]  /*2090*/  VIADD R182, R165.reuse, 0x400 ;  /* 0x00000400a5b67836 */ /* 0x040fe20000000000 */
[----:B------:R-:W-:Y:S01]  /*20a0*/  LDSM.16.M88.4 R28, [R165] ;  /* 0x00000000a51c783b */ /* 0x000fe20000000200 */
[----:B------:R-:W-:-:S02]  /*20b0*/  VIADD R181, R165, 0x800 ;  /* 0x00000800a5b57836 */ /* 0x000fc40000000000 */
[C---:B------:R-:W-:Y:S01]  /*20c0*/  VIADD R180, R165.reuse, 0xc00 ;  /* 0x00000c00a5b47836 */ /* 0x040fe20000000000 */
[----:B-1----:R-:W-:Y:S01]  /*20d0*/  LDSM.16.M88.4 R4, [R167] ;  /* 0x00000000a704783b */ /* 0x002fe20000000200 */
[C---:B------:R-:W-:Y:S02]  /*20e0*/  VIADD R179, R165.reuse, 0x1000 ;  /* 0x00001000a5b37836 */ /* 0x040fe40000000000 */
[C---:B------:R-:W-:Y:S01]  /*20f0*/  VIADD R178, R165.reuse, 0x1400 ;  /* 0x00001400a5b27836 */ /* 0x040fe20000000000 */
[----:B------:R-:W-:Y:S01]  /*2100*/  LDSM.16.M88.4 R44, [R165+0x400] ;  /* 0x00040000a52c783b */ /* 0x000fe20000000200 */
[C---:B------:R-:W-:Y:S02]  /*2110*/  VIADD R177, R165.reuse, 0x1800 ;  /* 0x00001800a5b17836 */ /* 0x040fe40000000000 */
[C---:B------:R-:W-:Y:S01]  /*2120*/  VIADD R176, R165.reuse, 0x1c00 ;  /* 0x00001c00a5b07836 */ /* 0x040fe20000000000 */
[----:B--2---:R-:W1:Y:S01]  /*2130*/  LDSM.16.M88.4 R8, [R166] ;  /* 0x00000000a608783b */ /* 0x004e620000000200 */
[----:B------:R-:W-:-:S02]  /*2140*/  VIADD R175, R165, 0x2000 ;  /* 0x00002000a5af7836 */ /* 0x000fc40000000000 */
[C---:B------:R-:W-:Y:S01]  /*2150*/  VIADD R174, R165.reuse, 0x2400 ;  /* 0x00002400a5ae7836 */ /* 0x040fe20000000000 */
[----:B------:R-:W2:Y:S01]  /*2160*/  LDSM.16.M88.4 R40, [R165+0x800] ;  /* 0x00080000a528783b */ /* 0x000ea20000000200 */
[C---:B------:R-:W-:Y:S02]  /*2170*/  VIADD R173, R165.reuse, 0x2800 ;  /* 0x00002800a5ad7836 */ /* 0x040fe40000000000 */
[C---:B------:R-:W-:Y:S01]  /*2180*/  VIADD R172, R165.reuse, 0x2c00 ;  /* 0x00002c00a5ac7836 */ /* 0x040fe20000000000 */
[----:B------:R-:W3:Y:S01]  /*2190*/  LDSM.16.M88.4 R48, [R13+0x1c00] ;  /* 0x001c00000d30783b */ /* 0x000ee20000000200 */
[C---:B------:R-:W-:Y:S02]  /*21a0*/  VIADD R171, R165.reuse, 0x3000 ;  /* 0x00003000a5ab7836 */ /* 0x040fe40000000000 */
[C---:B------:R-:W-:Y:S01]  /*21b0*/  VIADD R170, R165.reuse, 0x3400 ;  /* 0x00003400a5aa7836 */ /* 0x040fe20000000000 */
[----:B------:R-:W-:Y:S01]  /*21c0*/  LDSM.16.M88.4 R56, [R13+0x2000] ;  /* 0x002000000d38783b */ /* 0x000fe20000000200 */
[----:B------:R-:W-:-:S02]  /*21d0*/  VIADD R169, R165, 0x3800 ;  /* 0x00003800a5a97836 */ /* 0x000fc40000000000 */
[----:B------:R-:W-:Y:S01]  /*21e0*/  VIADD R168, R165, 0x3c00 ;  /* 0x00003c00a5a87836 */ /* 0x000fe20000000000 */
[----:B------:R-:W0:Y:S01]  /*21f0*/  LDGDEPBAR ;  /* 0x00000000000079af */ /* 0x000e220000000000 */
        /* <DEDUP_REMOVED lines=12> */
[----:B------:R1:W-:Y:S01]  /*22c0*/  MUFU.TANH R105, R2 ;  /* 0x0000000200697308 */ /* 0x0003e20000002400 */
[----:B------:R-:W-:Y:S01]  /*22d0*/  LDSM.16.M88.4 R52, [R13+0x2400] ;  /* 0x002400000d34783b */ /* 0x000fe20000000200 */
[----:B-1----:R-:W-:-:S06]  /*22e0*/  FMUL.FTZ R2, R18, UR4 ;  /* 0x0000000412027c20 */ /* 0x002fcc0008410000 */
[----:B------:R1:W2:Y:S02]  /*22f0*/  MUFU.TANH R125, R2 ;  /* 0x00000002007d7308 */ /* 0x0002a40000002400 */
[----:B-1----:R-:W-:Y:S02]  /*2300*/  FMUL.FTZ R2, R19, UR4 ;  /* 0x0000000413027c20 */ /* 0x002fe40008410000 */
[----:B------:R-:W-:Y:S01]  /*2310*/  HMMA.16816.F32.BF16 R16, R8, R38, RZ ;  /* 0x000000260810723c */ /* 0x000fe200000418ff */
[----:B------:R-:W1:Y:S03]  /*2320*/  LDSM.16.M88.4 R36, [R165+0xc00] ;  /* 0x000c0000a524783b */ /* 0x000e660000000200 */
[----:B------:R4:W5:Y:S02]  /*2330*/  MUFU.TANH R119, R2 ;  /* 0x0000000200777308 */ /* 0x0009640000002400 */
[----:B----4-:R-:W-:-:S06]  /*2340*/  FMUL.FTZ R2, R24, UR4 ;  /* 0x0000000418027c20 */ /* 0x010fcc0008410000 */
[----:B------:R4:W5:-:S12]  /*2350*/  MUFU.TANH R109, R2 ;  /* 0x00000002006d7308 */ /* 0x0009580000002400 */
        /* <DEDUP_REMOVED lines=13> */
[----:B------:R3:W4:Y:S02]  /*2430*/  MUFU.TANH R107, R2 ;  /* 0x00000002006b7308 */ /* 0x0007240000002400 */
[----:B---3--:R-:W-:-:S06]  /*2440*/  FMUL.FTZ R2, R33, UR4 ;  /* 0x0000000421027c20 */ /* 0x008fcc0008410000 */
[----:B------:R3:W-:Y:S02]  /*2450*/  MUFU.TANH R106, R2 ;  /* 0x00000002006a7308 */ /* 0x0007e40000002400 */
[----:B---3--:R-:W-:-:S06]  /*2460*/  FMUL.FTZ R2, R34, UR4 ;  /* 0x0000000422027c20 */ /* 0x008fcc0008410000 */
[----:B------:R3:W-:Y:S02]  /*2470*/  MUFU.TANH R129, R2 ;  /* 0x0000000200817308 */ /* 0x0007e40000002400 */
[----:B---3--:R-:W-:Y:S02]  /*2480*/  FMUL.FTZ R2, R35, UR4 ;  /* 0x0000000423027c20 */ /* 0x008fe40008410000 */
[----:B-1----:R-:W-:Y:S04]  /*2490*/  HMMA.16816.F32.BF16 R32, R4, R36, R24 ;  /* 0x000000240420723c */ /* 0x002fe80000041818 */
[----:B------:R1:W3:Y:S02]  /*24a0*/  MUFU.TANH R124, R2 ;  /* 0x00000002007c7308 */ /* 0x0002e40000002400 */
[----:B------:R-:W-:Y:S01]  /*24b0*/  HMMA.16816.F32.BF16 R24, R8, R56, RZ ;  /* 0x000000380818723c */ /* 0x000fe200000418ff */
[----:B-1----:R-:W-:-:S05]  /*24c0*/  FMUL.FTZ R2, R16, UR4 ;  /* 0x0000000410027c20 */ /* 0x002fca0008410000 */
[----:B------:R1:W3:Y:S02]  /*24d0*/  MUFU.TANH R103, R2 ;  /* 0x0000000200677308 */ /* 0x0002e40000002400 */
[----:B-1----:R-:W-:-:S06]  /*24e0*/  FMUL.FTZ R2, R17, UR4 ;  /* 0x0000000411027c20 */ /* 0x002fcc0008410000 */
[----:B------:R1:W-:Y:S02]  /*24f0*/  MUFU.TANH R102, R2 ;  /* 0x0000000200667308 */ /* 0x0003e40000002400 */
[----:B-1----:R-:W-:Y:S02]  /*2500*/  FMUL.FTZ R2, R18, UR4 ;  /* 0x0000000412027c20 */ /* 0x002fe40008410000 */
[----:B------:R-:W-:Y:S01]  /*2510*/  HMMA.16816.F32.BF16 R16, R4, R42, R20 ;  /* 0x0000002a0410723c */ /* 0x000fe20000041814 */
[----:B------:R-:W1:Y:S03]  /*2520*/  LDSM.16.M88.4 R40, [R165+0x1400] ;  /* 0x00140000a528783b */ /* 0x000e660000000200 */
[----:B------:R5:W3:Y:S02]  /*2530*/  MUFU.TANH R120, R2 ;  /* 0x0000000200787308 */ /* 0x000ae40000002400 */
[----:B------:R-:W-:Y:S01]  /*2540*/  HMMA.16816.F32.BF16 R20, R8, R50, RZ ;  /* 0x000000320814723c */ /* 0x000fe200000418ff */
[----:B------:R-:W4:Y:S01]  /*2550*/  LDSM.16.M88.4 R48, [R13+0x2800] ;  /* 0x002800000d30783b */ /* 0x000f220000000200 */
[----:B-----5:R-:W-:-:S04]  /*2560*/  FMUL.FTZ R2, R28, UR4 ;  /* 0x000000041c027c20 */ /* 0x020fc80008410000 */
[----:B------:R5:W3:Y:S02]  /*2570*/  MUFU.TANH R101, R2 ;  /* 0x0000000200657308 */ /* 0x000ae40000002400 */
[----:B-----5:R-:W-:-:S06]  /*2580*/  FMUL.FTZ R2, R29, UR4 ;  /* 0x000000041d027c20 */ /* 0x020fcc0008410000 */
[----:B------:R5:W-:Y:S02]  /*2590*/  MUFU.TANH R100, R2 ;  /* 0x0000000200647308 */ /* 0x000be40000002400 */
[----:B-----5:R-:W-:-:S06]  /*25a0*/  FMUL.FTZ R2, R30, UR4 ;  /* 0x000000041e027c20 */ /* 0x020fcc0008410000 */
[----:B------:R5:W3:Y:S02]  /*25b0*/  MUFU.TANH R121, R2 ;  /* 0x0000000200797308 */ /* 0x000ae40000002400 */
[----:B-----5:R-:W-:Y:S02]  /*25c0*/  FMUL.FTZ R2, R31, UR4 ;  /* 0x000000041f027c20 */ /* 0x020fe40008410000 */
[----:B--2---:R-:W-:Y:S04]  /*25d0*/  HMMA.16816.F32.BF16 R28, R4, R44, R24 ;  /* 0x0000002c041c723c */ /* 0x004fe80000041818 */
[----:B------:R2:W-:Y:S02]  /*25e0*/  MUFU.TANH R118, R2 ;  /* 0x0000000200767308 */ /* 0x0005e40000002400 */
[----:B------:R-:W-:Y:S01]  /*25f0*/  HMMA.16816.F32.BF16 R24, R8, R52, RZ ;  /* 0x000000340818723c */ /* 0x000fe200000418ff */
[----:B--2---:R-:W-:-:S05]  /*2600*/  FMUL.FTZ R2, R16, UR4 ;  /* 0x0000000410027c20 */ /* 0x004fca0008410000 */
[----:B------:R2:W5:Y:S02]  /*2610*/  MUFU.TANH R98, R2 ;  /* 0x0000000200627308 */ /* 0x0005640000002400 */
[----:B--2---:R-:W-:-:S06]  /*2620*/  FMUL.FTZ R2, R17, UR4 ;  /* 0x0000000411027c20 */ /* 0x004fcc0008410000 */
[----:B------:R2:W-:Y:S02]  /*2630*/  MUFU.TANH R96, R2 ;  /* 0x0000000200607308 */ /* 0x0005e40000002400 */
[----:B--2---:R-:W-:-:S06]  /*2640*/  FMUL.FTZ R2, R18, UR4 ;  /* 0x0000000412027c20 */ /* 0x004fcc0008410000 */
[----:B------:R2:W5:Y:S02]  /*2650*/  MUFU.TANH R116, R2 ;  /* 0x0000000200747308 */ /* 0x0005640000002400 */
[----:B--2---:R-:W-:Y:S02]  /*2660*/  FMUL.FTZ R2, R19, UR4 ;  /* 0x0000000413027c20 */ /* 0x004fe40008410000 */
[----:B------:R-:W-:Y:S01]  /*2670*/  HMMA.16816.F32.BF16 R16, R4, R38, R20 ;  /* 0x000000260410723c */ /* 0x000fe20000041814 */
[----:B------:R-:W2:Y:S03]  /*2680*/  LDSM.16.M88.4 R36, [R165+0x1800] ;  /* 0x00180000a524783b */ /* 0x000ea60000000200 */
[----:B------:R1:W-:Y:S02]  /*2690*/  MUFU.TANH R117, R2 ;  /* 0x0000000200757308 */ /* 0x0003e40000002400 */
[----:B------:R-:W-:Y:S01]  /*26a0*/  HMMA.16816.F32.BF16 R20, R8, R58, RZ ;  /* 0x0000003a0814723c */ /* 0x000fe200000418ff */
[----:B-1----:R-:W-:-:S05]  /*26b0*/  FMUL.FTZ R2, R32, UR4 ;  /* 0x0000000420027c20 */ /* 0x002fca0008410000 */
[----:B------:R1:W-:Y:S02]  /*26c0*/  MUFU.TANH R95, R2 ;  /* 0x00000002005f7308 */ /* 0x0003e40000002400 */
[----:B-1----:R-:W-:-:S06]  /*26d0*/  FMUL.FTZ R2, R33, UR4 ;  /* 0x0000000421027c20 */ /* 0x002fcc0008410000 */
[----:B------:R1:W-:Y:S02]  /*26e0*/  MUFU.TANH R94, R2 ;  /* 0x00000002005e7308 */ /* 0x0003e40000002400 */
[----:B-1----:R-:W-:-:S06]  /*26f0*/  FMUL.FTZ R2, R34, UR4 ;  /* 0x0000000422027c20 */ /* 0x002fcc0008410000 */
[----:B------:R1:W5:Y:S02]  /*2700*/  MUFU.TANH R123, R2 ;  /* 0x00000002007b7308 */ /* 0x0003640000002400 */
[----:B-1----:R-:W-:Y:S02]  /*2710*/  FMUL.FTZ R2, R35, UR4 ;  /* 0x0000000423027c20 */ /* 0x002fe40008410000 */
[----:B------:R-:W-:Y:S04]  /*2720*/  HMMA.16816.F32.BF16 R32, R4, R40, R24 ;  /* 0x000000280420723c */ /* 0x000fe80000041818 */
[----:B------:R1:W-:Y:S02]  /*2730*/  MUFU.TANH R128, R2 ;  /* 0x0000000200807308 */ /* 0x0003e40000002400 */
[----:B----4-:R-:W-:Y:S01]  /*2740*/  HMMA.16816.F32.BF16 R24, R8, R48, RZ ;  /* 0x000000300818723c */ /* 0x010fe200000418ff */
[----:B-1----:R-:W-:-:S05]  /*2750*/  FMUL.FTZ R2, R16, UR4 ;  /* 0x0000000410027c20 */ /* 0x002fca0008410000 */
[----:B------:R1:W-:Y:S02]  /*2760*/  MUFU.TANH R93, R2 ;  /* 0x00000002005d7308 */ /* 0x0003e40000002400 */
[----:B-1----:R-:W-:-:S06]  /*2770*/  FMUL.FTZ R2, R17, UR4 ;  /* 0x0000000411027c20 */ /* 0x002fcc0008410000 */
[----:B------:R1:W4:Y:S02]  /*2780*/  MUFU.TANH R87, R2 ;  /* 0x0000000200577308 */ /* 0x0003240000002400 */
[----:B-1----:R-:W-:-:S06]  /*2790*/  FMUL.FTZ R2, R18, UR4 ;  /* 0x0000000412027c20 */ /* 0x002fcc0008410000 */
[----:B------:R1:W4:Y:S02]  /*27a0*/  MUFU.TANH R126, R2 ;  /* 0x00000002007e7308 */ /* 0x0003240000002400 */
[----:B-1----:R-:W-:Y:S02]  /*27b0*/  FMUL.FTZ R2, R19, UR4 ;  /* 0x0000000413027c20 */ /* 0x002fe40008410000 */
[----:B------:R-:W-:Y:S01]  /*27c0*/  HMMA.16816.F32.BF16 R16, R4, R46, R20 ;  /* 0x0000002e0410723c */ /* 0x000fe20000041814 */
[----:B------:R-:W1:Y:S03]  /*27d0*/  LDSM.16.M88.4 R44, [R13+0x2c00] ;  /* 0x002c00000d2c783b */ /* 0x000e660000000200 */
[----:B------:R3:W4:Y:S02]  /*27e0*/  MUFU.TANH R127, R2 ;  /* 0x00000002007f7308 */ /* 0x0007240000002400 */
[----:B------:R-:W-:Y:S01]  /*27f0*/  HMMA.16816.F32.BF16 R20, R8, R54, RZ ;  /* 0x000000360814723c */ /* 0x000fe200000418ff */
[----:B---3--:R-:W-:-:S05]  /*2800*/  FMUL.FTZ R2, R28, UR4 ;  /* 0x000000041c027c20 */ /* 0x008fca0008410000 */
[----:B------:R3:W4:-:S12]  /*2810*/  MUFU.TANH R90, R2 ;  /* 0x00000002005a7308 */ /* 0x0007180000002400 */
[----:B------:R-:W-:-:S04]  /*2820*/  FMUL.FTZ R19, R19, UR4 ;  /* 0x0000000413137c20 */ /* 0x000fc80008410000 */
[----:B------:R-:W-:Y:S01]  /*2830*/  MUFU.TANH R137, R19 ;  /* 0x0000001300897308 */ /* 0x000fe20000002400 */
[----:B---3--:R-:W-:-:S07]  /*2840*/  FMUL.FTZ R2, R29, UR4 ;  /* 0x000000041d027c20 */ /* 0x008fce0008410000 */
[----:B------:R3:W-:Y:S02]  /*2850*/  MUFU.TANH R89, R2 ;  /* 0x0000000200597308 */ /* 0x0007e40000002400 */
[----:B---3--:R-:W-:-:S06]  /*2860*/  FMUL.FTZ R2, R30, UR4 ;  /* 0x000000041e027c20 */ /* 0x008fcc0008410000 */
[----:B------:R3:W4:Y:S02]  /*2870*/  MUFU.TANH R132, R2 ;  /* 0x0000000200847308 */ /* 0x0007240000002400 */
[----:B---3--:R-:W-:Y:S02]  /*2880*/  FMUL.FTZ R2, R31, UR4 ;  /* 0x000000041f027c20 */ /* 0x008fe40008410000 */
[----:B--2---:R-:W-:Y:S04]  /*2890*/  HMMA.16816.F32.BF16 R28, R4, R36, R24 ;  /* 0x00000024041c723c */ /* 0x004fe80000041818 */
[----:B------:R2:W3:Y:S02]  /*28a0*/  MUFU.TANH R136, R2 ;  /* 0x0000000200887308 */ /* 0x0004e40000002400 */
[----:B-1----:R-:W-:Y:S01]  /*28b0*/  HMMA.16816.F32.BF16 R24, R8, R44, RZ ;  /* 0x0000002c0818723c */ /* 0x002fe200000418ff */
[----:B--2---:R-:W-:-:S05]  /*28c0*/  FMUL.FTZ R2, R16, UR4 ;  /* 0x0000000410027c20 */ /* 0x004fca0008410000 */
[----:B------:R1:W2:-:S12]  /*28d0*/  MUFU.TANH R88, R2 ;  /* 0x0000000200587308 */ /* 0x0002980000002400 */
[----:B------:R-:W-:-:S04]  /*28e0*/  FMUL.FTZ R31, R31, UR4 ;  /* 0x000000041f1f7c20 */ /* 0x000fc80008410000 */
[----:B------:R-:W-:Y:S01]  /*28f0*/  MUFU.TANH R143, R31 ;  /* 0x0000001f008f7308 */ /* 0x000fe20000002400 */
[----:B-1----:R-:W-:-:S07]  /*2900*/  FMUL.FTZ R2, R17, UR4 ;  /* 0x0000000411027c20 */ /* 0x002fce0008410000 */
[----:B------:R1:W2:Y:S02]  /*2910*/  MUFU.TANH R86, R2 ;  /* 0x0000000200567308 */ /* 0x0002a40000002400 */
[----:B-1----:R-:W-:Y:S02]  /*2920*/  FMUL.FTZ R2, R18, UR4 ;  /* 0x0000000412027c20 */ /* 0x002fe40008410000 */
[----:B------:R-:W-:Y:S01]  /*2930*/  HMMA.16816.F32.BF16 R16, R4, R42, R20 ;  /* 0x0000002a0410723c */ /* 0x000fe20000041814 */
[----:B------:R-:W1:Y:S03]  /*2940*/  LDSM.16.M88.4 R40, [R165+0x1c00] ;  /* 0x001c0000a528783b */ /* 0x000e660000000200 */
[----:B------:R5:W-:Y:S02]  /*2950*/  MUFU.TANH R131, R2 ;  /* 0x0000000200837308 */ /* 0x000be40000002400 */
[----:B------:R-:W-:Y:S01]  /*2960*/  HMMA.16816.F32.BF16 R20, R8, R50, RZ ;  /* 0x000000320814723c */ /* 0x000fe200000418ff */
[----:B-----5:R-:W-:-:S05]  /*2970*/  FMUL.FTZ R2, R32, UR4 ;  /* 0x0000000420027c20 */ /* 0x020fca0008410000 */
[----:B------:R5:W2:Y:S02]  /*2980*/  MUFU.TANH R82, R2 ;  /* 0x0000000200527308 */ /* 0x000aa40000002400 */
[----:B-----5:R-:W-:-:S06]  /*2990*/  FMUL.FTZ R2, R33, UR4 ;  /* 0x0000000421027c20 */ /* 0x020fcc0008410000 */
[----:B------:R5:W-:Y:S02]  /*29a0*/  MUFU.TANH R84, R2 ;  /* 0x0000000200547308 */ /* 0x000be40000002400 */
[----:B-----5:R-:W-:-:S06]  /*29b0*/  FMUL.FTZ R2, R34, UR4 ;  /* 0x0000000422027c20 */ /* 0x020fcc0008410000 */
[----:B------:R5:W-:Y:S02]  /*29c0*/  MUFU.TANH R138, R2 ;  /* 0x00000002008a7308 */ /* 0x000be40000002400 */
[----:B-----5:R-:W-:Y:S02]  /*29d0*/  FMUL.FTZ R2, R35, UR4 ;  /* 0x0000000423027c20 */ /* 0x020fe40008410000 */
[----:B-1----:R-:W-:Y:S04]  /*29e0*/  HMMA.16816.F32.BF16 R32, R4, R40, R24 ;  /* 0x000000280420723c */ /* 0x002fe80000041818 */
[----:B------:R1:W5:Y:S02]  /*29f0*/  MUFU.TANH R139, R2 ;  /* 0x00000002008b7308 */ /* 0x0003640000002400 */
[----:B-1----:R-:W-:-:S06]  /*2a00*/  FMUL.FTZ R2, R16, UR4 ;  /* 0x0000000410027c20 */ /* 0x002fcc0008410000 */
[----:B------:R1:W5:-:S12]  /*2a10*/  MUFU.TANH R83, R2 ;  /* 0x0000000200537308 */ /* 0x0003580000002400 */
[----:B------:R-:W-:Y:S01]  /*2a20*/  FMUL.FTZ R32, R32, UR4 ;  /* 0x0000000420207c20 */ /* 0x000fe20008410000 */
[----:B------:R-:W-:-:S03]  /*2a30*/  FMUL.FTZ R33, R33, UR4 ;  /* 0x0000000421217c20 */ /* 0x000fc60008410000 */
[----:B------:R-:W-:Y:S08]  /*2a40*/  MUFU.TANH R77, R32 ;  /* 0x00000020004d7308 */ /* 0x000ff00000002400 */
        /* <DEDUP_REMOVED lines=9> */
[----:B------:R-:W-:Y:S01]  /*2ae0*/  HMMA.16816.F32.BF16 R20, R8, R46, RZ ;  /* 0x0000002e0814723c */ /* 0x000fe200000418ff */
[----:B------:R-:W-:Y:S01]  /*2af0*/  LDSM.16.M88.4 R44, [R13+0x3800] ;  /* 0x003800000d2c783b */ /* 0x000fe20000000200 */
[----:B----4-:R-:W-:-:S04]  /*2b00*/  FMUL.FTZ R2, R28, UR4 ;  /* 0x000000041c027c20 */ /* 0x010fc80008410000 */
[----:B------:R4:W-:-:S12]  /*2b10*/  MUFU.TANH R78, R2 ;  /* 0x00000002004e7308 */ /* 0x0009d80000002400 */
[----:B------:R-:W-:Y:S01]  /*2b20*/  FMUL.FTZ R16, R16, UR4 ;  /* 0x0000000410107c20 */ /* 0x000fe20008410000 */
[----:B------:R-:W-:Y:S01]  /*2b30*/  FMUL.FTZ R17, R17, UR4 ;  /* 0x0000000411117c20 */ /* 0x000fe20008410000 */
[----:B------:R-:W-:Y:S01]  /*2b40*/  FMUL.FTZ R18, R18, UR4 ;  /* 0x0000000412127c20 */ /* 0x000fe20008410000 */
[----:B------:R-:W-:Y:S01]  /*2b50*/  FMUL.FTZ R19, R19, UR4 ;  /* 0x0000000413137c20 */ /* 0x000fe20008410000 */
[----:B------:R-:W-:Y:S08]  /*2b60*/  MUFU.TANH R80, R16 ;  /* 0x0000001000507308 */ /* 0x000ff00000002400 */
[----:B------:R-:W-:Y:S01]  /*2b70*/  MUFU.TANH R79, R17 ;  /* 0x00000011004f7308 */ /* 0x000fe20000002400 */
[----:B----4-:R-:W-:Y:S01]  /*2b80*/  FMUL.FTZ R2, R29, UR4 ;  /* 0x000000041d027c20 */ /* 0x010fe20008410000 */
[----:B-1----:R-:W-:Y:S06]  /*2b90*/  HMMA.16816.F32.BF16 R24, R8, R36, RZ ;  /* 0x000000240818723c */ /* 0x002fec00000418ff */
[----:B------:R1:W-:Y:S08]  /*2ba0*/  MUFU.TANH R81, R2 ;  /* 0x0000000200517308 */ /* 0x0003f00000002400 */
[----:B------:R-:W-:Y:S08]  /*2bb0*/  MUFU.TANH R144, R18 ;  /* 0x0000001200907308 */ /* 0x000ff00000002400 */
[----:B------:R4:W-:Y:S01]  /*2bc0*/  MUFU.TANH R146, R19 ;  /* 0x0000001300927308 */ /* 0x0009e20000002400 */
[----:B-1----:R-:W-:-:S02]  /*2bd0*/  FMUL.FTZ R2, R30, UR4 ;  /* 0x000000041e027c20 */ /* 0x002fc40008410000 */
[----:B------:R-:W1:Y:S05]  /*2be0*/  LDSM.16.M88.4 R28, [R165+0x2000] ;  /* 0x00200000a51c783b */ /* 0x000e6a0000000200 */
[----:B------:R3:W5:Y:S01]  /*2bf0*/  MUFU.TANH R142, R2 ;  /* 0x00000002008e7308 */ /* 0x0007620000002400 */
[----:B----4-:R-:W-:Y:S01]  /*2c00*/  HMMA.16816.F32.BF16 R16, R4, R42, R20 ;  /* 0x0000002a0410723c */ /* 0x010fe20000041814 */
[----:B------:R-:W4:Y:S05]  /*2c10*/  LDSM.16.M88.4 R40, [R13+0x3400] ;  /* 0x003400000d28783b */ /* 0x000f2a0000000200 */
[----:B------:R-:W-:Y:S01]  /*2c20*/  HMMA.16816.F32.BF16 R20, R8, R38, RZ ;  /* 0x000000260814723c */ /* 0x000fe200000418ff */
[----:B------:R-:W2:Y:S01]  /*2c30*/  LDSM.16.M88.4 R36, [R165+0x2400] ;  /* 0x00240000a524783b */ /* 0x000ea20000000200 */
[----:B---3--:R-:W-:-:S04]  /*2c40*/  FMUL.FTZ R2, R34, UR4 ;  /* 0x0000000422027c20 */ /* 0x008fc80008410000 */
[----:B------:R3:W-:Y:S01]  /*2c50*/  MUFU.TANH R145, R2 ;  /* 0x0000000200917308 */ /* 0x0007e20000002400 */
[----:B-1----:R-:W-:Y:S01]  /*2c60*/  HMMA.16816.F32.BF16 R24, R4, R28, R24 ;  /* 0x0000001c0418723c */ /* 0x002fe20000041818 */
[----:B---3--:R-:W-:Y:S02]  /*2c70*/  FMUL.FTZ R2, R35, UR4 ;  /* 0x0000000423027c20 */ /* 0x008fe40008410000 */
[----:B------:R-:W1:-:S14]  /*2c80*/  LDSM.16.M88.4 R32, [R165+0x2800] ;  /* 0x00280000a520783b */ /* 0x000e5c0000000200 */
[----:B------:R-:W-:Y:S01]  /*2c90*/  HMMA.16816.F32.BF16 R20, R4, R30, R20 ;  /* 0x0000001e0414723c */ /* 0x000fe20000041814 */
[----:B------:R3:W5:Y:S02]  /*2ca0*/  MUFU.TANH R147, R2 ;  /* 0x0000000200937308 */ /* 0x0007640000002400 */
[----:B---3--:R-:W-:-:S04]  /*2cb0*/  FMUL.FTZ R2, R16, UR4 ;  /* 0x0000000410027c20 */ /* 0x008fc80008410000 */
[----:B------:R-:W-:Y:S02]  /*2cc0*/  FMUL.FTZ R3, R26, UR4 ;  /* 0x000000041a037c20 */ /* 0x000fe40008410000 */
[----:B------:R3:W5:-:S15]  /*2cd0*/  MUFU.TANH R75, R2 ;  /* 0x00000002004b7308 */ /* 0x00075e0000002400 */
[----:B------:R-:W-:Y:S01]  /*2ce0*/  FMUL.FTZ R23, R23, UR4 ;  /* 0x0000000417177c20 */ /* 0x000fe20008410000 */
[----:B------:R4:W-:Y:S08]  /*2cf0*/  MUFU.TANH R149, R3 ;  /* 0x0000000300957308 */ /* 0x0009f00000002400 */
[----:B------:R-:W-:Y:S01]  /*2d00*/  MUFU.TANH R50, R23 ;  /* 0x0000001700327308 */ /* 0x000fe20000002400 */
[----:B---3--:R-:W-:-:S07]  /*2d10*/  FMUL.FTZ R2, R17, UR4 ;  /* 0x0000000411027c20 */ /* 0x008fce0008410000 */
[----:B------:R3:W-:Y:S01]  /*2d20*/  MUFU.TANH R74, R2 ;  /* 0x00000002004a7308 */ /* 0x0007e20000002400 */
[----:B----4-:R-:W-:-:S07]  /*2d30*/  FMUL.FTZ R3, R27, UR4 ;  /* 0x000000041b037c20 */ /* 0x010fce0008410000 */
[----:B------:R4:W-:Y:S01]  /*2d40*/  MUFU.TANH R150, R3 ;  /* 0x0000000300967308 */ /* 0x0009e20000002400 */
[----:B---3--:R-:W-:-:S07]  /*2d50*/  FMUL.FTZ R2, R18, UR4 ;  /* 0x0000000412027c20 */ /* 0x008fce0008410000 */
[----:B------:R3:W-:Y:S01]  /*2d60*/  MUFU.TANH R51, R2 ;  /* 0x0000000200337308 */ /* 0x0007e20000002400 */
[----:B----4-:R-:W-:Y:S02]  /*2d70*/  IMAD R3, R62, 0x10, R65 ;  /* 0x000000103e037824 */ /* 0x010fe400078e0241 */
[----:B---3--:R-:W-:Y:S02]  /*2d80*/  FMUL.FTZ R2, R19, UR4 ;  /* 0x0000000413027c20 */ /* 0x008fe40008410000 */
[----:B------:R-:W-:Y:S03]  /*2d90*/  HMMA.16816.F32.BF16 R16, R8, R40, RZ ;  /* 0x000000280810723c */ /* 0x000fe600000418ff */
[----:B------:R3:W4:Y:S02]  /*2da0*/  MUFU.TANH R52, R2 ;  /* 0x0000000200347308 */ /* 0x0007240000002400 */
[----:B---3--:R-:W-:-:S06]  /*2db0*/  FMUL.FTZ R2, R24, UR4 ;  /* 0x0000000418027c20 */ /* 0x008fcc0008410000 */
[----:B------:R3:W4:-:S13]  /*2dc0*/  MUFU.TANH R76, R2 ;  /* 0x00000002004c7308 */ /* 0x00071a0000002400 */
[----:B--2---:R-:W-:Y:S06]  /*2dd0*/  HMMA.16816.F32.BF16 R28, R4, R36, R16 ;  /* 0x00000024041c723c */ /* 0x004fec0000041810 */
[----:B------:R-:W-:Y:S01]  /*2de0*/  HMMA.16816.F32.BF16 R16, R8, R42, RZ ;  /* 0x0000002a0810723c */ /* 0x000fe200000418ff */
[----:B------:R-:W-:Y:S01]  /*2df0*/  LDSM.16.M88.4 R40, [R165+0x2c00] ;  /* 0x002c0000a528783b */ /* 0x000fe20000000200 */
[----:B---3--:R-:W-:-:S04]  /*2e00*/  FMUL.FTZ R2, R25, UR4 ;  /* 0x0000000419027c20 */ /* 0x008fc80008410000 */
[----:B------:R2:W-:-:S12]  /*2e10*/  MUFU.TANH R69, R2 ;  /* 0x0000000200457308 */ /* 0x0005d80000002400 */
[----:B------:R-:W-:Y:S01]  /*2e20*/  FMUL.FTZ R30, R30, UR4 ;  /* 0x000000041e1e7c20 */ /* 0x000fe20008410000 */
[----:B------:R-:W-:-:S03]  /*2e30*/  FMUL.FTZ R31, R31, UR4 ;  /* 0x000000041f1f7c20 */ /* 0x000fc60008410000 */
[----:B------:R-:W-:Y:S02]  /*2e40*/  MUFU.TANH R49, R30 ;  /* 0x0000001e00317308 */ /* 0x000fe40000002400 */
[----:B------:R-:W-:Y:S01]  /*2e50*/  HMMA.16816.F32.BF16 R24, R4, R38, R16 ;  /* 0x000000260418723c */ /* 0x000fe20000041810 */
[----:B------:R-:W-:Y:S05]  /*2e60*/  LDSM.16.M88.4 R36, [R165+0x3000] ;  /* 0x00300000a524783b */ /* 0x000fea0000000200 */
[----:B------:R-:W-:Y:S01]  /*2e70*/  HMMA.16816.F32.BF16 R16, R8, R44, RZ ;  /* 0x0000002c0810723c */ /* 0x000fe200000418ff */
[----:B--2---:R-:W-:Y:S01]  /*2e80*/  LOP3.LUT R2, R64, 0xffffffe0, RZ, 0xc0, !PT ;  /* 0xffffffe040027812 */ /* 0x004fe200078ec0ff */
[----:B------:R-:W-:Y:S04]  /*2e90*/  MUFU.TANH R115, R31 ;  /* 0x0000001f00737308 */ /* 0x000fe80000002400 */
[----:B------:R-:W-:-:S02]  /*2ea0*/  IMAD.IADD R2, R63, 0x1, -R2 ;  /* 0x000000013f027824 */ /* 0x000fc400078e0a02 */
[----:B------:R-:W-:-:S03]  /*2eb0*/  IMAD.SHL.U32 R63, R63, 0x2, RZ ;  /* 0x000000023f3f7824 */ /* 0x000fc600078e00ff */
[----:B------:R-:W-:-:S04]  /*2ec0*/  SHF.R.S32.HI R12, RZ, 0x1f, R2 ;  /* 0x0000001fff0c7819 */ /* 0x000fc80000011402 */
[----:B------:R-:W-:Y:S01]  /*2ed0*/  LEA.HI R2, R12, R2, RZ, 0x2 ;  /* 0x000000020c027211 */ /* 0x000fe200078f10ff */
[----:B------:R-:W-:Y:S01]  /*2ee0*/  FMUL.FTZ R12, R20, UR4 ;  /* 0x00000004140c7c20 */ /* 0x000fe20008410000 */
[----:B------:R-:W-:Y:S01]  /*2ef0*/  FMUL.FTZ R20, R29, UR4 ;  /* 0x000000041d147c20 */ /* 0x000fe20008410000 */
[----:B------:R-:W-:Y:S01]  /*2f00*/  FMUL.FTZ R24, R24, UR4 ;  /* 0x0000000418187c20 */ /* 0x000fe20008410000 */
[----:B------:R-:W-:Y:S01]  /*2f10*/  SHF.R.S32.HI R2, RZ, 0x2, R2 ;  /* 0x00000002ff027819 */ /* 0x000fe20000011402 */
[----:B------:R2:W3:Y:S01]  /*2f20*/  MUFU.TANH R72, R12 ;  /* 0x0000000c00487308 */ /* 0x0004e20000002400 */
[----:B------:R-:W-:Y:S01]  /*2f30*/  FMUL.FTZ R25, R25, UR4 ;  /* 0x0000000419197c20 */ /* 0x000fe20008410000 */
[----:B------:R-:W-:Y:S01]  /*2f40*/  FMUL.FTZ R26, R26, UR4 ;  /* 0x000000041a1a7c20 */ /* 0x000fe20008410000 */
[----:B------:R-:W-:Y:S01]  /*2f50*/  IADD3 R3, R3, 0x1, R2 ;  /* 0x0000000103037810 */ /* 0x000fe20007ffe002 */
[----:B------:R-:W-:-:S03]  /*2f60*/  VIADD R2, R191, 0xffffffff ;  /* 0xffffffffbf027836 */ /* 0x000fc60000000000 */
[----:B------:R-:W-:Y:S01]  /*2f70*/  IADD3 R3, R60, -UR15, R3 ;  /* 0x8000000f3c037c10 */ /* 0x000fe2000fffe003 */
[C---:B------:R-:W-:Y:S01]  /*2f80*/  IMAD.SHL.U32 R48, R2.reuse, 0x100, RZ ;  /* 0x0000010002307824 */ /* 0x040fe200078e00ff */
[----:B------:R-:W-:Y:S01]  /*2f90*/  ISETP.GT.AND P0, PT, R2, R246, PT ;  /* 0x000000f60200720c */ /* 0x000fe20003f04270 */
[----:B------:R-:W-:Y:S02]  /*2fa0*/  MUFU.TANH R68, R20 ;  /* 0x0000001400447308 */ /* 0x000fe40000002400 */
[----:B------:R-:W-:Y:S01]  /*2fb0*/  VIADD R3, R3, UR14 ;  /* 0x0000000e03037c36 */ /* 0x000fe20008000000 */
[----:B------:R-:W-:Y:S01]  /*2fc0*/  LOP3.LUT R2, R48, 0x6, R63, 0xf8, !PT ;  /* 0x0000000630027812 */ /* 0x000fe200078ef83f */
[----:B--2---:R-:W-:-:S03]  /*2fd0*/  FMUL.FTZ R12, R21, UR4 ;  /* 0x00000004150c7c20 */ /* 0x004fc60008410000 */
[C---:B------:R-:W-:Y:S01]  /*2fe0*/  LOP3.LUT R15, R2.reuse, 0x1, RZ, 0xfc, !PT ;  /* 0x00000001020f7812 */ /* 0x040fe200078efcff */
[----:B------:R-:W-:Y:S01]  /*2ff0*/  MUFU.TANH R66, R24 ;  /* 0x0000001800427308 */ /* 0x000fe20000002400 */
[----:B------:R-:W-:-:S07]  /*3000*/  LOP3.LUT R14, R2, 0x8, RZ, 0xfc, !PT ;  /* 0x00000008020e7812 */ /* 0x000fce00078efcff */
[----:B------:R2:W-:Y:S08]  /*3010*/  MUFU.TANH R71, R12 ;  /* 0x0000000c00477308 */ /* 0x0005f00000002400 */
[----:B------:R-:W-:Y:S08]  /*3020*/  MUFU.TANH R65, R25 ;  /* 0x0000001900417308 */ /* 0x000ff00000002400 */
[----:B------:R-:W-:Y:S01]  /*3030*/  MUFU.TANH R45, R26 ;  /* 0x0000001a002d7308 */ /* 0x000fe20000002400 */
[----:B--2---:R-:W-:-:S02]  /*3040*/  FMUL.FTZ R12, R22, UR4 ;  /* 0x00000004160c7c20 */ /* 0x004fc40008410000 */
[----:B-1----:R-:W-:Y:S05]  /*3050*/  HMMA.16816.F32.BF16 R20, R4, R32, R16 ;  /* 0x000000200414723c */ /* 0x002fea0000041810 */
[----:B------:R1:W2:Y:S01]  /*3060*/  MUFU.TANH R53, R12 ;  /* 0x0000000c00357308 */ /* 0x0002a20000002400 */
[----:B------:R-:W-:Y:S01]  /*3070*/  HMMA.16816.F32.BF16 R16, R8, R46, RZ ;  /* 0x0000002e0810723c */ /* 0x000fe200000418ff */
[C---:B-1----:R-:W-:Y:S02]  /*3080*/  VIMNMX R12, R3.reuse, R60, PT ;  /* 0x0000003c030c7248 */ /* 0x042fe40003fe0100 */
[----:B------:R-:W-:-:S15]  /*3090*/  VIADDMNMX R3, R3, 0x8, R60, PT ;  /* 0x0000000803037846 */ /* 0x000fde000380013c */
[----:B------:R-:W-:Y:S01]  /*30a0*/  FMUL.FTZ R20, R20, UR4 ;  /* 0x0000000414147c20 */ /* 0x000fe20008410000 */
[-C--:B------:R-:W-:Y:S01]  /*30b0*/  ISETP.GE.AND P3, PT, R15, R12.reuse, PT ;  /* 0x0000000c0f00720c */ /* 0x080fe20003f66270 */
[----:B------:R-:W-:Y:S01]  /*30c0*/  FMUL.FTZ R21, R21, UR4 ;  /* 0x0000000415157c20 */ /* 0x000fe20008410000 */
[-C--:B------:R-:W-:Y:S01]  /*30d0*/  ISETP.GE.AND P1, PT, R15, R3.reuse, PT ;  /* 0x000000030f00720c */ /* 0x080fe20003f26270 */
[----:B------:R-:W-:Y:S01]  /*30e0*/  FMUL.FTZ R15, R28, UR4 ;  /* 0x000000041c0f7c20 */ /* 0x000fe20008410000 */
[C---:B------:R-:W-:Y:S01]  /*30f0*/  ISETP.GE.AND P4, PT, R14.reuse, R12, PT ;  /* 0x0000000c0e00720c */ /* 0x040fe20003f86270 */
[----:B------:R-:W1:Y:S01]  /*3100*/  LDSM.16.M88.4 R28, [R13+0x3c00] ;  /* 0x003c00000d1c783b */ /* 0x000e620000000200 */
[-C--:B------:R-:W-:Y:S01]  /*3110*/  ISETP.GE.AND P2, PT, R14, R3.reuse, PT ;  /* 0x000000030e00720c */ /* 0x080fe20003f46270 */
[----:B------:R5:W2:Y:S01]  /*3120*/  MUFU.TANH R70, R15 ;  /* 0x0000000f00467308 */ /* 0x000aa20000002400 */
[----:B------:R-:W-:Y:S01]  /*3130*/  ISETP.GE.AND P5, PT, R2, R3, PT ;  /* 0x000000030200720c */ /* 0x000fe20003fa6270 */
[----:B------:R-:W-:Y:S01]  /*3140*/  FMUL.FTZ R22, R22, UR4 ;  /* 0x0000000416167c20 */ /* 0x000fe20008410000 */
[----:B------:R-:W-:Y:S01]  /*3150*/  LOP3.LUT R14, R2, 0x9, RZ, 0xfc, !PT ;  /* 0x00000009020e7812 */ /* 0x000fe200078efcff */
[----:B------:R-:W-:Y:S01]  /*3160*/  FMUL.FTZ R23, R23, UR4 ;  /* 0x0000000417177c20 */ /* 0x000fe20008410000 */
[----:B------:R-:W-:-:S02]  /*3170*/  FSEL R125, R125, -INF , !P5 ;  /* 0xff8000007d7d7808 */ /* 0x000fc40006800000 */
[----:B------:R-:W-:Y:S01]  /*3180*/  FSEL R105, R105, -INF , !P3 ;  /* 0xff80000069697808 */ /* 0x000fe20005800000 */
[----:B------:R-:W-:Y:S01]  /*3190*/  MUFU.TANH R64, R20 ;  /* 0x0000001400407308 */ /* 0x000fe20000002400 */
[----:B------:R-:W-:Y:S02]  /*31a0*/  FSEL R119, R119, -INF , !P1 ;  /* 0xff80000077777808 */ /* 0x000fe40004800000 */
[----:B------:R-:W-:Y:S02]  /*31b0*/  FSEL R109, R109, -INF , !P4 ;  /* 0xff8000006d6d7808 */ /* 0x000fe40006000000 */
[C---:B------:R-:W-:Y:S02]  /*31c0*/  ISETP.GE.AND P5, PT, R14.reuse, R12, PT ;  /* 0x0000000c0e00720c */ /* 0x040fe40003fa6270 */
[----:B------:R-:W-:Y:S01]  /*31d0*/  ISETP.GE.AND P3, PT, R14, R3, PT ;  /* 0x000000030e00720c */ /* 0x000fe20003f66270 */
[----:B------:R-:W-:Y:S01]  /*31e0*/  MUFU.TANH R67, R21 ;  /* 0x0000001500437308 */ /* 0x000fe20000002400 */
[----:B-----5:R-:W-:-:S02]  /*31f0*/  LOP3.LUT R15, R2, 0x10, RZ, 0xfc, !PT ;  /* 0x00000010020f7812 */ /* 0x020fc400078efcff */
[C---:B------:R-:W-:Y:S02]  /*3200*/  LOP3.LUT R14, R2.reuse, 0x11, RZ, 0xfc, !PT ;  /* 0x00000011020e7812 */ /* 0x040fe400078efcff */
[C---:B------:R-:W-:Y:S02]  /*3210*/  ISETP.GE.AND P1, PT, R15.reuse, R12, PT ;  /* 0x0000000c0f00720c */ /* 0x040fe40003f26270 */
[----:B------:R-:W-:Y:S01]  /*3220*/  ISETP.GE.AND P4, PT, R15, R3, PT ;  /* 0x000000030f00720c */ /* 0x000fe20003f86270 */
[----:B------:R-:W5:Y:S01]  /*3230*/  MUFU.TANH R44, R22 ;  /* 0x00000016002c7308 */ /* 0x000f620000002400 */
[----:B------:R-:W-:Y:S02]  /*3240*/  LOP3.LUT R15, R2, 0x18, RZ, 0xfc, !PT ;  /* 0x00000018020f7812 */ /* 0x000fe400078efcff */
[----:B------:R-:W-:Y:S02]  /*3250*/  FSEL R108, R108, -INF , !P5 ;  /* 0xff8000006c6c7808 */ /* 0x000fe40006800000 */
[----:B------:R-:W-:-:S02]  /*3260*/  FSEL R130, R130, -INF , !P3 ;  /* 0xff80000082827808 */ /* 0x000fc40005800000 */
[----:B------:R-:W-:Y:S01]  /*3270*/  FSEL R107, R107, -INF , !P1 ;  /* 0xff8000006b6b7808 */ /* 0x000fe20004800000 */
[----:B------:R4:W-:Y:S01]  /*3280*/  MUFU.TANH R112, R23 ;  /* 0x0000001700707308 */ /* 0x0009e20000002400 */
[-C--:B------:R-:W-:Y:S02]  /*3290*/  ISETP.GE.AND P5, PT, R14, R3.reuse, PT ;  /* 0x000000030e00720c */ /* 0x080fe40003fa6270 */
[C---:B------:R-:W-:Y:S02]  /*32a0*/  ISETP.GE.AND P3, PT, R15.reuse, R12, PT ;  /* 0x0000000c0f00720c */ /* 0x040fe40003f66270 */
[----:B------:R-:W-:Y:S02]  /*32b0*/  ISETP.GE.AND P1, PT, R15, R3, PT ;  /* 0x000000030f00720c */ /* 0x000fe40003f26270 */
[----:B------:R-:W-:Y:S02]  /*32c0*/  LOP3.LUT R15, R2, 0x20, RZ, 0xfc, !PT ;  /* 0x00000020020f7812 */ /* 0x000fe400078efcff */
[----:B------:R-:W-:-:S02]  /*32d0*/  FSEL R124, R124, -INF , !P5 ;  /* 0xff8000007c7c7808 */ /* 0x000fc40006800000 */
[----:B------:R-:W-:Y:S02]  /*32e0*/  FSEL R103, R103, -INF , !P3 ;  /* 0xff80000067677808 */ /* 0x000fe40005800000 */
[CC--:B------:R-:W-:Y:S02]  /*32f0*/  ISETP.GE.AND P5, PT, R15.reuse, R12.reuse, PT ;  /* 0x0000000c0f00720c */ /* 0x0c0fe40003fa6270 */
[----:B------:R-:W-:Y:S01]  /*3300*/  ISETP.GE.AND P3, PT, R15, R3, PT ;  /* 0x000000030f00720c */ /* 0x000fe20003f66270 */
[----:B------:R-:W-:Y:S01]  /*3310*/  FMUL.FTZ R15, R27, UR4 ;  /* 0x000000041b0f7c20 */ /* 0x000fe20008410000 */
[----:B------:R-:W-:Y:S01]  /*3320*/  FSEL R133, R133, -INF , !P2 ;  /* 0xff80000085857808 */ /* 0x000fe20005000000 */
[----:B------:R-:W-:Y:S01]  /*3330*/  HMMA.16816.F32.BF16 R24, R4, R34, R16 ;  /* 0x000000220418723c */ /* 0x000fe20000041810 */
[----:B------:R-:W-:Y:S01]  /*3340*/  ISETP.GE.AND P2, PT, R14, R12, PT ;  /* 0x0000000c0e00720c */ /* 0x000fe20003f46270 */
[----:B------:R-:W3:Y:S01]  /*3350*/  LDSM.16.M88.4 R32, [R13+0x4000] ;  /* 0x004000000d20783b */ /* 0x000ee20000000200 */
[----:B------:R-:W-:Y:S01]  /*3360*/  LOP3.LUT R14, R2, 0x19, RZ, 0xfc, !PT ;  /* 0x00000019020e7812 */ /* 0x000fe200078efcff */
[----:B------:R2:W5:Y:S01]  /*3370*/  MUFU.TANH R113, R15 ;  /* 0x0000000f00717308 */ /* 0x0005620000002400 */
[----:B------:R-:W-:Y:S01]  /*3380*/  FSEL R129, R129, -INF , !P4 ;  /* 0xff80000081817808 */ /* 0x000fe20006000000 */
[----:B-1----:R-:W-:Y:S01]  /*3390*/  HMMA.16816.F32.BF16 R16, R8, R28, RZ ;  /* 0x0000001c0810723c */ /* 0x002fe200000418ff */
[----:B------:R-:W-:-:S02]  /*33a0*/  FSEL R106, R106, -INF , !P2 ;  /* 0xff8000006a6a7808 */ /* 0x000fc40005000000 */
[CC--:B------:R-:W-:Y:S02]  /*33b0*/  ISETP.GE.AND P4, PT, R14.reuse, R12.reuse, PT ;  /* 0x0000000c0e00720c */ /* 0x0c0fe40003f86270 */
[----:B------:R-:W-:Y:S02]  /*33c0*/  ISETP.GE.AND P2, PT, R14, R3, PT ;  /* 0x000000030e00720c */ /* 0x000fe40003f46270 */
[----:B------:R-:W-:Y:S02]  /*33d0*/  LOP3.LUT R14, R2, 0x21, RZ, 0xfc, !PT ;  /* 0x00000021020e7812 */ /* 0x000fe400078efcff */
[----:B------:R-:W-:Y:S02]  /*33e0*/  FSEL R120, R120, -INF , !P1 ;  /* 0xff80000078787808 */ /* 0x000fe40004800000 */
[----:B------:R-:W-:Y:S02]  /*33f0*/  FSEL R102, R102, -INF , !P4 ;  /* 0xff80000066667808 */ /* 0x000fe40006000000 */
[----:B------:R-:W-:-:S02]  /*3400*/  ISETP.GE.AND P1, PT, R14, R12, PT ;  /* 0x0000000c0e00720c */ /* 0x000fc40003f26270 */
[-C--:B------:R-:W-:Y:S02]  /*3410*/  ISETP.GE.AND P4, PT, R14, R3.reuse, PT ;  /* 0x000000030e00720c */ /* 0x080fe40003f86270 */
[----:B------:R-:W-:Y:S01]  /*3420*/  LOP3.LUT R14, R2, 0x28, RZ, 0xfc, !PT ;  /* 0x00000028020e7812 */ /* 0x000fe200078efcff */
[----:B------:R-:W-:Y:S01]  /*3430*/  FMUL.FTZ R25, R25, UR4 ;  /* 0x0000000419197c20 */ /* 0x000fe20008410000 */
[----:B------:R-:W-:Y:S01]  /*3440*/  FSEL R122, R122, -INF , !P2 ;  /* 0xff8000007a7a7808 */ /* 0x000fe20005000000 */
[----:B------:R-:W-:Y:S01]  /*3450*/  FMUL.FTZ R26, R26, UR4 ;  /* 0x000000041a1a7c20 */ /* 0x000fe20008410000 */
[----:B------:R-:W-:Y:S01]  /*3460*/  FSEL R101, R101, -INF , !P5 ;  /* 0xff80000065657808 */ /* 0x000fe20006800000 */
[----:B------:R-:W-:Y:S01]  /*3470*/  MUFU.TANH R111, R25 ;  /* 0x00000019006f7308 */ /* 0x000fe20000002400 */
[C---:B------:R-:W-:Y:S01]  /*3480*/  ISETP.GE.AND P2, PT, R14.reuse, R12, PT ;  /* 0x0000000c0e00720c */ /* 0x040fe20003f46270 */
[----:B----4-:R-:W-:Y:S01]  /*3490*/  HMMA.16816.F32.BF16 R20, R4, R40, R16 ;  /* 0x000000280414723c */ /* 0x010fe20000041810 */
[----:B------:R-:W-:-:S02]  /*34a0*/  ISETP.GE.AND P5, PT, R14, R3, PT ;  /* 0x000000030e00720c */ /* 0x000fc40003fa6270 */
[----:B------:R-:W-:Y:S02]  /*34b0*/  LOP3.LUT R14, R2, 0x29, RZ, 0xfc, !PT ;  /* 0x00000029020e7812 */ /* 0x000fe400078efcff */
[----:B------:R-:W-:Y:S01]  /*34c0*/  FSEL R121, R121, -INF , !P3 ;  /* 0xff80000079797808 */ /* 0x000fe20005800000 */
[----:B------:R-:W-:Y:S01]  /*34d0*/  HMMA.16816.F32.BF16 R16, R8, R30, RZ ;  /* 0x0000001e0810723c */ /* 0x000fe200000418ff */
[----:B------:R-:W-:Y:S01]  /*34e0*/  FSEL R100, R100, -INF , !P1 ;  /* 0xff80000064647808 */ /* 0x000fe20004800000 */
[----:B------:R-:W-:Y:S01]  /*34f0*/  MUFU.TANH R104, R26 ;  /* 0x0000001a00687308 */ /* 0x000fe20000002400 */
[C---:B------:R-:W-:Y:S01]  /*3500*/  ISETP.GE.AND P3, PT, R14.reuse, R12, PT ;  /* 0x0000000c0e00720c */ /* 0x040fe20003f66270 */
[----:B------:R-:W1:Y:S01]  /*3510*/  LDSM.16.M88.4 R28, [R13+0x4400] ;  /* 0x004400000d1c783b */ /* 0x000e620000000200 */
[----:B------:R-:W-:Y:S02]  /*3520*/  ISETP.GE.AND P1, PT, R14, R3, PT ;  /* 0x000000030e00720c */ /* 0x000fe40003f26270 */
[----:B------:R-:W-:-:S02]  /*3530*/  LOP3.LUT R14, R2, 0x30, RZ, 0xfc, !PT ;  /* 0x00000030020e7812 */ /* 0x000fc400078efcff */
[----:B--2---:R-:W-:Y:S02]  /*3540*/  LOP3.LUT R15, R2, 0x31, RZ, 0xfc, !PT ;  /* 0x00000031020f7812 */ /* 0x004fe400078efcff */
[----:B------:R-:W-:Y:S02]  /*3550*/  FSEL R98, R98, -INF , !P2 ;  /* 0xff80000062627808 */ /* 0x000fe40005000000 */
[----:B------:R-:W-:Y:S02]  /*3560*/  FSEL R116, R116, -INF , !P5 ;  /* 0xff80000074747808 */ /* 0x000fe40006800000 */
[----:B------:R-:W-:Y:S02]  /*3570*/  FSEL R96, R96, -INF , !P3 ;  /* 0xff80000060607808 */ /* 0x000fe40005800000 */
[-C--:B------:R-:W-:Y:S01]  /*3580*/  ISETP.GE.AND P2, PT, R14, R3.reuse, PT ;  /* 0x000000030e00720c */ /* 0x080fe20003f46270 */
[----:B------:R-:W-:Y:S01]  /*3590*/  FMUL.FTZ R20, R20, UR4 ;  /* 0x0000000414147c20 */ /* 0x000fe20008410000 */
[----:B------:R-:W-:Y:S01]  /*35a0*/  ISETP.GE.AND P5, PT, R15, R12, PT ;  /* 0x0000000c0f00720c */ /* 0x000fe20003fa6270 */
[----:B------:R-:W-:Y:S01]  /*35b0*/  FMUL.FTZ R21, R21, UR4 ;  /* 0x0000000415157c20 */ /* 0x000fe20008410000 */
[----:B------:R-:W-:Y:S01]  /*35c0*/  ISETP.GE.AND P3, PT, R15, R3, PT ;  /* 0x000000030f00720c */ /* 0x000fe20003f66270 */
[----:B------:R-:W-:Y:S01]  /*35d0*/  FMUL.FTZ R22, R22, UR4 ;  /* 0x0000000416167c20 */ /* 0x000fe20008410000 */
[----:B------:R-:W-:Y:S01]  /*35e0*/  LOP3.LUT R15, R2, 0x39, RZ, 0xfc, !PT ;  /* 0x00000039020f7812 */ /* 0x000fe200078efcff */
[----:B------:R-:W-:Y:S01]  /*35f0*/  FMUL.FTZ R23, R23, UR4 ;  /* 0x0000000417177c20 */ /* 0x000fe20008410000 */
[----:B------:R-:W-:Y:S01]  /*3600*/  FSEL R118, R118, -INF , !P4 ;  /* 0xff80000076767808 */ /* 0x000fe20006000000 */
[----:B------:R-:W-:Y:S01]  /*3610*/  MUFU.TANH R62, R20 ;  /* 0x00000014003e7308 */ /* 0x000fe20000002400 */
[----:B------:R-:W-:-:S02]  /*3620*/  FSEL R123, R123, -INF , !P2 ;  /* 0xff8000007b7b7808 */ /* 0x000fc40005000000 */
[----:B------:R-:W-:Y:S02]  /*3630*/  FSEL R94, R94, -INF , !P5 ;  /* 0xff8000005e5e7808 */ /* 0x000fe40006800000 */
[-C--:B------:R-:W-:Y:S02]  /*3640*/  ISETP.GE.AND P4, PT, R14, R12.reuse, PT ;  /* 0x0000000c0e00720c */ /* 0x080fe40003f86270 */
[C---:B------:R-:W-:Y:S01]  /*3650*/  ISETP.GE.AND P2, PT, R15.reuse, R12, PT ;  /* 0x0000000c0f00720c */ /* 0x040fe20003f46270 */
[----:B------:R-:W-:Y:S01]  /*3660*/  MUFU.TANH R99, R21 ;  /* 0x0000001500637308 */ /* 0x000fe20000002400 */
[----:B------:R-:W-:Y:S01]  /*3670*/  ISETP.GE.AND P5, PT, R15, R3, PT ;  /* 0x000000030f00720c */ /* 0x000fe20003fa6270 */
[----:B------:R-:W-:Y:S01]  /*3680*/  FMUL.FTZ R15, R24, UR4 ;  /* 0x00000004180f7c20 */ /* 0x000fe20008410000 */
[----:B------:R-:W-:Y:S02]  /*3690*/  LOP3.LUT R14, R2, 0x38, RZ, 0xfc, !PT ;  /* 0x00000038020e7812 */ /* 0x000fe400078efcff */
[----:B------:R-:W-:-:S02]  /*36a0*/  FSEL R95, R95, -INF , !P4 ;  /* 0xff8000005f5f7808 */ /* 0x000fc40006000000 */
[----:B------:R-:W-:Y:S01]  /*36b0*/  ISETP.GE.AND P4, PT, R14, R3, PT ;  /* 0x000000030e00720c */ /* 0x000fe20003f86270 */
[----:B------:R2:W4:Y:S01]  /*36c0*/  MUFU.TANH R63, R15 ;  /* 0x0000000f003f7308 */ /* 0x0005220000002400 */
[----:B------:R-:W-:Y:S02]  /*36d0*/  FSEL R87, R87, -INF , !P2 ;  /* 0xff80000057577808 */ /* 0x000fe40005000000 */
[----:B------:R-:W-:Y:S02]  /*36e0*/  FSEL R126, R126, -INF , !P4 ;  /* 0xff8000007e7e7808 */ /* 0x000fe40006000000 */
[----:B------:R-:W-:Y:S02]  /*36f0*/  FSEL R117, R117, -INF , !P1 ;  /* 0xff80000075757808 */ /* 0x000fe40004800000 */
[----:B------:R-:W-:Y:S01]  /*3700*/  ISETP.GE.AND P1, PT, R14, R12, PT ;  /* 0x0000000c0e00720c */ /* 0x000fe20003f26270 */
[----:B------:R-:W-:Y:S01]  /*3710*/  MUFU.TANH R97, R22 ;  /* 0x0000001600617308 */ /* 0x000fe20000002400 */
[----:B------:R-:W-:-:S02]  /*3720*/  LOP3.LUT R14, R2, 0x40, RZ, 0xfc, !PT ;  /* 0x00000040020e7812 */ /* 0x000fc400078efcff */
[----:B------:R-:W-:Y:S02]  /*3730*/  FSEL R128, R128, -INF , !P3 ;  /* 0xff80000080807808 */ /* 0x000fe40005800000 */
[----:B------:R-:W-:Y:S02]  /*3740*/  FSEL R93, R93, -INF , !P1 ;  /* 0xff8000005d5d7808 */ /* 0x000fe40004800000 */
[-C--:B------:R-:W-:Y:S01]  /*3750*/  ISETP.GE.AND P3, PT, R14, R12.reuse, PT ;  /* 0x0000000c0e00720c */ /* 0x080fe20003f66270 */
[----:B------:R5:W-:Y:S01]  /*3760*/  MUFU.TANH R92, R23 ;  /* 0x00000017005c7308 */ /* 0x000be20000002400 */
[----:B--2---:R-:W-:Y:S02]  /*3770*/  LOP3.LUT R15, R2, 0x41, RZ, 0xfc, !PT ;  /* 0x00000041020f7812 */ /* 0x004fe400078efcff */
[----:B------:R-:W-:Y:S02]  /*3780*/  ISETP.GE.AND P1, PT, R14, R3, PT ;  /* 0x000000030e00720c */ /* 0x000fe40003f26270 */
[----:B------:R-:W-:-:S02]  /*3790*/  ISETP.GE.AND P4, PT, R15, R12, PT ;  /* 0x0000000c0f00720c */ /* 0x000fc40003f86270 */
[-C--:B------:R-:W-:Y:S01]  /*37a0*/  ISETP.GE.AND P2, PT, R15, R3.reuse, PT ;  /* 0x000000030f00720c */ /* 0x080fe20003f46270 */
[----:B------:R-:W-:Y:S01]  /*37b0*/  FMUL.FTZ R15, R27, UR4 ;  /* 0x000000041b0f7c20 */ /* 0x000fe20008410000 */
[----:B------:R-:W-:Y:S01]  /*37c0*/  LOP3.LUT R14, R2, 0x48, RZ, 0xfc, !PT ;  /* 0x00000048020e7812 */ /* 0x000fe200078efcff */
[----:B------:R-:W-:Y:S01]  /*37d0*/  HMMA.16816.F32.BF16 R24, R4, R42, R16 ;  /* 0x0000002a0418723c */ /* 0x000fe20000041810 */
[----:B------:R-:W-:Y:S01]  /*37e0*/  FSEL R127, R127, -INF , !P5 ;  /* 0xff8000007f7f7808 */ /* 0x000fe20006800000 */
[----:B------:R2:W4:Y:S01]  /*37f0*/  MUFU.TANH R110, R15 ;  /* 0x0000000f006e7308 */ /* 0x0005220000002400 */
[----:B------:R-:W-:Y:S01]  /*3800*/  FSEL R90, R90, -INF , !P3 ;  /* 0xff8000005a5a7808 */ /* 0x000fe20005800000 */
[----:B------:R-:W-:Y:S01]  /*3810*/  LDSM.16.M88.4 R40, [R13+0x4800] ;  /* 0x004800000d28783b */ /* 0x000fe20000000200 */
[C---:B------:R-:W-:Y:S01]  /*3820*/  ISETP.GE.AND P5, PT, R14.reuse, R12, PT ;  /* 0x0000000c0e00720c */ /* 0x040fe20003fa6270 */
[----:B---3--:R-:W-:Y:S01]  /*3830*/  HMMA.16816.F32.BF16 R16, R8, R32, RZ ;  /* 0x000000200810723c */ /* 0x008fe200000418ff */
[----:B------:R-:W-:-:S02]  /*3840*/  ISETP.GE.AND P3, PT, R14, R3, PT ;  /* 0x000000030e00720c */ /* 0x000fc40003f66270 */
[----:B------:R-:W-:Y:S02]  /*3850*/  LOP3.LUT R14, R2, 0x49, RZ, 0xfc, !PT ;  /* 0x00000049020e7812 */ /* 0x000fe400078efcff */
[----:B------:R-:W-:Y:S02]  /*3860*/  FSEL R132, R132, -INF , !P1 ;  /* 0xff80000084847808 */ /* 0x000fe40004800000 */
[----:B------:R-:W-:Y:S02]  /*3870*/  FSEL R89, R89, -INF , !P4 ;  /* 0xff80000059597808 */ /* 0x000fe40006000000 */
[C---:B------:R-:W-:Y:S02]  /*3880*/  ISETP.GE.AND P1, PT, R14.reuse, R12, PT ;  /* 0x0000000c0e00720c */ /* 0x040fe40003f26270 */
[----:B------:R-:W-:Y:S02]  /*3890*/  ISETP.GE.AND P4, PT, R14, R3, PT ;  /* 0x000000030e00720c */ /* 0x000fe40003f86270 */
[----:B------:R-:W-:-:S02]  /*38a0*/  LOP3.LUT R14, R2, 0x50, RZ, 0xfc, !PT ;  /* 0x00000050020e7812 */ /* 0x000fc400078efcff */
[----:B------:R-:W-:Y:S02]  /*38b0*/  FSEL R136, R136, -INF , !P2 ;  /* 0xff80000088887808 */ /* 0x000fe40005000000 */
[----:B------:R-:W-:Y:S01]  /*38c0*/  FSEL R88, R88, -INF , !P5 ;  /* 0xff80000058587808 */ /* 0x000fe20006800000 */
[----:B------:R-:W-:Y:S01]  /*38d0*/  FMUL.FTZ R25, R25, UR4 ;  /* 0x0000000419197c20 */ /* 0x000fe20008410000 */
[----:B------:R-:W-:Y:S01]  /*38e0*/  ISETP.GE.AND P2, PT, R14, R12, PT ;  /* 0x0000000c0e00720c */ /* 0x000fe20003f46270 */
[----:B------:R-:W-:Y:S01]  /*38f0*/  FMUL.FTZ R26, R26, UR4 ;  /* 0x000000041a1a7c20 */ /* 0x000fe20008410000 */
[----:B------:R-:W-:Y:S01]  /*3900*/  ISETP.GE.AND P5, PT, R14, R3, PT ;  /* 0x000000030e00720c */ /* 0x000fe20003fa6270 */
[----:B------:R-:W-:Y:S01]  /*3910*/  FMUL.FTZ R27, R27, UR4 ;  /* 0x000000041b1b7c20 */ /* 0x000fe20008410000 */
[C---:B------:R-:W-:Y:S01]  /*3920*/  LOP3.LUT R14, R2.reuse, 0x51, RZ, 0xfc, !PT ;  /* 0x00000051020e7812 */ /* 0x040fe200078efcff */
[----:B-----5:R-:W-:Y:S01]  /*3930*/  HMMA.16816.F32.BF16 R20, R4, R36, R16 ;  /* 0x000000240414723c */ /* 0x020fe20000041810 */
[----:B--2---:R-:W-:Y:S01]  /*3940*/  LOP3.LUT R15, R2, 0x58, RZ, 0xfc, !PT ;  /* 0x00000058020f7812 */ /* 0x004fe200078efcff */
[----:B------:R-:W-:Y:S01]  /*3950*/  MUFU.TANH R91, R25 ;  /* 0x00000019005b7308 */ /* 0x000fe20000002400 */
[----:B------:R-:W-:-:S02]  /*3960*/  FSEL R86, R86, -INF , !P1 ;  /* 0xff80000056567808 */ /* 0x000fc40004800000 */
[----:B------:R-:W-:Y:S01]  /*3970*/  FSEL R137, R137, -INF , !P4 ;  /* 0xff80000089897808 */ /* 0x000fe20006000000 */
[----:B------:R-:W-:Y:S01]  /*3980*/  HMMA.16816.F32.BF16 R16, R8, R34, RZ ;  /* 0x000000220810723c */ /* 0x000fe200000418ff */
[----:B------:R-:W2:Y:S01]  /*3990*/  LDSM.16.M88.4 R32, [R165+0x3400] ;  /* 0x00340000a520783b */ /* 0x000ea20000000200 */
[----:B------:R-:W-:Y:S02]  /*39a0*/  FSEL R82, R82, -INF , !P2 ;  /* 0xff80000052527808 */ /* 0x000fe40005000000 */
[-C--:B------:R-:W-:Y:S01]  /*39b0*/  ISETP.GE.AND P1, PT, R14, R3.reuse, PT ;  /* 0x000000030e00720c */ /* 0x080fe20003f26270 */
[----:B------:R-:W-:Y:S01]  /*39c0*/  MUFU.TANH R59, R26 ;  /* 0x0000001a003b7308 */ /* 0x000fe20000002400 */
[C---:B------:R-:W-:Y:S02]  /*39d0*/  ISETP.GE.AND P4, PT, R15.reuse, R12, PT ;  /* 0x0000000c0f00720c */ /* 0x040fe40003f86270 */
[----:B------:R-:W-:Y:S02]  /*39e0*/  ISETP.GE.AND P2, PT, R15, R3, PT ;  /* 0x000000030f00720c */ /* 0x000fe40003f46270 */
[----:B------:R-:W-:-:S02]  /*39f0*/  LOP3.LUT R15, R2, 0x60, RZ, 0xfc, !PT ;  /* 0x00000060020f7812 */ /* 0x000fc400078efcff */
[----:B------:R-:W-:Y:S01]  /*3a00*/  FSEL R139, R139, -INF , !P1 ;  /* 0xff8000008b8b7808 */ /* 0x000fe20004800000 */
[----:B------:R3:W-:Y:S01]  /*3a10*/  MUFU.TANH R61, R27 ;  /* 0x0000001b003d7308 */ /* 0x0007e20000002400 */
[----:B------:R-:W-:Y:S02]  /*3a20*/  FSEL R83, R83, -INF , !P4 ;  /* 0xff80000053537808 */ /* 0x000fe40006000000 */
[CC--:B------:R-:W-:Y:S02]  /*3a30*/  ISETP.GE.AND P1, PT, R15.reuse, R12.reuse, PT ;  /* 0x0000000c0f00720c */ /* 0x0c0fe40003f26270 */
[-C--:B------:R-:W-:Y:S01]  /*3a40*/  ISETP.GE.AND P4, PT, R15, R3.reuse, PT ;  /* 0x000000030f00720c */ /* 0x080fe20003f86270 */
[----:B------:R-:W-:Y:S01]  /*3a50*/  FMUL.FTZ R15, R24, UR4 ;  /* 0x00000004180f7c20 */ /* 0x000fe20008410000 */
[----:B------:R-:W-:Y:S01]  /*3a60*/  FSEL R131, R131, -INF , !P3 ;  /* 0xff80000083837808 */ /* 0x000fe20005800000 */
[----:B------:R-:W-:Y:S01]  /*3a70*/  FMUL.FTZ R20, R20, UR4 ;  /* 0x0000000414147c20 */ /* 0x000fe20008410000 */
[-C--:B------:R-:W-:Y:S01]  /*3a80*/  ISETP.GE.AND P3, PT, R14, R12.reuse, PT ;  /* 0x0000000c0e00720c */ /* 0x080fe20003f66270 */
[----:B------:R5:W4:Y:S01]  /*3a90*/  MUFU.TANH R60, R15 ;  /* 0x0000000f003c7308 */ /* 0x000b220000002400 */
[----:B------:R-:W-:Y:S01]  /*3aa0*/  LOP3.LUT R14, R2, 0x59, RZ, 0xfc, !PT ;  /* 0x00000059020e7812 */ /* 0x000fe200078efcff */
[----:B------:R-:W-:Y:S01]  /*3ab0*/  FMUL.FTZ R21, R21, UR4 ;  /* 0x0000000415157c20 */ /* 0x000fe20008410000 */
[----:B------:R-:W-:Y:S01]  /*3ac0*/  FSEL R138, R138, -INF , !P5 ;  /* 0xff8000008a8a7808 */ /* 0x000fe20006800000 */
[----:B------:R-:W-:Y:S01]  /*3ad0*/  FMUL.FTZ R22, R22, UR4 ;  /* 0x0000000416167c20 */ /* 0x000fe20008410000 */
[----:B------:R-:W-:Y:S01]  /*3ae0*/  FSEL R84, R84, -INF , !P3 ;  /* 0xff80000054547808 */ /* 0x000fe20005800000 */
[----:B------:R-:W-:Y:S01]  /*3af0*/  FMUL.FTZ R23, R23, UR4 ;  /* 0x0000000417177c20 */ /* 0x000fe20008410000 */
[----:B---3--:R-:W-:Y:S01]  /*3b00*/  HMMA.16816.F32.BF16 R24, R4, R38, R16 ;  /* 0x000000260418723c */ /* 0x008fe20000041810 */
[C---:B------:R-:W-:Y:S01]  /*3b10*/  ISETP.GE.AND P5, PT, R14.reuse, R12, PT ;  /* 0x0000000c0e00720c */ /* 0x040fe20003fa6270 */
[----:B------:R-:W3:Y:S01]  /*3b20*/  MUFU.TANH R58, R20 ;  /* 0x00000014003a7308 */ /* 0x000ee20000002400 */
[----:B------:R-:W-:Y:S01]  /*3b30*/  ISETP.GE.AND P3, PT, R14, R3, PT ;  /* 0x000000030e00720c */ /* 0x000fe20003f66270 */
[----:B------:R-:W4:Y:S01]  /*3b40*/  LDSM.16.M88.4 R36, [R165+0x3800] ;  /* 0x00380000a524783b */ /* 0x000f220000000200 */
[----:B------:R-:W-:Y:S01]  /*3b50*/  LOP3.LUT R14, R2, 0x61, RZ, 0xfc, !PT ;  /* 0x00000061020e7812 */ /* 0x000fe200078efcff */
[----:B-1----:R-:W-:Y:S01]  /*3b60*/  HMMA.16816.F32.BF16 R16, R8, R28, RZ ;  /* 0x0000001c0810723c */ /* 0x002fe200000418ff */
[----:B------:R-:W-:-:S02]  /*3b70*/  FSEL R140, R140, -INF , !P2 ;  /* 0xff8000008c8c7808 */ /* 0x000fc40005000000 */
[----:B------:R-:W-:Y:S01]  /*3b80*/  FSEL R85, R85, -INF , !P5 ;  /* 0xff80000055557808 */ /* 0x000fe20006800000 */
[----:B------:R-:W-:Y:S01]  /*3b90*/  MUFU.TANH R57, R21 ;  /* 0x0000001500397308 */ /* 0x000fe20000002400 */
[C---:B------:R-:W-:Y:S02]  /*3ba0*/  ISETP.GE.AND P2, PT, R14.reuse, R12, PT ;  /* 0x0000000c0e00720c */ /* 0x040fe40003f46270 */
[----:B------:R-:W-:Y:S02]  /*3bb0*/  ISETP.GE.AND P5, PT, R14, R3, PT ;  /* 0x000000030e00720c */ /* 0x000fe40003fa6270 */
[C---:B-----5:R-:W-:Y:S02]  /*3bc0*/  LOP3.LUT R15, R2.reuse, 0x68, RZ, 0xfc, !PT ;  /* 0x00000068020f7812 */ /* 0x060fe400078efcff */
[----:B------:R-:W-:Y:S01]  /*3bd0*/  LOP3.LUT R14, R2, 0x69, RZ, 0xfc, !PT ;  /* 0x00000069020e7812 */ /* 0x000fe200078efcff */
[----:B------:R-:W1:Y:S01]  /*3be0*/  MUFU.TANH R56, R22 ;  /* 0x0000001600387308 */ /* 0x000e620000002400 */
[----:B------:R-:W-:-:S02]  /*3bf0*/  FSEL R141, R141, -INF , !P3 ;  /* 0xff8000008d8d7808 */ /* 0x000fc40005800000 */
[----:B------:R-:W-:Y:S02]  /*3c00*/  FSEL R142, R142, -INF , !P4 ;  /* 0xff8000008e8e7808 */ /* 0x000fe40006000000 */
[----:B------:R-:W-:Y:S01]  /*3c10*/  FSEL R81, R81, -INF , !P2 ;  /* 0xff80000051517808 */ /* 0x000fe20005000000 */
[----:B------:R-:W-:Y:S01]  /*3c20*/  FMUL.FTZ R24, R24, UR4 ;  /* 0x0000000418187c20 */ /* 0x000fe20008410000 */
[-C--:B------:R-:W-:Y:S01]  /*3c30*/  ISETP.GE.AND P3, PT, R15, R12.reuse, PT ;  /* 0x0000000c0f00720c */ /* 0x080fe20003f66270 */
[----:B------:R2:W5:Y:S01]  /*3c40*/  MUFU.TANH R55, R23 ;  /* 0x0000001700377308 */ /* 0x0005620000002400 */
[C---:B------:R-:W-:Y:S01]  /*3c50*/  ISETP.GE.AND P4, PT, R14.reuse, R12, PT ;  /* 0x0000000c0e00720c */ /* 0x040fe20003f86270 */
[----:B------:R-:W-:Y:S01]  /*3c60*/  FMUL.FTZ R25, R25, UR4 ;  /* 0x0000000419197c20 */ /* 0x000fe20008410000 */
[----:B------:R-:W-:Y:S01]  /*3c70*/  ISETP.GE.AND P2, PT, R14, R3, PT ;  /* 0x000000030e00720c */ /* 0x000fe20003f46270 */
[----:B------:R-:W-:Y:S01]  /*3c80*/  FMUL.FTZ R27, R27, UR4 ;  /* 0x000000041b1b7c20 */ /* 0x000fe20008410000 */
[----:B------:R-:W-:-:S02]  /*3c90*/  LOP3.LUT R14, R2, 0x70, RZ, 0xfc, !PT ;  /* 0x00000070020e7812 */ /* 0x000fc400078efcff */
[----:B------:R-:W-:Y:S01]  /*3ca0*/  FSEL R78, R78, -INF , !P1 ;  /* 0xff8000004e4e7808 */ /* 0x000fe20004800000 */
[----:B------:R-:W-:Y:S01]  /*3cb0*/  MUFU.TANH R54, R25 ;  /* 0x0000001900367308 */ /* 0x000fe20000002400 */
[----:B------:R-:W-:Y:S02]  /*3cc0*/  FSEL R143, R143, -INF , !P5 ;  /* 0xff8000008f8f7808 */ /* 0x000fe40006800000 */
[----:B------:R-:W-:Y:S02]  /*3cd0*/  FSEL R80, R80, -INF , !P3 ;  /* 0xff80000050507808 */ /* 0x000fe40005800000 */
[-C--:B------:R-:W-:Y:S02]  /*3ce0*/  ISETP.GE.AND P1, PT, R15, R3.reuse, PT ;  /* 0x000000030f00720c */ /* 0x080fe40003f26270 */
[C---:B------:R-:W-:Y:S02]  /*3cf0*/  ISETP.GE.AND P5, PT, R14.reuse, R12, PT ;  /* 0x0000000c0e00720c */ /* 0x040fe40003fa6270 */
[----:B------:R-:W-:Y:S01]  /*3d00*/  ISETP.GE.AND P3, PT, R14, R3, PT ;  /* 0x000000030e00720c */ /* 0x000fe20003f66270 */
[----:B--2---:R-:W-:Y:S01]  /*3d10*/  HMMA.16816.F32.BF16 R20, R4, R32, R16 ;  /* 0x000000200414723c */ /* 0x004fe20000041810 */
        /* <DEDUP_REMOVED lines=11> */
[C---:B------:R-:W-:Y:S02]  /*3dd0*/  LOP3.LUT R15, R2.reuse, 0x79, RZ, 0xfc, !PT ;  /* 0x00000079020f7812 */ /* 0x040fe400078efcff */
[----:B------:R-:W-:Y:S01]  /*3de0*/  LOP3.LUT R14, R2, 0x80, RZ, 0xfc, !PT ;  /* 0x00000080020e7812 */ /* 0x000fe200078efcff */
[----:B------:R-:W-:Y:S01]  /*3df0*/  FMUL.FTZ R20, R20, UR4 ;  /* 0x0000000414147c20 */ /* 0x000fe20008410000 */
[----:B------:R-:W-:Y:S01]  /*3e00*/  FSEL R73, R73, -INF , !P1 ;  /* 0xff80000049497808 */ /* 0x000fe20004800000 */
[----:B------:R-:W-:Y:S01]  /*3e10*/  FMUL.FTZ R23, R23, UR4 ;  /* 0x0000000417177c20 */ /* 0x000fe20008410000 */
[----:B------:R-:W-:-:S02]  /*3e20*/  FSEL R147, R147, -INF , !P4 ;  /* 0xff80000093937808 */ /* 0x000fc40006000000 */
[----:B------:R-:W-:Y:S01]  /*3e30*/  FSEL R75, R75, -INF , !P2 ;  /* 0xff8000004b4b7808 */ /* 0x000fe20005000000 */
[----:B------:R-:W-:Y:S01]  /*3e40*/  HMMA.16816.F32.BF16 R28, R4, R34, R16 ;  /* 0x00000022041c723c */ /* 0x000fe20000041810 */
[-C--:B------:R-:W-:Y:S01]  /*3e50*/  ISETP.GE.AND P1, PT, R15, R3.reuse, PT ;  /* 0x000000030f00720c */ /* 0x080fe20003f26270 */
[----:B------:R2:W3:Y:S01]  /*3e60*/  LDSM.16.M88.4 R32, [R13+0x4c00] ;  /* 0x004c00000d20783b */ /* 0x0004e20000000200 */
[C---:B------:R-:W-:Y:S01]  /*3e70*/  ISETP.GE.AND P4, PT, R14.reuse, R12, PT ;  /* 0x0000000c0e00720c */ /* 0x040fe20003f86270 */
[----:B------:R-:W-:Y:S01]  /*3e80*/  MUFU.TANH R46, R23 ;  /* 0x00000017002e7308 */ /* 0x000fe20000002400 */
[----:B------:R-:W-:Y:S02]  /*3e90*/  ISETP.GE.AND P2, PT, R14, R3, PT ;  /* 0x000000030e00720c */ /* 0x000fe40003f46270 */
[----:B------:R-:W-:Y:S01]  /*3ea0*/  LOP3.LUT R14, R2, 0x88, RZ, 0xfc, !PT ;  /* 0x00000088020e7812 */ /* 0x000fe200078efcff */
[----:B------:R-:W-:Y:S01]  /*3eb0*/  FMUL.FTZ R16, R21, UR4 ;  /* 0x0000000415107c20 */ /* 0x000fe20008410000 */
[----:B------:R-:W-:-:S02]  /*3ec0*/  FSEL R151, R52, -INF , !P1 ;  /* 0xff80000034977808 */ /* 0x000fc40004800000 */
[----:B------:R-:W-:Y:S01]  /*3ed0*/  FSEL R76, R76, -INF , !P4 ;  /* 0xff8000004c4c7808 */ /* 0x000fe20006000000 */
[----:B------:R-:W5:Y:S01]  /*3ee0*/  MUFU.TANH R52, R24 ;  /* 0x0000001800347308 */ /* 0x000f620000002400 */
[C---:B------:R-:W-:Y:S02]  /*3ef0*/  ISETP.GE.AND P1, PT, R14.reuse, R12, PT ;  /* 0x0000000c0e00720c */ /* 0x040fe40003f26270 */
[-C--:B------:R-:W-:Y:S02]  /*3f00*/  ISETP.GE.AND P4, PT, R14, R3.reuse, PT ;  /* 0x000000030e00720c */ /* 0x080fe40003f86270 */
[----:B------:R-:W-:Y:S02]  /*3f10*/  LOP3.LUT R14, R2, 0x90, RZ, 0xfc, !PT ;  /* 0x00000090020e7812 */ /* 0x000fe400078efcff */
[----:B------:R-:W-:Y:S02]  /*3f20*/  FSEL R72, R72, -INF , !P1 ;  /* 0xff80000048487808 */ /* 0x000fe40004800000 */
[----:B------:R-:W-:-:S02]  /*3f30*/  ISETP.GE.AND P1, PT, R14, R3, PT ;  /* 0x000000030e00720c */ /* 0x000fc40003f26270 */
[----:B------:R-:W-:Y:S01]  /*3f40*/  FSEL R145, R145, -INF , !P3 ;  /* 0xff80000091917808 */ /* 0x000fe20005800000 */
[----:B------:R-:W-:Y:S01]  /*3f50*/  FMUL.FTZ R29, R29, UR4 ;  /* 0x000000041d1d7c20 */ /* 0x000fe20008410000 */
[----:B------:R-:W-:Y:S01]  /*3f60*/  FSEL R152, R49, -INF , !P1 ;  /* 0xff80000031987808 */ /* 0x000fe20004800000 */
[----:B------:R-:W-:Y:S01]  /*3f70*/  FMUL.FTZ R30, R30, UR4 ;  /* 0x000000041e1e7c20 */ /* 0x000fe20008410000 */
[----:B------:R1:W-:Y:S01]  /*3f80*/  MUFU.TANH R49, R16 ;  /* 0x0000001000317308 */ /* 0x0003e20000002400 */
[----:B------:R-:W-:Y:S01]  /*3f90*/  ISETP.GE.AND P3, PT, R15, R12, PT ;  /* 0x0000000c0f00720c */ /* 0x000fe20003f66270 */
[----:B------:R-:W-:Y:S01]  /*3fa0*/  FMUL.FTZ R31, R31, UR4 ;  /* 0x000000041f1f7c20 */ /* 0x000fe20008410000 */
[----:B------:R-:W-:Y:S02]  /*3fb0*/  LOP3.LUT R15, R2, 0x81, RZ, 0xfc, !PT ;  /* 0x00000081020f7812 */ /* 0x000fe400078efcff */
[----:B------:R-:W-:Y:S02]  /*3fc0*/  FSEL R148, R51, -INF , !P5 ;  /* 0xff80000033947808 */ /* 0x000fe40006800000 */
[----:B------:R-:W-:-:S02]  /*3fd0*/  FSEL R74, R74, -INF , !P3 ;  /* 0xff8000004a4a7808 */ /* 0x000fc40005800000 */
[C---:B------:R-:W-:Y:S02]  /*3fe0*/  ISETP.GE.AND P5, PT, R15.reuse, R12, PT ;  /* 0x0000000c0f00720c */ /* 0x040fe40003fa6270 */
[-C--:B------:R-:W-:Y:S02]  /*3ff0*/  ISETP.GE.AND P3, PT, R15, R3.reuse, PT ;  /* 0x000000030f00720c */ /* 0x080fe40003f66270 */
[----:B------:R-:W-:Y:S02]  /*4000*/  LOP3.LUT R15, R2, 0x89, RZ, 0xfc, !PT ;  /* 0x00000089020f7812 */ /* 0x000fe400078efcff */
[----:B------:R-:W-:Y:S01]  /*4010*/  FSEL R69, R69, -INF , !P5 ;  /* 0xff80000045457808 */ /* 0x000fe20006800000 */
[----:B-1----:R-:W-:Y:S01]  /*4020*/  HMMA.16816.F32.BF16 R16, R8, R40, RZ ;  /* 0x000000280810723c */ /* 0x002fe200000418ff */
[----:B------:R-:W-:Y:S01]  /*4030*/  FSEL R150, R150, -INF , !P3 ;  /* 0xff80000096967808 */ /* 0x000fe20005800000 */
[----:B------:R-:W-:Y:S01]  /*4040*/  MUFU.TANH R41, R31 ;  /* 0x0000001f00297308 */ /* 0x000fe20000002400 */
[----:B------:R-:W-:-:S02]  /*4050*/  ISETP.GE.AND P5, PT, R15, R3, PT ;  /* 0x000000030f00720c */ /* 0x000fc40003fa6270 */
[-C--:B------:R-:W-:Y:S02]  /*4060*/  ISETP.GE.AND P3, PT, R14, R12.reuse, PT ;  /* 0x0000000c0e00720c */ /* 0x080fe40003f66270 */
[----:B------:R-:W-:Y:S02]  /*4070*/  LOP3.LUT R14, R2, 0x98, RZ, 0xfc, !PT ;  /* 0x00000098020e7812 */ /* 0x000fe400078efcff */
[----:B------:R-:W-:Y:S02]  /*4080*/  FSEL R149, R149, -INF , !P2 ;  /* 0xff80000095957808 */ /* 0x000fe40005000000 */
[----:B------:R-:W-:Y:S01]  /*4090*/  ISETP.GE.AND P2, PT, R15, R12, PT ;  /* 0x0000000c0f00720c */ /* 0x000fe20003f46270 */
[----:B------:R-:W-:Y:S01]  /*40a0*/  FMUL.FTZ R15, R26, UR4 ;  /* 0x000000041a0f7c20 */ /* 0x000fe20008410000 */
[----:B------:R-:W-:Y:S02]  /*40b0*/  FSEL R153, R53, -INF , !P4 ;  /* 0xff80000035997808 */ /* 0x000fe40006000000 */
[----:B------:R-:W-:Y:S01]  /*40c0*/  FSEL R154, R50, -INF , !P5 ;  /* 0xff800000329a7808 */ /* 0x000fe20006800000 */
[----:B------:R4:W-:Y:S01]  /*40d0*/  MUFU.TANH R53, R27 ;  /* 0x0000001b00357308 */ /* 0x0009e20000002400 */
[----:B------:R-:W-:-:S02]  /*40e0*/  FSEL R70, R70, -INF , !P3 ;  /* 0xff80000046467808 */ /* 0x000fc40005800000 */
[C---:B------:R-:W-:Y:S02]  /*40f0*/  ISETP.GE.AND P5, PT, R14.reuse, R12, PT ;  /* 0x0000000c0e00720c */ /* 0x040fe40003fa6270 */
[-C--:B------:R-:W-:Y:S02]  /*4100*/  ISETP.GE.AND P3, PT, R14, R3.reuse, PT ;  /* 0x000000030e00720c */ /* 0x080fe40003f66270 */
[----:B------:R-:W-:Y:S01]  /*4110*/  LOP3.LUT R14, R2, 0xa0, RZ, 0xfc, !PT ;  /* 0x000000a0020e7812 */ /* 0x000fe200078efcff */
[----:B------:R1:W-:Y:S01]  /*4120*/  MUFU.TANH R50, R20 ;  /* 0x0000001400327308 */ /* 0x0003e20000002400 */
[----:B------:R-:W-:Y:S02]  /*4130*/  FSEL R66, R66, -INF , !P5 ;  /* 0xff80000042427808 */ /* 0x000fe40006800000 */
[----:B------:R-:W-:Y:S02]  /*4140*/  ISETP.GE.AND P5, PT, R14, R3, PT ;  /* 0x000000030e00720c */ /* 0x000fe40003fa6270 */
[----:B------:R-:W-:-:S02]  /*4150*/  FSEL R71, R71, -INF , !P2 ;  /* 0xff80000047477808 */ /* 0x000fc40005000000 */
[----:B------:R-:W-:Y:S01]  /*4160*/  FSEL R156, R44, -INF , !P5 ;  /* 0xff8000002c9c7808 */ /* 0x000fe20006800000 */
[----:B------:R5:W3:Y:S01]  /*4170*/  MUFU.TANH R51, R15 ;  /* 0x0000000f00337308 */ /* 0x000ae20000002400 */
[----:B----4-:R-:W-:Y:S01]  /*4180*/  HMMA.16816.F32.BF16 R24, R4, R36, R16 ;  /* 0x000000240418723c */ /* 0x010fe20000041810 */
[----:B------:R-:W-:Y:S02]  /*4190*/  FSEL R155, R45, -INF , !P3 ;  /* 0xff8000002d9b7808 */ /* 0x000fe40005800000 */
[----:B--2---:R-:W-:-:S03]  /*41a0*/  LOP3.LUT R13, R2, 0xb8, RZ, 0xfc, !PT ;  /* 0x000000b8020d7812 */ /* 0x004fc600078efcff */
[----:B------:R-:W-:Y:S01]  /*41b0*/  HMMA.16816.F32.BF16 R16, R8, R42, RZ ;  /* 0x0000002a0810723c */ /* 0x000fe200000418ff */
[----:B------:R-:W-:Y:S01]  /*41c0*/  MUFU.TANH R44, R29 ;  /* 0x0000001d002c7308 */ /* 0x000fe20000002400 */
[----:B-1----:R-:W-:-:S07]  /*41d0*/  FMUL.FTZ R20, R28, UR4 ;  /* 0x000000041c147c20 */ /* 0x002fce0008410000 */
[----:B------:R1:W-:Y:S01]  /*41e0*/  MUFU.TANH R37, R30 ;  /* 0x0000001e00257308 */ /* 0x0003e20000002400 */
[----:B-----5:R-:W-:-:S04]  /*41f0*/  LOP3.LUT R15, R2, 0x91, RZ, 0xfc, !PT ;  /* 0x00000091020f7812 */ /* 0x020fc800078efcff */
[CC--:B------:R-:W-:Y:S02]  /*4200*/  ISETP.GE.AND P4, PT, R15.reuse, R12.reuse, PT ;  /* 0x0000000c0f00720c */ /* 0x0c0fe40003f86270 */
[-C--:B------:R-:W-:Y:S01]  /*4210*/  ISETP.GE.AND P2, PT, R15, R3.reuse, PT ;  /* 0x000000030f00720c */ /* 0x080fe20003f46270 */
[----:B------:R2:W-:Y:S01]  /*4220*/  MUFU.TANH R45, R20 ;  /* 0x00000014002d7308 */ /* 0x0005e20000002400 */
[----:B------:R-:W-:Y:S01]  /*4230*/  LOP3.LUT R15, R2, 0x99, RZ, 0xfc, !PT ;  /* 0x00000099020f7812 */ /* 0x000fe200078efcff */
[----:B------:R-:W-:Y:S01]  /*4240*/  FMUL.FTZ R24, R24, UR4 ;  /* 0x0000000418187c20 */ /* 0x000fe20008410000 */
[----:B------:R-:W-:Y:S01]  /*4250*/  FSEL R68, R68, -INF , !P4 ;  /* 0xff80000044447808 */ /* 0x000fe20006000000 */
[----:B------:R-:W-:Y:S01]  /*4260*/  FMUL.FTZ R25, R25, UR4 ;  /* 0x0000000419197c20 */ /* 0x000fe20008410000 */
[----:B------:R-:W-:Y:S01]  /*4270*/  FSEL R115, R115, -INF , !P2 ;  /* 0xff80000073737808 */ /* 0x000fe20005000000 */
[----:B------:R-:W-:Y:S01]  /*4280*/  FMUL.FTZ R26, R26, UR4 ;  /* 0x000000041a1a7c20 */ /* 0x000fe20008410000 */
[CC--:B------:R-:W-:Y:S01]  /*4290*/  ISETP.GE.AND P1, PT, R15.reuse, R12.reuse, PT ;  /* 0x0000000c0f00720c */ /* 0x0c0fe20003f26270 */
[----:B------:R-:W-:Y:S01]  /*42a0*/  MUFU.TANH R40, R24 ;  /* 0x0000001800287308 */ /* 0x000fe20000002400 */
[----:B-1----:R-:W1:Y:S01]  /*42b0*/  LDSM.16.M88.4 R28, [R165+0x3c00] ;  /* 0x003c0000a51c783b */ /* 0x002e620000000200 */
[----:B------:R-:W-:Y:S01]  /*42c0*/  ISETP.GE.AND P4, PT, R15, R3, PT ;  /* 0x000000030f00720c */ /* 0x000fe20003f86270 */
[----:B------:R-:W-:Y:S01]  /*42d0*/  FMUL.FTZ R15, R22, UR4 ;  /* 0x00000004160f7c20 */ /* 0x000fe20008410000 */
[----:B------:R-:W-:Y:S01]  /*42e0*/  ISETP.GE.AND P2, PT, R14, R12, PT ;  /* 0x0000000c0e00720c */ /* 0x000fe20003f46270 */
[----:B------:R-:W-:-:S04]  /*42f0*/  DEPBAR.LE SB0, 0x0 ;  /* 0x000080000000791a */ /* 0x000fc80000000000 */
[----:B------:R-:W-:Y:S01]  /*4300*/  LOP3.LUT R14, R2, 0xa1, RZ, 0xfc, !PT ;  /* 0x000000a1020e7812 */ /* 0x000fe200078efcff */
[----:B--2---:R-:W-:Y:S01]  /*4310*/  HMMA.16816.F32.BF16 R20, R4, R38, R16 ;  /* 0x000000260414723c */ /* 0x004fe20000041810 */
[----:B------:R-:W-:Y:S01]  /*4320*/  FSEL R65, R65, -INF , !P1 ;  /* 0xff80000041417808 */ /* 0x000fe20004800000 */
[----:B------:R2:W4:Y:S01]  /*4330*/  MUFU.TANH R47, R15 ;  /* 0x0000000f002f7308 */ /* 0x0005220000002400 */
[C---:B------:R-:W-:Y:S02]  /*4340*/  ISETP.GE.AND P3, PT, R14.reuse, R12, PT ;  /* 0x0000000c0e00720c */ /* 0x040fe40003f66270 */
[----:B------:R-:W-:Y:S01]  /*4350*/  ISETP.GE.AND P1, PT, R14, R3, PT ;  /* 0x000000030e00720c */ /* 0x000fe20003f26270 */
[----:B---3--:R-:W-:Y:S01]  /*4360*/  HMMA.16816.F32.BF16 R16, R8, R32, RZ ;  /* 0x000000200810723c */ /* 0x008fe200000418ff */
[----:B------:R-:W-:Y:S02]  /*4370*/  LOP3.LUT R14, R2, 0xa9, RZ, 0xfc, !PT ;  /* 0x000000a9020e7812 */ /* 0x000fe400078efcff */
[----:B------:R-:W-:Y:S01]  /*4380*/  FSEL R113, R113, -INF , !P4 ;  /* 0xff80000071717808 */ /* 0x000fe20006000000 */
[----:B------:R-:W-:Y:S01]  /*4390*/  MUFU.TANH R36, R25 ;  /* 0x0000001900247308 */ /* 0x000fe20000002400 */
[----:B------:R-:W-:-:S02]  /*43a0*/  FSEL R67, R67, -INF , !P3 ;  /* 0xff80000043437808 */ /* 0x000fc40005800000 */
[CC--:B------:R-:W-:Y:S02]  /*43b0*/  ISETP.GE.AND P5, PT, R14.reuse, R12.reuse, PT ;  /* 0x0000000c0e00720c */ /* 0x0c0fe40003fa6270 */
[-C--:B------:R-:W-:Y:S02]  /*43c0*/  ISETP.GE.AND P3, PT, R14, R3.reuse, PT ;  /* 0x000000030e00720c */ /* 0x080fe40003f66270 */
[C---:B------:R-:W-:Y:S01]  /*43d0*/  LOP3.LUT R14, R2.reuse, 0xb0, RZ, 0xfc, !PT ;  /* 0x000000b0020e7812 */ /* 0x040fe200078efcff */
[----:B------:R1:W3:Y:S01]  /*43e0*/  MUFU.TANH R32, R26 ;  /* 0x0000001a00207308 */ /* 0x0002e20000002400 */
[----:B--2---:R-:W-:Y:S02]  /*43f0*/  LOP3.LUT R15, R2, 0xa8, RZ, 0xfc, !PT ;  /* 0x000000a8020f7812 */ /* 0x004fe400078efcff */
[----:B------:R-:W-:Y:S02]  /*4400*/  FSEL R64, R64, -INF , !P2 ;  /* 0xff80000040407808 */ /* 0x000fe40005000000 */
[-C--:B------:R-:W-:Y:S01]  /*4410*/  ISETP.GE.AND P4, PT, R15, R12.reuse, PT ;  /* 0x0000000c0f00720c */ /* 0x080fe20003f86270 */
[----:B------:R-:W-:Y:S01]  /*4420*/  FMUL.FTZ R21, R21, UR4 ;  /* 0x0000000415157c20 */ /* 0x000fe20008410000 */
[----:B------:R-:W-:Y:S01]  /*4430*/  FSEL R112, R112, -INF , !P1 ;  /* 0xff80000070707808 */ /* 0x000fe20004800000 */
[----:B------:R-:W-:Y:S01]  /*4440*/  FMUL.FTZ R22, R22, UR4 ;  /* 0x0000000416167c20 */ /* 0x000fe20008410000 */
[----:B------:R-:W-:Y:S01]  /*4450*/  FSEL R63, R63, -INF , !P4 ;  /* 0xff8000003f3f7808 */ /* 0x000fe20006000000 */
[----:B------:R-:W-:Y:S01]  /*4460*/  FMUL.FTZ R23, R23, UR4 ;  /* 0x0000000417177c20 */ /* 0x000fe20008410000 */
[-C--:B------:R-:W-:Y:S01]  /*4470*/  ISETP.GE.AND P2, PT, R15, R3.reuse, PT ;  /* 0x000000030f00720c */ /* 0x080fe20003f46270 */
[----:B------:R-:W-:Y:S01]  /*4480*/  FMUL.FTZ R15, R27, UR4 ;  /* 0x000000041b0f7c20 */ /* 0x000fe20008410000 */
[C---:B------:R-:W-:Y:S01]  /*4490*/  ISETP.GE.AND P1, PT, R14.reuse, R12, PT ;  /* 0x0000000c0e00720c */ /* 0x040fe20003f26270 */
[----:B------:R-:W-:Y:S01]  /*44a0*/  MUFU.TANH R21, R21 ;  /* 0x0000001500157308 */ /* 0x000fe20000002400 */
[----:B------:R-:W-:-:S02]  /*44b0*/  ISETP.GE.AND P4, PT, R14, R3, PT ;  /* 0x000000030e00720c */ /* 0x000fc40003f86270 */
[----:B------:R-:W-:Y:S01]  /*44c0*/  LOP3.LUT R14, R2, 0xb1, RZ, 0xfc, !PT ;  /* 0x000000b1020e7812 */ /* 0x000fe200078efcff */
[----:B-1----:R-:W-:Y:S01]  /*44d0*/  HMMA.16816.F32.BF16 R24, R4, R28, R16 ;  /* 0x0000001c0418723c */ /* 0x002fe20000041810 */
[----:B------:R-:W-:Y:S02]  /*44e0*/  FSEL R104, R104, -INF , !P2 ;  /* 0xff80000068687808 */ /* 0x000fe40005000000 */
[----:B------:R-:W-:Y:S01]  /*44f0*/  FSEL R42, R111, -INF , !P5 ;  /* 0xff8000006f2a7808 */ /* 0x000fe20006800000 */
[----:B------:R-:W1:Y:S01]  /*4500*/  MUFU.TANH R15, R15 ;  /* 0x0000000f000f7308 */ /* 0x000e620000002400 */
[C---:B------:R-:W-:Y:S01]  /*4510*/  ISETP.GE.AND P2, PT, R14.reuse, R12, PT ;  /* 0x0000000c0e00720c */ /* 0x040fe20003f46270 */
[----:B------:R-:W-:Y:S01]  /*4520*/  HMMA.16816.F32.BF16 R16, R8, R34, RZ ;  /* 0x000000220810723c */ /* 0x000fe200000418ff */
[----:B------:R-:W-:Y:S02]  /*4530*/  ISETP.GE.AND P5, PT, R14, R3, PT ;  /* 0x000000030e00720c */ /* 0x000fe40003fa6270 */
[----:B------:R-:W-:-:S02]  /*4540*/  FSEL R110, R110, -INF , !P3 ;  /* 0xff8000006e6e7808 */ /* 0x000fc40005800000 */
[----:B------:R-:W-:Y:S01]  /*4550*/  FSEL R62, R62, -INF , !P1 ;  /* 0xff8000003e3e7808 */ /* 0x000fe20004800000 */
[----:B------:R-:W2:Y:S01]  /*4560*/  MUFU.TANH R22, R22 ;  /* 0x0000001600167308 */ /* 0x000ea20000002400 */
[CC--:B------:R-:W-:Y:S02]  /*4570*/  ISETP.GE.AND P3, PT, R13.reuse, R12.reuse, PT ;  /* 0x0000000c0d00720c */ /* 0x0c0fe40003f66270 */
[----:B------:R-:W-:Y:S02]  /*4580*/  ISETP.GE.AND P1, PT, R13, R3, PT ;  /* 0x000000030d00720c */ /* 0x000fe40003f26270 */
[C---:B------:R-:W-:Y:S02]  /*4590*/  LOP3.LUT R14, R2.reuse, 0xb9, RZ, 0xfc, !PT ;  /* 0x000000b9020e7812 */ /* 0x040fe400078efcff */
[----:B------:R-:W-:Y:S01]  /*45a0*/  LOP3.LUT R13, R2, 0xc0, RZ, 0xfc, !PT ;  /* 0x000000c0020d7812 */ /* 0x000fe200078efcff */
[----:B------:R-:W5:Y:S01]  /*45b0*/  MUFU.TANH R23, R23 ;  /* 0x0000001700177308 */ /* 0x000f620000002400 */
[----:B------:R-:W-:Y:S01]  /*45c0*/  FSEL R97, R97, -INF , !P4 ;  /* 0xff80000061617808 */ /* 0x000fe20006000000 */
[----:B------:R-:W-:Y:S01]  /*45d0*/  BAR.SYNC.DEFER_BLOCKING 0x0 ;  /* 0x0000000000007b1d */ /* 0x000fe20000010000 */
[----:B------:R-:W-:Y:S01]  /*45e0*/  ISETP.GE.AND P4, PT, R14, R12, PT ;  /* 0x0000000c0e00720c */ /* 0x000fe20003f86270 */
[----:B------:R-:W-:Y:S01]  /*45f0*/  FMUL.FTZ R24, R24, UR4 ;  /* 0x0000000418187c20 */ /* 0x000fe20008410000 */
[----:B------:R-:W-:-:S02]  /*4600*/  FSEL R43, R99, -INF , !P2 ;  /* 0xff800000632b7808 */ /* 0x000fc40005000000 */
[----:B------:R-:W-:Y:S02]  /*4610*/  FSEL R92, R92, -INF , !P5 ;  /* 0xff8000005c5c7808 */ /* 0x000fe40006800000 */
[----:B------:R-:W-:Y:S01]  /*4620*/  FSEL R60, R60, -INF , !P3 ;  /* 0xff8000003c3c7808 */ /* 0x000fe20005800000 */
[----:B------:R-:W5:Y:S01]  /*4630*/  MUFU.TANH R24, R24 ;  /* 0x0000001800187308 */ /* 0x000f620000002400 */
[-C--:B------:R-:W-:Y:S02]  /*4640*/  ISETP.GE.AND P2, PT, R14, R3.reuse, PT ;  /* 0x000000030e00720c */ /* 0x080fe40003f46270 */
[C---:B------:R-:W-:Y:S02]  /*4650*/  ISETP.GE.AND P5, PT, R13.reuse, R12, PT ;  /* 0x0000000c0d00720c */ /* 0x040fe40003fa6270 */
[----:B------:R-:W-:Y:S02]  /*4660*/  ISETP.GE.AND P3, PT, R13, R3, PT ;  /* 0x000000030d00720c */ /* 0x000fe40003f66270 */
[----:B------:R-:W-:-:S02]  /*4670*/  LOP3.LUT R14, R2, 0xc1, RZ, 0xfc, !PT ;  /* 0x000000c1020e7812 */ /* 0x000fc400078efcff */
[----:B------:R-:W-:Y:S02]  /*4680*/  LOP3.LUT R13, R2, 0xc8, RZ, 0xfc, !PT ;  /* 0x000000c8020d7812 */ /* 0x000fe400078efcff */
[----:B------:R-:W-:Y:S02]  /*4690*/  FSEL R33, R91, -INF , !P4 ;  /* 0xff8000005b217808 */ /* 0x000fe40006000000 */
[----:B------:R-:W-:Y:S02]  /*46a0*/  FSEL R99, R59, -INF , !P1 ;  /* 0xff8000003b637808 */ /* 0x000fe40004800000 */
[----:B------:R-:W-:Y:S02]  /*46b0*/  FSEL R91, R61, -INF , !P2 ;  /* 0xff8000003d5b7808 */ /* 0x000fe40005000000 */
[----:B------:R-:W-:Y:S02]  /*46c0*/  FSEL R58, R58, -INF , !P5 ;  /* 0xff8000003a3a7808 */ /* 0x000fe40006800000 */
[----:B------:R-:W-:-:S02]  /*46d0*/  ISETP.GE.AND P1, PT, R14, R12, PT ;  /* 0x0000000c0e00720c */ /* 0x000fc40003f26270 */
[-C--:B------:R-:W-:Y:S02]  /*46e0*/  ISETP.GE.AND P4, PT, R14, R3.reuse, PT ;  /* 0x000000030e00720c */ /* 0x080fe40003f86270 */
[C---:B------:R-:W-:Y:S02]  /*46f0*/  ISETP.GE.AND P2, PT, R13.reuse, R12, PT ;  /* 0x0000000c0d00720c */ /* 0x040fe40003f46270 */
[----:B------:R-:W-:Y:S02]  /*4700*/  ISETP.GE.AND P5, PT, R13, R3, PT ;  /* 0x000000030d00720c */ /* 0x000fe40003fa6270 */
[C---:B------:R-:W-:Y:S02]  /*4710*/  LOP3.LUT R14, R2.reuse, 0xc9, RZ, 0xfc, !PT ;  /* 0x000000c9020e7812 */ /* 0x040fe400078efcff */
[----:B------:R-:W-:Y:S02]  /*4720*/  LOP3.LUT R13, R2, 0xd0, RZ, 0xfc, !PT ;  /* 0x000000d0020d7812 */ /* 0x000fe400078efcff */
[----:B------:R-:W-:-:S02]  /*4730*/  FSEL R111, R56, -INF , !P3 ;  /* 0xff800000386f7808 */ /* 0x000fc40005800000 */
[----:B------:R-:W-:Y:S02]  /*4740*/  FSEL R157, R55, -INF , !P4 ;  /* 0xff800000379d7808 */ /* 0x000fe40006000000 */
[----:B------:R-:W-:Y:S02]  /*4750*/  FSEL R52, R52, -INF , !P2 ;  /* 0xff80000034347808 */ /* 0x000fe40005000000 */
[-C--:B------:R-:W-:Y:S02]  /*4760*/  ISETP.GE.AND P3, PT, R14, R12.reuse, PT ;  /* 0x0000000c0e00720c */ /* 0x080fe40003f66270 */
[C---:B------:R-:W-:Y:S02]  /*4770*/  ISETP.GE.AND P4, PT, R13.reuse, R12, PT ;  /* 0x0000000c0d00720c */ /* 0x040fe40003f86270 */
[----:B------:R-:W-:Y:S02]  /*4780*/  ISETP.GE.AND P2, PT, R13, R3, PT ;  /* 0x000000030d00720c */ /* 0x000fe40003f46270 */
[----:B------:R-:W-:-:S02]  /*4790*/  LOP3.LUT R13, R2, 0xd1, RZ, 0xfc, !PT ;  /* 0x000000d1020d7812 */ /* 0x000fc400078efcff */
[----:B------:R-:W-:Y:S02]  /*47a0*/  FSEL R57, R57, -INF , !P1 ;  /* 0xff80000039397808 */ /* 0x000fe40004800000 */
[----:B------:R-:W-:Y:S02]  /*47b0*/  FSEL R159, R51, -INF , !P5 ;  /* 0xff800000339f7808 */ /* 0x000fe40006800000 */
[----:B------:R-:W-:Y:S02]  /*47c0*/  FSEL R54, R54, -INF , !P3 ;  /* 0xff80000036367808 */ /* 0x000fe40005800000 */
[-C--:B------:R-:W-:Y:S01]  /*47d0*/  ISETP.GE.AND P1, PT, R14, R3.reuse, PT ;  /* 0x000000030e00720c */ /* 0x080fe20003f26270 */
[----:B------:R-:W-:Y:S01]  /*47e0*/  FMUL.FTZ R14, R20, UR4 ;  /* 0x00000004140e7c20 */ /* 0x000fe20008410000 */
[C---:B------:R-:W-:Y:S02]  /*47f0*/  ISETP.GE.AND P5, PT, R13.reuse, R12, PT ;  /* 0x0000000c0d00720c */ /* 0x040fe40003fa6270 */
[----:B------:R-:W-:-:S02]  /*4800*/  ISETP.GE.AND P3, PT, R13, R3, PT ;  /* 0x000000030d00720c */ /* 0x000fc40003f66270 */
[C---:B------:R-:W-:Y:S01]  /*4810*/  LOP3.LUT R13, R2.reuse, 0xd8, RZ, 0xfc, !PT ;  /* 0x000000d8020d7812 */ /* 0x040fe200078efcff */
[----:B------:R-:W5:Y:S01]  /*4820*/  MUFU.TANH R14, R14 ;  /* 0x0000000e000e7308 */ /* 0x000f620000002400 */
[----:B------:R-:W-:Y:S02]  /*4830*/  LOP3.LUT R8, R2, 0xd9, RZ, 0xfc, !PT ;  /* 0x000000d902087812 */ /* 0x000fe400078efcff */
[----:B------:R-:W-:Y:S02]  /*4840*/  FSEL R158, R53, -INF , !P1 ;  /* 0xff800000359e7808 */ /* 0x000fe40004800000 */
[----:B------:R-:W-:Y:S02]  /*4850*/  FSEL R50, R50, -INF , !P4 ;  /* 0xff80000032327808 */ /* 0x000fe40006000000 */
[----:B----4-:R-:W-:Y:S02]  /*4860*/  FSEL R161, R47, -INF , !P2 ;  /* 0xff8000002fa17808 */ /* 0x010fe40005000000 */
[----:B------:R-:W-:-:S02]  /*4870*/  FSEL R49, R49, -INF , !P5 ;  /* 0xff80000031317808 */ /* 0x000fc40006800000 */
[CC--:B------:R-:W-:Y:S02]  /*4880*/  ISETP.GE.AND P1, PT, R13.reuse, R12.reuse, PT ;  /* 0x0000000c0d00720c */ /* 0x0c0fe40003f26270 */
[-C--:B------:R-:W-:Y:S02]  /*4890*/  ISETP.GE.AND P4, PT, R13, R3.reuse, PT ;  /* 0x000000030d00720c */ /* 0x080fe40003f86270 */
[C---:B------:R-:W-:Y:S02]  /*48a0*/  ISETP.GE.AND P2, PT, R8.reuse, R12, PT ;  /* 0x0000000c0800720c */ /* 0x040fe40003f46270 */
[----:B------:R-:W-:Y:S02]  /*48b0*/  ISETP.GE.AND P5, PT, R8, R3, PT ;  /* 0x000000030800720c */ /* 0x000fe40003fa6270 */
[C---:B------:R-:W-:Y:S02]  /*48c0*/  LOP3.LUT R9, R2.reuse, 0xe0, RZ, 0xfc, !PT ;  /* 0x000000e002097812 */ /* 0x040fe400078efcff */
[----:B------:R-:W-:-:S02]  /*48d0*/  LOP3.LUT R8, R2, 0xe1, RZ, 0xfc, !PT ;  /* 0x000000e102087812 */ /* 0x000fc400078efcff */
        /* <DEDUP_REMOVED lines=8> */
[----:B------:R-:W-:Y:S01]  /*4960*/  HMMA.16816.F32.BF16 R8, R4, R30, R16 ;  /* 0x0000001e0408723c */ /* 0x000fe20000041810 */
[----:B------:R-:W-:Y:S02]  /*4970*/  FSEL R162, R41, -INF , !P5 ;  /* 0xff80000029a27808 */ /* 0x000fe40006800000 */
[----:B------:R-:W-:Y:S02]  /*4980*/  FSEL R40, R40, -INF , !P3 ;  /* 0xff80000028287808 */ /* 0x000fe40005800000 */
[----:B---3--:R-:W-:Y:S02]  /*4990*/  FSEL R184, R32, -INF , !P1 ;  /* 0xff80000020b87808 */ /* 0x008fe40004800000 */
[----:B------:R-:W-:Y:S01]  /*49a0*/  FMUL.FTZ R6, R25, UR4 ;  /* 0x0000000419067c20 */ /* 0x000fe20008410000 */
[----:B------:R-:W-:-:S02]  /*49b0*/  LOP3.LUT R5, R2, 0xe8, RZ, 0xfc, !PT ;  /* 0x000000e802057812 */ /* 0x000fc400078efcff */
[----:B------:R-:W-:Y:S01]  /*49c0*/  LOP3.LUT R4, R2, 0xe9, RZ, 0xfc, !PT ;  /* 0x000000e902047812 */ /* 0x000fe200078efcff */
[----:B------:R3:W4:Y:S01]  /*49d0*/  MUFU.TANH R13, R6 ;  /* 0x00000006000d7308 */ /* 0x0007220000002400 */
[CC--:B------:R-:W-:Y:S02]  /*49e0*/  ISETP.GE.AND P5, PT, R5.reuse, R12.reuse, PT ;  /* 0x0000000c0500720c */ /* 0x0c0fe40003fa6270 */
[-C--:B------:R-:W-:Y:S01]  /*49f0*/  ISETP.GE.AND P3, PT, R5, R3.reuse, PT ;  /* 0x000000030500720c */ /* 0x080fe20003f66270 */
[----:B------:R-:W-:Y:S01]  /*4a00*/  FMUL.FTZ R5, R26, UR4 ;  /* 0x000000041a057c20 */ /* 0x000fe20008410000 */
[----:B------:R-:W-:Y:S02]  /*4a10*/  FSEL R36, R36, -INF , !P4 ;  /* 0xff80000024247808 */ /* 0x000fe40006000000 */
[C---:B------:R-:W-:Y:S01]  /*4a20*/  ISETP.GE.AND P1, PT, R4.reuse, R12, PT ;  /* 0x0000000c0400720c */ /* 0x040fe20003f26270 */
[----:B------:R5:W-:Y:S01]  /*4a30*/  MUFU.TANH R7, R5 ;  /* 0x0000000500077308 */ /* 0x000be20000002400 */
[----:B------:R-:W-:-:S02]  /*4a40*/  ISETP.GE.AND P4, PT, R4, R3, PT ;  /* 0x000000030400720c */ /* 0x000fc40003f86270 */
[----:B------:R-:W-:Y:S02]  /*4a50*/  LOP3.LUT R4, R2, 0xf1, RZ, 0xfc, !PT ;  /* 0x000000f102047812 */ /* 0x000fe400078efcff */
[----:B-1----:R-:W-:Y:S01]  /*4a60*/  FSEL R186, R15, -INF , !P2 ;  /* 0xff8000000fba7808 */ /* 0x002fe20005000000 */
[----:B------:R-:W-:Y:S01]  /*4a70*/  FMUL.FTZ R8, R8, UR4 ;  /* 0x0000000408087c20 */ /* 0x000fe20008410000 */
[----:B--2---:R-:W-:Y:S01]  /*4a80*/  FSEL R187, R22, -INF , !P3 ;  /* 0xff80000016bb7808 */ /* 0x004fe20005800000 */
[----:B------:R-:W-:Y:S01]  /*4a90*/  FMUL.FTZ R9, R9, UR4 ;  /* 0x0000000409097c20 */ /* 0x000fe20008410000 */
[----:B---3--:R-:W-:Y:S01]  /*4aa0*/  FMUL.FTZ R6, R27, UR4 ;  /* 0x000000041b067c20 */ /* 0x008fe20008410000 */
[----:B------:R-:W-:Y:S01]  /*4ab0*/  FSEL R21, R21, -INF , !P1 ;  /* 0xff80000015157808 */ /* 0x000fe20004800000 */
[----:B------:R-:W-:Y:S01]  /*4ac0*/  FMUL.FTZ R11, R11, UR4 ;  /* 0x000000040b0b7c20 */ /* 0x000fe20008410000 */
[C---:B------:R-:W-:Y:S01]  /*4ad0*/  ISETP.GE.AND P3, PT, R4.reuse, R12, PT ;  /* 0x0000000c0400720c */ /* 0x040fe20003f66270 */
[----:B------:R-:W-:Y:S01]  /*4ae0*/  MUFU.TANH R8, R8 ;  /* 0x0000000800087308 */ /* 0x000fe20000002400 */
[----:B------:R-:W-:-:S02]  /*4af0*/  ISETP.GE.AND P1, PT, R4, R3, PT ;  /* 0x000000030400720c */ /* 0x000fc40003f26270 */
[C---:B------:R-:W-:Y:S02]  /*4b00*/  LOP3.LUT R4, R2.reuse, 0xf8, RZ, 0xfc, !PT ;  /* 0x000000f802047812 */ /* 0x040fe400078efcff */
[----:B-----5:R-:W-:Y:S02]  /*4b10*/  LOP3.LUT R5, R2, 0xf0, RZ, 0xfc, !PT ;  /* 0x000000f002057812 */ /* 0x020fe400078efcff */
[----:B------:R-:W-:Y:S01]  /*4b20*/  FSEL R188, R23, -INF , !P4 ;  /* 0xff80000017bc7808 */ /* 0x000fe20006000000 */
[----:B------:R-:W1:Y:S01]  /*4b30*/  MUFU.TANH R6, R6 ;  /* 0x0000000600067308 */ /* 0x000e620000002400 */
[-C--:B------:R-:W-:Y:S02]  /*4b40*/  ISETP.GE.AND P2, PT, R5, R12.reuse, PT ;  /* 0x0000000c0500720c */ /* 0x080fe40003f46270 */
[----:B------:R-:W-:Y:S02]  /*4b50*/  ISETP.GE.AND P4, PT, R4, R12, PT ;  /* 0x0000000c0400720c */ /* 0x000fe40003f86270 */
[----:B------:R-:W-:-:S02]  /*4b60*/  FSEL R22, R24, -INF , !P2 ;  /* 0xff80000018167808 */ /* 0x000fc40005000000 */
[-C--:B------:R-:W-:Y:S01]  /*4b70*/  ISETP.GE.AND P2, PT, R4, R3.reuse, PT ;  /* 0x000000030400720c */ /* 0x080fe20003f46270 */
[----:B------:R-:W2:Y:S01]  /*4b80*/  MUFU.TANH R9, R9 ;  /* 0x0000000900097308 */ /* 0x000ea20000002400 */
[----:B------:R-:W-:Y:S02]  /*4b90*/  LOP3.LUT R4, R2, 0xf9, RZ, 0xfc, !PT ;  /* 0x000000f902047812 */ /* 0x000fe400078efcff */
[----:B------:R-:W-:Y:S02]  /*4ba0*/  FSEL R17, R14, -INF , !P5 ;  /* 0xff8000000e117808 */ /* 0x000fe40006800000 */
[----:B------:R-:W-:Y:S02]  /*4bb0*/  ISETP.GE.AND P5, PT, R5, R3, PT ;  /* 0x000000030500720c */ /* 0x000fe40003fa6270 */
[----:B----4-:R-:W-:Y:S01]  /*4bc0*/  FSEL R23, R13, -INF , !P3 ;  /* 0xff8000000d177808 */ /* 0x010fe20005800000 */
[----:B------:R-:W3:Y:S01]  /*4bd0*/  MUFU.TANH R11, R11 ;  /* 0x0000000b000b7308 */ /* 0x000ee20000002400 */
[----:B-1----:R-:W-:-:S02]  /*4be0*/  FSEL R189, R6, -INF , !P1 ;  /* 0xff80000006bd7808 */ /* 0x002fc40004800000 */
[----:B------:R-:W-:Y:S01]  /*4bf0*/  ISETP.GE.AND P1, PT, R4, R3, PT ;  /* 0x000000030400720c */ /* 0x000fe20003f26270 */
[----:B------:R-:W-:Y:S01]  /*4c00*/  FMUL.FTZ R3, R10, UR4 ;  /* 0x000000040a037c20 */ /* 0x000fe20008410000 */
[----:B------:R-:W-:Y:S02]  /*4c10*/  FSEL R190, R7, -INF , !P5 ;  /* 0xff80000007be7808 */ /* 0x000fe40006800000 */
[-C--:B------:R-:W-:Y:S01]  /*4c20*/  ISETP.GE.AND P5, PT, R2, R12.reuse, PT ;  /* 0x0000000c0200720c */ /* 0x080fe20003fa6270 */
[----:B------:R-:W-:Y:S01]  /*4c30*/  IMAD.IADD R2, R134, 0x1, R114 ;  /* 0x0000000186027824 */ /* 0x000fe200078e0272 */
[----:B------:R-:W-:Y:S01]  /*4c40*/  ISETP.GE.AND P3, PT, R4, R12, PT ;  /* 0x0000000c0400720c */ /* 0x000fe20003f66270 */
[----:B------:R-:W1:Y:S01]  /*4c50*/  MUFU.TANH R3, R3 ;  /* 0x0000000300037308 */ /* 0x000e620000002400 */
[----:B------:R-:W-:Y:S02]  /*4c60*/  FSEL R114, R8, -INF , !P4 ;  /* 0xff80000008727808 */ /* 0x000fe40006000000 */
[----:B------:R-:W-:-:S02]  /*4c70*/  FSEL R16, R135, -INF , !P5 ;  /* 0xff80000087107808 */ /* 0x000fc40006800000 */
[----:B--2---:R-:W-:Y:S02]  /*4c80*/  FSEL R185, R9, -INF , !P3 ;  /* 0xff80000009b97808 */ /* 0x004fe40005800000 */
[----:B---3--:R-:W-:Y:S02]  /*4c90*/  FSEL R193, R11, -INF , !P1 ;  /* 0xff8000000bc17808 */ /* 0x008fe40004800000 */
[----:B-1----:R-:W-:Y:S01]  /*4ca0*/  FSEL R192, R3, -INF , !P2 ;  /* 0xff80000003c07808 */ /* 0x002fe20005000000 */
[----:B------:R-:W-:Y:S06]  /*4cb0*/  @!P0 BRA `(.L_x_1569) ;  /* 0x0000000400788947 */ /* 0x000fec0003800000 */
[----:B------:R-:W-:Y:S05]  /*4cc0*/  @P6 BRA `(.L_x_1570) ;  /* 0x0000000000ec6947 */ /* 0x000fea0003800000 */
[----:B------:R-:W1:Y:S01]  /*4cd0*/  LDC R11, c[0x0][0x380] ;  /* 0x0000e000ff0b7b82 */ /* 0x000e620000000800 */
[----:B------:R-:W-:Y:S02]  /*4ce0*/  IADD3 R7, R48, -0x100, RZ ;  /* 0xffffff0030077810 */ /* 0x000fe40007ffe0ff */
        /* <DEDUP_REMOVED lines=57> */
.L_x_1570:
[----:B------:R-:W-:-:S04]  /*5080*/  ULEA UR6, -UR6, URZ, 0x8 ;  /* 0x0000003f06067291 */ /* 0x000fc8000f8e413f */
[----:B------:R-:W-:Y:S02]  /*5090*/  USHF.R.S32.HI UR4, URZ, 0x1f, UR6 ;  /* 0x0000001f3f047899 */ /* 0x000fe40008011406 */
[----:B------:R-:W-:-:S04]  /*50a0*/  MOV R3, UR6 ;  /* 0x0000000600037c02 */ /* 0x000fc80008000f00 */
[----:B------:R-:W-:-:S07]  /*50b0*/  MOV R5, UR4 ;  /* 0x0000000400057c02 */ /* 0x000fce0008000f00 */
.L_x_1571:
        /* <DEDUP_REMOVED lines=30> */
.L_x_1569:
        /* <DEDUP_REMOVED lines=257> */
[----:B------:R1:W3:Y:S02]  /*62b0*/  MUFU.EX2 R8, R4 ;  /* 0x0000000400087308 */ /* 0x0002e40000000800 */
        /* <DEDUP_REMOVED lines=9> */
[----:B------:R1:W4:Y:S02]  /*6350*/  MUFU.EX2 R12, R4 ;  /* 0x00000004000c7308 */ /* 0x0003240000000800 */
[----:B-1----:R-:W-:-:S05]  /*6360*/  FMUL.FTZ R4, R3, UR4 ;  /* 0x0000000403047c20 */ /* 0x002fca0008410000 */
[----:B------:R-:W-:-:S05]  /*6370*/  FSEL R4, R4, RZ, P1 ;  /* 0x000000ff04047208 */ /* 0x000fca0000800000 */
[--C-:B------:R-:W-:Y:S01]  /*6380*/  FFMA.FTZ R6, R125, UR4, -R4.reuse ;  /* 0x000000047d067c23 */ /* 0x100fe20008010804 */
[----:B--2---:R-:W-:Y:S01]  /*6390*/  MOV R125, R14 ;  /* 0x0000000e007d7202 */ /* 0x004fe20000000f00 */
[--C-:B------:R-:W-:Y:S01]  /*63a0*/  FFMA.FTZ R2, R120, UR4, -R4.reuse ;  /* 0x0000000478027c23 */ /* 0x100fe20008010804 */
[----:B---3--:R-:W-:Y:S01]  /*63b0*/  MOV R120, R8 ;  /* 0x0000000800787202 */ /* 0x008fe20000000f00 */
[----:B------:R1:W-:Y:S01]  /*63c0*/  MUFU.EX2 R66, R6 ;  /* 0x0000000600427308 */ /* 0x0003e20000000800 */
[----:B------:R-:W-:Y:S01]  /*63d0*/  F2FP.BF16.F32.PACK_AB R8, R194, R195 ;  /* 0x000000c3c208723e */ /* 0x000fe200000010ff */
[----:B------:R-:W-:-:S06]  /*63e0*/  FFMA.FTZ R0, R121, UR4, -R4 ;  /* 0x0000000479007c23 */ /* 0x000fcc0008010804 */
[----:B------:R2:W-:Y:S08]  /*63f0*/  MUFU.EX2 R78, R2 ;  /* 0x00000002004e7308 */ /* 0x0005f00000000800 */
[----:B------:R3:W-:Y:S01]  /*6400*/  MUFU.EX2 R88, R0 ;  /* 0x0000000000587308 */ /* 0x0007e20000000800 */
[----:B-1----:R-:W-:Y:S01]  /*6410*/  FFMA.FTZ R6, R119, UR4, -R4 ;  /* 0x0000000477067c23 */ /* 0x002fe20008010804 */
[----:B------:R-:W-:-:S06]  /*6420*/  MOV R119, R13 ;  /* 0x0000000d00777202 */ /* 0x000fcc0000000f00 */
[----:B------:R1:W-:Y:S01]  /*6430*/  MUFU.EX2 R7, R6 ;  /* 0x0000000600077308 */ /* 0x0003e20000000800 */
[----:B--2---:R-:W-:-:S07]  /*6440*/  FFMA.FTZ R2, R122, UR4, -R4 ;  /* 0x000000047a027c23 */ /* 0x004fce0008010804 */
[----:B------:R2:W-:Y:S01]  /*6450*/  MUFU.EX2 R82, R2 ;  /* 0x0000000200527308 */ /* 0x0005e20000000800 */
[----:B---3--:R-:W-:-:S07]  /*6460*/  FFMA.FTZ R0, R118, UR4, -R4 ;  /* 0x0000000476007c23 */ /* 0x008fce0008010804 */
[----:B------:R3:W-:Y:S01]  /*6470*/  MUFU.EX2 R89, R0 ;  /* 0x0000000000597308 */ /* 0x0007e20000000800 */
[--C-:B-1----:R-:W-:Y:S01]  /*6480*/  FFMA.FTZ R6, R133, UR4, -R4.reuse ;  /* 0x0000000485067c23 */ /* 0x102fe20008010804 */
[----:B----4-:R-:W-:Y:S02]  /*6490*/  MOV R133, R12 ;  /* 0x0000000c00857202 */ /* 0x010fe40000000f00 */
[----:B------:R-:W1:Y:S04]  /*64a0*/  LDSM.16.MT88.4 R12, [R134+0x5000] ;  /* 0x00500000860c783b */ /* 0x000e680000004200 */
[----:B------:R4:W-:Y:S01]  /*64b0*/  MUFU.EX2 R67, R6 ;  /* 0x0000000600437308 */ /* 0x0009e20000000800 */
[--C-:B--2---:R-:W-:Y:S01]  /*64c0*/  FFMA.FTZ R2, R156, UR4, -R4.reuse ;  /* 0x000000049c027c23 */ /* 0x104fe20008010804 */
[----:B---3--:R-:W-:-:S06]  /*64d0*/  FFMA.FTZ R0, R116, UR4, -R4 ;  /* 0x0000000474007c23 */ /* 0x008fcc0008010804 */
[----:B------:R2:W-:Y:S01]  /*64e0*/  MUFU.EX2 R93, R0 ;  /* 0x00000000005d7308 */ /* 0x0005e20000000800 */
[----:B----4-:R-:W-:Y:S01]  /*64f0*/  FFMA.FTZ R6, R130, UR4, -R4 ;  /* 0x0000000482067c23 */ /* 0x010fe20008010804 */
[----:B------:R-:W-:-:S06]  /*6500*/  MOV R130, R11 ;  /* 0x0000000b00827202 */ /* 0x000fcc0000000f00 */
[----:B------:R3:W4:Y:S01]  /*6510*/  MUFU.EX2 R70, R6 ;  /* 0x0000000600467308 */ /* 0x0007220000000800 */
[----:B--2---:R-:W-:-:S07]  /*6520*/  FFMA.FTZ R0, R117, UR4, -R4 ;  /* 0x0000000475007c23 */ /* 0x004fce0008010804 */
[----:B------:R2:W-:Y:S01]  /*6530*/  MUFU.EX2 R96, R0 ;  /* 0x0000000000607308 */ /* 0x0005e20000000800 */
[----:B---3--:R-:W-:Y:S01]  /*6540*/  FFMA.FTZ R6, R129, UR4, -R4 ;  /* 0x0000000481067c23 */ /* 0x008fe20008010804 */
[----:B------:R-:W-:Y:S02]  /*6550*/  MOV R129, R10 ;  /* 0x0000000a00817202 */ /* 0x000fe40000000f00 */
[----:B------:R-:W-:-:S04]  /*6560*/  F2FP.BF16.F32.PACK_AB R10, R108, R109 ;  /* 0x0000006d6c0a723e */ /* 0x000fc800000010ff */
[----:B------:R3:W-:Y:S01]  /*6570*/  MUFU.EX2 R76, R6 ;  /* 0x00000006004c7308 */ /* 0x0007e20000000800 */
[----:B----4-:R-:W-:Y:S01]  /*6580*/  F2FP.BF16.F32.PACK_AB R11, R70, R67 ;  /* 0x00000043460b723e */ /* 0x010fe200000010ff */
[----:B--2---:R-:W-:-:S06]  /*6590*/  FFMA.FTZ R0, R123, UR4, -R4 ;  /* 0x000000047b007c23 */ /* 0x004fcc0008010804 */
[----:B------:R2:W-:Y:S01]  /*65a0*/  MUFU.EX2 R103, R0 ;  /* 0x0000000000677308 */ /* 0x0005e20000000800 */
[----:B---3--:R-:W-:Y:S01]  /*65b0*/  FFMA.FTZ R6, R124, UR4, -R4 ;  /* 0x000000047c067c23 */ /* 0x008fe20008010804 */
[----:B------:R-:W-:Y:S02]  /*65c0*/  MOV R124, R9 ;  /* 0x00000009007c7202 */ /* 0x000fe40000000f00 */
[----:B------:R-:W-:-:S04]  /*65d0*/  F2FP.BF16.F32.PACK_AB R9, R7, R66 ;  /* 0x000000420709723e */ /* 0x000fc800000010ff */
[----:B------:R-:W3:Y:S03]  /*65e0*/  MUFU.EX2 R79, R6 ;  /* 0x00000006004f7308 */ /* 0x000ee60000000800 */
[----:B-1----:R-:W-:Y:S01]  /*65f0*/  HMMA.16816.F32.BF16 R24, R8, R12, RZ ;  /* 0x0000000c0818723c */ /* 0x002fe200000418ff */
[----:B--2---:R-:W-:-:S05]  /*6600*/  FFMA.FTZ R0, R128, UR4, -R4 ;  /* 0x0000000480007c23 */ /* 0x004fca0008010804 */
[----:B------:R-:W-:Y:S01]  /*6610*/  HMMA.16816.F32.BF16 R16, R8, R14, RZ ;  /* 0x0000000e0810723c */ /* 0x000fe200000418ff */
[----:B------:R-:W-:Y:S01]  /*6620*/  F2FP.BF16.F32.PACK_AB R12, R196, R107 ;  /* 0x0000006bc40c723e */ /* 0x000fe200000010ff */
[----:B------:R1:W2:Y:S01]  /*6630*/  MUFU.EX2 R105, R0 ;  /* 0x0000000000697308 */ /* 0x0002a20000000800 */
[----:B---3--:R-:W-:-:S03]  /*6640*/  F2FP.BF16.F32.PACK_AB R13, R79, R76 ;  /* 0x0000004c4f0d723e */ /* 0x008fc600000010ff */
[----:B------:R-:W-:Y:S01]  /*6650*/  HMMA.16816.F32.BF16 R32, R8, R28, RZ ;  /* 0x0000001c0820723c */ /* 0x000fe200000418ff */
[----:B------:R-:W-:Y:S01]  /*6660*/  F2FP.BF16.F32.PACK_AB R14, R198, R197 ;  /* 0x000000c5c60e723e */ /* 0x000fe200000010ff */
[----:B------:R-:W-:Y:S01]  /*6670*/  FADD.FTZ R6, R66, R7 ;  /* 0x0000000742067221 */ /* 0x000fe20000010000 */
[----:B------:R-:W-:-:S03]  /*6680*/  F2FP.BF16.F32.PACK_AB R15, R82, R78 ;  /* 0x0000004e520f723e */ /* 0x000fc600000010ff */
[----:B------:R-:W-:Y:S01]  /*6690*/  HMMA.16816.F32.BF16 R28, R8, R30, RZ ;  /* 0x0000001e081c723c */ /* 0x000fe200000418ff */
[----:B------:R-:W-:-:S04]  /*66a0*/  FADD.FTZ R6, R67, R6 ;  /* 0x0000000643067221 */ /* 0x000fc80000010000 */
[----:B------:R-:W-:Y:S01]  /*66b0*/  FADD.FTZ R6, R70, R6 ;  /* 0x0000000646067221 */ /* 0x000fe20000010000 */
[C---:B------:R-:W-:Y:S01]  /*66c0*/  HMMA.16816.F32.BF16 R36, R12.reuse, R40, R24 ;  /* 0x000000280c24723c */ /* 0x040fe20000041818 */
[----:B-1----:R-:W-:Y:S01]  /*66d0*/  FFMA.FTZ R0, R126, UR4, -R4 ;  /* 0x000000047e007c23 */ /* 0x002fe20008010804 */
[----:B------:R-:W-:Y:S01]  /*66e0*/  F2FP.BF16.F32.PACK_AB R8, R200, R199 ;  /* 0x000000c7c808723e */ /* 0x000fe200000010ff */
[----:B------:R-:W-:Y:S01]  /*66f0*/  FADD.FTZ R6, R76, R6 ;  /* 0x000000064c067221 */ /* 0x000fe20000010000 */
[----:B------:R-:W-:Y:S01]  /*6700*/  F2FP.BF16.F32.PACK_AB R9, R89, R88 ;  /* 0x000000585909723e */ /* 0x000fe200000010ff */
[----:B------:R1:W-:Y:S01]  /*6710*/  MUFU.EX2 R106, R0 ;  /* 0x00000000006a7308 */ /* 0x0003e20000000800 */
[----:B------:R-:W-:Y:S01]  /*6720*/  HMMA.16816.F32.BF16 R24, R12, R42, R16 ;  /* 0x0000002a0c18723c */ /* 0x000fe20000041810 */
[----:B------:R-:W-:Y:S02]  /*6730*/  F2FP.BF16.F32.PACK_AB R10, R202, R201 ;  /* 0x000000c9ca0a723e */ /* 0x000fe400000010ff */
[----:B------:R-:W-:-:S03]  /*6740*/  F2FP.BF16.F32.PACK_AB R11, R96, R93 ;  /* 0x0000005d600b723e */ /* 0x000fc600000010ff */
[C---:B------:R-:W-:Y:S06]  /*6750*/  HMMA.16816.F32.BF16 R16, R12.reuse, R44, R32 ;  /* 0x0000002c0c10723c */ /* 0x040fec0000041820 */
[----:B------:R-:W-:Y:S01]  /*6760*/  HMMA.16816.F32.BF16 R12, R12, R46, R28 ;  /* 0x0000002e0c0c723c */ /* 0x000fe2000004181c */
[----:B------:R-:W3:Y:S01]  /*6770*/  LDSM.16.MT88.4 R44, [R135+0x5c00] ;  /* 0x005c0000872c783b */ /* 0x000ee20000004200 */
[----:B-1----:R-:W-:-:S04]  /*6780*/  FFMA.FTZ R0, R127, UR4, -R4 ;  /* 0x000000047f007c23 */ /* 0x002fc80008010804 */
[C---:B------:R-:W-:Y:S01]  /*6790*/  HMMA.16816.F32.BF16 R36, R8.reuse, R48, R36 ;  /* 0x000000300824723c */ /* 0x040fe20000041824 */
[----:B------:R1:W4:Y:S05]  /*67a0*/  MUFU.EX2 R102, R0 ;  /* 0x0000000000667308 */ /* 0x00032a0000000800 */
[C---:B------:R-:W-:Y:S01]  /*67b0*/  HMMA.16816.F32.BF16 R32, R8.reuse, R50, R24 ;  /* 0x000000320820723c */ /* 0x040fe20000041818 */
[----:B------:R-:W5:Y:S05]  /*67c0*/  LDSM.16.MT88.4 R48, [R134+0x6000] ;  /* 0x006000008630783b */ /* 0x000f6a0000004200 */
        /* <DEDUP_REMOVED lines=8> */
[----:B----4-:R-:W-:Y:S02]  /*6850*/  F2FP.BF16.F32.PACK_AB R11, R102, R106 ;  /* 0x0000006a660b723e */ /* 0x010fe400000010ff */
[----:B------:R-:W-:Y:S02]  /*6860*/  F2FP.BF16.F32.PACK_AB R12, R208, R206 ;  /* 0x000000ced00c723e */ /* 0x000fe400000010ff */
[----:B------:R-:W-:-:S03]  /*6870*/  F2FP.BF16.F32.PACK_AB R14, R211, R209 ;  /* 0x000000d1d30e723e */ /* 0x000fc600000010ff */
[----:B------:R-:W-:Y:S01]  /*6880*/  HMMA.16816.F32.BF16 R24, R8, R52, R36 ;  /* 0x000000340818723c */ /* 0x000fe20000041824 */
[----:B---3--:R-:W-:-:S04]  /*6890*/  FFMA.FTZ R0, R136, UR4, -R4 ;  /* 0x0000000488007c23 */ /* 0x008fc80008010804 */
[----:B------:R2:W3:Y:S01]  /*68a0*/  MUFU.EX2 R100, R0 ;  /* 0x0000000000647308 */ /* 0x0004e20000000800 */
[C---:B------:R-:W-:Y:S01]  /*68b0*/  HMMA.16816.F32.BF16 R16, R8.reuse, R54, R32 ;  /* 0x000000360810723c */ /* 0x040fe20000041820 */
[----:B------:R-:W4:Y:S05]  /*68c0*/  LDSM.16.MT88.4 R52, [R135+0x6400] ;  /* 0x006400008734783b */ /* 0x000f2a0000004200 */
[C---:B------:R-:W-:Y:S06]  /*68d0*/  HMMA.16816.F32.BF16 R28, R8.reuse, R44, R28 ;  /* 0x0000002c081c723c */ /* 0x040fec000004181c */
        /* <DEDUP_REMOVED lines=16> */
[----:B-1----:R-:W-:Y:S01]  /*69e0*/  HMMA.16816.F32.BF16 R16, R12, R56, R28 ;  /* 0x000000380c10723c */ /* 0x002fe2000004181c */
[----:B--2---:R-:W-:-:S02]  /*69f0*/  FFMA.FTZ R0, R139, UR4, -R4 ;  /* 0x000000048b007c23 */ /* 0x004fc40008010804 */
[----:B------:R-:W-:Y:S02]  /*6a00*/  LDSM.16.MT88.4 R136, [R134+0x7c00] ;  /* 0x007c00008688783b */ /* 0x000fe40000004200 */
        /* <DEDUP_REMOVED lines=13> */
[----:B------:R2:W-:Y:S05]  /*6ae0*/  MUFU.EX2 R63, R2 ;  /* 0x00000002003f7308 */ /* 0x0005ea0000000800 */
[----:B----4-:R-:W-:Y:S01]  /*6af0*/  HMMA.16816.F32.BF16 R28, R8, R52, R16 ;  /* 0x00000034081c723c */ /* 0x010fe20000041810 */
[----:B-1----:R-:W-:-:S04]  /*6b00*/  FFMA.FTZ R0, R143, UR4, -R4 ;  /* 0x000000048f007c23 */ /* 0x002fc80008010804 */
[----:B------:R1:W4:Y:S01]  /*6b10*/  MUFU.EX2 R84, R0 ;  /* 0x0000000000547308 */ /* 0x0003220000000800 */
[----:B------:R-:W-:Y:S01]  /*6b20*/  HMMA.16816.F32.BF16 R24, R8, R54, R12 ;  /* 0x000000360818723c */ /* 0x000fe2000004180c */
[----:B------:R-:W5:Y:S01]  /*6b30*/  LDSM.16.MT88.4 R52, [R135+0x6c00] ;  /* 0x006c00008734783b */ /* 0x000f620000004200 */
[----:B--2---:R-:W-:-:S05]  /*6b40*/  FADD.FTZ R2, R195, R194 ;  /* 0x000000c2c3027221 */ /* 0x004fca0000010000 */
[----:B------:R-:W-:Y:S02]  /*6b50*/  F2FP.BF16.F32.PACK_AB R8, R218, R217 ;  /* 0x000000d9da08723e */ /* 0x000fe400000010ff */
[----:B------:R-:W-:Y:S01]  /*6b60*/  F2FP.BF16.F32.PACK_AB R10, R219, R220 ;  /* 0x000000dcdb0a723e */ /* 0x000fe200000010ff */
[----:B------:R-:W-:Y:S01]  /*6b70*/  FADD.FTZ R2, R109, R2 ;  /* 0x000000026d027221 */ /* 0x000fe20000010000 */
[----:B------:R-:W-:Y:S02]  /*6b80*/  F2FP.BF16.F32.PACK_AB R12, R221, R222 ;  /* 0x000000dedd0c723e */ /* 0x000fe400000010ff */
[----:B------:R-:W-:Y:S01]  /*6b90*/  F2FP.BF16.F32.PACK_AB R14, R224, R223 ;  /* 0x000000dfe00e723e */ /* 0x000fe200000010ff */
        /* <DEDUP_REMOVED lines=300> */
[----:B------:R-:W-:Y:S01]  /*7e60*/  ULDC UR8, c[0x0][0x39c] ;  /* 0x0000e70000087ab9 */ /* 0x000fe20000000800 */
[----:B------:R-:W-:Y:S02]  /*7e70*/  ULDC UR7, c[0x0][0x248] ;  /* 0x0000920000077ab9 */ /* 0x000fe40000000800 */
[----:B------:R-:W-:Y:S01]  /*7e80*/  IMAD.U32 R247, RZ, RZ, UR4 ;  /* 0x00000004fff77e24 */ /* 0x000fe2000f8e00ff */
[----:B------:R-:W-:-:S06]  /*7e90*/  ULDC UR4, c[0x0][0x2ec] ;  /* 0x0000bb0000047ab9 */ /* 0x000fcc0000000800 */
.L_x_1576:
        /* <DEDUP_REMOVED lines=66> */
.L_x_1573:
        /* <DEDUP_REMOVED lines=28> */
[----:B------:R-:W-:Y:S07]  /*8480*/  ISETP.GT.AND P0, PT, R191, R246, PT ;  /* 0x000000f6bf00720c */ /* 0x000fee0003f04270 */
        /* <DEDUP_REMOVED lines=426> */
.L_x_1575:
        /* <DEDUP_REMOVED lines=30> */
.L_x_1574:
        /* <DEDUP_REMOVED lines=714> */
.L_x_1572:
[----:B------:R-:W1:Y:S01]  /*cdb0*/  SHFL.BFLY PT, R2, R241, 0x2, 0x1f ;  /* 0x0c401f00f1027f89 */ /* 0x000e6200000e0000 */
[----:B------:R-:W2:Y:S01]  /*cdc0*/  S2UR UR5, SR_CgaCtaId ;  /* 0x00000000000579c3 */ /* 0x000ea20000008800 */
[----:B------:R-:W-:Y:S01]  /*cdd0*/  UMOV UR4, 0x400 ;  /* 0x0000040000047882 */ /* 0x000fe20000000000 */
[----:B------:R-:W-:Y:S01]  /*cde0*/  BSSY B0, `(.L_x_1577) ;  /* 0x00000a0000007945 */ /* 0x000fe20003800000 */
[----:B------:R-:W3:Y:S01]  /*cdf0*/  SHFL.BFLY PT, R0, R240, 0x2, 0x1f ;  /* 0x0c401f00f0007f89 */ /* 0x000ee200000e0000 */
[----:B------:R-:W4:Y:S04]  /*ce00*/  S2R R36, SR_TID.X ;  /* 0x0000000000247919 */ /* 0x000f280000002100 */
[----:B------:R-:W5:Y:S01]  /*ce10*/  LDC R39, c[0x0][0x270] ;  /* 0x00009c00ff277b82 */ /* 0x000f620000000800 */
[----:B------:R-:W4:Y:S01]  /*ce20*/  S2R R22, SR_TID.X ;  /* 0x0000000000167919 */ /* 0x000f220000002100 */
[----:B------:R-:W5:Y:S01]  /*ce30*/  S2R R40, SR_CTAID.Y ;  /* 0x0000000000287919 */ /* 0x000f620000002600 */
[----:B------:R-:W5:Y:S01]  /*ce40*/  S2R R38, SR_CTAID.X ;  /* 0x0000000000267919 */ /* 0x000f620000002500 */
[----:B-1----:R-:W-:Y:S01]  /*ce50*/  FADD.FTZ R2, R2, R241 ;  /* 0x000000f102027221 */ /* 0x002fe20000010000 */
[----:B--2---:R-:W-:-:S03]  /*ce60*/  ULEA UR5, UR5, UR4, 0x18 ;  /* 0x0000000405057291 */ /* 0x004fc6000f8ec03f */
[----:B------:R-:W5:Y:S01]  /*ce70*/  S2UR UR4, SR_CTAID.Z ;  /* 0x00000000000479c3 */ /* 0x000f620000002700 */
[----:B---3--:R-:W-:Y:S01]  /*ce80*/  FADD.FTZ R0, R0, R240 ;  /* 0x000000f000007221 */ /* 0x008fe20000010000 */
[----:B------:R-:W1:Y:S04]  /*ce90*/  SHFL.BFLY PT, R5, R2, 0x1, 0x1f ;  /* 0x0c201f0002057f89 */ /* 0x000e6800000e0000 */
[----:B------:R-:W2:Y:S01]  /*cea0*/  SHFL.BFLY PT, R4, R0, 0x1, 0x1f ;  /* 0x0c201f0000047f89 */ /* 0x000ea200000e0000 */
[----:B----4-:R-:W-:Y:S02]  /*ceb0*/  SHF.R.S32.HI R37, RZ, 0x1f, R36 ;  /* 0x0000001fff257819 */ /* 0x010fe40000011424 */
[----:B------:R-:W-:Y:S02]  /*cec0*/  SHF.R.S32.HI R21, RZ, 0x1f, R22 ;  /* 0x0000001fff157819 */ /* 0x000fe40000011416 */
[----:B------:R-:W-:-:S02]  /*ced0*/  LEA.HI R8, R37, R36, RZ, 0x2 ;  /* 0x0000002425087211 */ /* 0x000fc400078f10ff */
[----:B------:R-:W-:Y:S02]  /*cee0*/  LEA.HI R23, R37, R36, RZ, 0x5 ;  /* 0x0000002425177211 */ /* 0x000fe400078f28ff */
[----:B------:R-:W-:Y:S02]  /*cef0*/  LOP3.LUT R7, R8, 0xfffffffc, RZ, 0xc0, !PT ;  /* 0xfffffffc08077812 */ /* 0x000fe400078ec0ff */
[----:B------:R-:W-:Y:S01]  /*cf00*/  SHF.R.S32.HI R14, RZ, 0x5, R23 ;  /* 0x00000005ff0e7819 */ /* 0x000fe20000011417 */
[----:B-1----:R-:W-:Y:S01]  /*cf10*/  FADD.FTZ R13, R2, R5 ;  /* 0x00000005020d7221 */ /* 0x002fe20000010000 */
[CC--:B------:R-:W-:Y:S01]  /*cf20*/  LEA.HI R2, R21.reuse, R22.reuse, RZ, 0x3 ;  /* 0x0000001615027211 */ /* 0x0c0fe200078f18ff */
[----:B------:R-:W-:Y:S01]  /*cf30*/  IMAD.IADD R7, R36, 0x1, -R7 ;  /* 0x0000000124077824 */ /* 0x000fe200078e0a07 */
[----:B------:R-:W-:Y:S01]  /*cf40*/  LEA.HI R21, R21, R22, RZ, 0x5 ;  /* 0x0000001615157211 */ /* 0x000fe200078f28ff */
[----:B--2---:R-:W-:Y:S01]  /*cf50*/  FADD.FTZ R15, R0, R4 ;  /* 0x00000004000f7221 */ /* 0x004fe20000010000 */
[----:B------:R-:W-:Y:S01]  /*cf60*/  SHF.R.S32.HI R0, RZ, 0x3, R2 ;  /* 0x00000003ff007819 */ /* 0x000fe20000011402 */
[----:B------:R-:W-:Y:S01]  /*cf70*/  IMAD R14, R14, 0x100, R7 ;  /* 0x000001000e0e7824 */ /* 0x000fe200078e0207 */
[C---:B------:R-:W-:Y:S01]  /*cf80*/  LOP3.LUT R6, R2.reuse, 0xfffffff8, RZ, 0xc0, !PT ;  /* 0xfffffff802067812 */ /* 0x040fe200078ec0ff */
[----:B------:R-:W-:Y:S01]  /*cf90*/  IMAD.MOV.U32 R4, RZ, RZ, 0x3f800000 ;  /* 0x3f800000ff047424 */ /* 0x000fe200078e00ff */
[----:B------:R-:W-:Y:S01]  /*cfa0*/  LEA.HI R2, R2, R0, RZ, 0x1 ;  /* 0x0000000002027211 */ /* 0x000fe200078f08ff */
[----:B------:R-:W-:Y:S01]  /*cfb0*/  IMAD.MOV.U32 R5, RZ, RZ, 0x3f800000 ;  /* 0x3f800000ff057424 */ /* 0x000fe200078e00ff */
[----:B------:R-:W-:Y:S01]  /*cfc0*/  SHF.R.S32.HI R7, RZ, 0x2, R8 ;  /* 0x00000002ff077819 */ /* 0x000fe20000011408 */
[----:B------:R-:W-:Y:S01]  /*cfd0*/  IMAD.IADD R11, R22, 0x1, -R6 ;  /* 0x00000001160b7824 */ /* 0x000fe200078e0a06 */
[----:B------:R-:W-:-:S02]  /*cfe0*/  LOP3.LUT R2, R2, 0xfffffffe, RZ, 0xc0, !PT ;  /* 0xfffffffe02027812 */ /* 0x000fc400078ec0ff */
[----:B------:R-:W-:Y:S02]  /*cff0*/  LOP3.LUT R9, R21, 0xffffffe0, RZ, 0xc0, !PT ;  /* 0xffffffe015097812 */ /* 0x000fe400078ec0ff */
[----:B------:R-:W-:Y:S02]  /*d000*/  IADD3 R12, R0, -R2, RZ ;  /* 0x80000002000c7210 */ /* 0x000fe40007ffe0ff */
[----:B------:R-:W-:Y:S01]  /*d010*/  SHF.R.S32.HI R2, RZ, 0x1f, R7 ;  /* 0x0000001fff027819 */ /* 0x000fe20000011407 */
[----:B------:R-:W-:Y:S01]  /*d020*/  IMAD.IADD R22, R22, 0x1, -R9 ;  /* 0x0000000116167824 */ /* 0x000fe200078e0a09 */
[CC--:B------:R-:W-:Y:S02]  /*d030*/  LEA.HI R0, R37.reuse, R36.reuse, RZ, 0x6 ;  /* 0x0000002425007211 */ /* 0x0c0fe400078f30ff */
[----:B------:R-:W-:Y:S02]  /*d040*/  LEA.HI R2, R2, R7, RZ, 0x3 ;  /* 0x0000000702027211 */ /* 0x000fe400078f18ff */
[----:B------:R-:W-:Y:S01]  /*d050*/  LEA.HI R9, R37, R36, RZ, 0x4 ;  /* 0x0000002425097211 */ /* 0x000fe200078f20ff */
[----:B------:R-:W-:Y:S01]  /*d060*/  IMAD.SHL.U32 R0, R0, 0x4, RZ ;  /* 0x0000000400007824 */ /* 0x000fe200078e00ff */
[----:B------:R-:W-:-:S02]  /*d070*/  LOP3.LUT R8, R2, 0xfffffff8, RZ, 0xc0, !PT ;  /* 0xfffffff802087812 */ /* 0x000fc400078ec0ff */
[----:B------:R-:W-:Y:S02]  /*d080*/  SHF.R.S32.HI R2, RZ, 0x4, R9 ;  /* 0x00000004ff027819 */ /* 0x000fe40000011409 */
[----:B------:R-:W-:Y:S01]  /*d090*/  LOP3.LUT R6, R0, 0x3fffff00, RZ, 0xc0, !PT ;  /* 0x3fffff0000067812 */ /* 0x000fe200078ec0ff */
[----:B------:R-:W-:Y:S01]  /*d0a0*/  IMAD.IADD R7, R7, 0x1, -R8 ;  /* 0x0000000107077824 */ /* 0x000fe200078e0a08 */
[----:B------:R-:W-:Y:S01]  /*d0b0*/  LEA.HI R0, R11, R11, RZ, 0x1 ;  /* 0x0000000b0b007211 */ /* 0x000fe200078f08ff */
[----:B------:R-:W-:Y:S01]  /*d0c0*/  IMAD.SHL.U32 R2, R2, 0x40, RZ ;  /* 0x0000004002027824 */ /* 0x000fe200078e00ff */
[----:B------:R-:W-:Y:S01]  /*d0d0*/  BAR.SYNC.DEFER_BLOCKING 0x0 ;  /* 0x0000000000007b1d */ /* 0x000fe20000010000 */
[----:B------:R-:W-:Y:S01]  /*d0e0*/  IMAD R12, R12, 0x20, R6 ;  /* 0x000000200c0c7824 */ /* 0x000fe200078e0206 */
[----:B------:R-:W-:Y:S02]  /*d0f0*/  SHF.R.S32.HI R8, RZ, 0x1, R0 ;  /* 0x00000001ff087819 */ /* 0x000fe40000011400 */
[----:B------:R-:W-:-:S02]  /*d100*/  LEA.HI R6, R7, R7, RZ, 0x1 ;  /* 0x0000000707067211 */ /* 0x000fc400078f08ff */
[----:B------:R-:W-:Y:S01]  /*d110*/  FSETP.NE.FTZ.AND P3, PT, R13, RZ, PT ;  /* 0x000000ff0d00720b */ /* 0x000fe20003f75000 */
[----:B------:R-:W-:Y:S01]  /*d120*/  IMAD.SHL.U32 R8, R8, 0x8, RZ ;  /* 0x0000000808087824 */ /* 0x000fe200078e00ff */
[----:B------:R-:W-:Y:S02]  /*d130*/  FSETP.NE.FTZ.AND P2, PT, R15, RZ, PT ;  /* 0x000000ff0f00720b */ /* 0x000fe40003f55000 */
[----:B------:R-:W-:Y:S02]  /*d140*/  LOP3.LUT R9, R0, 0xfffffffe, RZ, 0xc0, !PT ;  /* 0xfffffffe00097812 */ /* 0x000fe400078ec0ff */
[----:B------:R-:W-:Y:S02]  /*d150*/  LOP3.LUT R2, R2, 0xc0, RZ, 0xc0, !PT ;  /* 0x000000c002027812 */ /* 0x000fe400078ec0ff */
[----:B------:R-:W-:Y:S02]  /*d160*/  SHF.R.S32.HI R0, RZ, 0x1, R6 ;  /* 0x00000001ff007819 */ /* 0x000fe40000011406 */
[----:B------:R-:W-:-:S02]  /*d170*/  IADD3 R11, R11, -R9, RZ ;  /* 0x800000090b0b7210 */ /* 0x000fc40007ffe0ff */
[----:B------:R-:W-:Y:S01]  /*d180*/  LOP3.LUT R9, R6, 0x1fffffe, RZ, 0xc0, !PT ;  /* 0x01fffffe06097812 */ /* 0x000fe200078ec0ff */
[----:B------:R-:W1:Y:S01]  /*d190*/  @P3 MUFU.RCP R4, R13 ;  /* 0x0000000d00043308 */ /* 0x000e620000001000 */
[----:B------:R-:W-:Y:S01]  /*d1a0*/  LOP3.LUT R10, R2, 0x18, R8, 0xf8, !PT ;  /* 0x00000018020a7812 */ /* 0x000fe200078ef808 */
[C---:B------:R-:W-:Y:S01]  /*d1b0*/  IMAD.SHL.U32 R8, R0.reuse, 0x40, RZ ;  /* 0x0000004000087824 */ /* 0x040fe200078e00ff */
[----:B------:R-:W-:Y:S01]  /*d1c0*/  SHF.R.U32.HI R6, RZ, 0x3, R2 ;  /* 0x00000003ff067819 */ /* 0x000fe20000011602 */
[----:B------:R-:W-:Y:S01]  /*d1d0*/  IMAD.IADD R2, R7, 0x1, -R9 ;  /* 0x0000000107027824 */ /* 0x000fe200078e0a09 */
[----:B------:R-:W-:Y:S01]  /*d1e0*/  LOP3.LUT P0, RZ, R0, 0x2, RZ, 0xc0, !PT ;  /* 0x0000000200ff7812 */ /* 0x000fe2000780c0ff */
[----:B------:R-:W-:Y:S01]  /*d1f0*/  IMAD R11, R11, 0x4, R12 ;  /* 0x000000040b0b7824 */ /* 0x000fe200078e020c */
[----:B------:R-:W-:Y:S01]  /*d200*/  LOP3.LUT R7, R8, 0xc0, RZ, 0xc0, !PT ;  /* 0x000000c008077812 */ /* 0x000fe200078ec0ff */
[----:B------:R-:W2:Y:S01]  /*d210*/  @P2 MUFU.RCP R5, R15 ;  /* 0x0000000f00052308 */ /* 0x000ea20000001000 */
[----:B------:R-:W-:Y:S01]  /*d220*/  LOP3.LUT R10, R10, R6, RZ, 0x3c, !PT ;  /* 0x000000060a0a7212 */ /* 0x000fe200078e3cff */
[----:B------:R-:W-:Y:S01]  /*d230*/  IMAD R2, R2, 0x10, R14 ;  /* 0x0000001002027824 */ /* 0x000fe200078e020e */
[----:B------:R-:W-:Y:S01]  /*d240*/  LEA.HI R6, R7, R7, RZ, 0x1d ;  /* 0x0000000707067211 */ /* 0x000fe200078fe8ff */
[----:B------:R-:W3:Y:S01]  /*d250*/  @P3 LDC R8, c[0x0][0x2e8] ;  /* 0x0000ba00ff083b82 */ /* 0x000ee20000000800 */
[----:B------:R-:W-:Y:S01]  /*d260*/  LOP3.LUT R7, R0, 0x1, RZ, 0xc0, !PT ;  /* 0x0000000100077812 */ /* 0x000fe200078ec0ff */
[----:B------:R-:W-:-:S02]  /*d270*/  IMAD.MOV.U32 R12, RZ, RZ, -0x800000 ;  /* 0xff800000ff0c7424 */ /* 0x000fc400078e00ff */
[----:B------:R-:W-:Y:S01]  /*d280*/  IMAD.U32 R2, R2, 0x2, R6 ;  /* 0x0000000202027824 */ /* 0x000fe200078e0006 */
[----:B------:R-:W-:Y:S01]  /*d290*/  ISETP.NE.U32.AND P1, PT, R7, 0x1, PT ;  /* 0x000000010700780c */ /* 0x000fe20003f25070 */
[C---:B-1----:R-:W-:Y:S01]  /*d2a0*/  FMUL.FTZ R140, R4.reuse, R140 ;  /* 0x0000008c048c7220 */ /* 0x042fe20000410000 */
[----:B------:R-:W-:Y:S01]  /*d2b0*/  MOV R6, 0x20 ;  /* 0x0000002000067802 */ /* 0x000fe20000000f00 */
[----:B------:R-:W-:Y:S01]  /*d2c0*/  FMUL.FTZ R141, R4, R141 ;  /* 0x0000008d048d7220 */ /* 0x000fe20000410000 */
[----:B------:R-:W-:Y:S01]  /*d2d0*/  LEA R2, R2, UR5, 0x2 ;  /* 0x0000000502027c11 */ /* 0x000fe2000f8e10ff */
[----:B------:R-:W-:Y:S01]  /*d2e0*/  FMUL.FTZ R136, R4, R136 ;  /* 0x0000008804887220 */ /* 0x000fe20000410000 */
[----:B------:R-:W-:Y:S01]  /*d2f0*/  SEL R6, R6, 0xffffffe0, P1 ;  /* 0xffffffe006067807 */ /* 0x000fe20000800000 */
[----:B------:R-:W-:Y:S01]  /*d300*/  FMUL.FTZ R137, R4, R137 ;  /* 0x0000008904897220 */ /* 0x000fe20000410000 */
[C---:B--2---:R-:W-:Y:S01]  /*d310*/  FMUL.FTZ R143, R5.reuse, R143 ;  /* 0x0000008f058f7220 */ /* 0x044fe20000410000 */
[----:B------:R-:W-:Y:S01]  /*d320*/  FMUL.FTZ R142, R5, R142 ;  /* 0x0000008e058e7220 */ /* 0x000fe20000410000 */
[----:B------:R-:W-:-:S02]  /*d330*/  VIADD R0, R2, 0x40 ;  /* 0x0000004002007836 */ /* 0x000fc40000000000 */
[----:B------:R-:W-:Y:S01]  /*d340*/  FMUL.FTZ R148, R4, R148 ;  /* 0x0000009404947220 */ /* 0x000fe20000410000 */
[----:B------:R-:W-:Y:S02]  /*d350*/  @P0 VIADD R0, R2, 0xffffffc0 ;  /* 0xffffffc002000836 */ /* 0x000fe40000000000 */
[C---:B------:R-:W-:Y:S01]  /*d360*/  FMUL.FTZ R149, R4.reuse, R149 ;  /* 0x0000009504957220 */ /* 0x040fe20000410000 */
[C---:B------:R-:W-:Y:S01]  /*d370*/  FMUL.FTZ R144, R4.reuse, R144 ;  /* 0x0000009004907220 */ /* 0x040fe20000410000 */
[----:B------:R-:W-:Y:S01]  /*d380*/  FMUL.FTZ R145, R4, R145 ;  /* 0x0000009104917220 */ /* 0x000fe20000410000 */
[C---:B------:R-:W-:Y:S01]  /*d390*/  FMUL.FTZ R139, R5.reuse, R139 ;  /* 0x0000008b058b7220 */ /* 0x040fe20000410000 */
[C---:B------:R-:W-:Y:S01]  /*d3a0*/  FMUL.FTZ R138, R5.reuse, R138 ;  /* 0x0000008a058a7220 */ /* 0x040fe20000410000 */
[----:B------:R-:W-:Y:S02]  /*d3b0*/  IMAD.IADD R4, R2, 0x1, R6 ;  /* 0x0000000102047824 */ /* 0x000fe400078e0206 */
[C---:B------:R-:W-:Y:S01]  /*d3c0*/  FMUL.FTZ R151, R5.reuse, R151 ;  /* 0x0000009705977220 */ /* 0x040fe20000410000 */
[C---:B------:R-:W-:Y:S01]  /*d3d0*/  FMUL.FTZ R150, R5.reuse, R150 ;  /* 0x0000009605967220 */ /* 0x040fe20000410000 */
[----:B------:R-:W-:Y:S01]  /*d3e0*/  STS.64 [R2], R140 ;  /* 0x0000008c02007388 */ /* 0x000fe20000000a00 */
[C---:B------:R-:W-:Y:S01]  /*d3f0*/  FMUL.FTZ R147, R5.reuse, R147 ;  /* 0x0000009305937220 */ /* 0x040fe20000410000 */
[----:B------:R-:W-:Y:S01]  /*d400*/  FMUL.FTZ R146, R5, R146 ;  /* 0x0000009205927220 */ /* 0x000fe20000410000 */
[----:B------:R-:W-:Y:S01]  /*d410*/  IMAD.IADD R5, R11, 0x1, R10 ;  /* 0x000000010b057824 */ /* 0x000fe200078e020a */
[----:B------:R1:W-:Y:S01]  /*d420*/  STS.64 [R2+0x400], R142 ;  /* 0x0004008e02007388 */ /* 0x0003e20000000a00 */
[----:B------:R-:W2:Y:S01]  /*d430*/  LDC.64 R10, c[0x0][0x2c0] ;  /* 0x0000b000ff0a7b82 */ /* 0x000ea20000000a00 */
[----:B------:R-:W-:Y:S02]  /*d440*/  @P2 MUFU.LG2 R9, R15 ;  /* 0x0000000f00092308 */ /* 0x000fe40000000c00 */
[----:B------:R-:W-:Y:S04]  /*d450*/  STS.64 [R4], R136 ;  /* 0x0000008804007388 */ /* 0x000fe80000000a00 */
[----:B------:R4:W-:Y:S01]  /*d460*/  STS.64 [R4+0x400], R138 ;  /* 0x0004008a04007388 */ /* 0x0009e20000000a00 */
[----:B------:R-:W3:Y:S03]  /*d470*/  @P2 LDC R14, c[0x0][0x2e8] ;  /* 0x0000ba00ff0e2b82 */ /* 0x000ee60000000800 */
[----:B------:R-:W-:Y:S04]  /*d480*/  STS.64 [R0], R148 ;  /* 0x0000009400007388 */ /* 0x000fe80000000a00 */
[----:B------:R5:W-:Y:S01]  /*d490*/  STS.64 [R0+0x400], R150 ;  /* 0x0004009600007388 */ /* 0x000be20000000a00 */
[----:B-1----:R-:W-:-:S02]  /*d4a0*/  IMAD.IADD R2, R6, 0x1, R0 ;  /* 0x0000000106027824 */ /* 0x002fc400078e0200 */
[----:B------:R1:W2:Y:S03]  /*d4b0*/  @P3 MUFU.LG2 R6, R13 ;  /* 0x0000000d00063308 */ /* 0x0002a60000000c00 */
[----:B------:R-:W-:Y:S01]  /*d4c0*/  STS.64 [R2], R144 ;  /* 0x0000009002007388 */ /* 0x000fe20000000a00 */
[----:B----4-:R-:W-:-:S03]  /*d4d0*/  SHF.R.S32.HI R4, RZ, 0x1f, R22 ;  /* 0x0000001fff047819 */ /* 0x010fc60000011416 */
[----:B------:R4:W-:Y:S01]  /*d4e0*/  STS.64 [R2+0x400], R146 ;  /* 0x0004009202007388 */ /* 0x0009e20000000a00 */
[----:B------:R-:W-:Y:S02]  /*d4f0*/  LEA.HI R4, R4, R22, RZ, 0x2 ;  /* 0x0000001604047211 */ /* 0x000fe400078f10ff */
[----:B-----5:R-:W-:Y:S01]  /*d500*/  LEA R0, R5, UR5, 0x2 ;  /* 0x0000000505007c11 */ /* 0x020fe2000f8e10ff */
[----:B------:R-:W-:Y:S01]  /*d510*/  BAR.SYNC.DEFER_BLOCKING 0x0 ;  /* 0x0000000000007b1d */ /* 0x000fe20000010000 */
[----:B------:R-:W-:Y:S02]  /*d520*/  LOP3.LUT R5, R23, 0xffffffe0, RZ, 0xc0, !PT ;  /* 0xffffffe017057812 */ /* 0x000fe400078ec0ff */
[-C--:B-1----:R-:W-:Y:S02]  /*d530*/  LEA.HI R13, R37, R36.reuse, RZ, 0x3 ;  /* 0x00000024250d7211 */ /* 0x082fe400078f18ff */
[----:B------:R-:W-:Y:S02]  /*d540*/  IADD3 R5, -R5, R36, RZ ;  /* 0x0000002405057210 */ /* 0x000fe40007ffe1ff */
[----:B------:R-:W-:-:S02]  /*d550*/  LOP3.LUT R7, R13, 0xfffffff8, RZ, 0xc0, !PT ;  /* 0xfffffff80d077812 */ /* 0x000fc400078ec0ff */
[----:B------:R-:W-:Y:S01]  /*d560*/  LOP3.LUT P0, RZ, R5, 0x3, RZ, 0xc0, !PT ;  /* 0x0000000305ff7812 */ /* 0x000fe2000780c0ff */
[----:B------:R-:W-:Y:S02]  /*d570*/  IMAD.MOV R5, RZ, RZ, -R249 ;  /* 0x000000ffff057224 */ /* 0x000fe400078e0af9 */
[----:B------:R-:W-:Y:S01]  /*d580*/  IMAD.IADD R7, R36, 0x1, -R7 ;  /* 0x0000000124077824 */ /* 0x000fe200078e0a07 */
[--C-:B----4-:R-:W-:Y:S01]  /*d590*/  SHF.R.S32.HI R2, RZ, 0x5, R21.reuse ;  /* 0x00000005ff027819 */ /* 0x110fe20000011415 */
[----:B------:R-:W1:Y:S04]  /*d5a0*/  LDS.128 R32, [R0] ;  /* 0x0000000000207984 */ /* 0x000e680000000c00 */
[----:B------:R-:W4:Y:S04]  /*d5b0*/  LDS.128 R28, [R0+0x800] ;  /* 0x00080000001c7984 */ /* 0x000f280000000c00 */
[----:B------:R-:W1:Y:S04]  /*d5c0*/  LDS.128 R24, [R0+0x1000] ;  /* 0x0010000000187984 */ /* 0x000e680000000c00 */
[----:B------:R5:W1:Y:S02]  /*d5d0*/  LDS.128 R16, [R0+0x1800] ;  /* 0x0018000000107984 */ /* 0x000a640000000c00 */
[----:B-----5:R-:W-:-:S04]  /*d5e0*/  SHF.R.S32.HI R0, RZ, 0x1f, R21 ;  /* 0x0000001fff007819 */ /* 0x020fc80000011415 */
[----:B------:R-:W-:-:S04]  /*d5f0*/  LEA.HI R0, R0, R2, RZ, 0x2 ;  /* 0x0000000200007211 */ /* 0x000fc800078f10ff */
[----:B------:R-:W-:-:S05]  /*d600*/  LOP3.LUT R0, R0, 0xfffffffc, RZ, 0xc0, !PT ;  /* 0xfffffffc00007812 */ /* 0x000fca00078ec0ff */
[----:B------:R-:W-:Y:S01]  /*d610*/  IMAD.IADD R2, R2, 0x1, -R0 ;  /* 0x0000000102027824 */ /* 0x000fe200078e0a00 */
[----:B------:R-:W-:Y:S01]  /*d620*/  SHF.R.S32.HI R0, RZ, 0x2, R4 ;  /* 0x00000002ff007819 */ /* 0x000fe20000011404 */
[----:B--2---:R-:W-:Y:S01]  /*d630*/  @P3 FMUL.FTZ R4, R6, 0.69314718246459960938 ;  /* 0x3f31721806043820 */ /* 0x004fe20000410000 */
[----:B------:R-:W-:Y:S02]  /*d640*/  IMAD R6, R39, R5, UR4 ;  /* 0x0000000427067e24 */ /* 0x000fe4000f8e0205 */
[----:B------:R-:W-:Y:S01]  /*d650*/  @P2 FMUL.FTZ R5, R9, 0.69314718246459960938 ;  /* 0x3f31721809052820 */ /* 0x000fe20000410000 */
[----:B------:R-:W-:Y:S01]  /*d660*/  LEA R0, R2, R0, 0x4 ;  /* 0x0000000002007211 */ /* 0x000fe200078e20ff */
[----:B------:R-:W-:Y:S02]  /*d670*/  IMAD R2, R40, R10, R249 ;  /* 0x0000000a28027224 */ /* 0x000fe400078e02f9 */
[----:B---3--:R-:W-:Y:S01]  /*d680*/  @P3 FFMA.FTZ R12, R20, R8, R4 ;  /* 0x00000008140c3223 */ /* 0x008fe20000010004 */
[----:B------:R-:W-:Y:S01]  /*d690*/  IMAD.SHL.U32 R4, R7, 0x4, RZ ;  /* 0x0000000407047824 */ /* 0x000fe200078e00ff */
[----:B------:R-:W-:Y:S01]  /*d6a0*/  SHF.R.S32.HI R9, RZ, 0x3, R13 ;  /* 0x00000003ff097819 */ /* 0x000fe2000001140d */
[----:B------:R-:W-:-:S02]  /*d6b0*/  IMAD.SHL.U32 R10, R38, 0x40, RZ ;  /* 0x00000040260a7824 */ /* 0x000fc400078e00ff */
[----:B------:R-:W-:Y:S02]  /*d6c0*/  IMAD R2, R2, R39, R6 ;  /* 0x0000002702027224 */ /* 0x000fe400078e0206 */
[----:B------:R-:W-:Y:S02]  /*d6d0*/  IMAD.MOV.U32 R8, RZ, RZ, -0x800000 ;  /* 0xff800000ff087424 */ /* 0x000fe400078e00ff */
[----:B------:R-:W-:Y:S01]  /*d6e0*/  @P2 FFMA.FTZ R8, R3, R14, R5 ;  /* 0x0000000e03082223 */ /* 0x000fe20000010005 */
[----:B------:R-:W-:Y:S01]  /*d6f0*/  SHF.R.S32.HI R5, RZ, 0x1f, R4 ;  /* 0x0000001fff057819 */ /* 0x000fe20000011404 */
[----:B------:R-:W-:Y:S01]  /*d700*/  IMAD R6, R2, R11, R10 ;  /* 0x0000000b02067224 */ /* 0x000fe200078e020a */
[----:B-1--4-:R-:W-:Y:S06]  /*d710*/  @P0 BRA `(.L_x_1578) ;  /* 0x0000000000300947 */ /* 0x012fec0003800000 */
        /* <DEDUP_REMOVED lines=12> */
.L_x_1578:
[----:B------:R-:W-:Y:S05]  /*d7e0*/  BSYNC B0 ;  /* 0x0000000000007941 */ /* 0x000fea0003800000 */
.L_x_1577:
[----:B------:R-:W-:Y:S01]  /*d7f0*/  ULDC UR4, c[0x0][0x2dc] ;  /* 0x0000b70000047ab9 */ /* 0x000fe20000000800 */
[----:B-1----:R-:W-:-:S04]  /*d800*/  IMAD.WIDE R2, R9, 0x20, R4 ;  /* 0x0000002009027825 */ /* 0x002fc800078e0204 */
[----:B------:R-:W-:Y:S01]  /*d810*/  IMAD R0, R6, UR4, RZ ;  /* 0x0000000406007c24 */ /* 0x000fe2000f8e02ff */
[----:B------:R-:W-:-:S04]  /*d820*/  ULDC.64 UR4, c[0x0][0x288] ;  /* 0x0000a20000047ab9 */ /* 0x000fc80000000a00 */
[----:B------:R-:W-:-:S04]  /*d830*/  IADD3 R4, P0, R0, R2, RZ ;  /* 0x0000000200047210 */ /* 0x000fc80007f1e0ff */
[----:B------:R-:W-:Y:S02]  /*d840*/  LEA.HI.X.SX32 R0, R0, R3, 0x1, P0 ;  /* 0x0000000300007211 */ /* 0x000fe400000f0eff */
[----:B------:R-:W-:-:S04]  /*d850*/  LEA R2, P0, R4, UR4, 0x2 ;  /* 0x0000000404027c11 */ /* 0x000fc8000f8010ff */
[----:B------:R-:W-:-:S05]  /*d860*/  LEA.HI.X R3, R4, UR5, R0, 0x2, P0 ;  /* 0x0000000504037c11 */ /* 0x000fca00080f1400 */
[----:B------:R-:W-:Y:S04]  /*d870*/  STG.E.128 desc[UR16][R2.64], R32 ;  /* 0x0000002002007986 */ /* 0x000fe8000c101d10 */
[----:B------:R-:W-:Y:S04]  /*d880*/  STG.E.128 desc[UR16][R2.64+0x800], R28 ;  /* 0x0008001c02007986 */ /* 0x000fe8000c101d10 */
[----:B------:R-:W-:Y:S04]  /*d890*/  STG.E.128 desc[UR16][R2.64+0x1000], R24 ;  /* 0x0010001802007986 */ /* 0x000fe8000c101d10 */
[----:B------:R-:W-:Y:S01]  /*d8a0*/  STG.E.128 desc[UR16][R2.64+0x1800], R16 ;  /* 0x0018001002007986 */ /* 0x000fe2000c101d10 */
[----:B------:R-:W-:Y:S05]  /*d8b0*/  EXIT ;  /* 0x000000000000794d */ /* 0x000fea0003800000 */
.L_x_1579:
        /* <DEDUP_REMOVED lines=12> */
.L_x_5329:


//--------------------- .text._ZN5flash24flash_fwd_splitkv_kernelI23Flash_fwd_kernel_traitsILi32ELi64ELi256ELi4ELb0ELb0EN7cutlass10bfloat16_tE19Flash_kernel_traitsILi32ELi64ELi256ELi4ES3_EELb1ELb0ELb0ELb0ELb1ELb0ELb0ELb0EEEvNS_16Flash_fwd_paramsE --------------------------
	.section	.text._ZN5flash24flash_fwd_splitkv_kernelI23Flash_fwd_kernel_traitsILi32ELi64ELi256ELi4ELb0ELb0EN7cutlass10bfloat16_tE19Flash_kernel_traitsILi32ELi64ELi256ELi4ES3_EELb1ELb0ELb0ELb0ELb1ELb0ELb0ELb0EEEvNS_16Flash_fwd_paramsE,"ax",@progbits
	.align	128
        .global         _ZN5flash24flash_fwd_splitkv_kernelI23Flash_fwd_kernel_traitsILi32ELi64ELi256ELi4ELb0ELb0EN7cutlass10bfloat16_tE19Flash_kernel_traitsILi32ELi64ELi256ELi4ES3_EELb1ELb0ELb0ELb0ELb1ELb0ELb0ELb0EEEvNS_16Flash_fwd_paramsE
        .type           _ZN5flash24flash_fwd_splitkv_kernelI23Flash_fwd_kernel_traitsILi32ELi64ELi256ELi4ELb0ELb0EN7cutlass10bfloat16_tE19Flash_kernel_traitsILi32ELi64ELi256ELi4ES3_EELb1ELb0ELb0ELb0ELb1ELb0ELb0ELb0EEEvNS_16Flash_fwd_paramsE,@function
        .size           _ZN5flash24flash_fwd_splitkv_kernelI23Flash_fwd_kernel_traitsILi32ELi64ELi256ELi4ELb0ELb0EN7cutlass10bfloat16_tE19Flash_kernel_traitsILi32ELi64ELi256ELi4ES3_EELb1ELb0ELb0ELb0ELb1ELb0ELb0ELb0EEEvNS_16Flash_fwd_paramsE,(.L_x_5330 - _ZN5flash24flash_fwd_splitkv_kernelI23Flash_fwd_kernel_traitsILi32ELi64ELi256ELi4ELb0ELb0EN7cutlass10bfloat16_tE19Flash_kernel_traitsILi32ELi64ELi256ELi4ES3_EELb1ELb0ELb0ELb0ELb1ELb0ELb0ELb0EEEvNS_16Flash_fwd_paramsE)
        .other          _ZN5flash24flash_fwd_splitkv_kernelI23Flash_fwd_kernel_traitsILi32ELi64ELi256ELi4ELb0ELb0EN7cutlass10bfloat16_tE19Flash_kernel_traitsILi32ELi64ELi256ELi4ES3_EELb1ELb0ELb0ELb0ELb1ELb0ELb0ELb0EEEvNS_16Flash_fwd_paramsE,@"STO_CUDA_ENTRY STV_DEFAULT"
_ZN5flash24flash_fwd_splitkv_kernelI23Flash_fwd_kernel_traitsILi32ELi64ELi256ELi4ELb0ELb0EN7cutlass10bfloat16_tE19Flash_kernel_traitsILi32ELi64ELi256ELi4ES3_EELb1ELb0ELb0ELb0ELb1ELb0ELb0ELb0EEEvNS_16Flash_fwd_paramsE:
.text._ZN5flash24flash_fwd_splitkv_kernelI23Flash_fwd_kernel_traitsILi32ELi64ELi256ELi4ELb0ELb0EN7cutlass10bfloat16_tE19Flash_kernel_traitsILi32ELi64ELi256ELi4ES3_EELb1ELb0ELb0ELb0ELb1ELb0ELb0ELb0EEEvNS_16Flash_fwd_paramsE:
        /* <DEDUP_REMOVED lines=10> */
[----:B---3--:R-:W-:-:S05]  /*00a0*/  ISETP.NE.U32.AND P1, PT, R2, RZ, PT ;  /* 0x000000ff0200720c */ /* 0x008fca0003f25070 */
[----:B------:R-:W3:Y:S01]  /*00b0*/  LDC.64 R10, c[0x0][0x2f8] ;  /* 0x0000be00ff0a7b82 */ /* 0x000ee20000000a00 */
[----:B------:R-:W-:Y:S01]  /*00c0*/  ISETP.NE.AND.EX P1, PT, R3, RZ, PT, P1 ;  /* 0x000000ff0300720c */ /* 0x000fe20003f25310 */
[----:B--2---:R-:W-:-:S06]  /*00d0*/  IMAD.WIDE R16, R9, 0x4, R6 ;  /* 0x0000000409107825 */ /* 0x004fcc00078e0206 */
[----:B------:R-:W2:Y:S01]  /*00e0*/  LDC.64 R2, c[0x0][0x2f8] ;  /* 0x0000be00ff027b82 */ /* 0x000ea20000000a00 */
[----:B------:R-:W4:Y:S04]  /*00f0*/  @P2 LDG.E R226, desc[UR8][R16.64] ;  /* 0x0000000810e22981 */ /* 0x000f28000c1e1900 */
[----:B------:R-:W4:Y:S03]  /*0100*/  @P2 LDG.E R5, desc[UR8][R16.64+0x4] ;  /* 0x0000040810052981 */ /* 0x000f26000c1e1900 */
[----:B------:R-:W1:Y:S01]  /*0110*/  @P1 LDC.64 R6, c[0x0][0x300] ;  /* 0x0000c000ff061b82 */ /* 0x000e620000000a00 */
[----:B------:R-:W-:Y:S02]  /*0120*/  IMAD.MOV.U32 R12, RZ, RZ, RZ ;  /* 0x000000ffff0c7224 */ /* 0x000fe400078e00ff */
[----:B-1----:R-:W-:-:S05]  /*0130*/  @P1 IMAD.WIDE R14, R9, 0x4, R6 ;  /* 0x00000004090e1825 */ /* 0x002fca00078e0206 */
[----:B------:R1:W5:Y:S01]  /*0140*/  @P1 LDG.E R12, desc[UR8][R14.64] ;  /* 0x000000080e0c1981 */ /* 0x000362000c1e1900 */
[----:B------:R-:W-:Y:S02]  /*0150*/  ISETP.NE.AND P3, PT, R0, RZ, PT ;  /* 0x000000ff0000720c */ /* 0x000fe40003f65270 */
[----:B--2---:R-:W-:-:S04]  /*0160*/  ISETP.EQ.U32.AND P0, PT, R2, RZ, PT ;  /* 0x000000ff0200720c */ /* 0x004fc80003f02070 */
[----:B------:R-:W-:Y:S01]  /*0170*/  ISETP.EQ.OR.EX P0, PT, R3, RZ, !P3, P0 ;  /* 0x000000ff0300720c */ /* 0x000fe20005f02700 */
[----:B------:R-:W-:Y:S02]  /*0180*/  IMAD.MOV.U32 R13, RZ, RZ, -0x1 ;  /* 0xffffffffff0d7424 */ /* 0x000fe400078e00ff */
[----:B---3--:R-:W-:Y:S01]  /*0190*/  IMAD.WIDE R10, R9, 0x4, R10 ;  /* 0x00000004090a7825 */ /* 0x008fe200078e020a */
        /* <DEDUP_REMOVED lines=12> */
.L_x_1580:
[----:B------:R-:W1:Y:S02]  /*0260*/  LDC R5, c[0x0][0x2c8] ;  /* 0x0000b200ff057b82 */ /* 0x000e640000000800 */
.L_x_1581:
[----:B------:R-:W3:Y:S02]  /*0270*/  LDC.64 R2, c[0x0][0x308] ;  /* 0x0000c200ff027b82 */ /* 0x000ee40000000a00 */
[----:B---3--:R-:W-:-:S04]  /*0280*/  ISETP.NE.U32.AND P1, PT, R2, RZ, PT ;  /* 0x000000ff0200720c */ /* 0x008fc80003f25070 */
[----:B------:R-:W-:-:S13]  /*0290*/  ISETP.NE.AND.EX P1, PT, R3, RZ, PT, P1 ;  /* 0x000000ff0300720c */ /* 0x000fda0003f25310 */
[----:B------:R-:W2:Y:S01]  /*02a0*/  @P1 LDC.64 R2, c[0x0][0x308] ;  /* 0x0000c200ff021b82 */ /* 0x000ea20000000a00 */
[----:B------:R-:W-:-:S07]  /*02b0*/  IMAD.SHL.U32 R201, R35, 0x40, RZ ;  /* 0x0000004023c97824 */ /* 0x000fce00078e00ff */
[----:B------:R-:W3:Y:S01]  /*02c0*/  @!P1 LDC R4, c[0x0][0x2cc] ;  /* 0x0000b300ff049b82 */ /* 0x000ee20000000800 */
[----:B--2---:R-:W-:-:S07]  /*02d0*/  @P1 IMAD.WIDE R10, R9, 0x4, R2 ;  /* 0x00000004090a1825 */ /* 0x004fce00078e0202 */
[----:B------:R-:W2:Y:S01]  /*02e0*/  @!P1 LDC.64 R2, c[0x0][0x318] ;  /* 0x0000c600ff029b82 */ /* 0x000ea20000000a00 */
[----:B------:R1:W5:Y:S01]  /*02f0*/  @P1 LDG.E R197, desc[UR8][R10.64] ;  /* 0x000000080ac51981 */ /* 0x000362000c1e1900 */
[----:B----4-:R-:W-:-:S13]  /*0300*/  ISETP.GT.AND P0, PT, R228, R201, PT ;  /* 0x000000c9e400720c */ /* 0x010fda0003f04270 */
[----:B---3--:R-:W-:Y:S05]  /*0310*/  @!P0 EXIT ;  /* 0x000000000000894d */ /* 0x008fea0003800000 */
[----:B------:R-:W3:Y:S01]  /*0320*/  LDC R0, c[0x0][0x398] ;  /* 0x0000e600ff007b82 */ /* 0x000ee20000000800 */
[----:B--2---:R-:W-:Y:S01]  /*0330*/  @!P1 ISETP.NE.U32.AND P0, PT, R2, RZ, PT ;  /* 0x000000ff0200920c */ /* 0x004fe20003f05070 */
        /* <DEDUP_REMOVED lines=8> */
[----:B-1----:R-:W-:Y:S01]  /*03c0*/  @!P1 IADD3 R197, R4, R5, -R12 ;  /* 0x0000000504c59210 */ /* 0x002fe20007ffe80c */
[----:B------:R-:W-:-:S04]  /*03d0*/  ULEA.HI UR4, UR4, UR5, URZ, 0x8 ;  /* 0x0000000504047291 */ /* 0x000fc8000f8f403f */
[----:B------:R-:W-:Y:S01]  /*03e0*/  VIADD R5, R197, 0xff ;  /* 0x000000ffc5057836 */ /* 0x000fe20000000000 */
[----:B------:R-:W-:-:S04]  /*03f0*/  USHF.R.S32.HI UR4, URZ, 0x8, UR4 ;  /* 0x000000083f047899 */ /* 0x000fc80008011404 */
[----:B------:R-:W-:Y:S02]  /*0400*/  SHF.R.S32.HI R4, RZ, 0x1f, R5 ;  /* 0x0000001fff047819 */ /* 0x000fe40000011405 */
[----:B---3--:R-:W-:Y:S02]  /*0410*/  IADD3 R3, R3, R0, R197 ;  /* 0x0000000003037210 */ /* 0x008fe40007ffe0c5 */
        /* <DEDUP_REMOVED lines=12> */
[----:B------:R-:W-:Y:S01]  /*04e0*/  IADD3 R228, -R201, R228, RZ ;  /* 0x000000e4c9e47210 */ /* 0x000fe20007ffe1ff */
[----:B------:R-:W-:Y:S01]  /*04f0*/  ULDC.64 UR4, c[0x0][0x2a0] ;  /* 0x0000a80000047ab9 */ /* 0x000fe20000000a00 */
[----:B------:R-:W-:Y:S01]  /*0500*/  LEA.HI R8, R11, R198, RZ, 0x2 ;  /* 0x000000c60b087211 */ /* 0x000fe200078f10ff */
[----:B------:R-:W-:Y:S01]  /*0510*/  ULDC UR6, c[0x0][0x2c4] ;  /* 0x0000b10000067ab9 */ /* 0x000fe20000000800 */
[----:B------:R-:W-:Y:S01]  /*0520*/  LOP3.LUT P4, RZ, R198, 0x3, RZ, 0xc0, !PT ;  /* 0x00000003c6ff7812 */ /* 0x000fe2000788c0ff */
[----:B------:R-:W-:Y:S04]  /*0530*/  BSSY B0, `(.L_x_1583) ;  /* 0x000002c000007945 */ /* 0x000fe80003800000 */
[----:B------:R-:W2:Y:S01]  /*0540*/  @!P0 LDC.64 R2, c[0x0][0x290] ;  /* 0x0000a400ff028b82 */ /* 0x000ea20000000a00 */
[----:B------:R-:W-:Y:S01]  /*0550*/  @!P0 SHF.R.S32.HI R7, RZ, 0x1f, R9 ;  /* 0x0000001fff078819 */ /* 0x000fe20000011409 */
[----:B-1----:R-:W-:-:S04]  /*0560*/  @P0 IMAD.WIDE.U32 R10, R226, R4, RZ ;  /* 0x00000004e20a0225 */ /* 0x002fc800078e00ff */
[----:B------:R-:W-:Y:S02]  /*0570*/  @P0 IMAD R226, R226, R5, R11 ;  /* 0x00000005e2e20224 */ /* 0x000fe400078e020b */
[----:B--2---:R-:W-:Y:S01]  /*0580*/  @!P0 IMAD R0, R7, R2, RZ ;  /* 0x0000000207008224 */ /* 0x004fe200078e02ff */
[----:B------:R-:W-:-:S03]  /*0590*/  LOP3.LUT R7, R8, 0x1ffffffc, RZ, 0xc0, !PT ;  /* 0x1ffffffc08077812 */ /* 0x000fc600078ec0ff */
[C---:B------:R-:W-:Y:S02]  /*05a0*/  @!P0 IMAD R0, R9.reuse, R3, R0 ;  /* 0x0000000309008224 */ /* 0x040fe400078e0200 */
[----:B------:R-:W-:Y:S02]  /*05b0*/  IMAD.IADD R7, R198, 0x1, -R7 ;  /* 0x00000001c6077824 */ /* 0x000fe400078e0a07 */
[----:B------:R-:W-:-:S04]  /*05c0*/  @!P0 IMAD.WIDE.U32 R2, R9, R2, RZ ;  /* 0x0000000209028225 */ /* 0x000fc800078e00ff */
[----:B------:R-:W-:Y:S01]  /*05d0*/  IMAD.SHL.U32 R12, R7, 0x8, RZ ;  /* 0x00000008070c7824 */ /* 0x000fe200078e00ff */
[----:B------:R-:W-:Y:S01]  /*05e0*/  @!P0 MOV R10, R2 ;  /* 0x00000002000a8202 */ /* 0x000fe20000000f00 */
[----:B------:R-:W-:Y:S01]  /*05f0*/  @!P0 IMAD.IADD R226, R3, 0x1, R0 ;  /* 0x0000000103e28824 */ /* 0x000fe200078e0200 */
[----:B------:R-:W-:Y:S01]  /*0600*/  SHF.R.S32.HI R3, RZ, 0x1f, R201 ;  /* 0x0000001fff037819 */ /* 0x000fe200000114c9 */
[----:B------:R-:W-:Y:S01]  /*0610*/  IMAD R2, R9, UR7, R6 ;  /* 0x0000000709027c24 */ /* 0x000fe2000f8e0206 */
[----:B------:R-:W-:Y:S02]  /*0620*/  SHF.R.S32.HI R13, RZ, 0x1f, R12 ;  /* 0x0000001fff0d7819 */ /* 0x000fe4000001140c */
[----:B------:R-:W-:Y:S01]  /*0630*/  SHF.R.S32.HI R9, RZ, 0x2, R8 ;  /* 0x00000002ff097819 */ /* 0x000fe20000011408 */
[-C--:B------:R-:W-:Y:S01]  /*0640*/  IMAD R14, R3, R4.reuse, RZ ;  /* 0x00000004030e7224 */ /* 0x080fe200078e02ff */
[----:B------:R-:W-:Y:S01]  /*0650*/  SHF.R.S32.HI R0, RZ, 0x1f, R6 ;  /* 0x0000001fff007819 */ /* 0x000fe20000011406 */
[----:B------:R-:W-:Y:S01]  /*0660*/  IMAD.WIDE.U32 R12, R201, R4, R12 ;  /* 0x00000004c90c7225 */ /* 0x000fe200078e000c */
[----:B------:R-:W-:-:S02]  /*0670*/  ISETP.GE.AND P1, PT, R9, R228, PT ;  /* 0x000000e40900720c */ /* 0x000fc40003f26270 */
[----:B------:R-:W-:Y:S01]  /*0680*/  ISETP.GE.OR P3, PT, R9, R228, P4 ;  /* 0x000000e40900720c */ /* 0x000fe20002766670 */
[----:B------:R-:W-:Y:S01]  /*0690*/  IMAD R3, R201, R5, R14 ;  /* 0x00000005c9037224 */ /* 0x000fe200078e020e */
[----:B------:R-:W-:Y:S01]  /*06a0*/  IADD3 R10, P0, R10, R12, RZ ;  /* 0x0000000c0a0a7210 */ /* 0x000fe20007f1e0ff */
[----:B------:R-:W-:Y:S02]  /*06b0*/  IMAD R7, R0, UR4, RZ ;  /* 0x0000000400077c24 */ /* 0x000fe4000f8e02ff */
[----:B------:R-:W-:Y:S01]  /*06c0*/  IMAD R2, R2, UR6, R201 ;  /* 0x0000000602027c24 */ /* 0x000fe2000f8e02c9 */
[----:B------:R-:W-:Y:S01]  /*06d0*/  IADD3.X R11, R226, R13, R3, P0, !PT ;  /* 0x0000000de20b7210 */ /* 0x000fe200007fe403 */
[----:B------:R-:W-:Y:S01]  /*06e0*/  IMAD R13, R6, UR5, R7 ;  /* 0x00000005060d7c24 */ /* 0x000fe2000f8e0207 */
[----:B------:R-:W-:Y:S01]  /*06f0*/  SHF.R.S32.HI R7, RZ, 0x1f, R9 ;  /* 0x0000001fff077819 */ /* 0x000fe20000011409 */
[----:B------:R-:W-:Y:S01]  /*0700*/  VIADD R3, R9, 0x20 ;  /* 0x0000002009037836 */ /* 0x000fe20000000000 */
[----:B------:R-:W-:Y:S01]  /*0710*/  IADD3 R0, P0, R2, R9, RZ ;  /* 0x0000000902007210 */ /* 0x000fe20007f1e0ff */
[----:B------:R-:W-:-:S03]  /*0720*/  IMAD.WIDE.U32 R10, R6, UR4, R10 ;  /* 0x00000004060a7c25 */ /* 0x000fc6000f8e000a */
[----:B------:R-:W-:Y:S02]  /*0730*/  ISETP.GE.AND P2, PT, R3, R228, PT ;  /* 0x000000e40300720c */ /* 0x000fe40003f46270 */
[----:B------:R-:W-:Y:S01]  /*0740*/  IADD3 R13, R11, R13, RZ ;  /* 0x0000000d0b0d7210 */ /* 0x000fe20007ffe0ff */
[----:B------:R-:W-:Y:S10]  /*0750*/  @P1 BRA `(.L_x_1584) ;  /* 0x0000000000241947 */ /* 0x000ff40003800000 */
        /* <DEDUP_REMOVED lines=9> */
.L_x_1584:
[----:B------:R-:W-:Y:S05]  /*07f0*/  BSYNC B0 ;  /* 0x0000000000007941 */ /* 0x000fea0003800000 */
.L_x_1583:
[----:B------:R-:W-:Y:S04]  /*0800*/  BSSY B0, `(.L_x_1585) ;  /* 0x000000d000007945 */ /* 0x000fe80003800000 */
[----:B------:R-:W-:Y:S05]  /*0810*/  @P2 BRA `(.L_x_1586) ;  /* 0x00000000002c2947 */ /* 0x000fea0003800000 */
[----:B------:R-:W-:Y:S01]  /*0820*/  IADD3 R9, P1, R9, 0x20, RZ ;  /* 0x0000002009097810 */ /* 0x000fe20007f3e0ff */
[----:B------:R-:W-:-:S03]  /*0830*/  ULDC.64 UR4, c[0x0][0x280] ;  /* 0x0000a00000047ab9 */ /* 0x000fc60000000a00 */
[----:B------:R-:W-:-:S05]  /*0840*/  IADD3.X R11, RZ, R7, RZ, P1, !PT ;  /* 0x00000007ff0b7210 */ /* 0x000fca0000ffe4ff */
[----:B------:R-:W-:Y:S01]  /*0850*/  IMAD R6, R11, R4, RZ ;  /* 0x000000040b067224 */ /* 0x000fe200078e02ff */
[----:B------:R-:W-:-:S03]  /*0860*/  MOV R11, R13 ;  /* 0x0000000d000b7202 */ /* 0x000fc60000000f00 */
[C---:B------:R-:W-:Y:S02]  /*0870*/  IMAD R5, R9.reuse, R5, R6 ;  /* 0x0000000509057224 */ /* 0x040fe400078e0206 */
[----:B------:R-:W-:-:S03]  /*0880*/  IMAD.WIDE.U32 R10, R9, R4, R10 ;  /* 0x00000004090a7225 */ /* 0x000fc600078e000a */
[----:B------:R-:W-:Y:S02]  /*0890*/  LEA R4, P1, R10, UR4, 0x1 ;  /* 0x000000040a047c11 */ /* 0x000fe4000f8208ff */
[----:B------:R-:W-:-:S04]  /*08a0*/  IADD3 R5, R11, R5, RZ ;  /* 0x000000050b057210 */ /* 0x000fc80007ffe0ff */
[----:B------:R-:W-:-:S05]  /*08b0*/  LEA.HI.X R5, R10, UR5, R5, 0x1, P1 ;  /* 0x000000050a057c11 */ /* 0x000fca00088f0c05 */
[----:B------:R2:W-:Y:S02]  /*08c0*/  STG.E.128 desc[UR8][R4.64], RZ ;  /* 0x000000ff04007986 */ /* 0x0005e4000c101d08 */
.L_x_1586:
[----:B------:R-:W-:Y:S05]  /*08d0*/  BSYNC B0 ;  /* 0x0000000000007941 */ /* 0x000fea0003800000 */
.L_x_1585:
[----:B------:R-:W-:Y:S01]  /*08e0*/  ISETP.GE.OR P4, PT, R3, R228, P4 ;  /* 0x000000e40300720c */ /* 0x000fe20002786670 */
[----:B------:R-:W-:Y:S01]  /*08f0*/  ULDC.64 UR4, c[0x0][0x2b0] ;  /* 0x0000ac0000047ab9 */ /* 0x000fe20000000a00 */
[----:B------:R-:W-:Y:S01]  /*0900*/  LEA.HI.X.SX32 R7, R2, R7, 0x1, P0 ;  /* 0x0000000702077211 */ /* 0x000fe200000f0eff */
[----:B--2---:R-:W-:Y:S01]  /*0910*/  @!P3 IMAD.MOV.U32 R5, RZ, RZ, 0x7f800000 ;  /* 0x7f800000ff05b424 */ /* 0x004fe200078e00ff */
[----:B------:R-:W-:-:S04]  /*0920*/  LEA R2, P0, R0, UR4, 0x2 ;  /* 0x0000000400027c11 */ /* 0x000fc8000f8010ff */
[----:B------:R-:W-:-:S05]  /*0930*/  LEA.HI.X R3, R0, UR5, R7, 0x2, P0 ;  /* 0x0000000500037c11 */ /* 0x000fca00080f1407 */
[----:B------:R2:W-:Y:S01]  /*0940*/  @!P3 STG.E desc[UR8][R2.64], R5 ;  /* 0x000000050200b986 */ /* 0x0005e2000c101908 */
[----:B------:R-:W-:Y:S05]  /*0950*/  @P4 EXIT ;  /* 0x000000000000494d */ /* 0x000fea0003800000 */
[----:B--2---:R-:W-:-:S05]  /*0960*/  MOV R5, 0x7f800000 ;  /* 0x7f80000000057802 */ /* 0x004fca0000000f00 */
[----:B------:R-:W-:Y:S01]  /*0970*/  STG.E desc[UR8][R2.64+0x80], R5 ;  /* 0x0000800502007986 */ /* 0x000fe2000c101908 */
[----:B------:R-:W-:Y:S05]  /*0980*/  EXIT ;  /* 0x000000000000794d */ /* 0x000fea0003800000 */
.L_x_1582:
        /* <DEDUP_REMOVED lines=24> */
.L_x_1587:
[----:B------:R-:W-:Y:S05]  /*0b10*/  @!P6 BRA `(.L_x_1588) ;  /* 0x000000040034e947 */ /* 0x000fea0003800000 */
[----:B------:R-:W2:Y:S01]  /*0b20*/  LDC R10, c[0x0][0x380] ;  /* 0x0000e000ff0a7b82 */ /* 0x000ea20000000800 */
[----:B------:R-:W-:Y:S01]  /*0b30*/  LEA R19, R195, 0xffffff00, 0x8 ;  /* 0xffffff00c3137811 */ /* 0x000fe200078e40ff */
[----:B------:R-:W-:-:S03]  /*0b40*/  ULDC.64 UR4, c[0x0][0x230] ;  /* 0x00008c0000047ab9 */ /* 0x000fc60000000a00 */
[----:B-1----:R-:W-:-:S03]  /*0b50*/  IABS R2, R19 ;  /* 0x0000001300027213 */ /* 0x002fc60000000000 */
[----:B-----5:R-:W1:Y:S08]  /*0b60*/  LDC R7, c[0x0][0x278] ;  /* 0x00009e00ff077b82 */ /* 0x020e700000000800 */
[----:B------:R-:W3:Y:S01]  /*0b70*/  LDC.64 R192, c[0x0][0x248] ;  /* 0x00009200ffc07b82 */ /* 0x000ee20000000a00 */
        /* <DEDUP_REMOVED lines=22> */
[----:B------:R-:W-:-:S05]  /*0ce0*/  IMAD.WIDE R14, R11, 0x4, R238 ;  /* 0x000000040b0e7825 */ /* 0x000fca00078e02ee */
[----:B------:R-:W2:Y:S01]  /*0cf0*/  LDG.E R4, desc[UR8][R14.64] ;  /* 0x000000080e047981 */ /* 0x000ea2000c1e1900 */
[----:B-1----:R-:W-:-:S04]  /*0d00*/  IABS R2, R7 ;  /* 0x0000000700027213 */ /* 0x002fc80000000000 */
[----:B------:R-:W1:Y:S08]  /*0d10*/  I2F.RP R8, R2 ;  /* 0x0000000200087306 */ /* 0x000e700000209400 */
[----:B-1----:R-:W1:Y:S02]  /*0d20*/  MUFU.RCP R13, R8 ;  /* 0x00000008000d7308 */ /* 0x002e640000001000 */
[----:B-1----:R-:W-:-:S02]  /*0d30*/  IADD3 R13, R13, 0xffffffe, RZ ;  /* 0x0ffffffe0d0d7810 */ /* 0x002fc40007ffe0ff */
[----:B------:R-:W-:-:S04]  /*0d40*/  IADD3 R8, -R11, RZ, RZ ;  /* 0x000000ff0b087210 */ /* 0x000fc80007ffe1ff */
[----:B------:R-:W1:Y:S01]  /*0d50*/  F2I.FTZ.U32.TRUNC.NTZ R13, R13 ;  /* 0x0000000d000d7305 */ /* 0x000e62000021f000 */
[----:B------:R-:W-:-:S05]  /*0d60*/  IMAD R19, R10, R8, R19 ;  /* 0x000000080a137224 */ /* 0x000fca00078e0213 */
[----:B------:R-:W-:Y:S01]  /*0d70*/  SHF.R.S32.HI R17, RZ, 0x1f, R19 ;  /* 0x0000001fff117819 */ /* 0x000fe20000011413 */
[----:B-1----:R-:W-:-:S04]  /*0d80*/  IMAD.MOV R3, RZ, RZ, -R13 ;  /* 0x000000ffff037224 */ /* 0x002fc800078e0a0d */
        /* <DEDUP_REMOVED lines=14> */
[----:B------:R-:W1:Y:S05]  /*0e70*/  LDC.64 R2, c[0x0][0x238] ;  /* 0x00008e00ff027b82 */ /* 0x000e6a0000000a00 */
[----:B------:R-:W-:-:S06]  /*0e80*/  @P2 VIADD R20, R20, 0x1 ;  /* 0x0000000114142836 */ /* 0x000fcc0000000000 */
[----:B------:R-:W-:Y:S02]  /*0e90*/  @!P0 IADD3 R20, -R20, RZ, RZ ;  /* 0x000000ff14148210 */ /* 0x000fe40007ffe1ff */
[----:B------:R-:W-:-:S04]  /*0ea0*/  @!P1 LOP3.LUT R20, RZ, R7, RZ, 0x33, !PT ;  /* 0x00000007ff149212 */ /* 0x000fc800078e33ff */
[----:B------:R-:W-:Y:S02]  /*0eb0*/  SHF.R.S32.HI R21, RZ, 0x1f, R20 ;  /* 0x0000001fff157819 */ /* 0x000fe40000011414 */
[----:B--2---:R-:W-:Y:S01]  /*0ec0*/  SHF.R.S32.HI R5, RZ, 0x1f, R4 ;  /* 0x0000001fff057819 */ /* 0x004fe20000011404 */
        /* <DEDUP_REMOVED lines=8> */
[-C--:B---3--:R-:W-:Y:S02]  /*0f50*/  IMAD R8, R17, R192.reuse, RZ ;  /* 0x000000c011087224 */ /* 0x088fe400078e02ff */
[----:B------:R-:W-:-:S04]  /*0f60*/  IMAD.WIDE.U32 R10, R19, R192, R10 ;  /* 0x000000c0130a7225 */ /* 0x000fc800078e000a */
[----:B------:R-:W-:-:S04]  /*0f70*/  IMAD R7, R19, R193, R8 ;  /* 0x000000c113077224 */ /* 0x000fc800078e0208 */
[----:B------:R-:W-:Y:S02]  /*0f80*/  IMAD.IADD R11, R11, 0x1, R7 ;  /* 0x000000010b0b7824 */ /* 0x000fe400078e0207 */
[----:B------:R-:W-:Y:S02]  /*0f90*/  IMAD R7, R21, UR4, RZ ;  /* 0x0000000415077c24 */ /* 0x000fe4000f8e02ff */
[----:B------:R-:W-:Y:S01]  /*0fa0*/  IMAD.WIDE.U32 R30, R20, UR4, R10 ;  /* 0x00000004141e7c25 */ /* 0x000fe2000f8e000a */
[----:B------:R-:W-:-:S03]  /*0fb0*/  IADD3 R10, R25, R3, RZ ;  /* 0x00000003190a7210 */ /* 0x000fc60007ffe0ff */
[----:B------:R-:W-:-:S05]  /*0fc0*/  IMAD R7, R20, UR5, R7 ;  /* 0x0000000514077c24 */ /* 0x000fca000f8e0207 */
[----:B------:R-:W-:Y:S01]  /*0fd0*/  IADD3 R8, R31, R7, RZ ;  /* 0x000000071f087210 */ /* 0x000fe20007ffe0ff */
[----:B------:R-:W-:Y:S06]  /*0fe0*/  BRA `(.L_x_1589) ;  /* 0x0000000400287947 */ /* 0x000fec0003800000 */
.L_x_1588:
[----:B------:R-:W1:Y:S01]  /*0ff0*/  LDC R15, c[0x0][0x278] ;  /* 0x00009e00ff0f7b82 */ /* 0x000e620000000800 */
[----:B------:R-:W-:Y:S02]  /*1000*/  ISETP.NE.AND P3, PT, R13, -0x1, PT ;  /* 0xffffffff0d00780c */ /* 0x000fe40003f65270 */
[----:B------:R-:W-:-:S04]  /*1010*/  LEA R19, R195, 0xffffff00, 0x8 ;  /* 0xffffff00c3137811 */ /* 0x000fc800078e40ff */
[----:B------:R-:W-:-:S07]  /*1020*/  SHF.R.S32.HI R17, RZ, 0x1f, R19 ;  /* 0x0000001fff117819 */ /* 0x000fce0000011413 */
[----:B------:R-:W2:Y:S01]  /*1030*/  @P3 LDC.64 R192, c[0x0][0x248] ;  /* 0x00009200ffc03b82 */ /* 0x000ea20000000a00 */
[----:B------:R-:W-:Y:S01]  /*1040*/  @P3 IMAD.IADD R22, R12, 0x1, R13 ;  /* 0x000000010c163824 */ /* 0x000fe200078e020d */
        /* <DEDUP_REMOVED lines=9> */
[----:B------:R-:W-:Y:S01]  /*10e0*/  IMAD R4, R2, R3, RZ ;  /* 0x0000000302047224 */ /* 0x000fe200078e02ff */
[----:B------:R-:W-:-:S03]  /*10f0*/  IABS R2, R6 ;  /* 0x0000000600027213 */ /* 0x000fc60000000000 */
[----:B------:R-:W-:-:S04]  /*1100*/  IMAD.HI.U32 R11, R11, R4, R10 ;  /* 0x000000040b0b7227 */ /* 0x000fc800078e000a */
[----:B------:R-:W-:-:S04]  /*1110*/  IMAD.MOV.U32 R4, RZ, RZ, R2 ;  /* 0x000000ffff047224 */ /* 0x000fc800078e0002 */
[----:B------:R-:W-:-:S04]  /*1120*/  IMAD.HI.U32 R20, R11, R4, RZ ;  /* 0x000000040b147227 */ /* 0x000fc800078e00ff */
[----:B------:R-:W-:Y:S02]  /*1130*/  IMAD.MOV R2, RZ, RZ, -R20 ;  /* 0x000000ffff027224 */ /* 0x000fe400078e0a14 */
[C---:B--2---:R-:W-:Y:S02]  /*1140*/  @P3 IMAD R11, R22.reuse, R193, RZ ;  /* 0x000000c1160b3224 */ /* 0x044fe400078e02ff */
[C---:B------:R-:W-:Y:S02]  /*1150*/  IMAD R2, R3.reuse, R2, R4 ;  /* 0x0000000203027224 */ /* 0x040fe400078e0204 */
[----:B------:R-:W1:Y:S01]  /*1160*/  @P3 LDC.64 R4, c[0x0][0x250] ;  /* 0x00009400ff043b82 */ /* 0x000e620000000a00 */
[----:B------:R-:W-:Y:S02]  /*1170*/  @P3 IMAD.WIDE.U32 R22, R22, R192, RZ ;  /* 0x000000c016163225 */ /* 0x000fe400078e00ff */
[----:B------:R-:W-:-:S03]  /*1180*/  ISETP.GT.U32.AND P0, PT, R3, R2, PT ;  /* 0x000000020300720c */ /* 0x000fc60003f04070 */
[----:B------:R-:W-:Y:S02]  /*1190*/  @P3 IADD3 R11, R23, R11, RZ ;  /* 0x0000000b170b3210 */ /* 0x000fe40007ffe0ff */
[----:B------:R-:W-:-:S08]  /*11a0*/  @P3 MOV R10, R22 ;  /* 0x00000016000a3202 */ /* 0x000fd00000000f00 */
        /* <DEDUP_REMOVED lines=9> */
[----:B------:R-:W-:-:S07]  /*1240*/  SHF.R.S32.HI R21, RZ, 0x1f, R12 ;  /* 0x0000001fff157819 */ /* 0x000fce000001140c */
[----:B------:R-:W4:Y:S01]  /*1250*/  LDC.64 R10, c[0x0][0x230] ;  /* 0x00008c00ff0a7b82 */ /* 0x000f220000000a00 */
[-C--:B---3--:R-:W-:Y:S01]  /*1260*/  IMAD R14, R21, R192.reuse, RZ ;  /* 0x000000c0150e7224 */ /* 0x088fe200078e02ff */
[----:B-----5:R-:W-:Y:S01]  /*1270*/  SHF.R.S32.HI R21, RZ, 0x1f, R7 ;  /* 0x0000001fff157819 */ /* 0x020fe20000011407 */
[----:B------:R-:W-:-:S04]  /*1280*/  IMAD.WIDE.U32 R22, R12, R192, RZ ;  /* 0x000000c00c167225 */ /* 0x000fc800078e00ff */
[----:B------:R-:W-:Y:S02]  /*1290*/  IMAD R14, R12, R193, R14 ;  /* 0x000000c10c0e7224 */ /* 0x000fe400078e020e */
[----:B----4-:R-:W-:-:S03]  /*12a0*/  IMAD R8, R21, R10, RZ ;  /* 0x0000000a15087224 */ /* 0x010fc600078e02ff */
[----:B------:R-:W-:Y:S01]  /*12b0*/  IADD3 R23, R23, R14, RZ ;  /* 0x0000000e17177210 */ /* 0x000fe20007ffe0ff */
[C---:B------:R-:W-:Y:S02]  /*12c0*/  IMAD R8, R7.reuse, R11, R8 ;  /* 0x0000000b07087224 */ /* 0x040fe400078e0208 */
[----:B------:R-:W-:-:S05]  /*12d0*/  IMAD.WIDE.U32 R10, R7, R10, R22 ;  /* 0x0000000a070a7225 */ /* 0x000fca00078e0016 */
[----:B------:R-:W-:-:S07]  /*12e0*/  IADD3 R11, R11, R8, RZ ;  /* 0x000000080b0b7210 */ /* 0x000fce0007ffe0ff */
.L_x_1590:
[----:B------:R-:W-:Y:S01]  /*12f0*/  IMAD R8, R17, R192, RZ ;  /* 0x000000c011087224 */ /* 0x000fe200078e02ff */
[----:B------:R-:W-:Y:S01]  /*1300*/  @!P0 LOP3.LUT R20, RZ, R15, RZ, 0x33, !PT ;  /* 0x0000000fff148212 */ /* 0x000fe200078e33ff */
[----:B------:R-:W-:Y:S01]  /*1310*/  IMAD.WIDE.U32 R14, R192, R19, R10 ;  /* 0x00000013c00e7225 */ /* 0x000fe200078e000a */
[----:B------:R-:W-:Y:S02]  /*1320*/  @P3 IADD3 R10, R12, R13, RZ ;  /* 0x0000000d0c0a3210 */ /* 0x000fe40007ffe0ff */
[----:B------:R-:W-:Y:S01]  /*1330*/  SHF.R.S32.HI R21, RZ, 0x1f, R20 ;  /* 0x0000001fff157819 */ /* 0x000fe20000011414 */
[----:B------:R-:W-:Y:S02]  /*1340*/  IMAD R11, R193, R19, R8 ;  /* 0x00000013c10b7224 */ /* 0x000fe400078e0208 */
[----:B-1----:R-:W-:-:S03]  /*1350*/  @P3 IMAD.WIDE.U32 R24, R10, R4, RZ ;  /* 0x000000040a183225 */ /* 0x002fc600078e00ff */
[----:B------:R-:W-:Y:S01]  /*1360*/  IADD3 R15, R15, R11, RZ ;  /* 0x0000000b0f0f7210 */ /* 0x000fe20007ffe0ff */
[-C--:B--2---:R-:W-:Y:S02]  /*1370*/  IMAD R8, R21, R2.reuse, RZ ;  /* 0x0000000215087224 */ /* 0x084fe400078e02ff */
[----:B------:R-:W-:Y:S02]  /*1380*/  @P3 IMAD R10, R10, R5, R25 ;  /* 0x000000050a0a3224 */ /* 0x000fe400078e0219 */
[----:B------:R-:W-:-:S04]  /*1390*/  IMAD.WIDE.U32 R30, R20, R2, R14 ;  /* 0x00000002141e7225 */ /* 0x000fc800078e000e */
[----:B------:R-:W-:-:S05]  /*13a0*/  IMAD R8, R20, R3, R8 ;  /* 0x0000000314087224 */ /* 0x000fca00078e0208 */
[----:B------:R-:W-:Y:S01]  /*13b0*/  IADD3 R8, R31, R8, RZ ;  /* 0x000000081f087210 */ /* 0x000fe20007ffe0ff */
[----:B------:R-:W-:Y:S06]  /*13c0*/  @P3 BRA `(.L_x_1589) ;  /* 0x0000000000303947 */ /* 0x000fec0003800000 */
[----:B------:R-:W1:Y:S01]  /*13d0*/  LDC.64 R4, c[0x0][0x250] ;  /* 0x00009400ff047b82 */ /* 0x000e620000000a00 */
[----:B------:R-:W-:-:S07]  /*13e0*/  SHF.R.S32.HI R11, RZ, 0x1f, R12 ;  /* 0x0000001fff0b7819 */ /* 0x000fce000001140c */
[----:B------:R-:W2:Y:S01]  /*13f0*/  LDC.64 R2, c[0x0][0x238] ;  /* 0x00008e00ff027b82 */ /* 0x000ea20000000a00 */
[----:B-1----:R-:W-:Y:S01]  /*1400*/  IMAD R10, R11, R4, RZ ;  /* 0x000000040b0a7224 */ /* 0x002fe200078e02ff */
[----:B-----5:R-:W-:-:S03]  /*1410*/  SHF.R.S32.HI R11, RZ, 0x1f, R7 ;  /* 0x0000001fff0b7819 */ /* 0x020fc60000011407 */
[C---:B------:R-:W-:Y:S02]  /*1420*/  IMAD R5, R12.reuse, R5, R10 ;  /* 0x000000050c057224 */ /* 0x040fe400078e020a */
[----:B------:R-:W-:-:S04]  /*1430*/  IMAD.WIDE.U32 R12, R12, R4, RZ ;  /* 0x000000040c0c7225 */ /* 0x000fc800078e00ff */
[----:B--2---:R-:W-:Y:S01]  /*1440*/  IMAD R4, R11, R2, RZ ;  /* 0x000000020b047224 */ /* 0x004fe200078e02ff */
[----:B------:R-:W-:-:S03]  /*1450*/  IADD3 R13, R13, R5, RZ ;  /* 0x000000050d0d7210 */ /* 0x000fc60007ffe0ff */
[C---:B------:R-:W-:Y:S02]  /*1460*/  IMAD R3, R7.reuse, R3, R4 ;  /* 0x0000000307037224 */ /* 0x040fe400078e0204 */
[----:B------:R-:W-:-:S05]  /*1470*/  IMAD.WIDE.U32 R24, R7, R2, R12 ;  /* 0x0000000207187225 */ /* 0x000fca00078e000c */
[----:B------:R-:W-:-:S07]  /*1480*/  IADD3 R10, R25, R3, RZ ;  /* 0x00000003190a7210 */ /* 0x000fce0007ffe0ff */
.L_x_1589:
[----:B------:R-:W-:Y:S01]  /*1490*/  ISETP.NE.AND P1, PT, R226, -0x1, PT ;  /* 0xffffffffe200780c */ /* 0x000fe20003f25270 */
[----:B------:R-:W-:Y:S01]  /*14a0*/  VIADD R227, R195, 0xffffffff ;  /* 0xffffffffc3e37836 */ /* 0x000fe20000000000 */
[----:B------:R-:W-:Y:S01]  /*14b0*/  SHF.R.S32.HI R15, RZ, 0x1f, R198 ;  /* 0x0000001fff0f7819 */ /* 0x000fe200000114c6 */
[----:B------:R-:W-:Y:S01]  /*14c0*/  IMAD.IADD R222, R228, 0x1, -R201 ;  /* 0x00000001e4de7824 */ /* 0x000fe200078e0ac9 */
[----:B------:R-:W-:Y:S01]  /*14d0*/  ULDC.64 UR4, c[0x0][0x258] ;  /* 0x0000960000047ab9 */ /* 0x000fe20000000a00 */
[----:B------:R-:W-:Y:S01]  /*14e0*/  IMAD.SHL.U32 R196, R227, 0x100, RZ ;  /* 0x00000100e3c47824 */ /* 0x000fe200078e00ff */
[CC--:B-----5:R-:W-:Y:S01]  /*14f0*/  LEA.HI R7, R15.reuse, R198.reuse, RZ, 0x2 ;  /* 0x000000c60f077211 */ /* 0x0e0fe200078f10ff */
[----:B------:R-:W-:Y:S01]  /*1500*/  ULDC.64 UR6, c[0x0][0x268] ;  /* 0x00009a0000067ab9 */ /* 0x000fe20000000a00 */
[----:B------:R-:W-:Y:S01]  /*1510*/  LEA.HI R14, R15, R198, RZ, 0x3 ;  /* 0x000000c60f0e7211 */ /* 0x000fe200078f18ff */
[----:B------:R-:W-:Y:S01]  /*1520*/  IMAD.IADD R13, R197, 0x1, -R196 ;  /* 0x00000001c50d7824 */ /* 0x000fe200078e0ac4 */
[----:B------:R-:W-:Y:S01]  /*1530*/  SHF.R.S32.HI R232, RZ, 0x2, R7 ;  /* 0x00000002ffe87819 */ /* 0x000fe20000011407 */
[----:B------:R-:W-:Y:S01]  /*1540*/  IMAD.MOV.U32 R56, RZ, RZ, 0x10 ;  /* 0x00000010ff387424 */ /* 0x000fe200078e00ff */
[----:B------:R-:W-:Y:S01]  /*1550*/  SHF.R.S32.HI R12, RZ, 0x3, R14 ;  /* 0x00000003ff0c7819 */ /* 0x000fe2000001140e */
[----:B------:R-:W1:Y:S01]  /*1560*/  @P1 LDC.64 R4, c[0x0][0x240] ;  /* 0x00009000ff041b82 */ /* 0x000e620000000a00 */
[C---:B------:R-:W-:Y:S01]  /*1570*/  ISETP.GE.AND P4, PT, R232.reuse, R13, PT ;  /* 0x0000000de800720c */ /* 0x040fe20003f86270 */
[----:B------:R-:W-:Y:S01]  /*1580*/  VIADD R22, R232, 0x20 ;  /* 0x00000020e8167836 */ /* 0x000fe20000000000 */
[----:B------:R-:W-:-:S02]  /*1590*/  @!P1 SHF.R.S32.HI R11, RZ, 0x1f, R9 ;  /* 0x0000001fff0b9819 */ /* 0x000fc40000011409 */
[-C--:B------:R-:W-:Y:S02]  /*15a0*/  ISETP.GE.AND P0, PT, R232, R222.reuse, PT ;  /* 0x000000dee800720c */ /* 0x080fe40003f06270 */
[----:B------:R-:W-:Y:S01]  /*15b0*/  ISETP.GE.AND P5, PT, R22, R222, PT ;  /* 0x000000de1600720c */ /* 0x000fe20003fa6270 */
[----:B------:R-:W2:Y:S01]  /*15c0*/  @!P1 LDC.64 R2, c[0x0][0x228] ;  /* 0x00008a00ff029b82 */ /* 0x000ea20000000a00 */
[----:B------:R-:W-:Y:S02]  /*15d0*/  LEA.HI R29, R7, R232, RZ, 0x1 ;  /* 0x000000e8071d7211 */ /* 0x000fe400078f08ff */
[----:B------:R-:W-:Y:S02]  /*15e0*/  LEA.HI R203, R15, R198, RZ, 0x5 ;  /* 0x000000c60fcb7211 */ /* 0x000fe400078f28ff */
[----:B------:R-:W-:Y:S01]  /*15f0*/  LOP3.LUT R29, R29, 0x7fffffe, RZ, 0xc0, !PT ;  /* 0x07fffffe1d1d7812 */ /* 0x000fe200078ec0ff */
[----:B------:R-:W3:Y:S01]  /*1600*/  @!P4 S2R R23, SR_CgaCtaId ;  /* 0x000000000017c919 */ /* 0x000ee20000008800 */
[----:B------:R-:W-:-:S02]  /*1610*/  SHF.R.S32.HI R202, RZ, 0x5, R203 ;  /* 0x00000005ffca7819 */ /* 0x000fc400000114cb */
[----:B------:R-:W-:Y:S01]  /*1620*/  SHF.R.S32.HI R233, RZ, 0x1f, R232 ;  /* 0x0000001fffe97819 */ /* 0x000fe200000114e8 */
[----:B------:R-:W-:Y:S01]  /*1630*/  IMAD.IADD R29, R232, 0x1, -R29 ;  /* 0x00000001e81d7824 */ /* 0x000fe200078e0a1d */
[----:B------:R-:W-:Y:S01]  /*1640*/  LEA.HI R15, R15, R198, RZ, 0x4 ;  /* 0x000000c60f0f7211 */ /* 0x000fe200078f20ff */
[C---:B------:R-:W-:Y:S01]  /*1650*/  IMAD R201, R202.reuse, 0x10, R201 ;  /* 0x00000010cac97824 */ /* 0x040fe200078e02c9 */
[----:B------:R-:W-:Y:S01]  /*1660*/  LOP3.LUT R203, R203, 0xffffffe0, RZ, 0xc0, !PT ;  /* 0xffffffe0cbcb7812 */ /* 0x000fe200078ec0ff */
[----:B------:R-:W-:Y:S02]  /*1670*/  IMAD R16, R202, 0x8, R29 ;  /* 0x00000008ca107824 */ /* 0x000fe400078e021d */
[----:B-1----:R-:W-:-:S04]  /*1680*/  @P1 IMAD.WIDE.U32 R36, R226, R4, RZ ;  /* 0x00000004e2241225 */ /* 0x002fc800078e00ff */
[----:B------:R-:W-:Y:S02]  /*1690*/  @P1 IMAD R5, R226, R5, R37 ;  /* 0x00000005e2051224 */ /* 0x000fe400078e0225 */
[----:B------:R-:W-:-:S04]  /*16a0*/  IMAD.WIDE R34, R35, 0x40, R232 ;  /* 0x0000004023227825 */ /* 0x000fc800078e02e8 */
[-C--:B--2---:R-:W-:Y:S02]  /*16b0*/  @!P1 IMAD R4, R11, R2.reuse, RZ ;  /* 0x000000020b049224 */ /* 0x084fe400078e02ff */
[----:B------:R-:W-:-:S04]  /*16c0*/  @!P1 IMAD.WIDE.U32 R26, R9, R2, RZ ;  /* 0x00000002091a9225 */ /* 0x000fc800078e00ff */
[----:B------:R-:W-:Y:S01]  /*16d0*/  @!P1 IMAD R3, R9, R3, R4 ;  /* 0x0000000309039224 */ /* 0x000fe200078e0204 */
[----:B------:R-:W-:Y:S01]  /*16e0*/  LOP3.LUT R9, R7, 0xfffffffc, RZ, 0xc0, !PT ;  /* 0xfffffffc07097812 */ /* 0x000fe200078ec0ff */
[----:B------:R-:W-:Y:S01]  /*16f0*/  @!P1 IMAD.MOV.U32 R36, RZ, RZ, R26 ;  /* 0x000000ffff249224 */ /* 0x000fe200078e001a */
[----:B------:R-:W-:Y:S01]  /*1700*/  @!P4 MOV R4, 0x400 ;  /* 0x000004000004c802 */ /* 0x000fe20000000f00 */
[----:B------:R-:W-:Y:S02]  /*1710*/  @!P1 IMAD.IADD R5, R27, 0x1, R3 ;  /* 0x000000011b059824 */ /* 0x000fe400078e0203 */
[----:B------:R-:W-:Y:S01]  /*1720*/  IMAD.IADD R230, R198, 0x1, -R9 ;  /* 0x00000001c6e67824 */ /* 0x000fe200078e0a09 */
[----:B------:R-:W1:Y:S01]  /*1730*/  @!P5 S2R R27, SR_CgaCtaId ;  /* 0x00000000001bd919 */ /* 0x000e620000008800 */
[----:B------:R-:W-:Y:S01]  /*1740*/  IMAD.SHL.U32 R9, R12, 0x40, RZ ;  /* 0x000000400c097824 */ /* 0x000fe200078e00ff */
[----:B---3--:R-:W-:Y:S01]  /*1750*/  @!P4 LEA R23, R23, R4, 0x18 ;  /* 0x000000041717c211 */ /* 0x008fe200078ec0ff */
[----:B------:R-:W-:Y:S01]  /*1760*/  IMAD.SHL.U32 R230, R230, 0x8, RZ ;  /* 0x00000008e6e67824 */ /* 0x000fe200078e00ff */
[----:B------:R-:W-:Y:S01]  /*1770*/  SHF.R.S32.HI R4, RZ, 0x1f, R6 ;  /* 0x0000001fff047819 */ /* 0x000fe20000011406 */
[----:B------:R-:W-:Y:S01]  /*1780*/  IMAD.SHL.U32 R12, R12, 0x8, RZ ;  /* 0x000000080c0c7824 */ /* 0x000fe200078e00ff */
[----:B------:R-:W-:-:S02]  /*1790*/  LOP3.LUT R9, R9, 0xc0, RZ, 0xc0, !PT ;  /* 0x000000c009097812 */ /* 0x000fc400078ec0ff */
[----:B------:R-:W-:Y:S01]  /*17a0*/  IADD3 R24, P2, R230, R24, RZ ;  /* 0x00000018e6187210 */ /* 0x000fe20007f5e0ff */
[----:B------:R-:W-:Y:S01]  /*17b0*/  IMAD R7, R4, UR4, RZ ;  /* 0x0000000404077c24 */ /* 0x000fe2000f8e02ff */
[--C-:B------:R-:W-:Y:S02]  /*17c0*/  SHF.R.S32.HI R3, RZ, 0x1f, R230.reuse ;  /* 0x0000001fff037819 */ /* 0x100fe400000114e6 */
[----:B------:R-:W-:Y:S01]  /*17d0*/  LOP3.LUT R2, R9, 0x18, R230, 0xf8, !PT ;  /* 0x0000001809027812 */ /* 0x000fe200078ef8e6 */
[----:B------:R-:W-:Y:S01]  /*17e0*/  IMAD R7, R6, UR5, R7 ;  /* 0x0000000506077c24 */ /* 0x000fe2000f8e0207 */
[C---:B------:R-:W-:Y:S01]  /*17f0*/  IADD3 R30, P3, R230.reuse, R30, RZ ;  /* 0x0000001ee61e7210 */ /* 0x040fe20007f7e0ff */
[C---:B------:R-:W-:Y:S01]  /*1800*/  IMAD.X R25, R3.reuse, 0x1, R10, P2 ;  /* 0x0000000103197824 */ /* 0x040fe200010e060a */
[----:B------:R-:W-:Y:S01]  /*1810*/  IADD3 R36, P1, R230, R36, RZ ;  /* 0x00000024e6247210 */ /* 0x000fe20007f3e0ff */
[----:B------:R-:W2:Y:S01]  /*1820*/  @!P0 LDC.64 R10, c[0x0][0x240] ;  /* 0x00009000ff0a8b82 */ /* 0x000ea20000000a00 */
[----:B------:R-:W-:Y:S01]  /*1830*/  SHF.R.U32.HI R9, RZ, 0x3, R9 ;  /* 0x00000003ff097819 */ /* 0x000fe20000011609 */
[C---:B------:R-:W-:Y:S01]  /*1840*/  IMAD.X R31, R3.reuse, 0x1, R8, P3 ;  /* 0x00000001031f7824 */ /* 0x040fe200018e0608 */
[----:B------:R-:W-:Y:S01]  /*1850*/  @!P5 MOV R8, 0x400 ;  /* 0x000004000008d802 */ /* 0x000fe20000000f00 */
[----:B------:R-:W-:Y:S01]  /*1860*/  IMAD.X R37, R3, 0x1, R5, P1 ;  /* 0x0000000103257824 */ /* 0x000fe200008e0605 */
[----:B------:R-:W-:Y:S01]  /*1870*/  LOP3.LUT R9, R2, R9, RZ, 0x3c, !PT ;  /* 0x0000000902097212 */ /* 0x000fe200078e3cff */
[----:B------:R-:W-:Y:S01]  /*1880*/  IMAD.WIDE.U32 R30, R232, R192, R30 ;  /* 0x000000c0e81e7225 */ /* 0x000fe200078e001e */
[----:B------:R-:W-:Y:S01]  /*1890*/  ISETP.GE.AND P3, PT, R22, R13, PT ;  /* 0x0000000d1600720c */ /* 0x000fe20003f66270 */
[----:B------:R-:W3:Y:S01]  /*18a0*/  @!P5 LDC.64 R2, c[0x0][0x240] ;  /* 0x00009000ff02db82 */ /* 0x000ee20000000a00 */
[----:B------:R-:W-:Y:S01]  /*18b0*/  @!P5 IADD3 R18, P1, R34, 0x20, RZ ;  /* 0x000000202212d810 */ /* 0x000fe20007f3e0ff */
[----:B------:R-:W-:Y:S01]  /*18c0*/  IMAD.U32 R16, R16, 0x20, R9 ;  /* 0x0000002010107824 */ /* 0x000fe200078e0009 */
[----:B------:R-:W-:Y:S01]  /*18d0*/  UMOV UR5, 0x400 ;  /* 0x0000040000057882 */ /* 0x000fe20000000000 */
[----:B------:R-:W-:Y:S01]  /*18e0*/  IMAD.WIDE.U32 R36, R6, UR4, R36 ;  /* 0x0000000406247c25 */ /* 0x000fe2000f8e0024 */
[----:B-1----:R-:W-:-:S03]  /*18f0*/  @!P5 LEA R27, R27, R8, 0x18 ;  /* 0x000000081b1bd211 */ /* 0x002fc600078ec0ff */
[----:B------:R-:W1:Y:S01]  /*1900*/  @!P0 LDC.64 R4, c[0x0][0x210] ;  /* 0x00008400ff048b82 */ /* 0x000e620000000a00 */
[----:B------:R-:W-:Y:S02]  /*1910*/  IMAD.IADD R39, R37, 0x1, R7 ;  /* 0x0000000125277824 */ /* 0x000fe400078e0207 */
[----:B------:R-:W-:Y:S01]  /*1920*/  @!P5 IMAD.X R29, RZ, RZ, R35, P1 ;  /* 0x000000ffff1dd224 */ /* 0x000fe200008e0623 */
[----:B------:R-:W4:Y:S01]  /*1930*/  @!P3 S2R R26, SR_CgaCtaId ;  /* 0x00000000001ab919 */ /* 0x000f220000008800 */
[----:B------:R-:W-:Y:S02]  /*1940*/  @!P0 IMAD.MOV.U32 R38, RZ, RZ, R36 ;  /* 0x000000ffff268224 */ /* 0x000fe400078e0024 */
[----:B------:R-:W-:Y:S01]  /*1950*/  @!P5 IMAD.MOV.U32 R37, RZ, RZ, R39 ;  /* 0x000000ffff25d224 */ /* 0x000fe200078e0027 */
[----:B------:R-:W4:Y:S01]  /*1960*/  @!P5 LDC.64 R8, c[0x0][0x210] ;  /* 0x00008400ff08db82 */ /* 0x000f220000000a00 */
[----:B--2---:R-:W-:Y:S02]  /*1970*/  @!P0 IMAD R32, R35, R10, RZ ;  /* 0x0000000a23208224 */ /* 0x004fe400078e02ff */
[----:B------:R-:W-:-:S02]  /*1980*/  IMAD.MOV.U32 R194, RZ, RZ, R30 ;  /* 0x000000ffffc27224 */ /* 0x000fc400078e001e */
[C---:B------:R-:W-:Y:S02]  /*1990*/  @!P0 IMAD R11, R34.reuse, R11, R32 ;  /* 0x0000000b220b8224 */ /* 0x040fe400078e0220 */
[----:B------:R-:W-:Y:S01]  /*19a0*/  @!P0 IMAD.WIDE.U32 R34, R34, R10, R38 ;  /* 0x0000000a22228225 */ /* 0x000fe200078e0026 */
[----:B------:R-:W2:Y:S03]  /*19b0*/  S2UR UR4, SR_CgaCtaId ;  /* 0x00000000000479c3 */ /* 0x000ea60000008800 */
[-C--:B---3--:R-:W-:Y:S02]  /*19c0*/  @!P5 IMAD R28, R29, R2.reuse, RZ ;  /* 0x000000021d1cd224 */ /* 0x088fe400078e02ff */
[----:B------:R-:W-:-:S03]  /*19d0*/  @!P5 IMAD.WIDE.U32 R36, R18, R2, R36 ;  /* 0x000000021224d225 */ /* 0x000fc600078e0024 */
[----:B------:R-:W3:Y:S01]  /*19e0*/  @!P4 LDC.64 R6, c[0x0][0x218] ;  /* 0x00008600ff06cb82 */ /* 0x000ee20000000a00 */
[----:B------:R-:W-:Y:S01]  /*19f0*/  @!P5 IMAD R10, R18, R3, R28 ;  /* 0x00000003120ad224 */ /* 0x000fe200078e021c */
[----:B-1----:R-:W-:Y:S01]  /*1a00*/  @!P0 LEA R32, P1, R34, R4, 0x1 ;  /* 0x0000000422208211 */ /* 0x002fe200078208ff */
[----:B------:R-:W-:Y:S02]  /*1a10*/  @!P0 IMAD.IADD R11, R35, 0x1, R11 ;  /* 0x00000001230b8824 */ /* 0x000fe400078e020b */
[----:B------:R-:W-:Y:S02]  /*1a20*/  VIADD R18, R232, 0x40 ;  /* 0x00000040e8127836 */ /* 0x000fe40000000000 */
[----:B------:R-:W-:Y:S01]  /*1a30*/  IMAD R29, R233, R192, RZ ;  /* 0x000000c0e91d7224 */ /* 0x000fe200078e02ff */
[----:B------:R-:W-:Y:S01]  /*1a40*/  @!P0 LEA.HI.X R33, R34, R5, R11, 0x1, P1 ;  /* 0x0000000522218211 */ /* 0x000fe200008f0c0b */
[----:B------:R-:W1:Y:S01]  /*1a50*/  @!P3 LDC.64 R2, c[0x0][0x218] ;  /* 0x00008600ff02bb82 */ /* 0x000e620000000a00 */
[----:B------:R-:W-:Y:S01]  /*1a60*/  ISETP.GE.AND P1, PT, R18, R13, PT ;  /* 0x0000000d1200720c */ /* 0x000fe20003f26270 */
[----:B------:R-:W-:Y:S01]  /*1a70*/  @!P5 IMAD.IADD R10, R37, 0x1, R10 ;  /* 0x00000001250ad824 */ /* 0x000fe200078e020a */
[----:B----4-:R-:W-:Y:S01]  /*1a80*/  @!P5 LEA R34, P2, R36, R8, 0x1 ;  /* 0x000000082422d211 */ /* 0x010fe200078408ff */
[----:B------:R-:W-:Y:S01]  /*1a90*/  IMAD R29, R232, R193, R29 ;  /* 0x000000c1e81d7224 */ /* 0x000fe200078e021d */
[----:B------:R-:W-:Y:S01]  /*1aa0*/  @!P3 MOV R11, 0x400 ;  /* 0x00000400000bb802 */ /* 0x000fe20000000f00 */
[----:B------:R-:W-:Y:S01]  /*1ab0*/  IMAD.WIDE.U32 R38, R192, 0x40, RZ ;  /* 0x00000040c0267825 */ /* 0x000fe200078e00ff */
[----:B--2---:R-:W-:Y:S01]  /*1ac0*/  ULEA UR4, UR4, UR5, 0x18 ;  /* 0x0000000504047291 */ /* 0x004fe2000f8ec03f */
[----:B------:R-:W-:-:S02]  /*1ad0*/  @!P5 LEA.HI.X R35, R36, R9, R10, 0x1, P2 ;  /* 0x000000092423d211 */ /* 0x000fc400010f0c0a */
[----:B------:R-:W-:Y:S01]  /*1ae0*/  IMAD.IADD R5, R31, 0x1, R29 ;  /* 0x000000011f057824 */ /* 0x000fe200078e021d */
[----:B------:R-:W-:Y:S01]  /*1af0*/  @!P3 LEA R9, R26, R11, 0x18 ;  /* 0x0000000b1a09b211 */ /* 0x000fe200078ec0ff */
[C---:B------:R-:W-:Y:S01]  /*1b00*/  @!P5 IMAD R27, R16.reuse, 0x2, R27 ;  /* 0x00000002101bd824 */ /* 0x040fe200078e021b */
[----:B------:R-:W-:Y:S01]  /*1b10*/  LEA R229, R16, UR4, 0x1 ;  /* 0x0000000410e57c11 */ /* 0x000fe2000f8e08ff */
[----:B------:R-:W2:Y:S01]  /*1b20*/  @!P1 S2R R11, SR_CgaCtaId ;  /* 0x00000000000b9919 */ /* 0x000ea20000008800 */
[----:B---3--:R-:W-:Y:S01]  /*1b30*/  @!P4 LEA R36, P2, R194, R6, 0x1 ;  /* 0x00000006c224c211 */ /* 0x008fe200078408ff */
[----:B------:R-:W-:Y:S02]  /*1b40*/  @!P4 IMAD R23, R16, 0x2, R23 ;  /* 0x000000021017c824 */ /* 0x000fe400078e0217 */
[----:B------:R-:W-:Y:S01]  /*1b50*/  @!PT LDS RZ, [RZ] ;  /* 0x00000000fffff984 */ /* 0x000fe20000000800 */
[----:B------:R-:W-:Y:S01]  /*1b60*/  @!PT LDS RZ, [RZ] ;  /* 0x00000000fffff984 */ /* 0x000fe20000000800 */
[----:B------:R-:W-:Y:S01]  /*1b70*/  @!PT LDS RZ, [RZ] ;  /* 0x00000000fffff984 */ /* 0x000fe20000000800 */
[----:B------:R3:W-:Y:S01]  /*1b80*/  @!P0 LDGSTS.E.BYPASS.LTC128B.128 [R229], desc[UR8][R32.64] ;  /* 0x0000000020e58fae */ /* 0x0007e2000b901d48 */
[----:B------:R-:W-:Y:S01]  /*1b90*/  @!P4 LEA.HI.X R37, R194, R7, R5, 0x1, P2 ;  /* 0x00000007c225c211 */ /* 0x000fe200010f0c05 */
[----:B------:R-:W-:Y:S01]  /*1ba0*/  VIADD R28, R232, 0xa0 ;  /* 0x000000a0e81c7836 */ /* 0x000fe20000000000 */
[----:B------:R-:W4:Y:S01]  /*1bb0*/  @!P1 LDC.64 R6, c[0x0][0x218] ;  /* 0x00008600ff069b82 */ /* 0x000f220000000a00 */
[----:B------:R-:W-:Y:S01]  /*1bc0*/  @!P3 LEA R4, P0, R192, R194, 0x5 ;  /* 0x000000c2c004b211 */ /* 0x000fe200078028ff */
[----:B------:R2:W-:Y:S01]  /*1bd0*/  @!P5 LDGSTS.E.BYPASS.LTC128B.128 [R27+0x800], desc[UR8][R34.64] ;  /* 0x00800000221bdfae */ /* 0x0005e2000b901d48 */
[----:B------:R-:W-:-:S02]  /*1be0*/  @!P3 IMAD R29, R16, 0x2, R9 ;  /* 0x00000002101db824 */ /* 0x000fc400078e0209 */
[----:B------:R-:W-:Y:S01]  /*1bf0*/  @!P3 LEA.HI.X R8, R192, R5, R193, 0x5, P0 ;  /* 0x00000005c008b211 */ /* 0x000fe200000f2cc1 */
[----:B------:R4:W-:Y:S01]  /*1c00*/  @!P4 LDGSTS.E.BYPASS.LTC128B.128 [R23+0x1000], desc[UR8][R36.64] ;  /* 0x010000002417cfae */ /* 0x0009e2000b901d48 */
[----:B-1----:R-:W-:Y:S01]  /*1c10*/  @!P3 LEA R2, P0, R4, R2, 0x1 ;  /* 0x000000020402b211 */ /* 0x002fe200078008ff */
[----:B------:R-:W-:Y:S01]  /*1c20*/  VIADD R26, R232, 0xc0 ;  /* 0x000000c0e81a7836 */ /* 0x000fe20000000000 */
[----:B------:R-:W-:Y:S01]  /*1c30*/  ISETP.GE.AND P4, PT, R28, R13, PT ;  /* 0x0000000d1c00720c */ /* 0x000fe20003f86270 */
[----:B------:R-:W-:Y:S01]  /*1c40*/  VIADD R30, R232, 0x80 ;  /* 0x00000080e81e7836 */ /* 0x000fe20000000000 */
[----:B------:R-:W-:Y:S01]  /*1c50*/  @!P3 LEA.HI.X R3, R4, R3, R8, 0x1, P0 ;  /* 0x000000030403b211 */ /* 0x000fe200000f0c08 */
[----:B------:R-:W-:Y:S01]  /*1c60*/  IMAD.SHL.U32 R4, R193, 0x40, RZ ;  /* 0x00000040c1047824 */ /* 0x000fe200078e00ff */
[----:B------:R-:W-:Y:S01]  /*1c70*/  @!P1 IADD3 R8, P2, R194, R38, RZ ;  /* 0x00000026c2089210 */ /* 0x000fe20007f5e0ff */
[----:B------:R-:W-:Y:S01]  /*1c80*/  IMAD R31, R21, UR6, RZ ;  /* 0x00000006151f7c24 */ /* 0x000fe2000f8e02ff */
[----:B------:R-:W-:Y:S01]  /*1c90*/  ISETP.GE.AND P5, PT, R30, R13, PT ;  /* 0x0000000d1e00720c */ /* 0x000fe20003fa6270 */
[----:B------:R1:W-:Y:S01]  /*1ca0*/  @!P3 LDGSTS.E.BYPASS.LTC128B.128 [R29+0x1800], desc[UR8][R2.64] ;  /* 0x01800000021dbfae */ /* 0x0003e2000b901d48 */
[----:B------:R-:W-:Y:S01]  /*1cb0*/  @!P1 IADD3.X R9, R5, R39, R4, P2, !PT ;  /* 0x0000002705099210 */ /* 0x000fe200017fe404 */
[----:B------:R-:W-:Y:S01]  /*1cc0*/  VIADD R4, R232, 0xe0 ;  /* 0x000000e0e8047836 */ /* 0x000fe20000000000 */
[----:B------:R-:W-:Y:S01]  /*1cd0*/  ISETP.GE.AND P3, PT, R26, R13, PT ;  /* 0x0000000d1a00720c */ /* 0x000fe20003f66270 */
[----:B---3--:R-:W-:-:S05]  /*1ce0*/  VIADD R32, R232, 0x60 ;  /* 0x00000060e8207836 */ /* 0x008fca0000000000 */
[----:B------:R-:W-:Y:S01]  /*1cf0*/  ISETP.GE.AND P0, PT, R32, R13, PT ;  /* 0x0000000d2000720c */ /* 0x000fe20003f06270 */
[----:B--2---:R-:W2:Y:S01]  /*1d00*/  @!P4 S2R R27, SR_CgaCtaId ;  /* 0x00000000001bc919 */ /* 0x004ea20000008800 */
[----:B----4-:R-:W-:-:S05]  /*1d10*/  @!P1 LEA R36, P2, R8, R6, 0x1 ;  /* 0x0000000608249211 */ /* 0x010fca00078408ff */
[----:B------:R-:W3:Y:S01]  /*1d20*/  @!P3 S2R R23, SR_CgaCtaId ;  /* 0x000000000017b919 */ /* 0x000ee20000008800 */
[----:B------:R-:W-:Y:S02]  /*1d30*/  @!P1 LEA.HI.X R37, R8, R7, R9, 0x1, P2 ;  /* 0x0000000708259211 */ /* 0x000fe400010f0c09 */
[----:B------:R-:W-:Y:S01]  /*1d40*/  ISETP.GE.AND P2, PT, R4, R13, PT ;  /* 0x0000000d0400720c */ /* 0x000fe20003f46270 */
[----:B------:R-:W4:Y:S02]  /*1d50*/  @!P5 S2R R8, SR_CgaCtaId ;  /* 0x000000000008d919 */ /* 0x000f240000008800 */
[----:B------:R-:W2:Y:S01]  /*1d60*/  @!P0 LDC.64 R6, c[0x0][0x218] ;  /* 0x00008600ff068b82 */ /* 0x000ea20000000a00 */
[----:B-1----:R-:W-:Y:S01]  /*1d70*/  @!P1 MOV R2, 0x400 ;  /* 0x0000040000029802 */ /* 0x002fe20000000f00 */
[----:B------:R-:W1:Y:S01]  /*1d80*/  @!P0 S2R R9, SR_CgaCtaId ;  /* 0x0000000000098919 */ /* 0x000e620000008800 */
[----:B------:R-:W-:Y:S02]  /*1d90*/  @!P0 IMAD.MOV.U32 R3, RZ, RZ, R5 ;  /* 0x000000ffff038224 */ /* 0x000fe400078e0005 */
[----:B------:R-:W-:Y:S01]  /*1da0*/  @!P1 LEA R11, R11, R2, 0x18 ;  /* 0x000000020b0b9211 */ /* 0x000fe200078ec0ff */
[----:B------:R-:W-:-:S02]  /*1db0*/  @!P0 IMAD.MOV.U32 R2, RZ, RZ, R194 ;  /* 0x000000ffff028224 */ /* 0x000fc400078e00c2 */
[----:B------:R-:W-:Y:S02]  /*1dc0*/  @!P0 IMAD R10, R193, 0x60, RZ ;  /* 0x00000060c10a8824 */ /* 0x000fe400078e02ff */
[----:B------:R-:W4:Y:S01]  /*1dd0*/  @!P2 S2R R29, SR_CgaCtaId ;  /* 0x00000000001da919 */ /* 0x000f220000008800 */
[----:B------:R-:W-:Y:S02]  /*1de0*/  @!P1 IMAD R11, R16, 0x2, R11 ;  /* 0x00000002100b9824 */ /* 0x000fe400078e020b */
[----:B------:R-:W-:Y:S02]  /*1df0*/  @!P0 IMAD.WIDE.U32 R34, R192, 0x60, R2 ;  /* 0x00000060c0228825 */ /* 0x000fe400078e0002 */
[----:B------:R-:W4:Y:S01]  /*1e00*/  @!P5 LDC.64 R2, c[0x0][0x218] ;  /* 0x00008600ff02db82 */ /* 0x000f220000000a00 */
[----:B------:R3:W-:Y:S01]  /*1e10*/  @!P1 LDGSTS.E.BYPASS.LTC128B.128 [R11+0x2000], desc[UR8][R36.64] ;  /* 0x02000000240b9fae */ /* 0x0007e2000b901d48 */
[----:B------:R-:W-:Y:S01]  /*1e20*/  @!P0 IMAD.IADD R10, R35, 0x1, R10 ;  /* 0x00000001230a8824 */ /* 0x000fe200078e020a */
[----:B--2---:R-:W-:-:S02]  /*1e30*/  @!P0 LEA R38, P1, R34, R6, 0x1 ;  /* 0x0000000622268211 */ /* 0x004fc400078208ff */
[----:B------:R-:W-:Y:S02]  /*1e40*/  @!P0 MOV R6, 0x400 ;  /* 0x0000040000068802 */ /* 0x000fe40000000f00 */
[----:B------:R-:W-:Y:S02]  /*1e50*/  @!P0 LEA.HI.X R39, R34, R7, R10, 0x1, P1 ;  /* 0x0000000722278211 */ /* 0x000fe400008f0c0a */
[----:B------:R-:W-:Y:S02]  /*1e60*/  @!P4 MOV R10, 0x400 ;  /* 0x00000400000ac802 */ /* 0x000fe40000000f00 */
[----:B------:R-:W-:Y:S02]  /*1e70*/  ISETP.GE.AND P1, PT, R22, R13, PT ;  /* 0x0000000d1600720c */ /* 0x000fe40003f26270 */
[----:B-1----:R-:W-:Y:S02]  /*1e80*/  @!P0 LEA R9, R9, R6, 0x18 ;  /* 0x0000000609098211 */ /* 0x002fe400078ec0ff */
[----:B------:R-:W-:-:S02]  /*1e90*/  @!P3 MOV R6, 0x400 ;  /* 0x000004000006b802 */ /* 0x000fc40000000f00 */
[----:B------:R-:W-:Y:S01]  /*1ea0*/  @!P4 LEA R27, R27, R10, 0x18 ;  /* 0x0000000a1b1bc211 */ /* 0x000fe200078ec0ff */
[----:B------:R-:W-:Y:S01]  /*1eb0*/  @!P0 IMAD R33, R16, 0x2, R9 ;  /* 0x0000000210218824 */ /* 0x000fe200078e0209 */
[----:B------:R-:W-:Y:S02]  /*1ec0*/  @!P5 MOV R7, 0x400 ;  /* 0x000004000007d802 */ /* 0x000fe40000000f00 */
[----:B---3--:R-:W-:Y:S01]  /*1ed0*/  @!P3 LEA R23, R23, R6, 0x18 ;  /* 0x000000061717b211 */ /* 0x008fe200078ec0ff */
[----:B------:R-:W1:Y:S01]  /*1ee0*/  @!P4 LDC.64 R10, c[0x0][0x218] ;  /* 0x00008600ff0acb82 */ /* 0x000e620000000a00 */
[----:B------:R2:W-:Y:S01]  /*1ef0*/  @!P0 LDGSTS.E.BYPASS.LTC128B.128 [R33+0x2800], desc[UR8][R38.64] ;  /* 0x0280000026218fae */ /* 0x0005e2000b901d48 */
[----:B------:R-:W-:Y:S01]  /*1f00*/  @!P2 MOV R22, 0x400 ;  /* 0x000004000016a802 */ /* 0x000fe20000000f00 */
[----:B------:R-:W-:Y:S01]  /*1f10*/  IMAD.WIDE.U32 R36, R20, UR6, R24 ;  /* 0x0000000614247c25 */ /* 0x000fe2000f8e0018 */
[----:B------:R-:W-:Y:S02]  /*1f20*/  @!P5 LEA R6, P0, R192, R194, 0x7 ;  /* 0x000000c2c006d211 */ /* 0x000fe400078038ff */
[----:B----4-:R-:W-:Y:S01]  /*1f30*/  @!P5 LEA R7, R8, R7, 0x18 ;  /* 0x000000070807d211 */ /* 0x010fe200078ec0ff */
[----:B------:R-:W-:Y:S01]  /*1f40*/  @!P4 IMAD R24, R193, 0xa0, RZ ;  /* 0x000000a0c118c824 */ /* 0x000fe200078e02ff */
[----:B------:R-:W-:Y:S01]  /*1f50*/  @!P2 LEA R21, R29, R22, 0x18 ;  /* 0x000000161d15a211 */ /* 0x000fe200078ec0ff */
[----:B------:R-:W3:Y:S01]  /*1f60*/  @!P3 LDC.64 R8, c[0x0][0x218] ;  /* 0x00008600ff08bb82 */ /* 0x000ee20000000a00 */
[----:B------:R-:W-:Y:S01]  /*1f70*/  @!P5 LEA.HI.X R29, R192, R5, R193, 0x7, P0 ;  /* 0x00000005c01dd211 */ /* 0x000fe200000f3cc1 */
[----:B------:R-:W-:Y:S01]  /*1f80*/  @!P5 IMAD R25, R16, 0x2, R7 ;  /* 0x000000021019d824 */ /* 0x000fe200078e0207 */
[----:B------:R-:W-:Y:S01]  /*1f90*/  @!P5 LEA R34, P0, R6, R2, 0x1 ;  /* 0x000000020622d211 */ /* 0x000fe200078008ff */
[----:B------:R-:W-:-:S02]  /*1fa0*/  @!P3 IMAD.MOV.U32 R7, RZ, RZ, R5 ;  /* 0x000000ffff07b224 */ /* 0x000fc400078e0005 */
[----:B------:R-:W-:Y:S01]  /*1fb0*/  IMAD R22, R20, UR7, R31 ;  /* 0x0000000714167c24 */ /* 0x000fe2000f8e021f */
[----:B------:R-:W-:Y:S01]  /*1fc0*/  @!P5 LEA.HI.X R35, R6, R3, R29, 0x1, P0 ;  /* 0x000000030623d211 */ /* 0x000fe200000f0c1d */
[----:B------:R-:W-:Y:S01]  /*1fd0*/  @!P3 IMAD.MOV.U32 R6, RZ, RZ, R194 ;  /* 0x000000ffff06b224 */ /* 0x000fe200078e00c2 */
[----:B------:R-:W4:Y:S01]  /*1fe0*/  @!P2 LDC.64 R2, c[0x0][0x218] ;  /* 0x00008600ff02ab82 */ /* 0x000f220000000a00 */
[----:B------:R-:W-:Y:S01]  /*1ff0*/  @!P3 IMAD R20, R193, 0xc0, RZ ;  /* 0x000000c0c114b824 */ /* 0x000fe200078e02ff */
[----:B------:R-:W-:Y:S01]  /*2000*/  ULDC.64 UR6, c[0x0][0x220] ;  /* 0x0000880000067ab9 */ /* 0x000fe20000000a00 */
[----:B------:R-:W-:Y:S01]  /*2010*/  @!P3 IMAD.WIDE.U32 R40, R192, 0xc0, R6 ;  /* 0x000000c0c028b825 */ /* 0x000fe200078e0006 */
[----:B------:R3:W-:Y:S01]  /*2020*/  @!P5 LDGSTS.E.BYPASS.LTC128B.128 [R25+0x3000], desc[UR8][R34.64] ;  /* 0x030000002219dfae */ /* 0x0007e2000b901d48 */
[----:B------:R-:W-:Y:S02]  /*2030*/  IADD3 R19, P5, R232, R19, RZ ;  /* 0x00000013e8137210 */ /* 0x000fe40007fbe0ff */
[----:B------:R-:W-:Y:S01]  /*2040*/  @!P3 IMAD.IADD R20, R41, 0x1, R20 ;  /* 0x000000012914b824 */ /* 0x000fe200078e0214 */
[----:B------:R-:W4:Y:S01]  /*2050*/  LDC.64 R6, c[0x0][0x250] ;  /* 0x00009400ff067b82 */ /* 0x000f220000000a00 */
[----:B------:R-:W-:-:S02]  /*2060*/  @!P4 IMAD R27, R16, 0x2, R27 ;  /* 0x00000002101bc824 */ /* 0x000fc400078e021b */
[----:B--2---:R-:W-:Y:S02]  /*2070*/  @!P4 IMAD.MOV.U32 R38, RZ, RZ, R194 ;  /* 0x000000ffff26c224 */ /* 0x004fe400078e00c2 */
[----:B------:R-:W-:Y:S02]  /*2080*/  @!P4 IMAD.MOV.U32 R39, RZ, RZ, R5 ;  /* 0x000000ffff27c224 */ /* 0x000fe400078e0005 */
[----:B------:R-:W-:Y:S02]  /*2090*/  @!P3 IMAD R23, R16, 0x2, R23 ;  /* 0x000000021017b824 */ /* 0x000fe400078e0217 */
[----:B------:R-:W-:-:S04]  /*20a0*/  @!P4 IMAD.WIDE.U32 R38, R192, 0xa0, R38 ;  /* 0x000000a0c026c825 */ /* 0x000fc800078e0026 */
[----:B------:R-:W-:Y:S01]  /*20b0*/  @!P4 IMAD.IADD R24, R39, 0x1, R24 ;  /* 0x000000012718c824 */ /* 0x000fe200078e0218 */
[----:B-1----:R-:W-:Y:S01]  /*20c0*/  @!P4 LEA R10, P0, R38, R10, 0x1 ;  /* 0x0000000a260ac211 */ /* 0x002fe200078008ff */
[----:B------:R-:W-:Y:S02]  /*20d0*/  @!P2 IMAD R21, R16, 0x2, R21 ;  /* 0x000000021015a824 */ /* 0x000fe400078e0215 */
[----:B------:R-:W-:Y:S01]  /*20e0*/  IMAD.X R17, R233, 0x1, R17, P5 ;  /* 0x00000001e9117824 */ /* 0x000fe200028e0611 */
[----:B------:R-:W-:Y:S01]  /*20f0*/  @!P4 LEA.HI.X R11, R38, R11, R24, 0x1, P0 ;  /* 0x0000000b260bc211 */ /* 0x000fe200000f0c18 */
[----:B------:R-:W-:Y:S01]  /*2100*/  @!P2 IMAD.MOV.U32 R24, RZ, RZ, R194 ;  /* 0x000000ffff18a224 */ /* 0x000fe200078e00c2 */
[----:B---3--:R-:W-:Y:S01]  /*2110*/  @!P3 LEA R42, P0, R40, R8, 0x1 ;  /* 0x00000008282ab211 */ /* 0x008fe200078008ff */
[----:B------:R-:W-:Y:S01]  /*2120*/  @!P2 IMAD R8, R193, 0xe0, RZ ;  /* 0x000000e0c108a824 */ /* 0x000fe200078e02ff */
[----:B------:R-:W-:Y:S01]  /*2130*/  ISETP.GE.AND P5, PT, R32, R13, PT ;  /* 0x0000000d2000720c */ /* 0x000fe20003fa6270 */
[----:B------:R-:W-:Y:S01]  /*2140*/  @!P2 IMAD.MOV.U32 R25, RZ, RZ, R5 ;  /* 0x000000ffff19a224 */ /* 0x000fe200078e0005 */
[----:B------:R-:W-:Y:S01]  /*2150*/  @!P3 LEA.HI.X R43, R40, R9, R20, 0x1, P0 ;  /* 0x00000009282bb211 */ /* 0x000fe200000f0c14 */
[----:B------:R-:W-:Y:S01]  /*2160*/  @!P4 LDGSTS.E.BYPASS.LTC128B.128 [R27+0x3800], desc[UR8][R10.64] ;  /* 0x038000000a1bcfae */ /* 0x000fe2000b901d48 */
[----:B------:R-:W-:Y:S01]  /*2170*/  IMAD.IADD R37, R37, 0x1, R22 ;  /* 0x0000000125257824 */ /* 0x000fe200078e0216 */
[-C--:B------:R-:W-:Y:S01]  /*2180*/  ISETP.GE.AND P4, PT, R30, R13.reuse, PT ;  /* 0x0000000d1e00720c */ /* 0x080fe20003f86270 */
[----:B------:R-:W-:Y:S01]  /*2190*/  @!P2 IMAD.WIDE.U32 R38, R192, 0xe0, R24 ;  /* 0x000000e0c026a825 */ /* 0x000fe200078e0018 */
[----:B------:R-:W-:Y:S01]  /*21a0*/  @!P3 LDGSTS.E.BYPASS.LTC128B.128 [R23+0x4000], desc[UR8][R42.64] ;  /* 0x040000002a17bfae */ /* 0x000fe2000b901d48 */
[----:B------:R-:W-:-:S02]  /*21b0*/  ISETP.GE.AND P3, PT, R232, R13, PT ;  /* 0x0000000de800720c */ /* 0x000fc40003f66270 */
[----:B------:R-:W-:Y:S01]  /*21c0*/  @!P2 IMAD.IADD R8, R39, 0x1, R8 ;  /* 0x000000012708a824 */ /* 0x000fe200078e0208 */
[----:B----4-:R-:W-:Y:S01]  /*21d0*/  @!P2 LEA R2, P0, R38, R2, 0x1 ;  /* 0x000000022602a211 */ /* 0x010fe200078008ff */
[----:B------:R-:W-:-:S03]  /*21e0*/  IMAD.WIDE.U32 R36, R19, R6, R36 ;  /* 0x0000000613247225 */ /* 0x000fc600078e0024 */
[----:B------:R-:W-:Y:S01]  /*21f0*/  @!P2 LEA.HI.X R3, R38, R3, R8, 0x1, P0 ;  /* 0x000000032603a211 */ /* 0x000fe200000f0c08 */
[----:B------:R-:W-:Y:S01]  /*2200*/  IMAD R8, R17, R6, RZ ;  /* 0x0000000611087224 */ /* 0x000fe200078e02ff */
[----:B------:R-:W-:Y:S01]  /*2210*/  LEA R224, P0, R36, UR6, 0x1 ;  /* 0x0000000624e07c11 */ /* 0x000fe2000f8008ff */
[----:B------:R-:W-:Y:S02]  /*2220*/  IMAD.SHL.U32 R9, R6, 0x20, RZ ;  /* 0x0000002006097824 */ /* 0x000fe400078e00ff */
[----:B------:R1:W-:Y:S01]  /*2230*/  @!P2 LDGSTS.E.BYPASS.LTC128B.128 [R21+0x4800], desc[UR8][R2.64] ;  /* 0x048000000215afae */ /* 0x0003e2000b901d48 */
[----:B------:R-:W-:Y:S02]  /*2240*/  IMAD R8, R19, R7, R8 ;  /* 0x0000000713087224 */ /* 0x000fe400078e0208 */
[----:B------:R-:W-:Y:S01]  /*2250*/  @!P1 LEA R20, P2, R9, R224, 0x1 ;  /* 0x000000e009149211 */ /* 0x000fe200078408ff */
[----:B------:R-:W0:Y:S01]  /*2260*/  LDGDEPBAR ;  /* 0x00000000000079af */ /* 0x000e220000000000 */
[----:B------:R-:W-:-:S05]  /*2270*/  IMAD.IADD R8, R37, 0x1, R8 ;  /* 0x0000000125087824 */ /* 0x000fca00078e0208 */
[----:B------:R-:W-:Y:S02]  /*2280*/  LEA.HI.X R223, R36, UR7, R8, 0x1, P0 ;  /* 0x0000000724df7c11 */ /* 0x000fe400080f0c08 */
[----:B------:R-:W-:Y:S02]  /*2290*/  SHF.L.U64.HI R8, R6, 0x5, R7 ;  /* 0x0000000506087819 */ /* 0x000fe40000010207 */
[----:B------:R-:W-:Y:S01]  /*22a0*/  ISETP.GE.AND P0, PT, R18, R13, PT ;  /* 0x0000000d1200720c */ /* 0x000fe20003f06270 */
[----:B------:R-:W-:Y:S01]  /*22b0*/  @!P3 IMAD.MOV.U32 R225, RZ, RZ, R223 ;  /* 0x000000ffffe1b224 */ /* 0x000fe200078e00df */
[----:B-1----:R-:W-:Y:S01]  /*22c0*/  LOP3.LUT R3, R14, 0xfffffff8, RZ, 0xc0, !PT ;  /* 0xfffffff80e037812 */ /* 0x002fe200078ec0ff */
[----:B------:R-:W-:-:S04]  /*22d0*/  DEPBAR.LE SB0, 0x0 ;  /* 0x000080000000791a */ /* 0x000fc80000000000 */
[----:B------:R-:W-:Y:S01]  /*22e0*/  BAR.SYNC.DEFER_BLOCKING 0x0 ;  /* 0x0000000000007b1d */ /* 0x000fe20000010000 */
[----:B------:R-:W-:Y:S01]  /*22f0*/  @!P1 LEA.HI.X R21, R9, R223, R8, 0x1, P2 ;  /* 0x000000df09159211 */ /* 0x000fe200010f0c08 */
[C---:B------:R-:W-:Y:S01]  /*2300*/  IMAD.IADD R3, R198.reuse, 0x1, -R3 ;  /* 0x00000001c6037824 */ /* 0x040fe200078e0a03 */
[----:B------:R-:W-:Y:S02]  /*2310*/  LOP3.LUT R9, R15, 0xfffffff0, RZ, 0xc0, !PT ;  /* 0xfffffff00f097812 */ /* 0x000fe400078ec0ff */
[----:B------:R-:W-:Y:S02]  /*2320*/  SHF.R.S32.HI R8, RZ, 0x4, R15 ;  /* 0x00000004ff087819 */ /* 0x000fe4000001140f */
[----:B------:R-:W-:Y:S01]  /*2330*/  LEA.HI R14, R3, R3, RZ, 0x1 ;  /* 0x00000003030e7211 */ /* 0x000fe200078f08ff */
[----:B------:R-:W-:Y:S01]  /*2340*/  IMAD.IADD R200, R198, 0x1, -R9 ;  /* 0x00000001c6c87824 */ /* 0x000fe200078e0a09 */
[----:B------:R-:W-:Y:S02]  /*2350*/  LEA.HI R15, R15, R8, RZ, 0x1 ;  /* 0x000000080f0f7211 */ /* 0x000fe400078f08ff */
[----:B------:R-:W-:-:S02]  /*2360*/  SHF.R.S32.HI R2, RZ, 0x1, R14 ;  /* 0x00000001ff027819 */ /* 0x000fc4000001140e */
[----:B------:R-:W-:Y:S02]  /*2370*/  LEA.HI R9, R200, R200, RZ, 0x1 ;  /* 0x000000c8c8097211 */ /* 0x000fe400078f08ff */
[----:B------:R-:W-:Y:S02]  /*2380*/  ISETP.GE.AND P2, PT, R26, R13, PT ;  /* 0x0000000d1a00720c */ /* 0x000fe40003f46270 */
[--C-:B------:R-:W-:Y:S02]  /*2390*/  SHF.R.S32.HI R17, RZ, 0x1, R9.reuse ;  /* 0x00000001ff117819 */ /* 0x100fe40000011409 */
[----:B------:R-:W-:Y:S02]  /*23a0*/  SHF.R.S32.HI R16, RZ, 0x1f, R9 ;  /* 0x0000001fff107819 */ /* 0x000fe40000011409 */
[----:B------:R-:W-:Y:S02]  /*23b0*/  LOP3.LUT R15, R15, 0xfffffffe, RZ, 0xc0, !PT ;  /* 0xfffffffe0f0f7812 */ /* 0x000fe400078ec0ff */
[----:B------:R-:W-:Y:S01]  /*23c0*/  LEA.HI R16, R16, R17, RZ, 0x2 ;  /* 0x0000001110107211 */ /* 0x000fe200078f10ff */
[----:B------:R-:W-:Y:S01]  /*23d0*/  @P3 STS [R229+0x5000], RZ ;  /* 0x005000ffe5003388 */ /* 0x000fe20000000800 */
[----:B------:R-:W-:Y:S01]  /*23e0*/  LOP3.LUT R14, R14, 0x7fffffe, RZ, 0xc0, !PT ;  /* 0x07fffffe0e0e7812 */ /* 0x000fe200078ec0ff */
[----:B------:R-:W-:Y:S01]  /*23f0*/  IMAD.IADD R15, R8, 0x1, -R15 ;  /* 0x00000001080f7824 */ /* 0x000fe200078e0a0f */
[----:B------:R-:W-:Y:S01]  /*2400*/  LOP3.LUT R9, R9, 0x7fffffe, RZ, 0xc0, !PT ;  /* 0x07fffffe09097812 */ /* 0x000fe200078ec0ff */
[----:B------:R-:W-:Y:S01]  /*2410*/  @P3 STS [R229+0x5004], RZ ;  /* 0x005004ffe5003388 */ /* 0x000fe20000000800 */
[----:B------:R-:W-:-:S03]  /*2420*/  @!P5 IMAD R8, R7, 0xc0, RZ ;  /* 0x000000c00708d824 */ /* 0x000fc600078e02ff */
[----:B------:R-:W-:Y:S04]  /*2430*/  @P3 STS.64 [R229+0x5008], RZ ;  /* 0x005008ffe5003388 */ /* 0x000fe80000000a00 */
[----:B------:R-:W-:Y:S01]  /*2440*/  @!PT LDS RZ, [RZ] ;  /* 0x00000000fffff984 */ /* 0x000fe20000000800 */
[----:B------:R-:W-:Y:S01]  /*2450*/  @!PT LDS RZ, [RZ] ;  /* 0x00000000fffff984 */ /* 0x000fe20000000800 */
[----:B------:R-:W-:Y:S01]  /*2460*/  @!PT LDS RZ, [RZ] ;  /* 0x00000000fffff984 */ /* 0x000fe20000000800 */
[----:B------:R1:W-:Y:S01]  /*2470*/  @!P3 LDGSTS.E.BYPASS.LTC128B.128 [R229+0x5000], desc[UR8][R224.64] ;  /* 0x05000000e0e5bfae */ /* 0x0003e2000b901d48 */
[----:B------:R-:W-:-:S03]  /*2480*/  ISETP.GE.AND P3, PT, R28, R13, PT ;  /* 0x0000000d1c00720c */ /* 0x000fc60003f66270 */
[----:B------:R-:W-:Y:S04]  /*2490*/  @P1 STS.128 [R229+0x5800], RZ ;  /* 0x005800ffe5001388 */ /* 0x000fe80000000c00 */
[----:B------:R-:W-:Y:S01]  /*24a0*/  @!PT LDS RZ, [RZ] ;  /* 0x00000000fffff984 */ /* 0x000fe20000000800 */
[----:B------:R-:W-:Y:S01]  /*24b0*/  @!PT LDS RZ, [RZ] ;  /* 0x00000000fffff984 */ /* 0x000fe20000000800 */
[----:B------:R-:W-:Y:S01]  /*24c0*/  @!PT LDS RZ, [RZ] ;  /* 0x00000000fffff984 */ /* 0x000fe20000000800 */
[----:B------:R2:W-:Y:S01]  /*24d0*/  @!P1 LDGSTS.E.BYPASS.LTC128B.128 [R229+0x5800], desc[UR8][R20.64] ;  /* 0x0580000014e59fae */ /* 0x0005e2000b901d48 */
[----:B------:R-:W-:-:S03]  /*24e0*/  @!P0 LEA R10, P1, R6, R224, 0x7 ;  /* 0x000000e0060a8211 */ /* 0x000fc600078238ff */
[----:B------:R-:W-:Y:S01]  /*24f0*/  @P0 STS.128 [R229+0x6000], RZ ;  /* 0x006000ffe5000388 */ /* 0x000fe20000000c00 */
[----:B------:R-:W-:Y:S02]  /*2500*/  @!P0 LEA.HI.X R11, R6, R223, R7, 0x7, P1 ;  /* 0x000000df060b8211 */ /* 0x000fe400008f3c07 */
[----:B------:R-:W-:Y:S01]  /*2510*/  ISETP.GE.AND P1, PT, R4, R13, PT ;  /* 0x0000000d0400720c */ /* 0x000fe20003f26270 */
[----:B------:R-:W-:Y:S02]  /*2520*/  IMAD.SHL.U32 R4, R2, 0x40, RZ ;  /* 0x0000004002047824 */ /* 0x000fe400078e00ff */
[----:B------:R-:W-:Y:S01]  /*2530*/  @!PT LDS RZ, [RZ] ;  /* 0x00000000fffff984 */ /* 0x000fe20000000800 */
[----:B------:R-:W-:Y:S01]  /*2540*/  @!PT LDS RZ, [RZ] ;  /* 0x00000000fffff984 */ /* 0x000fe20000000800 */
[----:B------:R-:W-:Y:S01]  /*2550*/  @!PT LDS RZ, [RZ] ;  /* 0x00000000fffff984 */ /* 0x000fe20000000800 */
[----:B------:R3:W-:Y:S03]  /*2560*/  @!P0 LDGSTS.E.BYPASS.LTC128B.128 [R229+0x6000], desc[UR8][R10.64] ;  /* 0x060000000ae58fae */ /* 0x0007e6000b901d48 */
[----:B------:R-:W-:Y:S01]  /*2570*/  LOP3.LUT R13, R4, 0xc0, RZ, 0xc0, !PT ;  /* 0x000000c0040d7812 */ /* 0x000fe200078ec0ff */
[----:B------:R-:W-:Y:S01]  /*2580*/  @P5 STS.128 [R229+0x6800], RZ ;  /* 0x006800ffe5005388 */ /* 0x000fe20000000c00 */
[----:B------:R-:W-:Y:S01]  /*2590*/  LOP3.LUT R4, R16, 0xfffffffc, RZ, 0xc0, !PT ;  /* 0xfffffffc10047812 */ /* 0x000fe200078ec0ff */
[----:B------:R-:W-:Y:S01]  /*25a0*/  IMAD.IADD R16, R3, 0x1, -R14 ;  /* 0x0000000103107824 */ /* 0x000fe200078e0a0e */
[----:B------:R-:W-:-:S02]  /*25b0*/  LOP3.LUT R12, R13, 0x8, R12, 0xf8, !PT ;  /* 0x000000080d0c7812 */ /* 0x000fc400078ef80c */
[----:B------:R-:W-:Y:S01]  /*25c0*/  SHF.R.U32.HI R13, RZ, 0x3, R13 ;  /* 0x00000003ff0d7819 */ /* 0x000fe2000001160d */
[----:B-1----:R-:W-:Y:S02]  /*25d0*/  @!P5 IMAD.MOV.U32 R225, RZ, RZ, R223 ;  /* 0x000000ffffe1d224 */ /* 0x002fe400078e00df */
[----:B------:R-:W-:Y:S01]  /*25e0*/  IMAD.IADD R4, R17, 0x1, -R4 ;  /* 0x0000000111047824 */ /* 0x000fe200078e0a04 */
[----:B------:R-:W-:Y:S01]  /*25f0*/  LOP3.LUT R14, R12, R13, RZ, 0x3c, !PT ;  /* 0x0000000d0c0e7212 */ /* 0x000fe200078e3cff */
[----:B------:R-:W-:Y:S01]  /*2600*/  IMAD R219, R15, 0x8, R16 ;  /* 0x000000080fdb7824 */ /* 0x000fe200078e0210 */
[----:B------:R-:W-:Y:S01]  /*2610*/  SHF.R.S32.HI R13, RZ, 0x1f, R200 ;  /* 0x0000001fff0d7819 */ /* 0x000fe200000114c8 */
[C---:B------:R-:W-:Y:S01]  /*2620*/  @!P5 IMAD.WIDE.U32 R16, R6.reuse, 0xc0, R224 ;  /* 0x000000c00610d825 */ /* 0x040fe200078e00e0 */
[----:B--2---:R-:W-:-:S03]  /*2630*/  @!P4 LEA R20, P0, R6, R224, 0x8 ;  /* 0x000000e00614c211 */ /* 0x004fc600078040ff */
[----:B------:R-:W-:Y:S01]  /*2640*/  @!P5 IMAD.IADD R17, R17, 0x1, R8 ;  /* 0x000000011111d824 */ /* 0x000fe200078e0208 */
[----:B------:R-:W-:Y:S01]  /*2650*/  LEA.HI R8, R13, R200, RZ, 0x3 ;  /* 0x000000c80d087211 */ /* 0x000fe200078f18ff */
[----:B------:R-:W-:Y:S01]  /*2660*/  @!P2 IMAD.MOV.U32 R225, RZ, RZ, R223 ;  /* 0x000000ffffe1a224 */ /* 0x000fe200078e00df */
[----:B------:R-:W-:Y:S01]  /*2670*/  @!P4 LEA.HI.X R21, R6, R223, R7, 0x8, P0 ;  /* 0x000000df0615c211 */ /* 0x000fe200000f4407 */
[----:B------:R-:W-:Y:S01]  /*2680*/  IMAD.SHL.U32 R3, R4, 0x40, RZ ;  /* 0x0000004004037824 */ /* 0x000fe200078e00ff */
[----:B------:R-:W-:Y:S01]  /*2690*/  @!PT LDS RZ, [RZ] ;  /* 0x00000000fffff984 */ /* 0x000fe20000000800 */
[----:B------:R-:W-:Y:S01]  /*26a0*/  @!PT LDS RZ, [RZ] ;  /* 0x00000000fffff984 */ /* 0x000fe20000000800 */
[----:B------:R-:W-:Y:S01]  /*26b0*/  @!PT LDS RZ, [RZ] ;  /* 0x00000000fffff984 */ /* 0x000fe20000000800 */
[----:B------:R-:W-:Y:S01]  /*26c0*/  @!P5 LDGSTS.E.BYPASS.LTC128B.128 [R229+0x6800], desc[UR8][R16.64] ;  /* 0x0680000010e5dfae */ /* 0x000fe2000b901d48 */
[----:B------:R-:W-:Y:S01]  /*26d0*/  IMAD.SHL.U32 R12, R15, 0x8, RZ ;  /* 0x000000080f0c7824 */ /* 0x000fe200078e00ff */
[----:B------:R-:W-:Y:S01]  /*26e0*/  LOP3.LUT P0, RZ, R2, 0x2, RZ, 0xc0, !PT ;  /* 0x0000000202ff7812 */ /* 0x000fe2000780c0ff */
[----:B------:R-:W-:Y:S01]  /*26f0*/  IMAD.U32 R219, R219, 0x20, R14 ;  /* 0x00000020dbdb7824 */ /* 0x000fe200078e000e */
[----:B------:R-:W-:Y:S01]  /*2700*/  LOP3.LUT R3, R3, 0xc0, RZ, 0xc0, !PT ;  /* 0x000000c003037812 */ /* 0x000fe200078ec0ff */
[----:B------:R-:W-:Y:S01]  /*2710*/  @!P2 IMAD.WIDE.U32 R14, R6, 0x180, R224 ;  /* 0x00000180060ea825 */ /* 0x000fe200078e00e0 */
[----:B------:R-:W-:Y:S01]  /*2720*/  @P4 STS.128 [R229+0x7000], RZ ;  /* 0x007000ffe5004388 */ /* 0x000fe20000000c00 */
[----:B------:R-:W-:-:S02]  /*2730*/  SEL R2, R56, 0xfffffff0, !P0 ;  /* 0xfffffff038027807 */ /* 0x000fc40004000000 */
[----:B------:R-:W-:Y:S01]  /*2740*/  IMAD.SHL.U32 R8, R8, 0x20, RZ ;  /* 0x0000002008087824 */ /* 0x000fe200078e00ff */
[----:B------:R-:W-:Y:S01]  /*2750*/  LOP3.LUT R12, R3, 0x8, R12, 0xf8, !PT ;  /* 0x00000008030c7812 */ /* 0x000fe200078ef80c */
[----:B------:R-:W-:Y:S01]  /*2760*/  @!P1 IMAD.MOV.U32 R225, RZ, RZ, R223 ;  /* 0x000000ffffe19224 */ /* 0x000fe200078e00df */
[----:B------:R-:W-:Y:S01]  /*2770*/  SHF.R.U32.HI R3, RZ, 0x3, R3 ;  /* 0x00000003ff037819 */ /* 0x000fe20000011603 */
[----:B------:R-:W-:Y:S01]  /*2780*/  IMAD.IADD R200, R200, 0x1, -R9 ;  /* 0x00000001c8c87824 */ /* 0x000fe200078e0a09 */
[----:B------:R-:W-:Y:S01]  /*2790*/  LOP3.LUT R199, R8, 0xffffff00, RZ, 0xc0, !PT ;  /* 0xffffff0008c77812 */ /* 0x000fe200078ec0ff */
[----:B------:R-:W-:Y:S01]  /*27a0*/  @!P1 IMAD R9, R7, 0x1c0, RZ ;  /* 0x000001c007099824 */ /* 0x000fe200078e02ff */
[----:B------:R-:W-:Y:S01]  /*27b0*/  LOP3.LUT R3, R12, R3, RZ, 0x3c, !PT ;  /* 0x000000030c037212 */ /* 0x000fe200078e3cff */
[----:B------:R-:W-:Y:S01]  /*27c0*/  @!P1 IMAD.WIDE.U32 R18, R6, 0x1c0, R224 ;  /* 0x000001c006129825 */ /* 0x000fe200078e00e0 */
[----:B------:R-:W-:Y:S01]  /*27d0*/  @!PT LDS RZ, [RZ] ;  /* 0x00000000fffff984 */ /* 0x000fe20000000800 */
[----:B------:R-:W-:Y:S01]  /*27e0*/  @!PT LDS RZ, [RZ] ;  /* 0x00000000fffff984 */ /* 0x000fe20000000800 */
[----:B------:R-:W-:Y:S01]  /*27f0*/  @!PT LDS RZ, [RZ] ;  /* 0x00000000fffff984 */ /* 0x000fe20000000800 */
[----:B------:R-:W-:Y:S01]  /*2800*/  @!P4 LDGSTS.E.BYPASS.LTC128B.128 [R229+0x7000], desc[UR8][R20.64] ;  /* 0x0700000014e5cfae */ /* 0x000fe2000b901d48 */
[----:B------:R-:W-:-:S02]  /*2810*/  LEA R219, R219, UR4, 0x1 ;  /* 0x00000004dbdb7c11 */ /* 0x000fc4000f8e08ff */
[----:B------:R-:W-:Y:S01]  /*2820*/  @!P1 IMAD.IADD R19, R19, 0x1, R9 ;  /* 0x0000000113139824 */ /* 0x000fe200078e0209 */
[----:B------:R-:W-:Y:S01]  /*2830*/  @P3 STS.128 [R229+0x7800], RZ ;  /* 0x007800ffe5003388 */ /* 0x000fe20000000c00 */
[----:B---3--:R-:W-:Y:S02]  /*2840*/  @!P3 IMAD.MOV.U32 R10, RZ, RZ, R224 ;  /* 0x000000ffff0ab224 */ /* 0x008fe400078e00e0 */
[----:B------:R-:W-:Y:S02]  /*2850*/  @!P3 IMAD.MOV.U32 R11, RZ, RZ, R223 ;  /* 0x000000ffff0bb224 */ /* 0x000fe400078e00df */
[----:B------:R-:W-:Y:S02]  /*2860*/  IMAD R9, R202, 0x200, R199 ;  /* 0x00000200ca097824 */ /* 0x000fe400078e02c7 */
[C---:B------:R-:W-:Y:S02]  /*2870*/  @!P2 IMAD R12, R7.reuse, 0x180, RZ ;  /* 0x00000180070ca824 */ /* 0x040fe400078e02ff */
[----:B------:R-:W-:-:S02]  /*2880*/  @!P3 IMAD R13, R7, 0x140, RZ ;  /* 0x00000140070db824 */ /* 0x000fc400078e02ff */
[----:B------:R-:W-:-:S04]  /*2890*/  @!P3 IMAD.WIDE.U32 R22, R6, 0x140, R10 ;  /* 0x000001400616b825 */ /* 0x000fc800078e000a */
[----:B------:R-:W-:Y:S02]  /*28a0*/  IMAD R8, R200, 0x20, R9 ;  /* 0x00000020c8087824 */ /* 0x000fe400078e0209 */
[----:B------:R-:W-:Y:S02]  /*28b0*/  @!P2 IMAD.IADD R11, R15, 0x1, R12 ;  /* 0x000000010f0ba824 */ /* 0x000fe400078e020c */
[----:B------:R-:W-:Y:S02]  /*28c0*/  @!P3 IMAD.IADD R13, R23, 0x1, R13 ;  /* 0x00000001170db824 */ /* 0x000fe400078e020d */
[----:B------:R-:W-:Y:S02]  /*28d0*/  @!P3 IMAD.MOV.U32 R12, RZ, RZ, R22 ;  /* 0x000000ffff0cb224 */ /* 0x000fe400078e0016 */
[----:B------:R-:W-:Y:S02]  /*28e0*/  IMAD.IADD R221, R3, 0x1, R8 ;  /* 0x0000000103dd7824 */ /* 0x000fe400078e0208 */
[----:B------:R-:W-:Y:S01]  /*28f0*/  @!P2 IMAD.MOV.U32 R10, RZ, RZ, R14 ;  /* 0x000000ffff0aa224 */ /* 0x000fe200078e000e */
[----:B------:R-:W-:Y:S01]  /*2900*/  @!PT LDS RZ, [RZ] ;  /* 0x00000000fffff984 */ /* 0x000fe20000000800 */
[----:B------:R-:W-:Y:S01]  /*2910*/  @!PT LDS RZ, [RZ] ;  /* 0x00000000fffff984 */ /* 0x000fe20000000800 */
[----:B------:R-:W-:Y:S01]  /*2920*/  @!PT LDS RZ, [RZ] ;  /* 0x00000000fffff984 */ /* 0x000fe20000000800 */
[----:B------:R1:W-:Y:S01]  /*2930*/  @!P3 LDGSTS.E.BYPASS.LTC128B.128 [R229+0x7800], desc[UR8][R12.64] ;  /* 0x078000000ce5bfae */ /* 0x0003e2000b901d48 */
[----:B------:R-:W-:Y:S01]  /*2940*/  IMAD R204, R2, 0x2, R219 ;  /* 0x0000000202cc7824 */ /* 0x000fe200078e02db */
[----:B------:R-:W-:Y:S01]  /*2950*/  LEA R221, R221, UR4, 0x1 ;  /* 0x00000004dddd7c11 */ /* 0x000fe2000f8e08ff */
[----:B------:R-:W-:Y:S01]  /*2960*/  IMAD R200, R200, 0x20, R199 ;  /* 0x00000020c8c87824 */ /* 0x000fe200078e02c7 */
[----:B------:R-:W-:Y:S03]  /*2970*/  @P2 STS.128 [R229+0x8000], RZ ;  /* 0x008000ffe5002388 */ /* 0x000fe60000000c00 */
[----:B------:R-:W-:Y:S01]  /*2980*/  IMAD.IADD R3, R3, 0x1, R200 ;  /* 0x0000000103037824 */ /* 0x000fe200078e02c8 */
        /* <DEDUP_REMOVED lines=8> */
[----:B------:R2:W-:Y:S01]  /*2a10*/  @!P1 LDGSTS.E.BYPASS.LTC128B.128 [R229+0x8800], desc[UR8][R18.64] ;  /* 0x0880000012e59fae */ /* 0x0005e2000b901d48 */
[----:B------:R-:W-:-:S03]  /*2a20*/  LOP3.LUT P1, RZ, R4, 0x2, RZ, 0xc0, !PT ;  /* 0x0000000204ff7812 */ /* 0x000fc6000782c0ff */
[----:B------:R-:W-:Y:S01]  /*2a30*/  LDSM.16.M88.4 R52, [R221] ;  /* 0x00000000dd34783b */ /* 0x000fe20000000200 */
[----:B------:R-:W-:Y:S02]  /*2a40*/  SEL R4, R56, 0xfffffff0, !P1 ;  /* 0xfffffff038047807 */ /* 0x000fe40004800000 */
[----:B------:R-:W-:Y:S01]  /*2a50*/  ISETP.GT.AND P1, PT, R195, 0x1, PT ;  /* 0x00000001c300780c */ /* 0x000fe20003f24270 */
[----:B------:R-:W3:Y:S02]  /*2a60*/  LDSM.16.M88.4 R36, [R219+0x1400] ;  /* 0x00140000db24783b */ /* 0x000ee40000000200 */
[----:B------:R-:W-:Y:S02]  /*2a70*/  IMAD R220, R4, 0x2, R221 ;  /* 0x0000000204dc7824 */ /* 0x000fe400078e02dd */
[----:B------:R-:W4:Y:S04]  /*2a80*/  LDSM.16.M88.4 R44, [R219+0x1000] ;  /* 0x00100000db2c783b */ /* 0x000f280000000200 */
[----:B-1----:R-:W2:Y:S04]  /*2a90*/  LDSM.16.M88.4 R12, [R219+0x2000] ;  /* 0x00200000db0c783b */ /* 0x002ea80000000200 */
[----:B------:R-:W-:Y:S04]  /*2aa0*/  LDSM.16.M88.4 R56, [R220] ;  /* 0x00000000dc38783b */ /* 0x000fe80000000200 */
[----:B------:R-:W1:Y:S04]  /*2ab0*/  LDSM.16.M88.4 R144, [R204+0x1400] ;  /* 0x00140000cc90783b */ /* 0x000e680000000200 */
        /* <DEDUP_REMOVED lines=15> */
[C---:B--2---:R-:W-:Y:S01]  /*2bb0*/  HMMA.16816.F32.BF16 R16, R52.reuse, R12, RZ ;  /* 0x0000000c3410723c */ /* 0x044fe200000418ff */
[----:B------:R-:W2:Y:S04]  /*2bc0*/  LDSM.16.M88.4 R76, [R219+0x4400] ;  /* 0x00440000db4c783b */ /* 0x000ea80000000200 */
[----:B------:R-:W2:Y:S01]  /*2bd0*/  LDSM.16.M88.4 R68, [R219+0x4800] ;  /* 0x00480000db44783b */ /* 0x000ea20000000200 */
[----:B------:R-:W-:Y:S03]  /*2be0*/  HMMA.16816.F32.BF16 R12, R52, R14, RZ ;  /* 0x0000000e340c723c */ /* 0x000fe600000418ff */
[----:B------:R-:W2:Y:S03]  /*2bf0*/  LDSM.16.M88.4 R152, [R219+0x4c00] ;  /* 0x004c0000db98783b */ /* 0x000ea60000000200 */
[C---:B-1----:R-:W-:Y:S01]  /*2c00*/  HMMA.16816.F32.BF16 R40, R56.reuse, R144, R40 ;  /* 0x000000903828723c */ /* 0x042fe20000041828 */
[----:B------:R-:W1:Y:S04]  /*2c10*/  LDSM.16.M88.4 R60, [R204+0x2000] ;  /* 0x00200000cc3c783b */ /* 0x000e680000000200 */
[----:B------:R-:W-:Y:S01]  /*2c20*/  LDSM.16.M88.4 R188, [R204+0x1800] ;  /* 0x00180000ccbc783b */ /* 0x000fe20000000200 */
[C---:B------:R-:W-:Y:S03]  /*2c30*/  HMMA.16816.F32.BF16 R36, R56.reuse, R146, R36 ;  /* 0x000000923824723c */ /* 0x040fe60000041824 */
[----:B------:R-:W1:Y:S03]  /*2c40*/  LDSM.16.M88.4 R144, [R204+0x4800] ;  /* 0x00480000cc90783b */ /* 0x000e660000000200 */
[C---:B------:R-:W-:Y:S01]  /*2c50*/  HMMA.16816.F32.BF16 R48, R56.reuse, R148, R48 ;  /* 0x000000943830723c */ /* 0x040fe20000041830 */
[----:B------:R-:W-:Y:S04]  /*2c60*/  LDSM.16.M88.4 R184, [R204+0x1c00] ;  /* 0x001c0000ccb8783b */ /* 0x000fe80000000200 */
[----:B------:R-:W-:Y:S01]  /*2c70*/  LDSM.16.M88.4 R180, [R204+0x2400] ;  /* 0x00240000ccb4783b */ /* 0x000fe20000000200 */
[----:B------:R-:W-:Y:S03]  /*2c80*/  HMMA.16816.F32.BF16 R44, R56, R150, R44 ;  /* 0x00000096382c723c */ /* 0x000fe6000004182c */
[----:B------:R-:W1:Y:S03]  /*2c90*/  LDSM.16.M88.4 R148, [R204+0x4400] ;  /* 0x00440000cc94783b */ /* 0x000e660000000200 */
[C---:B------:R-:W-:Y:S01]  /*2ca0*/  HMMA.16816.F32.BF16 R32, R52.reuse, R28, RZ ;  /* 0x0000001c3420723c */ /* 0x040fe200000418ff */
[----:B------:R-:W1:Y:S04]  /*2cb0*/  LDSM.16.M88.4 R176, [R204+0x2800] ;  /* 0x00280000ccb0783b */ /* 0x000e680000000200 */
[----:B------:R-:W1:Y:S01]  /*2cc0*/  LDSM.16.M88.4 R172, [R204+0x2c00] ;  /* 0x002c0000ccac783b */ /* 0x000e620000000200 */
[C---:B------:R-:W-:Y:S03]  /*2cd0*/  HMMA.16816.F32.BF16 R24, R52.reuse, R20, RZ ;  /* 0x000000143418723c */ /* 0x040fe600000418ff */
[----:B------:R-:W1:Y:S03]  /*2ce0*/  LDSM.16.M88.4 R168, [R204+0x3000] ;  /* 0x00300000cca8783b */ /* 0x000e660000000200 */
[C---:B------:R-:W-:Y:S01]  /*2cf0*/  HMMA.16816.F32.BF16 R8, R52.reuse, R140, RZ ;  /* 0x0000008c3408723c */ /* 0x040fe200000418ff */
[----:B------:R-:W1:Y:S04]  /*2d00*/  LDSM.16.M88.4 R164, [R204+0x3400] ;  /* 0x00340000cca4783b */ /* 0x000e680000000200 */
[----:B------:R-:W1:Y:S01]  /*2d10*/  LDSM.16.M88.4 R160, [R204+0x3800] ;  /* 0x00380000cca0783b */ /* 0x000e620000000200 */
[C---:B------:R-:W-:Y:S03]  /*2d20*/  HMMA.16816.F32.BF16 R136, R52.reuse, R132, RZ ;  /* 0x000000843488723c */ /* 0x040fe600000418ff */
[----:B------:R-:W1:Y:S03]  /*2d30*/  LDSM.16.M88.4 R156, [R204+0x3c00] ;  /* 0x003c0000cc9c783b */ /* 0x000e660000000200 */
[C---:B---3--:R-:W-:Y:S01]  /*2d40*/  HMMA.16816.F32.BF16 R128, R52.reuse, R124, RZ ;  /* 0x0000007c3480723c */ /* 0x048fe200000418ff */
[----:B------:R-:W0:Y:S05]  /*2d50*/  LDGDEPBAR ;  /* 0x00000000000079af */ /* 0x000e2a0000000000 */
[C---:B------:R-:W-:Y:S06]  /*2d60*/  HMMA.16816.F32.BF16 R120, R52.reuse, R116, RZ ;  /* 0x000000743478723c */ /* 0x040fec00000418ff */
[C---:B------:R-:W-:Y:S06]  /*2d70*/  HMMA.16816.F32.BF16 R112, R52.reuse, R108, RZ ;  /* 0x0000006c3470723c */ /* 0x040fec00000418ff */
[C---:B----4-:R-:W-:Y:S06]  /*2d80*/  HMMA.16816.F32.BF16 R104, R52.reuse, R100, RZ ;  /* 0x000000643468723c */ /* 0x050fec00000418ff */
        /* <DEDUP_REMOVED lines=20> */
[----:B------:R-:W-:Y:S01]  /*2ed0*/  HMMA.16816.F32.BF16 R12, R56, R62, R12 ;  /* 0x0000003e380c723c */ /* 0x000fe2000004180c */
[----:B------:R-:W1:Y:S01]  /*2ee0*/  LDSM.16.M88.4 R60, [R204+0x4c00] ;  /* 0x004c0000cc3c783b */ /* 0x000e620000000200 */
[----:B------:R-:W-:-:S04]  /*2ef0*/  DEPBAR.LE SB0, 0x0 ;  /* 0x000080000000791a */ /* 0x000fc80000000000 */
[C---:B------:R-:W-:Y:S06]  /*2f00*/  HMMA.16816.F32.BF16 R72, R56.reuse, R144, R72 ;  /* 0x000000903848723c */ /* 0x040fec0000041848 */
[C---:B------:R-:W-:Y:S01]  /*2f10*/  HMMA.16816.F32.BF16 R80, R56.reuse, R148, R80 ;  /* 0x000000943850723c */ /* 0x040fe20000041850 */
[----:B------:R-:W-:Y:S01]  /*2f20*/  IMAD.IADD R144, R198, 0x1, -R203 ;  /* 0x00000001c6907824 */ /* 0x000fe200078e0acb */
[----:B------:R-:W3:Y:S04]  /*2f30*/  @!P1 LDC.64 R148, c[0x0][0x218] ;  /* 0x00008600ff949b82 */ /* 0x000ee80000000a00 */
[----:B------:R-:W-:Y:S01]  /*2f40*/  SHF.R.S32.HI R145, RZ, 0x1f, R144 ;  /* 0x0000001fff917819 */ /* 0x000fe20000011490 */
[----:B------:R-:W-:Y:S03]  /*2f50*/  HMMA.16816.F32.BF16 R32, R56, R188, R32 ;  /* 0x000000bc3820723c */ /* 0x000fe60000041820 */
[----:B------:R-:W-:-:S03]  /*2f60*/  LEA.HI R236, R145, R144, RZ, 0x2 ;  /* 0x0000009091ec7211 */ /* 0x000fc600078f10ff */
[----:B------:R-:W-:Y:S01]  /*2f70*/  HMMA.16816.F32.BF16 R28, R56, R190, R28 ;  /* 0x000000be381c723c */ /* 0x000fe2000004181c */
[----:B------:R-:W-:-:S05]  /*2f80*/  SHF.R.S32.HI R236, RZ, 0x2, R236 ;  /* 0x00000002ffec7819 */ /* 0x000fca00000114ec */
[C---:B------:R-:W-:Y:S06]  /*2f90*/  HMMA.16816.F32.BF16 R24, R56.reuse, R184, R24 ;  /* 0x000000b83818723c */ /* 0x040fec0000041818 */
[----:B------:R-:W-:Y:S01]  /*2fa0*/  HMMA.16816.F32.BF16 R20, R56, R186, R20 ;  /* 0x000000ba3814723c */ /* 0x000fe20000041814 */
[----:B---3--:R-:W-:-:S04]  /*2fb0*/  @!P1 LEA R234, P0, R194, R148, 0x1 ;  /* 0x00000094c2ea9211 */ /* 0x008fc800078008ff */
[----:B------:R-:W-:Y:S01]  /*2fc0*/  @!P1 LEA.HI.X R235, R194, R149, R5, 0x1, P0 ;  /* 0x00000095c2eb9211 */ /* 0x000fe200000f0c05 */
        /* <DEDUP_REMOVED lines=16> */
[C---:B------:R-:W-:Y:S06]  /*30d0*/  HMMA.16816.F32.BF16 R76, R56.reuse, R150, R76 ;  /* 0x00000096384c723c */ /* 0x040fec000004184c */
[C---:B------:R-:W-:Y:S06]  /*30e0*/  HMMA.16816.F32.BF16 R68, R56.reuse, R146, R68 ;  /* 0x000000923844723c */ /* 0x040fec0000041844 */
[C---:B-1----:R-:W-:Y:S06]  /*30f0*/  HMMA.16816.F32.BF16 R64, R56.reuse, R60, R64 ;  /* 0x0000003c3840723c */ /* 0x042fec0000041840 */
[----:B------:R-:W-:Y:S07]  /*3100*/  HMMA.16816.F32.BF16 R52, R56, R62, R52 ;  /* 0x0000003e3834723c */ /* 0x000fee0000041834 */
[----:B------:R-:W-:-:S04]  /*3110*/  IADD3 R57, R201, 0x1, R236 ;  /* 0x00000001c9397810 */ /* 0x000fc80007ffe0ec */
[----:B------:R-:W-:-:S05]  /*3120*/  IADD3 R57, R197, R57, -R228 ;  /* 0x00000039c5397210 */ /* 0x000fca0007ffe8e4 */
[----:B------:R-:W-:Y:S02]  /*3130*/  IMAD.IADD R150, R57, 0x1, R0 ;  /* 0x0000000139967824 */ /* 0x000fe400078e0200 */
[----:B------:R-:W-:Y:S02]  /*3140*/  IMAD.SHL.U32 R57, R198, 0x2, RZ ;  /* 0x00000002c6397824 */ /* 0x000fe400078e00ff */
[----:B------:R-:W-:Y:S01]  /*3150*/  VIADD R0, R219, 0x1000 ;  /* 0x00001000db007836 */ /* 0x000fe20000000000 */
[C---:B------:R-:W-:Y:S02]  /*3160*/  VIMNMX R151, R150.reuse, R197, PT ;  /* 0x000000c596977248 */ /* 0x040fe40003fe0100 */
[----:B------:R-:W-:Y:S01]  /*3170*/  VIADDMNMX R150, R150, 0x8, R197, PT ;  /* 0x0000000896967846 */ /* 0x000fe200038001c5 */
[----:B------:R-:W-:Y:S01]  /*3180*/  IMAD R218, R2, 0x2, R0 ;  /* 0x0000000202da7824 */ /* 0x000fe200078e0200 */
[----:B------:R-:W-:Y:S01]  /*3190*/  LOP3.LUT R57, R57, 0x6, RZ, 0xc0, !PT ;  /* 0x0000000639397812 */ /* 0x000fe200078ec0ff */
[----:B------:R-:W-:Y:S06]  /*31a0*/  BAR.SYNC.DEFER_BLOCKING 0x0 ;  /* 0x0000000000007b1d */ /* 0x000fec0000010000 */
[----:B------:R-:W-:Y:S05]  /*31b0*/  @!P1 BRA `(.L_x_1591) ;  /* 0x00000004007c9947 */ /* 0x000fea0003800000 */
        /* <DEDUP_REMOVED lines=18> */
[----:B------:R-:W-:Y:S01]  /*32e0*/  IMAD.HI.U32 R62, R61, R56, RZ ;  /* 0x000000383d3e7227 */ /* 0x000fe200078e00ff */
[----:B------:R-:W-:-:S03]  /*32f0*/  IADD3 R61, -R58, RZ, RZ ;  /* 0x000000ff3a3d7210 */ /* 0x000fc60007ffe1ff */
[----:B------:R-:W-:Y:S02]  /*3300*/  IMAD.MOV R63, RZ, RZ, -R62 ;  /* 0x000000ffff3f7224 */ /* 0x000fe400078e0a3e */
[C---:B------:R-:W-:Y:S01]  /*3310*/  IMAD R61, R0.reuse, R61, R2 ;  /* 0x0000003d003d7224 */ /* 0x040fe200078e0202 */
[----:B------:R-:W-:Y:S01]  /*3320*/  LOP3.LUT R2, RZ, R59, RZ, 0x33, !PT ;  /* 0x0000003bff027212 */ /* 0x000fe200078e33ff */
        /* <DEDUP_REMOVED lines=11> */
[----:B------:R-:W-:-:S05]  /*33e0*/  ISETP.GE.AND P2, PT, R0, RZ, PT ;  /* 0x000000ff0000720c */ /* 0x000fca0003f46270 */
[----:B------:R-:W-:Y:S02]  /*33f0*/  @P4 IADD3 R58, R58, 0x1, RZ ;  /* 0x000000013a3a4810 */ /* 0x000fe40007ffe0ff */
[----:B------:R-:W-:Y:S02]  /*3400*/  @P5 VIADD R62, R62, 0x1 ;  /* 0x000000013e3e5836 */ /* 0x000fe40000000000 */
[----:B------:R-:W-:-:S04]  /*3410*/  @!P0 IADD3 R58, -R58, RZ, RZ ;  /* 0x000000ff3a3a8210 */ /* 0x000fc80007ffe1ff */
[----:B------:R-:W-:-:S05]  /*3420*/  @!P2 IMAD.MOV R62, RZ, RZ, -R62 ;  /* 0x000000ffff3ea224 */ /* 0x000fca00078e0a3e */
[C---:B------:R-:W-:Y:S02]  /*3430*/  SEL R61, R2.reuse, R62, !P1 ;  /* 0x0000003e023d7207 */ /* 0x040fe40004800000 */
[----:B------:R-:W-:-:S03]  /*3440*/  SEL R2, R2, R58, !P1 ;  /* 0x0000003a02027207 */ /* 0x000fc60004800000 */
[----:B------:R-:W-:-:S04]  /*3450*/  IMAD.WIDE R146, R61, 0x4, R238 ;  /* 0x000000043d927825 */ /* 0x000fc800078e02ee */
[----:B------:R-:W-:Y:S01]  /*3460*/  IMAD.WIDE R144, R2, 0x4, R238 ;  /* 0x0000000402907825 */ /* 0x000fe200078e02ee */
[----:B------:R-:W2:Y:S04]  /*3470*/  LDG.E R63, desc[UR8][R146.64] ;  /* 0x00000008923f7981 */ /* 0x000ea8000c1e1900 */
[----:B------:R-:W2:Y:S01]  /*3480*/  LDG.E R0, desc[UR8][R144.64] ;  /* 0x0000000890007981 */ /* 0x000ea2000c1e1900 */
[----:B------:R-:W-:-:S04]  /*3490*/  IMAD.IADD R2, R61, 0x1, -R2 ;  /* 0x000000013d027824 */ /* 0x000fc800078e0a02 */
[----:B------:R-:W-:-:S05]  /*34a0*/  IMAD R2, R2, R59, -0x100 ;  /* 0xffffff0002027424 */ /* 0x000fca00078e023b */
[----:B------:R-:W-:-:S05]  /*34b0*/  SHF.R.S32.HI R59, RZ, 0x1f, R2 ;  /* 0x0000001fff3b7819 */ /* 0x000fca0000011402 */
[----:B------:R-:W-:-:S04]  /*34c0*/  IMAD R59, R59, R192, RZ ;  /* 0x000000c03b3b7224 */ /* 0x000fc800078e02ff */
[C---:B------:R-:W-:Y:S01]  /*34d0*/  IMAD R59, R2.reuse, R193, R59 ;  /* 0x000000c1023b7224 */ /* 0x040fe200078e023b */
[----:B--2---:R-:W-:Y:S01]  /*34e0*/  IADD3 R0, -R63, R0, RZ ;  /* 0x000000003f007210 */ /* 0x004fe20007ffe1ff */
[----:B------:R-:W-:-:S03]  /*34f0*/  IMAD.WIDE.U32 R62, R2, R192, RZ ;  /* 0x000000c0023e7225 */ /* 0x000fc600078e00ff */
[----:B------:R-:W-:Y:S01]  /*3500*/  SHF.R.S32.HI R56, RZ, 0x1f, R0 ;  /* 0x0000001fff387819 */ /* 0x000fe20000011400 */
[----:B------:R-:W-:-:S04]  /*3510*/  IMAD.IADD R63, R63, 0x1, R59 ;  /* 0x000000013f3f7824 */ /* 0x000fc800078e023b */
[----:B------:R-:W-:Y:S02]  /*3520*/  IMAD R61, R56, UR6, RZ ;  /* 0x00000006383d7c24 */ /* 0x000fe4000f8e02ff */
[----:B------:R-:W-:-:S04]  /*3530*/  IMAD.WIDE.U32 R62, R0, UR6, R62 ;  /* 0x00000006003e7c25 */ /* 0x000fc8000f8e003e */
[----:B------:R-:W-:Y:S02]  /*3540*/  IMAD R61, R0, UR7, R61 ;  /* 0x00000007003d7c24 */ /* 0x000fe4000f8e023d */
[----:B------:R-:W-:-:S03]  /*3550*/  IMAD.MOV.U32 R2, RZ, RZ, R62 ;  /* 0x000000ffff027224 */ /* 0x000fc600078e003e */
[----:B------:R-:W-:Y:S01]  /*3560*/  IADD3 R0, R63, R61, RZ ;  /* 0x0000003d3f007210 */ /* 0x000fe20007ffe0ff */
[----:B------:R-:W-:Y:S06]  /*3570*/  BRA `(.L_x_1593) ;  /* 0x0000000000087947 */ /* 0x000fec0003800000 */
.L_x_1592:
[----:B------:R-:W-:-:S04]  /*3580*/  LEA R2, -R192, RZ, 0x8 ;  /* 0x000000ffc0027211 */ /* 0x000fc800078e41ff */
[----:B------:R-:W-:-:S07]  /*3590*/  SHF.R.S32.HI R0, RZ, 0x1f, R2 ;  /* 0x0000001fff007819 */ /* 0x000fce0000011402 */
.L_x_1593:
[----:B------:R-:W1:Y:S01]  /*35a0*/  LDC.64 R148, c[0x0][0x218] ;  /* 0x00008600ff947b82 */ /* 0x000e620000000a00 */
[----:B------:R-:W-:Y:S01]  /*35b0*/  IADD3 R194, P0, R2, R194, RZ ;  /* 0x000000c202c27210 */ /* 0x000fe20007f1e0ff */
[----:B------:R-:W-:-:S04]  /*35c0*/  IMAD.SHL.U32 R59, R192, 0x40, RZ ;  /* 0x00000040c03b7824 */ /* 0x000fc800078e00ff */
[----:B------:R-:W-:Y:S01]  /*35d0*/  IMAD.X R5, R0, 0x1, R5, P0 ;  /* 0x0000000100057824 */ /* 0x000fe200000e0605 */
[----:B------:R-:W-:Y:S02]  /*35e0*/  SHF.L.U64.HI R0, R192, 0x6, R193 ;  /* 0x00000006c0007819 */ /* 0x000fe400000102c1 */
[----:B-1----:R-:W-:-:S04]  /*35f0*/  LEA R234, P1, R194, R148, 0x1 ;  /* 0x00000094c2ea7211 */ /* 0x002fc800078208ff */
[----:B------:R-:W-:Y:S02]  /*3600*/  IADD3 R152, P0, R59, R234, RZ ;  /* 0x000000ea3b987210 */ /* 0x000fe40007f1e0ff */
[----:B------:R-:W-:Y:S02]  /*3610*/  LEA.HI.X R235, R194, R149, R5, 0x1, P1 ;  /* 0x00000095c2eb7211 */ /* 0x000fe400008f0c05 */
[----:B------:R-:W-:-:S03]  /*3620*/  IADD3 R146, P1, R152, R59, RZ ;  /* 0x0000003b98927210 */ /* 0x000fc60007f3e0ff */
[----:B------:R-:W-:Y:S01]  /*3630*/  IMAD.X R153, R0, 0x1, R235, P0 ;  /* 0x0000000100997824 */ /* 0x000fe200000e06eb */
[-C--:B------:R-:W-:Y:S01]  /*3640*/  IADD3 R144, P0, R146, R59.reuse, RZ ;  /* 0x0000003b92907210 */ /* 0x080fe20007f1e0ff */
[----:B------:R-:W-:Y:S01]  /*3650*/  @!PT LDS RZ, [RZ] ;  /* 0x00000000fffff984 */ /* 0x000fe20000000800 */
[----:B------:R-:W-:Y:S01]  /*3660*/  @!PT LDS RZ, [RZ] ;  /* 0x00000000fffff984 */ /* 0x000fe20000000800 */
[----:B------:R-:W-:Y:S01]  /*3670*/  @!PT LDS RZ, [RZ] ;  /* 0x00000000fffff984 */ /* 0x000fe20000000800 */
[----:B------:R1:W-:Y:S02]  /*3680*/  LDGSTS.E.BYPASS.LTC128B.128 [R229+0x1000], desc[UR8][R234.64] ;  /* 0x01000000eae57fae */ /* 0x0003e4000b901d48 */
[--C-:B------:R-:W-:Y:S01]  /*3690*/  IMAD.X R147, R153, 0x1, R0.reuse, P1 ;  /* 0x0000000199937824 */ /* 0x100fe200008e0600 */
[-C--:B------:R-:W-:Y:S01]  /*36a0*/  IADD3 R62, P1, R144, R59.reuse, RZ ;  /* 0x0000003b903e7210 */ /* 0x080fe20007f3e0ff */
        /* <DEDUP_REMOVED lines=8> */
[----:B------:R-:W-:Y:S01]  /*3730*/  IADD3 R154, P0, R58, R59, RZ ;  /* 0x0000003b3a9a7210 */ /* 0x000fe20007f1e0ff */
[----:B------:R1:W-:Y:S02]  /*3740*/  LDGSTS.E.BYPASS.LTC128B.128 [R229+0x3000], desc[UR8][R62.64] ;  /* 0x030000003ee57fae */ /* 0x0003e4000b901d48 */
[----:B------:R-:W-:-:S02]  /*3750*/  IMAD.X R59, R61, 0x1, R0, P1 ;  /* 0x000000013d3b7824 */ /* 0x000fc400008e0600 */
[----:B------:R1:W-:Y:S02]  /*3760*/  LDGSTS.E.BYPASS.LTC128B.128 [R229+0x3800], desc[UR8][R60.64] ;  /* 0x038000003ce57fae */ /* 0x0003e4000b901d48 */
[----:B------:R-:W-:Y:S02]  /*3770*/  IMAD.X R155, R59, 0x1, R0, P0 ;  /* 0x000000013b9b7824 */ /* 0x000fe400000e0600 */
[----:B------:R1:W-:Y:S04]  /*3780*/  LDGSTS.E.BYPASS.LTC128B.128 [R229+0x4000], desc[UR8][R58.64] ;  /* 0x040000003ae57fae */ /* 0x0003e8000b901d48 */
[----:B------:R1:W-:Y:S04]  /*3790*/  LDGSTS.E.BYPASS.LTC128B.128 [R229+0x4800], desc[UR8][R154.64] ;  /* 0x048000009ae57fae */ /* 0x0003e8000b901d48 */
[----:B------:R-:W0:Y:S02]  /*37a0*/  LDGDEPBAR ;  /* 0x00000000000079af */ /* 0x000e240000000000 */
.L_x_1591:
[----:B------:R-:W-:Y:S01]  /*37b0*/  IMAD.IADD R246, R196, 0x1, R57 ;  /* 0x00000001c4f67824 */ /* 0x000fe200078e0239 */
[----:B------:R-:W-:-:S03]  /*37c0*/  ULDC UR6, c[0x0][0x2ec] ;  /* 0x0000bb0000067ab9 */ /* 0x000fc60000000800 */
[C---:B------:R-:W-:Y:S01]  /*37d0*/  VIADD R245, R246.reuse, 0x1 ;  /* 0x00000001f6f57836 */ /* 0x040fe20000000000 */
[CC--:B------:R-:W-:Y:S01]  /*37e0*/  ISETP.GE.AND P1, PT, R246.reuse, R150.reuse, PT ;  /* 0x00000096f600720c */ /* 0x0c0fe20003f26270 */
[C---:B------:R-:W-:Y:S01]  /*37f0*/  VIADD R243, R246.reuse, 0x8 ;  /* 0x00000008f6f37836 */ /* 0x040fe20000000000 */
[C---:B------:R-:W-:Y:S01]  /*3800*/  ISETP.GE.AND P2, PT, R246.reuse, R151, PT ;  /* 0x00000097f600720c */ /* 0x040fe20003f46270 */
[C---:B------:R-:W-:Y:S01]  /*3810*/  VIADD R242, R246.reuse, 0x9 ;  /* 0x00000009f6f27836 */ /* 0x040fe20000000000 */
[-C--:B------:R-:W-:Y:S01]  /*3820*/  ISETP.GE.AND P0, PT, R245, R150.reuse, PT ;  /* 0x00000096f500720c */ /* 0x080fe20003f06270 */
[----:B------:R-:W-:Y:S01]  /*3830*/  VIADD R241, R246, 0x10 ;  /* 0x00000010f6f17836 */ /* 0x000fe20000000000 */
[----:B------:R-:W-:Y:S01]  /*3840*/  FSEL R2, R50, -INF , !P1 ;  /* 0xff80000032027808 */ /* 0x000fe20004800000 */
[C---:B------:R-:W-:Y:S01]  /*3850*/  VIADD R237, R246.reuse, 0x11 ;  /* 0x00000011f6ed7836 */ /* 0x040fe20000000000 */
[-C--:B------:R-:W-:Y:S01]  /*3860*/  ISETP.GE.AND P1, PT, R243, R150.reuse, PT ;  /* 0x00000096f300720c */ /* 0x080fe20003f26270 */
[C---:B------:R-:W-:Y:S01]  /*3870*/  VIADD R225, R246.reuse, 0x18 ;  /* 0x00000018f6e17836 */ /* 0x040fe20000000000 */
[----:B------:R-:W-:Y:S01]  /*3880*/  FSEL R51, R51, -INF , !P0 ;  /* 0xff80000033337808 */ /* 0x000fe20004000000 */
[----:B-1----:R-:W-:Y:S01]  /*3890*/  VIADD R62, R246, 0x19 ;  /* 0x00000019f63e7836 */ /* 0x002fe20000000000 */
[-C--:B------:R-:W-:Y:S01]  /*38a0*/  ISETP.GE.AND P0, PT, R242, R150.reuse, PT ;  /* 0x00000096f200720c */ /* 0x080fe20003f06270 */
[----:B------:R-:W-:Y:S01]  /*38b0*/  VIADD R217, R246, 0x20 ;  /* 0x00000020f6d97836 */ /* 0x000fe20000000000 */
[----:B------:R-:W-:Y:S01]  /*38c0*/  FSEL R46, R46, -INF , !P1 ;  /* 0xff8000002e2e7808 */ /* 0x000fe20004800000 */
[----:B------:R-:W-:Y:S01]  /*38d0*/  VIADD R63, R246, 0x21 ;  /* 0x00000021f63f7836 */ /* 0x000fe20000000000 */
[----:B------:R-:W-:Y:S01]  /*38e0*/  FMNMX.FTZ R0, R2, R51, !PT ;  /* 0x0000003302007209 */ /* 0x000fe20007810000 */
[C---:B------:R-:W-:Y:S01]  /*38f0*/  VIADD R215, R246.reuse, 0x28 ;  /* 0x00000028f6d77836 */ /* 0x040fe20000000000 */
[----:B------:R-:W-:Y:S01]  /*3900*/  ISETP.GE.AND P1, PT, R241, R150, PT ;  /* 0x00000096f100720c */ /* 0x000fe20003f26270 */
[C---:B------:R-:W-:Y:S01]  /*3910*/  VIADD R213, R246.reuse, 0x29 ;  /* 0x00000029f6d57836 */ /* 0x040fe20000000000 */
        /* <DEDUP_REMOVED lines=70> */
[----:B------:R-:W-:Y:S01]  /*3d80*/  FSEL R250, R23, -INF , !P0 ;  /* 0xff80000017fa7808 */ /* 0x000fe20004000000 */
[C---:B------:R-:W-:Y:S01]  /*3d90*/  VIADD R163, R246.reuse, 0xb9 ;  /* 0x000000b9f6a37836 */ /* 0x040fe20000000000 */
[-C--:B------:R-:W-:Y:S01]  /*3da0*/  ISETP.GE.AND P1, PT, R207, R150.reuse, PT ;  /* 0x00000096cf00720c */ /* 0x080fe20003f26270 */
        /* <DEDUP_REMOVED lines=9> */
[----:B------:R-:W-:Y:S01]  /*3e40*/  FSEL R30, R19, -INF , !P0 ;  /* 0xff800000131e7808 */ /* 0x000fe20004000000 */
[C---:B------:R-:W-:Y:S01]  /*3e50*/  VIADD R147, R246.reuse, 0xd1 ;  /* 0x000000d1f6937836 */ /* 0x040fe20000000000 */
[-C--:B------:R-:W-:Y:S01]  /*3e60*/  ISETP.GE.AND P1, PT, R205, R150.reuse, PT ;  /* 0x00000096cd00720c */ /* 0x080fe20003f26270 */
[----:B------:R-:W-:Y:S01]  /*3e70*/  VIADD R145, R246, 0xd8 ;  /* 0x000000d8f6917836 */ /* 0x000fe20000000000 */
[----:B------:R-:W-:Y:S01]  /*3e80*/  FMNMX.FTZ R19, R34, R23, !PT ;  /* 0x0000001722137209 */ /* 0x000fe20007810000 */
[C---:B------:R-:W-:Y:S01]  /*3e90*/  VIADD R39, R246.reuse, 0xf1 ;  /* 0x000000f1f6277836 */ /* 0x040fe20000000000 */
[----:B------:R-:W-:Y:S01]  /*3ea0*/  ISETP.GE.AND P0, PT, R203, R150, PT ;  /* 0x00000096cb00720c */ /* 0x000fe20003f06270 */
[----:B------:R-:W-:Y:S01]  /*3eb0*/  VIADD R35, R246, 0xf8 ;  /* 0x000000f8f6237836 */ /* 0x000fe20000000000 */
[----:B------:R-:W-:Y:S01]  /*3ec0*/  FSEL R26, R14, -INF , !P1 ;  /* 0xff8000000e1a7808 */ /* 0x000fe20004800000 */
[----:B------:R-:W-:Y:S01]  /*3ed0*/  VIADD R31, R246, 0xf9 ;  /* 0x000000f9f61f7836 */ /* 0x000fe20000000000 */
[----:B------:R-:W-:-:S02]  /*3ee0*/  FMNMX.FTZ R19, R30, R19, !PT ;  /* 0x000000131e137209 */ /* 0x000fc40007810000 */
[----:B------:R-:W-:Y:S02]  /*3ef0*/  FSEL R22, R15, -INF , !P0 ;  /* 0xff8000000f167808 */ /* 0x000fe40004000000 */
[-C--:B------:R-:W-:Y:S02]  /*3f00*/  ISETP.GE.AND P1, PT, R156, R150.reuse, PT ;  /* 0x000000969c00720c */ /* 0x080fe40003f26270 */
[----:B------:R-:W-:Y:S01]  /*3f10*/  FMNMX.FTZ R15, R26, R19, !PT ;  /* 0x000000131a0f7209 */ /* 0x000fe20007810000 */
[----:B------:R-:W-:Y:S01]  /*3f20*/  IMAD.MOV.U32 R19, RZ, RZ, R38 ;  /* 0x000000ffff137224 */ /* 0x000fe200078e0026 */
[----:B------:R-:W-:Y:S02]  /*3f30*/  ISETP.GE.AND P0, PT, R201, R150, PT ;  /* 0x00000096c900720c */ /* 0x000fe40003f06270 */
[----:B------:R-:W-:Y:S02]  /*3f40*/  FSEL R14, R10, -INF , !P1 ;  /* 0xff8000000a0e7808 */ /* 0x000fe40004800000 */
[----:B------:R-:W-:-:S02]  /*3f50*/  FMNMX.FTZ R15, R22, R15, !PT ;  /* 0x0000000f160f7209 */ /* 0x000fc40007810000 */
[----:B------:R-:W-:Y:S02]  /*3f60*/  FSEL R244, R11, -INF , !P0 ;  /* 0xff8000000bf47808 */ /* 0x000fe40004000000 */
[-C--:B------:R-:W-:Y:S02]  /*3f70*/  ISETP.GE.AND P1, PT, R160, R150.reuse, PT ;  /* 0x00000096a000720c */ /* 0x080fe40003f26270 */
[----:B------:R-:W-:Y:S01]  /*3f80*/  FMNMX.FTZ R11, R14, R15, !PT ;  /* 0x0000000f0e0b7209 */ /* 0x000fe20007810000 */
[----:B------:R-:W-:Y:S01]  /*3f90*/  IMAD.MOV.U32 R15, RZ, RZ, R43 ;  /* 0x000000ffff0f7224 */ /* 0x000fe200078e002b */
[----:B------:R-:W-:Y:S01]  /*3fa0*/  ISETP.GE.AND P0, PT, R166, R150, PT ;  /* 0x00000096a600720c */ /* 0x000fe20003f06270 */
[----:B------:R-:W-:Y:S01]  /*3fb0*/  VIADD R43, R246, 0xf0 ;  /* 0x000000f0f62b7836 */ /* 0x000fe20000000000 */
[----:B------:R-:W-:Y:S01]  /*3fc0*/  FSEL R240, R142, -INF , !P1 ;  /* 0xff8000008ef07808 */ /* 0x000fe20004800000 */
[----:B------:R-:W-:Y:S01]  /*3fd0*/  IMAD.MOV.U32 R142, RZ, RZ, R2 ;  /* 0x000000ffff8e7224 */ /* 0x000fe200078e0002 */
[----:B------:R-:W-:-:S02]  /*3fe0*/  FMNMX.FTZ R11, R244, R11, !PT ;  /* 0x0000000bf40b7209 */ /* 0x000fc40007810000 */
[-C--:B------:R-:W-:Y:S02]  /*3ff0*/  ISETP.GE.AND P1, PT, R200, R150.reuse, PT ;  /* 0x00000096c800720c */ /* 0x080fe40003f26270 */
[----:B------:R-:W-:Y:S01]  /*4000*/  FSEL R214, R143, -INF , !P0 ;  /* 0xff8000008fd67808 */ /* 0x000fe20004000000 */
[----:B------:R-:W-:Y:S01]  /*4010*/  VIADD R143, R246, 0xd9 ;  /* 0x000000d9f68f7836 */ /* 0x000fe20000000000 */
[----:B------:R-:W-:Y:S02]  /*4020*/  FMNMX.FTZ R11, R240, R11, !PT ;  /* 0x0000000bf00b7209 */ /* 0x000fe40007810000 */
[----:B------:R-:W-:Y:S02]  /*4030*/  ISETP.GE.AND P0, PT, R199, R150, PT ;  /* 0x00000096c700720c */ /* 0x000fe40003f06270 */
        /* <DEDUP_REMOVED lines=8> */
[----:B------:R-:W-:Y:S02]  /*40c0*/  FSEL R202, R134, -INF , !P1 ;  /* 0xff80000086ca7808 */ /* 0x000fe40004800000 */
        /* <DEDUP_REMOVED lines=11> */
[----:B------:R-:W-:Y:S01]  /*4180*/  IMAD.MOV.U32 R131, RZ, RZ, R51 ;  /* 0x000000ffff837224 */ /* 0x000fe200078e0033 */
[----:B------:R-:W-:Y:S02]  /*4190*/  FMNMX.FTZ R11, R190, R11, !PT ;  /* 0x0000000bbe0b7209 */ /* 0x000fe40007810000 */
[-C--:B------:R-:W-:Y:S02]  /*41a0*/  ISETP.GE.AND P0, PT, R191, R150.reuse, PT ;  /* 0x00000096bf00720c */ /* 0x080fe40003f06270 */
[----:B------:R-:W-:Y:S01]  /*41b0*/  FSEL R178, R126, -INF , !P1 ;  /* 0xff8000007eb27808 */ /* 0x000fe20004800000 */
[----:B------:R-:W-:Y:S01]  /*41c0*/  IMAD.MOV.U32 R126, RZ, RZ, R47 ;  /* 0x000000ffff7e7224 */ /* 0x000fe200078e002f */
[----:B------:R-:W-:Y:S01]  /*41d0*/  FMNMX.FTZ R11, R188, R11, !PT ;  /* 0x0000000bbc0b7209 */ /* 0x000fe20007810000 */
[----:B------:R-:W-:Y:S01]  /*41e0*/  VIADD R47, R246, 0xe9 ;  /* 0x000000e9f62f7836 */ /* 0x000fe20000000000 */
        /* <DEDUP_REMOVED lines=37> */
[----:B------:R-:W-:Y:S01]  /*4440*/  FSEL R102, R103, -INF , !P0 ;  /* 0xff80000067667808 */ /* 0x000fe20004000000 */
[----:B------:R-:W-:Y:S01]  /*4450*/  VIADD R103, R246, 0xe8 ;  /* 0x000000e8f6677836 */ /* 0x000fe20000000000 */
        /* <DEDUP_REMOVED lines=58> */
[----:B------:R-:W-:-:S02]  /*4800*/  FSEL R60, R55, -INF , !P0 ;  /* 0xff800000373c7808 */ /* 0x000fc40004000000 */
        /* <DEDUP_REMOVED lines=12> */
[--C-:B------:R-:W-:Y:S01]  /*48d0*/  FFMA.FTZ R123, R15, UR6, -R61.reuse ;  /* 0x000000060f7b7c23 */ /* 0x100fe2000801083d */
        /* <DEDUP_REMOVED lines=11> */
[----:B------:R-:W-:Y:S01]  /*4990*/  FSEL R252, R45, -INF , !P1 ;  /* 0xff8000002dfc7808 */ /* 0x000fe20004800000 */
[--C-:B------:R-:W-:Y:S01]  /*49a0*/  FFMA.FTZ R71, R244, UR6, -R61.reuse ;  /* 0x00000006f4477c23 */ /* 0x100fe2000801083d */
[-C--:B------:R-:W-:Y:S01]  /*49b0*/  ISETP.GE.AND P0, PT, R241, R151.reuse, PT ;  /* 0x00000097f100720c */ /* 0x080fe20003f06270 */
        /* <DEDUP_REMOVED lines=20> */
[----:B------:R1:W-:Y:S01]  /*4b00*/  MUFU.EX2 R62, R10 ;  /* 0x0000000a003e7308 */ /* 0x0003e20000000800 */
        /* <DEDUP_REMOVED lines=9> */
[----:B------:R2:W-:Y:S01]  /*4ba0*/  MUFU.EX2 R63, R36 ;  /* 0x00000024003f7308 */ /* 0x0005e20000000800 */
        /* <DEDUP_REMOVED lines=10> */
[----:B-1----:R-:W-:Y:S01]  /*4c50*/  FSEL R10, R28, -INF , !P0 ;  /* 0xff8000001c0a7808 */ /* 0x002fe20004000000 */
        /* <DEDUP_REMOVED lines=8> */
[----:B------:R-:W1:Y:S01]  /*4ce0*/  MUFU.EX2 R131, R131 ;  /* 0x0000008300837308 */ /* 0x000e620000000800 */
        /* <DEDUP_REMOVED lines=15> */
[----:B------:R-:W3:Y:S01]  /*4de0*/  MUFU.EX2 R127, R127 ;  /* 0x0000007f007f7308 */ /* 0x000ee20000000800 */
[----:B------:R-:W-:Y:S01]  /*4df0*/  FMNMX.FTZ R45, R24, R45, !PT ;  /* 0x0000002d182d7209 */ /* 0x000fe20007810000 */
[--C-:B------:R-:W-:Y:S01]  /*4e00*/  FFMA.FTZ R114, R114, UR6, -R61.reuse ;  /* 0x0000000672727c23 */ /* 0x100fe2000801083d */
[----:B------:R-:W-:Y:S01]  /*4e10*/  ISETP.GE.AND P0, PT, R207, R151, PT ;  /* 0x00000097cf00720c */ /* 0x000fe20003f06270 */
[----:B------:R-:W-:Y:S01]  /*4e20*/  FFMA.FTZ R110, R110, UR6, -R61 ;  /* 0x000000066e6e7c23 */ /* 0x000fe2000801083d */
[----:B--2---:R-:W-:-:S02]  /*4e30*/  FSEL R36, R21, -INF , !P1 ;  /* 0xff80000015247808 */ /* 0x004fc40004800000 */
[----:B------:R-:W-:Y:S01]  /*4e40*/  FMNMX.FTZ R45, R14, R45, !PT ;  /* 0x0000002d0e2d7209 */ /* 0x000fe20007810000 */
[----:B------:R-:W-:Y:S01]  /*4e50*/  MUFU.EX2 R130, R130 ;  /* 0x0000008200827308 */ /* 0x000fe20000000800 */
[----:B------:R-:W-:Y:S02]  /*4e60*/  ISETP.GE.AND P1, PT, R206, R151, PT ;  /* 0x00000097ce00720c */ /* 0x000fe40003f26270 */
[----:B------:R-:W-:Y:S02]  /*4e70*/  FSEL R246, R16, -INF , !P0 ;  /* 0xff80000010f67808 */ /* 0x000fe40004000000 */
[----:B------:R-:W-:Y:S02]  /*4e80*/  FMNMX.FTZ R45, R36, R45, !PT ;  /* 0x0000002d242d7209 */ /* 0x000fe40007810000 */
[----:B------:R-:W-:Y:S01]  /*4e90*/  ISETP.GE.AND P0, PT, R205, R151, PT ;  /* 0x00000097cd00720c */ /* 0x000fe20003f06270 */
[----:B------:R-:W2:Y:S01]  /*4ea0*/  MUFU.EX2 R123, R123 ;  /* 0x0000007b007b7308 */ /* 0x000ea20000000800 */
        /* <DEDUP_REMOVED lines=9> */
[----:B------:R-:W4:Y:S01]  /*4f40*/  MUFU.EX2 R119, R119 ;  /* 0x0000007700777308 */ /* 0x000f220000000800 */
[----:B------:R-:W-:Y:S02]  /*4f50*/  ISETP.GE.AND P1, PT, R201, R151, PT ;  /* 0x00000097c900720c */ /* 0x000fe40003f26270 */
[----:B------:R-:W-:Y:S01]  /*4f60*/  FSEL R240, R8, -INF , !P0 ;  /* 0xff80000008f07808 */ /* 0x000fe20004000000 */
[----:B------:R-:W-:Y:S01]  /*4f70*/  FFMA.FTZ R8, R134, UR6, -R61 ;  /* 0x0000000686087c23 */ /* 0x000fe2000801083d */
        /* <DEDUP_REMOVED lines=59> */
[----:B------:R-:W-:Y:S01]  /*5330*/  FSEL R196, R112, -INF , !P0 ;  /* 0xff80000070c47808 */ /* 0x000fe20004000000 */
[--C-:B------:R-:W-:Y:S01]  /*5340*/  FFMA.FTZ R112, R216, UR6, -R61.reuse ;  /* 0x00000006d8707c23 */ /* 0x100fe2000801083d */
[----:B------:R-:W-:Y:S02]  /*5350*/  FMNMX.FTZ R45, R200, R45, !PT ;  /* 0x0000002dc82d7209 */ /* 0x000fe40007810000 */
[----:B------:R-:W-:Y:S01]  /*5360*/  ISETP.GE.AND P0, PT, R179, R151, PT ;  /* 0x00000097b300720c */ /* 0x000fe20003f06270 */
[----:B------:R-:W-:Y:S01]  /*5370*/  MUFU.EX2 R74, R74 ;  /* 0x0000004a004a7308 */ /* 0x000fe20000000800 */
[----:B------:R-:W-:Y:S01]  /*5380*/  FSEL R188, R113, -INF , !P1 ;  /* 0xff80000071bc7808 */ /* 0x000fe20004800000 */
[----:B------:R-:W-:Y:S01]  /*5390*/  FFMA.FTZ R113, R248, UR6, -R61 ;  /* 0x00000006f8717c23 */ /* 0x000fe2000801083d */
[----:B------:R-:W-:-:S02]  /*53a0*/  FMNMX.FTZ R45, R196, R45, !PT ;  /* 0x0000002dc42d7209 */ /* 0x000fc40007810000 */
[----:B------:R-:W-:Y:S02]  /*53b0*/  ISETP.GE.AND P1, PT, R177, R151, PT ;  /* 0x00000097b100720c */ /* 0x000fe40003f26270 */
[----:B------:R-:W-:Y:S01]  /*53c0*/  FSEL R182, R108, -INF , !P0 ;  /* 0xff8000006cb67808 */ /* 0x000fe20004000000 */
[--C-:B------:R-:W-:Y:S01]  /*53d0*/  FFMA.FTZ R108, R170, UR6, -R61.reuse ;  /* 0x00000006aa6c7c23 */ /* 0x100fe2000801083d */
        /* <DEDUP_REMOVED lines=17> */
[----:B------:R-:W-:Y:S01]  /*54f0*/  FFMA.FTZ R100, R154, UR6, -R61 ;  /* 0x000000069a647c23 */ /* 0x000fe2000801083d */
[----:B------:R-:W-:Y:S02]  /*5500*/  FMNMX.FTZ R45, R168, R45, !PT ;  /* 0x0000002da82d7209 */ /* 0x000fe40007810000 */
[----:B------:R-:W-:Y:S01]  /*5510*/  ISETP.GE.AND P0, PT, R169, R151, PT ;  /* 0x00000097a900720c */ /* 0x000fe20003f06270 */
[----:B------:R-:W-:Y:S01]  /*5520*/  MUFU.EX2 R82, R82 ;  /* 0x0000005200527308 */ /* 0x000fe20000000800 */
[----:B------:R-:W-:Y:S02]  /*5530*/  FSEL R158, R101, -INF , !P1 ;  /* 0xff800000659e7808 */ /* 0x000fe40004800000 */
        /* <DEDUP_REMOVED lines=15> */
[----:B------:R5:W-:Y:S01]  /*5630*/  MUFU.EX2 R92, R8 ;  /* 0x00000008005c7308 */ /* 0x000be20000000800 */
[----:B------:R-:W-:Y:S01]  /*5640*/  FMNMX.FTZ R45, R134, R45, !PT ;  /* 0x0000002d862d7209 */ /* 0x000fe20007810000 */
[----:B------:R-:W-:Y:S01]  /*5650*/  FFMA.FTZ R93, R115, UR6, -R61 ;  /* 0x00000006735d7c23 */ /* 0x000fe2000801083d */
[----:B------:R-:W-:Y:S02]  /*5660*/  ISETP.GE.AND P1, PT, R159, R151, PT ;  /* 0x000000979f00720c */ /* 0x000fe40003f26270 */
[----:B------:R-:W-:-:S02]  /*5670*/  FSEL R128, R88, -INF , !P0 ;  /* 0xff80000058807808 */ /* 0x000fc40004000000 */
[----:B------:R-:W-:Y:S01]  /*5680*/  FMNMX.FTZ R45, R132, R45, !PT ;  /* 0x0000002d842d7209 */ /* 0x000fe20007810000 */
[----:B------:R-:W-:Y:S01]  /*5690*/  MUFU.EX2 R87, R87 ;  /* 0x0000005700577308 */ /* 0x000fe20000000800 */
[----:B------:R-:W-:Y:S02]  /*56a0*/  ISETP.GE.AND P0, PT, R157, R151, PT ;  /* 0x000000979d00720c */ /* 0x000fe40003f06270 */
[----:B------:R-:W-:Y:S01]  /*56b0*/  FSEL R124, R89, -INF , !P1 ;  /* 0xff800000597c7808 */ /* 0x000fe20004800000 */
[--C-:B------:R-:W-:Y:S01]  /*56c0*/  FFMA.FTZ R89, R107, UR6, -R61.reuse ;  /* 0x000000066b597c23 */ /* 0x100fe2000801083d */
[----:B------:R-:W-:Y:S01]  /*56d0*/  FMNMX.FTZ R45, R128, R45, !PT ;  /* 0x0000002d802d7209 */ /* 0x000fe20007810000 */
[--C-:B------:R-:W-:Y:S01]  /*56e0*/  FFMA.FTZ R107, R162, UR6, -R61.reuse ;  /* 0x00000006a26b7c23 */ /* 0x100fe2000801083d */
[----:B------:R-:W-:Y:S01]  /*56f0*/  ISETP.GE.AND P1, PT, R155, R151, PT ;  /* 0x000000979b00720c */ /* 0x000fe20003f26270 */
[----:B------:R-:W-:Y:S01]  /*5700*/  MUFU.EX2 R90, R90 ;  /* 0x0000005a005a7308 */ /* 0x000fe20000000800 */
[----:B-----5:R-:W-:Y:S01]  /*5710*/  FFMA.FTZ R8, R122, UR6, -R61 ;  /* 0x000000067a087c23 */ /* 0x020fe2000801083d */
[----:B------:R-:W-:-:S02]  /*5720*/  FSEL R122, R84, -INF , !P0 ;  /* 0xff800000547a7808 */ /* 0x000fc40004000000 */
[----:B------:R-:W-:Y:S02]  /*5730*/  FMNMX.FTZ R45, R124, R45, !PT ;  /* 0x0000002d7c2d7209 */ /* 0x000fe40007810000 */
[----:B------:R-:W-:Y:S02]  /*5740*/  ISETP.GE.AND P0, PT, R153, R151, PT ;  /* 0x000000979900720c */ /* 0x000fe40003f06270 */
[----:B------:R-:W-:Y:S01]  /*5750*/  FSEL R120, R85, -INF , !P1 ;  /* 0xff80000055787808 */ /* 0x000fe20004800000 */
[----:B------:R5:W-:Y:S01]  /*5760*/  MUFU.EX2 R84, R8 ;  /* 0x0000000800547308 */ /* 0x000be20000000800 */
[----:B------:R-:W-:Y:S01]  /*5770*/  FMNMX.FTZ R45, R122, R45, !PT ;  /* 0x0000002d7a2d7209 */ /* 0x000fe20007810000 */
[--C-:B------:R-:W-:Y:S01]  /*5780*/  FFMA.FTZ R85, R111, UR6, -R61.reuse ;  /* 0x000000066f557c23 */ /* 0x100fe2000801083d */
[----:B------:R-:W-:Y:S01]  /*5790*/  ISETP.GE.AND P1, PT, R147, R151, PT ;  /* 0x000000979300720c */ /* 0x000fe20003f26270 */
[----:B------:R-:W-:Y:S01]  /*57a0*/  FFMA.FTZ R111, R186, UR6, -R61 ;  /* 0x00000006ba6f7c23 */ /* 0x000fe2000801083d */
[----:B------:R-:W-:-:S02]  /*57b0*/  FSEL R80, R80, -INF , !P0 ;  /* 0xff80000050507808 */ /* 0x000fc40004000000 */
[----:B------:R-:W-:Y:S01]  /*57c0*/  FMNMX.FTZ R45, R120, R45, !PT ;  /* 0x0000002d782d7209 */ /* 0x000fe20007810000 */
[----:B------:R-:W-:Y:S01]  /*57d0*/  MUFU.EX2 R91, R91 ;  /* 0x0000005b005b7308 */ /* 0x000fe20000000800 */
[-C--:B------:R-:W-:Y:S02]  /*57e0*/  ISETP.GE.AND P0, PT, R145, R151.reuse, PT ;  /* 0x000000979100720c */ /* 0x080fe40003f06270 */
[----:B------:R-:W-:Y:S02]  /*57f0*/  FSEL R81, R81, -INF , !P1 ;  /* 0xff80000051517808 */ /* 0x000fe40004800000 */
[----:B------:R-:W-:Y:S02]  /*5800*/  ISETP.GE.AND P1, PT, R143, R151, PT ;  /* 0x000000978f00720c */ /* 0x000fe40003f26270 */
[----:B------:R-:W-:Y:S01]  /*5810*/  FSEL R88, R76, -INF , !P0 ;  /* 0xff8000004c587808 */ /* 0x000fe20004000000 */
[----:B------:R-:W-:Y:S01]  /*5820*/  MUFU.EX2 R94, R94 ;  /* 0x0000005e005e7308 */ /* 0x000fe20000000800 */
[----:B-----5:R-:W-:-:S02]  /*5830*/  FMNMX.FTZ R8, R80, R45, !PT ;  /* 0x0000002d50087209 */ /* 0x020fc40007810000 */
[----:B------:R-:W-:Y:S02]  /*5840*/  ISETP.GE.AND P0, PT, R139, R151, PT ;  /* 0x000000978b00720c */ /* 0x000fe40003f06270 */
[----:B------:R-:W-:Y:S02]  /*5850*/  FMNMX.FTZ R9, R81, R8, !PT ;  /* 0x0000000851097209 */ /* 0x000fe40007810000 */
[----:B------:R-:W-:Y:S01]  /*5860*/  FSEL R77, R77, -INF , !P1 ;  /* 0xff8000004d4d7808 */ /* 0x000fe20004800000 */
[----:B------:R5:W-:Y:S01]  /*5870*/  MUFU.EX2 R76, R27 ;  /* 0x0000001b004c7308 */ /* 0x000be20000000800 */
[----:B------:R-:W-:Y:S02]  /*5880*/  FMNMX.FTZ R8, R88, R9, !PT ;  /* 0x0000000958087209 */ /* 0x000fe40007810000 */
[----:B------:R-:W-:Y:S02]  /*5890*/  ISETP.GE.AND P1, PT, R135, R151, PT ;  /* 0x000000978700720c */ /* 0x000fe40003f26270 */
[----:B------:R-:W-:-:S02]  /*58a0*/  FSEL R72, R72, -INF , !P0 ;  /* 0xff80000048487808 */ /* 0x000fc40004000000 */
[----:B------:R-:W-:Y:S01]  /*58b0*/  FMNMX.FTZ R9, R77, R8, !PT ;  /* 0x000000084d097209 */ /* 0x000fe20007810000 */
[----:B------:R-:W-:Y:S01]  /*58c0*/  MUFU.EX2 R95, R95 ;  /* 0x0000005f005f7308 */ /* 0x000fe20000000800 */
[----:B------:R-:W-:Y:S01]  /*58d0*/  ISETP.GE.AND P0, PT, R103, R151, PT ;  /* 0x000000976700720c */ /* 0x000fe20003f06270 */
[--C-:B------:R-:W-:Y:S01]  /*58e0*/  FFMA.FTZ R103, R102, UR6, -R61.reuse ;  /* 0x0000000666677c23 */ /* 0x100fe2000801083d */
[----:B------:R-:W-:Y:S02]  /*58f0*/  FSEL R73, R73, -INF , !P1 ;  /* 0xff80000049497808 */ /* 0x000fe40004800000 */
[----:B------:R-:W-:Y:S02]  /*5900*/  FMNMX.FTZ R8, R72, R9, !PT ;  /* 0x0000000948087209 */ /* 0x000fe40007810000 */
[----:B------:R-:W-:Y:S01]  /*5910*/  ISETP.GE.AND P1, PT, R47, R151, PT ;  /* 0x000000972f00720c */ /* 0x000fe20003f26270 */
[----:B------:R-:W-:Y:S01]  /*5920*/  MUFU.EX2 R98, R98 ;  /* 0x0000006200627308 */ /* 0x000fe20000000800 */
[----:B------:R-:W-:Y:S01]  /*5930*/  FSEL R97, R68, -INF , !P0 ;  /* 0xff80000044617808 */ /* 0x000fe20004000000 */
[----:B------:R-:W-:Y:S01]  /*5940*/  FFMA.FTZ R68, R46, UR6, -R61 ;  /* 0x000000062e447c23 */ /* 0x000fe2000801083d */
[----:B------:R-:W-:-:S02]  /*5950*/  FMNMX.FTZ R8, R73, R8, !PT ;  /* 0x0000000849087209 */ /* 0x000fc40007810000 */
[-C--:B------:R-:W-:Y:S02]  /*5960*/  ISETP.GE.AND P0, PT, R43, R151.reuse, PT ;  /* 0x000000972b00720c */ /* 0x080fe40003f06270 */
        /* <DEDUP_REMOVED lines=15> */
[--C-:B------:R-:W-:Y:S01]  /*5a60*/  FFMA.FTZ R52, R18, UR6, -R61.reuse ;  /* 0x0000000612347c23 */ /* 0x100fe2000801083d */
[----:B------:R-:W-:Y:S01]  /*5a70*/  FMNMX.FTZ R9, R104, R9, !PT ;  /* 0x0000000968097209 */ /* 0x000fe20007810000 */
[----:B------:R-:W-:Y:S01]  /*5a80*/  MUFU.EX2 R85, R85 ;  /* 0x0000005500557308 */ /* 0x000fe20000000800 */
[----:B------:R-:W-:Y:S01]  /*5a90*/  FSEL R116, R53, -INF , !P1 ;  /* 0xff80000035747808 */ /* 0x000fe20004800000 */
[----:B------:R-:W-:Y:S01]  /*5aa0*/  FFMA.FTZ R53, R38, UR6, -R61 ;  /* 0x0000000626357c23 */ /* 0x000fe2000801083d */
[----:B------:R-:W-:-:S02]  /*5ab0*/  FMNMX.FTZ R9, R106, R9, !PT ;  /* 0x000000096a097209 */ /* 0x000fc40007810000 */
[----:B------:R-:W-:Y:S02]  /*5ac0*/  LEA R217, R3, UR4, 0x1 ;  /* 0x0000000403d97c11 */ /* 0x000fe4000f8e08ff */
[----:B------:R-:W-:Y:S01]  /*5ad0*/  FMNMX.FTZ R9, R116, R9, !PT ;  /* 0x0000000974097209 */ /* 0x000fe20007810000 */
[----:B------:R-:W-:Y:S01]  /*5ae0*/  MUFU.EX2 R89, R89 ;  /* 0x0000005900597308 */ /* 0x000fe20000000800 */
[----:B-1----:R-:W-:Y:S01]  /*5af0*/  F2FP.BF16.F32.PACK_AB R33, R131, R142 ;  /* 0x0000008e8321723e */ /* 0x002fe200000010ff */
[----:B------:R-:W-:Y:S01]  /*5b00*/  IMAD R216, R4, 0x2, R217 ;  /* 0x0000000204d87824 */ /* 0x000fe200078e02d9 */
[----:B---3--:R-:W-:Y:S01]  /*5b10*/  F2FP.BF16.F32.PACK_AB R35, R127, R138 ;  /* 0x0000008a7f23723e */ /* 0x008fe200000010ff */
[----:B------:R-:W1:Y:S01]  /*5b20*/  SHFL.BFLY PT, R8, R9, 0x2, 0x1f ;  /* 0x0c401f0009087f89 */ /* 0x000e6200000e0000 */
[----:B--2---:R-:W-:Y:S01]  /*5b30*/  F2FP.BF16.F32.PACK_AB R41, R123, R130 ;  /* 0x000000827b29723e */ /* 0x004fe200000010ff */
[----:B------:R-:W-:Y:S01]  /*5b40*/  FADD.FTZ R131, R142, R131 ;  /* 0x000000838e837221 */ /* 0x000fe20000010000 */
[----:B----4-:R-:W-:Y:S01]  /*5b50*/  F2FP.BF16.F32.PACK_AB R43, R119, R126 ;  /* 0x0000007e772b723e */ /* 0x010fe200000010ff */
        /* <DEDUP_REMOVED lines=13> */
[----:B------:R-:W-:Y:S02]  /*5c30*/  FSEL R115, R115, RZ, P0 ;  /* 0x000000ff73737208 */ /* 0x000fe40000000000 */
[----:B------:R-:W-:-:S03]  /*5c40*/  ISETP.GE.AND P0, PT, R195, 0x2, PT ;  /* 0x00000002c300780c */ /* 0x000fc60003f06270 */
[--C-:B------:R-:W-:Y:S01]  /*5c50*/  FFMA.FTZ R186, R19, UR6, -R115.reuse ;  /* 0x0000000613ba7c23 */ /* 0x100fe20008010873 */
[--C-:B------:R-:W-:Y:S01]  /*5c60*/  FFMA.FTZ R154, R30, UR6, -R115.reuse ;  /* 0x000000061e9a7c23 */ /* 0x100fe20008010873 */
[----:B------:R-:W1:Y:S01]  /*5c70*/  LDSM.16.MT88.4 R16, [R217+0x5000] ;  /* 0x00500000d910783b */ /* 0x000e620000004200 */
[--C-:B------:R-:W-:Y:S01]  /*5c80*/  FFMA.FTZ R155, R15, UR6, -R115.reuse ;  /* 0x000000060f9b7c23 */ /* 0x100fe20008010873 */
[--C-:B------:R-:W-:Y:S01]  /*5c90*/  FFMA.FTZ R180, R11, UR6, -R115.reuse ;  /* 0x000000060bb47c23 */ /* 0x100fe20008010873 */
[--C-:B------:R-:W-:Y:S01]  /*5ca0*/  FFMA.FTZ R147, R252, UR6, -R115.reuse ;  /* 0x00000006fc937c23 */ /* 0x100fe20008010873 */
[----:B------:R-:W2:Y:S01]  /*5cb0*/  LDSM.16.MT88.4 R28, [R216+0x5000] ;  /* 0x00500000d81c783b */ /* 0x000ea20000004200 */
[----:B------:R-:W-:Y:S01]  /*5cc0*/  MUFU.EX2 R186, R186 ;  /* 0x000000ba00ba7308 */ /* 0x000fe20000000800 */
[--C-:B------:R-:W-:Y:S01]  /*5cd0*/  FFMA.FTZ R139, R44, UR6, -R115.reuse ;  /* 0x000000062c8b7c23 */ /* 0x100fe20008010873 */
[--C-:B------:R-:W-:Y:S01]  /*5ce0*/  FFMA.FTZ R144, R10, UR6, -R115.reuse ;  /* 0x000000060a907c23 */ /* 0x100fe20008010873 */
[----:B------:R-:W-:Y:S01]  /*5cf0*/  LDSM.16.MT88.4 R44, [R216+0x5400] ;  /* 0x00540000d82c783b */ /* 0x000fe20000004200 */
[--C-:B------:R-:W-:Y:S01]  /*5d00*/  FFMA.FTZ R137, R34, UR6, -R115.reuse ;  /* 0x0000000622897c23 */ /* 0x100fe20008010873 */
[--C-:B------:R-:W-:Y:S01]  /*5d10*/  FFMA.FTZ R133, R32, UR6, -R115.reuse ;  /* 0x0000000620857c23 */ /* 0x100fe20008010873 */
[--C-:B------:R-:W-:Y:S01]  /*5d20*/  FFMA.FTZ R170, R250, UR6, -R115.reuse ;  /* 0x00000006faaa7c23 */ /* 0x100fe20008010873 */
[----:B------:R-:W3:Y:S01]  /*5d30*/  LDSM.16.MT88.4 R8, [R217+0x5400] ;  /* 0x00540000d908783b */ /* 0x000ee20000004200 */
[----:B------:R-:W4:Y:S01]  /*5d40*/  MUFU.EX2 R155, R155 ;  /* 0x0000009b009b7308 */ /* 0x000f220000000800 */
[--C-:B------:R-:W-:Y:S01]  /*5d50*/  FFMA.FTZ R162, R40, UR6, -R115.reuse ;  /* 0x0000000628a27c23 */ /* 0x100fe20008010873 */
[--C-:B------:R-:W-:Y:S01]  /*5d60*/  FFMA.FTZ R117, R22, UR6, -R115.reuse ;  /* 0x0000000616757c23 */ /* 0x100fe20008010873 */
[--C-:B------:R-:W-:Y:S01]  /*5d70*/  FFMA.FTZ R3, R14, UR6, -R115.reuse ;  /* 0x000000060e037c23 */ /* 0x100fe20008010873 */
[--C-:B------:R-:W-:Y:S01]  /*5d80*/  FFMA.FTZ R121, R26, UR6, -R115.reuse ;  /* 0x000000061a797c23 */ /* 0x100fe20008010873 */
[--C-:B------:R-:W-:Y:S01]  /*5d90*/  FFMA.FTZ R4, R24, UR6, -R115.reuse ;  /* 0x0000000618047c23 */ /* 0x100fe20008010873 */
[--C-:B------:R-:W-:Y:S01]  /*5da0*/  FFMA.FTZ R136, R36, UR6, -R115.reuse ;  /* 0x0000000624887c23 */ /* 0x100fe20008010873 */
[----:B-----5:R-:W5:Y:S01]  /*5db0*/  LDSM.16.MT88.4 R24, [R217+0x5800] ;  /* 0x00580000d918783b */ /* 0x020f620000004200 */
        /* <DEDUP_REMOVED lines=27> */
[--C-:B------:R-:W-:Y:S01]  /*5f70*/  FFMA.FTZ R163, R196, UR6, -R115.reuse ;  /* 0x00000006c4a37c23 */ /* 0x100fe20008010873 */
[--C-:B------:R-:W-:Y:S01]  /*5f80*/  FFMA.FTZ R188, R188, UR6, -R115.reuse ;  /* 0x00000006bcbc7c23 */ /* 0x100fe20008010873 */
        /* <DEDUP_REMOVED lines=8> */
[----:B------:R-:W-:Y:S01]  /*6010*/  FFMA.FTZ R152, R152, UR6, -R115 ;  /* 0x0000000698987c23 */ /* 0x000fe20008010873 */
[C---:B------:R-:W-:Y:S01]  /*6020*/  HMMA.16816.F32.BF16 R16, R32.reuse, R18, RZ ;  /* 0x000000122010723c */ /* 0x040fe200000418ff */
[----:B------:R-:W-:Y:S01]  /*6030*/  FADD.FTZ R180, R180, R155 ;  /* 0x0000009bb4b47221 */ /* 0x000fe20000010000 */
[--C-:B------:R-:W-:Y:S01]  /*6040*/  FFMA.FTZ R146, R146, UR6, -R115.reuse ;  /* 0x0000000692927c23 */ /* 0x100fe20008010873 */
[----:B------:R-:W1:Y:S01]  /*6050*/  MUFU.EX2 R137, R137 ;  /* 0x0000008900897308 */ /* 0x000e620000000800 */
[----:B----4-:R-:W-:Y:S01]  /*6060*/  F2FP.BF16.F32.PACK_AB R40, R139, R170 ;  /* 0x000000aa8b28723e */ /* 0x010fe200000010ff */
[----:B------:R-:W-:Y:S01]  /*6070*/  FADD.FTZ R147, R147, R180 ;  /* 0x000000b493937221 */ /* 0x000fe20000010000 */
[C---:B--2---:R-:W-:Y:S01]  /*6080*/  HMMA.16816.F32.BF16 R12, R32.reuse, R28, RZ ;  /* 0x0000001c200c723c */ /* 0x044fe200000418ff */
[----:B------:R-:W-:Y:S01]  /*6090*/  FFMA.FTZ R128, R128, UR6, -R115 ;  /* 0x0000000680807c23 */ /* 0x000fe20008010873 */
[----:B------:R-:W-:Y:S01]  /*60a0*/  FFMA.FTZ R242, R60, UR6, -R61 ;  /* 0x000000063cf27c23 */ /* 0x000fe2000801083d */
[----:B------:R-:W-:Y:S01]  /*60b0*/  FADD.FTZ R170, R170, R147 ;  /* 0x00000093aaaa7221 */ /* 0x000fe20000010000 */
[----:B------:R-:W-:Y:S01]  /*60c0*/  FFMA.FTZ R241, R116, UR6, -R115 ;  /* 0x0000000674f17c23 */ /* 0x000fe20008010873 */
[----:B------:R-:W-:Y:S01]  /*60d0*/  MUFU.EX2 R154, R154 ;  /* 0x0000009a009a7308 */ /* 0x000fe20000000800 */
[----:B------:R-:W-:Y:S01]  /*60e0*/  HMMA.16816.F32.BF16 R32, R32, R30, RZ ;  /* 0x0000001e2020723c */ /* 0x000fe200000418ff */
[----:B------:R-:W-:Y:S01]  /*60f0*/  F2FP.BF16.F32.PACK_AB R29, R59, R118 ;  /* 0x000000763b1d723e */ /* 0x000fe200000010ff */
[----:B------:R-:W-:-:S05]  /*6100*/  FADD.FTZ R139, R139, R170 ;  /* 0x000000aa8b8b7221 */ /* 0x000fca0000010000 */
[----:B------:R-:W2:Y:S01]  /*6110*/  MUFU.EX2 R133, R133 ;  /* 0x0000008500857308 */ /* 0x000ea20000000800 */
[----:B-1----:R-:W-:Y:S01]  /*6120*/  F2FP.BF16.F32.PACK_AB R42, R137, R162 ;  /* 0x000000a2892a723e */ /* 0x002fe200000010ff */
[----:B------:R-:W-:Y:S01]  /*6130*/  FADD.FTZ R162, R162, R139 ;  /* 0x0000008ba2a27221 */ /* 0x000fe20000010000 */
[----:B------:R-:W-:-:S03]  /*6140*/  F2FP.BF16.F32.PACK_AB R31, R57, R58 ;  /* 0x0000003a391f723e */ /* 0x000fc600000010ff */
[----:B------:R-:W-:Y:S02]  /*6150*/  FADD.FTZ R137, R137, R162 ;  /* 0x000000a289897221 */ /* 0x000fe40000010000 */
[----:B------:R-:W-:Y:S01]  /*6160*/  MUFU.EX2 R144, R144 ;  /* 0x0000009000907308 */ /* 0x000fe20000000800 */
[C---:B---3--:R-:W-:Y:S06]  /*6170*/  HMMA.16816.F32.BF16 R20, R40.reuse, R8, R20 ;  /* 0x000000082814723c */ /* 0x048fec0000041814 */
[----:B------:R-:W-:Y:S01]  /*6180*/  HMMA.16816.F32.BF16 R16, R40, R10, R16 ;  /* 0x0000000a2810723c */ /* 0x000fe20000041810 */
[----:B------:R-:W1:Y:S01]  /*6190*/  MUFU.EX2 R121, R121 ;  /* 0x0000007900797308 */ /* 0x000e620000000800 */
[----:B------:R-:W3:Y:S01]  /*61a0*/  LDSM.16.MT88.4 R8, [R217+0x5c00] ;  /* 0x005c0000d908783b */ /* 0x000ee20000004200 */
[----:B--2---:R-:W-:Y:S01]  /*61b0*/  F2FP.BF16.F32.PACK_AB R28, R133, R154 ;  /* 0x0000009a851c723e */ /* 0x004fe200000010ff */
[----:B------:R-:W-:-:S02]  /*61c0*/  FADD.FTZ R154, R154, R137 ;  /* 0x000000899a9a7221 */ /* 0x000fc40000010000 */
[C---:B------:R-:W-:Y:S02]  /*61d0*/  HMMA.16816.F32.BF16 R12, R40.reuse, R44, R12 ;  /* 0x0000002c280c723c */ /* 0x040fe4000004180c */
[----:B------:R-:W-:Y:S01]  /*61e0*/  FADD.FTZ R133, R133, R154 ;  /* 0x0000009a85857221 */ /* 0x000fe20000010000 */
[----:B------:R-:W-:Y:S03]  /*61f0*/  MUFU.EX2 R117, R117 ;  /* 0x0000007500757308 */ /* 0x000fe60000000800 */
[----:B------:R-:W-:Y:S01]  /*6200*/  HMMA.16816.F32.BF16 R32, R40, R46, R32 ;  /* 0x0000002e2820723c */ /* 0x000fe20000041820 */
[----:B------:R-:W2:Y:S04]  /*6210*/  LDSM.16.MT88.4 R40, [R216+0x5c00] ;  /* 0x005c0000d828783b */ /* 0x000ea80000004200 */
[----:B------:R-:W4:Y:S01]  /*6220*/  MUFU.EX2 R4, R4 ;  /* 0x0000000400047308 */ /* 0x000f220000000800 */
[----:B-1----:R-:W-:Y:S01]  /*6230*/  F2FP.BF16.F32.PACK_AB R30, R121, R144 ;  /* 0x00000090791e723e */ /* 0x002fe200000010ff */
[----:B------:R-:W-:Y:S01]  /*6240*/  LDSM.16.MT88.4 R44, [R216+0x6000] ;  /* 0x00600000d82c783b */ /* 0x000fe20000004200 */
[----:B------:R-:W-:-:S04]  /*6250*/  FADD.FTZ R144, R144, R133 ;  /* 0x0000008590907221 */ /* 0x000fc80000010000 */
[----:B------:R-:W-:Y:S01]  /*6260*/  FADD.FTZ R144, R121, R144 ;  /* 0x0000009079907221 */ /* 0x000fe20000010000 */
[----:B------:R-:W-:Y:S01]  /*6270*/  MUFU.EX2 R3, R3 ;  /* 0x0000000300037308 */ /* 0x000fe20000000800 */
[C---:B-----5:R-:W-:Y:S06]  /*6280*/  HMMA.16816.F32.BF16 R20, R28.reuse, R24, R20 ;  /* 0x000000181c14723c */ /* 0x060fec0000041814 */
        /* <DEDUP_REMOVED lines=9> */
[----:B------:R-:W-:Y:S02]  /*6320*/  F2FP.BF16.F32.PACK_AB R31, R49, R48 ;  /* 0x00000030311f723e */ /* 0x000fe400000010ff */
[----:B----4-:R-:W-:Y:S01]  /*6330*/  F2FP.BF16.F32.PACK_AB R28, R4, R117 ;  /* 0x00000075041c723e */ /* 0x010fe200000010ff */
[----:B------:R-:W-:Y:S01]  /*6340*/  FADD.FTZ R117, R117, R144 ;  /* 0x0000009075757221 */ /* 0x000fe20000010000 */
        /* <DEDUP_REMOVED lines=11> */
[----:B------:R-:W3:Y:S01]  /*6400*/  LDSM.16.MT88.4 R40, [R216+0x6400] ;  /* 0x00640000d828783b */ /* 0x000ee20000004200 */
[----:B-1----:R-:W-:Y:S01]  /*6410*/  F2FP.BF16.F32.PACK_AB R38, R156, R129 ;  /* 0x000000819c26723e */ /* 0x002fe200000010ff */
[----:B------:R-:W1:Y:S02]  /*6420*/  MUFU.EX2 R160, R160 ;  /* 0x000000a000a07308 */ /* 0x000e640000000800 */
[----:B------:R-:W4:Y:S04]  /*6430*/  LDSM.16.MT88.4 R28, [R217+0x6800] ;  /* 0x00680000d91c783b */ /* 0x000f280000004200 */
        /* <DEDUP_REMOVED lines=9> */
[----:B------:R-:W1:Y:S01]  /*64d0*/  LDSM.16.MT88.4 R36, [R216+0x6800] ;  /* 0x00680000d824783b */ /* 0x000e620000004200 */
[----:B------:R-:W-:Y:S03]  /*64e0*/  MUFU.EX2 R143, R143 ;  /* 0x0000008f008f7308 */ /* 0x000fe60000000800 */
[----:B------:R-:W-:Y:S01]  /*64f0*/  LDSM.16.MT88.4 R44, [R216+0x6c00] ;  /* 0x006c0000d82c783b */ /* 0x000fe20000004200 */
[----:B-----5:R-:W-:-:S04]  /*6500*/  F2FP.BF16.F32.PACK_AB R26, R141, R166 ;  /* 0x000000a68d1a723e */ /* 0x020fc800000010ff */
[----:B------:R-:W5:Y:S03]  /*6510*/  MUFU.EX2 R172, R172 ;  /* 0x000000ac00ac7308 */ /* 0x000f660000000800 */
[C---:B--2---:R-:W-:Y:S05]  /*6520*/  HMMA.16816.F32.BF16 R20, R24.reuse, R8, R20 ;  /* 0x000000081814723c */ /* 0x044fea0000041814 */
[----:B------:R-:W-:Y:S01]  /*6530*/  MUFU.EX2 R145, R145 ;  /* 0x0000009100917308 */ /* 0x000fe20000000800 */
[C---:B------:R-:W-:Y:S01]  /*6540*/  HMMA.16816.F32.BF16 R16, R24.reuse, R10, R16 ;  /* 0x0000000a1810723c */ /* 0x040fe20000041810 */
[----:B------:R-:W2:Y:S06]  /*6550*/  LDSM.16.MT88.4 R8, [R217+0x6c00] ;  /* 0x006c0000d908783b */ /* 0x000eac0000004200 */
[----:B------:R-:W4:Y:S01]  /*6560*/  MUFU.EX2 R176, R176 ;  /* 0x000000b000b07308 */ /* 0x000f220000000800 */
[C---:B---3--:R-:W-:Y:S06]  /*6570*/  HMMA.16816.F32.BF16 R12, R24.reuse, R40, R12 ;  /* 0x00000028180c723c */ /* 0x048fec000004180c */
[----:B------:R-:W-:Y:S01]  /*6580*/  HMMA.16816.F32.BF16 R32, R24, R42, R32 ;  /* 0x0000002a1820723c */ /* 0x000fe20000041820 */
[----:B------:R-:W-:Y:S01]  /*6590*/  MUFU.EX2 R153, R153 ;  /* 0x0000009900997308 */ /* 0x000fe20000000800 */
[----:B------:R-:W-:-:S05]  /*65a0*/  F2FP.BF16.F32.PACK_AB R41, R87, R86 ;  /* 0x000000565729723e */ /* 0x000fca00000010ff */
[----:B------:R-:W-:Y:S02]  /*65b0*/  F2FP.BF16.F32.PACK_AB R25, R79, R78 ;  /* 0x0000004e4f19723e */ /* 0x000fe400000010ff */
[----:B------:R-:W-:Y:S01]  /*65c0*/  F2FP.BF16.F32.PACK_AB R27, R83, R82 ;  /* 0x00000052531b723e */ /* 0x000fe200000010ff */
[----:B------:R-:W3:Y:S01]  /*65d0*/  MUFU.EX2 R184, R184 ;  /* 0x000000b800b87308 */ /* 0x000ee20000000800 */
[----:B-----5:R-:W-:Y:S02]  /*65e0*/  F2FP.BF16.F32.PACK_AB R24, R172, R143 ;  /* 0x0000008fac18723e */ /* 0x020fe400000010ff */
        /* <DEDUP_REMOVED lines=27> */
[----:B--2---:R-:W-:-:S02]  /*67a0*/  F2FP.BF16.F32.PACK_AB R26, R200, R161 ;  /* 0x000000a1c81a723e */ /* 0x004fc400000010ff */
[----:B------:R-:W-:-:S05]  /*67b0*/  F2FP.BF16.F32.PACK_AB R43, R85, R84 ;  /* 0x00000054552b723e */ /* 0x000fca00000010ff */
[----:B------:R-:W-:Y:S01]  /*67c0*/  MUFU.EX2 R165, R165 ;  /* 0x000000a500a57308 */ /* 0x000fe20000000800 */
[C---:B-----5:R-:W-:Y:S06]  /*67d0*/  HMMA.16816.F32.BF16 R20, R24.reuse, R28, R20 ;  /* 0x0000001c1814723c */ /* 0x060fec0000041814 */
[----:B------:R-:W-:Y:S01]  /*67e0*/  HMMA.16816.F32.BF16 R16, R24, R30, R16 ;  /* 0x0000001e1810723c */ /* 0x000fe20000041810 */
[----:B------:R-:W2:Y:S01]  /*67f0*/  MUFU.EX2 R174, R178 ;  /* 0x000000b200ae7308 */ /* 0x000ea20000000800 */
[----:B------:R-:W-:Y:S01]  /*6800*/  FADD.FTZ R28, R138, R131 ;  /* 0x000000838a1c7221 */ /* 0x000fe20000010000 */
[----:B-1----:R-:W-:-:S03]  /*6810*/  F2FP.BF16.F32.PACK_AB R40, R188, R163 ;  /* 0x000000a3bc28723e */ /* 0x002fc600000010ff */
[C---:B------:R-:W-:Y:S01]  /*6820*/  HMMA.16816.F32.BF16 R12, R24.reuse, R36, R12 ;  /* 0x00000024180c723c */ /* 0x040fe2000004180c */
[----:B------:R-:W-:Y:S01]  /*6830*/  FADD.FTZ R41, R127, R28 ;  /* 0x0000001c7f297221 */ /* 0x000fe20000010000 */
[----:B------:R-:W-:Y:S01]  /*6840*/  FFMA.FTZ R127, R164, UR6, -R115 ;  /* 0x00000006a47f7c23 */ /* 0x000fe20008010873 */
[----:B------:R-:W1:Y:S01]  /*6850*/  LDSM.16.MT88.4 R28, [R217+0x7800] ;  /* 0x00780000d91c783b */ /* 0x000e620000004200 */
[----:B------:R-:W-:Y:S01]  /*6860*/  MUFU.EX2 R167, R167 ;  /* 0x000000a700a77308 */ /* 0x000fe20000000800 */
[----:B------:R-:W-:Y:S01]  /*6870*/  FADD.FTZ R130, R130, R41 ;  /* 0x0000002982827221 */ /* 0x000fe20000010000 */
[----:B------:R-:W-:Y:S01]  /*6880*/  HMMA.16816.F32.BF16 R32, R24, R38, R32 ;  /* 0x000000261820723c */ /* 0x000fe20000041820 */
[----:B------:R-:W5:Y:S01]  /*6890*/  LDSM.16.MT88.4 R24, [R216+0x7800] ;  /* 0x00780000d818783b */ /* 0x000f620000004200 */
[----:B------:R-:W-:Y:S01]  /*68a0*/  F2FP.BF16.F32.PACK_AB R41, R93, R92 ;  /* 0x0000005c5d29723e */ /* 0x000fe200000010ff */
[----:B------:R-:W-:Y:S01]  /*68b0*/  FADD.FTZ R123, R123, R130 ;  /* 0x000000827b7b7221 */ /* 0x000fe20000010000 */
[----:B------:R-:W-:-:S02]  /*68c0*/  F2FP.BF16.F32.PACK_AB R37, R89, R76 ;  /* 0x0000004c5925723e */ /* 0x000fc400000010ff */
[----:B--2---:R-:W-:Y:S01]  /*68d0*/  F2FP.BF16.F32.PACK_AB R42, R174, R165 ;  /* 0x000000a5ae2a723e */ /* 0x004fe200000010ff */
[----:B------:R-:W-:Y:S01]  /*68e0*/  FADD.FTZ R126, R126, R123 ;  /* 0x0000007b7e7e7221 */ /* 0x000fe20000010000 */
[----:B------:R-:W2:Y:S01]  /*68f0*/  MUFU.EX2 R138, R168 ;  /* 0x000000a8008a7308 */ /* 0x000ea20000000800 */
[----:B------:R-:W-:Y:S02]  /*6900*/  F2FP.BF16.F32.PACK_AB R39, R103, R96 ;  /* 0x000000606727723e */ /* 0x000fe400000010ff */
[----:B------:R-:W-:Y:S02]  /*6910*/  FADD.FTZ R119, R119, R126 ;  /* 0x0000007e77777221 */ /* 0x000fe40000010000 */
[C---:B----4-:R-:W-:Y:S02]  /*6920*/  HMMA.16816.F32.BF16 R20, R40.reuse, R8, R20 ;  /* 0x000000082814723c */ /* 0x050fe40000041814 */
[----:B------:R-:W-:Y:S01]  /*6930*/  FADD.FTZ R118, R118, R119 ;  /* 0x0000007776767221 */ /* 0x000fe20000010000 */
[----:B------:R-:W-:Y:S03]  /*6940*/  MUFU.EX2 R127, R127 ;  /* 0x0000007f007f7308 */ /* 0x000fe60000000800 */
[C---:B------:R-:W-:Y:S01]  /*6950*/  HMMA.16816.F32.BF16 R16, R40.reuse, R10, R16 ;  /* 0x0000000a2810723c */ /* 0x040fe20000041810 */
[----:B------:R-:W-:Y:S01]  /*6960*/  FADD.FTZ R59, R59, R118 ;  /* 0x000000763b3b7221 */ /* 0x000fe20000010000 */
[----:B------:R-:W4:Y:S03]  /*6970*/  LDSM.16.MT88.4 R8, [R217+0x7c00] ;  /* 0x007c0000d908783b */ /* 0x000f260000004200 */
[----:B------:R-:W1:Y:S01]  /*6980*/  MUFU.EX2 R130, R158 ;  /* 0x0000009e00827308 */ /* 0x000e620000000800 */
[----:B---3--:R-:W-:Y:S01]  /*6990*/  HMMA.16816.F32.BF16 R12, R40, R44, R12 ;  /* 0x0000002c280c723c */ /* 0x008fe2000004180c */
[----:B------:R-:W-:Y:S01]  /*69a0*/  FADD.FTZ R58, R58, R59 ;  /* 0x0000003b3a3a7221 */ /* 0x000fe20000010000 */
[----:B--2---:R-:W-:-:S03]  /*69b0*/  F2FP.BF16.F32.PACK_AB R36, R138, R167 ;  /* 0x000000a78a24723e */ /* 0x004fc600000010ff */
[----:B------:R-:W-:Y:S01]  /*69c0*/  FADD.FTZ R57, R57, R58 ;  /* 0x0000003a39397221 */ /* 0x000fe20000010000 */
[----:B------:R-:W-:Y:S01]  /*69d0*/  HMMA.16816.F32.BF16 R32, R40, R46, R32 ;  /* 0x0000002e2820723c */ /* 0x000fe20000041820 */
[----:B------:R-:W-:Y:S01]  /*69e0*/  MUFU.EX2 R123, R152 ;  /* 0x00000098007b7308 */ /* 0x000fe20000000800 */
[----:B------:R-:W-:Y:S01]  /*69f0*/  FFMA.FTZ R45, R122, UR6, -R115 ;  /* 0x000000067a2d7c23 */ /* 0x000fe20008010873 */
[----:B------:R-:W-:Y:S01]  /*6a00*/  FADD.FTZ R56, R56, R57 ;  /* 0x0000003938387221 */ /* 0x000fe20000010000 */
[----:B------:R-:W-:-:S03]  /*6a10*/  FFMA.FTZ R57, R101, UR6, -R115 ;  /* 0x0000000665397c23 */ /* 0x000fc60008010873 */
[----:B------:R-:W-:Y:S01]  /*6a20*/  FADD.FTZ R55, R55, R56 ;  /* 0x0000003837377221 */ /* 0x000fe20000010000 */
[--C-:B------:R-:W-:Y:S01]  /*6a30*/  FFMA.FTZ R41, R134, UR6, -R115.reuse ;  /* 0x0000000686297c23 */ /* 0x100fe20008010873 */
[----:B------:R-:W-:Y:S01]  /*6a40*/  FFMA.FTZ R42, R132, UR6, -R115 ;  /* 0x00000006842a7c23 */ /* 0x000fe20008010873 */
[----:B-1----:R-:W-:Y:S01]  /*6a50*/  F2FP.BF16.F32.PACK_AB R38, R130, R127 ;  /* 0x0000007f8226723e */ /* 0x002fe200000010ff */
[----:B------:R-:W-:Y:S01]  /*6a60*/  FADD.FTZ R48, R48, R55 ;  /* 0x0000003730307221 */ /* 0x000fe20000010000 */
[----:B------:R-:W1:Y:S01]  /*6a70*/  MUFU.EX2 R44, R146 ;  /* 0x00000092002c7308 */ /* 0x000e620000000800 */
[----:B------:R-:W-:Y:S01]  /*6a80*/  FFMA.FTZ R46, R120, UR6, -R115 ;  /* 0x00000006782e7c23 */ /* 0x000fe20008010873 */
        /* <DEDUP_REMOVED lines=8> */
[----:B------:R-:W-:Y:S01]  /*6b10*/  FFMA.FTZ R50, R77, UR6, -R115 ;  /* 0x000000064d327c23 */ /* 0x000fe20008010873 */
[C---:B------:R-:W-:Y:S01]  /*6b20*/  HMMA.16816.F32.BF16 R16, R36.reuse, R30, R16 ;  /* 0x0000001e2410723c */ /* 0x040fe20000041810 */
[----:B------:R-:W-:Y:S01]  /*6b30*/  FADD.FTZ R63, R63, R62 ;  /* 0x0000003e3f3f7221 */ /* 0x000fe20000010000 */
[----:B------:R-:W2:Y:S01]  /*6b40*/  LDSM.16.MT88.4 R28, [R216+0x7c00] ;  /* 0x007c0000d81c783b */ /* 0x000ea20000004200 */
[--C-:B------:R-:W-:Y:S01]  /*6b50*/  FFMA.FTZ R43, R51, UR6, -R61.reuse ;  /* 0x00000006332b7c23 */ /* 0x100fe2000801083d */
[----:B------:R-:W-:Y:S01]  /*6b60*/  FFMA.FTZ R51, R54, UR6, -R61 ;  /* 0x0000000636337c23 */ /* 0x000fe2000801083d */
[----:B------:R-:W-:Y:S01]  /*6b70*/  FADD.FTZ R66, R66, R63 ;  /* 0x0000003f42427221 */ /* 0x000fe20000010000 */
[C---:B-----5:R-:W-:Y:S01]  /*6b80*/  HMMA.16816.F32.BF16 R12, R36.reuse, R24, R12 ;  /* 0x00000018240c723c */ /* 0x060fe2000004180c */
[----:B------:R-:W3:Y:S01]  /*6b90*/  MUFU.EX2 R42, R42 ;  /* 0x0000002a002a7308 */ /* 0x000ee20000000800 */
[--C-:B------:R-:W-:Y:S01]  /*6ba0*/  FFMA.FTZ R54, R72, UR6, -R115.reuse ;  /* 0x0000000648367c23 */ /* 0x100fe20008010873 */
[----:B------:R-:W-:Y:S01]  /*6bb0*/  FADD.FTZ R67, R67, R66 ;  /* 0x0000004243437221 */ /* 0x000fe20000010000 */
[--C-:B------:R-:W-:Y:S01]  /*6bc0*/  FFMA.FTZ R55, R73, UR6, -R115.reuse ;  /* 0x0000000649377c23 */ /* 0x100fe20008010873 */
[----:B------:R-:W-:Y:S01]  /*6bd0*/  FFMA.FTZ R56, R97, UR6, -R115 ;  /* 0x0000000661387c23 */ /* 0x000fe20008010873 */
[----:B------:R-:W-:Y:S01]  /*6be0*/  HMMA.16816.F32.BF16 R32, R36, R26, R32 ;  /* 0x0000001a2420723c */ /* 0x000fe20000041820 */
[----:B------:R-:W-:Y:S01]  /*6bf0*/  FADD.FTZ R70, R70, R67 ;  /* 0x0000004346467221 */ /* 0x000fe20000010000 */
[----:B------:R-:W-:Y:S01]  /*6c00*/  F2FP.BF16.F32.PACK_AB R25, R114, R105 ;  /* 0x000000697219723e */ /* 0x000fe200000010ff */
[----:B------:R-:W-:Y:S01]  /*6c10*/  MUFU.EX2 R109, R109 ;  /* 0x0000006d006d7308 */ /* 0x000fe20000000800 */
[----:B-1----:R-:W-:Y:S01]  /*6c20*/  F2FP.BF16.F32.PACK_AB R24, R44, R123 ;  /* 0x0000007b2c18723e */ /* 0x002fe200000010ff */
[----:B------:R-:W-:-:S02]  /*6c30*/  FADD.FTZ R71, R71, R70 ;  /* 0x0000004647477221 */ /* 0x000fc40000010000 */
[----:B------:R-:W-:Y:S01]  /*6c40*/  FADD.FTZ R36, R4, R117 ;  /* 0x0000007504247221 */ /* 0x000fe20000010000 */
[----:B------:R-:W-:Y:S01]  /*6c50*/  F2FP.BF16.F32.PACK_AB R27, R112, R113 ;  /* 0x00000071701b723e */ /* 0x000fe200000010ff */
[----:B------:R-:W-:Y:S02]  /*6c60*/  FADD.FTZ R74, R74, R71 ;  /* 0x000000474a4a7221 */ /* 0x000fe40000010000 */
[----:B------:R-:W-:Y:S01]  /*6c70*/  FADD.FTZ R37, R3, R36 ;  /* 0x0000002403257221 */ /* 0x000fe20000010000 */
[----:B---3--:R-:W-:Y:S01]  /*6c80*/  F2FP.BF16.F32.PACK_AB R26, R42, R41 ;  /* 0x000000292a1a723e */ /* 0x008fe200000010ff */
[----:B------:R-:W-:Y:S01]  /*6c90*/  FADD.FTZ R75, R75, R74 ;  /* 0x0000004a4b4b7221 */ /* 0x000fe20000010000 */
[----:B------:R-:W-:Y:S01]  /*6ca0*/  FFMA.FTZ R3, R124, UR6, -R115 ;  /* 0x000000067c037c23 */ /* 0x000fe20008010873 */
[----:B------:R-:W-:Y:S01]  /*6cb0*/  FADD.FTZ R136, R136, R37 ;  /* 0x0000002588887221 */ /* 0x000fe20000010000 */
[----:B------:R-:W1:Y:S01]  /*6cc0*/  MUFU.EX2 R108, R108 ;  /* 0x0000006c006c7308 */ /* 0x000e620000000800 */
[----:B------:R-:W3:Y:S01]  /*6cd0*/  LDSM.16.MT88.4 R36, [R217+0x8000] ;  /* 0x00800000d924783b */ /* 0x000ee20000004200 */
[----:B------:R-:W-:Y:S01]  /*6ce0*/  FADD.FTZ R78, R78, R75 ;  /* 0x0000004b4e4e7221 */ /* 0x000fe20000010000 */
[----:B------:R-:W-:Y:S01]  /*6cf0*/  FADD.FTZ R125, R125, R136 ;  /* 0x000000887d7d7221 */ /* 0x000fe20000010000 */
[C---:B----4-:R-:W-:Y:S02]  /*6d00*/  HMMA.16816.F32.BF16 R20, R24.reuse, R8, R20 ;  /* 0x000000081814723c */ /* 0x050fe40000041814 */
[----:B------:R-:W-:Y:S01]  /*6d10*/  FADD.FTZ R79, R79, R78 ;  /* 0x0000004e4f4f7221 */ /* 0x000fe20000010000 */
[----:B------:R-:W-:Y:S01]  /*6d20*/  FADD.FTZ R140, R140, R125 ;  /* 0x0000007d8c8c7221 */ /* 0x000fe20000010000 */
[----:B------:R-:W-:Y:S02]  /*6d30*/  MUFU.EX2 R4, R128 ;  /* 0x0000008000047308 */ /* 0x000fe40000000800 */
[----:B------:R-:W-:Y:S01]  /*6d40*/  HMMA.16816.F32.BF16 R16, R24, R10, R16 ;  /* 0x0000000a1810723c */ /* 0x000fe20000041810 */
[----:B------:R-:W-:Y:S01]  /*6d50*/  FADD.FTZ R129, R129, R140 ;  /* 0x0000008c81817221 */ /* 0x000fe20000010000 */
[----:B------:R-:W4:Y:S01]  /*6d60*/  LDSM.16.MT88.4 R8, [R216+0x8000] ;  /* 0x00800000d808783b */ /* 0x000f220000004200 */
[----:B------:R-:W-:-:S02]  /*6d70*/  FADD.FTZ R82, R82, R79 ;  /* 0x0000004f52527221 */ /* 0x000fc40000010000 */
[----:B------:R-:W-:Y:S01]  /*6d80*/  FADD.FTZ R156, R156, R129 ;  /* 0x000000819c9c7221 */ /* 0x000fe20000010000 */
[----:B------:R-:W5:Y:S01]  /*6d90*/  MUFU.EX2 R3, R3 ;  /* 0x0000000300037308 */ /* 0x000f620000000800 */
[----:B------:R-:W-:Y:S01]  /*6da0*/  FADD.FTZ R83, R83, R82 ;  /* 0x0000005253537221 */ /* 0x000fe20000010000 */
[C---:B--2---:R-:W-:Y:S01]  /*6db0*/  HMMA.16816.F32.BF16 R12, R24.reuse, R28, R12 ;  /* 0x0000001c180c723c */ /* 0x044fe2000004180c */
[----:B------:R-:W-:Y:S02]  /*6dc0*/  FADD.FTZ R135, R135, R156 ;  /* 0x0000009c87877221 */ /* 0x000fe40000010000 */
[----:B------:R-:W-:Y:S02]  /*6dd0*/  FADD.FTZ R86, R86, R83 ;  /* 0x0000005356567221 */ /* 0x000fe40000010000 */
[----:B------:R-:W-:Y:S01]  /*6de0*/  FADD.FTZ R135, R160, R135 ;  /* 0x00000087a0877221 */ /* 0x000fe20000010000 */
[----:B------:R-:W-:Y:S01]  /*6df0*/  MUFU.EX2 R45, R45 ;  /* 0x0000002d002d7308 */ /* 0x000fe20000000800 */
[----:B------:R-:W-:Y:S01]  /*6e00*/  FADD.FTZ R87, R87, R86 ;  /* 0x0000005657577221 */ /* 0x000fe20000010000 */
[----:B------:R-:W-:Y:S01]  /*6e10*/  HMMA.16816.F32.BF16 R32, R24, R30, R32 ;  /* 0x0000001e1820723c */ /* 0x000fe20000041820 */
[----:B------:R-:W-:Y:S01]  /*6e20*/  FADD.FTZ R166, R166, R135 ;  /* 0x00000087a6a67221 */ /* 0x000fe20000010000 */
[----:B------:R-:W-:Y:S01]  /*6e30*/  LDSM.16.MT88.4 R28, [R217+0x8400] ;  /* 0x00840000d91c783b */ /* 0x000fe20000004200 */
[----:B------:R-:W-:-:S02]  /*6e40*/  FADD.FTZ R90, R90, R87 ;  /* 0x000000575a5a7221 */ /* 0x000fc40000010000 */
[----:B------:R-:W-:Y:S01]  /*6e50*/  FADD.FTZ R166, R141, R166 ;  /* 0x000000a68da67221 */ /* 0x000fe20000010000 */
[----:B------:R-:W2:Y:S01]  /*6e60*/  MUFU.EX2 R46, R46 ;  /* 0x0000002e002e7308 */ /* 0x000ea20000000800 */
[----:B------:R-:W-:Y:S01]  /*6e70*/  F2FP.BF16.F32.PACK_AB R25, R110, R111 ;  /* 0x0000006f6e19723e */ /* 0x000fe200000010ff */
[----:B------:R-:W-:Y:S01]  /*6e80*/  FADD.FTZ R91, R91, R90 ;  /* 0x0000005a5b5b7221 */ /* 0x000fe20000010000 */
[----:B------:R-:W-:Y:S01]  /*6e90*/  FADD.FTZ R143, R143, R166 ;  /* 0x000000a68f8f7221 */ /* 0x000fe20000010000 */
[----:B-1----:R-:W-:Y:S01]  /*6ea0*/  F2FP.BF16.F32.PACK_AB R27, R108, R109 ;  /* 0x0000006d6c1b723e */ /* 0x002fe200000010ff */
[----:B------:R-:W-:Y:S01]  /*6eb0*/  LDSM.16.MT88.4 R132, [R216+0x8c00] ;  /* 0x008c0000d884783b */ /* 0x000fe20000004200 */
[----:B-----5:R-:W-:Y:S01]  /*6ec0*/  F2FP.BF16.F32.PACK_AB R24, R3, R4 ;  /* 0x000000040318723e */ /* 0x020fe200000010ff */
[----:B------:R-:W-:Y:S01]  /*6ed0*/  FADD.FTZ R172, R172, R143 ;  /* 0x0000008facac7221 */ /* 0x000fe20000010000 */
[----:B------:R-:W-:Y:S01]  /*6ee0*/  FADD.FTZ R94, R94, R91 ;  /* 0x0000005b5e5e7221 */ /* 0x000fe20000010000 */
[----:B------:R-:W-:Y:S01]  /*6ef0*/  MUFU.EX2 R107, R107 ;  /* 0x0000006b006b7308 */ /* 0x000fe20000000800 */
[----:B------:R-:W-:Y:S01]  /*6f00*/  LDSM.16.MT88.4 R140, [R217+0x8c00] ;  /* 0x008c0000d98c783b */ /* 0x000fe20000004200 */
[----:B------:R-:W-:Y:S01]  /*6f10*/  FADD.FTZ R145, R145, R172 ;  /* 0x000000ac91917221 */ /* 0x000fe20000010000 */
[----:B------:R-:W-:-:S03]  /*6f20*/  FADD.FTZ R95, R95, R94 ;  /* 0x0000005e5f5f7221 */ /* 0x000fc60000010000 */
[----:B------:R-:W-:Y:S01]  /*6f30*/  FADD.FTZ R176, R176, R145 ;  /* 0x00000091b0b07221 */ /* 0x000fe20000010000 */
[----:B------:R-:W-:Y:S01]  /*6f40*/  FADD.FTZ R98, R98, R95 ;  /* 0x0000005f62627221 */ /* 0x000fe20000010000 */
[----:B--2---:R-:W-:Y:S01]  /*6f50*/  F2FP.BF16.F32.PACK_AB R26, R46, R45 ;  /* 0x0000002d2e1a723e */ /* 0x004fe200000010ff */
[----:B------:R-:W1:Y:S01]  /*6f60*/  MUFU.EX2 R100, R100 ;  /* 0x0000006400647308 */ /* 0x000e620000000800 */
[----:B------:R-:W-:Y:S01]  /*6f70*/  FADD.FTZ R153, R153, R176 ;  /* 0x000000b099997221 */ /* 0x000fe20000010000 */
[----:B------:R-:W-:-:S03]  /*6f80*/  FADD.FTZ R99, R99, R98 ;  /* 0x0000006263637221 */ /* 0x000fc60000010000 */
[----:B------:R-:W-:Y:S01]  /*6f90*/  FADD.FTZ R184, R184, R153 ;  /* 0x00000099b8b87221 */ /* 0x000fe20000010000 */
[C---:B---3--:R-:W-:Y:S01]  /*6fa0*/  HMMA.16816.F32.BF16 R20, R24.reuse, R36, R20 ;  /* 0x000000241814723c */ /* 0x048fe20000041814 */
[----:B------:R-:W-:Y:S01]  /*6fb0*/  FADD.FTZ R92, R92, R99 ;  /* 0x000000635c5c7221 */ /* 0x000fe20000010000 */
[----:B------:R-:W-:Y:S01]  /*6fc0*/  MUFU.EX2 R69, R69 ;  /* 0x0000004500457308 */ /* 0x000fe20000000800 */
[----:B------:R-:W-:Y:S02]  /*6fd0*/  FADD.FTZ R157, R157, R184 ;  /* 0x000000b89d9d7221 */ /* 0x000fe40000010000 */
[----:B------:R-:W-:Y:S01]  /*6fe0*/  FADD.FTZ R93, R93, R92 ;  /* 0x0000005c5d5d7221 */ /* 0x000fe20000010000 */
[C---:B------:R-:W-:Y:S01]  /*6ff0*/  HMMA.16816.F32.BF16 R16, R24.reuse, R38, R16 ;  /* 0x000000261810723c */ /* 0x040fe20000041810 */
[----:B------:R-:W-:Y:S01]  /*7000*/  FADD.FTZ R190, R190, R157 ;  /* 0x0000009dbebe7221 */ /* 0x000fe20000010000 */
[----:B------:R-:W2:Y:S01]  /*7010*/  LDSM.16.MT88.4 R36, [R216+0x8400] ;  /* 0x00840000d824783b */ /* 0x000ea20000004200 */
[----:B------:R-:W-:Y:S01]  /*7020*/  FADD.FTZ R84, R84, R93 ;  /* 0x0000005d54547221 */ /* 0x000fe20000010000 */
[----:B------:R-:W3:Y:S01]  /*7030*/  MUFU.EX2 R68, R68 ;  /* 0x0000004400447308 */ /* 0x000ee20000000800 */
[----:B------:R-:W-:Y:S01]  /*7040*/  FADD.FTZ R159, R159, R190 ;  /* 0x000000be9f9f7221 */ /* 0x000fe20000010000 */
[----:B----4-:R-:W-:Y:S01]  /*7050*/  HMMA.16816.F32.BF16 R32, R24, R10, R32 ;  /* 0x0000000a1820723c */ /* 0x010fe20000041820 */
[----:B------:R-:W-:-:S02]  /*7060*/  FADD.FTZ R85, R85, R84 ;  /* 0x0000005455557221 */ /* 0x000fc40000010000 */
[----:B------:R-:W-:Y:S02]  /*7070*/  FADD.FTZ R198, R198, R159 ;  /* 0x0000009fc6c67221 */ /* 0x000fe40000010000 */
[----:B------:R-:W-:Y:S01]  /*7080*/  FADD.FTZ R76, R76, R85 ;  /* 0x000000554c4c7221 */ /* 0x000fe20000010000 */
[----:B------:R-:W-:Y:S01]  /*7090*/  MUFU.EX2 R48, R48 ;  /* 0x0000003000307308 */ /* 0x000fe20000000800 */
[----:B------:R-:W-:Y:S01]  /*70a0*/  FADD.FTZ R161, R161, R198 ;  /* 0x000000c6a1a17221 */ /* 0x000fe20000010000 */
[----:B------:R-:W-:Y:S01]  /*70b0*/  HMMA.16816.F32.BF16 R12, R24, R8, R12 ;  /* 0x00000008180c723c */ /* 0x000fe2000004180c */
[----:B------:R-:W-:Y:S01]  /*70c0*/  FADD.FTZ R89, R89, R76 ;  /* 0x0000004c59597221 */ /* 0x000fe20000010000 */
[----:B------:R-:W4:Y:S01]  /*70d0*/  LDSM.16.MT88.4 R24, [R217+0x8800] ;  /* 0x00880000d918783b */ /* 0x000f220000004200 */
[----:B------:R-:W-:-:S03]  /*70e0*/  FADD.FTZ R200, R200, R161 ;  /* 0x000000a1c8c87221 */ /* 0x000fc60000010000 */
[----:B------:R-:W5:Y:S01]  /*70f0*/  MUFU.EX2 R47, R47 ;  /* 0x0000002f002f7308 */ /* 0x000f620000000800 */
[----:B------:R-:W-:Y:S01]  /*7100*/  FADD.FTZ R163, R163, R200 ;  /* 0x000000c8a3a37221 */ /* 0x000fe20000010000 */
[----:B-1----:R-:W-:Y:S02]  /*7110*/  F2FP.BF16.F32.PACK_AB R9, R100, R107 ;  /* 0x0000006b6409723e */ /* 0x002fe400000010ff */
[----:B---3--:R-:W-:Y:S01]  /*7120*/  F2FP.BF16.F32.PACK_AB R11, R68, R69 ;  /* 0x00000045440b723e */ /* 0x008fe200000010ff */
[----:B------:R-:W-:-:S03]  /*7130*/  FADD.FTZ R188, R188, R163 ;  /* 0x000000a3bcbc7221 */ /* 0x000fc60000010000 */
[----:B------:R-:W-:Y:S01]  /*7140*/  MUFU.EX2 R49, R49 ;  /* 0x0000003100317308 */ /* 0x000fe20000000800 */
[----:B------:R-:W-:-:S04]  /*7150*/  FADD.FTZ R165, R165, R188 ;  /* 0x000000bca5a57221 */ /* 0x000fc80000010000 */
[----:B------:R-:W-:-:S03]  /*7160*/  FADD.FTZ R174, R174, R165 ;  /* 0x000000a5aeae7221 */ /* 0x000fc60000010000 */
[----:B------:R-:W1:Y:S01]  /*7170*/  MUFU.EX2 R50, R50 ;  /* 0x0000003200327308 */ /* 0x000e620000000800 */
[----:B-----5:R-:W-:Y:S01]  /*7180*/  F2FP.BF16.F32.PACK_AB R8, R47, R48 ;  /* 0x000000302f08723e */ /* 0x020fe200000010ff */
[----:B------:R-:W-:-:S04]  /*7190*/  FADD.FTZ R167, R167, R174 ;  /* 0x000000aea7a77221 */ /* 0x000fc80000010000 */
[----:B------:R-:W-:Y:S02]  /*71a0*/  FADD.FTZ R138, R138, R167 ;  /* 0x000000a78a8a7221 */ /* 0x000fe40000010000 */
[----:B------:R-:W-:Y:S02]  /*71b0*/  MUFU.EX2 R65, R65 ;  /* 0x0000004100417308 */ /* 0x000fe40000000800 */
[----:B------:R-:W-:-:S04]  /*71c0*/  FADD.FTZ R127, R127, R138 ;  /* 0x0000008a7f7f7221 */ /* 0x000fc80000010000 */
[----:B------:R-:W-:Y:S02]  /*71d0*/  FADD.FTZ R130, R130, R127 ;  /* 0x0000007f82827221 */ /* 0x000fe40000010000 */
[----:B------:R-:W3:Y:S01]  /*71e0*/  MUFU.EX2 R64, R64 ;  /* 0x0000004000407308 */ /* 0x000ee20000000800 */
[----:B-1----:R-:W-:Y:S01]  /*71f0*/  F2FP.BF16.F32.PACK_AB R10, R50, R49 ;  /* 0x00000031320a723e */ /* 0x002fe200000010ff */
[----:B------:R-:W-:-:S04]  /*7200*/  FADD.FTZ R123, R123, R130 ;  /* 0x000000827b7b7221 */ /* 0x000fc80000010000 */
[----:B------:R-:W-:Y:S02]  /*7210*/  FADD.FTZ R44, R44, R123 ;  /* 0x0000007b2c2c7221 */ /* 0x000fe40000010000 */
[----:B--2---:R-:W-:Y:S01]  /*7220*/  HMMA.16816.F32.BF16 R32, R8, R38, R32 ;  /* 0x000000260820723c */ /* 0x004fe20000041820 */
[----:B------:R-:W-:Y:S01]  /*7230*/  MUFU.EX2 R53, R53 ;  /* 0x0000003500357308 */ /* 0x000fe20000000800 */
[----:B------:R-:W-:-:S04]  /*7240*/  FADD.FTZ R41, R41, R44 ;  /* 0x0000002c29297221 */ /* 0x000fc80000010000 */
[C---:B------:R-:W-:Y:S01]  /*7250*/  HMMA.16816.F32.BF16 R20, R8.reuse, R28, R20 ;  /* 0x0000001c0814723c */ /* 0x040fe20000041814 */
[----:B------:R-:W-:Y:S01]  /*7260*/  FADD.FTZ R38, R96, R89 ;  /* 0x0000005960267221 */ /* 0x000fe20000010000 */
[----:B------:R-:W-:Y:S01]  /*7270*/  FADD.FTZ R41, R42, R41 ;  /* 0x000000292a297221 */ /* 0x000fe20000010000 */
[----:B------:R-:W1:Y:S02]  /*7280*/  MUFU.EX2 R52, R52 ;  /* 0x0000003400347308 */ /* 0x000e640000000800 */
[----:B------:R-:W-:Y:S01]  /*7290*/  FADD.FTZ R38, R103, R38 ;  /* 0x0000002667267221 */ /* 0x000fe20000010000 */
[C---:B------:R-:W-:Y:S01]  /*72a0*/  HMMA.16816.F32.BF16 R16, R8.reuse, R30, R16 ;  /* 0x0000001e0810723c */ /* 0x040fe20000041810 */
[----:B------:R-:W2:Y:S01]  /*72b0*/  LDSM.16.MT88.4 R28, [R216+0x8800] ;  /* 0x00880000d81c783b */ /* 0x000ea20000004200 */
[----:B------:R-:W-:Y:S01]  /*72c0*/  FADD.FTZ R4, R4, R41 ;  /* 0x0000002904047221 */ /* 0x000fe20000010000 */
[----:B------:R-:W-:Y:S02]  /*72d0*/  FADD.FTZ R105, R105, R38 ;  /* 0x0000002669697221 */ /* 0x000fe40000010000 */
[----:B------:R-:W-:Y:S01]  /*72e0*/  MUFU.EX2 R54, R54 ;  /* 0x0000003600367308 */ /* 0x000fe20000000800 */
[----:B------:R-:W-:Y:S01]  /*72f0*/  FADD.FTZ R4, R3, R4 ;  /* 0x0000000403047221 */ /* 0x000fe20000010000 */
[----:B------:R-:W-:Y:S01]  /*7300*/  FADD.FTZ R114, R114, R105 ;  /* 0x0000006972727221 */ /* 0x000fe20000010000 */
[----:B------:R-:W-:Y:S02]  /*7310*/  HMMA.16816.F32.BF16 R12, R8, R36, R12 ;  /* 0x00000024080c723c */ /* 0x000fe4000004180c */
[----:B------:R-:W-:Y:S01]  /*7320*/  FADD.FTZ R45, R45, R4 ;  /* 0x000000042d2d7221 */ /* 0x000fe20000010000 */
[----:B------:R-:W-:-:S02]  /*7330*/  FADD.FTZ R113, R113, R114 ;  /* 0x0000007271717221 */ /* 0x000fc40000010000 */
[----:B------:R-:W5:Y:S01]  /*7340*/  MUFU.EX2 R55, R55 ;  /* 0x0000003700377308 */ /* 0x000f620000000800 */
[----:B------:R-:W-:Y:S01]  /*7350*/  FADD.FTZ R45, R46, R45 ;  /* 0x0000002d2e2d7221 */ /* 0x000fe20000010000 */
[----:B------:R-:W-:Y:S01]  /*7360*/  FADD.FTZ R112, R112, R113 ;  /* 0x0000007170707221 */ /* 0x000fe20000010000 */
[----:B---3--:R-:W-:Y:S01]  /*7370*/  F2FP.BF16.F32.PACK_AB R9, R64, R65 ;  /* 0x000000414009723e */ /* 0x008fe200000010ff */
[----:B------:R-:W-:Y:S01]  /*7380*/  FFMA.FTZ R36, R102, UR6, -R115 ;  /* 0x0000000666247c23 */ /* 0x000fe20008010873 */
[----:B------:R-:W-:Y:S01]  /*7390*/  FADD.FTZ R48, R48, R45 ;  /* 0x0000002d30307221 */ /* 0x000fe20000010000 */
[----:B------:R-:W-:Y:S01]  /*73a0*/  FADD.FTZ R111, R111, R112 ;  /* 0x000000706f6f7221 */ /* 0x000fe20000010000 */
[----:B-1----:R-:W-:Y:S01]  /*73b0*/  F2FP.BF16.F32.PACK_AB R11, R52, R53 ;  /* 0x00000035340b723e */ /* 0x002fe200000010ff */
[----:B------:R-:W-:Y:S01]  /*73c0*/  MUFU.EX2 R56, R56 ;  /* 0x0000003800387308 */ /* 0x000fe20000000800 */
[----:B------:R-:W-:Y:S01]  /*73d0*/  FADD.FTZ R48, R47, R48 ;  /* 0x000000302f307221 */ /* 0x000fe20000010000 */
[----:B------:R-:W-:Y:S01]  /*73e0*/  FADD.FTZ R110, R110, R111 ;  /* 0x0000006f6e6e7221 */ /* 0x000fe20000010000 */
[----:B------:R-:W-:-:S02]  /*73f0*/  FFMA.FTZ R37, R104, UR6, -R115 ;  /* 0x0000000668257c23 */ /* 0x000fc40008010873 */
[----:B------:R-:W-:Y:S01]  /*7400*/  FADD.FTZ R49, R49, R48 ;  /* 0x0000003031317221 */ /* 0x000fe20000010000 */
[----:B------:R-:W-:Y:S02]  /*7410*/  FADD.FTZ R109, R109, R110 ;  /* 0x0000006e6d6d7221 */ /* 0x000fe40000010000 */
[----:B------:R-:W1:Y:S01]  /*7420*/  MUFU.EX2 R57, R57 ;  /* 0x0000003900397308 */ /* 0x000e620000000800 */
[----:B-----5:R-:W-:Y:S01]  /*7430*/  F2FP.BF16.F32.PACK_AB R8, R55, R54 ;  /* 0x000000363708723e */ /* 0x020fe200000010ff */
[----:B------:R-:W-:Y:S01]  /*7440*/  FADD.FTZ R108, R108, R109 ;  /* 0x0000006d6c6c7221 */ /* 0x000fe20000010000 */
[----:B------:R-:W-:-:S03]  /*7450*/  FADD.FTZ R49, R50, R49 ;  /* 0x0000003132317221 */ /* 0x000fc60000010000 */
[----:B------:R-:W-:Y:S01]  /*7460*/  FADD.FTZ R107, R107, R108 ;  /* 0x0000006c6b6b7221 */ /* 0x000fe20000010000 */
[----:B------:R-:W-:Y:S01]  /*7470*/  FADD.FTZ R54, R54, R49 ;  /* 0x0000003136367221 */ /* 0x000fe20000010000 */
[----:B------:R-:W-:Y:S02]  /*7480*/  MUFU.EX2 R40, R40 ;  /* 0x0000002800287308 */ /* 0x000fe40000000800 */
[----:B------:R-:W-:Y:S01]  /*7490*/  FADD.FTZ R100, R100, R107 ;  /* 0x0000006b64647221 */ /* 0x000fe20000010000 */
[----:B------:R-:W-:-:S03]  /*74a0*/  FADD.FTZ R55, R55, R54 ;  /* 0x0000003637377221 */ /* 0x000fc60000010000 */
[----:B------:R-:W-:Y:S02]  /*74b0*/  FADD.FTZ R69, R69, R100 ;  /* 0x0000006445457221 */ /* 0x000fe40000010000 */
[----:B------:R-:W3:Y:S01]  /*74c0*/  MUFU.EX2 R43, R43 ;  /* 0x0000002b002b7308 */ /* 0x000ee20000000800 */
[----:B-1----:R-:W-:Y:S01]  /*74d0*/  F2FP.BF16.F32.PACK_AB R10, R57, R56 ;  /* 0x00000038390a723e */ /* 0x002fe200000010ff */
[----:B------:R-:W-:Y:S01]  /*74e0*/  FADD.FTZ R68, R68, R69 ;  /* 0x0000004544447221 */ /* 0x000fe20000010000 */
[----:B------:R-:W-:-:S03]  /*74f0*/  FADD.FTZ R56, R56, R55 ;  /* 0x0000003738387221 */ /* 0x000fc60000010000 */
[----:B------:R-:W-:Y:S01]  /*7500*/  FADD.FTZ R65, R65, R68 ;  /* 0x0000004441417221 */ /* 0x000fe20000010000 */
[----:B------:R-:W-:Y:S01]  /*7510*/  FADD.FTZ R57, R57, R56 ;  /* 0x0000003839397221 */ /* 0x000fe20000010000 */
[----:B----4-:R-:W-:Y:S01]  /*7520*/  HMMA.16816.F32.BF16 R20, R8, R24, R20 ;  /* 0x000000180814723c */ /* 0x010fe20000041814 */
[----:B------:R-:W-:Y:S01]  /*7530*/  MUFU.EX2 R36, R36 ;  /* 0x0000002400247308 */ /* 0x000fe20000000800 */
[----:B------:R-:W-:-:S04]  /*7540*/  FADD.FTZ R64, R64, R65 ;  /* 0x0000004140407221 */ /* 0x000fc80000010000 */
[C---:B--2---:R-:W-:Y:S01]  /*7550*/  HMMA.16816.F32.BF16 R12, R8.reuse, R28, R12 ;  /* 0x0000001c080c723c */ /* 0x044fe2000004180c */
[----:B------:R-:W-:Y:S01]  /*7560*/  FFMA.FTZ R24, R106, UR6, -R115 ;  /* 0x000000066a187c23 */ /* 0x000fe20008010873 */
[----:B------:R-:W-:Y:S01]  /*7570*/  FADD.FTZ R53, R53, R64 ;  /* 0x0000004035357221 */ /* 0x000fe20000010000 */
[----:B------:R-:W1:Y:S03]  /*7580*/  MUFU.EX2 R37, R37 ;  /* 0x0000002500257308 */ /* 0x000e660000000800 */
[----:B------:R-:W-:Y:S01]  /*7590*/  HMMA.16816.F32.BF16 R16, R8, R26, R16 ;  /* 0x0000001a0810723c */ /* 0x000fe20000041810 */
[----:B------:R-:W-:-:S04]  /*75a0*/  FADD.FTZ R53, R52, R53 ;  /* 0x0000003534357221 */ /* 0x000fc80000010000 */
[----:B------:R-:W-:Y:S01]  /*75b0*/  MUFU.EX2 R51, R51 ;  /* 0x0000003300337308 */ /* 0x000fe20000000800 */
[----:B------:R-:W-:Y:S07]  /*75c0*/  HMMA.16816.F32.BF16 R32, R8, R30, R32 ;  /* 0x0000001e0820723c */ /* 0x000fee0000041820 */
[----:B------:R-:W2:Y:S01]  /*75d0*/  MUFU.EX2 R242, R242 ;  /* 0x000000f200f27308 */ /* 0x000ea20000000800 */
[----:B---3--:R-:W-:Y:S01]  /*75e0*/  F2FP.BF16.F32.PACK_AB R9, R43, R40 ;  /* 0x000000282b09723e */ /* 0x008fe200000010ff */
[----:B------:R-:W-:Y:S01]  /*75f0*/  FADD.FTZ R40, R40, R53 ;  /* 0x0000003528287221 */ /* 0x000fe20000010000 */
[----:B-1----:R-:W-:Y:S01]  /*7600*/  F2FP.BF16.F32.PACK_AB R8, R37, R36 ;  /* 0x000000242508723e */ /* 0x002fe200000010ff */
[----:B------:R-:W-:-:S02]  /*7610*/  FADD.FTZ R36, R36, R57 ;  /* 0x0000003924247221 */ /* 0x000fc40000010000 */
[----:B------:R-:W-:Y:S02]  /*7620*/  FADD.FTZ R40, R43, R40 ;  /* 0x000000282b287221 */ /* 0x000fe40000010000 */
[----:B------:R-:W-:Y:S01]  /*7630*/  MUFU.EX2 R24, R24 ;  /* 0x0000001800187308 */ /* 0x000fe20000000800 */
[----:B------:R-:W-:-:S07]  /*7640*/  FADD.FTZ R37, R37, R36 ;  /* 0x0000002425257221 */ /* 0x000fce0000010000 */
[----:B------:R-:W1:Y:S01]  /*7650*/  MUFU.EX2 R241, R241 ;  /* 0x000000f100f17308 */ /* 0x000e620000000800 */
[----:B--2---:R-:W-:Y:S01]  /*7660*/  F2FP.BF16.F32.PACK_AB R11, R242, R51 ;  /* 0x00000033f20b723e */ /* 0x004fe200000010ff */
[----:B------:R-:W-:-:S04]  /*7670*/  FADD.FTZ R51, R51, R40 ;  /* 0x0000002833337221 */ /* 0x000fc80000010000 */
[----:B------:R-:W-:Y:S01]  /*7680*/  FADD.FTZ R242, R242, R51 ;  /* 0x00000033f2f27221 */ /* 0x000fe20000010000 */
[----:B-1----:R-:W-:Y:S01]  /*7690*/  F2FP.BF16.F32.PACK_AB R10, R241, R24 ;  /* 0x00000018f10a723e */ /* 0x002fe200000010ff */
[----:B------:R-:W-:-:S04]  /*76a0*/  FADD.FTZ R24, R24, R37 ;  /* 0x0000002518187221 */ /* 0x000fc80000010000 */
[----:B------:R-:W-:Y:S02]  /*76b0*/  FADD.FTZ R241, R241, R24 ;  /* 0x00000018f1f17221 */ /* 0x000fe40000010000 */
        /* <DEDUP_REMOVED lines=70> */
.L_x_1595:
[----:B------:R-:W-:-:S04]  /*7b20*/  LEA R3, -R6, RZ, 0x8 ;  /* 0x000000ff06037211 */ /* 0x000fc800078e41ff */
[----:B------:R-:W-:-:S07]  /*7b30*/  SHF.R.S32.HI R4, RZ, 0x1f, R3 ;  /* 0x0000001fff047819 */ /* 0x000fce0000011403 */
.L_x_1596:
[C---:B------:R-:W-:Y:S01]  /*7b40*/  IMAD.SHL.U32 R9, R6.reuse, 0x40, RZ ;  /* 0x0000004006097824 */ /* 0x040fe200078e00ff */
[----:B------:R-:W-:Y:S01]  /*7b50*/  LEA R224, P1, R3, R224, 0x1 ;  /* 0x000000e003e07211 */ /* 0x000fe200078208ff */
[----:B------:R-:W-:Y:S01]  /*7b60*/  IMAD.SHL.U32 R176, R227, 0x100, RZ ;  /* 0x00000100e3b07824 */ /* 0x000fe200078e00ff */
[----:B------:R-:W-:Y:S02]  /*7b70*/  SHF.L.U64.HI R8, R6, 0x6, R7 ;  /* 0x0000000606087819 */ /* 0x000fe40000010207 */
[----:B------:R-:W-:Y:S02]  /*7b80*/  IADD3 R10, P0, R9, R224, RZ ;  /* 0x000000e0090a7210 */ /* 0x000fe40007f1e0ff */
[----:B------:R-:W-:Y:S02]  /*7b90*/  LEA.HI.X R223, R3, R223, R4, 0x1, P1 ;  /* 0x000000df03df7211 */ /* 0x000fe400008f0c04 */
[-C--:B------:R-:W-:Y:S01]  /*7ba0*/  IADD3 R16, P1, R10, R9.reuse, RZ ;  /* 0x000000090a107210 */ /* 0x080fe20007f3e0ff */
[----:B------:R-:W1:Y:S02]  /*7bb0*/  S2R R3, SR_TID.X ;  /* 0x0000000000037919 */ /* 0x000e640000002100 */
[--C-:B------:R-:W-:Y:S01]  /*7bc0*/  IMAD.X R11, R8, 0x1, R223.reuse, P0 ;  /* 0x00000001080b7824 */ /* 0x100fe200000e06df */
[----:B------:R-:W-:Y:S01]  /*7bd0*/  IADD3 R14, P0, R16, R9, RZ ;  /* 0x00000009100e7210 */ /* 0x000fe20007f1e0ff */
[----:B------:R-:W-:-:S02]  /*7be0*/  IMAD.MOV.U32 R225, RZ, RZ, R223 ;  /* 0x000000ffffe17224 */ /* 0x000fc400078e00df */
[--C-:B------:R-:W-:Y:S01]  /*7bf0*/  IMAD.X R17, R11, 0x1, R8.reuse, P1 ;  /* 0x000000010b117824 */ /* 0x100fe200008e0608 */
[-C--:B------:R-:W-:Y:S02]  /*7c00*/  IADD3 R12, P1, R14, R9.reuse, RZ ;  /* 0x000000090e0c7210 */ /* 0x080fe40007f3e0ff */
[----:B------:R-:W-:Y:S01]  /*7c10*/  @!PT LDS RZ, [RZ] ;  /* 0x00000000fffff984 */ /* 0x000fe20000000800 */
[----:B------:R-:W-:Y:S01]  /*7c20*/  @!PT LDS RZ, [RZ] ;  /* 0x00000000fffff984 */ /* 0x000fe20000000800 */
[----:B------:R-:W-:Y:S01]  /*7c30*/  @!PT LDS RZ, [RZ] ;  /* 0x00000000fffff984 */ /* 0x000fe20000000800 */
[----:B------:R-:W-:Y:S01]  /*7c40*/  LDGSTS.E.BYPASS.LTC128B.128 [R229+0x5000], desc[UR8][R224.64] ;  /* 0x05000000e0e57fae */ /* 0x000fe2000b901d48 */
[--C-:B------:R-:W-:Y:S01]  /*7c50*/  IMAD.X R15, R17, 0x1, R8.reuse, P0 ;  /* 0x00000001110f7824 */ /* 0x100fe200000e0608 */
[-C--:B------:R-:W-:Y:S02]  /*7c60*/  IADD3 R20, P0, R12, R9.reuse, RZ ;  /* 0x000000090c147210 */ /* 0x080fe40007f1e0ff */
[----:B------:R-:W-:Y:S01]  /*7c70*/  LDGSTS.E.BYPASS.LTC128B.128 [R229+0x5800], desc[UR8][R10.64] ;  /* 0x058000000ae57fae */ /* 0x000fe2000b901d48 */
[--C-:B------:R-:W-:Y:S01]  /*7c80*/  IMAD.X R13, R15, 0x1, R8.reuse, P1 ;  /* 0x000000010f0d7824 */ /* 0x100fe200008e0608 */
[-C--:B------:R-:W-:Y:S02]  /*7c90*/  IADD3 R22, P1, R20, R9.reuse, RZ ;  /* 0x0000000914167210 */ /* 0x080fe40007f3e0ff */
[----:B------:R-:W-:Y:S01]  /*7ca0*/  LDGSTS.E.BYPASS.LTC128B.128 [R229+0x6000], desc[UR8][R16.64] ;  /* 0x0600000010e57fae */ /* 0x000fe2000b901d48 */
[----:B------:R-:W-:Y:S01]  /*7cb0*/  IMAD.X R21, R13, 0x1, R8, P0 ;  /* 0x000000010d157824 */ /* 0x000fe200000e0608 */
[----:B------:R-:W-:-:S02]  /*7cc0*/  IADD3 R24, P0, R22, R9, RZ ;  /* 0x0000000916187210 */ /* 0x000fc40007f1e0ff */
[----:B------:R-:W-:Y:S01]  /*7cd0*/  LDGSTS.E.BYPASS.LTC128B.128 [R229+0x6800], desc[UR8][R14.64] ;  /* 0x068000000ee57fae */ /* 0x000fe2000b901d48 */
[----:B------:R-:W-:-:S03]  /*7ce0*/  IMAD.X R23, R21, 0x1, R8, P1 ;  /* 0x0000000115177824 */ /* 0x000fc600008e0608 */
[----:B------:R2:W-:Y:S01]  /*7cf0*/  LDGSTS.E.BYPASS.LTC128B.128 [R229+0x7000], desc[UR8][R12.64] ;  /* 0x070000000ce57fae */ /* 0x0005e2000b901d48 */
[----:B------:R-:W-:Y:S01]  /*7d00*/  IMAD.X R25, R23, 0x1, R8, P0 ;  /* 0x0000000117197824 */ /* 0x000fe200000e0608 */
[----:B------:R-:W-:Y:S02]  /*7d10*/  ISETP.GE.AND P0, PT, R195, 0x3, PT ;  /* 0x00000003c300780c */ /* 0x000fe40003f06270 */
[----:B------:R-:W-:Y:S01]  /*7d20*/  LDGSTS.E.BYPASS.LTC128B.128 [R229+0x7800], desc[UR8][R20.64] ;  /* 0x0780000014e57fae */ /* 0x000fe2000b901d48 */
[----:B-1----:R-:W-:-:S03]  /*7d30*/  IMAD.SHL.U32 R3, R3, 0x2, RZ ;  /* 0x0000000203037824 */ /* 0x002fc600078e00ff */
[----:B------:R-:W-:Y:S04]  /*7d40*/  LDGSTS.E.BYPASS.LTC128B.128 [R229+0x8000], desc[UR8][R22.64] ;  /* 0x0800000016e57fae */ /* 0x000fe8000b901d48 */
[----:B------:R1:W-:Y:S01]  /*7d50*/  LDGSTS.E.BYPASS.LTC128B.128 [R229+0x8800], desc[UR8][R24.64] ;  /* 0x0880000018e57fae */ /* 0x0003e2000b901d48 */
[----:B------:R-:W-:-:S03]  /*7d60*/  LOP3.LUT R215, R3, 0x6, RZ, 0xc0, !PT ;  /* 0x0000000603d77812 */ /* 0x000fc600078ec0ff */
[----:B------:R-:W-:Y:S01]  /*7d70*/  LDSM.16.M88.4 R92, [R221] ;  /* 0x00000000dd5c783b */ /* 0x000fe20000000200 */
[C---:B------:R-:W-:Y:S02]  /*7d80*/  LOP3.LUT R3, R176.reuse, 0x8, R215, 0xfe, !PT ;  /* 0x00000008b0037812 */ /* 0x040fe400078efed7 */
[----:B------:R-:W-:Y:S01]  /*7d90*/  LOP3.LUT R180, R176, R215, RZ, 0xfc, !PT ;  /* 0x000000d7b0b47212 */ /* 0x000fe200078efcff */
[----:B------:R-:W3:Y:S01]  /*7da0*/  LDSM.16.M88.4 R64, [R219+0x1400] ;  /* 0x00140000db40783b */ /* 0x000ee20000000200 */
[CC--:B------:R-:W-:Y:S02]  /*7db0*/  ISETP.GE.AND P5, PT, R3.reuse, R151.reuse, PT ;  /* 0x000000970300720c */ /* 0x0c0fe40003fa6270 */
[----:B------:R-:W-:Y:S01]  /*7dc0*/  ISETP.GE.AND P2, PT, R3, R150, PT ;  /* 0x000000960300720c */ /* 0x000fe20003f46270 */
[----:B------:R-:W4:Y:S01]  /*7dd0*/  LDSM.16.M88.4 R56, [R219+0x1800] ;  /* 0x00180000db38783b */ /* 0x000f220000000200 */
[C---:B------:R-:W-:Y:S02]  /*7de0*/  VIADD R3, R180.reuse, 0x1 ;  /* 0x00000001b4037836 */ /* 0x040fe40000000000 */
[C---:B------:R-:W-:Y:S01]  /*7df0*/  VIADD R4, R180.reuse, 0x9 ;  /* 0x00000009b4047836 */ /* 0x040fe20000000000 */
[----:B------:R-:W5:Y:S01]  /*7e00*/  LDSM.16.M88.4 R72, [R219+0x1000] ;  /* 0x00100000db48783b */ /* 0x000f620000000200 */
[----:B------:R-:W-:Y:S01]  /*7e10*/  VIADD R7, R180, 0x99 ;  /* 0x00000099b4077836 */ /* 0x000fe20000000000 */
[----:B------:R-:W-:-:S02]  /*7e20*/  ISETP.GE.AND P3, PT, R3, R151, PT ;  /* 0x000000970300720c */ /* 0x000fc40003f66270 */
[----:B------:R-:W-:Y:S01]  /*7e30*/  LDSM.16.M88.4 R80, [R220] ;  /* 0x00000000dc50783b */ /* 0x000fe20000000200 */
[----:B------:R-:W-:Y:S01]  /*7e40*/  ISETP.GE.AND P4, PT, R3, R150, PT ;  /* 0x000000960300720c */ /* 0x000fe20003f86270 */
[----:B------:R-:W-:Y:S01]  /*7e50*/  VIADD R3, R180, 0x11 ;  /* 0x00000011b4037836 */ /* 0x000fe20000000000 */
[----:B------:R-:W-:Y:S01]  /*7e60*/  ISETP.GE.AND P1, PT, R4, R151, PT ;  /* 0x000000970400720c */ /* 0x000fe20003f26270 */
[----:B--2---:R-:W2:Y:S04]  /*7e70*/  LDSM.16.M88.4 R12, [R218+0x400] ;  /* 0x00040000da0c783b */ /* 0x004ea80000000200 */
[----:B------:R-:W2:Y:S04]  /*7e80*/  LDSM.16.M88.4 R48, [R219+0x1c00] ;  /* 0x001c0000db30783b */ /* 0x000ea80000000200 */
[----:B------:R-:W2:Y:S04]  /*7e90*/  LDSM.16.M88.4 R8, [R218+0x800] ;  /* 0x00080000da08783b */ /* 0x000ea80000000200 */
[----:B------:R-:W2:Y:S04]  /*7ea0*/  LDSM.16.M88.4 R16, [R218] ;  /* 0x00000000da10783b */ /* 0x000ea80000000200 */
[----:B-1----:R-:W1:Y:S04]  /*7eb0*/  LDSM.16.M88.4 R24, [R219+0x2800] ;  /* 0x00280000db18783b */ /* 0x002e680000000200 */
[----:B------:R-:W1:Y:S01]  /*7ec0*/  LDSM.16.M88.4 R40, [R219+0x2000] ;  /* 0x00200000db28783b */ /* 0x000e620000000200 */
[C---:B---3--:R-:W-:Y:S03]  /*7ed0*/  HMMA.16816.F32.BF16 R68, R92.reuse, R64, RZ ;  /* 0x000000405c44723c */ /* 0x048fe600000418ff */
[----:B------:R-:W3:Y:S04]  /*7ee0*/  LDSM.16.M88.4 R32, [R219+0x2400] ;  /* 0x00240000db20783b */ /* 0x000ee80000000200 */
[----:B------:R-:W3:Y:S01]  /*7ef0*/  LDSM.16.M88.4 R96, [R218+0xc00] ;  /* 0x000c0000da60783b */ /* 0x000ee20000000200 */
[C---:B------:R-:W-:Y:S03]  /*7f00*/  HMMA.16816.F32.BF16 R64, R92.reuse, R66, RZ ;  /* 0x000000425c40723c */ /* 0x040fe600000418ff */
[----:B------:R-:W-:Y:S03]  /*7f10*/  LDSM.16.M88.4 R88, [R218+0x1000] ;  /* 0x00100000da58783b */ /* 0x000fe60000000200 */
[C---:B----4-:R-:W-:Y:S01]  /*7f20*/  HMMA.16816.F32.BF16 R60, R92.reuse, R56, RZ ;  /* 0x000000385c3c723c */ /* 0x050fe200000418ff */
[----:B------:R-:W-:Y:S04]  /*7f30*/  LDSM.16.M88.4 R76, [R219+0x2c00] ;  /* 0x002c0000db4c783b */ /* 0x000fe80000000200 */
[----:B------:R-:W-:Y:S01]  /*7f40*/  LDSM.16.M88.4 R84, [R218+0x1c00] ;  /* 0x001c0000da54783b */ /* 0x000fe20000000200 */
[C---:B------:R-:W-:Y:S03]  /*7f50*/  HMMA.16816.F32.BF16 R56, R92.reuse, R58, RZ ;  /* 0x0000003a5c38723c */ /* 0x040fe600000418ff */
[----:B------:R-:W-:Y:S03]  /*7f60*/  LDSM.16.M88.4 R108, [R219+0x3400] ;  /* 0x00340000db6c783b */ /* 0x000fe60000000200 */
[C---:B-----5:R-:W-:Y:S01]  /*7f70*/  HMMA.16816.F32.BF16 R104, R92.reuse, R72, RZ ;  /* 0x000000485c68723c */ /* 0x060fe200000418ff */
[----:B------:R-:W-:Y:S04]  /*7f80*/  LDSM.16.M88.4 R120, [R219+0x4000] ;  /* 0x00400000db78783b */ /* 0x000fe80000000200 */
[----:B------:R-:W-:Y:S01]  /*7f90*/  LDSM.16.M88.4 R112, [R218+0x2c00] ;  /* 0x002c0000da70783b */ /* 0x000fe20000000200 */
[----:B------:R-:W-:Y:S03]  /*7fa0*/  HMMA.16816.F32.BF16 R72, R92, R74, RZ ;  /* 0x0000004a5c48723c */ /* 0x000fe600000418ff */
[----:B------:R-:W-:Y:S03]  /*7fb0*/  LDSM.16.M88.4 R156, [R219+0x4800] ;  /* 0x00480000db9c783b */ /* 0x000fe60000000200 */
[C---:B--2---:R-:W-:Y:S01]  /*7fc0*/  HMMA.16816.F32.BF16 R68, R80.reuse, R12, R68 ;  /* 0x0000000c5044723c */ /* 0x044fe20000041844 */
[----:B------:R-:W-:Y:S04]  /*7fd0*/  LDSM.16.M88.4 R128, [R218+0x3400] ;  /* 0x00340000da80783b */ /* 0x000fe80000000200 */
[----:B------:R-:W-:Y:S01]  /*7fe0*/  LDSM.16.M88.4 R164, [R218+0x3c00] ;  /* 0x003c0000daa4783b */ /* 0x000fe20000000200 */
[----:B------:R-:W-:Y:S03]  /*7ff0*/  HMMA.16816.F32.BF16 R64, R80, R14, R64 ;  /* 0x0000000e5040723c */ /* 0x000fe60000041840 */
[----:B------:R-:W2:Y:S03]  /*8000*/  LDSM.16.M88.4 R12, [R218+0x1800] ;  /* 0x00180000da0c783b */ /* 0x000ea60000000200 */
[----:B------:R-:W-:Y:S01]  /*8010*/  HMMA.16816.F32.BF16 R52, R92, R48, RZ ;  /* 0x000000305c34723c */ /* 0x000fe200000418ff */
[----:B------:R-:W0:Y:S05]  /*8020*/  LDGDEPBAR ;  /* 0x00000000000079af */ /* 0x000e2a0000000000 */
[C---:B------:R-:W-:Y:S06]  /*8030*/  HMMA.16816.F32.BF16 R60, R80.reuse, R8, R60 ;  /* 0x00000008503c723c */ /* 0x040fec000004183c */
[----:B------:R-:W-:Y:S01]  /*8040*/  HMMA.16816.F32.BF16 R56, R80, R10, R56 ;  /* 0x0000000a5038723c */ /* 0x000fe20000041838 */
[----:B------:R-:W4:Y:S05]  /*8050*/  LDSM.16.M88.4 R8, [R219+0x3000] ;  /* 0x00300000db08783b */ /* 0x000f2a0000000200 */
[----:B------:R-:W-:Y:S06]  /*8060*/  HMMA.16816.F32.BF16 R48, R92, R50, RZ ;  /* 0x000000325c30723c */ /* 0x000fec00000418ff */
[C---:B------:R-:W-:Y:S06]  /*8070*/  HMMA.16816.F32.BF16 R104, R80.reuse, R16, R104 ;  /* 0x000000105068723c */ /* 0x040fec0000041868 */
[----:B------:R-:W-:Y:S01]  /*8080*/  HMMA.16816.F32.BF16 R72, R80, R18, R72 ;  /* 0x000000125048723c */ /* 0x000fe20000041848 */
[----:B------:R-:W5:Y:S05]  /*8090*/  LDSM.16.M88.4 R16, [R218+0x1400] ;  /* 0x00140000da10783b */ /* 0x000f6a0000000200 */
[C---:B-1----:R-:W-:Y:S06]  /*80a0*/  HMMA.16816.F32.BF16 R28, R92.reuse, R24, RZ ;  /* 0x000000185c1c723c */ /* 0x042fec00000418ff */
[C---:B------:R-:W-:Y:S06]  /*80b0*/  HMMA.16816.F32.BF16 R44, R92.reuse, R40, RZ ;  /* 0x000000285c2c723c */ /* 0x040fec00000418ff */
[----:B------:R-:W-:Y:S01]  /*80c0*/  HMMA.16816.F32.BF16 R24, R92, R26, RZ ;  /* 0x0000001a5c18723c */ /* 0x000fe200000418ff */
[----:B------:R-:W-:-:S02]  /*80d0*/  FSEL R178, R105, -INF , !P3 ;  /* 0xff80000069b27808 */ /* 0x000fc40005800000 */
[-C--:B------:R-:W-:Y:S01]  /*80e0*/  ISETP.GE.AND P3, PT, R4, R150.reuse, PT ;  /* 0x000000960400720c */ /* 0x080fe20003f66270 */
[C---:B------:R-:W-:Y:S01]  /*80f0*/  VIADD R4, R180.reuse, 0x19 ;  /* 0x00000019b4047836 */ /* 0x040fe20000000000 */
[----:B------:R-:W-:Y:S01]  /*8100*/  FSEL R195, R107, -INF , !P4 ;  /* 0xff8000006bc37808 */ /* 0x000fe20006000000 */
[C---:B------:R-:W-:Y:S01]  /*8110*/  HMMA.16816.F32.BF16 R40, R92.reuse, R42, RZ ;  /* 0x0000002a5c28723c */ /* 0x040fe200000418ff */
[----:B------:R-:W-:Y:S02]  /*8120*/  FSEL R182, R73, -INF , !P1 ;  /* 0xff80000049b67808 */ /* 0x000fe40004800000 */
[CC--:B------:R-:W-:Y:S02]  /*8130*/  ISETP.GE.AND P4, PT, R3.reuse, R151.reuse, PT ;  /* 0x000000970300720c */ /* 0x0c0fe40003f86270 */
[----:B------:R-:W-:Y:S01]  /*8140*/  ISETP.GE.AND P1, PT, R3, R150, PT ;  /* 0x000000960300720c */ /* 0x000fe20003f26270 */
[----:B---3--:R-:W-:Y:S01]  /*8150*/  HMMA.16816.F32.BF16 R36, R92, R32, RZ ;  /* 0x000000205c24723c */ /* 0x008fe200000418ff */
[----:B------:R-:W-:Y:S01]  /*8160*/  FSEL R199, R75, -INF , !P3 ;  /* 0xff8000004bc77808 */ /* 0x000fe20005800000 */
[----:B------:R-:W-:Y:S01]  /*8170*/  VIADD R3, R180, 0x21 ;  /* 0x00000021b4037836 */ /* 0x000fe20000000000 */
[----:B------:R-:W-:-:S02]  /*8180*/  ISETP.GE.AND P3, PT, R4, R151, PT ;  /* 0x000000970400720c */ /* 0x000fc40003f66270 */
[----:B------:R-:W-:Y:S01]  /*8190*/  FSEL R184, R69, -INF , !P4 ;  /* 0xff80000045b87808 */ /* 0x000fe20006000000 */
[----:B------:R-:W-:Y:S01]  /*81a0*/  HMMA.16816.F32.BF16 R32, R92, R34, RZ ;  /* 0x000000225c20723c */ /* 0x000fe200000418ff */
[-C--:B------:R-:W-:Y:S01]  /*81b0*/  ISETP.GE.AND P4, PT, R4, R150.reuse, PT ;  /* 0x000000960400720c */ /* 0x080fe20003f86270 */
[C---:B------:R-:W-:Y:S01]  /*81c0*/  VIADD R4, R180.reuse, 0x29 ;  /* 0x00000029b4047836 */ /* 0x040fe20000000000 */
[----:B------:R-:W-:Y:S02]  /*81d0*/  FSEL R201, R71, -INF , !P1 ;  /* 0xff80000047c97808 */ /* 0x000fe40004800000 */
[----:B------:R-:W-:Y:S01]  /*81e0*/  FSEL R186, R65, -INF , !P3 ;  /* 0xff80000041ba7808 */ /* 0x000fe20005800000 */
[C---:B------:R-:W-:Y:S01]  /*81f0*/  HMMA.16816.F32.BF16 R52, R80.reuse, R96, R52 ;  /* 0x000000605034723c */ /* 0x040fe20000041834 */
[C---:B------:R-:W-:Y:S02]  /*8200*/  ISETP.GE.AND P1, PT, R3.reuse, R151, PT ;  /* 0x000000970300720c */ /* 0x040fe40003f26270 */
[----:B------:R-:W-:Y:S01]  /*8210*/  ISETP.GE.AND P3, PT, R3, R150, PT ;  /* 0x000000960300720c */ /* 0x000fe20003f66270 */
[----:B------:R-:W-:Y:S01]  /*8220*/  VIADD R3, R180, 0x31 ;  /* 0x00000031b4037836 */ /* 0x000fe20000000000 */
[----:B------:R-:W-:Y:S01]  /*8230*/  FSEL R203, R67, -INF , !P4 ;  /* 0xff80000043cb7808 */ /* 0x000fe20006000000 */
[----:B------:R-:W-:Y:S01]  /*8240*/  HMMA.16816.F32.BF16 R48, R80, R98, R48 ;  /* 0x000000625030723c */ /* 0x000fe20000041830 */
[----:B------:R-:W1:Y:S01]  /*8250*/  LDSM.16.M88.4 R96, [R218+0x2000] ;  /* 0x00200000da60783b */ /* 0x000e620000000200 */
[----:B------:R-:W-:-:S02]  /*8260*/  FSEL R188, R61, -INF , !P1 ;  /* 0xff8000003dbc7808 */ /* 0x000fc40004800000 */
[CC--:B------:R-:W-:Y:S02]  /*8270*/  ISETP.GE.AND P4, PT, R4.reuse, R151.reuse, PT ;  /* 0x000000970400720c */ /* 0x0c0fe40003f86270 */
[C---:B--2---:R-:W-:Y:S01]  /*8280*/  HMMA.16816.F32.BF16 R28, R80.reuse, R12, R28 ;  /* 0x0000000c501c723c */ /* 0x044fe2000004181c */
[-C--:B------:R-:W-:Y:S01]  /*8290*/  ISETP.GE.AND P1, PT, R4, R150.reuse, PT ;  /* 0x000000960400720c */ /* 0x080fe20003f26270 */
[C---:B------:R-:W-:Y:S01]  /*82a0*/  VIADD R4, R180.reuse, 0x39 ;  /* 0x00000039b4047836 */ /* 0x040fe20000000000 */
[----:B------:R-:W-:Y:S02]  /*82b0*/  FSEL R205, R63, -INF , !P3 ;  /* 0xff8000003fcd7808 */ /* 0x000fe40005800000 */
[----:B------:R-:W-:Y:S01]  /*82c0*/  ISETP.GE.AND P3, PT, R3, R151, PT ;  /* 0x000000970300720c */ /* 0x000fe20003f66270 */
[C---:B------:R-:W-:Y:S01]  /*82d0*/  HMMA.16816.F32.BF16 R24, R80.reuse, R14, R24 ;  /* 0x0000000e5018723c */ /* 0x040fe20000041818 */
[----:B------:R-:W-:Y:S02]  /*82e0*/  FSEL R190, R57, -INF , !P4 ;  /* 0xff80000039be7808 */ /* 0x000fe40006000000 */
[----:B------:R-:W-:Y:S01]  /*82f0*/  ISETP.GE.AND P4, PT, R3, R150, PT ;  /* 0x000000960300720c */ /* 0x000fe20003f86270 */
[----:B------:R-:W-:Y:S01]  /*8300*/  VIADD R3, R180, 0x41 ;  /* 0x00000041b4037836 */ /* 0x000fe20000000000 */
[----:B------:R-:W-:Y:S01]  /*8310*/  FSEL R207, R59, -INF , !P1 ;  /* 0xff8000003bcf7808 */ /* 0x000fe20004800000 */
[----:B------:R-:W-:Y:S01]  /*8320*/  HMMA.16816.F32.BF16 R44, R80, R88, R44 ;  /* 0x00000058502c723c */ /* 0x000fe2000004182c */
[----:B------:R-:W-:-:S02]  /*8330*/  FSEL R196, R53, -INF , !P3 ;  /* 0xff80000035c47808 */ /* 0x000fc40005800000 */
[CC--:B------:R-:W-:Y:S02]  /*8340*/  ISETP.GE.AND P1, PT, R4.reuse, R151.reuse, PT ;  /* 0x000000970400720c */ /* 0x0c0fe40003f26270 */
[----:B------:R-:W-:Y:S01]  /*8350*/  ISETP.GE.AND P3, PT, R4, R150, PT ;  /* 0x000000960400720c */ /* 0x000fe20003f66270 */
[----:B------:R-:W-:Y:S01]  /*8360*/  HMMA.16816.F32.BF16 R40, R80, R90, R40 ;  /* 0x0000005a5028723c */ /* 0x000fe20000041828 */
[----:B------:R-:W2:Y:S01]  /*8370*/  LDSM.16.M88.4 R88, [R219+0x3800] ;  /* 0x00380000db58783b */ /* 0x000ea20000000200 */
[----:B------:R-:W-:Y:S01]  /*8380*/  VIADD R4, R180, 0x49 ;  /* 0x00000049b4047836 */ /* 0x000fe20000000000 */
[----:B------:R-:W-:Y:S02]  /*8390*/  FSEL R211, R55, -INF , !P4 ;  /* 0xff80000037d37808 */ /* 0x000fe40006000000 */
[----:B------:R-:W-:Y:S01]  /*83a0*/  FSEL R198, R49, -INF , !P1 ;  /* 0xff80000031c67808 */ /* 0x000fe20004800000 */
[----:B----4-:R-:W-:Y:S01]  /*83b0*/  HMMA.16816.F32.BF16 R12, R92, R8, RZ ;  /* 0x000000085c0c723c */ /* 0x010fe200000418ff */
[----:B------:R-:W-:-:S02]  /*83c0*/  ISETP.GE.AND P4, PT, R3, R151, PT ;  /* 0x000000970300720c */ /* 0x000fc40003f86270 */
[----:B------:R-:W-:Y:S01]  /*83d0*/  ISETP.GE.AND P1, PT, R3, R150, PT ;  /* 0x000000960300720c */ /* 0x000fe20003f26270 */
[----:B------:R-:W-:Y:S01]  /*83e0*/  VIADD R3, R180, 0x51 ;  /* 0x00000051b4037836 */ /* 0x000fe20000000000 */
[----:B------:R-:W-:Y:S01]  /*83f0*/  FSEL R209, R51, -INF , !P3 ;  /* 0xff80000033d17808 */ /* 0x000fe20005800000 */
[----:B------:R-:W-:Y:S01]  /*8400*/  HMMA.16816.F32.BF16 R8, R92, R10, RZ ;  /* 0x0000000a5c08723c */ /* 0x000fe200000418ff */
[----:B------:R-:W-:-:S05]  /*8410*/  ISETP.GE.AND P3, PT, R4, R151, PT ;  /* 0x000000970400720c */ /* 0x000fca0003f66270 */
[C---:B-----5:R-:W-:Y:S01]  /*8420*/  HMMA.16816.F32.BF16 R36, R80.reuse, R16, R36 ;  /* 0x000000105024723c */ /* 0x060fe20000041824 */
[----:B------:R-:W-:Y:S02]  /*8430*/  FSEL R200, R45, -INF , !P4 ;  /* 0xff8000002dc87808 */ /* 0x000fe40006000000 */
[-C--:B------:R-:W-:Y:S01]  /*8440*/  ISETP.GE.AND P4, PT, R4, R150.reuse, PT ;  /* 0x000000960400720c */ /* 0x080fe20003f86270 */
[C---:B------:R-:W-:Y:S01]  /*8450*/  VIADD R4, R180.reuse, 0x59 ;  /* 0x00000059b4047836 */ /* 0x040fe20000000000 */
[----:B------:R-:W-:Y:S01]  /*8460*/  FSEL R191, R47, -INF , !P1 ;  /* 0xff8000002fbf7808 */ /* 0x000fe20004800000 */
[----:B------:R-:W-:Y:S01]  /*8470*/  HMMA.16816.F32.BF16 R32, R80, R18, R32 ;  /* 0x000000125020723c */ /* 0x000fe20000041820 */
[----:B------:R-:W-:Y:S02]  /*8480*/  FSEL R202, R41, -INF , !P3 ;  /* 0xff80000029ca7808 */ /* 0x000fe40005800000 */
[C---:B------:R-:W-:Y:S02]  /*8490*/  ISETP.GE.AND P1, PT, R3.reuse, R151, PT ;  /* 0x000000970300720c */ /* 0x040fe40003f26270 */
[----:B------:R-:W-:Y:S01]  /*84a0*/  ISETP.GE.AND P3, PT, R3, R150, PT ;  /* 0x000000960300720c */ /* 0x000fe20003f66270 */
[----:B------:R-:W-:Y:S01]  /*84b0*/  HMMA.16816.F32.BF16 R20, R92, R76, RZ ;  /* 0x0000004c5c14723c */ /* 0x000fe200000418ff */
[----:B------:R-:W-:Y:S01]  /*84c0*/  VIADD R3, R180, 0x61 ;  /* 0x00000061b4037836 */ /* 0x000fe20000000000 */
[----:B------:R-:W-:-:S02]  /*84d0*/  FSEL R189, R43, -INF , !P4 ;  /* 0xff8000002bbd7808 */ /* 0x000fc40006000000 */
[CC--:B------:R-:W-:Y:S02]  /*84e0*/  ISETP.GE.AND P4, PT, R4.reuse, R151.reuse, PT ;  /* 0x000000970400720c */ /* 0x0c0fe40003f86270 */
[----:B------:R-:W-:Y:S01]  /*84f0*/  HMMA.16816.F32.BF16 R16, R92, R78, RZ ;  /* 0x0000004e5c10723c */ /* 0x000fe200000418ff */
[----:B------:R-:W-:Y:S05]  /*8500*/  LDSM.16.M88.4 R76, [R218+0x2400] ;  /* 0x00240000da4c783b */ /* 0x000fea0000000200 */
[C---:B-1----:R-:W-:Y:S01]  /*8510*/  HMMA.16816.F32.BF16 R12, R80.reuse, R96, R12 ;  /* 0x00000060500c723c */ /* 0x042fe2000004180c */
[----:B------:R-:W-:Y:S02]  /*8520*/  FSEL R204, R37, -INF , !P1 ;  /* 0xff80000025cc7808 */ /* 0x000fe40004800000 */
[----:B------:R-:W-:Y:S01]  /*8530*/  ISETP.GE.AND P1, PT, R4, R150, PT ;  /* 0x000000960400720c */ /* 0x000fe20003f26270 */
[----:B------:R-:W-:Y:S01]  /*8540*/  VIADD R4, R180, 0x69 ;  /* 0x00000069b4047836 */ /* 0x000fe20000000000 */
[----:B------:R-:W-:Y:S01]  /*8550*/  FSEL R187, R39, -INF , !P3 ;  /* 0xff80000027bb7808 */ /* 0x000fe20005800000 */
[----:B------:R-:W-:Y:S01]  /*8560*/  HMMA.16816.F32.BF16 R8, R80, R98, R8 ;  /* 0x000000625008723c */ /* 0x000fe20000041808 */
[----:B------:R-:W1:Y:S01]  /*8570*/  LDSM.16.M88.4 R96, [R218+0x2800] ;  /* 0x00280000da60783b */ /* 0x000e620000000200 */
[----:B------:R-:W-:-:S02]  /*8580*/  ISETP.GE.AND P3, PT, R3, R151, PT ;  /* 0x000000970300720c */ /* 0x000fc40003f66270 */
[----:B------:R-:W-:Y:S02]  /*8590*/  FSEL R206, R33, -INF , !P4 ;  /* 0xff80000021ce7808 */ /* 0x000fe40006000000 */
[C---:B------:R-:W-:Y:S01]  /*85a0*/  HMMA.16816.F32.BF16 R20, R80.reuse, R84, R20 ;  /* 0x000000545014723c */ /* 0x040fe20000041814 */
[----:B------:R-:W-:Y:S01]  /*85b0*/  ISETP.GE.AND P4, PT, R3, R150, PT ;  /* 0x000000960300720c */ /* 0x000fe20003f86270 */
[----:B------:R-:W-:Y:S01]  /*85c0*/  VIADD R3, R180, 0x71 ;  /* 0x00000071b4037836 */ /* 0x000fe20000000000 */
[----:B------:R-:W-:Y:S02]  /*85d0*/  FSEL R185, R35, -INF , !P1 ;  /* 0xff80000023b97808 */ /* 0x000fe40004800000 */
[----:B------:R-:W-:Y:S01]  /*85e0*/  FSEL R208, R29, -INF , !P3 ;  /* 0xff8000001dd07808 */ /* 0x000fe20005800000 */
[----:B------:R-:W-:Y:S01]  /*85f0*/  HMMA.16816.F32.BF16 R16, R80, R86, R16 ;  /* 0x000000565010723c */ /* 0x000fe20000041810 */
[----:B------:R-:W3:Y:S01]  /*8600*/  LDSM.16.M88.4 R84, [R219+0x3c00] ;  /* 0x003c0000db54783b */ /* 0x000ee20000000200 */
[----:B------:R-:W-:-:S02]  /*8610*/  ISETP.GE.AND P1, PT, R4, R151, PT ;  /* 0x000000970400720c */ /* 0x000fc40003f26270 */
[-C--:B------:R-:W-:Y:S01]  /*8620*/  ISETP.GE.AND P3, PT, R4, R150.reuse, PT ;  /* 0x000000960400720c */ /* 0x080fe20003f66270 */
[C---:B------:R-:W-:Y:S01]  /*8630*/  VIADD R4, R180.reuse, 0x79 ;  /* 0x00000079b4047836 */ /* 0x040fe20000000000 */
[C---:B--2---:R-:W-:Y:S01]  /*8640*/  HMMA.16816.F32.BF16 R116, R92.reuse, R88, RZ ;  /* 0x000000585c74723c */ /* 0x044fe200000418ff */
[----:B------:R-:W-:Y:S02]  /*8650*/  FSEL R183, R31, -INF , !P4 ;  /* 0xff8000001fb77808 */ /* 0x000fe40006000000 */
[----:B------:R-:W-:Y:S02]  /*8660*/  FSEL R210, R25, -INF , !P1 ;  /* 0xff80000019d27808 */ /* 0x000fe40004800000 */
[C---:B------:R-:W-:Y:S01]  /*8670*/  ISETP.GE.AND P4, PT, R3.reuse, R151, PT ;  /* 0x000000970300720c */ /* 0x040fe20003f86270 */
[----:B------:R-:W-:Y:S01]  /*8680*/  HMMA.16816.F32.BF16 R88, R92, R90, RZ ;  /* 0x0000005a5c58723c */ /* 0x000fe200000418ff */
[----:B------:R-:W-:Y:S01]  /*8690*/  ISETP.GE.AND P1, PT, R3, R150, PT ;  /* 0x000000960300720c */ /* 0x000fe20003f26270 */
[----:B------:R-:W-:Y:S01]  /*86a0*/  VIADD R3, R180, 0x81 ;  /* 0x00000081b4037836 */ /* 0x000fe20000000000 */
[----:B------:R-:W-:-:S02]  /*86b0*/  FSEL R181, R27, -INF , !P3 ;  /* 0xff8000001bb57808 */ /* 0x000fc40005800000 */
[-C--:B------:R-:W-:Y:S01]  /*86c0*/  ISETP.GE.AND P3, PT, R4, R151.reuse, PT ;  /* 0x000000970400720c */ /* 0x080fe20003f66270 */
[C---:B------:R-:W-:Y:S01]  /*86d0*/  HMMA.16816.F32.BF16 R100, R92.reuse, R108, RZ ;  /* 0x0000006c5c64723c */ /* 0x040fe200000418ff */
[----:B------:R-:W-:Y:S02]  /*86e0*/  FSEL R179, R23, -INF , !P1 ;  /* 0xff80000017b37808 */ /* 0x000fe40004800000 */
[----:B------:R-:W-:Y:S02]  /*86f0*/  FSEL R212, R21, -INF , !P4 ;  /* 0xff80000015d47808 */ /* 0x000fe40006000000 */
[----:B------:R-:W-:Y:S01]  /*8700*/  ISETP.GE.AND P1, PT, R3, R151, PT ;  /* 0x000000970300720c */ /* 0x000fe20003f26270 */
[----:B------:R-:W-:Y:S01]  /*8710*/  HMMA.16816.F32.BF16 R108, R92, R110, RZ ;  /* 0x0000006e5c6c723c */ /* 0x000fe200000418ff */
[----:B------:R-:W-:Y:S01]  /*8720*/  FSEL R214, R17, -INF , !P3 ;  /* 0xff80000011d67808 */ /* 0x000fe20005800000 */
[C---:B------:R-:W-:Y:S01]  /*8730*/  VIADD R17, R180.reuse, 0xe1 ;  /* 0x000000e1b4117836 */ /* 0x040fe20000000000 */
[-C--:B------:R-:W-:Y:S01]  /*8740*/  ISETP.GE.AND P3, PT, R3, R150.reuse, PT ;  /* 0x000000960300720c */ /* 0x080fe20003f66270 */
[----:B------:R-:W-:Y:S01]  /*8750*/  VIADD R3, R180, 0x89 ;  /* 0x00000089b4037836 */ /* 0x000fe20000000000 */
[----:B------:R-:W-:Y:S01]  /*8760*/  ISETP.GE.AND P4, PT, R4, R150, PT ;  /* 0x000000960400720c */ /* 0x000fe20003f86270 */
[----:B-1----:R-:W-:Y:S01]  /*8770*/  HMMA.16816.F32.BF16 R116, R80, R96, R116 ;  /* 0x000000605074723c */ /* 0x002fe20000041874 */
[C---:B------:R-:W-:Y:S01]  /*8780*/  VIADD R4, R180.reuse, 0x91 ;  /* 0x00000091b4047836 */ /* 0x040fe20000000000 */
[----:B------:R-:W-:Y:S01]  /*8790*/  FSEL R240, R13, -INF , !P1 ;  /* 0xff8000000df07808 */ /* 0x000fe20004800000 */
[----:B------:R-:W-:Y:S01]  /*87a0*/  VIADD R13, R180, 0xd1 ;  /* 0x000000d1b40d7836 */ /* 0x000fe20000000000 */
[----:B------:R-:W-:-:S02]  /*87b0*/  FSEL R177, R19, -INF , !P4 ;  /* 0xff80000013b17808 */ /* 0x000fc40006000000 */
[----:B------:R-:W-:Y:S01]  /*87c0*/  HMMA.16816.F32.BF16 R88, R80, R98, R88 ;  /* 0x000000625058723c */ /* 0x000fe20000041858 */
[----:B------:R-:W1:Y:S01]  /*87d0*/  LDSM.16.M88.4 R96, [R218+0x3000] ;  /* 0x00300000da60783b */ /* 0x000e620000000200 */
[CC--:B------:R-:W-:Y:S02]  /*87e0*/  ISETP.GE.AND P4, PT, R3.reuse, R151.reuse, PT ;  /* 0x000000970300720c */ /* 0x0c0fe40003f86270 */
[-C--:B------:R-:W-:Y:S02]  /*87f0*/  ISETP.GE.AND P1, PT, R3, R150.reuse, PT ;  /* 0x000000960300720c */ /* 0x080fe40003f26270 */
[----:B---3--:R-:W-:Y:S01]  /*8800*/  HMMA.16816.F32.BF16 R124, R92, R84, RZ ;  /* 0x000000545c7c723c */ /* 0x008fe200000418ff */
[----:B------:R-:W-:Y:S02]  /*8810*/  FSEL R3, R15, -INF , !P3 ;  /* 0xff8000000f037808 */ /* 0x000fe40005800000 */
[----:B------:R-:W-:Y:S01]  /*8820*/  FSEL R244, R9, -INF , !P4 ;  /* 0xff80000009f47808 */ /* 0x000fe20006000000 */
[----:B------:R-:W-:Y:S01]  /*8830*/  VIADD R9, R180, 0xa1 ;  /* 0x000000a1b4097836 */ /* 0x000fe20000000000 */
[C---:B------:R-:W-:Y:S01]  /*8840*/  ISETP.GE.AND P3, PT, R4.reuse, R151, PT ;  /* 0x000000970400720c */ /* 0x040fe20003f66270 */
[----:B------:R-:W-:Y:S01]  /*8850*/  HMMA.16816.F32.BF16 R100, R80, R76, R100 ;  /* 0x0000004c5064723c */ /* 0x000fe20000041864 */
[----:B------:R-:W-:-:S02]  /*8860*/  ISETP.GE.AND P4, PT, R4, R150, PT ;  /* 0x000000960400720c */ /* 0x000fc40003f86270 */
[----:B------:R-:W-:Y:S01]  /*8870*/  FSEL R4, R11, -INF , !P1 ;  /* 0xff8000000b047808 */ /* 0x000fe20004800000 */
[----:B------:R-:W-:Y:S01]  /*8880*/  VIADD R11, R180, 0xa9 ;  /* 0x000000a9b40b7836 */ /* 0x000fe20000000000 */
[----:B------:R-:W-:Y:S01]  /*8890*/  ISETP.GE.AND P1, PT, R7, R151, PT ;  /* 0x000000970700720c */ /* 0x000fe20003f26270 */
[----:B------:R-:W-:Y:S01]  /*88a0*/  HMMA.16816.F32.BF16 R108, R80, R78, R108 ;  /* 0x0000004e506c723c */ /* 0x000fe2000004186c */
[----:B------:R-:W2:Y:S01]  /*88b0*/  LDSM.16.M88.4 R76, [R219+0x4400] ;  /* 0x00440000db4c783b */ /* 0x000ea20000000200 */
[----:B------:R-:W-:Y:S02]  /*88c0*/  FSEL R39, R72, -INF , !P5 ;  /* 0xff80000048277808 */ /* 0x000fe40006800000 */
[----:B------:R-:W-:Y:S02]  /*88d0*/  FSEL R33, R74, -INF , !P2 ;  /* 0xff8000004a217808 */ /* 0x000fe40005000000 */
[----:B------:R-:W-:Y:S01]  /*88e0*/  HMMA.16816.F32.BF16 R84, R92, R86, RZ ;  /* 0x000000565c54723c */ /* 0x000fe200000418ff */
[----:B------:R-:W-:-:S05]  /*88f0*/  LOP3.LUT R37, R176, 0x50, R215, 0xfe, !PT ;  /* 0x00000050b0257812 */ /* 0x000fca00078efed7 */
[C---:B------:R-:W-:Y:S06]  /*8900*/  HMMA.16816.F32.BF16 R152, R92.reuse, R120, RZ ;  /* 0x000000785c98723c */ /* 0x040fec00000418ff */
[----:B------:R-:W-:Y:S06]  /*8910*/  HMMA.16816.F32.BF16 R120, R92, R122, RZ ;  /* 0x0000007a5c78723c */ /* 0x000fec00000418ff */
[----:B------:R-:W-:Y:S01]  /*8920*/  HMMA.16816.F32.BF16 R124, R80, R112, R124 ;  /* 0x00000070507c723c */ /* 0x000fe2000004187c */
[----:B------:R-:W-:-:S02]  /*8930*/  FSEL R246, R109, -INF , !P1 ;  /* 0xff8000006df67808 */ /* 0x000fc40004800000 */
[----:B------:R-:W-:-:S03]  /*8940*/  ISETP.GE.AND P1, PT, R9, R150, PT ;  /* 0x000000960900720c */ /* 0x000fc60003f26270 */
[----:B------:R-:W-:Y:S01]  /*8950*/  HMMA.16816.F32.BF16 R84, R80, R114, R84 ;  /* 0x000000725054723c */ /* 0x000fe20000041854 */
[----:B------:R-:W3:Y:S01]  /*8960*/  LDSM.16.M88.4 R112, [R219+0x4c00] ;  /* 0x004c0000db70783b */ /* 0x000ee20000000200 */
[----:B------:R-:W-:-:S04]  /*8970*/  FSEL R43, R119, -INF , !P1 ;  /* 0xff800000772b7808 */ /* 0x000fc80004800000 */
[C---:B-1----:R-:W-:Y:S06]  /*8980*/  HMMA.16816.F32.BF16 R152, R80.reuse, R96, R152 ;  /* 0x000000605098723c */ /* 0x042fec0000041898 */
[----:B------:R-:W-:Y:S01]  /*8990*/  HMMA.16816.F32.BF16 R120, R80, R98, R120 ;  /* 0x000000625078723c */ /* 0x000fe20000041878 */
[----:B------:R-:W1:Y:S01]  /*89a0*/  LDSM.16.M88.4 R96, [R218+0x3800] ;  /* 0x00380000da60783b */ /* 0x000e620000000200 */
[----:B------:R-:W-:-:S04]  /*89b0*/  DEPBAR.LE SB0, 0x0 ;  /* 0x000080000000791a */ /* 0x000fc80000000000 */
[C---:B--2---:R-:W-:Y:S06]  /*89c0*/  HMMA.16816.F32.BF16 R160, R92.reuse, R76, RZ ;  /* 0x0000004c5ca0723c */ /* 0x044fec00000418ff */
[C---:B------:R-:W-:Y:S06]  /*89d0*/  HMMA.16816.F32.BF16 R76, R92.reuse, R78, RZ ;  /* 0x0000004e5c4c723c */ /* 0x040fec00000418ff */
[C---:B------:R-:W-:Y:S06]  /*89e0*/  HMMA.16816.F32.BF16 R168, R92.reuse, R156, RZ ;  /* 0x0000009c5ca8723c */ /* 0x040fec00000418ff */
[----:B------:R-:W-:Y:S06]  /*89f0*/  HMMA.16816.F32.BF16 R156, R92, R158, RZ ;  /* 0x0000009e5c9c723c */ /* 0x000fec00000418ff */
[----:B------:R-:W-:Y:S06]  /*8a00*/  HMMA.16816.F32.BF16 R160, R80, R128, R160 ;  /* 0x0000008050a0723c */ /* 0x000fec00000418a0 */
[----:B---3--:R-:W-:Y:S01]  /*8a10*/  HMMA.16816.F32.BF16 R172, R92, R112, RZ ;  /* 0x000000705cac723c */ /* 0x008fe200000418ff */
[----:B------:R-:W-:Y:S01]  /*8a20*/  FSEL R128, R101, -INF , !P3 ;  /* 0xff80000065807808 */ /* 0x000fe20005800000 */
[----:B------:R-:W-:Y:S01]  /*8a30*/  BAR.SYNC.DEFER_BLOCKING 0x0 ;  /* 0x0000000000007b1d */ /* 0x000fe20000010000 */
[----:B------:R-:W-:-:S02]  /*8a40*/  ISETP.GE.AND P3, PT, R7, R150, PT ;  /* 0x000000960700720c */ /* 0x000fc40003f66270 */
[----:B------:R-:W-:Y:S01]  /*8a50*/  FSEL R7, R103, -INF , !P4 ;  /* 0xff80000067077808 */ /* 0x000fe20006000000 */
[C---:B------:R-:W-:Y:S01]  /*8a60*/  HMMA.16816.F32.BF16 R76, R80.reuse, R130, R76 ;  /* 0x00000082504c723c */ /* 0x040fe2000004184c */
[-C--:B------:R-:W-:Y:S01]  /*8a70*/  ISETP.GE.AND P4, PT, R9, R151.reuse, PT ;  /* 0x000000970900720c */ /* 0x080fe20003f86270 */
[C---:B------:R-:W-:Y:S01]  /*8a80*/  VIADD R9, R180.reuse, 0xb1 ;  /* 0x000000b1b4097836 */ /* 0x040fe20000000000 */
[----:B------:R-:W-:Y:S02]  /*8a90*/  FSEL R41, R111, -INF , !P3 ;  /* 0xff8000006f297808 */ /* 0x000fe40005800000 */
[-C--:B------:R-:W-:Y:S01]  /*8aa0*/  ISETP.GE.AND P3, PT, R11, R151.reuse, PT ;  /* 0x000000970b00720c */ /* 0x080fe20003f66270 */
[C---:B-1----:R-:W-:Y:S01]  /*8ab0*/  HMMA.16816.F32.BF16 R168, R80.reuse, R96, R168 ;  /* 0x0000006050a8723c */ /* 0x042fe200000418a8 */
[----:B------:R-:W-:Y:S02]  /*8ac0*/  FSEL R248, R117, -INF , !P4 ;  /* 0xff80000075f87808 */ /* 0x000fe40006000000 */
[----:B------:R-:W-:Y:S01]  /*8ad0*/  ISETP.GE.AND P4, PT, R11, R150, PT ;  /* 0x000000960b00720c */ /* 0x000fe20003f86270 */
[----:B------:R-:W-:Y:S01]  /*8ae0*/  VIADD R11, R180, 0xb9 ;  /* 0x000000b9b40b7836 */ /* 0x000fe20000000000 */
[----:B------:R-:W-:Y:S01]  /*8af0*/  ISETP.GE.AND P1, PT, R9, R151, PT ;  /* 0x000000970900720c */ /* 0x000fe20003f26270 */
[----:B------:R-:W-:Y:S01]  /*8b00*/  HMMA.16816.F32.BF16 R156, R80, R98, R156 ;  /* 0x00000062509c723c */ /* 0x000fe2000004189c */
[----:B------:R-:W-:-:S02]  /*8b10*/  FSEL R250, R89, -INF , !P3 ;  /* 0xff80000059fa7808 */ /* 0x000fc40005800000 */
[-C--:B------:R-:W-:Y:S01]  /*8b20*/  ISETP.GE.AND P3, PT, R9, R150.reuse, PT ;  /* 0x000000960900720c */ /* 0x080fe20003f66270 */
[C---:B------:R-:W-:Y:S01]  /*8b30*/  VIADD R9, R180.reuse, 0xc1 ;  /* 0x000000c1b4097836 */ /* 0x040fe20000000000 */
[----:B------:R-:W-:Y:S01]  /*8b40*/  FSEL R45, R91, -INF , !P4 ;  /* 0xff8000005b2d7808 */ /* 0x000fe20006000000 */
[----:B------:R-:W-:Y:S01]  /*8b50*/  HMMA.16816.F32.BF16 R172, R80, R164, R172 ;  /* 0x000000a450ac723c */ /* 0x000fe200000418ac */
[----:B------:R-:W-:Y:S02]  /*8b60*/  FSEL R252, R125, -INF , !P1 ;  /* 0xff8000007dfc7808 */ /* 0x000fe40004800000 */
[CC--:B------:R-:W-:Y:S02]  /*8b70*/  ISETP.GE.AND P4, PT, R11.reuse, R151.reuse, PT ;  /* 0x000000970b00720c */ /* 0x0c0fe40003f86270 */
[----:B------:R-:W-:Y:S01]  /*8b80*/  ISETP.GE.AND P1, PT, R11, R150, PT ;  /* 0x000000960b00720c */ /* 0x000fe20003f26270 */
[----:B------:R-:W-:Y:S01]  /*8b90*/  VIADD R11, R180, 0xc9 ;  /* 0x000000c9b40b7836 */ /* 0x000fe20000000000 */
[----:B------:R-:W-:Y:S01]  /*8ba0*/  FSEL R47, R127, -INF , !P3 ;  /* 0xff8000007f2f7808 */ /* 0x000fe20005800000 */
[----:B------:R-:W-:Y:S01]  /*8bb0*/  HMMA.16816.F32.BF16 R92, R92, R114, RZ ;  /* 0x000000725c5c723c */ /* 0x000fe200000418ff */
[----:B------:R-:W-:-:S02]  /*8bc0*/  ISETP.GE.AND P3, PT, R9, R151, PT ;  /* 0x000000970900720c */ /* 0x000fc40003f66270 */
[----:B------:R-:W-:Y:S02]  /*8bd0*/  FSEL R130, R85, -INF , !P4 ;  /* 0xff80000055827808 */ /* 0x000fe40006000000 */
[----:B------:R-:W-:Y:S02]  /*8be0*/  FSEL R49, R87, -INF , !P1 ;  /* 0xff80000057317808 */ /* 0x000fe40004800000 */
[-C--:B------:R-:W-:Y:S02]  /*8bf0*/  ISETP.GE.AND P4, PT, R9, R150.reuse, PT ;  /* 0x000000960900720c */ /* 0x080fe40003f86270 */
[----:B------:R-:W-:Y:S02]  /*8c00*/  ISETP.GE.AND P1, PT, R11, R151, PT ;  /* 0x000000970b00720c */ /* 0x000fe40003f26270 */
[----:B------:R-:W-:Y:S02]  /*8c10*/  FSEL R9, R153, -INF , !P3 ;  /* 0xff80000099097808 */ /* 0x000fe40005800000 */
[----:B------:R-:W-:-:S02]  /*8c20*/  ISETP.GE.AND P3, PT, R11, R150, PT ;  /* 0x000000960b00720c */ /* 0x000fc40003f66270 */
[----:B------:R-:W-:Y:S02]  /*8c30*/  FSEL R51, R155, -INF , !P4 ;  /* 0xff8000009b337808 */ /* 0x000fe40006000000 */
[----:B------:R-:W-:Y:S02]  /*8c40*/  FSEL R11, R121, -INF , !P1 ;  /* 0xff800000790b7808 */ /* 0x000fe40004800000 */
[C---:B------:R-:W-:Y:S02]  /*8c50*/  ISETP.GE.AND P4, PT, R13.reuse, R151, PT ;  /* 0x000000970d00720c */ /* 0x040fe40003f86270 */
[----:B------:R-:W-:Y:S01]  /*8c60*/  ISETP.GE.AND P1, PT, R13, R150, PT ;  /* 0x000000960d00720c */ /* 0x000fe20003f26270 */
[----:B------:R-:W-:Y:S01]  /*8c70*/  VIADD R13, R180, 0xd9 ;  /* 0x000000d9b40d7836 */ /* 0x000fe20000000000 */
[----:B------:R-:W-:Y:S01]  /*8c80*/  FSEL R53, R123, -INF , !P3 ;  /* 0xff8000007b357808 */ /* 0x000fe20005800000 */
[----:B------:R-:W-:Y:S01]  /*8c90*/  HMMA.16816.F32.BF16 R92, R80, R166, R92 ;  /* 0x000000a6505c723c */ /* 0x000fe2000004185c */
[----:B------:R-:W-:-:S02]  /*8ca0*/  FSEL R19, R161, -INF , !P4 ;  /* 0xff800000a1137808 */ /* 0x000fc40006000000 */
[CC--:B------:R-:W-:Y:S02]  /*8cb0*/  ISETP.GE.AND P3, PT, R13.reuse, R151.reuse, PT ;  /* 0x000000970d00720c */ /* 0x0c0fe40003f66270 */
[-C--:B------:R-:W-:Y:S01]  /*8cc0*/  ISETP.GE.AND P4, PT, R13, R150.reuse, PT ;  /* 0x000000960d00720c */ /* 0x080fe20003f86270 */
[C---:B------:R-:W-:Y:S01]  /*8cd0*/  VIADD R13, R180.reuse, 0xe9 ;  /* 0x000000e9b40d7836 */ /* 0x040fe20000000000 */
[----:B------:R-:W-:Y:S02]  /*8ce0*/  FSEL R55, R163, -INF , !P1 ;  /* 0xff800000a3377808 */ /* 0x000fe40004800000 */
[----:B------:R-:W-:Y:S02]  /*8cf0*/  ISETP.GE.AND P1, PT, R17, R151, PT ;  /* 0x000000971100720c */ /* 0x000fe40003f26270 */
[----:B------:R-:W-:Y:S02]  /*8d00*/  FSEL R15, R77, -INF , !P3 ;  /* 0xff8000004d0f7808 */ /* 0x000fe40005800000 */
[----:B------:R-:W-:Y:S01]  /*8d10*/  ISETP.GE.AND P3, PT, R17, R150, PT ;  /* 0x000000961100720c */ /* 0x000fe20003f66270 */
[----:B------:R-:W-:Y:S01]  /*8d20*/  VIADD R17, R180, 0xf1 ;  /* 0x000000f1b4117836 */ /* 0x000fe20000000000 */
[----:B------:R-:W-:-:S02]  /*8d30*/  FSEL R57, R79, -INF , !P4 ;  /* 0xff8000004f397808 */ /* 0x000fc40006000000 */
[----:B------:R-:W-:Y:S02]  /*8d40*/  FSEL R164, R169, -INF , !P1 ;  /* 0xff800000a9a47808 */ /* 0x000fe40004800000 */
[CC--:B------:R-:W-:Y:S02]  /*8d50*/  ISETP.GE.AND P4, PT, R13.reuse, R151.reuse, PT ;  /* 0x000000970d00720c */ /* 0x0c0fe40003f86270 */
[----:B------:R-:W-:Y:S02]  /*8d60*/  ISETP.GE.AND P1, PT, R13, R150, PT ;  /* 0x000000960d00720c */ /* 0x000fe40003f26270 */
[----:B------:R-:W-:Y:S02]  /*8d70*/  FSEL R59, R171, -INF , !P3 ;  /* 0xff800000ab3b7808 */ /* 0x000fe40005800000 */
[----:B------:R-:W-:Y:S02]  /*8d80*/  ISETP.GE.AND P3, PT, R180, R151, PT ;  /* 0x00000097b400720c */ /* 0x000fe40003f66270 */
[----:B------:R-:W-:-:S02]  /*8d90*/  FSEL R61, R157, -INF , !P4 ;  /* 0xff8000009d3d7808 */ /* 0x000fc40006000000 */
[----:B------:R-:W-:Y:S02]  /*8da0*/  FSEL R63, R159, -INF , !P1 ;  /* 0xff8000009f3f7808 */ /* 0x000fe40004800000 */
[CC--:B------:R-:W-:Y:S01]  /*8db0*/  ISETP.GE.AND P4, PT, R180.reuse, R150.reuse, PT ;  /* 0x00000096b400720c */ /* 0x0c0fe20003f86270 */
[----:B------:R-:W-:Y:S01]  /*8dc0*/  VIADD R180, R180, 0xf9 ;  /* 0x000000f9b4b47836 */ /* 0x000fe20000000000 */
[C---:B------:R-:W-:Y:S02]  /*8dd0*/  ISETP.GE.AND P1, PT, R17.reuse, R151, PT ;  /* 0x000000971100720c */ /* 0x040fe40003f26270 */
[----:B------:R-:W-:Y:S02]  /*8de0*/  LOP3.LUT R13, R176, 0x10, R215, 0xfe, !PT ;  /* 0x00000010b00d7812 */ /* 0x000fe400078efed7 */
[----:B------:R-:W-:Y:S02]  /*8df0*/  FSEL R104, R104, -INF , !P3 ;  /* 0xff80000068687808 */ /* 0x000fe40005800000 */
[----:B------:R-:W-:-:S02]  /*8e00*/  ISETP.GE.AND P3, PT, R17, R150, PT ;  /* 0x000000961100720c */ /* 0x000fc40003f66270 */
[----:B------:R-:W-:Y:S02]  /*8e10*/  FSEL R21, R106, -INF , !P4 ;  /* 0xff8000006a157808 */ /* 0x000fe40006000000 */
[C-C-:B------:R-:W-:Y:S02]  /*8e20*/  LOP3.LUT R17, R176.reuse, 0x18, R215.reuse, 0xfe, !PT ;  /* 0x00000018b0117812 */ /* 0x140fe400078efed7 */
[----:B------:R-:W-:Y:S02]  /*8e30*/  FSEL R65, R173, -INF , !P1 ;  /* 0xff800000ad417808 */ /* 0x000fe40004800000 */
[C---:B------:R-:W-:Y:S02]  /*8e40*/  ISETP.GE.AND P4, PT, R13.reuse, R151, PT ;  /* 0x000000970d00720c */ /* 0x040fe40003f86270 */
[----:B------:R-:W-:Y:S02]  /*8e50*/  ISETP.GE.AND P1, PT, R13, R150, PT ;  /* 0x000000960d00720c */ /* 0x000fe40003f26270 */
[----:B------:R-:W-:-:S02]  /*8e60*/  LOP3.LUT R13, R176, 0x20, R215, 0xfe, !PT ;  /* 0x00000020b00d7812 */ /* 0x000fc400078efed7 */
[----:B------:R-:W-:Y:S02]  /*8e70*/  FSEL R67, R175, -INF , !P3 ;  /* 0xff800000af437808 */ /* 0x000fe40005800000 */
[CC--:B------:R-:W-:Y:S02]  /*8e80*/  ISETP.GE.AND P3, PT, R17.reuse, R151.reuse, PT ;  /* 0x000000971100720c */ /* 0x0c0fe40003f66270 */
[----:B------:R-:W-:Y:S02]  /*8e90*/  ISETP.GE.AND P5, PT, R17, R150, PT ;  /* 0x000000961100720c */ /* 0x000fe40003fa6270 */
[----:B------:R-:W-:Y:S02]  /*8ea0*/  LOP3.LUT R17, R176, 0x28, R215, 0xfe, !PT ;  /* 0x00000028b0117812 */ /* 0x000fe400078efed7 */
[----:B------:R-:W-:Y:S02]  /*8eb0*/  FSEL R35, R68, -INF , !P4 ;  /* 0xff80000044237808 */ /* 0x000fe40006000000 */
[----:B------:R-:W-:-:S02]  /*8ec0*/  ISETP.GE.AND P2, PT, R13, R151, PT ;  /* 0x000000970d00720c */ /* 0x000fc40003f46270 */
[-C--:B------:R-:W-:Y:S02]  /*8ed0*/  ISETP.GE.AND P4, PT, R13, R150.reuse, PT ;  /* 0x000000960d00720c */ /* 0x080fe40003f86270 */
[----:B------:R-:W-:Y:S02]  /*8ee0*/  LOP3.LUT R13, R176, 0x30, R215, 0xfe, !PT ;  /* 0x00000030b00d7812 */ /* 0x000fe400078efed7 */
[----:B------:R-:W-:Y:S02]  /*8ef0*/  FSEL R31, R70, -INF , !P1 ;  /* 0xff800000461f7808 */ /* 0x000fe40004800000 */
[----:B------:R-:W-:Y:S02]  /*8f00*/  FSEL R106, R64, -INF , !P3 ;  /* 0xff800000406a7808 */ /* 0x000fe40005800000 */
[C---:B------:R-:W-:Y:S02]  /*8f10*/  ISETP.GE.AND P1, PT, R17.reuse, R151, PT ;  /* 0x000000971100720c */ /* 0x040fe40003f26270 */
[----:B------:R-:W-:-:S02]  /*8f20*/  ISETP.GE.AND P3, PT, R17, R150, PT ;  /* 0x000000961100720c */ /* 0x000fc40003f66270 */
[----:B------:R-:W-:Y:S02]  /*8f30*/  FSEL R29, R66, -INF , !P5 ;  /* 0xff800000421d7808 */ /* 0x000fe40006800000 */
[--C-:B------:R-:W-:Y:S02]  /*8f40*/  LOP3.LUT R17, R176, 0x38, R215.reuse, 0xfe, !PT ;  /* 0x00000038b0117812 */ /* 0x100fe400078efed7 */
[----:B------:R-:W-:Y:S02]  /*8f50*/  FSEL R98, R60, -INF , !P2 ;  /* 0xff8000003c627808 */ /* 0x000fe40005000000 */
[C---:B------:R-:W-:Y:S02]  /*8f60*/  ISETP.GE.AND P5, PT, R13.reuse, R151, PT ;  /* 0x000000970d00720c */ /* 0x040fe40003fa6270 */
[----:B------:R-:W-:Y:S02]  /*8f70*/  ISETP.GE.AND P2, PT, R13, R150, PT ;  /* 0x000000960d00720c */ /* 0x000fe40003f46270 */
[----:B------:R-:W-:-:S02]  /*8f80*/  LOP3.LUT R13, R176, 0x40, R215, 0xfe, !PT ;  /* 0x00000040b00d7812 */ /* 0x000fc400078efed7 */
[----:B------:R-:W-:Y:S02]  /*8f90*/  FSEL R27, R62, -INF , !P4 ;  /* 0xff8000003e1b7808 */ /* 0x000fe40006000000 */
[----:B------:R-:W-:Y:S02]  /*8fa0*/  FSEL R96, R56, -INF , !P1 ;  /* 0xff80000038607808 */ /* 0x000fe40004800000 */
[C---:B------:R-:W-:Y:S02]  /*8fb0*/  ISETP.GE.AND P4, PT, R17.reuse, R151, PT ;  /* 0x000000971100720c */ /* 0x040fe40003f86270 */
[----:B------:R-:W-:Y:S02]  /*8fc0*/  ISETP.GE.AND P1, PT, R17, R150, PT ;  /* 0x000000961100720c */ /* 0x000fe40003f26270 */
[----:B------:R-:W-:Y:S02]  /*8fd0*/  FSEL R25, R58, -INF , !P3 ;  /* 0xff8000003a197808 */ /* 0x000fe40005800000 */
[----:B------:R-:W-:-:S02]  /*8fe0*/  LOP3.LUT R17, R176, 0x48, R215, 0xfe, !PT ;  /* 0x00000048b0117812 */ /* 0x000fc400078efed7 */
[CC--:B------:R-:W-:Y:S02]  /*8ff0*/  ISETP.GE.AND P3, PT, R13.reuse, R151.reuse, PT ;  /* 0x000000970d00720c */ /* 0x0c0fe40003f66270 */
[----:B------:R-:W-:Y:S02]  /*9000*/  FSEL R74, R52, -INF , !P5 ;  /* 0xff800000344a7808 */ /* 0x000fe40006800000 */
[----:B------:R-:W-:Y:S02]  /*9010*/  ISETP.GE.AND P5, PT, R13, R150, PT ;  /* 0x000000960d00720c */ /* 0x000fe40003fa6270 */
[----:B------:R-:W-:Y:S02]  /*9020*/  FSEL R23, R54, -INF , !P2 ;  /* 0xff80000036177808 */ /* 0x000fe40005000000 */
[----:B------:R-:W-:Y:S02]  /*9030*/  ISETP.GE.AND P2, PT, R17, R151, PT ;  /* 0x000000971100720c */ /* 0x000fe40003f46270 */
[----:B------:R-:W-:-:S02]  /*9040*/  FSEL R72, R48, -INF , !P4 ;  /* 0xff80000030487808 */ /* 0x000fc40006000000 */
[----:B------:R-:W-:Y:S02]  /*9050*/  FSEL R13, R50, -INF , !P1 ;  /* 0xff800000320d7808 */ /* 0x000fe40004800000 */
[--C-:B------:R-:W-:Y:S02]  /*9060*/  LOP3.LUT R48, R176, 0x58, R215.reuse, 0xfe, !PT ;  /* 0x00000058b0307812 */ /* 0x100fe400078efed7 */
[----:B------:R-:W-:Y:S02]  /*9070*/  ISETP.GE.AND P1, PT, R37, R151, PT ;  /* 0x000000972500720c */ /* 0x000fe40003f26270 */
[----:B------:R-:W-:Y:S02]  /*9080*/  FSEL R70, R44, -INF , !P3 ;  /* 0xff8000002c467808 */ /* 0x000fe40005800000 */
[----:B------:R-:W-:Y:S02]  /*9090*/  LOP3.LUT R44, R176, 0x60, R215, 0xfe, !PT ;  /* 0x00000060b02c7812 */ /* 0x000fe400078efed7 */
[----:B------:R-:W-:-:S02]  /*90a0*/  ISETP.GE.AND P4, PT, R17, R150, PT ;  /* 0x000000961100720c */ /* 0x000fc40003f86270 */
[-C--:B------:R-:W-:Y:S02]  /*90b0*/  ISETP.GE.AND P3, PT, R37, R150.reuse, PT ;  /* 0x000000962500720c */ /* 0x080fe40003f66270 */
[----:B------:R-:W-:Y:S02]  /*90c0*/  FSEL R17, R46, -INF , !P5 ;  /* 0xff8000002e117808 */ /* 0x000fe40006800000 */
[----:B------:R-:W-:Y:S02]  /*90d0*/  FSEL R68, R40, -INF , !P2 ;  /* 0xff80000028447808 */ /* 0x000fe40005000000 */
[C---:B------:R-:W-:Y:S02]  /*90e0*/  ISETP.GE.AND P5, PT, R48.reuse, R151, PT ;  /* 0x000000973000720c */ /* 0x040fe40003fa6270 */
[----:B------:R-:W-:Y:S02]  /*90f0*/  ISETP.GE.AND P2, PT, R48, R150, PT ;  /* 0x000000963000720c */ /* 0x000fe40003f46270 */
[----:B------:R-:W-:-:S02]  /*9100*/  LOP3.LUT R40, R176, 0x68, R215, 0xfe, !PT ;  /* 0x00000068b0287812 */ /* 0x000fc400078efed7 */
[----:B------:R-:W-:Y:S02]  /*9110*/  FSEL R66, R36, -INF , !P1 ;  /* 0xff80000024427808 */ /* 0x000fe40004800000 */
[----:B------:R-:W-:Y:S02]  /*9120*/  ISETP.GE.AND P1, PT, R44, R150, PT ;  /* 0x000000962c00720c */ /* 0x000fe40003f26270 */
[----:B------:R-:W-:Y:S02]  /*9130*/  FSEL R37, R42, -INF , !P4 ;  /* 0xff8000002a257808 */ /* 0x000fe40006000000 */
[----:B------:R-:W-:Y:S02]  /*9140*/  ISETP.GE.AND P4, PT, R44, R151, PT ;  /* 0x000000972c00720c */ /* 0x000fe40003f86270 */
[----:B------:R-:W-:Y:S02]  /*9150*/  FSEL R243, R38, -INF , !P3 ;  /* 0xff80000026f37808 */ /* 0x000fe40005800000 */
[----:B------:R-:W-:-:S02]  /*9160*/  LOP3.LUT R38, R176, 0x70, R215, 0xfe, !PT ;  /* 0x00000070b0267812 */ /* 0x000fc400078efed7 */
[----:B------:R-:W-:Y:S02]  /*9170*/  ISETP.GE.AND P3, PT, R40, R151, PT ;  /* 0x000000972800720c */ /* 0x000fe40003f66270 */
[----:B------:R-:W-:Y:S02]  /*9180*/  FSEL R36, R32, -INF , !P5 ;  /* 0xff80000020247808 */ /* 0x000fe40006800000 */
[----:B------:R-:W-:Y:S02]  /*9190*/  FSEL R237, R34, -INF , !P2 ;  /* 0xff80000022ed7808 */ /* 0x000fe40005000000 */
[----:B------:R-:W-:Y:S02]  /*91a0*/  ISETP.GE.AND P5, PT, R40, R150, PT ;  /* 0x000000962800720c */ /* 0x000fe40003fa6270 */
[----:B------:R-:W-:Y:S02]  /*91b0*/  LOP3.LUT R34, R176, 0x78, R215, 0xfe, !PT ;  /* 0x00000078b0227812 */ /* 0x000fe400078efed7 */
[----:B------:R-:W-:-:S02]  /*91c0*/  FSEL R225, R30, -INF , !P1 ;  /* 0xff8000001ee17808 */ /* 0x000fc40004800000 */
[----:B------:R-:W-:Y:S02]  /*91d0*/  LOP3.LUT R30, R176, 0x80, R215, 0xfe, !PT ;  /* 0x00000080b01e7812 */ /* 0x000fe400078efed7 */
[----:B------:R-:W-:Y:S02]  /*91e0*/  FSEL R32, R28, -INF , !P4 ;  /* 0xff8000001c207808 */ /* 0x000fe40006000000 */
[CC--:B------:R-:W-:Y:S02]  /*91f0*/  ISETP.GE.AND P2, PT, R38.reuse, R151.reuse, PT ;  /* 0x000000972600720c */ /* 0x0c0fe40003f46270 */
[----:B------:R-:W-:Y:S02]  /*9200*/  ISETP.GE.AND P4, PT, R38, R150, PT ;  /* 0x000000962600720c */ /* 0x000fe40003f86270 */
[----:B------:R-:W-:Y:S02]  /*9210*/  FSEL R28, R24, -INF , !P3 ;  /* 0xff800000181c7808 */ /* 0x000fe40005800000 */
[----:B------:R-:W-:-:S02]  /*9220*/  ISETP.GE.AND P1, PT, R34, R151, PT ;  /* 0x000000972200720c */ /* 0x000fc40003f26270 */
[----:B------:R-:W-:Y:S02]  /*9230*/  ISETP.GE.AND P3, PT, R34, R150, PT ;  /* 0x000000962200720c */ /* 0x000fe40003f66270 */
[----:B------:R-:W-:Y:S02]  /*9240*/  FSEL R173, R26, -INF , !P5 ;  /* 0xff8000001aad7808 */ /* 0x000fe40006800000 */
[----:B------:R-:W-:Y:S02]  /*9250*/  LOP3.LUT R26, R176, 0x88, R215, 0xfe, !PT ;  /* 0x00000088b01a7812 */ /* 0x000fe400078efed7 */
[----:B------:R-:W-:Y:S02]  /*9260*/  ISETP.GE.AND P5, PT, R30, R151, PT ;  /* 0x000000971e00720c */ /* 0x000fe40003fa6270 */
[----:B------:R-:W-:Y:S02]  /*9270*/  FSEL R24, R20, -INF , !P2 ;  /* 0xff80000014187808 */ /* 0x000fe40005000000 */
[----:B------:R-:W-:-:S02]  /*9280*/  FSEL R213, R22, -INF , !P4 ;  /* 0xff80000016d57808 */ /* 0x000fc40006000000 */
[----:B------:R-:W-:Y:S02]  /*9290*/  LOP3.LUT R22, R176, 0x90, R215, 0xfe, !PT ;  /* 0x00000090b0167812 */ /* 0x000fe400078efed7 */
[----:B------:R-:W-:Y:S02]  /*92a0*/  FSEL R20, R16, -INF , !P1 ;  /* 0xff80000010147808 */ /* 0x000fe40004800000 */
[----:B------:R-:W-:Y:S02]  /*92b0*/  FSEL R197, R18, -INF , !P3 ;  /* 0xff80000012c57808 */ /* 0x000fe40005800000 */
[-C--:B------:R-:W-:Y:S02]  /*92c0*/  ISETP.GE.AND P2, PT, R30, R150.reuse, PT ;  /* 0x000000961e00720c */ /* 0x080fe40003f46270 */
[C---:B------:R-:W-:Y:S02]  /*92d0*/  ISETP.GE.AND P4, PT, R26.reuse, R151, PT ;  /* 0x000000971a00720c */ /* 0x040fe40003f86270 */
[----:B------:R-:W-:-:S02]  /*92e0*/  ISETP.GE.AND P1, PT, R26, R150, PT ;  /* 0x000000961a00720c */ /* 0x000fc40003f26270 */
[----:B------:R-:W-:Y:S02]  /*92f0*/  FSEL R18, R12, -INF , !P5 ;  /* 0xff8000000c127808 */ /* 0x000fe40006800000 */
[C-C-:B------:R-:W-:Y:S02]  /*9300*/  LOP3.LUT R26, R176.reuse, 0x98, R215.reuse, 0xfe, !PT ;  /* 0x00000098b01a7812 */ /* 0x140fe400078efed7 */
[----:B------:R-:W-:Y:S02]  /*9310*/  LOP3.LUT R12, R176, 0xa0, R215, 0xfe, !PT ;  /* 0x000000a0b00c7812 */ /* 0x000fe400078efed7 */
[----:B------:R-:W-:Y:S02]  /*9320*/  ISETP.GE.AND P3, PT, R22, R151, PT ;  /* 0x000000971600720c */ /* 0x000fe40003f66270 */
[----:B------:R-:W-:Y:S02]  /*9330*/  FSEL R175, R14, -INF , !P2 ;  /* 0xff8000000eaf7808 */ /* 0x000fe40005000000 */
[----:B------:R-:W-:-:S02]  /*9340*/  FSEL R16, R8, -INF , !P4 ;  /* 0xff80000008107808 */ /* 0x000fc40006000000 */
[----:B------:R-:W-:Y:S02]  /*9350*/  FSEL R169, R10, -INF , !P1 ;  /* 0xff8000000aa97808 */ /* 0x000fe40004800000 */
[-C--:B------:R-:W-:Y:S02]  /*9360*/  ISETP.GE.AND P5, PT, R22, R150.reuse, PT ;  /* 0x000000961600720c */ /* 0x080fe40003fa6270 */
[CC--:B------:R-:W-:Y:S02]  /*9370*/  ISETP.GE.AND P2, PT, R26.reuse, R151.reuse, PT ;  /* 0x000000971a00720c */ /* 0x0c0fe40003f46270 */
[----:B------:R-:W-:Y:S02]  /*9380*/  ISETP.GE.AND P4, PT, R26, R150, PT ;  /* 0x000000961a00720c */ /* 0x000fe40003f86270 */
[----:B------:R-:W-:Y:S02]  /*9390*/  ISETP.GE.AND P1, PT, R12, R151, PT ;  /* 0x000000970c00720c */ /* 0x000fe40003f26270 */
[----:B------:R-:W-:-:S02]  /*93a0*/  LOP3.LUT R8, R176, 0xa8, R215, 0xfe, !PT ;  /* 0x000000a8b0087812 */ /* 0x000fc400078efed7 */
[----:B------:R-:W-:Y:S02]  /*93b0*/  LOP3.LUT R22, R176, 0xb0, R215, 0xfe, !PT ;  /* 0x000000b0b0167812 */ /* 0x000fe400078efed7 */
[----:B------:R-:W-:Y:S02]  /*93c0*/  FSEL R14, R100, -INF , !P3 ;  /* 0xff800000640e7808 */ /* 0x000fe40005800000 */
[----:B------:R-:W-:Y:S02]  /*93d0*/  ISETP.GE.AND P3, PT, R12, R150, PT ;  /* 0x000000960c00720c */ /* 0x000fe40003f66270 */
[----:B------:R-:W-:Y:S02]  /*93e0*/  FSEL R163, R102, -INF , !P5 ;  /* 0xff80000066a37808 */ /* 0x000fe40006800000 */
[----:B------:R-:W-:Y:S02]  /*93f0*/  FSEL R12, R108, -INF , !P2 ;  /* 0xff8000006c0c7808 */ /* 0x000fe40005000000 */
[----:B------:R-:W-:-:S02]  /*9400*/  FSEL R157, R110, -INF , !P4 ;  /* 0xff8000006e9d7808 */ /* 0x000fc40006000000 */
[----:B------:R-:W-:Y:S02]  /*9410*/  FSEL R10, R116, -INF , !P1 ;  /* 0xff800000740a7808 */ /* 0x000fe40004800000 */
[CC--:B------:R-:W-:Y:S02]  /*9420*/  ISETP.GE.AND P5, PT, R8.reuse, R151.reuse, PT ;  /* 0x000000970800720c */ /* 0x0c0fe40003fa6270 */
        /* <DEDUP_REMOVED lines=13> */
[C-C-:B------:R-:W-:Y:S02]  /*9500*/  LOP3.LUT R30, R176.reuse, 0xc8, R215.reuse, 0xfe, !PT ;  /* 0x000000c8b01e7812 */ /* 0x140fe400078efed7 */
[----:B------:R-:W-:Y:S02]  /*9510*/  LOP3.LUT R22, R176, 0xd0, R215, 0xfe, !PT ;  /* 0x000000d0b0167812 */ /* 0x000fe400078efed7 */
[----:B------:R-:W-:-:S02]  /*9520*/  FSEL R121, R126, -INF , !P1 ;  /* 0xff8000007e797808 */ /* 0x000fc40004800000 */
[----:B------:R-:W-:Y:S02]  /*9530*/  FSEL R26, R84, -INF , !P3 ;  /* 0xff800000541a7808 */ /* 0x000fe40005800000 */
[----:B------:R-:W-:Y:S02]  /*9540*/  FSEL R40, R86, -INF , !P5 ;  /* 0xff80000056287808 */ /* 0x000fe40006800000 */
        /* <DEDUP_REMOVED lines=27> */
[----:B------:R-:W-:-:S02]  /*9700*/  FSEL R52, R158, -INF , !P4 ;  /* 0xff8000009e347808 */ /* 0x000fc40006000000 */
[----:B------:R-:W-:Y:S02]  /*9710*/  FSEL R54, R172, -INF , !P1 ;  /* 0xff800000ac367808 */ /* 0x000fe40004800000 */
[-C--:B------:R-:W-:Y:S02]  /*9720*/  ISETP.GE.AND P3, PT, R38, R150.reuse, PT ;  /* 0x000000962600720c */ /* 0x080fe40003f66270 */
[CC--:B------:R-:W-:Y:S02]  /*9730*/  ISETP.GE.AND P5, PT, R215.reuse, R151.reuse, PT ;  /* 0x00000097d700720c */ /* 0x0c0fe40003fa6270 */
[-C--:B------:R-:W-:Y:S02]  /*9740*/  ISETP.GE.AND P2, PT, R215, R150.reuse, PT ;  /* 0x00000096d700720c */ /* 0x080fe40003f46270 */
[C---:B------:R-:W-:Y:S02]  /*9750*/  ISETP.GE.AND P4, PT, R180.reuse, R151, PT ;  /* 0x00000097b400720c */ /* 0x040fe40003f86270 */
[----:B------:R-:W-:-:S02]  /*9760*/  ISETP.GE.AND P1, PT, R180, R150, PT ;  /* 0x00000096b400720c */ /* 0x000fc40003f26270 */
[----:B------:R-:W-:Y:S02]  /*9770*/  FSEL R60, R174, -INF , !P3 ;  /* 0xff800000ae3c7808 */ /* 0x000fe40005800000 */
        /* <DEDUP_REMOVED lines=65> */
.L_x_1598:
[----:B------:R-:W-:-:S04]  /*9b90*/  LEA R38, -R192, RZ, 0x8 ;  /* 0x000000ffc0267211 */ /* 0x000fc800078e41ff */
[----:B------:R-:W-:-:S07]  /*9ba0*/  SHF.R.S32.HI R34, RZ, 0x1f, R38 ;  /* 0x0000001fff227819 */ /* 0x000fce0000011426 */
.L_x_1599:
[----:B------:R-:W-:Y:S01]  /*9bb0*/  IADD3 R194, P0, R194, R38, RZ ;  /* 0x00000026c2c27210 */ /* 0x000fe20007f1e0ff */
[C---:B------:R-:W-:Y:S01]  /*9bc0*/  IMAD.SHL.U32 R69, R192.reuse, 0x40, RZ ;  /* 0x00000040c0457824 */ /* 0x040fe200078e00ff */
[----:B------:R-:W-:Y:S02]  /*9bd0*/  SHF.L.U64.HI R192, R192, 0x6, R193 ;  /* 0x00000006c0c07819 */ /* 0x000fe400000102c1 */
[----:B------:R-:W-:Y:S01]  /*9be0*/  LEA R234, P1, R194, R148, 0x1 ;  /* 0x00000094c2ea7211 */ /* 0x000fe200078208ff */
[----:B------:R-:W-:-:S03]  /*9bf0*/  IMAD.X R34, R5, 0x1, R34, P0 ;  /* 0x0000000105227824 */ /* 0x000fc600000e0622 */
[----:B------:R-:W-:Y:S02]  /*9c00*/  IADD3 R76, P0, R234, R69, RZ ;  /* 0x00000045ea4c7210 */ /* 0x000fe40007f1e0ff */
[----:B------:R-:W-:Y:S02]  /*9c10*/  LEA.HI.X R235, R194, R149, R34, 0x1, P1 ;  /* 0x00000095c2eb7211 */ /* 0x000fe400008f0c22 */
[----:B------:R-:W-:-:S03]  /*9c20*/  IADD3 R84, P1, R76, R69, RZ ;  /* 0x000000454c547210 */ /* 0x000fc60007f3e0ff */
[--C-:B------:R-:W-:Y:S01]  /*9c30*/  IMAD.X R77, R235, 0x1, R192.reuse, P0 ;  /* 0x00000001eb4d7824 */ /* 0x100fe200000e06c0 */
        /* <DEDUP_REMOVED lines=23> */
.L_x_1597:
        /* <DEDUP_REMOVED lines=65> */
[----:B--2---:R-:W-:Y:S02]  /*a1c0*/  FMNMX.FTZ R5, R34, R5, !PT ;  /* 0x0000000522057209 */ /* 0x004fe40007810000 */
[----:B------:R-:W-:-:S03]  /*a1d0*/  FMNMX.FTZ R34, R0, R21, !PT ;  /* 0x0000001500227209 */ /* 0x000fc60007810000 */
[----:B------:R-:W2:Y:S01]  /*a1e0*/  SHFL.BFLY PT, R112, R5, 0x1, 0x1f ;  /* 0x0c201f0005707f89 */ /* 0x000ea200000e0000 */
[----:B------:R-:W-:-:S04]  /*a1f0*/  FMNMX.FTZ R34, R195, R34, !PT ;  /* 0x00000022c3227209 */ /* 0x000fc80007810000 */
[----:B------:R-:W-:-:S04]  /*a200*/  FMNMX.FTZ R34, R33, R34, !PT ;  /* 0x0000002221227209 */ /* 0x000fc80007810000 */
[----:B------:R-:W-:-:S04]  /*a210*/  FMNMX.FTZ R34, R199, R34, !PT ;  /* 0x00000022c7227209 */ /* 0x000fc80007810000 */
[----:B------:R-:W-:-:S04]  /*a220*/  FMNMX.FTZ R34, R31, R34, !PT ;  /* 0x000000221f227209 */ /* 0x000fc80007810000 */
[----:B------:R-:W-:-:S04]  /*a230*/  FMNMX.FTZ R34, R201, R34, !PT ;  /* 0x00000022c9227209 */ /* 0x000fc80007810000 */
[----:B------:R-:W-:Y:S02]  /*a240*/  FMNMX.FTZ R34, R29, R34, !PT ;  /* 0x000000221d227209 */ /* 0x000fe40007810000 */
        /* <DEDUP_REMOVED lines=16> */
[--C-:B-1----:R-:W-:Y:S01]  /*a350*/  FFMA.FTZ R89, R14, UR6, -R111.reuse ;  /* 0x000000060e597c23 */ /* 0x102fe2000801086f */
[----:B------:R-:W-:Y:S01]  /*a360*/  FMNMX.FTZ R34, R211, R34, !PT ;  /* 0x00000022d3227209 */ /* 0x000fe20007810000 */
[--C-:B------:R-:W-:Y:S01]  /*a370*/  FFMA.FTZ R87, R12, UR6, -R111.reuse ;  /* 0x000000060c577c23 */ /* 0x100fe2000801086f */
[--C-:B------:R-:W-:Y:S01]  /*a380*/  FFMA.FTZ R85, R10, UR6, -R111.reuse ;  /* 0x000000060a557c23 */ /* 0x100fe2000801086f */
[--C-:B------:R-:W-:Y:S01]  /*a390*/  FFMA.FTZ R83, R8, UR6, -R111.reuse ;  /* 0x0000000608537c23 */ /* 0x100fe2000801086f */
[----:B------:R-:W-:Y:S01]  /*a3a0*/  FMNMX.FTZ R34, R13, R34, !PT ;  /* 0x000000220d227209 */ /* 0x000fe20007810000 */
[--C-:B------:R-:W-:Y:S01]  /*a3b0*/  FFMA.FTZ R105, R66, UR6, -R111.reuse ;  /* 0x0000000642697c23 */ /* 0x100fe2000801086f */
[--C-:B------:R-:W-:Y:S01]  /*a3c0*/  FFMA.FTZ R76, R9, UR6, -R111.reuse ;  /* 0x00000006094c7c23 */ /* 0x100fe2000801086f */
[----:B------:R-:W-:Y:S01]  /*a3d0*/  FSEL R9, R112, RZ, P1 ;  /* 0x000000ff70097208 */ /* 0x000fe20000800000 */
[--C-:B------:R-:W-:Y:S01]  /*a3e0*/  FFMA.FTZ R109, R70, UR6, -R111.reuse ;  /* 0x00000006466d7c23 */ /* 0x100fe2000801086f */
[----:B------:R-:W-:Y:S01]  /*a3f0*/  FMNMX.FTZ R34, R209, R34, !PT ;  /* 0x00000022d1227209 */ /* 0x000fe20007810000 */
[--C-:B------:R-:W-:Y:S01]  /*a400*/  FFMA.FTZ R70, R15, UR6, -R111.reuse ;  /* 0x000000060f467c23 */ /* 0x100fe2000801086f */
[----:B------:R-:W-:Y:S01]  /*a410*/  FFMA.FTZ R107, R68, UR6, -R111 ;  /* 0x00000006446b7c23 */ /* 0x000fe2000801086f */
[----:B------:R-:W-:Y:S01]  /*a420*/  FADD.FTZ R2, R2, -R9 ;  /* 0x8000000902027221 */ /* 0x000fe20000010000 */
        /* <DEDUP_REMOVED lines=10> */
[----:B------:R-:W-:Y:S01]  /*a4d0*/  FMUL.FTZ R168, R2, UR6 ;  /* 0x0000000602a87c20 */ /* 0x000fe20008410000 */
        /* <DEDUP_REMOVED lines=51> */
[-C--:B-1----:R-:W-:Y:S01]  /*a810*/  FMUL.FTZ R136, R136, R168.reuse ;  /* 0x000000a888887220 */ /* 0x082fe20000410000 */
[----:B------:R-:W-:Y:S01]  /*a820*/  FMUL.FTZ R137, R137, R168 ;  /* 0x000000a889897220 */ /* 0x000fe20000410000 */
[----:B------:R-:W-:Y:S01]  /*a830*/  FMNMX.FTZ R24, R175, R24, !PT ;  /* 0x00000018af187209 */ /* 0x000fe20007810000 */
[-C--:B------:R-:W-:Y:S01]  /*a840*/  FMUL.FTZ R132, R132, R168.reuse ;  /* 0x000000a884847220 */ /* 0x080fe20000410000 */
[-C--:B------:R-:W-:Y:S01]  /*a850*/  FMUL.FTZ R133, R133, R168.reuse ;  /* 0x000000a885857220 */ /* 0x080fe20000410000 */
[----:B------:R-:W-:Y:S01]  /*a860*/  FMUL.FTZ R140, R140, R168 ;  /* 0x000000a88c8c7220 */ /* 0x000fe20000410000 */
[----:B------:R-:W-:Y:S01]  /*a870*/  FMNMX.FTZ R24, R3, R24, !PT ;  /* 0x0000001803187209 */ /* 0x000fe20007810000 */
[----:B------:R-:W-:Y:S01]  /*a880*/  MUFU.EX2 R153, R153 ;  /* 0x0000009900997308 */ /* 0x000fe20000000800 */
[----:B------:R-:W-:Y:S01]  /*a890*/  FMUL.FTZ R141, R141, R168 ;  /* 0x000000a88d8d7220 */ /* 0x000fe20000410000 */
[--C-:B------:R-:W-:Y:S01]  /*a8a0*/  FFMA.FTZ R90, R244, UR6, -R111.reuse ;  /* 0x00000006f45a7c23 */ /* 0x100fe2000801086f */
[----:B------:R-:W-:Y:S01]  /*a8b0*/  FMNMX.FTZ R5, R169, R24, !PT ;  /* 0x00000018a9057209 */ /* 0x000fe20007810000 */
[-C--:B------:R-:W-:Y:S01]  /*a8c0*/  FMUL.FTZ R24, R144, R168.reuse ;  /* 0x000000a890187220 */ /* 0x080fe20000410000 */
[--C-:B------:R-:W-:Y:S01]  /*a8d0*/  FFMA.FTZ R86, R246, UR6, -R111.reuse ;  /* 0x00000006f6567c23 */ /* 0x100fe2000801086f */
[----:B------:R-:W-:Y:S01]  /*a8e0*/  FFMA.FTZ R241, R241, R168, R166 ;  /* 0x000000a8f1f17223 */ /* 0x000fe200000100a6 */
[----:B------:R-:W-:Y:S01]  /*a8f0*/  FMNMX.FTZ R20, R4, R5, !PT ;  /* 0x0000000504147209 */ /* 0x000fe20007810000 */
[----:B------:R-:W1:Y:S01]  /*a900*/  MUFU.EX2 R150, R150 ;  /* 0x0000009600967308 */ /* 0x000e620000000800 */
[----:B--2---:R-:W-:Y:S01]  /*a910*/  F2FP.BF16.F32.PACK_AB R36, R154, R161 ;  /* 0x000000a19a24723e */ /* 0x004fe200000010ff */
[--C-:B------:R-:W-:Y:S01]  /*a920*/  FFMA.FTZ R84, R248, UR6, -R111.reuse ;  /* 0x00000006f8547c23 */ /* 0x100fe2000801086f */
[----:B------:R-:W-:Y:S01]  /*a930*/  FMNMX.FTZ R20, R163, R20, !PT ;  /* 0x00000014a3147209 */ /* 0x000fe20007810000 */
[--C-:B------:R-:W-:Y:S01]  /*a940*/  FFMA.FTZ R82, R250, UR6, -R111.reuse ;  /* 0x00000006fa527c23 */ /* 0x100fe2000801086f */
[----:B------:R-:W-:-:S02]  /*a950*/  FFMA.FTZ R80, R252, UR6, -R111 ;  /* 0x00000006fc507c23 */ /* 0x000fc4000801086f */
[----:B------:R-:W-:Y:S01]  /*a960*/  FMNMX.FTZ R20, R7, R20, !PT ;  /* 0x0000001407147209 */ /* 0x000fe20007810000 */
[----:B------:R-:W-:Y:S03]  /*a970*/  MUFU.EX2 R149, R149 ;  /* 0x0000009500957308 */ /* 0x000fe60000000800 */
[----:B------:R-:W-:-:S04]  /*a980*/  FMNMX.FTZ R18, R157, R20, !PT ;  /* 0x000000149d127209 */ /* 0x000fc80007810000 */
[----:B------:R-:W-:Y:S01]  /*a990*/  FMNMX.FTZ R18, R41, R18, !PT ;  /* 0x0000001229127209 */ /* 0x000fe20007810000 */
[----:B------:R-:W-:Y:S01]  /*a9a0*/  MUFU.EX2 R126, R126 ;  /* 0x0000007e007e7308 */ /* 0x000fe20000000800 */
[----:B-1----:R-:W-:Y:S02]  /*a9b0*/  F2FP.BF16.F32.PACK_AB R38, R150, R153 ;  /* 0x000000999626723e */ /* 0x002fe400000010ff */
[----:B------:R-:W-:-:S04]  /*a9c0*/  FMNMX.FTZ R18, R155, R18, !PT ;  /* 0x000000129b127209 */ /* 0x000fc80007810000 */
[----:B------:R-:W-:Y:S01]  /*a9d0*/  FMNMX.FTZ R18, R43, R18, !PT ;  /* 0x000000122b127209 */ /* 0x000fe20007810000 */
[----:B------:R-:W-:Y:S03]  /*a9e0*/  MUFU.EX2 R127, R127 ;  /* 0x0000007f007f7308 */ /* 0x000fe60000000800 */
[----:B------:R-:W-:Y:S02]  /*a9f0*/  FMNMX.FTZ R16, R131, R18, !PT ;  /* 0x0000001283107209 */ /* 0x000fe40007810000 */
[----:B------:R-:W-:Y:S02]  /*aa00*/  F2FP.BF16.F32.PACK_AB R18, R158, R167 ;  /* 0x000000a79e12723e */ /* 0x000fe400000010ff */
[----:B------:R-:W-:Y:S01]  /*aa10*/  FMNMX.FTZ R16, R45, R16, !PT ;  /* 0x000000102d107209 */ /* 0x000fe20007810000 */
[----:B------:R-:W-:Y:S03]  /*aa20*/  MUFU.EX2 R122, R122 ;  /* 0x0000007a007a7308 */ /* 0x000fe60000000800 */
[----:B------:R-:W-:-:S04]  /*aa30*/  FMNMX.FTZ R16, R121, R16, !PT ;  /* 0x0000001079107209 */ /* 0x000fc80007810000 */
[----:B------:R-:W-:Y:S01]  /*aa40*/  FMNMX.FTZ R5, R47, R16, !PT ;  /* 0x000000102f057209 */ /* 0x000fe20007810000 */
[----:B------:R-:W-:Y:S01]  /*aa50*/  MUFU.EX2 R120, R120 ;  /* 0x0000007800787308 */ /* 0x000fe20000000800 */
[----:B------:R-:W-:Y:S02]  /*aa60*/  F2FP.BF16.F32.PACK_AB R16, R162, R166 ;  /* 0x000000a6a210723e */ /* 0x000fe400000010ff */
        /* <DEDUP_REMOVED lines=26> */
[----:B------:R-:W-:Y:S04]  /*ac10*/  MUFU.EX2 R104, R104 ;  /* 0x0000006800687308 */ /* 0x000fe80000000800 */
[----:B------:R-:W1:Y:S04]  /*ac20*/  SHFL.BFLY PT, R5, R8, 0x2, 0x1f ;  /* 0x0c401f0008057f89 */ /* 0x000e6800000e0000 */
        /* <DEDUP_REMOVED lines=9> */
[----:B-1----:R-:W-:Y:S01]  /*acc0*/  FMNMX.FTZ R110, R5, R110, !PT ;  /* 0x0000006e056e7209 */ /* 0x002fe20007810000 */
[----:B------:R-:W-:-:S03]  /*acd0*/  FFMA.FTZ R5, R156, UR6, -R111 ;  /* 0x000000069c057c23 */ /* 0x000fc6000801086f */
[C---:B------:R-:W-:Y:S01]  /*ace0*/  FSETP.NEU.FTZ.AND P0, PT, R110.reuse, -INF , PT ;  /* 0xff8000006e00780b */ /* 0x040fe20003f1d000 */
[C---:B------:R-:W-:Y:S02]  /*acf0*/  FMUL.FTZ R66, R110.reuse, UR6 ;  /* 0x000000066e427c20 */ /* 0x040fe40008410000 */
[----:B------:R-:W-:Y:S01]  /*ad00*/  MUFU.EX2 R96, R96 ;  /* 0x0000006000607308 */ /* 0x000fe20000000800 */
[----:B------:R-:W-:Y:S02]  /*ad10*/  FSEL R9, R110, RZ, P0 ;  /* 0x000000ff6e097208 */ /* 0x000fe40000000000 */
[----:B------:R-:W-:-:S03]  /*ad20*/  FSEL R66, R66, RZ, P0 ;  /* 0x000000ff42427208 */ /* 0x000fc60000000000 */
[----:B------:R-:W-:Y:S02]  /*ad30*/  FADD.FTZ R9, R0, -R9 ;  /* 0x8000000900097221 */ /* 0x000fe40000010000 */
[--C-:B------:R-:W-:Y:S01]  /*ad40*/  FFMA.FTZ R115, R13, UR6, -R66.reuse ;  /* 0x000000060d737c23 */ /* 0x100fe20008010842 */
[--C-:B------:R-:W-:Y:S01]  /*ad50*/  FFMA.FTZ R171, R21, UR6, -R66.reuse ;  /* 0x0000000615ab7c23 */ /* 0x100fe20008010842 */
[----:B------:R-:W1:Y:S01]  /*ad60*/  LDSM.16.MT88.4 R12, [R216+0x5000] ;  /* 0x00500000d80c783b */ /* 0x000e620000004200 */
[--C-:B------:R-:W-:Y:S01]  /*ad70*/  FFMA.FTZ R160, R195, UR6, -R66.reuse ;  /* 0x00000006c3a07c23 */ /* 0x100fe20008010842 */
[--C-:B------:R-:W-:Y:S01]  /*ad80*/  FFMA.FTZ R165, R33, UR6, -R66.reuse ;  /* 0x0000000621a57c23 */ /* 0x100fe20008010842 */
[--C-:B------:R-:W-:Y:S01]  /*ad90*/  FFMA.FTZ R156, R199, UR6, -R66.reuse ;  /* 0x00000006c79c7c23 */ /* 0x100fe20008010842 */
[----:B------:R-:W-:Y:S01]  /*ada0*/  FMUL.FTZ R164, R9, UR6 ;  /* 0x0000000609a47c20 */ /* 0x000fe20008410000 */
[--C-:B------:R-:W-:Y:S01]  /*adb0*/  FFMA.FTZ R114, R23, UR6, -R66.reuse ;  /* 0x0000000617727c23 */ /* 0x100fe20008010842 */
[----:B------:R-:W-:Y:S01]  /*adc0*/  MUFU.EX2 R171, R171 ;  /* 0x000000ab00ab7308 */ /* 0x000fe20000000800 */
[----:B------:R-:W2:Y:S01]  /*add0*/  LDSM.16.MT88.4 R20, [R217+0x5000] ;  /* 0x00500000d914783b */ /* 0x000ea20000004200 */
[--C-:B------:R-:W-:Y:S01]  /*ade0*/  FFMA.FTZ R159, R31, UR6, -R66.reuse ;  /* 0x000000061f9f7c23 */ /* 0x100fe20008010842 */
[--C-:B------:R-:W-:Y:S01]  /*adf0*/  FFMA.FTZ R151, R29, UR6, -R66.reuse ;  /* 0x000000061d977c23 */ /* 0x100fe20008010842 */
[--C-:B------:R-:W-:Y:S01]  /*ae00*/  FFMA.FTZ R2, R17, UR6, -R66.reuse ;  /* 0x0000000611027c23 */ /* 0x100fe20008010842 */
[----:B------:R-:W3:Y:S01]  /*ae10*/  LDSM.16.MT88.4 R28, [R216+0x5400] ;  /* 0x00540000d81c783b */ /* 0x000ee20000004200 */
[--C-:B------:R-:W-:Y:S01]  /*ae20*/  FFMA.FTZ R152, R201, UR6, -R66.reuse ;  /* 0x00000006c9987c23 */ /* 0x100fe20008010842 */
[--C-:B------:R-:W-:Y:S01]  /*ae30*/  FFMA.FTZ R148, R203, UR6, -R66.reuse ;  /* 0x00000006cb947c23 */ /* 0x100fe20008010842 */
[----:B------:R-:W4:Y:S01]  /*ae40*/  MUFU.EX2 R160, R160 ;  /* 0x000000a000a07308 */ /* 0x000f220000000800 */
[----:B------:R-:W5:Y:S01]  /*ae50*/  LDSM.16.MT88.4 R8, [R217+0x5400] ;  /* 0x00540000d908783b */ /* 0x000f620000004200 */
[--C-:B------:R-:W-:Y:S01]  /*ae60*/  FFMA.FTZ R129, R27, UR6, -R66.reuse ;  /* 0x000000061b817c23 */ /* 0x100fe20008010842 */
[--C-:B------:R-:W-:Y:S01]  /*ae70*/  FFMA.FTZ R125, R25, UR6, -R66.reuse ;  /* 0x00000006197d7c23 */ /* 0x100fe20008010842 */
[----:B------:R-:W-:Y:S01]  /*ae80*/  FMUL.FTZ R25, R145, R168 ;  /* 0x000000a891197220 */ /* 0x000fe20000410000 */
[--C-:B------:R-:W-:Y:S01]  /*ae90*/  FFMA.FTZ R128, R37, UR6, -R66.reuse ;  /* 0x0000000625807c23 */ /* 0x100fe20008010842 */
[--C-:B------:R-:W-:Y:S01]  /*aea0*/  FFMA.FTZ R124, R205, UR6, -R66.reuse ;  /* 0x00000006cd7c7c23 */ /* 0x100fe20008010842 */
[--C-:B------:R-:W-:Y:S01]  /*aeb0*/  FFMA.FTZ R118, R207, UR6, -R66.reuse ;  /* 0x00000006cf767c23 */ /* 0x100fe20008010842 */
[----:B------:R-:W-:Y:S01]  /*aec0*/  MUFU.EX2 R165, R165 ;  /* 0x000000a500a57308 */ /* 0x000fe20000000800 */
[----:B------:R-:W-:Y:S01]  /*aed0*/  LDSM.16.MT88.4 R32, [R217+0x5800] ;  /* 0x00580000d920783b */ /* 0x000fe20000004200 */
[--C-:B------:R-:W-:Y:S01]  /*aee0*/  FFMA.FTZ R119, R211, UR6, -R66.reuse ;  /* 0x00000006d3777c23 */ /* 0x100fe20008010842 */
[--C-:B------:R-:W-:Y:S01]  /*aef0*/  FFMA.FTZ R0, R209, UR6, -R66.reuse ;  /* 0x00000006d1007c23 */ /* 0x100fe20008010842 */
        /* <DEDUP_REMOVED lines=21> */
[----:B-1----:R-:W-:Y:S01]  /*b050*/  F2FP.BF16.F32.PACK_AB R19, R156, R165 ;  /* 0x000000a59c13723e */ /* 0x002fe200000010ff */
[--C-:B------:R-:W-:Y:S01]  /*b060*/  FFMA.FTZ R47, R47, UR6, -R66.reuse ;  /* 0x000000062f2f7c23 */ /* 0x100fe20008010842 */
[--C-:B------:R-:W-:Y:S01]  /*b070*/  FFMA.FTZ R50, R50, UR6, -R66.reuse ;  /* 0x0000000632327c23 */ /* 0x100fe20008010842 */
[--C-:B------:R-:W-:Y:S01]  /*b080*/  FFMA.FTZ R59, R59, UR6, -R66.reuse ;  /* 0x000000063b3b7c23 */ /* 0x100fe20008010842 */
[----:B------:R-:W-:-:S03]  /*b090*/  FFMA.FTZ R63, R63, UR6, -R66 ;  /* 0x000000063f3f7c23 */ /* 0x000fc60008010842 */
[----:B------:R-:W1:Y:S01]  /*b0a0*/  MUFU.EX2 R152, R152 ;  /* 0x0000009800987308 */ /* 0x000e620000000800 */
[-C--:B----4-:R-:W-:Y:S01]  /*b0b0*/  FMUL.FTZ R138, R138, R164.reuse ;  /* 0x000000a48a8a7220 */ /* 0x090fe20000410000 */
[-C--:B------:R-:W-:Y:S01]  /*b0c0*/  FMUL.FTZ R139, R139, R164.reuse ;  /* 0x000000a48b8b7220 */ /* 0x080fe20000410000 */
[-C--:B------:R-:W-:Y:S01]  /*b0d0*/  FMUL.FTZ R134, R134, R164.reuse ;  /* 0x000000a486867220 */ /* 0x080fe20000410000 */
[-C--:B------:R-:W-:Y:S01]  /*b0e0*/  FMUL.FTZ R135, R135, R164.reuse ;  /* 0x000000a487877220 */ /* 0x080fe20000410000 */
[-C--:B------:R-:W-:Y:S01]  /*b0f0*/  FMUL.FTZ R26, R146, R164.reuse ;  /* 0x000000a4921a7220 */ /* 0x080fe20000410000 */
[-C--:B------:R-:W-:Y:S01]  /*b100*/  FMUL.FTZ R27, R147, R164.reuse ;  /* 0x000000a4931b7220 */ /* 0x080fe20000410000 */
[-C--:B------:R-:W-:Y:S01]  /*b110*/  FMUL.FTZ R142, R142, R164.reuse ;  /* 0x000000a48e8e7220 */ /* 0x080fe20000410000 */
[----:B------:R-:W-:Y:S01]  /*b120*/  MUFU.EX2 R151, R151 ;  /* 0x0000009700977308 */ /* 0x000fe20000000800 */
[C---:B------:R-:W-:Y:S01]  /*b130*/  HMMA.16816.F32.BF16 R136, R16.reuse, R12, R136 ;  /* 0x0000000c1088723c */ /* 0x040fe20000041888 */
[-C--:B------:R-:W-:Y:S01]  /*b140*/  FMUL.FTZ R143, R143, R164.reuse ;  /* 0x000000a48f8f7220 */ /* 0x080fe20000410000 */
[--C-:B------:R-:W-:Y:S01]  /*b150*/  FFMA.FTZ R147, R183, UR6, -R66.reuse ;  /* 0x00000006b7937c23 */ /* 0x100fe20008010842 */
[----:B------:R-:W-:Y:S01]  /*b160*/  FFMA.FTZ R146, R213, UR6, -R66 ;  /* 0x00000006d5927c23 */ /* 0x000fe20008010842 */
[----:B------:R-:W-:Y:S01]  /*b170*/  FFMA.FTZ R171, R242, R164, R171 ;  /* 0x000000a4f2ab7223 */ /* 0x000fe200000100ab */
[----:B------:R-:W-:Y:S01]  /*b180*/  FADD.FTZ R164, R162, R241 ;  /* 0x000000f1a2a47221 */ /* 0x000fe20000010000 */
[C---:B------:R-:W-:Y:S01]  /*b190*/  HMMA.16816.F32.BF16 R132, R16.reuse, R14, R132 ;  /* 0x0000000e1084723c */ /* 0x040fe20000041884 */
[----:B------:R-:W4:Y:S01]  /*b1a0*/  MUFU.EX2 R148, R148 ;  /* 0x0000009400947308 */ /* 0x000f220000000800 */
[----:B------:R-:W5:Y:S01]  /*b1b0*/  LDSM.16.MT88.4 R12, [R216+0x5800] ;  /* 0x00580000d80c783b */ /* 0x000f620000004200 */
[----:B-1----:R-:W-:Y:S01]  /*b1c0*/  F2FP.BF16.F32.PACK_AB R37, R152, R159 ;  /* 0x0000009f9825723e */ /* 0x002fe200000010ff */
[----:B------:R-:W-:Y:S01]  /*b1d0*/  FADD.FTZ R160, R160, R171 ;  /* 0x000000aba0a07221 */ /* 0x000fe20000010000 */
[----:B------:R-:W-:Y:S01]  /*b1e0*/  FADD.FTZ R167, R167, R164 ;  /* 0x000000a4a7a77221 */ /* 0x000fe20000010000 */
[----:B--2---:R-:W-:Y:S01]  /*b1f0*/  HMMA.16816.F32.BF16 R24, R16, R20, R24 ;  /* 0x000000141018723c */ /* 0x004fe20000041818 */
[----:B------:R-:W-:Y:S01]  /*b200*/  FFMA.FTZ R241, R62, UR6, -R111 ;  /* 0x000000063ef17c23 */ /* 0x000fe2000801086f */
[----:B------:R-:W-:Y:S01]  /*b210*/  FADD.FTZ R165, R165, R160 ;  /* 0x000000a0a5a57221 */ /* 0x000fe20000010000 */
[----:B------:R-:W-:Y:S01]  /*b220*/  MUFU.EX2 R129, R129 ;  /* 0x0000008100817308 */ /* 0x000fe20000000800 */
[----:B------:R-:W-:-:S02]  /*b230*/  FADD.FTZ R158, R158, R167 ;  /* 0x000000a79e9e7221 */ /* 0x000fc40000010000 */
[----:B------:R-:W-:Y:S01]  /*b240*/  HMMA.16816.F32.BF16 R20, R16, R22, R140 ;  /* 0x000000161014723c */ /* 0x000fe2000004188c */
[----:B------:R-:W-:Y:S01]  /*b250*/  FADD.FTZ R156, R156, R165 ;  /* 0x000000a59c9c7221 */ /* 0x000fe20000010000 */
[----:B------:R-:W-:-:S03]  /*b260*/  FADD.FTZ R161, R161, R158 ;  /* 0x0000009ea1a17221 */ /* 0x000fc60000010000 */
[----:B------:R-:W1:Y:S01]  /*b270*/  MUFU.EX2 R124, R124 ;  /* 0x0000007c007c7308 */ /* 0x000e620000000800 */
[----:B----4-:R-:W-:Y:S01]  /*b280*/  F2FP.BF16.F32.PACK_AB R39, R148, R151 ;  /* 0x000000979427723e */ /* 0x010fe200000010ff */
[--C-:B------:R-:W-:Y:S01]  /*b290*/  FFMA.FTZ R141, R189, UR6, -R66.reuse ;  /* 0x00000006bd8d7c23 */ /* 0x100fe20008010842 */
[----:B------:R-:W-:Y:S01]  /*b2a0*/  F2FP.BF16.F32.PACK_AB R16, R126, R149 ;  /* 0x000000957e10723e */ /* 0x000fe200000010ff */
[--C-:B------:R-:W-:Y:S01]  /*b2b0*/  FFMA.FTZ R143, R187, UR6, -R66.reuse ;  /* 0x00000006bb8f7c23 */ /* 0x100fe20008010842 */
[----:B------:R-:W-:Y:S01]  /*b2c0*/  F2FP.BF16.F32.PACK_AB R18, R122, R127 ;  /* 0x0000007f7a12723e */ /* 0x000fe200000010ff */
[--C-:B------:R-:W-:Y:S01]  /*b2d0*/  FFMA.FTZ R140, R237, UR6, -R66.reuse ;  /* 0x00000006ed8c7c23 */ /* 0x100fe20008010842 */
[----:B------:R-:W-:Y:S01]  /*b2e0*/  FFMA.FTZ R142, R225, UR6, -R66 ;  /* 0x00000006e18e7c23 */ /* 0x000fe20008010842 */
[----:B------:R-:W-:Y:S01]  /*b2f0*/  MUFU.EX2 R125, R125 ;  /* 0x0000007d007d7308 */ /* 0x000fe20000000800 */
[----:B---3--:R-:W-:Y:S01]  /*b300*/  HMMA.16816.F32.BF16 R136, R36, R28, R136 ;  /* 0x0000001c2488723c */ /* 0x008fe20000041888 */
[----:B------:R-:W-:Y:S01]  /*b310*/  FADD.FTZ R159, R159, R156 ;  /* 0x0000009c9f9f7221 */ /* 0x000fe20000010000 */
[--C-:B------:R-:W-:Y:S01]  /*b320*/  FFMA.FTZ R156, R45, UR6, -R66.reuse ;  /* 0x000000062d9c7c23 */ /* 0x100fe20008010842 */
[----:B------:R-:W-:Y:S01]  /*b330*/  FADD.FTZ R154, R154, R161 ;  /* 0x000000a19a9a7221 */ /* 0x000fe20000010000 */
[----:B------:R-:W-:-:S02]  /*b340*/  FFMA.FTZ R45, R121, UR6, -R66 ;  /* 0x00000006792d7c23 */ /* 0x000fc40008010842 */
[C---:B------:R-:W-:Y:S01]  /*b350*/  HMMA.16816.F32.BF16 R132, R36.reuse, R30, R132 ;  /* 0x0000001e2484723c */ /* 0x040fe20000041884 */
[----:B------:R-:W2:Y:S01]  /*b360*/  MUFU.EX2 R118, R118 ;  /* 0x0000007600767308 */ /* 0x000ea20000000800 */
[----:B------:R-:W3:Y:S01]  /*b370*/  LDSM.16.MT88.4 R28, [R216+0x5c00] ;  /* 0x005c0000d81c783b */ /* 0x000ee20000004200 */
[----:B-1----:R-:W-:Y:S01]  /*b380*/  F2FP.BF16.F32.PACK_AB R17, R124, R129 ;  /* 0x000000817c11723e */ /* 0x002fe200000010ff */
[----:B------:R-:W-:Y:S02]  /*b390*/  FADD.FTZ R153, R153, R154 ;  /* 0x0000009a99997221 */ /* 0x000fe40000010000 */
[C---:B-----5:R-:W-:Y:S02]  /*b3a0*/  HMMA.16816.F32.BF16 R24, R36.reuse, R8, R24 ;  /* 0x000000082418723c */ /* 0x060fe40000041818 */
[----:B------:R-:W-:Y:S01]  /*b3b0*/  FADD.FTZ R150, R150, R153 ;  /* 0x0000009996967221 */ /* 0x000fe20000010000 */
[----:B------:R-:W-:Y:S03]  /*b3c0*/  MUFU.EX2 R114, R114 ;  /* 0x0000007200727308 */ /* 0x000fe60000000800 */
[----:B------:R-:W-:Y:S01]  /*b3d0*/  HMMA.16816.F32.BF16 R20, R36, R10, R20 ;  /* 0x0000000a2414723c */ /* 0x000fe20000041814 */
[----:B------:R-:W1:Y:S01]  /*b3e0*/  LDSM.16.MT88.4 R8, [R217+0x5c00] ;  /* 0x005c0000d908783b */ /* 0x000e620000004200 */
[----:B------:R-:W-:-:S03]  /*b3f0*/  FADD.FTZ R149, R149, R150 ;  /* 0x0000009695957221 */ /* 0x000fc60000010000 */
[----:B------:R-:W4:Y:S01]  /*b400*/  MUFU.EX2 R119, R119 ;  /* 0x0000007700777308 */ /* 0x000f220000000800 */
[----:B--2---:R-:W-:Y:S01]  /*b410*/  F2FP.BF16.F32.PACK_AB R19, R118, R125 ;  /* 0x0000007d7613723e */ /* 0x004fe200000010ff */
[----:B------:R-:W-:Y:S01]  /*b420*/  FADD.FTZ R126, R126, R149 ;  /* 0x000000957e7e7221 */ /* 0x000fe20000010000 */
[----:B------:R-:W-:Y:S02]  /*b430*/  F2FP.BF16.F32.PACK_AB R36, R117, R120 ;  /* 0x000000787524723e */ /* 0x000fe400000010ff */
[----:B------:R-:W-:Y:S01]  /*b440*/  F2FP.BF16.F32.PACK_AB R38, R113, R116 ;  /* 0x000000747126723e */ /* 0x000fe200000010ff */
[----:B------:R-:W-:Y:S02]  /*b450*/  FADD.FTZ R127, R127, R126 ;  /* 0x0000007e7f7f7221 */ /* 0x000fe40000010000 */
[----:B------:R-:W-:Y:S01]  /*b460*/  MUFU.EX2 R115, R115 ;  /* 0x0000007300737308 */ /* 0x000fe20000000800 */
[----:B------:R-:W-:Y:S01]  /*b470*/  HMMA.16816.F32.BF16 R136, R16, R12, R136 ;  /* 0x0000000c1088723c */ /* 0x000fe20000041888 */
[----:B------:R-:W-:-:S04]  /*b480*/  FADD.FTZ R127, R122, R127 ;  /* 0x0000007f7a7f7221 */ /* 0x000fc80000010000 */
[----:B------:R-:W-:Y:S01]  /*b490*/  FADD.FTZ R120, R120, R127 ;  /* 0x0000007f78787221 */ /* 0x000fe20000010000 */
[C---:B------:R-:W-:Y:S01]  /*b4a0*/  HMMA.16816.F32.BF16 R132, R16.reuse, R14, R132 ;  /* 0x0000000e1084723c */ /* 0x040fe20000041884 */
[----:B------:R-:W2:Y:S01]  /*b4b0*/  MUFU.EX2 R0, R0 ;  /* 0x0000000000007308 */ /* 0x000ea20000000800 */
[----:B------:R-:W5:Y:S01]  /*b4c0*/  LDSM.16.MT88.4 R12, [R216+0x6000] ;  /* 0x00600000d80c783b */ /* 0x000f620000004200 */
[----:B----4-:R-:W-:Y:S01]  /*b4d0*/  F2FP.BF16.F32.PACK_AB R37, R119, R114 ;  /* 0x000000727725723e */ /* 0x010fe200000010ff */
[----:B------:R-:W-:Y:S02]  /*b4e0*/  FADD.FTZ R117, R117, R120 ;  /* 0x0000007875757221 */ /* 0x000fe40000010000 */
[C---:B------:R-:W-:Y:S02]  /*b4f0*/  HMMA.16816.F32.BF16 R24, R16.reuse, R32, R24 ;  /* 0x000000201018723c */ /* 0x040fe40000041818 */
[----:B------:R-:W-:Y:S01]  /*b500*/  FADD.FTZ R116, R116, R117 ;  /* 0x0000007574747221 */ /* 0x000fe20000010000 */
[----:B------:R-:W-:Y:S03]  /*b510*/  MUFU.EX2 R2, R2 ;  /* 0x0000000200027308 */ /* 0x000fe60000000800 */
[----:B------:R-:W-:Y:S01]  /*b520*/  HMMA.16816.F32.BF16 R32, R16, R34, R20 ;  /* 0x000000221020723c */ /* 0x000fe20000041814 */
[----:B------:R-:W4:Y:S01]  /*b530*/  LDSM.16.MT88.4 R20, [R217+0x6000] ;  /* 0x00600000d914783b */ /* 0x000f220000004200 */
[----:B------:R-:W-:-:S03]  /*b540*/  FADD.FTZ R116, R113, R116 ;  /* 0x0000007471747221 */ /* 0x000fc60000010000 */
[----:B------:R-:W1:Y:S01]  /*b550*/  MUFU.EX2 R123, R123 ;  /* 0x0000007b007b7308 */ /* 0x000e620000000800 */
[----:B--2---:R-:W-:Y:S02]  /*b560*/  F2FP.BF16.F32.PACK_AB R39, R0, R115 ;  /* 0x000000730027723e */ /* 0x004fe400000010ff */
[----:B------:R-:W-:Y:S01]  /*b570*/  F2FP.BF16.F32.PACK_AB R16, R108, R109 ;  /* 0x0000006d6c10723e */ /* 0x000fe200000010ff */
[----:B------:R-:W-:Y:S01]  /*b580*/  FADD.FTZ R109, R109, R116 ;  /* 0x000000746d6d7221 */ /* 0x000fe20000010000 */
[----:B------:R-:W-:-:S03]  /*b590*/  F2FP.BF16.F32.PACK_AB R18, R106, R107 ;  /* 0x0000006b6a12723e */ /* 0x000fc600000010ff */
[----:B------:R-:W-:Y:S01]  /*b5a0*/  MUFU.EX2 R128, R128 ;  /* 0x0000008000807308 */ /* 0x000fe20000000800 */
[----:B---3--:R-:W-:Y:S01]  /*b5b0*/  HMMA.16816.F32.BF16 R136, R36, R28, R136 ;  /* 0x0000001c2488723c */ /* 0x008fe20000041888 */
[----:B------:R-:W-:-:S04]  /*b5c0*/  FADD.FTZ R108, R108, R109 ;  /* 0x0000006d6c6c7221 */ /* 0x000fc80000010000 */
[----:B------:R-:W-:Y:S01]  /*b5d0*/  FADD.FTZ R107, R107, R108 ;  /* 0x0000006c6b6b7221 */ /* 0x000fe20000010000 */
[C---:B------:R-:W-:Y:S01]  /*b5e0*/  HMMA.16816.F32.BF16 R132, R36.reuse, R30, R132 ;  /* 0x0000001e2484723c */ /* 0x040fe20000041884 */
[----:B------:R-:W2:Y:S01]  /*b5f0*/  MUFU.EX2 R141, R141 ;  /* 0x0000008d008d7308 */ /* 0x000ea20000000800 */
[----:B------:R-:W3:Y:S01]  /*b600*/  LDSM.16.MT88.4 R28, [R216+0x6400] ;  /* 0x00640000d81c783b */ /* 0x000ee20000004200 */
[----:B-1----:R-:W-:Y:S01]  /*b610*/  F2FP.BF16.F32.PACK_AB R17, R123, R2 ;  /* 0x000000027b11723e */ /* 0x002fe200000010ff */
[----:B------:R-:W-:Y:S02]  /*b620*/  FADD.FTZ R106, R106, R107 ;  /* 0x0000006b6a6a7221 */ /* 0x000fe40000010000 */
[C---:B------:R-:W-:Y:S03]  /*b630*/  HMMA.16816.F32.BF16 R24, R36.reuse, R8, R24 ;  /* 0x000000082418723c */ /* 0x040fe60000041818 */
[----:B------:R-:W-:Y:S03]  /*b640*/  MUFU.EX2 R130, R130 ;  /* 0x0000008200827308 */ /* 0x000fe60000000800 */
[----:B------:R-:W-:Y:S01]  /*b650*/  HMMA.16816.F32.BF16 R32, R36, R10, R32 ;  /* 0x0000000a2420723c */ /* 0x000fe20000041820 */
[----:B------:R-:W1:Y:S04]  /*b660*/  LDSM.16.MT88.4 R8, [R217+0x6400] ;  /* 0x00640000d908783b */ /* 0x000e680000004200 */
[----:B------:R-:W4:Y:S01]  /*b670*/  MUFU.EX2 R143, R143 ;  /* 0x0000008f008f7308 */ /* 0x000f220000000800 */
[----:B--2---:R-:W-:-:S02]  /*b680*/  F2FP.BF16.F32.PACK_AB R19, R141, R128 ;  /* 0x000000808d13723e */ /* 0x004fc400000010ff */
[----:B------:R-:W-:Y:S01]  /*b690*/  F2FP.BF16.F32.PACK_AB R36, R104, R105 ;  /* 0x000000696824723e */ /* 0x000fe200000010ff */
[----:B------:R-:W-:Y:S01]  /*b6a0*/  FADD.FTZ R105, R105, R106 ;  /* 0x0000006a69697221 */ /* 0x000fe20000010000 */
[----:B------:R-:W-:-:S03]  /*b6b0*/  F2FP.BF16.F32.PACK_AB R38, R102, R103 ;  /* 0x000000676626723e */ /* 0x000fc600000010ff */
[----:B------:R-:W-:Y:S01]  /*b6c0*/  MUFU.EX2 R140, R140 ;  /* 0x0000008c008c7308 */ /* 0x000fe20000000800 */
[----:B-----5:R-:W-:Y:S01]  /*b6d0*/  HMMA.16816.F32.BF16 R136, R16, R12, R136 ;  /* 0x0000000c1088723c */ /* 0x020fe20000041888 */
[----:B------:R-:W-:-:S04]  /*b6e0*/  FADD.FTZ R104, R104, R105 ;  /* 0x0000006968687221 */ /* 0x000fc80000010000 */
[----:B------:R-:W-:Y:S01]  /*b6f0*/  FADD.FTZ R103, R103, R104 ;  /* 0x0000006867677221 */ /* 0x000fe20000010000 */
[C---:B------:R-:W-:Y:S01]  /*b700*/  HMMA.16816.F32.BF16 R132, R16.reuse, R14, R132 ;  /* 0x0000000e1084723c */ /* 0x040fe20000041884 */
[----:B------:R-:W2:Y:S01]  /*b710*/  MUFU.EX2 R145, R145 ;  /* 0x0000009100917308 */ /* 0x000ea20000000800 */
[----:B------:R-:W5:Y:S01]  /*b720*/  LDSM.16.MT88.4 R12, [R216+0x6800] ;  /* 0x00680000d80c783b */ /* 0x000f620000004200 */
[----:B----4-:R-:W-:Y:S01]  /*b730*/  F2FP.BF16.F32.PACK_AB R37, R143, R130 ;  /* 0x000000828f25723e */ /* 0x010fe200000010ff */
[----:B------:R-:W-:Y:S02]  /*b740*/  FADD.FTZ R102, R102, R103 ;  /* 0x0000006766667221 */ /* 0x000fe40000010000 */
[C---:B------:R-:W-:Y:S03]  /*b750*/  HMMA.16816.F32.BF16 R24, R16.reuse, R20, R24 ;  /* 0x000000141018723c */ /* 0x040fe60000041818 */
[----:B------:R-:W-:Y:S03]  /*b760*/  MUFU.EX2 R142, R142 ;  /* 0x0000008e008e7308 */ /* 0x000fe60000000800 */
[----:B------:R-:W-:Y:S01]  /*b770*/  HMMA.16816.F32.BF16 R32, R16, R22, R32 ;  /* 0x000000161020723c */ /* 0x000fe20000041820 */
[----:B------:R-:W4:Y:S04]  /*b780*/  LDSM.16.MT88.4 R20, [R217+0x6800] ;  /* 0x00680000d914783b */ /* 0x000f280000004200 */
[----:B------:R-:W1:Y:S01]  /*b790*/  MUFU.EX2 R147, R147 ;  /* 0x0000009300937308 */ /* 0x000e620000000800 */
[----:B--2---:R-:W-:-:S02]  /*b7a0*/  F2FP.BF16.F32.PACK_AB R39, R145, R140 ;  /* 0x0000008c9127723e */ /* 0x004fc400000010ff */
        /* <DEDUP_REMOVED lines=19> */
[----:B------:R-:W-:-:S04]  /*b8e0*/  FADD.FTZ R97, R97, R98 ;  /* 0x0000006261617221 */ /* 0x000fc80000010000 */
[----:B------:R-:W-:Y:S01]  /*b8f0*/  MUFU.EX2 R146, R146 ;  /* 0x0000009200927308 */ /* 0x000fe20000000800 */
[----:B-----5:R-:W-:Y:S01]  /*b900*/  HMMA.16816.F32.BF16 R136, R16, R12, R136 ;  /* 0x0000000c1088723c */ /* 0x020fe20000041888 */
[----:B------:R-:W-:-:S05]  /*b910*/  FADD.FTZ R96, R96, R97 ;  /* 0x0000006160607221 */ /* 0x000fca0000010000 */
[C---:B------:R-:W-:Y:S01]  /*b920*/  HMMA.16816.F32.BF16 R132, R16.reuse, R14, R132 ;  /* 0x0000000e1084723c */ /* 0x040fe20000041884 */
[----:B------:R-:W2:Y:S01]  /*b930*/  MUFU.EX2 R179, R179 ;  /* 0x000000b300b37308 */ /* 0x000ea20000000800 */
[----:B------:R-:W5:Y:S01]  /*b940*/  LDSM.16.MT88.4 R12, [R216+0x7000] ;  /* 0x00700000d80c783b */ /* 0x000f620000004200 */
[C---:B----4-:R-:W-:Y:S01]  /*b950*/  F2FP.BF16.F32.PACK_AB R38, R94.reuse, R95 ;  /* 0x0000005f5e26723e */ /* 0x050fe200000010ff */
[----:B------:R-:W-:Y:S02]  /*b960*/  FADD.FTZ R95, R95, R96 ;  /* 0x000000605f5f7221 */ /* 0x000fe40000010000 */
[C---:B------:R-:W-:Y:S02]  /*b970*/  HMMA.16816.F32.BF16 R24, R16.reuse, R20, R24 ;  /* 0x000000141018723c */ /* 0x040fe40000041818 */
[----:B------:R-:W-:Y:S01]  /*b980*/  FADD.FTZ R94, R94, R95 ;  /* 0x0000005f5e5e7221 */ /* 0x000fe20000010000 */
[----:B------:R-:W-:Y:S03]  /*b990*/  MUFU.EX2 R170, R170 ;  /* 0x000000aa00aa7308 */ /* 0x000fe60000000800 */
[----:B------:R-:W-:Y:S01]  /*b9a0*/  HMMA.16816.F32.BF16 R32, R16, R22, R32 ;  /* 0x000000161020723c */ /* 0x000fe20000041820 */
[----:B------:R-:W4:Y:S04]  /*b9b0*/  LDSM.16.MT88.4 R20, [R217+0x7000] ;  /* 0x00700000d914783b */ /* 0x000f280000004200 */
[----:B------:R-:W3:Y:S01]  /*b9c0*/  MUFU.EX2 R177, R177 ;  /* 0x000000b100b17308 */ /* 0x000ee20000000800 */
[----:B--2---:R-:W-:-:S07]  /*b9d0*/  F2FP.BF16.F32.PACK_AB R37, R179, R146 ;  /* 0x00000092b325723e */ /* 0x004fce00000010ff */
[----:B------:R-:W-:Y:S08]  /*b9e0*/  MUFU.EX2 R93, R93 ;  /* 0x0000005d005d7308 */ /* 0x000ff00000000800 */
[----:B------:R-:W2:Y:S01]  /*b9f0*/  MUFU.EX2 R92, R92 ;  /* 0x0000005c005c7308 */ /* 0x000ea20000000800 */
[----:B---3--:R-:W-:-:S07]  /*ba00*/  F2FP.BF16.F32.PACK_AB R39, R177, R170 ;  /* 0x000000aab127723e */ /* 0x008fce00000010ff */
[----:B------:R-:W-:Y:S01]  /*ba10*/  MUFU.EX2 R91, R91 ;  /* 0x0000005b005b7308 */ /* 0x000fe20000000800 */
[C---:B------:R-:W-:Y:S06]  /*ba20*/  HMMA.16816.F32.BF16 R136, R36.reuse, R28, R136 ;  /* 0x0000001c2488723c */ /* 0x040fec0000041888 */
[----:B------:R-:W-:Y:S01]  /*ba30*/  HMMA.16816.F32.BF16 R132, R36, R30, R132 ;  /* 0x0000001e2484723c */ /* 0x000fe20000041884 */
[----:B------:R-:W3:Y:S01]  /*ba40*/  MUFU.EX2 R90, R90 ;  /* 0x0000005a005a7308 */ /* 0x000ee20000000800 */
[----:B------:R-:W4:Y:S01]  /*ba50*/  LDSM.16.MT88.4 R28, [R216+0x7400] ;  /* 0x00740000d81c783b */ /* 0x000f220000004200 */
[----:B--2---:R-:W-:Y:S01]  /*ba60*/  F2FP.BF16.F32.PACK_AB R16, R92, R93 ;  /* 0x0000005d5c10723e */ /* 0x004fe200000010ff */
[----:B------:R-:W-:-:S02]  /*ba70*/  FADD.FTZ R93, R93, R94 ;  /* 0x0000005e5d5d7221 */ /* 0x000fc40000010000 */
[C---:B-1----:R-:W-:Y:S02]  /*ba80*/  HMMA.16816.F32.BF16 R24, R36.reuse, R8, R24 ;  /* 0x000000082418723c */ /* 0x042fe40000041818 */
[----:B------:R-:W-:Y:S01]  /*ba90*/  FADD.FTZ R92, R92, R93 ;  /* 0x0000005d5c5c7221 */ /* 0x000fe20000010000 */
[----:B------:R-:W-:Y:S03]  /*baa0*/  MUFU.EX2 R172, R172 ;  /* 0x000000ac00ac7308 */ /* 0x000fe60000000800 */
[----:B------:R-:W-:Y:S01]  /*bab0*/  HMMA.16816.F32.BF16 R32, R36, R10, R32 ;  /* 0x0000000a2420723c */ /* 0x000fe20000041820 */
[----:B------:R-:W1:Y:S04]  /*bac0*/  LDSM.16.MT88.4 R8, [R217+0x7400] ;  /* 0x00740000d908783b */ /* 0x000e680000004200 */
[----:B------:R-:W2:Y:S01]  /*bad0*/  MUFU.EX2 R3, R3 ;  /* 0x0000000300037308 */ /* 0x000ea20000000800 */
[----:B---3--:R-:W-:Y:S01]  /*bae0*/  F2FP.BF16.F32.PACK_AB R18, R90, R91 ;  /* 0x0000005b5a12723e */ /* 0x008fe200000010ff */
[--C-:B------:R-:W-:Y:S01]  /*baf0*/  FFMA.FTZ R36, R43, UR6, -R66.reuse ;  /* 0x000000062b247c23 */ /* 0x100fe20008010842 */
[----:B------:R-:W-:Y:S01]  /*bb00*/  FFMA.FTZ R43, R131, UR6, -R66 ;  /* 0x00000006832b7c23 */ /* 0x000fe20008010842 */
[----:B------:R-:W-:-:S04]  /*bb10*/  FADD.FTZ R91, R91, R92 ;  /* 0x0000005c5b5b7221 */ /* 0x000fc80000010000 */
[----:B------:R-:W-:Y:S01]  /*bb20*/  MUFU.EX2 R169, R169 ;  /* 0x000000a900a97308 */ /* 0x000fe20000000800 */
[----:B------:R-:W-:-:S07]  /*bb30*/  FADD.FTZ R90, R90, R91 ;  /* 0x0000005b5a5a7221 */ /* 0x000fce0000010000 */
[----:B------:R-:W3:Y:S01]  /*bb40*/  MUFU.EX2 R4, R4 ;  /* 0x0000000400047308 */ /* 0x000ee20000000800 */
[----:B--2---:R-:W-:-:S07]  /*bb50*/  F2FP.BF16.F32.PACK_AB R17, R3, R172 ;  /* 0x000000ac0311723e */ /* 0x004fce00000010ff */
[----:B------:R-:W-:Y:S08]  /*bb60*/  MUFU.EX2 R89, R89 ;  /* 0x0000005900597308 */ /* 0x000ff00000000800 */
[----:B------:R-:W-:Y:S01]  /*bb70*/  MUFU.EX2 R88, R88 ;  /* 0x0000005800587308 */ /* 0x000fe20000000800 */
[----:B---3--:R-:W-:-:S07]  /*bb80*/  F2FP.BF16.F32.PACK_AB R19, R4, R169 ;  /* 0x000000a90413723e */ /* 0x008fce00000010ff */
[----:B------:R-:W-:Y:S01]  /*bb90*/  MUFU.EX2 R87, R87 ;  /* 0x0000005700577308 */ /* 0x000fe20000000800 */
[C---:B-----5:R-:W-:Y:S06]  /*bba0*/  HMMA.16816.F32.BF16 R136, R16.reuse, R12, R136 ;  /* 0x0000000c1088723c */ /* 0x060fec0000041888 */
[C---:B------:R-:W-:Y:S01]  /*bbb0*/  HMMA.16816.F32.BF16 R132, R16.reuse, R14, R132 ;  /* 0x0000000e1084723c */ /* 0x040fe20000041884 */
[----:B------:R-:W2:Y:S01]  /*bbc0*/  MUFU.EX2 R86, R86 ;  /* 0x0000005600567308 */ /* 0x000ea20000000800 */
[----:B------:R-:W3:Y:S04]  /*bbd0*/  LDSM.16.MT88.4 R12, [R216+0x7800] ;  /* 0x00780000d80c783b */ /* 0x000ee80000004200 */
[C---:B----4-:R-:W-:Y:S03]  /*bbe0*/  HMMA.16816.F32.BF16 R24, R16.reuse, R20, R24 ;  /* 0x000000141018723c */ /* 0x050fe60000041818 */
[----:B------:R-:W-:Y:S03]  /*bbf0*/  MUFU.EX2 R163, R163 ;  /* 0x000000a300a37308 */ /* 0x000fe60000000800 */
[----:B------:R-:W-:Y:S01]  /*bc00*/  HMMA.16816.F32.BF16 R32, R16, R22, R32 ;  /* 0x000000161020723c */ /* 0x000fe20000041820 */
[----:B------:R-:W4:Y:S04]  /*bc10*/  LDSM.16.MT88.4 R20, [R217+0x7800] ;  /* 0x00780000d914783b */ /* 0x000f280000004200 */
[----:B------:R-:W5:Y:S01]  /*bc20*/  MUFU.EX2 R174, R174 ;  /* 0x000000ae00ae7308 */ /* 0x000f620000000800 */
[----:B--2---:R-:W-:Y:S01]  /*bc30*/  F2FP.BF16.F32.PACK_AB R38, R86, R87 ;  /* 0x000000575626723e */ /* 0x004fe200000010ff */
[----:B------:R-:W-:Y:S01]  /*bc40*/  FADD.FTZ R16, R152, R159 ;  /* 0x0000009f98107221 */ /* 0x000fe20000010000 */
[----:B------:R-:W-:-:S03]  /*bc50*/  FFMA.FTZ R152, R61, UR6, -R111 ;  /* 0x000000063d987c23 */ /* 0x000fc6000801086f */
[----:B------:R-:W-:Y:S02]  /*bc60*/  FADD.FTZ R151, R151, R16 ;  /* 0x0000001097977221 */ /* 0x000fe40000010000 */
[----:B------:R-:W-:Y:S01]  /*bc70*/  MUFU.EX2 R7, R7 ;  /* 0x0000000700077308 */ /* 0x000fe20000000800 */
[----:B------:R-:W2:Y:S01]  /*bc80*/  LDSM.16.MT88.4 R16, [R217+0x7c00] ;  /* 0x007c0000d910783b */ /* 0x000ea20000004200 */
[----:B------:R-:W-:-:S04]  /*bc90*/  FADD.FTZ R148, R148, R151 ;  /* 0x0000009794947221 */ /* 0x000fc80000010000 */
[----:B------:R-:W-:Y:S02]  /*bca0*/  FADD.FTZ R129, R129, R148 ;  /* 0x0000009481817221 */ /* 0x000fe40000010000 */
[----:B------:R-:W1:Y:S01]  /*bcb0*/  MUFU.EX2 R162, R157 ;  /* 0x0000009d00a27308 */ /* 0x000e620000000800 */
[----:B-----5:R-:W-:Y:S01]  /*bcc0*/  F2FP.BF16.F32.PACK_AB R37, R174, R163 ;  /* 0x000000a3ae25723e */ /* 0x020fe200000010ff */
[----:B------:R-:W-:-:S04]  /*bcd0*/  FADD.FTZ R124, R124, R129 ;  /* 0x000000817c7c7221 */ /* 0x000fc80000010000 */
[----:B------:R-:W-:Y:S02]  /*bce0*/  FADD.FTZ R125, R125, R124 ;  /* 0x0000007c7d7d7221 */ /* 0x000fe40000010000 */
[----:B------:R5:W-:Y:S02]  /*bcf0*/  MUFU.EX2 R160, R36 ;  /* 0x0000002400a07308 */ /* 0x000be40000000800 */
[----:B------:R-:W-:-:S06]  /*bd00*/  FADD.FTZ R125, R118, R125 ;  /* 0x0000007d767d7221 */ /* 0x000fcc0000010000 */
[----:B------:R-:W-:Y:S01]  /*bd10*/  MUFU.EX2 R85, R85 ;  /* 0x0000005500557308 */ /* 0x000fe20000000800 */
[----:B-1----:R-:W-:-:S07]  /*bd20*/  F2FP.BF16.F32.PACK_AB R39, R162, R7 ;  /* 0x00000007a227723e */ /* 0x002fce00000010ff */
[----:B------:R-:W1:Y:S01]  /*bd30*/  MUFU.EX2 R84, R84 ;  /* 0x0000005400547308 */ /* 0x000e620000000800 */
[----:B-----5:R-:W-:Y:S01]  /*bd40*/  F2FP.BF16.F32.PACK_AB R36, R88, R89 ;  /* 0x000000595824723e */ /* 0x020fe200000010ff */
[----:B------:R-:W-:-:S04]  /*bd50*/  FADD.FTZ R89, R89, R90 ;  /* 0x0000005a59597221 */ /* 0x000fc80000010000 */
[----:B------:R-:W-:Y:S02]  /*bd60*/  FADD.FTZ R88, R88, R89 ;  /* 0x0000005958587221 */ /* 0x000fe40000010000 */
[----:B------:R-:W-:Y:S01]  /*bd70*/  MUFU.EX2 R83, R83 ;  /* 0x0000005300537308 */ /* 0x000fe20000000800 */
[----:B------:R-:W-:Y:S01]  /*bd80*/  HMMA.16816.F32.BF16 R136, R36, R28, R136 ;  /* 0x0000001c2488723c */ /* 0x000fe20000041888 */
[----:B------:R-:W-:-:S04]  /*bd90*/  FADD.FTZ R87, R87, R88 ;  /* 0x0000005857577221 */ /* 0x000fc80000010000 */
[----:B------:R-:W-:Y:S01]  /*bda0*/  FADD.FTZ R86, R86, R87 ;  /* 0x0000005756567221 */ /* 0x000fe20000010000 */
[C---:B------:R-:W-:Y:S01]  /*bdb0*/  HMMA.16816.F32.BF16 R24, R36.reuse, R8, R24 ;  /* 0x000000082418723c */ /* 0x040fe20000041818 */
[----:B------:R-:W5:Y:S01]  /*bdc0*/  MUFU.EX2 R82, R82 ;  /* 0x0000005200527308 */ /* 0x000f620000000800 */
[--C-:B------:R-:W-:Y:S01]  /*bdd0*/  FFMA.FTZ R29, R40, UR6, -R66.reuse ;  /* 0x00000006281d7c23 */ /* 0x100fe20008010842 */
[----:B------:R-:W-:Y:S01]  /*bde0*/  FFMA.FTZ R40, R48, UR6, -R66 ;  /* 0x0000000630287c23 */ /* 0x000fe20008010842 */
[----:B------:R-:W-:Y:S02]  /*bdf0*/  FFMA.FTZ R28, R54, UR6, -R111 ;  /* 0x00000006361c7c23 */ /* 0x000fe4000801086f */
[C---:B------:R-:W-:Y:S01]  /*be00*/  HMMA.16816.F32.BF16 R32, R36.reuse, R10, R32 ;  /* 0x0000000a2420723c */ /* 0x040fe20000041820 */
[C---:B-1----:R-:W-:Y:S01]  /*be10*/  F2FP.BF16.F32.PACK_AB R8, R84.reuse, R85 ;  /* 0x000000555408723e */ /* 0x042fe200000010ff */
[----:B------:R-:W-:Y:S01]  /*be20*/  FADD.FTZ R85, R85, R86 ;  /* 0x0000005655557221 */ /* 0x000fe20000010000 */
[----:B------:R-:W1:Y:S03]  /*be30*/  MUFU.EX2 R41, R41 ;  /* 0x0000002900297308 */ /* 0x000e660000000800 */
[----:B------:R-:W-:Y:S01]  /*be40*/  HMMA.16816.F32.BF16 R132, R36, R30, R132 ;  /* 0x0000001e2484723c */ /* 0x000fe20000041884 */
[----:B------:R-:W-:-:S04]  /*be50*/  FADD.FTZ R84, R84, R85 ;  /* 0x0000005554547221 */ /* 0x000fc80000010000 */
[----:B------:R-:W-:Y:S01]  /*be60*/  MUFU.EX2 R43, R43 ;  /* 0x0000002b002b7308 */ /* 0x000fe20000000800 */
[----:B-----5:R-:W-:Y:S01]  /*be70*/  F2FP.BF16.F32.PACK_AB R10, R82, R83 ;  /* 0x00000053520a723e */ /* 0x020fe200000010ff */
[--C-:B------:R-:W-:Y:S01]  /*be80*/  FFMA.FTZ R36, R49, UR6, -R66.reuse ;  /* 0x0000000631247c23 */ /* 0x100fe20008010842 */
[--C-:B------:R-:W-:Y:S01]  /*be90*/  FFMA.FTZ R31, R42, UR6, -R66.reuse ;  /* 0x000000062a1f7c23 */ /* 0x100fe20008010842 */
[--C-:B------:R-:W-:Y:S01]  /*bea0*/  FFMA.FTZ R39, R53, UR6, -R66.reuse ;  /* 0x0000000635277c23 */ /* 0x100fe20008010842 */
[--C-:B------:R-:W-:Y:S01]  /*beb0*/  FFMA.FTZ R38, R46, UR6, -R66.reuse ;  /* 0x000000062e267c23 */ /* 0x100fe20008010842 */
[----:B------:R-:W-:Y:S01]  /*bec0*/  FFMA.FTZ R49, R57, UR6, -R66 ;  /* 0x0000000639317c23 */ /* 0x000fe20008010842 */
[----:B------:R-:W-:Y:S01]  /*bed0*/  FADD.FTZ R83, R83, R84 ;  /* 0x0000005453537221 */ /* 0x000fe20000010000 */
[----:B------:R-:W5:Y:S01]  /*bee0*/  MUFU.EX2 R156, R156 ;  /* 0x0000009c009c7308 */ /* 0x000f620000000800 */
[----:B-1----:R-:W-:Y:S01]  /*bef0*/  F2FP.BF16.F32.PACK_AB R9, R160, R41 ;  /* 0x00000029a009723e */ /* 0x002fe200000010ff */
[----:B------:R-:W-:Y:S01]  /*bf00*/  FFMA.FTZ R37, R65, UR6, -R111 ;  /* 0x0000000641257c23 */ /* 0x000fe2000801086f */
[----:B------:R-:W-:Y:S01]  /*bf10*/  FADD.FTZ R82, R82, R83 ;  /* 0x0000005352527221 */ /* 0x000fe20000010000 */
[----:B------:R-:W-:Y:S01]  /*bf20*/  FFMA.FTZ R42, R64, UR6, -R111 ;  /* 0x00000006402a7c23 */ /* 0x000fe2000801086f */
[----:B------:R-:W-:-:S03]  /*bf30*/  FFMA.FTZ R46, R67, UR6, -R66 ;  /* 0x00000006432e7c23 */ /* 0x000fc60008010842 */
[----:B------:R-:W-:Y:S08]  /*bf40*/  MUFU.EX2 R81, R81 ;  /* 0x0000005100517308 */ /* 0x000ff00000000800 */
[----:B------:R-:W1:Y:S01]  /*bf50*/  MUFU.EX2 R80, R80 ;  /* 0x0000005000507308 */ /* 0x000e620000000800 */
[----:B-----5:R-:W-:-:S07]  /*bf60*/  F2FP.BF16.F32.PACK_AB R11, R156, R43 ;  /* 0x0000002b9c0b723e */ /* 0x020fce00000010ff */
[C---:B---3--:R-:W-:Y:S01]  /*bf70*/  HMMA.16816.F32.BF16 R136, R8.reuse, R12, R136 ;  /* 0x0000000c0888723c */ /* 0x048fe20000041888 */
[----:B------:R-:W-:Y:S05]  /*bf80*/  MUFU.EX2 R79, R79 ;  /* 0x0000004f004f7308 */ /* 0x000fea0000000800 */
[C---:B----4-:R-:W-:Y:S01]  /*bf90*/  HMMA.16816.F32.BF16 R24, R8.reuse, R20, R24 ;  /* 0x000000140818723c */ /* 0x050fe20000041818 */
[----:B------:R-:W-:Y:S02]  /*bfa0*/  FADD.FTZ R12, R114, R125 ;  /* 0x0000007d720c7221 */ /* 0x000fe40000010000 */
[----:B------:R-:W3:Y:S02]  /*bfb0*/  MUFU.EX2 R78, R78 ;  /* 0x0000004e004e7308 */ /* 0x000ee40000000800 */
[----:B------:R-:W-:Y:S01]  /*bfc0*/  FADD.FTZ R12, R119, R12 ;  /* 0x0000000c770c7221 */ /* 0x000fe20000010000 */
[----:B------:R-:W-:Y:S01]  /*bfd0*/  HMMA.16816.F32.BF16 R32, R8, R22, R32 ;  /* 0x000000160820723c */ /* 0x000fe20000041820 */
[----:B------:R-:W4:Y:S02]  /*bfe0*/  LDSM.16.MT88.4 R20, [R216+0x7c00] ;  /* 0x007c0000d814783b */ /* 0x000f240000004200 */
[----:B------:R-:W-:-:S02]  /*bff0*/  FADD.FTZ R115, R115, R12 ;  /* 0x0000000c73737221 */ /* 0x000fc40000010000 */
[----:B------:R-:W-:Y:S01]  /*c000*/  MUFU.EX2 R45, R45 ;  /* 0x0000002d002d7308 */ /* 0x000fe20000000800 */
[----:B------:R-:W-:Y:S01]  /*c010*/  HMMA.16816.F32.BF16 R132, R8, R14, R132 ;  /* 0x0000000e0884723c */ /* 0x000fe20000041884 */
[----:B------:R-:W-:Y:S01]  /*c020*/  FADD.FTZ R115, R0, R115 ;  /* 0x0000007300737221 */ /* 0x000fe20000010000 */
[----:B------:R-:W-:Y:S01]  /*c030*/  LDSM.16.MT88.4 R12, [R217+0x8000] ;  /* 0x00800000d90c783b */ /* 0x000fe20000004200 */
[----:B------:R-:W-:Y:S02]  /*c040*/  FFMA.FTZ R0, R51, UR6, -R66 ;  /* 0x0000000633007c23 */ /* 0x000fe40008010842 */
[----:B------:R-:W-:Y:S02]  /*c050*/  FADD.FTZ R2, R2, R115 ;  /* 0x0000007302027221 */ /* 0x000fe40000010000 */
[----:B------:R-:W5:Y:S01]  /*c060*/  MUFU.EX2 R30, R47 ;  /* 0x0000002f001e7308 */ /* 0x000f620000000800 */
[----:B-1----:R-:W-:Y:S01]  /*c070*/  F2FP.BF16.F32.PACK_AB R8, R80, R81 ;  /* 0x000000515008723e */ /* 0x002fe200000010ff */
[----:B------:R-:W-:Y:S01]  /*c080*/  FADD.FTZ R123, R123, R2 ;  /* 0x000000027b7b7221 */ /* 0x000fe20000010000 */
[----:B---3--:R-:W-:Y:S01]  /*c090*/  F2FP.BF16.F32.PACK_AB R10, R78, R79 ;  /* 0x0000004f4e0a723e */ /* 0x008fe200000010ff */
[--C-:B------:R-:W-:Y:S01]  /*c0a0*/  FFMA.FTZ R2, R44, UR6, -R66.reuse ;  /* 0x000000062c027c23 */ /* 0x100fe20008010842 */
[----:B------:R-:W-:Y:S01]  /*c0b0*/  FFMA.FTZ R44, R52, UR6, -R66 ;  /* 0x00000006342c7c23 */ /* 0x000fe20008010842 */
[----:B------:R-:W-:Y:S01]  /*c0c0*/  FADD.FTZ R128, R128, R123 ;  /* 0x0000007b80807221 */ /* 0x000fe20000010000 */
[----:B------:R-:W-:Y:S01]  /*c0d0*/  FADD.FTZ R81, R81, R82 ;  /* 0x0000005251517221 */ /* 0x000fe20000010000 */
[----:B------:R-:W-:Y:S02]  /*c0e0*/  MUFU.EX2 R29, R29 ;  /* 0x0000001d001d7308 */ /* 0x000fe40000000800 */
[----:B------:R-:W-:Y:S01]  /*c0f0*/  FADD.FTZ R141, R141, R128 ;  /* 0x000000808d8d7221 */ /* 0x000fe20000010000 */
[----:B------:R-:W-:-:S03]  /*c100*/  FADD.FTZ R80, R80, R81 ;  /* 0x0000005150507221 */ /* 0x000fc60000010000 */
[----:B------:R-:W-:Y:S01]  /*c110*/  FADD.FTZ R130, R130, R141 ;  /* 0x0000008d82827221 */ /* 0x000fe20000010000 */
[----:B------:R-:W-:Y:S01]  /*c120*/  FADD.FTZ R79, R79, R80 ;  /* 0x000000504f4f7221 */ /* 0x000fe20000010000 */
[----:B------:R-:W1:Y:S01]  /*c130*/  MUFU.EX2 R36, R36 ;  /* 0x0000002400247308 */ /* 0x000e620000000800 */
[----:B-----5:R-:W-:Y:S01]  /*c140*/  F2FP.BF16.F32.PACK_AB R9, R30, R45 ;  /* 0x0000002d1e09723e */ /* 0x020fe200000010ff */
[----:B------:R-:W-:Y:S01]  /*c150*/  FADD.FTZ R143, R143, R130 ;  /* 0x000000828f8f7221 */ /* 0x000fe20000010000 */
[----:B------:R-:W-:Y:S01]  /*c160*/  FFMA.FTZ R47, R55, UR6, -R66 ;  /* 0x00000006372f7c23 */ /* 0x000fe20008010842 */
[----:B------:R-:W-:Y:S02]  /*c170*/  FADD.FTZ R78, R78, R79 ;  /* 0x0000004f4e4e7221 */ /* 0x000fe40000010000 */
[----:B------:R-:W-:Y:S02]  /*c180*/  FADD.FTZ R140, R140, R143 ;  /* 0x0000008f8c8c7221 */ /* 0x000fe40000010000 */
[----:B------:R-:W-:Y:S02]  /*c190*/  MUFU.EX2 R77, R77 ;  /* 0x0000004d004d7308 */ /* 0x000fe40000000800 */
[----:B------:R-:W-:-:S04]  /*c1a0*/  FADD.FTZ R145, R145, R140 ;  /* 0x0000008c91917221 */ /* 0x000fc80000010000 */
[----:B------:R-:W-:Y:S02]  /*c1b0*/  FADD.FTZ R142, R142, R145 ;  /* 0x000000918e8e7221 */ /* 0x000fe40000010000 */
[----:B------:R-:W3:Y:S01]  /*c1c0*/  MUFU.EX2 R76, R76 ;  /* 0x0000004c004c7308 */ /* 0x000ee20000000800 */
[----:B-1----:R-:W-:Y:S01]  /*c1d0*/  F2FP.BF16.F32.PACK_AB R11, R36, R29 ;  /* 0x0000001d240b723e */ /* 0x002fe200000010ff */
[----:B------:R-:W-:Y:S02]  /*c1e0*/  FADD.FTZ R147, R147, R142 ;  /* 0x0000008e93937221 */ /* 0x000fe40000010000 */
[----:B------:R-:W-:Y:S02]  /*c1f0*/  LDSM.16.MT88.4 R140, [R217+0x8c00] ;  /* 0x008c0000d98c783b */ /* 0x000fe40000004200 */
        /* <DEDUP_REMOVED lines=8> */
[----:B----4-:R-:W-:Y:S01]  /*c280*/  HMMA.16816.F32.BF16 R136, R8, R20, R136 ;  /* 0x000000140888723c */ /* 0x010fe20000041888 */
[----:B------:R-:W-:-:S04]  /*c290*/  FADD.FTZ R179, R179, R146 ;  /* 0x00000092b3b37221 */ /* 0x000fc80000010000 */
[----:B------:R-:W-:Y:S01]  /*c2a0*/  MUFU.EX2 R31, R31 ;  /* 0x0000001f001f7308 */ /* 0x000fe20000000800 */
[----:B------:R-:W-:Y:S01]  /*c2b0*/  FADD.FTZ R170, R170, R179 ;  /* 0x000000b3aaaa7221 */ /* 0x000fe20000010000 */
[----:B------:R-:W-:Y:S01]  /*c2c0*/  HMMA.16816.F32.BF16 R132, R8, R22, R132 ;  /* 0x000000160884723c */ /* 0x000fe20000041884 */
[----:B------:R-:W4:Y:S02]  /*c2d0*/  LDSM.16.MT88.4 R20, [R217+0x8400] ;  /* 0x00840000d914783b */ /* 0x000f240000004200 */
[----:B------:R-:W-:-:S03]  /*c2e0*/  FADD.FTZ R177, R177, R170 ;  /* 0x000000aab1b17221 */ /* 0x000fc60000010000 */
[----:B------:R-:W5:Y:S01]  /*c2f0*/  MUFU.EX2 R0, R0 ;  /* 0x0000000000007308 */ /* 0x000f620000000800 */
[----:B------:R-:W-:Y:S01]  /*c300*/  FADD.FTZ R172, R172, R177 ;  /* 0x000000b1acac7221 */ /* 0x000fe20000010000 */
[----:B---3--:R-:W-:Y:S01]  /*c310*/  F2FP.BF16.F32.PACK_AB R8, R76, R77 ;  /* 0x0000004d4c08723e */ /* 0x008fe200000010ff */
[----:B------:R-:W-:Y:S01]  /*c320*/  FADD.FTZ R77, R77, R78 ;  /* 0x0000004e4d4d7221 */ /* 0x000fe20000010000 */
[----:B--2---:R-:W-:Y:S01]  /*c330*/  F2FP.BF16.F32.PACK_AB R10, R74, R75 ;  /* 0x0000004b4a0a723e */ /* 0x004fe200000010ff */
[----:B------:R-:W-:Y:S02]  /*c340*/  FADD.FTZ R172, R3, R172 ;  /* 0x000000ac03ac7221 */ /* 0x000fe40000010000 */
[----:B------:R-:W-:Y:S01]  /*c350*/  FADD.FTZ R76, R76, R77 ;  /* 0x0000004d4c4c7221 */ /* 0x000fe20000010000 */
[----:B------:R-:W-:Y:S01]  /*c360*/  MUFU.EX2 R2, R2 ;  /* 0x0000000200027308 */ /* 0x000fe20000000800 */
[----:B------:R-:W-:Y:S02]  /*c370*/  FADD.FTZ R169, R169, R172 ;  /* 0x000000aca9a97221 */ /* 0x000fe40000010000 */
[----:B------:R-:W-:-:S04]  /*c380*/  FADD.FTZ R75, R75, R76 ;  /* 0x0000004c4b4b7221 */ /* 0x000fc80000010000 */
[----:B------:R-:W-:Y:S01]  /*c390*/  FADD.FTZ R74, R74, R75 ;  /* 0x0000004b4a4a7221 */ /* 0x000fe20000010000 */
[----:B------:R-:W2:Y:S01]  /*c3a0*/  MUFU.EX2 R39, R39 ;  /* 0x0000002700277308 */ /* 0x000ea20000000800 */
[----:B-----5:R-:W-:-:S07]  /*c3b0*/  F2FP.BF16.F32.PACK_AB R9, R0, R31 ;  /* 0x0000001f0009723e */ /* 0x020fce00000010ff */
        /* <DEDUP_REMOVED lines=10> */
[----:B------:R-:W2:Y:S02]  /*c460*/  LDSM.16.MT88.4 R12, [R216+0x8400] ;  /* 0x00840000d80c783b */ /* 0x000ea40000004200 */
[----:B------:R-:W-:-:S02]  /*c470*/  FADD.FTZ R174, R174, R163 ;  /* 0x000000a3aeae7221 */ /* 0x000fc40000010000 */
[----:B------:R-:W-:Y:S01]  /*c480*/  MUFU.EX2 R38, R38 ;  /* 0x0000002600267308 */ /* 0x000fe20000000800 */
[----:B------:R-:W-:Y:S01]  /*c490*/  HMMA.16816.F32.BF16 R132, R8, R18, R132 ;  /* 0x000000120884723c */ /* 0x000fe20000041884 */
[----:B------:R-:W-:Y:S01]  /*c4a0*/  FADD.FTZ R7, R7, R174 ;  /* 0x000000ae07077221 */ /* 0x000fe20000010000 */
[----:B------:R-:W5:Y:S03]  /*c4b0*/  LDSM.16.MT88.4 R16, [R217+0x8800] ;  /* 0x00880000d910783b */ /* 0x000f660000004200 */
[----:B------:R-:W-:Y:S02]  /*c4c0*/  FADD.FTZ R162, R162, R7 ;  /* 0x00000007a2a27221 */ /* 0x000fe40000010000 */
[----:B------:R-:W4:Y:S01]  /*c4d0*/  MUFU.EX2 R47, R47 ;  /* 0x0000002f002f7308 */ /* 0x000f220000000800 */
[----:B---3--:R-:W-:Y:S01]  /*c4e0*/  F2FP.BF16.F32.PACK_AB R8, R72, R73 ;  /* 0x000000494808723e */ /* 0x008fe200000010ff */
[----:B------:R-:W-:Y:S01]  /*c4f0*/  FADD.FTZ R41, R41, R162 ;  /* 0x000000a229297221 */ /* 0x000fe20000010000 */
[----:B-1----:R-:W-:Y:S01]  /*c500*/  F2FP.BF16.F32.PACK_AB R10, R70, R71 ;  /* 0x00000047460a723e */ /* 0x002fe200000010ff */
[----:B------:R-:W-:-:S02]  /*c510*/  FADD.FTZ R73, R73, R74 ;  /* 0x0000004a49497221 */ /* 0x000fc40000010000 */
[----:B------:R-:W-:Y:S01]  /*c520*/  FADD.FTZ R160, R160, R41 ;  /* 0x00000029a0a07221 */ /* 0x000fe20000010000 */
[----:B------:R-:W-:Y:S01]  /*c530*/  FFMA.FTZ R41, R60, UR6, -R66 ;  /* 0x000000063c297c23 */ /* 0x000fe20008010842 */
[----:B------:R-:W-:Y:S01]  /*c540*/  MUFU.EX2 R40, R40 ;  /* 0x0000002800287308 */ /* 0x000fe20000000800 */
[----:B------:R-:W-:Y:S01]  /*c550*/  FADD.FTZ R72, R72, R73 ;  /* 0x0000004948487221 */ /* 0x000fe20000010000 */
[----:B------:R-:W-:-:S03]  /*c560*/  FADD.FTZ R43, R43, R160 ;  /* 0x000000a02b2b7221 */ /* 0x000fc60000010000 */
[----:B------:R-:W-:Y:S01]  /*c570*/  FADD.FTZ R71, R71, R72 ;  /* 0x0000004847477221 */ /* 0x000fe20000010000 */
[----:B------:R-:W-:Y:S02]  /*c580*/  FADD.FTZ R156, R156, R43 ;  /* 0x0000002b9c9c7221 */ /* 0x000fe40000010000 */
[----:B------:R-:W1:Y:S01]  /*c590*/  MUFU.EX2 R49, R49 ;  /* 0x0000003100317308 */ /* 0x000e620000000800 */
[----:B----4-:R-:W-:Y:S01]  /*c5a0*/  F2FP.BF16.F32.PACK_AB R9, R47, R38 ;  /* 0x000000262f09723e */ /* 0x010fe200000010ff */
[----:B------:R-:W-:Y:S01]  /*c5b0*/  FADD.FTZ R45, R45, R156 ;  /* 0x0000009c2d2d7221 */ /* 0x000fe20000010000 */
[----:B------:R-:W-:-:S03]  /*c5c0*/  FADD.FTZ R70, R70, R71 ;  /* 0x0000004746467221 */ /* 0x000fc60000010000 */
        /* <DEDUP_REMOVED lines=8> */
[----:B------:R-:W-:Y:S01]  /*c650*/  HMMA.16816.F32.BF16 R24, R8, R20, R24 ;  /* 0x000000140818723c */ /* 0x000fe20000041818 */
[----:B------:R-:W-:Y:S01]  /*c660*/  MUFU.EX2 R5, R5 ;  /* 0x0000000500057308 */ /* 0x000fe20000000800 */
[----:B------:R-:W-:-:S04]  /*c670*/  FADD.FTZ R2, R2, R31 ;  /* 0x0000001f02027221 */ /* 0x000fc80000010000 */
[C---:B------:R-:W-:Y:S01]  /*c680*/  HMMA.16816.F32.BF16 R32, R8.reuse, R22, R32 ;  /* 0x000000160820723c */ /* 0x040fe20000041820 */
[----:B------:R-:W1:Y:S01]  /*c690*/  LDSM.16.MT88.4 R20, [R216+0x8800] ;  /* 0x00880000d814783b */ /* 0x000e620000004200 */
[----:B------:R-:W-:Y:S01]  /*c6a0*/  FADD.FTZ R39, R39, R2 ;  /* 0x0000000227277221 */ /* 0x000fe20000010000 */
[----:B------:R-:W4:Y:S01]  /*c6b0*/  MUFU.EX2 R152, R152 ;  /* 0x0000009800987308 */ /* 0x000f220000000800 */
[----:B------:R-:W-:Y:S02]  /*c6c0*/  MOV R2, R112 ;  /* 0x0000007000027202 */ /* 0x000fe40000000f00 */
[----:B--2---:R-:W-:Y:S01]  /*c6d0*/  HMMA.16816.F32.BF16 R136, R8, R12, R136 ;  /* 0x0000000c0888723c */ /* 0x004fe20000041888 */
[----:B------:R-:W-:-:S04]  /*c6e0*/  FADD.FTZ R38, R38, R39 ;  /* 0x0000002726267221 */ /* 0x000fc80000010000 */
[----:B------:R-:W-:Y:S01]  /*c6f0*/  MUFU.EX2 R3, R50 ;  /* 0x0000003200037308 */ /* 0x000fe20000000800 */
[----:B------:R-:W-:Y:S01]  /*c700*/  HMMA.16816.F32.BF16 R132, R8, R14, R132 ;  /* 0x0000000e0884723c */ /* 0x000fe20000041884 */
[----:B------:R-:W2:Y:S01]  /*c710*/  LDSM.16.MT88.4 R12, [R216+0x8c00] ;  /* 0x008c0000d80c783b */ /* 0x000ea20000004200 */
[----:B------:R-:W-:-:S04]  /*c720*/  FADD.FTZ R47, R47, R38 ;  /* 0x000000262f2f7221 */ /* 0x000fc80000010000 */
[----:B------:R-:W-:Y:S01]  /*c730*/  FADD.FTZ R0, R40, R47 ;  /* 0x0000002f28007221 */ /* 0x000fe20000010000 */
[----:B------:R-:W5:Y:S01]  /*c740*/  MUFU.EX2 R4, R59 ;  /* 0x0000003b00047308 */ /* 0x000f620000000800 */
[----:B---3--:R-:W-:Y:S01]  /*c750*/  F2FP.BF16.F32.PACK_AB R8, R68, R69 ;  /* 0x000000454408723e */ /* 0x008fe200000010ff */
[----:B------:R-:W-:Y:S01]  /*c760*/  FADD.FTZ R69, R69, R70 ;  /* 0x0000004645457221 */ /* 0x000fe20000010000 */
[----:B----4-:R-:W-:Y:S01]  /*c770*/  F2FP.BF16.F32.PACK_AB R10, R152, R5 ;  /* 0x00000005980a723e */ /* 0x010fe200000010ff */
[----:B------:R-:W-:Y:S02]  /*c780*/  FADD.FTZ R0, R49, R0 ;  /* 0x0000000031007221 */ /* 0x000fe40000010000 */
[----:B------:R-:W-:Y:S02]  /*c790*/  FADD.FTZ R68, R68, R69 ;  /* 0x0000004544447221 */ /* 0x000fe40000010000 */
[----:B------:R-:W3:Y:S02]  /*c7a0*/  MUFU.EX2 R44, R44 ;  /* 0x0000002c002c7308 */ /* 0x000ee40000000800 */
[----:B------:R-:W-:-:S06]  /*c7b0*/  FADD.FTZ R5, R5, R68 ;  /* 0x0000004405057221 */ /* 0x000fcc0000010000 */
[----:B------:R-:W4:Y:S01]  /*c7c0*/  MUFU.EX2 R7, R63 ;  /* 0x0000003f00077308 */ /* 0x000f220000000800 */
[----:B-----5:R-:W-:Y:S01]  /*c7d0*/  F2FP.BF16.F32.PACK_AB R9, R4, R3 ;  /* 0x000000030409723e */ /* 0x020fe200000010ff */
[----:B------:R-:W-:-:S04]  /*c7e0*/  FADD.FTZ R3, R3, R0 ;  /* 0x0000000003037221 */ /* 0x000fc80000010000 */
[----:B------:R-:W-:Y:S02]  /*c7f0*/  FADD.FTZ R3, R4, R3 ;  /* 0x0000000304037221 */ /* 0x000fe40000010000 */
[----:B------:R-:W-:Y:S02]  /*c800*/  MUFU.EX2 R28, R28 ;  /* 0x0000001c001c7308 */ /* 0x000fe40000000800 */
[----:B---3--:R-:W-:Y:S01]  /*c810*/  FADD.FTZ R0, R44, R3 ;  /* 0x000000032c007221 */ /* 0x008fe20000010000 */
[----:B------:R-:W-:-:S05]  /*c820*/  FADD.FTZ R3, R152, R5 ;  /* 0x0000000598037221 */ /* 0x000fca0000010000 */
[----:B------:R-:W3:Y:S01]  /*c830*/  MUFU.EX2 R37, R37 ;  /* 0x0000002500257308 */ /* 0x000ee20000000800 */
[C---:B----4-:R-:W-:Y:S01]  /*c840*/  F2FP.BF16.F32.PACK_AB R11, R7.reuse, R44 ;  /* 0x0000002c070b723e */ /* 0x050fe200000010ff */
[----:B------:R-:W-:-:S06]  /*c850*/  FADD.FTZ R0, R7, R0 ;  /* 0x0000000007007221 */ /* 0x000fcc0000010000 */
[C---:B------:R-:W-:Y:S01]  /*c860*/  HMMA.16816.F32.BF16 R24, R8.reuse, R16, R24 ;  /* 0x000000100818723c */ /* 0x040fe20000041818 */
[----:B------:R-:W-:Y:S05]  /*c870*/  MUFU.EX2 R42, R42 ;  /* 0x0000002a002a7308 */ /* 0x000fea0000000800 */
[C---:B------:R-:W-:Y:S01]  /*c880*/  HMMA.16816.F32.BF16 R32, R8.reuse, R18, R32 ;  /* 0x000000120820723c */ /* 0x040fe20000041820 */
[--C-:B------:R-:W-:Y:S01]  /*c890*/  FFMA.FTZ R16, R58, UR6, -R66.reuse ;  /* 0x000000063a107c23 */ /* 0x100fe20008010842 */
[----:B------:R-:W-:Y:S01]  /*c8a0*/  FFMA.FTZ R17, R56, UR6, -R66 ;  /* 0x0000000638117c23 */ /* 0x000fe20008010842 */
[----:B------:R-:W4:Y:S03]  /*c8b0*/  MUFU.EX2 R241, R241 ;  /* 0x000000f100f17308 */ /* 0x000f260000000800 */
[C---:B-1----:R-:W-:Y:S05]  /*c8c0*/  HMMA.16816.F32.BF16 R136, R8.reuse, R20, R136 ;  /* 0x000000140888723c */ /* 0x042fea0000041888 */
[----:B------:R-:W-:Y:S01]  /*c8d0*/  MUFU.EX2 R41, R41 ;  /* 0x0000002900297308 */ /* 0x000fe20000000800 */
[----:B------:R-:W-:Y:S07]  /*c8e0*/  HMMA.16816.F32.BF16 R132, R8, R22, R132 ;  /* 0x000000160884723c */ /* 0x000fee0000041884 */
[----:B------:R-:W1:Y:S01]  /*c8f0*/  MUFU.EX2 R46, R46 ;  /* 0x0000002e002e7308 */ /* 0x000e620000000800 */
[----:B---3--:R-:W-:Y:S01]  /*c900*/  F2FP.BF16.F32.PACK_AB R8, R37, R28 ;  /* 0x0000001c2508723e */ /* 0x008fe200000010ff */
[----:B------:R-:W-:Y:S01]  /*c910*/  FADD.FTZ R28, R28, R3 ;  /* 0x000000031c1c7221 */ /* 0x000fe20000010000 */
[----:B----4-:R-:W-:-:S03]  /*c920*/  F2FP.BF16.F32.PACK_AB R10, R241, R42 ;  /* 0x0000002af10a723e */ /* 0x010fc600000010ff */
[----:B------:R-:W-:Y:S02]  /*c930*/  FADD.FTZ R37, R37, R28 ;  /* 0x0000001c25257221 */ /* 0x000fe40000010000 */
[----:B------:R-:W-:Y:S02]  /*c940*/  MUFU.EX2 R16, R16 ;  /* 0x0000001000107308 */ /* 0x000fe40000000800 */
[----:B------:R-:W-:-:S04]  /*c950*/  FADD.FTZ R42, R42, R37 ;  /* 0x000000252a2a7221 */ /* 0x000fc80000010000 */
[----:B------:R-:W-:Y:S02]  /*c960*/  FADD.FTZ R241, R241, R42 ;  /* 0x0000002af1f17221 */ /* 0x000fe40000010000 */
[----:B------:R-:W3:Y:S01]  /*c970*/  MUFU.EX2 R17, R17 ;  /* 0x0000001100117308 */ /* 0x000ee20000000800 */
[----:B-1----:R-:W-:Y:S01]  /*c980*/  F2FP.BF16.F32.PACK_AB R9, R46, R41 ;  /* 0x000000292e09723e */ /* 0x002fe200000010ff */
[----:B------:R-:W-:Y:S01]  /*c990*/  FADD.FTZ R41, R41, R0 ;  /* 0x0000000029297221 */ /* 0x000fe20000010000 */
[----:B------:R-:W-:-:S03]  /*c9a0*/  MOV R0, R110 ;  /* 0x0000006e00007202 */ /* 0x000fc60000000f00 */
[----:B------:R-:W-:Y:S01]  /*c9b0*/  FADD.FTZ R41, R46, R41 ;  /* 0x000000292e297221 */ /* 0x000fe20000010000 */
[----:B---3--:R-:W-:-:S03]  /*c9c0*/  F2FP.BF16.F32.PACK_AB R11, R17, R16 ;  /* 0x00000010110b723e */ /* 0x008fc600000010ff */
[----:B------:R-:W-:-:S04]  /*c9d0*/  FADD.FTZ R16, R16, R41 ;  /* 0x0000002910107221 */ /* 0x000fc80000010000 */
[----:B------:R-:W-:Y:S01]  /*c9e0*/  FADD.FTZ R242, R17, R16 ;  /* 0x0000001011f27221 */ /* 0x000fe20000010000 */
[C---:B------:R-:W-:Y:S06]  /*c9f0*/  HMMA.16816.F32.BF16 R144, R8.reuse, R140, R24 ;  /* 0x0000008c0890723c */ /* 0x040fec0000041818 */
[C---:B------:R-:W-:Y:S06]  /*ca00*/  HMMA.16816.F32.BF16 R140, R8.reuse, R142, R32 ;  /* 0x0000008e088c723c */ /* 0x040fec0000041820 */
[C---:B--2---:R-:W-:Y:S06]  /*ca10*/  HMMA.16816.F32.BF16 R136, R8.reuse, R12, R136 ;  /* 0x0000000c0888723c */ /* 0x044fec0000041888 */
[----:B------:R-:W-:-:S15]  /*ca20*/  HMMA.16816.F32.BF16 R132, R8, R14, R132 ;  /* 0x0000000e0884723c */ /* 0x000fde0000041884 */
[----:B------:R-:W-:-:S09]  /*ca30*/  NOP ;  /* 0x0000000000007918 */ /* 0x000fd20000000000 */
.L_x_1594:
[----:B------:R-:W-:-:S13]  /*ca40*/  ISETP.GE.AND P0, PT, R227, 0x1, PT ;  /* 0x00000001e300780c */ /* 0x000fda0003f06270 */
[----:B------:R-:W-:Y:S05]  /*ca50*/  @!P0 BRA `(.L_x_1600) ;  /* 0x0000003c00f08947 */ /* 0x000fea0003800000 */
[----:B------:R-:W-:Y:S01]  /*ca60*/  IMAD.U32 R240, R6, -0x100, RZ ;  /* 0xffffff0006f07824 */ /* 0x000fe200078e00ff */
[----:B------:R-:W-:Y:S01]  /*ca70*/  ULDC.64 UR12, c[0x0][0x250] ;  /* 0x00009400000c7ab9 */ /* 0x000fe20000000a00 */
[----:B------:R-:W-:Y:S01]  /*ca80*/  MOV R3, R0 ;  /* 0x0000000000037202 */ /* 0x000fe20000000f00 */
[----:B------:R-:W-:Y:S01]  /*ca90*/  IMAD.MOV.U32 R149, RZ, RZ, R2 ;  /* 0x000000ffff957224 */ /* 0x000fe200078e0002 */
[----:B------:R-:W-:Y:S01]  /*caa0*/  ULDC UR6, c[0x0][0x24c] ;  /* 0x0000930000067ab9 */ /* 0x000fe20000000800 */
[----:B------:R-:W-:Y:S01]  /*cab0*/  SHF.R.S32.HI R237, RZ, 0x1f, R240 ;  /* 0x0000001fffed7819 */ /* 0x000fe200000114f0 */
[----:B------:R-:W-:Y:S01]  /*cac0*/  ULDC UR11, c[0x0][0x248] ;  /* 0x00009200000b7ab9 */ /* 0x000fe20000000800 */
[----:B------:R-:W-:Y:S02]  /*cad0*/  USHF.L.U64.HI UR13, UR12, 0x6, UR13 ;  /* 0x000000060c0d7899 */ /* 0x000fe4000801020d */
[----:B------:R-:W-:Y:S02]  /*cae0*/  USHF.L.U32 UR12, UR12, 0x6, URZ ;  /* 0x000000060c0c7899 */ /* 0x000fe4000800063f */
[----:B------:R-:W-:-:S02]  /*caf0*/  USHF.L.U64.HI UR6, UR11, 0x6, UR6 ;  /* 0x000000060b067899 */ /* 0x000fc40008010206 */
[----:B------:R-:W-:Y:S01]  /*cb00*/  USHF.L.U32 UR5, UR11, 0x6, URZ ;  /* 0x000000060b057899 */ /* 0x000fe2000800063f */
[----:B------:R-:W-:-:S11]  /*cb10*/  ULDC UR4, c[0x0][0x2ec] ;  /* 0x0000bb0000047ab9 */ /* 0x000fd60000000800 */
.L_x_1604:
[----:B------:R-:W-:Y:S04]  /*cb20*/  DEPBAR.LE SB0, 0x0 ;  /* 0x000080000000791a */ /* 0x000fe80000000000 */
[----:B------:R-:W-:Y:S01]  /*cb30*/  BAR.SYNC.DEFER_BLOCKING 0x0 ;  /* 0x0000000000007b1d */ /* 0x000fe20000010000 */
[----:B------:R-:W-:Y:S02]  /*cb40*/  MOV R8, R240 ;  /* 0x000000f000087202 */ /* 0x000fe40000000f00 */
[----:B------:R-:W-:Y:S03]  /*cb50*/  MOV R0, R237 ;  /* 0x000000ed00007202 */ /* 0x000fe60000000f00 */
[----:B------:R-:W-:Y:S05]  /*cb60*/  @!P6 BRA `(.L_x_1601) ;  /* 0x0000000000f4e947 */ /* 0x000fea0003800000 */
[----:B------:R-:W1:Y:S01]  /*cb70*/  LDC R0, c[0x0][0x380] ;  /* 0x0000e000ff007b82 */ /* 0x000e620000000800 */
[----:B------:R-:W-:Y:S04]  /*cb80*/  SHF.L.U32 R11, R227, 0x8, RZ ;  /* 0x00000008e30b7819 */ /* 0x000fe800000006ff */
[----:B------:R-:W-:Y:S01]  /*cb90*/  IABS R6, R11 ;  /* 0x0000000b00067213 */ /* 0x000fe20000000000 */
[C---:B------:R-:W-:Y:S01]  /*cba0*/  VIADD R5, R11.reuse, 0xffffff00 ;  /* 0xffffff000b057836 */ /* 0x040fe20000000000 */
        /* <DEDUP_REMOVED lines=57> */
.L_x_1601:
        /* <DEDUP_REMOVED lines=14> */
[----:B------:R1:W-:Y:S01]  /*d020*/  LDGSTS.E.BYPASS.LTC128B.128 [R229+0x6000], desc[UR8][R200.64] ;  /* 0x06000000c8e57fae */ /* 0x0003e2000b901d48 */
        /* <DEDUP_REMOVED lines=12> */
[----:B------:R-:W-:Y:S03]  /*d0f0*/  ISETP.GE.AND P0, PT, R227, 0x2, PT ;  /* 0x00000002e300780c */ /* 0x000fe60003f06270 */
[----:B------:R2:W-:Y:S04]  /*d100*/  LDGSTS.E.BYPASS.LTC128B.128 [R229+0x8800], desc[UR8][R206.64] ;  /* 0x08800000cee57fae */ /* 0x0005e8000b901d48 */
[----:B------:R-:W-:Y:S04]  /*d110*/  LDSM.16.M88.4 R152, [R221] ;  /* 0x00000000dd98783b */ /* 0x000fe80000000200 */
[----:B------:R-:W3:Y:S04]  /*d120*/  LDSM.16.M88.4 R156, [R219+0x1000] ;  /* 0x00100000db9c783b */ /* 0x000ee80000000200 */
[----:B------:R-:W4:Y:S04]  /*d130*/  LDSM.16.M88.4 R160, [R219+0x1400] ;  /* 0x00140000dba0783b */ /* 0x000f280000000200 */
[----:B------:R-:W5:Y:S04]  /*d140*/  LDSM.16.M88.4 R164, [R219+0x1800] ;  /* 0x00180000dba4783b */ /* 0x000f680000000200 */
[----:B------:R-:W5:Y:S04]  /*d150*/  LDSM.16.M88.4 R168, [R219+0x1c00] ;  /* 0x001c0000dba8783b */ /* 0x000f680000000200 */
[----:B------:R-:W0:Y:S04]  /*d160*/  LDGDEPBAR ;  /* 0x00000000000079af */ /* 0x000e280000000000 */
[----:B------:R-:W5:Y:S04]  /*d170*/  LDSM.16.M88.4 R172, [R219+0x2000] ;  /* 0x00200000dbac783b */ /* 0x000f680000000200 */
[----:B------:R-:W5:Y:S04]  /*d180*/  LDSM.16.M88.4 R176, [R219+0x2400] ;  /* 0x00240000dbb0783b */ /* 0x000f680000000200 */
[----:B------:R-:W5:Y:S04]  /*d190*/  LDSM.16.M88.4 R180, [R219+0x2800] ;  /* 0x00280000dbb4783b */ /* 0x000f680000000200 */
[----:B------:R-:W5:Y:S04]  /*d1a0*/  LDSM.16.M88.4 R184, [R219+0x2c00] ;  /* 0x002c0000dbb8783b */ /* 0x000f680000000200 */
[----:B------:R-:W-:Y:S01]  /*d1b0*/  LDSM.16.M88.4 R188, [R219+0x3800] ;  /* 0x00380000dbbc783b */ /* 0x000fe20000000200 */
[C---:B---3--:R-:W-:Y:S03]  /*d1c0*/  HMMA.16816.F32.BF16 R4, R152.reuse, R156, RZ ;  /* 0x0000009c9804723c */ /* 0x048fe600000418ff */
[----:B------:R-:W-:Y:S04]  /*d1d0*/  LDSM.16.M88.4 R192, [R219+0x3c00] ;  /* 0x003c0000dbc0783b */ /* 0x000fe80000000200 */
[----:B------:R-:W-:Y:S01]  /*d1e0*/  LDSM.16.M88.4 R196, [R218+0x1800] ;  /* 0x00180000dac4783b */ /* 0x000fe20000000200 */
[C---:B------:R-:W-:Y:S03]  /*d1f0*/  HMMA.16816.F32.BF16 R8, R152.reuse, R158, RZ ;  /* 0x0000009e9808723c */ /* 0x040fe600000418ff */
[----:B------:R-:W3:Y:S03]  /*d200*/  LDSM.16.M88.4 R156, [R219+0x3000] ;  /* 0x00300000db9c783b */ /* 0x000ee60000000200 */
[C---:B----4-:R-:W-:Y:S01]  /*d210*/  HMMA.16816.F32.BF16 R12, R152.reuse, R160, RZ ;  /* 0x000000a0980c723c */ /* 0x050fe200000418ff */
[----:B-1----:R-:W-:Y:S04]  /*d220*/  LDSM.16.M88.4 R200, [R218+0x2c00] ;  /* 0x002c0000dac8783b */ /* 0x002fe80000000200 */
[----:B--2---:R-:W-:Y:S01]  /*d230*/  LDSM.16.M88.4 R204, [R218+0x3000] ;  /* 0x00300000dacc783b */ /* 0x004fe20000000200 */
[C---:B------:R-:W-:Y:S03]  /*d240*/  HMMA.16816.F32.BF16 R16, R152.reuse, R162, RZ ;  /* 0x000000a29810723c */ /* 0x040fe600000418ff */
[----:B------:R-:W1:Y:S03]  /*d250*/  LDSM.16.M88.4 R160, [R219+0x3400] ;  /* 0x00340000dba0783b */ /* 0x000e660000000200 */
[C---:B-----5:R-:W-:Y:S01]  /*d260*/  HMMA.16816.F32.BF16 R20, R152.reuse, R164, RZ ;  /* 0x000000a49814723c */ /* 0x060fe200000418ff */
[----:B------:R-:W-:Y:S04]  /*d270*/  LDSM.16.M88.4 R208, [R218+0x3400] ;  /* 0x00340000dad0783b */ /* 0x000fe80000000200 */
[----:B------:R-:W-:Y:S01]  /*d280*/  LDSM.16.M88.4 R212, [R218+0x3800] ;  /* 0x00380000dad4783b */ /* 0x000fe20000000200 */
[C---:B------:R-:W-:Y:S03]  /*d290*/  HMMA.16816.F32.BF16 R24, R152.reuse, R166, RZ ;  /* 0x000000a69818723c */ /* 0x040fe600000418ff */
[----:B------:R-:W2:Y:S03]  /*d2a0*/  LDSM.16.M88.4 R164, [R219+0x4000] ;  /* 0x00400000dba4783b */ /* 0x000ea60000000200 */
[C---:B------:R-:W-:Y:S06]  /*d2b0*/  HMMA.16816.F32.BF16 R28, R152.reuse, R168, RZ ;  /* 0x000000a8981c723c */ /* 0x040fec00000418ff */
[C---:B------:R-:W-:Y:S01]  /*d2c0*/  HMMA.16816.F32.BF16 R32, R152.reuse, R170, RZ ;  /* 0x000000aa9820723c */ /* 0x040fe200000418ff */
[----:B------:R-:W4:Y:S05]  /*d2d0*/  LDSM.16.M88.4 R168, [R219+0x4400] ;  /* 0x00440000dba8783b */ /* 0x000f2a0000000200 */
[C---:B------:R-:W-:Y:S06]  /*d2e0*/  HMMA.16816.F32.BF16 R36, R152.reuse, R172, RZ ;  /* 0x000000ac9824723c */ /* 0x040fec00000418ff */
[C---:B------:R-:W-:Y:S01]  /*d2f0*/  HMMA.16816.F32.BF16 R40, R152.reuse, R174, RZ ;  /* 0x000000ae9828723c */ /* 0x040fe200000418ff */
[----:B------:R-:W5:Y:S05]  /*d300*/  LDSM.16.M88.4 R172, [R219+0x4800] ;  /* 0x00480000dbac783b */ /* 0x000f6a0000000200 */
[C---:B------:R-:W-:Y:S06]  /*d310*/  HMMA.16816.F32.BF16 R44, R152.reuse, R176, RZ ;  /* 0x000000b0982c723c */ /* 0x040fec00000418ff */
[C---:B------:R-:W-:Y:S01]  /*d320*/  HMMA.16816.F32.BF16 R48, R152.reuse, R178, RZ ;  /* 0x000000b29830723c */ /* 0x040fe200000418ff */
[----:B------:R-:W5:Y:S05]  /*d330*/  LDSM.16.M88.4 R176, [R219+0x4c00] ;  /* 0x004c0000dbb0783b */ /* 0x000f6a0000000200 */
[C---:B------:R-:W-:Y:S06]  /*d340*/  HMMA.16816.F32.BF16 R52, R152.reuse, R180, RZ ;  /* 0x000000b49834723c */ /* 0x040fec00000418ff */
[C---:B------:R-:W-:Y:S01]  /*d350*/  HMMA.16816.F32.BF16 R56, R152.reuse, R182, RZ ;  /* 0x000000b69838723c */ /* 0x040fe200000418ff */
[----:B------:R-:W-:Y:S05]  /*d360*/  LDSM.16.M88.4 R180, [R220] ;  /* 0x00000000dcb4783b */ /* 0x000fea0000000200 */
[C---:B------:R-:W-:Y:S06]  /*d370*/  HMMA.16816.F32.BF16 R60, R152.reuse, R184, RZ ;  /* 0x000000b8983c723c */ /* 0x040fec00000418ff */
[C---:B------:R-:W-:Y:S01]  /*d380*/  HMMA.16816.F32.BF16 R64, R152.reuse, R186, RZ ;  /* 0x000000ba9840723c */ /* 0x040fe200000418ff */
[----:B------:R-:W-:Y:S05]  /*d390*/  LDSM.16.M88.4 R184, [R218+0xc00] ;  /* 0x000c0000dab8783b */ /* 0x000fea0000000200 */
[C---:B---3--:R-:W-:Y:S06]  /*d3a0*/  HMMA.16816.F32.BF16 R68, R152.reuse, R156, RZ ;  /* 0x0000009c9844723c */ /* 0x048fec00000418ff */
[C---:B------:R-:W-:Y:S01]  /*d3b0*/  HMMA.16816.F32.BF16 R72, R152.reuse, R158, RZ ;  /* 0x0000009e9848723c */ /* 0x040fe200000418ff */
[----:B------:R-:W3:Y:S05]  /*d3c0*/  LDSM.16.M88.4 R156, [R218] ;  /* 0x00000000da9c783b */ /* 0x000eea0000000200 */
[C---:B-1----:R-:W-:Y:S06]  /*d3d0*/  HMMA.16816.F32.BF16 R76, R152.reuse, R160, RZ ;  /* 0x000000a0984c723c */ /* 0x042fec00000418ff */
[C---:B------:R-:W-:Y:S01]  /*d3e0*/  HMMA.16816.F32.BF16 R80, R152.reuse, R162, RZ ;  /* 0x000000a29850723c */ /* 0x040fe200000418ff */
[----:B------:R-:W1:Y:S05]  /*d3f0*/  LDSM.16.M88.4 R160, [R218+0x400] ;  /* 0x00040000daa0783b */ /* 0x000e6a0000000200 */
        /* <DEDUP_REMOVED lines=8> */
[----:B------:R-:W2:Y:S05]  /*d480*/  LDSM.16.M88.4 R164, [R218+0x800] ;  /* 0x00080000daa4783b */ /* 0x000eaa0000000200 */
[C---:B----4-:R-:W-:Y:S06]  /*d490*/  HMMA.16816.F32.BF16 R108, R152.reuse, R168, RZ ;  /* 0x000000a8986c723c */ /* 0x050fec00000418ff */
[C---:B------:R-:W-:Y:S01]  /*d4a0*/  HMMA.16816.F32.BF16 R112, R152.reuse, R170, RZ ;  /* 0x000000aa9870723c */ /* 0x040fe200000418ff */
[----:B------:R-:W4:Y:S05]  /*d4b0*/  LDSM.16.M88.4 R168, [R218+0x1c00] ;  /* 0x001c0000daa8783b */ /* 0x000f2a0000000200 */
[C---:B-----5:R-:W-:Y:S06]  /*d4c0*/  HMMA.16816.F32.BF16 R116, R152.reuse, R172, RZ ;  /* 0x000000ac9874723c */ /* 0x060fec00000418ff */
[C---:B------:R-:W-:Y:S01]  /*d4d0*/  HMMA.16816.F32.BF16 R120, R152.reuse, R174, RZ ;  /* 0x000000ae9878723c */ /* 0x040fe200000418ff */
[----:B------:R-:W5:Y:S05]  /*d4e0*/  LDSM.16.M88.4 R172, [R218+0x2000] ;  /* 0x00200000daac783b */ /* 0x000f6a0000000200 */
[C---:B------:R-:W-:Y:S06]  /*d4f0*/  HMMA.16816.F32.BF16 R124, R152.reuse, R176, RZ ;  /* 0x000000b0987c723c */ /* 0x040fec00000418ff */
[----:B------:R-:W-:Y:S01]  /*d500*/  HMMA.16816.F32.BF16 R128, R152, R178, RZ ;  /* 0x000000b29880723c */ /* 0x000fe200000418ff */
[----:B------:R-:W5:Y:S04]  /*d510*/  LDSM.16.M88.4 R152, [R218+0x2400] ;  /* 0x00240000da98783b */ /* 0x000f680000000200 */
[----:B------:R-:W5:Y:S01]  /*d520*/  LDSM.16.M88.4 R176, [R218+0x2800] ;  /* 0x00280000dab0783b */ /* 0x000f620000000200 */
[C---:B---3--:R-:W-:Y:S06]  /*d530*/  HMMA.16816.F32.BF16 R4, R180.reuse, R156, R4 ;  /* 0x0000009cb404723c */ /* 0x048fec0000041804 */
[C---:B------:R-:W-:Y:S01]  /*d540*/  HMMA.16816.F32.BF16 R8, R180.reuse, R158, R8 ;  /* 0x0000009eb408723c */ /* 0x040fe20000041808 */
[----:B------:R-:W3:Y:S01]  /*d550*/  LDSM.16.M88.4 R156, [R218+0x3c00] ;  /* 0x003c0000da9c783b */ /* 0x000ee20000000200 */
[----:B------:R-:W-:Y:S04]  /*d560*/  DEPBAR.LE SB0, 0x0 ;  /* 0x000080000000791a */ /* 0x000fe80000000000 */
[C---:B-1----:R-:W-:Y:S01]  /*d570*/  HMMA.16816.F32.BF16 R12, R180.reuse, R160, R12 ;  /* 0x000000a0b40c723c */ /* 0x042fe2000004180c */
[----:B------:R-:W-:Y:S05]  /*d580*/  BAR.SYNC.DEFER_BLOCKING 0x0 ;  /* 0x0000000000007b1d */ /* 0x000fea0000010000 */
[C---:B------:R-:W-:Y:S06]  /*d590*/  HMMA.16816.F32.BF16 R16, R180.reuse, R162, R16 ;  /* 0x000000a2b410723c */ /* 0x040fec0000041810 */
[C---:B--2---:R-:W-:Y:S06]  /*d5a0*/  HMMA.16816.F32.BF16 R20, R180.reuse, R164, R20 ;  /* 0x000000a4b414723c */ /* 0x044fec0000041814 */
        /* <DEDUP_REMOVED lines=10> */
[C---:B------:R-:W-:Y:S06]  /*d650*/  HMMA.16816.F32.BF16 R64, R180.reuse, R170, R64 ;  /* 0x000000aab440723c */ /* 0x040fec0000041840 */
[C---:B-----5:R-:W-:Y:S06]  /*d660*/  HMMA.16816.F32.BF16 R68, R180.reuse, R172, R68 ;  /* 0x000000acb444723c */ /* 0x060fec0000041844 */
        /* <DEDUP_REMOVED lines=13> */
[C---:B---3--:R-:W-:Y:S06]  /*d740*/  HMMA.16816.F32.BF16 R124, R180.reuse, R156, R124 ;  /* 0x0000009cb47c723c */ /* 0x048fec000004187c */
        /* <DEDUP_REMOVED lines=8> */
[----:B------:R-:W-:Y:S06]  /*d7d0*/  @!P6 BRA `(.L_x_1603) ;  /* 0x0000000000f8e947 */ /* 0x000fec0003800000 */
[----:B------:R-:W1:Y:S01]  /*d7e0*/  LDC R0, c[0x0][0x380] ;  /* 0x0000e000ff007b82 */ /* 0x000e620000000800 */
[----:B------:R-:W-:Y:S05]  /*d7f0*/  SHF.L.U32 R157, R227, 0x8, RZ ;  /* 0x00000008e39d7819 */ /* 0x000fea00000006ff */
[C---:B------:R-:W-:Y:S02]  /*d800*/  VIADD R155, R157.reuse, 0xfffffe00 ;  /* 0xfffffe009d9b7836 */ /* 0x040fe40000000000 */
[----:B------:R-:W-:Y:S05]  /*d810*/  VIADD R157, R157, 0xffffff00 ;  /* 0xffffff009d9d7836 */ /* 0x000fea0000000000 */
[----:B------:R-:W-:Y:S02]  /*d820*/  IABS R150, R157 ;  /* 0x0000009d00967213 */ /* 0x000fe40000000000 */
[-C--:B-1----:R-:W-:Y:S02]  /*d830*/  IABS R2, R0.reuse ;  /* 0x0000000000027213 */ /* 0x082fe40000000000 */
[-C--:B------:R-:W-:Y:S02]  /*d840*/  LOP3.LUT R157, R157, R0.reuse, RZ, 0x3c, !PT ;  /* 0x000000009d9d7212 */ /* 0x080fe400078e3cff */
[----:B------:R-:W1:Y:S02]  /*d850*/  I2F.RP R154, R2 ;  /* 0x00000002009a7306 */ /* 0x000e640000209400 */
[----:B------:R-:W-:Y:S08]  /*d860*/  ISETP.GE.AND P2, PT, R157, RZ, PT ;  /* 0x000000ff9d00720c */ /* 0x000ff00003f46270 */
[----:B-1----:R-:W1:Y:S02]  /*d870*/  MUFU.RCP R148, R154 ;  /* 0x0000009a00947308 */ /* 0x002e640000001000 */
[----:B-1----:R-:W-:Y:S01]  /*d880*/  VIADD R152, R148, 0xffffffe ;  /* 0x0ffffffe94987836 */ /* 0x002fe20000000000 */
[----:B------:R-:W-:Y:S02]  /*d890*/  IABS R148, R155 ;  /* 0x0000009b00947213 */ /* 0x000fe40000000000 */
[-C--:B------:R-:W-:Y:S05]  /*d8a0*/  LOP3.LUT R155, R155, R0.reuse, RZ, 0x3c, !PT ;  /* 0x000000009b9b7212 */ /* 0x080fea00078e3cff */
[----:B------:R-:W1:Y:S01]  /*d8b0*/  F2I.FTZ.U32.TRUNC.NTZ R153, R152 ;  /* 0x0000009800997305 */ /* 0x000e62000021f000 */
[----:B------:R-:W-:Y:S02]  /*d8c0*/  ISETP.GE.AND P0, PT, R155, RZ, PT ;  /* 0x000000ff9b00720c */ /* 0x000fe40003f06270 */
[----:B------:R-:W-:Y:S01]  /*d8d0*/  LOP3.LUT R155, RZ, R0, RZ, 0x33, !PT ;  /* 0x00000000ff9b7212 */ /* 0x000fe200078e33ff */
        /* <DEDUP_REMOVED lines=14> */
[----:B------:R-:W-:Y:S01]  /*d9c0*/  @!P3 IADD3 R154, R154, 0x1, RZ ;  /* 0x000000019a9ab810 */ /* 0x000fe20007ffe0ff */
[----:B------:R-:W-:Y:S01]  /*d9d0*/  @!P3 IMAD.IADD R150, R150, 0x1, -R2 ;  /* 0x000000019696b824 */ /* 0x000fe200078e0a02 */
[-C--:B------:R-:W-:Y:S02]  /*d9e0*/  ISETP.GE.U32.AND P4, PT, R148, R2.reuse, PT ;  /* 0x000000029400720c */ /* 0x080fe40003f86070 */
[----:B------:R-:W-:Y:S02]  /*d9f0*/  ISETP.NE.AND P1, PT, R0, RZ, PT ;  /* 0x000000ff0000720c */ /* 0x000fe40003f25270 */
[----:B------:R-:W-:Y:S02]  /*da00*/  ISETP.GE.U32.AND P5, PT, R150, R2, PT ;  /* 0x000000029600720c */ /* 0x000fe40003fa6070 */
[----:B------:R-:W1:Y:S07]  /*da10*/  LDC R2, c[0x0][0x24c] ;  /* 0x00009300ff027b82 */ /* 0x000e6e0000000800 */
[----:B------:R-:W-:Y:S04]  /*da20*/  @P4 VIADD R152, R152, 0x1 ;  /* 0x0000000198984836 */ /* 0x000fe80000000000 */
[----:B------:R-:W-:Y:S01]  /*da30*/  @P5 VIADD R154, R154, 0x1 ;  /* 0x000000019a9a5836 */ /* 0x000fe20000000000 */
[----:B------:R-:W-:Y:S03]  /*da40*/  @!P0 IADD3 R152, -R152, RZ, RZ ;  /* 0x000000ff98988210 */ /* 0x000fe60007ffe1ff */
[----:B------:R-:W-:Y:S01]  /*da50*/  @!P2 IMAD.MOV R154, RZ, RZ, -R154 ;  /* 0x000000ffff9aa224 */ /* 0x000fe200078e0a9a */
[C---:B------:R-:W-:Y:S04]  /*da60*/  SEL R151, R155.reuse, R152, !P1 ;  /* 0x000000989b977207 */ /* 0x040fe80004800000 */
        /* <DEDUP_REMOVED lines=21> */
.L_x_1603:
        /* <DEDUP_REMOVED lines=28> */
.L_x_1602:
        /* <DEDUP_REMOVED lines=299> */
[----:B------:R-:W-:Y:S01]  /*f030*/  ISETP.GT.AND P0, PT, R227, 0x1, PT ;  /* 0x00000001e300780c */ /* 0x000fe20003f04270 */
        /* <DEDUP_REMOVED lines=414> */
.L_x_1600:
[----:B------:R-:W1:Y:S01]  /*10a20*/  SHFL.BFLY PT, R3, R242, 0x2, 0x1f ;  /* 0x0c401f00f2037f89 */ /* 0x000e6200000e0000 */
[----:B------:R-:W-:Y:S01]  /*10a30*/  IMAD.MOV.U32 R11, RZ, RZ, 0x3f800000 ;  /* 0x3f800000ff0b7424 */ /* 0x000fe200078e00ff */
[----:B------:R-:W2:Y:S01]  /*10a40*/  S2UR UR4, SR_CgaCtaId ;  /* 0x00000000000479c3 */ /* 0x000ea20000008800 */
[----:B------:R-:W-:Y:S01]  /*10a50*/  IMAD.MOV.U32 R7, RZ, RZ, 0x3f800000 ;  /* 0x3f800000ff077424 */ /* 0x000fe200078e00ff */
[----:B------:R-:W3:Y:S01]  /*10a60*/  SHFL.BFLY PT, R4, R241, 0x2, 0x1f ;  /* 0x0c401f00f1047f89 */ /* 0x000ee200000e0000 */
[----:B------:R-:W-:Y:S01]  /*10a70*/  UMOV UR5, 0x400 ;  /* 0x0000040000057882 */ /* 0x000fe20000000000 */
[----:B------:R-:W-:Y:S01]  /*10a80*/  ISETP.NE.AND P0, PT, R226, -0x1, PT ;  /* 0xffffffffe200780c */ /* 0x000fe20003f05270 */
[----:B------:R-:W4:Y:S01]  /*10a90*/  S2R R5, SR_TID.X ;  /* 0x0000000000057919 */ /* 0x000f220000002100 */
[----:B-1----:R-:W-:Y:S01]  /*10aa0*/  FADD.FTZ R3, R3, R242 ;  /* 0x000000f203037221 */ /* 0x002fe20000010000 */
[----:B--2---:R-:W-:Y:S01]  /*10ab0*/  ULEA UR4, UR4, UR5, 0x18 ;  /* 0x0000000504047291 */ /* 0x004fe2000f8ec03f */
[----:B---3--:R-:W-:-:S03]  /*10ac0*/  FADD.FTZ R4, R4, R241 ;  /* 0x000000f104047221 */ /* 0x008fc60000010000 */
[----:B------:R-:W1:Y:S04]  /*10ad0*/  SHFL.BFLY PT, R8, R3, 0x1, 0x1f ;  /* 0x0c201f0003087f89 */ /* 0x000e6800000e0000 */
[----:B------:R-:W2:Y:S01]  /*10ae0*/  SHFL.BFLY PT, R9, R4, 0x1, 0x1f ;  /* 0x0c201f0004097f89 */ /* 0x000ea200000e0000 */
[----:B----4-:R-:W-:Y:S01]  /*10af0*/  SHF.R.S32.HI R6, RZ, 0x1f, R5 ;  /* 0x0000001fff067819 */ /* 0x010fe20000011405 */
[----:B-1----:R-:W-:Y:S01]  /*10b00*/  FADD.FTZ R8, R3, R8 ;  /* 0x0000000803087221 */ /* 0x002fe20000010000 */
[----:B--2---:R-:W-:-:S04]  /*10b10*/  FADD.FTZ R9, R4, R9 ;  /* 0x0000000904097221 */ /* 0x004fc80000010000 */
[----:B------:R-:W-:Y:S02]  /*10b20*/  FSETP.NE.FTZ.AND P3, PT, R8, RZ, PT ;  /* 0x000000ff0800720b */ /* 0x000fe40003f75000 */
[----:B------:R-:W-:Y:S02]  /*10b30*/  LEA.HI R4, R6, R5, RZ, 0x2 ;  /* 0x0000000506047211 */ /* 0x000fe400078f10ff */
[----:B------:R-:W-:Y:S02]  /*10b40*/  FSETP.NE.FTZ.AND P4, PT, R9, RZ, PT ;  /* 0x000000ff0900720b */ /* 0x000fe40003f95000 */
[----:B------:R-:W-:Y:S02]  /*10b50*/  SHF.R.S32.HI R3, RZ, 0x2, R4 ;  /* 0x00000002ff037819 */ /* 0x000fe40000011404 */
[----:B------:R-:W-:Y:S02]  /*10b60*/  LOP3.LUT R14, R4, 0xfffffffc, RZ, 0xc0, !PT ;  /* 0xfffffffc040e7812 */ /* 0x000fe400078ec0ff */
[----:B------:R-:W-:-:S02]  /*10b70*/  SHF.R.S32.HI R10, RZ, 0x1f, R3 ;  /* 0x0000001fff0a7819 */ /* 0x000fc40000011403 */
[----:B------:R-:W-:Y:S01]  /*10b80*/  IADD3 R15, -R14, R5, RZ ;  /* 0x000000050e0f7210 */ /* 0x000fe20007ffe1ff */
[----:B------:R-:W1:Y:S01]  /*10b90*/  @P3 MUFU.RCP R11, R8 ;  /* 0x00000008000b3308 */ /* 0x000e620000001000 */
[----:B------:R-:W-:-:S03]  /*10ba0*/  LEA.HI R10, R10, R3, RZ, 0x3 ;  /* 0x000000030a0a7211 */ /* 0x000fc600078f18ff */
[----:B------:R-:W2:Y:S01]  /*10bb0*/  @P4 LDC R21, c[0x0][0x2e8] ;  /* 0x0000ba00ff154b82 */ /* 0x000ea20000000800 */
[----:B------:R-:W-:-:S03]  /*10bc0*/  LOP3.LUT R10, R10, 0xfffffff8, RZ, 0xc0, !PT ;  /* 0xfffffff80a0a7812 */ /* 0x000fc600078ec0ff */
[----:B------:R-:W3:Y:S02]  /*10bd0*/  @P4 MUFU.RCP R7, R9 ;  /* 0x0000000900074308 */ /* 0x000ee40000001000 */
[----:B------:R-:W-:-:S06]  /*10be0*/  IMAD.IADD R10, R3, 0x1, -R10 ;  /* 0x00000001030a7824 */ /* 0x000fcc00078e0a0a */
[----:B------:R-:W4:Y:S01]  /*10bf0*/  @P4 MUFU.LG2 R9, R9 ;  /* 0x0000000900094308 */ /* 0x000f220000000c00 */
        /* <DEDUP_REMOVED lines=9> */
[C---:B---3--:R-:W-:Y:S01]  /*10c90*/  FMUL.FTZ R144, R7.reuse, R144 ;  /* 0x0000009007907220 */ /* 0x048fe20000410000 */
[----:B------:R-:W-:Y:S01]  /*10ca0*/  LEA.HI R6, R10, R10, RZ, 0x1 ;  /* 0x0000000a0a067211 */ /* 0x000fe200078f08ff */
[C---:B------:R-:W-:Y:S01]  /*10cb0*/  FMUL.FTZ R145, R7.reuse, R145 ;  /* 0x0000009107917220 */ /* 0x040fe20000410000 */
[----:B------:R-:W-:Y:S01]  /*10cc0*/  SHF.R.S32.HI R12, RZ, 0x5, R11 ;  /* 0x00000005ff0c7819 */ /* 0x000fe2000001140b */
[C---:B------:R-:W-:Y:S01]  /*10cd0*/  FMUL.FTZ R140, R7.reuse, R140 ;  /* 0x0000008c078c7220 */ /* 0x040fe20000410000 */
[----:B------:R-:W-:Y:S01]  /*10ce0*/  LOP3.LUT R13, R6, 0x3fffffe, RZ, 0xc0, !PT ;  /* 0x03fffffe060d7812 */ /* 0x000fe200078ec0ff */
[----:B------:R-:W-:Y:S01]  /*10cf0*/  FMUL.FTZ R141, R7, R141 ;  /* 0x0000008d078d7220 */ /* 0x000fe20000410000 */
[----:B------:R-:W-:Y:S01]  /*10d00*/  SHF.R.S32.HI R6, RZ, 0x1, R6 ;  /* 0x00000001ff067819 */ /* 0x000fe20000011406 */
[----:B------:R-:W-:-:S02]  /*10d10*/  IMAD R14, R12, 0x100, R15 ;  /* 0x000001000c0e7824 */ /* 0x000fc400078e020f */
[C---:B------:R-:W-:Y:S01]  /*10d20*/  FMUL.FTZ R136, R7.reuse, R136 ;  /* 0x0000008807887220 */ /* 0x040fe20000410000 */
[----:B------:R-:W-:Y:S01]  /*10d30*/  IMAD.IADD R13, R10, 0x1, -R13 ;  /* 0x000000010a0d7824 */ /* 0x000fe200078e0a0d */
[C---:B------:R-:W-:Y:S01]  /*10d40*/  LOP3.LUT P1, RZ, R6.reuse, 0x2, RZ, 0xc0, !PT ;  /* 0x0000000206ff7812 */ /* 0x040fe2000782c0ff */
[----:B------:R-:W-:Y:S02]  /*10d50*/  IMAD.SHL.U32 R10, R6, 0x40, RZ ;  /* 0x00000040060a7824 */ /* 0x000fe400078e00ff */
[C---:B------:R-:W-:Y:S01]  /*10d60*/  FMUL.FTZ R137, R7.reuse, R137 ;  /* 0x0000008907897220 */ /* 0x040fe20000410000 */
[----:B------:R-:W-:Y:S01]  /*10d70*/  FMUL.FTZ R132, R7, R132 ;  /* 0x0000008407847220 */ /* 0x000fe20000410000 */
[----:B------:R-:W-:Y:S01]  /*10d80*/  LEA R13, R13, R14, 0x4 ;  /* 0x0000000e0d0d7211 */ /* 0x000fe200078e20ff */
[----:B------:R-:W-:Y:S01]  /*10d90*/  FMUL.FTZ R7, R7, R133 ;  /* 0x0000008507077220 */ /* 0x000fe20000410000 */
[----:B------:R-:W-:Y:S01]  /*10da0*/  LOP3.LUT R10, R10, 0xc0, RZ, 0xc0, !PT ;  /* 0x000000c00a0a7812 */ /* 0x000fe200078ec0ff */
[----:B----4-:R-:W-:Y:S01]  /*10db0*/  @P4 FMUL.FTZ R9, R9, 0.69314718246459960938 ;  /* 0x3f31721809094820 */ /* 0x010fe20000410000 */
[----:B------:R-:W-:Y:S01]  /*10dc0*/  LOP3.LUT R14, R6, 0x1, RZ, 0xc0, !PT ;  /* 0x00000001060e7812 */ /* 0x000fe200078ec0ff */
[----:B------:R-:W-:Y:S01]  /*10dd0*/  IMAD.MOV.U32 R6, RZ, RZ, 0x10 ;  /* 0x00000010ff067424 */ /* 0x000fe200078e00ff */
[----:B------:R-:W-:-:S02]  /*10de0*/  LEA.HI R10, R10, R10, RZ, 0x1d ;  /* 0x0000000a0a0a7211 */ /* 0x000fc400078fe8ff */
[----:B------:R-:W-:Y:S02]  /*10df0*/  ISETP.NE.U32.AND P2, PT, R14, 0x1, PT ;  /* 0x000000010e00780c */ /* 0x000fe40003f45070 */
[----:B------:R-:W-:Y:S01]  /*10e00*/  F2FP.BF16.F32.PACK_AB R132, R7, R132 ;  /* 0x000000840784723e */ /* 0x000fe200000010ff */
[----:B------:R-:W-:Y:S01]  /*10e10*/  IMAD.U32 R10, R13, 0x2, R10 ;  /* 0x000000020d0a7824 */ /* 0x000fe200078e000a */
[----:B------:R-:W-:Y:S01]  /*10e20*/  F2FP.BF16.F32.PACK_AB R144, R145, R144 ;  /* 0x000000909190723e */ /* 0x000fe200000010ff */
[----:B------:R1:W3:Y:S01]  /*10e30*/  @P3 MUFU.LG2 R14, R8 ;  /* 0x00000008000e3308 */ /* 0x0002e20000000c00 */
[----:B------:R-:W-:Y:S02]  /*10e40*/  F2FP.BF16.F32.PACK_AB R146, R147, R146 ;  /* 0x000000929392723e */ /* 0x000fe400000010ff */
[----:B------:R-:W-:Y:S01]  /*10e50*/  LEA R13, R10, UR4, 0x1 ;  /* 0x000000040a0d7c11 */ /* 0x000fe2000f8e08ff */
[----:B------:R-:W-:Y:S01]  /*10e60*/  ULDC.U8 UR4, c[0x0][0x3d8] ;  /* 0x0000f60000047ab9 */ /* 0x000fe20000000000 */
[----:B------:R-:W-:-:S02]  /*10e70*/  SEL R10, R6, 0xfffffff0, P2 ;  /* 0xfffffff0060a7807 */ /* 0x000fc40001000000 */
[C---:B------:R-:W-:Y:S01]  /*10e80*/  IADD3 R15, R13.reuse, 0x20, RZ ;  /* 0x000000200d0f7810 */ /* 0x040fe20007ffe0ff */
[----:B------:R-:W-:Y:S01]  /*10e90*/  @P1 VIADD R15, R13, 0xffffffe0 ;  /* 0xffffffe00d0f1836 */ /* 0x000fe20000000000 */
[----:B------:R-:W4:Y:S01]  /*10ea0*/  @P0 LDC.64 R6, c[0x0][0x298] ;  /* 0x0000a600ff060b82 */ /* 0x000f220000000a00 */
[----:B------:R-:W-:Y:S01]  /*10eb0*/  F2FP.BF16.F32.PACK_AB R140, R141, R140 ;  /* 0x0000008c8d8c723e */ /* 0x000fe200000010ff */
[----:B------:R-:W-:Y:S01]  /*10ec0*/  IMAD.IADD R17, R13, 0x1, R10 ;  /* 0x000000010d117824 */ /* 0x000fe200078e020a */
[----:B------:R-:W-:Y:S01]  /*10ed0*/  F2FP.BF16.F32.PACK_AB R142, R143, R142 ;  /* 0x0000008e8f8e723e */ /* 0x000fe200000010ff */
[----:B------:R-:W-:Y:S01]  /*10ee0*/  STS [R13], R144 ;  /* 0x000000900d007388 */ /* 0x000fe20000000800 */
[----:B------:R-:W-:Y:S02]  /*10ef0*/  F2FP.BF16.F32.PACK_AB R136, R137, R136 ;  /* 0x000000888988723e */ /* 0x000fe400000010ff */
[----:B------:R-:W-:Y:S01]  /*10f00*/  F2FP.BF16.F32.PACK_AB R138, R139, R138 ;  /* 0x0000008a8b8a723e */ /* 0x000fe200000010ff */
[----:B------:R5:W-:Y:S01]  /*10f10*/  STS [R13+0x200], R146 ;  /* 0x000200920d007388 */ /* 0x000be20000000800 */
[----:B------:R-:W-:-:S02]  /*10f20*/  F2FP.BF16.F32.PACK_AB R134, R135, R134 ;  /* 0x000000868786723e */ /* 0x000fc400000010ff */
[----:B------:R-:W-:Y:S01]  /*10f30*/  IADD3 R19, R10, R15, RZ ;  /* 0x0000000f0a137210 */ /* 0x000fe20007ffe0ff */
[----:B------:R-:W-:Y:S01]  /*10f40*/  STS [R17], R140 ;  /* 0x0000008c11007388 */ /* 0x000fe20000000800 */
[----:B------:R-:W-:Y:S01]  /*10f50*/  SHF.R.S32.HI R23, RZ, 0x1f, R12 ;  /* 0x0000001fff177819 */ /* 0x000fe2000001140c */
[----:B------:R-:W-:Y:S01]  /*10f60*/  IMAD.MOV.U32 R10, RZ, RZ, 0x7f800000 ;  /* 0x7f800000ff0a7424 */ /* 0x000fe200078e00ff */
[----:B------:R-:W-:Y:S01]  /*10f70*/  ISETP.NE.AND P1, PT, RZ, UR4, PT ;  /* 0x00000004ff007c0c */ /* 0x000fe2000bf25270 */
[----:B------:R2:W-:Y:S01]  /*10f80*/  STS [R17+0x200], R142 ;  /* 0x0002008e11007388 */ /* 0x0005e20000000800 */
[----:B------:R-:W-:Y:S02]  /*10f90*/  LEA.HI R23, R23, R12, RZ, 0x2 ;  /* 0x0000000c17177211 */ /* 0x000fe400078f10ff */
[----:B-1----:R-:W-:Y:S01]  /*10fa0*/  MOV R8, 0x7f800000 ;  /* 0x7f80000000087802 */ /* 0x002fe20000000f00 */
[----:B------:R-:W-:Y:S04]  /*10fb0*/  STS [R15], R136 ;  /* 0x000000880f007388 */ /* 0x000fe80000000800 */
[----:B------:R3:W-:Y:S04]  /*10fc0*/  STS [R15+0x200], R138 ;  /* 0x0002008a0f007388 */ /* 0x0007e80000000800 */
[----:B------:R1:W-:Y:S04]  /*10fd0*/  STS [R19], R132 ;  /* 0x0000008413007388 */ /* 0x0003e80000000800 */
[----:B------:R1:W-:Y:S01]  /*10fe0*/  STS [R19+0x200], R134 ;  /* 0x0002008613007388 */ /* 0x0003e20000000800 */
[----:B-----5:R-:W1:Y:S01]  /*10ff0*/  @P3 LDC R13, c[0x0][0x2e8] ;  /* 0x0000ba00ff0d3b82 */ /* 0x020e620000000800 */
[----:B--2---:R-:W-:Y:S01]  /*11000*/  LOP3.LUT R17, R23, 0xfffffffc, RZ, 0xc0, !PT ;  /* 0xfffffffc17117812 */ /* 0x004fe200078ec0ff */
[----:B----4-:R-:W-:-:S04]  /*11010*/  @P0 IMAD.WIDE.U32 R22, R226, R6, RZ ;  /* 0x00000006e2160225 */ /* 0x010fc800078e00ff */
[----:B------:R-:W-:Y:S02]  /*11020*/  IMAD.IADD R17, R12, 0x1, -R17 ;  /* 0x000000010c117824 */ /* 0x000fe400078e0a11 */
[----:B------:R-:W-:Y:S02]  /*11030*/  @P0 IMAD R7, R226, R7, R23 ;  /* 0x00000007e2070224 */ /* 0x000fe400078e0217 */
[----:B---3--:R-:W-:Y:S01]  /*11040*/  @P3 FMUL.FTZ R15, R14, 0.69314718246459960938 ;  /* 0x3f3172180e0f3820 */ /* 0x008fe20000410000 */
[----:B------:R-:W-:Y:S01]  /*11050*/  @P0 IMAD.MOV.U32 R6, RZ, RZ, R22 ;  /* 0x000000ffff060224 */ /* 0x000fe200078e0016 */
[----:B------:R-:W-:Y:S06]  /*11060*/  @P0 BRA `(.L_x_1605) ;  /* 0x0000000000200947 */ /* 0x000fec0003800000 */
[----:B-1----:R-:W1:Y:S01]  /*11070*/  S2R R19, SR_CTAID.Y ;  /* 0x0000000000137919 */ /* 0x002e620000002600 */
[----:B------:R-:W2:Y:S01]  /*11080*/  LDC.64 R6, c[0x0][0x290] ;  /* 0x0000a400ff067b82 */ /* 0x000ea20000000a00 */
[----:B-1----:R-:W-:-:S05]  /*11090*/  SHF.R.S32.HI R23, RZ, 0x1f, R19 ;  /* 0x0000001fff177819 */ /* 0x002fca0000011413 */
[-C--:B--2---:R-:W-:Y:S02]  /*110a0*/  IMAD R12, R23, R6.reuse, RZ ;  /* 0x00000006170c7224 */ /* 0x084fe400078e02ff */
[----:B------:R-:W-:-:S04]  /*110b0*/  IMAD.WIDE.U32 R22, R19, R6, RZ ;  /* 0x0000000613167225 */ /* 0x000fc800078e00ff */
[----:B------:R-:W-:Y:S01]  /*110c0*/  IMAD R7, R19, R7, R12 ;  /* 0x0000000713077224 */ /* 0x000fe200078e020c */
[----:B------:R-:W-:-:S04]  /*110d0*/  MOV R6, R22 ;  /* 0x0000001600067202 */ /* 0x000fc80000000f00 */
[----:B------:R-:W-:Y:S02]  /*110e0*/  IADD3 R7, R23, R7, RZ ;  /* 0x0000000717077210 */ /* 0x000fe40007ffe0ff */
.L_x_1605:
[----:B------:R-:W-:Y:S01]  /*110f0*/  @P4 FFMA.FTZ R10, R2, R21, R9 ;  /* 0x00000015020a4223 */ /* 0x000fe20000010009 */
        /* <DEDUP_REMOVED lines=9> */
.L_x_1606:
[----:B------:R-:W1:Y:S01]  /*11190*/  S2R R9, SR_CTAID.Z ;  /* 0x0000000000097919 */ /* 0x000e620000002700 */
[----:B------:R-:W1:Y:S01]  /*111a0*/  LDC R0, c[0x0][0x270] ;  /* 0x00009c00ff007b82 */ /* 0x000e620000000800 */
[----:B------:R-:W1:Y:S07]  /*111b0*/  S2R R2, SR_CTAID.Y ;  /* 0x0000000000027919 */ /* 0x000e6e0000002600 */
[----:B------:R-:W2:Y:S01]  /*111c0*/  LDC R226, c[0x0][0x2c4] ;  /* 0x0000b100ffe27b82 */ /* 0x000ea20000000800 */
[----:B-1----:R-:W-:-:S04]  /*111d0*/  IMAD R13, R2, R0, R9 ;  /* 0x00000000020d7224 */ /* 0x002fc800078e0209 */
[----:B--2---:R-:W-:-:S07]  /*111e0*/  IMAD R226, R13, R226, RZ ;  /* 0x000000e20de27224 */ /* 0x004fce00078e02ff */
.L_x_1607:
[----:B------:R-:W-:Y:S01]  /*111f0*/  BAR.SYNC.DEFER_BLOCKING 0x0 ;  /* 0x0000000000007b1d */ /* 0x000fe20000010000 */
[----:B------:R-:W-:Y:S01]  /*11200*/  LOP3.LUT R0, R11, 0xffffffe0, RZ, 0xc0, !PT ;  /* 0xffffffe00b007812 */ /* 0x000fe200078ec0ff */
[----:B------:R-:W-:Y:S01]  /*11210*/  IMAD R17, R17, 0x10, R236 ;  /* 0x0000001011117824 */ /* 0x000fe200078e02ec */
[----:B------:R-:W-:Y:S02]  /*11220*/  SHF.R.S32.HI R231, RZ, 0x1f, R230 ;  /* 0x0000001fffe77819 */ /* 0x000fe400000114e6 */
[----:B------:R-:W-:Y:S01]  /*11230*/  IADD3 R0, -R0, R5, RZ ;  /* 0x0000000500007210 */ /* 0x000fe20007ffe1ff */
[----:B------:R-:W-:Y:S01]  /*11240*/  ULDC.64 UR6, c[0x0][0x298] ;  /* 0x0000a60000067ab9 */ /* 0x000fe20000000a00 */
[----:B------:R-:W-:Y:S01]  /*11250*/  BSSY B0, `(.L_x_1608) ;  /* 0x000001a000007945 */ /* 0x000fe20003800000 */
[----:B------:R-:W1:Y:S01]  /*11260*/  S2R R19, SR_CTAID.X ;  /* 0x0000000000137919 */ /* 0x000e620000002500 */
[----:B------:R-:W-:Y:S01]  /*11270*/  LOP3.LUT P1, RZ, R0, 0x3, RZ, 0xc0, !PT ;  /* 0x0000000300ff7812 */ /* 0x000fe2000782c0ff */
[----:B------:R2:W3:Y:S01]  /*11280*/  LDS.128 R12, [R229+0x800] ;  /* 0x00080000e50c7984 */ /* 0x0004e20000000c00 */
[----:B-1----:R-:W-:-:S02]  /*11290*/  IMAD.SHL.U32 R11, R19, 0x40, RZ ;  /* 0x00000040130b7824 */ /* 0x002fc400078e00ff */
[----:B------:R-:W-:Y:S02]  /*112a0*/  IMAD R19, R19, -0x40, R228 ;  /* 0xffffffc013137824 */ /* 0x000fe400078e02e4 */
[----:B------:R-:W-:Y:S01]  /*112b0*/  IMAD.WIDE.U32 R230, R11, UR6, R230 ;  /* 0x000000060be67c25 */ /* 0x000fe2000f8e00e6 */
[----:B------:R-:W-:Y:S02]  /*112c0*/  SHF.R.S32.HI R2, RZ, 0x1f, R11 ;  /* 0x0000001fff027819 */ /* 0x000fe4000001140b */
[----:B------:R-:W-:-:S03]  /*112d0*/  IADD3 R6, P0, R6, R230, RZ ;  /* 0x000000e606067210 */ /* 0x000fc60007f1e0ff */
[----:B------:R-:W-:-:S04]  /*112e0*/  IMAD R2, R2, UR6, RZ ;  /* 0x0000000602027c24 */ /* 0x000fc8000f8e02ff */
[----:B------:R-:W-:Y:S01]  /*112f0*/  IMAD R2, R11, UR7, R2 ;  /* 0x000000070b027c24 */ /* 0x000fe2000f8e0202 */
[----:B--23--:R-:W-:Y:S06]  /*11300*/  @P1 BRA `(.L_x_1609) ;  /* 0x0000000000381947 */ /* 0x00cfec0003800000 */
[----:B------:R-:W1:Y:S01]  /*11310*/  S2R R5, SR_CTAID.X ;  /* 0x0000000000057919 */ /* 0x000e620000002500 */
[----:B------:R-:W-:Y:S01]  /*11320*/  ULDC.64 UR4, c[0x0][0x2b0] ;  /* 0x0000ac0000047ab9 */ /* 0x000fe20000000a00 */
[C---:B-1----:R-:W-:Y:S02]  /*11330*/  IMAD R226, R5.reuse, 0x40, R226 ;  /* 0x0000004005e27824 */ /* 0x042fe400078e02e2 */
[----:B------:R-:W-:Y:S02]  /*11340*/  IMAD R228, R5, -0x40, R228 ;  /* 0xffffffc005e47824 */ /* 0x000fe400078e02e4 */
[C---:B------:R-:W-:Y:S01]  /*11350*/  VIADD R5, R17.reuse, 0x8 ;  /* 0x0000000811057836 */ /* 0x040fe20000000000 */
[----:B------:R-:W-:Y:S02]  /*11360*/  SHF.R.S32.HI R0, RZ, 0x1f, R226 ;  /* 0x0000001fff007819 */ /* 0x000fe400000114e2 */
[----:B------:R-:W-:Y:S02]  /*11370*/  IADD3 R226, P1, R17, R226, RZ ;  /* 0x000000e211e27210 */ /* 0x000fe40007f3e0ff */
[----:B------:R-:W-:-:S02]  /*11380*/  ISETP.GE.AND P2, PT, R5, R228, PT ;  /* 0x000000e40500720c */ /* 0x000fc40003f46270 */
[C---:B------:R-:W-:Y:S02]  /*11390*/  ISETP.GE.AND P3, PT, R17.reuse, R228, PT ;  /* 0x000000e41100720c */ /* 0x040fe40003f66270 */
[----:B------:R-:W-:Y:S02]  /*113a0*/  LEA.HI.X.SX32 R17, R17, R0, 0x1, P1 ;  /* 0x0000000011117211 */ /* 0x000fe400008f0eff */
[----:B------:R-:W-:-:S04]  /*113b0*/  LEA R16, P1, R226, UR4, 0x2 ;  /* 0x00000004e2107c11 */ /* 0x000fc8000f8210ff */
[----:B------:R-:W-:-:S05]  /*113c0*/  LEA.HI.X R17, R226, UR5, R17, 0x2, P1 ;  /* 0x00000005e2117c11 */ /* 0x000fca00088f1411 */
[----:B------:R1:W-:Y:S04]  /*113d0*/  @!P3 STG.E desc[UR8][R16.64], R10 ;  /* 0x0000000a1000b986 */ /* 0x0003e8000c101908 */
[----:B------:R1:W-:Y:S02]  /*113e0*/  @!P2 STG.E desc[UR8][R16.64+0x20], R8 ;  /* 0x000020081000a986 */ /* 0x0003e4000c101908 */
.L_x_1609:
[----:B------:R-:W-:Y:S05]  /*113f0*/  BSYNC B0 ;  /* 0x0000000000007941 */ /* 0x000fea0003800000 */
.L_x_1608:
[----:B------:R-:W-:Y:S01]  /*11400*/  IADD3.X R7, R7, R2, R231, P0, !PT ;  /* 0x0000000207077210 */ /* 0x000fe200007fe4e7 */
[----:B------:R-:W-:Y:S01]  /*11410*/  ULDC.64 UR4, c[0x0][0x2a0] ;  /* 0x0000a80000047ab9 */ /* 0x000fe20000000a00 */
[----:B------:R-:W-:Y:S01]  /*11420*/  LEA.HI.SX32 R4, R4, 0x20, 0x1e ;  /* 0x0000002004047811 */ /* 0x000fe200078ff2ff */
[----:B------:R-:W-:Y:S01]  /*11430*/  BSSY B0, `(.L_x_1610) ;  /* 0x0000013000007945 */ /* 0x000fe20003800000 */
[----:B------:R-:W-:Y:S01]  /*11440*/  ISETP.GE.AND P0, PT, R232, R222, PT ;  /* 0x000000dee800720c */ /* 0x000fe20003f06270 */
[----:B-1----:R-:W-:Y:S01]  /*11450*/  IMAD.WIDE.U32 R10, R9, UR4, R6 ;  /* 0x00000004090a7c25 */ /* 0x002fe2000f8e0006 */
[----:B------:R-:W-:Y:S02]  /*11460*/  ISETP.GE.AND P1, PT, R4, R19, PT ;  /* 0x000000130400720c */ /* 0x000fe40003f26270 */
[----:B------:R1:W2:Y:S01]  /*11470*/  LDS.128 R4, [R229] ;  /* 0x00000000e5047984 */ /* 0x0002a20000000c00 */
[----:B------:R-:W-:-:S05]  /*11480*/  SHF.R.S32.HI R0, RZ, 0x1f, R9 ;  /* 0x0000001fff007819 */ /* 0x000fca0000011409 */
[----:B------:R-:W-:-:S04]  /*11490*/  IMAD R0, R0, UR4, RZ ;  /* 0x0000000400007c24 */ /* 0x000fc8000f8e02ff */
[----:B------:R-:W-:-:S04]  /*114a0*/  IMAD R0, R9, UR5, R0 ;  /* 0x0000000509007c24 */ /* 0x000fc8000f8e0200 */
[----:B------:R-:W-:Y:S01]  /*114b0*/  IMAD.IADD R9, R0, 0x1, R11 ;  /* 0x0000000100097824 */ /* 0x000fe200078e020b */
[----:B------:R-:W-:Y:S06]  /*114c0*/  @P0 BRA `(.L_x_1611) ;  /* 0x0000000000240947 */ /* 0x000fec0003800000 */
        /* <DEDUP_REMOVED lines=9> */
.L_x_1611:
[----:B------:R-:W-:Y:S05]  /*11560*/  BSYNC B0 ;  /* 0x0000000000007941 */ /* 0x000fea0003800000 */
.L_x_1610:
[----:B------:R-:W-:Y:S05]  /*11570*/  @P1 EXIT ;  /* 0x000000000000194d */ /* 0x000fea0003800000 */
[----:B------:R-:W-:Y:S01]  /*11580*/  IADD3 R3, P0, R3, 0x20, RZ ;  /* 0x0000002003037810 */ /* 0x000fe20007f1e0ff */
[----:B--23--:R-:W-:Y:S01]  /*11590*/  IMAD.MOV.U32 R4, RZ, RZ, R10 ;  /* 0x000000ffff047224 */ /* 0x00cfe200078e000a */
[----:B------:R-:W-:Y:S01]  /*115a0*/  MOV R5, R9 ;  /* 0x0000000900057202 */ /* 0x000fe20000000f00 */
[----:B------:R-:W-:Y:S02]  /*115b0*/  ULDC.64 UR4, c[0x0][0x280] ;  /* 0x0000a00000047ab9 */ /* 0x000fe40000000a00 */
[----:B------:R-:W-:Y:S02]  /*115c0*/  IMAD.X R0, RZ, RZ, R233, P0 ;  /* 0x000000ffff007224 */ /* 0x000fe400000e06e9 */
        /* <DEDUP_REMOVED lines=8> */
.L_x_1612:
        /* <DEDUP_REMOVED lines=11> */
.L_x_5330:


//--------------------- .text._ZN5flash24flash_fwd_splitkv_kernelI23Flash_fwd_kernel_traitsILi32ELi64ELi256ELi4ELb0ELb0EN7cutlass10bfloat16_tE19Flash_kernel_traitsILi32ELi64ELi256ELi4ES3_EELb1ELb0ELb0ELb0ELb1ELb1ELb0ELb0EEEvNS_16Flash_fwd_paramsE --------------------------
	.section	.text._ZN5flash24flash_fwd_splitkv_kernelI23Flash_fwd_kernel_traitsILi32ELi64ELi256ELi4ELb0ELb0EN7cutlass10bfloat16_tE19Flash_kernel_traitsILi32ELi64ELi256ELi4ES3_EELb1ELb0ELb0ELb0ELb1ELb1ELb0ELb0EEEvNS_16Flash_fwd_paramsE,"ax",@progbits
	.align	128
        .global         _ZN5flash24flash_fwd_splitkv_kernelI23Flash_fwd_kernel_traitsILi32ELi64ELi256ELi4ELb0ELb0EN7cutlass10bfloat16_tE19Flash_kernel_traitsILi32ELi64ELi256ELi4ES3_EELb1ELb0ELb0ELb0ELb1ELb1ELb0ELb0EEEvNS_16Flash_fwd_paramsE
        .type           _ZN5flash24flash_fwd_splitkv_kernelI23Flash_fwd_kernel_traitsILi32ELi64ELi256ELi4ELb0ELb0EN7cutlass10bfloat16_tE19Flash_kernel_traitsILi32ELi64ELi256ELi4ES3_EELb1ELb0ELb0ELb0ELb1ELb1ELb0ELb0EEEvNS_16Flash_fwd_paramsE,@function
        .size           _ZN5flash24flash_fwd_splitkv_kernelI23Flash_fwd_kernel_traitsILi32ELi64ELi256ELi4ELb0ELb0EN7cutlass10bfloat16_tE19Flash_kernel_traitsILi32ELi64ELi256ELi4ES3_EELb1ELb0ELb0ELb0ELb1ELb1ELb0ELb0EEEvNS_16Flash_fwd_paramsE,(.L_x_5331 - _ZN5flash24flash_fwd_splitkv_kernelI23Flash_fwd_kernel_traitsILi32ELi64ELi256ELi4ELb0ELb0EN7cutlass10bfloat16_tE19Flash_kernel_traitsILi32ELi64ELi256ELi4ES3_EELb1ELb0ELb0ELb0ELb1ELb1ELb0ELb0EEEvNS_16Flash_fwd_paramsE)
        .other          _ZN5flash24flash_fwd_splitkv_kernelI23Flash_fwd_kernel_traitsILi32ELi64ELi256ELi4ELb0ELb0EN7cutlass10bfloat16_tE19Flash_kernel_traitsILi32ELi64ELi256ELi4ES3_EELb1ELb0ELb0ELb0ELb1ELb1ELb0ELb0EEEvNS_16Flash_fwd_paramsE,@"STO_CUDA_ENTRY STV_DEFAULT"
_ZN5flash24flash_fwd_splitkv_kernelI23Flash_fwd_kernel_traitsILi32ELi64ELi256ELi4ELb0ELb0EN7cutlass10bfloat16_tE19Flash_kernel_traitsILi32ELi64ELi256ELi4ES3_EELb1ELb0ELb0ELb0ELb1ELb1ELb0ELb0EEEvNS_16Flash_fwd_paramsE:
.text._ZN5flash24flash_fwd_splitkv_kernelI23Flash_fwd_kernel_traitsILi32ELi64ELi256ELi4ELb0ELb0EN7cutlass10bfloat16_tE19Flash_kernel_traitsILi32ELi64ELi256ELi4ES3_EELb1ELb0ELb0ELb0ELb1ELb1ELb0ELb0EEEvNS_16Flash_fwd_paramsE:
        /* <DEDUP_REMOVED lines=38> */
.L_x_1613:
[----:B------:R-:W1:Y:S02]  /*0260*/  LDC R0, c[0x0][0x2c8] ;  /* 0x0000b200ff007b82 */ /* 0x000e640000000800 */
.L_x_1614:
[----:B------:R-:W3:Y:S02]  /*0270*/  LDC.64 R2, c[0x0][0x308] ;  /* 0x0000c200ff027b82 */ /* 0x000ee40000000a00 */
[----:B---3--:R-:W-:-:S04]  /*0280*/  ISETP.NE.U32.AND P1, PT, R2, RZ, PT ;  /* 0x000000ff0200720c */ /* 0x008fc80003f25070 */
[----:B------:R-:W-:-:S13]  /*0290*/  ISETP.NE.AND.EX P1, PT, R3, RZ, PT, P1 ;  /* 0x000000ff0300720c */ /* 0x000fda0003f25310 */
[----:B------:R-:W3:Y:S01]  /*02a0*/  @P1 LDC.64 R2, c[0x0][0x308] ;  /* 0x0000c200ff021b82 */ /* 0x000ee20000000a00 */
[----:B------:R-:W-:-:S07]  /*02b0*/  IMAD.SHL.U32 R89, R33, 0x40, RZ ;  /* 0x0000004021597824 */ /* 0x000fce00078e00ff */
[----:B--2---:R-:W2:Y:S01]  /*02c0*/  @!P1 LDC R4, c[0x0][0x2cc] ;  /* 0x0000b300ff049b82 */ /* 0x004ea20000000800 */
[----:B---3--:R-:W-:-:S07]  /*02d0*/  @P1 IMAD.WIDE R8, R11, 0x4, R2 ;  /* 0x000000040b081825 */ /* 0x008fce00078e0202 */
[----:B------:R-:W3:Y:S01]  /*02e0*/  @!P1 LDC.64 R2, c[0x0][0x318] ;  /* 0x0000c600ff029b82 */ /* 0x000ee20000000a00 */
[----:B------:R1:W5:Y:S01]  /*02f0*/  @P1 LDG.E R8, desc[UR8][R8.64] ;  /* 0x0000000808081981 */ /* 0x000362000c1e1900 */
[----:B----4-:R-:W-:-:S13]  /*0300*/  ISETP.GT.AND P0, PT, R238, R89, PT ;  /* 0x00000059ee00720c */ /* 0x010fda0003f04270 */
[----:B--2---:R-:W-:Y:S05]  /*0310*/  @!P0 EXIT ;  /* 0x000000000000894d */ /* 0x004fea0003800000 */
[----:B------:R-:W2:Y:S01]  /*0320*/  LDC R82, c[0x0][0x398] ;  /* 0x0000e600ff527b82 */ /* 0x000ea20000000800 */
[----:B---3--:R-:W-:Y:S01]  /*0330*/  @!P1 ISETP.NE.U32.AND P0, PT, R2, RZ, PT ;  /* 0x000000ff0200920c */ /* 0x008fe20003f05070 */
[----:B-----5:R-:W-:Y:S01]  /*0340*/  @P1 IMAD.IADD R39, R8, 0x1, -R7 ;  /* 0x0000000108271824 */ /* 0x020fe200078e0a07 */
[----:B------:R-:W-:Y:S01]  /*0350*/  ULDC UR5, c[0x0][0x2c8] ;  /* 0x0000b20000057ab9 */ /* 0x000fe20000000800 */
[----:B------:R-:W3:Y:S01]  /*0360*/  S2R R51, SR_TID.X ;  /* 0x0000000000337919 */ /* 0x000ee20000002100 */
        /* <DEDUP_REMOVED lines=28> */
[----:B------:R-:W-:Y:S01]  /*0530*/  BSSY B0, `(.L_x_1616) ;  /* 0x000002c000007945 */ /* 0x000fe20003800000 */
[----:B------:R-:W-:-:S02]  /*0540*/  LOP3.LUT R8, R7, 0x1ffffffc, RZ, 0xc0, !PT ;  /* 0x1ffffffc07087812 */ /* 0x000fc400078ec0ff */
[----:B------:R-:W-:Y:S01]  /*0550*/  SHF.R.S32.HI R7, RZ, 0x2, R7 ;  /* 0x00000002ff077819 */ /* 0x000fe20000011407 */
[----:B------:R-:W2:Y:S01]  /*0560*/  @!P0 LDC.64 R2, c[0x0][0x290] ;  /* 0x0000a400ff028b82 */ /* 0x000ea20000000a00 */
[----:B------:R-:W-:Y:S01]  /*0570*/  @!P0 SHF.R.S32.HI R9, RZ, 0x1f, R11 ;  /* 0x0000001fff098819 */ /* 0x000fe2000001140b */
[----:B------:R-:W-:Y:S01]  /*0580*/  IMAD.IADD R8, R51, 0x1, -R8 ;  /* 0x0000000133087824 */ /* 0x000fe200078e0a08 */
[CC--:B------:R-:W-:Y:S02]  /*0590*/  ISETP.GE.AND P1, PT, R7.reuse, R238.reuse, PT ;  /* 0x000000ee0700720c */ /* 0x0c0fe40003f26270 */
[----:B------:R-:W-:Y:S01]  /*05a0*/  ISETP.GE.OR P3, PT, R7, R238, P4 ;  /* 0x000000ee0700720c */ /* 0x000fe20002766670 */
[----:B------:R-:W-:Y:S02]  /*05b0*/  IMAD.SHL.U32 R8, R8, 0x8, RZ ;  /* 0x0000000808087824 */ /* 0x000fe400078e00ff */
[----:B-1----:R-:W-:-:S04]  /*05c0*/  @P0 IMAD.WIDE.U32 R12, R236, R4, RZ ;  /* 0x00000004ec0c0225 */ /* 0x002fc800078e00ff */
[----:B------:R-:W-:Y:S02]  /*05d0*/  @P0 IMAD R236, R236, R5, R13 ;  /* 0x00000005ecec0224 */ /* 0x000fe400078e020d */
[----:B--2---:R-:W-:Y:S01]  /*05e0*/  @!P0 IMAD R0, R9, R2, RZ ;  /* 0x0000000209008224 */ /* 0x004fe200078e02ff */
[----:B------:R-:W-:-:S03]  /*05f0*/  SHF.R.S32.HI R9, RZ, 0x1f, R8 ;  /* 0x0000001fff097819 */ /* 0x000fc60000011408 */
[C---:B------:R-:W-:Y:S02]  /*0600*/  @!P0 IMAD R0, R11.reuse, R3, R0 ;  /* 0x000000030b008224 */ /* 0x040fe400078e0200 */
[----:B------:R-:W-:-:S04]  /*0610*/  @!P0 IMAD.WIDE.U32 R2, R11, R2, RZ ;  /* 0x000000020b028225 */ /* 0x000fc800078e00ff */
[----:B------:R-:W-:Y:S01]  /*0620*/  @!P0 IMAD.IADD R236, R3, 0x1, R0 ;  /* 0x0000000103ec8824 */ /* 0x000fe200078e0200 */
[----:B------:R-:W-:Y:S01]  /*0630*/  SHF.R.S32.HI R3, RZ, 0x1f, R89 ;  /* 0x0000001fff037819 */ /* 0x000fe20000011459 */
[----:B------:R-:W-:Y:S01]  /*0640*/  IMAD.WIDE.U32 R8, R89, R4, R8 ;  /* 0x0000000459087225 */ /* 0x000fe200078e0008 */
[----:B------:R-:W-:Y:S02]  /*0650*/  @!P0 MOV R12, R2 ;  /* 0x00000002000c8202 */ /* 0x000fe40000000f00 */
[--C-:B------:R-:W-:Y:S01]  /*0660*/  SHF.R.S32.HI R0, RZ, 0x1f, R6.reuse ;  /* 0x0000001fff007819 */ /* 0x100fe20000011406 */
[----:B------:R-:W-:Y:S01]  /*0670*/  IMAD R10, R3, R4, RZ ;  /* 0x00000004030a7224 */ /* 0x000fe200078e02ff */
[----:B------:R-:W-:Y:S01]  /*0680*/  IADD3 R12, P0, R12, R8, RZ ;  /* 0x000000080c0c7210 */ /* 0x000fe20007f1e0ff */
[----:B------:R-:W-:Y:S02]  /*0690*/  IMAD R2, R11, UR7, R6 ;  /* 0x000000070b027c24 */ /* 0x000fe4000f8e0206 */
[----:B------:R-:W-:-:S02]  /*06a0*/  IMAD R3, R89, R5, R10 ;  /* 0x0000000559037224 */ /* 0x000fc400078e020a */
        /* <DEDUP_REMOVED lines=20> */
.L_x_1617:
[----:B------:R-:W-:Y:S05]  /*07f0*/  BSYNC B0 ;  /* 0x0000000000007941 */ /* 0x000fea0003800000 */
.L_x_1616:
        /* <DEDUP_REMOVED lines=13> */
.L_x_1619:
[----:B------:R-:W-:Y:S05]  /*08d0*/  BSYNC B0 ;  /* 0x0000000000007941 */ /* 0x000fea0003800000 */
.L_x_1618:
        /* <DEDUP_REMOVED lines=11> */
.L_x_1615:
        /* <DEDUP_REMOVED lines=24> */
.L_x_1620:
        /* <DEDUP_REMOVED lines=9> */
[----:B-1----:R-:W-:Y:S01]  /*0ba0*/  IADD3 R4, R4, 0xffffffe, RZ ;  /* 0x0ffffffe04047810 */ /* 0x002fe20007ffe0ff */
[----:B------:R-:W1:Y:S05]  /*0bb0*/  LDC R7, c[0x0][0x278] ;  /* 0x00009e00ff077b82 */ /* 0x000e6a0000000800 */
[----:B------:R-:W3:Y:S02]  /*0bc0*/  F2I.FTZ.U32.TRUNC.NTZ R5, R4 ;  /* 0x0000000400057305 */ /* 0x000ee4000021f000 */
[----:B---3--:R-:W-:Y:S01]  /*0bd0*/  IMAD.MOV R2, RZ, RZ, -R5 ;  /* 0x000000ffff027224 */ /* 0x008fe200078e0a05 */
        /* <DEDUP_REMOVED lines=18> */
[----:B------:R3:W4:Y:S01]  /*0d00*/  LDG.E R0, desc[UR8][R14.64] ;  /* 0x000000080e007981 */ /* 0x000722000c1e1900 */
        /* <DEDUP_REMOVED lines=13> */
[----:B------:R-:W-:Y:S01]  /*0de0*/  IMAD R3, R2, R3, R4 ;  /* 0x0000000302037224 */ /* 0x000fe200078e0204 */
[----:B------:R-:W-:-:S04]  /*0df0*/  IADD3 R4, -R9, RZ, RZ ;  /* 0x000000ff09047210 */ /* 0x000fc80007ffe1ff */
[----:B------:R-:W-:Y:S01]  /*0e00*/  ISETP.GT.U32.AND P1, PT, R2, R3, PT ;  /* 0x000000030200720c */ /* 0x000fe20003f24070 */
[----:B------:R-:W-:-:S05]  /*0e10*/  IMAD R17, R8, R4, R17 ;  /* 0x0000000408117224 */ /* 0x000fca00078e0211 */
[----:B---3--:R-:W-:-:S07]  /*0e20*/  SHF.R.S32.HI R15, RZ, 0x1f, R17 ;  /* 0x0000001fff0f7819 */ /* 0x008fce0000011411 */
        /* <DEDUP_REMOVED lines=11> */
[----:B----4-:R-:W-:Y:S01]  /*0ee0*/  SHF.R.S32.HI R5, RZ, 0x1f, R0 ;  /* 0x0000001fff057819 */ /* 0x010fe20000011400 */
[----:B------:R-:W-:-:S04]  /*0ef0*/  IMAD.WIDE.U32 R8, R0, UR4, RZ ;  /* 0x0000000400087c25 */ /* 0x000fc8000f8e00ff */
[C---:B------:R-:W-:Y:S02]  /*0f00*/  IMAD R13, R5.reuse, UR4, RZ ;  /* 0x00000004050d7c24 */ /* 0x040fe4000f8e02ff */
[----:B-1----:R-:W-:Y:S02]  /*0f10*/  IMAD R5, R5, R2, RZ ;  /* 0x0000000205057224 */ /* 0x002fe400078e02ff */
[C---:B------:R-:W-:Y:S01]  /*0f20*/  IMAD R4, R0.reuse, UR5, R13 ;  /* 0x0000000500047c24 */ /* 0x040fe2000f8e020d */
[----:B------:R-:W-:Y:S01]  /*0f30*/  ULDC.64 UR4, c[0x0][0x260] ;  /* 0x0000980000047ab9 */ /* 0x000fe20000000a00 */
[----:B------:R-:W-:Y:S02]  /*0f40*/  IMAD R3, R0, R3, R5 ;  /* 0x0000000300037224 */ /* 0x000fe400078e0205 */
[----:B------:R-:W-:Y:S01]  /*0f50*/  IMAD R7, R19, UR4, RZ ;  /* 0x0000000413077c24 */ /* 0x000fe2000f8e02ff */
[----:B------:R-:W-:Y:S01]  /*0f60*/  IADD3 R9, R9, R4, RZ ;  /* 0x0000000409097210 */ /* 0x000fe20007ffe0ff */
[----:B--2---:R-:W-:-:S02]  /*0f70*/  IMAD R4, R15, R54, RZ ;  /* 0x000000360f047224 */ /* 0x004fc400078e02ff */
[----:B------:R-:W-:-:S04]  /*0f80*/  IMAD.WIDE.U32 R22, R0, R2, RZ ;  /* 0x0000000200167225 */ /* 0x000fc800078e00ff */
[C---:B------:R-:W-:Y:S02]  /*0f90*/  IMAD R4, R17.reuse, R55, R4 ;  /* 0x0000003711047224 */ /* 0x040fe400078e0204 */
[----:B------:R-:W-:-:S04]  /*0fa0*/  IMAD.WIDE.U32 R8, R17, R54, R8 ;  /* 0x0000003611087225 */ /* 0x000fc800078e0008 */
[----:B------:R-:W-:Y:S02]  /*0fb0*/  IMAD.IADD R9, R9, 0x1, R4 ;  /* 0x0000000109097824 */ /* 0x000fe400078e0204 */
[C---:B------:R-:W-:Y:S02]  /*0fc0*/  IMAD R7, R18.reuse, UR5, R7 ;  /* 0x0000000512077c24 */ /* 0x040fe4000f8e0207 */
[----:B------:R-:W-:Y:S01]  /*0fd0*/  IMAD.WIDE.U32 R30, R18, UR4, R8 ;  /* 0x00000004121e7c25 */ /* 0x000fe2000f8e0008 */
[----:B------:R-:W-:-:S04]  /*0fe0*/  IADD3 R9, R23, R3, RZ ;  /* 0x0000000317097210 */ /* 0x000fc80007ffe0ff */
[----:B------:R-:W-:Y:S01]  /*0ff0*/  IADD3 R8, R31, R7, RZ ;  /* 0x000000071f087210 */ /* 0x000fe20007ffe0ff */
[----:B------:R-:W-:Y:S06]  /*1000*/  BRA `(.L_x_1622) ;  /* 0x0000000400307947 */ /* 0x000fec0003800000 */
.L_x_1621:
[----:B------:R-:W1:Y:S01]  /*1010*/  LDC R13, c[0x0][0x278] ;  /* 0x00009e00ff0d7b82 */ /* 0x000e620000000800 */
[----:B------:R-:W-:Y:S02]  /*1020*/  ISETP.NE.AND P3, PT, R10, -0x1, PT ;  /* 0xffffffff0a00780c */ /* 0x000fe40003f65270 */
[----:B------:R-:W-:-:S04]  /*1030*/  LEA R17, R38, 0xffffff00, 0x8 ;  /* 0xffffff0026117811 */ /* 0x000fc800078e40ff */
[----:B------:R-:W-:-:S07]  /*1040*/  SHF.R.S32.HI R15, RZ, 0x1f, R17 ;  /* 0x0000001fff0f7819 */ /* 0x000fce0000011411 */
[----:B------:R-:W2:Y:S01]  /*1050*/  @P3 LDC.64 R54, c[0x0][0x248] ;  /* 0x00009200ff363b82 */ /* 0x000ea20000000a00 */
[----:B------:R-:W-:Y:S01]  /*1060*/  @P3 IMAD.IADD R20, R7, 0x1, R10 ;  /* 0x0000000107143824 */ /* 0x000fe200078e020a */
[----:B-1----:R-:W-:-:S04]  /*1070*/  IABS R3, R13 ;  /* 0x0000000d00037213 */ /* 0x002fc80000000000 */
[----:B------:R-:W1:Y:S08]  /*1080*/  I2F.RP R5, R3 ;  /* 0x0000000300057306 */ /* 0x000e700000209400 */
[----:B-1----:R-:W1:Y:S02]  /*1090*/  MUFU.RCP R8, R5 ;  /* 0x0000000500087308 */ /* 0x002e640000001000 */
[----:B-1----:R-:W-:-:S02]  /*10a0*/  VIADD R8, R8, 0xffffffe ;  /* 0x0ffffffe08087836 */ /* 0x002fc40000000000 */
[----:B--2---:R-:W-:-:S04]  /*10b0*/  @P3 IMAD R5, R20, R55, RZ ;  /* 0x0000003714053224 */ /* 0x004fc800078e02ff */
[----:B------:R-:W1:Y:S01]  /*10c0*/  F2I.FTZ.U32.TRUNC.NTZ R9, R8 ;  /* 0x0000000800097305 */ /* 0x000e62000021f000 */
[----:B------:R-:W-:-:S05]  /*10d0*/  @P3 IMAD.WIDE.U32 R20, R20, R54, RZ ;  /* 0x0000003614143225 */ /* 0x000fca00078e00ff */
[----:B------:R-:W-:Y:S02]  /*10e0*/  @P3 IADD3 R5, R21, R5, RZ ;  /* 0x0000000515053210 */ /* 0x000fe40007ffe0ff */
[----:B------:R-:W-:Y:S01]  /*10f0*/  @P3 MOV R12, R20 ;  /* 0x00000014000c3202 */ /* 0x000fe20000000f00 */
        /* <DEDUP_REMOVED lines=32> */
[----:B------:R-:W-:Y:S02]  /*1300*/  IADD3 R5, R21, R5, RZ ;  /* 0x0000000515057210 */ /* 0x000fe40007ffe0ff */
[----:B------:R-:W-:-:S07]  /*1310*/  MOV R12, R20 ;  /* 0x00000014000c7202 */ /* 0x000fce0000000f00 */
.L_x_1623:
[----:B------:R-:W-:Y:S01]  /*1320*/  @!P0 LOP3.LUT R18, RZ, R13, RZ, 0x33, !PT ;  /* 0x0000000dff128212 */ /* 0x000fe200078e33ff */
[----:B------:R-:W-:Y:S01]  /*1330*/  IMAD R4, R15, R54, RZ ;  /* 0x000000360f047224 */ /* 0x000fe200078e02ff */
[----:B------:R-:W-:Y:S02]  /*1340*/  MOV R13, R5 ;  /* 0x00000005000d7202 */ /* 0x000fe40000000f00 */
[----:B------:R-:W-:Y:S01]  /*1350*/  SHF.R.S32.HI R19, RZ, 0x1f, R18 ;  /* 0x0000001fff137819 */ /* 0x000fe20000011412 */
[-C--:B------:R-:W-:Y:S01]  /*1360*/  IMAD R5, R55, R17.reuse, R4 ;  /* 0x0000001137057224 */ /* 0x080fe200078e0204 */
[----:B------:R-:W-:Y:S01]  /*1370*/  @P3 IADD3 R10, R7, R10, RZ ;  /* 0x0000000a070a3210 */ /* 0x000fe20007ffe0ff */
[----:B------:R-:W-:-:S04]  /*1380*/  IMAD.WIDE.U32 R12, R54, R17, R12 ;  /* 0x00000011360c7225 */ /* 0x000fc800078e000c */
[----:B--2---:R-:W-:Y:S01]  /*1390*/  IMAD R4, R19, R2, RZ ;  /* 0x0000000213047224 */ /* 0x004fe200078e02ff */
[----:B------:R-:W-:Y:S01]  /*13a0*/  IADD3 R13, R13, R5, RZ ;  /* 0x000000050d0d7210 */ /* 0x000fe20007ffe0ff */
[----:B-1----:R-:W-:-:S04]  /*13b0*/  @P3 IMAD.WIDE.U32 R22, R10, R8, RZ ;  /* 0x000000080a163225 */ /* 0x002fc800078e00ff */
[----:B------:R-:W-:-:S04]  /*13c0*/  IMAD.WIDE.U32 R30, R18, R2, R12 ;  /* 0x00000002121e7225 */ /* 0x000fc800078e000c */
[----:B------:R-:W-:Y:S02]  /*13d0*/  IMAD R3, R18, R3, R4 ;  /* 0x0000000312037224 */ /* 0x000fe400078e0204 */
[----:B------:R-:W-:-:S03]  /*13e0*/  @P3 IMAD R9, R10, R9, R23 ;  /* 0x000000090a093224 */ /* 0x000fc600078e0217 */
[----:B------:R-:W-:Y:S01]  /*13f0*/  IADD3 R8, R31, R3, RZ ;  /* 0x000000031f087210 */ /* 0x000fe20007ffe0ff */
[----:B------:R-:W-:Y:S06]  /*1400*/  @P3 BRA `(.L_x_1622) ;  /* 0x0000000000303947 */ /* 0x000fec0003800000 */
[----:B------:R-:W1:Y:S01]  /*1410*/  LDC.64 R4, c[0x0][0x250] ;  /* 0x00009400ff047b82 */ /* 0x000e620000000a00 */
[----:B------:R-:W-:-:S07]  /*1420*/  SHF.R.S32.HI R9, RZ, 0x1f, R7 ;  /* 0x0000001fff097819 */ /* 0x000fce0000011407 */
[----:B------:R-:W2:Y:S01]  /*1430*/  LDC.64 R2, c[0x0][0x238] ;  /* 0x00008e00ff027b82 */ /* 0x000ea20000000a00 */
[-C--:B-1----:R-:W-:Y:S01]  /*1440*/  IMAD R10, R9, R4.reuse, RZ ;  /* 0x00000004090a7224 */ /* 0x082fe200078e02ff */
[----:B-----5:R-:W-:Y:S01]  /*1450*/  SHF.R.S32.HI R9, RZ, 0x1f, R0 ;  /* 0x0000001fff097819 */ /* 0x020fe20000011400 */
[----:B------:R-:W-:-:S04]  /*1460*/  IMAD.WIDE.U32 R12, R7, R4, RZ ;  /* 0x00000004070c7225 */ /* 0x000fc800078e00ff */
[----:B------:R-:W-:Y:S02]  /*1470*/  IMAD R5, R7, R5, R10 ;  /* 0x0000000507057224 */ /* 0x000fe400078e020a */
[----:B--2---:R-:W-:-:S03]  /*1480*/  IMAD R9, R9, R2, RZ ;  /* 0x0000000209097224 */ /* 0x004fc600078e02ff */
[----:B------:R-:W-:Y:S01]  /*1490*/  IADD3 R13, R13, R5, RZ ;  /* 0x000000050d0d7210 */ /* 0x000fe20007ffe0ff */
[C---:B------:R-:W-:Y:S02]  /*14a0*/  IMAD R9, R0.reuse, R3, R9 ;  /* 0x0000000300097224 */ /* 0x040fe400078e0209 */
[----:B------:R-:W-:-:S05]  /*14b0*/  IMAD.WIDE.U32 R22, R0, R2, R12 ;  /* 0x0000000200167225 */ /* 0x000fca00078e000c */
[----:B------:R-:W-:-:S07]  /*14c0*/  IADD3 R9, R23, R9, RZ ;  /* 0x0000000917097210 */ /* 0x000fce0007ffe0ff */
.L_x_1622:
[----:B------:R-:W-:Y:S01]  /*14d0*/  IADD3 R237, R38, -0x1, RZ ;  /* 0xffffffff26ed7810 */ /* 0x000fe20007ffe0ff */
[----:B------:R-:W-:Y:S01]  /*14e0*/  ULDC.64 UR4, c[0x0][0x258] ;  /* 0x0000960000047ab9 */ /* 0x000fe20000000a00 */
[----:B-----5:R-:W-:Y:S01]  /*14f0*/  SHF.R.S32.HI R0, RZ, 0x1f, R51 ;  /* 0x0000001fff007819 */ /* 0x020fe20000011433 */
[----:B------:R-:W-:Y:S01]  /*1500*/  ULDC.64 UR6, c[0x0][0x268] ;  /* 0x00009a0000067ab9 */ /* 0x000fe20000000a00 */
[----:B------:R-:W-:Y:S01]  /*1510*/  ISETP.NE.AND P1, PT, R236, -0x1, PT ;  /* 0xffffffffec00780c */ /* 0x000fe20003f25270 */
[----:B------:R-:W-:Y:S01]  /*1520*/  ULDC UR10, c[0x0][0x39c] ;  /* 0x0000e700000a7ab9 */ /* 0x000fe20000000800 */
[----:B------:R-:W-:Y:S02]  /*1530*/  SHF.L.U32 R68, R237, 0x8, RZ ;  /* 0x00000008ed447819 */ /* 0x000fe400000006ff */
[----:B------:R-:W-:Y:S02]  /*1540*/  LEA.HI R7, R0, R51, RZ, 0x2 ;  /* 0x0000003300077211 */ /* 0x000fe400078f10ff */
[----:B------:R-:W-:Y:S01]  /*1550*/  IADD3 R232, -R89, R238, RZ ;  /* 0x000000ee59e87210 */ /* 0x000fe20007ffe1ff */
[----:B------:R-:W-:Y:S01]  /*1560*/  IMAD.IADD R13, R39, 0x1, -R68 ;  /* 0x00000001270d7824 */ /* 0x000fe200078e0a44 */
[----:B------:R-:W-:-:S02]  /*1570*/  SHF.R.S32.HI R242, RZ, 0x2, R7 ;  /* 0x00000002fff27819 */ /* 0x000fc40000011407 */
[----:B------:R-:W-:Y:S02]  /*1580*/  LEA.HI R14, R0, R51, RZ, 0x3 ;  /* 0x00000033000e7211 */ /* 0x000fe400078f18ff */
[C---:B------:R-:W-:Y:S01]  /*1590*/  ISETP.GE.AND P4, PT, R242.reuse, R13, PT ;  /* 0x0000000df200720c */ /* 0x040fe20003f86270 */
[----:B------:R-:W1:Y:S01]  /*15a0*/  @P1 LDC.64 R4, c[0x0][0x240] ;  /* 0x00009000ff041b82 */ /* 0x000e620000000a00 */
[----:B------:R-:W-:Y:S01]  /*15b0*/  @!P1 SHF.R.S32.HI R23, RZ, 0x1f, R11 ;  /* 0x0000001fff179819 */ /* 0x000fe2000001140b */
[C---:B------:R-:W-:Y:S01]  /*15c0*/  VIADD R20, R242.reuse, 0x20 ;  /* 0x00000020f2147836 */ /* 0x040fe20000000000 */
[-C--:B------:R-:W-:Y:S02]  /*15d0*/  ISETP.GE.AND P0, PT, R242, R232.reuse, PT ;  /* 0x000000e8f200720c */ /* 0x080fe40003f06270 */
[----:B------:R-:W-:Y:S02]  /*15e0*/  SHF.R.S32.HI R12, RZ, 0x3, R14 ;  /* 0x00000003ff0c7819 */ /* 0x000fe4000001140e */
[----:B------:R-:W-:Y:S01]  /*15f0*/  ISETP.GE.AND P5, PT, R20, R232, PT ;  /* 0x000000e81400720c */ /* 0x000fe20003fa6270 */
[----:B------:R-:W2:Y:S01]  /*1600*/  @!P1 LDC.64 R2, c[0x0][0x228] ;  /* 0x00008a00ff029b82 */ /* 0x000ea20000000a00 */
[----:B------:R-:W-:-:S02]  /*1610*/  LEA.HI R56, R0, R51, RZ, 0x5 ;  /* 0x0000003300387211 */ /* 0x000fc400078f28ff */
[----:B------:R-:W-:Y:S01]  /*1620*/  SHF.R.S32.HI R243, RZ, 0x1f, R242 ;  /* 0x0000001ffff37819 */ /* 0x000fe200000114f2 */
[----:B------:R-:W3:Y:S01]  /*1630*/  @!P4 S2R R21, SR_CgaCtaId ;  /* 0x000000000015c919 */ /* 0x000ee20000008800 */
[----:B------:R-:W-:Y:S02]  /*1640*/  @!P4 MOV R10, 0x400 ;  /* 0x00000400000ac802 */ /* 0x000fe40000000f00 */
[----:B------:R-:W-:Y:S01]  /*1650*/  SHF.R.S32.HI R90, RZ, 0x5, R56 ;  /* 0x00000005ff5a7819 */ /* 0x000fe20000011438 */
[----:B------:R-:W-:Y:S01]  /*1660*/  IMAD.WIDE R32, R33, 0x40, R242 ;  /* 0x0000004021207825 */ /* 0x000fe200078e02f2 */
[----:B------:R-:W-:Y:S02]  /*1670*/  LOP3.LUT R14, R14, 0xfffffff8, RZ, 0xc0, !PT ;  /* 0xfffffff80e0e7812 */ /* 0x000fe400078ec0ff */
[----:B------:R-:W-:Y:S02]  /*1680*/  LOP3.LUT R246, R56, 0xffffffe0, RZ, 0xc0, !PT ;  /* 0xffffffe038f67812 */ /* 0x000fe400078ec0ff */
[----:B------:R-:W-:-:S02]  /*1690*/  LEA R89, R90, R89, 0x4 ;  /* 0x000000595a597211 */ /* 0x000fc400078e20ff */
[----:B------:R-:W-:Y:S01]  /*16a0*/  IADD3 R246, -R246, R51, RZ ;  /* 0x00000033f6f67210 */ /* 0x000fe20007ffe1ff */
[----:B-1----:R-:W-:-:S04]  /*16b0*/  @P1 IMAD.WIDE.U32 R34, R236, R4, RZ ;  /* 0x00000004ec221225 */ /* 0x002fc800078e00ff */
[-C--:B--2---:R-:W-:Y:S02]  /*16c0*/  @!P1 IMAD R4, R23, R2.reuse, RZ ;  /* 0x0000000217049224 */ /* 0x084fe400078e02ff */
[----:B------:R-:W-:Y:S01]  /*16d0*/  @!P1 IMAD.WIDE.U32 R24, R11, R2, RZ ;  /* 0x000000020b189225 */ /* 0x000fe200078e00ff */
[C---:B------:R-:W-:Y:S02]  /*16e0*/  LOP3.LUT R2, R7.reuse, 0xfffffffc, RZ, 0xc0, !PT ;  /* 0xfffffffc07027812 */ /* 0x040fe400078ec0ff */
[----:B------:R-:W-:Y:S01]  /*16f0*/  LEA.HI R7, R7, R242, RZ, 0x1 ;  /* 0x000000f207077211 */ /* 0x000fe200078f08ff */
[----:B------:R-:W-:Y:S01]  /*1700*/  @!P1 IMAD R4, R11, R3, R4 ;  /* 0x000000030b049224 */ /* 0x000fe200078e0204 */
[----:B------:R-:W-:Y:S01]  /*1710*/  IADD3 R2, -R2, R51, RZ ;  /* 0x0000003302027210 */ /* 0x000fe20007ffe1ff */
[----:B------:R-:W-:Y:S01]  /*1720*/  @P1 IMAD R3, R236, R5, R35 ;  /* 0x00000005ec031224 */ /* 0x000fe200078e0223 */
[----:B------:R-:W-:Y:S01]  /*1730*/  LOP3.LUT R7, R7, 0x7fffffe, RZ, 0xc0, !PT ;  /* 0x07fffffe07077812 */ /* 0x000fe200078ec0ff */
[----:B------:R-:W-:Y:S01]  /*1740*/  IMAD.SHL.U32 R5, R12, 0x40, RZ ;  /* 0x000000400c057824 */ /* 0x000fe200078e00ff */
[----:B------:R-:W-:Y:S01]  /*1750*/  SHF.L.U32 R240, R2, 0x3, RZ ;  /* 0x0000000302f07819 */ /* 0x000fe200000006ff */
[----:B------:R-:W-:Y:S01]  /*1760*/  @!P1 IMAD.MOV.U32 R34, RZ, RZ, R24 ;  /* 0x000000ffff229224 */ /* 0x000fe200078e0018 */
[----:B------:R-:W-:-:S02]  /*1770*/  @!P1 IADD3 R3, R25, R4, RZ ;  /* 0x0000000419039210 */ /* 0x000fc40007ffe0ff */
[----:B------:R-:W-:Y:S01]  /*1780*/  IADD3 R22, P2, R240, R22, RZ ;  /* 0x00000016f0167210 */ /* 0x000fe20007f5e0ff */
[----:B------:R-:W1:Y:S01]  /*1790*/  @!P5 S2R R25, SR_CgaCtaId ;  /* 0x000000000019d919 */ /* 0x000e620000008800 */
[----:B------:R-:W-:Y:S02]  /*17a0*/  SHF.R.S32.HI R2, RZ, 0x1f, R240 ;  /* 0x0000001fff027819 */ /* 0x000fe400000114f0 */
[----:B---3--:R-:W-:Y:S02]  /*17b0*/  @!P4 LEA R21, R21, R10, 0x18 ;  /* 0x0000000a1515c211 */ /* 0x008fe400078ec0ff */
[----:B------:R-:W-:Y:S01]  /*17c0*/  IADD3.X R23, R2, R9, RZ, P2, !PT ;  /* 0x0000000902177210 */ /* 0x000fe200017fe4ff */
[----:B------:R-:W2:Y:S01]  /*17d0*/  @!P0 LDC.64 R10, c[0x0][0x240] ;  /* 0x00009000ff0a8b82 */ /* 0x000ea20000000a00 */
[----:B------:R-:W-:Y:S02]  /*17e0*/  LOP3.LUT R5, R5, 0xc0, RZ, 0xc0, !PT ;  /* 0x000000c005057812 */ /* 0x000fe400078ec0ff */
[----:B------:R-:W-:-:S02]  /*17f0*/  SHF.R.S32.HI R9, RZ, 0x1f, R6 ;  /* 0x0000001fff097819 */ /* 0x000fc40000011406 */
[----:B------:R-:W-:Y:S02]  /*1800*/  LOP3.LUT R4, R5, 0x18, R240, 0xf8, !PT ;  /* 0x0000001805047812 */ /* 0x000fe400078ef8f0 */
[C---:B------:R-:W-:Y:S01]  /*1810*/  IADD3 R34, P1, R240.reuse, R34, RZ ;  /* 0x00000022f0227210 */ /* 0x040fe20007f3e0ff */
[----:B------:R-:W-:Y:S01]  /*1820*/  IMAD R9, R9, UR4, RZ ;  /* 0x0000000409097c24 */ /* 0x000fe2000f8e02ff */
[----:B------:R-:W-:Y:S02]  /*1830*/  SHF.R.U32.HI R5, RZ, 0x3, R5 ;  /* 0x00000003ff057819 */ /* 0x000fe40000011605 */
[----:B------:R-:W-:Y:S01]  /*1840*/  IADD3 R30, P3, R240, R30, RZ ;  /* 0x0000001ef01e7210 */ /* 0x000fe20007f7e0ff */
[----:B------:R-:W-:Y:S01]  /*1850*/  IMAD.X R35, R2, 0x1, R3, P1 ;  /* 0x0000000102237824 */ /* 0x000fe200008e0603 */
[----:B------:R-:W-:Y:S01]  /*1860*/  LOP3.LUT R5, R4, R5, RZ, 0x3c, !PT ;  /* 0x0000000504057212 */ /* 0x000fe200078e3cff */
[----:B------:R-:W-:Y:S01]  /*1870*/  IMAD R4, R6, UR5, R9 ;  /* 0x0000000506047c24 */ /* 0x000fe2000f8e0209 */
[----:B------:R-:W-:Y:S01]  /*1880*/  IADD3.X R31, R2, R8, RZ, P3, !PT ;  /* 0x00000008021f7210 */ /* 0x000fe20001ffe4ff */
[----:B------:R-:W-:Y:S01]  /*1890*/  IMAD.WIDE.U32 R34, R6, UR4, R34 ;  /* 0x0000000406227c25 */ /* 0x000fe2000f8e0022 */
[----:B------:R-:W3:Y:S01]  /*18a0*/  @!P5 LDC.64 R2, c[0x0][0x240] ;  /* 0x00009000ff02db82 */ /* 0x000ee20000000a00 */
[----:B------:R-:W-:Y:S01]  /*18b0*/  IADD3 R7, R242, -R7, RZ ;  /* 0x80000007f2077210 */ /* 0x000fe20007ffe0ff */
[----:B------:R-:W-:Y:S01]  /*18c0*/  UMOV UR5, 0x400 ;  /* 0x0000040000057882 */ /* 0x000fe20000000000 */
[----:B------:R-:W-:Y:S01]  /*18d0*/  ISETP.GE.AND P3, PT, R20, R13, PT ;  /* 0x0000000d1400720c */ /* 0x000fe20003f66270 */
[----:B------:R-:W-:Y:S01]  /*18e0*/  @!P0 IMAD.MOV.U32 R36, RZ, RZ, R34 ;  /* 0x000000ffff248224 */ /* 0x000fe200078e0022 */
[----:B------:R-:W-:Y:S01]  /*18f0*/  LEA R16, R90, R7, 0x3 ;  /* 0x000000075a107211 */ /* 0x000fe200078e18ff */
[----:B------:R-:W-:Y:S01]  /*1900*/  IMAD.WIDE.U32 R58, R242, R54, R30 ;  /* 0x00000036f23a7225 */ /* 0x000fe200078e001e */
[----:B------:R-:W-:Y:S01]  /*1910*/  IADD3 R37, R35, R4, RZ ;  /* 0x0000000423257210 */ /* 0x000fe20007ffe0ff */
[----:B------:R-:W4:Y:S01]  /*1920*/  @!P0 LDC.64 R8, c[0x0][0x210] ;  /* 0x00008400ff088b82 */ /* 0x000f220000000a00 */
[----:B------:R-:W-:Y:S01]  /*1930*/  @!P5 MOV R24, 0x400 ;  /* 0x000004000018d802 */ /* 0x000fe20000000f00 */
[----:B------:R-:W-:Y:S01]  /*1940*/  IMAD.U32 R16, R16, 0x20, R5 ;  /* 0x0000002010107824 */ /* 0x000fe200078e0005 */
[----:B------:R-:W-:Y:S01]  /*1950*/  @!P5 IADD3 R27, P1, R32, 0x20, RZ ;  /* 0x00000020201bd810 */ /* 0x000fe20007f3e0ff */
[----:B--2---:R-:W-:Y:S01]  /*1960*/  @!P0 IMAD R28, R33, R10, RZ ;  /* 0x0000000a211c8224 */ /* 0x004fe200078e02ff */
[----:B-1----:R-:W-:-:S02]  /*1970*/  @!P5 LEA R25, R25, R24, 0x18 ;  /* 0x000000181919d211 */ /* 0x002fc400078ec0ff */
[----:B------:R-:W-:Y:S01]  /*1980*/  @!P5 IADD3.X R29, RZ, R33, RZ, P1, !PT ;  /* 0x00000021ff1dd210 */ /* 0x000fe20000ffe4ff */
[----:B------:R-:W1:Y:S01]  /*1990*/  @!P5 LDC.64 R6, c[0x0][0x210] ;  /* 0x00008400ff06db82 */ /* 0x000e620000000a00 */
[C---:B------:R-:W-:Y:S01]  /*19a0*/  @!P0 IMAD R11, R32.reuse, R11, R28 ;  /* 0x0000000b200b8224 */ /* 0x040fe200078e021c */
[----:B------:R-:W2:Y:S01]  /*19b0*/  @!P3 S2R R24, SR_CgaCtaId ;  /* 0x000000000018b919 */ /* 0x000ea20000008800 */
[----:B------:R-:W-:Y:S01]  /*19c0*/  @!P0 IMAD.WIDE.U32 R32, R32, R10, R36 ;  /* 0x0000000a20208225 */ /* 0x000fe200078e0024 */
[----:B------:R-:W-:Y:S02]  /*19d0*/  @!P5 MOV R35, R37 ;  /* 0x000000250023d202 */ /* 0x000fe40000000f00 */
[----:B------:R-:W-:Y:S01]  /*19e0*/  IADD3 R10, R242, 0x40, RZ ;  /* 0x00000040f20a7810 */ /* 0x000fe20007ffe0ff */
[----:B------:R-:W-:Y:S01]  /*19f0*/  @!P0 IMAD.IADD R11, R33, 0x1, R11 ;  /* 0x00000001210b8824 */ /* 0x000fe200078e020b */
[----:B------:R-:W2:Y:S01]  /*1a00*/  S2UR UR4, SR_CgaCtaId ;  /* 0x00000000000479c3 */ /* 0x000ea20000008800 */
[-C--:B---3--:R-:W-:Y:S01]  /*1a10*/  @!P5 IMAD R26, R29, R2.reuse, RZ ;  /* 0x000000021d1ad224 */ /* 0x088fe200078e02ff */
[----:B------:R-:W-:Y:S01]  /*1a20*/  @!P4 LEA R21, R16, R21, 0x1 ;  /* 0x000000151015c211 */ /* 0x000fe200078e08ff */
[----:B------:R-:W-:Y:S01]  /*1a30*/  @!P5 IMAD.WIDE.U32 R34, R27, R2, R34 ;  /* 0x000000021b22d225 */ /* 0x000fe200078e0022 */
[----:B------:R-:W-:-:S03]  /*1a40*/  SHF.L.U32 R12, R12, 0x3, RZ ;  /* 0x000000030c0c7819 */ /* 0x000fc600000006ff */
[----:B------:R-:W-:Y:S01]  /*1a50*/  @!P5 IMAD R26, R27, R3, R26 ;  /* 0x000000031b1ad224 */ /* 0x000fe200078e021a */
[----:B------:R-:W3:Y:S01]  /*1a60*/  @!P4 LDC.64 R4, c[0x0][0x218] ;  /* 0x00008600ff04cb82 */ /* 0x000ee20000000a00 */
[----:B----4-:R-:W-:Y:S01]  /*1a70*/  @!P0 LEA R8, P1, R32, R8, 0x1 ;  /* 0x0000000820088211 */ /* 0x010fe200078208ff */
[----:B------:R-:W-:Y:S02]  /*1a80*/  IMAD R28, R243, R54, RZ ;  /* 0x00000036f31c7224 */ /* 0x000fe400078e02ff */
[----:B------:R-:W-:Y:S01]  /*1a90*/  @!P5 IADD3 R26, R35, R26, RZ ;  /* 0x0000001a231ad210 */ /* 0x000fe20007ffe0ff */
[----:B------:R-:W-:Y:S01]  /*1aa0*/  IMAD.WIDE.U32 R36, R54, 0x40, RZ ;  /* 0x0000004036247825 */ /* 0x000fe200078e00ff */
[----:B------:R-:W-:Y:S02]  /*1ab0*/  @!P0 LEA.HI.X R9, R32, R9, R11, 0x1, P1 ;  /* 0x0000000920098211 */ /* 0x000fe400008f0c0b */
[----:B------:R-:W4:Y:S01]  /*1ac0*/  @!P3 LDC.64 R2, c[0x0][0x218] ;  /* 0x00008600ff02bb82 */ /* 0x000f220000000a00 */
[----:B------:R-:W-:Y:S01]  /*1ad0*/  ISETP.GE.AND P1, PT, R10, R13, PT ;  /* 0x0000000d0a00720c */ /* 0x000fe20003f26270 */
[----:B------:R-:W-:Y:S01]  /*1ae0*/  IMAD R28, R242, R55, R28 ;  /* 0x00000037f21c7224 */ /* 0x000fe200078e021c */
[----:B-1----:R-:W-:Y:S01]  /*1af0*/  @!P5 LEA R30, P2, R34, R6, 0x1 ;  /* 0x00000006221ed211 */ /* 0x002fe200078408ff */
[----:B------:R-:W-:Y:S01]  /*1b00*/  @!P5 IMAD R25, R16, 0x2, R25 ;  /* 0x000000021019d824 */ /* 0x000fe200078e0219 */
[----:B------:R-:W-:Y:S01]  /*1b10*/  @!P3 MOV R11, 0x400 ;  /* 0x00000400000bb802 */ /* 0x000fe20000000f00 */
[----:B------:R-:W-:Y:S01]  /*1b20*/  IMAD R29, R19, UR6, RZ ;  /* 0x00000006131d7c24 */ /* 0x000fe2000f8e02ff */
[----:B------:R-:W-:Y:S01]  /*1b30*/  @!P5 LEA.HI.X R31, R34, R7, R26, 0x1, P2 ;  /* 0x00000007221fd211 */ /* 0x000fe200010f0c1a */
[----:B--2---:R-:W-:Y:S01]  /*1b40*/  ULEA UR4, UR4, UR5, 0x18 ;  /* 0x0000000504047291 */ /* 0x004fe2000f8ec03f */
[----:B------:R-:W-:Y:S01]  /*1b50*/  IADD3 R53, R59, R28, RZ ;  /* 0x0000001c3b357210 */ /* 0x000fe20007ffe0ff */
[----:B------:R-:W-:Y:S01]  /*1b60*/  VIADD R28, R242, 0x60 ;  /* 0x00000060f21c7836 */ /* 0x000fe20000000000 */
[----:B------:R-:W-:-:S02]  /*1b70*/  @!P3 LEA R7, R24, R11, 0x18 ;  /* 0x0000000b1807b211 */ /* 0x000fc400078ec0ff */
[----:B------:R-:W-:Y:S01]  /*1b80*/  SHF.L.U32 R34, R55, 0x6, RZ ;  /* 0x0000000637227819 */ /* 0x000fe200000006ff */
[----:B------:R-:W1:Y:S01]  /*1b90*/  @!P1 S2R R27, SR_CgaCtaId ;  /* 0x00000000001b9919 */ /* 0x000e620000008800 */
[----:B------:R-:W-:Y:S02]  /*1ba0*/  LEA R239, R16, UR4, 0x1 ;  /* 0x0000000410ef7c11 */ /* 0x000fe4000f8e08ff */
[----:B---3--:R-:W-:Y:S02]  /*1bb0*/  @!P4 LEA R32, P2, R58, R4, 0x1 ;  /* 0x000000043a20c211 */ /* 0x008fe400078408ff */
[----:B------:R-:W-:Y:S01]  /*1bc0*/  IADD3 R24, R242, 0xa0, RZ ;  /* 0x000000a0f2187810 */ /* 0x000fe20007ffe0ff */
[----:B------:R-:W-:Y:S01]  /*1bd0*/  @!PT LDS RZ, [RZ] ;  /* 0x00000000fffff984 */ /* 0x000fe20000000800 */
[----:B------:R-:W-:Y:S01]  /*1be0*/  @!PT LDS RZ, [RZ] ;  /* 0x00000000fffff984 */ /* 0x000fe20000000800 */
[----:B------:R-:W-:Y:S01]  /*1bf0*/  @!PT LDS RZ, [RZ] ;  /* 0x00000000fffff984 */ /* 0x000fe20000000800 */
[----:B------:R2:W-:Y:S01]  /*1c00*/  @!P0 LDGSTS.E.BYPASS.LTC128B.128 [R239], desc[UR8][R8.64] ;  /* 0x0000000008ef8fae */ /* 0x0005e2000b901d48 */
[----:B------:R-:W-:Y:S02]  /*1c10*/  @!P4 LEA.HI.X R33, R58, R5, R53, 0x1, P2 ;  /* 0x000000053a21c211 */ /* 0x000fe400010f0c35 */
[----:B------:R-:W3:Y:S01]  /*1c20*/  @!P1 LDC.64 R4, c[0x0][0x218] ;  /* 0x00008600ff049b82 */ /* 0x000ee20000000a00 */
[----:B------:R-:W-:Y:S01]  /*1c30*/  @!P3 LEA R6, P0, R54, R58, 0x5 ;  /* 0x0000003a3606b211 */ /* 0x000fe200078028ff */
[----:B------:R1:W-:Y:S01]  /*1c40*/  @!P5 LDGSTS.E.BYPASS.LTC128B.128 [R25+0x800], desc[UR8][R30.64] ;  /* 0x008000001e19dfae */ /* 0x0003e2000b901d48 */
[----:B------:R-:W-:-:S02]  /*1c50*/  @!P3 LEA R7, R16, R7, 0x1 ;  /* 0x000000071007b211 */ /* 0x000fc400078e08ff */
[----:B------:R-:W-:Y:S01]  /*1c60*/  @!P3 LEA.HI.X R11, R54, R53, R55, 0x5, P0 ;  /* 0x00000035360bb211 */ /* 0x000fe200000f2c37 */
[----:B------:R1:W-:Y:S01]  /*1c70*/  @!P4 LDGSTS.E.BYPASS.LTC128B.128 [R21+0x1000], desc[UR8][R32.64] ;  /* 0x010000002015cfae */ /* 0x0003e2000b901d48 */
[----:B----4-:R-:W-:Y:S02]  /*1c80*/  @!P3 LEA R2, P0, R6, R2, 0x1 ;  /* 0x000000020602b211 */ /* 0x010fe400078008ff */
[----:B------:R-:W-:Y:S02]  /*1c90*/  ISETP.GE.AND P4, PT, R24, R13, PT ;  /* 0x0000000d1800720c */ /* 0x000fe40003f86270 */
[----:B------:R-:W-:Y:S02]  /*1ca0*/  @!P3 LEA.HI.X R3, R6, R3, R11, 0x1, P0 ;  /* 0x000000030603b211 */ /* 0x000fe400000f0c0b */
[----:B------:R-:W-:Y:S02]  /*1cb0*/  ISETP.GE.AND P0, PT, R28, R13, PT ;  /* 0x0000000d1c00720c */ /* 0x000fe40003f06270 */
[----:B------:R-:W-:Y:S01]  /*1cc0*/  @!P1 IADD3 R6, P2, R58, R36, RZ ;  /* 0x000000243a069210 */ /* 0x000fe20007f5e0ff */
[----:B------:R4:W-:Y:S01]  /*1cd0*/  @!P3 LDGSTS.E.BYPASS.LTC128B.128 [R7+0x1800], desc[UR8][R2.64] ;  /* 0x018000000207bfae */ /* 0x0009e2000b901d48 */
[----:B------:R-:W-:-:S02]  /*1ce0*/  IADD3 R26, R242, 0x80, RZ ;  /* 0x00000080f21a7810 */ /* 0x000fc40007ffe0ff */
[----:B------:R-:W-:Y:S02]  /*1cf0*/  @!P1 IADD3.X R34, R53, R37, R34, P2, !PT ;  /* 0x0000002535229210 */ /* 0x000fe400017fe422 */
[----:B------:R-:W-:Y:S01]  /*1d00*/  ISETP.GE.AND P5, PT, R26, R13, PT ;  /* 0x0000000d1a00720c */ /* 0x000fe20003fa6270 */
[----:B------:R-:W4:Y:S01]  /*1d10*/  @!P4 S2R R11, SR_CgaCtaId ;  /* 0x00000000000bc919 */ /* 0x000f220000008800 */
[----:B---3--:R-:W-:Y:S01]  /*1d20*/  @!P1 LEA R40, P2, R6, R4, 0x1 ;  /* 0x0000000406289211 */ /* 0x008fe200078408ff */
[----:B--2---:R-:W-:Y:S02]  /*1d30*/  VIADD R8, R242, 0xc0 ;  /* 0x000000c0f2087836 */ /* 0x004fe40000000000 */
[----:B------:R-:W-:Y:S02]  /*1d40*/  @!P0 MOV R52, R58 ;  /* 0x0000003a00348202 */ /* 0x000fe40000000f00 */
[----:B------:R-:W-:Y:S02]  /*1d50*/  @!P1 LEA.HI.X R41, R6, R5, R34, 0x1, P2 ;  /* 0x0000000506299211 */ /* 0x000fe400010f0c22 */
[----:B------:R-:W2:Y:S01]  /*1d60*/  @!P0 S2R R6, SR_CgaCtaId ;  /* 0x0000000000068919 */ /* 0x000ea20000008800 */
[----:B------:R-:W-:Y:S01]  /*1d70*/  ISETP.GE.AND P3, PT, R8, R13, PT ;  /* 0x0000000d0800720c */ /* 0x000fe20003f66270 */
[----:B------:R-:W3:Y:S01]  /*1d80*/  @!P0 LDC.64 R4, c[0x0][0x218] ;  /* 0x00008600ff048b82 */ /* 0x000ee20000000a00 */
[----:B-1----:R-:W-:Y:S01]  /*1d90*/  IADD3 R30, R242, 0xe0, RZ ;  /* 0x000000e0f21e7810 */ /* 0x002fe20007ffe0ff */
[----:B------:R-:W1:Y:S01]  /*1da0*/  @!P5 S2R R25, SR_CgaCtaId ;  /* 0x000000000019d919 */ /* 0x000e620000008800 */
[----:B------:R-:W-:-:S02]  /*1db0*/  @!P0 IMAD R32, R55, 0x60, RZ ;  /* 0x0000006037208824 */ /* 0x000fc400078e02ff */
[----:B------:R-:W-:Y:S01]  /*1dc0*/  ISETP.GE.AND P2, PT, R30, R13, PT ;  /* 0x0000000d1e00720c */ /* 0x000fe20003f46270 */
[----:B------:R-:W-:Y:S01]  /*1dd0*/  @!P0 IMAD.WIDE.U32 R34, R54, 0x60, R52 ;  /* 0x0000006036228825 */ /* 0x000fe200078e0034 */
[----:B------:R-:W-:Y:S02]  /*1de0*/  @!P4 MOV R52, R58 ;  /* 0x0000003a0034c202 */ /* 0x000fe40000000f00 */
[----:B----4-:R-:W-:-:S03]  /*1df0*/  @!P1 MOV R2, 0x400 ;  /* 0x0000040000029802 */ /* 0x010fc60000000f00 */
[----:B------:R-:W4:Y:S01]  /*1e00*/  @!P3 S2R R9, SR_CgaCtaId ;  /* 0x000000000009b919 */ /* 0x000f220000008800 */
[----:B------:R-:W-:Y:S02]  /*1e10*/  @!P0 MOV R7, 0x400 ;  /* 0x0000040000078802 */ /* 0x000fe40000000f00 */
[----:B------:R-:W-:Y:S02]  /*1e20*/  @!P1 LEA R27, R27, R2, 0x18 ;  /* 0x000000021b1b9211 */ /* 0x000fe400078ec0ff */
[----:B------:R-:W1:Y:S01]  /*1e30*/  @!P5 LDC.64 R2, c[0x0][0x218] ;  /* 0x00008600ff02db82 */ /* 0x000e620000000a00 */
[----:B------:R-:W1:Y:S01]  /*1e40*/  @!P2 S2R R21, SR_CgaCtaId ;  /* 0x000000000015a919 */ /* 0x000e620000008800 */
[----:B------:R-:W-:Y:S01]  /*1e50*/  @!P0 IADD3 R32, R35, R32, RZ ;  /* 0x0000002023208210 */ /* 0x000fe20007ffe0ff */
[----:B------:R-:W-:-:S05]  /*1e60*/  @!P1 IMAD R27, R16, 0x2, R27 ;  /* 0x00000002101b9824 */ /* 0x000fca00078e021b */
[----:B------:R1:W-:Y:S01]  /*1e70*/  @!P1 LDGSTS.E.BYPASS.LTC128B.128 [R27+0x2000], desc[UR8][R40.64] ;  /* 0x02000000281b9fae */ /* 0x0003e2000b901d48 */
[----:B---3--:R-:W-:Y:S02]  /*1e80*/  @!P0 LEA R36, P1, R34, R4, 0x1 ;  /* 0x0000000422248211 */ /* 0x008fe400078208ff */
[----:B------:R-:W-:Y:S02]  /*1e90*/  @!P3 MOV R4, 0x400 ;  /* 0x000004000004b802 */ /* 0x000fe40000000f00 */
[----:B--2---:R-:W-:Y:S02]  /*1ea0*/  @!P0 LEA R7, R6, R7, 0x18 ;  /* 0x0000000706078211 */ /* 0x004fe400078ec0ff */
[----:B------:R-:W-:Y:S02]  /*1eb0*/  @!P4 MOV R6, 0x400 ;  /* 0x000004000006c802 */ /* 0x000fe40000000f00 */
[----:B------:R-:W-:Y:S01]  /*1ec0*/  @!P0 LEA.HI.X R37, R34, R5, R32, 0x1, P1 ;  /* 0x0000000522258211 */ /* 0x000fe200008f0c20 */
[----:B------:R-:W-:Y:S01]  /*1ed0*/  @!P0 IMAD R31, R16, 0x2, R7 ;  /* 0x00000002101f8824 */ /* 0x000fe200078e0207 */
[----:B------:R-:W-:-:S02]  /*1ee0*/  @!P4 LEA R11, R11, R6, 0x18 ;  /* 0x000000060b0bc211 */ /* 0x000fc400078ec0ff */
[----:B------:R-:W2:Y:S01]  /*1ef0*/  @!P4 LDC.64 R6, c[0x0][0x218] ;  /* 0x00008600ff06cb82 */ /* 0x000ea20000000a00 */
[----:B------:R-:W-:Y:S01]  /*1f00*/  ISETP.GE.AND P1, PT, R20, R13, PT ;  /* 0x0000000d1400720c */ /* 0x000fe20003f26270 */
[----:B------:R3:W-:Y:S01]  /*1f10*/  @!P0 LDGSTS.E.BYPASS.LTC128B.128 [R31+0x2800], desc[UR8][R36.64] ;  /* 0x02800000241f8fae */ /* 0x0007e2000b901d48 */
[----:B------:R-:W-:Y:S02]  /*1f20*/  @!P5 MOV R20, 0x400 ;  /* 0x000004000014d802 */ /* 0x000fe40000000f00 */
[----:B------:R-:W-:Y:S02]  /*1f30*/  @!P4 LEA R11, R16, R11, 0x1 ;  /* 0x0000000b100bc211 */ /* 0x000fe400078e08ff */
[----:B----4-:R-:W-:Y:S02]  /*1f40*/  @!P3 LEA R9, R9, R4, 0x18 ;  /* 0x000000040909b211 */ /* 0x010fe400078ec0ff */
[----:B------:R-:W4:Y:S01]  /*1f50*/  @!P3 LDC.64 R4, c[0x0][0x218] ;  /* 0x00008600ff04bb82 */ /* 0x000f220000000a00 */
[----:B-1----:R-:W-:-:S02]  /*1f60*/  @!P5 LEA R25, R25, R20, 0x18 ;  /* 0x000000141919d211 */ /* 0x002fc400078ec0ff */
[----:B------:R-:W-:Y:S02]  /*1f70*/  @!P2 MOV R20, 0x400 ;  /* 0x000004000014a802 */ /* 0x000fe40000000f00 */
[----:B------:R-:W-:Y:S01]  /*1f80*/  @!P5 LEA R27, P0, R54, R58, 0x7 ;  /* 0x0000003a361bd211 */ /* 0x000fe200078038ff */
[----:B------:R-:W-:Y:S01]  /*1f90*/  IMAD.WIDE.U32 R40, R18, UR6, R22 ;  /* 0x0000000612287c25 */ /* 0x000fe2000f8e0016 */
[----:B------:R-:W-:Y:S02]  /*1fa0*/  @!P2 LEA R19, R21, R20, 0x18 ;  /* 0x000000141513a211 */ /* 0x000fe400078ec0ff */
[----:B------:R-:W-:Y:S01]  /*1fb0*/  @!P5 LEA.HI.X R32, R54, R53, R55, 0x7, P0 ;  /* 0x000000353620d211 */ /* 0x000fe200000f3c37 */
[----:B------:R-:W-:Y:S01]  /*1fc0*/  @!P4 IMAD R22, R55, 0xa0, RZ ;  /* 0x000000a03716c824 */ /* 0x000fe200078e02ff */
[----:B------:R-:W-:Y:S01]  /*1fd0*/  @!P5 LEA R34, P0, R27, R2, 0x1 ;  /* 0x000000021b22d211 */ /* 0x000fe200078008ff */
[----:B------:R-:W-:Y:S01]  /*1fe0*/  IMAD R20, R18, UR7, R29 ;  /* 0x0000000712147c24 */ /* 0x000fe2000f8e021d */
[----:B------:R-:W-:Y:S01]  /*1ff0*/  @!P5 LEA R25, R16, R25, 0x1 ;  /* 0x000000191019d211 */ /* 0x000fe200078e08ff */
[----:B------:R-:W-:Y:S01]  /*2000*/  @!P3 IMAD R18, R55, 0xc0, RZ ;  /* 0x000000c03712b824 */ /* 0x000fe200078e02ff */
[----:B------:R-:W-:Y:S01]  /*2010*/  @!P5 LEA.HI.X R35, R27, R3, R32, 0x1, P0 ;  /* 0x000000031b23d211 */ /* 0x000fe200000f0c20 */
[----:B------:R-:W-:Y:S01]  /*2020*/  @!P4 IMAD.WIDE.U32 R32, R54, 0xa0, R52 ;  /* 0x000000a03620c825 */ /* 0x000fe200078e0034 */
[----:B------:R-:W1:Y:S01]  /*2030*/  @!P2 LDC.64 R2, c[0x0][0x218] ;  /* 0x00008600ff02ab82 */ /* 0x000e620000000a00 */
[----:B------:R-:W-:Y:S01]  /*2040*/  @!P3 LEA R9, R16, R9, 0x1 ;  /* 0x000000091009b211 */ /* 0x000fe200078e08ff */
[----:B------:R-:W-:Y:S01]  /*2050*/  ULDC.64 UR6, c[0x0][0x220] ;  /* 0x0000880000067ab9 */ /* 0x000fe20000000a00 */
[----:B------:R-:W-:Y:S01]  /*2060*/  @!P3 IMAD.MOV.U32 R52, RZ, RZ, R58 ;  /* 0x000000ffff34b224 */ /* 0x000fe200078e003a */
[----:B------:R-:W-:Y:S01]  /*2070*/  @!P4 IADD3 R22, R33, R22, RZ ;  /* 0x000000162116c210 */ /* 0x000fe20007ffe0ff */
[----:B------:R-:W-:Y:S01]  /*2080*/  @!P5 LDGSTS.E.BYPASS.LTC128B.128 [R25+0x3000], desc[UR8][R34.64] ;  /* 0x030000002219dfae */ /* 0x000fe2000b901d48 */
[----:B--2---:R-:W-:Y:S01]  /*2090*/  @!P4 LEA R6, P0, R32, R6, 0x1 ;  /* 0x000000062006c211 */ /* 0x004fe200078008ff */
[----:B------:R-:W-:Y:S01]  /*20a0*/  @!P3 IMAD.WIDE.U32 R42, R54, 0xc0, R52 ;  /* 0x000000c0362ab825 */ /* 0x000fe200078e0034 */
[----:B------:R-:W-:Y:S01]  /*20b0*/  @!P2 LEA R19, R16, R19, 0x1 ;  /* 0x000000131013a211 */ /* 0x000fe200078e08ff */
[----:B---3--:R-:W2:Y:S01]  /*20c0*/  LDC.64 R36, c[0x0][0x250] ;  /* 0x00009400ff247b82 */ /* 0x008ea20000000a00 */
[----:B------:R-:W-:Y:S01]  /*20d0*/  @!P4 LEA.HI.X R7, R32, R7, R22, 0x1, P0 ;  /* 0x000000072007c211 */ /* 0x000fe200000f0c16 */
[----:B------:R-:W-:Y:S01]  /*20e0*/  @!P2 IMAD.MOV.U32 R52, RZ, RZ, R58 ;  /* 0x000000ffff34a224 */ /* 0x000fe200078e003a */
[----:B----4-:R-:W-:Y:S01]  /*20f0*/  @!P3 LEA R32, P0, R42, R4, 0x1 ;  /* 0x000000042a20b211 */ /* 0x010fe200078008ff */
[----:B------:R-:W-:Y:S01]  /*2100*/  @!P2 IMAD R4, R55, 0xe0, RZ ;  /* 0x000000e03704a824 */ /* 0x000fe200078e02ff */
[----:B------:R-:W-:Y:S01]  /*2110*/  @!P3 IADD3 R18, R43, R18, RZ ;  /* 0x000000122b12b210 */ /* 0x000fe20007ffe0ff */
[----:B------:R-:W-:Y:S01]  /*2120*/  @!P2 IMAD.WIDE.U32 R22, R54, 0xe0, R52 ;  /* 0x000000e03616a825 */ /* 0x000fe200078e0034 */
[----:B------:R-:W-:Y:S01]  /*2130*/  @!P4 LDGSTS.E.BYPASS.LTC128B.128 [R11+0x3800], desc[UR8][R6.64] ;  /* 0x03800000060bcfae */ /* 0x000fe2000b901d48 */
[----:B------:R-:W-:-:S02]  /*2140*/  IADD3 R17, P5, R242, R17, RZ ;  /* 0x00000011f2117210 */ /* 0x000fc40007fbe0ff */
[----:B------:R-:W-:Y:S01]  /*2150*/  @!P3 LEA.HI.X R33, R42, R5, R18, 0x1, P0 ;  /* 0x000000052a21b211 */ /* 0x000fe200000f0c12 */
[----:B------:R-:W-:Y:S01]  /*2160*/  @!P2 IMAD.IADD R4, R23, 0x1, R4 ;  /* 0x000000011704a824 */ /* 0x000fe200078e0204 */
[----:B------:R-:W-:Y:S01]  /*2170*/  IADD3 R41, R41, R20, RZ ;  /* 0x0000001429297210 */ /* 0x000fe20007ffe0ff */
[----:B------:R-:W-:Y:S01]  /*2180*/  IMAD.X R15, R243, 0x1, R15, P5 ;  /* 0x00000001f30f7824 */ /* 0x000fe200028e060f */
[-C--:B------:R-:W-:Y:S01]  /*2190*/  ISETP.GE.AND P5, PT, R28, R13.reuse, PT ;  /* 0x0000000d1c00720c */ /* 0x080fe20003fa6270 */
[----:B------:R-:W-:Y:S01]  /*21a0*/  @!P3 LDGSTS.E.BYPASS.LTC128B.128 [R9+0x4000], desc[UR8][R32.64] ;  /* 0x040000002009bfae */ /* 0x000fe2000b901d48 */
[----:B-1----:R-:W-:Y:S02]  /*21b0*/  @!P2 LEA R2, P0, R22, R2, 0x1 ;  /* 0x000000021602a211 */ /* 0x002fe400078008ff */
[----:B------:R-:W-:Y:S02]  /*21c0*/  ISETP.GE.AND P3, PT, R242, R13, PT ;  /* 0x0000000df200720c */ /* 0x000fe40003f66270 */
[----:B------:R-:W-:-:S02]  /*21d0*/  @!P2 LEA.HI.X R3, R22, R3, R4, 0x1, P0 ;  /* 0x000000031603a211 */ /* 0x000fc400000f0c04 */
[----:B------:R-:W-:Y:S01]  /*21e0*/  ISETP.GE.AND P4, PT, R26, R13, PT ;  /* 0x0000000d1a00720c */ /* 0x000fe20003f86270 */
[-C--:B--2---:R-:W-:Y:S02]  /*21f0*/  IMAD R4, R15, R36.reuse, RZ ;  /* 0x000000240f047224 */ /* 0x084fe400078e02ff */
[----:B------:R1:W-:Y:S01]  /*2200*/  @!P2 LDGSTS.E.BYPASS.LTC128B.128 [R19+0x4800], desc[UR8][R2.64] ;  /* 0x048000000213afae */ /* 0x0003e2000b901d48 */
[C---:B------:R-:W-:Y:S01]  /*2210*/  IMAD.WIDE.U32 R40, R17.reuse, R36, R40 ;  /* 0x0000002411287225 */ /* 0x040fe200078e0028 */
[----:B------:R-:W-:Y:S02]  /*2220*/  SHF.L.U32 R5, R36, 0x5, RZ ;  /* 0x0000000524057819 */ /* 0x000fe400000006ff */
[----:B------:R-:W0:Y:S01]  /*2230*/  LDGDEPBAR ;  /* 0x00000000000079af */ /* 0x000e220000000000 */
[----:B------:R-:W-:Y:S01]  /*2240*/  IMAD R4, R17, R37, R4 ;  /* 0x0000002511047224 */ /* 0x000fe200078e0204 */
[----:B------:R-:W-:-:S04]  /*2250*/  LEA R234, P0, R40, UR6, 0x1 ;  /* 0x0000000628ea7c11 */ /* 0x000fc8000f8008ff */
[----:B------:R-:W-:Y:S02]  /*2260*/  IADD3 R4, R41, R4, RZ ;  /* 0x0000000429047210 */ /* 0x000fe40007ffe0ff */
[----:B------:R-:W-:Y:S02]  /*2270*/  @!P1 LEA R16, P2, R5, R234, 0x1 ;  /* 0x000000ea05109211 */ /* 0x000fe400078408ff */
[----:B------:R-:W-:Y:S02]  /*2280*/  LEA.HI.X R233, R40, UR7, R4, 0x1, P0 ;  /* 0x0000000728e97c11 */ /* 0x000fe400080f0c04 */
[----:B------:R-:W-:Y:S02]  /*2290*/  ISETP.GE.AND P0, PT, R10, R13, PT ;  /* 0x0000000d0a00720c */ /* 0x000fe40003f06270 */
[----:B------:R-:W-:Y:S01]  /*22a0*/  SHF.L.U64.HI R4, R36, 0x5, R37 ;  /* 0x0000000524047819 */ /* 0x000fe20000010225 */
[----:B------:R-:W-:-:S03]  /*22b0*/  @!P3 IMAD.MOV.U32 R235, RZ, RZ, R233 ;  /* 0x000000ffffebb224 */ /* 0x000fc600078e00e9 */
[----:B------:R-:W-:Y:S02]  /*22c0*/  @!P1 LEA.HI.X R17, R5, R233, R4, 0x1, P2 ;  /* 0x000000e905119211 */ /* 0x000fe400010f0c04 */
[----:B------:R-:W-:Y:S02]  /*22d0*/  ISETP.GE.AND P2, PT, R8, R13, PT ;  /* 0x0000000d0800720c */ /* 0x000fe40003f46270 */
[----:B-1----:R-:W-:Y:S01]  /*22e0*/  IADD3 R3, -R14, R51, RZ ;  /* 0x000000330e037210 */ /* 0x002fe20007ffe1ff */
[----:B------:R-:W-:-:S04]  /*22f0*/  DEPBAR.LE SB0, 0x0 ;  /* 0x000080000000791a */ /* 0x000fc80000000000 */
[----:B------:R-:W-:Y:S01]  /*2300*/  BAR.SYNC.DEFER_BLOCKING 0x0 ;  /* 0x0000000000007b1d */ /* 0x000fe20000010000 */
[----:B------:R-:W-:Y:S02]  /*2310*/  LEA.HI R2, R0, R51, RZ, 0x4 ;  /* 0x0000003300027211 */ /* 0x000fe400078f20ff */
[----:B------:R-:W-:Y:S02]  /*2320*/  LEA.HI R6, R3, R3, RZ, 0x1 ;  /* 0x0000000303067211 */ /* 0x000fe400078f08ff */
[----:B------:R-:W-:Y:S02]  /*2330*/  LOP3.LUT R88, R2, 0xfffffff0, RZ, 0xc0, !PT ;  /* 0xfffffff002587812 */ /* 0x000fe400078ec0ff */
[----:B------:R-:W-:Y:S02]  /*2340*/  SHF.R.S32.HI R0, RZ, 0x1, R6 ;  /* 0x00000001ff007819 */ /* 0x000fe40000011406 */
[----:B------:R-:W-:Y:S02]  /*2350*/  IADD3 R88, -R88, R51, RZ ;  /* 0x0000003358587210 */ /* 0x000fe40007ffe1ff */
[----:B------:R-:W-:Y:S01]  /*2360*/  SHF.R.S32.HI R9, RZ, 0x4, R2 ;  /* 0x00000004ff097819 */ /* 0x000fe20000011402 */
[----:B------:R-:W-:Y:S01]  /*2370*/  IMAD.SHL.U32 R10, R0, 0x40, RZ ;  /* 0x00000040000a7824 */ /* 0x000fe200078e00ff */
[----:B------:R-:W-:-:S02]  /*2380*/  LEA.HI R7, R88, R88, RZ, 0x1 ;  /* 0x0000005858077211 */ /* 0x000fc400078f08ff */
[----:B------:R-:W-:Y:S02]  /*2390*/  LEA.HI R2, R2, R9, RZ, 0x1 ;  /* 0x0000000902027211 */ /* 0x000fe400078f08ff */
[--C-:B------:R-:W-:Y:S02]  /*23a0*/  SHF.R.S32.HI R11, RZ, 0x1, R7.reuse ;  /* 0x00000001ff0b7819 */ /* 0x100fe40000011407 */
[----:B------:R-:W-:Y:S02]  /*23b0*/  SHF.R.S32.HI R8, RZ, 0x1f, R7 ;  /* 0x0000001fff087819 */ /* 0x000fe40000011407 */
[----:B------:R-:W-:Y:S02]  /*23c0*/  LOP3.LUT R6, R6, 0x7fffffe, RZ, 0xc0, !PT ;  /* 0x07fffffe06067812 */ /* 0x000fe400078ec0ff */
[----:B------:R-:W-:Y:S01]  /*23d0*/  LEA.HI R8, R8, R11, RZ, 0x2 ;  /* 0x0000000b08087211 */ /* 0x000fe200078f10ff */
[----:B------:R-:W-:Y:S01]  /*23e0*/  @P3 STS [R239+0x5000], RZ ;  /* 0x005000ffef003388 */ /* 0x000fe20000000800 */
[----:B------:R-:W-:Y:S01]  /*23f0*/  IADD3 R229, R3, -R6, RZ ;  /* 0x8000000603e57210 */ /* 0x000fe20007ffe0ff */
[----:B------:R-:W-:Y:S01]  /*2400*/  @!P5 IMAD R3, R37, 0xc0, RZ ;  /* 0x000000c02503d824 */ /* 0x000fe200078e02ff */
[----:B------:R-:W-:Y:S01]  /*2410*/  LOP3.LUT R7, R7, 0x7fffffe, RZ, 0xc0, !PT ;  /* 0x07fffffe07077812 */ /* 0x000fe200078ec0ff */
[----:B------:R-:W-:Y:S04]  /*2420*/  @P3 STS [R239+0x5004], RZ ;  /* 0x005004ffef003388 */ /* 0x000fe80000000800 */
        /* <DEDUP_REMOVED lines=10> */
[----:B------:R-:W-:Y:S01]  /*24d0*/  @!P1 LDGSTS.E.BYPASS.LTC128B.128 [R239+0x5800], desc[UR8][R16.64] ;  /* 0x0580000010ef9fae */ /* 0x000fe2000b901d48 */
[----:B------:R-:W-:-:S03]  /*24e0*/  @!P0 LEA R4, P1, R36, R234, 0x7 ;  /* 0x000000ea24048211 */ /* 0x000fc600078238ff */
[----:B------:R-:W-:Y:S01]  /*24f0*/  @P0 STS.128 [R239+0x6000], RZ ;  /* 0x006000ffef000388 */ /* 0x000fe20000000c00 */
[----:B------:R-:W-:Y:S02]  /*2500*/  @!P0 LEA.HI.X R5, R36, R233, R37, 0x7, P1 ;  /* 0x000000e924058211 */ /* 0x000fe400008f3c25 */
[----:B------:R-:W-:Y:S02]  /*2510*/  ISETP.GE.AND P1, PT, R30, R13, PT ;  /* 0x0000000d1e00720c */ /* 0x000fe40003f26270 */
[----:B------:R-:W-:Y:S01]  /*2520*/  LOP3.LUT R13, R10, 0xc0, RZ, 0xc0, !PT ;  /* 0x000000c00a0d7812 */ /* 0x000fe200078ec0ff */
[----:B------:R-:W-:Y:S01]  /*2530*/  @!PT LDS RZ, [RZ] ;  /* 0x00000000fffff984 */ /* 0x000fe20000000800 */
[----:B------:R-:W-:Y:S01]  /*2540*/  @!PT LDS RZ, [RZ] ;  /* 0x00000000fffff984 */ /* 0x000fe20000000800 */
[----:B------:R-:W-:Y:S01]  /*2550*/  @!PT LDS RZ, [RZ] ;  /* 0x00000000fffff984 */ /* 0x000fe20000000800 */
[----:B------:R2:W-:Y:S01]  /*2560*/  @!P0 LDGSTS.E.BYPASS.LTC128B.128 [R239+0x6000], desc[UR8][R4.64] ;  /* 0x0600000004ef8fae */ /* 0x0005e2000b901d48 */
[----:B------:R-:W-:Y:S02]  /*2570*/  LOP3.LUT R10, R2, 0xfffffffe, RZ, 0xc0, !PT ;  /* 0xfffffffe020a7812 */ /* 0x000fe400078ec0ff */
[----:B------:R-:W-:Y:S01]  /*2580*/  LOP3.LUT R2, R8, 0xfffffffc, RZ, 0xc0, !PT ;  /* 0xfffffffc08027812 */ /* 0x000fe200078ec0ff */
[----:B------:R-:W-:Y:S01]  /*2590*/  @P5 STS.128 [R239+0x6800], RZ ;  /* 0x006800ffef005388 */ /* 0x000fe20000000c00 */
[----:B------:R-:W-:Y:S01]  /*25a0*/  LOP3.LUT R8, R13, 0x8, R12, 0xf8, !PT ;  /* 0x000000080d087812 */ /* 0x000fe200078ef80c */
[----:B------:R-:W-:Y:S01]  /*25b0*/  IMAD.IADD R10, R9, 0x1, -R10 ;  /* 0x00000001090a7824 */ /* 0x000fe200078e0a0a */
[----:B------:R-:W-:-:S02]  /*25c0*/  IADD3 R2, R11, -R2, RZ ;  /* 0x800000020b027210 */ /* 0x000fc40007ffe0ff */
[-C--:B-1----:R-:W-:Y:S01]  /*25d0*/  @!P5 MOV R235, R233.reuse ;  /* 0x000000e900ebd202 */ /* 0x082fe20000000f00 */
[C---:B------:R-:W-:Y:S01]  /*25e0*/  IMAD R229, R10.reuse, 0x8, R229 ;  /* 0x000000080ae57824 */ /* 0x040fe200078e02e5 */
[----:B------:R-:W-:Y:S02]  /*25f0*/  SHF.L.U32 R6, R10, 0x3, RZ ;  /* 0x000000030a067819 */ /* 0x000fe400000006ff */
[----:B------:R-:W-:Y:S01]  /*2600*/  SHF.R.S32.HI R9, RZ, 0x1f, R88 ;  /* 0x0000001fff097819 */ /* 0x000fe20000011458 */
[----:B------:R-:W-:Y:S01]  /*2610*/  @!P5 IMAD.WIDE.U32 R10, R36, 0xc0, R234 ;  /* 0x000000c0240ad825 */ /* 0x000fe200078e00ea */
[----:B------:R-:W-:Y:S02]  /*2620*/  SHF.L.U32 R81, R2, 0x6, RZ ;  /* 0x0000000602517819 */ /* 0x000fe400000006ff */
[----:B------:R-:W-:Y:S01]  /*2630*/  @!P2 MOV R235, R233 ;  /* 0x000000e900eba202 */ /* 0x000fe20000000f00 */
[----:B------:R-:W-:Y:S01]  /*2640*/  @!P5 IMAD.IADD R11, R11, 0x1, R3 ;  /* 0x000000010b0bd824 */ /* 0x000fe200078e0203 */
[----:B------:R-:W-:-:S02]  /*2650*/  LEA.HI R3, R9, R88, RZ, 0x3 ;  /* 0x0000005809037211 */ /* 0x000fc400078f18ff */
[----:B------:R-:W-:Y:S01]  /*2660*/  LOP3.LUT R81, R81, 0xc0, RZ, 0xc0, !PT ;  /* 0x000000c051517812 */ /* 0x000fe200078ec0ff */
[----:B------:R-:W-:Y:S01]  /*2670*/  @!P2 IMAD.WIDE.U32 R14, R36, 0x180, R234 ;  /* 0x00000180240ea825 */ /* 0x000fe200078e00ea */
[----:B------:R-:W-:Y:S01]  /*2680*/  SHF.R.U32.HI R13, RZ, 0x3, R13 ;  /* 0x00000003ff0d7819 */ /* 0x000fe2000001160d */
[----:B------:R-:W-:Y:S01]  /*2690*/  @!PT LDS RZ, [RZ] ;  /* 0x00000000fffff984 */ /* 0x000fe20000000800 */
[----:B------:R-:W-:Y:S01]  /*26a0*/  @!PT LDS RZ, [RZ] ;  /* 0x00000000fffff984 */ /* 0x000fe20000000800 */
[----:B------:R-:W-:Y:S01]  /*26b0*/  @!PT LDS RZ, [RZ] ;  /* 0x00000000fffff984 */ /* 0x000fe20000000800 */
[----:B------:R-:W-:Y:S01]  /*26c0*/  @!P5 LDGSTS.E.BYPASS.LTC128B.128 [R239+0x6800], desc[UR8][R10.64] ;  /* 0x068000000aefdfae */ /* 0x000fe2000b901d48 */
[----:B------:R-:W-:Y:S01]  /*26d0*/  LOP3.LUT R6, R81, 0x8, R6, 0xf8, !PT ;  /* 0x0000000851067812 */ /* 0x000fe200078ef806 */
[----:B------:R-:W-:Y:S01]  /*26e0*/  IMAD.SHL.U32 R3, R3, 0x20, RZ ;  /* 0x0000002003037824 */ /* 0x000fe200078e00ff */
[----:B------:R-:W-:Y:S01]  /*26f0*/  SHF.R.U32.HI R81, RZ, 0x3, R81 ;  /* 0x00000003ff517819 */ /* 0x000fe20000011651 */
[----:B--2---:R-:W-:Y:S01]  /*2700*/  @!P3 IMAD.MOV.U32 R4, RZ, RZ, R234 ;  /* 0x000000ffff04b224 */ /* 0x004fe200078e00ea */
[----:B------:R-:W-:Y:S01]  /*2710*/  @!P1 MOV R235, R233 ;  /* 0x000000e900eb9202 */ /* 0x000fe20000000f00 */
[----:B------:R-:W-:Y:S01]  /*2720*/  @P4 STS.128 [R239+0x7000], RZ ;  /* 0x007000ffef004388 */ /* 0x000fe20000000c00 */
[----:B------:R-:W-:-:S02]  /*2730*/  LOP3.LUT R83, R3, 0xffffff00, RZ, 0xc0, !PT ;  /* 0xffffff0003537812 */ /* 0x000fc400078ec0ff */
[----:B------:R-:W-:Y:S01]  /*2740*/  LOP3.LUT R8, R8, R13, RZ, 0x3c, !PT ;  /* 0x0000000d08087212 */ /* 0x000fe200078e3cff */
[----:B------:R-:W-:Y:S01]  /*2750*/  @!P1 IMAD.WIDE.U32 R12, R36, 0x1c0, R234 ;  /* 0x000001c0240c9825 */ /* 0x000fe200078e00ea */
[----:B------:R-:W-:Y:S02]  /*2760*/  LOP3.LUT R81, R6, R81, RZ, 0x3c, !PT ;  /* 0x0000005106517212 */ /* 0x000fe400078e3cff */
[----:B------:R-:W-:Y:S01]  /*2770*/  @!P3 MOV R5, R233 ;  /* 0x000000e90005b202 */ /* 0x000fe20000000f00 */
[C---:B------:R-:W-:Y:S01]  /*2780*/  @!P1 IMAD R6, R37.reuse, 0x1c0, RZ ;  /* 0x000001c025069824 */ /* 0x040fe200078e02ff */
[----:B------:R-:W-:Y:S01]  /*2790*/  IADD3 R88, R88, -R7, RZ ;  /* 0x8000000758587210 */ /* 0x000fe20007ffe0ff */
[----:B------:R-:W-:Y:S01]  /*27a0*/  @!P2 IMAD R7, R37, 0x180, RZ ;  /* 0x000001802507a824 */ /* 0x000fe200078e02ff */
[----:B------:R-:W-:Y:S01]  /*27b0*/  LEA R3, R90, R83, 0x9 ;  /* 0x000000535a037211 */ /* 0x000fe200078e48ff */
[----:B------:R-:W-:Y:S01]  /*27c0*/  @!P3 IMAD.WIDE.U32 R18, R36, 0x140, R4 ;  /* 0x000001402412b825 */ /* 0x000fe200078e0004 */
[----:B------:R-:W-:-:S02]  /*27d0*/  LEA R229, R229, R8, 0x5 ;  /* 0x00000008e5e57211 */ /* 0x000fc400078e28ff */
[----:B------:R-:W-:Y:S01]  /*27e0*/  @!P4 LEA R16, P0, R36, R234, 0x8 ;  /* 0x000000ea2410c211 */ /* 0x000fe200078040ff */
[----:B------:R-:W-:Y:S01]  /*27f0*/  @!P3 IMAD R8, R37, 0x140, RZ ;  /* 0x000001402508b824 */ /* 0x000fe200078e02ff */
[----:B------:R-:W-:Y:S01]  /*2800*/  @!P1 IADD3 R13, R13, R6, RZ ;  /* 0x000000060d0d9210 */ /* 0x000fe20007ffe0ff */
[----:B------:R-:W-:Y:S01]  /*2810*/  @!P2 IMAD.IADD R5, R15, 0x1, R7 ;  /* 0x000000010f05a824 */ /* 0x000fe200078e0207 */
[----:B------:R-:W-:Y:S01]  /*2820*/  LEA R6, R88, R3, 0x5 ;  /* 0x0000000358067211 */ /* 0x000fe200078e28ff */
[----:B------:R-:W-:Y:S01]  /*2830*/  @!P2 IMAD.MOV.U32 R4, RZ, RZ, R14 ;  /* 0x000000ffff04a224 */ /* 0x000fe200078e000e */
[----:B------:R-:W-:Y:S01]  /*2840*/  @!P4 LEA.HI.X R17, R36, R233, R37, 0x8, P0 ;  /* 0x000000e92411c211 */ /* 0x000fe200000f4425 */
[----:B------:R-:W-:Y:S01]  /*2850*/  IMAD R150, R88, 0x20, R83 ;  /* 0x0000002058967824 */ /* 0x000fe200078e0253 */
[----:B------:R-:W-:Y:S01]  /*2860*/  @!P3 IADD3 R9, R19, R8, RZ ;  /* 0x000000081309b210 */ /* 0x000fe20007ffe0ff */
[----:B------:R-:W-:Y:S01]  /*2870*/  IMAD.IADD R231, R81, 0x1, R6 ;  /* 0x0000000151e77824 */ /* 0x000fe200078e0206 */
[----:B------:R-:W-:Y:S01]  /*2880*/  @!P3 MOV R8, R18 ;  /* 0x000000120008b202 */ /* 0x000fe20000000f00 */
[----:B------:R-:W-:Y:S01]  /*2890*/  @!PT LDS RZ, [RZ] ;  /* 0x00000000fffff984 */ /* 0x000fe20000000800 */
[----:B------:R-:W-:Y:S01]  /*28a0*/  @!PT LDS RZ, [RZ] ;  /* 0x00000000fffff984 */ /* 0x000fe20000000800 */
[----:B------:R-:W-:Y:S01]  /*28b0*/  @!PT LDS RZ, [RZ] ;  /* 0x00000000fffff984 */ /* 0x000fe20000000800 */
[----:B------:R1:W-:Y:S01]  /*28c0*/  @!P4 LDGSTS.E.BYPASS.LTC128B.128 [R239+0x7000], desc[UR8][R16.64] ;  /* 0x0700000010efcfae */ /* 0x0003e2000b901d48 */
[----:B------:R-:W-:-:S02]  /*28d0*/  LEA R229, R229, UR4, 0x1 ;  /* 0x00000004e5e57c11 */ /* 0x000fc4000f8e08ff */
[----:B------:R-:W-:Y:S01]  /*28e0*/  LEA R231, R231, UR4, 0x1 ;  /* 0x00000004e7e77c11 */ /* 0x000fe2000f8e08ff */
[----:B------:R-:W-:Y:S01]  /*28f0*/  @P3 STS.128 [R239+0x7800], RZ ;  /* 0x007800ffef003388 */ /* 0x000fe20000000c00 */
[----:B------:R-:W-:Y:S01]  /*2900*/  LOP3.LUT P0, RZ, R0, 0x2, RZ, 0xc0, !PT ;  /* 0x0000000200ff7812 */ /* 0x000fe2000780c0ff */
[----:B------:R-:W-:Y:S01]  /*2910*/  VIADD R228, R229, 0x1000 ;  /* 0x00001000e5e47836 */ /* 0x000fe20000000000 */
[----:B------:R-:W-:Y:S01]  /*2920*/  IADD3 R150, R81, R150, RZ ;  /* 0x0000009651967210 */ /* 0x000fe20007ffe0ff */
        /* <DEDUP_REMOVED lines=14> */
[----:B------:R-:W-:-:S02]  /*2a10*/  LOP3.LUT P1, RZ, R2, 0x2, RZ, 0xc0, !PT ;  /* 0x0000000202ff7812 */ /* 0x000fc4000782c0ff */
[----:B------:R-:W-:Y:S01]  /*2a20*/  MOV R2, 0x10 ;  /* 0x0000001000027802 */ /* 0x000fe20000000f00 */
[----:B------:R-:W-:Y:S03]  /*2a30*/  LDSM.16.M88.4 R28, [R231] ;  /* 0x00000000e71c783b */ /* 0x000fe60000000200 */
[C---:B------:R-:W-:Y:S01]  /*2a40*/  SEL R0, R2.reuse, 0xfffffff0, !P0 ;  /* 0xfffffff002007807 */ /* 0x040fe20004000000 */
[----:B-1----:R-:W1:Y:S01]  /*2a50*/  LDSM.16.M88.4 R16, [R229+0x1000] ;  /* 0x00100000e510783b */ /* 0x002e620000000200 */
[----:B------:R-:W-:Y:S02]  /*2a60*/  SEL R3, R2, 0xfffffff0, !P1 ;  /* 0xfffffff002037807 */ /* 0x000fe40004800000 */
[----:B------:R-:W-:Y:S01]  /*2a70*/  ISETP.GT.AND P1, PT, R38, 0x1, PT ;  /* 0x000000012600780c */ /* 0x000fe20003f24270 */
[----:B------:R-:W3:Y:S01]  /*2a80*/  LDSM.16.M88.4 R24, [R229+0x1400] ;  /* 0x00140000e518783b */ /* 0x000ee20000000200 */
[----:B------:R-:W-:Y:S01]  /*2a90*/  LEA R230, R3, R231, 0x1 ;  /* 0x000000e703e67211 */ /* 0x000fe200078e08ff */
[C---:B------:R-:W-:Y:S01]  /*2aa0*/  IMAD R57, R0.reuse, 0x2, R229 ;  /* 0x0000000200397824 */ /* 0x040fe200078e02e5 */
[----:B------:R-:W-:Y:S01]  /*2ab0*/  LEA R228, R0, R228, 0x1 ;  /* 0x000000e400e47211 */ /* 0x000fe200078e08ff */
[----:B------:R-:W0:Y:S04]  /*2ac0*/  LDGDEPBAR ;  /* 0x00000000000079af */ /* 0x000e280000000000 */
[----:B------:R-:W-:Y:S04]  /*2ad0*/  LDSM.16.M88.4 R20, [R230] ;  /* 0x00000000e614783b */ /* 0x000fe80000000200 */
[----:B------:R-:W4:Y:S04]  /*2ae0*/  LDSM.16.M88.4 R40, [R57+0x1000] ;  /* 0x001000003928783b */ /* 0x000f280000000200 */
[----:B------:R-:W4:Y:S04]  /*2af0*/  LDSM.16.M88.4 R32, [R57+0x1400] ;  /* 0x001400003920783b */ /* 0x000f280000000200 */
[----:B--2---:R-:W2:Y:S04]  /*2b00*/  LDSM.16.M88.4 R12, [R229+0x1800] ;  /* 0x00180000e50c783b */ /* 0x004ea80000000200 */
[----:B------:R-:W-:Y:S01]  /*2b10*/  LDSM.16.M88.4 R84, [R57+0x2000] ;  /* 0x002000003954783b */ /* 0x000fe20000000200 */
[C---:B-1----:R-:W-:Y:S06]  /*2b20*/  HMMA.16816.F32.BF16 R4, R28.reuse, R16, RZ ;  /* 0x000000101c04723c */ /* 0x042fec00000418ff */
[C---:B------:R-:W-:Y:S06]  /*2b30*/  HMMA.16816.F32.BF16 R16, R28.reuse, R18, RZ ;  /* 0x000000121c10723c */ /* 0x040fec00000418ff */
[C---:B---3--:R-:W-:Y:S06]  /*2b40*/  HMMA.16816.F32.BF16 R8, R28.reuse, R24, RZ ;  /* 0x000000181c08723c */ /* 0x048fec00000418ff */
[----:B------:R-:W-:Y:S06]  /*2b50*/  HMMA.16816.F32.BF16 R24, R28, R26, RZ ;  /* 0x0000001a1c18723c */ /* 0x000fec00000418ff */
[C---:B----4-:R-:W-:Y:S06]  /*2b60*/  HMMA.16816.F32.BF16 R4, R20.reuse, R40, R4 ;  /* 0x000000281404723c */ /* 0x050fec0000041804 */
[C---:B------:R-:W-:Y:S01]  /*2b70*/  HMMA.16816.F32.BF16 R16, R20.reuse, R42, R16 ;  /* 0x0000002a1410723c */ /* 0x040fe20000041810 */
[----:B------:R-:W1:Y:S05]  /*2b80*/  LDSM.16.M88.4 R40, [R57+0x1800] ;  /* 0x001800003928783b */ /* 0x000e6a0000000200 */
[C---:B------:R-:W-:Y:S06]  /*2b90*/  HMMA.16816.F32.BF16 R8, R20.reuse, R32, R8 ;  /* 0x000000201408723c */ /* 0x040fec0000041808 */
[----:B------:R-:W-:Y:S01]  /*2ba0*/  HMMA.16816.F32.BF16 R24, R20, R34, R24 ;  /* 0x000000221418723c */ /* 0x000fe20000041818 */
[----:B------:R-:W-:Y:S05]  /*2bb0*/  LDSM.16.M88.4 R32, [R57+0x1c00] ;  /* 0x001c00003920783b */ /* 0x000fea0000000200 */
[----:B------:R-:W-:Y:S01]  /*2bc0*/  FMUL.FTZ R4, R4, UR10 ;  /* 0x0000000a04047c20 */ /* 0x000fe20008410000 */
[----:B------:R-:W-:Y:S01]  /*2bd0*/  FMUL.FTZ R5, R5, UR10 ;  /* 0x0000000a05057c20 */ /* 0x000fe20008410000 */
[----:B------:R-:W-:Y:S01]  /*2be0*/  FMUL.FTZ R6, R6, UR10 ;  /* 0x0000000a06067c20 */ /* 0x000fe20008410000 */
[----:B------:R-:W-:Y:S01]  /*2bf0*/  FMUL.FTZ R79, R7, UR10 ;  /* 0x0000000a074f7c20 */ /* 0x000fe20008410000 */
[----:B------:R-:W3:Y:S02]  /*2c00*/  MUFU.TANH R67, R4 ;  /* 0x0000000400437308 */ /* 0x000ee40000002400 */
[----:B------:R-:W-:Y:S01]  /*2c10*/  FMUL.FTZ R65, R16, UR10 ;  /* 0x0000000a10417c20 */ /* 0x000fe20008410000 */
[----:B------:R-:W-:Y:S01]  /*2c20*/  FMUL.FTZ R64, R17, UR10 ;  /* 0x0000000a11407c20 */ /* 0x000fe20008410000 */
[----:B------:R-:W-:Y:S01]  /*2c30*/  FMUL.FTZ R78, R18, UR10 ;  /* 0x0000000a124e7c20 */ /* 0x000fe20008410000 */
[----:B------:R-:W-:-:S02]  /*2c40*/  FMUL.FTZ R77, R19, UR10 ;  /* 0x0000000a134d7c20 */ /* 0x000fc40008410000 */
[----:B------:R-:W4:Y:S01]  /*2c50*/  LDSM.16.M88.4 R16, [R229+0x1c00] ;  /* 0x001c0000e510783b */ /* 0x000f220000000200 */
[----:B------:R-:W1:Y:S01]  /*2c60*/  MUFU.TANH R66, R5 ;  /* 0x0000000500427308 */ /* 0x000e620000002400 */
[----:B------:R-:W-:Y:S01]  /*2c70*/  FMUL.FTZ R8, R8, UR10 ;  /* 0x0000000a08087c20 */ /* 0x000fe20008410000 */
[----:B------:R-:W-:Y:S01]  /*2c80*/  FMUL.FTZ R9, R9, UR10 ;  /* 0x0000000a09097c20 */ /* 0x000fe20008410000 */
[----:B------:R-:W-:Y:S01]  /*2c90*/  FMUL.FTZ R10, R10, UR10 ;  /* 0x0000000a0a0a7c20 */ /* 0x000fe20008410000 */
[----:B------:R-:W-:Y:S02]  /*2ca0*/  FMUL.FTZ R75, R11, UR10 ;  /* 0x0000000a0b4b7c20 */ /* 0x000fe40008410000 */
[----:B------:R-:W-:Y:S01]  /*2cb0*/  FMUL.FTZ R61, R24, UR10 ;  /* 0x0000000a183d7c20 */ /* 0x000fe20008410000 */
[----:B------:R-:W-:Y:S01]  /*2cc0*/  FMUL.FTZ R60, R25, UR10 ;  /* 0x0000000a193c7c20 */ /* 0x000fe20008410000 */
[----:B------:R2:W1:Y:S01]  /*2cd0*/  MUFU.TANH R80, R6 ;  /* 0x0000000600507308 */ /* 0x0004620000002400 */
[----:B------:R-:W-:Y:S01]  /*2ce0*/  FMUL.FTZ R74, R26, UR10 ;  /* 0x0000000a1a4a7c20 */ /* 0x000fe20008410000 */
[----:B------:R-:W-:-:S02]  /*2cf0*/  FMUL.FTZ R73, R27, UR10 ;  /* 0x0000000a1b497c20 */ /* 0x000fc40008410000 */
[----:B------:R-:W3:Y:S04]  /*2d00*/  LDSM.16.M88.4 R24, [R229+0x2000] ;  /* 0x00200000e518783b */ /* 0x000ee80000000200 */
[----:B------:R-:W1:Y:S08]  /*2d10*/  MUFU.TANH R63, R8 ;  /* 0x00000008003f7308 */ /* 0x000e700000002400 */
[----:B------:R-:W1:Y:S01]  /*2d20*/  MUFU.TANH R62, R9 ;  /* 0x00000009003e7308 */ /* 0x000e620000002400 */
[C---:B--2---:R-:W-:Y:S06]  /*2d30*/  HMMA.16816.F32.BF16 R4, R28.reuse, R12, RZ ;  /* 0x0000000c1c04723c */ /* 0x044fec00000418ff */
[----:B------:R-:W-:Y:S01]  /*2d40*/  HMMA.16816.F32.BF16 R12, R28, R14, RZ ;  /* 0x0000000e1c0c723c */ /* 0x000fe200000418ff */
[----:B------:R4:W2:Y:S08]  /*2d50*/  MUFU.TANH R76, R10 ;  /* 0x0000000a004c7308 */ /* 0x0008b00000002400 */
[----:B------:R-:W2:Y:S08]  /*2d60*/  MUFU.TANH R79, R79 ;  /* 0x0000004f004f7308 */ /* 0x000eb00000002400 */
[----:B------:R-:W2:Y:S01]  /*2d70*/  MUFU.TANH R65, R65 ;  /* 0x0000004100417308 */ /* 0x000ea20000002400 */
[C---:B-1----:R-:W-:Y:S06]  /*2d80*/  HMMA.16816.F32.BF16 R4, R20.reuse, R40, R4 ;  /* 0x000000281404723c */ /* 0x042fec0000041804 */
[----:B------:R-:W-:Y:S01]  /*2d90*/  HMMA.16816.F32.BF16 R12, R20, R42, R12 ;  /* 0x0000002a140c723c */ /* 0x000fe2000004180c */
[----:B------:R-:W-:Y:S01]  /*2da0*/  LDSM.16.M88.4 R40, [R57+0x2400] ;  /* 0x002400003928783b */ /* 0x000fe20000000200 */
[----:B------:R-:W1:Y:S04]  /*2db0*/  MUFU.TANH R64, R64 ;  /* 0x0000004000407308 */ /* 0x000e680000002400 */
[C---:B----4-:R-:W-:Y:S04]  /*2dc0*/  HMMA.16816.F32.BF16 R8, R28.reuse, R16, RZ ;  /* 0x000000101c08723c */ /* 0x050fe800000418ff */
[----:B------:R-:W4:Y:S02]  /*2dd0*/  MUFU.TANH R78, R78 ;  /* 0x0000004e004e7308 */ /* 0x000f240000002400 */
[----:B------:R-:W-:Y:S06]  /*2de0*/  HMMA.16816.F32.BF16 R16, R28, R18, RZ ;  /* 0x000000121c10723c */ /* 0x000fec00000418ff */
        /* <DEDUP_REMOVED lines=8> */
[----:B------:R-:W-:-:S02]  /*2e70*/  FMUL.FTZ R69, R15, UR10 ;  /* 0x0000000a0f457c20 */ /* 0x000fc40008410000 */
[----:B------:R-:W2:Y:S01]  /*2e80*/  LDSM.16.M88.4 R12, [R229+0x2400] ;  /* 0x00240000e50c783b */ /* 0x000ea20000000200 */
[----:B------:R-:W1:Y:S01]  /*2e90*/  MUFU.TANH R52, R5 ;  /* 0x0000000500347308 */ /* 0x000e620000002400 */
[C---:B------:R-:W-:Y:S06]  /*2ea0*/  HMMA.16816.F32.BF16 R8, R20.reuse, R32, R8 ;  /* 0x000000201408723c */ /* 0x040fec0000041808 */
[----:B------:R-:W-:Y:S01]  /*2eb0*/  HMMA.16816.F32.BF16 R16, R20, R34, R16 ;  /* 0x000000221410723c */ /* 0x000fe20000041810 */
[----:B------:R3:W1:Y:S01]  /*2ec0*/  MUFU.TANH R72, R6 ;  /* 0x0000000600487308 */ /* 0x0006620000002400 */
[----:B------:R-:W4:Y:S07]  /*2ed0*/  LDSM.16.M88.4 R32, [R229+0x2800] ;  /* 0x00280000e520783b */ /* 0x000f2e0000000200 */
[----:B------:R-:W1:Y:S08]  /*2ee0*/  MUFU.TANH R77, R77 ;  /* 0x0000004d004d7308 */ /* 0x000e700000002400 */
[----:B------:R-:W1:Y:S01]  /*2ef0*/  MUFU.TANH R75, R75 ;  /* 0x0000004b004b7308 */ /* 0x000e620000002400 */
[----:B---3--:R-:W-:Y:S01]  /*2f00*/  HMMA.16816.F32.BF16 R4, R28, R24, RZ ;  /* 0x000000181c04723c */ /* 0x008fe200000418ff */
[----:B------:R-:W-:Y:S01]  /*2f10*/  FMUL.FTZ R8, R8, UR10 ;  /* 0x0000000a08087c20 */ /* 0x000fe20008410000 */
[----:B------:R-:W-:Y:S01]  /*2f20*/  FMUL.FTZ R9, R9, UR10 ;  /* 0x0000000a09097c20 */ /* 0x000fe20008410000 */
[----:B------:R-:W-:Y:S01]  /*2f30*/  FMUL.FTZ R10, R10, UR10 ;  /* 0x0000000a0a0a7c20 */ /* 0x000fe20008410000 */
[----:B------:R-:W-:-:S02]  /*2f40*/  FMUL.FTZ R92, R11, UR10 ;  /* 0x0000000a0b5c7c20 */ /* 0x000fc40008410000 */
[----:B------:R-:W-:Y:S01]  /*2f50*/  HMMA.16816.F32.BF16 R24, R28, R26, RZ ;  /* 0x0000001a1c18723c */ /* 0x000fe200000418ff */
[----:B------:R-:W3:Y:S01]  /*2f60*/  MUFU.TANH R48, R8 ;  /* 0x0000000800307308 */ /* 0x000ee20000002400 */
[----:B------:R-:W-:Y:S01]  /*2f70*/  FMUL.FTZ R16, R16, UR10 ;  /* 0x0000000a10107c20 */ /* 0x000fe20008410000 */
[----:B------:R-:W-:Y:S01]  /*2f80*/  FMUL.FTZ R17, R17, UR10 ;  /* 0x0000000a11117c20 */ /* 0x000fe20008410000 */
[----:B------:R-:W-:Y:S01]  /*2f90*/  FMUL.FTZ R18, R18, UR10 ;  /* 0x0000000a12127c20 */ /* 0x000fe20008410000 */
[----:B------:R-:W-:-:S04]  /*2fa0*/  FMUL.FTZ R19, R19, UR10 ;  /* 0x0000000a13137c20 */ /* 0x000fc80008410000 */
[----:B------:R-:W1:Y:S08]  /*2fb0*/  MUFU.TANH R47, R9 ;  /* 0x00000009002f7308 */ /* 0x000e700000002400 */
[----:B------:R2:W1:Y:S01]  /*2fc0*/  MUFU.TANH R91, R10 ;  /* 0x0000000a005b7308 */ /* 0x0004620000002400 */
[C---:B------:R-:W-:Y:S06]  /*2fd0*/  HMMA.16816.F32.BF16 R4, R20.reuse, R84, R4 ;  /* 0x000000541404723c */ /* 0x040fec0000041804 */
[----:B------:R-:W-:Y:S01]  /*2fe0*/  HMMA.16816.F32.BF16 R24, R20, R86, R24 ;  /* 0x000000561418723c */ /* 0x000fe20000041818 */
[----:B------:R-:W1:Y:S08]  /*2ff0*/  MUFU.TANH R46, R16 ;  /* 0x00000010002e7308 */ /* 0x000e700000002400 */
[----:B------:R-:W1:Y:S01]  /*3000*/  MUFU.TANH R45, R17 ;  /* 0x00000011002d7308 */ /* 0x000e620000002400 */
[----:B--2---:R-:W-:Y:S07]  /*3010*/  HMMA.16816.F32.BF16 R8, R28, R12, RZ ;  /* 0x0000000c1c08723c */ /* 0x004fee00000418ff */
[----:B------:R-:W2:Y:S01]  /*3020*/  MUFU.TANH R93, R18 ;  /* 0x00000012005d7308 */ /* 0x000ea20000002400 */
[----:B------:R-:W-:Y:S01]  /*3030*/  FMUL.FTZ R44, R4, UR10 ;  /* 0x0000000a042c7c20 */ /* 0x000fe20008410000 */
[----:B------:R-:W-:Y:S01]  /*3040*/  FMUL.FTZ R2, R5, UR10 ;  /* 0x0000000a05027c20 */ /* 0x000fe20008410000 */
[----:B------:R-:W-:Y:S01]  /*3050*/  FMUL.FTZ R95, R6, UR10 ;  /* 0x0000000a065f7c20 */ /* 0x000fe20008410000 */
[----:B------:R-:W-:-:S02]  /*3060*/  FMUL.FTZ R96, R7, UR10 ;  /* 0x0000000a07607c20 */ /* 0x000fc40008410000 */
[C---:B------:R-:W-:Y:S01]  /*3070*/  HMMA.16816.F32.BF16 R4, R28.reuse, R14, RZ ;  /* 0x0000000e1c04723c */ /* 0x040fe200000418ff */
[----:B------:R-:W-:Y:S01]  /*3080*/  FMUL.FTZ R85, R24, UR10 ;  /* 0x0000000a18557c20 */ /* 0x000fe20008410000 */
[----:B------:R3:W1:Y:S01]  /*3090*/  MUFU.TANH R94, R19 ;  /* 0x00000013005e7308 */ /* 0x0006620000002400 */
[----:B------:R-:W-:Y:S01]  /*30a0*/  FMUL.FTZ R84, R25, UR10 ;  /* 0x0000000a19547c20 */ /* 0x000fe20008410000 */
[----:B------:R-:W-:Y:S01]  /*30b0*/  FMUL.FTZ R98, R26, UR10 ;  /* 0x0000000a1a627c20 */ /* 0x000fe20008410000 */
[----:B------:R-:W-:Y:S01]  /*30c0*/  FMUL.FTZ R100, R27, UR10 ;  /* 0x0000000a1b647c20 */ /* 0x000fe20008410000 */
[----:B----4-:R-:W-:Y:S01]  /*30d0*/  HMMA.16816.F32.BF16 R12, R28, R32, RZ ;  /* 0x000000201c0c723c */ /* 0x010fe200000418ff */
[----:B------:R-:W4:Y:S03]  /*30e0*/  LDSM.16.M88.4 R24, [R229+0x2c00] ;  /* 0x002c0000e518783b */ /* 0x000f260000000200 */
[----:B------:R-:W1:Y:S02]  /*30f0*/  MUFU.TANH R61, R61 ;  /* 0x0000003d003d7308 */ /* 0x000e640000002400 */
[----:B------:R-:W-:Y:S06]  /*3100*/  HMMA.16816.F32.BF16 R8, R20, R40, R8 ;  /* 0x000000281408723c */ /* 0x000fec0000041808 */
[----:B------:R-:W-:Y:S01]  /*3110*/  HMMA.16816.F32.BF16 R32, R28, R34, RZ ;  /* 0x000000221c20723c */ /* 0x000fe200000418ff */
[----:B---3--:R-:W3:Y:S01]  /*3120*/  LDSM.16.M88.4 R16, [R57+0x2800] ;  /* 0x002800003910783b */ /* 0x008ee20000000200 */
[----:B------:R-:W1:Y:S04]  /*3130*/  MUFU.TANH R60, R60 ;  /* 0x0000003c003c7308 */ /* 0x000e680000002400 */
[----:B------:R-:W-:Y:S04]  /*3140*/  HMMA.16816.F32.BF16 R4, R20, R42, R4 ;  /* 0x0000002a1404723c */ /* 0x000fe80000041804 */
[----:B------:R-:W1:Y:S08]  /*3150*/  MUFU.TANH R74, R74 ;  /* 0x0000004a004a7308 */ /* 0x000e700000002400 */
[----:B------:R-:W-:Y:S01]  /*3160*/  FMUL.FTZ R87, R8, UR10 ;  /* 0x0000000a08577c20 */ /* 0x000fe20008410000 */
[----:B------:R-:W-:Y:S01]  /*3170*/  FMUL.FTZ R86, R9, UR10 ;  /* 0x0000000a09567c20 */ /* 0x000fe20008410000 */
[----:B------:R-:W-:Y:S01]  /*3180*/  FMUL.FTZ R102, R10, UR10 ;  /* 0x0000000a0a667c20 */ /* 0x000fe20008410000 */
[----:B------:R-:W-:Y:S01]  /*3190*/  FMUL.FTZ R104, R11, UR10 ;  /* 0x0000000a0b687c20 */ /* 0x000fe20008410000 */
[----:B------:R-:W1:Y:S01]  /*31a0*/  MUFU.TANH R73, R73 ;  /* 0x0000004900497308 */ /* 0x000e620000002400 */
[----:B------:R-:W2:Y:S01]  /*31b0*/  LDSM.16.M88.4 R8, [R57+0x2c00] ;  /* 0x002c00003908783b */ /* 0x000ea20000000200 */
[C---:B----4-:R-:W-:Y:S06]  /*31c0*/  HMMA.16816.F32.BF16 R40, R28.reuse, R24, RZ ;  /* 0x000000181c28723c */ /* 0x050fec00000418ff */
[----:B------:R-:W-:Y:S01]  /*31d0*/  FMUL.FTZ R99, R4, UR10 ;  /* 0x0000000a04637c20 */ /* 0x000fe20008410000 */
[----:B------:R-:W-:Y:S01]  /*31e0*/  FMUL.FTZ R97, R5, UR10 ;  /* 0x0000000a05617c20 */ /* 0x000fe20008410000 */
[----:B------:R-:W-:Y:S01]  /*31f0*/  FMUL.FTZ R107, R6, UR10 ;  /* 0x0000000a066b7c20 */ /* 0x000fe20008410000 */
[----:B------:R-:W-:Y:S01]  /*3200*/  FMUL.FTZ R110, R7, UR10 ;  /* 0x0000000a076e7c20 */ /* 0x000fe20008410000 */
[----:B------:R-:W4:Y:S01]  /*3210*/  MUFU.TANH R71, R71 ;  /* 0x0000004700477308 */ /* 0x000f220000002400 */
[----:B------:R-:W1:Y:S01]  /*3220*/  LDSM.16.M88.4 R4, [R229+0x3000] ;  /* 0x00300000e504783b */ /* 0x000e620000000200 */
[----:B------:R-:W-:Y:S06]  /*3230*/  HMMA.16816.F32.BF16 R24, R28, R26, RZ ;  /* 0x0000001a1c18723c */ /* 0x000fec00000418ff */
[C---:B---3--:R-:W-:Y:S01]  /*3240*/  HMMA.16816.F32.BF16 R12, R20.reuse, R16, R12 ;  /* 0x00000010140c723c */ /* 0x048fe2000004180c */
[----:B------:R-:W3:Y:S05]  /*3250*/  MUFU.TANH R50, R50 ;  /* 0x0000003200327308 */ /* 0x000eea0000002400 */
[C---:B------:R-:W-:Y:S03]  /*3260*/  HMMA.16816.F32.BF16 R32, R20.reuse, R18, R32 ;  /* 0x000000121420723c */ /* 0x040fe60000041820 */
[----:B------:R-:W1:Y:S08]  /*3270*/  MUFU.TANH R49, R49 ;  /* 0x0000003100317308 */ /* 0x000e700000002400 */
[----:B------:R-:W1:Y:S01]  /*3280*/  MUFU.TANH R70, R70 ;  /* 0x0000004600467308 */ /* 0x000e620000002400 */
[C---:B--2---:R-:W-:Y:S06]  /*3290*/  HMMA.16816.F32.BF16 R24, R20.reuse, R10, R24 ;  /* 0x0000000a1418723c */ /* 0x044fec0000041818 */
[----:B------:R-:W-:Y:S01]  /*32a0*/  FMUL.FTZ R103, R12, UR10 ;  /* 0x0000000a0c677c20 */ /* 0x000fe20008410000 */
[----:B------:R-:W-:Y:S01]  /*32b0*/  FMUL.FTZ R101, R13, UR10 ;  /* 0x0000000a0d657c20 */ /* 0x000fe20008410000 */
[----:B------:R-:W-:Y:S01]  /*32c0*/  FMUL.FTZ R112, R14, UR10 ;  /* 0x0000000a0e707c20 */ /* 0x000fe20008410000 */
[----:B------:R-:W-:Y:S01]  /*32d0*/  FMUL.FTZ R113, R15, UR10 ;  /* 0x0000000a0f717c20 */ /* 0x000fe20008410000 */
[----:B------:R-:W-:Y:S01]  /*32e0*/  HMMA.16816.F32.BF16 R40, R20, R8, R40 ;  /* 0x000000081428723c */ /* 0x000fe20000041828 */
[----:B------:R-:W2:Y:S01]  /*32f0*/  LDSM.16.M88.4 R12, [R57+0x3000] ;  /* 0x00300000390c783b */ /* 0x000ea20000000200 */
[----:B------:R-:W-:Y:S01]  /*3300*/  FMUL.FTZ R106, R32, UR10 ;  /* 0x0000000a206a7c20 */ /* 0x000fe20008410000 */
[----:B------:R-:W-:Y:S01]  /*3310*/  FMUL.FTZ R105, R33, UR10 ;  /* 0x0000000a21697c20 */ /* 0x000fe20008410000 */
[----:B------:R-:W-:Y:S01]  /*3320*/  FMUL.FTZ R114, R34, UR10 ;  /* 0x0000000a22727c20 */ /* 0x000fe20008410000 */
[----:B------:R-:W-:Y:S01]  /*3330*/  FMUL.FTZ R115, R35, UR10 ;  /* 0x0000000a23737c20 */ /* 0x000fe20008410000 */
[C---:B-1----:R-:W-:Y:S01]  /*3340*/  HMMA.16816.F32.BF16 R16, R28.reuse, R4, RZ ;  /* 0x000000041c10723c */ /* 0x042fe200000418ff */
[----:B------:R-:W1:Y:S01]  /*3350*/  LDSM.16.M88.4 R32, [R229+0x3400] ;  /* 0x00340000e520783b */ /* 0x000e620000000200 */
[----:B------:R-:W1:Y:S03]  /*3360*/  MUFU.TANH R69, R69 ;  /* 0x0000004500457308 */ /* 0x000e660000002400 */
[----:B------:R-:W4:Y:S01]  /*3370*/  LDSM.16.M88.4 R8, [R57+0x3400] ;  /* 0x003400003908783b */ /* 0x000f220000000200 */
[----:B------:R-:W-:Y:S04]  /*3380*/  HMMA.16816.F32.BF16 R4, R28, R6, RZ ;  /* 0x000000061c04723c */ /* 0x000fe800000418ff */
[----:B------:R-:W1:Y:S01]  /*3390*/  MUFU.TANH R92, R92 ;  /* 0x0000005c005c7308 */ /* 0x000e620000002400 */
[----:B------:R-:W-:Y:S01]  /*33a0*/  FMUL.FTZ R111, R24, UR10 ;  /* 0x0000000a186f7c20 */ /* 0x000fe20008410000 */
[----:B------:R-:W-:Y:S01]  /*33b0*/  FMUL.FTZ R199, R25, UR10 ;  /* 0x0000000a19c77c20 */ /* 0x000fe20008410000 */
[----:B------:R-:W-:Y:S01]  /*33c0*/  FMUL.FTZ R118, R26, UR10 ;  /* 0x0000000a1a767c20 */ /* 0x000fe20008410000 */
[----:B------:R-:W-:-:S02]  /*33d0*/  FMUL.FTZ R119, R27, UR10 ;  /* 0x0000000a1b777c20 */ /* 0x000fc40008410000 */
[----:B------:R-:W3:Y:S02]  /*33e0*/  LDSM.16.M88.4 R24, [R229+0x3800] ;  /* 0x00380000e518783b */ /* 0x000ee40000000200 */
[----:B------:R-:W-:Y:S01]  /*33f0*/  FMUL.FTZ R40, R40, UR10 ;  /* 0x0000000a28287c20 */ /* 0x000fe20008410000 */
[----:B------:R-:W-:Y:S01]  /*3400*/  FMUL.FTZ R41, R41, UR10 ;  /* 0x0000000a29297c20 */ /* 0x000fe20008410000 */
[----:B------:R-:W-:Y:S01]  /*3410*/  FMUL.FTZ R42, R42, UR10 ;  /* 0x0000000a2a2a7c20 */ /* 0x000fe20008410000 */
[----:B------:R-:W-:Y:S01]  /*3420*/  FMUL.FTZ R117, R43, UR10 ;  /* 0x0000000a2b757c20 */ /* 0x000fe20008410000 */
[----:B------:R-:W1:Y:S08]  /*3430*/  MUFU.TANH R109, R40 ;  /* 0x00000028006d7308 */ /* 0x000e700000002400 */
[----:B------:R-:W1:Y:S01]  /*3440*/  MUFU.TANH R108, R41 ;  /* 0x00000029006c7308 */ /* 0x000e620000002400 */
[C---:B--2---:R-:W-:Y:S07]  /*3450*/  HMMA.16816.F32.BF16 R16, R20.reuse, R12, R16 ;  /* 0x0000000c1410723c */ /* 0x044fee0000041810 */
[----:B------:R1:W2:Y:S01]  /*3460*/  MUFU.TANH R116, R42 ;  /* 0x0000002a00747308 */ /* 0x0002a20000002400 */
[----:B------:R-:W-:Y:S01]  /*3470*/  HMMA.16816.F32.BF16 R4, R20, R14, R4 ;  /* 0x0000000e1404723c */ /* 0x000fe20000041804 */
[----:B------:R-:W2:Y:S06]  /*3480*/  LDSM.16.M88.4 R12, [R57+0x3800] ;  /* 0x00380000390c783b */ /* 0x000eac0000000200 */
[----:B------:R-:W2:Y:S08]  /*3490*/  MUFU.TANH R44, R44 ;  /* 0x0000002c002c7308 */ /* 0x000eb00000002400 */
[----:B------:R-:W2:Y:S01]  /*34a0*/  MUFU.TANH R2, R2 ;  /* 0x0000000200027308 */ /* 0x000ea20000002400 */
[----:B-1----:R-:W-:Y:S01]  /*34b0*/  HMMA.16816.F32.BF16 R40, R28, R32, RZ ;  /* 0x000000201c28723c */ /* 0x002fe200000418ff */
[----:B------:R-:W-:Y:S01]  /*34c0*/  FMUL.FTZ R16, R16, UR10 ;  /* 0x0000000a10107c20 */ /* 0x000fe20008410000 */
[----:B------:R-:W-:Y:S01]  /*34d0*/  FMUL.FTZ R17, R17, UR10 ;  /* 0x0000000a11117c20 */ /* 0x000fe20008410000 */
[----:B------:R-:W-:-:S03]  /*34e0*/  FMUL.FTZ R18, R18, UR10 ;  /* 0x0000000a12127c20 */ /* 0x000fc60008410000 */
[----:B------:R-:W-:Y:S01]  /*34f0*/  HMMA.16816.F32.BF16 R32, R28, R34, RZ ;  /* 0x000000221c20723c */ /* 0x000fe200000418ff */
[----:B------:R-:W1:Y:S01]  /*3500*/  MUFU.TANH R217, R16 ;  /* 0x0000001000d97308 */ /* 0x000e620000002400 */
[----:B------:R-:W-:Y:S01]  /*3510*/  FMUL.FTZ R121, R19, UR10 ;  /* 0x0000000a13797c20 */ /* 0x000fe20008410000 */
[----:B------:R-:W-:Y:S01]  /*3520*/  FMUL.FTZ R215, R4, UR10 ;  /* 0x0000000a04d77c20 */ /* 0x000fe20008410000 */
[----:B------:R-:W-:Y:S01]  /*3530*/  FMUL.FTZ R209, R5, UR10 ;  /* 0x0000000a05d17c20 */ /* 0x000fe20008410000 */
[----:B------:R-:W-:Y:S01]  /*3540*/  FMUL.FTZ R122, R6, UR10 ;  /* 0x0000000a067a7c20 */ /* 0x000fe20008410000 */
[----:B------:R-:W-:Y:S02]  /*3550*/  FMUL.FTZ R123, R7, UR10 ;  /* 0x0000000a077b7c20 */ /* 0x000fe40008410000 */
[----:B------:R-:W1:Y:S01]  /*3560*/  LDSM.16.M88.4 R4, [R229+0x3c00] ;  /* 0x003c0000e504783b */ /* 0x000e620000000200 */
[----:B------:R-:W1:Y:S08]  /*3570*/  MUFU.TANH R205, R17 ;  /* 0x0000001100cd7308 */ /* 0x000e700000002400 */
[----:B------:R3:W1:Y:S01]  /*3580*/  MUFU.TANH R120, R18 ;  /* 0x0000001200787308 */ /* 0x0006620000002400 */
[C---:B----4-:R-:W-:Y:S06]  /*3590*/  HMMA.16816.F32.BF16 R40, R20.reuse, R8, R40 ;  /* 0x000000081428723c */ /* 0x050fec0000041828 */
[----:B------:R-:W-:Y:S01]  /*35a0*/  HMMA.16816.F32.BF16 R32, R20, R10, R32 ;  /* 0x0000000a1420723c */ /* 0x000fe20000041820 */
[----:B------:R-:W4:Y:S01]  /*35b0*/  LDSM.16.M88.4 R8, [R57+0x3c00] ;  /* 0x003c00003908783b */ /* 0x000f220000000200 */
[----:B------:R-:W1:Y:S04]  /*35c0*/  MUFU.TANH R95, R95 ;  /* 0x0000005f005f7308 */ /* 0x000e680000002400 */
[C---:B---3--:R-:W-:Y:S04]  /*35d0*/  HMMA.16816.F32.BF16 R16, R28.reuse, R24, RZ ;  /* 0x000000181c10723c */ /* 0x048fe800000418ff */
[----:B------:R-:W3:Y:S02]  /*35e0*/  MUFU.TANH R96, R96 ;  /* 0x0000006000607308 */ /* 0x000ee40000002400 */
        /* <DEDUP_REMOVED lines=10> */
[----:B------:R-:W3:Y:S01]  /*3690*/  LDSM.16.M88.4 R32, [R229+0x4000] ;  /* 0x00400000e520783b */ /* 0x000ee20000000200 */
        /* <DEDUP_REMOVED lines=42> */
[----:B------:R-:W-:Y:S06]  /*3940*/  LDSM.16.M88.4 R12, [R57+0x4800] ;  /* 0x00480000390c783b */ /* 0x000fec0000000200 */
        /* <DEDUP_REMOVED lines=12> */
[----:B------:R-:W-:-:S03]  /*3a10*/  FMUL.FTZ R35, R35, UR10 ;  /* 0x0000000a23237c20 */ /* 0x000fc60008410000 */
[----:B------:R-:W1:Y:S08]  /*3a20*/  MUFU.TANH R131, R32 ;  /* 0x0000002000837308 */ /* 0x000e700000002400 */
[----:B------:R-:W1:Y:S01]  /*3a30*/  MUFU.TANH R127, R33 ;  /* 0x00000021007f7308 */ /* 0x000e620000002400 */
[C---:B----4-:R-:W-:Y:S06]  /*3a40*/  HMMA.16816.F32.BF16 R40, R20.reuse, R8, R40 ;  /* 0x000000081428723c */ /* 0x050fec0000041828 */
[----:B------:R-:W-:Y:S01]  /*3a50*/  HMMA.16816.F32.BF16 R24, R20, R10, R24 ;  /* 0x0000000a1418723c */ /* 0x000fe20000041818 */
[----:B------:R-:W4:Y:S01]  /*3a60*/  LDSM.16.M88.4 R8, [R229+0x4c00] ;  /* 0x004c0000e508783b */ /* 0x000f220000000200 */
[----:B------:R-:W1:Y:S08]  /*3a70*/  MUFU.TANH R144, R34 ;  /* 0x0000002200907308 */ /* 0x000e700000002400 */
[----:B------:R3:W1:Y:S08]  /*3a80*/  MUFU.TANH R145, R35 ;  /* 0x0000002300917308 */ /* 0x0006700000002400 */
[----:B------:R-:W1:Y:S01]  /*3a90*/  MUFU.TANH R135, R17 ;  /* 0x0000001100877308 */ /* 0x000e620000002400 */
[----:B------:R-:W-:Y:S01]  /*3aa0*/  FMUL.FTZ R40, R40, UR10 ;  /* 0x0000000a28287c20 */ /* 0x000fe20008410000 */
[----:B------:R-:W-:Y:S01]  /*3ab0*/  FMUL.FTZ R41, R41, UR10 ;  /* 0x0000000a29297c20 */ /* 0x000fe20008410000 */
[----:B------:R-:W-:Y:S01]  /*3ac0*/  FMUL.FTZ R42, R42, UR10 ;  /* 0x0000000a2a2a7c20 */ /* 0x000fe20008410000 */
[----:B------:R-:W-:-:S02]  /*3ad0*/  FMUL.FTZ R147, R43, UR10 ;  /* 0x0000000a2b937c20 */ /* 0x000fc40008410000 */
[----:B------:R-:W-:Y:S02]  /*3ae0*/  FMUL.FTZ R27, R27, UR10 ;  /* 0x0000000a1b1b7c20 */ /* 0x000fe40008410000 */
[----:B------:R2:W1:Y:S01]  /*3af0*/  MUFU.TANH R142, R18 ;  /* 0x00000012008e7308 */ /* 0x0004620000002400 */
[----:B---3--:R3:W1:Y:S01]  /*3b00*/  LDSM.16.M88.4 R32, [R57+0x4c00] ;  /* 0x004c00003920783b */ /* 0x0086620000000200 */
[----:B------:R-:W-:-:S06]  /*3b10*/  DEPBAR.LE SB0, 0x0 ;  /* 0x000080000000791a */ /* 0x000fcc0000000000 */
[----:B------:R-:W1:Y:S08]  /*3b20*/  MUFU.TANH R132, R40 ;  /* 0x0000002800847308 */ /* 0x000e700000002400 */
[----:B------:R-:W1:Y:S01]  /*3b30*/  MUFU.TANH R130, R41 ;  /* 0x0000002900827308 */ /* 0x000e620000002400 */
[C---:B--2---:R-:W-:Y:S06]  /*3b40*/  HMMA.16816.F32.BF16 R16, R28.reuse, R4, RZ ;  /* 0x000000041c10723c */ /* 0x044fec00000418ff */
[C---:B------:R-:W-:Y:S01]  /*3b50*/  HMMA.16816.F32.BF16 R4, R28.reuse, R6, RZ ;  /* 0x000000061c04723c */ /* 0x040fe200000418ff */
[----:B------:R4:W2:Y:S01]  /*3b60*/  MUFU.TANH R146, R42 ;  /* 0x0000002a00927308 */ /* 0x0008a20000002400 */
[----:B---3--:R-:W3:Y:S07]  /*3b70*/  @!P1 LDC.64 R56, c[0x0][0x218] ;  /* 0x00008600ff389b82 */ /* 0x008eee0000000a00 */
[----:B------:R-:W1:Y:S08]  /*3b80*/  MUFU.TANH R197, R27 ;  /* 0x0000001b00c57308 */ /* 0x000e700000002400 */
[----:B------:R-:W1:Y:S01]  /*3b90*/  MUFU.TANH R102, R102 ;  /* 0x0000006600667308 */ /* 0x000e620000002400 */
[C---:B----4-:R-:W-:Y:S06]  /*3ba0*/  HMMA.16816.F32.BF16 R40, R28.reuse, R8, RZ ;  /* 0x000000081c28723c */ /* 0x050fec00000418ff */
[----:B------:R-:W-:Y:S01]  /*3bb0*/  HMMA.16816.F32.BF16 R8, R28, R10, RZ ;  /* 0x0000000a1c08723c */ /* 0x000fe200000418ff */
[----:B------:R-:W4:Y:S01]  /*3bc0*/  MUFU.TANH R104, R104 ;  /* 0x0000006800687308 */ /* 0x000f220000002400 */
[----:B---3--:R-:W-:-:S04]  /*3bd0*/  @!P1 LEA R244, P0, R58, R56, 0x1 ;  /* 0x000000383af49211 */ /* 0x008fc800078008ff */
[C---:B------:R-:W-:Y:S01]  /*3be0*/  HMMA.16816.F32.BF16 R16, R20.reuse, R12, R16 ;  /* 0x0000000c1410723c */ /* 0x040fe20000041810 */
[----:B------:R-:W-:Y:S02]  /*3bf0*/  @!P1 LEA.HI.X R245, R58, R57, R53, 0x1, P0 ;  /* 0x000000393af59211 */ /* 0x000fe400000f0c35 */
[----:B------:R-:W3:Y:S03]  /*3c00*/  MUFU.TANH R99, R99 ;  /* 0x0000006300637308 */ /* 0x000ee60000002400 */
[C---:B------:R-:W-:Y:S01]  /*3c10*/  HMMA.16816.F32.BF16 R4, R20.reuse, R14, R4 ;  /* 0x0000000e1404723c */ /* 0x040fe20000041804 */
[----:B------:R-:W-:Y:S01]  /*3c20*/  FMUL.FTZ R12, R25, UR10 ;  /* 0x0000000a190c7c20 */ /* 0x000fe20008410000 */
[----:B------:R-:W-:Y:S01]  /*3c30*/  FMUL.FTZ R13, R24, UR10 ;  /* 0x0000000a180d7c20 */ /* 0x000fe20008410000 */
[----:B------:R-:W-:Y:S02]  /*3c40*/  FMUL.FTZ R25, R26, UR10 ;  /* 0x0000000a1a197c20 */ /* 0x000fe40008410000 */
[----:B------:R-:W2:Y:S01]  /*3c50*/  MUFU.TANH R97, R97 ;  /* 0x0000006100617308 */ /* 0x000ea20000002400 */
[C---:B-1----:R-:W-:Y:S06]  /*3c60*/  HMMA.16816.F32.BF16 R40, R20.reuse, R32, R40 ;  /* 0x000000201428723c */ /* 0x042fec0000041828 */
[----:B------:R-:W-:Y:S01]  /*3c70*/  HMMA.16816.F32.BF16 R8, R20, R34, R8 ;  /* 0x000000221408723c */ /* 0x000fe20000041808 */
[----:B------:R-:W1:Y:S05]  /*3c80*/  MUFU.TANH R107, R107 ;  /* 0x0000006b006b7308 */ /* 0x000e6a0000002400 */
[----:B------:R-:W-:Y:S01]  /*3c90*/  FMUL.FTZ R14, R17, UR10 ;  /* 0x0000000a110e7c20 */ /* 0x000fe20008410000 */
[----:B------:R-:W-:Y:S01]  /*3ca0*/  SHF.R.S32.HI R17, RZ, 0x1f, R246 ;  /* 0x0000001fff117819 */ /* 0x000fe200000114f6 */
[----:B------:R-:W-:Y:S01]  /*3cb0*/  FMUL.FTZ R19, R19, UR10 ;  /* 0x0000000a13137c20 */ /* 0x000fe20008410000 */
[----:B------:R-:W-:Y:S01]  /*3cc0*/  FMUL.FTZ R15, R16, UR10 ;  /* 0x0000000a100f7c20 */ /* 0x000fe20008410000 */
[----:B------:R-:W-:Y:S01]  /*3cd0*/  FMUL.FTZ R18, R18, UR10 ;  /* 0x0000000a12127c20 */ /* 0x000fe20008410000 */
[----:B------:R-:W-:Y:S01]  /*3ce0*/  LEA.HI R246, R17, R246, RZ, 0x2 ;  /* 0x000000f611f67211 */ /* 0x000fe200078f10ff */
[----:B------:R-:W-:Y:S01]  /*3cf0*/  FMUL.FTZ R7, R7, UR10 ;  /* 0x0000000a07077c20 */ /* 0x000fe20008410000 */
[----:B------:R-:W-:Y:S01]  /*3d00*/  FMUL.FTZ R16, R4, UR10 ;  /* 0x0000000a04107c20 */ /* 0x000fe20008410000 */
[----:B------:R4:W1:Y:S01]  /*3d10*/  MUFU.TANH R175, R19 ;  /* 0x0000001300af7308 */ /* 0x0008620000002400 */
[----:B------:R-:W-:Y:S01]  /*3d20*/  FMUL.FTZ R4, R5, UR10 ;  /* 0x0000000a05047c20 */ /* 0x000fe20008410000 */
[----:B------:R-:W-:Y:S01]  /*3d30*/  FMUL.FTZ R171, R6, UR10 ;  /* 0x0000000a06ab7c20 */ /* 0x000fe20008410000 */
[----:B------:R-:W-:Y:S01]  /*3d40*/  SHF.R.S32.HI R246, RZ, 0x2, R246 ;  /* 0x00000002fff67819 */ /* 0x000fe200000114f6 */
[----:B------:R-:W-:Y:S01]  /*3d50*/  FMUL.FTZ R6, R40, UR10 ;  /* 0x0000000a28067c20 */ /* 0x000fe20008410000 */
[----:B------:R-:W-:Y:S01]  /*3d60*/  FMUL.FTZ R5, R41, UR10 ;  /* 0x0000000a29057c20 */ /* 0x000fe20008410000 */
[----:B------:R-:W-:Y:S01]  /*3d70*/  FMUL.FTZ R21, R42, UR10 ;  /* 0x0000000a2a157c20 */ /* 0x000fe20008410000 */
[----:B------:R-:W-:Y:S01]  /*3d80*/  SHF.L.U32 R17, R51, 0x1, RZ ;  /* 0x0000000133117819 */ /* 0x000fe200000006ff */
[----:B------:R3:W1:Y:S02]  /*3d90*/  MUFU.TANH R31, R7 ;  /* 0x00000007001f7308 */ /* 0x0006640000002400 */
[----:B------:R-:W-:Y:S01]  /*3da0*/  FMUL.FTZ R10, R10, UR10 ;  /* 0x0000000a0a0a7c20 */ /* 0x000fe20008410000 */
[----:B------:R-:W-:Y:S01]  /*3db0*/  FMUL.FTZ R11, R11, UR10 ;  /* 0x0000000a0b0b7c20 */ /* 0x000fe20008410000 */
[----:B------:R-:W-:-:S04]  /*3dc0*/  LOP3.LUT R17, R17, 0x6, RZ, 0xc0, !PT ;  /* 0x0000000611117812 */ /* 0x000fc800078ec0ff */
[----:B------:R-:W1:Y:S01]  /*3dd0*/  MUFU.TANH R110, R110 ;  /* 0x0000006e006e7308 */ /* 0x000e620000002400 */
[----:B----4-:R-:W-:-:S07]  /*3de0*/  FMUL.FTZ R19, R43, UR10 ;  /* 0x0000000a2b137c20 */ /* 0x010fce0008410000 */
[----:B------:R-:W4:Y:S01]  /*3df0*/  MUFU.TANH R103, R103 ;  /* 0x0000006700677308 */ /* 0x000f220000002400 */
[----:B---3--:R-:W-:Y:S01]  /*3e00*/  FMUL.FTZ R7, R8, UR10 ;  /* 0x0000000a08077c20 */ /* 0x008fe20008410000 */
[----:B------:R-:W-:Y:S01]  /*3e10*/  FMUL.FTZ R8, R9, UR10 ;  /* 0x0000000a09087c20 */ /* 0x000fe20008410000 */
[----:B------:R-:W-:-:S04]  /*3e20*/  IADD3 R9, R89, 0x1, R246 ;  /* 0x0000000159097810 */ /* 0x000fc80007ffe0f6 */
[----:B------:R-:W-:Y:S01]  /*3e30*/  IADD3 R9, R39, R9, -R238 ;  /* 0x0000000927097210 */ /* 0x000fe20007ffe8ee */
[----:B------:R-:W3:Y:S03]  /*3e40*/  MUFU.TANH R101, R101 ;  /* 0x0000006500657308 */ /* 0x000ee60000002400 */
[----:B------:R-:W-:-:S04]  /*3e50*/  IADD3 R82, R9, R82, RZ ;  /* 0x0000005209527210 */ /* 0x000fc80007ffe0ff */
[C---:B------:R-:W-:Y:S01]  /*3e60*/  VIMNMX R51, R82.reuse, R39, PT ;  /* 0x0000002752337248 */ /* 0x040fe20003fe0100 */
[----:B------:R-:W1:Y:S01]  /*3e70*/  MUFU.TANH R112, R112 ;  /* 0x0000007000707308 */ /* 0x000e620000002400 */
[----:B------:R-:W-:-:S07]  /*3e80*/  VIADDMNMX R39, R82, 0x8, R39, PT ;  /* 0x0000000852277846 */ /* 0x000fce0003800127 */
[----:B------:R-:W1:Y:S08]  /*3e90*/  MUFU.TANH R113, R113 ;  /* 0x0000007100717308 */ /* 0x000e700000002400 */
        /* <DEDUP_REMOVED lines=36> */
[----:B------:R1:W1:Y:S08]  /*40e0*/  MUFU.TANH R189, R18 ;  /* 0x0000001200bd7308 */ /* 0x0002700000002400 */
        /* <DEDUP_REMOVED lines=10> */
[----:B------:R1:W1:Y:S01]  /*4190*/  MUFU.TANH R35, R11 ;  /* 0x0000000b00237308 */ /* 0x0002620000002400 */
[----:B------:R-:W-:Y:S06]  /*41a0*/  BAR.SYNC.DEFER_BLOCKING 0x0 ;  /* 0x0000000000007b1d */ /* 0x000fec0000010000 */
[----:B--234-:R-:W-:Y:S05]  /*41b0*/  @!P1 BRA `(.L_x_1624) ;  /* 0x00000004007c9947 */ /* 0x01cfea0003800000 */
[----:B------:R-:W-:Y:S05]  /*41c0*/  @!P6 BRA `(.L_x_1625) ;  /* 0x0000000000ece947 */ /* 0x000fea0003800000 */
[----:B------:R-:W2:Y:S01]  /*41d0*/  LDC R9, c[0x0][0x380] ;  /* 0x0000e000ff097b82 */ /* 0x000ea20000000800 */
[----:B------:R-:W-:Y:S01]  /*41e0*/  VIADD R22, R68, 0xffffff00 ;  /* 0xffffff0044167836 */ /* 0x000fe20000000000 */
[----:B-1----:R-:W-:Y:S01]  /*41f0*/  IABS R18, R68 ;  /* 0x0000004400127213 */ /* 0x002fe20000000000 */
[----:B------:R-:W-:-:S03]  /*4200*/  ULDC.64 UR6, c[0x0][0x230] ;  /* 0x00008c0000067ab9 */ /* 0x000fc60000000a00 */
[----:B------:R-:W-:Y:S02]  /*4210*/  IABS R10, R22 ;  /* 0x00000016000a7213 */ /* 0x000fe40000000000 */
[-C--:B--2---:R-:W-:Y:S02]  /*4220*/  IABS R0, R9.reuse ;  /* 0x0000000900007213 */ /* 0x084fe40000000000 */
        /* <DEDUP_REMOVED lines=53> */
.L_x_1625:
[----:B------:R-:W-:-:S04]  /*4580*/  LEA R9, -R54, RZ, 0x8 ;  /* 0x000000ff36097211 */ /* 0x000fc800078e41ff */
[----:B------:R-:W-:-:S07]  /*4590*/  SHF.R.S32.HI R0, RZ, 0x1f, R9 ;  /* 0x0000001fff007819 */ /* 0x000fce0000011409 */
.L_x_1626:
[----:B------:R-:W2:Y:S01]  /*45a0*/  LDC.64 R56, c[0x0][0x218] ;  /* 0x00008600ff387b82 */ /* 0x000ea20000000a00 */
[----:B------:R-:W-:Y:S01]  /*45b0*/  IADD3 R58, P0, R9, R58, RZ ;  /* 0x0000003a093a7210 */ /* 0x000fe20007f1e0ff */
[----:B------:R-:W-:-:S04]  /*45c0*/  IMAD.SHL.U32 R9, R54, 0x40, RZ ;  /* 0x0000004036097824 */ /* 0x000fc800078e00ff */
[----:B------:R-:W-:Y:S01]  /*45d0*/  IMAD.X R53, R0, 0x1, R53, P0 ;  /* 0x0000000100357824 */ /* 0x000fe200000e0635 */
[----:B------:R-:W-:Y:S02]  /*45e0*/  SHF.L.U64.HI R0, R54, 0x6, R55 ;  /* 0x0000000636007819 */ /* 0x000fe40000010237 */
[----:B--2---:R-:W-:-:S04]  /*45f0*/  LEA R244, P1, R58, R56, 0x1 ;  /* 0x000000383af47211 */ /* 0x004fc800078208ff */
        /* <DEDUP_REMOVED lines=16> */
[-C--:B-1----:R-:W-:Y:S01]  /*4700*/  IADD3 R10, P1, R22, R9.reuse, RZ ;  /* 0x00000009160a7210 */ /* 0x082fe20007f3e0ff */
        /* <DEDUP_REMOVED lines=10> */
.L_x_1624:
[----:B------:R-:W-:Y:S01]  /*47b0*/  IMAD.IADD R17, R68, 0x1, R17 ;  /* 0x0000000144117824 */ /* 0x000fe200078e0211 */
[----:B------:R-:W-:Y:S01]  /*47c0*/  ULDC UR6, c[0x0][0x2ec] ;  /* 0x0000bb0000067ab9 */ /* 0x000fe20000000800 */
[----:B------:R-:W-:Y:S02]  /*47d0*/  LEA R150, R150, UR4, 0x1 ;  /* 0x0000000496967c11 */ /* 0x000fe4000f8e08ff */
[C---:B-12---:R-:W-:Y:S01]  /*47e0*/  VIADD R11, R17.reuse, 0x1 ;  /* 0x00000001110b7836 */ /* 0x046fe20000000000 */
[C---:B------:R-:W-:Y:S01]  /*47f0*/  ISETP.GE.AND P1, PT, R17.reuse, R39, PT ;  /* 0x000000271100720c */ /* 0x040fe20003f26270 */
        /* <DEDUP_REMOVED lines=106> */
[----:B------:R-:W-:Y:S01]  /*4ea0*/  VIADD R30, R17, 0xf9 ;  /* 0x000000f9111e7836 */ /* 0x000fe20000000000 */
        /* <DEDUP_REMOVED lines=17> */
[----:B------:R-:W-:Y:S01]  /*4fc0*/  FSEL R161, R110, -INF , !P0 ;  /* 0xff8000006ea17808 */ /* 0x000fe20004000000 */
[----:B------:R-:W-:Y:S01]  /*4fd0*/  VIADD R110, R17, 0xd8 ;  /* 0x000000d8116e7836 */ /* 0x000fe20000000000 */
        /* <DEDUP_REMOVED lines=25> */
[----:B------:R-:W-:Y:S02]  /*5170*/  ISETP.GE.AND P1, PT, R176, R39, PT ;  /* 0x00000027b000720c */ /* 0x000fe40003f26270 */
        /* <DEDUP_REMOVED lines=73> */
[----:B------:R-:W-:Y:S02]  /*5610*/  ISETP.GE.AND P0, PT, R90, R39, PT ;  /* 0x000000275a00720c */ /* 0x000fe40003f06270 */
        /* <DEDUP_REMOVED lines=84> */
[----:B------:R-:W-:Y:S01]  /*5b60*/  MUFU.EX2 R193, R193 ;  /* 0x000000c100c17308 */ /* 0x000fe20000000800 */
[-C--:B------:R-:W-:Y:S01]  /*5b70*/  ISETP.GE.AND P0, PT, R216, R51.reuse, PT ;  /* 0x00000033d800720c */ /* 0x080fe20003f06270 */
[--C-:B------:R-:W-:Y:S01]  /*5b80*/  FFMA.FTZ R181, R181, UR6, -R88.reuse ;  /* 0x00000006b5b57c23 */ /* 0x100fe20008010858 */
[----:B------:R-:W-:Y:S01]  /*5b90*/  FSEL R23, R52, -INF , !P1 ;  /* 0xff80000034177808 */ /* 0x000fe20004800000 */
[--C-:B------:R-:W-:Y:S01]  /*5ba0*/  FFMA.FTZ R52, R197, UR6, -R88.reuse ;  /* 0x00000006c5347c23 */ /* 0x100fe20008010858 */
[----:B------:R-:W-:Y:S01]  /*5bb0*/  FMNMX.FTZ R66, R25, R66, !PT ;  /* 0x0000004219427209 */ /* 0x000fe20007810000 */
[--C-:B------:R-:W-:Y:S01]  /*5bc0*/  FFMA.FTZ R167, R167, UR6, -R88.reuse ;  /* 0x00000006a7a77c23 */ /* 0x100fe20008010858 */
[-C--:B------:R-:W-:Y:S01]  /*5bd0*/  ISETP.GE.AND P1, PT, R214, R51.reuse, PT ;  /* 0x00000033d600720c */ /* 0x080fe20003f26270 */
[----:B------:R-:W-:Y:S01]  /*5be0*/  MUFU.EX2 R144, R144 ;  /* 0x0000009000907308 */ /* 0x000fe20000000800 */
[----:B------:R-:W-:Y:S01]  /*5bf0*/  FSEL R21, R50, -INF , !P0 ;  /* 0xff80000032157808 */ /* 0x000fe20004000000 */
[--C-:B------:R-:W-:Y:S01]  /*5c00*/  FFMA.FTZ R50, R175, UR6, -R88.reuse ;  /* 0x00000006af327c23 */ /* 0x100fe20008010858 */
[----:B------:R-:W-:Y:S01]  /*5c10*/  FMNMX.FTZ R66, R23, R66, !PT ;  /* 0x0000004217427209 */ /* 0x000fe20007810000 */
[--C-:B------:R-:W-:Y:S01]  /*5c20*/  FFMA.FTZ R60, R18, UR6, -R88.reuse ;  /* 0x00000006123c7c23 */ /* 0x100fe20008010858 */
[-C--:B------:R-:W-:Y:S01]  /*5c30*/  ISETP.GE.AND P0, PT, R212, R51.reuse, PT ;  /* 0x00000033d400720c */ /* 0x080fe20003f06270 */
[--C-:B------:R-:W-:Y:S01]  /*5c40*/  FFMA.FTZ R62, R22, UR6, -R88.reuse ;  /* 0x00000006163e7c23 */ /* 0x100fe20008010858 */
[----:B------:R-:W-:Y:S01]  /*5c50*/  FSEL R19, R49, -INF , !P1 ;  /* 0xff80000031137808 */ /* 0x000fe20004800000 */
[----:B------:R-:W-:Y:S01]  /*5c60*/  MUFU.EX2 R187, R187 ;  /* 0x000000bb00bb7308 */ /* 0x000fe20000000800 */
[----:B------:R-:W-:Y:S01]  /*5c70*/  FMNMX.FTZ R66, R21, R66, !PT ;  /* 0x0000004215427209 */ /* 0x000fe20007810000 */
[--C-:B------:R-:W-:Y:S01]  /*5c80*/  FFMA.FTZ R49, R171, UR6, -R88.reuse ;  /* 0x00000006ab317c23 */ /* 0x100fe20008010858 */
[-C--:B------:R-:W-:Y:S01]  /*5c90*/  ISETP.GE.AND P1, PT, R210, R51.reuse, PT ;  /* 0x00000033d200720c */ /* 0x080fe20003f26270 */
[--C-:B------:R-:W-:Y:S01]  /*5ca0*/  FFMA.FTZ R63, R20, UR6, -R88.reuse ;  /* 0x00000006143f7c23 */ /* 0x100fe20008010858 */
[----:B------:R-:W-:Y:S01]  /*5cb0*/  FSEL R17, R48, -INF , !P0 ;  /* 0xff80000030117808 */ /* 0x000fe20004000000 */
[--C-:B------:R-:W-:Y:S01]  /*5cc0*/  FFMA.FTZ R48, R31, UR6, -R88.reuse ;  /* 0x000000061f307c23 */ /* 0x100fe20008010858 */
[----:B------:R-:W-:Y:S01]  /*5cd0*/  FMNMX.FTZ R66, R19, R66, !PT ;  /* 0x0000004213427209 */ /* 0x000fe20007810000 */
[----:B------:R-:W1:Y:S01]  /*5ce0*/  MUFU.EX2 R138, R138 ;  /* 0x0000008a008a7308 */ /* 0x000e620000000800 */
        /* <DEDUP_REMOVED lines=15> */
[----:B------:R-:W2:Y:S01]  /*5de0*/  MUFU.EX2 R134, R134 ;  /* 0x0000008600867308 */ /* 0x000ea20000000800 */
        /* <DEDUP_REMOVED lines=15> */
[----:B------:R-:W3:Y:S01]  /*5ee0*/  MUFU.EX2 R124, R124 ;  /* 0x0000007c007c7308 */ /* 0x000ee20000000800 */
        /* <DEDUP_REMOVED lines=17> */
[----:B------:R4:W-:Y:S01]  /*6000*/  MUFU.EX2 R94, R2 ;  /* 0x00000002005e7308 */ /* 0x0009e20000000800 */
[----:B------:R-:W-:Y:S01]  /*6010*/  FSEL R161, R86, -INF , !P1 ;  /* 0xff80000056a17808 */ /* 0x000fe20004800000 */
[--C-:B------:R-:W-:Y:S01]  /*6020*/  FFMA.FTZ R86, R195, UR6, -R88.reuse ;  /* 0x00000006c3567c23 */ /* 0x100fe20008010858 */
[----:B------:R-:W-:Y:S01]  /*6030*/  FMNMX.FTZ R66, R235, R66, !PT ;  /* 0x00000042eb427209 */ /* 0x000fe20007810000 */
[--C-:B------:R-:W-:Y:S01]  /*6040*/  FFMA.FTZ R69, R69, UR6, -R88.reuse ;  /* 0x0000000645457c23 */ /* 0x100fe20008010858 */
[----:B------:R-:W-:Y:S01]  /*6050*/  ISETP.GE.AND P1, PT, R192, R51, PT ;  /* 0x00000033c000720c */ /* 0x000fe20003f26270 */
[----:B------:R-:W-:Y:S01]  /*6060*/  FFMA.FTZ R93, R93, UR6, -R88 ;  /* 0x000000065d5d7c23 */ /* 0x000fe20008010858 */
[----:B------:R-:W-:Y:S01]  /*6070*/  FSEL R173, R99, -INF , !P0 ;  /* 0xff80000063ad7808 */ /* 0x000fe20004000000 */
[----:B------:R-:W-:Y:S01]  /*6080*/  MUFU.EX2 R120, R120 ;  /* 0x0000007800787308 */ /* 0x000fe20000000800 */
[----:B------:R-:W-:-:S02]  /*6090*/  FMNMX.FTZ R66, R161, R66, !PT ;  /* 0x00000042a1427209 */ /* 0x000fc40007810000 */
[-C--:B------:R-:W-:Y:S02]  /*60a0*/  ISETP.GE.AND P0, PT, R190, R51.reuse, PT ;  /* 0x00000033be00720c */ /* 0x080fe40003f06270 */
[----:B------:R-:W-:Y:S02]  /*60b0*/  FSEL R227, R97, -INF , !P1 ;  /* 0xff80000061e37808 */ /* 0x000fe40004800000 */
[----:B------:R-:W-:Y:S01]  /*60c0*/  FMNMX.FTZ R66, R173, R66, !PT ;  /* 0x00000042ad427209 */ /* 0x000fe20007810000 */
[----:B------:R-:W-:Y:S01]  /*60d0*/  MUFU.EX2 R149, R149 ;  /* 0x0000009500957308 */ /* 0x000fe20000000800 */
[----:B------:R-:W-:Y:S01]  /*60e0*/  ISETP.GE.AND P1, PT, R92, R51, PT ;  /* 0x000000335c00720c */ /* 0x000fe20003f26270 */
[----:B----4-:R-:W-:Y:S01]  /*60f0*/  FFMA.FTZ R2, R179, UR6, -R88 ;  /* 0x00000006b3027c23 */ /* 0x010fe20008010858 */
[----:B------:R-:W-:Y:S02]  /*6100*/  FSEL R225, R103, -INF , !P0 ;  /* 0xff80000067e17808 */ /* 0x000fe40004000000 */
[----:B------:R-:W-:-:S02]  /*6110*/  FMNMX.FTZ R66, R227, R66, !PT ;  /* 0x00000042e3427209 */ /* 0x000fc40007810000 */
[-C--:B------:R-:W-:Y:S01]  /*6120*/  ISETP.GE.AND P0, PT, R188, R51.reuse, PT ;  /* 0x00000033bc00720c */ /* 0x080fe20003f06270 */
[----:B------:R4:W-:Y:S01]  /*6130*/  MUFU.EX2 R92, R2 ;  /* 0x00000002005c7308 */ /* 0x0009e20000000800 */
[----:B------:R-:W-:Y:S02]  /*6140*/  FSEL R179, R101, -INF , !P1 ;  /* 0xff80000065b37808 */ /* 0x000fe40004800000 */
[----:B------:R-:W-:Y:S02]  /*6150*/  FMNMX.FTZ R66, R225, R66, !PT ;  /* 0x00000042e1427209 */ /* 0x000fe40007810000 */
[----:B------:R-:W-:Y:S02]  /*6160*/  ISETP.GE.AND P1, PT, R186, R51, PT ;  /* 0x00000033ba00720c */ /* 0x000fe40003f26270 */
        /* <DEDUP_REMOVED lines=12> */
[----:B------:R-:W-:Y:S01]  /*6230*/  MUFU.EX2 R104, R104 ;  /* 0x0000006800687308 */ /* 0x000fe20000000800 */
        /* <DEDUP_REMOVED lines=10> */
[----:B------:R-:W-:Y:S02]  /*62e0*/  ISETP.GE.AND P1, PT, R174, R51, PT ;  /* 0x00000033ae00720c */ /* 0x000fe40003f26270 */
        /* <DEDUP_REMOVED lines=40> */
[-C--:B------:R-:W-:Y:S01]  /*6570*/  ISETP.GE.AND P0, PT, R148, R51.reuse, PT ;  /* 0x000000339400720c */ /* 0x080fe20003f06270 */
[----:B------:R-:W-:Y:S01]  /*6580*/  IMAD R148, R3, 0x2, R150 ;  /* 0x0000000203947824 */ /* 0x000fe200078e0296 */
[----:B------:R-:W-:Y:S02]  /*6590*/  FSEL R177, R177, -INF , !P1 ;  /* 0xff800000b1b17808 */ /* 0x000fe40004800000 */
[----:B------:R-:W-:Y:S01]  /*65a0*/  FMNMX.FTZ R66, R185, R66, !PT ;  /* 0x00000042b9427209 */ /* 0x000fe20007810000 */
[----:B------:R-:W-:Y:S01]  /*65b0*/  MUFU.EX2 R89, R89 ;  /* 0x0000005900597308 */ /* 0x000fe20000000800 */
[----:B------:R-:W-:Y:S01]  /*65c0*/  ISETP.GE.AND P1, PT, R78, R51, PT ;  /* 0x000000334e00720c */ /* 0x000fe20003f26270 */
[----:B------:R-:W-:Y:S01]  /*65d0*/  LDSM.16.MT88.4 R44, [R148+0x5400] ;  /* 0x00540000942c783b */ /* 0x000fe20000004200 */
        /* <DEDUP_REMOVED lines=30> */
[----:B----4-:R-:W-:Y:S02]  /*67c0*/  FSEL R119, R132, -INF , !P0 ;  /* 0xff80000084777808 */ /* 0x010fe40004000000 */
        /* <DEDUP_REMOVED lines=9> */
[-C--:B------:R-:W-:Y:S01]  /*6860*/  ISETP.GE.AND P0, PT, R72, R51.reuse, PT ;  /* 0x000000334800720c */ /* 0x080fe20003f06270 */
[--C-:B------:R-:W-:Y:S01]  /*6870*/  FFMA.FTZ R72, R107, UR6, -R88.reuse ;  /* 0x000000066b487c23 */ /* 0x100fe20008010858 */
[----:B------:R-:W-:Y:S02]  /*6880*/  FSEL R111, R12, -INF , !P1 ;  /* 0xff8000000c6f7808 */ /* 0x000fe40004800000 */
[----:B------:R-:W-:Y:S01]  /*6890*/  FMNMX.FTZ R66, R113, R66, !PT ;  /* 0x0000004271427209 */ /* 0x000fe20007810000 */
[----:B------:R-:W-:Y:S01]  /*68a0*/  MUFU.EX2 R80, R80 ;  /* 0x0000005000507308 */ /* 0x000fe20000000800 */
[----:B------:R-:W-:Y:S01]  /*68b0*/  ISETP.GE.AND P1, PT, R70, R51, PT ;  /* 0x000000334600720c */ /* 0x000fe20003f26270 */
[----:B------:R-:W-:Y:S01]  /*68c0*/  FFMA.FTZ R70, R95, UR6, -R88 ;  /* 0x000000065f467c23 */ /* 0x000fe20008010858 */
[----:B------:R-:W-:Y:S02]  /*68d0*/  FSEL R109, R15, -INF , !P0 ;  /* 0xff8000000f6d7808 */ /* 0x000fe40004000000 */
[----:B------:R-:W-:-:S02]  /*68e0*/  FMNMX.FTZ R66, R111, R66, !PT ;  /* 0x000000426f427209 */ /* 0x000fc40007810000 */
[-C--:B------:R-:W-:Y:S01]  /*68f0*/  ISETP.GE.AND P0, PT, R68, R51.reuse, PT ;  /* 0x000000334400720c */ /* 0x080fe20003f06270 */
[----:B------:R-:W-:Y:S01]  /*6900*/  FFMA.FTZ R68, R28, UR6, -R88 ;  /* 0x000000061c447c23 */ /* 0x000fe20008010858 */
[----:B------:R-:W-:Y:S01]  /*6910*/  FSEL R107, R14, -INF , !P1 ;  /* 0xff8000000e6b7808 */ /* 0x000fe20004800000 */
[----:B------:R-:W-:Y:S01]  /*6920*/  MUFU.EX2 R81, R81 ;  /* 0x0000005100517308 */ /* 0x000fe20000000800 */
[----:B------:R-:W-:Y:S01]  /*6930*/  FMNMX.FTZ R66, R109, R66, !PT ;  /* 0x000000426d427209 */ /* 0x000fe20007810000 */
[----:B------:R-:W-:Y:S01]  /*6940*/  LDSM.16.MT88.4 R12, [R150+0x5000] ;  /* 0x00500000960c783b */ /* 0x000fe20000004200 */
[-C--:B------:R-:W-:Y:S02]  /*6950*/  ISETP.GE.AND P1, PT, R42, R51.reuse, PT ;  /* 0x000000332a00720c */ /* 0x080fe40003f26270 */
[----:B------:R-:W-:Y:S02]  /*6960*/  FSEL R105, R16, -INF , !P0 ;  /* 0xff80000010697808 */ /* 0x000fe40004000000 */
[----:B------:R-:W-:Y:S01]  /*6970*/  FMNMX.FTZ R66, R107, R66, !PT ;  /* 0x000000426b427209 */ /* 0x000fe20007810000 */
[----:B------:R-:W-:Y:S01]  /*6980*/  MUFU.EX2 R79, R79 ;  /* 0x0000004f004f7308 */ /* 0x000fe20000000800 */
[----:B------:R-:W-:-:S02]  /*6990*/  ISETP.GE.AND P0, PT, R40, R51, PT ;  /* 0x000000332800720c */ /* 0x000fc40003f06270 */
[----:B------:R-:W-:Y:S02]  /*69a0*/  FSEL R103, R4, -INF , !P1 ;  /* 0xff80000004677808 */ /* 0x000fe40004800000 */
[----:B------:R-:W-:Y:S02]  /*69b0*/  FMNMX.FTZ R66, R105, R66, !PT ;  /* 0x0000004269427209 */ /* 0x000fe40007810000 */
[-C--:B------:R-:W-:Y:S01]  /*69c0*/  ISETP.GE.AND P1, PT, R34, R51.reuse, PT ;  /* 0x000000332200720c */ /* 0x080fe20003f26270 */
[----:B------:R-:W-:Y:S01]  /*69d0*/  MUFU.EX2 R76, R76 ;  /* 0x0000004c004c7308 */ /* 0x000fe20000000800 */
[----:B------:R-:W-:Y:S02]  /*69e0*/  FSEL R101, R6, -INF , !P0 ;  /* 0xff80000006657808 */ /* 0x000fe40004000000 */
[----:B------:R-:W-:Y:S02]  /*69f0*/  FMNMX.FTZ R66, R103, R66, !PT ;  /* 0x0000004267427209 */ /* 0x000fe40007810000 */
[----:B------:R-:W-:-:S02]  /*6a00*/  ISETP.GE.AND P0, PT, R32, R51, PT ;  /* 0x000000332000720c */ /* 0x000fc40003f06270 */
[----:B------:R-:W-:Y:S01]  /*6a10*/  FSEL R99, R5, -INF , !P1 ;  /* 0xff80000005637808 */ /* 0x000fe20004800000 */
[----:B------:R-:W-:Y:S01]  /*6a20*/  MUFU.EX2 R77, R77 ;  /* 0x0000004d004d7308 */ /* 0x000fe20000000800 */
[----:B------:R-:W-:Y:S02]  /*6a30*/  FMNMX.FTZ R66, R101, R66, !PT ;  /* 0x0000004265427209 */ /* 0x000fe40007810000 */
[----:B------:R-:W-:Y:S02]  /*6a40*/  ISETP.GE.AND P1, PT, R30, R51, PT ;  /* 0x000000331e00720c */ /* 0x000fe40003f26270 */
[----:B------:R-:W-:Y:S02]  /*6a50*/  FSEL R97, R7, -INF , !P0 ;  /* 0xff80000007617808 */ /* 0x000fe40004000000 */
[----:B------:R-:W-:Y:S01]  /*6a60*/  FMNMX.FTZ R66, R99, R66, !PT ;  /* 0x0000004263427209 */ /* 0x000fe20007810000 */
[----:B------:R-:W-:Y:S01]  /*6a70*/  MUFU.EX2 R75, R75 ;  /* 0x0000004b004b7308 */ /* 0x000fe20000000800 */
[----:B------:R-:W-:-:S02]  /*6a80*/  FSEL R95, R8, -INF , !P1 ;  /* 0xff800000085f7808 */ /* 0x000fc40004800000 */
[----:B----4-:R-:W-:Y:S01]  /*6a90*/  FMNMX.FTZ R2, R97, R66, !PT ;  /* 0x0000004261027209 */ /* 0x010fe20007810000 */
[----:B------:R-:W-:Y:S01]  /*6aa0*/  FFMA.FTZ R66, R140, UR6, -R88 ;  /* 0x000000068c427c23 */ /* 0x000fe20008010858 */
[----:B-1----:R-:W-:Y:S02]  /*6ab0*/  F2FP.BF16.F32.PACK_AB R31, R138, R187 ;  /* 0x000000bb8a1f723e */ /* 0x002fe400000010ff */
        /* <DEDUP_REMOVED lines=12> */
[----:B-1----:R-:W-:-:S02]  /*6b80*/  FMNMX.FTZ R2, R4, R5, !PT ;  /* 0x0000000504027209 */ /* 0x002fc40007810000 */
[----:B------:R-:W-:Y:S02]  /*6b90*/  LDSM.16.MT88.4 R4, [R150+0x5400] ;  /* 0x005400009604783b */ /* 0x000fe40000004200 */
[C---:B------:R-:W-:Y:S01]  /*6ba0*/  FSETP.NEU.FTZ.AND P0, PT, R2.reuse, -INF , PT ;  /* 0xff8000000200780b */ /* 0x040fe20003f1d000 */
[----:B------:R-:W-:Y:S02]  /*6bb0*/  FMUL.FTZ R90, R2, UR6 ;  /* 0x00000006025a7c20 */ /* 0x000fe40008410000 */
[----:B------:R-:W-:Y:S03]  /*6bc0*/  MUFU.EX2 R64, R64 ;  /* 0x0000004000407308 */ /* 0x000fe60000000800 */
[----:B------:R-:W-:Y:S02]  /*6bd0*/  FSEL R90, R90, RZ, P0 ;  /* 0x000000ff5a5a7208 */ /* 0x000fe40000000000 */
[----:B------:R-:W-:-:S03]  /*6be0*/  ISETP.GE.AND P0, PT, R38, 0x2, PT ;  /* 0x000000022600780c */ /* 0x000fc60003f06270 */
[--C-:B------:R-:W-:Y:S01]  /*6bf0*/  FFMA.FTZ R197, R157, UR6, -R90.reuse ;  /* 0x000000069dc57c23 */ /* 0x100fe2000801085a */
[--C-:B------:R-:W-:Y:S01]  /*6c00*/  FFMA.FTZ R146, R153, UR6, -R90.reuse ;  /* 0x0000000699927c23 */ /* 0x100fe2000801085a */
[--C-:B------:R-:W-:Y:S01]  /*6c10*/  FFMA.FTZ R189, R143, UR6, -R90.reuse ;  /* 0x000000068fbd7c23 */ /* 0x100fe2000801085a */
[--C-:B------:R-:W-:Y:S01]  /*6c20*/  FFMA.FTZ R140, R43, UR6, -R90.reuse ;  /* 0x000000062b8c7c23 */ /* 0x100fe2000801085a */
[--C-:B------:R-:W-:Y:S01]  /*6c30*/  FFMA.FTZ R126, R27, UR6, -R90.reuse ;  /* 0x000000061b7e7c23 */ /* 0x100fe2000801085a */
[--C-:B------:R-:W-:Y:S01]  /*6c40*/  FFMA.FTZ R157, R25, UR6, -R90.reuse ;  /* 0x00000006199d7c23 */ /* 0x100fe2000801085a */
[----:B------:R-:W-:Y:S01]  /*6c50*/  MUFU.EX2 R197, R197 ;  /* 0x000000c500c57308 */ /* 0x000fe20000000800 */
[----:B------:R-:W1:Y:S01]  /*6c60*/  LDSM.16.MT88.4 R24, [R148+0x5000] ;  /* 0x005000009418783b */ /* 0x000e620000004200 */
[--C-:B------:R-:W-:Y:S01]  /*6c70*/  FFMA.FTZ R171, R29, UR6, -R90.reuse ;  /* 0x000000061dab7c23 */ /* 0x100fe2000801085a */
[----:B------:R-:W-:Y:S01]  /*6c80*/  F2FP.BF16.F32.PACK_AB R29, R144, R193 ;  /* 0x000000c1901d723e */ /* 0x000fe200000010ff */
        /* <DEDUP_REMOVED lines=8> */
[----:B------:R-:W5:Y:S01]  /*6d10*/  LDSM.16.MT88.4 R20, [R150+0x5800] ;  /* 0x005800009614783b */ /* 0x000f620000004200 */
[--C-:B------:R-:W-:Y:S01]  /*6d20*/  FFMA.FTZ R3, R9, UR6, -R90.reuse ;  /* 0x0000000609037c23 */ /* 0x100fe2000801085a */
[----:B--2---:R-:W-:Y:S01]  /*6d30*/  F2FP.BF16.F32.PACK_AB R41, R134, R181 ;  /* 0x000000b58629723e */ /* 0x004fe200000010ff */
[--C-:B------:R-:W-:Y:S01]  /*6d40*/  FFMA.FTZ R108, R33, UR6, -R90.reuse ;  /* 0x00000006216c7c23 */ /* 0x100fe2000801085a */
[----:B------:R-:W-:Y:S01]  /*6d50*/  MUFU.EX2 R189, R189 ;  /* 0x000000bd00bd7308 */ /* 0x000fe20000000800 */
[----:B---3--:R-:W-:Y:S01]  /*6d60*/  F2FP.BF16.F32.PACK_AB R43, R124, R167 ;  /* 0x000000a77c2b723e */ /* 0x008fe200000010ff */
[----:B------:R-:W2:Y:S01]  /*6d70*/  LDSM.16.MT88.4 R32, [R148+0x5800] ;  /* 0x005800009420783b */ /* 0x000ea20000004200 */
        /* <DEDUP_REMOVED lines=30> */
[C---:B------:R-:W-:Y:S01]  /*6f60*/  HMMA.16816.F32.BF16 R16, R28.reuse, R12, RZ ;  /* 0x0000000c1c10723c */ /* 0x040fe200000418ff */
[----:B------:R-:W-:Y:S01]  /*6f70*/  FFMA.FTZ R162, R201, UR6, -R90 ;  /* 0x00000006c9a27c23 */ /* 0x000fe2000801085a */
[----:B------:R-:W-:Y:S01]  /*6f80*/  FADD.FTZ R144, R193, R144 ;  /* 0x00000090c1907221 */ /* 0x000fe20000010000 */
[----:B------:R-:W-:Y:S01]  /*6f90*/  FADD.FTZ R146, R197, R146 ;  /* 0x00000092c5927221 */ /* 0x000fe20000010000 */
[--C-:B------:R-:W-:Y:S01]  /*6fa0*/  FFMA.FTZ R191, R191, UR6, -R90.reuse ;  /* 0x00000006bfbf7c23 */ /* 0x100fe2000801085a */
[----:B------:R-:W-:Y:S01]  /*6fb0*/  FFMA.FTZ R177, R177, UR6, -R90 ;  /* 0x00000006b1b17c23 */ /* 0x000fe2000801085a */
[C---:B------:R-:W-:Y:S01]  /*6fc0*/  HMMA.16816.F32.BF16 R12, R28.reuse, R14, RZ ;  /* 0x0000000e1c0c723c */ /* 0x040fe200000418ff */
[----:B------:R-:W3:Y:S01]  /*6fd0*/  MUFU.EX2 R126, R126 ;  /* 0x0000007e007e7308 */ /* 0x000ee20000000800 */
[----:B----4-:R-:W-:Y:S01]  /*6fe0*/  F2FP.BF16.F32.PACK_AB R40, R128, R175 ;  /* 0x000000af8028723e */ /* 0x010fe200000010ff */
[----:B------:R-:W-:Y:S01]  /*6ff0*/  FADD.FTZ R189, R189, R146 ;  /* 0x00000092bdbd7221 */ /* 0x000fe20000010000 */
[--C-:B------:R-:W-:Y:S01]  /*7000*/  FFMA.FTZ R165, R165, UR6, -R90.reuse ;  /* 0x00000006a5a57c23 */ /* 0x100fe2000801085a */
[--C-:B------:R-:W-:Y:S01]  /*7010*/  FFMA.FTZ R119, R119, UR6, -R90.reuse ;  /* 0x0000000677777c23 */ /* 0x100fe2000801085a */
[C---:B-1----:R-:W-:Y:S01]  /*7020*/  HMMA.16816.F32.BF16 R8, R28.reuse, R24, RZ ;  /* 0x000000181c08723c */ /* 0x042fe200000418ff */
[----:B------:R-:W-:Y:S01]  /*7030*/  FADD.FTZ R140, R140, R189 ;  /* 0x000000bd8c8c7221 */ /* 0x000fe20000010000 */
[--C-:B------:R-:W-:Y:S01]  /*7040*/  FFMA.FTZ R117, R117, UR6, -R90.reuse ;  /* 0x0000000675757c23 */ /* 0x100fe2000801085a */
[----:B------:R-:W-:Y:S01]  /*7050*/  MUFU.EX2 R157, R157 ;  /* 0x0000009d009d7308 */ /* 0x000fe20000000800 */
[--C-:B------:R-:W-:Y:S01]  /*7060*/  FFMA.FTZ R113, R113, UR6, -R90.reuse ;  /* 0x0000000671717c23 */ /* 0x100fe2000801085a */
[--C-:B------:R-:W-:Y:S01]  /*7070*/  FFMA.FTZ R111, R111, UR6, -R90.reuse ;  /* 0x000000066f6f7c23 */ /* 0x100fe2000801085a */
[----:B------:R-:W-:Y:S01]  /*7080*/  HMMA.16816.F32.BF16 R28, R28, R26, RZ ;  /* 0x0000001a1c1c723c */ /* 0x000fe200000418ff */
[----:B------:R-:W-:Y:S01]  /*7090*/  F2FP.BF16.F32.PACK_AB R25, R120, R163 ;  /* 0x000000a37819723e */ /* 0x000fe200000010ff */
[--C-:B------:R-:W-:Y:S01]  /*70a0*/  FFMA.FTZ R109, R109, UR6, -R90.reuse ;  /* 0x000000066d6d7c23 */ /* 0x100fe2000801085a */
[--C-:B------:R-:W-:Y:S01]  /*70b0*/  FFMA.FTZ R107, R107, UR6, -R90.reuse ;  /* 0x000000066b6b7c23 */ /* 0x100fe2000801085a */
[--C-:B------:R-:W-:Y:S01]  /*70c0*/  FFMA.FTZ R105, R105, UR6, -R90.reuse ;  /* 0x0000000669697c23 */ /* 0x100fe2000801085a */
[----:B------:R-:W1:Y:S01]  /*70d0*/  MUFU.EX2 R118, R118 ;  /* 0x0000007600767308 */ /* 0x000e620000000800 */
[----:B---3--:R-:W-:Y:S01]  /*70e0*/  F2FP.BF16.F32.PACK_AB R42, R126, R171 ;  /* 0x000000ab7e2a723e */ /* 0x008fe200000010ff */
[--C-:B------:R-:W-:Y:S01]  /*70f0*/  FFMA.FTZ R103, R103, UR6, -R90.reuse ;  /* 0x0000000667677c23 */ /* 0x100fe2000801085a */
[----:B------:R-:W-:Y:S01]  /*7100*/  F2FP.BF16.F32.PACK_AB R27, R112, R149 ;  /* 0x00000095701b723e */ /* 0x000fe200000010ff */
[----:B------:R-:W-:-:S04]  /*7110*/  FFMA.FTZ R251, R95, UR6, -R90 ;  /* 0x000000065ffb7c23 */ /* 0x000fc8000801085a */
[----:B------:R-:W-:Y:S01]  /*7120*/  MUFU.EX2 R153, R153 ;  /* 0x0000009900997308 */ /* 0x000fe20000000800 */
[C---:B------:R-:W-:Y:S06]  /*7130*/  HMMA.16816.F32.BF16 R16, R40.reuse, R4, R16 ;  /* 0x000000042810723c */ /* 0x040fec0000041810 */
[----:B------:R-:W-:Y:S01]  /*7140*/  HMMA.16816.F32.BF16 R12, R40, R6, R12 ;  /* 0x00000006280c723c */ /* 0x000fe2000004180c */
[----:B------:R-:W3:Y:S01]  /*7150*/  MUFU.EX2 R110, R110 ;  /* 0x0000006e006e7308 */ /* 0x000ee20000000800 */
[----:B------:R-:W4:Y:S01]  /*7160*/  LDSM.16.MT88.4 R4, [R150+0x5c00] ;  /* 0x005c00009604783b */ /* 0x000f220000004200 */
[----:B-1----:R-:W-:-:S03]  /*7170*/  F2FP.BF16.F32.PACK_AB R24, R118, R157 ;  /* 0x0000009d7618723e */ /* 0x002fc600000010ff */
[C---:B------:R-:W-:Y:S03]  /*7180*/  HMMA.16816.F32.BF16 R8, R40.reuse, R44, R8 ;  /* 0x0000002c2808723c */ /* 0x040fe60000041808 */
[----:B------:R-:W-:Y:S03]  /*7190*/  MUFU.EX2 R143, R143 ;  /* 0x0000008f008f7308 */ /* 0x000fe60000000800 */
[----:B------:R-:W-:Y:S01]  /*71a0*/  HMMA.16816.F32.BF16 R28, R40, R46, R28 ;  /* 0x0000002e281c723c */ /* 0x000fe2000004181c */
[----:B------:R-:W1:Y:S04]  /*71b0*/  LDSM.16.MT88.4 R40, [R148+0x5c00] ;  /* 0x005c00009428783b */ /* 0x000e680000004200 */
[----:B------:R-:W4:Y:S01]  /*71c0*/  MUFU.EX2 R106, R106 ;  /* 0x0000006a006a7308 */ /* 0x000f220000000800 */
[----:B---3--:R-:W-:Y:S01]  /*71d0*/  F2FP.BF16.F32.PACK_AB R26, R110, R153 ;  /* 0x000000996e1a723e */ /* 0x008fe200000010ff */
[----:B------:R-:W-:Y:S06]  /*71e0*/  LDSM.16.MT88.4 R44, [R148+0x6000] ;  /* 0x00600000942c783b */ /* 0x000fec0000004200 */
[----:B------:R-:W-:Y:S01]  /*71f0*/  MUFU.EX2 R3, R3 ;  /* 0x0000000300037308 */ /* 0x000fe20000000800 */
[C---:B-----5:R-:W-:Y:S06]  /*7200*/  HMMA.16816.F32.BF16 R16, R24.reuse, R20, R16 ;  /* 0x000000141810723c */ /* 0x060fec0000041810 */
[C---:B------:R-:W-:Y:S01]  /*7210*/  HMMA.16816.F32.BF16 R12, R24.reuse, R22, R12 ;  /* 0x00000016180c723c */ /* 0x040fe2000004180c */
[----:B------:R-:W3:Y:S01]  /*7220*/  MUFU.EX2 R108, R108 ;  /* 0x0000006c006c7308 */ /* 0x000ee20000000800 */
[----:B------:R-:W5:Y:S04]  /*7230*/  LDSM.16.MT88.4 R20, [R150+0x6000] ;  /* 0x006000009614783b */ /* 0x000f680000004200 */
[C---:B--2---:R-:W-:Y:S03]  /*7240*/  HMMA.16816.F32.BF16 R8, R24.reuse, R32, R8 ;  /* 0x000000201808723c */ /* 0x044fe60000041808 */
[----:B------:R-:W-:Y:S03]  /*7250*/  MUFU.EX2 R114, R114 ;  /* 0x0000007200727308 */ /* 0x000fe60000000800 */
[----:B------:R-:W-:Y:S01]  /*7260*/  HMMA.16816.F32.BF16 R28, R24, R34, R28 ;  /* 0x00000022181c723c */ /* 0x000fe2000004181c */
[----:B------:R-:W-:-:S04]  /*7270*/  F2FP.BF16.F32.PACK_AB R33, R100, R133 ;  /* 0x000000856421723e */ /* 0x000fc800000010ff */
[----:B------:R-:W2:Y:S02]  /*7280*/  MUFU.EX2 R147, R147 ;  /* 0x0000009300937308 */ /* 0x000ea40000000800 */
[----:B------:R-:W-:Y:S02]  /*7290*/  F2FP.BF16.F32.PACK_AB R25, R104, R139 ;  /* 0x0000008b6819723e */ /* 0x000fe400000010ff */
[----:B------:R-:W-:Y:S02]  /*72a0*/  F2FP.BF16.F32.PACK_AB R27, R102, R137 ;  /* 0x00000089661b723e */ /* 0x000fe400000010ff */
[----:B----4-:R-:W-:Y:S02]  /*72b0*/  F2FP.BF16.F32.PACK_AB R24, R106, R143 ;  /* 0x0000008f6a18723e */ /* 0x010fe400000010ff */
[----:B---3--:R-:W-:Y:S01]  /*72c0*/  F2FP.BF16.F32.PACK_AB R26, R108, R3 ;  /* 0x000000036c1a723e */ /* 0x008fe200000010ff */
[----:B------:R-:W-:Y:S01]  /*72d0*/  MUFU.EX2 R116, R116 ;  /* 0x0000007400747308 */ /* 0x000fe20000000800 */
[----:B------:R-:W-:-:S05]  /*72e0*/  F2FP.BF16.F32.PACK_AB R35, R98, R129 ;  /* 0x000000816223723e */ /* 0x000fca00000010ff */
[----:B------:R-:W-:Y:S02]  /*72f0*/  HMMA.16816.F32.BF16 R16, R24, R4, R16 ;  /* 0x000000041810723c */ /* 0x000fe40000041810 */
[----:B------:R-:W3:Y:S01]  /*7300*/  MUFU.EX2 R159, R159 ;  /* 0x0000009f009f7308 */ /* 0x000ee20000000800 */
[----:B--2---:R-:W-:-:S03]  /*7310*/  F2FP.BF16.F32.PACK_AB R32, R147, R114 ;  /* 0x000000729320723e */ /* 0x004fc600000010ff */
[C---:B------:R-:W-:Y:S01]  /*7320*/  HMMA.16816.F32.BF16 R12, R24.reuse, R6, R12 ;  /* 0x00000006180c723c */ /* 0x040fe2000004180c */
[----:B------:R-:W2:Y:S03]  /*7330*/  LDSM.16.MT88.4 R4, [R150+0x6400] ;  /* 0x006400009604783b */ /* 0x000ea60000004200 */
[----:B------:R-:W-:Y:S02]  /*7340*/  MUFU.EX2 R122, R122 ;  /* 0x0000007a007a7308 */ /* 0x000fe40000000800 */
[C---:B-1----:R-:W-:Y:S06]  /*7350*/  HMMA.16816.F32.BF16 R8, R24.reuse, R40, R8 ;  /* 0x000000281808723c */ /* 0x042fec0000041808 */
[----:B------:R-:W-:Y:S01]  /*7360*/  HMMA.16816.F32.BF16 R28, R24, R42, R28 ;  /* 0x0000002a181c723c */ /* 0x000fe2000004181c */
[----:B---3--:R-:W-:Y:S01]  /*7370*/  F2FP.BF16.F32.PACK_AB R34, R159, R116 ;  /* 0x000000749f22723e */ /* 0x008fe200000010ff */
[----:B------:R-:W1:Y:S01]  /*7380*/  LDSM.16.MT88.4 R40, [R148+0x6400] ;  /* 0x006400009428783b */ /* 0x000e620000004200 */
[----:B------:R-:W3:Y:S03]  /*7390*/  MUFU.EX2 R161, R161 ;  /* 0x000000a100a17308 */ /* 0x000ee60000000800 */
[----:B------:R-:W4:Y:S02]  /*73a0*/  LDSM.16.MT88.4 R24, [R150+0x6800] ;  /* 0x006800009618783b */ /* 0x000f240000004200 */
[C---:B-----5:R-:W-:Y:S03]  /*73b0*/  HMMA.16816.F32.BF16 R16, R32.reuse, R20, R16 ;  /* 0x000000142010723c */ /* 0x060fe60000041810 */
[----:B------:R-:W-:Y:S03]  /*73c0*/  MUFU.EX2 R173, R173 ;  /* 0x000000ad00ad7308 */ /* 0x000fe60000000800 */
[----:B------:R-:W-:Y:S01]  /*73d0*/  HMMA.16816.F32.BF16 R12, R32, R22, R12 ;  /* 0x00000016200c723c */ /* 0x000fe2000004180c */
[----:B------:R-:W-:-:S04]  /*73e0*/  F2FP.BF16.F32.PACK_AB R21, R96, R125 ;  /* 0x0000007d6015723e */ /* 0x000fc800000010ff */
[----:B------:R-:W5:Y:S01]  /*73f0*/  MUFU.EX2 R130, R130 ;  /* 0x0000008200827308 */ /* 0x000f620000000800 */
[----:B------:R-:W-:Y:S01]  /*7400*/  HMMA.16816.F32.BF16 R8, R32, R44, R8 ;  /* 0x0000002c2008723c */ /* 0x000fe20000041808 */
[----:B------:R-:W-:Y:S02]  /*7410*/  F2FP.BF16.F32.PACK_AB R23, R94, R121 ;  /* 0x000000795e17723e */ /* 0x000fe400000010ff */
[----:B---3--:R-:W-:-:S03]  /*7420*/  F2FP.BF16.F32.PACK_AB R20, R161, R122 ;  /* 0x0000007aa114723e */ /* 0x008fc600000010ff */
[----:B------:R-:W-:Y:S01]  /*7430*/  HMMA.16816.F32.BF16 R28, R32, R46, R28 ;  /* 0x0000002e201c723c */ /* 0x000fe2000004181c */
[----:B------:R-:W3:Y:S01]  /*7440*/  LDSM.16.MT88.4 R32, [R148+0x6800] ;  /* 0x006800009420783b */ /* 0x000ee20000004200 */
        /* <DEDUP_REMOVED lines=9> */
[C---:B-1----:R-:W-:Y:S06]  /*74e0*/  HMMA.16816.F32.BF16 R8, R20.reuse, R40, R8 ;  /* 0x000000281408723c */ /* 0x042fec0000041808 */
[----:B------:R-:W-:Y:S01]  /*74f0*/  HMMA.16816.F32.BF16 R28, R20, R42, R28 ;  /* 0x0000002a141c723c */ /* 0x000fe2000004181c */
[----:B------:R-:W-:Y:S01]  /*7500*/  MUFU.EX2 R142, R142 ;  /* 0x0000008e008e7308 */ /* 0x000fe20000000800 */
[----:B------:R-:W-:-:S05]  /*7510*/  F2FP.BF16.F32.PACK_AB R41, R84, R87 ;  /* 0x000000575429723e */ /* 0x000fca00000010ff */
[----:B------:R-:W-:Y:S02]  /*7520*/  F2FP.BF16.F32.PACK_AB R21, R92, R115 ;  /* 0x000000735c15723e */ /* 0x000fe400000010ff */
[----:B------:R-:W-:Y:S01]  /*7530*/  F2FP.BF16.F32.PACK_AB R23, R86, R89 ;  /* 0x000000595617723e */ /* 0x000fe200000010ff */
[----:B------:R-:W1:Y:S01]  /*7540*/  MUFU.EX2 R195, R195 ;  /* 0x000000c300c37308 */ /* 0x000e620000000800 */
        /* <DEDUP_REMOVED lines=8> */
[----:B-1----:R-:W-:-:S04]  /*75d0*/  F2FP.BF16.F32.PACK_AB R40, R195, R142 ;  /* 0x0000008ec328723e */ /* 0x002fc800000010ff */
[C---:B---3--:R-:W-:Y:S01]  /*75e0*/  HMMA.16816.F32.BF16 R8, R20.reuse, R32, R8 ;  /* 0x000000201408723c */ /* 0x048fe20000041808 */
        /* <DEDUP_REMOVED lines=19> */
[----:B------:R-:W-:Y:S02]  /*7720*/  F2FP.BF16.F32.PACK_AB R41, R76, R79 ;  /* 0x0000004f4c29723e */ /* 0x000fe400000010ff */
[----:B------:R-:W-:-:S03]  /*7730*/  F2FP.BF16.F32.PACK_AB R43, R74, R77 ;  /* 0x0000004d4a2b723e */ /* 0x000fc600000010ff */
[----:B------:R-:W-:Y:S01]  /*7740*/  MUFU.EX2 R160, R160 ;  /* 0x000000a000a07308 */ /* 0x000fe20000000800 */
[C---:B-----5:R-:W-:Y:S06]  /*7750*/  HMMA.16816.F32.BF16 R16, R20.reuse, R24, R16 ;  /* 0x000000181410723c */ /* 0x060fec0000041810 */
[----:B------:R-:W-:Y:S01]  /*7760*/  HMMA.16816.F32.BF16 R12, R20, R26, R12 ;  /* 0x0000001a140c723c */ /* 0x000fe2000004180c */
[----:B------:R-:W2:Y:S01]  /*7770*/  MUFU.EX2 R201, R203 ;  /* 0x000000cb00c97308 */ /* 0x000ea20000000800 */
[----:B------:R-:W-:-:S04]  /*7780*/  FADD.FTZ R25, R187, R144 ;  /* 0x00000090bb197221 */ /* 0x000fc80000010000 */
[----:B------:R-:W-:Y:S01]  /*7790*/  FADD.FTZ R40, R138, R25 ;  /* 0x000000198a287221 */ /* 0x000fe20000010000 */
[C---:B-1----:R-:W-:Y:S01]  /*77a0*/  HMMA.16816.F32.BF16 R8, R20.reuse, R32, R8 ;  /* 0x000000201408723c */ /* 0x042fe20000041808 */
[----:B------:R-:W1:Y:S01]  /*77b0*/  LDSM.16.MT88.4 R24, [R150+0x7800] ;  /* 0x007800009618783b */ /* 0x000e620000004200 */
[----:B------:R-:W-:Y:S01]  /*77c0*/  FFMA.FTZ R138, R185, UR6, -R90 ;  /* 0x00000006b98a7c23 */ /* 0x000fe2000801085a */
[----:B------:R-:W-:Y:S01]  /*77d0*/  FADD.FTZ R181, R181, R40 ;  /* 0x00000028b5b57221 */ /* 0x000fe20000010000 */
[----:B------:R-:W-:Y:S01]  /*77e0*/  F2FP.BF16.F32.PACK_AB R40, R211, R158 ;  /* 0x0000009ed328723e */ /* 0x000fe200000010ff */
[----:B------:R-:W-:Y:S01]  /*77f0*/  MUFU.EX2 R162, R162 ;  /* 0x000000a200a27308 */ /* 0x000fe20000000800 */
[----:B------:R-:W-:Y:S01]  /*7800*/  HMMA.16816.F32.BF16 R28, R20, R34, R28 ;  /* 0x00000022141c723c */ /* 0x000fe2000004181c */
[----:B------:R-:W-:Y:S01]  /*7810*/  FADD.FTZ R134, R134, R181 ;  /* 0x000000b586867221 */ /* 0x000fe20000010000 */
[----:B------:R-:W5:Y:S01]  /*7820*/  LDSM.16.MT88.4 R20, [R148+0x7800] ;  /* 0x007800009414783b */ /* 0x000f620000004200 */
[----:B------:R-:W-:Y:S01]  /*7830*/  FADD.FTZ R33, R175, R140 ;  /* 0x0000008caf217221 */ /* 0x000fe20000010000 */
[----:B--2---:R-:W-:Y:S01]  /*7840*/  F2FP.BF16.F32.PACK_AB R42, R201, R160 ;  /* 0x000000a0c92a723e */ /* 0x004fe200000010ff */
[----:B------:R-:W-:-:S02]  /*7850*/  FADD.FTZ R167, R167, R134 ;  /* 0x00000086a7a77221 */ /* 0x000fc40000010000 */
[----:B------:R-:W2:Y:S01]  /*7860*/  MUFU.EX2 R187, R191 ;  /* 0x000000bf00bb7308 */ /* 0x000ea20000000800 */
[----:B------:R-:W-:Y:S01]  /*7870*/  F2FP.BF16.F32.PACK_AB R35, R70, R73 ;  /* 0x000000494623723e */ /* 0x000fe200000010ff */
[----:B------:R-:W-:Y:S02]  /*7880*/  FADD.FTZ R124, R124, R167 ;  /* 0x000000a77c7c7221 */ /* 0x000fe40000010000 */
[C---:B----4-:R-:W-:Y:S02]  /*7890*/  HMMA.16816.F32.BF16 R16, R40.reuse, R4, R16 ;  /* 0x000000042810723c */ /* 0x050fe40000041810 */
[----:B------:R-:W-:Y:S02]  /*78a0*/  FADD.FTZ R163, R163, R124 ;  /* 0x0000007ca3a37221 */ /* 0x000fe40000010000 */
[----:B------:R-:W-:Y:S02]  /*78b0*/  MUFU.EX2 R138, R138 ;  /* 0x0000008a008a7308 */ /* 0x000fe40000000800 */
[----:B------:R-:W-:Y:S01]  /*78c0*/  HMMA.16816.F32.BF16 R12, R40, R6, R12 ;  /* 0x00000006280c723c */ /* 0x000fe2000004180c */
[----:B------:R-:W-:Y:S01]  /*78d0*/  FADD.FTZ R4, R128, R33 ;  /* 0x0000002180047221 */ /* 0x000fe20000010000 */
[----:B------:R-:W-:Y:S01]  /*78e0*/  FADD.FTZ R120, R120, R163 ;  /* 0x000000a378787221 */ /* 0x000fe20000010000 */
[----:B------:R-:W-:Y:S01]  /*78f0*/  F2FP.BF16.F32.PACK_AB R33, R72, R75 ;  /* 0x0000004b4821723e */ /* 0x000fe200000010ff */
[----:B------:R-:W-:-:S02]  /*7900*/  FFMA.FTZ R128, R169, UR6, -R90 ;  /* 0x00000006a9807c23 */ /* 0x000fc4000801085a */
[----:B------:R-:W4:Y:S01]  /*7910*/  MUFU.EX2 R175, R177 ;  /* 0x000000b100af7308 */ /* 0x000f220000000800 */
[----:B------:R-:W-:Y:S01]  /*7920*/  FADD.FTZ R171, R171, R4 ;  /* 0x00000004abab7221 */ /* 0x000fe20000010000 */
[C---:B---3--:R-:W-:Y:S01]  /*7930*/  HMMA.16816.F32.BF16 R8, R40.reuse, R44, R8 ;  /* 0x0000002c2808723c */ /* 0x048fe20000041808 */
[----:B------:R-:W3:Y:S01]  /*7940*/  LDSM.16.MT88.4 R4, [R150+0x7c00] ;  /* 0x007c00009604783b */ /* 0x000ee20000004200 */
[----:B------:R-:W-:Y:S01]  /*7950*/  FADD.FTZ R149, R149, R120 ;  /* 0x0000007895957221 */ /* 0x000fe20000010000 */
[----:B------:R-:W-:Y:S01]  /*7960*/  FADD.FTZ R126, R126, R171 ;  /* 0x000000ab7e7e7221 */ /* 0x000fe20000010000 */
[----:B--2---:R-:W-:Y:S02]  /*7970*/  F2FP.BF16.F32.PACK_AB R32, R187, R162 ;  /* 0x000000a2bb20723e */ /* 0x004fe400000010ff */
[----:B------:R-:W-:Y:S01]  /*7980*/  HMMA.16816.F32.BF16 R28, R40, R46, R28 ;  /* 0x0000002e281c723c */ /* 0x000fe2000004181c */
        /* <DEDUP_REMOVED lines=8> */
[----:B----4-:R-:W-:Y:S01]  /*7a10*/  F2FP.BF16.F32.PACK_AB R34, R175, R138 ;  /* 0x0000008aaf22723e */ /* 0x010fe200000010ff */
[----:B------:R-:W-:Y:S01]  /*7a20*/  FADD.FTZ R153, R153, R118 ;  /* 0x0000007699997221 */ /* 0x000fe20000010000 */
[----:B------:R-:W-:Y:S01]  /*7a30*/  FADD.FTZ R104, R104, R139 ;  /* 0x0000008b68687221 */ /* 0x000fe20000010000 */
[----:B------:R-:W2:Y:S01]  /*7a40*/  MUFU.EX2 R45, R165 ;  /* 0x000000a5002d7308 */ /* 0x000ea20000000800 */
[----:B------:R-:W-:Y:S01]  /*7a50*/  FFMA.FTZ R43, R141, UR6, -R90 ;  /* 0x000000068d2b7c23 */ /* 0x000fe2000801085a */
[----:B------:R-:W-:Y:S01]  /*7a60*/  FADD.FTZ R110, R110, R153 ;  /* 0x000000996e6e7221 */ /* 0x000fe20000010000 */
[----:B------:R-:W-:Y:S01]  /*7a70*/  FADD.FTZ R137, R137, R104 ;  /* 0x0000006889897221 */ /* 0x000fe20000010000 */
[C---:B-1----:R-:W-:Y:S01]  /*7a80*/  HMMA.16816.F32.BF16 R16, R32.reuse, R24, R16 ;  /* 0x000000182010723c */ /* 0x042fe20000041810 */
[----:B------:R-:W-:Y:S01]  /*7a90*/  FFMA.FTZ R46, R131, UR6, -R90 ;  /* 0x00000006832e7c23 */ /* 0x000fe2000801085a */
[----:B------:R-:W-:Y:S01]  /*7aa0*/  FADD.FTZ R143, R143, R110 ;  /* 0x0000006e8f8f7221 */ /* 0x000fe20000010000 */
[----:B------:R-:W-:Y:S01]  /*7ab0*/  FADD.FTZ R102, R102, R137 ;  /* 0x0000008966667221 */ /* 0x000fe20000010000 */
[----:B------:R-:W-:Y:S01]  /*7ac0*/  MUFU.EX2 R41, R41 ;  /* 0x0000002900297308 */ /* 0x000fe20000000800 */
[----:B------:R-:W-:Y:S01]  /*7ad0*/  FFMA.FTZ R47, R127, UR6, -R90 ;  /* 0x000000067f2f7c23 */ /* 0x000fe2000801085a */
[----:B------:R-:W-:Y:S01]  /*7ae0*/  HMMA.16816.F32.BF16 R12, R32, R26, R12 ;  /* 0x0000001a200c723c */ /* 0x000fe2000004180c */
[----:B------:R-:W1:Y:S01]  /*7af0*/  LDSM.16.MT88.4 R24, [R148+0x7c00] ;  /* 0x007c00009418783b */ /* 0x000e620000004200 */
[----:B------:R-:W-:Y:S01]  /*7b00*/  FADD.FTZ R106, R106, R143 ;  /* 0x0000008f6a6a7221 */ /* 0x000fe20000010000 */
[----:B------:R-:W-:Y:S01]  /*7b10*/  FADD.FTZ R133, R133, R102 ;  /* 0x0000006685857221 */ /* 0x000fe20000010000 */
[----:B------:R-:W-:-:S02]  /*7b20*/  FFMA.FTZ R40, R145, UR6, -R88 ;  /* 0x0000000691287c23 */ /* 0x000fc40008010858 */
[----:B------:R-:W4:Y:S01]  /*7b30*/  MUFU.EX2 R42, R42 ;  /* 0x0000002a002a7308 */ /* 0x000f220000000800 */
[----:B-----5:R-:W-:Y:S01]  /*7b40*/  HMMA.16816.F32.BF16 R8, R32, R20, R8 ;  /* 0x000000142008723c */ /* 0x020fe20000041808 */
[----:B------:R-:W-:Y:S01]  /*7b50*/  FADD.FTZ R3, R3, R106 ;  /* 0x0000006a03037221 */ /* 0x000fe20000010000 */
[----:B------:R-:W-:-:S03]  /*7b60*/  FADD.FTZ R100, R100, R133 ;  /* 0x0000008564647221 */ /* 0x000fc60000010000 */
[----:B------:R-:W-:Y:S01]  /*7b70*/  FADD.FTZ R3, R108, R3 ;  /* 0x000000036c037221 */ /* 0x000fe20000010000 */
[----:B------:R-:W-:Y:S01]  /*7b80*/  HMMA.16816.F32.BF16 R28, R32, R22, R28 ;  /* 0x00000016201c723c */ /* 0x000fe2000004181c */
[----:B------:R-:W5:Y:S01]  /*7b90*/  LDSM.16.MT88.4 R32, [R150+0x8000] ;  /* 0x008000009620783b */ /* 0x000f620000004200 */
[----:B------:R-:W-:Y:S01]  /*7ba0*/  F2FP.BF16.F32.PACK_AB R21, R68, R71 ;  /* 0x000000474415723e */ /* 0x000fe200000010ff */
[----:B------:R-:W-:Y:S01]  /*7bb0*/  FADD.FTZ R114, R114, R3 ;  /* 0x0000000372727221 */ /* 0x000fe20000010000 */
[----:B--2---:R-:W-:Y:S01]  /*7bc0*/  F2FP.BF16.F32.PACK_AB R20, R45, R128 ;  /* 0x000000802d14723e */ /* 0x004fe200000010ff */
[----:B------:R-:W-:Y:S01]  /*7bd0*/  FADD.FTZ R129, R129, R100 ;  /* 0x0000006481817221 */ /* 0x000fe20000010000 */
[----:B------:R-:W-:Y:S01]  /*7be0*/  MUFU.EX2 R65, R65 ;  /* 0x0000004100417308 */ /* 0x000fe20000000800 */
[----:B------:R-:W-:Y:S01]  /*7bf0*/  F2FP.BF16.F32.PACK_AB R23, R66, R69 ;  /* 0x000000454217723e */ /* 0x000fe200000010ff */
[----:B------:R-:W-:Y:S01]  /*7c00*/  FADD.FTZ R147, R147, R114 ;  /* 0x0000007293937221 */ /* 0x000fe20000010000 */
[----:B------:R-:W-:Y:S01]  /*7c10*/  FADD.FTZ R98, R98, R129 ;  /* 0x0000008162627221 */ /* 0x000fe20000010000 */
[----:B----4-:R-:W-:Y:S01]  /*7c20*/  F2FP.BF16.F32.PACK_AB R22, R42, R41 ;  /* 0x000000292a16723e */ /* 0x010fe200000010ff */
[----:B------:R-:W-:Y:S01]  /*7c30*/  FFMA.FTZ R3, R123, UR6, -R88 ;  /* 0x000000067b037c23 */ /* 0x000fe20008010858 */
[----:B------:R-:W-:Y:S01]  /*7c40*/  FADD.FTZ R116, R116, R147 ;  /* 0x0000009374747221 */ /* 0x000fe20000010000 */
[----:B------:R-:W-:Y:S01]  /*7c50*/  FADD.FTZ R125, R125, R98 ;  /* 0x000000627d7d7221 */ /* 0x000fe20000010000 */
[----:B------:R-:W2:Y:S01]  /*7c60*/  MUFU.EX2 R62, R62 ;  /* 0x0000003e003e7308 */ /* 0x000ea20000000800 */
[----:B------:R-:W-:Y:S01]  /*7c70*/  FFMA.FTZ R88, R91, UR6, -R88 ;  /* 0x000000065b587c23 */ /* 0x000fe20008010858 */
[----:B------:R-:W-:Y:S01]  /*7c80*/  FADD.FTZ R159, R159, R116 ;  /* 0x000000749f9f7221 */ /* 0x000fe20000010000 */
[----:B---3--:R-:W-:Y:S01]  /*7c90*/  HMMA.16816.F32.BF16 R16, R20, R4, R16 ;  /* 0x000000041410723c */ /* 0x008fe20000041810 */
[----:B------:R-:W-:-:S02]  /*7ca0*/  FADD.FTZ R96, R96, R125 ;  /* 0x0000007d60607221 */ /* 0x000fc40000010000 */
[----:B------:R-:W-:Y:S02]  /*7cb0*/  FADD.FTZ R122, R122, R159 ;  /* 0x0000009f7a7a7221 */ /* 0x000fe40000010000 */
[----:B------:R-:W-:Y:S01]  /*7cc0*/  MUFU.EX2 R43, R43 ;  /* 0x0000002b002b7308 */ /* 0x000fe20000000800 */
[----:B------:R-:W-:Y:S01]  /*7cd0*/  FADD.FTZ R121, R121, R96 ;  /* 0x0000006079797221 */ /* 0x000fe20000010000 */
[----:B------:R-:W-:Y:S01]  /*7ce0*/  FADD.FTZ R122, R161, R122 ;  /* 0x0000007aa17a7221 */ /* 0x000fe20000010000 */
[C---:B------:R-:W-:Y:S01]  /*7cf0*/  HMMA.16816.F32.BF16 R12, R20.reuse, R6, R12 ;  /* 0x00000006140c723c */ /* 0x040fe2000004180c */
[----:B------:R-:W3:Y:S01]  /*7d00*/  LDSM.16.MT88.4 R4, [R148+0x8000] ;  /* 0x008000009404783b */ /* 0x000ee20000004200 */
[----:B------:R-:W-:Y:S01]  /*7d10*/  FADD.FTZ R94, R94, R121 ;  /* 0x000000795e5e7221 */ /* 0x000fe20000010000 */
[----:B------:R-:W-:Y:S02]  /*7d20*/  FADD.FTZ R173, R173, R122 ;  /* 0x0000007aadad7221 */ /* 0x000fe40000010000 */
[----:B------:R-:W4:Y:S01]  /*7d30*/  MUFU.EX2 R44, R44 ;  /* 0x0000002c002c7308 */ /* 0x000f220000000800 */
[----:B-1----:R-:W-:Y:S01]  /*7d40*/  HMMA.16816.F32.BF16 R8, R20, R24, R8 ;  /* 0x000000181408723c */ /* 0x002fe20000041808 */
[----:B------:R-:W-:-:S04]  /*7d50*/  FADD.FTZ R173, R130, R173 ;  /* 0x000000ad82ad7221 */ /* 0x000fc80000010000 */
[----:B------:R-:W-:Y:S01]  /*7d60*/  FADD.FTZ R132, R132, R173 ;  /* 0x000000ad84847221 */ /* 0x000fe20000010000 */
[----:B------:R-:W-:Y:S01]  /*7d70*/  HMMA.16816.F32.BF16 R28, R20, R26, R28 ;  /* 0x0000001a141c723c */ /* 0x000fe2000004181c */
[----:B------:R-:W-:Y:S01]  /*7d80*/  MUFU.EX2 R46, R46 ;  /* 0x0000002e002e7308 */ /* 0x000fe20000000800 */
[----:B------:R-:W-:Y:S01]  /*7d90*/  F2FP.BF16.F32.PACK_AB R25, R64, R67 ;  /* 0x000000434019723e */ /* 0x000fe200000010ff */
[----:B------:R-:W-:Y:S02]  /*7da0*/  FADD.FTZ R179, R179, R132 ;  /* 0x00000084b3b37221 */ /* 0x000fe40000010000 */
[----:B------:R-:W-:Y:S02]  /*7db0*/  LDSM.16.MT88.4 R132, [R148+0x8c00] ;  /* 0x008c00009484783b */ /* 0x000fe40000004200 */
[----:B------:R-:W-:Y:S01]  /*7dc0*/  FADD.FTZ R21, R115, R94 ;  /* 0x0000005e73157221 */ /* 0x000fe20000010000 */
[----:B--2---:R-:W-:Y:S01]  /*7dd0*/  F2FP.BF16.F32.PACK_AB R27, R62, R65 ;  /* 0x000000413e1b723e */ /* 0x004fe200000010ff */
[----:B------:R-:W1:Y:S01]  /*7de0*/  MUFU.EX2 R47, R47 ;  /* 0x0000002f002f7308 */ /* 0x000e620000000800 */
[----:B----4-:R-:W-:Y:S01]  /*7df0*/  F2FP.BF16.F32.PACK_AB R24, R44, R43 ;  /* 0x0000002b2c18723e */ /* 0x010fe200000010ff */
[----:B------:R-:W-:Y:S01]  /*7e00*/  FADD.FTZ R94, R92, R21 ;  /* 0x000000155c5e7221 */ /* 0x000fe20000010000 */
[----:B------:R-:W-:Y:S01]  /*7e10*/  FADD.FTZ R136, R136, R179 ;  /* 0x000000b388887221 */ /* 0x000fe20000010000 */
[----:B------:R-:W2:Y:S03]  /*7e20*/  LDSM.16.MT88.4 R20, [R150+0x8400] ;  /* 0x008400009614783b */ /* 0x000ea60000004200 */
[----:B------:R-:W-:Y:S01]  /*7e30*/  FADD.FTZ R183, R183, R136 ;  /* 0x00000088b7b77221 */ /* 0x000fe20000010000 */
[----:B------:R-:W-:Y:S03]  /*7e40*/  MUFU.EX2 R63, R63 ;  /* 0x0000003f003f7308 */ /* 0x000fe60000000800 */
[----:B------:R-:W-:-:S04]  /*7e50*/  FADD.FTZ R142, R142, R183 ;  /* 0x000000b78e8e7221 */ /* 0x000fc80000010000 */
[----:B------:R-:W-:Y:S01]  /*7e60*/  FADD.FTZ R195, R195, R142 ;  /* 0x0000008ec3c37221 */ /* 0x000fe20000010000 */
[----:B------:R-:W4:Y:S01]  /*7e70*/  MUFU.EX2 R60, R60 ;  /* 0x0000003c003c7308 */ /* 0x000f220000000800 */
[----:B-1----:R-:W-:Y:S01]  /*7e80*/  F2FP.BF16.F32.PACK_AB R26, R47, R46 ;  /* 0x0000002e2f1a723e */ /* 0x002fe200000010ff */
[----:B------:R-:W-:Y:S01]  /*7e90*/  LDSM.16.MT88.4 R140, [R150+0x8c00] ;  /* 0x008c0000968c783b */ /* 0x000fe20000004200 */
[----:B------:R-:W-:-:S04]  /*7ea0*/  FADD.FTZ R152, R152, R195 ;  /* 0x000000c398987221 */ /* 0x000fc80000010000 */
[----:B------:R-:W-:Y:S01]  /*7eb0*/  FADD.FTZ R199, R199, R152 ;  /* 0x00000098c7c77221 */ /* 0x000fe20000010000 */
[----:B-----5:R-:W-:Y:S01]  /*7ec0*/  HMMA.16816.F32.BF16 R16, R24, R32, R16 ;  /* 0x000000201810723c */ /* 0x020fe20000041810 */
[----:B------:R-:W-:Y:S02]  /*7ed0*/  MUFU.EX2 R61, R61 ;  /* 0x0000003d003d7308 */ /* 0x000fe40000000800 */
[----:B------:R-:W-:-:S03]  /*7ee0*/  FADD.FTZ R154, R154, R199 ;  /* 0x000000c79a9a7221 */ /* 0x000fc60000010000 */
[C---:B------:R-:W-:Y:S01]  /*7ef0*/  HMMA.16816.F32.BF16 R12, R24.reuse, R34, R12 ;  /* 0x00000022180c723c */ /* 0x040fe2000004180c */
[----:B------:R-:W-:Y:S01]  /*7f00*/  FADD.FTZ R33, R89, R94 ;  /* 0x0000005e59217221 */ /* 0x000fe20000010000 */
[----:B------:R-:W-:Y:S01]  /*7f10*/  FADD.FTZ R205, R205, R154 ;  /* 0x0000009acdcd7221 */ /* 0x000fe20000010000 */
[----:B------:R-:W1:Y:S02]  /*7f20*/  MUFU.EX2 R52, R52 ;  /* 0x0000003400347308 */ /* 0x000e640000000800 */
[----:B------:R-:W-:Y:S01]  /*7f30*/  FADD.FTZ R86, R86, R33 ;  /* 0x0000002156567221 */ /* 0x000fe20000010000 */
[C---:B---3--:R-:W-:Y:S01]  /*7f40*/  HMMA.16816.F32.BF16 R8, R24.reuse, R4, R8 ;  /* 0x000000041808723c */ /* 0x048fe20000041808 */
[----:B------:R-:W3:Y:S01]  /*7f50*/  LDSM.16.MT88.4 R32, [R148+0x8400] ;  /* 0x008400009420783b */ /* 0x000ee20000004200 */
[----:B------:R-:W-:Y:S01]  /*7f60*/  FADD.FTZ R156, R156, R205 ;  /* 0x000000cd9c9c7221 */ /* 0x000fe20000010000 */
[----:B------:R-:W-:Y:S02]  /*7f70*/  FADD.FTZ R87, R87, R86 ;  /* 0x0000005657577221 */ /* 0x000fe40000010000 */
[----:B------:R-:W-:Y:S01]  /*7f80*/  MUFU.EX2 R115, R119 ;  /* 0x0000007700737308 */ /* 0x000fe20000000800 */
[----:B------:R-:W-:Y:S01]  /*7f90*/  HMMA.16816.F32.BF16 R28, R24, R6, R28 ;  /* 0x00000006181c723c */ /* 0x000fe2000004181c */
[----:B------:R-:W-:Y:S01]  /*7fa0*/  FADD.FTZ R84, R84, R87 ;  /* 0x0000005754547221 */ /* 0x000fe20000010000 */
[----:B----4-:R-:W-:Y:S01]  /*7fb0*/  F2FP.BF16.F32.PACK_AB R5, R60, R63 ;  /* 0x0000003f3c05723e */ /* 0x010fe200000010ff */
[----:B------:R-:W-:-:S02]  /*7fc0*/  FADD.FTZ R209, R209, R156 ;  /* 0x0000009cd1d17221 */ /* 0x000fc40000010000 */
[----:B------:R-:W-:Y:S02]  /*7fd0*/  FADD.FTZ R85, R85, R84 ;  /* 0x0000005455557221 */ /* 0x000fe40000010000 */
[----:B------:R-:W4:Y:S01]  /*7fe0*/  MUFU.EX2 R92, R117 ;  /* 0x00000075005c7308 */ /* 0x000f220000000800 */
[----:B-1----:R-:W-:Y:S01]  /*7ff0*/  F2FP.BF16.F32.PACK_AB R7, R52, R61 ;  /* 0x0000003d3407723e */ /* 0x002fe200000010ff */
        /* <DEDUP_REMOVED lines=10> */
[----:B----4-:R-:W-:Y:S01]  /*80a0*/  F2FP.BF16.F32.PACK_AB R4, R92, R115 ;  /* 0x000000735c04723e */ /* 0x010fe200000010ff */
[----:B------:R-:W-:Y:S01]  /*80b0*/  FADD.FTZ R78, R78, R25 ;  /* 0x000000194e4e7221 */ /* 0x000fe20000010000 */
[----:B------:R-:W-:Y:S01]  /*80c0*/  FADD.FTZ R162, R162, R201 ;  /* 0x000000c9a2a27221 */ /* 0x000fe20000010000 */
[----:B------:R-:W-:Y:S02]  /*80d0*/  LDSM.16.MT88.4 R24, [R150+0x8800] ;  /* 0x008800009618783b */ /* 0x000fe40000004200 */
[----:B------:R-:W-:Y:S01]  /*80e0*/  FADD.FTZ R79, R79, R78 ;  /* 0x0000004e4f4f7221 */ /* 0x000fe20000010000 */
[----:B------:R-:W-:Y:S01]  /*80f0*/  FADD.FTZ R187, R187, R162 ;  /* 0x000000a2bbbb7221 */ /* 0x000fe20000010000 */
[----:B------:R-:W-:Y:S02]  /*8100*/  MUFU.EX2 R59, R59 ;  /* 0x0000003b003b7308 */ /* 0x000fe40000000800 */
[----:B------:R-:W-:Y:S01]  /*8110*/  FADD.FTZ R76, R76, R79 ;  /* 0x0000004f4c4c7221 */ /* 0x000fe20000010000 */
[----:B------:R-:W-:-:S04]  /*8120*/  FADD.FTZ R138, R138, R187 ;  /* 0x000000bb8a8a7221 */ /* 0x000fc80000010000 */
[----:B------:R-:W-:Y:S01]  /*8130*/  FADD.FTZ R175, R175, R138 ;  /* 0x0000008aafaf7221 */ /* 0x000fe20000010000 */
[----:B------:R-:W4:Y:S01]  /*8140*/  MUFU.EX2 R50, R50 ;  /* 0x0000003200327308 */ /* 0x000f220000000800 */
[----:B-1----:R-:W-:Y:S02]  /*8150*/  F2FP.BF16.F32.PACK_AB R6, R86, R89 ;  /* 0x000000595606723e */ /* 0x002fe400000010ff */
[----:B------:R-:W-:-:S04]  /*8160*/  FADD.FTZ R128, R128, R175 ;  /* 0x000000af80807221 */ /* 0x000fc80000010000 */
[----:B------:R-:W-:Y:S01]  /*8170*/  FADD.FTZ R128, R45, R128 ;  /* 0x000000802d807221 */ /* 0x000fe20000010000 */
[----:B--2---:R-:W-:Y:S01]  /*8180*/  HMMA.16816.F32.BF16 R16, R4, R20, R16 ;  /* 0x000000140410723c */ /* 0x004fe20000041810 */
        /* <DEDUP_REMOVED lines=8> */
[----:B------:R-:W2:Y:S02]  /*8210*/  LDSM.16.MT88.4 R20, [R148+0x8800] ;  /* 0x008800009414783b */ /* 0x000ea40000004200 */
[----:B------:R-:W-:Y:S02]  /*8220*/  FADD.FTZ R75, R75, R74 ;  /* 0x0000004a4b4b7221 */ /* 0x000fe40000010000 */
[----:B------:R-:W-:Y:S01]  /*8230*/  MUFU.EX2 R82, R109 ;  /* 0x0000006d00527308 */ /* 0x000fe20000000800 */
[----:B------:R-:W-:Y:S01]  /*8240*/  HMMA.16816.F32.BF16 R28, R4, R34, R28 ;  /* 0x00000022041c723c */ /* 0x000fe2000004181c */
[----:B------:R-:W-:Y:S01]  /*8250*/  FADD.FTZ R72, R72, R75 ;  /* 0x0000004b48487221 */ /* 0x000fe20000010000 */
[----:B------:R-:W-:-:S03]  /*8260*/  FFMA.FTZ R32, R101, UR6, -R90 ;  /* 0x0000000665207c23 */ /* 0x000fc6000801085a */
[----:B------:R-:W-:Y:S02]  /*8270*/  FADD.FTZ R73, R73, R72 ;  /* 0x0000004849497221 */ /* 0x000fe40000010000 */
[----:B------:R-:W3:Y:S01]  /*8280*/  MUFU.EX2 R81, R107 ;  /* 0x0000006b00517308 */ /* 0x000ee20000000800 */
[----:B----4-:R-:W-:Y:S01]  /*8290*/  F2FP.BF16.F32.PACK_AB R5, R50, R59 ;  /* 0x0000003b3205723e */ /* 0x010fe200000010ff */
[----:B------:R-:W-:Y:S01]  /*82a0*/  FADD.FTZ R70, R70, R73 ;  /* 0x0000004946467221 */ /* 0x000fe20000010000 */
[----:B-1----:R-:W-:Y:S01]  /*82b0*/  F2FP.BF16.F32.PACK_AB R7, R48, R49 ;  /* 0x000000313007723e */ /* 0x002fe200000010ff */
[----:B------:R-:W-:Y:S02]  /*82c0*/  FFMA.FTZ R35, R99, UR6, -R90 ;  /* 0x0000000663237c23 */ /* 0x000fe4000801085a */
[----:B------:R-:W-:Y:S02]  /*82d0*/  FADD.FTZ R71, R71, R70 ;  /* 0x0000004647477221 */ /* 0x000fe40000010000 */
[----:B------:R-:W-:Y:S02]  /*82e0*/  MUFU.EX2 R78, R105 ;  /* 0x00000069004e7308 */ /* 0x000fe40000000800 */
[----:B------:R-:W-:-:S04]  /*82f0*/  FADD.FTZ R68, R68, R71 ;  /* 0x0000004744447221 */ /* 0x000fc80000010000 */
[----:B------:R-:W-:Y:S02]  /*8300*/  FADD.FTZ R69, R69, R68 ;  /* 0x0000004445457221 */ /* 0x000fe40000010000 */
[----:B------:R-:W1:Y:S01]  /*8310*/  MUFU.EX2 R77, R103 ;  /* 0x00000067004d7308 */ /* 0x000e620000000800 */
[----:B---3--:R-:W-:Y:S01]  /*8320*/  F2FP.BF16.F32.PACK_AB R4, R81, R82 ;  /* 0x000000525104723e */ /* 0x008fe200000010ff */
        /* <DEDUP_REMOVED lines=12> */
[----:B------:R-:W-:Y:S01]  /*83f0*/  FADD.FTZ R61, R61, R60 ;  /* 0x0000003c3d3d7221 */ /* 0x000fe20000010000 */
[----:B------:R-:W-:Y:S01]  /*8400*/  FADD.FTZ R21, R43, R42 ;  /* 0x0000002a2b157221 */ /* 0x000fe20000010000 */
[----:B------:R-:W-:Y:S01]  /*8410*/  HMMA.16816.F32.BF16 R16, R4, R24, R16 ;  /* 0x000000180410723c */ /* 0x000fe20000041810 */
[----:B------:R-:W1:Y:S01]  /*8420*/  MUFU.EX2 R35, R35 ;  /* 0x0000002300237308 */ /* 0x000e620000000800 */
[----:B------:R-:W-:Y:S01]  /*8430*/  FADD.FTZ R52, R52, R61 ;  /* 0x0000003d34347221 */ /* 0x000fe20000010000 */
[----:B------:R-:W-:-:S03]  /*8440*/  FADD.FTZ R21, R44, R21 ;  /* 0x000000152c157221 */ /* 0x000fc60000010000 */
[----:B------:R-:W-:Y:S01]  /*8450*/  FADD.FTZ R59, R59, R52 ;  /* 0x000000343b3b7221 */ /* 0x000fe20000010000 */
[----:B------:R-:W-:Y:S01]  /*8460*/  FADD.FTZ R46, R46, R21 ;  /* 0x000000152e2e7221 */ /* 0x000fe20000010000 */
[----:B------:R-:W-:Y:S01]  /*8470*/  FFMA.FTZ R24, R97, UR6, -R90 ;  /* 0x0000000661187c23 */ /* 0x000fe2000801085a */
[----:B------:R-:W-:Y:S01]  /*8480*/  MUFU.EX2 R84, R93 ;  /* 0x0000005d00547308 */ /* 0x000fe20000000800 */
[----:B------:R-:W-:Y:S01]  /*8490*/  HMMA.16816.F32.BF16 R12, R4, R26, R12 ;  /* 0x0000001a040c723c */ /* 0x000fe2000004180c */
[----:B------:R-:W-:Y:S01]  /*84a0*/  FADD.FTZ R46, R47, R46 ;  /* 0x0000002e2f2e7221 */ /* 0x000fe20000010000 */
[----:B------:R-:W-:-:S03]  /*84b0*/  FADD.FTZ R50, R50, R59 ;  /* 0x0000003b32327221 */ /* 0x000fc60000010000 */
[----:B------:R-:W-:Y:S01]  /*84c0*/  FADD.FTZ R115, R115, R46 ;  /* 0x0000002e73737221 */ /* 0x000fe20000010000 */
[----:B------:R-:W-:Y:S01]  /*84d0*/  HMMA.16816.F32.BF16 R28, R4, R22, R28 ;  /* 0x00000016041c723c */ /* 0x000fe2000004181c */
[----:B------:R-:W2:Y:S01]  /*84e0*/  MUFU.EX2 R33, R88 ;  /* 0x0000005800217308 */ /* 0x000ea20000000800 */
[----:B------:R-:W-:Y:S01]  /*84f0*/  FADD.FTZ R49, R49, R50 ;  /* 0x0000003231317221 */ /* 0x000fe20000010000 */
[----:B------:R-:W-:-:S03]  /*8500*/  FADD.FTZ R92, R92, R115 ;  /* 0x000000735c5c7221 */ /* 0x000fc60000010000 */
[----:B------:R-:W-:Y:S01]  /*8510*/  FADD.FTZ R49, R48, R49 ;  /* 0x0000003130317221 */ /* 0x000fe20000010000 */
[----:B------:R-:W-:Y:S01]  /*8520*/  FADD.FTZ R89, R89, R92 ;  /* 0x0000005c59597221 */ /* 0x000fe20000010000 */
[----:B---3--:R-:W-:Y:S01]  /*8530*/  F2FP.BF16.F32.PACK_AB R5, R3, R40 ;  /* 0x000000280305723e */ /* 0x008fe200000010ff */
[----:B------:R-:W-:Y:S01]  /*8540*/  MUFU.EX2 R24, R24 ;  /* 0x0000001800187308 */ /* 0x000fe20000000800 */
[----:B-1----:R-:W-:Y:S01]  /*8550*/  F2FP.BF16.F32.PACK_AB R4, R35, R32 ;  /* 0x000000202304723e */ /* 0x002fe200000010ff */
[----:B------:R-:W-:Y:S01]  /*8560*/  FADD.FTZ R89, R86, R89 ;  /* 0x0000005956597221 */ /* 0x000fe20000010000 */
[----:B------:R-:W-:-:S03]  /*8570*/  FADD.FTZ R40, R40, R49 ;  /* 0x0000003128287221 */ /* 0x000fc60000010000 */
[----:B------:R-:W-:Y:S01]  /*8580*/  FADD.FTZ R82, R82, R89 ;  /* 0x0000005952527221 */ /* 0x000fe20000010000 */
[----:B------:R-:W-:Y:S01]  /*8590*/  FADD.FTZ R3, R3, R40 ;  /* 0x0000002803037221 */ /* 0x000fe20000010000 */
        /* <DEDUP_REMOVED lines=82> */
.L_x_1628:
[----:B------:R-:W-:-:S04]  /*8ac0*/  LEA R3, -R36, RZ, 0x8 ;  /* 0x000000ff24037211 */ /* 0x000fc800078e41ff */
[----:B------:R-:W-:-:S07]  /*8ad0*/  SHF.R.S32.HI R6, RZ, 0x1f, R3 ;  /* 0x0000001fff067819 */ /* 0x000fce0000011403 */
.L_x_1629:
[C---:B------:R-:W-:Y:S01]  /*8ae0*/  IMAD.SHL.U32 R5, R36.reuse, 0x40, RZ ;  /* 0x0000004024057824 */ /* 0x040fe200078e00ff */
[----:B------:R-:W-:Y:S01]  /*8af0*/  LEA R234, P1, R3, R234, 0x1 ;  /* 0x000000ea03ea7211 */ /* 0x000fe200078208ff */
[----:B------:R-:W1:Y:S01]  /*8b00*/  S2R R47, SR_TID.X ;  /* 0x00000000002f7919 */ /* 0x000e620000002100 */
[----:B------:R-:W-:Y:S01]  /*8b10*/  SHF.L.U64.HI R4, R36, 0x6, R37 ;  /* 0x0000000624047819 */ /* 0x000fe20000010225 */
[----:B------:R-:W-:Y:S01]  /*8b20*/  IMAD.SHL.U32 R110, R237, 0x100, RZ ;  /* 0x00000100ed6e7824 */ /* 0x000fe200078e00ff */
[----:B------:R-:W-:Y:S02]  /*8b30*/  IADD3 R8, P0, R5, R234, RZ ;  /* 0x000000ea05087210 */ /* 0x000fe40007f1e0ff */
[----:B------:R-:W-:Y:S02]  /*8b40*/  LEA.HI.X R233, R3, R233, R6, 0x1, P1 ;  /* 0x000000e903e97211 */ /* 0x000fe400008f0c06 */
[----:B------:R-:W-:-:S03]  /*8b50*/  IADD3 R16, P1, R8, R5, RZ ;  /* 0x0000000508107210 */ /* 0x000fc60007f3e0ff */
[--C-:B------:R-:W-:Y:S01]  /*8b60*/  IMAD.X R9, R4, 0x1, R233.reuse, P0 ;  /* 0x0000000104097824 */ /* 0x100fe200000e06e9 */
[-C--:B------:R-:W-:Y:S01]  /*8b70*/  IADD3 R6, P0, R16, R5.reuse, RZ ;  /* 0x0000000510067210 */ /* 0x080fe20007f1e0ff */
[----:B------:R-:W-:Y:S02]  /*8b80*/  IMAD.MOV.U32 R235, RZ, RZ, R233 ;  /* 0x000000ffffeb7224 */ /* 0x000fe400078e00e9 */
        /* <DEDUP_REMOVED lines=8> */
[----:B------:R2:W-:Y:S01]  /*8c10*/  LDGSTS.E.BYPASS.LTC128B.128 [R239+0x5800], desc[UR8][R8.64] ;  /* 0x0580000008ef7fae */ /* 0x0005e2000b901d48 */
[----:B------:R-:W-:Y:S01]  /*8c20*/  IMAD.X R15, R7, 0x1, R4, P1 ;  /* 0x00000001070f7824 */ /* 0x000fe200008e0604 */
[----:B------:R-:W-:-:S02]  /*8c30*/  IADD3 R32, P1, R12, R5, RZ ;  /* 0x000000050c207210 */ /* 0x000fc40007f3e0ff */
[----:B------:R3:W-:Y:S01]  /*8c40*/  LDGSTS.E.BYPASS.LTC128B.128 [R239+0x6000], desc[UR8][R16.64] ;  /* 0x0600000010ef7fae */ /* 0x0007e2000b901d48 */
[--C-:B------:R-:W-:Y:S01]  /*8c50*/  IMAD.X R13, R15, 0x1, R4.reuse, P0 ;  /* 0x000000010f0d7824 */ /* 0x100fe200000e0604 */
[----:B------:R-:W-:Y:S02]  /*8c60*/  IADD3 R34, P0, R32, R5, RZ ;  /* 0x0000000520227210 */ /* 0x000fe40007f1e0ff */
[----:B------:R4:W-:Y:S01]  /*8c70*/  LDGSTS.E.BYPASS.LTC128B.128 [R239+0x6800], desc[UR8][R6.64] ;  /* 0x0680000006ef7fae */ /* 0x0009e2000b901d48 */
[--C-:B------:R-:W-:Y:S02]  /*8c80*/  IMAD.X R33, R13, 0x1, R4.reuse, P1 ;  /* 0x000000010d217824 */ /* 0x100fe400008e0604 */
[----:B-1----:R-:W-:Y:S01]  /*8c90*/  IMAD.SHL.U32 R47, R47, 0x2, RZ ;  /* 0x000000022f2f7824 */ /* 0x002fe200078e00ff */
[----:B------:R-:W-:Y:S01]  /*8ca0*/  LDGSTS.E.BYPASS.LTC128B.128 [R239+0x7000], desc[UR8][R14.64] ;  /* 0x070000000eef7fae */ /* 0x000fe2000b901d48 */
[----:B------:R-:W-:Y:S01]  /*8cb0*/  IMAD.X R35, R33, 0x1, R4, P0 ;  /* 0x0000000121237824 */ /* 0x000fe200000e0604 */
[----:B------:R-:W-:-:S02]  /*8cc0*/  ISETP.GE.AND P0, PT, R38, 0x3, PT ;  /* 0x000000032600780c */ /* 0x000fc40003f06270 */
[----:B------:R1:W-:Y:S01]  /*8cd0*/  LDGSTS.E.BYPASS.LTC128B.128 [R239+0x7800], desc[UR8][R12.64] ;  /* 0x078000000cef7fae */ /* 0x0003e2000b901d48 */
[----:B------:R-:W-:-:S03]  /*8ce0*/  LOP3.LUT R117, R47, 0x6, RZ, 0xc0, !PT ;  /* 0x000000062f757812 */ /* 0x000fc600078ec0ff */
[----:B------:R-:W-:Y:S01]  /*8cf0*/  LDGSTS.E.BYPASS.LTC128B.128 [R239+0x8000], desc[UR8][R32.64] ;  /* 0x0800000020ef7fae */ /* 0x000fe2000b901d48 */
[----:B------:R-:W-:-:S03]  /*8d00*/  LOP3.LUT R38, R110, R117, RZ, 0xfc, !PT ;  /* 0x000000756e267212 */ /* 0x000fc600078efcff */
[----:B------:R5:W-:Y:S02]  /*8d10*/  LDGSTS.E.BYPASS.LTC128B.128 [R239+0x8800], desc[UR8][R34.64] ;  /* 0x0880000022ef7fae */ /* 0x000be4000b901d48 */
[----:B------:R-:W-:Y:S02]  /*8d20*/  VIADD R130, R38, 0xf9 ;  /* 0x000000f926827836 */ /* 0x000fe40000000000 */
[----:B------:R-:W-:Y:S04]  /*8d30*/  LDSM.16.M88.4 R28, [R231] ;  /* 0x00000000e71c783b */ /* 0x000fe80000000200 */
[----:B--2---:R-:W2:Y:S04]  /*8d40*/  LDSM.16.M88.4 R8, [R229+0x1000] ;  /* 0x00100000e508783b */ /* 0x004ea80000000200 */
[----:B------:R-:W-:Y:S04]  /*8d50*/  LDSM.16.M88.4 R20, [R230] ;  /* 0x00000000e614783b */ /* 0x000fe80000000200 */
[----:B---3--:R-:W-:Y:S04]  /*8d60*/  LDSM.16.M88.4 R16, [R228] ;  /* 0x00000000e410783b */ /* 0x008fe80000000200 */
[----:B----4-:R-:W5:Y:S04]  /*8d70*/  LDSM.16.M88.4 R4, [R229+0x1400] ;  /* 0x00140000e504783b */ /* 0x010f680000000200 */
[----:B-1----:R-:W1:Y:S04]  /*8d80*/  LDSM.16.M88.4 R12, [R228+0x400] ;  /* 0x00040000e40c783b */ /* 0x002e680000000200 */
[----:B------:R-:W3:Y:S04]  /*8d90*/  LDSM.16.M88.4 R76, [R229+0x3800] ;  /* 0x00380000e54c783b */ /* 0x000ee80000000200 */
[----:B------:R-:W-:Y:S04]  /*8da0*/  LDSM.16.M88.4 R68, [R229+0x4800] ;  /* 0x00480000e544783b */ /* 0x000fe80000000200 */
[----:B------:R-:W0:Y:S01]  /*8db0*/  LDGDEPBAR ;  /* 0x00000000000079af */ /* 0x000e220000000000 */
[C---:B--2---:R-:W-:Y:S06]  /*8dc0*/  HMMA.16816.F32.BF16 R24, R28.reuse, R8, RZ ;  /* 0x000000081c18723c */ /* 0x044fec00000418ff */
[C---:B------:R-:W-:Y:S06]  /*8dd0*/  HMMA.16816.F32.BF16 R8, R28.reuse, R10, RZ ;  /* 0x0000000a1c08723c */ /* 0x040fec00000418ff */
[C---:B-----5:R-:W-:Y:S06]  /*8de0*/  HMMA.16816.F32.BF16 R32, R28.reuse, R4, RZ ;  /* 0x000000041c20723c */ /* 0x060fec00000418ff */
[----:B------:R-:W-:Y:S06]  /*8df0*/  HMMA.16816.F32.BF16 R4, R28, R6, RZ ;  /* 0x000000061c04723c */ /* 0x000fec00000418ff */
[C---:B------:R-:W-:Y:S06]  /*8e00*/  HMMA.16816.F32.BF16 R24, R20.reuse, R16, R24 ;  /* 0x000000101418723c */ /* 0x040fec0000041818 */
[C---:B------:R-:W-:Y:S01]  /*8e10*/  HMMA.16816.F32.BF16 R8, R20.reuse, R18, R8 ;  /* 0x000000121408723c */ /* 0x040fe20000041808 */
[----:B------:R-:W2:Y:S05]  /*8e20*/  LDSM.16.M88.4 R16, [R229+0x1800] ;  /* 0x00180000e510783b */ /* 0x000eaa0000000200 */
[C---:B-1----:R-:W-:Y:S06]  /*8e30*/  HMMA.16816.F32.BF16 R32, R20.reuse, R12, R32 ;  /* 0x0000000c1420723c */ /* 0x042fec0000041820 */
[----:B------:R-:W-:Y:S06]  /*8e40*/  HMMA.16816.F32.BF16 R4, R20, R14, R4 ;  /* 0x0000000e1404723c */ /* 0x000fec0000041804 */
[----:B------:R-:W-:Y:S01]  /*8e50*/  FMUL.FTZ R24, R24, UR10 ;  /* 0x0000000a18187c20 */ /* 0x000fe20008410000 */
[----:B------:R-:W-:Y:S01]  /*8e60*/  FMUL.FTZ R42, R25, UR10 ;  /* 0x0000000a192a7c20 */ /* 0x000fe20008410000 */
[----:B------:R-:W-:Y:S01]  /*8e70*/  FMUL.FTZ R3, R26, UR10 ;  /* 0x0000000a1a037c20 */ /* 0x000fe20008410000 */
[----:B------:R-:W-:Y:S01]  /*8e80*/  FMUL.FTZ R40, R27, UR10 ;  /* 0x0000000a1b287c20 */ /* 0x000fe20008410000 */
[----:B------:R1:W-:Y:S01]  /*8e90*/  MUFU.TANH R50, R24 ;  /* 0x0000001800327308 */ /* 0x0003e20000002400 */
[----:B---3--:R-:W-:Y:S01]  /*8ea0*/  HMMA.16816.F32.BF16 R80, R28, R76, RZ ;  /* 0x0000004c1c50723c */ /* 0x008fe200000418ff */
[----:B------:R-:W-:Y:S01]  /*8eb0*/  FMUL.FTZ R8, R8, UR10 ;  /* 0x0000000a08087c20 */ /* 0x000fe20008410000 */
[----:B------:R-:W-:Y:S01]  /*8ec0*/  FMUL.FTZ R41, R9, UR10 ;  /* 0x0000000a09297c20 */ /* 0x000fe20008410000 */
[----:B------:R-:W-:Y:S01]  /*8ed0*/  FMUL.FTZ R92, R10, UR10 ;  /* 0x0000000a0a5c7c20 */ /* 0x000fe20008410000 */
[----:B------:R-:W-:-:S02]  /*8ee0*/  FMUL.FTZ R115, R11, UR10 ;  /* 0x0000000a0b737c20 */ /* 0x000fc40008410000 */
[C---:B------:R-:W-:Y:S01]  /*8ef0*/  HMMA.16816.F32.BF16 R76, R28.reuse, R78, RZ ;  /* 0x0000004e1c4c723c */ /* 0x040fe200000418ff */
[----:B------:R3:W-:Y:S01]  /*8f00*/  MUFU.TANH R93, R8 ;  /* 0x00000008005d7308 */ /* 0x0007e20000002400 */
[----:B------:R-:W-:Y:S01]  /*8f10*/  FMUL.FTZ R32, R32, UR10 ;  /* 0x0000000a20207c20 */ /* 0x000fe20008410000 */
[----:B------:R-:W-:Y:S01]  /*8f20*/  FMUL.FTZ R43, R33, UR10 ;  /* 0x0000000a212b7c20 */ /* 0x000fe20008410000 */
[----:B------:R-:W-:Y:S01]  /*8f30*/  FMUL.FTZ R90, R34, UR10 ;  /* 0x0000000a225a7c20 */ /* 0x000fe20008410000 */
[----:B------:R-:W-:Y:S02]  /*8f40*/  FMUL.FTZ R121, R35, UR10 ;  /* 0x0000000a23797c20 */ /* 0x000fe40008410000 */
[----:B------:R-:W-:Y:S01]  /*8f50*/  FMUL.FTZ R4, R4, UR10 ;  /* 0x0000000a04047c20 */ /* 0x000fe20008410000 */
[----:B------:R-:W-:Y:S01]  /*8f60*/  FMUL.FTZ R44, R5, UR10 ;  /* 0x0000000a052c7c20 */ /* 0x000fe20008410000 */
[----:B------:R4:W-:Y:S01]  /*8f70*/  MUFU.TANH R91, R32 ;  /* 0x00000020005b7308 */ /* 0x0009e20000002400 */
[----:B-1----:R-:W1:Y:S01]  /*8f80*/  LDSM.16.M88.4 R24, [R228+0x800] ;  /* 0x00080000e418783b */ /* 0x002e620000000200 */
[----:B------:R-:W-:Y:S01]  /*8f90*/  FMUL.FTZ R88, R6, UR10 ;  /* 0x0000000a06587c20 */ /* 0x000fe20008410000 */
[----:B--2---:R-:W-:Y:S01]  /*8fa0*/  HMMA.16816.F32.BF16 R12, R28, R16, RZ ;  /* 0x000000101c0c723c */ /* 0x004fe200000418ff */
[----:B------:R-:W-:-:S04]  /*8fb0*/  FMUL.FTZ R209, R7, UR10 ;  /* 0x0000000a07d17c20 */ /* 0x000fc80008410000 */
[----:B------:R2:W-:Y:S01]  /*8fc0*/  MUFU.TANH R89, R4 ;  /* 0x0000000400597308 */ /* 0x0005e20000002400 */
[----:B---3--:R-:W3:Y:S01]  /*8fd0*/  LDSM.16.M88.4 R8, [R229+0x1c00] ;  /* 0x001c0000e508783b */ /* 0x008ee20000000200 */
[----:B------:R-:W-:Y:S06]  /*8fe0*/  HMMA.16816.F32.BF16 R16, R28, R18, RZ ;  /* 0x000000121c10723c */ /* 0x000fec00000418ff */
[----:B------:R-:W5:Y:S01]  /*8ff0*/  MUFU.TANH R42, R42 ;  /* 0x0000002a002a7308 */ /* 0x000f620000002400 */
[----:B----4-:R-:W4:Y:S07]  /*9000*/  LDSM.16.M88.4 R32, [R228+0xc00] ;  /* 0x000c0000e420783b */ /* 0x010f2e0000000200 */
[----:B------:R-:W5:Y:S01]  /*9010*/  MUFU.TANH R40, R40 ;  /* 0x0000002800287308 */ /* 0x000f620000002400 */
[----:B--2---:R-:W2:Y:S07]  /*9020*/  LDSM.16.M88.4 R4, [R229+0x2000] ;  /* 0x00200000e504783b */ /* 0x004eae0000000200 */
[----:B------:R-:W5:Y:S08]  /*9030*/  MUFU.TANH R115, R115 ;  /* 0x0000007300737308 */ /* 0x000f700000002400 */
[----:B------:R-:W5:Y:S01]  /*9040*/  MUFU.TANH R43, R43 ;  /* 0x0000002b002b7308 */ /* 0x000f620000002400 */
[C---:B-1----:R-:W-:Y:S06]  /*9050*/  HMMA.16816.F32.BF16 R12, R20.reuse, R24, R12 ;  /* 0x00000018140c723c */ /* 0x042fec000004180c */
[----:B------:R-:W-:Y:S01]  /*9060*/  HMMA.16816.F32.BF16 R16, R20, R26, R16 ;  /* 0x0000001a1410723c */ /* 0x000fe20000041810 */
[----:B------:R-:W1:Y:S05]  /*9070*/  MUFU.TANH R41, R41 ;  /* 0x0000002900297308 */ /* 0x000e6a0000002400 */
[C---:B---3--:R-:W-:Y:S03]  /*9080*/  HMMA.16816.F32.BF16 R24, R28.reuse, R8, RZ ;  /* 0x000000081c18723c */ /* 0x048fe600000418ff */
[----:B------:R-:W-:Y:S03]  /*9090*/  MUFU.TANH R121, R121 ;  /* 0x0000007900797308 */ /* 0x000fe60000002400 */
[----:B------:R-:W-:Y:S05]  /*90a0*/  HMMA.16816.F32.BF16 R8, R28, R10, RZ ;  /* 0x0000000a1c08723c */ /* 0x000fea00000418ff */
[----:B------:R-:W3:Y:S01]  /*90b0*/  MUFU.TANH R44, R44 ;  /* 0x0000002c002c7308 */ /* 0x000ee20000002400 */
[----:B------:R-:W-:Y:S01]  /*90c0*/  FMUL.FTZ R12, R12, UR10 ;  /* 0x0000000a0c0c7c20 */ /* 0x000fe20008410000 */
[----:B------:R-:W-:Y:S01]  /*90d0*/  FMUL.FTZ R45, R13, UR10 ;  /* 0x0000000a0d2d7c20 */ /* 0x000fe20008410000 */
[----:B------:R-:W-:Y:S01]  /*90e0*/  FMUL.FTZ R86, R14, UR10 ;  /* 0x0000000a0e567c20 */ /* 0x000fe20008410000 */
[----:B------:R-:W-:-:S03]  /*90f0*/  FMUL.FTZ R207, R15, UR10 ;  /* 0x0000000a0fcf7c20 */ /* 0x000fc60008410000 */
[----:B------:R-:W-:Y:S01]  /*9100*/  FMUL.FTZ R16, R16, UR10 ;  /* 0x0000000a10107c20 */ /* 0x000fe20008410000 */
[----:B------:R5:W-:Y:S01]  /*9110*/  MUFU.TANH R87, R12 ;  /* 0x0000000c00577308 */ /* 0x000be20000002400 */
[----:B------:R-:W-:Y:S01]  /*9120*/  FMUL.FTZ R46, R17, UR10 ;  /* 0x0000000a112e7c20 */ /* 0x000fe20008410000 */
[----:B------:R-:W-:Y:S01]  /*9130*/  FMUL.FTZ R84, R18, UR10 ;  /* 0x0000000a12547c20 */ /* 0x000fe20008410000 */
[----:B------:R-:W-:Y:S02]  /*9140*/  FMUL.FTZ R211, R19, UR10 ;  /* 0x0000000a13d37c20 */ /* 0x000fe40008410000 */
[C---:B----4-:R-:W-:Y:S03]  /*9150*/  HMMA.16816.F32.BF16 R24, R20.reuse, R32, R24 ;  /* 0x000000201418723c */ /* 0x050fe60000041818 */
[----:B------:R4:W-:Y:S03]  /*9160*/  MUFU.TANH R85, R16 ;  /* 0x0000001000557308 */ /* 0x0009e60000002400 */
[----:B------:R-:W-:Y:S05]  /*9170*/  HMMA.16816.F32.BF16 R8, R20, R34, R8 ;  /* 0x000000221408723c */ /* 0x000fea0000041808 */
[----:B------:R-:W3:Y:S01]  /*9180*/  MUFU.TANH R209, R209 ;  /* 0x000000d100d17308 */ /* 0x000ee20000002400 */
[----:B-----5:R-:W5:Y:S01]  /*9190*/  LDSM.16.M88.4 R12, [R228+0x1000] ;  /* 0x00100000e40c783b */ /* 0x020f620000000200 */
[C---:B--2---:R-:W-:Y:S06]  /*91a0*/  HMMA.16816.F32.BF16 R32, R28.reuse, R4, RZ ;  /* 0x000000041c20723c */ /* 0x044fec00000418ff */
[----:B------:R-:W-:Y:S01]  /*91b0*/  HMMA.16816.F32.BF16 R4, R28, R6, RZ ;  /* 0x000000061c04723c */ /* 0x000fe200000418ff */
[----:B----4-:R-:W2:Y:S01]  /*91c0*/  LDSM.16.M88.4 R16, [R229+0x2400] ;  /* 0x00240000e510783b */ /* 0x010ea20000000200 */
[----:B------:R-:W4:Y:S03]  /*91d0*/  MUFU.TANH R45, R45 ;  /* 0x0000002d002d7308 */ /* 0x000f260000002400 */
[----:B------:R-:W-:Y:S01]  /*91e0*/  FMUL.FTZ R24, R24, UR10 ;  /* 0x0000000a18187c20 */ /* 0x000fe20008410000 */
[----:B------:R-:W-:Y:S01]  /*91f0*/  FMUL.FTZ R48, R25, UR10 ;  /* 0x0000000a19307c20 */ /* 0x000fe20008410000 */
[----:B------:R-:W-:Y:S01]  /*9200*/  FMUL.FTZ R49, R26, UR10 ;  /* 0x0000000a1a317c20 */ /* 0x000fe20008410000 */
[----:B------:R-:W-:-:S02]  /*9210*/  FMUL.FTZ R205, R27, UR10 ;  /* 0x0000000a1bcd7c20 */ /* 0x000fc40008410000 */
[----:B------:R1:W-:Y:S01]  /*9220*/  MUFU.TANH R59, R24 ;  /* 0x00000018003b7308 */ /* 0x0003e20000002400 */
[----:B------:R-:W-:Y:S01]  /*9230*/  FMUL.FTZ R8, R8, UR10 ;  /* 0x0000000a08087c20 */ /* 0x000fe20008410000 */
[----:B------:R-:W-:Y:S01]  /*9240*/  FMUL.FTZ R52, R9, UR10 ;  /* 0x0000000a09347c20 */ /* 0x000fe20008410000 */
[----:B------:R-:W-:Y:S01]  /*9250*/  FMUL.FTZ R94, R10, UR10 ;  /* 0x0000000a0a5e7c20 */ /* 0x000fe20008410000 */
[----:B------:R-:W-:-:S04]  /*9260*/  FMUL.FTZ R203, R11, UR10 ;  /* 0x0000000a0bcb7c20 */ /* 0x000fc80008410000 */
[----:B------:R3:W-:Y:S08]  /*9270*/  MUFU.TANH R37, R8 ;  /* 0x0000000800257308 */ /* 0x0007f00000002400 */
[----:B------:R-:W4:Y:S01]  /*9280*/  MUFU.TANH R46, R46 ;  /* 0x0000002e002e7308 */ /* 0x000f220000002400 */
[----:B-1----:R-:W1:Y:S01]  /*9290*/  LDSM.16.M88.4 R24, [R228+0x1400] ;  /* 0x00140000e418783b */ /* 0x002e620000000200 */
[C---:B-----5:R-:W-:Y:S06]  /*92a0*/  HMMA.16816.F32.BF16 R32, R20.reuse, R12, R32 ;  /* 0x0000000c1420723c */ /* 0x060fec0000041820 */
[----:B------:R-:W5:Y:S01]  /*92b0*/  MUFU.TANH R207, R207 ;  /* 0x000000cf00cf7308 */ /* 0x000f620000002400 */
[----:B---3--:R-:W3:Y:S01]  /*92c0*/  LDSM.16.M88.4 R8, [R229+0x2800] ;  /* 0x00280000e508783b */ /* 0x008ee20000000200 */
[----:B------:R-:W-:Y:S06]  /*92d0*/  HMMA.16816.F32.BF16 R4, R20, R14, R4 ;  /* 0x0000000e1404723c */ /* 0x000fec0000041804 */
[----:B------:R-:W5:Y:S01]  /*92e0*/  MUFU.TANH R211, R211 ;  /* 0x000000d300d37308 */ /* 0x000f620000002400 */
[C---:B--2---:R-:W-:Y:S07]  /*92f0*/  HMMA.16816.F32.BF16 R12, R28.reuse, R16, RZ ;  /* 0x000000101c0c723c */ /* 0x044fee00000418ff */
[----:B------:R-:W2:Y:S01]  /*9300*/  MUFU.TANH R48, R48 ;  /* 0x0000003000307308 */ /* 0x000ea20000002400 */
[----:B------:R-:W-:Y:S01]  /*9310*/  HMMA.16816.F32.BF16 R16, R28, R18, RZ ;  /* 0x000000121c10723c */ /* 0x000fe200000418ff */
[----:B------:R-:W-:Y:S01]  /*9320*/  FMUL.FTZ R32, R32, UR10 ;  /* 0x0000000a20207c20 */ /* 0x000fe20008410000 */
[----:B------:R-:W-:Y:S01]  /*9330*/  FMUL.FTZ R60, R33, UR10 ;  /* 0x0000000a213c7c20 */ /* 0x000fe20008410000 */
[----:B------:R-:W-:Y:S01]  /*9340*/  FMUL.FTZ R96, R34, UR10 ;  /* 0x0000000a22607c20 */ /* 0x000fe20008410000 */
[----:B------:R-:W-:-:S03]  /*9350*/  FMUL.FTZ R113, R35, UR10 ;  /* 0x0000000a23717c20 */ /* 0x000fc60008410000 */
[----:B------:R4:W-:Y:S02]  /*9360*/  MUFU.TANH R95, R32 ;  /* 0x00000020005f7308 */ /* 0x0009e40000002400 */
[----:B------:R-:W-:Y:S01]  /*9370*/  FMUL.FTZ R4, R4, UR10 ;  /* 0x0000000a04047c20 */ /* 0x000fe20008410000 */
[----:B------:R-:W-:Y:S01]  /*9380*/  FMUL.FTZ R61, R5, UR10 ;  /* 0x0000000a053d7c20 */ /* 0x000fe20008410000 */
[----:B------:R-:W-:Y:S01]  /*9390*/  FMUL.FTZ R99, R6, UR10 ;  /* 0x0000000a06637c20 */ /* 0x000fe20008410000 */
[----:B------:R-:W-:-:S04]  /*93a0*/  FMUL.FTZ R127, R7, UR10 ;  /* 0x0000000a077f7c20 */ /* 0x000fc80008410000 */
[C---:B-1----:R-:W-:Y:S01]  /*93b0*/  HMMA.16816.F32.BF16 R12, R20.reuse, R24, R12 ;  /* 0x00000018140c723c */ /* 0x042fe2000004180c */
[----:B------:R1:W-:Y:S07]  /*93c0*/  MUFU.TANH R98, R4 ;  /* 0x0000000400627308 */ /* 0x0003ee0000002400 */
[----:B------:R-:W-:Y:S01]  /*93d0*/  HMMA.16816.F32.BF16 R16, R20, R26, R16 ;  /* 0x0000001a1410723c */ /* 0x000fe20000041810 */
[----:B----4-:R-:W4:Y:S01]  /*93e0*/  LDSM.16.M88.4 R32, [R228+0x1800] ;  /* 0x00180000e420783b */ /* 0x010f220000000200 */
[----:B------:R-:W2:Y:S04]  /*93f0*/  MUFU.TANH R205, R205 ;  /* 0x000000cd00cd7308 */ /* 0x000ea80000002400 */
[C---:B---3--:R-:W-:Y:S01]  /*9400*/  HMMA.16816.F32.BF16 R24, R28.reuse, R8, RZ ;  /* 0x000000081c18723c */ /* 0x048fe200000418ff */
[----:B-1----:R-:W1:Y:S05]  /*9410*/  LDSM.16.M88.4 R4, [R229+0x2c00] ;  /* 0x002c0000e504783b */ /* 0x002e6a0000000200 */
[----:B------:R-:W-:Y:S01]  /*9420*/  HMMA.16816.F32.BF16 R8, R28, R10, RZ ;  /* 0x0000000a1c08723c */ /* 0x000fe200000418ff */
[----:B------:R-:W3:Y:S03]  /*9430*/  MUFU.TANH R52, R52 ;  /* 0x0000003400347308 */ /* 0x000ee60000002400 */
[----:B------:R-:W-:Y:S01]  /*9440*/  FMUL.FTZ R12, R12, UR10 ;  /* 0x0000000a0c0c7c20 */ /* 0x000fe20008410000 */
[----:B------:R-:W-:Y:S01]  /*9450*/  FMUL.FTZ R62, R13, UR10 ;  /* 0x0000000a0d3e7c20 */ /* 0x000fe20008410000 */
[----:B------:R-:W-:Y:S01]  /*9460*/  FMUL.FTZ R101, R14, UR10 ;  /* 0x0000000a0e657c20 */ /* 0x000fe20008410000 */
[----:B------:R-:W-:-:S02]  /*9470*/  FMUL.FTZ R195, R15, UR10 ;  /* 0x0000000a0fc37c20 */ /* 0x000fc40008410000 */
[----:B------:R5:W-:Y:S03]  /*9480*/  MUFU.TANH R100, R12 ;  /* 0x0000000c00647308 */ /* 0x000be60000002400 */
[----:B------:R-:W-:Y:S01]  /*9490*/  FMUL.FTZ R16, R16, UR10 ;  /* 0x0000000a10107c20 */ /* 0x000fe20008410000 */
[----:B------:R-:W-:Y:S01]  /*94a0*/  FMUL.FTZ R63, R17, UR10 ;  /* 0x0000000a113f7c20 */ /* 0x000fe20008410000 */
[----:B------:R-:W-:Y:S01]  /*94b0*/  FMUL.FTZ R103, R18, UR10 ;  /* 0x0000000a12677c20 */ /* 0x000fe20008410000 */
[----:B------:R-:W-:Y:S02]  /*94c0*/  FMUL.FTZ R193, R19, UR10 ;  /* 0x0000000a13c17c20 */ /* 0x000fe40008410000 */
[----:B------:R2:W-:Y:S08]  /*94d0*/  MUFU.TANH R102, R16 ;  /* 0x0000001000667308 */ /* 0x0005f00000002400 */
[----:B------:R-:W3:Y:S01]  /*94e0*/  MUFU.TANH R203, R203 ;  /* 0x000000cb00cb7308 */ /* 0x000ee20000002400 */
[----:B-----5:R-:W5:Y:S01]  /*94f0*/  LDSM.16.M88.4 R12, [R228+0x1c00] ;  /* 0x001c0000e40c783b */ /* 0x020f620000000200 */
[C---:B----4-:R-:W-:Y:S06]  /*9500*/  HMMA.16816.F32.BF16 R24, R20.reuse, R32, R24 ;  /* 0x000000201418723c */ /* 0x050fec0000041818 */
[----:B------:R-:W-:Y:S01]  /*9510*/  MUFU.TANH R113, R113 ;  /* 0x0000007100717308 */ /* 0x000fe20000002400 */
[----:B--2---:R-:W2:Y:S01]  /*9520*/  LDSM.16.M88.4 R16, [R229+0x3000] ;  /* 0x00300000e510783b */ /* 0x004ea20000000200 */
[----:B------:R-:W-:Y:S06]  /*9530*/  HMMA.16816.F32.BF16 R8, R20, R34, R8 ;  /* 0x000000221408723c */ /* 0x000fec0000041808 */
[----:B------:R-:W-:Y:S01]  /*9540*/  MUFU.TANH R61, R61 ;  /* 0x0000003d003d7308 */ /* 0x000fe20000002400 */
[C---:B-1----:R-:W-:Y:S06]  /*9550*/  HMMA.16816.F32.BF16 R32, R28.reuse, R4, RZ ;  /* 0x000000041c20723c */ /* 0x042fec00000418ff */
[----:B------:R-:W-:Y:S01]  /*9560*/  HMMA.16816.F32.BF16 R4, R28, R6, RZ ;  /* 0x000000061c04723c */ /* 0x000fe200000418ff */
[----:B------:R-:W1:Y:S02]  /*9570*/  MUFU.TANH R60, R60 ;  /* 0x0000003c003c7308 */ /* 0x000e640000002400 */
        /* <DEDUP_REMOVED lines=9> */
[C---:B-----5:R-:W-:Y:S01]  /*9610*/  HMMA.16816.F32.BF16 R32, R20.reuse, R12, R32 ;  /* 0x0000000c1420723c */ /* 0x060fe20000041820 */
[----:B------:R5:W-:Y:S05]  /*9620*/  MUFU.TANH R106, R8 ;  /* 0x00000008006a7308 */ /* 0x000bea0000002400 */
[----:B------:R-:W-:Y:S01]  /*9630*/  HMMA.16816.F32.BF16 R4, R20, R14, R4 ;  /* 0x0000000e1404723c */ /* 0x000fe20000041804 */
[----:B----4-:R-:W4:Y:S02]  /*9640*/  LDSM.16.M88.4 R24, [R228+0x2000] ;  /* 0x00200000e418783b */ /* 0x010f240000000200 */
[----:B------:R-:W-:Y:S03]  /*9650*/  MUFU.TANH R127, R127 ;  /* 0x0000007f007f7308 */ /* 0x000fe60000002400 */
[C---:B--2---:R-:W-:Y:S01]  /*9660*/  HMMA.16816.F32.BF16 R12, R28.reuse, R16, RZ ;  /* 0x000000101c0c723c */ /* 0x044fe200000418ff */
[----:B-----5:R-:W2:Y:S05]  /*9670*/  LDSM.16.M88.4 R8, [R229+0x3400] ;  /* 0x00340000e508783b */ /* 0x020eaa0000000200 */
[----:B------:R-:W-:Y:S01]  /*9680*/  HMMA.16816.F32.BF16 R16, R28, R18, RZ ;  /* 0x000000121c10723c */ /* 0x000fe200000418ff */
[----:B------:R-:W5:Y:S05]  /*9690*/  MUFU.TANH R62, R62 ;  /* 0x0000003e003e7308 */ /* 0x000f6a0000002400 */
[----:B------:R-:W-:Y:S01]  /*96a0*/  FMUL.FTZ R32, R32, UR10 ;  /* 0x0000000a20207c20 */ /* 0x000fe20008410000 */
[----:B------:R-:W-:Y:S01]  /*96b0*/  FMUL.FTZ R73, R33, UR10 ;  /* 0x0000000a21497c20 */ /* 0x000fe20008410000 */
[----:B------:R-:W-:Y:S01]  /*96c0*/  FMUL.FTZ R199, R34, UR10 ;  /* 0x0000000a22c77c20 */ /* 0x000fe20008410000 */
[----:B------:R-:W-:Y:S01]  /*96d0*/  FMUL.FTZ R181, R35, UR10 ;  /* 0x0000000a23b57c20 */ /* 0x000fe20008410000 */
[----:B------:R3:W-:Y:S02]  /*96e0*/  MUFU.TANH R107, R32 ;  /* 0x00000020006b7308 */ /* 0x0007e40000002400 */
[----:B------:R-:W-:Y:S01]  /*96f0*/  FMUL.FTZ R108, R4, UR10 ;  /* 0x0000000a046c7c20 */ /* 0x000fe20008410000 */
[----:B------:R-:W-:Y:S01]  /*9700*/  FMUL.FTZ R97, R5, UR10 ;  /* 0x0000000a05617c20 */ /* 0x000fe20008410000 */
[----:B------:R-:W-:Y:S01]  /*9710*/  FMUL.FTZ R197, R6, UR10 ;  /* 0x0000000a06c57c20 */ /* 0x000fe20008410000 */
[----:B------:R-:W-:-:S03]  /*9720*/  FMUL.FTZ R177, R7, UR10 ;  /* 0x0000000a07b17c20 */ /* 0x000fc60008410000 */
[----:B------:R-:W5:Y:S08]  /*9730*/  MUFU.TANH R195, R195 ;  /* 0x000000c300c37308 */ /* 0x000f700000002400 */
[----:B------:R-:W5:Y:S01]  /*9740*/  MUFU.TANH R63, R63 ;  /* 0x0000003f003f7308 */ /* 0x000f620000002400 */
[----:B---3--:R-:W3:Y:S01]  /*9750*/  LDSM.16.M88.4 R32, [R228+0x2400] ;  /* 0x00240000e420783b */ /* 0x008ee20000000200 */
[C---:B----4-:R-:W-:Y:S06]  /*9760*/  HMMA.16816.F32.BF16 R12, R20.reuse, R24, R12 ;  /* 0x00000018140c723c */ /* 0x050fec000004180c */
[----:B------:R-:W4:Y:S01]  /*9770*/  MUFU.TANH R64, R64 ;  /* 0x0000004000407308 */ /* 0x000f220000002400 */
[----:B------:R-:W-:Y:S01]  /*9780*/  HMMA.16816.F32.BF16 R16, R20, R26, R16 ;  /* 0x0000001a1410723c */ /* 0x000fe20000041810 */
[----:B------:R-:W1:Y:S06]  /*9790*/  LDSM.16.M88.4 R24, [R228+0x2800] ;  /* 0x00280000e418783b */ /* 0x000e6c0000000200 */
[----:B------:R-:W4:Y:S01]  /*97a0*/  MUFU.TANH R193, R193 ;  /* 0x000000c100c17308 */ /* 0x000f220000002400 */
[C---:B--2---:R-:W-:Y:S06]  /*97b0*/  HMMA.16816.F32.BF16 R4, R28.reuse, R8, RZ ;  /* 0x000000081c04723c */ /* 0x044fec00000418ff */
[----:B------:R-:W-:Y:S01]  /*97c0*/  HMMA.16816.F32.BF16 R8, R28, R10, RZ ;  /* 0x0000000a1c08723c */ /* 0x000fe200000418ff */
[----:B------:R-:W2:Y:S02]  /*97d0*/  MUFU.TANH R189, R189 ;  /* 0x000000bd00bd7308 */ /* 0x000ea40000002400 */
        /* <DEDUP_REMOVED lines=8> */
[----:B------:R-:W-:-:S05]  /*9860*/  FMUL.FTZ R19, R19, UR10 ;  /* 0x0000000a13137c20 */ /* 0x000fca0008410000 */
[C---:B---3--:R-:W-:Y:S01]  /*9870*/  HMMA.16816.F32.BF16 R4, R20.reuse, R32, R4 ;  /* 0x000000201404723c */ /* 0x048fe20000041804 */
[----:B------:R-:W-:Y:S05]  /*9880*/  MUFU.TANH R111, R13 ;  /* 0x0000000d006f7308 */ /* 0x000fea0000002400 */
[C---:B------:R-:W-:Y:S01]  /*9890*/  HMMA.16816.F32.BF16 R8, R20.reuse, R34, R8 ;  /* 0x000000221408723c */ /* 0x040fe20000041808 */
[----:B------:R-:W-:Y:S02]  /*98a0*/  LDSM.16.M88.4 R32, [R228+0x2c00] ;  /* 0x002c0000e420783b */ /* 0x000fe40000000200 */
[----:B------:R3:W-:Y:S03]  /*98b0*/  MUFU.TANH R191, R14 ;  /* 0x0000000e00bf7308 */ /* 0x0007e60000002400 */
[C---:B-1----:R-:W-:Y:S05]  /*98c0*/  HMMA.16816.F32.BF16 R80, R20.reuse, R24, R80 ;  /* 0x000000181450723c */ /* 0x042fea0000041850 */
[----:B------:R1:W-:Y:S01]  /*98d0*/  MUFU.TANH R116, R16 ;  /* 0x0000001000747308 */ /* 0x0003e20000002400 */
[----:B------:R-:W-:Y:S01]  /*98e0*/  HMMA.16816.F32.BF16 R76, R20, R26, R76 ;  /* 0x0000001a144c723c */ /* 0x000fe2000004184c */
[----:B------:R-:W-:Y:S05]  /*98f0*/  LDSM.16.M88.4 R24, [R228+0x3000] ;  /* 0x00300000e418783b */ /* 0x000fea0000000200 */
[----:B------:R-:W-:Y:S01]  /*9900*/  FMUL.FTZ R119, R4, UR10 ;  /* 0x0000000a04777c20 */ /* 0x000fe20008410000 */
[----:B------:R-:W-:Y:S01]  /*9910*/  LOP3.LUT R4, R110, 0x8, R117, 0xfe, !PT ;  /* 0x000000086e047812 */ /* 0x000fe200078efe75 */
[----:B---3--:R-:W3:Y:S01]  /*9920*/  LDSM.16.M88.4 R12, [R229+0x3c00] ;  /* 0x003c0000e50c783b */ /* 0x008ee20000000200 */
[----:B------:R-:W-:Y:S01]  /*9930*/  FMUL.FTZ R5, R5, UR10 ;  /* 0x0000000a05057c20 */ /* 0x000fe20008410000 */
[----:B------:R-:W-:Y:S01]  /*9940*/  FMUL.FTZ R183, R6, UR10 ;  /* 0x0000000a06b77c20 */ /* 0x000fe20008410000 */
[C---:B------:R-:W-:Y:S01]  /*9950*/  ISETP.GE.AND P5, PT, R4.reuse, R51, PT ;  /* 0x000000330400720c */ /* 0x040fe20003fa6270 */
[----:B------:R-:W-:Y:S01]  /*9960*/  FMUL.FTZ R169, R7, UR10 ;  /* 0x0000000a07a97c20 */ /* 0x000fe20008410000 */
[----:B------:R-:W-:Y:S01]  /*9970*/  ISETP.GE.AND P3, PT, R4, R39, PT ;  /* 0x000000270400720c */ /* 0x000fe20003f66270 */
[C---:B------:R-:W-:Y:S01]  /*9980*/  VIADD R4, R38.reuse, 0x9 ;  /* 0x0000000926047836 */ /* 0x040fe20000000000 */
[----:B------:R5:W-:Y:S01]  /*9990*/  MUFU.TANH R123, R5 ;  /* 0x00000005007b7308 */ /* 0x000be20000002400 */
[----:B-1----:R-:W-:-:S02]  /*99a0*/  VIADD R16, R38, 0x1 ;  /* 0x0000000126107836 */ /* 0x002fc40000000000 */
[----:B------:R-:W-:Y:S01]  /*99b0*/  FMUL.FTZ R125, R8, UR10 ;  /* 0x0000000a087d7c20 */ /* 0x000fe20008410000 */
[----:B------:R-:W-:Y:S01]  /*99c0*/  VIADD R8, R38, 0x19 ;  /* 0x0000001926087836 */ /* 0x000fe20000000000 */
[-C--:B------:R-:W-:Y:S01]  /*99d0*/  ISETP.GE.AND P1, PT, R4, R51.reuse, PT ;  /* 0x000000330400720c */ /* 0x080fe20003f26270 */
[----:B------:R-:W-:Y:S01]  /*99e0*/  FMUL.FTZ R9, R9, UR10 ;  /* 0x0000000a09097c20 */ /* 0x000fe20008410000 */
[----:B------:R-:W-:Y:S01]  /*99f0*/  ISETP.GE.AND P2, PT, R16, R51, PT ;  /* 0x000000331000720c */ /* 0x000fe20003f46270 */
[----:B------:R-:W-:Y:S01]  /*9a00*/  FMUL.FTZ R10, R10, UR10 ;  /* 0x0000000a0a0a7c20 */ /* 0x000fe20008410000 */
[-C--:B------:R-:W-:Y:S01]  /*9a10*/  ISETP.GE.AND P4, PT, R16, R39.reuse, PT ;  /* 0x000000271000720c */ /* 0x080fe20003f86270 */
[----:B------:R-:W-:Y:S01]  /*9a20*/  MUFU.TANH R120, R17 ;  /* 0x0000001100787308 */ /* 0x000fe20000002400 */
[----:B------:R-:W-:Y:S01]  /*9a30*/  FSEL R114, R42, -INF , !P2 ;  /* 0xff8000002a727808 */ /* 0x000fe20005000000 */
[----:B------:R-:W-:Y:S01]  /*9a40*/  VIADD R42, R38, 0x11 ;  /* 0x00000011262a7836 */ /* 0x000fe20000000000 */
[----:B------:R-:W-:Y:S01]  /*9a50*/  ISETP.GE.AND P2, PT, R4, R39, PT ;  /* 0x000000270400720c */ /* 0x000fe20003f46270 */
[----:B------:R-:W-:Y:S01]  /*9a60*/  FMUL.FTZ R167, R11, UR10 ;  /* 0x0000000a0ba77c20 */ /* 0x000fe20008410000 */
[----:B------:R-:W-:Y:S01]  /*9a70*/  FSEL R109, R40, -INF , !P4 ;  /* 0xff800000286d7808 */ /* 0x000fe20006000000 */
[----:B------:R-:W-:Y:S01]  /*9a80*/  FMUL.FTZ R81, R81, UR10 ;  /* 0x0000000a51517c20 */ /* 0x000fe20008410000 */
[-C--:B------:R-:W-:Y:S01]  /*9a90*/  ISETP.GE.AND P4, PT, R42, R51.reuse, PT ;  /* 0x000000332a00720c */ /* 0x080fe20003f86270 */
[----:B-----5:R-:W1:Y:S01]  /*9aa0*/  LDSM.16.M88.4 R4, [R229+0x4000] ;  /* 0x00400000e504783b */ /* 0x020e620000000200 */
[----:B------:R-:W-:Y:S01]  /*9ab0*/  FSEL R115, R115, -INF , !P2 ;  /* 0xff80000073737808 */ /* 0x000fe20005000000 */
[----:B------:R-:W-:Y:S01]  /*9ac0*/  MUFU.TANH R187, R18 ;  /* 0x0000001200bb7308 */ /* 0x000fe20000002400 */
[----:B------:R-:W-:Y:S01]  /*9ad0*/  FSEL R122, R43, -INF , !P4 ;  /* 0xff8000002b7a7808 */ /* 0x000fe20006000000 */
[----:B------:R-:W-:Y:S01]  /*9ae0*/  FMUL.FTZ R83, R83, UR10 ;  /* 0x0000000a53537c20 */ /* 0x000fe20008410000 */
[----:B------:R-:W-:Y:S01]  /*9af0*/  FSEL R118, R41, -INF , !P1 ;  /* 0xff80000029767808 */ /* 0x000fe20004800000 */
[----:B------:R-:W-:Y:S01]  /*9b00*/  FMUL.FTZ R77, R77, UR10 ;  /* 0x0000000a4d4d7c20 */ /* 0x000fe20008410000 */
[C---:B------:R-:W-:Y:S01]  /*9b10*/  ISETP.GE.AND P2, PT, R8.reuse, R51, PT ;  /* 0x000000330800720c */ /* 0x040fe20003f46270 */
[----:B------:R-:W-:Y:S01]  /*9b20*/  FMUL.FTZ R79, R79, UR10 ;  /* 0x0000000a4f4f7c20 */ /* 0x000fe20008410000 */
[-C--:B------:R-:W-:Y:S01]  /*9b30*/  ISETP.GE.AND P4, PT, R8, R39.reuse, PT ;  /* 0x000000270800720c */ /* 0x080fe20003f86270 */
[----:B------:R-:W-:Y:S01]  /*9b40*/  VIADD R8, R38, 0x21 ;  /* 0x0000002126087836 */ /* 0x000fe20000000000 */
[----:B------:R-:W-:Y:S01]  /*9b50*/  ISETP.GE.AND P1, PT, R42, R39, PT ;  /* 0x000000272a00720c */ /* 0x000fe20003f26270 */
[----:B------:R3:W-:Y:S01]  /*9b60*/  MUFU.TANH R171, R19 ;  /* 0x0000001300ab7308 */ /* 0x0007e20000002400 */
[----:B------:R-:W-:Y:S01]  /*9b70*/  FSEL R124, R44, -INF , !P2 ;  /* 0xff8000002c7c7808 */ /* 0x000fe20005000000 */
[----:B------:R-:W-:Y:S01]  /*9b80*/  LDSM.16.M88.4 R40, [R228+0x3400] ;  /* 0x00340000e428783b */ /* 0x000fe20000000200 */
[----:B------:R-:W-:Y:S01]  /*9b90*/  FSEL R121, R121, -INF , !P1 ;  /* 0xff80000079797808 */ /* 0x000fe20004800000 */
[----:B------:R-:W-:Y:S01]  /*9ba0*/  FMUL.FTZ R80, R80, UR10 ;  /* 0x0000000a50507c20 */ /* 0x000fe20008410000 */
[----:B------:R-:W-:Y:S01]  /*9bb0*/  ISETP.GE.AND P1, PT, R8, R51, PT ;  /* 0x000000330800720c */ /* 0x000fe20003f26270 */
[----:B------:R-:W-:Y:S01]  /*9bc0*/  FMUL.FTZ R165, R82, UR10 ;  /* 0x0000000a52a57c20 */ /* 0x000fe20008410000 */
[----:B------:R-:W-:Y:S01]  /*9bd0*/  ISETP.GE.AND P2, PT, R8, R39, PT ;  /* 0x000000270800720c */ /* 0x000fe20003f46270 */
[----:B------:R-:W-:Y:S01]  /*9be0*/  VIADD R8, R38, 0x29 ;  /* 0x0000002926087836 */ /* 0x000fe20000000000 */
[----:B------:R-:W-:Y:S01]  /*9bf0*/  FSEL R209, R209, -INF , !P4 ;  /* 0xff800000d1d17808 */ /* 0x000fe20006000000 */
[----:B------:R-:W-:Y:S01]  /*9c00*/  MUFU.TANH R126, R9 ;  /* 0x00000009007e7308 */ /* 0x000fe20000002400 */
[----:B------:R-:W-:Y:S01]  /*9c10*/  FSEL R128, R45, -INF , !P1 ;  /* 0xff8000002d807808 */ /* 0x000fe20004800000 */
[----:B------:R-:W-:Y:S01]  /*9c20*/  FMUL.FTZ R153, R78, UR10 ;  /* 0x0000000a4e997c20 */ /* 0x000fe20008410000 */
[----:B------:R-:W-:-:S02]  /*9c30*/  ISETP.GE.AND P4, PT, R8, R51, PT ;  /* 0x000000330800720c */ /* 0x000fc40003f86270 */
[----:B------:R-:W-:Y:S01]  /*9c40*/  ISETP.GE.AND P1, PT, R8, R39, PT ;  /* 0x000000270800720c */ /* 0x000fe20003f26270 */
[----:B------:R-:W-:Y:S01]  /*9c50*/  VIADD R8, R38, 0x31 ;  /* 0x0000003126087836 */ /* 0x000fe20000000000 */
[C---:B---3--:R-:W-:Y:S01]  /*9c60*/  HMMA.16816.F32.BF16 R16, R28.reuse, R12, RZ ;  /* 0x0000000c1c10723c */ /* 0x048fe200000418ff */
[----:B------:R-:W-:Y:S01]  /*9c70*/  FSEL R152, R46, -INF , !P4 ;  /* 0xff8000002e987808 */ /* 0x000fe20006000000 */
[----:B------:R1:W-:Y:S01]  /*9c80*/  MUFU.TANH R175, R10 ;  /* 0x0000000a00af7308 */ /* 0x0003e20000002400 */
[----:B------:R-:W3:Y:S01]  /*9c90*/  LDSM.16.M88.4 R44, [R229+0x4400] ;  /* 0x00440000e52c783b */ /* 0x000ee20000000200 */
[----:B------:R-:W-:Y:S02]  /*9ca0*/  FSEL R207, R207, -INF , !P2 ;  /* 0xff800000cfcf7808 */ /* 0x000fe40005000000 */
[C---:B------:R-:W-:Y:S01]  /*9cb0*/  ISETP.GE.AND P2, PT, R8.reuse, R51, PT ;  /* 0x000000330800720c */ /* 0x040fe20003f46270 */
[----:B------:R-:W-:Y:S01]  /*9cc0*/  HMMA.16816.F32.BF16 R12, R28, R14, RZ ;  /* 0x0000000e1c0c723c */ /* 0x000fe200000418ff */
[----:B------:R-:W-:-:S02]  /*9cd0*/  ISETP.GE.AND P4, PT, R8, R39, PT ;  /* 0x000000270800720c */ /* 0x000fc40003f86270 */
[----:B------:R-:W-:Y:S01]  /*9ce0*/  FSEL R211, R211, -INF , !P1 ;  /* 0xff800000d3d37808 */ /* 0x000fe20004800000 */
[----:B------:R-:W5:Y:S01]  /*9cf0*/  MUFU.TANH R72, R72 ;  /* 0x0000004800487308 */ /* 0x000f620000002400 */
[----:B------:R-:W-:Y:S01]  /*9d00*/  FSEL R156, R48, -INF , !P2 ;  /* 0xff800000309c7808 */ /* 0x000fe20005000000 */
[----:B------:R-:W-:Y:S01]  /*9d10*/  VIADD R48, R38, 0x61 ;  /* 0x0000006126307836 */ /* 0x000fe20000000000 */
[----:B------:R-:W-:Y:S02]  /*9d20*/  FSEL R205, R205, -INF , !P4 ;  /* 0xff800000cdcd7808 */ /* 0x000fe40006000000 */
[----:B------:R-:W-:Y:S01]  /*9d30*/  LOP3.LUT R82, R110, 0x20, R117, 0xfe, !PT ;  /* 0x000000206e527812 */ /* 0x000fe200078efe75 */
[----:B-1----:R-:W-:Y:S02]  /*9d40*/  HMMA.16816.F32.BF16 R8, R28, R4, RZ ;  /* 0x000000041c08723c */ /* 0x002fe400000418ff */
[----:B------:R-:W1:Y:S05]  /*9d50*/  MUFU.TANH R185, R185 ;  /* 0x000000b900b97308 */ /* 0x000e6a0000002400 */
[----:B------:R-:W-:Y:S03]  /*9d60*/  HMMA.16816.F32.BF16 R16, R20, R32, R16 ;  /* 0x000000201410723c */ /* 0x000fe60000041810 */
[----:B------:R-:W1:Y:S03]  /*9d70*/  MUFU.TANH R181, R181 ;  /* 0x000000b500b57308 */ /* 0x000e660000002400 */
[----:B------:R-:W-:Y:S01]  /*9d80*/  HMMA.16816.F32.BF16 R4, R28, R6, RZ ;  /* 0x000000061c04723c */ /* 0x000fe200000418ff */
[----:B------:R-:W-:-:S04]  /*9d90*/  VIADD R32, R38, 0x39 ;  /* 0x0000003926207836 */ /* 0x000fc80000000000 */
[----:B------:R-:W-:Y:S01]  /*9da0*/  MUFU.TANH R97, R97 ;  /* 0x0000006100617308 */ /* 0x000fe20000002400 */
[C---:B------:R-:W-:Y:S01]  /*9db0*/  ISETP.GE.AND P1, PT, R32.reuse, R51, PT ;  /* 0x000000332000720c */ /* 0x040fe20003f26270 */
[C---:B------:R-:W-:Y:S01]  /*9dc0*/  HMMA.16816.F32.BF16 R12, R20.reuse, R34, R12 ;  /* 0x00000022140c723c */ /* 0x040fe2000004180c */
[----:B------:R-:W-:Y:S01]  /*9dd0*/  ISETP.GE.AND P2, PT, R32, R39, PT ;  /* 0x000000272000720c */ /* 0x000fe20003f46270 */
[----:B------:R-:W-:Y:S01]  /*9de0*/  VIADD R32, R38, 0x41 ;  /* 0x0000004126207836 */ /* 0x000fe20000000000 */
[----:B------:R-:W-:Y:S01]  /*9df0*/  FSEL R160, R52, -INF , !P1 ;  /* 0xff80000034a07808 */ /* 0x000fe20004800000 */
[----:B------:R-:W-:Y:S01]  /*9e00*/  VIADD R52, R38, 0xb9 ;  /* 0x000000b926347836 */ /* 0x000fe20000000000 */
[----:B------:R-:W-:Y:S01]  /*9e10*/  FSEL R203, R203, -INF , !P2 ;  /* 0xff800000cbcb7808 */ /* 0x000fe20005000000 */
[C---:B------:R-:W-:Y:S01]  /*9e20*/  HMMA.16816.F32.BF16 R8, R20.reuse, R24, R8 ;  /* 0x000000181408723c */ /* 0x040fe20000041808 */
[C---:B------:R-:W-:Y:S01]  /*9e30*/  ISETP.GE.AND P4, PT, R32.reuse, R51, PT ;  /* 0x000000332000720c */ /* 0x040fe20003f86270 */
[----:B------:R-:W1:Y:S01]  /*9e40*/  MUFU.TANH R73, R73 ;  /* 0x0000004900497308 */ /* 0x000e620000002400 */
[----:B------:R-:W-:Y:S01]  /*9e50*/  ISETP.GE.AND P1, PT, R32, R39, PT ;  /* 0x000000272000720c */ /* 0x000fe20003f26270 */
[----:B------:R-:W-:Y:S01]  /*9e60*/  VIADD R32, R38, 0x49 ;  /* 0x0000004926207836 */ /* 0x000fe20000000000 */
[----:B------:R-:W-:Y:S01]  /*9e70*/  FSEL R164, R60, -INF , !P4 ;  /* 0xff8000003ca47808 */ /* 0x000fe20006000000 */
[----:B------:R-:W-:Y:S01]  /*9e80*/  FMUL.FTZ R188, R17, UR10 ;  /* 0x0000000a11bc7c20 */ /* 0x000fe20008410000 */
[----:B------:R-:W-:Y:S01]  /*9e90*/  VIADD R24, R38, 0x51 ;  /* 0x0000005126187836 */ /* 0x000fe20000000000 */
[----:B------:R-:W-:Y:S01]  /*9ea0*/  FSEL R113, R113, -INF , !P1 ;  /* 0xff80000071717808 */ /* 0x000fe20004800000 */
[----:B------:R-:W-:Y:S01]  /*9eb0*/  FMUL.FTZ R17, R19, UR10 ;  /* 0x0000000a13117c20 */ /* 0x000fe20008410000 */
[-C--:B------:R-:W-:Y:S01]  /*9ec0*/  ISETP.GE.AND P2, PT, R32, R51.reuse, PT ;  /* 0x000000332000720c */ /* 0x080fe20003f46270 */
[----:B------:R-:W-:Y:S01]  /*9ed0*/  HMMA.16816.F32.BF16 R4, R20, R26, R4 ;  /* 0x0000001a1404723c */ /* 0x000fe20000041804 */
[----:B------:R-:W-:Y:S01]  /*9ee0*/  ISETP.GE.AND P1, PT, R24, R51, PT ;  /* 0x000000331800720c */ /* 0x000fe20003f26270 */
[----:B------:R-:W1:Y:S01]  /*9ef0*/  MUFU.TANH R177, R177 ;  /* 0x000000b100b17308 */ /* 0x000e620000002400 */
[----:B------:R-:W-:-:S02]  /*9f00*/  FSEL R166, R61, -INF , !P2 ;  /* 0xff8000003da67808 */ /* 0x000fc40005000000 */
[-C--:B------:R-:W-:Y:S01]  /*9f10*/  ISETP.GE.AND P2, PT, R24, R39.reuse, PT ;  /* 0x000000271800720c */ /* 0x080fe20003f46270 */
[----:B------:R-:W-:Y:S01]  /*9f20*/  VIADD R24, R38, 0x59 ;  /* 0x0000005926187836 */ /* 0x000fe20000000000 */
[----:B------:R-:W-:Y:S01]  /*9f30*/  ISETP.GE.AND P4, PT, R32, R39, PT ;  /* 0x000000272000720c */ /* 0x000fe20003f86270 */
[----:B------:R-:W-:Y:S01]  /*9f40*/  FMUL.FTZ R196, R13, UR10 ;  /* 0x0000000a0dc47c20 */ /* 0x000fe20008410000 */
[----:B------:R-:W-:Y:S01]  /*9f50*/  FSEL R168, R62, -INF , !P1 ;  /* 0xff8000003ea87808 */ /* 0x000fe20004800000 */
[----:B------:R-:W1:Y:S01]  /*9f60*/  LDSM.16.M88.4 R32, [R228+0x3800] ;  /* 0x00380000e420783b */ /* 0x000e620000000200 */
[----:B------:R-:W-:Y:S01]  /*9f70*/  FSEL R127, R127, -INF , !P4 ;  /* 0xff8000007f7f7808 */ /* 0x000fe20006000000 */
[----:B------:R-:W1:Y:S01]  /*9f80*/  MUFU.TANH R173, R173 ;  /* 0x000000ad00ad7308 */ /* 0x000e620000002400 */
[C---:B------:R-:W-:Y:S01]  /*9f90*/  ISETP.GE.AND P4, PT, R24.reuse, R51, PT ;  /* 0x000000331800720c */ /* 0x040fe20003f86270 */
[----:B------:R-:W-:Y:S01]  /*9fa0*/  FMUL.FTZ R13, R15, UR10 ;  /* 0x0000000a0f0d7c20 */ /* 0x000fe20008410000 */
[----:B------:R-:W-:Y:S01]  /*9fb0*/  ISETP.GE.AND P1, PT, R24, R39, PT ;  /* 0x000000271800720c */ /* 0x000fe20003f26270 */
[----:B------:R-:W-:Y:S01]  /*9fc0*/  FMUL.FTZ R194, R9, UR10 ;  /* 0x0000000a09c27c20 */ /* 0x000fe20008410000 */
[C---:B---3--:R-:W-:Y:S01]  /*9fd0*/  HMMA.16816.F32.BF16 R24, R28.reuse, R44, RZ ;  /* 0x0000002c1c18723c */ /* 0x048fe200000418ff */
[----:B------:R-:W-:Y:S01]  /*9fe0*/  FSEL R195, R195, -INF , !P2 ;  /* 0xff800000c3c37808 */ /* 0x000fe20005000000 */
[----:B------:R-:W-:Y:S01]  /*9ff0*/  FMUL.FTZ R9, R11, UR10 ;  /* 0x0000000a0b097c20 */ /* 0x000fe20008410000 */
[----:B------:R-:W-:Y:S01]  /*a000*/  FSEL R170, R63, -INF , !P4 ;  /* 0xff8000003faa7808 */ /* 0x000fe20006000000 */
[----:B------:R-:W3:Y:S01]  /*a010*/  MUFU.TANH R169, R169 ;  /* 0x000000a900a97308 */ /* 0x000ee20000002400 */
[C---:B------:R-:W-:Y:S01]  /*a020*/  ISETP.GE.AND P2, PT, R48.reuse, R51, PT ;  /* 0x000000333000720c */ /* 0x040fe20003f46270 */
[C---:B------:R-:W-:Y:S01]  /*a030*/  HMMA.16816.F32.BF16 R44, R28.reuse, R46, RZ ;  /* 0x0000002e1c2c723c */ /* 0x040fe200000418ff */
[----:B------:R-:W-:Y:S01]  /*a040*/  ISETP.GE.AND P4, PT, R48, R39, PT ;  /* 0x000000273000720c */ /* 0x000fe20003f86270 */
[----:B------:R-:W-:Y:S01]  /*a050*/  VIADD R48, R38, 0x69 ;  /* 0x0000006926307836 */ /* 0x000fe20000000000 */
[----:B----4-:R-:W-:Y:S01]  /*a060*/  FSEL R172, R64, -INF , !P2 ;  /* 0xff80000040ac7808 */ /* 0x010fe20005000000 */
[----:B------:R-:W-:Y:S01]  /*a070*/  FMUL.FTZ R5, R5, UR10 ;  /* 0x0000000a05057c20 */ /* 0x000fe20008410000 */
[----:B------:R-:W-:Y:S01]  /*a080*/  FSEL R193, R193, -INF , !P1 ;  /* 0xff800000c1c17808 */ /* 0x000fe20004800000 */
[----:B------:R-:W4:Y:S01]  /*a090*/  LDSM.16.M88.4 R64, [R229+0x4c00] ;  /* 0x004c0000e540783b */ /* 0x000f220000000200 */
[C---:B------:R-:W-:Y:S01]  /*a0a0*/  ISETP.GE.AND P1, PT, R48.reuse, R51, PT ;  /* 0x000000333000720c */ /* 0x040fe20003f26270 */
[C---:B------:R-:W-:Y:S01]  /*a0b0*/  HMMA.16816.F32.BF16 R60, R28.reuse, R68, RZ ;  /* 0x000000441c3c723c */ /* 0x040fe200000418ff */
[----:B------:R-:W-:Y:S01]  /*a0c0*/  ISETP.GE.AND P2, PT, R48, R39, PT ;  /* 0x000000273000720c */ /* 0x000fe20003f46270 */
[----:B------:R-:W-:Y:S01]  /*a0d0*/  VIADD R48, R38, 0x71 ;  /* 0x0000007126307836 */ /* 0x000fe20000000000 */
[----:B--2---:R-:W-:Y:S01]  /*a0e0*/  FSEL R189, R189, -INF , !P4 ;  /* 0xff800000bdbd7808 */ /* 0x004fe20006000000 */
[----:B------:R-:W2:Y:S01]  /*a0f0*/  MUFU.TANH R167, R167 ;  /* 0x000000a700a77308 */ /* 0x000ea20000002400 */
[----:B-----5:R-:W-:Y:S01]  /*a100*/  FSEL R174, R72, -INF , !P1 ;  /* 0xff80000048ae7808 */ /* 0x020fe20004800000 */
[----:B------:R-:W-:Y:S01]  /*a110*/  HMMA.16816.F32.BF16 R68, R28, R70, RZ ;  /* 0x000000461c44723c */ /* 0x000fe200000418ff */
[C---:B------:R-:W-:Y:S01]  /*a120*/  ISETP.GE.AND P4, PT, R48.reuse, R51, PT ;  /* 0x000000333000720c */ /* 0x040fe20003f86270 */
[----:B------:R-:W-:Y:S01]  /*a130*/  FMUL.FTZ R7, R7, UR10 ;  /* 0x0000000a07077c20 */ /* 0x000fe20008410000 */
[----:B------:R-:W-:Y:S01]  /*a140*/  ISETP.GE.AND P1, PT, R48, R39, PT ;  /* 0x000000273000720c */ /* 0x000fe20003f26270 */
[----:B------:R-:W-:Y:S01]  /*a150*/  VIADD R48, R38, 0x79 ;  /* 0x0000007926307836 */ /* 0x000fe20000000000 */
[----:B-1----:R-:W-:Y:S01]  /*a160*/  FSEL R185, R185, -INF , !P2 ;  /* 0xff800000b9b97808 */ /* 0x002fe20005000000 */
[C---:B------:R-:W-:Y:S01]  /*a170*/  HMMA.16816.F32.BF16 R24, R20.reuse, R40, R24 ;  /* 0x000000281418723c */ /* 0x040fe20000041818 */
[----:B------:R-:W-:Y:S01]  /*a180*/  FSEL R181, R181, -INF , !P1 ;  /* 0xff800000b5b57808 */ /* 0x000fe20004800000 */
[----:B------:R-:W1:Y:S01]  /*a190*/  MUFU.TANH R81, R81 ;  /* 0x0000005100517308 */ /* 0x000e620000002400 */
[----:B------:R-:W-:Y:S01]  /*a1a0*/  ISETP.GE.AND P2, PT, R48, R51, PT ;  /* 0x000000333000720c */ /* 0x000fe20003f46270 */
[----:B------:R-:W-:Y:S01]  /*a1b0*/  FMUL.FTZ R8, R8, UR10 ;  /* 0x0000000a08087c20 */ /* 0x000fe20008410000 */
[----:B------:R-:W-:Y:S01]  /*a1c0*/  FSEL R176, R73, -INF , !P4 ;  /* 0xff80000049b07808 */ /* 0x000fe20006000000 */
[----:B------:R-:W-:Y:S01]  /*a1d0*/  FMUL.FTZ R10, R10, UR10 ;  /* 0x0000000a0a0a7c20 */ /* 0x000fe20008410000 */
[----:B------:R-:W-:Y:S01]  /*a1e0*/  VIADD R40, R38, 0x81 ;  /* 0x0000008126287836 */ /* 0x000fe20000000000 */
[----:B------:R-:W-:Y:S01]  /*a1f0*/  FSEL R178, R97, -INF , !P2 ;  /* 0xff80000061b27808 */ /* 0x000fe20005000000 */
[C---:B------:R-:W-:Y:S01]  /*a200*/  HMMA.16816.F32.BF16 R72, R20.reuse, R42, R44 ;  /* 0x0000002a1448723c */ /* 0x040fe2000004182c */
[----:B------:R-:W-:Y:S01]  /*a210*/  ISETP.GE.AND P4, PT, R48, R39, PT ;  /* 0x000000273000720c */ /* 0x000fe20003f86270 */
[----:B------:R-:W5:Y:S01]  /*a220*/  MUFU.TANH R159, R83 ;  /* 0x00000053009f7308 */ /* 0x000f620000002400 */
[----:B------:R-:W-:Y:S01]  /*a230*/  ISETP.GE.AND P1, PT, R40, R51, PT ;  /* 0x000000332800720c */ /* 0x000fe20003f26270 */
[----:B------:R-:W-:Y:S01]  /*a240*/  FMUL.FTZ R4, R4, UR10 ;  /* 0x0000000a04047c20 */ /* 0x000fe20008410000 */
[----:B------:R-:W-:Y:S01]  /*a250*/  ISETP.GE.AND P2, PT, R40, R39, PT ;  /* 0x000000272800720c */ /* 0x000fe20003f46270 */
[C---:B------:R-:W-:Y:S01]  /*a260*/  VIADD R40, R38.reuse, 0x89 ;  /* 0x0000008926287836 */ /* 0x040fe20000000000 */
[----:B------:R-:W-:Y:S01]  /*a270*/  FSEL R177, R177, -INF , !P4 ;  /* 0xff800000b1b17808 */ /* 0x000fe20006000000 */
[----:B------:R-:W-:Y:S01]  /*a280*/  VIADD R44, R38, 0x91 ;  /* 0x00000091262c7836 */ /* 0x000fe20000000000 */
[----:B------:R-:W-:Y:S01]  /*a290*/  FSEL R180, R111, -INF , !P1 ;  /* 0xff8000006fb47808 */ /* 0x000fe20004800000 */
[----:B------:R-:W-:Y:S01]  /*a2a0*/  HMMA.16816.F32.BF16 R60, R20, R32, R60 ;  /* 0x00000020143c723c */ /* 0x000fe2000004183c */
[C---:B------:R-:W-:Y:S01]  /*a2b0*/  ISETP.GE.AND P4, PT, R40.reuse, R51, PT ;  /* 0x000000332800720c */ /* 0x040fe20003f86270 */
[----:B------:R-:W5:Y:S01]  /*a2c0*/  MUFU.TANH R184, R77 ;  /* 0x0000004d00b87308 */ /* 0x000f620000002400 */
[----:B------:R-:W-:-:S02]  /*a2d0*/  ISETP.GE.AND P1, PT, R40, R39, PT ;  /* 0x000000272800720c */ /* 0x000fc40003f26270 */
[----:B------:R-:W5:Y:S01]  /*a2e0*/  LDSM.16.M88.4 R40, [R228+0x3c00] ;  /* 0x003c0000e428783b */ /* 0x000f620000000200 */
[----:B------:R-:W-:Y:S01]  /*a2f0*/  FSEL R173, R173, -INF , !P2 ;  /* 0xff800000adad7808 */ /* 0x000fe20005000000 */
[----:B------:R-:W-:Y:S01]  /*a300*/  VIADD R32, R38, 0x99 ;  /* 0x0000009926207836 */ /* 0x000fe20000000000 */
[----:B------:R-:W-:Y:S01]  /*a310*/  FSEL R182, R120, -INF , !P4 ;  /* 0xff80000078b67808 */ /* 0x000fe20006000000 */
[----:B------:R-:W-:Y:S01]  /*a320*/  HMMA.16816.F32.BF16 R68, R20, R34, R68 ;  /* 0x000000221444723c */ /* 0x000fe20000041844 */
[C---:B------:R-:W-:Y:S01]  /*a330*/  ISETP.GE.AND P2, PT, R44.reuse, R51, PT ;  /* 0x000000332c00720c */ /* 0x040fe20003f46270 */
[----:B------:R-:W5:Y:S01]  /*a340*/  MUFU.TANH R151, R79 ;  /* 0x0000004f00977308 */ /* 0x000f620000002400 */
[----:B------:R-:W-:Y:S01]  /*a350*/  ISETP.GE.AND P4, PT, R44, R39, PT ;  /* 0x000000272c00720c */ /* 0x000fe20003f86270 */
[----:B------:R-:W-:Y:S01]  /*a360*/  FMUL.FTZ R25, R25, UR10 ;  /* 0x0000000a19197c20 */ /* 0x000fe20008410000 */
[----:B------:R-:W-:Y:S01]  /*a370*/  FSEL R171, R171, -INF , !P1 ;  /* 0xff800000abab7808 */ /* 0x000fe20004800000 */
[C---:B----4-:R-:W-:Y:S01]  /*a380*/  HMMA.16816.F32.BF16 R44, R28.reuse, R64, RZ ;  /* 0x000000401c2c723c */ /* 0x050fe200000418ff */
[----:B------:R-:W-:Y:S01]  /*a390*/  ISETP.GE.AND P1, PT, R32, R51, PT ;  /* 0x000000332000720c */ /* 0x000fe20003f26270 */
[----:B------:R-:W-:Y:S01]  /*a3a0*/  VIADD R34, R38, 0xa9 ;  /* 0x000000a926227836 */ /* 0x000fe20000000000 */
[----:B---3--:R-:W-:Y:S01]  /*a3b0*/  FSEL R169, R169, -INF , !P4 ;  /* 0xff800000a9a97808 */ /* 0x008fe20006000000 */
[----:B------:R-:W3:Y:S01]  /*a3c0*/  MUFU.TANH R188, R188 ;  /* 0x000000bc00bc7308 */ /* 0x000ee20000002400 */
[----:B------:R-:W-:Y:S01]  /*a3d0*/  FMUL.FTZ R11, R75, UR10 ;  /* 0x0000000a4b0b7c20 */ /* 0x000fe20008410000 */
[----:B------:R-:W-:Y:S01]  /*a3e0*/  HMMA.16816.F32.BF16 R28, R28, R66, RZ ;  /* 0x000000421c1c723c */ /* 0x000fe200000418ff */
[----:B------:R-:W-:Y:S01]  /*a3f0*/  FSEL R64, R123, -INF , !P2 ;  /* 0xff8000007b407808 */ /* 0x000fe20005000000 */
[----:B------:R-:W-:-:S04]  /*a400*/  DEPBAR.LE SB0, 0x0 ;  /* 0x000080000000791a */ /* 0x000fc80000000000 */
[----:B------:R-:W-:Y:S01]  /*a410*/  ISETP.GE.AND P2, PT, R32, R39, PT ;  /* 0x000000272000720c */ /* 0x000fe20003f46270 */
[----:B------:R-:W-:Y:S01]  /*a420*/  VIADD R32, R38, 0xa1 ;  /* 0x000000a126207836 */ /* 0x000fe20000000000 */
[----:B------:R-:W4:Y:S01]  /*a430*/  MUFU.TANH R17, R17 ;  /* 0x0000001100117308 */ /* 0x000f220000002400 */
[----:B------:R-:W-:Y:S01]  /*a440*/  FSEL R66, R126, -INF , !P1 ;  /* 0xff8000007e427808 */ /* 0x000fe20004800000 */
[----:B------:R-:W-:Y:S01]  /*a450*/  FMUL.FTZ R15, R61, UR10 ;  /* 0x0000000a3d0f7c20 */ /* 0x000fe20008410000 */
[----:B--2---:R-:W-:Y:S01]  /*a460*/  FSEL R167, R167, -INF , !P2 ;  /* 0xff800000a7a77808 */ /* 0x004fe20005000000 */
[----:B------:R-:W-:Y:S01]  /*a470*/  FMUL.FTZ R63, R63, UR10 ;  /* 0x0000000a3f3f7c20 */ /* 0x000fe20008410000 */
[C---:B------:R-:W-:Y:S01]  /*a480*/  ISETP.GE.AND P4, PT, R32.reuse, R51, PT ;  /* 0x000000332000720c */ /* 0x040fe20003f86270 */
[----:B------:R-:W-:Y:S01]  /*a490*/  FMUL.FTZ R69, R69, UR10 ;  /* 0x0000000a45457c20 */ /* 0x000fe20008410000 */
[----:B------:R-:W-:Y:S01]  /*a4a0*/  ISETP.GE.AND P1, PT, R32, R39, PT ;  /* 0x000000272000720c */ /* 0x000fe20003f26270 */
[----:B------:R-:W2:Y:S01]  /*a4b0*/  MUFU.TANH R196, R196 ;  /* 0x000000c400c47308 */ /* 0x000ea20000002400 */
[----:B------:R-:W-:Y:S01]  /*a4c0*/  VIADD R32, R38, 0xb1 ;  /* 0x000000b126207836 */ /* 0x000fe20000000000 */
[----:B------:R-:W-:Y:S01]  /*a4d0*/  ISETP.GE.AND P2, PT, R34, R51, PT ;  /* 0x000000332200720c */ /* 0x000fe20003f46270 */
[----:B------:R-:W-:Y:S01]  /*a4e0*/  VIADD R126, R38, 0xe9 ;  /* 0x000000e9267e7836 */ /* 0x000fe20000000000 */
[----:B-1----:R-:W-:-:S02]  /*a4f0*/  FSEL R186, R81, -INF , !P4 ;  /* 0xff80000051ba7808 */ /* 0x002fc40006000000 */
[----:B------:R-:W-:Y:S02]  /*a500*/  ISETP.GE.AND P4, PT, R34, R39, PT ;  /* 0x000000272200720c */ /* 0x000fe40003f86270 */
[----:B------:R-:W1:Y:S01]  /*a510*/  MUFU.TANH R13, R13 ;  /* 0x0000000d000d7308 */ /* 0x000e620000002400 */
[----:B-----5:R-:W-:Y:S01]  /*a520*/  FSEL R159, R159, -INF , !P1 ;  /* 0xff8000009f9f7808 */ /* 0x020fe20004800000 */
[C---:B------:R-:W-:Y:S01]  /*a530*/  HMMA.16816.F32.BF16 R28, R20.reuse, R42, R28 ;  /* 0x0000002a141c723c */ /* 0x040fe2000004181c */
[----:B------:R-:W-:Y:S02]  /*a540*/  FSEL R184, R184, -INF , !P2 ;  /* 0xff800000b8b87808 */ /* 0x000fe40005000000 */
[C---:B------:R-:W-:Y:S02]  /*a550*/  ISETP.GE.AND P1, PT, R32.reuse, R51, PT ;  /* 0x000000332000720c */ /* 0x040fe40003f26270 */
[----:B------:R-:W-:Y:S01]  /*a560*/  ISETP.GE.AND P2, PT, R32, R39, PT ;  /* 0x000000272000720c */ /* 0x000fe20003f46270 */
[----:B------:R-:W5:Y:S01]  /*a570*/  MUFU.TANH R194, R194 ;  /* 0x000000c200c27308 */ /* 0x000f620000002400 */
[----:B------:R-:W-:Y:S01]  /*a580*/  HMMA.16816.F32.BF16 R32, R20, R40, R44 ;  /* 0x000000281420723c */ /* 0x000fe2000004182c */
[----:B------:R-:W-:Y:S01]  /*a590*/  FSEL R151, R151, -INF , !P4 ;  /* 0xff80000097977808 */ /* 0x000fe20006000000 */
[----:B------:R-:W-:Y:S01]  /*a5a0*/  FMUL.FTZ R43, R62, UR10 ;  /* 0x0000000a3e2b7c20 */ /* 0x000fe20008410000 */
[----:B------:R-:W-:-:S02]  /*a5b0*/  ISETP.GE.AND P4, PT, R52, R51, PT ;  /* 0x000000333400720c */ /* 0x000fc40003f86270 */
[----:B---3--:R-:W-:Y:S02]  /*a5c0*/  FSEL R188, R188, -INF , !P1 ;  /* 0xff800000bcbc7808 */ /* 0x008fe40004800000 */
[----:B------:R-:W3:Y:S01]  /*a5d0*/  MUFU.TANH R9, R9 ;  /* 0x0000000900097308 */ /* 0x000ee20000002400 */
[C---:B------:R-:W-:Y:S01]  /*a5e0*/  VIADD R22, R38.reuse, 0xc1 ;  /* 0x000000c126167836 */ /* 0x040fe20000000000 */
[----:B----4-:R-:W-:Y:S01]  /*a5f0*/  FSEL R123, R17, -INF , !P2 ;  /* 0xff800000117b7808 */ /* 0x010fe20005000000 */
[----:B------:R-:W-:Y:S01]  /*a600*/  VIADD R20, R38, 0xc9 ;  /* 0x000000c926147836 */ /* 0x000fe20000000000 */
[----:B--2---:R-:W-:Y:S01]  /*a610*/  FSEL R196, R196, -INF , !P4 ;  /* 0xff800000c4c47808 */ /* 0x004fe20006000000 */
[----:B------:R-:W-:Y:S01]  /*a620*/  FMUL.FTZ R40, R71, UR10 ;  /* 0x0000000a47287c20 */ /* 0x000fe20008410000 */
[----:B------:R-:W-:Y:S01]  /*a630*/  ISETP.GE.AND P1, PT, R52, R39, PT ;  /* 0x000000273400720c */ /* 0x000fe20003f26270 */
[----:B------:R-:W-:Y:S01]  /*a640*/  FMUL.FTZ R23, R76, UR10 ;  /* 0x0000000a4c177c20 */ /* 0x000fe20008410000 */
[----:B------:R2:W4:Y:S01]  /*a650*/  MUFU.TANH R192, R5 ;  /* 0x0000000500c07308 */ /* 0x0005220000002400 */
[C---:B------:R-:W-:Y:S01]  /*a660*/  ISETP.GE.AND P2, PT, R22.reuse, R51, PT ;  /* 0x000000331600720c */ /* 0x040fe20003f46270 */
[----:B------:R-:W-:Y:S01]  /*a670*/  FMUL.FTZ R29, R29, UR10 ;  /* 0x0000000a1d1d7c20 */ /* 0x000fe20008410000 */
[----:B------:R-:W-:Y:S01]  /*a680*/  ISETP.GE.AND P4, PT, R22, R39, PT ;  /* 0x000000271600720c */ /* 0x000fe20003f86270 */
[----:B------:R-:W-:Y:S01]  /*a690*/  VIADD R22, R38, 0xd1 ;  /* 0x000000d126167836 */ /* 0x000fe20000000000 */
[----:B-1----:R-:W-:Y:S01]  /*a6a0*/  FSEL R111, R13, -INF , !P1 ;  /* 0xff8000000d6f7808 */ /* 0x002fe20004800000 */
[----:B------:R-:W-:Y:S01]  /*a6b0*/  FMUL.FTZ R47, R26, UR10 ;  /* 0x0000000a1a2f7c20 */ /* 0x000fe20008410000 */
[----:B-----5:R-:W-:Y:S01]  /*a6c0*/  FSEL R194, R194, -INF , !P2 ;  /* 0xff800000c2c27808 */ /* 0x020fe20005000000 */
[----:B------:R1:W5:Y:S01]  /*a6d0*/  MUFU.TANH R48, R7 ;  /* 0x0000000700307308 */ /* 0x0003620000002400 */
[C---:B------:R-:W-:Y:S01]  /*a6e0*/  ISETP.GE.AND P1, PT, R20.reuse, R51, PT ;  /* 0x000000331400720c */ /* 0x040fe20003f26270 */
[----:B------:R-:W-:Y:S01]  /*a6f0*/  FMUL.FTZ R33, R33, UR10 ;  /* 0x0000000a21217c20 */ /* 0x000fe20008410000 */
[----:B------:R-:W-:Y:S01]  /*a700*/  ISETP.GE.AND P2, PT, R20, R39, PT ;  /* 0x000000271400720c */ /* 0x000fe20003f46270 */
[----:B------:R-:W-:Y:S01]  /*a710*/  VIADD R20, R38, 0xd9 ;  /* 0x000000d926147836 */ /* 0x000fe20000000000 */
[----:B---3--:R-:W-:Y:S01]  /*a720*/  FSEL R97, R9, -INF , !P4 ;  /* 0xff80000009617808 */ /* 0x008fe20006000000 */
[----:B------:R-:W-:Y:S01]  /*a730*/  FMUL.FTZ R9, R35, UR10 ;  /* 0x0000000a23097c20 */ /* 0x000fe20008410000 */
[----:B------:R-:W-:Y:S01]  /*a740*/  ISETP.GE.AND P4, PT, R22, R51, PT ;  /* 0x000000331600720c */ /* 0x000fe20003f86270 */
[----:B------:R-:W3:Y:S01]  /*a750*/  MUFU.TANH R190, R25 ;  /* 0x0000001900be7308 */ /* 0x000ee20000002400 */
[----:B--2---:R-:W-:Y:S01]  /*a760*/  FMUL.FTZ R5, R27, UR10 ;  /* 0x0000000a1b057c20 */ /* 0x004fe20008410000 */
[----:B----4-:R-:W-:Y:S01]  /*a770*/  FSEL R192, R192, -INF , !P1 ;  /* 0xff800000c0c07808 */ /* 0x010fe20004800000 */
[----:B------:R-:W-:Y:S01]  /*a780*/  FMUL.FTZ R27, R18, UR10 ;  /* 0x0000000a121b7c20 */ /* 0x000fe20008410000 */
[----:B------:R-:W-:Y:S01]  /*a790*/  ISETP.GE.AND P1, PT, R22, R39, PT ;  /* 0x000000271600720c */ /* 0x000fe20003f26270 */
[----:B------:R-:W-:Y:S01]  /*a7a0*/  FMUL.FTZ R35, R24, UR10 ;  /* 0x0000000a18237c20 */ /* 0x000fe20008410000 */
[--C-:B------:R-:W-:Y:S01]  /*a7b0*/  LOP3.LUT R24, R110, 0x88, R117.reuse, 0xfe, !PT ;  /* 0x000000886e187812 */ /* 0x100fe200078efe75 */
[----:B------:R-:W-:Y:S01]  /*a7c0*/  FMUL.FTZ R45, R74, UR10 ;  /* 0x0000000a4a2d7c20 */ /* 0x000fe20008410000 */
[----:B------:R-:W2:Y:S01]  /*a7d0*/  MUFU.TANH R5, R5 ;  /* 0x0000000500057308 */ /* 0x000ea20000002400 */
[----:B-1----:R-:W-:Y:S01]  /*a7e0*/  FMUL.FTZ R7, R73, UR10 ;  /* 0x0000000a49077c20 */ /* 0x002fe20008410000 */
[----:B-----5:R-:W-:Y:S01]  /*a7f0*/  FSEL R48, R48, -INF , !P2 ;  /* 0xff80000030307808 */ /* 0x020fe20005000000 */
[----:B------:R-:W-:Y:S01]  /*a800*/  FMUL.FTZ R41, R70, UR10 ;  /* 0x0000000a46297c20 */ /* 0x000fe20008410000 */
[----:B------:R-:W-:Y:S01]  /*a810*/  ISETP.GE.AND P2, PT, R20, R51, PT ;  /* 0x000000331400720c */ /* 0x000fe20003f46270 */
[----:B------:R-:W-:Y:S01]  /*a820*/  FMUL.FTZ R28, R28, UR10 ;  /* 0x0000000a1c1c7c20 */ /* 0x000fe20008410000 */
[----:B------:R-:W-:-:S02]  /*a830*/  LOP3.LUT R26, R110, 0x90, R117, 0xfe, !PT ;  /* 0x000000906e1a7812 */ /* 0x000fc400078efe75 */
[----:B------:R-:W1:Y:S01]  /*a840*/  MUFU.TANH R7, R7 ;  /* 0x0000000700077308 */ /* 0x000e620000002400 */
[----:B---3--:R-:W-:Y:S01]  /*a850*/  FSEL R190, R190, -INF , !P4 ;  /* 0xff800000bebe7808 */ /* 0x008fe20006000000 */
[----:B------:R-:W-:Y:S01]  /*a860*/  FMUL.FTZ R25, R16, UR10 ;  /* 0x0000000a10197c20 */ /* 0x000fe20008410000 */
[----:B------:R-:W-:Y:S01]  /*a870*/  ISETP.GE.AND P4, PT, R20, R39, PT ;  /* 0x000000271400720c */ /* 0x000fe20003f86270 */
[----:B------:R-:W-:-:S04]  /*a880*/  VIADD R20, R38, 0xe1 ;  /* 0x000000e126147836 */ /* 0x000fc80000000000 */
[----:B------:R-:W3:Y:S01]  /*a890*/  MUFU.TANH R11, R11 ;  /* 0x0000000b000b7308 */ /* 0x000ee20000002400 */
[----:B--2---:R-:W-:Y:S02]  /*a8a0*/  FSEL R46, R5, -INF , !P1 ;  /* 0xff800000052e7808 */ /* 0x004fe40004800000 */
[----:B------:R-:W-:-:S05]  /*a8b0*/  ISETP.GE.AND P1, PT, R20, R51, PT ;  /* 0x000000331400720c */ /* 0x000fca0003f26270 */
[----:B------:R-:W2:Y:S01]  /*a8c0*/  MUFU.TANH R15, R15 ;  /* 0x0000000f000f7308 */ /* 0x000ea20000002400 */
[----:B-1----:R-:W-:Y:S02]  /*a8d0*/  FSEL R22, R7, -INF , !P2 ;  /* 0xff80000007167808 */ /* 0x002fe40005000000 */
[----:B------:R-:W-:-:S05]  /*a8e0*/  ISETP.GE.AND P2, PT, R20, R39, PT ;  /* 0x000000271400720c */ /* 0x000fca0003f46270 */
[----:B------:R-:W1:Y:S01]  /*a8f0*/  MUFU.TANH R42, R63 ;  /* 0x0000003f002a7308 */ /* 0x000e620000002400 */
[----:B---3--:R-:W-:Y:S01]  /*a900*/  FSEL R44, R11, -INF , !P4 ;  /* 0xff8000000b2c7808 */ /* 0x008fe20006000000 */
[----:B------:R-:W-:Y:S01]  /*a910*/  FMUL.FTZ R11, R31, UR10 ;  /* 0x0000000a1f0b7c20 */ /* 0x000fe20008410000 */
[----:B------:R-:W-:Y:S01]  /*a920*/  ISETP.GE.AND P4, PT, R126, R51, PT ;  /* 0x000000337e00720c */ /* 0x000fe20003f86270 */
[----:B------:R-:W-:-:S04]  /*a930*/  FMUL.FTZ R31, R14, UR10 ;  /* 0x0000000a0e1f7c20 */ /* 0x000fc80008410000 */
[----:B------:R-:W3:Y:S01]  /*a940*/  MUFU.TANH R120, R69 ;  /* 0x0000004500787308 */ /* 0x000ee20000002400 */
[----:B--2---:R-:W-:Y:S02]  /*a950*/  FSEL R20, R15, -INF , !P1 ;  /* 0xff8000000f147808 */ /* 0x004fe40004800000 */
[----:B------:R-:W-:Y:S01]  /*a960*/  ISETP.GE.AND P1, PT, R126, R39, PT ;  /* 0x000000277e00720c */ /* 0x000fe20003f26270 */
[----:B------:R-:W-:-:S04]  /*a970*/  VIADD R126, R38, 0xf1 ;  /* 0x000000f1267e7836 */ /* 0x000fc80000000000 */
[----:B------:R-:W2:Y:S01]  /*a980*/  MUFU.TANH R40, R40 ;  /* 0x0000002800287308 */ /* 0x000ea20000002400 */
[----:B-1----:R-:W-:Y:S02]  /*a990*/  FSEL R42, R42, -INF , !P2 ;  /* 0xff8000002a2a7808 */ /* 0x002fe40005000000 */
[----:B------:R-:W-:-:S05]  /*a9a0*/  ISETP.GE.AND P2, PT, R38, R51, PT ;  /* 0x000000332600720c */ /* 0x000fca0003f46270 */
[----:B------:R-:W1:Y:S01]  /*a9b0*/  MUFU.TANH R3, R3 ;  /* 0x0000000300037308 */ /* 0x000e620000002400 */
[----:B---3--:R-:W-:Y:S02]  /*a9c0*/  FSEL R120, R120, -INF , !P4 ;  /* 0xff80000078787808 */ /* 0x008fe40006000000 */
[----:B------:R-:W-:-:S05]  /*a9d0*/  ISETP.GE.AND P4, PT, R126, R51, PT ;  /* 0x000000337e00720c */ /* 0x000fca0003f86270 */
[----:B------:R-:W3:Y:S01]  /*a9e0*/  MUFU.TANH R52, R33 ;  /* 0x0000002100347308 */ /* 0x000ee20000002400 */
[----:B--2---:R-:W-:Y:S02]  /*a9f0*/  FSEL R40, R40, -INF , !P1 ;  /* 0xff80000028287808 */ /* 0x004fe40004800000 */
[-C--:B------:R-:W-:Y:S02]  /*aa00*/  ISETP.GE.AND P1, PT, R126, R39.reuse, PT ;  /* 0x000000277e00720c */ /* 0x080fe40003f26270 */
[----:B------:R-:W-:Y:S02]  /*aa10*/  FSEL R126, R50, -INF , !P2 ;  /* 0xff800000327e7808 */ /* 0x000fe40005000000 */
[----:B------:R-:W-:Y:S01]  /*aa20*/  ISETP.GE.AND P2, PT, R38, R39, PT ;  /* 0x000000272600720c */ /* 0x000fe20003f46270 */
[----:B------:R-:W2:Y:S01]  /*aa30*/  MUFU.TANH R7, R29 ;  /* 0x0000001d00077308 */ /* 0x000ea20000002400 */
[----:B------:R-:W-:Y:S02]  /*aa40*/  LOP3.LUT R38, R110, 0x10, R117, 0xfe, !PT ;  /* 0x000000106e267812 */ /* 0x000fe400078efe75 */
[----:B-1----:R-:W-:-:S02]  /*aa50*/  FSEL R5, R3, -INF , !P2 ;  /* 0xff80000003057808 */ /* 0x002fc40005000000 */
[----:B------:R-:W-:-:S03]  /*aa60*/  ISETP.GE.AND P2, PT, R130, R51, PT ;  /* 0x000000338200720c */ /* 0x000fc60003f46270 */
[----:B------:R-:W1:Y:S01]  /*aa70*/  MUFU.TANH R9, R9 ;  /* 0x0000000900097308 */ /* 0x000e620000002400 */
[----:B---3--:R-:W-:Y:S02]  /*aa80*/  FSEL R52, R52, -INF , !P4 ;  /* 0xff80000034347808 */ /* 0x008fe40006000000 */
[----:B------:R-:W-:-:S04]  /*aa90*/  ISETP.GE.AND P4, PT, R38, R51, PT ;  /* 0x000000332600720c */ /* 0x000fc80003f86270 */
[----:B------:R-:W-:Y:S01]  /*aaa0*/  FSEL R76, R91, -INF , !P4 ;  /* 0xff8000005b4c7808 */ /* 0x000fe20006000000 */
[----:B------:R-:W3:Y:S01]  /*aab0*/  MUFU.TANH R92, R92 ;  /* 0x0000005c005c7308 */ /* 0x000ee20000002400 */
[----:B--2---:R-:W-:Y:S01]  /*aac0*/  FSEL R50, R7, -INF , !P2 ;  /* 0xff80000007327808 */ /* 0x004fe20005000000 */
[----:B------:R-:W-:Y:S01]  /*aad0*/  FMUL.FTZ R29, R12, UR10 ;  /* 0x0000000a0c1d7c20 */ /* 0x000fe20008410000 */
[-C--:B------:R-:W-:Y:S02]  /*aae0*/  ISETP.GE.AND P2, PT, R38, R39.reuse, PT ;  /* 0x000000272600720c */ /* 0x080fe40003f46270 */
[----:B------:R-:W-:-:S03]  /*aaf0*/  ISETP.GE.AND P4, PT, R82, R39, PT ;  /* 0x000000275200720c */ /* 0x000fc60003f86270 */
[----:B------:R-:W2:Y:S01]  /*ab00*/  MUFU.TANH R11, R11 ;  /* 0x0000000b000b7308 */ /* 0x000ea20000002400 */
[----:B-1----:R-:W-:Y:S02]  /*ab10*/  FSEL R38, R9, -INF , !P1 ;  /* 0xff80000009267808 */ /* 0x002fe40004800000 */
[----:B------:R-:W-:Y:S02]  /*ab20*/  ISETP.GE.AND P1, PT, R130, R39, PT ;  /* 0x000000278200720c */ /* 0x000fe40003f26270 */
[----:B------:R-:W-:-:S03]  /*ab30*/  LOP3.LUT R130, R110, 0x18, R117, 0xfe, !PT ;  /* 0x000000186e827812 */ /* 0x000fc600078efe75 */
[----:B------:R-:W-:Y:S01]  /*ab40*/  MUFU.TANH R88, R88 ;  /* 0x0000005800587308 */ /* 0x000fe20000002400 */
[----:B---3--:R-:W-:Y:S02]  /*ab50*/  FSEL R9, R92, -INF , !P3 ;  /* 0xff8000005c097808 */ /* 0x008fe40005800000 */
[-C--:B------:R-:W-:Y:S02]  /*ab60*/  ISETP.GE.AND P3, PT, R82, R51.reuse, PT ;  /* 0x000000335200720c */ /* 0x080fe40003f66270 */
[----:B------:R-:W-:Y:S02]  /*ab70*/  LOP3.LUT R82, R110, 0x30, R117, 0xfe, !PT ;  /* 0x000000306e527812 */ /* 0x000fe400078efe75 */
[----:B------:R-:W-:Y:S01]  /*ab80*/  FSEL R16, R87, -INF , !P3 ;  /* 0xff80000057107808 */ /* 0x000fe20005800000 */
[----:B------:R-:W1:Y:S01]  /*ab90*/  MUFU.TANH R90, R90 ;  /* 0x0000005a005a7308 */ /* 0x000e620000002400 */
[----:B--2---:R-:W-:Y:S02]  /*aba0*/  FSEL R3, R11, -INF , !P1 ;  /* 0xff8000000b037808 */ /* 0x004fe40004800000 */
[----:B------:R-:W-:-:S02]  /*abb0*/  ISETP.GE.AND P1, PT, R130, R51, PT ;  /* 0x000000338200720c */ /* 0x000fc40003f26270 */
[-C--:B------:R-:W-:Y:S02]  /*abc0*/  ISETP.GE.AND P3, PT, R82, R39.reuse, PT ;  /* 0x000000275200720c */ /* 0x080fe40003f66270 */
[----:B------:R-:W-:Y:S01]  /*abd0*/  LOP3.LUT R92, R110, 0x28, R117, 0xfe, !PT ;  /* 0x000000286e5c7812 */ /* 0x000fe200078efe75 */
[----:B------:R-:W2:Y:S01]  /*abe0*/  MUFU.TANH R86, R86 ;  /* 0x0000005600567308 */ /* 0x000ea20000002400 */
[----:B------:R-:W-:Y:S02]  /*abf0*/  FSEL R78, R89, -INF , !P1 ;  /* 0xff800000594e7808 */ /* 0x000fe40004800000 */
[----:B------:R-:W-:-:S05]  /*ac00*/  ISETP.GE.AND P1, PT, R92, R39, PT ;  /* 0x000000275c00720c */ /* 0x000fca0003f26270 */
[----:B------:R-:W3:Y:S01]  /*ac10*/  MUFU.TANH R84, R84 ;  /* 0x0000005400547308 */ /* 0x000ee20000002400 */
[----:B-1----:R-:W-:Y:S02]  /*ac20*/  FSEL R15, R90, -INF , !P2 ;  /* 0xff8000005a0f7808 */ /* 0x002fe40005000000 */
[----:B------:R-:W-:Y:S02]  /*ac30*/  ISETP.GE.AND P2, PT, R92, R51, PT ;  /* 0x000000335c00720c */ /* 0x000fe40003f46270 */
[--C-:B------:R-:W-:Y:S02]  /*ac40*/  LOP3.LUT R90, R110, 0x68, R117.reuse, 0xfe, !PT ;  /* 0x000000686e5a7812 */ /* 0x100fe400078efe75 */
[----:B------:R-:W-:Y:S01]  /*ac50*/  FSEL R18, R85, -INF , !P2 ;  /* 0xff80000055127808 */ /* 0x000fe20005000000 */
[----:B------:R-:W1:Y:S01]  /*ac60*/  MUFU.TANH R49, R49 ;  /* 0x0000003100317308 */ /* 0x000e620000002400 */
[----:B--2---:R-:W-:Y:S02]  /*ac70*/  FSEL R19, R86, -INF , !P4 ;  /* 0xff80000056137808 */ /* 0x004fe40006000000 */
[----:B------:R-:W-:-:S05]  /*ac80*/  LOP3.LUT R86, R110, 0x48, R117, 0xfe, !PT ;  /* 0x000000486e567812 */ /* 0x000fca00078efe75 */
[----:B------:R2:W-:Y:S01]  /*ac90*/  MUFU.TANH R202, R80 ;  /* 0x0000005000ca7308 */ /* 0x0005e20000002400 */
[----:B---3--:R-:W-:Y:S02]  /*aca0*/  FSEL R17, R84, -INF , !P1 ;  /* 0xff80000054117808 */ /* 0x008fe40004800000 */
[----:B------:R-:W-:-:S05]  /*acb0*/  LOP3.LUT R84, R110, 0x58, R117, 0xfe, !PT ;  /* 0x000000586e547812 */ /* 0x000fca00078efe75 */
[----:B------:R-:W3:Y:S01]  /*acc0*/  MUFU.TANH R94, R94 ;  /* 0x0000005e005e7308 */ /* 0x000ee20000002400 */
[----:B-1----:R-:W-:Y:S01]  /*acd0*/  FSEL R21, R49, -INF , !P3 ;  /* 0xff80000031157808 */ /* 0x002fe20005800000 */
[----:B------:R-:W-:Y:S01]  /*ace0*/  FMUL.FTZ R49, R6, UR10 ;  /* 0x0000000a06317c20 */ /* 0x000fe20008410000 */
[----:B------:R-:W-:Y:S02]  /*acf0*/  ISETP.GE.AND P3, PT, R86, R51, PT ;  /* 0x000000335600720c */ /* 0x000fe40003f66270 */
[----:B------:R-:W-:Y:S02]  /*ad00*/  LOP3.LUT R6, R110, 0x80, R117, 0xfe, !PT ;  /* 0x000000806e067812 */ /* 0x000fe400078efe75 */
[----:B------:R-:W-:Y:S01]  /*ad10*/  FSEL R98, R98, -INF , !P3 ;  /* 0xff80000062627808 */ /* 0x000fe20005800000 */
[----:B------:R-:W1:Y:S01]  /*ad20*/  MUFU.TANH R99, R99 ;  /* 0x0000006300637308 */ /* 0x000e620000002400 */
[----:B--2---:R-:W-:Y:S02]  /*ad30*/  FSEL R80, R93, -INF , !P5 ;  /* 0xff8000005d507808 */ /* 0x004fe40006800000 */
[----:B------:R-:W-:-:S02]  /*ad40*/  ISETP.GE.AND P5, PT, R130, R39, PT ;  /* 0x000000278200720c */ /* 0x000fc40003fa6270 */
[----:B------:R-:W-:Y:S02]  /*ad50*/  ISETP.GE.AND P3, PT, R84, R39, PT ;  /* 0x000000275400720c */ /* 0x000fe40003f66270 */
[----:B------:R-:W-:Y:S01]  /*ad60*/  FSEL R11, R88, -INF , !P5 ;  /* 0xff800000580b7808 */ /* 0x000fe20006800000 */
[----:B------:R-:W2:Y:S01]  /*ad70*/  MUFU.TANH R96, R96 ;  /* 0x0000006000607308 */ /* 0x000ea20000002400 */
[-C--:B------:R-:W-:Y:S02]  /*ad80*/  ISETP.GE.AND P5, PT, R82, R51.reuse, PT ;  /* 0x000000335200720c */ /* 0x080fe40003fa6270 */
[C-C-:B------:R-:W-:Y:S02]  /*ad90*/  LOP3.LUT R82, R110.reuse, 0x38, R117.reuse, 0xfe, !PT ;  /* 0x000000386e527812 */ /* 0x140fe400078efe75 */
[----:B------:R-:W-:Y:S02]  /*ada0*/  LOP3.LUT R88, R110, 0x40, R117, 0xfe, !PT ;  /* 0x000000406e587812 */ /* 0x000fe400078efe75 */
[C---:B------:R-:W-:Y:S01]  /*adb0*/  ISETP.GE.AND P4, PT, R82.reuse, R51, PT ;  /* 0x000000335200720c */ /* 0x040fe20003f86270 */
[----:B------:R-:W4:Y:S01]  /*adc0*/  MUFU.TANH R103, R103 ;  /* 0x0000006700677308 */ /* 0x000f220000002400 */
[----:B------:R-:W-:-:S02]  /*add0*/  ISETP.GE.AND P2, PT, R82, R39, PT ;  /* 0x000000275200720c */ /* 0x000fc40003f46270 */
[----:B------:R-:W-:Y:S01]  /*ade0*/  FSEL R12, R37, -INF , !P4 ;  /* 0xff800000250c7808 */ /* 0x000fe20006000000 */
[----:B------:R-:W-:Y:S01]  /*adf0*/  FMUL.FTZ R37, R60, UR10 ;  /* 0x0000000a3c257c20 */ /* 0x000fe20008410000 */
[----:B------:R-:W-:Y:S02]  /*ae00*/  ISETP.GE.AND P1, PT, R88, R51, PT ;  /* 0x000000335800720c */ /* 0x000fe40003f26270 */
[----:B------:R-:W-:Y:S01]  /*ae10*/  ISETP.GE.AND P4, PT, R86, R39, PT ;  /* 0x000000275600720c */ /* 0x000fe20003f86270 */
[----:B------:R-:W5:Y:S01]  /*ae20*/  MUFU.TANH R101, R101 ;  /* 0x0000006500657308 */ /* 0x000f620000002400 */
[----:B------:R-:W-:Y:S02]  /*ae30*/  LOP3.LUT R86, R110, 0x50, R117, 0xfe, !PT ;  /* 0x000000506e567812 */ /* 0x000fe400078efe75 */
[----:B---3--:R-:W-:Y:S02]  /*ae40*/  FSEL R7, R94, -INF , !P2 ;  /* 0xff8000005e077808 */ /* 0x008fe40005000000 */
[----:B------:R-:W-:-:S02]  /*ae50*/  FSEL R14, R95, -INF , !P1 ;  /* 0xff8000005f0e7808 */ /* 0x000fc40004800000 */
[C---:B------:R-:W-:Y:S01]  /*ae60*/  ISETP.GE.AND P2, PT, R86.reuse, R51, PT ;  /* 0x000000335600720c */ /* 0x040fe20003f46270 */
[----:B------:R-:W3:Y:S01]  /*ae70*/  MUFU.TANH R105, R105 ;  /* 0x0000006900697308 */ /* 0x000ee20000002400 */
[-C--:B------:R-:W-:Y:S02]  /*ae80*/  ISETP.GE.AND P1, PT, R86, R39.reuse, PT ;  /* 0x000000275600720c */ /* 0x080fe40003f26270 */
[----:B------:R-:W-:Y:S02]  /*ae90*/  LOP3.LUT R86, R110, 0x60, R117, 0xfe, !PT ;  /* 0x000000606e567812 */ /* 0x000fe400078efe75 */
[----:B------:R-:W-:Y:S01]  /*aea0*/  FSEL R82, R59, -INF , !P5 ;  /* 0xff8000003b527808 */ /* 0x000fe20006800000 */
[----:B------:R-:W-:Y:S01]  /*aeb0*/  FMUL.FTZ R59, R68, UR10 ;  /* 0x0000000a443b7c20 */ /* 0x000fe20008410000 */
[----:B------:R-:W-:Y:S01]  /*aec0*/  ISETP.GE.AND P5, PT, R88, R39, PT ;  /* 0x000000275800720c */ /* 0x000fe20003fa6270 */
[----:B------:R-:W3:Y:S01]  /*aed0*/  MUFU.TANH R201, R201 ;  /* 0x000000c900c97308 */ /* 0x000ee20000002400 */
[----:B-1----:R-:W-:-:S02]  /*aee0*/  FSEL R33, R99, -INF , !P4 ;  /* 0xff80000063217808 */ /* 0x002fc40006000000 */
[-C--:B------:R-:W-:Y:S02]  /*aef0*/  ISETP.GE.AND P4, PT, R86, R51.reuse, PT ;  /* 0x000000335600720c */ /* 0x080fe40003f86270 */
[----:B------:R-:W-:Y:S02]  /*af00*/  LOP3.LUT R88, R110, 0x70, R117, 0xfe, !PT ;  /* 0x000000706e587812 */ /* 0x000fe400078efe75 */
[----:B--2---:R-:W-:Y:S01]  /*af10*/  FSEL R13, R96, -INF , !P5 ;  /* 0xff800000600d7808 */ /* 0x004fe20006800000 */
[----:B------:R-:W1:Y:S01]  /*af20*/  MUFU.TANH R199, R199 ;  /* 0x000000c700c77308 */ /* 0x000e620000002400 */
[----:B------:R-:W-:Y:S02]  /*af30*/  ISETP.GE.AND P5, PT, R84, R51, PT ;  /* 0x000000335400720c */ /* 0x000fe40003fa6270 */
[----:B------:R-:W-:Y:S02]  /*af40*/  FSEL R84, R100, -INF , !P2 ;  /* 0xff80000064547808 */ /* 0x000fe40005000000 */
[----:B----4-:R-:W-:-:S02]  /*af50*/  FSEL R215, R103, -INF , !P3 ;  /* 0xff80000067d77808 */ /* 0x010fc40005800000 */
[----:B------:R-:W-:Y:S01]  /*af60*/  FSEL R104, R104, -INF , !P4 ;  /* 0xff80000068687808 */ /* 0x000fe20006000000 */
[----:B------:R-:W2:Y:S01]  /*af70*/  MUFU.TANH R108, R108 ;  /* 0x0000006c006c7308 */ /* 0x000ea20000002400 */
[----:B------:R-:W-:Y:S02]  /*af80*/  ISETP.GE.AND P2, PT, R86, R39, PT ;  /* 0x000000275600720c */ /* 0x000fe40003f46270 */
[C---:B------:R-:W-:Y:S02]  /*af90*/  ISETP.GE.AND P3, PT, R88.reuse, R51, PT ;  /* 0x000000335800720c */ /* 0x040fe40003f66270 */
[----:B------:R-:W-:Y:S02]  /*afa0*/  ISETP.GE.AND P4, PT, R88, R39, PT ;  /* 0x000000275800720c */ /* 0x000fe40003f86270 */
[----:B------:R-:W-:Y:S01]  /*afb0*/  LOP3.LUT R88, R110, 0x78, R117, 0xfe, !PT ;  /* 0x000000786e587812 */ /* 0x000fe200078efe75 */
[----:B------:R-:W4:Y:S01]  /*afc0*/  MUFU.TANH R197, R197 ;  /* 0x000000c500c57308 */ /* 0x000f220000002400 */
[----:B-----5:R-:W-:-:S02]  /*afd0*/  FSEL R217, R101, -INF , !P1 ;  /* 0xff80000065d97808 */ /* 0x020fc40004800000 */
[----:B------:R-:W-:Y:S01]  /*afe0*/  FSEL R86, R102, -INF , !P5 ;  /* 0xff80000066567808 */ /* 0x000fe20006800000 */
[----:B------:R-:W-:Y:S01]  /*aff0*/  FMUL.FTZ R102, R32, UR10 ;  /* 0x0000000a20667c20 */ /* 0x000fe20008410000 */
[----:B---3--:R-:W-:Y:S02]  /*b000*/  FSEL R213, R105, -INF , !P2 ;  /* 0xff80000069d57808 */ /* 0x008fe40005000000 */
[C---:B------:R-:W-:Y:S01]  /*b010*/  ISETP.GE.AND P1, PT, R90.reuse, R51, PT ;  /* 0x000000335a00720c */ /* 0x040fe20003f26270 */
[----:B------:R-:W3:Y:S01]  /*b020*/  MUFU.TANH R183, R183 ;  /* 0x000000b700b77308 */ /* 0x000ee20000002400 */
[----:B------:R-:W-:Y:S02]  /*b030*/  ISETP.GE.AND P5, PT, R90, R39, PT ;  /* 0x000000275a00720c */ /* 0x000fe40003fa6270 */
[----:B------:R-:W-:Y:S02]  /*b040*/  ISETP.GE.AND P2, PT, R88, R51, PT ;  /* 0x000000335800720c */ /* 0x000fe40003f46270 */
[----:B------:R-:W-:-:S02]  /*b050*/  FSEL R94, R106, -INF , !P1 ;  /* 0xff8000006a5e7808 */ /* 0x000fc40004800000 */
[----:B------:R-:W-:Y:S01]  /*b060*/  FSEL R201, R201, -INF , !P5 ;  /* 0xff800000c9c97808 */ /* 0x000fe20006800000 */
[----:B------:R-:W5:Y:S01]  /*b070*/  MUFU.TANH R125, R125 ;  /* 0x0000007d007d7308 */ /* 0x000f620000002400 */
[----:B------:R-:W-:Y:S02]  /*b080*/  FSEL R198, R107, -INF , !P3 ;  /* 0xff8000006bc67808 */ /* 0x000fe40005800000 */
[----:B-1----:R-:W-:Y:S02]  /*b090*/  FSEL R199, R199, -INF , !P4 ;  /* 0xff800000c7c77808 */ /* 0x002fe40006000000 */
[----:B--2---:R-:W-:Y:S02]  /*b0a0*/  FSEL R108, R108, -INF , !P2 ;  /* 0xff8000006c6c7808 */ /* 0x004fe40005000000 */
[----:B------:R-:W-:Y:S01]  /*b0b0*/  ISETP.GE.AND P1, PT, R88, R39, PT ;  /* 0x000000275800720c */ /* 0x000fe20003f26270 */
[----:B------:R-:W1:Y:S01]  /*b0c0*/  MUFU.TANH R119, R119 ;  /* 0x0000007700777308 */ /* 0x000e620000002400 */
[----:B------:R-:W-:-:S02]  /*b0d0*/  ISETP.GE.AND P5, PT, R6, R51, PT ;  /* 0x000000330600720c */ /* 0x000fc40003fa6270 */
[----:B------:R-:W-:Y:S02]  /*b0e0*/  ISETP.GE.AND P3, PT, R6, R39, PT ;  /* 0x000000270600720c */ /* 0x000fe40003f66270 */
[C---:B------:R-:W-:Y:S02]  /*b0f0*/  ISETP.GE.AND P4, PT, R24.reuse, R51, PT ;  /* 0x000000331800720c */ /* 0x040fe40003f86270 */
[----:B------:R-:W-:Y:S01]  /*b100*/  ISETP.GE.AND P2, PT, R24, R39, PT ;  /* 0x000000271800720c */ /* 0x000fe20003f46270 */
[----:B------:R-:W2:Y:S01]  /*b110*/  MUFU.TANH R23, R23 ;  /* 0x0000001700177308 */ /* 0x000ea20000002400 */
[----:B------:R-:W-:Y:S02]  /*b120*/  LOP3.LUT R24, R110, 0x98, R117, 0xfe, !PT ;  /* 0x000000986e187812 */ /* 0x000fe400078efe75 */
[----:B----4-:R-:W-:Y:S02]  /*b130*/  FSEL R197, R197, -INF , !P1 ;  /* 0xff800000c5c57808 */ /* 0x010fe40004800000 */
[----:B------:R-:W-:-:S02]  /*b140*/  FSEL R200, R112, -INF , !P5 ;  /* 0xff80000070c87808 */ /* 0x000fc40006800000 */
[----:B------:R-:W-:Y:S01]  /*b150*/  FSEL R191, R191, -INF , !P3 ;  /* 0xff800000bfbf7808 */ /* 0x000fe20005800000 */
[----:B------:R-:W4:Y:S01]  /*b160*/  MUFU.TANH R153, R153 ;  /* 0x0000009900997308 */ /* 0x000f220000002400 */
[C---:B------:R-:W-:Y:S02]  /*b170*/  ISETP.GE.AND P1, PT, R26.reuse, R51, PT ;  /* 0x000000331a00720c */ /* 0x040fe40003f26270 */
[----:B------:R-:W-:Y:S02]  /*b180*/  ISETP.GE.AND P5, PT, R26, R39, PT ;  /* 0x000000271a00720c */ /* 0x000fe40003fa6270 */
[----:B------:R-:W-:Y:S02]  /*b190*/  ISETP.GE.AND P3, PT, R24, R51, PT ;  /* 0x000000331800720c */ /* 0x000fe40003f66270 */
[----:B------:R-:W-:Y:S01]  /*b1a0*/  LOP3.LUT R26, R110, 0xa0, R117, 0xfe, !PT ;  /* 0x000000a06e1a7812 */ /* 0x000fe200078efe75 */
[----:B------:R-:W4:Y:S01]  /*b1b0*/  MUFU.TANH R25, R25 ;  /* 0x0000001900197308 */ /* 0x000f220000002400 */
[----:B------:R-:W-:-:S02]  /*b1c0*/  FSEL R187, R187, -INF , !P2 ;  /* 0xff800000bbbb7808 */ /* 0x000fc40005000000 */
[----:B---3--:R-:W-:Y:S02]  /*b1d0*/  FSEL R183, R183, -INF , !P5 ;  /* 0xff800000b7b77808 */ /* 0x008fe40006800000 */
[----:B-----5:R-:W-:Y:S02]  /*b1e0*/  FSEL R204, R125, -INF , !P3 ;  /* 0xff8000007dcc7808 */ /* 0x020fe40005800000 */
[----:B------:R-:W-:Y:S01]  /*b1f0*/  ISETP.GE.AND P2, PT, R26, R51, PT ;  /* 0x000000331a00720c */ /* 0x000fe20003f46270 */
[----:B------:R-:W3:Y:S01]  /*b200*/  MUFU.TANH R27, R27 ;  /* 0x0000001b001b7308 */ /* 0x000ee20000002400 */
[----:B-1----:R-:W-:Y:S02]  /*b210*/  FSEL R74, R119, -INF , !P1 ;  /* 0xff800000774a7808 */ /* 0x002fe40004800000 */
[----:B------:R-:W-:Y:S02]  /*b220*/  FSEL R202, R202, -INF , !P2 ;  /* 0xff800000caca7808 */ /* 0x000fe40005000000 */
[----:B------:R-:W-:-:S02]  /*b230*/  ISETP.GE.AND P1, PT, R26, R39, PT ;  /* 0x000000271a00720c */ /* 0x000fc40003f26270 */
[C-C-:B------:R-:W-:Y:S01]  /*b240*/  LOP3.LUT R26, R110.reuse, 0xb8, R117.reuse, 0xfe, !PT ;  /* 0x000000b86e1a7812 */ /* 0x140fe200078efe75 */
[----:B------:R1:W-:Y:S01]  /*b250*/  MUFU.TANH R6, R35 ;  /* 0x0000002300067308 */ /* 0x0003e20000002400 */
[----:B------:R-:W-:-:S07]  /*b260*/  LOP3.LUT R32, R110, 0xd8, R117, 0xfe, !PT ;  /* 0x000000d86e207812 */ /* 0x000fce00078efe75 */
[----:B------:R-:W5:Y:S08]  /*b270*/  MUFU.TANH R165, R165 ;  /* 0x000000a500a57308 */ /* 0x000f700000002400 */
[----:B------:R-:W5:Y:S01]  /*b280*/  MUFU.TANH R31, R31 ;  /* 0x0000001f001f7308 */ /* 0x000f620000002400 */
[----:B-1----:R-:W-:Y:S01]  /*b290*/  FMUL.FTZ R35, R72, UR10 ;  /* 0x0000000a48237c20 */ /* 0x002fe20008410000 */
[----:B------:R-:W-:-:S02]  /*b2a0*/  FSEL R72, R116, -INF , !P4 ;  /* 0xff80000074487808 */ /* 0x000fc40006000000 */
[----:B------:R-:W-:Y:S02]  /*b2b0*/  ISETP.GE.AND P4, PT, R24, R39, PT ;  /* 0x000000271800720c */ /* 0x000fe40003f86270 */
[--C-:B------:R-:W-:Y:S02]  /*b2c0*/  LOP3.LUT R24, R110, 0xa8, R117.reuse, 0xfe, !PT ;  /* 0x000000a86e187812 */ /* 0x100fe400078efe75 */
[----:B------:R-:W1:Y:S01]  /*b2d0*/  MUFU.TANH R29, R29 ;  /* 0x0000001d001d7308 */ /* 0x000e620000002400 */
[----:B------:R-:W-:Y:S02]  /*b2e0*/  FSEL R175, R175, -INF , !P4 ;  /* 0xff800000afaf7808 */ /* 0x000fe40006000000 */
[C---:B------:R-:W-:Y:S02]  /*b2f0*/  ISETP.GE.AND P5, PT, R24.reuse, R51, PT ;  /* 0x000000331800720c */ /* 0x040fe40003fa6270 */
[----:B------:R-:W-:Y:S02]  /*b300*/  ISETP.GE.AND P3, PT, R24, R39, PT ;  /* 0x000000271800720c */ /* 0x000fe40003f66270 */
[----:B------:R-:W-:Y:S01]  /*b310*/  LOP3.LUT R24, R110, 0xb0, R117, 0xfe, !PT ;  /* 0x000000b06e187812 */ /* 0x000fe200078efe75 */
[----:B------:R-:W1:Y:S01]  /*b320*/  MUFU.TANH R8, R8 ;  /* 0x0000000800087308 */ /* 0x000e620000002400 */
[----:B--2---:R-:W-:-:S02]  /*b330*/  FSEL R68, R23, -INF , !P5 ;  /* 0xff80000017447808 */ /* 0x004fc40006800000 */
[C---:B------:R-:W-:Y:S02]  /*b340*/  ISETP.GE.AND P4, PT, R24.reuse, R51, PT ;  /* 0x000000331800720c */ /* 0x040fe40003f86270 */
[-C--:B------:R-:W-:Y:S02]  /*b350*/  ISETP.GE.AND P2, PT, R24, R39.reuse, PT ;  /* 0x000000271800720c */ /* 0x080fe40003f46270 */
[----:B------:R-:W-:Y:S01]  /*b360*/  LOP3.LUT R24, R110, 0xc0, R117, 0xfe, !PT ;  /* 0x000000c06e187812 */ /* 0x000fe200078efe75 */
[----:B------:R-:W2:Y:S01]  /*b370*/  MUFU.TANH R10, R10 ;  /* 0x0000000a000a7308 */ /* 0x000ea20000002400 */
[----:B----4-:R-:W-:Y:S02]  /*b380*/  FSEL R153, R153, -INF , !P3 ;  /* 0xff80000099997808 */ /* 0x010fe40005800000 */
[----:B------:R-:W-:Y:S01]  /*b390*/  FSEL R62, R25, -INF , !P4 ;  /* 0xff800000193e7808 */ /* 0x000fe20006000000 */
[----:B------:R-:W-:Y:S01]  /*b3a0*/  FMUL.FTZ R25, R34, UR10 ;  /* 0x0000000a22197c20 */ /* 0x000fe20008410000 */
[----:B---3--:R-:W-:Y:S01]  /*b3b0*/  FSEL R125, R27, -INF , !P2 ;  /* 0xff8000001b7d7808 */ /* 0x008fe20005000000 */
[----:B------:R-:W-:Y:S01]  /*b3c0*/  FMUL.FTZ R27, R30, UR10 ;  /* 0x0000000a1e1b7c20 */ /* 0x000fe20008410000 */
[----:B-----5:R-:W-:Y:S01]  /*b3d0*/  FSEL R165, R165, -INF , !P1 ;  /* 0xff800000a5a57808 */ /* 0x020fe20004800000 */
[----:B------:R-:W3:Y:S01]  /*b3e0*/  MUFU.TANH R4, R4 ;  /* 0x0000000400047308 */ /* 0x000ee20000002400 */
[----:B------:R-:W-:-:S02]  /*b3f0*/  ISETP.GE.AND P5, PT, R26, R39, PT ;  /* 0x000000271a00720c */ /* 0x000fc40003fa6270 */
[C---:B------:R-:W-:Y:S02]  /*b400*/  ISETP.GE.AND P3, PT, R24.reuse, R51, PT ;  /* 0x000000331800720c */ /* 0x040fe40003f66270 */
[----:B------:R-:W-:Y:S02]  /*b410*/  ISETP.GE.AND P4, PT, R24, R39, PT ;  /* 0x000000271800720c */ /* 0x000fe40003f86270 */
[----:B------:R-:W-:Y:S01]  /*b420*/  ISETP.GE.AND P1, PT, R26, R51, PT ;  /* 0x000000331a00720c */ /* 0x000fe20003f26270 */
[----:B------:R-:W4:Y:S01]  /*b430*/  MUFU.TANH R49, R49 ;  /* 0x0000003100317308 */ /* 0x000f220000002400 */
[C-C-:B------:R-:W-:Y:S02]  /*b440*/  LOP3.LUT R24, R110.reuse, 0xd0, R117.reuse, 0xfe, !PT ;  /* 0x000000d06e187812 */ /* 0x140fe400078efe75 */
[----:B------:R-:W-:Y:S02]  /*b450*/  LOP3.LUT R26, R110, 0xc8, R117, 0xfe, !PT ;  /* 0x000000c86e1a7812 */ /* 0x000fe400078efe75 */
[----:B------:R-:W-:-:S02]  /*b460*/  FSEL R119, R31, -INF , !P5 ;  /* 0xff8000001f777808 */ /* 0x000fc40006800000 */
[----:B-1----:R-:W-:Y:S01]  /*b470*/  FSEL R60, R29, -INF , !P1 ;  /* 0xff8000001d3c7808 */ /* 0x002fe20004800000 */
[----:B------:R-:W1:Y:S01]  /*b480*/  MUFU.TANH R47, R47 ;  /* 0x0000002f002f7308 */ /* 0x000e620000002400 */
[-C--:B------:R-:W-:Y:S02]  /*b490*/  ISETP.GE.AND P5, PT, R24, R51.reuse, PT ;  /* 0x000000331800720c */ /* 0x080fe40003fa6270 */
[C---:B------:R-:W-:Y:S02]  /*b4a0*/  ISETP.GE.AND P2, PT, R26.reuse, R51, PT ;  /* 0x000000331a00720c */ /* 0x040fe40003f46270 */
[----:B------:R-:W-:Y:S02]  /*b4b0*/  ISETP.GE.AND P1, PT, R26, R39, PT ;  /* 0x000000271a00720c */ /* 0x000fe40003f26270 */
[----:B------:R-:W-:Y:S01]  /*b4c0*/  FSEL R26, R8, -INF , !P3 ;  /* 0xff800000081a7808 */ /* 0x000fe20005800000 */
[----:B------:R-:W5:Y:S01]  /*b4d0*/  MUFU.TANH R35, R35 ;  /* 0x0000002300237308 */ /* 0x000f620000002400 */
[----:B------:R-:W-:-:S02]  /*b4e0*/  LOP3.LUT R8, R110, 0xe0, R117, 0xfe, !PT ;  /* 0x000000e06e087812 */ /* 0x000fc400078efe75 */
[----:B--2---:R-:W-:Y:S02]  /*b4f0*/  FSEL R105, R10, -INF , !P4 ;  /* 0xff8000000a697808 */ /* 0x004fe40006000000 */
[----:B------:R-:W-:Y:S02]  /*b500*/  ISETP.GE.AND P3, PT, R24, R39, PT ;  /* 0x000000271800720c */ /* 0x000fe40003f66270 */
[----:B------:R-:W-:Y:S01]  /*b510*/  FSEL R10, R6, -INF , !P5 ;  /* 0xff800000060a7808 */ /* 0x000fe20006800000 */
[----:B------:R-:W2:Y:S01]  /*b520*/  MUFU.TANH R45, R45 ;  /* 0x0000002d002d7308 */ /* 0x000ea20000002400 */
[----:B------:R-:W-:Y:S02]  /*b530*/  ISETP.GE.AND P4, PT, R32, R51, PT ;  /* 0x000000332000720c */ /* 0x000fe40003f86270 */
[----:B------:R-:W-:Y:S02]  /*b540*/  LOP3.LUT R6, R110, 0xe8, R117, 0xfe, !PT ;  /* 0x000000e86e067812 */ /* 0x000fe400078efe75 */
[----:B---3--:R-:W-:-:S02]  /*b550*/  FSEL R24, R4, -INF , !P2 ;  /* 0xff80000004187808 */ /* 0x008fc40005000000 */
[----:B----4-:R-:W-:Y:S01]  /*b560*/  FSEL R49, R49, -INF , !P1 ;  /* 0xff80000031317808 */ /* 0x010fe20004800000 */
[----:B------:R-:W3:Y:S01]  /*b570*/  MUFU.TANH R37, R37 ;  /* 0x0000002500257308 */ /* 0x000ee20000002400 */
[----:B------:R-:W-:Y:S02]  /*b580*/  ISETP.GE.AND P2, PT, R32, R39, PT ;  /* 0x000000272000720c */ /* 0x000fe40003f46270 */
[C---:B------:R-:W-:Y:S02]  /*b590*/  ISETP.GE.AND P1, PT, R8.reuse, R51, PT ;  /* 0x000000330800720c */ /* 0x040fe40003f26270 */
[----:B------:R-:W-:Y:S02]  /*b5a0*/  ISETP.GE.AND P5, PT, R8, R39, PT ;  /* 0x000000270800720c */ /* 0x000fe40003fa6270 */
[----:B------:R-:W-:Y:S01]  /*b5b0*/  LOP3.LUT R4, R110, 0xf0, R117, 0xfe, !PT ;  /* 0x000000f06e047812 */ /* 0x000fe200078efe75 */
[----:B------:R-:W4:Y:S01]  /*b5c0*/  MUFU.TANH R43, R43 ;  /* 0x0000002b002b7308 */ /* 0x000f220000002400 */
[----:B-1----:R-:W-:-:S02]  /*b5d0*/  FSEL R47, R47, -INF , !P3 ;  /* 0xff8000002f2f7808 */ /* 0x002fc40005800000 */
[C---:B------:R-:W-:Y:S02]  /*b5e0*/  ISETP.GE.AND P3, PT, R6.reuse, R51, PT ;  /* 0x000000330600720c */ /* 0x040fe40003f66270 */
[----:B-----5:R-:W-:Y:S02]  /*b5f0*/  FSEL R8, R35, -INF , !P4 ;  /* 0xff80000023087808 */ /* 0x020fe40006000000 */
[----:B------:R-:W-:Y:S01]  /*b600*/  ISETP.GE.AND P4, PT, R6, R39, PT ;  /* 0x000000270600720c */ /* 0x000fe20003f86270 */
[----:B------:R-:W1:Y:S01]  /*b610*/  MUFU.TANH R23, R59 ;  /* 0x0000003b00177308 */ /* 0x000e620000002400 */
[----:B------:R-:W-:Y:S02]  /*b620*/  LOP3.LUT R30, R110, 0xf8, R117, 0xfe, !PT ;  /* 0x000000f86e1e7812 */ /* 0x000fe400078efe75 */
[----:B--2---:R-:W-:Y:S02]  /*b630*/  FSEL R45, R45, -INF , !P2 ;  /* 0xff8000002d2d7808 */ /* 0x004fe40005000000 */
[----:B---3--:R-:W-:-:S02]  /*b640*/  FSEL R6, R37, -INF , !P1 ;  /* 0xff80000025067808 */ /* 0x008fc40004800000 */
[C---:B------:R-:W-:Y:S01]  /*b650*/  ISETP.GE.AND P2, PT, R4.reuse, R51, PT ;  /* 0x000000330400720c */ /* 0x040fe20003f46270 */
[----:B------:R-:W2:Y:S01]  /*b660*/  MUFU.TANH R41, R41 ;  /* 0x0000002900297308 */ /* 0x000ea20000002400 */
[----:B------:R-:W-:Y:S01]  /*b670*/  BAR.SYNC.DEFER_BLOCKING 0x0 ;  /* 0x0000000000007b1d */ /* 0x000fe20000010000 */
[----:B------:R-:W-:Y:S02]  /*b680*/  ISETP.GE.AND P1, PT, R4, R39, PT ;  /* 0x000000270400720c */ /* 0x000fe40003f26270 */
[----:B----4-:R-:W-:Y:S02]  /*b690*/  FSEL R43, R43, -INF , !P5 ;  /* 0xff8000002b2b7808 */ /* 0x010fe40006800000 */
[----:B------:R-:W-:Y:S02]  /*b6a0*/  ISETP.GE.AND P5, PT, R30, R51, PT ;  /* 0x000000331e00720c */ /* 0x000fe40003fa6270 */
[----:B------:R-:W3:Y:S01]  /*b6b0*/  MUFU.TANH R102, R102 ;  /* 0x0000006600667308 */ /* 0x000ee20000002400 */
[----:B-1----:R-:W-:-:S02]  /*b6c0*/  FSEL R4, R23, -INF , !P3 ;  /* 0xff80000017047808 */ /* 0x002fc40005800000 */
[----:B------:R-:W-:-:S05]  /*b6d0*/  ISETP.GE.AND P3, PT, R30, R39, PT ;  /* 0x000000271e00720c */ /* 0x000fca0003f66270 */
[----:B------:R-:W1:Y:S01]  /*b6e0*/  MUFU.TANH R25, R25 ;  /* 0x0000001900197308 */ /* 0x000e620000002400 */
[----:B--2---:R-:W-:-:S07]  /*b6f0*/  FSEL R41, R41, -INF , !P4 ;  /* 0xff80000029297808 */ /* 0x004fce0006000000 */
[----:B------:R-:W2:Y:S01]  /*b700*/  MUFU.TANH R28, R28 ;  /* 0x0000001c001c7308 */ /* 0x000ea20000002400 */
[----:B---3--:R-:W-:-:S07]  /*b710*/  FSEL R102, R102, -INF , !P2 ;  /* 0xff80000066667808 */ /* 0x008fce0005000000 */
[----:B------:R-:W3:Y:S01]  /*b720*/  MUFU.TANH R27, R27 ;  /* 0x0000001b001b7308 */ /* 0x000ee20000002400 */
[----:B-1----:R-:W-:Y:S02]  /*b730*/  FSEL R39, R25, -INF , !P1 ;  /* 0xff80000019277808 */ /* 0x002fe40004800000 */
[----:B--2---:R-:W-:Y:S02]  /*b740*/  FSEL R51, R28, -INF , !P5 ;  /* 0xff8000001c337808 */ /* 0x004fe40006800000 */
[----:B---3--:R-:W-:Y:S01]  /*b750*/  FSEL R37, R27, -INF , !P3 ;  /* 0xff8000001b257808 */ /* 0x008fe20005800000 */
        /* <DEDUP_REMOVED lines=24> */
[C---:B------:R-:W-:Y:S01]  /*b8e0*/  IMAD R30, R23.reuse, R30, R29 ;  /* 0x0000001e171e7224 */ /* 0x040fe200078e021d */
[----:B------:R-:W-:Y:S01]  /*b8f0*/  LOP3.LUT R29, RZ, R25, RZ, 0x33, !PT ;  /* 0x00000019ff1d7212 */ /* 0x000fe200078e33ff */
        /* <DEDUP_REMOVED lines=23> */
[----:B------:R-:W-:Y:S02]  /*ba70*/  SHF.R.S32.HI R23, RZ, 0x1f, R25 ;  /* 0x0000001fff177819 */ /* 0x000fe40000011419 */
[----:B--2---:R-:W-:-:S03]  /*ba80*/  IADD3 R27, -R28, R27, RZ ;  /* 0x0000001b1c1b7210 */ /* 0x004fc60007ffe1ff */
[----:B------:R-:W-:Y:S01]  /*ba90*/  IMAD R28, R23, R54, RZ ;  /* 0x00000036171c7224 */ /* 0x000fe200078e02ff */
[----:B------:R-:W-:-:S03]  /*baa0*/  SHF.R.S32.HI R23, RZ, 0x1f, R27 ;  /* 0x0000001fff177819 */ /* 0x000fc6000001141b */
[----:B------:R-:W-:Y:S02]  /*bab0*/  IMAD R28, R25, R55, R28 ;  /* 0x00000037191c7224 */ /* 0x000fe400078e021c */
[----:B------:R-:W-:Y:S02]  /*bac0*/  IMAD R30, R23, UR4, RZ ;  /* 0x00000004171e7c24 */ /* 0x000fe4000f8e02ff */
[----:B------:R-:W-:Y:S02]  /*bad0*/  IMAD.IADD R35, R35, 0x1, R28 ;  /* 0x0000000123237824 */ /* 0x000fe400078e021c */
[C---:B------:R-:W-:Y:S02]  /*bae0*/  IMAD R30, R27.reuse, UR5, R30 ;  /* 0x000000051b1e7c24 */ /* 0x040fe4000f8e021e */
[----:B------:R-:W-:-:S04]  /*baf0*/  IMAD.WIDE.U32 R34, R27, UR4, R34 ;  /* 0x000000041b227c25 */ /* 0x000fc8000f8e0022 */
[----:B------:R-:W-:Y:S01]  /*bb00*/  IMAD.MOV.U32 R23, RZ, RZ, R34 ;  /* 0x000000ffff177224 */ /* 0x000fe200078e0022 */
[----:B------:R-:W-:Y:S01]  /*bb10*/  IADD3 R30, R35, R30, RZ ;  /* 0x0000001e231e7210 */ /* 0x000fe20007ffe0ff */
[----:B------:R-:W-:Y:S06]  /*bb20*/  BRA `(.L_x_1632) ;  /* 0x0000000000087947 */ /* 0x000fec0003800000 */
.L_x_1631:
[----:B------:R-:W-:-:S04]  /*bb30*/  LEA R23, -R54, RZ, 0x8 ;  /* 0x000000ff36177211 */ /* 0x000fc800078e41ff */
[----:B------:R-:W-:-:S07]  /*bb40*/  SHF.R.S32.HI R30, RZ, 0x1f, R23 ;  /* 0x0000001fff1e7819 */ /* 0x000fce0000011417 */
.L_x_1632:
        /* <DEDUP_REMOVED lines=32> */
.L_x_1630:
        /* <DEDUP_REMOVED lines=61> */
[----:B-1----:R-:W-:-:S04]  /*c120*/  FMNMX.FTZ R28, R52, R23, !PT ;  /* 0x00000017341c7209 */ /* 0x002fc80007810000 */
[----:B------:R-:W-:-:S04]  /*c130*/  FMNMX.FTZ R23, R51, R28, !PT ;  /* 0x0000001c33177209 */ /* 0x000fc80007810000 */
[----:B------:R-:W-:-:S05]  /*c140*/  FMNMX.FTZ R28, R50, R23, !PT ;  /* 0x00000017321c7209 */ /* 0x000fca0007810000 */
        /* <DEDUP_REMOVED lines=43> */
[----:B------:R-:W-:Y:S01]  /*c400*/  LDSM.16.MT88.4 R24, [R148+0x5400] ;  /* 0x005400009418783b */ /* 0x000fe20000004200 */
        /* <DEDUP_REMOVED lines=58> */
[----:B------:R-:W-:-:S03]  /*c7b0*/  FFMA.FTZ R120, R120, UR6, -R95 ;  /* 0x0000000678787c23 */ /* 0x000fc6000801085f */
        /* <DEDUP_REMOVED lines=67> */
[----:B------:R-:W-:Y:S01]  /*cbf0*/  F2FP.BF16.F32.PACK_AB R14, R154, R163 ;  /* 0x000000a39a0e723e */ /* 0x000fe200000010ff */
[----:B------:R-:W1:Y:S06]  /*cc00*/  SHFL.BFLY PT, R23, R12, 0x1, 0x1f ;  /* 0x0c201f000c177f89 */ /* 0x000e6c00000e0000 */
[----:B------:R-:W-:Y:S08]  /*cc10*/  MUFU.EX2 R79, R79 ;  /* 0x0000004f004f7308 */ /* 0x000ff00000000800 */
[----:B------:R-:W-:Y:S08]  /*cc20*/  MUFU.EX2 R78, R78 ;  /* 0x0000004e004e7308 */ /* 0x000ff00000000800 */
[----:B------:R-:W-:Y:S01]  /*cc30*/  MUFU.EX2 R77, R77 ;  /* 0x0000004d004d7308 */ /* 0x000fe20000000800 */
[----:B-1----:R-:W-:-:S02]  /*cc40*/  FMNMX.FTZ R94, R12, R23, !PT ;  /* 0x000000170c5e7209 */ /* 0x002fc40007810000 */
[----:B------:R-:W-:Y:S02]  /*cc50*/  F2FP.BF16.F32.PACK_AB R12, R158, R162 ;  /* 0x000000a29e0c723e */ /* 0x000fe400000010ff */
        /* <DEDUP_REMOVED lines=9> */
[--C-:B------:R-:W-:Y:S01]  /*ccf0*/  FFMA.FTZ R156, R109, UR6, -R54.reuse ;  /* 0x000000066d9c7c23 */ /* 0x100fe20008010836 */
[----:B------:R-:W1:Y:S01]  /*cd00*/  LDSM.16.MT88.4 R8, [R148+0x5000] ;  /* 0x005000009408783b */ /* 0x000e620000004200 */
[----:B------:R-:W-:Y:S01]  /*cd10*/  FADD.FTZ R2, R2, -R5 ;  /* 0x8000000502027221 */ /* 0x000fe20000010000 */
[----:B------:R-:W-:Y:S01]  /*cd20*/  FSEL R5, R94, RZ, P0 ;  /* 0x000000ff5e057208 */ /* 0x000fe20000000000 */
[--C-:B------:R-:W-:Y:S01]  /*cd30*/  FFMA.FTZ R152, R115, UR6, -R54.reuse ;  /* 0x0000000673987c23 */ /* 0x100fe20008010836 */
[--C-:B------:R-:W-:Y:S01]  /*cd40*/  FFMA.FTZ R128, R121, UR6, -R54.reuse ;  /* 0x0000000679807c23 */ /* 0x100fe20008010836 */
[----:B------:R-:W-:Y:S01]  /*cd50*/  FMUL.FTZ R164, R2, UR6 ;  /* 0x0000000602a47c20 */ /* 0x000fe20008410000 */
[--C-:B------:R-:W-:Y:S01]  /*cd60*/  FFMA.FTZ R121, R19, UR6, -R54.reuse ;  /* 0x0000000613797c23 */ /* 0x100fe20008010836 */
[----:B------:R-:W-:Y:S01]  /*cd70*/  FADD.FTZ R5, R0, -R5 ;  /* 0x8000000500057221 */ /* 0x000fe20000010000 */
[--C-:B------:R-:W-:Y:S01]  /*cd80*/  FFMA.FTZ R115, R17, UR6, -R54.reuse ;  /* 0x0000000611737c23 */ /* 0x100fe20008010836 */
[----:B------:R-:W-:Y:S01]  /*cd90*/  MUFU.EX2 R179, R179 ;  /* 0x000000b300b37308 */ /* 0x000fe20000000800 */
[----:B------:R-:W2:Y:S01]  /*cda0*/  LDSM.16.MT88.4 R16, [R150+0x5000] ;  /* 0x005000009610783b */ /* 0x000ea20000004200 */
[----:B------:R-:W-:Y:S01]  /*cdb0*/  FMUL.FTZ R160, R5, UR6 ;  /* 0x0000000605a07c20 */ /* 0x000fe20008410000 */
[--C-:B------:R-:W-:Y:S01]  /*cdc0*/  FFMA.FTZ R155, R15, UR6, -R54.reuse ;  /* 0x000000060f9b7c23 */ /* 0x100fe20008010836 */
[--C-:B------:R-:W-:Y:S01]  /*cdd0*/  FFMA.FTZ R2, R13, UR6, -R54.reuse ;  /* 0x000000060d027c23 */ /* 0x100fe20008010836 */
[--C-:B------:R-:W-:Y:S01]  /*cde0*/  FFMA.FTZ R124, R209, UR6, -R54.reuse ;  /* 0x00000006d17c7c23 */ /* 0x100fe20008010836 */
[--C-:B------:R-:W-:Y:S01]  /*cdf0*/  FFMA.FTZ R103, R7, UR6, -R54.reuse ;  /* 0x0000000607677c23 */ /* 0x100fe20008010836 */
[--C-:B------:R-:W-:Y:S01]  /*ce00*/  FFMA.FTZ R104, R21, UR6, -R54.reuse ;  /* 0x0000000615687c23 */ /* 0x100fe20008010836 */
[----:B------:R-:W3:Y:S01]  /*ce10*/  MUFU.EX2 R156, R156 ;  /* 0x0000009c009c7308 */ /* 0x000ee20000000800 */
[----:B------:R-:W4:Y:S01]  /*ce20*/  LDSM.16.MT88.4 R4, [R150+0x5400] ;  /* 0x005400009604783b */ /* 0x000f220000004200 */
        /* <DEDUP_REMOVED lines=25> */
[--C-:B------:R-:W-:Y:S01]  /*cfc0*/  FFMA.FTZ R153, R153, UR6, -R54.reuse ;  /* 0x0000000699997c23 */ /* 0x100fe20008010836 */
[--C-:B------:R-:W-:Y:S01]  /*cfd0*/  FFMA.FTZ R125, R125, UR6, -R54.reuse ;  /* 0x000000067d7d7c23 */ /* 0x100fe20008010836 */
[--C-:B------:R-:W-:Y:S01]  /*cfe0*/  FFMA.FTZ R43, R43, UR6, -R54.reuse ;  /* 0x000000062b2b7c23 */ /* 0x100fe20008010836 */
[--C-:B------:R-:W-:Y:S01]  /*cff0*/  FFMA.FTZ R42, R42, UR6, -R54.reuse ;  /* 0x000000062a2a7c23 */ /* 0x100fe20008010836 */
[--C-:B------:R-:W-:Y:S01]  /*d000*/  FFMA.FTZ R41, R41, UR6, -R54.reuse ;  /* 0x0000000629297c23 */ /* 0x100fe20008010836 */
[----:B------:R-:W1:Y:S01]  /*d010*/  MUFU.EX2 R160, R160 ;  /* 0x000000a000a07308 */ /* 0x000e620000000800 */
[----:B-----5:R-:W-:Y:S01]  /*d020*/  F2FP.BF16.F32.PACK_AB R15, R152, R161 ;  /* 0x000000a1980f723e */ /* 0x020fe200000010ff */
[--C-:B------:R-:W-:Y:S01]  /*d030*/  FFMA.FTZ R40, R40, UR6, -R54.reuse ;  /* 0x0000000628287c23 */ /* 0x100fe20008010836 */
[----:B------:R-:W-:-:S05]  /*d040*/  FFMA.FTZ R3, R3, UR6, -R54 ;  /* 0x0000000603037c23 */ /* 0x000fca0008010836 */
        /* <DEDUP_REMOVED lines=9> */
[-C--:B-1----:R-:W-:Y:S01]  /*d0e0*/  FMUL.FTZ R138, R138, R160.reuse ;  /* 0x000000a08a8a7220 */ /* 0x082fe20000410000 */
[-C--:B------:R-:W-:Y:S01]  /*d0f0*/  FMUL.FTZ R139, R139, R160.reuse ;  /* 0x000000a08b8b7220 */ /* 0x080fe20000410000 */
[-C--:B------:R-:W-:Y:S01]  /*d100*/  FMUL.FTZ R134, R134, R160.reuse ;  /* 0x000000a086867220 */ /* 0x080fe20000410000 */
[-C--:B------:R-:W-:Y:S01]  /*d110*/  FMUL.FTZ R135, R135, R160.reuse ;  /* 0x000000a087877220 */ /* 0x080fe20000410000 */
[-C--:B------:R-:W-:Y:S01]  /*d120*/  FMUL.FTZ R22, R146, R160.reuse ;  /* 0x000000a092167220 */ /* 0x080fe20000410000 */
[----:B------:R-:W-:Y:S01]  /*d130*/  FMUL.FTZ R23, R147, R160 ;  /* 0x000000a093177220 */ /* 0x000fe20000410000 */
[----:B------:R-:W-:Y:S01]  /*d140*/  FMUL.FTZ R141, R141, R164 ;  /* 0x000000a48d8d7220 */ /* 0x000fe20000410000 */
[----:B------:R-:W-:Y:S01]  /*d150*/  MUFU.EX2 R131, R131 ;  /* 0x0000008300837308 */ /* 0x000fe20000000800 */
[C---:B------:R-:W-:Y:S01]  /*d160*/  HMMA.16816.F32.BF16 R136, R12.reuse, R8, R136 ;  /* 0x000000080c88723c */ /* 0x040fe20000041888 */
[-C--:B------:R-:W-:Y:S01]  /*d170*/  FMUL.FTZ R142, R142, R160.reuse ;  /* 0x000000a08e8e7220 */ /* 0x080fe20000410000 */
[----:B------:R-:W-:Y:S01]  /*d180*/  FMUL.FTZ R143, R143, R160 ;  /* 0x000000a08f8f7220 */ /* 0x000fe20000410000 */
[--C-:B------:R-:W-:Y:S01]  /*d190*/  FFMA.FTZ R145, R189, UR6, -R54.reuse ;  /* 0x00000006bd917c23 */ /* 0x100fe20008010836 */
[--C-:B------:R-:W-:Y:S01]  /*d1a0*/  FFMA.FTZ R144, R201, UR6, -R54.reuse ;  /* 0x00000006c9907c23 */ /* 0x100fe20008010836 */
[--C-:B------:R-:W-:Y:S01]  /*d1b0*/  FFMA.FTZ R147, R185, UR6, -R54.reuse ;  /* 0x00000006b9937c23 */ /* 0x100fe20008010836 */
[C---:B------:R-:W-:Y:S01]  /*d1c0*/  HMMA.16816.F32.BF16 R132, R12.reuse, R10, R132 ;  /* 0x0000000a0c84723c */ /* 0x040fe20000041884 */
[----:B------:R-:W1:Y:S01]  /*d1d0*/  MUFU.EX2 R124, R124 ;  /* 0x0000007c007c7308 */ /* 0x000e620000000800 */
[----:B------:R-:W5:Y:S01]  /*d1e0*/  LDSM.16.MT88.4 R8, [R148+0x5800] ;  /* 0x005800009408783b */ /* 0x000f620000004200 */
[----:B---3--:R-:W-:Y:S01]  /*d1f0*/  F2FP.BF16.F32.PACK_AB R33, R128, R155 ;  /* 0x0000009b8021723e */ /* 0x008fe200000010ff */
[----:B------:R-:W-:Y:S01]  /*d200*/  FFMA.FTZ R146, R199, UR6, -R54 ;  /* 0x00000006c7927c23 */ /* 0x000fe20008010836 */
[----:B------:R-:W-:Y:S01]  /*d210*/  FFMA.FTZ R251, R251, R164, R162 ;  /* 0x000000a4fbfb7223 */ /* 0x000fe200000100a2 */
[----:B--2---:R-:W-:Y:S01]  /*d220*/  HMMA.16816.F32.BF16 R20, R12, R16, R20 ;  /* 0x000000100c14723c */ /* 0x004fe20000041814 */
[----:B------:R-:W-:-:S02]  /*d230*/  FFMA.FTZ R179, R252, R160, R179 ;  /* 0x000000a0fcb37223 */ /* 0x000fc400000100b3 */
[----:B------:R-:W-:Y:S01]  /*d240*/  MUFU.EX2 R121, R121 ;  /* 0x0000007900797308 */ /* 0x000fe20000000800 */
[----:B------:R-:W-:Y:S01]  /*d250*/  FADD.FTZ R160, R158, R251 ;  /* 0x000000fb9ea07221 */ /* 0x000fe20000010000 */
[----:B------:R-:W-:Y:S01]  /*d260*/  FADD.FTZ R156, R156, R179 ;  /* 0x000000b39c9c7221 */ /* 0x000fe20000010000 */
[----:B------:R-:W-:Y:S01]  /*d270*/  HMMA.16816.F32.BF16 R16, R12, R18, R140 ;  /* 0x000000120c10723c */ /* 0x000fe2000004188c */
[----:B------:R-:W-:Y:S01]  /*d280*/  FFMA.FTZ R158, R165, UR6, -R54 ;  /* 0x00000006a59e7c23 */ /* 0x000fe20008010836 */
[----:B------:R-:W-:Y:S01]  /*d290*/  FADD.FTZ R163, R163, R160 ;  /* 0x000000a0a3a37221 */ /* 0x000fe20000010000 */
[----:B------:R-:W-:Y:S01]  /*d2a0*/  FADD.FTZ R161, R161, R156 ;  /* 0x0000009ca1a17221 */ /* 0x000fe20000010000 */
[----:B------:R-:W-:Y:S01]  /*d2b0*/  FFMA.FTZ R251, R50, UR6, -R95 ;  /* 0x0000000632fb7c23 */ /* 0x000fe2000801085f */
[----:B------:R-:W2:Y:S01]  /*d2c0*/  MUFU.EX2 R114, R114 ;  /* 0x0000007200727308 */ /* 0x000ea20000000800 */
[----:B-1----:R-:W-:Y:S01]  /*d2d0*/  F2FP.BF16.F32.PACK_AB R35, R124, R131 ;  /* 0x000000837c23723e */ /* 0x002fe200000010ff */
[--C-:B------:R-:W-:Y:S01]  /*d2e0*/  FFMA.FTZ R141, R195, UR6, -R54.reuse ;  /* 0x00000006c38d7c23 */ /* 0x100fe20008010836 */
[----:B------:R-:W-:Y:S01]  /*d2f0*/  F2FP.BF16.F32.PACK_AB R12, R116, R129 ;  /* 0x00000081740c723e */ /* 0x000fe200000010ff */
[--C-:B------:R-:W-:Y:S01]  /*d300*/  FFMA.FTZ R140, R215, UR6, -R54.reuse ;  /* 0x00000006d78c7c23 */ /* 0x100fe20008010836 */
[----:B------:R-:W-:Y:S01]  /*d310*/  F2FP.BF16.F32.PACK_AB R14, R112, R117 ;  /* 0x00000075700e723e */ /* 0x000fe200000010ff */
[--C-:B------:R-:W-:Y:S01]  /*d320*/  FFMA.FTZ R143, R193, UR6, -R54.reuse ;  /* 0x00000006c18f7c23 */ /* 0x100fe20008010836 */
[----:B------:R-:W-:Y:S01]  /*d330*/  FFMA.FTZ R142, R213, UR6, -R54 ;  /* 0x00000006d58e7c23 */ /* 0x000fe20008010836 */
[----:B------:R-:W-:Y:S01]  /*d340*/  MUFU.EX2 R115, R115 ;  /* 0x0000007300737308 */ /* 0x000fe20000000800 */
[----:B------:R-:W-:Y:S01]  /*d350*/  HMMA.16816.F32.BF16 R136, R32, R24, R136 ;  /* 0x000000182088723c */ /* 0x000fe20000041888 */
[----:B------:R-:W-:Y:S01]  /*d360*/  FADD.FTZ R154, R154, R163 ;  /* 0x000000a39a9a7221 */ /* 0x000fe20000010000 */
[----:B------:R-:W-:-:S03]  /*d370*/  FADD.FTZ R152, R152, R161 ;  /* 0x000000a198987221 */ /* 0x000fc60000010000 */
[----:B------:R-:W-:Y:S01]  /*d380*/  FADD.FTZ R157, R157, R154 ;  /* 0x0000009a9d9d7221 */ /* 0x000fe20000010000 */
[C---:B------:R-:W-:Y:S01]  /*d390*/  HMMA.16816.F32.BF16 R132, R32.reuse, R26, R132 ;  /* 0x0000001a2084723c */ /* 0x040fe20000041884 */
[----:B------:R-:W1:Y:S01]  /*d3a0*/  MUFU.EX2 R108, R108 ;  /* 0x0000006c006c7308 */ /* 0x000e620000000800 */
[----:B------:R-:W3:Y:S01]  /*d3b0*/  LDSM.16.MT88.4 R24, [R148+0x5c00] ;  /* 0x005c00009418783b */ /* 0x000ee20000004200 */
[----:B--2---:R-:W-:Y:S01]  /*d3c0*/  F2FP.BF16.F32.PACK_AB R13, R114, R121 ;  /* 0x00000079720d723e */ /* 0x004fe200000010ff */
[----:B------:R-:W-:Y:S01]  /*d3d0*/  FADD.FTZ R155, R155, R152 ;  /* 0x000000989b9b7221 */ /* 0x000fe20000010000 */
[----:B------:R-:W-:Y:S01]  /*d3e0*/  FADD.FTZ R130, R130, R157 ;  /* 0x0000009d82827221 */ /* 0x000fe20000010000 */
[----:B----4-:R-:W-:Y:S02]  /*d3f0*/  HMMA.16816.F32.BF16 R20, R32, R4, R20 ;  /* 0x000000042014723c */ /* 0x010fe40000041814 */
[----:B------:R-:W-:Y:S01]  /*d400*/  FADD.FTZ R128, R128, R155 ;  /* 0x0000009b80807221 */ /* 0x000fe20000010000 */
[----:B------:R-:W-:Y:S01]  /*d410*/  MUFU.EX2 R104, R104 ;  /* 0x0000006800687308 */ /* 0x000fe20000000800 */
[----:B------:R-:W-:-:S02]  /*d420*/  FADD.FTZ R149, R149, R130 ;  /* 0x0000008295957221 */ /* 0x000fc40000010000 */
[----:B------:R-:W-:Y:S01]  /*d430*/  HMMA.16816.F32.BF16 R16, R32, R6, R16 ;  /* 0x000000062010723c */ /* 0x000fe20000041810 */
[----:B------:R-:W2:Y:S01]  /*d440*/  LDSM.16.MT88.4 R4, [R150+0x5c00] ;  /* 0x005c00009604783b */ /* 0x000ea20000004200 */
[----:B------:R-:W-:Y:S01]  /*d450*/  FADD.FTZ R131, R131, R128 ;  /* 0x0000008083837221 */ /* 0x000fe20000010000 */
[----:B------:R-:W-:Y:S02]  /*d460*/  FADD.FTZ R126, R126, R149 ;  /* 0x000000957e7e7221 */ /* 0x000fe40000010000 */
[----:B------:R-:W4:Y:S01]  /*d470*/  MUFU.EX2 R109, R109 ;  /* 0x0000006d006d7308 */ /* 0x000f220000000800 */
[----:B-1----:R-:W-:Y:S01]  /*d480*/  F2FP.BF16.F32.PACK_AB R15, R108, R115 ;  /* 0x000000736c0f723e */ /* 0x002fe200000010ff */
[----:B------:R-:W-:Y:S01]  /*d490*/  FADD.FTZ R129, R129, R126 ;  /* 0x0000007e81817221 */ /* 0x000fe20000010000 */
[----:B------:R-:W-:Y:S02]  /*d4a0*/  F2FP.BF16.F32.PACK_AB R32, R107, R110 ;  /* 0x0000006e6b20723e */ /* 0x000fe400000010ff */
[----:B------:R-:W-:Y:S01]  /*d4b0*/  F2FP.BF16.F32.PACK_AB R34, R101, R106 ;  /* 0x0000006a6522723e */ /* 0x000fe200000010ff */
[----:B------:R-:W-:-:S02]  /*d4c0*/  FADD.FTZ R116, R116, R129 ;  /* 0x0000008174747221 */ /* 0x000fc40000010000 */
[----:B------:R-:W-:Y:S01]  /*d4d0*/  MUFU.EX2 R103, R103 ;  /* 0x0000006700677308 */ /* 0x000fe20000000800 */
[----:B-----5:R-:W-:Y:S01]  /*d4e0*/  HMMA.16816.F32.BF16 R136, R12, R8, R136 ;  /* 0x000000080c88723c */ /* 0x020fe20000041888 */
[----:B------:R-:W-:-:S04]  /*d4f0*/  FADD.FTZ R117, R117, R116 ;  /* 0x0000007475757221 */ /* 0x000fc80000010000 */
[----:B------:R-:W-:Y:S01]  /*d500*/  FADD.FTZ R117, R112, R117 ;  /* 0x0000007570757221 */ /* 0x000fe20000010000 */
[C---:B------:R-:W-:Y:S01]  /*d510*/  HMMA.16816.F32.BF16 R132, R12.reuse, R10, R132 ;  /* 0x0000000a0c84723c */ /* 0x040fe20000041884 */
[----:B------:R-:W1:Y:S01]  /*d520*/  MUFU.EX2 R0, R0 ;  /* 0x0000000000007308 */ /* 0x000e620000000800 */
        /* <DEDUP_REMOVED lines=9> */
[----:B------:R-:W2:Y:S01]  /*d5c0*/  MUFU.EX2 R113, R113 ;  /* 0x0000007100717308 */ /* 0x000ea20000000800 */
[----:B-1----:R-:W-:Y:S01]  /*d5d0*/  F2FP.BF16.F32.PACK_AB R35, R0, R103 ;  /* 0x000000670023723e */ /* 0x002fe200000010ff */
[----:B------:R-:W-:Y:S01]  /*d5e0*/  FADD.FTZ R101, R101, R106 ;  /* 0x0000006a65657221 */ /* 0x000fe20000010000 */
[----:B------:R-:W-:Y:S02]  /*d5f0*/  F2FP.BF16.F32.PACK_AB R12, R99, R100 ;  /* 0x00000064630c723e */ /* 0x000fe400000010ff */
[----:B------:R-:W-:Y:S01]  /*d600*/  F2FP.BF16.F32.PACK_AB R14, R93, R98 ;  /* 0x000000625d0e723e */ /* 0x000fe200000010ff */
[----:B------:R-:W-:Y:S02]  /*d610*/  FADD.FTZ R100, R100, R101 ;  /* 0x0000006564647221 */ /* 0x000fe40000010000 */
[----:B------:R-:W-:Y:S01]  /*d620*/  MUFU.EX2 R118, R118 ;  /* 0x0000007600767308 */ /* 0x000fe20000000800 */
[----:B---3--:R-:W-:Y:S01]  /*d630*/  HMMA.16816.F32.BF16 R136, R32, R24, R136 ;  /* 0x000000182088723c */ /* 0x008fe20000041888 */
[----:B------:R-:W-:-:S04]  /*d640*/  FADD.FTZ R99, R99, R100 ;  /* 0x0000006463637221 */ /* 0x000fc80000010000 */
[----:B------:R-:W-:Y:S01]  /*d650*/  FADD.FTZ R98, R98, R99 ;  /* 0x0000006362627221 */ /* 0x000fe20000010000 */
[C---:B------:R-:W-:Y:S01]  /*d660*/  HMMA.16816.F32.BF16 R132, R32.reuse, R26, R132 ;  /* 0x0000001a2084723c */ /* 0x040fe20000041884 */
[----:B------:R-:W1:Y:S01]  /*d670*/  MUFU.EX2 R127, R127 ;  /* 0x0000007f007f7308 */ /* 0x000e620000000800 */
[----:B------:R-:W3:Y:S01]  /*d680*/  LDSM.16.MT88.4 R24, [R148+0x6400] ;  /* 0x006400009418783b */ /* 0x000ee20000004200 */
[----:B--2---:R-:W-:Y:S01]  /*d690*/  F2FP.BF16.F32.PACK_AB R13, R113, R2 ;  /* 0x00000002710d723e */ /* 0x004fe200000010ff */
[----:B------:R-:W-:Y:S02]  /*d6a0*/  FADD.FTZ R93, R93, R98 ;  /* 0x000000625d5d7221 */ /* 0x000fe40000010000 */
[C---:B------:R-:W-:Y:S03]  /*d6b0*/  HMMA.16816.F32.BF16 R20, R32.reuse, R4, R20 ;  /* 0x000000042014723c */ /* 0x040fe60000041814 */
[----:B------:R-:W-:Y:S03]  /*d6c0*/  MUFU.EX2 R122, R122 ;  /* 0x0000007a007a7308 */ /* 0x000fe60000000800 */
[----:B------:R-:W-:Y:S01]  /*d6d0*/  HMMA.16816.F32.BF16 R28, R32, R6, R28 ;  /* 0x00000006201c723c */ /* 0x000fe2000004181c */
[----:B------:R-:W2:Y:S04]  /*d6e0*/  LDSM.16.MT88.4 R4, [R150+0x6400] ;  /* 0x006400009604783b */ /* 0x000ea80000004200 */
[----:B------:R-:W4:Y:S01]  /*d6f0*/  MUFU.EX2 R141, R141 ;  /* 0x0000008d008d7308 */ /* 0x000f220000000800 */
[----:B-1----:R-:W-:-:S02]  /*d700*/  F2FP.BF16.F32.PACK_AB R15, R127, R118 ;  /* 0x000000767f0f723e */ /* 0x002fc400000010ff */
        /* <DEDUP_REMOVED lines=12> */
[C---:B------:R-:W-:Y:S03]  /*d7d0*/  HMMA.16816.F32.BF16 R20, R12.reuse, R16, R20 ;  /* 0x000000100c14723c */ /* 0x040fe60000041814 */
[----:B------:R-:W-:Y:S03]  /*d7e0*/  MUFU.EX2 R142, R142 ;  /* 0x0000008e008e7308 */ /* 0x000fe60000000800 */
[----:B------:R-:W-:Y:S01]  /*d7f0*/  HMMA.16816.F32.BF16 R28, R12, R18, R28 ;  /* 0x000000120c1c723c */ /* 0x000fe2000004181c */
[----:B------:R-:W4:Y:S04]  /*d800*/  LDSM.16.MT88.4 R16, [R150+0x6800] ;  /* 0x006800009610783b */ /* 0x000f280000004200 */
[----:B------:R-:W2:Y:S01]  /*d810*/  MUFU.EX2 R145, R145 ;  /* 0x0000009100917308 */ /* 0x000ea20000000800 */
[----:B-1----:R-:W-:-:S02]  /*d820*/  F2FP.BF16.F32.PACK_AB R35, R143, R140 ;  /* 0x0000008c8f23723e */ /* 0x002fc400000010ff */
        /* <DEDUP_REMOVED lines=55> */
[----:B------:R-:W-:-:S04]  /*dba0*/  FADD.FTZ R76, R76, R77 ;  /* 0x0000004d4c4c7221 */ /* 0x000fc80000010000 */
[----:B------:R-:W-:Y:S01]  /*dbb0*/  MUFU.EX2 R172, R172 ;  /* 0x000000ac00ac7308 */ /* 0x000fe20000000800 */
[----:B-----5:R-:W-:Y:S01]  /*dbc0*/  HMMA.16816.F32.BF16 R136, R12, R8, R136 ;  /* 0x000000080c88723c */ /* 0x020fe20000041888 */
[----:B------:R-:W-:-:S05]  /*dbd0*/  FADD.FTZ R75, R75, R76 ;  /* 0x0000004c4b4b7221 */ /* 0x000fca0000010000 */
[C---:B------:R-:W-:Y:S01]  /*dbe0*/  HMMA.16816.F32.BF16 R132, R12.reuse, R10, R132 ;  /* 0x0000000a0c84723c */ /* 0x040fe20000041884 */
[----:B------:R-:W1:Y:S01]  /*dbf0*/  MUFU.EX2 R169, R169 ;  /* 0x000000a900a97308 */ /* 0x000e620000000800 */
        /* <DEDUP_REMOVED lines=9> */
[----:B-1----:R-:W-:Y:S01]  /*dc90*/  F2FP.BF16.F32.PACK_AB R33, R169, R172 ;  /* 0x000000aca921723e */ /* 0x002fe200000010ff */
[----:B------:R-:W-:-:S04]  /*dca0*/  FADD.FTZ R12, R124, R131 ;  /* 0x000000837c0c7221 */ /* 0x000fc80000010000 */
[----:B------:R-:W-:Y:S02]  /*dcb0*/  FADD.FTZ R121, R121, R12 ;  /* 0x0000000c79797221 */ /* 0x000fe40000010000 */
[----:B------:R-:W-:Y:S01]  /*dcc0*/  MUFU.EX2 R72, R72 ;  /* 0x0000004800487308 */ /* 0x000fe20000000800 */
[----:B------:R-:W1:Y:S01]  /*dcd0*/  LDSM.16.MT88.4 R12, [R150+0x7c00] ;  /* 0x007c0000960c783b */ /* 0x000e620000004200 */
[----:B------:R-:W-:-:S04]  /*dce0*/  FADD.FTZ R114, R114, R121 ;  /* 0x0000007972727221 */ /* 0x000fc80000010000 */
[----:B------:R-:W-:Y:S02]  /*dcf0*/  FADD.FTZ R115, R115, R114 ;  /* 0x0000007273737221 */ /* 0x000fe40000010000 */
[----:B------:R-:W5:Y:S01]  /*dd00*/  MUFU.EX2 R71, R71 ;  /* 0x0000004700477308 */ /* 0x000f620000000800 */
[----:B---3--:R-:W-:Y:S01]  /*dd10*/  F2FP.BF16.F32.PACK_AB R35, R167, R174 ;  /* 0x000000aea723723e */ /* 0x008fe200000010ff */
[----:B------:R-:W-:-:S06]  /*dd20*/  FADD.FTZ R115, R108, R115 ;  /* 0x000000736c737221 */ /* 0x000fcc0000010000 */
[----:B------:R-:W-:Y:S01]  /*dd30*/  MUFU.EX2 R70, R70 ;  /* 0x0000004600467308 */ /* 0x000fe20000000800 */
[C---:B------:R-:W-:Y:S06]  /*dd40*/  HMMA.16816.F32.BF16 R136, R32.reuse, R24, R136 ;  /* 0x000000182088723c */ /* 0x040fec0000041888 */
[----:B--2---:R-:W-:Y:S01]  /*dd50*/  HMMA.16816.F32.BF16 R20, R32, R4, R20 ;  /* 0x000000042014723c */ /* 0x004fe20000041814 */
[----:B------:R-:W2:Y:S01]  /*dd60*/  MUFU.EX2 R69, R69 ;  /* 0x0000004500457308 */ /* 0x000ea20000000800 */
[----:B------:R-:W-:Y:S01]  /*dd70*/  FFMA.FTZ R25, R123, UR6, -R54 ;  /* 0x000000067b197c23 */ /* 0x000fe20008010836 */
[----:B------:R-:W-:-:S03]  /*dd80*/  FFMA.FTZ R24, R102, UR6, -R95 ;  /* 0x0000000666187c23 */ /* 0x000fc6000801085f */
[C---:B------:R-:W-:Y:S01]  /*dd90*/  HMMA.16816.F32.BF16 R28, R32.reuse, R6, R28 ;  /* 0x00000006201c723c */ /* 0x040fe2000004181c */
[C---:B-----5:R-:W-:Y:S01]  /*dda0*/  F2FP.BF16.F32.PACK_AB R4, R71.reuse, R72 ;  /* 0x000000484704723e */ /* 0x060fe200000010ff */
[----:B------:R-:W-:Y:S01]  /*ddb0*/  FADD.FTZ R72, R72, R73 ;  /* 0x0000004948487221 */ /* 0x000fe20000010000 */
[----:B------:R-:W-:Y:S03]  /*ddc0*/  MUFU.EX2 R158, R158 ;  /* 0x0000009e009e7308 */ /* 0x000fe60000000800 */
[----:B------:R-:W-:Y:S01]  /*ddd0*/  HMMA.16816.F32.BF16 R132, R32, R26, R132 ;  /* 0x0000001a2084723c */ /* 0x000fe20000041884 */
[----:B------:R-:W-:-:S04]  /*dde0*/  FADD.FTZ R71, R71, R72 ;  /* 0x0000004847477221 */ /* 0x000fc80000010000 */
[----:B------:R-:W3:Y:S01]  /*ddf0*/  MUFU.EX2 R159, R159 ;  /* 0x0000009f009f7308 */ /* 0x000ee20000000800 */
[----:B--2---:R-:W-:Y:S01]  /*de00*/  F2FP.BF16.F32.PACK_AB R6, R69, R70 ;  /* 0x000000464506723e */ /* 0x004fe200000010ff */
[--C-:B------:R-:W-:Y:S01]  /*de10*/  FFMA.FTZ R26, R119, UR6, -R54.reuse ;  /* 0x00000006771a7c23 */ /* 0x100fe20008010836 */
[--C-:B------:R-:W-:Y:S01]  /*de20*/  FFMA.FTZ R27, R111, UR6, -R54.reuse ;  /* 0x000000066f1b7c23 */ /* 0x100fe20008010836 */
[--C-:B------:R-:W-:Y:S01]  /*de30*/  FFMA.FTZ R32, R105, UR6, -R54.reuse ;  /* 0x0000000669207c23 */ /* 0x100fe20008010836 */
[--C-:B------:R-:W-:Y:S01]  /*de40*/  FFMA.FTZ R33, R97, UR6, -R54.reuse ;  /* 0x0000000661217c23 */ /* 0x100fe20008010836 */
[--C-:B------:R-:W-:Y:S01]  /*de50*/  FFMA.FTZ R34, R45, UR6, -R54.reuse ;  /* 0x000000062d227c23 */ /* 0x100fe20008010836 */
[----:B------:R-:W-:Y:S01]  /*de60*/  FFMA.FTZ R45, R44, UR6, -R54 ;  /* 0x000000062c2d7c23 */ /* 0x000fe20008010836 */
[----:B------:R-:W-:Y:S01]  /*de70*/  MUFU.EX2 R152, R153 ;  /* 0x0000009900987308 */ /* 0x000fe20000000800 */
[----:B------:R-:W-:Y:S01]  /*de80*/  FADD.FTZ R70, R70, R71 ;  /* 0x0000004746467221 */ /* 0x000fe20000010000 */
[--C-:B------:R-:W-:Y:S01]  /*de90*/  FFMA.FTZ R35, R52, UR6, -R95.reuse ;  /* 0x0000000634237c23 */ /* 0x100fe2000801085f */
[----:B------:R-:W-:-:S02]  /*dea0*/  FFMA.FTZ R44, R51, UR6, -R95 ;  /* 0x00000006332c7c23 */ /* 0x000fc4000801085f */
[----:B------:R-:W-:-:S03]  /*deb0*/  FADD.FTZ R69, R69, R70 ;  /* 0x0000004645457221 */ /* 0x000fc60000010000 */
[----:B------:R-:W2:Y:S01]  /*dec0*/  MUFU.EX2 R151, R151 ;  /* 0x0000009700977308 */ /* 0x000ea20000000800 */
[----:B---3--:R-:W-:-:S07]  /*ded0*/  F2FP.BF16.F32.PACK_AB R5, R159, R158 ;  /* 0x0000009e9f05723e */ /* 0x008fce00000010ff */
[----:B------:R-:W-:Y:S08]  /*dee0*/  MUFU.EX2 R68, R68 ;  /* 0x0000004400447308 */ /* 0x000ff00000000800 */
[----:B------:R-:W3:Y:S01]  /*def0*/  MUFU.EX2 R67, R67 ;  /* 0x0000004300437308 */ /* 0x000ee20000000800 */
[----:B--2---:R-:W-:-:S07]  /*df00*/  F2FP.BF16.F32.PACK_AB R7, R151, R152 ;  /* 0x000000989707723e */ /* 0x004fce00000010ff */
[C---:B------:R-:W-:Y:S01]  /*df10*/  HMMA.16816.F32.BF16 R136, R4.reuse, R8, R136 ;  /* 0x000000080488723c */ /* 0x040fe20000041888 */
[----:B------:R-:W-:Y:S05]  /*df20*/  MUFU.EX2 R66, R66 ;  /* 0x0000004200427308 */ /* 0x000fea0000000800 */
[C---:B----4-:R-:W-:Y:S01]  /*df30*/  HMMA.16816.F32.BF16 R20, R4.reuse, R16, R20 ;  /* 0x000000100414723c */ /* 0x050fe20000041814 */
[----:B------:R-:W-:Y:S02]  /*df40*/  FADD.FTZ R8, R104, R115 ;  /* 0x0000007368087221 */ /* 0x000fe40000010000 */
[----:B------:R-:W2:Y:S02]  /*df50*/  MUFU.EX2 R65, R65 ;  /* 0x0000004100417308 */ /* 0x000ea40000000800 */
[----:B------:R-:W-:Y:S01]  /*df60*/  FADD.FTZ R8, R109, R8 ;  /* 0x000000086d087221 */ /* 0x000fe20000010000 */
[----:B------:R-:W-:Y:S01]  /*df70*/  HMMA.16816.F32.BF16 R28, R4, R18, R28 ;  /* 0x00000012041c723c */ /* 0x000fe2000004181c */
[----:B------:R-:W4:Y:S02]  /*df80*/  LDSM.16.MT88.4 R16, [R148+0x7c00] ;  /* 0x007c00009410783b */ /* 0x000f240000004200 */
[----:B------:R-:W-:-:S02]  /*df90*/  FADD.FTZ R103, R103, R8 ;  /* 0x0000000867677221 */ /* 0x000fc40000010000 */
[----:B------:R-:W-:Y:S01]  /*dfa0*/  MUFU.EX2 R124, R125 ;  /* 0x0000007d007c7308 */ /* 0x000fe20000000800 */
[----:B------:R-:W-:Y:S01]  /*dfb0*/  HMMA.16816.F32.BF16 R132, R4, R10, R132 ;  /* 0x0000000a0484723c */ /* 0x000fe20000041884 */
[----:B------:R-:W-:Y:S01]  /*dfc0*/  FADD.FTZ R103, R0, R103 ;  /* 0x0000006700677221 */ /* 0x000fe20000010000 */
[----:B------:R-:W5:Y:S01]  /*dfd0*/  LDSM.16.MT88.4 R8, [R150+0x8000] ;  /* 0x008000009608783b */ /* 0x000f620000004200 */
[--C-:B------:R-:W-:Y:S01]  /*dfe0*/  FFMA.FTZ R0, R49, UR6, -R54.reuse ;  /* 0x0000000631007c23 */ /* 0x100fe20008010836 */
[----:B------:R-:W-:Y:S01]  /*dff0*/  FFMA.FTZ R49, R48, UR6, -R54 ;  /* 0x0000000630317c23 */ /* 0x000fe20008010836 */
[----:B------:R-:W-:Y:S02]  /*e000*/  FADD.FTZ R2, R2, R103 ;  /* 0x0000006702027221 */ /* 0x000fe40000010000 */
[----:B------:R-:W1:Y:S01]  /*e010*/  MUFU.EX2 R25, R25 ;  /* 0x0000001900197308 */ /* 0x000e620000000800 */
[----:B---3--:R-:W-:Y:S01]  /*e020*/  F2FP.BF16.F32.PACK_AB R4, R67, R68 ;  /* 0x000000444304723e */ /* 0x008fe200000010ff */
[----:B------:R-:W-:Y:S01]  /*e030*/  FADD.FTZ R113, R113, R2 ;  /* 0x0000000271717221 */ /* 0x000fe20000010000 */
[----:B--2---:R-:W-:Y:S01]  /*e040*/  F2FP.BF16.F32.PACK_AB R6, R65, R66 ;  /* 0x000000424106723e */ /* 0x004fe200000010ff */
        /* <DEDUP_REMOVED lines=10> */
[----:B-1----:R-:W-:Y:S01]  /*e0f0*/  F2FP.BF16.F32.PACK_AB R5, R25, R124 ;  /* 0x0000007c1905723e */ /* 0x002fe200000010ff */
[----:B------:R-:W-:Y:S01]  /*e100*/  FADD.FTZ R141, R141, R122 ;  /* 0x0000007a8d8d7221 */ /* 0x000fe20000010000 */
[----:B------:R-:W-:-:S03]  /*e110*/  FADD.FTZ R65, R65, R66 ;  /* 0x0000004241417221 */ /* 0x000fc60000010000 */
[----:B------:R-:W-:Y:S02]  /*e120*/  FADD.FTZ R140, R140, R141 ;  /* 0x0000008d8c8c7221 */ /* 0x000fe40000010000 */
[----:B------:R-:W-:Y:S02]  /*e130*/  MUFU.EX2 R64, R64 ;  /* 0x0000004000407308 */ /* 0x000fe40000000800 */
[----:B------:R-:W-:-:S04]  /*e140*/  FADD.FTZ R143, R143, R140 ;  /* 0x0000008c8f8f7221 */ /* 0x000fc80000010000 */
[----:B------:R-:W-:Y:S02]  /*e150*/  FADD.FTZ R142, R142, R143 ;  /* 0x0000008f8e8e7221 */ /* 0x000fe40000010000 */
[----:B------:R-:W1:Y:S01]  /*e160*/  MUFU.EX2 R63, R63 ;  /* 0x0000003f003f7308 */ /* 0x000e620000000800 */
[----:B--2---:R-:W-:Y:S01]  /*e170*/  F2FP.BF16.F32.PACK_AB R7, R27, R26 ;  /* 0x0000001a1b07723e */ /* 0x004fe200000010ff */
[----:B------:R-:W-:Y:S02]  /*e180*/  FADD.FTZ R145, R145, R142 ;  /* 0x0000008e91917221 */ /* 0x000fe40000010000 */
[----:B------:R-:W-:Y:S02]  /*e190*/  LDSM.16.MT88.4 R140, [R150+0x8c00] ;  /* 0x008c0000968c783b */ /* 0x000fe40000004200 */
[----:B------:R-:W-:Y:S02]  /*e1a0*/  FADD.FTZ R144, R144, R145 ;  /* 0x0000009190907221 */ /* 0x000fe40000010000 */
[----:B------:R-:W-:Y:S01]  /*e1b0*/  HMMA.16816.F32.BF16 R20, R4, R12, R20 ;  /* 0x0000000c0414723c */ /* 0x000fe20000041814 */
[----:B------:R-:W-:Y:S01]  /*e1c0*/  MUFU.EX2 R62, R62 ;  /* 0x0000003e003e7308 */ /* 0x000fe20000000800 */
[----:B------:R-:W-:-:S04]  /*e1d0*/  FADD.FTZ R147, R147, R144 ;  /* 0x0000009093937221 */ /* 0x000fc80000010000 */
[----:B------:R-:W-:Y:S01]  /*e1e0*/  FADD.FTZ R146, R146, R147 ;  /* 0x0000009392927221 */ /* 0x000fe20000010000 */
[----:B------:R-:W-:Y:S01]  /*e1f0*/  HMMA.16816.F32.BF16 R28, R4, R14, R28 ;  /* 0x0000000e041c723c */ /* 0x000fe2000004181c */
[----:B------:R-:W2:Y:S01]  /*e200*/  LDSM.16.MT88.4 R12, [R148+0x8000] ;  /* 0x00800000940c783b */ /* 0x000ea20000004200 */
[----:B------:R-:W3:Y:S01]  /*e210*/  MUFU.EX2 R61, R61 ;  /* 0x0000003d003d7308 */ /* 0x000ee20000000800 */
[----:B------:R-:W-:-:S03]  /*e220*/  FADD.FTZ R181, R181, R146 ;  /* 0x00000092b5b57221 */ /* 0x000fc60000010000 */
[----:B----4-:R-:W-:Y:S01]  /*e230*/  HMMA.16816.F32.BF16 R136, R4, R16, R136 ;  /* 0x000000100488723c */ /* 0x010fe20000041888 */
[----:B------:R-:W-:-:S03]  /*e240*/  FADD.FTZ R166, R166, R181 ;  /* 0x000000b5a6a67221 */ /* 0x000fc60000010000 */
[----:B------:R-:W-:Y:S01]  /*e250*/  MUFU.EX2 R32, R32 ;  /* 0x0000002000207308 */ /* 0x000fe20000000800 */
[----:B------:R-:W-:Y:S01]  /*e260*/  FADD.FTZ R177, R177, R166 ;  /* 0x000000a6b1b17221 */ /* 0x000fe20000010000 */
[----:B------:R-:W-:Y:S01]  /*e270*/  HMMA.16816.F32.BF16 R132, R4, R18, R132 ;  /* 0x000000120484723c */ /* 0x000fe20000041884 */
[----:B------:R-:W4:Y:S02]  /*e280*/  LDSM.16.MT88.4 R16, [R150+0x8400] ;  /* 0x008400009610783b */ /* 0x000f240000004200 */
[----:B------:R-:W-:-:S03]  /*e290*/  FADD.FTZ R168, R168, R177 ;  /* 0x000000b1a8a87221 */ /* 0x000fc60000010000 */
[----:B------:R-:W5:Y:S01]  /*e2a0*/  MUFU.EX2 R33, R33 ;  /* 0x0000002100217308 */ /* 0x000f620000000800 */
[----:B------:R-:W-:Y:S01]  /*e2b0*/  FADD.FTZ R173, R173, R168 ;  /* 0x000000a8adad7221 */ /* 0x000fe20000010000 */
[----:B-1----:R-:W-:Y:S01]  /*e2c0*/  F2FP.BF16.F32.PACK_AB R4, R63, R64 ;  /* 0x000000403f04723e */ /* 0x002fe200000010ff */
[----:B------:R-:W-:Y:S01]  /*e2d0*/  FADD.FTZ R64, R64, R65 ;  /* 0x0000004140407221 */ /* 0x000fe20000010000 */
[----:B---3--:R-:W-:Y:S01]  /*e2e0*/  F2FP.BF16.F32.PACK_AB R6, R61, R62 ;  /* 0x0000003e3d06723e */ /* 0x008fe200000010ff */
[----:B------:R-:W-:Y:S02]  /*e2f0*/  FADD.FTZ R170, R170, R173 ;  /* 0x000000adaaaa7221 */ /* 0x000fe40000010000 */
[----:B------:R-:W-:Y:S01]  /*e300*/  FADD.FTZ R63, R63, R64 ;  /* 0x000000403f3f7221 */ /* 0x000fe20000010000 */
[----:B------:R-:W-:Y:S01]  /*e310*/  MUFU.EX2 R0, R0 ;  /* 0x0000000000007308 */ /* 0x000fe20000000800 */
[----:B------:R-:W-:Y:S02]  /*e320*/  FADD.FTZ R171, R171, R170 ;  /* 0x000000aaabab7221 */ /* 0x000fe40000010000 */
[----:B------:R-:W-:-:S02]  /*e330*/  FADD.FTZ R62, R62, R63 ;  /* 0x0000003f3e3e7221 */ /* 0x000fc40000010000 */
[----:B------:R-:W-:Y:S02]  /*e340*/  FADD.FTZ R172, R172, R171 ;  /* 0x000000abacac7221 */ /* 0x000fe40000010000 */
[----:B------:R-:W-:Y:S01]  /*e350*/  FADD.FTZ R61, R61, R62 ;  /* 0x0000003e3d3d7221 */ /* 0x000fe20000010000 */
        /* <DEDUP_REMOVED lines=11> */
[----:B------:R-:W-:Y:S01]  /*e410*/  MUFU.EX2 R58, R58 ;  /* 0x0000003a003a7308 */ /* 0x000fe20000000800 */
[----:B------:R-:W-:Y:S01]  /*e420*/  HMMA.16816.F32.BF16 R20, R4, R8, R20 ;  /* 0x000000080414723c */ /* 0x000fe20000041814 */
[----:B------:R-:W-:-:S04]  /*e430*/  FADD.FTZ R151, R151, R152 ;  /* 0x0000009897977221 */ /* 0x000fc80000010000 */
[----:B------:R-:W-:Y:S01]  /*e440*/  FADD.FTZ R124, R124, R151 ;  /* 0x000000977c7c7221 */ /* 0x000fe20000010000 */
[----:B------:R-:W-:Y:S01]  /*e450*/  HMMA.16816.F32.BF16 R28, R4, R10, R28 ;  /* 0x0000000a041c723c */ /* 0x000fe2000004181c */
[----:B------:R-:W1:Y:S01]  /*e460*/  MUFU.EX2 R57, R57 ;  /* 0x0000003900397308 */ /* 0x000e620000000800 */
[----:B------:R-:W5:Y:S01]  /*e470*/  LDSM.16.MT88.4 R8, [R148+0x8400] ;  /* 0x008400009408783b */ /* 0x000f620000004200 */
[----:B------:R-:W-:-:S03]  /*e480*/  FADD.FTZ R25, R25, R124 ;  /* 0x0000007c19197221 */ /* 0x000fc60000010000 */
[C---:B--2---:R-:W-:Y:S01]  /*e490*/  HMMA.16816.F32.BF16 R136, R4.reuse, R12, R136 ;  /* 0x0000000c0488723c */ /* 0x044fe20000041888 */
[----:B------:R-:W-:Y:S02]  /*e4a0*/  FADD.FTZ R26, R26, R25 ;  /* 0x000000191a1a7221 */ /* 0x000fe40000010000 */
[----:B------:R-:W-:Y:S02]  /*e4b0*/  MUFU.EX2 R2, R2 ;  /* 0x0000000200027308 */ /* 0x000fe40000000800 */
[----:B------:R-:W-:Y:S01]  /*e4c0*/  FADD.FTZ R27, R27, R26 ;  /* 0x0000001a1b1b7221 */ /* 0x000fe20000010000 */
[----:B------:R-:W-:Y:S01]  /*e4d0*/  HMMA.16816.F32.BF16 R132, R4, R14, R132 ;  /* 0x0000000e0484723c */ /* 0x000fe20000041884 */
[----:B------:R-:W2:Y:S02]  /*e4e0*/  LDSM.16.MT88.4 R12, [R150+0x8800] ;  /* 0x00880000960c783b */ /* 0x000ea40000004200 */
[----:B------:R-:W-:Y:S02]  /*e4f0*/  FADD.FTZ R32, R32, R27 ;  /* 0x0000001b20207221 */ /* 0x000fe40000010000 */
[----:B------:R-:W4:Y:S02]  /*e500*/  MUFU.EX2 R47, R47 ;  /* 0x0000002f002f7308 */ /* 0x000f240000000800 */
[----:B---3--:R-:W-:Y:S01]  /*e510*/  F2FP.BF16.F32.PACK_AB R4, R59, R60 ;  /* 0x0000003c3b04723e */ /* 0x008fe200000010ff */
[----:B------:R-:W-:Y:S01]  /*e520*/  FADD.FTZ R33, R33, R32 ;  /* 0x0000002021217221 */ /* 0x000fe20000010000 */
[----:B-1----:R-:W-:Y:S01]  /*e530*/  F2FP.BF16.F32.PACK_AB R6, R57, R58 ;  /* 0x0000003a3906723e */ /* 0x002fe200000010ff */
[----:B------:R-:W-:-:S02]  /*e540*/  FADD.FTZ R60, R60, R61 ;  /* 0x0000003d3c3c7221 */ /* 0x000fc40000010000 */
[----:B------:R-:W-:Y:S01]  /*e550*/  FADD.FTZ R0, R0, R33 ;  /* 0x0000002100007221 */ /* 0x000fe20000010000 */
[----:B------:R-:W1:Y:S01]  /*e560*/  MUFU.EX2 R34, R34 ;  /* 0x0000002200227308 */ /* 0x000e620000000800 */
[----:B------:R-:W-:Y:S02]  /*e570*/  FADD.FTZ R59, R59, R60 ;  /* 0x0000003c3b3b7221 */ /* 0x000fe40000010000 */
[----:B------:R-:W-:Y:S02]  /*e580*/  FADD.FTZ R49, R49, R0 ;  /* 0x0000000031317221 */ /* 0x000fe40000010000 */
[----:B------:R-:W-:-:S03]  /*e590*/  FADD.FTZ R58, R58, R59 ;  /* 0x0000003b3a3a7221 */ /* 0x000fc60000010000 */
[----:B------:R-:W3:Y:S01]  /*e5a0*/  MUFU.EX2 R45, R45 ;  /* 0x0000002d002d7308 */ /* 0x000ee20000000800 */
[----:B----4-:R-:W-:Y:S01]  /*e5b0*/  F2FP.BF16.F32.PACK_AB R5, R47, R2 ;  /* 0x000000022f05723e */ /* 0x010fe200000010ff */
[----:B------:R-:W-:Y:S01]  /*e5c0*/  FADD.FTZ R2, R2, R49 ;  /* 0x0000003102027221 */ /* 0x000fe20000010000 */
[----:B------:R-:W-:-:S03]  /*e5d0*/  FADD.FTZ R57, R57, R58 ;  /* 0x0000003a39397221 */ /* 0x000fc60000010000 */
[----:B------:R-:W-:Y:S01]  /*e5e0*/  FADD.FTZ R47, R47, R2 ;  /* 0x000000022f2f7221 */ /* 0x000fe20000010000 */
[----:B------:R-:W-:Y:S01]  /*e5f0*/  MOV R2, R96 ;  /* 0x0000006000027202 */ /* 0x000fe20000000f00 */
[----:B------:R-:W-:Y:S02]  /*e600*/  MUFU.EX2 R56, R56 ;  /* 0x0000003800387308 */ /* 0x000fe40000000800 */
[----:B-1----:R-:W-:-:S06]  /*e610*/  FADD.FTZ R0, R34, R47 ;  /* 0x0000002f22007221 */ /* 0x002fcc0000010000 */
[----:B------:R-:W1:Y:S01]  /*e620*/  MUFU.EX2 R55, R55 ;  /* 0x0000003700377308 */ /* 0x000e620000000800 */
[C---:B---3--:R-:W-:Y:S01]  /*e630*/  F2FP.BF16.F32.PACK_AB R7, R45.reuse, R34 ;  /* 0x000000222d07723e */ /* 0x048fe200000010ff */
[----:B------:R-:W-:-:S06]  /*e640*/  FADD.FTZ R0, R45, R0 ;  /* 0x000000002d007221 */ /* 0x000fcc0000010000 */
[C---:B------:R-:W-:Y:S01]  /*e650*/  HMMA.16816.F32.BF16 R20, R4.reuse, R16, R20 ;  /* 0x000000100414723c */ /* 0x040fe20000041814 */
[----:B------:R-:W-:Y:S05]  /*e660*/  MUFU.EX2 R53, R53 ;  /* 0x0000003500357308 */ /* 0x000fea0000000800 */
[C---:B------:R-:W-:Y:S01]  /*e670*/  HMMA.16816.F32.BF16 R28, R4.reuse, R18, R28 ;  /* 0x00000012041c723c */ /* 0x040fe2000004181c */
[----:B------:R-:W3:Y:S02]  /*e680*/  LDSM.16.MT88.4 R16, [R148+0x8800] ;  /* 0x008800009410783b */ /* 0x000ee40000004200 */
[----:B------:R-:W4:Y:S03]  /*e690*/  MUFU.EX2 R120, R120 ;  /* 0x0000007800787308 */ /* 0x000f260000000800 */
[C---:B-----5:R-:W-:Y:S05]  /*e6a0*/  HMMA.16816.F32.BF16 R136, R4.reuse, R8, R136 ;  /* 0x000000080488723c */ /* 0x060fea0000041888 */
[----:B------:R-:W-:Y:S01]  /*e6b0*/  MUFU.EX2 R43, R43 ;  /* 0x0000002b002b7308 */ /* 0x000fe20000000800 */
[----:B------:R-:W-:Y:S01]  /*e6c0*/  HMMA.16816.F32.BF16 R132, R4, R10, R132 ;  /* 0x0000000a0484723c */ /* 0x000fe20000041884 */
[--C-:B------:R-:W-:Y:S01]  /*e6d0*/  FFMA.FTZ R8, R39, UR6, -R54.reuse ;  /* 0x0000000627087c23 */ /* 0x100fe20008010836 */
[----:B------:R-:W-:-:S05]  /*e6e0*/  FFMA.FTZ R39, R38, UR6, -R54 ;  /* 0x0000000626277c23 */ /* 0x000fca0008010836 */
[----:B------:R-:W5:Y:S01]  /*e6f0*/  MUFU.EX2 R42, R42 ;  /* 0x0000002a002a7308 */ /* 0x000f620000000800 */
[----:B-1----:R-:W-:Y:S01]  /*e700*/  F2FP.BF16.F32.PACK_AB R4, R55, R56 ;  /* 0x000000383704723e */ /* 0x002fe200000010ff */
[----:B------:R-:W-:Y:S01]  /*e710*/  FADD.FTZ R56, R56, R57 ;  /* 0x0000003938387221 */ /* 0x000fe20000010000 */
[----:B----4-:R-:W-:-:S05]  /*e720*/  F2FP.BF16.F32.PACK_AB R6, R120, R53 ;  /* 0x000000357806723e */ /* 0x010fca00000010ff */
[----:B------:R-:W-:Y:S08]  /*e730*/  MUFU.EX2 R41, R41 ;  /* 0x0000002900297308 */ /* 0x000ff00000000800 */
[----:B------:R-:W1:Y:S01]  /*e740*/  MUFU.EX2 R40, R40 ;  /* 0x0000002800287308 */ /* 0x000e620000000800 */
[----:B-----5:R-:W-:Y:S01]  /*e750*/  F2FP.BF16.F32.PACK_AB R5, R42, R43 ;  /* 0x0000002b2a05723e */ /* 0x020fe200000010ff */
[----:B------:R-:W-:Y:S01]  /*e760*/  FADD.FTZ R43, R43, R0 ;  /* 0x000000002b2b7221 */ /* 0x000fe20000010000 */
[----:B------:R-:W-:-:S03]  /*e770*/  FADD.FTZ R0, R55, R56 ;  /* 0x0000003837007221 */ /* 0x000fc60000010000 */
[----:B------:R-:W-:Y:S02]  /*e780*/  FADD.FTZ R42, R42, R43 ;  /* 0x0000002b2a2a7221 */ /* 0x000fe40000010000 */
[----:B------:R4:W-:Y:S08]  /*e790*/  MUFU.EX2 R38, R8 ;  /* 0x0000000800267308 */ /* 0x0009f00000000800 */
[----:B------:R-:W-:Y:S01]  /*e7a0*/  MUFU.EX2 R24, R24 ;  /* 0x0000001800187308 */ /* 0x000fe20000000800 */
[----:B-1----:R-:W-:-:S07]  /*e7b0*/  F2FP.BF16.F32.PACK_AB R7, R40, R41 ;  /* 0x000000292807723e */ /* 0x002fce00000010ff */
[C---:B--2---:R-:W-:Y:S01]  /*e7c0*/  HMMA.16816.F32.BF16 R20, R4.reuse, R12, R20 ;  /* 0x0000000c0414723c */ /* 0x044fe20000041814 */
[----:B----4-:R-:W1:Y:S01]  /*e7d0*/  LDSM.16.MT88.4 R8, [R148+0x8c00] ;  /* 0x008c00009408783b */ /* 0x010e620000004200 */
[----:B------:R-:W2:Y:S04]  /*e7e0*/  MUFU.EX2 R35, R35 ;  /* 0x0000002300237308 */ /* 0x000ea80000000800 */
[C---:B---3--:R-:W-:Y:S01]  /*e7f0*/  HMMA.16816.F32.BF16 R136, R4.reuse, R16, R136 ;  /* 0x000000100488723c */ /* 0x048fe20000041888 */
[----:B------:R-:W-:Y:S01]  /*e800*/  FFMA.FTZ R12, R37, UR6, -R54 ;  /* 0x00000006250c7c23 */ /* 0x000fe20008010836 */
[----:B------:R-:W-:Y:S02]  /*e810*/  FADD.FTZ R13, R41, R42 ;  /* 0x0000002a290d7221 */ /* 0x000fe40000010000 */
[----:B------:R-:W-:Y:S02]  /*e820*/  MUFU.EX2 R44, R44 ;  /* 0x0000002c002c7308 */ /* 0x000fe40000000800 */
[----:B------:R-:W-:Y:S01]  /*e830*/  HMMA.16816.F32.BF16 R28, R4, R14, R28 ;  /* 0x0000000e041c723c */ /* 0x000fe2000004181c */
[----:B------:R-:W-:-:S05]  /*e840*/  FADD.FTZ R13, R40, R13 ;  /* 0x0000000d280d7221 */ /* 0x000fca0000010000 */
[----:B------:R-:W3:Y:S01]  /*e850*/  MUFU.EX2 R251, R251 ;  /* 0x000000fb00fb7308 */ /* 0x000ee20000000800 */
[----:B------:R-:W-:Y:S07]  /*e860*/  HMMA.16816.F32.BF16 R132, R4, R18, R132 ;  /* 0x000000120484723c */ /* 0x000fee0000041884 */
[----:B------:R-:W4:Y:S01]  /*e870*/  MUFU.EX2 R39, R39 ;  /* 0x0000002700277308 */ /* 0x000f220000000800 */
[----:B--2---:R-:W-:-:S07]  /*e880*/  F2FP.BF16.F32.PACK_AB R4, R35, R24 ;  /* 0x000000182304723e */ /* 0x004fce00000010ff */
[----:B------:R-:W-:Y:S01]  /*e890*/  MUFU.EX2 R12, R12 ;  /* 0x0000000c000c7308 */ /* 0x000fe20000000800 */
[----:B---3--:R-:W-:-:S07]  /*e8a0*/  F2FP.BF16.F32.PACK_AB R6, R251, R44 ;  /* 0x0000002cfb06723e */ /* 0x008fce00000010ff */
[----:B------:R-:W2:Y:S01]  /*e8b0*/  MUFU.EX2 R3, R3 ;  /* 0x0000000300037308 */ /* 0x000ea20000000800 */
[----:B----4-:R-:W-:Y:S01]  /*e8c0*/  F2FP.BF16.F32.PACK_AB R5, R39, R38 ;  /* 0x000000262705723e */ /* 0x010fe200000010ff */
[----:B------:R-:W-:-:S04]  /*e8d0*/  FADD.FTZ R38, R38, R13 ;  /* 0x0000000d26267221 */ /* 0x000fc80000010000 */
[----:B------:R-:W-:Y:S01]  /*e8e0*/  FADD.FTZ R39, R39, R38 ;  /* 0x0000002627277221 */ /* 0x000fe20000010000 */
[----:B--2---:R-:W-:-:S03]  /*e8f0*/  F2FP.BF16.F32.PACK_AB R7, R3, R12 ;  /* 0x0000000c0307723e */ /* 0x004fc600000010ff */
[----:B------:R-:W-:-:S04]  /*e900*/  FADD.FTZ R12, R12, R39 ;  /* 0x000000270c0c7221 */ /* 0x000fc80000010000 */
[----:B------:R-:W-:Y:S01]  /*e910*/  FADD.FTZ R252, R3, R12 ;  /* 0x0000000c03fc7221 */ /* 0x000fe20000010000 */
[C---:B-1----:R-:W-:Y:S06]  /*e920*/  HMMA.16816.F32.BF16 R136, R4.reuse, R8, R136 ;  /* 0x000000080488723c */ /* 0x042fec0000041888 */
[----:B------:R-:W-:Y:S01]  /*e930*/  HMMA.16816.F32.BF16 R144, R4, R140, R20 ;  /* 0x0000008c0490723c */ /* 0x000fe20000041814 */
[----:B------:R-:W-:Y:S01]  /*e940*/  FADD.FTZ R9, R53, R0 ;  /* 0x0000000035097221 */ /* 0x000fe20000010000 */
[----:B------:R-:W-:-:S03]  /*e950*/  MOV R0, R94 ;  /* 0x0000005e00007202 */ /* 0x000fc60000000f00 */
[----:B------:R-:W-:Y:S01]  /*e960*/  FADD.FTZ R9, R120, R9 ;  /* 0x0000000978097221 */ /* 0x000fe20000010000 */
[----:B------:R-:W-:Y:S03]  /*e970*/  HMMA.16816.F32.BF16 R140, R4, R142, R28 ;  /* 0x0000008e048c723c */ /* 0x000fe6000004181c */
[----:B------:R-:W-:-:S03]  /*e980*/  FADD.FTZ R24, R24, R9 ;  /* 0x0000000918187221 */ /* 0x000fc60000010000 */
[----:B------:R-:W-:Y:S01]  /*e990*/  HMMA.16816.F32.BF16 R132, R4, R10, R132 ;  /* 0x0000000a0484723c */ /* 0x000fe20000041884 */
[----:B------:R-:W-:-:S04]  /*e9a0*/  FADD.FTZ R35, R35, R24 ;  /* 0x0000001823237221 */ /* 0x000fc80000010000 */
[----:B------:R-:W-:-:S04]  /*e9b0*/  FADD.FTZ R44, R44, R35 ;  /* 0x000000232c2c7221 */ /* 0x000fc80000010000 */
[----:B------:R-:W-:-:S15]  /*e9c0*/  FADD.FTZ R251, R251, R44 ;  /* 0x0000002cfbfb7221 */ /* 0x000fde0000010000 */
.L_x_1627:
        /* <DEDUP_REMOVED lines=13> */
[----:B------:R-:W-:Y:S01]  /*eaa0*/  ULDC UR12, c[0x0][0x39c] ;  /* 0x0000e700000c7ab9 */ /* 0x000fe20000000800 */
[----:B------:R-:W-:-:S10]  /*eab0*/  ULDC UR4, c[0x0][0x2ec] ;  /* 0x0000bb0000047ab9 */ /* 0x000fd40000000800 */
.L_x_1637:
[----:B------:R-:W-:Y:S04]  /*eac0*/  DEPBAR.LE SB0, 0x0 ;  /* 0x000080000000791a */ /* 0x000fe80000000000 */
[----:B------:R-:W-:Y:S01]  /*ead0*/  BAR.SYNC.DEFER_BLOCKING 0x0 ;  /* 0x0000000000007b1d */ /* 0x000fe20000010000 */
[----:B------:R-:W-:Y:S02]  /*eae0*/  MOV R10, R250 ;  /* 0x000000fa000a7202 */ /* 0x000fe40000000f00 */
[----:B------:R-:W-:Y:S03]  /*eaf0*/  MOV R0, R247 ;  /* 0x000000f700007202 */ /* 0x000fe60000000f00 */
[----:B------:R-:W-:Y:S05]  /*eb00*/  @!P6 BRA `(.L_x_1634) ;  /* 0x0000000000f4e947 */ /* 0x000fea0003800000 */
[----:B------:R-:W1:Y:S01]  /*eb10*/  LDC R0, c[0x0][0x380] ;  /* 0x0000e000ff007b82 */ /* 0x000e620000000800 */
[----:B------:R-:W-:Y:S04]  /*eb20*/  SHF.L.U32 R11, R237, 0x8, RZ ;  /* 0x00000008ed0b7819 */ /* 0x000fe800000006ff */
[----:B------:R-:W-:Y:S02]  /*eb30*/  IABS R6, R11 ;  /* 0x0000000b00067213 */ /* 0x000fe40000000000 */
[-C--:B-1----:R-:W-:Y:S04]  /*eb40*/  IABS R2, R0.reuse ;  /* 0x0000000000027213 */ /* 0x082fe80000000000 */
[----:B------:R-:W1:Y:S10]  /*eb50*/  I2F.RP R7, R2 ;  /* 0x0000000200077306 */ /* 0x000e740000209400 */
[----:B-1----:R-:W1:Y:S02]  /*eb60*/  MUFU.RCP R3, R7 ;  /* 0x0000000700037308 */ /* 0x002e640000001000 */
[----:B-1----:R-:W-:Y:S02]  /*eb70*/  VIADD R8, R3, 0xffffffe ;  /* 0x0ffffffe03087836 */ /* 0x002fe40000000000 */
[C---:B------:R-:W-:Y:S01]  /*eb80*/  VIADD R3, R11.reuse, 0xffffff00 ;  /* 0xffffff000b037836 */ /* 0x040fe20000000000 */
[-C--:B------:R-:W-:Y:S05]  /*eb90*/  LOP3.LUT R11, R11, R0.reuse, RZ, 0x3c, !PT ;  /* 0x000000000b0b7212 */ /* 0x080fea00078e3cff */
[----:B------:R-:W1:Y:S01]  /*eba0*/  F2I.FTZ.U32.TRUNC.NTZ R9, R8 ;  /* 0x0000000800097305 */ /* 0x000e62000021f000 */
[----:B------:R-:W-:Y:S02]  /*ebb0*/  IABS R4, R3 ;  /* 0x0000000300047213 */ /* 0x000fe40000000000 */
[----:B------:R-:W-:Y:S02]  /*ebc0*/  LOP3.LUT R3, R3, R0, RZ, 0x3c, !PT ;  /* 0x0000000003037212 */ /* 0x000fe400078e3cff */
[----:B------:R-:W-:Y:S02]  /*ebd0*/  ISETP.GE.AND P2, PT, R11, RZ, PT ;  /* 0x000000ff0b00720c */ /* 0x000fe40003f46270 */
        /* <DEDUP_REMOVED lines=19> */
[----:B------:R-:W-:Y:S01]  /*ed10*/  ISETP.GE.U32.AND P5, PT, R6, R2, PT ;  /* 0x000000020600720c */ /* 0x000fe20003fa6070 */
[----:B------:R-:W1:Y:S01]  /*ed20*/  LDC.64 R4, c[0x0][0x250] ;  /* 0x00009400ff047b82 */ /* 0x000e620000000a00 */
        /* <DEDUP_REMOVED lines=17> */
[-C--:B-1----:R-:W-:Y:S02]  /*ee40*/  IMAD R0, R11, R4.reuse, RZ ;  /* 0x000000040b007224 */ /* 0x082fe400078e02ff */
[C---:B------:R-:W-:Y:S04]  /*ee50*/  IMAD.WIDE.U32 R10, R9.reuse, R4, RZ ;  /* 0x00000004090a7225 */ /* 0x040fe800078e00ff */
[----:B------:R-:W-:Y:S04]  /*ee60*/  IMAD R0, R9, R5, R0 ;  /* 0x0000000509007224 */ /* 0x000fe800078e0200 */
[----:B------:R-:W-:Y:S01]  /*ee70*/  IMAD.IADD R11, R11, 0x1, R0 ;  /* 0x000000010b0b7824 */ /* 0x000fe200078e0200 */
[----:B--2---:R-:W-:Y:S04]  /*ee80*/  IADD3 R6, -R7, R6, RZ ;  /* 0x0000000607067210 */ /* 0x004fe80007ffe1ff */
[----:B------:R-:W-:Y:S01]  /*ee90*/  SHF.R.S32.HI R5, RZ, 0x1f, R6 ;  /* 0x0000001fff057819 */ /* 0x000fe20000011406 */
[CC--:B---3--:R-:W-:Y:S04]  /*eea0*/  IMAD.WIDE.U32 R10, R6.reuse, R2.reuse, R10 ;  /* 0x00000002060a7225 */ /* 0x0c8fe800078e000a */
[----:B------:R-:W-:Y:S04]  /*eeb0*/  IMAD R5, R5, R2, RZ ;  /* 0x0000000205057224 */ /* 0x000fe800078e02ff */
[----:B------:R-:W-:Y:S05]  /*eec0*/  IMAD R5, R6, R3, R5 ;  /* 0x0000000306057224 */ /* 0x000fea00078e0205 */
[----:B------:R-:W-:Y:S07]  /*eed0*/  IADD3 R0, R11, R5, RZ ;  /* 0x000000050b007210 */ /* 0x000fee0007ffe0ff */
.L_x_1634:
[C---:B------:R-:W-:Y:S04]  /*eee0*/  LEA R234, P0, R10.reuse, R234, 0x1 ;  /* 0x000000ea0aea7211 */ /* 0x040fe800078008ff */
        /* <DEDUP_REMOVED lines=11> */
[----:B------:R-:W-:Y:S01]  /*efa0*/  LDGSTS.E.BYPASS.LTC128B.128 [R239+0x5800], desc[UR8][R30.64] ;  /* 0x058000001eef7fae */ /* 0x000fe2000b901d48 */
[----:B------:R-:W-:Y:S02]  /*efb0*/  IADD3.X R27, R29, UR14, RZ, P0, !PT ;  /* 0x0000000e1d1b7c10 */ /* 0x000fe400087fe4ff */
[----:B------:R-:W-:Y:S04]  /*efc0*/  IADD3 R24, P0, R26, UR13, RZ ;  /* 0x0000000d1a187c10 */ /* 0x000fe8000ff1e0ff */
[----:B------:R-:W-:Y:S01]  /*efd0*/  IADD3.X R25, R27, UR14, RZ, P0, !PT ;  /* 0x0000000e1b197c10 */ /* 0x000fe200087fe4ff */
[----:B------:R-:W-:Y:S01]  /*efe0*/  LDGSTS.E.BYPASS.LTC128B.128 [R239+0x6000], desc[UR8][R28.64] ;  /* 0x060000001cef7fae */ /* 0x000fe2000b901d48 */
[----:B------:R-:W-:Y:S04]  /*eff0*/  IADD3 R2, P0, R24, UR13, RZ ;  /* 0x0000000d18027c10 */ /* 0x000fe8000ff1e0ff */
[----:B------:R-:W-:Y:S02]  /*f000*/  IADD3.X R3, R25, UR14, RZ, P0, !PT ;  /* 0x0000000e19037c10 */ /* 0x000fe400087fe4ff */
[----:B------:R-:W-:Y:S01]  /*f010*/  IADD3 R32, P0, R2, UR13, RZ ;  /* 0x0000000d02207c10 */ /* 0x000fe2000ff1e0ff */
[----:B------:R-:W-:Y:S03]  /*f020*/  LDGSTS.E.BYPASS.LTC128B.128 [R239+0x6800], desc[UR8][R26.64] ;  /* 0x068000001aef7fae */ /* 0x000fe6000b901d48 */
[----:B------:R-:W-:Y:S02]  /*f030*/  IADD3.X R33, R3, UR14, RZ, P0, !PT ;  /* 0x0000000e03217c10 */ /* 0x000fe400087fe4ff */
[----:B------:R-:W-:Y:S03]  /*f040*/  IADD3 R34, P0, R32, UR13, RZ ;  /* 0x0000000d20227c10 */ /* 0x000fe6000ff1e0ff */
[----:B------:R1:W-:Y:S01]  /*f050*/  LDGSTS.E.BYPASS.LTC128B.128 [R239+0x7000], desc[UR8][R24.64] ;  /* 0x0700000018ef7fae */ /* 0x0003e2000b901d48 */
[----:B------:R-:W-:Y:S02]  /*f060*/  IADD3.X R35, R33, UR14, RZ, P0, !PT ;  /* 0x0000000e21237c10 */ /* 0x000fe400087fe4ff */
[----:B------:R-:W-:Y:S05]  /*f070*/  ISETP.GE.AND P0, PT, R237, 0x2, PT ;  /* 0x00000002ed00780c */ /* 0x000fea0003f06270 */
[----:B------:R-:W-:Y:S08]  /*f080*/  LDGSTS.E.BYPASS.LTC128B.128 [R239+0x7800], desc[UR8][R2.64] ;  /* 0x0780000002ef7fae */ /* 0x000ff0000b901d48 */
[----:B------:R-:W-:Y:S08]  /*f090*/  LDGSTS.E.BYPASS.LTC128B.128 [R239+0x8000], desc[UR8][R32.64] ;  /* 0x0800000020ef7fae */ /* 0x000ff0000b901d48 */
[----:B------:R2:W-:Y:S08]  /*f0a0*/  LDGSTS.E.BYPASS.LTC128B.128 [R239+0x8800], desc[UR8][R34.64] ;  /* 0x0880000022ef7fae */ /* 0x0005f0000b901d48 */
[----:B------:R-:W-:Y:S08]  /*f0b0*/  LDSM.16.M88.4 R152, [R231] ;  /* 0x00000000e798783b */ /* 0x000ff00000000200 */
[----:B------:R-:W0:Y:S08]  /*f0c0*/  LDGDEPBAR ;  /* 0x00000000000079af */ /* 0x000e300000000000 */
[----:B------:R-:W3:Y:S08]  /*f0d0*/  LDSM.16.M88.4 R156, [R229+0x1000] ;  /* 0x00100000e59c783b */ /* 0x000ef00000000200 */
[----:B------:R-:W4:Y:S08]  /*f0e0*/  LDSM.16.M88.4 R160, [R229+0x1400] ;  /* 0x00140000e5a0783b */ /* 0x000f300000000200 */
[----:B------:R-:W5:Y:S08]  /*f0f0*/  LDSM.16.M88.4 R164, [R229+0x1800] ;  /* 0x00180000e5a4783b */ /* 0x000f700000000200 */
[----:B------:R-:W2:Y:S08]  /*f100*/  LDSM.16.M88.4 R168, [R229+0x1c00] ;  /* 0x001c0000e5a8783b */ /* 0x000eb00000000200 */
        /* <DEDUP_REMOVED lines=12> */
[----:B------:R-:W-:Y:S08]  /*f1d0*/  LDSM.16.M88.4 R220, [R230] ;  /* 0x00000000e6dc783b */ /* 0x000ff00000000200 */
[----:B------:R-:W2:Y:S01]  /*f1e0*/  LDSM.16.M88.4 R224, [R228] ;  /* 0x00000000e4e0783b */ /* 0x000ea20000000200 */
[C---:B---3--:R-:W-:Y:S06]  /*f1f0*/  HMMA.16816.F32.BF16 R4, R152.reuse, R156, RZ ;  /* 0x0000009c9804723c */ /* 0x048fec00000418ff */
[C---:B------:R-:W-:Y:S01]  /*f200*/  HMMA.16816.F32.BF16 R8, R152.reuse, R158, RZ ;  /* 0x0000009e9808723c */ /* 0x040fe200000418ff */
[----:B------:R-:W-:Y:S05]  /*f210*/  LDSM.16.M88.4 R156, [R228+0x800] ;  /* 0x00080000e49c783b */ /* 0x000fea0000000200 */
[C---:B----4-:R-:W-:Y:S06]  /*f220*/  HMMA.16816.F32.BF16 R12, R152.reuse, R160, RZ ;  /* 0x000000a0980c723c */ /* 0x050fec00000418ff */
[C---:B------:R-:W-:Y:S06]  /*f230*/  HMMA.16816.F32.BF16 R16, R152.reuse, R162, RZ ;  /* 0x000000a29810723c */ /* 0x040fec00000418ff */
[C---:B-----5:R-:W-:Y:S06]  /*f240*/  HMMA.16816.F32.BF16 R20, R152.reuse, R164, RZ ;  /* 0x000000a49814723c */ /* 0x060fec00000418ff */
[C---:B-1----:R-:W-:Y:S06]  /*f250*/  HMMA.16816.F32.BF16 R24, R152.reuse, R166, RZ ;  /* 0x000000a69818723c */ /* 0x042fec00000418ff */
        /* <DEDUP_REMOVED lines=28> */
[C---:B------:R-:W-:Y:S11]  /*f420*/  HMMA.16816.F32.BF16 R8, R220.reuse, R226, R8 ;  /* 0x000000e2dc08723c */ /* 0x040ff60000041808 */
[----:B------:R-:W-:Y:S07]  /*f430*/  @!UPT UIADD3 URZ, URZ, URZ, URZ ;  /* 0x0000003f3f3ff290 */ /* 0x000fee000fffe03f */
[----:B------:R-:W-:Y:S01]  /*f440*/  FMUL.FTZ R0, R6, UR12 ;  /* 0x0000000c06007c20 */ /* 0x000fe20008410000 */
[----:B------:R-:W-:Y:S01]  /*f450*/  FMUL.FTZ R2, R7, UR12 ;  /* 0x0000000c07027c20 */ /* 0x000fe20008410000 */
[----:B------:R-:W-:Y:S01]  /*f460*/  FMUL.FTZ R3, R5, UR12 ;  /* 0x0000000c05037c20 */ /* 0x000fe20008410000 */
[----:B------:R-:W-:Y:S01]  /*f470*/  FMUL.FTZ R235, R4, UR12 ;  /* 0x0000000c04eb7c20 */ /* 0x000fe20008410000 */
[----:B------:R2:W3:Y:S02]  /*f480*/  MUFU.TANH R171, R0 ;  /* 0x0000000000ab7308 */ /* 0x0004e40000002400 */
[----:B------:R-:W-:Y:S01]  /*f490*/  FMUL.FTZ R179, R8, UR12 ;  /* 0x0000000c08b37c20 */ /* 0x000fe20008410000 */
[C---:B-1----:R-:W-:Y:S07]  /*f4a0*/  HMMA.16816.F32.BF16 R12, R220.reuse, R152, R12 ;  /* 0x00000098dc0c723c */ /* 0x042fee000004180c */
[----:B------:R-:W1:Y:S01]  /*f4b0*/  MUFU.TANH R177, R2 ;  /* 0x0000000200b17308 */ /* 0x000e620000002400 */
[C---:B------:R-:W-:Y:S01]  /*f4c0*/  HMMA.16816.F32.BF16 R16, R220.reuse, R154, R16 ;  /* 0x0000009adc10723c */ /* 0x040fe20000041810 */
[----:B------:R-:W4:Y:S08]  /*f4d0*/  LDSM.16.M88.4 R152, [R228+0xc00] ;  /* 0x000c0000e498783b */ /* 0x000f300000000200 */
[----:B------:R5:W1:Y:S02]  /*f4e0*/  MUFU.TANH R167, R3 ;  /* 0x0000000300a77308 */ /* 0x000a640000002400 */
[----:B--2---:R-:W-:Y:S01]  /*f4f0*/  FMUL.FTZ R0, R11, UR12 ;  /* 0x0000000c0b007c20 */ /* 0x004fe20008410000 */
[C---:B------:R-:W-:Y:S07]  /*f500*/  HMMA.16816.F32.BF16 R20, R220.reuse, R156, R20 ;  /* 0x0000009cdc14723c */ /* 0x040fee0000041814 */
[----:B------:R2:W1:Y:S01]  /*f510*/  MUFU.TANH R11, R0 ;  /* 0x00000000000b7308 */ /* 0x0004620000002400 */
[C---:B------:R-:W-:Y:S01]  /*f520*/  HMMA.16816.F32.BF16 R24, R220.reuse, R158, R24 ;  /* 0x0000009edc18723c */ /* 0x040fe20000041818 */
[----:B------:R-:W3:Y:S02]  /*f530*/  LDSM.16.M88.4 R156, [R228+0x1000] ;  /* 0x00100000e49c783b */ /* 0x000ee40000000200 */
[----:B------:R-:W-:Y:S06]  /*f540*/  FMUL.FTZ R191, R12, UR12 ;  /* 0x0000000c0cbf7c20 */ /* 0x000fec0008410000 */
[----:B------:R1:W1:Y:S02]  /*f550*/  MUFU.TANH R169, R235 ;  /* 0x000000eb00a97308 */ /* 0x0002640000002400 */
[----:B-----5:R-:W-:Y:S01]  /*f560*/  FMUL.FTZ R3, R10, UR12 ;  /* 0x0000000c0a037c20 */ /* 0x020fe20008410000 */
[----:B------:R-:W-:Y:S01]  /*f570*/  FMUL.FTZ R13, R13, UR12 ;  /* 0x0000000c0d0d7c20 */ /* 0x000fe20008410000 */
[----:B------:R-:W-:Y:S01]  /*f580*/  FMUL.FTZ R2, R16, UR12 ;  /* 0x0000000c10027c20 */ /* 0x000fe20008410000 */
[----:B------:R-:W-:Y:S01]  /*f590*/  FMUL.FTZ R14, R14, UR12 ;  /* 0x0000000c0e0e7c20 */ /* 0x000fe20008410000 */
[----:B------:R-:W-:Y:S04]  /*f5a0*/  FMUL.FTZ R15, R15, UR12 ;  /* 0x0000000c0f0f7c20 */ /* 0x000fe80008410000 */
[----:B------:R5:W3:Y:S01]  /*f5b0*/  MUFU.TANH R183, R3 ;  /* 0x0000000300b77308 */ /* 0x000ae20000002400 */
[----:B--2---:R-:W-:Y:S01]  /*f5c0*/  FMUL.FTZ R0, R19, UR12 ;  /* 0x0000000c13007c20 */ /* 0x004fe20008410000 */
[----:B------:R-:W-:Y:S01]  /*f5d0*/  FMUL.FTZ R203, R20, UR12 ;  /* 0x0000000c14cb7c20 */ /* 0x000fe20008410000 */
[----:B------:R-:W-:Y:S01]  /*f5e0*/  FMUL.FTZ R21, R21, UR12 ;  /* 0x0000000c15157c20 */ /* 0x000fe20008410000 */
[----:B------:R-:W-:Y:S06]  /*f5f0*/  FMUL.FTZ R22, R22, UR12 ;  /* 0x0000000c16167c20 */ /* 0x000fec0008410000 */
[----:B------:R2:W2:Y:S01]  /*f600*/  MUFU.TANH R19, R0 ;  /* 0x0000000000137308 */ /* 0x0004a20000002400 */
[----:B------:R-:W-:Y:S01]  /*f610*/  FMUL.FTZ R24, R24, UR12 ;  /* 0x0000000c18187c20 */ /* 0x000fe20008410000 */
[----:B------:R-:W-:Y:S01]  /*f620*/  FMUL.FTZ R25, R25, UR12 ;  /* 0x0000000c19197c20 */ /* 0x000fe20008410000 */
[----:B------:R-:W-:Y:S01]  /*f630*/  FMUL.FTZ R26, R26, UR12 ;  /* 0x0000000c1a1a7c20 */ /* 0x000fe20008410000 */
[----:B-1----:R-:W-:Y:S01]  /*f640*/  FMUL.FTZ R235, R9, UR12 ;  /* 0x0000000c09eb7c20 */ /* 0x002fe20008410000 */
[C---:B----4-:R-:W-:Y:S05]  /*f650*/  HMMA.16816.F32.BF16 R28, R220.reuse, R152, R28 ;  /* 0x00000098dc1c723c */ /* 0x050fea000004181c */
[----:B------:R-:W1:Y:S01]  /*f660*/  MUFU.TANH R215, R24 ;  /* 0x0000001800d77308 */ /* 0x000e620000002400 */
[----:B-----5:R-:W-:Y:S01]  /*f670*/  FMUL.FTZ R3, R18, UR12 ;  /* 0x0000000c12037c20 */ /* 0x020fe20008410000 */
[C---:B------:R-:W-:Y:S08]  /*f680*/  HMMA.16816.F32.BF16 R32, R220.reuse, R154, R32 ;  /* 0x0000009adc20723c */ /* 0x040ff00000041820 */
[----:B------:R-:W4:Y:S03]  /*f690*/  MUFU.TANH R217, R25 ;  /* 0x0000001900d97308 */ /* 0x000f260000002400 */
[----:B--2---:R-:W-:Y:S01]  /*f6a0*/  FMUL.FTZ R0, R27, UR12 ;  /* 0x0000000c1b007c20 */ /* 0x004fe20008410000 */
[C---:B---3--:R-:W-:Y:S06]  /*f6b0*/  HMMA.16816.F32.BF16 R36, R220.reuse, R156, R36 ;  /* 0x0000009cdc24723c */ /* 0x048fec0000041824 */
[----:B------:R2:W3:Y:S01]  /*f6c0*/  MUFU.TANH R219, R26 ;  /* 0x0000001a00db7308 */ /* 0x0004e20000002400 */
[C---:B------:R-:W-:Y:S04]  /*f6d0*/  HMMA.16816.F32.BF16 R40, R220.reuse, R158, R40 ;  /* 0x0000009edc28723c */ /* 0x040fe80000041828 */
        /* <DEDUP_REMOVED lines=8> */
[----:B------:R-:W1:Y:S01]  /*f760*/  MUFU.TANH R161, R28 ;  /* 0x0000001c00a17308 */ /* 0x000e620000002400 */
[----:B--2---:R-:W2:Y:S01]  /*f770*/  LDSM.16.M88.4 R24, [R228+0x1400] ;  /* 0x00140000e418783b */ /* 0x004ea20000000200 */
[----:B------:R-:W-:Y:S01]  /*f780*/  FMUL.FTZ R35, R35, UR12 ;  /* 0x0000000c23237c20 */ /* 0x000fe20008410000 */
[----:B------:R-:W-:Y:S01]  /*f790*/  FMUL.FTZ R36, R36, UR12 ;  /* 0x0000000c24247c20 */ /* 0x000fe20008410000 */
[----:B------:R-:W-:Y:S01]  /*f7a0*/  FMUL.FTZ R37, R37, UR12 ;  /* 0x0000000c25257c20 */ /* 0x000fe20008410000 */
[----:B------:R-:W-:Y:S01]  /*f7b0*/  FMUL.FTZ R38, R38, UR12 ;  /* 0x0000000c26267c20 */ /* 0x000fe20008410000 */
[----:B------:R-:W-:Y:S04]  /*f7c0*/  FMUL.FTZ R39, R39, UR12 ;  /* 0x0000000c27277c20 */ /* 0x000fe80008410000 */
[----:B------:R-:W1:Y:S01]  /*f7d0*/  MUFU.TANH R163, R29 ;  /* 0x0000001d00a37308 */ /* 0x000e620000002400 */
[----:B-----5:R-:W-:Y:S01]  /*f7e0*/  FMUL.FTZ R0, R43, UR12 ;  /* 0x0000000c2b007c20 */ /* 0x020fe20008410000 */
[----:B------:R-:W-:Y:S08]  /*f7f0*/  FMUL.FTZ R40, R40, UR12 ;  /* 0x0000000c28287c20 */ /* 0x000ff00008410000 */
[----:B------:R-:W1:Y:S10]  /*f800*/  MUFU.TANH R165, R30 ;  /* 0x0000001e00a57308 */ /* 0x000e740000002400 */
[----:B------:R5:W1:Y:S10]  /*f810*/  MUFU.TANH R157, R31 ;  /* 0x0000001f009d7308 */ /* 0x000a740000002400 */
[----:B------:R4:W1:Y:S10]  /*f820*/  MUFU.TANH R197, R2 ;  /* 0x0000000200c57308 */ /* 0x0008740000002400 */
[----:B------:R-:W1:Y:S01]  /*f830*/  MUFU.TANH R6, R0 ;  /* 0x0000000000067308 */ /* 0x000e620000002400 */
[----:B-----5:R-:W5:Y:S01]  /*f840*/  LDSM.16.M88.4 R28, [R228+0x1800] ;  /* 0x00180000e41c783b */ /* 0x020f620000000200 */
[C---:B--2---:R-:W-:Y:S08]  /*f850*/  HMMA.16816.F32.BF16 R44, R220.reuse, R24, R44 ;  /* 0x00000018dc2c723c */ /* 0x044ff0000004182c */
[----:B------:R2:W1:Y:S01]  /*f860*/  MUFU.TANH R181, R235 ;  /* 0x000000eb00b57308 */ /* 0x0004620000002400 */
[C---:B------:R-:W-:Y:S01]  /*f870*/  HMMA.16816.F32.BF16 R48, R220.reuse, R26, R48 ;  /* 0x0000001adc30723c */ /* 0x040fe20000041830 */
[----:B------:R-:W3:Y:S02]  /*f880*/  LDSM.16.M88.4 R24, [R228+0x1c00] ;  /* 0x001c0000e418783b */ /* 0x000ee40000000200 */
[----:B----4-:R-:W-:Y:S06]  /*f890*/  FMUL.FTZ R2, R23, UR12 ;  /* 0x0000000c17027c20 */ /* 0x010fec0008410000 */
[----:B------:R-:W4:Y:S10]  /*f8a0*/  MUFU.TANH R199, R3 ;  /* 0x0000000300c77308 */ /* 0x000f340000002400 */
[----:B------:R1:W1:Y:S01]  /*f8b0*/  MUFU.TANH R23, R2 ;  /* 0x0000000200177308 */ /* 0x0002620000002400 */
[----:B--2---:R-:W-:Y:S01]  /*f8c0*/  FMUL.FTZ R235, R17, UR12 ;  /* 0x0000000c11eb7c20 */ /* 0x004fe20008410000 */
[----:B------:R-:W-:Y:S01]  /*f8d0*/  FMUL.FTZ R43, R47, UR12 ;  /* 0x0000000c2f2b7c20 */ /* 0x000fe20008410000 */
[----:B------:R-:W-:Y:S07]  /*f8e0*/  FMUL.FTZ R44, R44, UR12 ;  /* 0x0000000c2c2c7c20 */ /* 0x000fee0008410000 */
[----:B------:R-:W2:Y:S01]  /*f8f0*/  MUFU.TANH R193, R14 ;  /* 0x0000000e00c17308 */ /* 0x000ea20000002400 */
[----:B------:R-:W-:Y:S01]  /*f900*/  FMUL.FTZ R49, R49, UR12 ;  /* 0x0000000c31317c20 */ /* 0x000fe20008410000 */
[----:B------:R-:W-:Y:S01]  /*f910*/  FMUL.FTZ R47, R51, UR12 ;  /* 0x0000000c332f7c20 */ /* 0x000fe20008410000 */
[----:B------:R-:W-:Y:S07]  /*f920*/  FMUL.FTZ R48, R48, UR12 ;  /* 0x0000000c30307c20 */ /* 0x000fee0008410000 */
[----:B------:R-:W2:Y:S01]  /*f930*/  MUFU.TANH R10, R49 ;  /* 0x00000031000a7308 */ /* 0x000ea20000002400 */
[C---:B-----5:R-:W-:Y:S03]  /*f940*/  HMMA.16816.F32.BF16 R52, R220.reuse, R28, R52 ;  /* 0x0000001cdc34723c */ /* 0x060fe60000041834 */
[----:B-1----:R-:W-:Y:S01]  /*f950*/  FMUL.FTZ R2, R41, UR12 ;  /* 0x0000000c29027c20 */ /* 0x002fe20008410000 */
[----:B------:R-:W-:Y:S01]  /*f960*/  FMUL.FTZ R41, R42, UR12 ;  /* 0x0000000c2a297c20 */ /* 0x000fe20008410000 */
[----:B------:R-:W-:Y:S01]  /*f970*/  FMUL.FTZ R42, R45, UR12 ;  /* 0x0000000c2d2a7c20 */ /* 0x000fe20008410000 */
[C---:B------:R-:W-:Y:S03]  /*f980*/  HMMA.16816.F32.BF16 R56, R220.reuse, R30, R56 ;  /* 0x0000001edc38723c */ /* 0x040fe60000041838 */
[----:B------:R1:W1:Y:S01]  /*f990*/  MUFU.TANH R159, R2 ;  /* 0x00000002009f7308 */ /* 0x0002620000002400 */
[----:B------:R-:W5:Y:S01]  /*f9a0*/  LDSM.16.M88.4 R28, [R228+0x2000] ;  /* 0x00200000e41c783b */ /* 0x000f620000000200 */
[----:B------:R-:W-:Y:S01]  /*f9b0*/  FMUL.FTZ R45, R46, UR12 ;  /* 0x0000000c2e2d7c20 */ /* 0x000fe20008410000 */
[C---:B---3--:R-:W-:Y:S07]  /*f9c0*/  HMMA.16816.F32.BF16 R60, R220.reuse, R24, R60 ;  /* 0x00000018dc3c723c */ /* 0x048fee000004183c */
[----:B------:R-:W3:Y:S01]  /*f9d0*/  MUFU.TANH R17, R235 ;  /* 0x000000eb00117308 */ /* 0x000ee20000002400 */
[----:B------:R-:W-:Y:S01]  /*f9e0*/  FMUL.FTZ R46, R50, UR12 ;  /* 0x0000000c322e7c20 */ /* 0x000fe20008410000 */
[C---:B------:R-:W-:Y:S01]  /*f9f0*/  HMMA.16816.F32.BF16 R64, R220.reuse, R26, R64 ;  /* 0x0000001adc40723c */ /* 0x040fe20000041840 */
[----:B------:R-:W4:Y:S07]  /*fa00*/  LDSM.16.M88.4 R24, [R228+0x2400] ;  /* 0x00240000e418783b */ /* 0x000f2e0000000200 */
[----:B------:R-:W2:Y:S03]  /*fa10*/  MUFU.TANH R179, R179 ;  /* 0x000000b300b37308 */ /* 0x000ea60000002400 */
[----:B-1----:R-:W-:Y:S01]  /*fa20*/  FMUL.FTZ R2, R52, UR12 ;  /* 0x0000000c34027c20 */ /* 0x002fe20008410000 */
[----:B------:R-:W-:Y:S01]  /*fa30*/  FMUL.FTZ R53, R53, UR12 ;  /* 0x0000000c35357c20 */ /* 0x000fe20008410000 */
[----:B------:R-:W-:Y:S01]  /*fa40*/  FMUL.FTZ R52, R55, UR12 ;  /* 0x0000000c37347c20 */ /* 0x000fe20008410000 */
[----:B------:R-:W-:Y:S01]  /*fa50*/  FMUL.FTZ R54, R54, UR12 ;  /* 0x0000000c36367c20 */ /* 0x000fe20008410000 */
[----:B------:R-:W-:Y:S03]  /*fa60*/  FMUL.FTZ R0, R56, UR12 ;  /* 0x0000000c38007c20 */ /* 0x000fe60008410000 */
[----:B------:R1:W1:Y:S01]  /*fa70*/  MUFU.TANH R170, R2 ;  /* 0x0000000200aa7308 */ /* 0x0002620000002400 */
[----:B------:R-:W-:Y:S01]  /*fa80*/  FMUL.FTZ R57, R57, UR12 ;  /* 0x0000000c39397c20 */ /* 0x000fe20008410000 */
[----:B------:R-:W-:Y:S01]  /*fa90*/  FMUL.FTZ R56, R59, UR12 ;  /* 0x0000000c3b387c20 */ /* 0x000fe20008410000 */
[----:B------:R-:W-:Y:S01]  /*faa0*/  FMUL.FTZ R58, R58, UR12 ;  /* 0x0000000c3a3a7c20 */ /* 0x000fe20008410000 */
[----:B------:R-:W-:Y:S01]  /*fab0*/  FMUL.FTZ R61, R61, UR12 ;  /* 0x0000000c3d3d7c20 */ /* 0x000fe20008410000 */
[----:B------:R-:W-:Y:S05]  /*fac0*/  FMUL.FTZ R63, R63, UR12 ;  /* 0x0000000c3f3f7c20 */ /* 0x000fea0008410000 */
[----:B------:R3:W2:Y:S01]  /*fad0*/  MUFU.TANH R178, R0 ;  /* 0x0000000000b27308 */ /* 0x0006a20000002400 */
[----:B------:R-:W-:Y:S01]  /*fae0*/  FMUL.FTZ R67, R67, UR12 ;  /* 0x0000000c43437c20 */ /* 0x000fe20008410000 */
[----:B------:R-:W-:Y:S08]  /*faf0*/  FMUL.FTZ R64, R64, UR12 ;  /* 0x0000000c40407c20 */ /* 0x000ff00008410000 */
        /* <DEDUP_REMOVED lines=9> */
[C---:B----4-:R-:W-:Y:S07]  /*fb90*/  HMMA.16816.F32.BF16 R76, R220.reuse, R24, R76 ;  /* 0x00000018dc4c723c */ /* 0x050fee000004184c */
[----:B------:R-:W4:Y:S01]  /*fba0*/  MUFU.TANH R174, R57 ;  /* 0x0000003900ae7308 */ /* 0x000f220000002400 */
[C---:B------:R-:W-:Y:S01]  /*fbb0*/  HMMA.16816.F32.BF16 R80, R220.reuse, R26, R80 ;  /* 0x0000001adc50723c */ /* 0x040fe20000041850 */
[----:B------:R-:W2:Y:S08]  /*fbc0*/  LDSM.16.M88.4 R24, [R228+0x2c00] ;  /* 0x002c0000e418783b */ /* 0x000eb00000000200 */
[----:B------:R-:W2:Y:S02]  /*fbd0*/  MUFU.TANH R182, R61 ;  /* 0x0000003d00b67308 */ /* 0x000ea40000002400 */
[----:B---3--:R-:W-:Y:S01]  /*fbe0*/  FMUL.FTZ R0, R68, UR12 ;  /* 0x0000000c44007c20 */ /* 0x008fe20008410000 */
[----:B------:R-:W-:Y:S01]  /*fbf0*/  FMUL.FTZ R69, R69, UR12 ;  /* 0x0000000c45457c20 */ /* 0x000fe20008410000 */
[----:B------:R-:W-:Y:S01]  /*fc00*/  FMUL.FTZ R71, R71, UR12 ;  /* 0x0000000c47477c20 */ /* 0x000fe20008410000 */
[----:B------:R-:W-:Y:S01]  /*fc10*/  FMUL.FTZ R68, R70, UR12 ;  /* 0x0000000c46447c20 */ /* 0x000fe20008410000 */
[----:B------:R-:W-:Y:S04]  /*fc20*/  FMUL.FTZ R70, R73, UR12 ;  /* 0x0000000c49467c20 */ /* 0x000fe80008410000 */
[----:B------:R3:W2:Y:S01]  /*fc30*/  MUFU.TANH R202, R0 ;  /* 0x0000000000ca7308 */ /* 0x0006a20000002400 */
[----:B------:R-:W-:Y:S01]  /*fc40*/  FMUL.FTZ R72, R72, UR12 ;  /* 0x0000000c48487c20 */ /* 0x000fe20008410000 */
[----:B------:R-:W-:Y:S01]  /*fc50*/  FMUL.FTZ R73, R74, UR12 ;  /* 0x0000000c4a497c20 */ /* 0x000fe20008410000 */
[----:B------:R-:W-:Y:S01]  /*fc60*/  FMUL.FTZ R76, R76, UR12 ;  /* 0x0000000c4c4c7c20 */ /* 0x000fe20008410000 */
[----:B-1----:R-:W-:Y:S01]  /*fc70*/  FMUL.FTZ R2, R77, UR12 ;  /* 0x0000000c4d027c20 */ /* 0x002fe20008410000 */
[----:B------:R-:W-:Y:S05]  /*fc80*/  FMUL.FTZ R77, R78, UR12 ;  /* 0x0000000c4e4d7c20 */ /* 0x000fea0008410000 */
[----:B------:R-:W1:Y:S01]  /*fc90*/  MUFU.TANH R194, R63 ;  /* 0x0000003f00c27308 */ /* 0x000e620000002400 */
[----:B------:R-:W-:Y:S01]  /*fca0*/  FMUL.FTZ R80, R80, UR12 ;  /* 0x0000000c50507c20 */ /* 0x000fe20008410000 */
[----:B------:R-:W-:Y:S01]  /*fcb0*/  FMUL.FTZ R81, R81, UR12 ;  /* 0x0000000c51517c20 */ /* 0x000fe20008410000 */
[----:B------:R-:W-:Y:S01]  /*fcc0*/  FMUL.FTZ R83, R83, UR12 ;  /* 0x0000000c53537c20 */ /* 0x000fe20008410000 */
[----:B------:R-:W-:Y:S06]  /*fcd0*/  FMUL.FTZ R82, R82, UR12 ;  /* 0x0000000c52527c20 */ /* 0x000fec0008410000 */
[----:B------:R-:W1:Y:S01]  /*fce0*/  MUFU.TANH R206, R67 ;  /* 0x0000004300ce7308 */ /* 0x000e620000002400 */
[C---:B-----5:R-:W-:Y:S03]  /*fcf0*/  HMMA.16816.F32.BF16 R84, R220.reuse, R28, R84 ;  /* 0x0000001cdc54723c */ /* 0x060fe60000041854 */
[----:B---3--:R-:W-:Y:S01]  /*fd00*/  FMUL.FTZ R0, R75, UR12 ;  /* 0x0000000c4b007c20 */ /* 0x008fe20008410000 */
[----:B------:R-:W-:Y:S02]  /*fd10*/  FMUL.FTZ R75, R79, UR12 ;  /* 0x0000000c4f4b7c20 */ /* 0x000fe40008410000 */
[C---:B------:R-:W-:Y:S03]  /*fd20*/  HMMA.16816.F32.BF16 R88, R220.reuse, R30, R88 ;  /* 0x0000001edc58723c */ /* 0x040fe60000041858 */
[----:B------:R3:W1:Y:S01]  /*fd30*/  MUFU.TANH R162, R0 ;  /* 0x0000000000a27308 */ /* 0x0006620000002400 */
[----:B------:R-:W5:Y:S02]  /*fd40*/  LDSM.16.M88.4 R28, [R228+0x3000] ;  /* 0x00300000e41c783b */ /* 0x000f640000000200 */
[C---:B--2---:R-:W-:Y:S07]  /*fd50*/  HMMA.16816.F32.BF16 R92, R220.reuse, R24, R92 ;  /* 0x00000018dc5c723c */ /* 0x044fee000004185c */
[----:B------:R-:W2:Y:S01]  /*fd60*/  MUFU.TANH R198, R69 ;  /* 0x0000004500c67308 */ /* 0x000ea20000002400 */
[C---:B------:R-:W-:Y:S01]  /*fd70*/  HMMA.16816.F32.BF16 R96, R220.reuse, R26, R96 ;  /* 0x0000001adc60723c */ /* 0x040fe20000041860 */
[----:B------:R-:W4:Y:S08]  /*fd80*/  LDSM.16.M88.4 R24, [R228+0x3400] ;  /* 0x00340000e418783b */ /* 0x000f300000000200 */
[----:B------:R-:W1:Y:S02]  /*fd90*/  MUFU.TANH R214, R71 ;  /* 0x0000004700d67308 */ /* 0x000e640000002400 */
        /* <DEDUP_REMOVED lines=9> */
[----:B---3--:R-:W-:Y:S01]  /*fe30*/  FMUL.FTZ R0, R94, UR12 ;  /* 0x0000000c5e007c20 */ /* 0x008fe20008410000 */
[----:B------:R-:W-:Y:S01]  /*fe40*/  FMUL.FTZ R94, R95, UR12 ;  /* 0x0000000c5f5e7c20 */ /* 0x000fe20008410000 */
[----:B------:R-:W-:Y:S04]  /*fe50*/  FMUL.FTZ R66, R92, UR12 ;  /* 0x0000000c5c427c20 */ /* 0x000fe80008410000 */
[----:B------:R3:W1:Y:S10]  /*fe60*/  MUFU.TANH R190, R90 ;  /* 0x0000005a00be7308 */ /* 0x0006740000002400 */
[----:B------:R1:W1:Y:S01]  /*fe70*/  MUFU.TANH R168, R80 ;  /* 0x0000005000a87308 */ /* 0x0002620000002400 */
[C---:B-----5:R-:W-:Y:S03]  /*fe80*/  HMMA.16816.F32.BF16 R100, R220.reuse, R28, R100 ;  /* 0x0000001cdc64723c */ /* 0x060fe60000041864 */
[----:B--2---:R-:W-:Y:S03]  /*fe90*/  FMUL.FTZ R76, R96, UR12 ;  /* 0x0000000c604c7c20 */ /* 0x004fe60008410000 */
[C---:B------:R-:W-:Y:S03]  /*fea0*/  HMMA.16816.F32.BF16 R104, R220.reuse, R30, R104 ;  /* 0x0000001edc68723c */ /* 0x040fe60000041868 */
[----:B------:R-:W2:Y:S01]  /*feb0*/  MUFU.TANH R16, R81 ;  /* 0x0000005100107308 */ /* 0x000ea20000002400 */
[----:B------:R-:W5:Y:S01]  /*fec0*/  LDSM.16.M88.4 R28, [R228+0x3800] ;  /* 0x00380000e41c783b */ /* 0x000f620000000200 */
[----:B---3--:R-:W-:Y:S01]  /*fed0*/  FMUL.FTZ R90, R97, UR12 ;  /* 0x0000000c615a7c20 */ /* 0x008fe20008410000 */
[C---:B----4-:R-:W-:Y:S07]  /*fee0*/  HMMA.16816.F32.BF16 R108, R220.reuse, R24, R108 ;  /* 0x00000018dc6c723c */ /* 0x050fee000004186c */
[----:B------:R-:W3:Y:S01]  /*fef0*/  MUFU.TANH R8, R83 ;  /* 0x0000005300087308 */ /* 0x000ee20000002400 */
[----:B-1----:R-:W-:Y:S01]  /*ff00*/  FMUL.FTZ R80, R98, UR12 ;  /* 0x0000000c62507c20 */ /* 0x002fe20008410000 */
[C---:B------:R-:W-:Y:S01]  /*ff10*/  HMMA.16816.F32.BF16 R112, R220.reuse, R26, R112 ;  /* 0x0000001adc70723c */ /* 0x040fe20000041870 */
[----:B------:R-:W1:Y:S01]  /*ff20*/  LDSM.16.M88.4 R24, [R228+0x3c00] ;  /* 0x003c0000e418783b */ /* 0x000e620000000200 */
[----:B------:R-:W-:Y:S06]  /*ff30*/  DEPBAR.LE SB0, 0x0 ;  /* 0x000080000000791a */ /* 0x000fec0000000000 */
[----:B------:R4:W1:Y:S03]  /*ff40*/  MUFU.TANH R180, R85 ;  /* 0x0000005500b47308 */ /* 0x0008660000002400 */
[----:B------:R-:W-:Y:S01]  /*ff50*/  FMUL.FTZ R103, R103, UR12 ;  /* 0x0000000c67677c20 */ /* 0x000fe20008410000 */
[----:B------:R-:W-:Y:S01]  /*ff60*/  FMUL.FTZ R100, R100, UR12 ;  /* 0x0000000c64647c20 */ /* 0x000fe20008410000 */
[----:B------:R-:W-:Y:S01]  /*ff70*/  FMUL.FTZ R101, R101, UR12 ;  /* 0x0000000c65657c20 */ /* 0x000fe20008410000 */
[----:B------:R-:W-:Y:S01]  /*ff80*/  FMUL.FTZ R105, R105, UR12 ;  /* 0x0000000c69697c20 */ /* 0x000fe20008410000 */
[----:B------:R-:W-:Y:S03]  /*ff90*/  FMUL.FTZ R102, R102, UR12 ;  /* 0x0000000c66667c20 */ /* 0x000fe60008410000 */
[----:B------:R2:W1:Y:S01]  /*ffa0*/  MUFU.TANH R176, R86 ;  /* 0x0000005600b07308 */ /* 0x0004620000002400 */
[----:B------:R-:W-:Y:S01]  /*ffb0*/  BAR.SYNC.DEFER_BLOCKING 0x0 ;  /* 0x0000000000007b1d */ /* 0x000fe20000010000 */
[----:B------:R-:W-:Y:S01]  /*ffc0*/  FMUL.FTZ R104, R104, UR12 ;  /* 0x0000000c68687c20 */ /* 0x000fe20008410000 */
[----:B------:R-:W-:Y:S01]  /*ffd0*/  FMUL.FTZ R106, R106, UR12 ;  /* 0x0000000c6a6a7c20 */ /* 0x000fe20008410000 */
[----:B------:R-:W-:Y:S01]  /*ffe0*/  FMUL.FTZ R107, R107, UR12 ;  /* 0x0000000c6b6b7c20 */ /* 0x000fe20008410000 */
[----:B------:R-:W-:Y:S01]  /*fff0*/  FMUL.FTZ R108, R108, UR12 ;  /* 0x0000000c6c6c7c20 */ /* 0x000fe20008410000 */
[----:B------:R-:W-:Y:S01]  /*10000*/  FMUL.FTZ R109, R109, UR12 ;  /* 0x0000000c6d6d7c20 */ /* 0x000fe20008410000 */
[----:B------:R-:W-:Y:S03]  /*10010*/  FMUL.FTZ R110, R110, UR12 ;  /* 0x0000000c6e6e7c20 */ /* 0x000fe60008410000 */
[----:B------:R3:W1:Y:S01]  /*10020*/  MUFU.TANH R205, R103 ;  /* 0x0000006700cd7308 */ /* 0x0006620000002400 */
[----:B----4-:R-:W-:Y:S01]  /*10030*/  FMUL.FTZ R85, R93, UR12 ;  /* 0x0000000c5d557c20 */ /* 0x010fe20008410000 */
[----:B------:R-:W-:Y:S01]  /*10040*/  FMUL.FTZ R97, R114, UR12 ;  /* 0x0000000c72617c20 */ /* 0x000fe20008410000 */
[----:B------:R-:W-:Y:S01]  /*10050*/  FMUL.FTZ R91, R115, UR12 ;  /* 0x0000000c735b7c20 */ /* 0x000fe20008410000 */
[----:B------:R-:W-:Y:S06]  /*10060*/  FMUL.FTZ R112, R112, UR12 ;  /* 0x0000000c70707c20 */ /* 0x000fec0008410000 */
[----:B------:R4:W4:Y:S01]  /*10070*/  MUFU.TANH R195, R105 ;  /* 0x0000006900c37308 */ /* 0x0009220000002400 */
[C---:B-----5:R-:W-:Y:S05]  /*10080*/  HMMA.16816.F32.BF16 R116, R220.reuse, R28, R116 ;  /* 0x0000001cdc74723c */ /* 0x060fea0000041874 */
[----:B--2---:R-:W-:Y:S01]  /*10090*/  FMUL.FTZ R86, R99, UR12 ;  /* 0x0000000c63567c20 */ /* 0x004fe20008410000 */
[C---:B------:R-:W-:Y:S03]  /*100a0*/  HMMA.16816.F32.BF16 R120, R220.reuse, R30, R120 ;  /* 0x0000001edc78723c */ /* 0x040fe60000041878 */
[----:B------:R-:W2:Y:S02]  /*100b0*/  MUFU.TANH R191, R191 ;  /* 0x000000bf00bf7308 */ /* 0x000ea40000002400 */
[----:B---3--:R-:W-:Y:S01]  /*100c0*/  FMUL.FTZ R103, R113, UR12 ;  /* 0x0000000c71677c20 */ /* 0x008fe20008410000 */
[C---:B-1----:R-:W-:Y:S07]  /*100d0*/  HMMA.16816.F32.BF16 R124, R220.reuse, R24, R124 ;  /* 0x00000018dc7c723c */ /* 0x042fee000004187c */
[----:B------:R-:W1:Y:S01]  /*100e0*/  MUFU.TANH R13, R13 ;  /* 0x0000000d000d7308 */ /* 0x000e620000002400 */
[----:B----4-:R-:W-:Y:S01]  /*100f0*/  FMUL.FTZ R105, R111, UR12 ;  /* 0x0000000c6f697c20 */ /* 0x010fe20008410000 */
[----:B------:R-:W-:Y:S08]  /*10100*/  HMMA.16816.F32.BF16 R128, R220, R26, R128 ;  /* 0x0000001adc80723c */ /* 0x000ff00000041880 */
[----:B------:R-:W3:Y:S03]  /*10110*/  MUFU.TANH R15, R15 ;  /* 0x0000000f000f7308 */ /* 0x000ee60000002400 */
[----:B------:R-:W-:Y:S01]  /*10120*/  FMUL.FTZ R95, R116, UR12 ;  /* 0x0000000c745f7c20 */ /* 0x000fe20008410000 */
[----:B------:R-:W-:Y:S01]  /*10130*/  FMUL.FTZ R83, R117, UR12 ;  /* 0x0000000c75537c20 */ /* 0x000fe20008410000 */
[----:B------:R-:W-:Y:S01]  /*10140*/  FMUL.FTZ R81, R118, UR12 ;  /* 0x0000000c76517c20 */ /* 0x000fe20008410000 */
[----:B------:R-:W-:Y:S01]  /*10150*/  FMUL.FTZ R71, R119, UR12 ;  /* 0x0000000c77477c20 */ /* 0x000fe20008410000 */
[----:B------:R-:W-:Y:S03]  /*10160*/  FMUL.FTZ R69, R120, UR12 ;  /* 0x0000000c78457c20 */ /* 0x000fe60008410000 */
[----:B------:R-:W4:Y:S01]  /*10170*/  MUFU.TANH R203, R203 ;  /* 0x000000cb00cb7308 */ /* 0x000f220000002400 */
[----:B------:R-:W-:Y:S01]  /*10180*/  FMUL.FTZ R67, R121, UR12 ;  /* 0x0000000c79437c20 */ /* 0x000fe20008410000 */
        /* <DEDUP_REMOVED lines=9> */
[----:B------:R-:W-:Y:S01]  /*10220*/  FMUL.FTZ R3, R131, UR12 ;  /* 0x0000000c83037c20 */ /* 0x000fe20008410000 */
[----:B------:R-:W-:Y:S05]  /*10230*/  FMUL.FTZ R130, R130, UR12 ;  /* 0x0000000c82827c20 */ /* 0x000fea0008410000 */
[----:B------:R1:W1:Y:S10]  /*10240*/  MUFU.TANH R209, R22 ;  /* 0x0000001600d17308 */ /* 0x0002740000002400 */
        /* <DEDUP_REMOVED lines=75> */
[----:B------:R-:W1:Y:S01]  /*10700*/  MUFU.TANH R3, R3 ;  /* 0x0000000300037308 */ /* 0x000e620000002400 */
[----:B--234-:R-:W-:Y:S05]  /*10710*/  @!P0 BRA `(.L_x_1635) ;  /* 0x00000004007c8947 */ /* 0x01cfea0003800000 */
[----:B------:R-:W-:Y:S04]  /*10720*/  ULEA UR10, -UR11, URZ, 0x8 ;  /* 0x0000003f0b0a7291 */ /* 0x000fe8000f8e413f */
[----:B------:R-:W-:Y:S02]  /*10730*/  USHF.R.S32.HI UR7, URZ, 0x1f, UR10 ;  /* 0x0000001f3f077899 */ /* 0x000fe4000801140a */
[----:B------:R-:W-:Y:S04]  /*10740*/  MOV R24, UR10 ;  /* 0x0000000a00187c02 */ /* 0x000fe80008000f00 */
[----:B-1----:R-:W-:Y:S01]  /*10750*/  MOV R0, UR7 ;  /* 0x0000000700007c02 */ /* 0x002fe20008000f00 */
        /* <DEDUP_REMOVED lines=33> */
[----:B------:R-:W-:Y:S01]  /*10970*/  ISETP.NE.AND P1, PT, R0, RZ, PT ;  /* 0x000000ff0000720c */ /* 0x000fe20003f25270 */
[----:B------:R-:W1:Y:S01]  /*10980*/  LDC.64 R4, c[0x0][0x230] ;  /* 0x00008c00ff047b82 */ /* 0x000e620000000a00 */
[----:B------:R-:W-:Y:S02]  /*10990*/  ISETP.GE.U32.AND P5, PT, R9, R2, PT ;  /* 0x000000020900720c */ /* 0x000fe40003fa6070 */
[----:B------:R-:W-:Y:S05]  /*109a0*/  LOP3.LUT R9, RZ, R0, RZ, 0x33, !PT ;  /* 0x00000000ff097212 */ /* 0x000fea00078e33ff */
[----:B------:R-:W2:Y:S02]  /*109b0*/  LDC R2, c[0x0][0x24c] ;  /* 0x00009300ff027b82 */ /* 0x000ea40000000800 */
        /* <DEDUP_REMOVED lines=11> */
[----:B------:R-:W3:Y:S02]  /*10a70*/  LDG.E R7, desc[UR8][R28.64] ;  /* 0x000000081c077981 */ /* 0x000ee4000c1e1900 */
[----:B------:R-:W-:Y:S02]  /*10a80*/  IMAD R0, R9, R0, -0x100 ;  /* 0xffffff0009007424 */ /* 0x000fe400078e0200 */
[----:B------:R-:W3:Y:S02]  /*10a90*/  LDG.E R22, desc[UR8][R26.64] ;  /* 0x000000081a167981 */ /* 0x000ee4000c1e1900 */
[C---:B------:R-:W-:Y:S01]  /*10aa0*/  IMAD.WIDE.U32 R24, R0.reuse, UR11, RZ ;  /* 0x0000000b00187c25 */ /* 0x040fe2000f8e00ff */
[----:B------:R-:W-:Y:S05]  /*10ab0*/  SHF.R.S32.HI R9, RZ, 0x1f, R0 ;  /* 0x0000001fff097819 */ /* 0x000fea0000011400 */
[----:B------:R-:W-:Y:S04]  /*10ac0*/  IMAD R9, R9, UR11, RZ ;  /* 0x0000000b09097c24 */ /* 0x000fe8000f8e02ff */
[----:B--2---:R-:W-:Y:S04]  /*10ad0*/  IMAD R9, R0, R2, R9 ;  /* 0x0000000200097224 */ /* 0x004fe800078e0209 */
[----:B------:R-:W-:Y:S01]  /*10ae0*/  IMAD.IADD R25, R25, 0x1, R9 ;  /* 0x0000000119197824 */ /* 0x000fe200078e0209 */
[----:B---3--:R-:W-:Y:S04]  /*10af0*/  IADD3 R7, -R22, R7, RZ ;  /* 0x0000000716077210 */ /* 0x008fe80007ffe1ff */
[----:B------:R-:W-:Y:S01]  /*10b00*/  SHF.R.S32.HI R21, RZ, 0x1f, R7 ;  /* 0x0000001fff157819 */ /* 0x000fe20000011407 */
[-C--:B-1----:R-:W-:Y:S04]  /*10b10*/  IMAD.WIDE.U32 R24, R7, R4.reuse, R24 ;  /* 0x0000000407187225 */ /* 0x082fe800078e0018 */
[----:B------:R-:W-:Y:S04]  /*10b20*/  IMAD R0, R21, R4, RZ ;  /* 0x0000000415007224 */ /* 0x000fe800078e02ff */
[----:B------:R-:W-:Y:S05]  /*10b30*/  IMAD R0, R7, R5, R0 ;  /* 0x0000000507007224 */ /* 0x000fea00078e0200 */
[----:B------:R-:W-:Y:S07]  /*10b40*/  IADD3 R0, R25, R0, RZ ;  /* 0x0000000019007210 */ /* 0x000fee0007ffe0ff */
.L_x_1636:
        /* <DEDUP_REMOVED lines=28> */
.L_x_1635:
[----:B--2---:R-:W-:Y:S01]  /*10d10*/  LDSM.16.MT88.4 R28, [R148+0x5000] ;  /* 0x00500000941c783b */ /* 0x004fe20000004200 */
        /* <DEDUP_REMOVED lines=136> */
[----:B------:R-:W-:Y:S01]  /*115a0*/  FMUL.FTZ R48, R0, UR4 ;  /* 0x0000000400307c20 */ /* 0x000fe20008410000 */
[C---:B------:R-:W-:Y:S01]  /*115b0*/  FSETP.NEU.FTZ.AND P0, PT, R2.reuse, -INF , PT ;  /* 0xff8000000200780b */ /* 0x040fe20003f1d000 */
[C---:B------:R-:W-:Y:S01]  /*115c0*/  FMUL.FTZ R50, R2.reuse, UR4 ;  /* 0x0000000402327c20 */ /* 0x040fe20008410000 */
[----:B------:R-:W-:Y:S01]  /*115d0*/  FADD.FTZ R4, -R2, R151 ;  /* 0x0000009702047221 */ /* 0x000fe20000010100 */
[----:B------:R-:W-:Y:S03]  /*115e0*/  MOV R151, R2 ;  /* 0x0000000200977202 */ /* 0x000fe60000000f00 */
[----:B------:R-:W-:Y:S01]  /*115f0*/  FSEL R50, R50, RZ, P0 ;  /* 0x000000ff32327208 */ /* 0x000fe20000000000 */
[----:B------:R-:W-:Y:S01]  /*11600*/  FMUL.FTZ R22, R4, UR4 ;  /* 0x0000000404167c20 */ /* 0x000fe20008410000 */
[C---:B------:R-:W-:Y:S01]  /*11610*/  FSETP.NEU.FTZ.AND P0, PT, R0.reuse, -INF , PT ;  /* 0xff8000000000780b */ /* 0x040fe20003f1d000 */
[----:B------:R-:W-:Y:S02]  /*11620*/  FADD.FTZ R4, -R0, R149 ;  /* 0x0000009500047221 */ /* 0x000fe40000010100 */
[--C-:B------:R-:W-:Y:S01]  /*11630*/  FFMA.FTZ R101, R13, UR4, -R50.reuse ;  /* 0x000000040d657c23 */ /* 0x100fe20008010832 */
[--C-:B------:R-:W-:Y:S01]  /*11640*/  FFMA.FTZ R155, R14, UR4, -R50.reuse ;  /* 0x000000040e9b7c23 */ /* 0x100fe20008010832 */
[----:B------:R-:W1:Y:S01]  /*11650*/  MUFU.EX2 R22, R22 ;  /* 0x0000001600167308 */ /* 0x000e620000000800 */
[--C-:B------:R-:W-:Y:S01]  /*11660*/  FFMA.FTZ R102, R37, UR4, -R50.reuse ;  /* 0x0000000425667c23 */ /* 0x100fe20008010832 */
[--C-:B------:R-:W-:Y:S01]  /*11670*/  FFMA.FTZ R114, R42, UR4, -R50.reuse ;  /* 0x000000042a727c23 */ /* 0x100fe20008010832 */
[----:B------:R-:W-:Y:S01]  /*11680*/  FSEL R48, R48, RZ, P0 ;  /* 0x000000ff30307208 */ /* 0x000fe20000000000 */
[--C-:B------:R-:W-:Y:S01]  /*11690*/  FFMA.FTZ R204, R167, UR4, -R50.reuse ;  /* 0x00000004a7cc7c23 */ /* 0x100fe20008010832 */
[--C-:B------:R-:W-:Y:S01]  /*116a0*/  FFMA.FTZ R108, R10, UR4, -R50.reuse ;  /* 0x000000040a6c7c23 */ /* 0x100fe20008010832 */
[--C-:B------:R-:W-:Y:S01]  /*116b0*/  FFMA.FTZ R126, R163, UR4, -R50.reuse ;  /* 0x00000004a37e7c23 */ /* 0x100fe20008010832 */
[----:B------:R-:W-:Y:S03]  /*116c0*/  FFMA.FTZ R163, R40, UR4, -R50 ;  /* 0x0000000428a37c23 */ /* 0x000fe60008010832 */
        /* <DEDUP_REMOVED lines=9> */
[----:B-1----:R-:W-:Y:S01]  /*11760*/  FMUL.FTZ R9, R22, R141 ;  /* 0x0000008d16097220 */ /* 0x002fe20000410000 */
[--C-:B------:R-:W-:Y:S01]  /*11770*/  FFMA.FTZ R124, R157, UR4, -R48.reuse ;  /* 0x000000049d7c7c23 */ /* 0x100fe20008010830 */
[----:B------:R-:W-:Y:S01]  /*11780*/  FFMA.FTZ R157, R45, UR4, -R48 ;  /* 0x000000042d9d7c23 */ /* 0x000fe20008010830 */
[--C-:B------:R-:W-:Y:S01]  /*11790*/  FFMA.FTZ R116, R159, UR4, -R50.reuse ;  /* 0x000000049f747c23 */ /* 0x100fe20008010832 */
[--C-:B------:R-:W-:Y:S01]  /*117a0*/  FFMA.FTZ R159, R44, UR4, -R50.reuse ;  /* 0x000000042c9f7c23 */ /* 0x100fe20008010832 */
[----:B------:R-:W-:Y:S01]  /*117b0*/  FFMA.FTZ R115, R64, UR4, -R50 ;  /* 0x0000000440737c23 */ /* 0x000fe20008010832 */
[----:B------:R-:W-:Y:S03]  /*117c0*/  LDSM.16.MT88.4 R44, [R150+0x5800] ;  /* 0x00580000962c783b */ /* 0x000fe60000004200 */
[----:B------:R-:W-:Y:S01]  /*117d0*/  MUFU.EX2 R221, R221 ;  /* 0x000000dd00dd7308 */ /* 0x000fe20000000800 */
[--C-:B------:R-:W-:Y:S01]  /*117e0*/  FFMA.FTZ R64, R75, UR4, -R48.reuse ;  /* 0x000000044b407c23 */ /* 0x100fe20008010830 */
[--C-:B------:R-:W-:Y:S01]  /*117f0*/  FFMA.FTZ R75, R12, UR4, -R48.reuse ;  /* 0x000000040c4b7c23 */ /* 0x100fe20008010830 */
[----:B------:R-:W-:Y:S01]  /*11800*/  FMUL.FTZ R21, R4, UR4 ;  /* 0x0000000404157c20 */ /* 0x000fe20008410000 */
[----:B------:R-:W-:Y:S01]  /*11810*/  FFMA.FTZ R212, R171, UR4, -R48 ;  /* 0x00000004abd47c23 */ /* 0x000fe20008010830 */
[----:B------:R-:W-:Y:S01]  /*11820*/  FFMA.FTZ R171, R161, UR4, -R50 ;  /* 0x00000004a1ab7c23 */ /* 0x000fe20008010832 */
[--C-:B------:R-:W-:Y:S01]  /*11830*/  FFMA.FTZ R161, R41, UR4, -R48.reuse ;  /* 0x0000000429a17c23 */ /* 0x100fe20008010830 */
[----:B------:R-:W1:Y:S03]  /*11840*/  LDSM.16.MT88.4 R12, [R150+0x5000] ;  /* 0x00500000960c783b */ /* 0x000e660000004200 */
[----:B------:R-:W-:Y:S01]  /*11850*/  MUFU.EX2 R164, R164 ;  /* 0x000000a400a47308 */ /* 0x000fe20000000800 */
[--C-:B------:R-:W-:Y:S01]  /*11860*/  FFMA.FTZ R200, R177, UR4, -R48.reuse ;  /* 0x00000004b1c87c23 */ /* 0x100fe20008010830 */
[----:B------:R-:W-:Y:S01]  /*11870*/  FFMA.FTZ R177, R165, UR4, -R48 ;  /* 0x00000004a5b17c23 */ /* 0x000fe20008010830 */
[----:B------:R-:W-:Y:S01]  /*11880*/  FFMA.FTZ R165, R36, UR4, -R50 ;  /* 0x0000000424a57c23 */ /* 0x000fe20008010832 */
[C---:B------:R-:W-:Y:S01]  /*11890*/  FMUL.FTZ R4, R22.reuse, R144 ;  /* 0x0000009016047220 */ /* 0x040fe20000410000 */
[----:B------:R-:W-:Y:S01]  /*118a0*/  FMUL.FTZ R5, R22, R145 ;  /* 0x0000009116057220 */ /* 0x000fe20000410000 */
[--C-:B------:R-:W-:Y:S01]  /*118b0*/  FFMA.FTZ R121, R60, UR4, -R48.reuse ;  /* 0x000000043c797c23 */ /* 0x100fe20008010830 */
[----:B------:R-:W2:Y:S03]  /*118c0*/  LDSM.16.MT88.4 R36, [R150+0x5400] ;  /* 0x005400009624783b */ /* 0x000ea60000004200 */
[----:B------:R-:W3:Y:S01]  /*118d0*/  MUFU.EX2 R21, R21 ;  /* 0x0000001500157308 */ /* 0x000ee20000000800 */
[----:B------:R-:W-:Y:S01]  /*118e0*/  FFMA.FTZ R60, R8, UR4, -R48 ;  /* 0x00000004083c7c23 */ /* 0x000fe20008010830 */
[C---:B------:R-:W-:Y:S01]  /*118f0*/  FMUL.FTZ R8, R22.reuse, R140 ;  /* 0x0000008c16087220 */ /* 0x040fe20000410000 */
[----:B------:R-:W-:Y:S01]  /*11900*/  FFMA.FTZ R111, R17, UR4, -R50 ;  /* 0x00000004116f7c23 */ /* 0x000fe20008010832 */
[----:B------:R-:W-:Y:S01]  /*11910*/  FMUL.FTZ R17, R22, R133 ;  /* 0x0000008516117220 */ /* 0x000fe20000410000 */
[----:B------:R-:W-:Y:S01]  /*11920*/  FFMA.FTZ R156, R19, UR4, -R48 ;  /* 0x00000004139c7c23 */ /* 0x000fe20008010830 */
[--C-:B------:R-:W-:Y:S01]  /*11930*/  FFMA.FTZ R104, R18, UR4, -R50.reuse ;  /* 0x0000000412687c23 */ /* 0x100fe20008010832 */
[----:B------:R-:W4:Y:S03]  /*11940*/  LDSM.16.MT88.4 R40, [R148+0x5400] ;  /* 0x005400009428783b */ /* 0x000f260000004200 */
[----:B------:R-:W-:Y:S01]  /*11950*/  MUFU.EX2 R212, R212 ;  /* 0x000000d400d47308 */ /* 0x000fe20000000800 */
[--C-:B------:R-:W-:Y:S01]  /*11960*/  FFMA.FTZ R125, R32, UR4, -R50.reuse ;  /* 0x00000004207d7c23 */ /* 0x100fe20008010832 */
[----:B------:R-:W-:Y:S01]  /*11970*/  FFMA.FTZ R120, R33, UR4, -R50 ;  /* 0x0000000421787c23 */ /* 0x000fe20008010832 */
[----:B------:R-:W-:Y:S01]  /*11980*/  FFMA.FTZ R122, R35, UR4, -R48 ;  /* 0x00000004237a7c23 */ /* 0x000fe20008010830 */
[----:B------:R-:W-:Y:S01]  /*11990*/  FFMA.FTZ R213, R213, UR4, -R50 ;  /* 0x00000004d5d57c23 */ /* 0x000fe20008010832 */
[----:B------:R-:W-:Y:S01]  /*119a0*/  FFMA.FTZ R211, R211, UR4, -R48 ;  /* 0x00000004d3d37c23 */ /* 0x000fe20008010830 */
[----:B------:R-:W-:Y:S01]  /*119b0*/  FFMA.FTZ R195, R195, UR4, -R50 ;  /* 0x00000004c3c37c23 */ /* 0x000fe20008010832 */
[----:B------:R-:W-:Y:S03]  /*119c0*/  FFMA.FTZ R189, R189, UR4, -R48 ;  /* 0x00000004bdbd7c23 */ /* 0x000fe60008010830 */
[----:B------:R-:W5:Y:S01]  /*119d0*/  MUFU.EX2 R200, R200 ;  /* 0x000000c800c87308 */ /* 0x000f620000000800 */
[C---:B---3--:R-:W-:Y:S01]  /*119e0*/  FMUL.FTZ R10, R21.reuse, R142 ;  /* 0x0000008e150a7220 */ /* 0x048fe20000410000 */
[C---:B------:R-:W-:Y:S01]  /*119f0*/  FMUL.FTZ R11, R21.reuse, R143 ;  /* 0x0000008f150b7220 */ /* 0x040fe20000410000 */
[C---:B------:R-:W-:Y:S01]  /*11a00*/  FMUL.FTZ R18, R21.reuse, R134 ;  /* 0x0000008615127220 */ /* 0x040fe20000410000 */
[----:B------:R-:W-:Y:S01]  /*11a10*/  LDSM.16.MT88.4 R140, [R150+0x8c00] ;  /* 0x008c0000968c783b */ /* 0x000fe20000004200 */
[C---:B------:R-:W-:Y:S01]  /*11a20*/  FMUL.FTZ R19, R21.reuse, R135 ;  /* 0x0000008715137220 */ /* 0x040fe20000410000 */
[----:B------:R-:W-:Y:S01]  /*11a30*/  FMUL.FTZ R7, R21, R147 ;  /* 0x0000009315077220 */ /* 0x000fe20000410000 */
[----:B------:R-:W-:Y:S03]  /*11a40*/  FFMA.FTZ R208, R169, UR4, -R50 ;  /* 0x00000004a9d07c23 */ /* 0x000fe60008010832 */
[----:B------:R-:W-:Y:S01]  /*11a50*/  MUFU.EX2 R111, R111 ;  /* 0x0000006f006f7308 */ /* 0x000fe20000000800 */
[----:B------:R-:W-:Y:S01]  /*11a60*/  FFMA.FTZ R169, R34, UR4, -R48 ;  /* 0x0000000422a97c23 */ /* 0x000fe20008010830 */
[--C-:B------:R-:W-:Y:S01]  /*11a70*/  FFMA.FTZ R223, R179, UR4, -R50.reuse ;  /* 0x00000004b3df7c23 */ /* 0x100fe20008010832 */
[----:B------:R-:W-:Y:S01]  /*11a80*/  FFMA.FTZ R192, R181, UR4, -R50 ;  /* 0x00000004b5c07c23 */ /* 0x000fe20008010832 */
[--C-:B------:R-:W-:Y:S01]  /*11a90*/  FFMA.FTZ R196, R183, UR4, -R48.reuse ;  /* 0x00000004b7c47c23 */ /* 0x100fe20008010830 */
[----:B------:R-:W-:Y:S01]  /*11aa0*/  FFMA.FTZ R112, R6, UR4, -R48 ;  /* 0x0000000406707c23 */ /* 0x000fe20008010830 */
[----:B------:R-:W-:Y:S01]  /*11ab0*/  FMUL.FTZ R6, R21, R146 ;  /* 0x0000009215067220 */ /* 0x000fe20000410000 */
[----:B------:R-:W-:Y:S03]  /*11ac0*/  FFMA.FTZ R188, R191, UR4, -R50 ;  /* 0x00000004bfbc7c23 */ /* 0x000fe60008010832 */
[----:B------:R-:W3:Y:S01]  /*11ad0*/  MUFU.EX2 R208, R208 ;  /* 0x000000d000d07308 */ /* 0x000ee20000000800 */
[----:B-----5:R-:W-:Y:S01]  /*11ae0*/  F2FP.BF16.F32.PACK_AB R25, R200, R212 ;  /* 0x000000d4c819723e */ /* 0x020fe200000010ff */
[----:B------:R-:W-:Y:S01]  /*11af0*/  FFMA.FTZ R191, R193, UR4, -R48 ;  /* 0x00000004c1bf7c23 */ /* 0x000fe20008010830 */
[----:B------:R-:W-:Y:S01]  /*11b00*/  FFMA.FTZ R160, R197, UR4, -R50 ;  /* 0x00000004c5a07c23 */ /* 0x000fe20008010832 */
[----:B------:R-:W-:Y:S01]  /*11b10*/  FFMA.FTZ R183, R199, UR4, -R48 ;  /* 0x00000004c7b77c23 */ /* 0x000fe20008010830 */
[--C-:B------:R-:W-:Y:S01]  /*11b20*/  FFMA.FTZ R84, R62, UR4, -R50.reuse ;  /* 0x000000043e547c23 */ /* 0x100fe20008010832 */
[--C-:B------:R-:W-:Y:S01]  /*11b30*/  FFMA.FTZ R62, R16, UR4, -R50.reuse ;  /* 0x00000004103e7c23 */ /* 0x100fe20008010832 */
[----:B------:R-:W-:Y:S03]  /*11b40*/  FMUL.FTZ R16, R22, R132 ;  /* 0x0000008416107220 */ /* 0x000fe60000410000 */
[----:B------:R-:W-:Y:S01]  /*11b50*/  MUFU.EX2 R223, R223 ;  /* 0x000000df00df7308 */ /* 0x000fe20000000800 */
[--C-:B------:R-:W-:Y:S01]  /*11b60*/  FFMA.FTZ R181, R203, UR4, -R50.reuse ;  /* 0x00000004cbb57c23 */ /* 0x100fe20008010832 */
[----:B------:R-:W-:Y:S01]  /*11b70*/  FFMA.FTZ R152, R207, UR4, -R50 ;  /* 0x00000004cf987c23 */ /* 0x000fe20008010832 */
[--C-:B------:R-:W-:Y:S01]  /*11b80*/  FFMA.FTZ R154, R209, UR4, -R48.reuse ;  /* 0x00000004d19a7c23 */ /* 0x100fe20008010830 */
[----:B------:R-:W-:Y:S01]  /*11b90*/  FFMA.FTZ R117, R23, UR4, -R48 ;  /* 0x0000000417757c23 */ /* 0x000fe20008010830 */
[--C-:B------:R-:W-:Y:S01]  /*11ba0*/  FFMA.FTZ R130, R215, UR4, -R50.reuse ;  /* 0x00000004d7827c23 */ /* 0x100fe20008010832 */
[----:B------:R-:W-:Y:S01]  /*11bb0*/  FFMA.FTZ R119, R217, UR4, -R50 ;  /* 0x00000004d9777c23 */ /* 0x000fe20008010832 */
[--C-:B------:R-:W-:Y:S03]  /*11bc0*/  FFMA.FTZ R128, R219, UR4, -R48.reuse ;  /* 0x00000004db807c23 */ /* 0x100fe60008010830 */
[----:B------:R-:W5:Y:S01]  /*11bd0*/  MUFU.EX2 R192, R192 ;  /* 0x000000c000c07308 */ /* 0x000f620000000800 */
[----:B---3--:R-:W-:Y:S01]  /*11be0*/  F2FP.BF16.F32.PACK_AB R24, R204, R208 ;  /* 0x000000d0cc18723e */ /* 0x008fe200000010ff */
[----:B------:R-:W-:Y:S01]  /*11bf0*/  FFMA.FTZ R179, R225, UR4, -R48 ;  /* 0x00000004e1b37c23 */ /* 0x000fe20008010830 */
[----:B------:R-:W-:Y:S01]  /*11c00*/  FFMA.FTZ R212, R21, R252, R212 ;  /* 0x000000fc15d47223 */ /* 0x000fe200000100d4 */
[----:B------:R-:W-:Y:S01]  /*11c10*/  FFMA.FTZ R149, R170, UR4, -R50 ;  /* 0x00000004aa957c23 */ /* 0x000fe20008010832 */
[--C-:B------:R-:W-:Y:S01]  /*11c20*/  FFMA.FTZ R131, R54, UR4, -R48.reuse ;  /* 0x0000000436837c23 */ /* 0x100fe20008010830 */
[----:B------:R-:W-:Y:S01]  /*11c30*/  FFMA.FTZ R100, R52, UR4, -R48 ;  /* 0x0000000434647c23 */ /* 0x000fe20008010830 */
[--C-:B------:R-:W-:Y:S03]  /*11c40*/  FFMA.FTZ R129, R178, UR4, -R50.reuse ;  /* 0x00000004b2817c23 */ /* 0x100fe60008010832 */
[----:B------:R-:W3:Y:S01]  /*11c50*/  MUFU.EX2 R196, R196 ;  /* 0x000000c400c47308 */ /* 0x000ee20000000800 */
[----:B------:R-:W-:Y:S01]  /*11c60*/  FFMA.FTZ R98, R174, UR4, -R50 ;  /* 0x00000004ae627c23 */ /* 0x000fe20008010832 */
[--C-:B------:R-:W-:Y:S01]  /*11c70*/  FFMA.FTZ R127, R58, UR4, -R48.reuse ;  /* 0x000000043a7f7c23 */ /* 0x100fe20008010830 */
[----:B------:R-:W-:Y:S01]  /*11c80*/  FFMA.FTZ R96, R56, UR4, -R48 ;  /* 0x0000000438607c23 */ /* 0x000fe20008010830 */
[--C-:B------:R-:W-:Y:S01]  /*11c90*/  FFMA.FTZ R123, R186, UR4, -R50.reuse ;  /* 0x00000004ba7b7c23 */ /* 0x100fe20008010832 */
[----:B------:R-:W-:Y:S01]  /*11ca0*/  FFMA.FTZ R92, R182, UR4, -R50 ;  /* 0x00000004b65c7c23 */ /* 0x000fe20008010832 */
[--C-:B------:R-:W-:Y:S01]  /*11cb0*/  FFMA.FTZ R88, R194, UR4, -R48.reuse ;  /* 0x00000004c2587c23 */ /* 0x100fe20008010830 */
[--C-:B------:R-:W-:Y:S03]  /*11cc0*/  FFMA.FTZ R113, R65, UR4, -R48.reuse ;  /* 0x0000000441717c23 */ /* 0x100fe60008010830 */
[----:B------:R-:W2:Y:S01]  /*11cd0*/  MUFU.EX2 R188, R188 ;  /* 0x000000bc00bc7308 */ /* 0x000ea20000000800 */
[----:B-----5:R-:W-:Y:S01]  /*11ce0*/  F2FP.BF16.F32.PACK_AB R26, R192, R223 ;  /* 0x000000dfc01a723e */ /* 0x020fe200000010ff */
[----:B------:R-:W-:Y:S01]  /*11cf0*/  FFMA.FTZ R82, R206, UR4, -R48 ;  /* 0x00000004ce527c23 */ /* 0x000fe20008010830 */
[--C-:B------:R-:W-:Y:S01]  /*11d00*/  FFMA.FTZ R99, R72, UR4, -R50.reuse ;  /* 0x0000000448637c23 */ /* 0x100fe20008010832 */
[--C-:B------:R-:W-:Y:S01]  /*11d10*/  FFMA.FTZ R72, R70, UR4, -R50.reuse ;  /* 0x0000000446487c23 */ /* 0x100fe20008010832 */
[--C-:B------:R-:W-:Y:S01]  /*11d20*/  FFMA.FTZ R109, R202, UR4, -R50.reuse ;  /* 0x00000004ca6d7c23 */ /* 0x100fe20008010832 */
[----:B------:R-:W-:Y:S01]  /*11d30*/  FFMA.FTZ R78, R198, UR4, -R50 ;  /* 0x00000004c64e7c23 */ /* 0x000fe20008010832 */
[--C-:B------:R-:W-:Y:S03]  /*11d40*/  FFMA.FTZ R107, R68, UR4, -R48.reuse ;  /* 0x00000004446b7c23 */ /* 0x100fe60008010830 */
[----:B------:R-:W5:Y:S01]  /*11d50*/  MUFU.EX2 R191, R191 ;  /* 0x000000bf00bf7308 */ /* 0x000f620000000800 */
[----:B---3--:R-:W-:Y:S01]  /*11d60*/  F2FP.BF16.F32.PACK_AB R27, R221, R196 ;  /* 0x000000c4dd1b723e */ /* 0x008fe200000010ff */
[--C-:B------:R-:W-:Y:S01]  /*11d70*/  FFMA.FTZ R74, R214, UR4, -R48.reuse ;  /* 0x00000004d64a7c23 */ /* 0x100fe20008010830 */
[--C-:B------:R-:W-:Y:S01]  /*11d80*/  FFMA.FTZ R93, R73, UR4, -R48.reuse ;  /* 0x00000004495d7c23 */ /* 0x100fe20008010830 */
[--C-:B------:R-:W-:Y:S01]  /*11d90*/  FFMA.FTZ R70, R162, UR4, -R48.reuse ;  /* 0x00000004a2467c23 */ /* 0x100fe20008010830 */
[----:B------:R-:W-:Y:S01]  /*11da0*/  FFMA.FTZ R87, R77, UR4, -R48 ;  /* 0x000000044d577c23 */ /* 0x000fe20008010830 */
[--C-:B------:R-:W-:Y:S01]  /*11db0*/  FFMA.FTZ R89, R158, UR4, -R50.reuse ;  /* 0x000000049e597c23 */ /* 0x100fe20008010832 */
[--C-:B------:R-:W-:Y:S03]  /*11dc0*/  FFMA.FTZ R68, R226, UR4, -R50.reuse ;  /* 0x00000004e2447c23 */ /* 0x100fe60008010832 */
[----:B------:R-:W3:Y:S01]  /*11dd0*/  MUFU.EX2 R160, R160 ;  /* 0x000000a000a07308 */ /* 0x000ee20000000800 */
[C---:B-1----:R-:W-:Y:S05]  /*11de0*/  HMMA.16816.F32.BF16 R4, R24.reuse, R12, R4 ;  /* 0x0000000c1804723c */ /* 0x042fea0000041804 */
[----:B--2---:R-:W-:Y:S01]  /*11df0*/  F2FP.BF16.F32.PACK_AB R32, R101, R188 ;  /* 0x000000bc6520723e */ /* 0x004fe200000010ff */
[C---:B------:R-:W-:Y:S03]  /*11e00*/  HMMA.16816.F32.BF16 R8, R24.reuse, R14, R8 ;  /* 0x0000000e1808723c */ /* 0x040fe60000041808 */
[----:B------:R-:W-:Y:S01]  /*11e10*/  MUFU.EX2 R183, R183 ;  /* 0x000000b700b77308 */ /* 0x000fe20000000800 */
[----:B------:R-:W-:Y:S02]  /*11e20*/  ISETP.GT.AND P0, PT, R237, 0x1, PT ;  /* 0x00000001ed00780c */ /* 0x000fe40003f04270 */
[----:B-----5:R-:W-:Y:S01]  /*11e30*/  F2FP.BF16.F32.PACK_AB R33, R164, R191 ;  /* 0x000000bfa421723e */ /* 0x020fe200000010ff */
[C---:B------:R-:W-:Y:S01]  /*11e40*/  FMUL.FTZ R12, R22.reuse, R136 ;  /* 0x00000088160c7220 */ /* 0x040fe20000410000 */
[----:B------:R-:W-:Y:S03]  /*11e50*/  FMUL.FTZ R13, R22, R137 ;  /* 0x00000089160d7220 */ /* 0x000fe60000410000 */
[C---:B------:R-:W-:Y:S02]  /*11e60*/  FMUL.FTZ R14, R21.reuse, R138 ;  /* 0x0000008a150e7220 */ /* 0x040fe40000410000 */
[----:B------:R-:W1:Y:S01]  /*11e70*/  MUFU.EX2 R156, R156 ;  /* 0x0000009c009c7308 */ /* 0x000e620000000800 */
[----:B------:R-:W-:Y:S01]  /*11e80*/  FMUL.FTZ R15, R21, R139 ;  /* 0x0000008b150f7220 */ /* 0x000fe20000410000 */
[----:B---3--:R-:W-:Y:S01]  /*11e90*/  F2FP.BF16.F32.PACK_AB R34, R111, R160 ;  /* 0x000000a06f22723e */ /* 0x008fe200000010ff */
[--C-:B------:R-:W-:Y:S01]  /*11ea0*/  FFMA.FTZ R77, R168, UR4, -R50.reuse ;  /* 0x00000004a84d7c23 */ /* 0x100fe20008010832 */
[--C-:B------:R-:W-:Y:S01]  /*11eb0*/  FFMA.FTZ R73, R184, UR4, -R50.reuse ;  /* 0x00000004b8497c23 */ /* 0x100fe20008010832 */
[----:B------:R-:W-:Y:S01]  /*11ec0*/  FFMA.FTZ R54, R180, UR4, -R50 ;  /* 0x00000004b4367c23 */ /* 0x000fe20008010832 */
[--C-:B------:R-:W-:Y:S04]  /*11ed0*/  FFMA.FTZ R58, R176, UR4, -R48.reuse ;  /* 0x00000004b03a7c23 */ /* 0x100fe80008010830 */
[----:B------:R-:W-:Y:S01]  /*11ee0*/  MUFU.EX2 R181, R181 ;  /* 0x000000b500b57308 */ /* 0x000fe20000000800 */
[C---:B------:R-:W-:Y:S03]  /*11ef0*/  HMMA.16816.F32.BF16 R12, R24.reuse, R28, R12 ;  /* 0x0000001c180c723c */ /* 0x040fe6000004180c */
[----:B------:R-:W-:Y:S01]  /*11f00*/  FFMA.FTZ R23, R218, UR4, -R48 ;  /* 0x00000004da177c23 */ /* 0x000fe20008010830 */
[--C-:B------:R-:W-:Y:S01]  /*11f10*/  FFMA.FTZ R65, R172, UR4, -R50.reuse ;  /* 0x00000004ac417c23 */ /* 0x100fe20008010832 */
[----:B------:R-:W-:Y:S01]  /*11f20*/  FFMA.FTZ R52, R210, UR4, -R50 ;  /* 0x00000004d2347c23 */ /* 0x000fe20008010832 */
[----:B------:R-:W-:Y:S03]  /*11f30*/  HMMA.16816.F32.BF16 R16, R24, R30, R16 ;  /* 0x0000001e1810723c */ /* 0x000fe60000041810 */
[----:B------:R-:W2:Y:S01]  /*11f40*/  MUFU.EX2 R152, R152 ;  /* 0x0000009800987308 */ /* 0x000ea20000000800 */
[----:B------:R-:W3:Y:S01]  /*11f50*/  LDSM.16.MT88.4 R28, [R148+0x5800] ;  /* 0x00580000941c783b */ /* 0x000ee20000004200 */
[----:B-1----:R-:W-:Y:S01]  /*11f60*/  F2FP.BF16.F32.PACK_AB R35, R156, R183 ;  /* 0x000000b79c23723e */ /* 0x002fe200000010ff */
[--C-:B------:R-:W-:Y:S01]  /*11f70*/  FFMA.FTZ R56, R190, UR4, -R48.reuse ;  /* 0x00000004be387c23 */ /* 0x100fe20008010830 */
[----:B------:R-:W-:Y:S01]  /*11f80*/  FFMA.FTZ R79, R79, UR4, -R48 ;  /* 0x000000044f4f7c23 */ /* 0x000fe20008010830 */
[--C-:B------:R-:W-:Y:S05]  /*11f90*/  FFMA.FTZ R66, R66, UR4, -R50.reuse ;  /* 0x0000000442427c23 */ /* 0x100fea0008010832 */
[----:B------:R-:W-:Y:S01]  /*11fa0*/  MUFU.EX2 R154, R154 ;  /* 0x0000009a009a7308 */ /* 0x000fe20000000800 */
[----:B------:R-:W-:Y:S01]  /*11fb0*/  FFMA.FTZ R85, R85, UR4, -R50 ;  /* 0x0000000455557c23 */ /* 0x000fe20008010832 */
[C---:B------:R-:W-:Y:S08]  /*11fc0*/  HMMA.16816.F32.BF16 R4, R32.reuse, R36, R4 ;  /* 0x000000242004723c */ /* 0x040ff00000041804 */
[----:B------:R-:W1:Y:S01]  /*11fd0*/  MUFU.EX2 R117, R117 ;  /* 0x0000007500757308 */ /* 0x000e620000000800 */
[C---:B------:R-:W-:Y:S01]  /*11fe0*/  HMMA.16816.F32.BF16 R8, R32.reuse, R38, R8 ;  /* 0x000000262008723c */ /* 0x040fe20000041808 */
[----:B------:R-:W5:Y:S02]  /*11ff0*/  LDSM.16.MT88.4 R36, [R150+0x5c00] ;  /* 0x005c00009624783b */ /* 0x000f640000004200 */
[----:B--2---:R-:W-:Y:S03]  /*12000*/  F2FP.BF16.F32.PACK_AB R24, R152, R181 ;  /* 0x000000b59818723e */ /* 0x004fe600000010ff */
[C---:B----4-:R-:W-:Y:S03]  /*12010*/  HMMA.16816.F32.BF16 R12, R32.reuse, R40, R12 ;  /* 0x00000028200c723c */ /* 0x050fe6000004180c */
[----:B------:R-:W-:Y:S02]  /*12020*/  MUFU.EX2 R130, R130 ;  /* 0x0000008200827308 */ /* 0x000fe40000000800 */
[----:B------:R-:W-:Y:S01]  /*12030*/  FFMA.FTZ R21, R94, UR4, -R48 ;  /* 0x000000045e157c23 */ /* 0x000fe20008010830 */
[----:B------:R-:W-:Y:S01]  /*12040*/  HMMA.16816.F32.BF16 R16, R32, R42, R16 ;  /* 0x0000002a2010723c */ /* 0x000fe20000041810 */
[----:B------:R-:W2:Y:S06]  /*12050*/  LDSM.16.MT88.4 R40, [R148+0x5c00] ;  /* 0x005c00009428783b */ /* 0x000eac0000004200 */
[----:B------:R-:W4:Y:S01]  /*12060*/  MUFU.EX2 R119, R119 ;  /* 0x0000007700777308 */ /* 0x000f220000000800 */
[----:B-1----:R-:W-:Y:S03]  /*12070*/  F2FP.BF16.F32.PACK_AB R25, R117, R154 ;  /* 0x0000009a7519723e */ /* 0x002fe600000010ff */
[----:B------:R-:W-:Y:S01]  /*12080*/  FFMA.FTZ R94, R201, UR4, -R50 ;  /* 0x00000004c95e7c23 */ /* 0x000fe20008010832 */
[----:B------:R-:W-:Y:S01]  /*12090*/  FADD.FTZ R33, R200, R212 ;  /* 0x000000d4c8217221 */ /* 0x000fe20000010000 */
[----:B------:R-:W-:Y:S04]  /*120a0*/  FFMA.FTZ R76, R76, UR4, -R50 ;  /* 0x000000044c4c7c23 */ /* 0x000fe80008010832 */
[----:B------:R-:W-:Y:S01]  /*120b0*/  MUFU.EX2 R128, R128 ;  /* 0x0000008000807308 */ /* 0x000fe20000000800 */
[----:B------:R-:W-:Y:S01]  /*120c0*/  FADD.FTZ R32, R196, R33 ;  /* 0x00000021c4207221 */ /* 0x000fe20000010000 */
[----:B------:R-:W-:Y:S01]  /*120d0*/  FFMA.FTZ R80, R80, UR4, -R48 ;  /* 0x0000000450507c23 */ /* 0x000fe20008010830 */
[----:B------:R-:W-:Y:S01]  /*120e0*/  FFMA.FTZ R90, R90, UR4, -R50 ;  /* 0x000000045a5a7c23 */ /* 0x000fe20008010832 */
[----:B------:R-:W-:Y:S01]  /*120f0*/  FFMA.FTZ R208, R22, R251, R208 ;  /* 0x000000fb16d07223 */ /* 0x000fe200000100d0 */
[----:B------:R-:W-:Y:S01]  /*12100*/  FADD.FTZ R32, R221, R32 ;  /* 0x00000020dd207221 */ /* 0x000fe20000010000 */
[----:B------:R-:W-:Y:S01]  /*12110*/  FFMA.FTZ R22, R166, UR4, -R48 ;  /* 0x00000004a6167c23 */ /* 0x000fe20008010830 */
[----:B------:R-:W-:Y:S03]  /*12120*/  FFMA.FTZ R135, R175, UR4, -R50 ;  /* 0x00000004af877c23 */ /* 0x000fe60008010832 */
        /* <DEDUP_REMOVED lines=12> */
[----:B------:R-:W-:Y:S01]  /*121f0*/  FFMA.FTZ R185, R185, UR4, -R50 ;  /* 0x00000004b9b97c23 */ /* 0x000fe20008010832 */
        /* <DEDUP_REMOVED lines=9> */
[----:B------:R-:W-:Y:S01]  /*12290*/  FFMA.FTZ R83, R83, UR4, -R50 ;  /* 0x0000000453537c23 */ /* 0x000fe20008010832 */
[----:B------:R-:W-:Y:S03]  /*122a0*/  FADD.FTZ R160, R160, R133 ;  /* 0x00000085a0a07221 */ /* 0x000fe60000010000 */
[----:B------:R-:W-:Y:S01]  /*122b0*/  MUFU.EX2 R177, R177 ;  /* 0x000000b100b17308 */ /* 0x000fe20000000800 */
[C---:B------:R-:W-:Y:S05]  /*122c0*/  HMMA.16816.F32.BF16 R4, R24.reuse, R44, R4 ;  /* 0x0000002c1804723c */ /* 0x040fea0000041804 */
[----:B------:R-:W-:Y:S01]  /*122d0*/  FADD.FTZ R160, R111, R160 ;  /* 0x000000a06fa07221 */ /* 0x000fe20000010000 */
[C---:B------:R-:W-:Y:S03]  /*122e0*/  HMMA.16816.F32.BF16 R8, R24.reuse, R46, R8 ;  /* 0x0000002e1808723c */ /* 0x040fe60000041808 */
[----:B------:R-:W1:Y:S01]  /*122f0*/  MUFU.EX2 R124, R124 ;  /* 0x0000007c007c7308 */ /* 0x000e620000000800 */
[----:B------:R-:W2:Y:S01]  /*12300*/  LDSM.16.MT88.4 R44, [R150+0x6000] ;  /* 0x00600000962c783b */ /* 0x000ea20000004200 */
        /* <DEDUP_REMOVED lines=8> */
[----:B------:R-:W-:Y:S01]  /*12390*/  FFMA.FTZ R26, R86, UR4, -R48 ;  /* 0x00000004561a7c23 */ /* 0x000fe20008010830 */
[----:B------:R-:W-:Y:S01]  /*123a0*/  FFMA.FTZ R86, R227, UR4, -R50 ;  /* 0x00000004e3567c23 */ /* 0x000fe20008010832 */
[----:B------:R-:W-:Y:S01]  /*123b0*/  FADD.FTZ R133, R152, R133 ;  /* 0x0000008598857221 */ /* 0x000fe20000010000 */
[----:B------:R-:W-:Y:S03]  /*123c0*/  FFMA.FTZ R71, R71, UR4, -R48 ;  /* 0x0000000447477c23 */ /* 0x000fe60008010830 */
[----:B------:R-:W-:Y:S01]  /*123d0*/  MUFU.EX2 R169, R169 ;  /* 0x000000a900a97308 */ /* 0x000fe20000000800 */
[----:B------:R-:W-:Y:S01]  /*123e0*/  FFMA.FTZ R69, R69, UR4, -R50 ;  /* 0x0000000445457c23 */ /* 0x000fe20008010832 */
[----:B------:R-:W-:Y:S01]  /*123f0*/  FADD.FTZ R130, R130, R133 ;  /* 0x0000008582827221 */ /* 0x000fe20000010000 */
[--C-:B------:R-:W-:Y:S01]  /*12400*/  FFMA.FTZ R133, R187, UR4, -R48.reuse ;  /* 0x00000004bb857c23 */ /* 0x100fe20008010830 */
[----:B------:R-:W-:Y:S01]  /*12410*/  FFMA.FTZ R63, R63, UR4, -R48 ;  /* 0x000000043f3f7c23 */ /* 0x000fe20008010830 */
[----:B------:R-:W-:Y:S01]  /*12420*/  FFMA.FTZ R95, R95, UR4, -R50 ;  /* 0x000000045f5f7c23 */ /* 0x000fe20008010832 */
[----:B------:R-:W-:Y:S01]  /*12430*/  FADD.FTZ R130, R119, R130 ;  /* 0x0000008277827221 */ /* 0x000fe20000010000 */
[----:B------:R-:W-:Y:S03]  /*12440*/  FFMA.FTZ R81, R81, UR4, -R48 ;  /* 0x0000000451517c23 */ /* 0x000fe60008010830 */
[----:B------:R-:W1:Y:S01]  /*12450*/  MUFU.EX2 R122, R122 ;  /* 0x0000007a007a7308 */ /* 0x000e620000000800 */
[----:B----4-:R-:W-:Y:S01]  /*12460*/  F2FP.BF16.F32.PACK_AB R34, R120, R125 ;  /* 0x0000007d7822723e */ /* 0x010fe200000010ff */
[----:B------:R-:W-:Y:S01]  /*12470*/  FADD.FTZ R171, R171, R130 ;  /* 0x00000082abab7221 */ /* 0x000fe20000010000 */
[----:B------:R-:W-:Y:S01]  /*12480*/  FFMA.FTZ R67, R67, UR4, -R50 ;  /* 0x0000000443437c23 */ /* 0x000fe20008010832 */
[----:B------:R-:W-:Y:S01]  /*12490*/  FFMA.FTZ R59, R59, UR4, -R48 ;  /* 0x000000043b3b7c23 */ /* 0x000fe20008010830 */
[--C-:B------:R-:W-:Y:S01]  /*124a0*/  FFMA.FTZ R61, R61, UR4, -R50.reuse ;  /* 0x000000043d3d7c23 */ /* 0x100fe20008010832 */
[----:B------:R-:W-:Y:S01]  /*124b0*/  FADD.FTZ R126, R126, R171 ;  /* 0x000000ab7e7e7221 */ /* 0x000fe20000010000 */
[----:B------:R-:W-:Y:S03]  /*124c0*/  FFMA.FTZ R57, R57, UR4, -R50 ;  /* 0x0000000439397c23 */ /* 0x000fe60008010832 */
[----:B------:R-:W-:Y:S01]  /*124d0*/  MUFU.EX2 R165, R165 ;  /* 0x000000a500a57308 */ /* 0x000fe20000000800 */
[----:B------:R-:W-:Y:S01]  /*124e0*/  FFMA.FTZ R55, R55, UR4, -R48 ;  /* 0x0000000437377c23 */ /* 0x000fe20008010830 */
[----:B------:R-:W-:Y:S04]  /*124f0*/  FADD.FTZ R125, R125, R126 ;  /* 0x0000007e7d7d7221 */ /* 0x000fe80000010000 */
[----:B------:R-:W-:Y:S04]  /*12500*/  FADD.FTZ R120, R120, R125 ;  /* 0x0000007d78787221 */ /* 0x000fe80000010000 */
[----:B------:R-:W4:Y:S01]  /*12510*/  MUFU.EX2 R102, R102 ;  /* 0x0000006600667308 */ /* 0x000f220000000800 */
[----:B-1----:R-:W-:Y:S09]  /*12520*/  F2FP.BF16.F32.PACK_AB R35, R122, R169 ;  /* 0x000000a97a23723e */ /* 0x002ff200000010ff */
[----:B------:R-:W-:Y:S01]  /*12530*/  MUFU.EX2 R167, R167 ;  /* 0x000000a700a77308 */ /* 0x000fe20000000800 */
[C---:B-----5:R-:W-:Y:S06]  /*12540*/  HMMA.16816.F32.BF16 R4, R32.reuse, R36, R4 ;  /* 0x000000242004723c */ /* 0x060fec0000041804 */
[C---:B------:R-:W-:Y:S03]  /*12550*/  HMMA.16816.F32.BF16 R8, R32.reuse, R38, R8 ;  /* 0x000000262008723c */ /* 0x040fe60000041808 */
[----:B------:R-:W1:Y:S01]  /*12560*/  MUFU.EX2 R118, R118 ;  /* 0x0000007600767308 */ /* 0x000e620000000800 */
[----:B------:R-:W5:Y:S01]  /*12570*/  LDSM.16.MT88.4 R36, [R150+0x6400] ;  /* 0x006400009624783b */ /* 0x000f620000004200 */
[----:B----4-:R-:W-:Y:S01]  /*12580*/  F2FP.BF16.F32.PACK_AB R24, R102, R165 ;  /* 0x000000a56618723e */ /* 0x010fe200000010ff */
[C---:B--2---:R-:W-:Y:S07]  /*12590*/  HMMA.16816.F32.BF16 R12, R32.reuse, R40, R12 ;  /* 0x00000028200c723c */ /* 0x044fee000004180c */
[----:B------:R-:W-:Y:S01]  /*125a0*/  MUFU.EX2 R163, R163 ;  /* 0x000000a300a37308 */ /* 0x000fe20000000800 */
[----:B------:R-:W-:Y:S01]  /*125b0*/  FADD.FTZ R165, R165, R120 ;  /* 0x00000078a5a57221 */ /* 0x000fe20000010000 */
[----:B------:R-:W-:Y:S01]  /*125c0*/  HMMA.16816.F32.BF16 R16, R32, R42, R16 ;  /* 0x0000002a2010723c */ /* 0x000fe20000041810 */
[----:B------:R-:W2:Y:S07]  /*125d0*/  LDSM.16.MT88.4 R40, [R148+0x6400] ;  /* 0x006400009428783b */ /* 0x000eae0000004200 */
[----:B------:R-:W-:Y:S03]  /*125e0*/  MUFU.EX2 R116, R116 ;  /* 0x0000007400747308 */ /* 0x000fe60000000800 */
        /* <DEDUP_REMOVED lines=8> */
[----:B------:R-:W-:Y:S04]  /*12670*/  FADD.FTZ R124, R124, R177 ;  /* 0x000000b17c7c7221 */ /* 0x000fe80000010000 */
[----:B------:R-:W-:Y:S05]  /*12680*/  FADD.FTZ R169, R169, R124 ;  /* 0x0000007ca9a97221 */ /* 0x000fea0000010000 */
[----:B------:R4:W-:Y:S01]  /*12690*/  MUFU.EX2 R111, R26 ;  /* 0x0000001a006f7308 */ /* 0x0009e20000000800 */
[----:B------:R-:W-:Y:S04]  /*126a0*/  FADD.FTZ R122, R122, R169 ;  /* 0x000000a97a7a7221 */ /* 0x000fe80000010000 */
[----:B------:R-:W-:Y:S05]  /*126b0*/  FADD.FTZ R167, R167, R122 ;  /* 0x0000007aa7a77221 */ /* 0x000fea0000010000 */
[----:B------:R-:W-:Y:S01]  /*126c0*/  MUFU.EX2 R159, R159 ;  /* 0x0000009f009f7308 */ /* 0x000fe20000000800 */
[----:B-1----:R-:W-:Y:S01]  /*126d0*/  F2FP.BF16.F32.PACK_AB R27, R112, R161 ;  /* 0x000000a1701b723e */ /* 0x002fe200000010ff */
[----:B------:R-:W-:Y:S04]  /*126e0*/  FADD.FTZ R118, R118, R167 ;  /* 0x000000a776767221 */ /* 0x000fe80000010000 */
[----:B------:R-:W-:Y:S04]  /*126f0*/  FADD.FTZ R161, R161, R118 ;  /* 0x00000076a1a17221 */ /* 0x000fe80000010000 */
[----:B------:R-:W1:Y:S01]  /*12700*/  MUFU.EX2 R114, R114 ;  /* 0x0000007200727308 */ /* 0x000e620000000800 */
[C---:B----4-:R-:W-:Y:S01]  /*12710*/  F2FP.BF16.F32.PACK_AB R26, R116.reuse, R163 ;  /* 0x000000a3741a723e */ /* 0x050fe200000010ff */
[----:B------:R-:W-:Y:S04]  /*12720*/  FADD.FTZ R163, R163, R120 ;  /* 0x00000078a3a37221 */ /* 0x000fe80000010000 */
[----:B------:R-:W-:Y:S04]  /*12730*/  FADD.FTZ R116, R116, R163 ;  /* 0x000000a374747221 */ /* 0x000fe80000010000 */
[----:B------:R-:W-:Y:S01]  /*12740*/  MUFU.EX2 R157, R157 ;  /* 0x0000009d009d7308 */ /* 0x000fe20000000800 */
[C---:B------:R-:W-:Y:S06]  /*12750*/  HMMA.16816.F32.BF16 R4, R24.reuse, R44, R4 ;  /* 0x0000002c1804723c */ /* 0x040fec0000041804 */
[C---:B------:R-:W-:Y:S03]  /*12760*/  HMMA.16816.F32.BF16 R8, R24.reuse, R46, R8 ;  /* 0x0000002e1808723c */ /* 0x040fe60000041808 */
[----:B------:R-:W4:Y:S01]  /*12770*/  MUFU.EX2 R110, R110 ;  /* 0x0000006e006e7308 */ /* 0x000f220000000800 */
[----:B------:R-:W2:Y:S01]  /*12780*/  LDSM.16.MT88.4 R44, [R150+0x6800] ;  /* 0x00680000962c783b */ /* 0x000ea20000004200 */
[----:B-1----:R-:W-:Y:S01]  /*12790*/  F2FP.BF16.F32.PACK_AB R32, R114, R159 ;  /* 0x0000009f7220723e */ /* 0x002fe200000010ff */
[C---:B---3--:R-:W-:Y:S07]  /*127a0*/  HMMA.16816.F32.BF16 R12, R24.reuse, R28, R12 ;  /* 0x0000001c180c723c */ /* 0x048fee000004180c */
[----:B------:R-:W-:Y:S01]  /*127b0*/  MUFU.EX2 R155, R155 ;  /* 0x0000009b009b7308 */ /* 0x000fe20000000800 */
[----:B------:R-:W-:Y:S01]  /*127c0*/  FADD.FTZ R159, R159, R116 ;  /* 0x000000749f9f7221 */ /* 0x000fe20000010000 */
[----:B------:R-:W-:Y:S01]  /*127d0*/  HMMA.16816.F32.BF16 R16, R24, R30, R16 ;  /* 0x0000001e1810723c */ /* 0x000fe20000041810 */
[----:B------:R-:W1:Y:S07]  /*127e0*/  LDSM.16.MT88.4 R28, [R148+0x6800] ;  /* 0x00680000941c783b */ /* 0x000e6e0000004200 */
[----:B------:R-:W3:Y:S03]  /*127f0*/  MUFU.EX2 R108, R108 ;  /* 0x0000006c006c7308 */ /* 0x000ee60000000800 */
[----:B----4-:R-:W-:Y:S01]  /*12800*/  F2FP.BF16.F32.PACK_AB R33, R110, R157 ;  /* 0x0000009d6e21723e */ /* 0x010fe200000010ff */
[----:B------:R-:W-:Y:S06]  /*12810*/  FADD.FTZ R114, R114, R159 ;  /* 0x0000009f72727221 */ /* 0x000fec0000010000 */
[----:B------:R-:W-:Y:S10]  /*12820*/  MUFU.EX2 R153, R153 ;  /* 0x0000009900997308 */ /* 0x000ff40000000800 */
[----:B------:R-:W4:Y:S01]  /*12830*/  MUFU.EX2 R106, R106 ;  /* 0x0000006a006a7308 */ /* 0x000f220000000800 */
[C---:B---3--:R-:W-:Y:S01]  /*12840*/  F2FP.BF16.F32.PACK_AB R34, R108.reuse, R155 ;  /* 0x0000009b6c22723e */ /* 0x048fe200000010ff */
        /* <DEDUP_REMOVED lines=18> */
[----:B------:R-:W-:Y:S04]  /*12970*/  FADD.FTZ R32, R112, R161 ;  /* 0x000000a170207221 */ /* 0x000fe80000010000 */
[----:B------:R-:W-:Y:S02]  /*12980*/  FADD.FTZ R157, R157, R32 ;  /* 0x000000209d9d7221 */ /* 0x000fe40000010000 */
[----:B------:R-:W-:Y:S10]  /*12990*/  MUFU.EX2 R127, R127 ;  /* 0x0000007f007f7308 */ /* 0x000ff40000000800 */
        /* <DEDUP_REMOVED lines=8> */
[----:B------:R-:W4:Y:S01]  /*12a20*/  MUFU.EX2 R88, R88 ;  /* 0x0000005800587308 */ /* 0x000f220000000800 */
[----:B------:R-:W2:Y:S01]  /*12a30*/  LDSM.16.MT88.4 R44, [R150+0x7000] ;  /* 0x00700000962c783b */ /* 0x000ea20000004200 */
        /* <DEDUP_REMOVED lines=16> */
[----:B------:R-:W-:Y:S01]  /*12b40*/  FADD.FTZ R129, R129, R106 ;  /* 0x0000006a81817221 */ /* 0x000fe20000010000 */
[----:B------:R-:W-:Y:S02]  /*12b50*/  MOV R149, R0 ;  /* 0x0000000000957202 */ /* 0x000fe40000000f00 */
[----:B------:R-:W-:Y:S01]  /*12b60*/  FADD.FTZ R127, R127, R100 ;  /* 0x000000647f7f7221 */ /* 0x000fe20000010000 */
[----:B------:R-:W-:Y:S03]  /*12b70*/  FADD.FTZ R98, R98, R129 ;  /* 0x0000008162627221 */ /* 0x000fe60000010000 */
[----:B------:R-:W-:Y:S01]  /*12b80*/  MUFU.EX2 R109, R109 ;  /* 0x0000006d006d7308 */ /* 0x000fe20000000800 */
[----:B------:R-:W-:Y:S04]  /*12b90*/  FADD.FTZ R123, R123, R98 ;  /* 0x000000627b7b7221 */ /* 0x000fe80000010000 */
[----:B------:R-:W-:Y:S05]  /*12ba0*/  FADD.FTZ R92, R92, R123 ;  /* 0x0000007b5c5c7221 */ /* 0x000fea0000010000 */
[----:B------:R-:W3:Y:S01]  /*12bb0*/  MUFU.EX2 R78, R78 ;  /* 0x0000004e004e7308 */ /* 0x000ee20000000800 */
[----:B----4-:R-:W-:Y:S01]  /*12bc0*/  F2FP.BF16.F32.PACK_AB R35, R82, R113 ;  /* 0x000000715223723e */ /* 0x010fe200000010ff */
[----:B------:R-:W-:Y:S04]  /*12bd0*/  FADD.FTZ R115, R115, R92 ;  /* 0x0000005c73737221 */ /* 0x000fe80000010000 */
[----:B------:R-:W-:Y:S04]  /*12be0*/  FADD.FTZ R84, R84, R115 ;  /* 0x0000007354547221 */ /* 0x000fe80000010000 */
        /* <DEDUP_REMOVED lines=50> */
[----:B------:R-:W3:Y:S01]  /*12f10*/  MUFU.EX2 R54, R54 ;  /* 0x0000003600367308 */ /* 0x000ee20000000800 */
[----:B----4-:R-:W-:Y:S01]  /*12f20*/  F2FP.BF16.F32.PACK_AB R35, R60, R75 ;  /* 0x0000004b3c23723e */ /* 0x010fe200000010ff */
        /* <DEDUP_REMOVED lines=17> */
[C---:B----4-:R-:W-:Y:S01]  /*13040*/  F2FP.BF16.F32.PACK_AB R25, R23.reuse, R58 ;  /* 0x0000003a1719723e */ /* 0x050fe200000010ff */
[----:B------:R-:W-:Y:S01]  /*13050*/  FADD.FTZ R58, R58, R75 ;  /* 0x0000004b3a3a7221 */ /* 0x000fe20000010000 */
[----:B------:R-:W-:Y:S03]  /*13060*/  FADD.FTZ R62, R54, R73 ;  /* 0x00000049363e7221 */ /* 0x000fe60000010000 */
[----:B------:R-:W-:Y:S02]  /*13070*/  FADD.FTZ R23, R23, R58 ;  /* 0x0000003a17177221 */ /* 0x000fe40000010000 */
[----:B------:R-:W-:Y:S10]  /*13080*/  MUFU.EX2 R56, R56 ;  /* 0x0000003800387308 */ /* 0x000ff40000000800 */
[----:B------:R-:W4:Y:S01]  /*13090*/  MUFU.EX2 R79, R79 ;  /* 0x0000004f004f7308 */ /* 0x000f220000000800 */
[C---:B---3--:R-:W-:Y:S01]  /*130a0*/  F2FP.BF16.F32.PACK_AB R26, R52.reuse, R65 ;  /* 0x00000041341a723e */ /* 0x048fe200000010ff */
[----:B------:R-:W-:Y:S04]  /*130b0*/  FADD.FTZ R65, R65, R62 ;  /* 0x0000003e41417221 */ /* 0x000fe80000010000 */
[----:B------:R-:W-:Y:S04]  /*130c0*/  FADD.FTZ R65, R52, R65 ;  /* 0x0000004134417221 */ /* 0x000fe80000010000 */
[----:B------:R-:W-:Y:S10]  /*130d0*/  MUFU.EX2 R66, R66 ;  /* 0x0000004200427308 */ /* 0x000ff40000000800 */
[----:B------:R-:W3:Y:S01]  /*130e0*/  MUFU.EX2 R85, R85 ;  /* 0x0000005500557308 */ /* 0x000ee20000000800 */
[----:B----4-:R-:W-:Y:S01]  /*130f0*/  F2FP.BF16.F32.PACK_AB R27, R79, R56 ;  /* 0x000000384f1b723e */ /* 0x010fe200000010ff */
[----:B------:R-:W-:Y:S01]  /*13100*/  FADD.FTZ R56, R56, R23 ;  /* 0x0000001738387221 */ /* 0x000fe20000010000 */
[----:B------:R-:W-:Y:S01]  /*13110*/  FFMA.FTZ R23, R53, UR4, -R48 ;  /* 0x0000000435177c23 */ /* 0x000fe20008010830 */
[--C-:B------:R-:W-:Y:S01]  /*13120*/  FFMA.FTZ R53, R51, UR4, -R50.reuse ;  /* 0x0000000433357c23 */ /* 0x100fe20008010832 */
[----:B------:R-:W-:Y:S01]  /*13130*/  FFMA.FTZ R50, R49, UR4, -R50 ;  /* 0x0000000431327c23 */ /* 0x000fe20008010832 */
[----:B------:R-:W-:Y:S04]  /*13140*/  FADD.FTZ R79, R79, R56 ;  /* 0x000000384f4f7221 */ /* 0x000fe80000010000 */
        /* <DEDUP_REMOVED lines=8> */
[----:B------:R-:W-:Y:S01]  /*131d0*/  FADD.FTZ R66, R66, R65 ;  /* 0x0000004142427221 */ /* 0x000fe20000010000 */
[----:B------:R-:W-:Y:S01]  /*131e0*/  HMMA.16816.F32.BF16 R16, R24, R30, R16 ;  /* 0x0000001e1810723c */ /* 0x000fe20000041810 */
[----:B------:R-:W1:Y:S07]  /*131f0*/  LDSM.16.MT88.4 R28, [R148+0x8000] ;  /* 0x00800000941c783b */ /* 0x000e6e0000004200 */
[----:B------:R-:W3:Y:S03]  /*13200*/  MUFU.EX2 R101, R90 ;  /* 0x0000005a00657308 */ /* 0x000ee60000000800 */
[----:B----4-:R-:W-:Y:S01]  /*13210*/  F2FP.BF16.F32.PACK_AB R33, R21, R22 ;  /* 0x000000161521723e */ /* 0x010fe200000010ff */
[----:B------:R-:W-:Y:S01]  /*13220*/  FADD.FTZ R85, R85, R66 ;  /* 0x0000004255557221 */ /* 0x000fe20000010000 */
[----:B------:R-:W-:Y:S04]  /*13230*/  FADD.FTZ R22, R22, R79 ;  /* 0x0000004f16167221 */ /* 0x000fe80000010000 */
[----:B------:R-:W-:Y:S01]  /*13240*/  FADD.FTZ R21, R21, R22 ;  /* 0x0000001615157221 */ /* 0x000fe20000010000 */
[----:B------:R-:W4:Y:S10]  /*13250*/  MUFU.EX2 R80, R80 ;  /* 0x0000005000507308 */ /* 0x000f340000000800 */
[----:B------:R-:W-:Y:S01]  /*13260*/  MUFU.EX2 R86, R86 ;  /* 0x0000005600567308 */ /* 0x000fe20000000800 */
[----:B---3--:R-:W-:Y:S01]  /*13270*/  F2FP.BF16.F32.PACK_AB R34, R101, R76 ;  /* 0x0000004c6522723e */ /* 0x008fe200000010ff */
[----:B------:R-:W-:Y:S01]  /*13280*/  FFMA.FTZ R90, R205, UR4, -R48 ;  /* 0x00000004cd5a7c23 */ /* 0x000fe20008010830 */
[----:B------:R-:W-:Y:S04]  /*13290*/  FADD.FTZ R76, R76, R85 ;  /* 0x000000554c4c7221 */ /* 0x000fe80000010000 */
[----:B------:R-:W-:Y:S03]  /*132a0*/  FADD.FTZ R101, R101, R76 ;  /* 0x0000004c65657221 */ /* 0x000fe60000010000 */
[----:B------:R-:W3:Y:S01]  /*132b0*/  MUFU.EX2 R117, R213 ;  /* 0x000000d500757308 */ /* 0x000ee20000000800 */
[C---:B----4-:R-:W-:Y:S01]  /*132c0*/  F2FP.BF16.F32.PACK_AB R35, R111.reuse, R80 ;  /* 0x000000506f23723e */ /* 0x050fe200000010ff */
[----:B------:R-:W-:Y:S04]  /*132d0*/  FADD.FTZ R80, R80, R21 ;  /* 0x0000001550507221 */ /* 0x000fe80000010000 */
[----:B------:R-:W-:Y:S04]  /*132e0*/  FADD.FTZ R80, R111, R80 ;  /* 0x000000506f507221 */ /* 0x000fe80000010000 */
[----:B------:R-:W-:Y:S01]  /*132f0*/  MUFU.EX2 R119, R211 ;  /* 0x000000d300777308 */ /* 0x000fe20000000800 */
[C---:B-----5:R-:W-:Y:S06]  /*13300*/  HMMA.16816.F32.BF16 R4, R32.reuse, R36, R4 ;  /* 0x000000242004723c */ /* 0x060fec0000041804 */
[C---:B------:R-:W-:Y:S03]  /*13310*/  HMMA.16816.F32.BF16 R8, R32.reuse, R38, R8 ;  /* 0x000000262008723c */ /* 0x040fe60000041808 */
[----:B------:R-:W4:Y:S01]  /*13320*/  MUFU.EX2 R90, R90 ;  /* 0x0000005a005a7308 */ /* 0x000f220000000800 */
[----:B------:R-:W5:Y:S01]  /*13330*/  LDSM.16.MT88.4 R36, [R150+0x8400] ;  /* 0x008400009624783b */ /* 0x000f620000004200 */
[C---:B---3--:R-:W-:Y:S01]  /*13340*/  F2FP.BF16.F32.PACK_AB R24, R117.reuse, R86 ;  /* 0x000000567518723e */ /* 0x048fe200000010ff */
        /* <DEDUP_REMOVED lines=8> */
[----:B------:R-:W-:Y:S04]  /*133d0*/  FADD.FTZ R119, R119, R80 ;  /* 0x0000005077777221 */ /* 0x000fe80000010000 */
[----:B------:R-:W-:Y:S01]  /*133e0*/  FADD.FTZ R119, R90, R119 ;  /* 0x000000775a777221 */ /* 0x000fe20000010000 */
[----:B------:R-:W-:Y:S10]  /*133f0*/  MUFU.EX2 R102, R189 ;  /* 0x000000bd00667308 */ /* 0x000ff40000000800 */
[----:B------:R-:W4:Y:S01]  /*13400*/  MUFU.EX2 R133, R133 ;  /* 0x0000008500857308 */ /* 0x000f220000000800 */
[C---:B---3--:R-:W-:Y:S01]  /*13410*/  F2FP.BF16.F32.PACK_AB R26, R125.reuse, R94 ;  /* 0x0000005e7d1a723e */ /* 0x048fe200000010ff */
[----:B------:R-:W-:Y:S04]  /*13420*/  FADD.FTZ R94, R94, R117 ;  /* 0x000000755e5e7221 */ /* 0x000fe80000010000 */
[----:B------:R-:W-:Y:S04]  /*13430*/  FADD.FTZ R125, R125, R94 ;  /* 0x0000005e7d7d7221 */ /* 0x000fe80000010000 */
[----:B------:R-:W-:Y:S10]  /*13440*/  MUFU.EX2 R112, R185 ;  /* 0x000000b900707308 */ /* 0x000ff40000000800 */
[----:B------:R-:W3:Y:S01]  /*13450*/  MUFU.EX2 R135, R135 ;  /* 0x0000008700877308 */ /* 0x000ee20000000800 */
        /* <DEDUP_REMOVED lines=17> */
[----:B------:R-:W-:Y:S01]  /*13570*/  FADD.FTZ R110, R110, R133 ;  /* 0x000000856e6e7221 */ /* 0x000fe20000010000 */
[----:B------:R-:W4:Y:S03]  /*13580*/  LDSM.16.MT88.4 R28, [R148+0x8c00] ;  /* 0x008c0000941c783b */ /* 0x000f260000004200 */
[----:B------:R-:W-:Y:S01]  /*13590*/  FADD.FTZ R105, R105, R110 ;  /* 0x0000006e69697221 */ /* 0x000fe20000010000 */
[----:B------:R-:W-:Y:S10]  /*135a0*/  MUFU.EX2 R96, R97 ;  /* 0x0000006100607308 */ /* 0x000ff40000000800 */
[----:B------:R-:W5:Y:S01]  /*135b0*/  MUFU.EX2 R91, R91 ;  /* 0x0000005b005b7308 */ /* 0x000f620000000800 */
[C---:B---3--:R-:W-:Y:S01]  /*135c0*/  F2FP.BF16.F32.PACK_AB R34, R103.reuse, R104 ;  /* 0x000000686722723e */ /* 0x048fe200000010ff */
[----:B------:R-:W-:Y:S04]  /*135d0*/  FADD.FTZ R104, R104, R135 ;  /* 0x0000008768687221 */ /* 0x000fe80000010000 */
[----:B------:R-:W-:Y:S04]  /*135e0*/  FADD.FTZ R103, R103, R104 ;  /* 0x0000006867677221 */ /* 0x000fe80000010000 */
[----:B------:R-:W-:Y:S10]  /*135f0*/  MUFU.EX2 R88, R95 ;  /* 0x0000005f00587308 */ /* 0x000ff40000000800 */
[----:B------:R-:W3:Y:S01]  /*13600*/  MUFU.EX2 R83, R83 ;  /* 0x0000005300537308 */ /* 0x000ee20000000800 */
[C---:B-----5:R-:W-:Y:S01]  /*13610*/  F2FP.BF16.F32.PACK_AB R35, R91.reuse, R96 ;  /* 0x000000605b23723e */ /* 0x060fe200000010ff */
[----:B------:R-:W-:Y:S04]  /*13620*/  FADD.FTZ R96, R96, R105 ;  /* 0x0000006960607221 */ /* 0x000fe80000010000 */
[----:B------:R-:W-:Y:S04]  /*13630*/  FADD.FTZ R91, R91, R96 ;  /* 0x000000605b5b7221 */ /* 0x000fe80000010000 */
[----:B------:R-:W-:Y:S01]  /*13640*/  MUFU.EX2 R78, R81 ;  /* 0x00000051004e7308 */ /* 0x000fe20000000800 */
[C---:B------:R-:W-:Y:S06]  /*13650*/  HMMA.16816.F32.BF16 R4, R32.reuse, R36, R4 ;  /* 0x000000242004723c */ /* 0x040fec0000041804 */
[C---:B------:R-:W-:Y:S03]  /*13660*/  HMMA.16816.F32.BF16 R8, R32.reuse, R38, R8 ;  /* 0x000000262008723c */ /* 0x040fe60000041808 */
[----:B------:R-:W5:Y:S02]  /*13670*/  MUFU.EX2 R71, R71 ;  /* 0x0000004700477308 */ /* 0x000f640000000800 */
[--C-:B------:R-:W-:Y:S01]  /*13680*/  FFMA.FTZ R36, R20, UR4, -R48.reuse ;  /* 0x0000000414247c23 */ /* 0x100fe20008010830 */
[C---:B--2---:R-:W-:Y:S07]  /*13690*/  HMMA.16816.F32.BF16 R12, R32.reuse, R40, R12 ;  /* 0x00000028200c723c */ /* 0x044fee000004180c */
[----:B------:R-:W-:Y:S01]  /*136a0*/  MUFU.EX2 R69, R69 ;  /* 0x0000004500457308 */ /* 0x000fe20000000800 */
[----:B---3--:R-:W-:Y:S01]  /*136b0*/  F2FP.BF16.F32.PACK_AB R20, R83, R88 ;  /* 0x000000585314723e */ /* 0x008fe200000010ff */
[----:B------:R-:W-:Y:S08]  /*136c0*/  HMMA.16816.F32.BF16 R16, R32, R42, R16 ;  /* 0x0000002a2010723c */ /* 0x000ff00000041810 */
[----:B------:R-:W2:Y:S03]  /*136d0*/  MUFU.EX2 R68, R67 ;  /* 0x0000004300447308 */ /* 0x000ea60000000800 */
[----:B-----5:R-:W-:Y:S01]  /*136e0*/  F2FP.BF16.F32.PACK_AB R21, R71, R78 ;  /* 0x0000004e4715723e */ /* 0x020fe200000010ff */
[----:B------:R-:W-:Y:S01]  /*136f0*/  FFMA.FTZ R48, R3, UR4, -R48 ;  /* 0x0000000403307c23 */ /* 0x000fe20008010830 */
[----:B------:R-:W-:Y:S04]  /*13700*/  FADD.FTZ R78, R78, R91 ;  /* 0x0000005b4e4e7221 */ /* 0x000fe80000010000 */
[----:B------:R-:W-:Y:S01]  /*13710*/  FADD.FTZ R78, R71, R78 ;  /* 0x0000004e474e7221 */ /* 0x000fe20000010000 */
[----:B------:R-:W-:Y:S10]  /*13720*/  MUFU.EX2 R63, R63 ;  /* 0x0000003f003f7308 */ /* 0x000ff40000000800 */
[----:B------:R-:W3:Y:S01]  /*13730*/  MUFU.EX2 R60, R59 ;  /* 0x0000003b003c7308 */ /* 0x000ee20000000800 */
[----:B--2---:R-:W-:Y:S09]  /*13740*/  F2FP.BF16.F32.PACK_AB R22, R68, R69 ;  /* 0x000000454416723e */ /* 0x004ff200000010ff */
[----:B------:R3:W-:Y:S10]  /*13750*/  MUFU.EX2 R51, R23 ;  /* 0x0000001700337308 */ /* 0x0007f40000000800 */
[----:B------:R-:W-:Y:S10]  /*13760*/  MUFU.EX2 R54, R61 ;  /* 0x0000003d00367308 */ /* 0x000ff40000000800 */
[----:B------:R-:W2:Y:S01]  /*13770*/  MUFU.EX2 R57, R57 ;  /* 0x0000003900397308 */ /* 0x000ea20000000800 */
[C---:B---3--:R-:W-:Y:S01]  /*13780*/  F2FP.BF16.F32.PACK_AB R23, R60.reuse, R63 ;  /* 0x0000003f3c17723e */ /* 0x048fe200000010ff */
[----:B------:R-:W-:Y:S04]  /*13790*/  FADD.FTZ R63, R63, R78 ;  /* 0x0000004e3f3f7221 */ /* 0x000fe80000010000 */
[----:B------:R-:W-:Y:S02]  /*137a0*/  FADD.FTZ R63, R60, R63 ;  /* 0x0000003f3c3f7221 */ /* 0x000fe40000010000 */
[C---:B------:R-:W-:Y:S02]  /*137b0*/  HMMA.16816.F32.BF16 R4, R20.reuse, R44, R4 ;  /* 0x0000002c1404723c */ /* 0x040fe40000041804 */
[----:B------:R-:W3:Y:S04]  /*137c0*/  MUFU.EX2 R52, R55 ;  /* 0x0000003700347308 */ /* 0x000ee80000000800 */
[C---:B------:R-:W-:Y:S06]  /*137d0*/  HMMA.16816.F32.BF16 R8, R20.reuse, R46, R8 ;  /* 0x0000002e1408723c */ /* 0x040fec0000041808 */
[----:B------:R-:W-:Y:S01]  /*137e0*/  MUFU.EX2 R53, R53 ;  /* 0x0000003500357308 */ /* 0x000fe20000000800 */
[----:B--2---:R-:W-:Y:S01]  /*137f0*/  F2FP.BF16.F32.PACK_AB R132, R57, R54 ;  /* 0x000000363984723e */ /* 0x004fe200000010ff */
[C---:B-1----:R-:W-:Y:S08]  /*13800*/  HMMA.16816.F32.BF16 R12, R20.reuse, R24, R12 ;  /* 0x00000018140c723c */ /* 0x042ff0000004180c */
[----:B------:R-:W1:Y:S01]  /*13810*/  MUFU.EX2 R50, R50 ;  /* 0x0000003200327308 */ /* 0x000e620000000800 */
[----:B------:R-:W-:Y:S03]  /*13820*/  HMMA.16816.F32.BF16 R16, R20, R26, R16 ;  /* 0x0000001a1410723c */ /* 0x000fe60000041810 */
[C---:B---3--:R-:W-:Y:S01]  /*13830*/  F2FP.BF16.F32.PACK_AB R133, R51.reuse, R52 ;  /* 0x000000343385723e */ /* 0x048fe200000010ff */
[----:B------:R-:W-:Y:S05]  /*13840*/  FADD.FTZ R52, R52, R63 ;  /* 0x0000003f34347221 */ /* 0x000fea0000010000 */
[----:B------:R-:W-:Y:S02]  /*13850*/  MUFU.EX2 R36, R36 ;  /* 0x0000002400247308 */ /* 0x000fe40000000800 */
[----:B------:R-:W-:Y:S08]  /*13860*/  FADD.FTZ R51, R51, R52 ;  /* 0x0000003433337221 */ /* 0x000ff00000010000 */
[----:B------:R-:W2:Y:S01]  /*13870*/  MUFU.EX2 R3, R48 ;  /* 0x0000003000037308 */ /* 0x000ea20000000800 */
[----:B-1----:R-:W-:Y:S02]  /*13880*/  F2FP.BF16.F32.PACK_AB R134, R50, R53 ;  /* 0x000000353286723e */ /* 0x002fe400000010ff */
[C---:B--2---:R-:W-:Y:S01]  /*13890*/  F2FP.BF16.F32.PACK_AB R135, R3.reuse, R36 ;  /* 0x000000240387723e */ /* 0x044fe200000010ff */
[----:B------:R-:W-:Y:S04]  /*138a0*/  FADD.FTZ R36, R36, R51 ;  /* 0x0000003324247221 */ /* 0x000fe80000010000 */
[----:B------:R-:W-:Y:S02]  /*138b0*/  FADD.FTZ R252, R3, R36 ;  /* 0x0000002403fc7221 */ /* 0x000fe40000010000 */
[C---:B------:R-:W-:Y:S06]  /*138c0*/  HMMA.16816.F32.BF16 R144, R132.reuse, R140, R4 ;  /* 0x0000008c8490723c */ /* 0x040fec0000041804 */
[C---:B------:R-:W-:Y:S05]  /*138d0*/  HMMA.16816.F32.BF16 R140, R132.reuse, R142, R8 ;  /* 0x0000008e848c723c */ /* 0x040fea0000041808 */
[----:B------:R-:W-:Y:S01]  /*138e0*/  FADD.FTZ R4, R88, R103 ;  /* 0x0000006758047221 */ /* 0x000fe20000010000 */
[C---:B----4-:R-:W-:Y:S05]  /*138f0*/  HMMA.16816.F32.BF16 R136, R132.reuse, R28, R12 ;  /* 0x0000001c8488723c */ /* 0x050fea000004180c */
[----:B------:R-:W-:Y:S01]  /*13900*/  FADD.FTZ R4, R83, R4 ;  /* 0x0000000453047221 */ /* 0x000fe20000010000 */
[----:B------:R-:W-:Y:S05]  /*13910*/  HMMA.16816.F32.BF16 R132, R132, R30, R16 ;  /* 0x0000001e8484723c */ /* 0x000fea0000041810 */
[----:B------:R-:W-:Y:S01]  /*13920*/  FADD.FTZ R69, R69, R4 ;  /* 0x0000000445457221 */ /* 0x000fe20000010000 */
[----:B------:R-:W-:Y:S05]  /*13930*/  IADD3 R4, R237, -0x1, RZ ;  /* 0xffffffffed047810 */ /* 0x000fea0007ffe0ff */
[----:B------:R-:W-:Y:S01]  /*13940*/  FADD.FTZ R69, R68, R69 ;  /* 0x0000004544457221 */ /* 0x000fe20000010000 */
[----:B------:R-:W-:Y:S03]  /*13950*/  MOV R237, R4 ;  /* 0x0000000400ed7202 */ /* 0x000fe60000000f00 */
[----:B------:R-:W-:Y:S04]  /*13960*/  FADD.FTZ R54, R54, R69 ;  /* 0x0000004536367221 */ /* 0x000fe80000010000 */
[----:B------:R-:W-:Y:S04]  /*13970*/  FADD.FTZ R54, R57, R54 ;  /* 0x0000003639367221 */ /* 0x000fe80000010000 */
[----:B------:R-:W-:Y:S04]  /*13980*/  FADD.FTZ R53, R53, R54 ;  /* 0x0000003635357221 */ /* 0x000fe80000010000 */
[----:B------:R-:W-:Y:S01]  /*13990*/  FADD.FTZ R251, R50, R53 ;  /* 0x0000003532fb7221 */ /* 0x000fe20000010000 */
[----:B------:R-:W-:Y:S06]  /*139a0*/  @P0 BRA `(.L_x_1637) ;  /* 0xffffffb000440947 */ /* 0x000fec000383ffff */
.L_x_1633:
        /* <DEDUP_REMOVED lines=109> */
.L_x_1638:
        /* <DEDUP_REMOVED lines=10> */
.L_x_1639:
[----:B------:R-:W1:Y:S01]  /*14120*/  S2R R9, SR_CTAID.Z ;  /* 0x0000000000097919 */ /* 0x000e620000002700 */
[----:B------:R-:W1:Y:S01]  /*14130*/  LDC R0, c[0x0][0x270] ;  /* 0x00009c00ff007b82 */ /* 0x000e620000000800 */
[----:B------:R-:W1:Y:S07]  /*14140*/  S2R R2, SR_CTAID.Y ;  /* 0x0000000000027919 */ /* 0x000e6e0000002600 */
[----:B------:R-:W2:Y:S01]  /*14150*/  LDC R236, c[0x0][0x2c4] ;  /* 0x0000b100ffec7b82 */ /* 0x000ea20000000800 */
[----:B-1----:R-:W-:-:S04]  /*14160*/  IMAD R13, R2, R0, R9 ;  /* 0x00000000020d7224 */ /* 0x002fc800078e0209 */
[----:B--2---:R-:W-:-:S07]  /*14170*/  IMAD R236, R13, R236, RZ ;  /* 0x000000ec0dec7224 */ /* 0x004fce00078e02ff */
.L_x_1640:
[----:B------:R-:W-:Y:S01]  /*14180*/  BAR.SYNC.DEFER_BLOCKING 0x0 ;  /* 0x0000000000007b1d */ /* 0x000fe20000010000 */
[----:B------:R-:W-:Y:S01]  /*14190*/  LOP3.LUT R2, R11, 0xffffffe0, RZ, 0xc0, !PT ;  /* 0xffffffe00b027812 */ /* 0x000fe200078ec0ff */
[----:B------:R-:W-:Y:S01]  /*141a0*/  IMAD R17, R17, 0x10, R246 ;  /* 0x0000001011117824 */ /* 0x000fe200078e02f6 */
[----:B------:R-:W-:-:S03]  /*141b0*/  SHF.R.S32.HI R241, RZ, 0x1f, R240 ;  /* 0x0000001ffff17819 */ /* 0x000fc600000114f0 */
[----:B------:R-:W-:Y:S01]  /*141c0*/  IMAD.IADD R2, R5, 0x1, -R2 ;  /* 0x0000000105027824 */ /* 0x000fe200078e0a02 */
[----:B------:R-:W-:Y:S01]  /*141d0*/  ULDC.64 UR6, c[0x0][0x298] ;  /* 0x0000a60000067ab9 */ /* 0x000fe20000000a00 */
[----:B------:R-:W1:Y:S01]  /*141e0*/  S2R R19, SR_CTAID.X ;  /* 0x0000000000137919 */ /* 0x000e620000002500 */
[----:B------:R-:W-:Y:S02]  /*141f0*/  BSSY B0, `(.L_x_1641) ;  /* 0x000001c000007945 */ /* 0x000fe40003800000 */
[----:B------:R-:W-:Y:S01]  /*14200*/  LOP3.LUT P1, RZ, R2, 0x3, RZ, 0xc0, !PT ;  /* 0x0000000302ff7812 */ /* 0x000fe2000782c0ff */
[----:B------:R-:W2:Y:S01]  /*14210*/  S2R R0, SR_TID.X ;  /* 0x0000000000007919 */ /* 0x000ea20000002100 */
[----:B------:R3:W4:Y:S01]  /*14220*/  LDS.128 R12, [R239+0x800] ;  /* 0x00080000ef0c7984 */ /* 0x0007220000000c00 */
[C---:B-1----:R-:W-:Y:S02]  /*14230*/  IMAD.SHL.U32 R11, R19.reuse, 0x40, RZ ;  /* 0x00000040130b7824 */ /* 0x042fe400078e00ff */
[----:B------:R-:W-:-:S02]  /*14240*/  IMAD R19, R19, -0x40, R238 ;  /* 0xffffffc013137824 */ /* 0x000fc400078e02ee */
[----:B------:R-:W-:Y:S01]  /*14250*/  IMAD.WIDE.U32 R240, R11, UR6, R240 ;  /* 0x000000060bf07c25 */ /* 0x000fe2000f8e00f0 */
[----:B------:R-:W-:Y:S02]  /*14260*/  SHF.R.S32.HI R5, RZ, 0x1f, R11 ;  /* 0x0000001fff057819 */ /* 0x000fe4000001140b */
[----:B--2---:R-:W-:Y:S02]  /*14270*/  SHF.R.S32.HI R21, RZ, 0x1f, R0 ;  /* 0x0000001fff157819 */ /* 0x004fe40000011400 */
[----:B------:R-:W-:Y:S01]  /*14280*/  IADD3 R6, P0, R6, R240, RZ ;  /* 0x000000f006067210 */ /* 0x000fe20007f1e0ff */
[----:B------:R-:W-:Y:S01]  /*14290*/  IMAD R2, R5, UR6, RZ ;  /* 0x0000000605027c24 */ /* 0x000fe2000f8e02ff */
[----:B------:R-:W-:-:S03]  /*142a0*/  LEA.HI R21, R21, R0, RZ, 0x2 ;  /* 0x0000000015157211 */ /* 0x000fc600078f10ff */
[----:B------:R-:W-:Y:S01]  /*142b0*/  IMAD R2, R11, UR7, R2 ;  /* 0x000000070b027c24 */ /* 0x000fe2000f8e0202 */
[----:B---34-:R-:W-:Y:S07]  /*142c0*/  @P1 BRA `(.L_x_1642) ;  /* 0x0000000000381947 */ /* 0x018fee0003800000 */
        /* <DEDUP_REMOVED lines=14> */
.L_x_1642:
[----:B------:R-:W-:Y:S05]  /*143b0*/  BSYNC B0 ;  /* 0x0000000000007941 */ /* 0x000fea0003800000 */
.L_x_1641:
[----:B------:R-:W-:Y:S01]  /*143c0*/  LEA.HI.SX32 R4, R4, 0x20, 0x1e ;  /* 0x0000002004047811 */ /* 0x000fe200078ff2ff */
[----:B------:R-:W-:Y:S01]  /*143d0*/  ULDC.64 UR4, c[0x0][0x2a0] ;  /* 0x0000a80000047ab9 */ /* 0x000fe20000000a00 */
[----:B------:R-:W-:Y:S01]  /*143e0*/  IADD3.X R7, R7, R2, R241, P0, !PT ;  /* 0x0000000207077210 */ /* 0x000fe200007fe4f1 */
[----:B------:R-:W-:Y:S01]  /*143f0*/  BSSY B0, `(.L_x_1643) ;  /* 0x0000014000007945 */ /* 0x000fe20003800000 */
[----:B------:R-:W-:Y:S02]  /*14400*/  ISETP.GE.AND P1, PT, R4, R19, PT ;  /* 0x000000130400720c */ /* 0x000fe40003f26270 */
[----:B------:R-:W-:Y:S01]  /*14410*/  SHF.R.S32.HI R21, RZ, 0x2, R21 ;  /* 0x00000002ff157819 */ /* 0x000fe20000011415 */
[----:B-1----:R-:W-:Y:S01]  /*14420*/  IMAD.WIDE.U32 R10, R9, UR4, R6 ;  /* 0x00000004090a7c25 */ /* 0x002fe2000f8e0006 */
[----:B------:R-:W-:Y:S01]  /*14430*/  SHF.R.S32.HI R0, RZ, 0x1f, R9 ;  /* 0x0000001fff007819 */ /* 0x000fe20000011409 */
[----:B------:R1:W2:Y:S01]  /*14440*/  LDS.128 R4, [R239] ;  /* 0x00000000ef047984 */ /* 0x0002a20000000c00 */
[----:B------:R-:W-:-:S03]  /*14450*/  ISETP.GE.AND P0, PT, R21, R232, PT ;  /* 0x000000e81500720c */ /* 0x000fc60003f06270 */
[----:B------:R-:W-:-:S04]  /*14460*/  IMAD R0, R0, UR4, RZ ;  /* 0x0000000400007c24 */ /* 0x000fc8000f8e02ff */
[----:B------:R-:W-:-:S04]  /*14470*/  IMAD R0, R9, UR5, R0 ;  /* 0x0000000509007c24 */ /* 0x000fc8000f8e0200 */
[----:B------:R-:W-:Y:S02]  /*14480*/  IMAD.IADD R9, R0, 0x1, R11 ;  /* 0x0000000100097824 */ /* 0x000fe400078e020b */
        /* <DEDUP_REMOVED lines=10> */
.L_x_1644:
[----:B------:R-:W-:Y:S05]  /*14530*/  BSYNC B0 ;  /* 0x0000000000007941 */ /* 0x000fea0003800000 */
.L_x_1643:
        /* <DEDUP_REMOVED lines=14> */
.L_x_1645:
        /* <DEDUP_REMOVED lines=14> */
.L_x_5331:


//--------------------- .text._ZN5flash24flash_fwd_splitkv_kernelI23Flash_fwd_kernel_traitsILi32ELi64ELi256ELi4ELb0ELb0EN7cutlass10bfloat16_tE19Flash_kernel_traitsILi32ELi64ELi256ELi4ES3_EELb1ELb0ELb1ELb0ELb0ELb0ELb0ELb0EEEvNS_16Flash_fwd_paramsE --------------------------
	.section	.text._ZN5flash24flash_fwd_splitkv_kernelI23Flash_fwd_kernel_traitsILi32ELi64ELi256ELi4ELb0ELb0EN7cutlass10bfloat16_tE19Flash_kernel_traitsILi32ELi64ELi256ELi4ES3_EELb1ELb0ELb1ELb0ELb0ELb0ELb0ELb0EEEvNS_16Flash_fwd_paramsE,"ax",@progbits
	.align	128
        .global         _ZN5flash24flash_fwd_splitkv_kernelI23Flash_fwd_kernel_traitsILi32ELi64ELi256ELi4ELb0ELb0EN7cutlass10bfloat16_tE19Flash_kernel_traitsILi32ELi64ELi256ELi4ES3_EELb1ELb0ELb1ELb0ELb0ELb0ELb0ELb0EEEvNS_16Flash_fwd_paramsE
        .type           _ZN5flash24flash_fwd_splitkv_kernelI23Flash_fwd_kernel_traitsILi32ELi64ELi256ELi4ELb0ELb0EN7cutlass10bfloat16_tE19Flash_kernel_traitsILi32ELi64ELi256ELi4ES3_EELb1ELb0ELb1ELb0ELb0ELb0ELb0ELb0EEEvNS_16Flash_fwd_paramsE,@function
        .size           _ZN5flash24flash_fwd_splitkv_kernelI23Flash_fwd_kernel_traitsILi32ELi64ELi256ELi4ELb0ELb0EN7cutlass10bfloat16_tE19Flash_kernel_traitsILi32ELi64ELi256ELi4ES3_EELb1ELb0ELb1ELb0ELb0ELb0ELb0ELb0EEEvNS_16Flash_fwd_paramsE,(.L_x_5332 - _ZN5flash24flash_fwd_splitkv_kernelI23Flash_fwd_kernel_traitsILi32ELi64ELi256ELi4ELb0ELb0EN7cutlass10bfloat16_tE19Flash_kernel_traitsILi32ELi64ELi256ELi4ES3_EELb1ELb0ELb1ELb0ELb0ELb0ELb0ELb0EEEvNS_16Flash_fwd_paramsE)
        .other          _ZN5flash24flash_fwd_splitkv_kernelI23Flash_fwd_kernel_traitsILi32ELi64ELi256ELi4ELb0ELb0EN7cutlass10bfloat16_tE19Flash_kernel_traitsILi32ELi64ELi256ELi4ES3_EELb1ELb0ELb1ELb0ELb0ELb0ELb0ELb0EEEvNS_16Flash_fwd_paramsE,@"STO_CUDA_ENTRY STV_DEFAULT"
_ZN5flash24flash_fwd_splitkv_kernelI23Flash_fwd_kernel_traitsILi32ELi64ELi256ELi4ELb0ELb0EN7cutlass10bfloat16_tE19Flash_kernel_traitsILi32ELi64ELi256ELi4ES3_EELb1ELb0ELb1ELb0ELb0ELb0ELb0ELb0EEEvNS_16Flash_fwd_paramsE:
.text._ZN5flash24flash_fwd_splitkv_kernelI23Flash_fwd_kernel_traitsILi32ELi64ELi256ELi4ELb0ELb0EN7cutlass10bfloat16_tE19Flash_kernel_traitsILi32ELi64ELi256ELi4ES3_EELb1ELb0ELb1ELb0ELb0ELb0ELb0ELb0EEEvNS_16Flash_fwd_paramsE:
[----:B------:R-:W-:Y:S08]  /*0000*/  LDC R1, c[0x0][0x28] ;  /* 0x00000a00ff017b82 */ /* 0x000ff00000000800 */
[----:B------:R-:W1:Y:S01]  /*0010*/  S2UR UR10, SR_CTAID.Y ;  /* 0x00000000000a79c3 */ /* 0x000e620000002600 */
[----:B------:R-:W-:Y:S01]  /*0020*/  ULDC.64 UR6, c[0x0][0x2f0] ;  /* 0x0000bc0000067ab9 */ /* 0x000fe20000000a00 */
[----:B------:R-:W-:Y:S01]  /*0030*/  ULDC.64 UR4, c[0x0][0x300] ;  /* 0x0000c00000047ab9 */ /* 0x000fe20000000a00 */
[----:B------:R-:W-:-:S02]  /*0040*/  UISETP.NE.U32.AND UP2, UPT, UR6, URZ, UPT ;  /* 0x0000003f0600728c */ /* 0x000fc4000bf45070 */
[----:B------:R-:W-:Y:S02]  /*0050*/  UISETP.NE.U32.AND UP1, UPT, UR4, URZ, UPT ;  /* 0x0000003f0400728c */ /* 0x000fe4000bf25070 */
[----:B------:R-:W-:Y:S02]  /*0060*/  UISETP.NE.AND.EX UP2, UPT, UR7, URZ, UPT, UP2 ;  /* 0x0000003f0700728c */ /* 0x000fe4000bf45320 */
[----:B------:R-:W-:Y:S01]  /*0070*/  UISETP.NE.AND.EX UP1, UPT, UR5, URZ, UPT, UP1 ;  /* 0x0000003f0500728c */ /* 0x000fe2000bf25310 */
[----:B------:R-:W-:Y:S01]  /*0080*/  ULDC.64 UR8, c[0x0][0x2f0] ;  /* 0x0000bc0000087ab9 */ /* 0x000fe20000000a00 */
[----:B------:R-:W-:Y:S02]  /*0090*/  ULDC.64 UR22, c[0x0][0x208] ;  /* 0x0000820000167ab9 */ /* 0x000fe40000000a00 */
[----:B------:R-:W-:Y:S01]  /*00a0*/  PLOP3.LUT P2, PT, PT, PT, UP2, 0x80, 0x0 ;  /* 0x000000000000781c */ /* 0x000fe20003f4f028 */
[----:B------:R-:W-:Y:S01]  /*00b0*/  ULDC.U8 UR6, c[0x0][0x3c2] ;  /* 0x0000f08000067ab9 */ /* 0x000fe20000000000 */
[----:B------:R-:W-:Y:S01]  /*00c0*/  PLOP3.LUT P0, PT, PT, PT, UP1, 0x80, 0x0 ;  /* 0x000000000000781c */ /* 0x000fe20003f0f018 */
[----:B------:R-:W-:Y:S01]  /*00d0*/  ULDC.64 UR4, c[0x0][0x2f8] ;  /* 0x0000be0000047ab9 */ /* 0x000fe20000000a00 */
[----:B------:R-:W-:-:S02]  /*00e0*/  UISETP.NE.AND UP3, UPT, UR6, URZ, UPT ;  /* 0x0000003f0600728c */ /* 0x000fc4000bf65270 */
[----:B------:R-:W-:Y:S01]  /*00f0*/  UISETP.EQ.U32.AND UP0, UPT, UR4, URZ, UPT ;  /* 0x0000003f0400728c */ /* 0x000fe2000bf02070 */
[----:B------:R-:W-:-:S03]  /*0100*/  ULDC.64 UR6, c[0x0][0x2f8] ;  /* 0x0000be0000067ab9 */ /* 0x000fc60000000a00 */
[----:B------:R-:W-:Y:S02]  /*0110*/  UISETP.EQ.OR.EX UP0, UPT, UR5, URZ, !UP3, UP0 ;  /* 0x0000003f0500728c */ /* 0x000fe4000df02700 */
[----:B-1----:R-:W-:-:S06]  /*0120*/  UIMAD.WIDE UR8, UR10, 0x4, UR8 ;  /* 0x000000040a0878a5 */ /* 0x002fcc000f8e0208 */
[----:B------:R-:W-:Y:S02]  /*0130*/  IMAD.U32 R2, RZ, RZ, UR8 ;  /* 0x00000008ff027e24 */ /* 0x000fe4000f8e00ff */
[----:B------:R-:W-:Y:S01]  /*0140*/  IMAD.U32 R3, RZ, RZ, UR9 ;  /* 0x00000009ff037e24 */ /* 0x000fe2000f8e00ff */
[----:B------:R-:W-:Y:S02]  /*0150*/  @UP1 ULDC.64 UR8, c[0x0][0x300] ;  /* 0x0000c00000081ab9 */ /* 0x000fe40000000a00 */
[----:B------:R-:W-:Y:S02]  /*0160*/  @UP1 UIMAD.WIDE UR8, UR10, 0x4, UR8 ;  /* 0x000000040a0818a5 */ /* 0x000fe4000f8e0208 */
[----:B------:R-:W2:Y:S04]  /*0170*/  @P2 LDG.E R4, desc[UR22][R2.64] ;  /* 0x0000001602042981 */ /* 0x000ea8000c1e1900 */
[----:B------:R1:W3:Y:S01]  /*0180*/  @P2 LDG.E R0, desc[UR22][R2.64+0x4] ;  /* 0x0000041602002981 */ /* 0x0002e2000c1e1900 */
[----:B------:R-:W-:Y:S01]  /*0190*/  PLOP3.LUT P1, PT, PT, PT, UP0, 0x80, 0x0 ;  /* 0x000000000000781c */ /* 0x000fe20003f2f008 */
[----:B------:R-:W-:-:S06]  /*01a0*/  UIMAD.WIDE UR6, UR10, 0x4, UR6 ;  /* 0x000000040a0678a5 */ /* 0x000fcc000f8e0206 */
[----:B------:R-:W-:Y:S02]  /*01b0*/  IMAD.U32 R6, RZ, RZ, UR6 ;  /* 0x00000006ff067e24 */ /* 0x000fe4000f8e00ff */
[----:B------:R-:W-:Y:S02]  /*01c0*/  IMAD.U32 R7, RZ, RZ, UR7 ;  /* 0x00000007ff077e24 */ /* 0x000fe4000f8e00ff */
[----:B-1----:R-:W-:Y:S02]  /*01d0*/  IMAD.U32 R2, RZ, RZ, UR8 ;  /* 0x00000008ff027e24 */ /* 0x002fe4000f8e00ff */
[----:B------:R-:W-:-:S05]  /*01e0*/  IMAD.U32 R3, RZ, RZ, UR9 ;  /* 0x00000009ff037e24 */ /* 0x000fca000f8e00ff */
[----:B------:R-:W4:Y:S04]  /*01f0*/  @P0 LDG.E R2, desc[UR22][R2.64] ;  /* 0x0000001602020981 */ /* 0x000f28000c1e1900 */
[----:B------:R-:W5:Y:S01]  /*0200*/  @!P1 LDG.E R3, desc[UR22][R6.64] ;  /* 0x0000001606039981 */ /* 0x000f62000c1e1900 */
[----:B------:R-:W-:Y:S01]  /*0210*/  UMOV UR17, 0xffffffff ;  /* 0xffffffff00117882 */ /* 0x000fe20000000000 */
[----:B------:R-:W-:Y:S01]  /*0220*/  UMOV UR7, URZ ;  /* 0x0000003f00077c82 */ /* 0x000fe20008000000 */
[----:B------:R-:W-:Y:S01]  /*0230*/  UMOV UR8, 0xffffffff ;  /* 0xffffffff00087882 */ /* 0x000fe20000000000 */
[----:B------:R-:W1:Y:S08]  /*0240*/  S2UR UR21, SR_CTAID.X ;  /* 0x00000000001579c3 */ /* 0x000e700000002500 */
[----:B------:R-:W1:Y:S01]  /*0250*/  S2UR UR24, SR_CTAID.Z ;  /* 0x00000000001879c3 */ /* 0x000e620000002700 */
[----:B--2---:R-:W-:-:S02]  /*0260*/  @P2 R2UR UR17, R4 ;  /* 0x00000000041122ca */ /* 0x004fc400000e0000 */
[----:B---3--:R-:W-:-:S13]  /*0270*/  @P2 R2UR UR16, R0 ;  /* 0x00000000001022ca */ /* 0x008fda00000e0000 */
[----:B------:R-:W-:-:S07]  /*0280*/  @UP2 UIADD3 UR16, UR16, -UR17, URZ ;  /* 0x8000001110102290 */ /* 0x000fce000fffe03f */
[----:B------:R-:W-:Y:S01]  /*0290*/  @!UP2 ULDC UR16, c[0x0][0x2c4] ;  /* 0x0000b1000010aab9 */ /* 0x000fe20000000800 */
[----:B----4-:R-:W-:Y:S02]  /*02a0*/  @P0 R2UR UR7, R2 ;  /* 0x00000000020702ca */ /* 0x010fe400000e0000 */
[----:B------:R-:W-:-:S04]  /*02b0*/  ISETP.NE.U32.AND P0, PT, RZ, UR4, PT ;  /* 0x00000004ff007c0c */ /* 0x000fc8000bf05070 */
[----:B------:R-:W-:Y:S02]  /*02c0*/  ISETP.NE.AND.EX P0, PT, RZ, UR5, PT, P0 ;  /* 0x00000005ff007c0c */ /* 0x000fe4000bf05300 */
[----:B-----5:R-:W-:-:S11]  /*02d0*/  @!P1 R2UR UR8, R3 ;  /* 0x00000000030892ca */ /* 0x020fd600000e0000 */
[----:B-1----:R-:W-:Y:S05]  /*02e0*/  @!P0 BRA `(.L_x_1646) ;  /* 0x00000000001c8947 */ /* 0x002fea0003800000 */
[----:B------:R-:W-:-:S13]  /*02f0*/  PLOP3.LUT P0, PT, PT, PT, UP3, 0x80, 0x0 ;  /* 0x000000000000781c */ /* 0x000fda0003f0f038 */
[----:B------:R-:W2:Y:S04]  /*0300*/  @P0 LDG.E R0, desc[UR22][R6.64+0x4] ;  /* 0x0000041606000981 */ /* 0x000ea8000c1e1900 */
[----:B------:R-:W3:Y:S01]  /*0310*/  @!P0 LDG.E R6, desc[UR22][R6.64] ;  /* 0x0000001606068981 */ /* 0x000ee2000c1e1900 */
[----:B--2---:R-:W-:-:S13]  /*0320*/  @P0 R2UR UR6, R0 ;  /* 0x00000000000602ca */ /* 0x004fda00000e0000 */
[----:B------:R-:W-:-:S07]  /*0330*/  @UP3 UIADD3 UR6, UR6, -UR8, URZ ;  /* 0x8000000806063290 */ /* 0x000fce000fffe03f */
[----:B---3--:R-:W-:Y:S01]  /*0340*/  @!P0 R2UR UR6, R6 ;  /* 0x00000000060682ca */ /* 0x008fe200000e0000 */
[----:B------:R-:W-:-:S14]  /*0350*/  BRA `(.L_x_1647) ;  /* 0x0000000000047947 */ /* 0x000fdc0003800000 */
.L_x_1646:
[----:B------:R-:W-:Y:S01]  /*0360*/  ULDC UR6, c[0x0][0x2c8] ;  /* 0x0000b20000067ab9 */ /* 0x000fe20000000800 */
.L_x_1647:
[----:B------:R-:W-:Y:S02]  /*0370*/  ULDC.64 UR4, c[0x0][0x308] ;  /* 0x0000c20000047ab9 */ /* 0x000fe40000000a00 */
[----:B------:R-:W-:-:S04]  /*0380*/  UISETP.NE.U32.AND UP2, UPT, UR4, URZ, UPT ;  /* 0x0000003f0400728c */ /* 0x000fc8000bf45070 */
[----:B------:R-:W-:-:S06]  /*0390*/  UISETP.NE.AND.EX UP2, UPT, UR5, URZ, UPT, UP2 ;  /* 0x0000003f0500728c */ /* 0x000fcc000bf45320 */
[----:B------:R-:W-:-:S05]  /*03a0*/  PLOP3.LUT P0, PT, PT, PT, UP2, 0x80, 0x0 ;  /* 0x000000000000781c */ /* 0x000fca0003f0f028 */
[----:B------:R-:W-:Y:S02]  /*03b0*/  @UP2 ULDC.64 UR4, c[0x0][0x308] ;  /* 0x0000c20000042ab9 */ /* 0x000fe40000000a00 */
[----:B------:R-:W-:-:S06]  /*03c0*/  @UP2 UIMAD.WIDE UR4, UR10, 0x4, UR4 ;  /* 0x000000040a0428a5 */ /* 0x000fcc000f8e0204 */
[----:B------:R-:W-:Y:S02]  /*03d0*/  IMAD.U32 R2, RZ, RZ, UR4 ;  /* 0x00000004ff027e24 */ /* 0x000fe4000f8e00ff */
[----:B------:R-:W-:Y:S01]  /*03e0*/  IMAD.U32 R3, RZ, RZ, UR5 ;  /* 0x00000005ff037e24 */ /* 0x000fe2000f8e00ff */
[----:B------:R-:W-:Y:S01]  /*03f0*/  USHF.L.U32 UR21, UR21, 0x6, URZ ;  /* 0x0000000615157899 */ /* 0x000fe2000800063f */
[----:B------:R-:W-:-:S03]  /*0400*/  @!UP2 ULDC.64 UR4, c[0x0][0x318] ;  /* 0x0000c6000004aab9 */ /* 0x000fc60000000a00 */
[----:B------:R-:W2:Y:S01]  /*0410*/  @P0 LDG.E R0, desc[UR22][R2.64] ;  /* 0x0000001602000981 */ /* 0x000ea2000c1e1900 */
[----:B------:R-:W-:Y:S02]  /*0420*/  UISETP.GT.AND UP1, UPT, UR16, UR21, UPT ;  /* 0x000000151000728c */ /* 0x000fe4000bf24270 */
[----:B------:R-:W-:-:S03]  /*0430*/  @!UP2 UISETP.NE.U32.AND UP0, UPT, UR4, URZ, UPT ;  /* 0x0000003f0400a28c */ /* 0x000fc6000bf05070 */
[----:B------:R-:W-:Y:S01]  /*0440*/  @!UP2 ULDC UR4, c[0x0][0x2cc] ;  /* 0x0000b3000004aab9 */ /* 0x000fe20000000800 */
[----:B------:R-:W-:-:S04]  /*0450*/  @!UP2 UISETP.NE.AND.EX UP0, UPT, UR5, URZ, UPT, UP0 ;  /* 0x0000003f0500a28c */ /* 0x000fc8000bf05300 */
[----:B------:R-:W-:Y:S01]  /*0460*/  @!UP2 USEL UR4, UR4, URZ, UP0 ;  /* 0x0000003f0404a287 */ /* 0x000fe20008000000 */
[----:B--2---:R-:W-:Y:S02]  /*0470*/  @P0 R2UR UR19, R0 ;  /* 0x00000000001302ca */ /* 0x004fe400000e0000 */
[----:B------:R-:W-:-:S11]  /*0480*/  PLOP3.LUT P0, PT, PT, PT, UP1, 0x80, 0x0 ;  /* 0x000000000000781c */ /* 0x000fd60003f0f018 */
[----:B------:R-:W-:Y:S02]  /*0490*/  @UP2 UIADD3 UR19, UR19, -UR7, URZ ;  /* 0x8000000713132290 */ /* 0x000fe4000fffe03f */
[----:B------:R-:W-:Y:S10]  /*04a0*/  @!P0 EXIT ;  /* 0x000000000000894d */ /* 0x000ff40003800000 */
[----:B------:R-:W-:Y:S01]  /*04b0*/  UIADD3 UR5, -UR16, 0x13f, UR21 ;  /* 0x0000013f10057890 */ /* 0x000fe2000fffe115 */
[----:B------:R-:W1:Y:S01]  /*04c0*/  S2R R207, SR_TID.X ;  /* 0x0000000000cf7919 */ /* 0x000e620000002100 */
[----:B------:R-:W-:Y:S01]  /*04d0*/  @!UP2 UIADD3 UR19, UR4, UR6, -UR7 ;  /* 0x000000060413a290 */ /* 0x000fe2000fffe807 */
[----:B------:R-:W-:Y:S01]  /*04e0*/  ULDC UR20, c[0x0][0x398] ;  /* 0x0000e60000147ab9 */ /* 0x000fe20000000800 */
[----:B------:R-:W-:Y:S02]  /*04f0*/  ULDC UR12, c[0x0][0x2c8] ;  /* 0x0000b200000c7ab9 */ /* 0x000fe40000000800 */
[----:B------:R-:W-:Y:S02]  /*0500*/  UIADD3 UR5, UR5, UR20, UR19 ;  /* 0x0000001405057290 */ /* 0x000fe4000fffe013 */
[----:B------:R-:W-:Y:S02]  /*0510*/  UIADD3 UR9, UR19, 0xff, URZ ;  /* 0x000000ff13097890 */ /* 0x000fe4000fffe03f */
[----:B------:R-:W-:-:S02]  /*0520*/  USHF.R.S32.HI UR4, URZ, 0x1f, UR5 ;  /* 0x0000001f3f047899 */ /* 0x000fc40008011405 */
[----:B------:R-:W-:Y:S02]  /*0530*/  USHF.R.S32.HI UR6, URZ, 0x1f, UR9 ;  /* 0x0000001f3f067899 */ /* 0x000fe40008011409 */
[----:B------:R-:W-:Y:S02]  /*0540*/  UIADD3 UR12, UR12, 0xff, URZ ;  /* 0x000000ff0c0c7890 */ /* 0x000fe4000fffe03f */
[----:B------:R-:W-:Y:S02]  /*0550*/  ULEA.HI UR4, UR4, UR5, URZ, 0x8 ;  /* 0x0000000504047291 */ /* 0x000fe4000f8f403f */
[----:B------:R-:W-:Y:S02]  /*0560*/  ULEA.HI UR6, UR6, UR9, URZ, 0x8 ;  /* 0x0000000906067291 */ /* 0x000fe4000f8f403f */
[----:B------:R-:W-:Y:S02]  /*0570*/  USHF.R.S32.HI UR11, URZ, 0x1f, UR12 ;  /* 0x0000001f3f0b7899 */ /* 0x000fe4000801140c */
[----:B------:R-:W-:-:S02]  /*0580*/  USHF.R.S32.HI UR4, URZ, 0x8, UR4 ;  /* 0x000000083f047899 */ /* 0x000fc40008011404 */
[----:B------:R-:W-:Y:S02]  /*0590*/  USHF.R.S32.HI UR6, URZ, 0x8, UR6 ;  /* 0x000000083f067899 */ /* 0x000fe40008011406 */
[----:B------:R-:W-:Y:S02]  /*05a0*/  ULEA.HI UR11, UR11, UR12, URZ, 0x8 ;  /* 0x0000000c0b0b7291 */ /* 0x000fe4000f8f403f */
[----:B------:R-:W-:Y:S02]  /*05b0*/  IMAD.U32 R2, RZ, RZ, UR4 ;  /* 0x00000004ff027e24 */ /* 0x000fe4000f8e00ff */
[----:B------:R-:W-:Y:S01]  /*05c0*/  USHF.R.S32.HI UR11, URZ, 0x8, UR11 ;  /* 0x000000083f0b7899 */ /* 0x000fe2000801140b */
[----:B------:R-:W-:-:S05]  /*05d0*/  IMAD.U32 R0, RZ, RZ, UR6 ;  /* 0x00000006ff007e24 */ /* 0x000fca000f8e00ff */
[----:B------:R-:W-:-:S04]  /*05e0*/  VIMNMX3 R0, R0, UR11, R2, PT ;  /* 0x0000000b00007c0f */ /* 0x000fc8000b800102 */
[----:B------:R-:W-:-:S13]  /*05f0*/  R2UR UR18, R0 ;  /* 0x00000000001272ca */ /* 0x000fda00000e0000 */
[----:B------:R-:W-:-:S13]  /*0600*/  ISETP.LT.AND P0, PT, RZ, UR18, PT ;  /* 0x00000012ff007c0c */ /* 0x000fda000bf01270 */
[----:B-1----:R-:W-:Y:S05]  /*0610*/  @P0 BRA `(.L_x_1648) ;  /* 0x00000004005c0947 */ /* 0x002fea0003800000 */
[----:B------:R-:W-:Y:S01]  /*0620*/  UISETP.NE.AND UP0, UPT, UR17, -0x1, UPT ;  /* 0xffffffff1100788c */ /* 0x000fe2000bf05270 */
[----:B------:R-:W-:Y:S01]  /*0630*/  SHF.R.S32.HI R6, RZ, 0x1f, R207 ;  /* 0x0000001fff067819 */ /* 0x000fe200000114cf */
[----:B------:R-:W-:Y:S01]  /*0640*/  USHF.R.S32.HI UR14, URZ, 0x1f, UR21 ;  /* 0x0000001f3f0e7899 */ /* 0x000fe20008011415 */
[----:B------:R-:W-:Y:S01]  /*0650*/  BSSY B0, `(.L_x_1649) ;  /* 0x0000039000007945 */ /* 0x000fe20003800000 */
[----:B------:R-:W-:Y:S01]  /*0660*/  ULDC UR8, c[0x0][0x2d0] ;  /* 0x0000b40000087ab9 */ /* 0x000fe20000000800 */
[----:B------:R-:W-:Y:S01]  /*0670*/  LEA.HI R6, R6, R207, RZ, 0x2 ;  /* 0x000000cf06067211 */ /* 0x000fe200078f10ff */
[----:B------:R-:W-:Y:S02]  /*0680*/  UIADD3 UR16, -UR21, UR16, URZ ;  /* 0x0000001015107290 */ /* 0x000fe4000fffe13f */
[----:B------:R-:W-:Y:S01]  /*0690*/  USHF.R.S32.HI UR13, URZ, 0x1f, UR24 ;  /* 0x0000001f3f0d7899 */ /* 0x000fe20008011418 */
[----:B------:R-:W-:Y:S01]  /*06a0*/  LOP3.LUT R0, R6, 0xfffffffc, RZ, 0xc0, !PT ;  /* 0xfffffffc06007812 */ /* 0x000fe200078ec0ff */
[----:B------:R-:W-:Y:S01]  /*06b0*/  ULDC UR11, c[0x0][0x270] ;  /* 0x00009c00000b7ab9 */ /* 0x000fe20000000800 */
[----:B------:R-:W-:Y:S01]  /*06c0*/  @!UP0 USHF.R.S32.HI UR12, URZ, 0x1f, UR10 ;  /* 0x0000001f3f0c8899 */ /* 0x000fe2000801140a */
[----:B------:R-:W-:Y:S01]  /*06d0*/  SHF.R.S32.HI R6, RZ, 0x2, R6 ;  /* 0x00000002ff067819 */ /* 0x000fe20000011406 */
[----:B------:R-:W-:Y:S01]  /*06e0*/  @!UP0 ULDC.64 UR4, c[0x0][0x290] ;  /* 0x0000a40000048ab9 */ /* 0x000fe20000000a00 */
[----:B------:R-:W-:Y:S01]  /*06f0*/  IMAD.IADD R207, R207, 0x1, -R0 ;  /* 0x00000001cfcf7824 */ /* 0x000fe200078e0a00 */
[----:B------:R-:W-:-:S02]  /*0700*/  @!UP0 UIMAD UR12, UR12, UR4, URZ ;  /* 0x000000040c0c82a4 */ /* 0x000fc4000f8e023f */
[----:B------:R-:W-:Y:S01]  /*0710*/  @!UP0 UIMAD.WIDE.U32 UR18, UR10, UR4, URZ ;  /* 0x000000040a1282a5 */ /* 0x000fe2000f8e003f */
[C---:B------:R-:W-:Y:S01]  /*0720*/  IMAD.SHL.U32 R2, R207.reuse, 0x8, RZ ;  /* 0x00000008cf027824 */ /* 0x040fe200078e00ff */
[----:B------:R-:W-:Y:S01]  /*0730*/  @!UP0 UIMAD UR12, UR10, UR5, UR12 ;  /* 0x000000050a0c82a4 */ /* 0x000fe2000f8e020c */
[----:B------:R-:W-:Y:S01]  /*0740*/  ISETP.NE.AND P2, PT, R207, RZ, PT ;  /* 0x000000ffcf00720c */ /* 0x000fe20003f45270 */
[----:B------:R-:W-:Y:S01]  /*0750*/  UIMAD UR11, UR10, UR11, UR24 ;  /* 0x0000000b0a0b72a4 */ /* 0x000fe2000f8e0218 */
[----:B------:R-:W-:Y:S01]  /*0760*/  ULDC.64 UR4, c[0x0][0x298] ;  /* 0x0000a60000047ab9 */ /* 0x000fe20000000a00 */
[--C-:B------:R-:W-:Y:S01]  /*0770*/  SHF.R.S32.HI R3, RZ, 0x1f, R2.reuse ;  /* 0x0000001fff037819 */ /* 0x100fe20000011402 */
[----:B------:R-:W-:Y:S01]  /*0780*/  UIMAD UR14, UR14, UR4, URZ ;  /* 0x000000040e0e72a4 */ /* 0x000fe2000f8e023f */
[----:B------:R-:W-:Y:S01]  /*0790*/  IMAD.U32 R0, RZ, RZ, UR4 ;  /* 0x00000004ff007e24 */ /* 0x000fe2000f8e00ff */
[----:B------:R-:W-:Y:S01]  /*07a0*/  @UP0 UIMAD.WIDE.U32 UR6, UR17, UR4, URZ ;  /* 0x00000004110602a5 */ /* 0x000fe2000f8e003f */
[----:B------:R-:W-:Y:S01]  /*07b0*/  ISETP.GE.AND P3, PT, R2, UR8, PT ;  /* 0x0000000802007c0c */ /* 0x000fe2000bf66270 */
[----:B------:R-:W-:Y:S01]  /*07c0*/  UIMAD UR14, UR21, UR5, UR14 ;  /* 0x00000005150e72a4 */ /* 0x000fe2000f8e020e */
[----:B------:R-:W-:Y:S01]  /*07d0*/  IMAD.WIDE.U32 R4, R0, UR21, R2 ;  /* 0x0000001500047c25 */ /* 0x000fe2000f8e0002 */
[----:B------:R-:W-:Y:S01]  /*07e0*/  @UP0 UIMAD UR17, UR17, UR5, UR7 ;  /* 0x00000005111102a4 */ /* 0x000fe2000f8e0207 */
[C---:B------:R-:W-:Y:S01]  /*07f0*/  ISETP.GE.OR P1, PT, R6.reuse, UR16, P3 ;  /* 0x0000001006007c0c */ /* 0x040fe20009f26670 */
[----:B------:R-:W-:Y:S01]  /*0800*/  @!UP0 UIADD3 UR17, UR19, UR12, URZ ;  /* 0x0000000c13118290 */ /* 0x000fe2000fffe03f */
[----:B------:R-:W-:Y:S01]  /*0810*/  ISETP.GE.OR P2, PT, R6, UR16, P2 ;  /* 0x0000001006007c0c */ /* 0x000fe20009746670 */
[----:B------:R-:W-:Y:S01]  /*0820*/  @UP0 UMOV UR20, UR6 ;  /* 0x0000000600140c82 */ /* 0x000fe20008000000 */
[----:B------:R-:W-:Y:S01]  /*0830*/  @!UP0 UMOV UR20, UR18 ;  /* 0x0000001200148c82 */ /* 0x000fe20008000000 */
[----:B------:R-:W-:Y:S01]  /*0840*/  IMAD.U32 R0, RZ, RZ, UR14 ;  /* 0x0000000eff007e24 */ /* 0x000fe2000f8e00ff */
[----:B------:R-:W-:Y:S01]  /*0850*/  IADD3 R10, P0, R4, UR20, RZ ;  /* 0x00000014040a7c10 */ /* 0x000fe2000ff1e0ff */
[----:B------:R-:W-:Y:S01]  /*0860*/  ULDC.64 UR6, c[0x0][0x2a0] ;  /* 0x0000a80000067ab9 */ /* 0x000fe20000000a00 */
[----:B------:R-:W-:Y:S01]  /*0870*/  ULDC UR9, c[0x0][0x2c4] ;  /* 0x0000b10000097ab9 */ /* 0x000fe20000000800 */
[----:B------:R-:W-:Y:S01]  /*0880*/  UIMAD UR13, UR13, UR6, URZ ;  /* 0x000000060d0d72a4 */ /* 0x000fe2000f8e023f */
[----:B------:R-:W-:Y:S01]  /*0890*/  IADD3.X R11, R5, UR17, R0, P0, !PT ;  /* 0x00000011050b7c10 */ /* 0x000fe200087fe400 */
[----:B------:R-:W-:Y:S01]  /*08a0*/  IMAD.U32 R8, RZ, RZ, UR6 ;  /* 0x00000006ff087e24 */ /* 0x000fe2000f8e00ff */
[----:B------:R-:W-:Y:S01]  /*08b0*/  UIMAD UR9, UR11, UR9, UR21 ;  /* 0x000000090b0972a4 */ /* 0x000fe2000f8e0215 */
[----:B------:R-:W-:Y:S01]  /*08c0*/  VIADD R5, R6, 0x20 ;  /* 0x0000002006057836 */ /* 0x000fe20000000000 */
[----:B------:R-:W-:Y:S01]  /*08d0*/  UIMAD UR7, UR24, UR7, UR13 ;  /* 0x00000007180772a4 */ /* 0x000fe2000f8e020d */
[----:B------:R-:W-:Y:S01]  /*08e0*/  IMAD.WIDE.U32 R8, R8, UR24, R10 ;  /* 0x0000001808087c25 */ /* 0x000fe2000f8e000a */
[----:B------:R-:W-:-:S02]  /*08f0*/  SHF.R.S32.HI R4, RZ, 0x1f, R6 ;  /* 0x0000001fff047819 */ /* 0x000fc40000011406 */
[----:B------:R-:W-:Y:S01]  /*0900*/  IADD3 R3, P0, R6, UR9, RZ ;  /* 0x0000000906037c10 */ /* 0x000fe2000ff1e0ff */
[----:B------:R-:W-:Y:S01]  /*0910*/  IMAD.U32 R0, RZ, RZ, UR9 ;  /* 0x00000009ff007e24 */ /* 0x000fe2000f8e00ff */
[----:B------:R-:W-:Y:S01]  /*0920*/  ISETP.GE.OR P3, PT, R5, UR16, P3 ;  /* 0x0000001005007c0c */ /* 0x000fe20009f66670 */
[----:B------:R-:W-:Y:S01]  /*0930*/  VIADD R11, R9, UR7 ;  /* 0x00000007090b7c36 */ /* 0x000fe20008000000 */
[----:B------:R-:W-:Y:S11]  /*0940*/  @P1 BRA `(.L_x_1650) ;  /* 0x0000000000241947 */ /* 0x000ff60003800000 */
        /* <DEDUP_REMOVED lines=8> */
[----:B------:R1:W-:Y:S02]  /*09d0*/  STG.E.128 desc[UR22][R14.64], RZ ;  /* 0x000000ff0e007986 */ /* 0x0003e4000c101d16 */
.L_x_1650:
[----:B------:R-:W-:Y:S05]  /*09e0*/  BSYNC B0 ;  /* 0x0000000000007941 */ /* 0x000fea0003800000 */
.L_x_1649:
[----:B------:R-:W-:Y:S04]  /*09f0*/  BSSY B0, `(.L_x_1651) ;  /* 0x000000d000007945 */ /* 0x000fe80003800000 */
[----:B------:R-:W-:Y:S05]  /*0a00*/  @P3 BRA `(.L_x_1652) ;  /* 0x00000000002c3947 */ /* 0x000fea0003800000 */
[----:B------:R-:W-:Y:S01]  /*0a10*/  IADD3 R6, P1, R6, 0x20, RZ ;  /* 0x0000002006067810 */ /* 0x000fe20007f3e0ff */
[----:B------:R-:W-:Y:S01]  /*0a20*/  ULDC.64 UR6, c[0x0][0x280] ;  /* 0x0000a00000067ab9 */ /* 0x000fe20000000a00 */
[----:B------:R-:W-:Y:S02]  /*0a30*/  MOV R9, R11 ;  /* 0x0000000b00097202 */ /* 0x000fe40000000f00 */
[----:B------:R-:W-:Y:S01]  /*0a40*/  IADD3.X R2, RZ, R4, RZ, P1, !PT ;  /* 0x00000004ff027210 */ /* 0x000fe20000ffe4ff */
[----:B------:R-:W-:-:S04]  /*0a50*/  IMAD.WIDE.U32 R8, R6, UR4, R8 ;  /* 0x0000000406087c25 */ /* 0x000fc8000f8e0008 */
[----:B------:R-:W-:-:S04]  /*0a60*/  IMAD R2, R2, UR4, RZ ;  /* 0x0000000402027c24 */ /* 0x000fc8000f8e02ff */
[----:B------:R-:W-:Y:S01]  /*0a70*/  IMAD R2, R6, UR5, R2 ;  /* 0x0000000506027c24 */ /* 0x000fe2000f8e0202 */
[----:B------:R-:W-:-:S04]  /*0a80*/  LEA R6, P1, R8, UR6, 0x1 ;  /* 0x0000000608067c11 */ /* 0x000fc8000f8208ff */
[----:B------:R-:W-:-:S04]  /*0a90*/  IADD3 R2, R9, R2, RZ ;  /* 0x0000000209027210 */ /* 0x000fc80007ffe0ff */
[----:B------:R-:W-:-:S05]  /*0aa0*/  LEA.HI.X R7, R8, UR7, R2, 0x1, P1 ;  /* 0x0000000708077c11 */ /* 0x000fca00088f0c02 */
[----:B------:R2:W-:Y:S02]  /*0ab0*/  STG.E.128 desc[UR22][R6.64], RZ ;  /* 0x000000ff06007986 */ /* 0x0005e4000c101d16 */
.L_x_1652:
[----:B------:R-:W-:Y:S05]  /*0ac0*/  BSYNC B0 ;  /* 0x0000000000007941 */ /* 0x000fea0003800000 */
.L_x_1651:
[----:B------:R-:W-:Y:S01]  /*0ad0*/  LEA.HI.X.SX32 R0, R0, R4, 0x1, P0 ;  /* 0x0000000400007211 */ /* 0x000fe200000f0eff */
[----:B------:R-:W-:Y:S01]  /*0ae0*/  ULDC.64 UR6, c[0x0][0x2b0] ;  /* 0x0000ac0000067ab9 */ /* 0x000fe20000000a00 */
[----:B------:R-:W-:Y:S02]  /*0af0*/  ISETP.GE.AND P0, PT, R5, UR16, PT ;  /* 0x0000001005007c0c */ /* 0x000fe4000bf06270 */
[----:B------:R-:W-:Y:S02]  /*0b00*/  LEA R2, P1, R3, UR6, 0x2 ;  /* 0x0000000603027c11 */ /* 0x000fe4000f8210ff */
[----:B------:R-:W-:Y:S02]  /*0b10*/  ISETP.NE.OR P0, PT, R207, RZ, P0 ;  /* 0x000000ffcf00720c */ /* 0x000fe40000705670 */
[----:B------:R-:W-:Y:S01]  /*0b20*/  LEA.HI.X R3, R3, UR7, R0, 0x2, P1 ;  /* 0x0000000703037c11 */ /* 0x000fe200088f1400 */
[----:B------:R-:W-:-:S05]  /*0b30*/  @!P2 IMAD.MOV.U32 R0, RZ, RZ, 0x7f800000 ;  /* 0x7f800000ff00a424 */ /* 0x000fca00078e00ff */
[----:B------:R3:W-:Y:S05]  /*0b40*/  @!P2 STG.E desc[UR22][R2.64], R0 ;  /* 0x000000000200a986 */ /* 0x0007ea000c101916 */
[----:B------:R-:W-:Y:S05]  /*0b50*/  @P0 EXIT ;  /* 0x000000000000094d */ /* 0x000fea0003800000 */
[----:B---3--:R-:W-:-:S05]  /*0b60*/  MOV R0, 0x7f800000 ;  /* 0x7f80000000007802 */ /* 0x008fca0000000f00 */
[----:B------:R-:W-:Y:S01]  /*0b70*/  STG.E desc[UR22][R2.64+0x80], R0 ;  /* 0x0000800002007986 */ /* 0x000fe2000c101916 */
[----:B------:R-:W-:Y:S05]  /*0b80*/  EXIT ;  /* 0x000000000000794d */ /* 0x000fea0003800000 */
.L_x_1648:
        /* <DEDUP_REMOVED lines=8> */
[----:B------:R-:W-:-:S04]  /*0c10*/  ULDC.64 UR4, c[0x0][0x370] ;  /* 0x0000dc0000047ab9 */ /* 0x000fc80000000a00 */
[----:B------:R-:W2:Y:S01]  /*0c20*/  @P0 LDG.E R2, desc[UR22][R2.64] ;  /* 0x0000001602020981 */ /* 0x000ea2000c1e1900 */
[----:B------:R-:W-:Y:S01]  /*0c30*/  ISETP.NE.U32.AND P1, PT, RZ, UR4, PT ;  /* 0x00000004ff007c0c */ /* 0x000fe2000bf25070 */
[----:B------:R-:W-:Y:S01]  /*0c40*/  UMOV UR6, UR10 ;  /* 0x0000000a00067c82 */ /* 0x000fe20008000000 */
[----:B------:R-:W-:Y:S02]  /*0c50*/  CS2R R222, SRZ ;  /* 0x0000000000de7805 */ /* 0x000fe4000001ff00 */
[----:B--2---:R-:W-:Y:S02]  /*0c60*/  @P0 R2UR UR6, R2 ;  /* 0x00000000020602ca */ /* 0x004fe400000e0000 */
[----:B------:R-:W-:Y:S02]  /*0c70*/  ISETP.NE.AND.EX P0, PT, RZ, UR5, PT, P1 ;  /* 0x00000005ff007c0c */ /* 0x000fe4000bf05310 */
[----:B------:R-:W-:-:S11]  /*0c80*/  PLOP3.LUT P1, PT, PT, PT, PT, 0x8, 0x0 ;  /* 0x000000000000781c */ /* 0x000fd60003f2e170 */
[----:B------:R-:W-:Y:S05]  /*0c90*/  @!P0 BRA `(.L_x_1653) ;  /* 0x00000000002c8947 */ /* 0x000fea0003800000 */
[----:B------:R-:W1:Y:S01]  /*0ca0*/  LDC.64 R2, c[0x0][0x378] ;  /* 0x0000de00ff027b82 */ /* 0x000e620000000a00 */
[----:B------:R-:W-:-:S06]  /*0cb0*/  USHF.R.S32.HI UR9, URZ, 0x1f, UR10 ;  /* 0x0000001f3f097899 */ /* 0x000fcc000801140a */
[C---:B-1----:R-:W-:Y:S02]  /*0cc0*/  IMAD R0, R2.reuse, UR9, RZ ;  /* 0x0000000902007c24 */ /* 0x042fe4000f8e02ff */
[----:B------:R-:W-:-:S04]  /*0cd0*/  IMAD.WIDE.U32 R4, R2, UR10, RZ ;  /* 0x0000000a02047c25 */ /* 0x000fc8000f8e00ff */
[----:B------:R-:W-:Y:S01]  /*0ce0*/  IMAD R0, R3, UR10, R0 ;  /* 0x0000000a03007c24 */ /* 0x000fe2000f8e0200 */
[----:B------:R-:W-:-:S03]  /*0cf0*/  LEA R222, P0, R4, UR4, 0x2 ;  /* 0x0000000404de7c11 */ /* 0x000fc6000f8010ff */
[----:B------:R-:W-:Y:S01]  /*0d00*/  IMAD.IADD R0, R5, 0x1, R0 ;  /* 0x0000000105007824 */ /* 0x000fe200078e0200 */
[----:B------:R-:W-:-:S04]  /*0d10*/  ISETP.NE.U32.AND P1, PT, R222, RZ, PT ;  /* 0x000000ffde00720c */ /* 0x000fc80003f25070 */
[----:B------:R-:W-:-:S04]  /*0d20*/  SHF.L.U64.HI R0, R4, 0x2, R0 ;  /* 0x0000000204007819 */ /* 0x000fc80000010200 */
[----:B------:R-:W-:-:S04]  /*0d30*/  IADD3.X R223, R0, UR5, RZ, P0, !PT ;  /* 0x0000000500df7c10 */ /* 0x000fc800087fe4ff */
[----:B------:R-:W-:-:S13]  /*0d40*/  ISETP.NE.AND.EX P1, PT, R223, RZ, PT, P1 ;  /* 0x000000ffdf00720c */ /* 0x000fda0003f25310 */
.L_x_1653:
[----:B------:R-:W-:Y:S05]  /*0d50*/  @!P1 BRA `(.L_x_1654) ;  /* 0x00000004005c9947 */ /* 0x000fea0003800000 */
[----:B------:R-:W1:Y:S01]  /*0d60*/  LDC R228, c[0x0][0x380] ;  /* 0x0000e000ffe47b82 */ /* 0x000e620000000800 */
[----:B------:R-:W-:Y:S01]  /*0d70*/  ULEA UR7, UR18, 0xffffff00, 0x8 ;  /* 0xffffff0012077891 */ /* 0x000fe2000f8e403f */
[----:B------:R-:W-:Y:S01]  /*0d80*/  ULDC.64 UR4, c[0x0][0x230] ;  /* 0x00008c0000047ab9 */ /* 0x000fe20000000a00 */
[----:B------:R-:W-:-:S04]  /*0d90*/  ULDC.64 UR12, c[0x0][0x248] ;  /* 0x00009200000c7ab9 */ /* 0x000fc80000000a00 */
[----:B------:R-:W-:-:S04]  /*0da0*/  MOV R0, UR7 ;  /* 0x0000000700007c02 */ /* 0x000fc80008000f00 */
[----:B------:R-:W-:Y:S02]  /*0db0*/  IABS R0, R0 ;  /* 0x0000000000007213 */ /* 0x000fe40000000000 */
[----:B-1----:R-:W-:-:S04]  /*0dc0*/  IABS R3, R228 ;  /* 0x000000e400037213 */ /* 0x002fc80000000000 */
        /* <DEDUP_REMOVED lines=17> */
[----:B------:R-:W-:-:S04]  /*0ee0*/  LOP3.LUT R0, R228, UR7, RZ, 0x3c, !PT ;  /* 0x00000007e4007c12 */ /* 0x000fc8000f8e3cff */
[----:B------:R-:W-:Y:S02]  /*0ef0*/  ISETP.GE.AND P0, PT, R0, RZ, PT ;  /* 0x000000ff0000720c */ /* 0x000fe40003f06270 */
[----:B------:R-:W1:Y:S05]  /*0f00*/  LDC R0, c[0x0][0x278] ;  /* 0x00009e00ff007b82 */ /* 0x000e6a0000000800 */
[----:B------:R-:W-:-:S06]  /*0f10*/  @P3 IADD3 R6, R6, 0x1, RZ ;  /* 0x0000000106063810 */ /* 0x000fcc0007ffe0ff */
[----:B------:R-:W-:Y:S01]  /*0f20*/  @!P0 IMAD.MOV R6, RZ, RZ, -R6 ;  /* 0x000000ffff068224 */ /* 0x000fe200078e0a06 */
[----:B------:R-:W-:-:S05]  /*0f30*/  @!P2 LOP3.LUT R6, RZ, R228, RZ, 0x33, !PT ;  /* 0x000000e4ff06a212 */ /* 0x000fca00078e33ff */
[----:B------:R-:W-:-:S06]  /*0f40*/  IMAD.WIDE R2, R6, 0x4, R222 ;  /* 0x0000000406027825 */ /* 0x000fcc00078e02de */
[----:B------:R2:W3:Y:S01]  /*0f50*/  LDG.E R3, desc[UR22][R2.64] ;  /* 0x0000001602037981 */ /* 0x0004e2000c1e1900 */
[----:B-1----:R-:W-:Y:S02]  /*0f60*/  IABS R5, R0 ;  /* 0x0000000000057213 */ /* 0x002fe40000000000 */
[----:B------:R-:W-:Y:S02]  /*0f70*/  IADD3 R6, -R6, RZ, RZ ;  /* 0x000000ff06067210 */ /* 0x000fe40007ffe1ff */
[----:B------:R-:W1:Y:S03]  /*0f80*/  I2F.RP R8, R5 ;  /* 0x0000000500087306 */ /* 0x000e660000209400 */
[----:B------:R-:W-:-:S05]  /*0f90*/  IMAD R228, R228, R6, UR7 ;  /* 0x00000007e4e47e24 */ /* 0x000fca000f8e0206 */
[----:B------:R-:W-:Y:S01]  /*0fa0*/  SHF.R.S32.HI R13, RZ, 0x1f, R228 ;  /* 0x0000001fff0d7819 */ /* 0x000fe200000114e4 */
[----:B-1----:R-:W1:Y:S01]  /*0fb0*/  MUFU.RCP R8, R8 ;  /* 0x0000000800087308 */ /* 0x002e620000001000 */
[----:B--2---:R-:W2:Y:S01]  /*0fc0*/  S2R R2, SR_CTAID.Z ;  /* 0x0000000000027919 */ /* 0x004ea20000002700 */
[----:B-1----:R-:W-:-:S06]  /*0fd0*/  IADD3 R8, R8, 0xffffffe, RZ ;  /* 0x0ffffffe08087810 */ /* 0x002fcc0007ffe0ff */
[----:B------:R-:W1:Y:S02]  /*0fe0*/  F2I.FTZ.U32.TRUNC.NTZ R9, R8 ;  /* 0x0000000800097305 */ /* 0x000e64000021f000 */
[----:B-1----:R-:W-:Y:S01]  /*0ff0*/  IMAD.MOV R4, RZ, RZ, -R9 ;  /* 0x000000ffff047224 */ /* 0x002fe200078e0a09 */
[----:B------:R-:W-:Y:S02]  /*1000*/  MOV R8, RZ ;  /* 0x000000ff00087202 */ /* 0x000fe40000000f00 */
[----:B--2---:R-:W-:Y:S01]  /*1010*/  IABS R2, R2 ;  /* 0x0000000200027213 */ /* 0x004fe20000000000 */
[----:B------:R-:W-:-:S04]  /*1020*/  IMAD R4, R4, R5, RZ ;  /* 0x0000000504047224 */ /* 0x000fc800078e02ff */
[----:B------:R-:W-:-:S04]  /*1030*/  IMAD.HI.U32 R4, R9, R4, R8 ;  /* 0x0000000409047227 */ /* 0x000fc800078e0008 */
[----:B------:R-:W-:-:S04]  /*1040*/  IMAD.MOV.U32 R7, RZ, RZ, R2 ;  /* 0x000000ffff077224 */ /* 0x000fc800078e0002 */
[----:B------:R-:W-:-:S05]  /*1050*/  IMAD.HI.U32 R2, R4, R7, RZ ;  /* 0x0000000704027227 */ /* 0x000fca00078e00ff */
[----:B------:R-:W-:-:S05]  /*1060*/  IADD3 R4, -R2, RZ, RZ ;  /* 0x000000ff02047210 */ /* 0x000fca0007ffe1ff */
[----:B------:R-:W-:-:S05]  /*1070*/  IMAD R4, R5, R4, R7 ;  /* 0x0000000405047224 */ /* 0x000fca00078e0207 */
[----:B------:R-:W-:-:S13]  /*1080*/  ISETP.GT.U32.AND P2, PT, R5, R4, PT ;  /* 0x000000040500720c */ /* 0x000fda0003f44070 */
[----:B------:R-:W-:Y:S02]  /*1090*/  @!P2 IMAD.IADD R4, R4, 0x1, -R5 ;  /* 0x000000010404a824 */ /* 0x000fe400078e0a05 */
[----:B------:R-:W-:Y:S01]  /*10a0*/  @!P2 VIADD R2, R2, 0x1 ;  /* 0x000000010202a836 */ /* 0x000fe20000000000 */
[----:B------:R-:W-:Y:S02]  /*10b0*/  ISETP.NE.AND P2, PT, R0, RZ, PT ;  /* 0x000000ff0000720c */ /* 0x000fe40003f45270 */
[----:B------:R-:W-:-:S13]  /*10c0*/  ISETP.GE.U32.AND P3, PT, R4, R5, PT ;  /* 0x000000050400720c */ /* 0x000fda0003f66070 */
[----:B------:R-:W-:-:S05]  /*10d0*/  @P3 IADD3 R2, R2, 0x1, RZ ;  /* 0x0000000102023810 */ /* 0x000fca0007ffe0ff */
[----:B------:R-:W-:Y:S02]  /*10e0*/  IMAD.MOV.U32 R20, RZ, RZ, R2 ;  /* 0x000000ffff147224 */ /* 0x000fe400078e0002 */
[----:B------:R-:W-:Y:S01]  /*10f0*/  IMAD R2, R13, UR12, RZ ;  /* 0x0000000c0d027c24 */ /* 0x000fe2000f8e02ff */
[----:B---3--:R-:W-:Y:S02]  /*1100*/  R2UR UR9, R3 ;  /* 0x00000000030972ca */ /* 0x008fe400000e0000 */
[----:B------:R-:W-:-:S04]  /*1110*/  LOP3.LUT R3, R0, UR24, RZ, 0x3c, !PT ;  /* 0x0000001800037c12 */ /* 0x000fc8000f8e3cff */
[----:B------:R-:W-:-:S07]  /*1120*/  ISETP.GE.AND P0, PT, R3, RZ, PT ;  /* 0x000000ff0300720c */ /* 0x000fce0003f06270 */
[----:B------:R-:W-:Y:S02]  /*1130*/  USHF.R.S32.HI UR8, URZ, 0x1f, UR9 ;  /* 0x0000001f3f087899 */ /* 0x000fe40008011409 */
[----:B------:R-:W-:Y:S02]  /*1140*/  UIMAD.WIDE.U32 UR14, UR9, UR4, URZ ;  /* 0x00000004090e72a5 */ /* 0x000fe4000f8e003f */
[----:B------:R-:W-:Y:S02]  /*1150*/  UIMAD UR6, UR8, UR4, URZ ;  /* 0x00000004080672a4 */ /* 0x000fe4000f8e023f */
[----:B------:R-:W-:Y:S02]  /*1160*/  @!P0 IADD3 R20, -R20, RZ, RZ ;  /* 0x000000ff14148210 */ /* 0x000fe40007ffe1ff */
[----:B------:R-:W-:Y:S01]  /*1170*/  UIMAD UR4, UR9, UR5, UR6 ;  /* 0x00000005090472a4 */ /* 0x000fe2000f8e0206 */
[----:B------:R-:W-:Y:S01]  /*1180*/  IMAD.U32 R4, RZ, RZ, UR14 ;  /* 0x0000000eff047e24 */ /* 0x000fe2000f8e00ff */
[----:B------:R-:W-:Y:S01]  /*1190*/  @!P2 LOP3.LUT R20, RZ, R0, RZ, 0x33, !PT ;  /* 0x00000000ff14a212 */ /* 0x000fe200078e33ff */
[----:B------:R-:W-:Y:S01]  /*11a0*/  IMAD R0, R228, UR13, R2 ;  /* 0x0000000de4007c24 */ /* 0x000fe2000f8e0202 */
[----:B------:R-:W-:Y:S01]  /*11b0*/  UIADD3 UR4, UR15, UR4, URZ ;  /* 0x000000040f047290 */ /* 0x000fe2000fffe03f */
[----:B------:R-:W-:Y:S01]  /*11c0*/  MOV R5, UR15 ;  /* 0x0000000f00057c02 */ /* 0x000fe20008000f00 */
[----:B------:R-:W-:Y:S01]  /*11d0*/  ULDC.64 UR6, c[0x0][0x260] ;  /* 0x0000980000067ab9 */ /* 0x000fe20000000a00 */
[----:B------:R-:W-:-:S02]  /*11e0*/  MOV R2, R4 ;  /* 0x0000000400027202 */ /* 0x000fc40000000f00 */
[----:B------:R-:W-:Y:S01]  /*11f0*/  SHF.R.S32.HI R12, RZ, 0x1f, R20 ;  /* 0x0000001fff0c7819 */ /* 0x000fe20000011414 */
[----:B------:R-:W-:Y:S01]  /*1200*/  IMAD.U32 R3, RZ, RZ, UR4 ;  /* 0x00000004ff037e24 */ /* 0x000fe2000f8e00ff */
[----:B------:R-:W-:Y:S02]  /*1210*/  ULDC.64 UR4, c[0x0][0x238] ;  /* 0x00008e0000047ab9 */ /* 0x000fe40000000a00 */
[----:B------:R-:W-:Y:S01]  /*1220*/  UIMAD UR8, UR8, UR4, URZ ;  /* 0x00000004080872a4 */ /* 0x000fe2000f8e023f */
[----:B------:R-:W-:Y:S01]  /*1230*/  IMAD.WIDE.U32 R2, R228, UR12, R2 ;  /* 0x0000000ce4027c25 */ /* 0x000fe2000f8e0002 */
[----:B------:R-:W-:Y:S02]  /*1240*/  UIMAD.WIDE.U32 UR28, UR9, UR4, URZ ;  /* 0x00000004091c72a5 */ /* 0x000fe4000f8e003f */
[----:B------:R-:W-:Y:S01]  /*1250*/  UIMAD UR5, UR9, UR5, UR8 ;  /* 0x00000005090572a4 */ /* 0x000fe2000f8e0208 */
[----:B------:R-:W-:Y:S02]  /*1260*/  IMAD.IADD R3, R3, 0x1, R0 ;  /* 0x0000000103037824 */ /* 0x000fe400078e0200 */
[----:B------:R-:W-:Y:S01]  /*1270*/  IMAD R0, R12, UR6, RZ ;  /* 0x000000060c007c24 */ /* 0x000fe2000f8e02ff */
[----:B------:R-:W-:Y:S01]  /*1280*/  UIADD3 UR26, UR29, UR5, URZ ;  /* 0x000000051d1a7290 */ /* 0x000fe2000fffe03f */
[----:B------:R-:W-:-:S04]  /*1290*/  IMAD.WIDE.U32 R8, R20, UR6, R2 ;  /* 0x0000000614087c25 */ /* 0x000fc8000f8e0002 */
[----:B------:R-:W-:-:S05]  /*12a0*/  IMAD R0, R20, UR7, R0 ;  /* 0x0000000714007c24 */ /* 0x000fca000f8e0200 */
[----:B------:R-:W-:Y:S01]  /*12b0*/  IADD3 R2, R9, R0, RZ ;  /* 0x0000000009027210 */ /* 0x000fe20007ffe0ff */
[----:B------:R-:W-:Y:S06]  /*12c0*/  BRA `(.L_x_1655) ;  /* 0x0000000400487947 */ /* 0x000fec0003800000 */
.L_x_1654:
[----:B------:R-:W1:Y:S01]  /*12d0*/  LDC R0, c[0x0][0x278] ;  /* 0x00009e00ff007b82 */ /* 0x000e620000000800 */
[----:B------:R-:W2:Y:S01]  /*12e0*/  S2R R2, SR_CTAID.Z ;  /* 0x0000000000027919 */ /* 0x000ea20000002700 */
[----:B------:R-:W-:Y:S02]  /*12f0*/  UISETP.NE.AND UP0, UPT, UR8, -0x1, UPT ;  /* 0xffffffff0800788c */ /* 0x000fe4000bf05270 */
[----:B------:R-:W-:-:S04]  /*1300*/  ULEA UR9, UR18, 0xffffff00, 0x8 ;  /* 0xffffff0012097891 */ /* 0x000fc8000f8e403f */
[----:B------:R-:W-:Y:S01]  /*1310*/  PLOP3.LUT P0, PT, PT, PT, UP0, 0x80, 0x0 ;  /* 0x000000000000781c */ /* 0x000fe20003f0f008 */
[----:B------:R-:W-:-:S04]  /*1320*/  USHF.R.S32.HI UR11, URZ, 0x1f, UR9 ;  /* 0x0000001f3f0b7899 */ /* 0x000fc80008011409 */
[----:B------:R-:W-:Y:S01]  /*1330*/  @UP0 UIADD3 UR5, UR7, UR8, URZ ;  /* 0x0000000807050290 */ /* 0x000fe2000fffe03f */
[----:B------:R-:W-:-:S03]  /*1340*/  @UP0 ULDC.64 UR12, c[0x0][0x248] ;  /* 0x00009200000c0ab9 */ /* 0x000fc60000000a00 */
[----:B------:R-:W-:Y:S02]  /*1350*/  @UP0 UIMAD.WIDE.U32 UR14, UR5, UR12, URZ ;  /* 0x0000000c050e02a5 */ /* 0x000fe4000f8e003f */
[----:B------:R-:W-:-:S04]  /*1360*/  @UP0 UIMAD UR5, UR5, UR13, URZ ;  /* 0x0000000d050502a4 */ /* 0x000fc8000f8e023f */
[----:B------:R-:W-:Y:S01]  /*1370*/  @UP0 UIADD3 UR5, UR15, UR5, URZ ;  /* 0x000000050f050290 */ /* 0x000fe2000fffe03f */
[----:B-1----:R-:W-:Y:S02]  /*1380*/  IABS R6, R0 ;  /* 0x0000000000067213 */ /* 0x002fe40000000000 */
[----:B------:R-:W-:Y:S02]  /*1390*/  ISETP.NE.AND P2, PT, R0, RZ, PT ;  /* 0x000000ff0000720c */ /* 0x000fe40003f45270 */
[----:B------:R-:W1:Y:S01]  /*13a0*/  I2F.RP R4, R6 ;  /* 0x0000000600047306 */ /* 0x000e620000209400 */
[----:B--2---:R-:W-:-:S07]  /*13b0*/  IABS R2, R2 ;  /* 0x0000000200027213 */ /* 0x004fce0000000000 */
[----:B-1----:R-:W1:Y:S02]  /*13c0*/  MUFU.RCP R4, R4 ;  /* 0x0000000400047308 */ /* 0x002e640000001000 */
[----:B-1----:R-:W-:-:S06]  /*13d0*/  VIADD R4, R4, 0xffffffe ;  /* 0x0ffffffe04047836 */ /* 0x002fcc0000000000 */
[----:B------:R-:W1:Y:S02]  /*13e0*/  F2I.FTZ.U32.TRUNC.NTZ R5, R4 ;  /* 0x0000000400057305 */ /* 0x000e64000021f000 */
[----:B-1----:R-:W-:Y:S01]  /*13f0*/  IMAD.MOV R3, RZ, RZ, -R5 ;  /* 0x000000ffff037224 */ /* 0x002fe200078e0a05 */
[----:B------:R-:W-:-:S03]  /*1400*/  MOV R4, RZ ;  /* 0x000000ff00047202 */ /* 0x000fc60000000f00 */
[----:B------:R-:W-:-:S04]  /*1410*/  IMAD R3, R3, R6, RZ ;  /* 0x0000000603037224 */ /* 0x000fc800078e02ff */
[----:B------:R-:W-:Y:S01]  /*1420*/  IMAD.HI.U32 R3, R5, R3, R4 ;  /* 0x0000000305037227 */ /* 0x000fe200078e0004 */
[----:B------:R-:W-:-:S04]  /*1430*/  LOP3.LUT R4, R0, UR24, RZ, 0x3c, !PT ;  /* 0x0000001800047c12 */ /* 0x000fc8000f8e3cff */
[----:B------:R-:W-:Y:S01]  /*1440*/  ISETP.GE.AND P3, PT, R4, RZ, PT ;  /* 0x000000ff0400720c */ /* 0x000fe20003f66270 */
[----:B------:R-:W-:-:S04]  /*1450*/  IMAD.HI.U32 R20, R3, R2, RZ ;  /* 0x0000000203147227 */ /* 0x000fc800078e00ff */
[----:B------:R-:W-:-:S04]  /*1460*/  IMAD.MOV R5, RZ, RZ, -R20 ;  /* 0x000000ffff057224 */ /* 0x000fc800078e0a14 */
[C---:B------:R-:W-:Y:S02]  /*1470*/  IMAD R5, R6.reuse, R5, R2 ;  /* 0x0000000506057224 */ /* 0x040fe400078e0202 */
[----:B------:R-:W1:Y:S03]  /*1480*/  LDC.64 R2, c[0x0][0x260] ;  /* 0x00009800ff027b82 */ /* 0x000e660000000a00 */
[----:B------:R-:W-:-:S13]  /*1490*/  ISETP.GT.U32.AND P5, PT, R6, R5, PT ;  /* 0x000000050600720c */ /* 0x000fda0003fa4070 */
[----:B------:R-:W-:Y:S01]  /*14a0*/  @!P5 IADD3 R5, R5, -R6, RZ ;  /* 0x800000060505d210 */ /* 0x000fe20007ffe0ff */
[----:B------:R-:W-:-:S03]  /*14b0*/  @!P5 VIADD R20, R20, 0x1 ;  /* 0x000000011414d836 */ /* 0x000fc60000000000 */
[----:B------:R-:W-:-:S13]  /*14c0*/  ISETP.GE.U32.AND P4, PT, R5, R6, PT ;  /* 0x000000060500720c */ /* 0x000fda0003f86070 */
[----:B------:R-:W-:Y:S01]  /*14d0*/  @P4 IADD3 R20, R20, 0x1, RZ ;  /* 0x0000000114144810 */ /* 0x000fe20007ffe0ff */
[----:B------:R-:W-:Y:S06]  /*14e0*/  @P0 BRA `(.L_x_1656) ;  /* 0x0000000000300947 */ /* 0x000fec0003800000 */
[----:B------:R-:W-:Y:S01]  /*14f0*/  USHF.R.S32.HI UR14, URZ, 0x1f, UR7 ;  /* 0x0000001f3f0e7899 */ /* 0x000fe20008011407 */
[----:B------:R-:W-:Y:S01]  /*1500*/  ULDC.64 UR12, c[0x0][0x248] ;  /* 0x00009200000c7ab9 */ /* 0x000fe20000000a00 */
[----:B------:R-:W-:Y:S02]  /*1510*/  USHF.R.S32.HI UR15, URZ, 0x1f, UR6 ;  /* 0x0000001f3f0f7899 */ /* 0x000fe40008011406 */
[----:B------:R-:W-:Y:S02]  /*1520*/  UIMAD UR14, UR14, UR12, URZ ;  /* 0x0000000c0e0e72a4 */ /* 0x000fe4000f8e023f */
[----:B------:R-:W-:Y:S02]  /*1530*/  UIMAD.WIDE.U32 UR26, UR7, UR12, URZ ;  /* 0x0000000c071a72a5 */ /* 0x000fe4000f8e003f */
[----:B------:R-:W-:Y:S01]  /*1540*/  UIMAD UR14, UR7, UR13, UR14 ;  /* 0x0000000d070e72a4 */ /* 0x000fe2000f8e020e */
[----:B------:R-:W-:Y:S02]  /*1550*/  ULDC.64 UR4, c[0x0][0x230] ;  /* 0x00008c0000047ab9 */ /* 0x000fe40000000a00 */
[----:B------:R-:W-:-:S02]  /*1560*/  UIMAD UR15, UR15, UR4, URZ ;  /* 0x000000040f0f72a4 */ /* 0x000fc4000f8e023f */
[----:B------:R-:W-:Y:S02]  /*1570*/  UIADD3 UR27, UR27, UR14, URZ ;  /* 0x0000000e1b1b7290 */ /* 0x000fe4000fffe03f */
[----:B------:R-:W-:Y:S02]  /*1580*/  UIMAD UR5, UR6, UR5, UR15 ;  /* 0x00000005060572a4 */ /* 0x000fe4000f8e020f */
[----:B------:R-:W-:-:S04]  /*1590*/  UIMAD.WIDE.U32 UR14, UR6, UR4, UR26 ;  /* 0x00000004060e72a5 */ /* 0x000fc8000f8e001a */
[----:B------:R-:W-:-:S12]  /*15a0*/  UIADD3 UR5, UR15, UR5, URZ ;  /* 0x000000050f057290 */ /* 0x000fd8000fffe03f */
.L_x_1656:
[----:B------:R-:W-:Y:S01]  /*15b0*/  UIMAD UR4, UR11, UR12, URZ ;  /* 0x0000000c0b0472a4 */ /* 0x000fe2000f8e023f */
[----:B------:R-:W-:Y:S01]  /*15c0*/  @!P3 IADD3 R20, -R20, RZ, RZ ;  /* 0x000000ff1414b210 */ /* 0x000fe20007ffe1ff */
[----:B------:R-:W-:Y:S01]  /*15d0*/  UMOV UR15, UR5 ;  /* 0x00000005000f7c82 */ /* 0x000fe20008000000 */
[----:B------:R-:W-:Y:S01]  /*15e0*/  @!P2 LOP3.LUT R20, RZ, R0, RZ, 0x33, !PT ;  /* 0x00000000ff14a212 */ /* 0x000fe200078e33ff */
[----:B------:R-:W-:Y:S01]  /*15f0*/  UIMAD.WIDE.U32 UR14, UR12, UR9, UR14 ;  /* 0x000000090c0e72a5 */ /* 0x000fe2000f8e000e */
[----:B------:R-:W-:Y:S01]  /*1600*/  MOV R228, UR9 ;  /* 0x0000000900e47c02 */ /* 0x000fe20008000f00 */
[----:B------:R-:W-:Y:S01]  /*1610*/  UIMAD UR4, UR13, UR9, UR4 ;  /* 0x000000090d0472a4 */ /* 0x000fe2000f8e0204 */
[----:B------:R-:W-:Y:S01]  /*1620*/  SHF.R.S32.HI R12, RZ, 0x1f, R20 ;  /* 0x0000001fff0c7819 */ /* 0x000fe20000011414 */
[----:B------:R-:W-:Y:S01]  /*1630*/  @UP0 UIADD3 UR8, UR7, UR8, URZ ;  /* 0x0000000807080290 */ /* 0x000fe2000fffe03f */
[----:B------:R-:W-:Y:S01]  /*1640*/  MOV R13, UR11 ;  /* 0x0000000b000d7c02 */ /* 0x000fe20008000f00 */
[----:B------:R-:W-:Y:S01]  /*1650*/  UIADD3 UR4, UR15, UR4, URZ ;  /* 0x000000040f047290 */ /* 0x000fe2000fffe03f */
[----:B------:R-:W-:Y:S01]  /*1660*/  MOV R5, UR15 ;  /* 0x0000000f00057c02 */ /* 0x000fe20008000f00 */
[----:B------:R-:W-:-:S02]  /*1670*/  IMAD.U32 R4, RZ, RZ, UR14 ;  /* 0x0000000eff047e24 */ /* 0x000fc4000f8e00ff */
[-C--:B-1----:R-:W-:Y:S02]  /*1680*/  IMAD R0, R12, R2.reuse, RZ ;  /* 0x000000020c007224 */ /* 0x082fe400078e02ff */
[----:B------:R-:W-:Y:S01]  /*1690*/  IMAD.U32 R5, RZ, RZ, UR4 ;  /* 0x00000004ff057e24 */ /* 0x000fe2000f8e00ff */
[----:B------:R-:W-:Y:S01]  /*16a0*/  @UP0 ULDC.64 UR4, c[0x0][0x250] ;  /* 0x0000940000040ab9 */ /* 0x000fe20000000a00 */
[C---:B------:R-:W-:Y:S01]  /*16b0*/  IMAD R0, R20.reuse, R3, R0 ;  /* 0x0000000314007224 */ /* 0x040fe200078e0200 */
[----:B------:R-:W-:Y:S01]  /*16c0*/  @UP0 UIMAD.WIDE.U32 UR28, UR8, UR4, URZ ;  /* 0x00000004081c02a5 */ /* 0x000fe2000f8e003f */
[----:B------:R-:W-:-:S03]  /*16d0*/  IMAD.WIDE.U32 R4, R20, R2, R4 ;  /* 0x0000000214047225 */ /* 0x000fc600078e0004 */
[----:B------:R-:W-:Y:S01]  /*16e0*/  @UP0 UIMAD UR26, UR8, UR5, UR29 ;  /* 0x00000005081a02a4 */ /* 0x000fe2000f8e021d */
[----:B------:R-:W-:Y:S01]  /*16f0*/  IMAD.IADD R2, R5, 0x1, R0 ;  /* 0x0000000105027824 */ /* 0x000fe200078e0200 */
[----:B------:R-:W-:Y:S01]  /*1700*/  MOV R8, R4 ;  /* 0x0000000400087202 */ /* 0x000fe20000000f00 */
[----:B------:R-:W-:Y:S09]  /*1710*/  @P0 BRA `(.L_x_1655) ;  /* 0x0000000000340947 */ /* 0x000ff20003800000 */
[----:B------:R-:W-:Y:S01]  /*1720*/  USHF.R.S32.HI UR8, URZ, 0x1f, UR7 ;  /* 0x0000001f3f087899 */ /* 0x000fe20008011407 */
[----:B------:R-:W-:-:S03]  /*1730*/  ULDC.64 UR4, c[0x0][0x250] ;  /* 0x0000940000047ab9 */ /* 0x000fc60000000a00 */
[----:B------:R-:W-:Y:S02]  /*1740*/  UIMAD UR8, UR8, UR4, URZ ;  /* 0x00000004080872a4 */ /* 0x000fe4000f8e023f */
[----:B------:R-:W-:Y:S02]  /*1750*/  UIMAD.WIDE.U32 UR14, UR7, UR4, URZ ;  /* 0x00000004070e72a5 */ /* 0x000fe4000f8e003f */
[----:B------:R-:W-:Y:S02]  /*1760*/  UIMAD UR8, UR7, UR5, UR8 ;  /* 0x00000005070872a4 */ /* 0x000fe4000f8e0208 */
[----:B------:R-:W-:Y:S01]  /*1770*/  USHF.R.S32.HI UR7, URZ, 0x1f, UR6 ;  /* 0x0000001f3f077899 */ /* 0x000fe20008011406 */
[----:B------:R-:W-:Y:S01]  /*1780*/  ULDC.64 UR4, c[0x0][0x238] ;  /* 0x00008e0000047ab9 */ /* 0x000fe20000000a00 */
[----:B------:R-:W-:Y:S02]  /*1790*/  UIADD3 UR9, UR15, UR8, URZ ;  /* 0x000000080f097290 */ /* 0x000fe4000fffe03f */
[----:B------:R-:W-:Y:S01]  /*17a0*/  UIMAD UR7, UR7, UR4, URZ ;  /* 0x00000004070772a4 */ /* 0x000fe2000f8e023f */
[----:B------:R-:W-:-:S03]  /*17b0*/  UMOV UR8, UR14 ;  /* 0x0000000e00087c82 */ /* 0x000fc60008000000 */
[----:B------:R-:W-:Y:S02]  /*17c0*/  UIMAD UR5, UR6, UR5, UR7 ;  /* 0x00000005060572a4 */ /* 0x000fe4000f8e0207 */
[----:B------:R-:W-:-:S04]  /*17d0*/  UIMAD.WIDE.U32 UR28, UR6, UR4, UR8 ;  /* 0x00000004061c72a5 */ /* 0x000fc8000f8e0008 */
[----:B------:R-:W-:-:S12]  /*17e0*/  UIADD3 UR26, UR29, UR5, URZ ;  /* 0x000000051d1a7290 */ /* 0x000fd8000fffe03f */
.L_x_1655:
[----:B------:R-:W-:Y:S01]  /*17f0*/  UISETP.NE.AND UP0, UPT, UR17, -0x1, UPT ;  /* 0xffffffff1100788c */ /* 0x000fe2000bf05270 */
[----:B------:R-:W-:Y:S01]  /*1800*/  SHF.R.S32.HI R7, RZ, 0x1f, R207 ;  /* 0x0000001fff077819 */ /* 0x000fe200000114cf */
[----:B------:R-:W1:Y:S01]  /*1810*/  S2R R24, SR_CTAID.X ;  /* 0x0000000000187919 */ /* 0x000e620000002500 */
[----:B------:R-:W-:Y:S01]  /*1820*/  UIADD3 UR25, -UR21, UR16, URZ ;  /* 0x0000001015197290 */ /* 0x000fe2000fffe13f */
[----:B------:R-:W-:Y:S01]  /*1830*/  BSSY B0, `(.L_x_1657) ;  /* 0x0000050000007945 */ /* 0x000fe20003800000 */
[CC--:B------:R-:W-:Y:S01]  /*1840*/  LEA.HI R220, R7.reuse, R207.reuse, RZ, 0x2 ;  /* 0x000000cf07dc7211 */ /* 0x0c0fe200078f10ff */
[----:B------:R-:W-:Y:S01]  /*1850*/  USHF.R.S32.HI UR11, URZ, 0x1f, UR24 ;  /* 0x0000001f3f0b7899 */ /* 0x000fe20008011418 */
[-C--:B------:R-:W-:Y:S01]  /*1860*/  LEA.HI R3, R7, R207.reuse, RZ, 0x3 ;  /* 0x000000cf07037211 */ /* 0x080fe200078f18ff */
[----:B------:R-:W-:Y:S01]  /*1870*/  ULDC.64 UR14, c[0x0][0x258] ;  /* 0x00009600000e7ab9 */ /* 0x000fe20000000a00 */
[----:B------:R-:W-:Y:S01]  /*1880*/  LOP3.LUT R227, R220, 0xfffffffc, RZ, 0xc0, !PT ;  /* 0xfffffffcdce37812 */ /* 0x000fe200078ec0ff */
[----:B------:R-:W-:Y:S01]  /*1890*/  ULDC.64 UR8, c[0x0][0x268] ;  /* 0x00009a0000087ab9 */ /* 0x000fe20000000a00 */
[----:B------:R-:W-:Y:S01]  /*18a0*/  SHF.R.S32.HI R6, RZ, 0x3, R3 ;  /* 0x00000003ff067819 */ /* 0x000fe20000011403 */
[----:B------:R-:W-:Y:S01]  /*18b0*/  @!UP0 USHF.R.S32.HI UR29, URZ, 0x1f, UR10 ;  /* 0x0000001f3f1d8899 */ /* 0x000fe2000801140a */
[----:B------:R-:W-:Y:S01]  /*18c0*/  SHF.R.S32.HI R18, RZ, 0x2, R220 ;  /* 0x00000002ff127819 */ /* 0x000fe200000114dc */
[----:B------:R-:W-:Y:S01]  /*18d0*/  @!UP0 ULDC.64 UR4, c[0x0][0x228] ;  /* 0x00008a0000048ab9 */ /* 0x000fe20000000a00 */
[----:B------:R-:W-:Y:S01]  /*18e0*/  IMAD.IADD R227, R207, 0x1, -R227 ;  /* 0x00000001cfe37824 */ /* 0x000fe200078e0ae3 */
[----:B------:R-:W-:Y:S01]  /*18f0*/  @!UP0 UIMAD UR29, UR29, UR4, URZ ;  /* 0x000000041d1d82a4 */ /* 0x000fe2000f8e023f */
[----:B------:R-:W-:Y:S01]  /*1900*/  IMAD.SHL.U32 R0, R6, 0x40, RZ ;  /* 0x0000004006007824 */ /* 0x000fe200078e00ff */
[----:B------:R-:W-:Y:S01]  /*1910*/  @!UP0 UIMAD.WIDE.U32 UR32, UR10, UR4, URZ ;  /* 0x000000040a2082a5 */ /* 0x000fe2000f8e003f */
[----:B------:R-:W2:Y:S01]  /*1920*/  S2UR UR4, SR_CgaCtaId ;  /* 0x00000000000479c3 */ /* 0x000ea20000008800 */
[----:B------:R-:W-:Y:S01]  /*1930*/  LEA.HI R220, R220, R18, RZ, 0x1 ;  /* 0x00000012dcdc7211 */ /* 0x000fe200078f08ff */
[----:B------:R-:W-:Y:S01]  /*1940*/  IMAD.SHL.U32 R227, R227, 0x8, RZ ;  /* 0x00000008e3e37824 */ /* 0x000fe200078e00ff */
[----:B------:R-:W-:Y:S01]  /*1950*/  LOP3.LUT R0, R0, 0xc0, RZ, 0xc0, !PT ;  /* 0x000000c000007812 */ /* 0x000fe200078ec0ff */
[----:B------:R-:W-:Y:S01]  /*1960*/  @UP0 ULDC.64 UR6, c[0x0][0x240] ;  /* 0x0000900000060ab9 */ /* 0x000fe20000000a00 */
[----:B------:R-:W-:Y:S01]  /*1970*/  LEA.HI R17, R7, R207, RZ, 0x5 ;  /* 0x000000cf07117211 */ /* 0x000fe200078f28ff */
[----:B------:R-:W-:Y:S01]  /*1980*/  @UP0 UIMAD.WIDE.U32 UR30, UR17, UR6, URZ ;  /* 0x00000006111e02a5 */ /* 0x000fe2000f8e003f */
[----:B------:R-:W-:Y:S01]  /*1990*/  LOP3.LUT R220, R220, 0x7fffffe, RZ, 0xc0, !PT ;  /* 0x07fffffedcdc7812 */ /* 0x000fe200078ec0ff */
[----:B------:R-:W-:Y:S01]  /*19a0*/  @!UP0 UIMAD UR29, UR10, UR5, UR29 ;  /* 0x000000050a1d82a4 */ /* 0x000fe2000f8e021d */
[----:B------:R-:W-:Y:S01]  /*19b0*/  LOP3.LUT R4, R0, 0x18, R227, 0xf8, !PT ;  /* 0x0000001800047812 */ /* 0x000fe200078ef8e3 */
[----:B------:R-:W-:Y:S01]  /*19c0*/  @UP0 UIMAD UR27, UR17, UR7, UR31 ;  /* 0x00000007111b02a4 */ /* 0x000fe2000f8e021f */
[----:B------:R-:W-:Y:S01]  /*19d0*/  SHF.R.S32.HI R5, RZ, 0x5, R17 ;  /* 0x00000005ff057819 */ /* 0x000fe20000011411 */
[----:B------:R-:W-:Y:S01]  /*19e0*/  IMAD.IADD R220, R18, 0x1, -R220 ;  /* 0x0000000112dc7824 */ /* 0x000fe200078e0adc */
[----:B------:R-:W-:Y:S01]  /*19f0*/  SHF.R.U32.HI R0, RZ, 0x3, R0 ;  /* 0x00000003ff007819 */ /* 0x000fe20000011600 */
[----:B------:R-:W-:Y:S01]  /*1a00*/  @!UP0 UIADD3 UR27, UR33, UR29, URZ ;  /* 0x0000001d211b8290 */ /* 0x000fe2000fffe03f */
[----:B------:R-:W-:Y:S01]  /*1a10*/  IADD3 R22, P2, R227, UR28, RZ ;  /* 0x0000001ce3167c10 */ /* 0x000fe2000ff5e0ff */
[----:B------:R-:W-:Y:S01]  /*1a20*/  IMAD R220, R5, 0x8, R220 ;  /* 0x0000000805dc7824 */ /* 0x000fe200078e02dc */
[----:B------:R-:W-:Y:S01]  /*1a30*/  LOP3.LUT R0, R4, R0, RZ, 0x3c, !PT ;  /* 0x0000000004007212 */ /* 0x000fe200078e3cff */
[----:B------:R-:W-:Y:S01]  /*1a40*/  @!UP0 UMOV UR30, UR32 ;  /* 0x00000020001e8c82 */ /* 0x000fe20008000000 */
[----:B------:R-:W-:Y:S01]  /*1a50*/  UMOV UR5, 0x400 ;  /* 0x0000040000057882 */ /* 0x000fe20000000000 */
[----:B------:R-:W-:Y:S01]  /*1a60*/  IADD3 R26, P0, R227, UR30, RZ ;  /* 0x0000001ee31a7c10 */ /* 0x000fe2000ff1e0ff */
[----:B------:R-:W-:Y:S01]  /*1a70*/  UIADD3 UR6, UR18, -0x1, URZ ;  /* 0xffffffff12067890 */ /* 0x000fe2000fffe03f */
[----:B------:R-:W-:Y:S01]  /*1a80*/  IMAD.U32 R220, R220, 0x20, R0 ;  /* 0x00000020dcdc7824 */ /* 0x000fe200078e0000 */
[----:B------:R-:W-:Y:S01]  /*1a90*/  SHF.R.S32.HI R0, RZ, 0x1f, R227 ;  /* 0x0000001fff007819 */ /* 0x000fe200000114e3 */
[----:B--2---:R-:W-:Y:S01]  /*1aa0*/  ULEA UR4, UR4, UR5, 0x18 ;  /* 0x0000000504047291 */ /* 0x004fe2000f8ec03f */
[----:B------:R-:W-:Y:S01]  /*1ab0*/  IMAD.U32 R14, RZ, RZ, UR14 ;  /* 0x0000000eff0e7e24 */ /* 0x000fe2000f8e00ff */
[----:B------:R-:W-:Y:S01]  /*1ac0*/  UIMAD UR5, UR11, UR14, URZ ;  /* 0x0000000e0b0572a4 */ /* 0x000fe2000f8e023f */
[----:B------:R-:W-:Y:S01]  /*1ad0*/  IADD3.X R27, R0, UR27, RZ, P0, !PT ;  /* 0x0000001b001b7c10 */ /* 0x000fe200087fe4ff */
[----:B------:R-:W-:Y:S01]  /*1ae0*/  IMAD R12, R12, UR8, RZ ;  /* 0x000000080c0c7c24 */ /* 0x000fe2000f8e02ff */
[----:B------:R-:W-:Y:S01]  /*1af0*/  ISETP.GE.AND P0, PT, R18, UR25, PT ;  /* 0x0000001912007c0c */ /* 0x000fe2000bf06270 */
[----:B------:R-:W-:Y:S01]  /*1b00*/  UIMAD UR15, UR24, UR15, UR5 ;  /* 0x0000000f180f72a4 */ /* 0x000fe2000f8e0205 */
[----:B------:R-:W-:Y:S01]  /*1b10*/  IADD3.X R23, R0, UR26, RZ, P2, !PT ;  /* 0x0000001a00177c10 */ /* 0x000fe200097fe4ff */
[----:B------:R-:W-:Y:S01]  /*1b20*/  USHF.L.U32 UR7, UR6, 0x8, URZ ;  /* 0x0000000806077899 */ /* 0x000fe2000800063f */
[----:B------:R-:W-:Y:S01]  /*1b30*/  IMAD.WIDE.U32 R14, R14, UR24, R26 ;  /* 0x000000180e0e7c25 */ /* 0x000fe2000f8e001a */
[----:B------:R-:W-:-:S02]  /*1b40*/  SHF.R.S32.HI R19, RZ, 0x1f, R18 ;  /* 0x0000001fff137819 */ /* 0x000fc40000011412 */
[----:B------:R-:W-:Y:S01]  /*1b50*/  IADD3 R8, P3, R227, R8, RZ ;  /* 0x00000008e3087210 */ /* 0x000fe20007f7e0ff */
[----:B------:R-:W-:Y:S01]  /*1b60*/  VIADD R11, R18, 0x20 ;  /* 0x00000020120b7836 */ /* 0x000fe20000000000 */
[----:B------:R-:W-:Y:S01]  /*1b70*/  UIADD3 UR5, -UR7, UR19, URZ ;  /* 0x0000001307057290 */ /* 0x000fe2000fffe13f */
[----:B------:R-:W-:Y:S01]  /*1b80*/  IMAD R12, R20, UR9, R12 ;  /* 0x00000009140c7c24 */ /* 0x000fe2000f8e020c */
[----:B------:R-:W-:Y:S01]  /*1b90*/  LEA R220, R220, UR4, 0x1 ;  /* 0x00000004dcdc7c11 */ /* 0x000fe2000f8e08ff */
[----:B------:R-:W-:Y:S01]  /*1ba0*/  IMAD.WIDE.U32 R20, R20, UR8, R22 ;  /* 0x0000000814147c25 */ /* 0x000fe2000f8e0016 */
[----:B------:R-:W-:-:S03]  /*1bb0*/  ISETP.GE.AND P2, PT, R11, UR25, PT ;  /* 0x000000190b007c0c */ /* 0x000fc6000bf46270 */
[----:B------:R-:W-:Y:S02]  /*1bc0*/  VIADD R23, R15, UR15 ;  /* 0x0000000f0f177c36 */ /* 0x000fe40008000000 */
[----:B-1----:R-:W-:-:S04]  /*1bd0*/  IMAD.WIDE R24, R24, 0x40, R18 ;  /* 0x0000004018187825 */ /* 0x002fc800078e0212 */
[----:B------:R-:W-:Y:S01]  /*1be0*/  IMAD.X R9, R0, 0x1, R2, P3 ;  /* 0x0000000100097824 */ /* 0x000fe200018e0602 */
        /* <DEDUP_REMOVED lines=20> */
.L_x_1658:
[----:B------:R-:W-:Y:S05]  /*1d30*/  BSYNC B0 ;  /* 0x0000000000007941 */ /* 0x000fea0003800000 */
.L_x_1657:
        /* <DEDUP_REMOVED lines=21> */
.L_x_1660:
[----:B------:R-:W-:Y:S05]  /*1e90*/  BSYNC B0 ;  /* 0x0000000000007941 */ /* 0x000fea0003800000 */
.L_x_1659:
[C---:B------:R-:W-:Y:S01]  /*1ea0*/  ISETP.GE.AND P5, PT, R18.reuse, UR5, PT ;  /* 0x0000000512007c0c */ /* 0x040fe2000bfa6270 */
[----:B------:R-:W-:Y:S01]  /*1eb0*/  IMAD R182, R19, UR12, RZ ;  /* 0x0000000c13b67c24 */ /* 0x000fe2000f8e02ff */
[C---:B------:R-:W-:Y:S01]  /*1ec0*/  IADD3 R14, R18.reuse, 0x80, RZ ;  /* 0x00000080120e7810 */ /* 0x040fe20007ffe0ff */
[C---:B------:R-:W-:Y:S01]  /*1ed0*/  VIADD R16, R18.reuse, 0x40 ;  /* 0x0000004012107836 */ /* 0x040fe20000000000 */
[----:B------:R-:W-:Y:S01]  /*1ee0*/  BSSY B0, `(.L_x_1661) ;  /* 0x000001a000007945 */ /* 0x000fe20003800000 */
[C---:B------:R-:W-:Y:S01]  /*1ef0*/  VIADD R15, R18.reuse, 0x60 ;  /* 0x00000060120f7836 */ /* 0x040fe20000000000 */
[C---:B------:R-:W-:Y:S01]  /*1f00*/  IADD3 R228, P0, R18.reuse, R228, RZ ;  /* 0x000000e412e47210 */ /* 0x040fe20007f1e0ff */
[C---:B------:R-:W-:Y:S01]  /*1f10*/  IMAD R182, R18.reuse, UR13, R182 ;  /* 0x0000000d12b67c24 */ /* 0x040fe2000f8e02b6 */
[----:B------:R-:W-:Y:S01]  /*1f20*/  ISETP.GE.AND P4, PT, R11, UR5, PT ;  /* 0x000000050b007c0c */ /* 0x000fe2000bf86270 */
[----:B------:R-:W-:Y:S01]  /*1f30*/  IMAD.WIDE.U32 R8, R18, UR12, R8 ;  /* 0x0000000c12087c25 */ /* 0x000fe2000f8e0008 */
[----:B------:R-:W-:-:S02]  /*1f40*/  ISETP.GE.AND P3, PT, R16, UR5, PT ;  /* 0x0000000510007c0c */ /* 0x000fc4000bf66270 */
[----:B------:R-:W-:Y:S01]  /*1f50*/  ISETP.GE.AND P2, PT, R15, UR5, PT ;  /* 0x000000050f007c0c */ /* 0x000fe2000bf46270 */
[----:B------:R-:W-:Y:S01]  /*1f60*/  VIADD R2, R18, 0xa0 ;  /* 0x000000a012027836 */ /* 0x000fe20000000000 */
[----:B------:R-:W-:Y:S01]  /*1f70*/  ISETP.GE.AND P6, PT, R14, UR5, PT ;  /* 0x000000050e007c0c */ /* 0x000fe2000bfc6270 */
[----:B------:R-:W-:Y:S01]  /*1f80*/  IMAD.MOV.U32 R183, RZ, RZ, R8 ;  /* 0x000000ffffb77224 */ /* 0x000fe200078e0008 */
[----:B------:R-:W-:Y:S01]  /*1f90*/  IADD3 R182, R9, R182, RZ ;  /* 0x000000b609b67210 */ /* 0x000fe20007ffe0ff */
[----:B------:R-:W-:Y:S10]  /*1fa0*/  @P5 BRA `(.L_x_1662) ;  /* 0x0000000000345947 */ /* 0x000ff40003800000 */
        /* <DEDUP_REMOVED lines=13> */
.L_x_1662:
[----:B------:R-:W-:Y:S05]  /*2080*/  BSYNC B0 ;  /* 0x0000000000007941 */ /* 0x000fea0003800000 */
.L_x_1661:
[----:B------:R-:W-:Y:S01]  /*2090*/  USHF.L.U64.HI UR14, UR12, 0x5, UR13 ;  /* 0x000000050c0e7899 */ /* 0x000fe2000801020d */
[----:B------:R-:W-:Y:S01]  /*20a0*/  BSSY B0, `(.L_x_1663) ;  /* 0x0000012000007945 */ /* 0x000fe20003800000 */
[----:B------:R-:W-:Y:S01]  /*20b0*/  USHF.L.U32 UR15, UR12, 0x5, URZ ;  /* 0x000000050c0f7899 */ /* 0x000fe2000800063f */
[----:B------:R-:W-:Y:S02]  /*20c0*/  ISETP.GE.AND P5, PT, R2, UR5, PT ;  /* 0x0000000502007c0c */ /* 0x000fe4000bfa6270 */
[----:B------:R-:W-:Y:S01]  /*20d0*/  IADD3 R0, R18, 0xc0, RZ ;  /* 0x000000c012007810 */ /* 0x000fe20007ffe0ff */
[----:B------:R-:W-:Y:S05]  /*20e0*/  @P4 BRA `(.L_x_1664) ;  /* 0x0000000000344947 */ /* 0x000fea0003800000 */
[----:B------:R-:W-:Y:S02]  /*20f0*/  ULDC UR8, c[0x0][0x2d0] ;  /* 0x0000b40000087ab9 */ /* 0x000fe40000000800 */
[----:B------:R-:W-:-:S13]  /*2100*/  ISETP.GE.AND P4, PT, R227, UR8, PT ;  /* 0x00000008e3007c0c */ /* 0x000fda000bf86270 */
[----:B------:R1:W-:Y:S01]  /*2110*/  @P4 STS.128 [R220+0x1800], RZ ;  /* 0x001800ffdc004388 */ /* 0x0003e20000000c00 */
[----:B------:R-:W-:Y:S05]  /*2120*/  @P4 BRA `(.L_x_1664) ;  /* 0x0000000000244947 */ /* 0x000fea0003800000 */
[----:B-1----:R-:W-:Y:S01]  /*2130*/  IADD3 R8, P4, R183, UR15, RZ ;  /* 0x0000000fb7087c10 */ /* 0x002fe2000ff9e0ff */
[----:B------:R-:W-:-:S03]  /*2140*/  ULDC.64 UR8, c[0x0][0x218] ;  /* 0x0000860000087ab9 */ /* 0x000fc60000000a00 */
[----:B------:R-:W-:Y:S02]  /*2150*/  IADD3.X R4, R182, UR14, RZ, P4, !PT ;  /* 0x0000000eb6047c10 */ /* 0x000fe4000a7fe4ff */
[----:B----4-:R-:W-:-:S04]  /*2160*/  LEA R22, P4, R8, UR8, 0x1 ;  /* 0x0000000808167c11 */ /* 0x010fc8000f8808ff */
[----:B------:R-:W-:-:S05]  /*2170*/  LEA.HI.X R23, R8, UR9, R4, 0x1, P4 ;  /* 0x0000000908177c11 */ /* 0x000fca000a0f0c04 */
[----:B------:R-:W-:Y:S01]  /*2180*/  @!PT LDS RZ, [RZ] ;  /* 0x00000000fffff984 */ /* 0x000fe20000000800 */
[----:B------:R-:W-:Y:S01]  /*2190*/  @!PT LDS RZ, [RZ] ;  /* 0x00000000fffff984 */ /* 0x000fe20000000800 */
[----:B------:R-:W-:Y:S01]  /*21a0*/  @!PT LDS RZ, [RZ] ;  /* 0x00000000fffff984 */ /* 0x000fe20000000800 */
[----:B------:R1:W-:Y:S04]  /*21b0*/  LDGSTS.E.BYPASS.LTC128B.128 [R220+0x1800], desc[UR22][R22.64] ;  /* 0x0180000016dc7fae */ /* 0x0003e8000b901d56 */
.L_x_1664:
[----:B------:R-:W-:Y:S05]  /*21c0*/  BSYNC B0 ;  /* 0x0000000000007941 */ /* 0x000fea0003800000 */
.L_x_1663:
[----:B------:R-:W-:Y:S01]  /*21d0*/  BSSY B0, `(.L_x_1665) ;  /* 0x0000014000007945 */ /* 0x000fe20003800000 */
[----:B------:R-:W-:Y:S02]  /*21e0*/  ISETP.GE.AND P4, PT, R0, UR5, PT ;  /* 0x0000000500007c0c */ /* 0x000fe4000bf86270 */
[----:B------:R-:W-:Y:S01]  /*21f0*/  IADD3 R4, R18, 0xe0, RZ ;  /* 0x000000e012047810 */ /* 0x000fe20007ffe0ff */
[----:B------:R-:W-:Y:S05]  /*2200*/  @P3 BRA `(.L_x_1666) ;  /* 0x0000000000403947 */ /* 0x000fea0003800000 */
[----:B------:R-:W-:Y:S02]  /*2210*/  ULDC UR8, c[0x0][0x2d0] ;  /* 0x0000b40000087ab9 */ /* 0x000fe40000000800 */
[----:B------:R-:W-:-:S13]  /*2220*/  ISETP.GE.AND P3, PT, R227, UR8, PT ;  /* 0x00000008e3007c0c */ /* 0x000fda000bf66270 */
[----:B------:R1:W-:Y:S01]  /*2230*/  @P3 STS.128 [R220+0x2000], RZ ;  /* 0x002000ffdc003388 */ /* 0x0003e20000000c00 */
[----:B------:R-:W-:Y:S05]  /*2240*/  @P3 BRA `(.L_x_1666) ;  /* 0x0000000000303947 */ /* 0x000fea0003800000 */
[----:B------:R-:W-:Y:S01]  /*2250*/  IMAD.U32 R10, RZ, RZ, UR12 ;  /* 0x0000000cff0a7e24 */ /* 0x000fe2000f8e00ff */
[----:B------:R-:W-:Y:S01]  /*2260*/  ULDC.64 UR8, c[0x0][0x218] ;  /* 0x0000860000087ab9 */ /* 0x000fe20000000a00 */
[----:B-1----:R-:W-:Y:S02]  /*2270*/  IMAD.U32 R9, RZ, RZ, UR12 ;  /* 0x0000000cff097e24 */ /* 0x002fe4000f8e00ff */
[----:B------:R-:W-:Y:S01]  /*2280*/  IMAD.U32 R8, RZ, RZ, UR13 ;  /* 0x0000000dff087e24 */ /* 0x000fe2000f8e00ff */
[----:B------:R-:W-:-:S04]  /*2290*/  LEA R10, P3, R10, R183, 0x6 ;  /* 0x000000b70a0a7211 */ /* 0x000fc800078630ff */
[----:B------:R-:W-:Y:S02]  /*22a0*/  LEA.HI.X R8, R9, R182, R8, 0x6, P3 ;  /* 0x000000b609087211 */ /* 0x000fe400018f3408 */
[----:B----4-:R-:W-:-:S04]  /*22b0*/  LEA R22, P3, R10, UR8, 0x1 ;  /* 0x000000080a167c11 */ /* 0x010fc8000f8608ff */
[----:B------:R-:W-:-:S05]  /*22c0*/  LEA.HI.X R23, R10, UR9, R8, 0x1, P3 ;  /* 0x000000090a177c11 */ /* 0x000fca00098f0c08 */
[----:B------:R-:W-:Y:S01]  /*22d0*/  @!PT LDS RZ, [RZ] ;  /* 0x00000000fffff984 */ /* 0x000fe20000000800 */
[----:B------:R-:W-:Y:S01]  /*22e0*/  @!PT LDS RZ, [RZ] ;  /* 0x00000000fffff984 */ /* 0x000fe20000000800 */
[----:B------:R-:W-:Y:S01]  /*22f0*/  @!PT LDS RZ, [RZ] ;  /* 0x00000000fffff984 */ /* 0x000fe20000000800 */
[----:B------:R1:W-:Y:S04]  /*2300*/  LDGSTS.E.BYPASS.LTC128B.128 [R220+0x2000], desc[UR22][R22.64] ;  /* 0x0200000016dc7fae */ /* 0x0003e8000b901d56 */
.L_x_1666:
[----:B------:R-:W-:Y:S05]  /*2310*/  BSYNC B0 ;  /* 0x0000000000007941 */ /* 0x000fea0003800000 */
.L_x_1665:
[----:B------:R-:W-:Y:S01]  /*2320*/  BSSY B0, `(.L_x_1667) ;  /* 0x0000014000007945 */ /* 0x000fe20003800000 */
[----:B------:R-:W-:-:S03]  /*2330*/  ISETP.GE.AND P3, PT, R4, UR5, PT ;  /* 0x0000000504007c0c */ /* 0x000fc6000bf66270 */
[----:B------:R-:W-:Y:S10]  /*2340*/  @P2 BRA `(.L_x_1668) ;  /* 0x0000000000442947 */ /* 0x000ff40003800000 */
[----:B------:R-:W-:Y:S02]  /*2350*/  ULDC UR8, c[0x0][0x2d0] ;  /* 0x0000b40000087ab9 */ /* 0x000fe40000000800 */
[----:B------:R-:W-:-:S13]  /*2360*/  ISETP.GE.AND P2, PT, R227, UR8, PT ;  /* 0x00000008e3007c0c */ /* 0x000fda000bf46270 */
[----:B------:R1:W-:Y:S01]  /*2370*/  @P2 STS.128 [R220+0x2800], RZ ;  /* 0x002800ffdc002388 */ /* 0x0003e20000000c00 */
[----:B------:R-:W-:Y:S05]  /*2380*/  @P2 BRA `(.L_x_1668) ;  /* 0x0000000000342947 */ /* 0x000fea0003800000 */
[----:B-1--4-:R-:W-:Y:S01]  /*2390*/  MOV R23, R182 ;  /* 0x000000b600177202 */ /* 0x012fe20000000f00 */
[----:B------:R-:W-:Y:S01]  /*23a0*/  IMAD.U32 R8, RZ, RZ, UR12 ;  /* 0x0000000cff087e24 */ /* 0x000fe2000f8e00ff */
[----:B------:R-:W-:Y:S01]  /*23b0*/  UIMAD UR25, UR13, 0x60, URZ ;  /* 0x000000600d1978a4 */ /* 0x000fe2000f8e023f */
[----:B------:R-:W-:Y:S01]  /*23c0*/  IMAD.MOV.U32 R22, RZ, RZ, R183 ;  /* 0x000000ffff167224 */ /* 0x000fe200078e00b7 */
[----:B------:R-:W-:-:S03]  /*23d0*/  ULDC.64 UR8, c[0x0][0x218] ;  /* 0x0000860000087ab9 */ /* 0x000fc60000000a00 */
[----:B------:R-:W-:-:S05]  /*23e0*/  IMAD.WIDE.U32 R24, R8, 0x60, R22 ;  /* 0x0000006008187825 */ /* 0x000fca00078e0016 */
[----:B------:R-:W-:Y:S02]  /*23f0*/  IADD3 R8, R25, UR25, RZ ;  /* 0x0000001919087c10 */ /* 0x000fe4000fffe0ff */
[----:B------:R-:W-:-:S04]  /*2400*/  LEA R22, P2, R24, UR8, 0x1 ;  /* 0x0000000818167c11 */ /* 0x000fc8000f8408ff */
[----:B------:R-:W-:-:S05]  /*2410*/  LEA.HI.X R23, R24, UR9, R8, 0x1, P2 ;  /* 0x0000000918177c11 */ /* 0x000fca00090f0c08 */
[----:B------:R-:W-:Y:S01]  /*2420*/  @!PT LDS RZ, [RZ] ;  /* 0x00000000fffff984 */ /* 0x000fe20000000800 */
[----:B------:R-:W-:Y:S01]  /*2430*/  @!PT LDS RZ, [RZ] ;  /* 0x00000000fffff984 */ /* 0x000fe20000000800 */
[----:B------:R-:W-:Y:S01]  /*2440*/  @!PT LDS RZ, [RZ] ;  /* 0x00000000fffff984 */ /* 0x000fe20000000800 */
[----:B------:R1:W-:Y:S04]  /*2450*/  LDGSTS.E.BYPASS.LTC128B.128 [R220+0x2800], desc[UR22][R22.64] ;  /* 0x0280000016dc7fae */ /* 0x0003e8000b901d56 */
.L_x_1668:
[----:B------:R-:W-:Y:S05]  /*2460*/  BSYNC B0 ;  /* 0x0000000000007941 */ /* 0x000fea0003800000 */
.L_x_1667:
[----:B------:R-:W-:Y:S04]  /*2470*/  BSSY B0, `(.L_x_1669) ;  /* 0x0000012000007945 */ /* 0x000fe80003800000 */
        /* <DEDUP_REMOVED lines=17> */
.L_x_1670:
[----:B------:R-:W-:Y:S05]  /*2590*/  BSYNC B0 ;  /* 0x0000000000007941 */ /* 0x000fea0003800000 */
.L_x_1669:
[----:B------:R-:W-:Y:S04]  /*25a0*/  BSSY B0, `(.L_x_1671) ;  /* 0x0000013000007945 */ /* 0x000fe80003800000 */
[----:B------:R-:W-:Y:S05]  /*25b0*/  @P5 BRA `(.L_x_1672) ;  /* 0x0000000000445947 */ /* 0x000fea0003800000 */
        /* <DEDUP_REMOVED lines=17> */
.L_x_1672:
[----:B------:R-:W-:Y:S05]  /*26d0*/  BSYNC B0 ;  /* 0x0000000000007941 */ /* 0x000fea0003800000 */
.L_x_1671:
        /* <DEDUP_REMOVED lines=19> */
.L_x_1674:
[----:B------:R-:W-:Y:S05]  /*2810*/  BSYNC B0 ;  /* 0x0000000000007941 */ /* 0x000fea0003800000 */
.L_x_1673:
        /* <DEDUP_REMOVED lines=19> */
.L_x_1676:
[----:B------:R-:W-:Y:S05]  /*2950*/  BSYNC B0 ;  /* 0x0000000000007941 */ /* 0x000fea0003800000 */
.L_x_1675:
[----:B------:R-:W-:Y:S01]  /*2960*/  USHF.R.S32.HI UR25, URZ, 0x1f, UR10 ;  /* 0x0000001f3f197899 */ /* 0x000fe2000801140a */
[----:B------:R-:W0:Y:S01]  /*2970*/  LDGDEPBAR ;  /* 0x00000000000079af */ /* 0x000e220000000000 */
[----:B------:R-:W-:Y:S01]  /*2980*/  ULDC.64 UR8, c[0x0][0x3d0] ;  /* 0x0000f40000087ab9 */ /* 0x000fe20000000a00 */
[----:B------:R-:W-:Y:S01]  /*2990*/  UMOV UR26, UR24 ;  /* 0x00000018001a7c82 */ /* 0x000fe20008000000 */
[----:B------:R-:W-:Y:S01]  /*29a0*/  UIMAD UR25, UR25, UR8, URZ ;  /* 0x00000008191972a4 */ /* 0x000fe2000f8e023f */
[----:B------:R-:W-:Y:S01]  /*29b0*/  LOP3.LUT R17, R17, 0xffffffe0, RZ, 0xc0, !PT ;  /* 0xffffffe011117812 */ /* 0x000fe200078ec0ff */
[----:B------:R-:W-:Y:S01]  /*29c0*/  UMOV UR27, UR11 ;  /* 0x0000000b001b7c82 */ /* 0x000fe20008000000 */
[----:B------:R-:W-:Y:S01]  /*29d0*/  ISETP.GE.AND P3, PT, R18, UR5, PT ;  /* 0x0000000512007c0c */ /* 0x000fe2000bf66270 */
[----:B------:R-:W-:Y:S01]  /*29e0*/  UIMAD.WIDE.U32 UR26, UR10, UR8, UR26 ;  /* 0x000000080a1a72a5 */ /* 0x000fe2000f8e001a */
[----:B------:R-:W-:Y:S01]  /*29f0*/  IMAD.X R13, R19, 0x1, R13, P0 ;  /* 0x00000001130d7824 */ /* 0x000fe200000e060d */
[----:B------:R-:W-:Y:S01]  /*2a00*/  UIMAD UR25, UR10, UR9, UR25 ;  /* 0x000000090a1972a4 */ /* 0x000fe2000f8e0219 */
[----:B------:R-:W-:Y:S01]  /*2a10*/  IMAD.IADD R17, R207, 0x1, -R17 ;  /* 0x00000001cf117824 */ /* 0x000fe200078e0a11 */
[----:B-1----:R-:W-:Y:S01]  /*2a20*/  LEA R8, R5, UR21, 0x4 ;  /* 0x0000001505087c11 */ /* 0x002fe2000f8e20ff */
[----:B------:R-:W-:Y:S01]  /*2a30*/  ULDC.64 UR8, c[0x0][0x3c8] ;  /* 0x0000f20000087ab9 */ /* 0x000fe20000000a00 */
[----:B------:R-:W-:Y:S01]  /*2a40*/  UIADD3 UR25, UR27, UR25, URZ ;  /* 0x000000191b197290 */ /* 0x000fe2000fffe03f */
[----:B------:R-:W-:Y:S01]  /*2a50*/  IMAD.U32 R199, RZ, RZ, UR19 ;  /* 0x00000013ffc77e24 */ /* 0x000fe2000f8e00ff */
[----:B------:R-:W-:Y:S01]  /*2a60*/  ULEA UR10, UP0, UR26, UR8, 0x2 ;  /* 0x000000081a0a7291 */ /* 0x000fe2000f80103f */
[----:B------:R-:W-:Y:S01]  /*2a70*/  SHF.R.S32.HI R9, RZ, 0x1f, R17 ;  /* 0x0000001fff097819 */ /* 0x000fe20000011411 */
[----:B------:R-:W-:Y:S01]  /*2a80*/  IMAD.IADD R21, R21, 0x1, R12 ;  /* 0x0000000115157824 */ /* 0x000fe200078e020c */
[----:B------:R-:W-:Y:S01]  /*2a90*/  LEA.HI R7, R7, R207, RZ, 0x4 ;  /* 0x000000cf07077211 */ /* 0x000fe200078f20ff */
[----:B------:R-:W-:Y:S01]  /*2aa0*/  ULEA.HI.X UR25, UR26, UR9, UR25, 0x2, UP0 ;  /* 0x000000091a197291 */ /* 0x000fe200080f1419 */
[----:B------:R-:W-:Y:S01]  /*2ab0*/  LEA.HI R9, R9, R17, RZ, 0x2 ;  /* 0x0000001109097211 */ /* 0x000fe200078f10ff */
[----:B------:R-:W-:Y:S01]  /*2ac0*/  IMAD.U32 R208, RZ, RZ, UR10 ;  /* 0x0000000affd07e24 */ /* 0x000fe2000f8e00ff */
[----:B------:R-:W-:Y:S01]  /*2ad0*/  ULDC.64 UR8, c[0x0][0x250] ;  /* 0x0000940000087ab9 */ /* 0x000fe20000000a00 */
[----:B------:R-:W-:Y:S01]  /*2ae0*/  ISETP.GE.AND P2, PT, R11, UR5, PT ;  /* 0x000000050b007c0c */ /* 0x000fe2000bf46270 */
[----:B------:R-:W-:-:S04]  /*2af0*/  DEPBAR.LE SB0, 0x0 ;  /* 0x000080000000791a */ /* 0x000fc80000000000 */
[----:B------:R-:W-:Y:S01]  /*2b00*/  IMAD.U32 R209, RZ, RZ, UR25 ;  /* 0x00000019ffd17e24 */ /* 0x000fe2000f8e00ff */
[----:B------:R-:W-:Y:S01]  /*2b10*/  SHF.R.S32.HI R9, RZ, 0x2, R9 ;  /* 0x00000002ff097819 */ /* 0x000fe20000011409 */
[----:B------:R-:W-:Y:S01]  /*2b20*/  IMAD R13, R13, UR8, RZ ;  /* 0x000000080d0d7c24 */ /* 0x000fe2000f8e02ff */
[----:B------:R-:W-:Y:S01]  /*2b30*/  LOP3.LUT R206, R7, 0xfffffff0, RZ, 0xc0, !PT ;  /* 0xfffffff007ce7812 */ /* 0x000fe200078ec0ff */
[----:B------:R-:W-:Y:S01]  /*2b40*/  ULDC.64 UR10, c[0x0][0x220] ;  /* 0x00008800000a7ab9 */ /* 0x000fe20000000a00 */
[----:B------:R1:W5:Y:S01]  /*2b50*/  LDG.E R208, desc[UR22][R208.64] ;  /* 0x00000016d0d07981 */ /* 0x000362000c1e1900 */
[----:B------:R-:W-:Y:S01]  /*2b60*/  IADD3 R9, R8, 0x1, R9 ;  /* 0x0000000108097810 */ /* 0x000fe20007ffe009 */
[C---:B------:R-:W-:Y:S01]  /*2b70*/  IMAD R230, R228.reuse, UR9, R13 ;  /* 0x00000009e4e67c24 */ /* 0x040fe2000f8e020d */
[----:B------:R-:W-:Y:S01]  /*2b80*/  BSSY B0, `(.L_x_1677) ;  /* 0x0000023000007945 */ /* 0x000fe20003800000 */
[----:B------:R-:W-:Y:S01]  /*2b90*/  BAR.SYNC.DEFER_BLOCKING 0x0 ;  /* 0x0000000000007b1d */ /* 0x000fe20000010000 */
[----:B------:R-:W-:Y:S01]  /*2ba0*/  IMAD.WIDE.U32 R228, R228, UR8, R20 ;  /* 0x00000008e4e47c25 */ /* 0x000fe2000f8e0014 */
[----:B------:R-:W-:-:S02]  /*2bb0*/  IADD3 R199, R199, -UR16, R9 ;  /* 0x80000010c7c77c10 */ /* 0x000fc4000fffe009 */
[----:B------:R-:W-:Y:S01]  /*2bc0*/  ISETP.GE.AND P0, PT, R16, UR5, PT ;  /* 0x0000000510007c0c */ /* 0x000fe2000bf06270 */
[----:B------:R-:W-:Y:S01]  /*2bd0*/  IMAD.IADD R231, R229, 0x1, R230 ;  /* 0x00000001e5e77824 */ /* 0x000fe200078e02e6 */
[----:B------:R-:W-:Y:S01]  /*2be0*/  LEA R181, P4, R228, UR10, 0x1 ;  /* 0x0000000ae4b57c11 */ /* 0x000fe2000f8808ff */
[----:B------:R-:W-:Y:S01]  /*2bf0*/  VIADD R199, R199, UR20 ;  /* 0x00000014c7c77c36 */ /* 0x000fe20008000000 */
[----:B------:R-:W-:Y:S01]  /*2c00*/  ULDC UR20, c[0x0][0x2e8] ;  /* 0x0000ba0000147ab9 */ /* 0x000fe20000000800 */
[----:B------:R-:W-:Y:S01]  /*2c10*/  IMAD.IADD R206, R207, 0x1, -R206 ;  /* 0x00000001cfce7824 */ /* 0x000fe200078e0ace */
[----:B------:R-:W-:Y:S02]  /*2c20*/  ISETP.GE.AND P6, PT, R15, UR5, PT ;  /* 0x000000050f007c0c */ /* 0x000fe4000bfc6270 */
[----:B------:R-:W-:Y:S01]  /*2c30*/  ISETP.GE.AND P5, PT, R14, UR5, PT ;  /* 0x000000050e007c0c */ /* 0x000fe2000bfa6270 */
[----:B------:R1:W-:Y:S04]  /*2c40*/  @P3 STS [R220+0x5000], RZ ;  /* 0x005000ffdc003388 */ /* 0x0003e80000000800 */
[----:B------:R1:W-:Y:S04]  /*2c50*/  @P3 STS [R220+0x5004], RZ ;  /* 0x005004ffdc003388 */ /* 0x0003e80000000800 */
[----:B------:R1:W-:Y:S01]  /*2c60*/  @P3 STS.64 [R220+0x5008], RZ ;  /* 0x005008ffdc003388 */ /* 0x0003e20000000a00 */
[----:B------:R-:W-:-:S02]  /*2c70*/  SHF.R.S32.HI R8, RZ, 0x4, R7 ;  /* 0x00000004ff087819 */ /* 0x000fc40000011407 */
[----:B------:R-:W-:Y:S02]  /*2c80*/  LOP3.LUT R9, R3, 0xfffffff8, RZ, 0xc0, !PT ;  /* 0xfffffff803097812 */ /* 0x000fe400078ec0ff */
[----:B------:R-:W1:Y:S01]  /*2c90*/  MUFU.RCP R3, UR20 ;  /* 0x0000001400037d08 */ /* 0x000e620008001000 */
[----:B------:R-:W-:Y:S02]  /*2ca0*/  LEA.HI.X R180, R228, UR11, R231, 0x1, P4 ;  /* 0x0000000be4b47c11 */ /* 0x000fe4000a0f0ce7 */
[----:B------:R-:W-:Y:S02]  /*2cb0*/  ISETP.GE.AND P4, PT, R2, UR5, PT ;  /* 0x0000000502007c0c */ /* 0x000fe4000bf86270 */
[----:B------:R-:W-:Y:S02]  /*2cc0*/  LEA.HI R2, R7, R8, RZ, 0x1 ;  /* 0x0000000807027211 */ /* 0x000fe400078f08ff */
[----:B------:R-:W-:Y:S01]  /*2cd0*/  LEA.HI R10, R206, R206, RZ, 0x1 ;  /* 0x000000cece0a7211 */ /* 0x000fe200078f08ff */
[----:B------:R-:W-:Y:S08]  /*2ce0*/  @P3 BRA `(.L_x_1678) ;  /* 0x0000000000303947 */ /* 0x000ff00003800000 */
        /* <DEDUP_REMOVED lines=12> */
.L_x_1678:
[----:B------:R-:W-:Y:S05]  /*2db0*/  BSYNC B0 ;  /* 0x0000000000007941 */ /* 0x000fea0003800000 */
.L_x_1677:
[----:B------:R-:W-:Y:S01]  /*2dc0*/  ISETP.GE.AND P3, PT, R0, UR5, PT ;  /* 0x0000000500007c0c */ /* 0x000fe2000bf66270 */
[----:B------:R-:W-:Y:S01]  /*2dd0*/  IMAD.IADD R9, R207, 0x1, -R9 ;  /* 0x00000001cf097824 */ /* 0x000fe200078e0a09 */
[----:B------:R-:W-:Y:S01]  /*2de0*/  LOP3.LUT R0, R2, 0xfffffffe, RZ, 0xc0, !PT ;  /* 0xfffffffe02007812 */ /* 0x000fe200078ec0ff */
[----:B------:R1:W-:Y:S01]  /*2df0*/  @P2 STS.128 [R220+0x5800], RZ ;  /* 0x005800ffdc002388 */ /* 0x0003e20000000c00 */
[--C-:B------:R-:W-:Y:S01]  /*2e00*/  SHF.R.S32.HI R7, RZ, 0x1, R10.reuse ;  /* 0x00000001ff077819 */ /* 0x100fe2000001140a */
[----:B------:R-:W-:Y:S01]  /*2e10*/  USHF.L.U64.HI UR24, UR8, 0x5, UR9 ;  /* 0x0000000508187899 */ /* 0x000fe20008010209 */
[----:B------:R-:W-:Y:S01]  /*2e20*/  SHF.R.S32.HI R2, RZ, 0x1f, R10 ;  /* 0x0000001fff027819 */ /* 0x000fe2000001140a */
[----:B------:R-:W-:Y:S01]  /*2e30*/  IMAD.IADD R8, R8, 0x1, -R0 ;  /* 0x0000000108087824 */ /* 0x000fe200078e0a00 */
[----:B------:R-:W-:Y:S01]  /*2e40*/  LEA.HI R0, R9, R9, RZ, 0x1 ;  /* 0x0000000909007211 */ /* 0x000fe200078f08ff */
[----:B------:R-:W-:Y:S01]  /*2e50*/  USHF.L.U32 UR25, UR8, 0x5, URZ ;  /* 0x0000000508197899 */ /* 0x000fe2000800063f */
[----:B------:R-:W-:Y:S01]  /*2e60*/  LEA.HI R2, R2, R7, RZ, 0x2 ;  /* 0x0000000702027211 */ /* 0x000fe200078f10ff */
[----:B------:R-:W-:Y:S01]  /*2e70*/  BSSY B0, `(.L_x_1679) ;  /* 0x0000029000007945 */ /* 0x000fe20003800000 */
[----:B------:R-:W-:-:S02]  /*2e80*/  SHF.R.S32.HI R205, RZ, 0x1f, R206 ;  /* 0x0000001fffcd7819 */ /* 0x000fc400000114ce */
[----:B------:R-:W-:Y:S02]  /*2e90*/  LOP3.LUT R2, R2, 0xfffffffc, RZ, 0xc0, !PT ;  /* 0xfffffffc02027812 */ /* 0x000fe400078ec0ff */
[----:B------:R-:W-:Y:S02]  /*2ea0*/  LOP3.LUT R10, R10, 0x7fffffe, RZ, 0xc0, !PT ;  /* 0x07fffffe0a0a7812 */ /* 0x000fe400078ec0ff */
[----:B------:R-:W-:Y:S01]  /*2eb0*/  LOP3.LUT R196, R0, 0x7fffffe, RZ, 0xc0, !PT ;  /* 0x07fffffe00c47812 */ /* 0x000fe200078ec0ff */
[----:B------:R-:W-:Y:S01]  /*2ec0*/  IMAD.IADD R2, R7, 0x1, -R2 ;  /* 0x0000000107027824 */ /* 0x000fe200078e0a02 */
        /* <DEDUP_REMOVED lines=10> */
[C---:B------:R-:W-:Y:S01]  /*2f70*/  IMAD R196, R8.reuse, 0x8, R196 ;  /* 0x0000000808c47824 */ /* 0x040fe200078e02c4 */
[----:B------:R-:W-:Y:S01]  /*2f80*/  LOP3.LUT R9, R9, 0xc0, RZ, 0xc0, !PT ;  /* 0x000000c009097812 */ /* 0x000fe200078ec0ff */
[----:B------:R-:W-:Y:S01]  /*2f90*/  IMAD.SHL.U32 R8, R8, 0x8, RZ ;  /* 0x0000000808087824 */ /* 0x000fe200078e00ff */
[----:B------:R-:W-:Y:S01]  /*2fa0*/  LOP3.LUT R7, R6, 0x8, R7, 0xf8, !PT ;  /* 0x0000000806077812 */ /* 0x000fe200078ef807 */
[----:B------:R-:W-:Y:S01]  /*2fb0*/  IMAD R198, R5, 0x200, R205 ;  /* 0x0000020005c67824 */ /* 0x000fe200078e02cd */
[----:B------:R-:W-:-:S02]  /*2fc0*/  SHF.R.U32.HI R6, RZ, 0x3, R6 ;  /* 0x00000003ff067819 */ /* 0x000fc40000011606 */
[----:B------:R-:W-:Y:S01]  /*2fd0*/  LOP3.LUT R8, R9, 0x8, R8, 0xf8, !PT ;  /* 0x0000000809087812 */ /* 0x000fe200078ef808 */
[----:B------:R-:W-:Y:S01]  /*2fe0*/  IMAD R198, R206, 0x20, R198 ;  /* 0x00000020cec67824 */ /* 0x000fe200078e02c6 */
[----:B------:R-:W-:Y:S02]  /*2ff0*/  SHF.R.U32.HI R204, RZ, 0x3, R9 ;  /* 0x00000003ffcc7819 */ /* 0x000fe40000011609 */
[----:B------:R-:W-:Y:S02]  /*3000*/  LOP3.LUT R6, R7, R6, RZ, 0x3c, !PT ;  /* 0x0000000607067212 */ /* 0x000fe400078e3cff */
[----:B------:R-:W-:Y:S01]  /*3010*/  LOP3.LUT R204, R8, R204, RZ, 0x3c, !PT ;  /* 0x000000cc08cc7212 */ /* 0x000fe200078e3cff */
[----:B-1----:R-:W-:Y:S05]  /*3020*/  @P2 BRA `(.L_x_1680) ;  /* 0x0000000000342947 */ /* 0x002fea0003800000 */
        /* <DEDUP_REMOVED lines=13> */
.L_x_1680:
[----:B------:R-:W-:Y:S05]  /*3100*/  BSYNC B0 ;  /* 0x0000000000007941 */ /* 0x000fea0003800000 */
.L_x_1679:
[----:B------:R1:W-:Y:S01]  /*3110*/  @P0 STS.128 [R220+0x6000], RZ ;  /* 0x006000ffdc000388 */ /* 0x0003e20000000c00 */
[----:B------:R-:W-:Y:S01]  /*3120*/  IMAD.U32 R196, R196, 0x20, R6 ;  /* 0x00000020c4c47824 */ /* 0x000fe200078e0006 */
[----:B------:R-:W-:Y:S01]  /*3130*/  BSSY B0, `(.L_x_1681) ;  /* 0x0000013000007945 */ /* 0x000fe20003800000 */
[----:B------:R-:W-:Y:S01]  /*3140*/  IMAD.IADD R198, R204, 0x1, R198 ;  /* 0x00000001ccc67824 */ /* 0x000fe200078e02c6 */
[----:B------:R-:W-:Y:S02]  /*3150*/  ISETP.GE.AND P2, PT, R4, UR5, PT ;  /* 0x0000000504007c0c */ /* 0x000fe4000bf46270 */
        /* <DEDUP_REMOVED lines=16> */
.L_x_1682:
[----:B------:R-:W-:Y:S05]  /*3260*/  BSYNC B0 ;  /* 0x0000000000007941 */ /* 0x000fea0003800000 */
.L_x_1681:
[----:B------:R1:W-:Y:S01]  /*3270*/  @P6 STS.128 [R220+0x6800], RZ ;  /* 0x006800ffdc006388 */ /* 0x0003e20000000c00 */
[----:B------:R-:W-:Y:S04]  /*3280*/  BSSY B0, `(.L_x_1683) ;  /* 0x0000010000007945 */ /* 0x000fe80003800000 */
[----:B------:R-:W-:Y:S05]  /*3290*/  @P6 BRA `(.L_x_1684) ;  /* 0x0000000000386947 */ /* 0x000fea0003800000 */
[----:B------:R-:W-:Y:S02]  /*32a0*/  ULDC UR20, c[0x0][0x2d0] ;  /* 0x0000b40000147ab9 */ /* 0x000fe40000000800 */
[----:B------:R-:W-:-:S13]  /*32b0*/  ISETP.GE.AND P0, PT, R227, UR20, PT ;  /* 0x00000014e3007c0c */ /* 0x000fda000bf06270 */
[----:B------:R1:W-:Y:S01]  /*32c0*/  @P0 STS.128 [R220+0x6800], RZ ;  /* 0x006800ffdc000388 */ /* 0x0003e20000000c00 */
[----:B------:R-:W-:Y:S05]  /*32d0*/  @P0 BRA `(.L_x_1684) ;  /* 0x0000000000280947 */ /* 0x000fea0003800000 */
[----:B------:R-:W-:Y:S01]  /*32e0*/  MOV R4, UR8 ;  /* 0x0000000800047c02 */ /* 0x000fe20008000f00 */
[----:B------:R-:W-:Y:S01]  /*32f0*/  UIMAD UR20, UR9, 0xc0, URZ ;  /* 0x000000c0091478a4 */ /* 0x000fe2000f8e023f */
[----:B-1----:R-:W-:Y:S02]  /*3300*/  MOV R6, R181 ;  /* 0x000000b500067202 */ /* 0x002fe40000000f00 */
[----:B------:R-:W-:-:S03]  /*3310*/  MOV R7, R180 ;  /* 0x000000b400077202 */ /* 0x000fc60000000f00 */
[----:B------:R-:W-:-:S05]  /*3320*/  IMAD.WIDE.U32 R4, R4, 0xc0, R6 ;  /* 0x000000c004047825 */ /* 0x000fca00078e0006 */
[----:B------:R-:W-:-:S05]  /*3330*/  IADD3 R5, R5, UR20, RZ ;  /* 0x0000001405057c10 */ /* 0x000fca000fffe0ff */
[----:B------:R-:W-:Y:S01]  /*3340*/  @!PT LDS RZ, [RZ] ;  /* 0x00000000fffff984 */ /* 0x000fe20000000800 */
[----:B------:R-:W-:Y:S01]  /*3350*/  @!PT LDS RZ, [RZ] ;  /* 0x00000000fffff984 */ /* 0x000fe20000000800 */
[----:B------:R-:W-:Y:S01]  /*3360*/  @!PT LDS RZ, [RZ] ;  /* 0x00000000fffff984 */ /* 0x000fe20000000800 */
[----:B------:R1:W-:Y:S02]  /*3370*/  LDGSTS.E.BYPASS.LTC128B.128 [R220+0x6800], desc[UR22][R4.64] ;  /* 0x0680000004dc7fae */ /* 0x0003e4000b901d56 */
.L_x_1684:
[----:B------:R-:W-:Y:S05]  /*3380*/  BSYNC B0 ;  /* 0x0000000000007941 */ /* 0x000fea0003800000 */
.L_x_1683:
[----:B------:R1:W-:Y:S01]  /*3390*/  @P5 STS.128 [R220+0x7000], RZ ;  /* 0x007000ffdc005388 */ /* 0x0003e20000000c00 */
[----:B------:R-:W-:Y:S04]  /*33a0*/  BSSY B0, `(.L_x_1685) ;  /* 0x000000f000007945 */ /* 0x000fe80003800000 */
[----:B------:R-:W-:Y:S05]  /*33b0*/  @P5 BRA `(.L_x_1686) ;  /* 0x0000000000345947 */ /* 0x000fea0003800000 */
[----:B------:R-:W-:Y:S02]  /*33c0*/  ULDC UR20, c[0x0][0x2d0] ;  /* 0x0000b40000147ab9 */ /* 0x000fe40000000800 */
[----:B------:R-:W-:-:S13]  /*33d0*/  ISETP.GE.AND P0, PT, R227, UR20, PT ;  /* 0x00000014e3007c0c */ /* 0x000fda000bf06270 */
[----:B------:R1:W-:Y:S01]  /*33e0*/  @P0 STS.128 [R220+0x7000], RZ ;  /* 0x007000ffdc000388 */ /* 0x0003e20000000c00 */
[----:B------:R-:W-:Y:S05]  /*33f0*/  @P0 BRA `(.L_x_1686) ;  /* 0x0000000000240947 */ /* 0x000fea0003800000 */
[----:B-1----:R-:W-:Y:S01]  /*3400*/  IMAD.U32 R6, RZ, RZ, UR8 ;  /* 0x00000008ff067e24 */ /* 0x002fe2000f8e00ff */
        /* <DEDUP_REMOVED lines=8> */
.L_x_1686:
[----:B------:R-:W-:Y:S05]  /*3490*/  BSYNC B0 ;  /* 0x0000000000007941 */ /* 0x000fea0003800000 */
.L_x_1685:
[----:B------:R1:W-:Y:S01]  /*34a0*/  @P4 STS.128 [R220+0x7800], RZ ;  /* 0x007800ffdc004388 */ /* 0x0003e20000000c00 */
[----:B------:R-:W-:Y:S04]  /*34b0*/  BSSY B0, `(.L_x_1687) ;  /* 0x0000010000007945 */ /* 0x000fe80003800000 */
[----:B------:R-:W-:Y:S05]  /*34c0*/  @P4 BRA `(.L_x_1688) ;  /* 0x0000000000384947 */ /* 0x000fea0003800000 */
[----:B------:R-:W-:Y:S02]  /*34d0*/  ULDC UR20, c[0x0][0x2d0] ;  /* 0x0000b40000147ab9 */ /* 0x000fe40000000800 */
[----:B------:R-:W-:-:S13]  /*34e0*/  ISETP.GE.AND P0, PT, R227, UR20, PT ;  /* 0x00000014e3007c0c */ /* 0x000fda000bf06270 */
[----:B------:R1:W-:Y:S01]  /*34f0*/  @P0 STS.128 [R220+0x7800], RZ ;  /* 0x007800ffdc000388 */ /* 0x0003e20000000c00 */
[----:B------:R-:W-:Y:S05]  /*3500*/  @P0 BRA `(.L_x_1688) ;  /* 0x0000000000280947 */ /* 0x000fea0003800000 */
[----:B-1----:R-:W-:Y:S01]  /*3510*/  MOV R4, UR8 ;  /* 0x0000000800047c02 */ /* 0x002fe20008000f00 */
[----:B------:R-:W-:Y:S01]  /*3520*/  UIMAD UR20, UR9, 0x140, URZ ;  /* 0x00000140091478a4 */ /* 0x000fe2000f8e023f */
[----:B------:R-:W-:Y:S02]  /*3530*/  MOV R6, R181 ;  /* 0x000000b500067202 */ /* 0x000fe40000000f00 */
[----:B------:R-:W-:-:S03]  /*3540*/  MOV R7, R180 ;  /* 0x000000b400077202 */ /* 0x000fc60000000f00 */
[----:B------:R-:W-:-:S05]  /*3550*/  IMAD.WIDE.U32 R4, R4, 0x140, R6 ;  /* 0x0000014004047825 */ /* 0x000fca00078e0006 */
[----:B------:R-:W-:-:S05]  /*3560*/  IADD3 R5, R5, UR20, RZ ;  /* 0x0000001405057c10 */ /* 0x000fca000fffe0ff */
[----:B------:R-:W-:Y:S01]  /*3570*/  @!PT LDS RZ, [RZ] ;  /* 0x00000000fffff984 */ /* 0x000fe20000000800 */
[----:B------:R-:W-:Y:S01]  /*3580*/  @!PT LDS RZ, [RZ] ;  /* 0x00000000fffff984 */ /* 0x000fe20000000800 */
[----:B------:R-:W-:Y:S01]  /*3590*/  @!PT LDS RZ, [RZ] ;  /* 0x00000000fffff984 */ /* 0x000fe20000000800 */
[----:B------:R1:W-:Y:S02]  /*35a0*/  LDGSTS.E.BYPASS.LTC128B.128 [R220+0x7800], desc[UR22][R4.64] ;  /* 0x0780000004dc7fae */ /* 0x0003e4000b901d56 */
.L_x_1688:
[----:B------:R-:W-:Y:S05]  /*35b0*/  BSYNC B0 ;  /* 0x0000000000007941 */ /* 0x000fea0003800000 */
.L_x_1687:
        /* <DEDUP_REMOVED lines=17> */
.L_x_1690:
[----:B------:R-:W-:Y:S05]  /*36d0*/  BSYNC B0 ;  /* 0x0000000000007941 */ /* 0x000fea0003800000 */
.L_x_1689:
        /* <DEDUP_REMOVED lines=17> */
.L_x_1692:
[----:B------:R-:W-:Y:S05]  /*37f0*/  BSYNC B0 ;  /* 0x0000000000007941 */ /* 0x000fea0003800000 */
.L_x_1691:
[----:B------:R-:W-:Y:S01]  /*3800*/  LDSM.16.M88.4 R24, [R198] ;  /* 0x00000000c618783b */ /* 0x000fe20000000200 */
[----:B------:R-:W-:Y:S01]  /*3810*/  LOP3.LUT P2, RZ, R2, 0x2, RZ, 0xc0, !PT ;  /* 0x0000000202ff7812 */ /* 0x000fe2000784c0ff */
[----:B------:R-:W-:Y:S01]  /*3820*/  IMAD.MOV.U32 R2, RZ, RZ, 0x10 ;  /* 0x00000010ff027424 */ /* 0x000fe200078e00ff */
[----:B------:R-:W-:Y:S01]  /*3830*/  LOP3.LUT P0, RZ, R0, 0x2, RZ, 0xc0, !PT ;  /* 0x0000000200ff7812 */ /* 0x000fe2000780c0ff */
[----:B------:R-:W4:Y:S01]  /*3840*/  LDSM.16.M88.4 R16, [R196+0x1000] ;  /* 0x00100000c410783b */ /* 0x000f220000000200 */
[----:B-----5:R-:W-:Y:S01]  /*3850*/  FMUL.FTZ R3, R208, R3 ;  /* 0x00000003d0037220 */ /* 0x020fe20000410000 */
[----:B------:R-:W-:Y:S01]  /*3860*/  UISETP.GE.AND UP0, UPT, UR18, 0x2, UPT ;  /* 0x000000021200788c */ /* 0x000fe2000bf06270 */
[C---:B------:R-:W-:Y:S01]  /*3870*/  SEL R0, R2.reuse, 0xfffffff0, !P2 ;  /* 0xfffffff002007807 */ /* 0x040fe20005000000 */
[----:B-1----:R-:W1:Y:S01]  /*3880*/  LDSM.16.M88.4 R8, [R196+0x1400] ;  /* 0x00140000c408783b */ /* 0x002e620000000200 */
[----:B------:R-:W-:Y:S01]  /*3890*/  SEL R2, R2, 0xfffffff0, !P0 ;  /* 0xfffffff002027807 */ /* 0x000fe20004000000 */
[----:B------:R-:W-:Y:S01]  /*38a0*/  IMAD R221, R206, 0x20, R205 ;  /* 0x00000020cedd7824 */ /* 0x000fe200078e02cd */
[----:B------:R-:W-:Y:S01]  /*38b0*/  R2UR UR5, R3 ;  /* 0x00000000030572ca */ /* 0x000fe200000e0000 */
[----:B------:R-:W2:Y:S01]  /*38c0*/  LDSM.16.M88.4 R132, [R196+0x1800] ;  /* 0x00180000c484783b */ /* 0x000ea20000000200 */
[----:B------:R-:W-:-:S02]  /*38d0*/  IMAD R197, R0, 0x2, R198 ;  /* 0x0000000200c57824 */ /* 0x000fc400078e02c6 */
[----:B------:R-:W-:Y:S01]  /*38e0*/  IMAD R209, R2, 0x2, R196 ;  /* 0x0000000202d17824 */ /* 0x000fe200078e02c4 */
[----:B------:R-:W3:Y:S01]  /*38f0*/  LDSM.16.M88.4 R124, [R196+0x1c00] ;  /* 0x001c0000c47c783b */ /* 0x000ee20000000200 */
[----:B------:R-:W-:Y:S02]  /*3900*/  VIADD R3, R196, 0x1000 ;  /* 0x00001000c4037836 */ /* 0x000fe40000000000 */
[----:B------:R-:W-:Y:S01]  /*3910*/  IMAD.IADD R221, R204, 0x1, R221 ;  /* 0x00000001ccdd7824 */ /* 0x000fe200078e02dd */
[----:B------:R-:W3:Y:S01]  /*3920*/  LDSM.16.M88.4 R116, [R196+0x2000] ;  /* 0x00200000c474783b */ /* 0x000ee20000000200 */
[----:B------:R-:W-:-:S03]  /*3930*/  IMAD R3, R2, 0x2, R3 ;  /* 0x0000000202037824 */ /* 0x000fc600078e0203 */
[----:B------:R-:W3:Y:S04]  /*3940*/  LDSM.16.M88.4 R108, [R196+0x2400] ;  /* 0x00240000c46c783b */ /* 0x000ee80000000200 */
[----:B------:R-:W3:Y:S04]  /*3950*/  LDSM.16.M88.4 R100, [R196+0x2800] ;  /* 0x00280000c464783b */ /* 0x000ee80000000200 */
[----:B------:R-:W3:Y:S04]  /*3960*/  LDSM.16.M88.4 R92, [R196+0x2c00] ;  /* 0x002c0000c45c783b */ /* 0x000ee80000000200 */
[----:B------:R-:W3:Y:S04]  /*3970*/  LDSM.16.M88.4 R84, [R196+0x3000] ;  /* 0x00300000c454783b */ /* 0x000ee80000000200 */
[----:B------:R-:W3:Y:S04]  /*3980*/  LDSM.16.M88.4 R76, [R196+0x3400] ;  /* 0x00340000c44c783b */ /* 0x000ee80000000200 */
[----:B------:R-:W3:Y:S01]  /*3990*/  LDSM.16.M88.4 R68, [R196+0x3800] ;  /* 0x00380000c444783b */ /* 0x000ee20000000200 */
[C---:B----4-:R-:W-:Y:S03]  /*39a0*/  HMMA.16816.F32.BF16 R20, R24.reuse, R16, RZ ;  /* 0x000000101814723c */ /* 0x050fe600000418ff */
[----:B------:R-:W4:Y:S03]  /*39b0*/  LDSM.16.M88.4 R60, [R196+0x3c00] ;  /* 0x003c0000c43c783b */ /* 0x000f260000000200 */
[C---:B-1----:R-:W-:Y:S01]  /*39c0*/  HMMA.16816.F32.BF16 R12, R24.reuse, R8, RZ ;  /* 0x00000008180c723c */ /* 0x042fe200000418ff */
[----:B------:R-:W1:Y:S04]  /*39d0*/  LDSM.16.M88.4 R52, [R196+0x4000] ;  /* 0x00400000c434783b */ /* 0x000e680000000200 */
[----:B------:R-:W1:Y:S01]  /*39e0*/  LDSM.16.M88.4 R44, [R196+0x4400] ;  /* 0x00440000c42c783b */ /* 0x000e620000000200 */
[C---:B--2---:R-:W-:Y:S03]  /*39f0*/  HMMA.16816.F32.BF16 R136, R24.reuse, R132, RZ ;  /* 0x000000841888723c */ /* 0x044fe600000418ff */
[----:B------:R-:W2:Y:S03]  /*3a00*/  LDSM.16.M88.4 R36, [R196+0x4800] ;  /* 0x00480000c424783b */ /* 0x000ea60000000200 */
[C---:B---3--:R-:W-:Y:S01]  /*3a10*/  HMMA.16816.F32.BF16 R128, R24.reuse, R124, RZ ;  /* 0x0000007c1880723c */ /* 0x048fe200000418ff */
[----:B------:R-:W3:Y:S04]  /*3a20*/  LDSM.16.M88.4 R4, [R196+0x4c00] ;  /* 0x004c0000c404783b */ /* 0x000ee80000000200 */
[----:B------:R-:W-:Y:S01]  /*3a30*/  LDSM.16.M88.4 R32, [R197] ;  /* 0x00000000c520783b */ /* 0x000fe20000000200 */
[C---:B------:R-:W-:Y:S03]  /*3a40*/  HMMA.16816.F32.BF16 R120, R24.reuse, R116, RZ ;  /* 0x000000741878723c */ /* 0x040fe600000418ff */
[----:B------:R-:W3:Y:S03]  /*3a50*/  LDSM.16.M88.4 R176, [R209+0x2000] ;  /* 0x00200000d1b0783b */ /* 0x000ee60000000200 */
[C---:B------:R-:W-:Y:S01]  /*3a60*/  HMMA.16816.F32.BF16 R112, R24.reuse, R108, RZ ;  /* 0x0000006c1870723c */ /* 0x040fe200000418ff */
[----:B------:R-:W3:Y:S04]  /*3a70*/  LDSM.16.M88.4 R200, [R209+0x1000] ;  /* 0x00100000d1c8783b */ /* 0x000ee80000000200 */
[----:B------:R-:W3:Y:S01]  /*3a80*/  LDSM.16.M88.4 R140, [R209+0x4400] ;  /* 0x00440000d18c783b */ /* 0x000ee20000000200 */
[C---:B------:R-:W-:Y:S03]  /*3a90*/  HMMA.16816.F32.BF16 R104, R24.reuse, R100, RZ ;  /* 0x000000641868723c */ /* 0x040fe600000418ff */
[----:B------:R-:W3:Y:S03]  /*3aa0*/  LDSM.16.M88.4 R184, [R209+0x1c00] ;  /* 0x001c0000d1b8783b */ /* 0x000ee60000000200 */
[C---:B------:R-:W-:Y:S01]  /*3ab0*/  HMMA.16816.F32.BF16 R96, R24.reuse, R92, RZ ;  /* 0x0000005c1860723c */ /* 0x040fe200000418ff */
[----:B------:R-:W-:Y:S04]  /*3ac0*/  LDSM.16.M88.4 R192, [R209+0x1400] ;  /* 0x00140000d1c0783b */ /* 0x000fe80000000200 */
        /* <DEDUP_REMOVED lines=8> */
[C---:B----4-:R-:W-:Y:S01]  /*3b50*/  HMMA.16816.F32.BF16 R64, R24.reuse, R60, RZ ;  /* 0x0000003c1840723c */ /* 0x050fe200000418ff */
[----:B------:R-:W-:Y:S04]  /*3b60*/  LDSM.16.M88.4 R156, [R209+0x3400] ;  /* 0x00340000d19c783b */ /* 0x000fe80000000200 */
[----:B------:R-:W-:Y:S01]  /*3b70*/  LDSM.16.M88.4 R152, [R209+0x3800] ;  /* 0x00380000d198783b */ /* 0x000fe20000000200 */
[C---:B-1----:R-:W-:Y:S03]  /*3b80*/  HMMA.16816.F32.BF16 R56, R24.reuse, R52, RZ ;  /* 0x000000341838723c */ /* 0x042fe600000418ff */
[----:B------:R-:W-:Y:S03]  /*3b90*/  LDSM.16.M88.4 R148, [R209+0x3c00] ;  /* 0x003c0000d194783b */ /* 0x000fe60000000200 */
[C---:B------:R-:W-:Y:S01]  /*3ba0*/  HMMA.16816.F32.BF16 R48, R24.reuse, R44, RZ ;  /* 0x0000002c1830723c */ /* 0x040fe200000418ff */
[----:B------:R-:W-:Y:S04]  /*3bb0*/  LDSM.16.M88.4 R144, [R209+0x4000] ;  /* 0x00400000d190783b */ /* 0x000fe80000000200 */
[----:B------:R-:W0:Y:S01]  /*3bc0*/  LDGDEPBAR ;  /* 0x00000000000079af */ /* 0x000e220000000000 */
        /* <DEDUP_REMOVED lines=16> */
[C---:B---3--:R-:W-:Y:S06]  /*3cd0*/  HMMA.16816.F32.BF16 R28, R24.reuse, R4, RZ ;  /* 0x00000004181c723c */ /* 0x048fec00000418ff */
[----:B------:R-:W-:Y:S01]  /*3ce0*/  HMMA.16816.F32.BF16 R24, R24, R6, RZ ;  /* 0x000000061818723c */ /* 0x000fe200000418ff */
[----:B------:R-:W1:Y:S05]  /*3cf0*/  LDSM.16.M88.4 R4, [R209+0x4800] ;  /* 0x00480000d104783b */ /* 0x000e6a0000000200 */
[C---:B------:R-:W-:Y:S06]  /*3d00*/  HMMA.16816.F32.BF16 R120, R32.reuse, R176, R120 ;  /* 0x000000b02078723c */ /* 0x040fec0000041878 */
[----:B------:R-:W-:Y:S01]  /*3d10*/  HMMA.16816.F32.BF16 R116, R32, R178, R116 ;  /* 0x000000b22074723c */ /* 0x000fe20000041874 */
[----:B------:R-:W2:Y:S01]  /*3d20*/  LDSM.16.M88.4 R176, [R209+0x4c00] ;  /* 0x004c0000d1b0783b */ /* 0x000ea20000000200 */
[----:B------:R-:W-:-:S04]  /*3d30*/  DEPBAR.LE SB0, 0x0 ;  /* 0x000080000000791a */ /* 0x000fc80000000000 */
[C---:B------:R-:W-:Y:S06]  /*3d40*/  HMMA.16816.F32.BF16 R20, R32.reuse, R200, R20 ;  /* 0x000000c82014723c */ /* 0x040fec0000041814 */
[C---:B------:R-:W-:Y:S06]  /*3d50*/  HMMA.16816.F32.BF16 R16, R32.reuse, R202, R16 ;  /* 0x000000ca2010723c */ /* 0x040fec0000041810 */
[C---:B------:R-:W-:Y:S06]  /*3d60*/  HMMA.16816.F32.BF16 R48, R32.reuse, R140, R48 ;  /* 0x0000008c2030723c */ /* 0x040fec0000041830 */
[C---:B------:R-:W-:Y:S06]  /*3d70*/  HMMA.16816.F32.BF16 R128, R32.reuse, R184, R128 ;  /* 0x000000b82080723c */ /* 0x040fec0000041880 */
[----:B-1----:R-:W-:Y:S01]  /*3d80*/  HMMA.16816.F32.BF16 R40, R32, R4, R40 ;  /* 0x000000042028723c */ /* 0x002fe20000041828 */
[----:B------:R-:W-:-:S05]  /*3d90*/  VIMNMX R184, R199, UR19, PT ;  /* 0x00000013c7b87c48 */ /* 0x000fca000bfe0100 */
[----:B------:R-:W-:Y:S01]  /*3da0*/  HMMA.16816.F32.BF16 R36, R32, R6, R36 ;  /* 0x000000062024723c */ /* 0x000fe20000041824 */
[----:B------:R-:W-:Y:S02]  /*3db0*/  IMAD.SHL.U32 R4, R207, 0x2, RZ ;  /* 0x00000002cf047824 */ /* 0x000fe400078e00ff */
[----:B------:R-:W-:-:S03]  /*3dc0*/  IMAD.MOV.U32 R5, RZ, RZ, 0x8 ;  /* 0x00000008ff057424 */ /* 0x000fc600078e00ff */
[----:B------:R-:W-:Y:S01]  /*3dd0*/  LOP3.LUT R201, R4, 0x6, RZ, 0xc0, !PT ;  /* 0x0000000604c97812 */ /* 0x000fe200078ec0ff */
[----:B------:R-:W-:Y:S01]  /*3de0*/  HMMA.16816.F32.BF16 R12, R32, R192, R12 ;  /* 0x000000c0200c723c */ /* 0x000fe2000004180c */
[----:B------:R-:W-:-:S03]  /*3df0*/  VIADDMNMX R2, R199, R5, UR19, PT ;  /* 0x00000013c7027e46 */ /* 0x000fc6000b800105 */
[----:B------:R-:W-:Y:S02]  /*3e00*/  VIADD R140, R201, UR7 ;  /* 0x00000007c98c7c36 */ /* 0x000fe40008000000 */
[C---:B------:R-:W-:Y:S02]  /*3e10*/  HMMA.16816.F32.BF16 R8, R32.reuse, R194, R8 ;  /* 0x000000c22008723c */ /* 0x040fe40000041808 */
[C---:B------:R-:W-:Y:S01]  /*3e20*/  VIADD R4, R140.reuse, 0x1 ;  /* 0x000000018c047836 */ /* 0x040fe20000000000 */
[----:B------:R-:W-:Y:S02]  /*3e30*/  I2FP.F32.S32 R5, R140 ;  /* 0x0000008c00057245 */ /* 0x000fe40000201400 */
[----:B------:R-:W-:Y:S01]  /*3e40*/  ISETP.GE.AND P2, PT, R140, R2, PT ;  /* 0x000000028c00720c */ /* 0x000fe20003f46270 */
[C---:B------:R-:W-:Y:S01]  /*3e50*/  HMMA.16816.F32.BF16 R136, R32.reuse, R188, R136 ;  /* 0x000000bc2088723c */ /* 0x040fe20000041888 */
[----:B------:R-:W-:Y:S01]  /*3e60*/  I2FP.F32.S32 R6, R4 ;  /* 0x0000000400067245 */ /* 0x000fe20000201400 */
[----:B------:R-:W-:Y:S01]  /*3e70*/  FFMA.FTZ R5, R5, UR5, R22 ;  /* 0x0000000505057c23 */ /* 0x000fe20008010016 */
[----:B------:R-:W-:Y:S01]  /*3e80*/  ISETP.GE.AND P6, PT, R4, R184, PT ;  /* 0x000000b80400720c */ /* 0x000fe20003fc6270 */
[----:B------:R-:W-:Y:S01]  /*3e90*/  VIADD R22, R140, 0x8 ;  /* 0x000000088c167836 */ /* 0x000fe20000000000 */
[----:B------:R-:W-:Y:S01]  /*3ea0*/  ISETP.GE.AND P0, PT, R4, R2, PT ;  /* 0x000000020400720c */ /* 0x000fe20003f06270 */
[----:B------:R-:W-:Y:S01]  /*3eb0*/  FFMA.FTZ R7, R6, UR5, R21 ;  /* 0x0000000506077c23 */ /* 0x000fe20008010015 */
[----:B------:R-:W-:Y:S01]  /*3ec0*/  I2FP.F32.S32 R4, R4 ;  /* 0x0000000400047245 */ /* 0x000fe20000201400 */
[----:B------:R-:W-:Y:S01]  /*3ed0*/  VIADD R6, R140, 0x9 ;  /* 0x000000098c067836 */ /* 0x000fe20000000000 */
[C---:B------:R-:W-:Y:S01]  /*3ee0*/  ISETP.GE.AND P5, PT, R22.reuse, R184, PT ;  /* 0x000000b81600720c */ /* 0x040fe20003fa6270 */
[----:B------:R-:W-:Y:S01]  /*3ef0*/  HMMA.16816.F32.BF16 R132, R32, R190, R132 ;  /* 0x000000be2084723c */ /* 0x000fe20000041884 */
[----:B------:R-:W-:Y:S01]  /*3f00*/  ISETP.GE.AND P3, PT, R22, R2, PT ;  /* 0x000000021600720c */ /* 0x000fe20003f66270 */
[----:B------:R-:W-:Y:S01]  /*3f10*/  FFMA.FTZ R23, R4, UR5, R23 ;  /* 0x0000000504177c23 */ /* 0x000fe20008010017 */
[----:B------:R-:W-:-:S02]  /*3f20*/  I2FP.F32.S32 R4, R22 ;  /* 0x0000001600047245 */ /* 0x000fc40000201400 */
[----:B------:R-:W-:Y:S01]  /*3f30*/  I2FP.F32.S32 R22, R22 ;  /* 0x0000001600167245 */ /* 0x000fe20000201400 */
[C---:B------:R-:W-:Y:S01]  /*3f40*/  HMMA.16816.F32.BF16 R124, R32.reuse, R186, R124 ;  /* 0x000000ba207c723c */ /* 0x040fe2000004187c */
[----:B------:R-:W-:Y:S01]  /*3f50*/  FSEL R21, R5, -INF , !P2 ;  /* 0xff80000005157808 */ /* 0x000fe20005000000 */
[----:B------:R-:W-:Y:S01]  /*3f60*/  FFMA.FTZ R4, R4, UR5, R16 ;  /* 0x0000000504047c23 */ /* 0x000fe20008010010 */
[----:B------:R-:W-:Y:S01]  /*3f70*/  ISETP.GE.AND P4, PT, R6, R184, PT ;  /* 0x000000b80600720c */ /* 0x000fe20003f86270 */
[----:B------:R-:W-:Y:S01]  /*3f80*/  FFMA.FTZ R16, R22, UR5, R18 ;  /* 0x0000000516107c23 */ /* 0x000fe20008010012 */
[----:B------:R-:W-:Y:S01]  /*3f90*/  ISETP.GE.AND P2, PT, R6, R2, PT ;  /* 0x000000020600720c */ /* 0x000fe20003f46270 */
[----:B------:R-:W-:Y:S01]  /*3fa0*/  HMMA.16816.F32.BF16 R112, R32, R172, R112 ;  /* 0x000000ac2070723c */ /* 0x000fe20000041870 */
[C---:B------:R-:W-:Y:S02]  /*3fb0*/  VIADD R18, R140.reuse, 0x10 ;  /* 0x000000108c127836 */ /* 0x040fe40000000000 */
[----:B------:R-:W-:Y:S01]  /*3fc0*/  VIADD R22, R140, 0x11 ;  /* 0x000000118c167836 */ /* 0x000fe20000000000 */
[----:B------:R-:W-:-:S02]  /*3fd0*/  FSEL R16, R16, -INF , !P3 ;  /* 0xff80000010107808 */ /* 0x000fc40005800000 */
[----:B------:R-:W-:Y:S01]  /*3fe0*/  HMMA.16816.F32.BF16 R108, R32, R174, R108 ;  /* 0x000000ae206c723c */ /* 0x000fe2000004186c */
[----:B------:R-:W-:Y:S01]  /*3ff0*/  I2FP.F32.S32 R5, R18 ;  /* 0x0000001200057245 */ /* 0x000fe20000201400 */
[----:B------:R-:W-:Y:S01]  /*4000*/  VIADD R173, R140, 0x68 ;  /* 0x000000688cad7836 */ /* 0x000fe20000000000 */
[----:B------:R-:W-:-:S03]  /*4010*/  ISETP.GE.AND P3, PT, R22, R2, PT ;  /* 0x000000021600720c */ /* 0x000fc60003f66270 */
[----:B------:R-:W-:Y:S01]  /*4020*/  HMMA.16816.F32.BF16 R104, R32, R168, R104 ;  /* 0x000000a82068723c */ /* 0x000fe20000041868 */
[----:B------:R-:W-:-:S05]  /*4030*/  FFMA.FTZ R5, R5, UR5, R12 ;  /* 0x0000000505057c23 */ /* 0x000fca000801000c */
[C---:B------:R-:W-:Y:S06]  /*4040*/  HMMA.16816.F32.BF16 R100, R32.reuse, R170, R100 ;  /* 0x000000aa2064723c */ /* 0x040fec0000041864 */
[----:B------:R-:W-:Y:S01]  /*4050*/  HMMA.16816.F32.BF16 R96, R32, R164, R96 ;  /* 0x000000a42060723c */ /* 0x000fe20000041860 */
[C---:B------:R-:W-:Y:S02]  /*4060*/  VIADD R170, R140.reuse, 0x60 ;  /* 0x000000608caa7836 */ /* 0x040fe40000000000 */
[----:B------:R-:W-:-:S03]  /*4070*/  VIADD R171, R140, 0x70 ;  /* 0x000000708cab7836 */ /* 0x000fc60000000000 */
[C---:B------:R-:W-:Y:S06]  /*4080*/  HMMA.16816.F32.BF16 R92, R32.reuse, R166, R92 ;  /* 0x000000a6205c723c */ /* 0x040fec000004185c */
[C---:B------:R-:W-:Y:S06]  /*4090*/  HMMA.16816.F32.BF16 R88, R32.reuse, R160, R88 ;  /* 0x000000a02058723c */ /* 0x040fec0000041858 */
[----:B------:R-:W-:Y:S01]  /*40a0*/  HMMA.16816.F32.BF16 R84, R32, R162, R84 ;  /* 0x000000a22054723c */ /* 0x000fe20000041854 */
[----:B------:R-:W-:-:S05]  /*40b0*/  VIADD R161, R140, 0x79 ;  /* 0x000000798ca17836 */ /* 0x000fca0000000000 */
[----:B------:R-:W-:Y:S01]  /*40c0*/  HMMA.16816.F32.BF16 R80, R32, R156, R80 ;  /* 0x0000009c2050723c */ /* 0x000fe20000041850 */
[----:B------:R-:W-:-:S05]  /*40d0*/  VIADD R162, R140, 0x78 ;  /* 0x000000788ca27836 */ /* 0x000fca0000000000 */
[C---:B------:R-:W-:Y:S06]  /*40e0*/  HMMA.16816.F32.BF16 R76, R32.reuse, R158, R76 ;  /* 0x0000009e204c723c */ /* 0x040fec000004184c */
[C---:B------:R-:W-:Y:S06]  /*40f0*/  HMMA.16816.F32.BF16 R72, R32.reuse, R152, R72 ;  /* 0x000000982048723c */ /* 0x040fec0000041848 */
[----:B------:R-:W-:Y:S01]  /*4100*/  HMMA.16816.F32.BF16 R68, R32, R154, R68 ;  /* 0x0000009a2044723c */ /* 0x000fe20000041844 */
[----:B------:R-:W-:Y:S01]  /*4110*/  VIADD R152, R140, 0x58 ;  /* 0x000000588c987836 */ /* 0x000fe20000000000 */
[----:B------:R-:W-:-:S04]  /*4120*/  I2FP.F32.S32 R153, R171 ;  /* 0x000000ab00997245 */ /* 0x000fc80000201400 */
[----:B------:R-:W-:Y:S01]  /*4130*/  HMMA.16816.F32.BF16 R64, R32, R148, R64 ;  /* 0x000000942040723c */ /* 0x000fe20000041840 */
[----:B------:R-:W-:-:S05]  /*4140*/  FFMA.FTZ R153, R153, UR5, R96 ;  /* 0x0000000599997c23 */ /* 0x000fca0008010060 */
[----:B------:R-:W-:Y:S01]  /*4150*/  HMMA.16816.F32.BF16 R60, R32, R150, R60 ;  /* 0x00000096203c723c */ /* 0x000fe2000004183c */
[----:B------:R-:W-:-:S05]  /*4160*/  I2FP.F32.S32 R148, R173 ;  /* 0x000000ad00947245 */ /* 0x000fca0000201400 */
[C---:B------:R-:W-:Y:S01]  /*4170*/  HMMA.16816.F32.BF16 R56, R32.reuse, R144, R56 ;  /* 0x000000902038723c */ /* 0x040fe20000041838 */
[----:B------:R-:W-:Y:S01]  /*4180*/  FFMA.FTZ R148, R148, UR5, R100 ;  /* 0x0000000594947c23 */ /* 0x000fe20008010064 */
[C---:B------:R-:W-:Y:S02]  /*4190*/  VIADD R151, R140.reuse, 0x80 ;  /* 0x000000808c977836 */ /* 0x040fe40000000000 */
[C---:B------:R-:W-:Y:S02]  /*41a0*/  VIADD R150, R140.reuse, 0x81 ;  /* 0x000000818c967836 */ /* 0x040fe40000000000 */
[----:B------:R-:W-:Y:S01]  /*41b0*/  HMMA.16816.F32.BF16 R52, R32, R146, R52 ;  /* 0x000000922034723c */ /* 0x000fe20000041834 */
[----:B------:R-:W-:-:S05]  /*41c0*/  VIADD R144, R140, 0x89 ;  /* 0x000000898c907836 */ /* 0x000fca0000000000 */
[----:B------:R-:W-:Y:S01]  /*41d0*/  HMMA.16816.F32.BF16 R44, R32, R142, R44 ;  /* 0x0000008e202c723c */ /* 0x000fe2000004182c */
[----:B------:R-:W-:-:S05]  /*41e0*/  VIADD R146, R140, 0x41 ;  /* 0x000000418c927836 */ /* 0x000fca0000000000 */
[C---:B--2---:R-:W-:Y:S06]  /*41f0*/  HMMA.16816.F32.BF16 R28, R32.reuse, R176, R28 ;  /* 0x000000b0201c723c */ /* 0x044fec000004181c */
[----:B------:R-:W-:Y:S07]  /*4200*/  HMMA.16816.F32.BF16 R24, R32, R178, R24 ;  /* 0x000000b22018723c */ /* 0x000fee0000041818 */
[----:B------:R-:W-:-:S02]  /*4210*/  I2FP.F32.S32 R32, R6 ;  /* 0x0000000600207245 */ /* 0x000fc40000201400 */
[----:B------:R-:W-:-:S03]  /*4220*/  I2FP.F32.S32 R6, R6 ;  /* 0x0000000600067245 */ /* 0x000fc60000201400 */
[----:B------:R-:W-:Y:S01]  /*4230*/  FFMA.FTZ R32, R32, UR5, R17 ;  /* 0x0000000520207c23 */ /* 0x000fe20008010011 */
[----:B------:R-:W-:Y:S01]  /*4240*/  FSEL R17, R23, -INF , !P0 ;  /* 0xff80000017117808 */ /* 0x000fe20004000000 */
[----:B------:R-:W-:Y:S01]  /*4250*/  FFMA.FTZ R6, R6, UR5, R19 ;  /* 0x0000000506067c23 */ /* 0x000fe20008010013 */
[----:B------:R-:W-:Y:S02]  /*4260*/  FSEL R19, R7, -INF , !P6 ;  /* 0xff80000007137808 */ /* 0x000fe40007000000 */
[----:B------:R-:W-:Y:S01]  /*4270*/  I2FP.F32.S32 R7, R18 ;  /* 0x0000001200077245 */ /* 0x000fe20000201400 */
[----:B------:R-:W-:Y:S01]  /*4280*/  BAR.SYNC.DEFER_BLOCKING 0x0 ;  /* 0x0000000000007b1d */ /* 0x000fe20000010000 */
[C---:B------:R-:W-:Y:S02]  /*4290*/  ISETP.GE.AND P6, PT, R18.reuse, R184, PT ;  /* 0x000000b81200720c */ /* 0x040fe40003fc6270 */
[----:B------:R-:W-:Y:S01]  /*42a0*/  ISETP.GE.AND P0, PT, R18, R2, PT ;  /* 0x000000021200720c */ /* 0x000fe20003f06270 */
[----:B------:R-:W-:Y:S01]  /*42b0*/  FFMA.FTZ R12, R7, UR5, R14 ;  /* 0x00000005070c7c23 */ /* 0x000fe2000801000e */
[----:B------:R-:W-:Y:S01]  /*42c0*/  I2FP.F32.S32 R23, R22 ;  /* 0x0000001600177245 */ /* 0x000fe20000201400 */
[----:B------:R-:W-:Y:S01]  /*42d0*/  VIADD R14, R140, 0x18 ;  /* 0x000000188c0e7836 */ /* 0x000fe20000000000 */
[----:B------:R-:W-:-:S02]  /*42e0*/  FSEL R18, R4, -INF , !P5 ;  /* 0xff80000004127808 */ /* 0x000fc40006800000 */
[----:B------:R-:W-:Y:S01]  /*42f0*/  I2FP.F32.S32 R4, R22 ;  /* 0x0000001600047245 */ /* 0x000fe20000201400 */
[----:B------:R-:W-:Y:S01]  /*4300*/  FFMA.FTZ R23, R23, UR5, R13 ;  /* 0x0000000517177c23 */ /* 0x000fe2000801000d */
[----:B------:R-:W-:Y:S01]  /*4310*/  ISETP.GE.AND P5, PT, R22, R184, PT ;  /* 0x000000b81600720c */ /* 0x000fe20003fa6270 */
[----:B------:R-:W-:Y:S01]  /*4320*/  VIADD R22, R140, 0x19 ;  /* 0x000000198c167836 */ /* 0x000fe20000000000 */
[----:B------:R-:W-:Y:S01]  /*4330*/  FSEL R13, R6, -INF , !P2 ;  /* 0xff800000060d7808 */ /* 0x000fe20005000000 */
[----:B------:R-:W-:Y:S01]  /*4340*/  FFMA.FTZ R4, R4, UR5, R15 ;  /* 0x0000000504047c23 */ /* 0x000fe2000801000f */
[-C--:B------:R-:W-:Y:S02]  /*4350*/  I2FP.F32.S32 R6, R14.reuse ;  /* 0x0000000e00067245 */ /* 0x080fe40000201400 */
[----:B------:R-:W-:Y:S01]  /*4360*/  FSEL R15, R32, -INF , !P4 ;  /* 0xff800000200f7808 */ /* 0x000fe20006000000 */
[----:B------:R-:W-:Y:S01]  /*4370*/  VIADD R32, R140, 0x31 ;  /* 0x000000318c207836 */ /* 0x000fe20000000000 */
        /* <DEDUP_REMOVED lines=8> */
[----:B------:R-:W-:-:S02]  /*4400*/  FSEL R14, R5, -INF , !P6 ;  /* 0xff800000050e7808 */ /* 0x000fc40007000000 */
[----:B------:R-:W-:Y:S01]  /*4410*/  I2FP.F32.S32 R5, R22 ;  /* 0x0000001600057245 */ /* 0x000fe20000201400 */
[----:B------:R-:W-:Y:S01]  /*4420*/  FFMA.FTZ R34, R34, UR5, R9 ;  /* 0x0000000522227c23 */ /* 0x000fe20008010009 */
[----:B------:R-:W-:Y:S02]  /*4430*/  FSEL R12, R12, -INF , !P0 ;  /* 0xff8000000c0c7808 */ /* 0x000fe40004000000 */
[----:B------:R-:W-:Y:S01]  /*4440*/  ISETP.GE.AND P6, PT, R22, R184, PT ;  /* 0x000000b81600720c */ /* 0x000fe20003fc6270 */
[----:B------:R-:W-:Y:S01]  /*4450*/  FFMA.FTZ R9, R5, UR5, R11 ;  /* 0x0000000505097c23 */ /* 0x000fe2000801000b */
[----:B------:R-:W-:Y:S01]  /*4460*/  FSEL R11, R4, -INF , !P3 ;  /* 0xff800000040b7808 */ /* 0x000fe20005800000 */
[----:B------:R-:W-:Y:S01]  /*4470*/  VIADD R5, R140, 0x28 ;  /* 0x000000288c057836 */ /* 0x000fe20000000000 */
[----:B------:R-:W-:Y:S02]  /*4480*/  I2FP.F32.S32 R4, R6 ;  /* 0x0000000600047245 */ /* 0x000fe40000201400 */
[----:B------:R-:W-:-:S02]  /*4490*/  ISETP.GE.AND P0, PT, R22, R2, PT ;  /* 0x000000021600720c */ /* 0x000fc40003f06270 */
[----:B------:R-:W-:Y:S01]  /*44a0*/  I2FP.F32.S32 R33, R7 ;  /* 0x0000000700217245 */ /* 0x000fe20000201400 */
[----:B------:R-:W-:Y:S01]  /*44b0*/  FFMA.FTZ R137, R4, UR5, R137 ;  /* 0x0000000504897c23 */ /* 0x000fe20008010089 */
[----:B------:R-:W-:Y:S01]  /*44c0*/  FSEL R23, R23, -INF , !P5 ;  /* 0xff80000017177808 */ /* 0x000fe20006800000 */
[----:B------:R-:W-:Y:S01]  /*44d0*/  VIADD R4, R140, 0x29 ;  /* 0x000000298c047836 */ /* 0x000fe20000000000 */
[----:B------:R-:W-:Y:S01]  /*44e0*/  ISETP.GE.AND P5, PT, R7, R184, PT ;  /* 0x000000b80700720c */ /* 0x000fe20003fa6270 */
[----:B------:R-:W-:Y:S01]  /*44f0*/  FFMA.FTZ R33, R33, UR5, R136 ;  /* 0x0000000521217c23 */ /* 0x000fe20008010088 */
[----:B------:R-:W-:Y:S02]  /*4500*/  ISETP.GE.AND P3, PT, R7, R2, PT ;  /* 0x000000020700720c */ /* 0x000fe40003f66270 */
[----:B------:R-:W-:Y:S01]  /*4510*/  FSEL R22, R8, -INF , !P4 ;  /* 0xff80000008167808 */ /* 0x000fe20006000000 */
[----:B------:R-:W-:Y:S01]  /*4520*/  VIADD R8, R140, 0x30 ;  /* 0x000000308c087836 */ /* 0x000fe20000000000 */
[----:B------:R-:W-:-:S02]  /*4530*/  FSEL R10, R10, -INF , !P2 ;  /* 0xff8000000a0a7808 */ /* 0x000fc40005000000 */
[----:B------:R-:W-:Y:S02]  /*4540*/  I2FP.F32.S32 R7, R7 ;  /* 0x0000000700077245 */ /* 0x000fe40000201400 */
[C---:B------:R-:W-:Y:S02]  /*4550*/  ISETP.GE.AND P4, PT, R6.reuse, R184, PT ;  /* 0x000000b80600720c */ /* 0x040fe40003f86270 */
[----:B------:R-:W-:Y:S01]  /*4560*/  ISETP.GE.AND P2, PT, R6, R2, PT ;  /* 0x000000020600720c */ /* 0x000fe20003f46270 */
[----:B------:R-:W-:Y:S01]  /*4570*/  FFMA.FTZ R7, R7, UR5, R138 ;  /* 0x0000000507077c23 */ /* 0x000fe2000801008a */
[----:B------:R-:W-:Y:S02]  /*4580*/  FSEL R34, R34, -INF , !P6 ;  /* 0xff80000022227808 */ /* 0x000fe40007000000 */
[----:B------:R-:W-:Y:S02]  /*4590*/  FSEL R9, R9, -INF , !P0 ;  /* 0xff80000009097808 */ /* 0x000fe40004000000 */
[----:B------:R-:W-:-:S02]  /*45a0*/  I2FP.F32.S32 R6, R6 ;  /* 0x0000000600067245 */ /* 0x000fc40000201400 */
[-C--:B------:R-:W-:Y:S02]  /*45b0*/  I2FP.F32.S32 R35, R5.reuse ;  /* 0x0000000500237245 */ /* 0x080fe40000201400 */
[C---:B------:R-:W-:Y:S01]  /*45c0*/  ISETP.GE.AND P6, PT, R5.reuse, R184, PT ;  /* 0x000000b80500720c */ /* 0x040fe20003fc6270 */
[----:B------:R-:W-:Y:S01]  /*45d0*/  FFMA.FTZ R6, R6, UR5, R139 ;  /* 0x0000000506067c23 */ /* 0x000fe2000801008b */
[----:B------:R-:W-:Y:S01]  /*45e0*/  ISETP.GE.AND P0, PT, R5, R2, PT ;  /* 0x000000020500720c */ /* 0x000fe20003f06270 */
[----:B------:R-:W-:Y:S01]  /*45f0*/  FFMA.FTZ R35, R35, UR5, R132 ;  /* 0x0000000523237c23 */ /* 0x000fe20008010084 */
[----:B------:R-:W-:Y:S02]  /*4600*/  I2FP.F32.S32 R5, R5 ;  /* 0x0000000500057245 */ /* 0x000fe40000201400 */
[----:B------:R-:W-:Y:S02]  /*4610*/  I2FP.F32.S32 R136, R4 ;  /* 0x0000000400887245 */ /* 0x000fe40000201400 */
[----:B------:R-:W-:Y:S01]  /*4620*/  FSEL R33, R33, -INF , !P5 ;  /* 0xff80000021217808 */ /* 0x000fe20006800000 */
[----:B------:R-:W-:Y:S01]  /*4630*/  FFMA.FTZ R5, R5, UR5, R134 ;  /* 0x0000000505057c23 */ /* 0x000fe20008010086 */
[----:B------:R-:W-:Y:S01]  /*4640*/  FSEL R7, R7, -INF , !P3 ;  /* 0xff80000007077808 */ /* 0x000fe20005800000 */
[----:B------:R-:W-:Y:S01]  /*4650*/  FFMA.FTZ R136, R136, UR5, R133 ;  /* 0x0000000588887c23 */ /* 0x000fe20008010085 */
[----:B------:R-:W-:-:S02]  /*4660*/  I2FP.F32.S32 R133, R8 ;  /* 0x0000000800857245 */ /* 0x000fc40000201400 */
[C---:B------:R-:W-:Y:S02]  /*4670*/  ISETP.GE.AND P5, PT, R4.reuse, R184, PT ;  /* 0x000000b80400720c */ /* 0x040fe40003fa6270 */
[----:B------:R-:W-:Y:S01]  /*4680*/  ISETP.GE.AND P3, PT, R4, R2, PT ;  /* 0x000000020400720c */ /* 0x000fe20003f66270 */
[----:B------:R-:W-:Y:S01]  /*4690*/  FFMA.FTZ R133, R133, UR5, R128 ;  /* 0x0000000585857c23 */ /* 0x000fe20008010080 */
[----:B------:R-:W-:Y:S01]  /*46a0*/  FSEL R132, R137, -INF , !P4 ;  /* 0xff80000089847808 */ /* 0x000fe20006000000 */
[----:B------:R-:W-:Y:S01]  /*46b0*/  VIADD R128, R140, 0x38 ;  /* 0x000000388c807836 */ /* 0x000fe20000000000 */
[----:B------:R-:W-:Y:S02]  /*46c0*/  FSEL R6, R6, -INF , !P2 ;  /* 0xff80000006067808 */ /* 0x000fe40005000000 */
[----:B------:R-:W-:Y:S02]  /*46d0*/  I2FP.F32.S32 R4, R4 ;  /* 0x0000000400047245 */ /* 0x000fe40000201400 */
[----:B------:R-:W-:-:S02]  /*46e0*/  ISETP.GE.AND P4, PT, R8, R184, PT ;  /* 0x000000b80800720c */ /* 0x000fc40003f86270 */
[----:B------:R-:W-:Y:S01]  /*46f0*/  ISETP.GE.AND P2, PT, R8, R2, PT ;  /* 0x000000020800720c */ /* 0x000fe20003f46270 */
[----:B------:R-:W-:Y:S01]  /*4700*/  FFMA.FTZ R4, R4, UR5, R135 ;  /* 0x0000000504047c23 */ /* 0x000fe20008010087 */
[----:B------:R-:W-:Y:S02]  /*4710*/  FSEL R35, R35, -INF , !P6 ;  /* 0xff80000023237808 */ /* 0x000fe40007000000 */
[----:B------:R-:W-:Y:S02]  /*4720*/  FSEL R5, R5, -INF , !P0 ;  /* 0xff80000005057808 */ /* 0x000fe40004000000 */
[----:B------:R-:W-:Y:S02]  /*4730*/  I2FP.F32.S32 R8, R8 ;  /* 0x0000000800087245 */ /* 0x000fe40000201400 */
[----:B------:R-:W-:Y:S02]  /*4740*/  I2FP.F32.S32 R134, R32 ;  /* 0x0000002000867245 */ /* 0x000fe40000201400 */
[----:B------:R-:W-:Y:S01]  /*4750*/  ISETP.GE.AND P6, PT, R32, R184, PT ;  /* 0x000000b82000720c */ /* 0x000fe20003fc6270 */
[----:B------:R-:W-:Y:S01]  /*4760*/  FFMA.FTZ R8, R8, UR5, R130 ;  /* 0x0000000508087c23 */ /* 0x000fe20008010082 */
[----:B------:R-:W-:Y:S01]  /*4770*/  ISETP.GE.AND P0, PT, R32, R2, PT ;  /* 0x000000022000720c */ /* 0x000fe20003f06270 */
[----:B------:R-:W-:Y:S01]  /*4780*/  VIADD R130, R140, 0x39 ;  /* 0x000000398c827836 */ /* 0x000fe20000000000 */
[----:B------:R-:W-:Y:S01]  /*4790*/  I2FP.F32.S32 R32, R32 ;  /* 0x0000002000207245 */ /* 0x000fe20000201400 */
[----:B------:R-:W-:Y:S01]  /*47a0*/  FFMA.FTZ R129, R134, UR5, R129 ;  /* 0x0000000586817c23 */ /* 0x000fe20008010081 */
[----:B------:R-:W-:-:S02]  /*47b0*/  FSEL R136, R136, -INF , !P5 ;  /* 0xff80000088887808 */ /* 0x000fc40006800000 */
[----:B------:R-:W-:Y:S01]  /*47c0*/  FSEL R4, R4, -INF , !P3 ;  /* 0xff80000004047808 */ /* 0x000fe20005800000 */
[----:B------:R-:W-:Y:S01]  /*47d0*/  FFMA.FTZ R32, R32, UR5, R131 ;  /* 0x0000000520207c23 */ /* 0x000fe20008010083 */
[----:B------:R-:W-:Y:S02]  /*47e0*/  I2FP.F32.S32 R131, R128 ;  /* 0x0000008000837245 */ /* 0x000fe40000201400 */
[C---:B------:R-:W-:Y:S02]  /*47f0*/  ISETP.GE.AND P5, PT, R128.reuse, R184, PT ;  /* 0x000000b88000720c */ /* 0x040fe40003fa6270 */
[----:B------:R-:W-:Y:S01]  /*4800*/  ISETP.GE.AND P3, PT, R128, R2, PT ;  /* 0x000000028000720c */ /* 0x000fe20003f66270 */
[----:B------:R-:W-:Y:S01]  /*4810*/  FFMA.FTZ R131, R131, UR5, R124 ;  /* 0x0000000583837c23 */ /* 0x000fe2000801007c */
[----:B------:R-:W-:Y:S01]  /*4820*/  FSEL R133, R133, -INF , !P4 ;  /* 0xff80000085857808 */ /* 0x000fe20006000000 */
[----:B------:R-:W-:Y:S01]  /*4830*/  VIADD R124, R140, 0x40 ;  /* 0x000000408c7c7836 */ /* 0x000fe20000000000 */
[----:B------:R-:W-:-:S02]  /*4840*/  FSEL R8, R8, -INF , !P2 ;  /* 0xff80000008087808 */ /* 0x000fc40005000000 */
[----:B------:R-:W-:Y:S02]  /*4850*/  I2FP.F32.S32 R128, R128 ;  /* 0x0000008000807245 */ /* 0x000fe40000201400 */
[----:B------:R-:W-:Y:S02]  /*4860*/  I2FP.F32.S32 R147, R130 ;  /* 0x0000008200937245 */ /* 0x000fe40000201400 */
[----:B------:R-:W-:Y:S01]  /*4870*/  ISETP.GE.AND P4, PT, R130, R184, PT ;  /* 0x000000b88200720c */ /* 0x000fe20003f86270 */
[----:B------:R-:W-:Y:S01]  /*4880*/  FFMA.FTZ R128, R128, UR5, R126 ;  /* 0x0000000580807c23 */ /* 0x000fe2000801007e */
[----:B------:R-:W-:Y:S01]  /*4890*/  ISETP.GE.AND P2, PT, R130, R2, PT ;  /* 0x000000028200720c */ /* 0x000fe20003f46270 */
[----:B------:R-:W-:Y:S01]  /*48a0*/  FFMA.FTZ R147, R147, UR5, R125 ;  /* 0x0000000593937c23 */ /* 0x000fe2000801007d */
[----:B------:R-:W-:Y:S02]  /*48b0*/  I2FP.F32.S32 R130, R130 ;  /* 0x0000008200827245 */ /* 0x000fe40000201400 */
[----:B------:R-:W-:-:S02]  /*48c0*/  FSEL R126, R129, -INF , !P6 ;  /* 0xff800000817e7808 */ /* 0x000fc40007000000 */
[----:B------:R-:W-:Y:S01]  /*48d0*/  FSEL R32, R32, -INF , !P0 ;  /* 0xff80000020207808 */ /* 0x000fe20004000000 */
[----:B------:R-:W-:Y:S01]  /*48e0*/  FFMA.FTZ R127, R130, UR5, R127 ;  /* 0x00000005827f7c23 */ /* 0x000fe2000801007f */
[----:B------:R-:W-:Y:S02]  /*48f0*/  I2FP.F32.S32 R130, R124 ;  /* 0x0000007c00827245 */ /* 0x000fe40000201400 */
[C---:B------:R-:W-:Y:S02]  /*4900*/  ISETP.GE.AND P6, PT, R124.reuse, R184, PT ;  /* 0x000000b87c00720c */ /* 0x040fe40003fc6270 */
[----:B------:R-:W-:Y:S01]  /*4910*/  ISETP.GE.AND P0, PT, R124, R2, PT ;  /* 0x000000027c00720c */ /* 0x000fe20003f06270 */
[----:B------:R-:W-:Y:S01]  /*4920*/  FFMA.FTZ R120, R130, UR5, R120 ;  /* 0x0000000582787c23 */ /* 0x000fe20008010078 */
[----:B------:R-:W-:Y:S01]  /*4930*/  I2FP.F32.S32 R129, R124 ;  /* 0x0000007c00817245 */ /* 0x000fe20000201400 */
[----:B------:R-:W-:Y:S01]  /*4940*/  VIADD R130, R140, 0x91 ;  /* 0x000000918c827836 */ /* 0x000fe20000000000 */
[----:B------:R-:W-:-:S02]  /*4950*/  I2FP.F32.S32 R124, R146 ;  /* 0x00000092007c7245 */ /* 0x000fc40000201400 */
[----:B------:R-:W-:Y:S01]  /*4960*/  FSEL R125, R131, -INF , !P5 ;  /* 0xff800000837d7808 */ /* 0x000fe20006800000 */
[----:B------:R-:W-:Y:S01]  /*4970*/  FFMA.FTZ R122, R129, UR5, R122 ;  /* 0x00000005817a7c23 */ /* 0x000fe2000801007a */
[----:B------:R-:W-:Y:S01]  /*4980*/  FSEL R128, R128, -INF , !P3 ;  /* 0xff80000080807808 */ /* 0x000fe20005800000 */
[----:B------:R-:W-:Y:S01]  /*4990*/  FFMA.FTZ R121, R124, UR5, R121 ;  /* 0x000000057c797c23 */ /* 0x000fe20008010079 */
[----:B------:R-:W-:Y:S01]  /*49a0*/  ISETP.GE.AND P5, PT, R146, R184, PT ;  /* 0x000000b89200720c */ /* 0x000fe20003fa6270 */
[----:B------:R-:W-:Y:S01]  /*49b0*/  VIADD R124, R140, 0x59 ;  /* 0x000000598c7c7836 */ /* 0x000fe20000000000 */
[----:B------:R-:W-:Y:S01]  /*49c0*/  ISETP.GE.AND P3, PT, R146, R2, PT ;  /* 0x000000029200720c */ /* 0x000fe20003f66270 */
[----:B------:R-:W-:Y:S01]  /*49d0*/  VIADD R131, R140, 0x90 ;  /* 0x000000908c837836 */ /* 0x000fe20000000000 */
[----:B------:R-:W-:Y:S02]  /*49e0*/  I2FP.F32.S32 R146, R146 ;  /* 0x0000009200927245 */ /* 0x000fe40000201400 */
[----:B------:R-:W-:-:S02]  /*49f0*/  FSEL R147, R147, -INF , !P4 ;  /* 0xff80000093937808 */ /* 0x000fc40006000000 */
[----:B------:R-:W-:Y:S01]  /*4a00*/  FSEL R135, R127, -INF , !P2 ;  /* 0xff8000007f877808 */ /* 0x000fe20005000000 */
[----:B------:R-:W-:Y:S01]  /*4a10*/  FFMA.FTZ R146, R146, UR5, R123 ;  /* 0x0000000592927c23 */ /* 0x000fe2000801007b */
[----:B------:R-:W-:Y:S01]  /*4a20*/  I2FP.F32.S32 R123, R152 ;  /* 0x00000098007b7245 */ /* 0x000fe20000201400 */
[----:B------:R-:W-:Y:S01]  /*4a30*/  VIADD R127, R140, 0x98 ;  /* 0x000000988c7f7836 */ /* 0x000fe20000000000 */
[C---:B------:R-:W-:Y:S02]  /*4a40*/  ISETP.GE.AND P4, PT, R152.reuse, R184, PT ;  /* 0x000000b89800720c */ /* 0x040fe40003f86270 */
[----:B------:R-:W-:Y:S01]  /*4a50*/  ISETP.GE.AND P2, PT, R152, R2, PT ;  /* 0x000000029800720c */ /* 0x000fe20003f46270 */
[----:B------:R-:W-:Y:S01]  /*4a60*/  FFMA.FTZ R123, R123, UR5, R108 ;  /* 0x000000057b7b7c23 */ /* 0x000fe2000801006c */
[----:B------:R-:W-:Y:S02]  /*4a70*/  I2FP.F32.S32 R152, R152 ;  /* 0x0000009800987245 */ /* 0x000fe40000201400 */
[----:B------:R-:W-:-:S02]  /*4a80*/  I2FP.F32.S32 R143, R124 ;  /* 0x0000007c008f7245 */ /* 0x000fc40000201400 */
[----:B------:R-:W-:Y:S01]  /*4a90*/  FSEL R141, R120, -INF , !P6 ;  /* 0xff800000788d7808 */ /* 0x000fe20007000000 */
[----:B------:R-:W-:Y:S01]  /*4aa0*/  FFMA.FTZ R152, R152, UR5, R110 ;  /* 0x0000000598987c23 */ /* 0x000fe2000801006e */
[----:B------:R-:W-:Y:S01]  /*4ab0*/  I2FP.F32.S32 R120, R124 ;  /* 0x0000007c00787245 */ /* 0x000fe20000201400 */
[----:B------:R-:W-:Y:S01]  /*4ac0*/  FFMA.FTZ R143, R143, UR5, R109 ;  /* 0x000000058f8f7c23 */ /* 0x000fe2000801006d */
[----:B------:R-:W-:Y:S01]  /*4ad0*/  VIADD R109, R140, 0x61 ;  /* 0x000000618c6d7836 */ /* 0x000fe20000000000 */
[----:B------:R-:W-:Y:S02]  /*4ae0*/  FSEL R123, R123, -INF , !P4 ;  /* 0xff8000007b7b7808 */ /* 0x000fe40006000000 */
[----:B------:R-:W-:Y:S01]  /*4af0*/  FSEL R152, R152, -INF , !P2 ;  /* 0xff80000098987808 */ /* 0x000fe20005000000 */
[----:B------:R-:W-:Y:S01]  /*4b00*/  FFMA.FTZ R111, R120, UR5, R111 ;  /* 0x00000005786f7c23 */ /* 0x000fe2000801006f */
[----:B------:R-:W-:Y:S02]  /*4b10*/  I2FP.F32.S32 R110, R109 ;  /* 0x0000006d006e7245 */ /* 0x000fe40000201400 */
[----:B------:R-:W-:-:S02]  /*4b20*/  ISETP.GE.AND P4, PT, R109, R184, PT ;  /* 0x000000b86d00720c */ /* 0x000fc40003f86270 */
[----:B------:R-:W-:Y:S01]  /*4b30*/  ISETP.GE.AND P2, PT, R109, R2, PT ;  /* 0x000000026d00720c */ /* 0x000fe20003f46270 */
[----:B------:R-:W-:Y:S01]  /*4b40*/  FFMA.FTZ R105, R110, UR5, R105 ;  /* 0x000000056e697c23 */ /* 0x000fe20008010069 */
[----:B------:R-:W-:Y:S02]  /*4b50*/  I2FP.F32.S32 R109, R109 ;  /* 0x0000006d006d7245 */ /* 0x000fe40000201400 */
[----:B------:R-:W-:Y:S02]  /*4b60*/  FSEL R138, R122, -INF , !P0 ;  /* 0xff8000007a8a7808 */ /* 0x000fe40004000000 */
[----:B------:R-:W-:Y:S01]  /*4b70*/  FSEL R108, R121, -INF , !P5 ;  /* 0xff800000796c7808 */ /* 0x000fe20006800000 */
[----:B------:R-:W-:Y:S01]  /*4b80*/  FFMA.FTZ R107, R109, UR5, R107 ;  /* 0x000000056d6b7c23 */ /* 0x000fe2000801006b */
[----:B------:R-:W-:Y:S01]  /*4b90*/  FSEL R146, R146, -INF , !P3 ;  /* 0xff80000092927808 */ /* 0x000fe20005800000 */
[----:B------:R-:W-:Y:S01]  /*4ba0*/  VIADD R109, R140, 0x69 ;  /* 0x000000698c6d7836 */ /* 0x000fe20000000000 */
[----:B------:R-:W-:-:S02]  /*4bb0*/  ISETP.GE.AND P6, PT, R124, R184, PT ;  /* 0x000000b87c00720c */ /* 0x000fc40003fc6270 */
[----:B------:R-:W-:Y:S02]  /*4bc0*/  ISETP.GE.AND P0, PT, R124, R2, PT ;  /* 0x000000027c00720c */ /* 0x000fe40003f06270 */
[----:B------:R-:W-:Y:S02]  /*4bd0*/  I2FP.F32.S32 R120, R170 ;  /* 0x000000aa00787245 */ /* 0x000fe40000201400 */
[C---:B------:R-:W-:Y:S02]  /*4be0*/  ISETP.GE.AND P5, PT, R170.reuse, R184, PT ;  /* 0x000000b8aa00720c */ /* 0x040fe40003fa6270 */
[----:B------:R-:W-:Y:S01]  /*4bf0*/  ISETP.GE.AND P3, PT, R170, R2, PT ;  /* 0x00000002aa00720c */ /* 0x000fe20003f66270 */
[----:B------:R-:W-:Y:S01]  /*4c00*/  FFMA.FTZ R104, R120, UR5, R104 ;  /* 0x0000000578687c23 */ /* 0x000fe20008010068 */
[----:B------:R-:W-:Y:S01]  /*4c10*/  I2FP.F32.S32 R170, R170 ;  /* 0x000000aa00aa7245 */ /* 0x000fe20000201400 */
[----:B------:R-:W-:Y:S01]  /*4c20*/  VIADD R120, R140, 0x99 ;  /* 0x000000998c787836 */ /* 0x000fe20000000000 */
[----:B------:R-:W-:-:S02]  /*4c30*/  FSEL R143, R143, -INF , !P6 ;  /* 0xff8000008f8f7808 */ /* 0x000fc40007000000 */
[----:B------:R-:W-:Y:S01]  /*4c40*/  FSEL R163, R111, -INF , !P0 ;  /* 0xff8000006fa37808 */ /* 0x000fe20004000000 */
[----:B------:R-:W-:Y:S01]  /*4c50*/  FFMA.FTZ R170, R170, UR5, R106 ;  /* 0x00000005aaaa7c23 */ /* 0x000fe2000801006a */
[C---:B------:R-:W-:Y:S02]  /*4c60*/  ISETP.GE.AND P6, PT, R173.reuse, R184, PT ;  /* 0x000000b8ad00720c */ /* 0x040fe40003fc6270 */
[----:B------:R-:W-:Y:S02]  /*4c70*/  ISETP.GE.AND P0, PT, R173, R2, PT ;  /* 0x00000002ad00720c */ /* 0x000fe40003f06270 */
[----:B------:R-:W-:Y:S02]  /*4c80*/  I2FP.F32.S32 R173, R173 ;  /* 0x000000ad00ad7245 */ /* 0x000fe40000201400 */
[-C--:B------:R-:W-:Y:S02]  /*4c90*/  I2FP.F32.S32 R106, R109.reuse ;  /* 0x0000006d006a7245 */ /* 0x080fe40000201400 */
[----:B------:R-:W-:Y:S01]  /*4ca0*/  FSEL R137, R104, -INF , !P5 ;  /* 0xff80000068897808 */ /* 0x000fe20006800000 */
[----:B------:R-:W-:Y:S01]  /*4cb0*/  FFMA.FTZ R173, R173, UR5, R102 ;  /* 0x00000005adad7c23 */ /* 0x000fe20008010066 */
[----:B------:R-:W-:Y:S01]  /*4cc0*/  I2FP.F32.S32 R104, R109 ;  /* 0x0000006d00687245 */ /* 0x000fe20000201400 */
[----:B------:R-:W-:Y:S01]  /*4cd0*/  FFMA.FTZ R102, R106, UR5, R101 ;  /* 0x000000056a667c23 */ /* 0x000fe20008010065 */
[----:B------:R-:W-:Y:S01]  /*4ce0*/  FSEL R100, R105, -INF , !P4 ;  /* 0xff80000069647808 */ /* 0x000fe20006000000 */
[----:B------:R-:W-:Y:S01]  /*4cf0*/  VIADD R101, R140, 0x71 ;  /* 0x000000718c657836 */ /* 0x000fe20000000000 */
[----:B------:R-:W-:Y:S01]  /*4d00*/  FSEL R172, R107, -INF , !P2 ;  /* 0xff8000006bac7808 */ /* 0x000fe20005000000 */
[----:B------:R-:W-:Y:S01]  /*4d10*/  FFMA.FTZ R103, R104, UR5, R103 ;  /* 0x0000000568677c23 */ /* 0x000fe20008010067 */
[----:B------:R-:W-:-:S02]  /*4d20*/  ISETP.GE.AND P4, PT, R171, R184, PT ;  /* 0x000000b8ab00720c */ /* 0x000fc40003f86270 */
[----:B------:R-:W-:Y:S02]  /*4d30*/  ISETP.GE.AND P2, PT, R171, R2, PT ;  /* 0x00000002ab00720c */ /* 0x000fe40003f46270 */
[----:B------:R-:W-:Y:S02]  /*4d40*/  I2FP.F32.S32 R171, R171 ;  /* 0x000000ab00ab7245 */ /* 0x000fe40000201400 */
[----:B------:R-:W-:Y:S02]  /*4d50*/  FSEL R148, R148, -INF , !P6 ;  /* 0xff80000094947808 */ /* 0x000fe40007000000 */
[----:B------:R-:W-:Y:S01]  /*4d60*/  FSEL R173, R173, -INF , !P0 ;  /* 0xff800000adad7808 */ /* 0x000fe20004000000 */
[----:B------:R-:W-:Y:S01]  /*4d70*/  FFMA.FTZ R171, R171, UR5, R98 ;  /* 0x00000005abab7c23 */ /* 0x000fe20008010062 */
[----:B------:R-:W-:Y:S02]  /*4d80*/  I2FP.F32.S32 R104, R101 ;  /* 0x0000006500687245 */ /* 0x000fe40000201400 */
[----:B------:R-:W-:-:S02]  /*4d90*/  ISETP.GE.AND P6, PT, R101, R184, PT ;  /* 0x000000b86500720c */ /* 0x000fc40003fc6270 */
[----:B------:R-:W-:Y:S01]  /*4da0*/  ISETP.GE.AND P0, PT, R101, R2, PT ;  /* 0x000000026500720c */ /* 0x000fe20003f06270 */
[----:B------:R-:W-:Y:S01]  /*4db0*/  FFMA.FTZ R98, R104, UR5, R97 ;  /* 0x0000000568627c23 */ /* 0x000fe20008010061 */
[----:B------:R-:W-:Y:S02]  /*4dc0*/  FSEL R170, R170, -INF , !P3 ;  /* 0xff800000aaaa7808 */ /* 0x000fe40005800000 */
[----:B------:R-:W-:Y:S02]  /*4dd0*/  I2FP.F32.S32 R101, R101 ;  /* 0x0000006500657245 */ /* 0x000fe40000201400 */
[C---:B------:R-:W-:Y:S02]  /*4de0*/  ISETP.GE.AND P5, PT, R109.reuse, R184, PT ;  /* 0x000000b86d00720c */ /* 0x040fe40003fa6270 */
[----:B------:R-:W-:Y:S01]  /*4df0*/  ISETP.GE.AND P3, PT, R109, R2, PT ;  /* 0x000000026d00720c */ /* 0x000fe20003f66270 */
[----:B------:R-:W-:Y:S01]  /*4e00*/  FFMA.FTZ R99, R101, UR5, R99 ;  /* 0x0000000565637c23 */ /* 0x000fe20008010063 */
[----:B------:R-:W-:-:S02]  /*4e10*/  FSEL R96, R102, -INF , !P5 ;  /* 0xff80000066607808 */ /* 0x000fc40006800000 */
[----:B------:R-:W-:Y:S02]  /*4e20*/  FSEL R174, R103, -INF , !P3 ;  /* 0xff80000067ae7808 */ /* 0x000fe40005800000 */
[----:B------:R-:W-:Y:S02]  /*4e30*/  FSEL R153, R153, -INF , !P4 ;  /* 0xff80000099997808 */ /* 0x000fe40006000000 */
[----:B------:R-:W-:Y:S02]  /*4e40*/  FSEL R171, R171, -INF , !P2 ;  /* 0xff800000abab7808 */ /* 0x000fe40005000000 */
[----:B------:R-:W-:Y:S02]  /*4e50*/  I2FP.F32.S32 R101, R162 ;  /* 0x000000a200657245 */ /* 0x000fe40000201400 */
[C---:B------:R-:W-:Y:S02]  /*4e60*/  ISETP.GE.AND P5, PT, R162.reuse, R184, PT ;  /* 0x000000b8a200720c */ /* 0x040fe40003fa6270 */
[----:B------:R-:W-:Y:S01]  /*4e70*/  ISETP.GE.AND P3, PT, R162, R2, PT ;  /* 0x00000002a200720c */ /* 0x000fe20003f66270 */
[----:B------:R-:W-:Y:S01]  /*4e80*/  FFMA.FTZ R92, R101, UR5, R92 ;  /* 0x00000005655c7c23 */ /* 0x000fe2000801005c */
[----:B------:R-:W-:-:S02]  /*4e90*/  I2FP.F32.S32 R97, R161 ;  /* 0x000000a100617245 */ /* 0x000fc40000201400 */
[C---:B------:R-:W-:Y:S02]  /*4ea0*/  ISETP.GE.AND P4, PT, R161.reuse, R184, PT ;  /* 0x000000b8a100720c */ /* 0x040fe40003f86270 */
        /* <DEDUP_REMOVED lines=12> */
[----:B------:R-:W-:Y:S02]  /*4f70*/  I2FP.F32.S32 R151, R151 ;  /* 0x0000009700977245 */ /* 0x000fe40000201400 */
[----:B------:R-:W-:Y:S02]  /*4f80*/  FSEL R92, R92, -INF , !P5 ;  /* 0xff8000005c5c7808 */ /* 0x000fe40006800000 */
[----:B------:R-:W-:Y:S01]  /*4f90*/  FSEL R162, R162, -INF , !P3 ;  /* 0xff800000a2a27808 */ /* 0x000fe20005800000 */
[----:B------:R-:W-:Y:S01]  /*4fa0*/  FFMA.FTZ R151, R151, UR5, R90 ;  /* 0x0000000597977c23 */ /* 0x000fe2000801005a */
[----:B------:R-:W-:Y:S01]  /*4fb0*/  I2FP.F32.S32 R94, R150 ;  /* 0x00000096005e7245 */ /* 0x000fe20000201400 */
[----:B------:R-:W-:Y:S01]  /*4fc0*/  VIADD R90, R140, 0x88 ;  /* 0x000000888c5a7836 */ /* 0x000fe20000000000 */
[----:B------:R-:W-:-:S02]  /*4fd0*/  ISETP.GE.AND P5, PT, R150, R184, PT ;  /* 0x000000b89600720c */ /* 0x000fc40003fa6270 */
[----:B------:R-:W-:Y:S01]  /*4fe0*/  ISETP.GE.AND P3, PT, R150, R2, PT ;  /* 0x000000029600720c */ /* 0x000fe20003f66270 */
[----:B------:R-:W-:Y:S01]  /*4ff0*/  FFMA.FTZ R94, R94, UR5, R89 ;  /* 0x000000055e5e7c23 */ /* 0x000fe20008010059 */
        /* <DEDUP_REMOVED lines=14> */
[----:B------:R-:W-:-:S02]  /*50e0*/  ISETP.GE.AND P6, PT, R144, R184, PT ;  /* 0x000000b89000720c */ /* 0x000fc40003fc6270 */
[----:B------:R-:W-:Y:S02]  /*50f0*/  ISETP.GE.AND P0, PT, R144, R2, PT ;  /* 0x000000029000720c */ /* 0x000fe40003f06270 */
[----:B------:R-:W-:Y:S02]  /*5100*/  FSEL R85, R94, -INF , !P5 ;  /* 0xff8000005e557808 */ /* 0x000fe40006800000 */
[----:B------:R-:W-:Y:S02]  /*5110*/  FSEL R150, R150, -INF , !P3 ;  /* 0xff80000096967808 */ /* 0x000fe40005800000 */
[----:B------:R-:W-:Y:S02]  /*5120*/  I2FP.F32.S32 R144, R144 ;  /* 0x0000009000907245 */ /* 0x000fe40000201400 */
[-C--:B------:R-:W-:Y:S02]  /*5130*/  I2FP.F32.S32 R91, R131.reuse ;  /* 0x00000083005b7245 */ /* 0x080fe40000201400 */
[C---:B------:R-:W-:Y:S01]  /*5140*/  ISETP.GE.AND P5, PT, R131.reuse, R184, PT ;  /* 0x000000b88300720c */ /* 0x040fe20003fa6270 */
[----:B------:R-:W-:Y:S01]  /*5150*/  FFMA.FTZ R144, R144, UR5, R87 ;  /* 0x0000000590907c23 */ /* 0x000fe20008010057 */
[----:B------:R-:W-:Y:S01]  /*5160*/  ISETP.GE.AND P3, PT, R131, R2, PT ;  /* 0x000000028300720c */ /* 0x000fe20003f66270 */
[----:B------:R-:W-:Y:S01]  /*5170*/  FFMA.FTZ R80, R91, UR5, R80 ;  /* 0x000000055b507c23 */ /* 0x000fe20008010050 */
[----:B------:R-:W-:-:S02]  /*5180*/  I2FP.F32.S32 R131, R131 ;  /* 0x0000008300837245 */ /* 0x000fc40000201400 */
[----:B------:R-:W-:Y:S02]  /*5190*/  I2FP.F32.S32 R87, R130 ;  /* 0x0000008200577245 */ /* 0x000fe40000201400 */
[----:B------:R-:W-:Y:S01]  /*51a0*/  FSEL R84, R84, -INF , !P4 ;  /* 0xff80000054547808 */ /* 0x000fe20006000000 */
[----:B------:R-:W-:Y:S01]  /*51b0*/  FFMA.FTZ R131, R131, UR5, R82 ;  /* 0x0000000583837c23 */ /* 0x000fe20008010052 */
[----:B------:R-:W-:Y:S01]  /*51c0*/  FSEL R145, R86, -INF , !P2 ;  /* 0xff80000056917808 */ /* 0x000fe20005000000 */
[----:B------:R-:W-:Y:S01]  /*51d0*/  FFMA.FTZ R87, R87, UR5, R81 ;  /* 0x0000000557577c23 */ /* 0x000fe20008010051 */
[C---:B------:R-:W-:Y:S02]  /*51e0*/  ISETP.GE.AND P4, PT, R130.reuse, R184, PT ;  /* 0x000000b88200720c */ /* 0x040fe40003f86270 */
[----:B------:R-:W-:Y:S02]  /*51f0*/  ISETP.GE.AND P2, PT, R130, R2, PT ;  /* 0x000000028200720c */ /* 0x000fe40003f46270 */
[----:B------:R-:W-:-:S02]  /*5200*/  I2FP.F32.S32 R86, R127 ;  /* 0x0000007f00567245 */ /* 0x000fc40000201400 */
[----:B------:R-:W-:Y:S02]  /*5210*/  FSEL R80, R80, -INF , !P5 ;  /* 0xff80000050507808 */ /* 0x000fe40006800000 */
[----:B------:R-:W-:Y:S01]  /*5220*/  FSEL R131, R131, -INF , !P3 ;  /* 0xff80000083837808 */ /* 0x000fe20005800000 */
[----:B------:R-:W-:Y:S01]  /*5230*/  FFMA.FTZ R86, R86, UR5, R76 ;  /* 0x0000000556567c23 */ /* 0x000fe2000801004c */
[----:B------:R-:W-:Y:S02]  /*5240*/  I2FP.F32.S32 R130, R130 ;  /* 0x0000008200827245 */ /* 0x000fe40000201400 */
[----:B------:R-:W-:Y:S01]  /*5250*/  FSEL R81, R90, -INF , !P6 ;  /* 0xff8000005a517808 */ /* 0x000fe20007000000 */
[----:B------:R-:W-:Y:S01]  /*5260*/  VIADD R90, R140, 0x48 ;  /* 0x000000488c5a7836 */ /* 0x000fe20000000000 */
[----:B------:R-:W-:Y:S01]  /*5270*/  FSEL R144, R144, -INF , !P0 ;  /* 0xff80000090907808 */ /* 0x000fe20004000000 */
[----:B------:R-:W-:Y:S01]  /*5280*/  FFMA.FTZ R130, R130, UR5, R83 ;  /* 0x0000000582827c23 */ /* 0x000fe20008010053 */
[----:B------:R-:W-:Y:S01]  /*5290*/  I2FP.F32.S32 R82, R120 ;  /* 0x0000007800527245 */ /* 0x000fe20000201400 */
[----:B------:R-:W-:Y:S01]  /*52a0*/  VIADD R83, R140, 0x49 ;  /* 0x000000498c537836 */ /* 0x000fe20000000000 */
[----:B------:R-:W-:-:S02]  /*52b0*/  ISETP.GE.AND P5, PT, R120, R184, PT ;  /* 0x000000b87800720c */ /* 0x000fc40003fa6270 */
[----:B------:R-:W-:Y:S01]  /*52c0*/  ISETP.GE.AND P3, PT, R120, R2, PT ;  /* 0x000000027800720c */ /* 0x000fe20003f66270 */
[----:B------:R-:W-:Y:S01]  /*52d0*/  FFMA.FTZ R76, R82, UR5, R77 ;  /* 0x00000005524c7c23 */ /* 0x000fe2000801004d */
[C---:B------:R-:W-:Y:S01]  /*52e0*/  ISETP.GE.AND P6, PT, R127.reuse, R184, PT ;  /* 0x000000b87f00720c */ /* 0x040fe20003fc6270 */
[----:B------:R-:W-:Y:S01]  /*52f0*/  VIADD R77, R140, 0xa0 ;  /* 0x000000a08c4d7836 */ /* 0x000fe20000000000 */
[----:B------:R-:W-:Y:S02]  /*5300*/  ISETP.GE.AND P0, PT, R127, R2, PT ;  /* 0x000000027f00720c */ /* 0x000fe40003f06270 */
[----:B------:R-:W-:Y:S02]  /*5310*/  I2FP.F32.S32 R120, R120 ;  /* 0x0000007800787245 */ /* 0x000fe40000201400 */
[----:B------:R-:W-:Y:S02]  /*5320*/  I2FP.F32.S32 R127, R127 ;  /* 0x0000007f007f7245 */ /* 0x000fe40000201400 */
[----:B------:R-:W-:Y:S01]  /*5330*/  FSEL R130, R130, -INF , !P2 ;  /* 0xff80000082827808 */ /* 0x000fe20005000000 */
[----:B------:R-:W-:Y:S01]  /*5340*/  FFMA.FTZ R120, R120, UR5, R79 ;  /* 0x0000000578787c23 */ /* 0x000fe2000801004f */
[----:B------:R-:W-:Y:S01]  /*5350*/  I2FP.F32.S32 R82, R77 ;  /* 0x0000004d00527245 */ /* 0x000fe20000201400 */
[----:B------:R-:W-:Y:S01]  /*5360*/  FFMA.FTZ R127, R127, UR5, R78 ;  /* 0x000000057f7f7c23 */ /* 0x000fe2000801004e */
[----:B------:R-:W-:Y:S01]  /*5370*/  FSEL R78, R87, -INF , !P4 ;  /* 0xff800000574e7808 */ /* 0x000fe20006000000 */
[----:B------:R-:W-:Y:S01]  /*5380*/  VIADD R87, R140, 0x50 ;  /* 0x000000508c577836 */ /* 0x000fe20000000000 */
[C---:B------:R-:W-:Y:S01]  /*5390*/  ISETP.GE.AND P4, PT, R77.reuse, R184, PT ;  /* 0x000000b84d00720c */ /* 0x040fe20003f86270 */
[----:B------:R-:W-:Y:S01]  /*53a0*/  FFMA.FTZ R72, R82, UR5, R72 ;  /* 0x0000000552487c23 */ /* 0x000fe20008010048 */
[----:B------:R-:W-:-:S02]  /*53b0*/  ISETP.GE.AND P2, PT, R77, R2, PT ;  /* 0x000000024d00720c */ /* 0x000fc40003f46270 */
[----:B------:R-:W-:Y:S02]  /*53c0*/  I2FP.F32.S32 R79, R77 ;  /* 0x0000004d004f7245 */ /* 0x000fe40000201400 */
[----:B------:R-:W-:Y:S02]  /*53d0*/  FSEL R76, R76, -INF , !P5 ;  /* 0xff8000004c4c7808 */ /* 0x000fe40006800000 */
[----:B------:R-:W-:Y:S01]  /*53e0*/  FSEL R120, R120, -INF , !P3 ;  /* 0xff80000078787808 */ /* 0x000fe20005800000 */
[----:B------:R-:W-:Y:S01]  /*53f0*/  FFMA.FTZ R74, R79, UR5, R74 ;  /* 0x000000054f4a7c23 */ /* 0x000fe2000801004a */
[----:B------:R-:W-:Y:S01]  /*5400*/  FSEL R77, R86, -INF , !P6 ;  /* 0xff800000564d7808 */ /* 0x000fe20007000000 */
[----:B------:R-:W-:Y:S01]  /*5410*/  VIADD R86, R140, 0x51 ;  /* 0x000000518c567836 */ /* 0x000fe20000000000 */
[----:B------:R-:W-:Y:S02]  /*5420*/  FSEL R127, R127, -INF , !P0 ;  /* 0xff8000007f7f7808 */ /* 0x000fe40004000000 */
[----:B------:R-:W-:-:S02]  /*5430*/  ISETP.GE.AND P5, PT, R83, R184, PT ;  /* 0x000000b85300720c */ /* 0x000fc40003fa6270 */
[----:B------:R-:W-:Y:S02]  /*5440*/  ISETP.GE.AND P3, PT, R83, R2, PT ;  /* 0x000000025300720c */ /* 0x000fe40003f66270 */
[C---:B------:R-:W-:Y:S02]  /*5450*/  ISETP.GE.AND P6, PT, R90.reuse, R184, PT ;  /* 0x000000b85a00720c */ /* 0x040fe40003fc6270 */
[----:B------:R-:W-:Y:S02]  /*5460*/  ISETP.GE.AND P0, PT, R90, R2, PT ;  /* 0x000000025a00720c */ /* 0x000fe40003f06270 */
[----:B------:R-:W-:Y:S02]  /*5470*/  I2FP.F32.S32 R83, R83 ;  /* 0x0000005300537245 */ /* 0x000fe40000201400 */
[----:B------:R-:W-:Y:S02]  /*5480*/  I2FP.F32.S32 R90, R90 ;  /* 0x0000005a005a7245 */ /* 0x000fe40000201400 */
[----:B------:R-:W-:Y:S01]  /*5490*/  FSEL R72, R72, -INF , !P4 ;  /* 0xff80000048487808 */ /* 0x000fe20006000000 */
[C---:B------:R-:W-:Y:S01]  /*54a0*/  FFMA.FTZ R79, R83.reuse, UR5, R117 ;  /* 0x00000005534f7c23 */ /* 0x040fe20008010075 */
[----:B------:R-:W-:Y:S01]  /*54b0*/  FFMA.FTZ R119, R83, UR5, R119 ;  /* 0x0000000553777c23 */ /* 0x000fe20008010077 */
[C---:B------:R-:W-:Y:S01]  /*54c0*/  FFMA.FTZ R82, R90.reuse, UR5, R116 ;  /* 0x000000055a527c23 */ /* 0x040fe20008010074 */
[----:B------:R-:W-:Y:S01]  /*54d0*/  FFMA.FTZ R118, R90, UR5, R118 ;  /* 0x000000055a767c23 */ /* 0x000fe20008010076 */
[C---:B------:R-:W-:Y:S01]  /*54e0*/  VIADD R83, R140.reuse, 0xa1 ;  /* 0x000000a18c537836 */ /* 0x040fe20000000000 */
[----:B------:R-:W-:Y:S01]  /*54f0*/  FSEL R79, R79, -INF , !P5 ;  /* 0xff8000004f4f7808 */ /* 0x000fe20006800000 */
[----:B------:R-:W-:Y:S01]  /*5500*/  VIADD R90, R140, 0xa9 ;  /* 0x000000a98c5a7836 */ /* 0x000fe20000000000 */
[----:B------:R-:W-:-:S02]  /*5510*/  FSEL R149, R119, -INF , !P3 ;  /* 0xff80000077957808 */ /* 0x000fc40005800000 */
[----:B------:R-:W-:Y:S02]  /*5520*/  FSEL R116, R74, -INF , !P2 ;  /* 0xff8000004a747808 */ /* 0x000fe40005000000 */
[----:B------:R-:W-:Y:S02]  /*5530*/  FSEL R82, R82, -INF , !P6 ;  /* 0xff80000052527808 */ /* 0x000fe40007000000 */
[----:B------:R-:W-:Y:S02]  /*5540*/  FSEL R175, R118, -INF , !P0 ;  /* 0xff80000076af7808 */ /* 0x000fe40004000000 */
[C---:B------:R-:W-:Y:S02]  /*5550*/  ISETP.GE.AND P5, PT, R83.reuse, R184, PT ;  /* 0x000000b85300720c */ /* 0x040fe40003fa6270 */
[----:B------:R-:W-:Y:S02]  /*5560*/  ISETP.GE.AND P3, PT, R83, R2, PT ;  /* 0x000000025300720c */ /* 0x000fe40003f66270 */
[----:B------:R-:W-:-:S02]  /*5570*/  I2FP.F32.S32 R74, R87 ;  /* 0x00000057004a7245 */ /* 0x000fc40000201400 */
[C---:B------:R-:W-:Y:S02]  /*5580*/  ISETP.GE.AND P6, PT, R86.reuse, R184, PT ;  /* 0x000000b85600720c */ /* 0x040fe40003fc6270 */
[----:B------:R-:W-:Y:S01]  /*5590*/  ISETP.GE.AND P0, PT, R86, R2, PT ;  /* 0x000000025600720c */ /* 0x000fe20003f06270 */
[C---:B------:R-:W-:Y:S01]  /*55a0*/  FFMA.FTZ R112, R74.reuse, UR5, R112 ;  /* 0x000000054a707c23 */ /* 0x040fe20008010070 */
[----:B------:R-:W-:Y:S01]  /*55b0*/  I2FP.F32.S32 R83, R83 ;  /* 0x0000005300537245 */ /* 0x000fe20000201400 */
[----:B------:R-:W-:Y:S01]  /*55c0*/  FFMA.FTZ R114, R74, UR5, R114 ;  /* 0x000000054a727c23 */ /* 0x000fe20008010072 */
[----:B------:R-:W-:Y:S01]  /*55d0*/  I2FP.F32.S32 R86, R86 ;  /* 0x0000005600567245 */ /* 0x000fe20000201400 */
[----:B------:R-:W-:Y:S01]  /*55e0*/  VIADD R74, R140, 0xb0 ;  /* 0x000000b08c4a7836 */ /* 0x000fe20000000000 */
[----:B------:R-:W-:Y:S01]  /*55f0*/  ISETP.GE.AND P4, PT, R87, R184, PT ;  /* 0x000000b85700720c */ /* 0x000fe20003f86270 */
[----:B------:R-:W-:Y:S01]  /*5600*/  FFMA.FTZ R73, R83, UR5, R73 ;  /* 0x0000000553497c23 */ /* 0x000fe20008010049 */
[----:B------:R-:W-:Y:S01]  /*5610*/  ISETP.GE.AND P2, PT, R87, R2, PT ;  /* 0x000000025700720c */ /* 0x000fe20003f46270 */
[----:B------:R-:W-:Y:S01]  /*5620*/  FFMA.FTZ R75, R83, UR5, R75 ;  /* 0x00000005534b7c23 */ /* 0x000fe2000801004b */
[C---:B------:R-:W-:Y:S01]  /*5630*/  FFMA.FTZ R113, R86.reuse, UR5, R113 ;  /* 0x0000000556717c23 */ /* 0x040fe20008010071 */
[----:B------:R-:W-:Y:S01]  /*5640*/  FFMA.FTZ R115, R86, UR5, R115 ;  /* 0x0000000556737c23 */ /* 0x000fe20008010073 */
[----:B------:R-:W-:Y:S01]  /*5650*/  VIADD R87, R140, 0xa8 ;  /* 0x000000a88c577836 */ /* 0x000fe20000000000 */
[----:B------:R-:W-:-:S02]  /*5660*/  FSEL R86, R112, -INF , !P4 ;  /* 0xff80000070567808 */ /* 0x000fc40006000000 */
[----:B------:R-:W-:Y:S02]  /*5670*/  FSEL R160, R114, -INF , !P2 ;  /* 0xff80000072a07808 */ /* 0x000fe40005000000 */
[----:B------:R-:W-:Y:S02]  /*5680*/  FSEL R73, R73, -INF , !P5 ;  /* 0xff80000049497808 */ /* 0x000fe40006800000 */
[----:B------:R-:W-:Y:S02]  /*5690*/  FSEL R117, R75, -INF , !P3 ;  /* 0xff8000004b757808 */ /* 0x000fe40005800000 */
[C---:B------:R-:W-:Y:S02]  /*56a0*/  ISETP.GE.AND P4, PT, R87.reuse, R184, PT ;  /* 0x000000b85700720c */ /* 0x040fe40003f86270 */
[----:B------:R-:W-:Y:S02]  /*56b0*/  ISETP.GE.AND P2, PT, R87, R2, PT ;  /* 0x000000025700720c */ /* 0x000fe40003f46270 */
[----:B------:R-:W-:-:S02]  /*56c0*/  FSEL R83, R113, -INF , !P6 ;  /* 0xff80000071537808 */ /* 0x000fc40007000000 */
[----:B------:R-:W-:Y:S02]  /*56d0*/  FSEL R156, R115, -INF , !P0 ;  /* 0xff800000739c7808 */ /* 0x000fe40004000000 */
[C---:B------:R-:W-:Y:S02]  /*56e0*/  ISETP.GE.AND P5, PT, R74.reuse, R184, PT ;  /* 0x000000b84a00720c */ /* 0x040fe40003fa6270 */
[----:B------:R-:W-:Y:S02]  /*56f0*/  ISETP.GE.AND P3, PT, R74, R2, PT ;  /* 0x000000024a00720c */ /* 0x000fe40003f66270 */
[----:B------:R-:W-:Y:S02]  /*5700*/  I2FP.F32.S32 R87, R87 ;  /* 0x0000005700577245 */ /* 0x000fe40000201400 */
[C---:B------:R-:W-:Y:S02]  /*5710*/  ISETP.GE.AND P6, PT, R90.reuse, R184, PT ;  /* 0x000000b85a00720c */ /* 0x040fe40003fc6270 */
[----:B------:R-:W-:Y:S01]  /*5720*/  ISETP.GE.AND P0, PT, R90, R2, PT ;  /* 0x000000025a00720c */ /* 0x000fe20003f06270 */
[C---:B------:R-:W-:Y:S01]  /*5730*/  FFMA.FTZ R68, R87.reuse, UR5, R68 ;  /* 0x0000000557447c23 */ /* 0x040fe20008010044 */
[----:B------:R-:W-:Y:S01]  /*5740*/  I2FP.F32.S32 R74, R74 ;  /* 0x0000004a004a7245 */ /* 0x000fe20000201400 */
[----:B------:R-:W-:Y:S01]  /*5750*/  FFMA.FTZ R115, R87, UR5, R70 ;  /* 0x0000000557737c23 */ /* 0x000fe20008010046 */
[----:B------:R-:W-:Y:S01]  /*5760*/  I2FP.F32.S32 R90, R90 ;  /* 0x0000005a005a7245 */ /* 0x000fe20000201400 */
[----:B------:R-:W-:Y:S01]  /*5770*/  VIADD R87, R140, 0xb8 ;  /* 0x000000b88c577836 */ /* 0x000fe20000000000 */
[----:B------:R-:W-:Y:S01]  /*5780*/  FSEL R70, R68, -INF , !P4 ;  /* 0xff80000044467808 */ /* 0x000fe20006000000 */
[C---:B------:R-:W-:Y:S01]  /*5790*/  FFMA.FTZ R75, R74.reuse, UR5, R64 ;  /* 0x000000054a4b7c23 */ /* 0x040fe20008010040 */
[----:B------:R-:W-:Y:S01]  /*57a0*/  FFMA.FTZ R66, R74, UR5, R66 ;  /* 0x000000054a427c23 */ /* 0x000fe20008010042 */
[----:B------:R-:W-:Y:S01]  /*57b0*/  FFMA.FTZ R71, R90, UR5, R71 ;  /* 0x000000055a477c23 */ /* 0x000fe20008010047 */
[C---:B------:R-:W-:Y:S01]  /*57c0*/  VIADD R74, R140.reuse, 0xb1 ;  /* 0x000000b18c4a7836 */ /* 0x040fe20000000000 */
[----:B------:R-:W-:Y:S01]  /*57d0*/  FSEL R115, R115, -INF , !P2 ;  /* 0xff80000073737808 */ /* 0x000fe20005000000 */
[----:B------:R-:W-:Y:S01]  /*57e0*/  VIADD R64, R140, 0xb9 ;  /* 0x000000b98c407836 */ /* 0x000fe20000000000 */
[----:B------:R-:W-:Y:S01]  /*57f0*/  FSEL R68, R75, -INF , !P5 ;  /* 0xff8000004b447808 */ /* 0x000fe20006800000 */
[----:B------:R-:W-:Y:S01]  /*5800*/  FFMA.FTZ R69, R90, UR5, R69 ;  /* 0x000000055a457c23 */ /* 0x000fe20008010045 */
[----:B------:R-:W-:-:S02]  /*5810*/  ISETP.GE.AND P4, PT, R74, R184, PT ;  /* 0x000000b84a00720c */ /* 0x000fc40003f86270 */
[----:B------:R-:W-:Y:S02]  /*5820*/  ISETP.GE.AND P2, PT, R74, R2, PT ;  /* 0x000000024a00720c */ /* 0x000fe40003f46270 */
[----:B------:R-:W-:Y:S02]  /*5830*/  FSEL R110, R71, -INF , !P0 ;  /* 0xff800000476e7808 */ /* 0x000fe40004000000 */
[----:B------:R-:W-:Y:S02]  /*5840*/  I2FP.F32.S32 R74, R74 ;  /* 0x0000004a004a7245 */ /* 0x000fe40000201400 */
[----:B------:R-:W-:Y:S02]  /*5850*/  I2FP.F32.S32 R71, R87 ;  /* 0x0000005700477245 */ /* 0x000fe40000201400 */
[----:B------:R-:W-:Y:S01]  /*5860*/  FSEL R103, R66, -INF , !P3 ;  /* 0xff80000042677808 */ /* 0x000fe20005800000 */
[----:B------:R-:W-:Y:S01]  /*5870*/  FFMA.FTZ R65, R74, UR5, R65 ;  /* 0x000000054a417c23 */ /* 0x000fe20008010041 */
[----:B------:R-:W-:Y:S01]  /*5880*/  ISETP.GE.AND P5, PT, R64, R184, PT ;  /* 0x000000b84000720c */ /* 0x000fe20003fa6270 */
[----:B------:R-:W-:Y:S01]  /*5890*/  FFMA.FTZ R67, R74, UR5, R67 ;  /* 0x000000054a437c23 */ /* 0x000fe20008010043 */
[----:B------:R-:W-:Y:S01]  /*58a0*/  ISETP.GE.AND P3, PT, R64, R2, PT ;  /* 0x000000024000720c */ /* 0x000fe20003f66270 */
[C---:B------:R-:W-:Y:S01]  /*58b0*/  FFMA.FTZ R60, R71.reuse, UR5, R60 ;  /* 0x00000005473c7c23 */ /* 0x040fe2000801003c */
[----:B------:R-:W-:Y:S01]  /*58c0*/  I2FP.F32.S32 R64, R64 ;  /* 0x0000004000407245 */ /* 0x000fe20000201400 */
[----:B------:R-:W-:Y:S01]  /*58d0*/  FFMA.FTZ R62, R71, UR5, R62 ;  /* 0x00000005473e7c23 */ /* 0x000fe2000801003e */
[C---:B------:R-:W-:Y:S01]  /*58e0*/  VIADD R71, R140.reuse, 0xc0 ;  /* 0x000000c08c477836 */ /* 0x040fe20000000000 */
[----:B------:R-:W-:Y:S01]  /*58f0*/  FSEL R69, R69, -INF , !P6 ;  /* 0xff80000045457808 */ /* 0x000fe20007000000 */
[----:B------:R-:W-:-:S02]  /*5900*/  VIADD R66, R140, 0xc1 ;  /* 0x000000c18c427836 */ /* 0x000fc40000000000 */
[C---:B------:R-:W-:Y:S01]  /*5910*/  FFMA.FTZ R61, R64.reuse, UR5, R61 ;  /* 0x00000005403d7c23 */ /* 0x040fe2000801003d */
[-C--:B------:R-:W-:Y:S01]  /*5920*/  ISETP.GE.AND P6, PT, R87, R184.reuse, PT ;  /* 0x000000b85700720c */ /* 0x080fe20003fc6270 */
[----:B------:R-:W-:Y:S01]  /*5930*/  FFMA.FTZ R64, R64, UR5, R63 ;  /* 0x0000000540407c23 */ /* 0x000fe2000801003f */
[----:B------:R-:W-:Y:S01]  /*5940*/  VIADD R63, R140, 0xc8 ;  /* 0x000000c88c3f7836 */ /* 0x000fe20000000000 */
[----:B------:R-:W-:Y:S02]  /*5950*/  FSEL R74, R65, -INF , !P4 ;  /* 0xff800000414a7808 */ /* 0x000fe40006000000 */
[----:B------:R-:W-:Y:S02]  /*5960*/  FSEL R104, R67, -INF , !P2 ;  /* 0xff80000043687808 */ /* 0x000fe40005000000 */
[C---:B------:R-:W-:Y:S02]  /*5970*/  ISETP.GE.AND P4, PT, R71.reuse, R184, PT ;  /* 0x000000b84700720c */ /* 0x040fe40003f86270 */
[----:B------:R-:W-:-:S02]  /*5980*/  ISETP.GE.AND P2, PT, R71, R2, PT ;  /* 0x000000024700720c */ /* 0x000fc40003f46270 */
[----:B------:R-:W-:Y:S02]  /*5990*/  I2FP.F32.S32 R65, R71 ;  /* 0x0000004700417245 */ /* 0x000fe40000201400 */
[----:B------:R-:W-:Y:S02]  /*59a0*/  FSEL R71, R60, -INF , !P6 ;  /* 0xff8000003c477808 */ /* 0x000fe40007000000 */
[----:B------:R-:W-:Y:S01]  /*59b0*/  ISETP.GE.AND P0, PT, R87, R2, PT ;  /* 0x000000025700720c */ /* 0x000fe20003f06270 */
[----:B------:R-:W-:Y:S01]  /*59c0*/  FFMA.FTZ R56, R65, UR5, R56 ;  /* 0x0000000541387c23 */ /* 0x000fe20008010038 */
[----:B------:R-:W-:Y:S01]  /*59d0*/  FSEL R61, R61, -INF , !P5 ;  /* 0xff8000003d3d7808 */ /* 0x000fe20006800000 */
[----:B------:R-:W-:Y:S01]  /*59e0*/  FFMA.FTZ R58, R65, UR5, R58 ;  /* 0x00000005413a7c23 */ /* 0x000fe2000801003a */
[----:B------:R-:W-:Y:S01]  /*59f0*/  FSEL R60, R64, -INF , !P3 ;  /* 0xff800000403c7808 */ /* 0x000fe20005800000 */
[----:B------:R-:W-:Y:S01]  /*5a00*/  VIADD R65, R140, 0xc9 ;  /* 0x000000c98c417836 */ /* 0x000fe20000000000 */
[----:B------:R-:W-:-:S02]  /*5a10*/  ISETP.GE.AND P5, PT, R63, R184, PT ;  /* 0x000000b83f00720c */ /* 0x000fc40003fa6270 */
[----:B------:R-:W-:Y:S02]  /*5a20*/  ISETP.GE.AND P3, PT, R63, R2, PT ;  /* 0x000000023f00720c */ /* 0x000fe40003f66270 */
[----:B------:R-:W-:Y:S02]  /*5a30*/  I2FP.F32.S32 R63, R63 ;  /* 0x0000003f003f7245 */ /* 0x000fe40000201400 */
[----:B------:R-:W-:Y:S02]  /*5a40*/  FSEL R99, R62, -INF , !P0 ;  /* 0xff8000003e637808 */ /* 0x000fe40004000000 */
[----:B------:R-:W-:Y:S01]  /*5a50*/  I2FP.F32.S32 R62, R66 ;  /* 0x00000042003e7245 */ /* 0x000fe20000201400 */
[C---:B------:R-:W-:Y:S01]  /*5a60*/  FFMA.FTZ R52, R63.reuse, UR5, R52 ;  /* 0x000000053f347c23 */ /* 0x040fe20008010034 */
[----:B------:R-:W-:Y:S01]  /*5a70*/  FFMA.FTZ R64, R63, UR5, R54 ;  /* 0x000000053f407c23 */ /* 0x000fe20008010036 */
[----:B------:R-:W-:Y:S01]  /*5a80*/  VIADD R63, R140, 0xd1 ;  /* 0x000000d18c3f7836 */ /* 0x000fe20000000000 */
[----:B------:R-:W-:Y:S01]  /*5a90*/  ISETP.GE.AND P6, PT, R66, R184, PT ;  /* 0x000000b84200720c */ /* 0x000fe20003fc6270 */
[----:B------:R-:W-:Y:S01]  /*5aa0*/  FFMA.FTZ R57, R62, UR5, R57 ;  /* 0x000000053e397c23 */ /* 0x000fe20008010039 */
[----:B------:R-:W-:Y:S01]  /*5ab0*/  ISETP.GE.AND P0, PT, R66, R2, PT ;  /* 0x000000024200720c */ /* 0x000fe20003f06270 */
[----:B------:R-:W-:Y:S01]  /*5ac0*/  VIADD R66, R140, 0xd0 ;  /* 0x000000d08c427836 */ /* 0x000fe20000000000 */
[----:B------:R-:W-:Y:S01]  /*5ad0*/  FSEL R75, R56, -INF , !P4 ;  /* 0xff800000384b7808 */ /* 0x000fe20006000000 */
[----:B------:R-:W-:Y:S01]  /*5ae0*/  FFMA.FTZ R62, R62, UR5, R59 ;  /* 0x000000053e3e7c23 */ /* 0x000fe2000801003b */
[----:B------:R-:W-:-:S02]  /*5af0*/  FSEL R56, R58, -INF , !P2 ;  /* 0xff8000003a387808 */ /* 0x000fc40005000000 */
[----:B------:R-:W-:Y:S02]  /*5b00*/  FSEL R58, R52, -INF , !P5 ;  /* 0xff800000343a7808 */ /* 0x000fe40006800000 */
[----:B------:R-:W-:Y:S02]  /*5b10*/  FSEL R52, R64, -INF , !P3 ;  /* 0xff80000040347808 */ /* 0x000fe40005800000 */
[C---:B------:R-:W-:Y:S02]  /*5b20*/  ISETP.GE.AND P4, PT, R65.reuse, R184, PT ;  /* 0x000000b84100720c */ /* 0x040fe40003f86270 */
[----:B------:R-:W-:Y:S02]  /*5b30*/  ISETP.GE.AND P2, PT, R65, R2, PT ;  /* 0x000000024100720c */ /* 0x000fe40003f46270 */
[C---:B------:R-:W-:Y:S02]  /*5b40*/  ISETP.GE.AND P5, PT, R63.reuse, R184, PT ;  /* 0x000000b83f00720c */ /* 0x040fe40003fa6270 */
[----:B------:R-:W-:-:S02]  /*5b50*/  ISETP.GE.AND P3, PT, R63, R2, PT ;  /* 0x000000023f00720c */ /* 0x000fc40003f66270 */
[----:B------:R-:W-:Y:S02]  /*5b60*/  I2FP.F32.S32 R65, R65 ;  /* 0x0000004100417245 */ /* 0x000fe40000201400 */
[----:B------:R-:W-:Y:S02]  /*5b70*/  FSEL R59, R57, -INF , !P6 ;  /* 0xff800000393b7808 */ /* 0x000fe40007000000 */
[----:B------:R-:W-:Y:S01]  /*5b80*/  I2FP.F32.S32 R63, R63 ;  /* 0x0000003f003f7245 */ /* 0x000fe20000201400 */
[C---:B------:R-:W-:Y:S01]  /*5b90*/  FFMA.FTZ R53, R65.reuse, UR5, R53 ;  /* 0x0000000541357c23 */ /* 0x040fe20008010035 */
[----:B------:R-:W-:Y:S01]  /*5ba0*/  I2FP.F32.S32 R57, R66 ;  /* 0x0000004200397245 */ /* 0x000fe20000201400 */
[----:B------:R-:W-:Y:S01]  /*5bb0*/  FFMA.FTZ R55, R65, UR5, R55 ;  /* 0x0000000541377c23 */ /* 0x000fe20008010037 */
[----:B------:R-:W-:Y:S01]  /*5bc0*/  FSEL R54, R62, -INF , !P0 ;  /* 0xff8000003e367808 */ /* 0x000fe20004000000 */
[----:B------:R-:W-:Y:S01]  /*5bd0*/  FFMA.FTZ R64, R63, UR5, R49 ;  /* 0x000000053f407c23 */ /* 0x000fe20008010031 */
[----:B------:R-:W-:-:S02]  /*5be0*/  VIADD R49, R140, 0xd8 ;  /* 0x000000d88c317836 */ /* 0x000fc40000000000 */
[C---:B------:R-:W-:Y:S01]  /*5bf0*/  FFMA.FTZ R48, R57.reuse, UR5, R48 ;  /* 0x0000000539307c23 */ /* 0x040fe20008010030 */
[----:B------:R-:W-:Y:S01]  /*5c00*/  FFMA.FTZ R57, R57, UR5, R50 ;  /* 0x0000000539397c23 */ /* 0x000fe20008010032 */
[----:B------:R-:W-:Y:S01]  /*5c10*/  FFMA.FTZ R63, R63, UR5, R51 ;  /* 0x000000053f3f7c23 */ /* 0x000fe20008010033 */
[----:B------:R-:W-:Y:S01]  /*5c20*/  ISETP.GE.AND P6, PT, R66, R184, PT ;  /* 0x000000b84200720c */ /* 0x000fe20003fc6270 */
[----:B------:R-:W-:Y:S01]  /*5c30*/  VIADD R51, R140, 0xd9 ;  /* 0x000000d98c337836 */ /* 0x000fe20000000000 */
[----:B------:R-:W-:Y:S01]  /*5c40*/  ISETP.GE.AND P0, PT, R66, R2, PT ;  /* 0x000000024200720c */ /* 0x000fe20003f06270 */
[----:B------:R-:W-:Y:S01]  /*5c50*/  VIADD R62, R140, 0xe0 ;  /* 0x000000e08c3e7836 */ /* 0x000fe20000000000 */
[----:B------:R-:W-:Y:S02]  /*5c60*/  FSEL R158, R53, -INF , !P4 ;  /* 0xff800000359e7808 */ /* 0x000fe40006000000 */
[----:B------:R-:W-:Y:S02]  /*5c70*/  FSEL R50, R55, -INF , !P2 ;  /* 0xff80000037327808 */ /* 0x000fe40005000000 */
[----:B------:R-:W-:-:S02]  /*5c80*/  ISETP.GE.AND P4, PT, R49, R184, PT ;  /* 0x000000b83100720c */ /* 0x000fc40003f86270 */
[----:B------:R-:W-:Y:S02]  /*5c90*/  ISETP.GE.AND P2, PT, R49, R2, PT ;  /* 0x000000023100720c */ /* 0x000fe40003f46270 */
[----:B------:R-:W-:Y:S02]  /*5ca0*/  I2FP.F32.S32 R53, R49 ;  /* 0x0000003100357245 */ /* 0x000fe40000201400 */
[----:B------:R-:W-:Y:S02]  /*5cb0*/  FSEL R157, R48, -INF , !P6 ;  /* 0xff800000309d7808 */ /* 0x000fe40007000000 */
[----:B------:R-:W-:Y:S01]  /*5cc0*/  FSEL R49, R57, -INF , !P0 ;  /* 0xff80000039317808 */ /* 0x000fe20004000000 */
[----:B------:R-:W-:Y:S01]  /*5cd0*/  FFMA.FTZ R44, R53, UR5, R44 ;  /* 0x00000005352c7c23 */ /* 0x000fe2000801002c */
[----:B------:R-:W-:Y:S01]  /*5ce0*/  ISETP.GE.AND P6, PT, R51, R184, PT ;  /* 0x000000b83300720c */ /* 0x000fe20003fc6270 */
[----:B------:R-:W-:Y:S01]  /*5cf0*/  FFMA.FTZ R46, R53, UR5, R46 ;  /* 0x00000005352e7c23 */ /* 0x000fe2000801002e */
[----:B------:R-:W-:Y:S01]  /*5d00*/  ISETP.GE.AND P0, PT, R51, R2, PT ;  /* 0x000000023300720c */ /* 0x000fe20003f06270 */
[----:B------:R-:W-:Y:S01]  /*5d10*/  VIADD R57, R140, 0xe1 ;  /* 0x000000e18c397836 */ /* 0x000fe20000000000 */
[----:B------:R-:W-:-:S02]  /*5d20*/  I2FP.F32.S32 R55, R51 ;  /* 0x0000003300377245 */ /* 0x000fc40000201400 */
[----:B------:R-:W-:Y:S02]  /*5d30*/  FSEL R51, R64, -INF , !P5 ;  /* 0xff80000040337808 */ /* 0x000fe40006800000 */
[----:B------:R-:W-:Y:S01]  /*5d40*/  FSEL R48, R63, -INF , !P3 ;  /* 0xff8000003f307808 */ /* 0x000fe20005800000 */
[C---:B------:R-:W-:Y:S01]  /*5d50*/  FFMA.FTZ R45, R55.reuse, UR5, R45 ;  /* 0x00000005372d7c23 */ /* 0x040fe2000801002d */
[C---:B------:R-:W-:Y:S01]  /*5d60*/  ISETP.GE.AND P5, PT, R62.reuse, R184, PT ;  /* 0x000000b83e00720c */ /* 0x040fe20003fa6270 */
[----:B------:R-:W-:Y:S01]  /*5d70*/  FFMA.FTZ R55, R55, UR5, R47 ;  /* 0x0000000537377c23 */ /* 0x000fe2000801002f */
[----:B------:R-:W-:Y:S02]  /*5d80*/  ISETP.GE.AND P3, PT, R62, R2, PT ;  /* 0x000000023e00720c */ /* 0x000fe40003f66270 */
[----:B------:R-:W-:Y:S02]  /*5d90*/  I2FP.F32.S32 R62, R62 ;  /* 0x0000003e003e7245 */ /* 0x000fe40000201400 */
[----:B------:R-:W-:-:S02]  /*5da0*/  FSEL R47, R45, -INF , !P6 ;  /* 0xff8000002d2f7808 */ /* 0x000fc40007000000 */
[----:B------:R-:W-:Y:S01]  /*5db0*/  FSEL R45, R55, -INF , !P0 ;  /* 0xff800000372d7808 */ /* 0x000fe20004000000 */
[C---:B------:R-:W-:Y:S01]  /*5dc0*/  FFMA.FTZ R53, R62.reuse, UR5, R40 ;  /* 0x000000053e357c23 */ /* 0x040fe20008010028 */
[----:B------:R-:W-:Y:S01]  /*5dd0*/  FFMA.FTZ R62, R62, UR5, R42 ;  /* 0x000000053e3e7c23 */ /* 0x000fe2000801002a */
[----:B------:R-:W-:Y:S01]  /*5de0*/  VIADD R42, R140, 0xe8 ;  /* 0x000000e88c2a7836 */ /* 0x000fe20000000000 */
[----:B------:R-:W-:Y:S01]  /*5df0*/  FSEL R164, R44, -INF , !P4 ;  /* 0xff8000002ca47808 */ /* 0x000fe20006000000 */
[----:B------:R-:W-:Y:S01]  /*5e00*/  VIADD R40, R140, 0xe9 ;  /* 0x000000e98c287836 */ /* 0x000fe20000000000 */
[----:B------:R-:W-:Y:S02]  /*5e10*/  FSEL R46, R46, -INF , !P2 ;  /* 0xff8000002e2e7808 */ /* 0x000fe40005000000 */
[----:B------:R-:W-:Y:S02]  /*5e20*/  I2FP.F32.S32 R55, R42 ;  /* 0x0000002a00377245 */ /* 0x000fe40000201400 */
[----:B------:R-:W-:-:S02]  /*5e30*/  ISETP.GE.AND P4, PT, R57, R184, PT ;  /* 0x000000b83900720c */ /* 0x000fc40003f86270 */
[----:B------:R-:W-:Y:S01]  /*5e40*/  ISETP.GE.AND P2, PT, R57, R2, PT ;  /* 0x000000023900720c */ /* 0x000fe20003f46270 */
[C---:B------:R-:W-:Y:S01]  /*5e50*/  FFMA.FTZ R36, R55.reuse, UR5, R36 ;  /* 0x0000000537247c23 */ /* 0x040fe20008010024 */
[C---:B------:R-:W-:Y:S01]  /*5e60*/  ISETP.GE.AND P6, PT, R42.reuse, R184, PT ;  /* 0x000000b82a00720c */ /* 0x040fe20003fc6270 */
[----:B------:R-:W-:Y:S01]  /*5e70*/  FFMA.FTZ R55, R55, UR5, R38 ;  /* 0x0000000537377c23 */ /* 0x000fe20008010026 */
[----:B------:R-:W-:Y:S01]  /*5e80*/  ISETP.GE.AND P0, PT, R42, R2, PT ;  /* 0x000000022a00720c */ /* 0x000fe20003f06270 */
[----:B------:R-:W-:Y:S01]  /*5e90*/  VIADD R38, R140, 0xf1 ;  /* 0x000000f18c267836 */ /* 0x000fe20000000000 */
[----:B------:R-:W-:Y:S02]  /*5ea0*/  I2FP.F32.S32 R57, R57 ;  /* 0x0000003900397245 */ /* 0x000fe40000201400 */
[----:B------:R-:W-:Y:S02]  /*5eb0*/  FSEL R42, R53, -INF , !P5 ;  /* 0xff800000352a7808 */ /* 0x000fe40006800000 */
[----:B------:R-:W-:Y:S01]  /*5ec0*/  FSEL R44, R62, -INF , !P3 ;  /* 0xff8000003e2c7808 */ /* 0x000fe20005800000 */
[C---:B------:R-:W-:Y:S01]  /*5ed0*/  FFMA.FTZ R41, R57.reuse, UR5, R41 ;  /* 0x0000000539297c23 */ /* 0x040fe20008010029 */
[C---:B------:R-:W-:Y:S01]  /*5ee0*/  ISETP.GE.AND P5, PT, R40.reuse, R184, PT ;  /* 0x000000b82800720c */ /* 0x040fe20003fa6270 */
[----:B------:R-:W-:Y:S01]  /*5ef0*/  FFMA.FTZ R57, R57, UR5, R43 ;  /* 0x0000000539397c23 */ /* 0x000fe2000801002b */
[----:B------:R-:W-:-:S02]  /*5f00*/  ISETP.GE.AND P3, PT, R40, R2, PT ;  /* 0x000000022800720c */ /* 0x000fc40003f66270 */
[----:B------:R-:W-:Y:S02]  /*5f10*/  I2FP.F32.S32 R40, R40 ;  /* 0x0000002800287245 */ /* 0x000fe40000201400 */
[----:B------:R-:W-:Y:S01]  /*5f20*/  FSEL R165, R36, -INF , !P6 ;  /* 0xff80000024a57808 */ /* 0x000fe20007000000 */
[----:B------:R-:W-:Y:S01]  /*5f30*/  VIADD R36, R140, 0xf9 ;  /* 0x000000f98c247836 */ /* 0x000fe20000000000 */
[----:B------:R-:W-:Y:S01]  /*5f40*/  FSEL R55, R55, -INF , !P0 ;  /* 0xff80000037377808 */ /* 0x000fe20004000000 */
[C---:B------:R-:W-:Y:S01]  /*5f50*/  FFMA.FTZ R43, R40.reuse, UR5, R37 ;  /* 0x00000005282b7c23 */ /* 0x040fe20008010025 */
[----:B------:R-:W-:Y:S01]  /*5f60*/  FFMA.FTZ R39, R40, UR5, R39 ;  /* 0x0000000528277c23 */ /* 0x000fe20008010027 */
[----:B------:R-:W-:Y:S01]  /*5f70*/  VIADD R40, R140, 0xf0 ;  /* 0x000000f08c287836 */ /* 0x000fe20000000000 */
[----:B------:R-:W-:Y:S01]  /*5f80*/  ISETP.GE.AND P6, PT, R38, R184, PT ;  /* 0x000000b82600720c */ /* 0x000fe20003fc6270 */
[----:B------:R-:W-:Y:S01]  /*5f90*/  VIADD R37, R140, 0xf8 ;  /* 0x000000f88c257836 */ /* 0x000fe20000000000 */
[----:B------:R-:W-:-:S02]  /*5fa0*/  ISETP.GE.AND P0, PT, R38, R2, PT ;  /* 0x000000022600720c */ /* 0x000fc40003f06270 */
[----:B------:R-:W-:Y:S02]  /*5fb0*/  I2FP.F32.S32 R38, R38 ;  /* 0x0000002600267245 */ /* 0x000fe40000201400 */
[----:B------:R-:W-:Y:S02]  /*5fc0*/  FSEL R176, R41, -INF , !P4 ;  /* 0xff80000029b07808 */ /* 0x000fe40006000000 */
[----:B------:R-:W-:Y:S01]  /*5fd0*/  FSEL R57, R57, -INF , !P2 ;  /* 0xff80000039397808 */ /* 0x000fe20005000000 */
[----:B------:R-:W-:Y:S01]  /*5fe0*/  FFMA.FTZ R31, R38, UR5, R31 ;  /* 0x00000005261f7c23 */ /* 0x000fe2000801001f */
[----:B------:R-:W-:Y:S01]  /*5ff0*/  ISETP.GE.AND P4, PT, R40, R184, PT ;  /* 0x000000b82800720c */ /* 0x000fe20003f86270 */
[----:B------:R-:W-:Y:S01]  /*6000*/  FFMA.FTZ R29, R38, UR5, R29 ;  /* 0x00000005261d7c23 */ /* 0x000fe2000801001d */
[----:B------:R-:W-:Y:S02]  /*6010*/  ISETP.GE.AND P2, PT, R40, R2, PT ;  /* 0x000000022800720c */ /* 0x000fe40003f46270 */
[----:B------:R-:W-:-:S02]  /*6020*/  I2FP.F32.S32 R40, R40 ;  /* 0x0000002800287245 */ /* 0x000fc40000201400 */
[----:B------:R-:W-:Y:S02]  /*6030*/  FSEL R63, R31, -INF , !P0 ;  /* 0xff8000001f3f7808 */ /* 0x000fe40004000000 */
[----:B------:R-:W-:Y:S01]  /*6040*/  PLOP3.LUT P0, PT, PT, PT, UP0, 0x80, 0x0 ;  /* 0x000000000000781c */ /* 0x000fe20003f0f008 */
[C---:B------:R-:W-:Y:S01]  /*6050*/  FFMA.FTZ R28, R40.reuse, UR5, R28 ;  /* 0x00000005281c7c23 */ /* 0x040fe2000801001c */
[----:B------:R-:W-:Y:S01]  /*6060*/  FFMA.FTZ R30, R40, UR5, R30 ;  /* 0x00000005281e7c23 */ /* 0x000fe2000801001e */
[----:B------:R-:W-:Y:S02]  /*6070*/  FSEL R43, R43, -INF , !P5 ;  /* 0xff8000002b2b7808 */ /* 0x000fe40006800000 */
[----:B------:R-:W-:Y:S02]  /*6080*/  FSEL R53, R39, -INF , !P3 ;  /* 0xff80000027357808 */ /* 0x000fe40005800000 */
[----:B------:R-:W-:Y:S02]  /*6090*/  FSEL R129, R28, -INF , !P4 ;  /* 0xff8000001c817808 */ /* 0x000fe40006000000 */
[----:B------:R-:W-:-:S02]  /*60a0*/  FSEL R62, R30, -INF , !P2 ;  /* 0xff8000001e3e7808 */ /* 0x000fc40005000000 */
[----:B------:R-:W-:Y:S02]  /*60b0*/  FSEL R122, R29, -INF , !P6 ;  /* 0xff8000001d7a7808 */ /* 0x000fe40007000000 */
[C---:B------:R-:W-:Y:S02]  /*60c0*/  ISETP.GE.AND P5, PT, R37.reuse, R184, PT ;  /* 0x000000b82500720c */ /* 0x040fe40003fa6270 */
[----:B------:R-:W-:Y:S02]  /*60d0*/  ISETP.GE.AND P3, PT, R37, R2, PT ;  /* 0x000000022500720c */ /* 0x000fe40003f66270 */
[C---:B------:R-:W-:Y:S02]  /*60e0*/  ISETP.GE.AND P4, PT, R36.reuse, R184, PT ;  /* 0x000000b82400720c */ /* 0x040fe40003f86270 */
[----:B------:R-:W-:Y:S02]  /*60f0*/  ISETP.GE.AND P2, PT, R36, R2, PT ;  /* 0x000000022400720c */ /* 0x000fe40003f46270 */
[----:B------:R-:W-:-:S02]  /*6100*/  ISETP.GE.AND P6, PT, R140, R184, PT ;  /* 0x000000b88c00720c */ /* 0x000fc40003fc6270 */
[----:B------:R-:W-:Y:S02]  /*6110*/  I2FP.F32.S32 R37, R37 ;  /* 0x0000002500257245 */ /* 0x000fe40000201400 */
[----:B------:R-:W-:Y:S02]  /*6120*/  I2FP.F32.S32 R36, R36 ;  /* 0x0000002400247245 */ /* 0x000fe40000201400 */
[----:B------:R-:W-:Y:S01]  /*6130*/  I2FP.F32.S32 R140, R140 ;  /* 0x0000008c008c7245 */ /* 0x000fe20000201400 */
[C---:B------:R-:W-:Y:S01]  /*6140*/  FFMA.FTZ R24, R37.reuse, UR5, R24 ;  /* 0x0000000525187c23 */ /* 0x040fe20008010018 */
[----:B------:R-:W-:Y:S01]  /*6150*/  FFMA.FTZ R26, R37, UR5, R26 ;  /* 0x00000005251a7c23 */ /* 0x000fe2000801001a */
[C---:B------:R-:W-:Y:S01]  /*6160*/  FFMA.FTZ R25, R36.reuse, UR5, R25 ;  /* 0x0000000524197c23 */ /* 0x040fe20008010019 */
[----:B------:R-:W-:Y:S01]  /*6170*/  FFMA.FTZ R27, R36, UR5, R27 ;  /* 0x00000005241b7c23 */ /* 0x000fe2000801001b */
[----:B------:R-:W-:Y:S01]  /*6180*/  FFMA.FTZ R20, R140, UR5, R20 ;  /* 0x000000058c147c23 */ /* 0x000fe20008010014 */
        /* <DEDUP_REMOVED lines=8> */
[----:B------:R-:W-:Y:S01]  /*6210*/  UIADD3 UR4, UR7, -0x100, URZ ;  /* 0xffffff0007047890 */ /* 0x000fe2000fffe03f */
[----:B------:R-:W-:Y:S01]  /*6220*/  IABS R29, UR7 ;  /* 0x00000007001d7c13 */ /* 0x000fe20008000000 */
[----:B------:R-:W-:-:S04]  /*6230*/  ULDC.64 UR20, c[0x0][0x230] ;  /* 0x00008c0000147ab9 */ /* 0x000fc80000000a00 */
[----:B------:R-:W-:-:S05]  /*6240*/  IMAD.U32 R27, RZ, RZ, UR4 ;  /* 0x00000004ff1b7e24 */ /* 0x000fca000f8e00ff */
        /* <DEDUP_REMOVED lines=24> */
[----:B------:R-:W-:-:S02]  /*63d0*/  LOP3.LUT R26, R25, UR7, RZ, 0x3c, !PT ;  /* 0x00000007191a7c12 */ /* 0x000fc4000f8e3cff */
[C---:B------:R-:W-:Y:S02]  /*63e0*/  LOP3.LUT R24, R25.reuse, UR4, RZ, 0x3c, !PT ;  /* 0x0000000419187c12 */ /* 0x040fe4000f8e3cff */
[----:B------:R-:W-:Y:S02]  /*63f0*/  ISETP.GE.AND P4, PT, R26, RZ, PT ;  /* 0x000000ff1a00720c */ /* 0x000fe40003f86270 */
[----:B------:R-:W-:Y:S02]  /*6400*/  ISETP.GE.AND P2, PT, R24, RZ, PT ;  /* 0x000000ff1800720c */ /* 0x000fe40003f46270 */
[----:B------:R-:W-:Y:S01]  /*6410*/  ISETP.NE.AND P3, PT, R25, RZ, PT ;  /* 0x000000ff1900720c */ /* 0x000fe20003f65270 */
[----:B------:R-:W-:Y:S01]  /*6420*/  @P6 VIADD R31, R31, 0x1 ;  /* 0x000000011f1f6836 */ /* 0x000fe20000000000 */
[----:B------:R-:W-:Y:S02]  /*6430*/  LOP3.LUT R28, RZ, R25, RZ, 0x33, !PT ;  /* 0x00000019ff1c7212 */ /* 0x000fe400078e33ff */
[----:B------:R-:W-:Y:S01]  /*6440*/  @P5 IADD3 R30, R30, 0x1, RZ ;  /* 0x000000011e1e5810 */ /* 0x000fe20007ffe0ff */
[----:B------:R-:W-:-:S05]  /*6450*/  IMAD.MOV.U32 R24, RZ, RZ, R31 ;  /* 0x000000ffff187224 */ /* 0x000fca00078e001f */
[----:B------:R-:W-:Y:S01]  /*6460*/  @!P4 IADD3 R24, -R24, RZ, RZ ;  /* 0x000000ff1818c210 */ /* 0x000fe20007ffe1ff */
[----:B------:R-:W-:-:S03]  /*6470*/  @!P2 IMAD.MOV R30, RZ, RZ, -R30 ;  /* 0x000000ffff1ea224 */ /* 0x000fc600078e0a1e */
[C---:B------:R-:W-:Y:S02]  /*6480*/  SEL R24, R28.reuse, R24, !P3 ;  /* 0x000000181c187207 */ /* 0x040fe40005800000 */
[----:B------:R-:W-:-:S03]  /*6490*/  SEL R28, R28, R30, !P3 ;  /* 0x0000001e1c1c7207 */ /* 0x000fc60005800000 */
[----:B------:R-:W-:-:S04]  /*64a0*/  IMAD.WIDE R26, R24, 0x4, R222 ;  /* 0x00000004181a7825 */ /* 0x000fc800078e02de */
[----:B------:R-:W-:Y:S02]  /*64b0*/  IMAD.WIDE R30, R28, 0x4, R222 ;  /* 0x000000041c1e7825 */ /* 0x000fe400078e02de */
[----:B------:R-:W2:Y:S04]  /*64c0*/  LDG.E R27, desc[UR22][R26.64] ;  /* 0x000000161a1b7981 */ /* 0x000ea8000c1e1900 */
[----:B------:R-:W2:Y:S01]  /*64d0*/  LDG.E R26, desc[UR22][R30.64] ;  /* 0x000000161e1a7981 */ /* 0x000ea2000c1e1900 */
[----:B------:R-:W-:-:S05]  /*64e0*/  IADD3 R24, R24, -R28, RZ ;  /* 0x8000001c18187210 */ /* 0x000fca0007ffe0ff */
[----:B------:R-:W-:-:S04]  /*64f0*/  IMAD R25, R24, R25, -0x100 ;  /* 0xffffff0018197424 */ /* 0x000fc800078e0219 */
[----:B------:R-:W-:Y:S01]  /*6500*/  IMAD.WIDE.U32 R28, R25, UR12, RZ ;  /* 0x0000000c191c7c25 */ /* 0x000fe2000f8e00ff */
[----:B------:R-:W-:-:S05]  /*6510*/  SHF.R.S32.HI R24, RZ, 0x1f, R25 ;  /* 0x0000001fff187819 */ /* 0x000fca0000011419 */
[----:B------:R-:W-:-:S04]  /*6520*/  IMAD R24, R24, UR12, RZ ;  /* 0x0000000c18187c24 */ /* 0x000fc8000f8e02ff */
[----:B------:R-:W-:-:S05]  /*6530*/  IMAD R24, R25, UR13, R24 ;  /* 0x0000000d19187c24 */ /* 0x000fca000f8e0218 */
[----:B------:R-:W-:Y:S01]  /*6540*/  IADD3 R25, R29, R24, RZ ;  /* 0x000000181d197210 */ /* 0x000fe20007ffe0ff */
[----:B------:R-:W-:Y:S02]  /*6550*/  IMAD.MOV.U32 R24, RZ, RZ, R28 ;  /* 0x000000ffff187224 */ /* 0x000fe400078e001c */
[----:B--2---:R-:W-:-:S04]  /*6560*/  IMAD.IADD R26, R26, 0x1, -R27 ;  /* 0x000000011a1a7824 */ /* 0x004fc800078e0a1b */
[----:B------:R-:W-:Y:S01]  /*6570*/  IMAD.WIDE.U32 R24, R26, UR20, R24 ;  /* 0x000000141a187c25 */ /* 0x000fe2000f8e0018 */
[----:B------:R-:W-:-:S03]  /*6580*/  SHF.R.S32.HI R27, RZ, 0x1f, R26 ;  /* 0x0000001fff1b7819 */ /* 0x000fc6000001141a */
[----:B------:R-:W-:Y:S02]  /*6590*/  IMAD.MOV.U32 R97, RZ, RZ, R24 ;  /* 0x000000ffff617224 */ /* 0x000fe400078e0018 */
[----:B------:R-:W-:-:S04]  /*65a0*/  IMAD R27, R27, UR20, RZ ;  /* 0x000000141b1b7c24 */ /* 0x000fc8000f8e02ff */
[----:B------:R-:W-:-:S05]  /*65b0*/  IMAD R27, R26, UR21, R27 ;  /* 0x000000151a1b7c24 */ /* 0x000fca000f8e021b */
[----:B------:R-:W-:Y:S01]  /*65c0*/  IADD3 R95, R25, R27, RZ ;  /* 0x0000001b195f7210 */ /* 0x000fe20007ffe0ff */
[----:B------:R-:W-:Y:S06]  /*65d0*/  BRA `(.L_x_1695) ;  /* 0x0000000000107947 */ /* 0x000fec0003800000 */
.L_x_1694:
[----:B------:R-:W-:-:S04]  /*65e0*/  ULEA UR4, -UR12, URZ, 0x8 ;  /* 0x0000003f0c047291 */ /* 0x000fc8000f8e413f */
[----:B------:R-:W-:Y:S02]  /*65f0*/  USHF.R.S32.HI UR7, URZ, 0x1f, UR4 ;  /* 0x0000001f3f077899 */ /* 0x000fe40008011404 */
[----:B------:R-:W-:-:S04]  /*6600*/  MOV R97, UR4 ;  /* 0x0000000400617c02 */ /* 0x000fc80008000f00 */
[----:B------:R-:W-:-:S07]  /*6610*/  MOV R95, UR7 ;  /* 0x00000007005f7c02 */ /* 0x000fce0008000f00 */
.L_x_1695:
[----:B------:R-:W-:Y:S01]  /*6620*/  ULDC UR4, c[0x0][0x2d0] ;  /* 0x0000b40000047ab9 */ /* 0x000fe20000000800 */
[----:B------:R-:W-:Y:S01]  /*6630*/  IMAD.U32 R94, RZ, RZ, UR12 ;  /* 0x0000000cff5e7e24 */ /* 0x000fe2000f8e00ff */
[----:B------:R-:W-:Y:S01]  /*6640*/  ISETP.GE.AND P2, PT, R227, UR4, PT ;  /* 0x00000004e3007c0c */ /* 0x000fe2000bf46270 */
[----:B------:R-:W-:Y:S01]  /*6650*/  IMAD.U32 R26, RZ, RZ, UR12 ;  /* 0x0000000cff1a7e24 */ /* 0x000fe2000f8e00ff */
[----:B------:R-:W-:Y:S01]  /*6660*/  BSSY B0, `(.L_x_1696) ;  /* 0x000006d000007945 */ /* 0x000fe20003800000 */
[----:B------:R-:W-:Y:S02]  /*6670*/  IMAD.U32 R91, RZ, RZ, UR13 ;  /* 0x0000000dff5b7e24 */ /* 0x000fe4000f8e00ff */
[----:B------:R-:W-:Y:S02]  /*6680*/  IMAD.U32 R90, RZ, RZ, UR12 ;  /* 0x0000000cff5a7e24 */ /* 0x000fe4000f8e00ff */
[----:B------:R-:W-:Y:S02]  /*6690*/  IMAD.U32 R25, RZ, RZ, UR12 ;  /* 0x0000000cff197e24 */ /* 0x000fe4000f8e00ff */
[----:B------:R-:W-:-:S02]  /*66a0*/  IMAD.U32 R87, RZ, RZ, UR13 ;  /* 0x0000000dff577e24 */ /* 0x000fc4000f8e00ff */
[----:B------:R-:W-:Y:S02]  /*66b0*/  IMAD.U32 R24, RZ, RZ, UR12 ;  /* 0x0000000cff187e24 */ /* 0x000fe4000f8e00ff */
[-C--:B------:R-:W-:Y:S01]  /*66c0*/  @!P2 LEA R94, P4, R94, R183.reuse, 0x6 ;  /* 0x000000b75e5ea211 */ /* 0x080fe200078830ff */
[----:B------:R-:W1:Y:S01]  /*66d0*/  @!P2 LDC.64 R38, c[0x0][0x218] ;  /* 0x00008600ff26ab82 */ /* 0x000e620000000a00 */
[-C--:B------:R-:W-:Y:S01]  /*66e0*/  @!P2 LEA R90, P3, R90, R183.reuse, 0x7 ;  /* 0x000000b75a5aa211 */ /* 0x080fe200078638ff */
[----:B------:R-:W-:Y:S01]  /*66f0*/  @!P2 IMAD.MOV.U32 R27, RZ, RZ, R182 ;  /* 0x000000ffff1ba224 */ /* 0x000fe200078e00b6 */
[-C--:B------:R-:W-:Y:S01]  /*6700*/  @!P2 LEA.HI.X R91, R26, R182.reuse, R91, 0x6, P4 ;  /* 0x000000b61a5ba211 */ /* 0x080fe200020f345b */
[----:B------:R-:W-:Y:S01]  /*6710*/  @!P2 IMAD.MOV.U32 R26, RZ, RZ, R183 ;  /* 0x000000ffff1aa224 */ /* 0x000fe200078e00b7 */
[----:B------:R-:W-:Y:S01]  /*6720*/  VOTEU.ALL UP0, P2 ;  /* 0x00000000003f7886 */ /* 0x000fe20001000000 */
[----:B------:R-:W-:Y:S01]  /*6730*/  @!P2 LEA.HI.X R87, R25, R182, R87, 0x7, P3 ;  /* 0x000000b61957a211 */ /* 0x000fe200018f3c57 */
[----:B------:R-:W-:Y:S01]  /*6740*/  IMAD.U32 R118, RZ, RZ, UR12 ;  /* 0x0000000cff767e24 */ /* 0x000fe2000f8e00ff */
[----:B------:R-:W2:Y:S01]  /*6750*/  @!P2 LDC.64 R40, c[0x0][0x218] ;  /* 0x00008600ff28ab82 */ /* 0x000ea20000000a00 */
[--C-:B------:R-:W-:Y:S01]  /*6760*/  @!P2 IMAD.WIDE.U32 R24, R24, 0x60, R26.reuse ;  /* 0x000000601818a825 */ /* 0x100fe200078e001a */
[----:B------:R-:W-:Y:S01]  /*6770*/  @!UP0 UIMAD UR4, UR13, 0x60, URZ ;  /* 0x000000600d0488a4 */ /* 0x000fe2000f8e023f */
[C---:B------:R-:W-:Y:S01]  /*6780*/  @!P2 IADD3 R101, P5, R97.reuse, R183, RZ ;  /* 0x000000b76165a210 */ /* 0x040fe20007fbe0ff */
[----:B------:R-:W-:Y:S01]  /*6790*/  @!UP0 UIMAD UR7, UR13, 0xa0, URZ ;  /* 0x000000a00d0788a4 */ /* 0x000fe2000f8e023f */
[----:B------:R-:W-:Y:S01]  /*67a0*/  IMAD.U32 R112, RZ, RZ, UR12 ;  /* 0x0000000cff707e24 */ /* 0x000fe2000f8e00ff */
[----:B------:R-:W-:Y:S01]  /*67b0*/  @!P2 IADD3 R107, P3, R97, R24, RZ ;  /* 0x00000018616ba210 */ /* 0x000fe20007f7e0ff */
[----:B------:R-:W-:Y:S01]  /*67c0*/  @!P2 IMAD.WIDE.U32 R118, R118, 0xa0, R26 ;  /* 0x000000a07676a825 */ /* 0x000fe200078e001a */
[----:B------:R-:W3:Y:S01]  /*67d0*/  @!P2 LDC.64 R36, c[0x0][0x218] ;  /* 0x00008600ff24ab82 */ /* 0x000ee20000000a00 */
[----:B------:R4:W-:Y:S01]  /*67e0*/  @P2 STS [R220+0x1000], RZ ;  /* 0x001000ffdc002388 */ /* 0x0009e20000000800 */
[----:B------:R-:W-:Y:S01]  /*67f0*/  @!P2 IADD3.X R106, R95, UR4, R25, P3, !PT ;  /* 0x000000045f6aac10 */ /* 0x000fe20009ffe419 */
[----:B------:R-:W-:Y:S01]  /*6800*/  @!P2 IMAD.WIDE.U32 R112, R112, 0xc0, R26 ;  /* 0x000000c07070a825 */ /* 0x000fe200078e001a */
[----:B------:R-:W-:Y:S01]  /*6810*/  @!P2 IADD3 R105, P4, P3, R97, UR15, R183 ;  /* 0x0000000f6169ac10 */ /* 0x000fe2000fb9e0b7 */
[----:B------:R-:W-:Y:S01]  /*6820*/  @!UP0 UIMAD UR4, UR13, 0xc0, URZ ;  /* 0x000000c00d0488a4 */ /* 0x000fe2000f8e023f */
[----:B------:R4:W-:Y:S01]  /*6830*/  @P2 STS [R220+0x1004], RZ ;  /* 0x001004ffdc002388 */ /* 0x0009e20000000800 */
[C-C-:B------:R-:W-:Y:S01]  /*6840*/  @!P2 IMAD.X R98, R95.reuse, 0x1, R182.reuse, P5 ;  /* 0x000000015f62a824 */ /* 0x140fe200028e06b6 */
[----:B------:R-:W5:Y:S01]  /*6850*/  @!P2 LDC.64 R30, c[0x0][0x218] ;  /* 0x00008600ff1eab82 */ /* 0x000f620000000a00 */
[----:B------:R-:W-:Y:S01]  /*6860*/  @!P2 IADD3.X R102, R95, UR14, R182, P4, P3 ;  /* 0x0000000e5f66ac10 */ /* 0x000fe2000a7e64b6 */
[----:B------:R4:W-:Y:S01]  /*6870*/  @P2 STS.64 [R220+0x1008], RZ ;  /* 0x001008ffdc002388 */ /* 0x0009e20000000a00 */
[----:B------:R-:W-:-:S02]  /*6880*/  @!P2 IADD3 R109, P4, R97, R118, RZ ;  /* 0x00000076616da210 */ /* 0x000fc40007f9e0ff */
[----:B-1----:R-:W-:Y:S02]  /*6890*/  @!P2 LEA R118, P5, R105, R38, 0x1 ;  /* 0x000000266976a211 */ /* 0x002fe400078a08ff */
[----:B------:R-:W-:Y:S01]  /*68a0*/  @!P2 IADD3.X R38, R95, UR7, R119, P4, !PT ;  /* 0x000000075f26ac10 */ /* 0x000fe2000a7fe477 */
[----:B------:R-:W1:Y:S01]  /*68b0*/  @!P2 LDC.64 R28, c[0x0][0x218] ;  /* 0x00008600ff1cab82 */ /* 0x000e620000000a00 */
[C---:B------:R-:W-:Y:S02]  /*68c0*/  @!P2 IADD3 R111, P3, R97.reuse, R112, RZ ;  /* 0x00000070616fa210 */ /* 0x040fe40007f7e0ff */
[----:B------:R-:W-:Y:S02]  /*68d0*/  @!P2 IADD3 R94, P4, R97, R94, RZ ;  /* 0x0000005e615ea210 */ /* 0x000fe40007f9e0ff */
[----:B--2---:R-:W-:Y:S02]  /*68e0*/  @!P2 LEA R112, P6, R101, R40, 0x1 ;  /* 0x000000286570a211 */ /* 0x004fe400078c08ff */
[----:B------:R-:W-:Y:S01]  /*68f0*/  @!P2 IADD3.X R40, R95, UR4, R113, P3, !PT ;  /* 0x000000045f28ac10 */ /* 0x000fe20009ffe471 */
[----:B------:R-:W2:Y:S01]  /*6900*/  @!P2 LDC.64 R26, c[0x0][0x218] ;  /* 0x00008600ff1aab82 */ /* 0x000ea20000000a00 */
[----:B------:R-:W-:Y:S01]  /*6910*/  @!P2 LEA.HI.X R119, R105, R39, R102, 0x1, P5 ;  /* 0x000000276977a211 */ /* 0x000fe200028f0c66 */
[----:B------:R-:W-:Y:S01]  /*6920*/  @!P2 IMAD.X R91, R95, 0x1, R91, P4 ;  /* 0x000000015f5ba824 */ /* 0x000fe200020e065b */
[----:B------:R-:W-:-:S02]  /*6930*/  @!P2 IADD3 R90, P3, R97, R90, RZ ;  /* 0x0000005a615aa210 */ /* 0x000fc40007f7e0ff */
[C---:B---3--:R-:W-:Y:S02]  /*6940*/  @!P2 LEA R36, P5, R94.reuse, R36, 0x1 ;  /* 0x000000245e24a211 */ /* 0x048fe400078a08ff */
[----:B------:R-:W-:Y:S01]  /*6950*/  @!P2 LEA.HI.X R113, R101, R41, R98, 0x1, P6 ;  /* 0x000000296571a211 */ /* 0x000fe200030f0c62 */
[----:B------:R-:W3:Y:S01]  /*6960*/  @!P2 LDC.64 R24, c[0x0][0x218] ;  /* 0x00008600ff18ab82 */ /* 0x000ee20000000a00 */
[----:B-----5:R-:W-:Y:S01]  /*6970*/  @!P2 LEA R30, P4, R107, R30, 0x1 ;  /* 0x0000001e6b1ea211 */ /* 0x020fe200078808ff */
[----:B------:R-:W-:Y:S01]  /*6980*/  @!P2 IMAD.X R87, R95, 0x1, R87, P3 ;  /* 0x000000015f57a824 */ /* 0x000fe200018e0657 */
[----:B------:R-:W-:Y:S01]  /*6990*/  @!P2 LEA.HI.X R37, R94, R37, R91, 0x1, P5 ;  /* 0x000000255e25a211 */ /* 0x000fe200028f0c5b */
[----:B------:R-:W-:Y:S01]  /*69a0*/  @!PT LDS RZ, [RZ] ;  /* 0x00000000fffff984 */ /* 0x000fe20000000800 */
[----:B------:R-:W-:Y:S01]  /*69b0*/  @!PT LDS RZ, [RZ] ;  /* 0x00000000fffff984 */ /* 0x000fe20000000800 */
[----:B------:R-:W-:Y:S01]  /*69c0*/  @!PT LDS RZ, [RZ] ;  /* 0x00000000fffff984 */ /* 0x000fe20000000800 */
[----:B------:R4:W-:Y:S01]  /*69d0*/  @!P2 LDGSTS.E.BYPASS.LTC128B.128 [R220+0x1000], desc[UR22][R112.64] ;  /* 0x0100000070dcafae */ /* 0x0009e2000b901d56 */
[----:B------:R-:W-:Y:S02]  /*69e0*/  @!P2 LEA.HI.X R31, R107, R31, R106, 0x1, P4 ;  /* 0x0000001f6b1fa211 */ /* 0x000fe400020f0c6a */
[C---:B-1----:R-:W-:Y:S01]  /*69f0*/  @!P2 LEA R28, P5, R90.reuse, R28, 0x1 ;  /* 0x0000001c5a1ca211 */ /* 0x042fe200078a08ff */
[----:B------:R4:W-:Y:S03]  /*6a00*/  @P2 STS.128 [R220+0x1800], RZ ;  /* 0x001800ffdc002388 */ /* 0x0009e60000000c00 */
[----:B------:R-:W-:Y:S01]  /*6a10*/  @!P2 LEA.HI.X R29, R90, R29, R87, 0x1, P5 ;  /* 0x0000001d5a1da211 */ /* 0x000fe200028f0c57 */
        /* <DEDUP_REMOVED lines=10> */
[----:B------:R4:W-:Y:S01]  /*6ac0*/  @!P2 LDGSTS.E.BYPASS.LTC128B.128 [R220+0x2000], desc[UR22][R36.64] ;  /* 0x0200000024dcafae */ /* 0x0009e2000b901d56 */
[----:B---3--:R-:W-:-:S03]  /*6ad0*/  @!P2 LEA R24, P3, R111, R24, 0x1 ;  /* 0x000000186f18a211 */ /* 0x008fc600078608ff */
        /* <DEDUP_REMOVED lines=23> */
[----:B----4-:R-:W-:Y:S01]  /*6c50*/  IMAD.U32 R24, RZ, RZ, UR12 ;  /* 0x0000000cff187e24 */ /* 0x010fe2000f8e00ff */
[----:B------:R-:W-:Y:S01]  /*6c60*/  UIMAD UR4, UR13, 0xe0, URZ ;  /* 0x000000e00d0478a4 */ /* 0x000fe2000f8e023f */
[----:B------:R-:W-:Y:S01]  /*6c70*/  IMAD.MOV.U32 R26, RZ, RZ, R183 ;  /* 0x000000ffff1a7224 */ /* 0x000fe200078e00b7 */
[----:B------:R-:W-:Y:S01]  /*6c80*/  ULDC.64 UR20, c[0x0][0x218] ;  /* 0x0000860000147ab9 */ /* 0x000fe20000000a00 */
[----:B------:R-:W-:Y:S02]  /*6c90*/  IMAD.MOV.U32 R27, RZ, RZ, R182 ;  /* 0x000000ffff1b7224 */ /* 0x000fe400078e00b6 */
        /* <DEDUP_REMOVED lines=9> */
.L_x_1697:
[----:B------:R-:W-:Y:S05]  /*6d30*/  BSYNC B0 ;  /* 0x0000000000007941 */ /* 0x000fea0003800000 */
.L_x_1696:
[----:B------:R-:W0:Y:S01]  /*6d40*/  LDGDEPBAR ;  /* 0x00000000000079af */ /* 0x000e220000000000 */
[----:B------:R-:W-:-:S04]  /*6d50*/  IADD3 R183, P2, R97, R183, RZ ;  /* 0x000000b761b77210 */ /* 0x000fc80007f5e0ff */
[----:B------:R-:W-:-:S09]  /*6d60*/  IADD3.X R182, R95, R182, RZ, P2, !PT ;  /* 0x000000b65fb67210 */ /* 0x000fd200017fe4ff */
.L_x_1693:
[----:B----4-:R-:W-:Y:S01]  /*6d70*/  FMNMX.FTZ R25, R20, R19, !PT ;  /* 0x0000001314197209 */ /* 0x010fe20007810000 */
[----:B------:R-:W-:Y:S01]  /*6d80*/  ULDC UR19, c[0x0][0x2ec] ;  /* 0x0000bb0000137ab9 */ /* 0x000fe20000000800 */
[----:B------:R-:W2:Y:S01]  /*6d90*/  S2UR UR4, SR_CgaCtaId ;  /* 0x00000000000479c3 */ /* 0x000ea20000008800 */
[----:B------:R-:W-:Y:S01]  /*6da0*/  UMOV UR7, 0x400 ;  /* 0x0000040000077882 */ /* 0x000fe20000000000 */
[----:B------:R-:W-:Y:S01]  /*6db0*/  FMNMX.FTZ R25, R18, R25, !PT ;  /* 0x0000001912197209 */ /* 0x000fe20007810000 */
[----:B------:R-:W-:-:S03]  /*6dc0*/  ULDC.64 UR20, c[0x0][0x218] ;  /* 0x0000860000147ab9 */ /* 0x000fc60000000a00 */
[----:B------:R-:W-:-:S04]  /*6dd0*/  FMNMX.FTZ R25, R15, R25, !PT ;  /* 0x000000190f197209 */ /* 0x000fc80007810000 */
[----:B------:R-:W-:-:S04]  /*6de0*/  FMNMX.FTZ R25, R14, R25, !PT ;  /* 0x000000190e197209 */ /* 0x000fc80007810000 */
[----:B------:R-:W-:-:S04]  /*6df0*/  FMNMX.FTZ R25, R23, R25, !PT ;  /* 0x0000001917197209 */ /* 0x000fc80007810000 */
[----:B------:R-:W-:-:S04]  /*6e00*/  FMNMX.FTZ R25, R22, R25, !PT ;  /* 0x0000001916197209 */ /* 0x000fc80007810000 */
[----:B------:R-:W-:Y:S01]  /*6e10*/  FMNMX.FTZ R25, R34, R25, !PT ;  /* 0x0000001922197209 */ /* 0x000fe20007810000 */
[----:B--2---:R-:W-:-:S03]  /*6e20*/  ULEA UR4, UR4, UR7, 0x18 ;  /* 0x0000000704047291 */ /* 0x004fc6000f8ec03f */
[----:B------:R-:W-:-:S04]  /*6e30*/  FMNMX.FTZ R25, R33, R25, !PT ;  /* 0x0000001921197209 */ /* 0x000fc80007810000 */
[----:B------:R-:W-:Y:S02]  /*6e40*/  FMNMX.FTZ R25, R132, R25, !PT ;  /* 0x0000001984197209 */ /* 0x000fe40007810000 */
[----:B------:R-:W-:Y:S02]  /*6e50*/  LEA R221, R221, UR4, 0x1 ;  /* 0x00000004dddd7c11 */ /* 0x000fe4000f8e08ff */
[----:B------:R-:W-:Y:S02]  /*6e60*/  FMNMX.FTZ R25, R35, R25, !PT ;  /* 0x0000001923197209 */ /* 0x000fe40007810000 */
[----:B------:R-:W-:Y:S01]  /*6e70*/  LEA R226, R0, R221, 0x1 ;  /* 0x000000dd00e27211 */ /* 0x000fe200078e08ff */
[----:B------:R-:W-:Y:S01]  /*6e80*/  LDSM.16.MT88.4 R212, [R221+0x8c00] ;  /* 0x008c0000ddd4783b */ /* 0x000fe20000004200 */
[----:B------:R-:W-:-:S03]  /*6e90*/  FMNMX.FTZ R25, R136, R25, !PT ;  /* 0x0000001988197209 */ /* 0x000fc60007810000 */
        /* <DEDUP_REMOVED lines=58> */
[----:B-1----:R-:W-:Y:S02]  /*7240*/  LDSM.16.MT88.4 R24, [R226+0x5000] ;  /* 0x00500000e218783b */ /* 0x002fe40000004200 */
        /* <DEDUP_REMOVED lines=69> */
[----:B------:R-:W3:Y:S01]  /*76a0*/  MUFU.EX2 R155, R155 ;  /* 0x0000009b009b7308 */ /* 0x000ee20000000800 */
[----:B-1----:R-:W-:Y:S01]  /*76b0*/  F2FP.BF16.F32.PACK_AB R28, R167, R168 ;  /* 0x000000a8a71c723e */ /* 0x002fe200000010ff */
[----:B------:R-:W-:Y:S01]  /*76c0*/  LDSM.16.MT88.4 R40, [R226+0x5400] ;  /* 0x00540000e228783b */ /* 0x000fe20000004200 */
[----:B------:R-:W-:Y:S01]  /*76d0*/  FMNMX.FTZ R133, R175, R133, !PT ;  /* 0x00000085af857209 */ /* 0x000fe20007810000 */
[--C-:B------:R-:W-:Y:S01]  /*76e0*/  FFMA.FTZ R118, R126, UR19, -R98.reuse ;  /* 0x000000137e767c23 */ /* 0x100fe20008010862 */
[--C-:B------:R-:W-:Y:S01]  /*76f0*/  FFMA.FTZ R101, R137, UR19, -R98.reuse ;  /* 0x0000001389657c23 */ /* 0x100fe20008010862 */
[--C-:B------:R-:W-:Y:S01]  /*7700*/  FFMA.FTZ R105, R123, UR19, -R98.reuse ;  /* 0x000000137b697c23 */ /* 0x100fe20008010862 */
[----:B------:R-:W-:Y:S01]  /*7710*/  FMNMX.FTZ R133, R149, R133, !PT ;  /* 0x0000008595857209 */ /* 0x000fe20007810000 */
[----:B------:R-:W-:Y:S01]  /*7720*/  MUFU.EX2 R154, R154 ;  /* 0x0000009a009a7308 */ /* 0x000fe20000000800 */
        /* <DEDUP_REMOVED lines=13> */
[----:B------:R-:W-:Y:S01]  /*7800*/  FADD.FTZ R167, R168, R167 ;  /* 0x000000a7a8a77221 */ /* 0x000fe20000010000 */
[----:B------:R-:W-:Y:S01]  /*7810*/  FMNMX.FTZ R133, R163, R133, !PT ;  /* 0x00000085a3857209 */ /* 0x000fe20007810000 */
[----:B------:R-:W1:Y:S01]  /*7820*/  MUFU.EX2 R140, R140 ;  /* 0x0000008c008c7308 */ /* 0x000e620000000800 */
[--C-:B------:R-:W-:Y:S01]  /*7830*/  FFMA.FTZ R82, R73, UR19, -R98.reuse ;  /* 0x0000001349527c23 */ /* 0x100fe20008010862 */
[----:B------:R-:W-:Y:S01]  /*7840*/  FADD.FTZ R166, R166, R167 ;  /* 0x000000a7a6a67221 */ /* 0x000fe20000010000 */
[----:B------:R-:W-:Y:S01]  /*7850*/  FMNMX.FTZ R133, R170, R133, !PT ;  /* 0x00000085aa857209 */ /* 0x000fe20007810000 */
[--C-:B------:R-:W-:Y:S01]  /*7860*/  FFMA.FTZ R75, R75, UR19, -R98.reuse ;  /* 0x000000134b4b7c23 */ /* 0x100fe20008010862 */
[----:B------:R-:W-:Y:S01]  /*7870*/  FFMA.FTZ R73, R58, UR19, -R98 ;  /* 0x000000133a497c23 */ /* 0x000fe20008010862 */
[----:B------:R-:W-:Y:S01]  /*7880*/  FADD.FTZ R166, R159, R166 ;  /* 0x000000a69fa67221 */ /* 0x000fe20000010000 */
[----:B------:R-:W-:Y:S01]  /*7890*/  FMNMX.FTZ R133, R172, R133, !PT ;  /* 0x00000085ac857209 */ /* 0x000fe20007810000 */
[----:B------:R-:W-:Y:S01]  /*78a0*/  MUFU.EX2 R139, R139 ;  /* 0x0000008b008b7308 */ /* 0x000fe20000000800 */
[----:B------:R-:W-:Y:S01]  /*78b0*/  FFMA.FTZ R58, R176, UR19, -R98 ;  /* 0x00000013b03a7c23 */ /* 0x000fe20008010862 */
[----:B---3--:R-:W-:Y:S01]  /*78c0*/  FADD.FTZ R166, R155, R166 ;  /* 0x000000a69ba67221 */ /* 0x008fe20000010000 */
[----:B------:R-:W-:Y:S01]  /*78d0*/  FMNMX.FTZ R133, R173, R133, !PT ;  /* 0x00000085ad857209 */ /* 0x000fe20007810000 */
[----:B------:R-:W-:-:S03]  /*78e0*/  FFMA.FTZ R199, R66, UR19, -R98 ;  /* 0x0000001342c77c23 */ /* 0x000fc60008010862 */
[----:B------:R-:W-:Y:S01]  /*78f0*/  FMNMX.FTZ R133, R174, R133, !PT ;  /* 0x00000085ae857209 */ /* 0x000fe20007810000 */
[----:B------:R-:W-:Y:S01]  /*7900*/  MUFU.EX2 R132, R132 ;  /* 0x0000008400847308 */ /* 0x000fe20000000800 */
[----:B-1----:R-:W-:Y:S02]  /*7910*/  F2FP.BF16.F32.PACK_AB R34, R140, R142 ;  /* 0x0000008e8c22723e */ /* 0x002fe400000010ff */
        /* <DEDUP_REMOVED lines=69> */
[----:B------:R-:W-:-:S03]  /*7d70*/  LEA R225, P2, R183, UR20, 0x1 ;  /* 0x00000014b7e17c11 */ /* 0x000fc6000f8408ff */
[--C-:B------:R-:W-:Y:S01]  /*7d80*/  FFMA.FTZ R157, R13, UR19, -R68.reuse ;  /* 0x000000130d9d7c23 */ /* 0x100fe20008010844 */
[--C-:B------:R-:W-:Y:S01]  /*7d90*/  FFMA.FTZ R153, R12, UR19, -R68.reuse ;  /* 0x000000130c997c23 */ /* 0x100fe20008010844 */
[--C-:B------:R-:W-:Y:S01]  /*7da0*/  FFMA.FTZ R165, R21, UR19, -R68.reuse ;  /* 0x0000001315a57c23 */ /* 0x100fe20008010844 */
[----:B------:R-:W1:Y:S01]  /*7db0*/  LDSM.16.MT88.4 R12, [R221+0x5000] ;  /* 0x00500000dd0c783b */ /* 0x000e620000004200 */
[--C-:B------:R-:W-:Y:S01]  /*7dc0*/  FFMA.FTZ R164, R17, UR19, -R68.reuse ;  /* 0x0000001311a47c23 */ /* 0x100fe20008010844 */
[--C-:B------:R-:W-:Y:S01]  /*7dd0*/  FFMA.FTZ R158, R16, UR19, -R68.reuse ;  /* 0x00000013109e7c23 */ /* 0x100fe20008010844 */
[----:B------:R-:W-:Y:S01]  /*7de0*/  MUFU.EX2 R157, R157 ;  /* 0x0000009d009d7308 */ /* 0x000fe20000000800 */
[----:B------:R-:W2:Y:S01]  /*7df0*/  LDSM.16.MT88.4 R20, [R221+0x5400] ;  /* 0x00540000dd14783b */ /* 0x000ea20000004200 */
        /* <DEDUP_REMOVED lines=9> */
[----:B------:R-:W3:Y:S01]  /*7e90*/  LDSM.16.MT88.4 R4, [R221+0x5800] ;  /* 0x00580000dd04783b */ /* 0x000ee20000004200 */
[--C-:B------:R-:W-:Y:S01]  /*7ea0*/  FFMA.FTZ R125, R32, UR19, -R68.reuse ;  /* 0x00000013207d7c23 */ /* 0x100fe20008010844 */
[----:B------:R-:W-:Y:S01]  /*7eb0*/  F2FP.BF16.F32.PACK_AB R32, R154, R155 ;  /* 0x0000009b9a20723e */ /* 0x000fe200000010ff */
        /* <DEDUP_REMOVED lines=19> */
[----:B----4-:R-:W-:Y:S01]  /*7ff0*/  F2FP.BF16.F32.PACK_AB R29, R164, R165 ;  /* 0x000000a5a41d723e */ /* 0x010fe200000010ff */
[--C-:B------:R-:W-:Y:S01]  /*8000*/  FFMA.FTZ R162, R162, UR19, -R68.reuse ;  /* 0x00000013a2a27c23 */ /* 0x100fe20008010844 */
[----:B------:R-:W-:Y:S01]  /*8010*/  FFMA.FTZ R161, R161, UR19, -R68 ;  /* 0x00000013a1a17c23 */ /* 0x000fe20008010844 */
[----:B------:R-:W-:Y:S01]  /*8020*/  FADD.FTZ R164, R165, R164 ;  /* 0x000000a4a5a47221 */ /* 0x000fe20000010000 */
[----:B------:R-:W-:Y:S01]  /*8030*/  FADD.FTZ R154, R154, R166 ;  /* 0x000000a69a9a7221 */ /* 0x000fe20000010000 */
[--C-:B------:R-:W-:Y:S01]  /*8040*/  FFMA.FTZ R151, R151, UR19, -R68.reuse ;  /* 0x0000001397977c23 */ /* 0x100fe20008010844 */
[----:B------:R-:W-:Y:S01]  /*8050*/  FFMA.FTZ R150, R150, UR19, -R68 ;  /* 0x0000001396967c23 */ /* 0x000fe20008010844 */
[----:B------:R-:W4:Y:S01]  /*8060*/  MUFU.EX2 R147, R147 ;  /* 0x0000009300937308 */ /* 0x000f220000000800 */
[----:B-----5:R-:W-:Y:S01]  /*8070*/  F2FP.BF16.F32.PACK_AB R31, R157, R158 ;  /* 0x0000009e9d1f723e */ /* 0x020fe200000010ff */
[----:B------:R-:W-:Y:S01]  /*8080*/  FADD.FTZ R164, R158, R164 ;  /* 0x000000a49ea47221 */ /* 0x000fe20000010000 */
[----:B------:R-:W-:Y:S01]  /*8090*/  FADD.FTZ R154, R142, R154 ;  /* 0x0000009a8e9a7221 */ /* 0x000fe20000010000 */
[--C-:B------:R-:W-:Y:S01]  /*80a0*/  FFMA.FTZ R131, R131, UR19, -R68.reuse ;  /* 0x0000001383837c23 */ /* 0x100fe20008010844 */
[----:B------:R-:W-:Y:S01]  /*80b0*/  FFMA.FTZ R130, R130, UR19, -R68 ;  /* 0x0000001382827c23 */ /* 0x000fe20008010844 */
[----:B------:R-:W-:Y:S01]  /*80c0*/  FADD.FTZ R157, R157, R164 ;  /* 0x000000a49d9d7221 */ /* 0x000fe20000010000 */
[----:B------:R-:W-:Y:S01]  /*80d0*/  FADD.FTZ R154, R140, R154 ;  /* 0x0000009a8c9a7221 */ /* 0x000fe20000010000 */
[C---:B-1----:R-:W-:Y:S01]  /*80e0*/  HMMA.16816.F32.BF16 R16, R28.reuse, R12, RZ ;  /* 0x0000000c1c10723c */ /* 0x042fe200000418ff */
[----:B------:R-:W1:Y:S01]  /*80f0*/  MUFU.EX2 R143, R143 ;  /* 0x0000008f008f7308 */ /* 0x000e620000000800 */
        /* <DEDUP_REMOVED lines=10> */
[C---:B------:R-:W-:Y:S01]  /*81a0*/  HMMA.16816.F32.BF16 R8, R28.reuse, R24, RZ ;  /* 0x000000181c08723c */ /* 0x040fe200000418ff */
[--C-:B------:R-:W-:Y:S01]  /*81b0*/  FFMA.FTZ R54, R54, UR19, -R68.reuse ;  /* 0x0000001336367c23 */ /* 0x100fe20008010844 */
[--C-:B------:R-:W-:Y:S01]  /*81c0*/  FFMA.FTZ R52, R52, UR19, -R68.reuse ;  /* 0x0000001334347c23 */ /* 0x100fe20008010844 */
[----:B------:R-:W-:Y:S01]  /*81d0*/  FADD.FTZ R153, R147, R153 ;  /* 0x0000009993997221 */ /* 0x000fe20000010000 */
[--C-:B------:R-:W-:Y:S01]  /*81e0*/  FFMA.FTZ R49, R49, UR19, -R68.reuse ;  /* 0x0000001331317c23 */ /* 0x100fe20008010844 */
[----:B------:R-:W4:Y:S01]  /*81f0*/  MUFU.EX2 R137, R137 ;  /* 0x0000008900897308 */ /* 0x000f220000000800 */
[----:B------:R-:W-:Y:S01]  /*8200*/  HMMA.16816.F32.BF16 R28, R28, R26, RZ ;  /* 0x0000001a1c1c723c */ /* 0x000fe200000418ff */
[----:B------:R-:W3:Y:S01]  /*8210*/  LDSM.16.MT88.4 R24, [R221+0x5c00] ;  /* 0x005c0000dd18783b */ /* 0x000ee20000004200 */
[----:B-1----:R-:W-:Y:S01]  /*8220*/  FADD.FTZ R153, R143, R153 ;  /* 0x000000998f997221 */ /* 0x002fe20000010000 */
[--C-:B------:R-:W-:Y:S01]  /*8230*/  FFMA.FTZ R48, R48, UR19, -R68.reuse ;  /* 0x0000001330307c23 */ /* 0x100fe20008010844 */
[--C-:B------:R-:W-:Y:S01]  /*8240*/  FFMA.FTZ R46, R46, UR19, -R68.reuse ;  /* 0x000000132e2e7c23 */ /* 0x100fe20008010844 */
[--C-:B------:R-:W-:Y:S01]  /*8250*/  FFMA.FTZ R45, R45, UR19, -R68.reuse ;  /* 0x000000132d2d7c23 */ /* 0x100fe20008010844 */
[--C-:B------:R-:W-:Y:S01]  /*8260*/  FFMA.FTZ R44, R44, UR19, -R68.reuse ;  /* 0x000000132c2c7c23 */ /* 0x100fe20008010844 */
[----:B------:R-:W1:Y:S01]  /*8270*/  MUFU.EX2 R136, R136 ;  /* 0x0000008800887308 */ /* 0x000e620000000800 */
[C---:B-----5:R-:W-:Y:S01]  /*8280*/  F2FP.BF16.F32.PACK_AB R35, R141.reuse, R143 ;  /* 0x0000008f8d23723e */ /* 0x060fe200000010ff */
[----:B------:R-:W-:Y:S01]  /*8290*/  FADD.FTZ R153, R141, R153 ;  /* 0x000000998d997221 */ /* 0x000fe20000010000 */
[--C-:B------:R-:W-:Y:S01]  /*82a0*/  FFMA.FTZ R57, R57, UR19, -R68.reuse ;  /* 0x0000001339397c23 */ /* 0x100fe20008010844 */
[--C-:B------:R-:W-:Y:S01]  /*82b0*/  FFMA.FTZ R55, R55, UR19, -R68.reuse ;  /* 0x0000001337377c23 */ /* 0x100fe20008010844 */
[--C-:B------:R-:W-:Y:S01]  /*82c0*/  FFMA.FTZ R53, R53, UR19, -R68.reuse ;  /* 0x0000001335357c23 */ /* 0x100fe20008010844 */
[--C-:B------:R-:W-:Y:S01]  /*82d0*/  FFMA.FTZ R200, R64, UR19, -R68.reuse ;  /* 0x0000001340c87c23 */ /* 0x100fe20008010844 */
[----:B------:R-:W-:Y:S01]  /*82e0*/  FFMA.FTZ R63, R63, UR19, -R68 ;  /* 0x000000133f3f7c23 */ /* 0x000fe20008010844 */
[----:B------:R-:W-:Y:S01]  /*82f0*/  MUFU.EX2 R126, R126 ;  /* 0x0000007e007e7308 */ /* 0x000fe20000000800 */
[----:B--2---:R-:W-:Y:S01]  /*8300*/  HMMA.16816.F32.BF16 R16, R32, R20, R16 ;  /* 0x000000142010723c */ /* 0x004fe20000041810 */
[----:B----4-:R-:W-:Y:S01]  /*8310*/  FADD.FTZ R153, R137, R153 ;  /* 0x0000009989997221 */ /* 0x010fe20000010000 */
[----:B------:R-:W-:-:S04]  /*8320*/  LEA.HI.X R224, R183, UR21, R182, 0x1, P2 ;  /* 0x00000015b7e07c11 */ /* 0x000fc800090f0cb6 */
[C---:B------:R-:W-:Y:S01]  /*8330*/  HMMA.16816.F32.BF16 R12, R32.reuse, R22, R12 ;  /* 0x00000016200c723c */ /* 0x040fe2000004180c */
[----:B------:R-:W2:Y:S01]  /*8340*/  MUFU.EX2 R0, R0 ;  /* 0x0000000000007308 */ /* 0x000ea20000000800 */
[----:B------:R-:W-:Y:S01]  /*8350*/  F2FP.BF16.F32.PACK_AB R20, R132, R139 ;  /* 0x0000008b8414723e */ /* 0x000fe200000010ff */
[----:B------:R-:W-:Y:S01]  /*8360*/  FADD.FTZ R139, R139, R154 ;  /* 0x0000009a8b8b7221 */ /* 0x000fe20000010000 */
[C---:B-1----:R-:W-:Y:S01]  /*8370*/  F2FP.BF16.F32.PACK_AB R21, R136.reuse, R137 ;  /* 0x000000898815723e */ /* 0x042fe200000010ff */
[----:B------:R-:W-:Y:S01]  /*8380*/  FADD.FTZ R136, R136, R153 ;  /* 0x0000009988887221 */ /* 0x000fe20000010000 */
[C---:B------:R-:W-:Y:S01]  /*8390*/  HMMA.16816.F32.BF16 R8, R32.reuse, R40, R8 ;  /* 0x000000282008723c */ /* 0x040fe20000041808 */
[----:B------:R-:W-:Y:S01]  /*83a0*/  F2FP.BF16.F32.PACK_AB R22, R121, R124 ;  /* 0x0000007c7916723e */ /* 0x000fe200000010ff */
[----:B------:R-:W-:Y:S01]  /*83b0*/  FADD.FTZ R139, R132, R139 ;  /* 0x0000008b848b7221 */ /* 0x000fe20000010000 */
[----:B------:R-:W-:Y:S03]  /*83c0*/  MUFU.EX2 R123, R123 ;  /* 0x0000007b007b7308 */ /* 0x000fe60000000800 */
[----:B------:R-:W-:Y:S01]  /*83d0*/  HMMA.16816.F32.BF16 R28, R32, R42, R28 ;  /* 0x0000002a201c723c */ /* 0x000fe2000004181c */
[----:B------:R-:W1:Y:S01]  /*83e0*/  LDSM.16.MT88.4 R32, [R226+0x5c00] ;  /* 0x005c0000e220783b */ /* 0x000e620000004200 */
[----:B------:R-:W-:-:S03]  /*83f0*/  FADD.FTZ R139, R124, R139 ;  /* 0x0000008b7c8b7221 */ /* 0x000fc60000010000 */
[----:B------:R-:W4:Y:S01]  /*8400*/  MUFU.EX2 R125, R125 ;  /* 0x0000007d007d7308 */ /* 0x000f220000000800 */
[----:B--2---:R-:W-:Y:S01]  /*8410*/  F2FP.BF16.F32.PACK_AB R23, R0, R126 ;  /* 0x0000007e0017723e */ /* 0x004fe200000010ff */
[----:B------:R-:W-:Y:S01]  /*8420*/  LDSM.16.MT88.4 R40, [R226+0x6000] ;  /* 0x00600000e228783b */ /* 0x000fe20000004200 */
[----:B------:R-:W-:Y:S01]  /*8430*/  FADD.FTZ R126, R126, R136 ;  /* 0x000000887e7e7221 */ /* 0x000fe20000010000 */
[----:B------:R-:W-:-:S03]  /*8440*/  FADD.FTZ R139, R121, R139 ;  /* 0x0000008b798b7221 */ /* 0x000fc60000010000 */
        /* <DEDUP_REMOVED lines=12> */
[C---:B------:R-:W-:Y:S01]  /*8510*/  F2FP.BF16.F32.PACK_AB R20, R118.reuse, R119 ;  /* 0x000000777614723e */ /* 0x040fe200000010ff */
[----:B------:R-:W-:Y:S01]  /*8520*/  FADD.FTZ R119, R119, R139 ;  /* 0x0000008b77777221 */ /* 0x000fe20000010000 */
[----:B----4-:R-:W-:Y:S01]  /*8530*/  F2FP.BF16.F32.PACK_AB R21, R125, R123 ;  /* 0x0000007b7d15723e */ /* 0x010fe200000010ff */
[----:B------:R-:W-:Y:S01]  /*8540*/  FADD.FTZ R123, R123, R126 ;  /* 0x0000007e7b7b7221 */ /* 0x000fe20000010000 */
[----:B------:R-:W-:Y:S01]  /*8550*/  F2FP.BF16.F32.PACK_AB R22, R113, R114 ;  /* 0x000000727116723e */ /* 0x000fe200000010ff */
[----:B------:R-:W-:Y:S01]  /*8560*/  FADD.FTZ R119, R118, R119 ;  /* 0x0000007776777221 */ /* 0x000fe20000010000 */
[----:B--2---:R-:W-:Y:S01]  /*8570*/  F2FP.BF16.F32.PACK_AB R23, R135, R128 ;  /* 0x000000808717723e */ /* 0x004fe200000010ff */
[----:B------:R-:W-:Y:S01]  /*8580*/  MUFU.EX2 R146, R146 ;  /* 0x0000009200927308 */ /* 0x000fe20000000800 */
[----:B------:R-:W-:Y:S01]  /*8590*/  F2FP.BF16.F32.PACK_AB R38, R108, R109 ;  /* 0x0000006d6c26723e */ /* 0x000fe200000010ff */
[----:B------:R-:W-:Y:S01]  /*85a0*/  FADD.FTZ R123, R125, R123 ;  /* 0x0000007b7d7b7221 */ /* 0x000fe20000010000 */
[----:B------:R-:W-:-:S03]  /*85b0*/  FADD.FTZ R119, R114, R119 ;  /* 0x0000007772777221 */ /* 0x000fc60000010000 */
[C---:B------:R-:W-:Y:S01]  /*85c0*/  HMMA.16816.F32.BF16 R16, R20.reuse, R24, R16 ;  /* 0x000000181410723c */ /* 0x040fe20000041810 */
[----:B------:R-:W-:Y:S01]  /*85d0*/  FADD.FTZ R123, R128, R123 ;  /* 0x0000007b807b7221 */ /* 0x000fe20000010000 */
[----:B------:R-:W2:Y:S01]  /*85e0*/  MUFU.EX2 R149, R149 ;  /* 0x0000009500957308 */ /* 0x000ea20000000800 */
[----:B-----5:R-:W-:Y:S01]  /*85f0*/  F2FP.BF16.F32.PACK_AB R37, R148, R138 ;  /* 0x0000008a9425723e */ /* 0x020fe200000010ff */
[----:B------:R-:W-:Y:S01]  /*8600*/  FADD.FTZ R113, R113, R119 ;  /* 0x0000007771717221 */ /* 0x000fe20000010000 */
[----:B------:R-:W-:Y:S01]  /*8610*/  FADD.FTZ R135, R135, R123 ;  /* 0x0000007b87877221 */ /* 0x000fe20000010000 */
[C---:B------:R-:W-:Y:S01]  /*8620*/  HMMA.16816.F32.BF16 R12, R20.reuse, R26, R12 ;  /* 0x0000001a140c723c */ /* 0x040fe2000004180c */
[----:B------:R-:W4:Y:S01]  /*8630*/  LDSM.16.MT88.4 R24, [R221+0x6400] ;  /* 0x00640000dd18783b */ /* 0x000f220000004200 */
[----:B------:R-:W-:Y:S01]  /*8640*/  FADD.FTZ R113, R112, R113 ;  /* 0x0000007170717221 */ /* 0x000fe20000010000 */
[----:B------:R-:W-:Y:S01]  /*8650*/  FADD.FTZ R135, R138, R135 ;  /* 0x000000878a877221 */ /* 0x000fe20000010000 */
[----:B------:R-:W5:Y:S02]  /*8660*/  MUFU.EX2 R160, R160 ;  /* 0x000000a000a07308 */ /* 0x000f640000000800 */
[----:B-1----:R-:W-:Y:S01]  /*8670*/  HMMA.16816.F32.BF16 R8, R20, R32, R8 ;  /* 0x000000201408723c */ /* 0x002fe20000041808 */
[----:B------:R-:W-:Y:S01]  /*8680*/  FADD.FTZ R111, R111, R113 ;  /* 0x000000716f6f7221 */ /* 0x000fe20000010000 */
[----:B------:R-:W-:-:S03]  /*8690*/  FADD.FTZ R148, R148, R135 ;  /* 0x0000008794947221 */ /* 0x000fc60000010000 */
[----:B------:R-:W-:Y:S01]  /*86a0*/  FADD.FTZ R111, R109, R111 ;  /* 0x0000006f6d6f7221 */ /* 0x000fe20000010000 */
[----:B------:R-:W-:Y:S01]  /*86b0*/  HMMA.16816.F32.BF16 R28, R20, R34, R28 ;  /* 0x00000022141c723c */ /* 0x000fe2000004181c */
[C---:B--2---:R-:W-:Y:S01]  /*86c0*/  F2FP.BF16.F32.PACK_AB R39, R149.reuse, R146 ;  /* 0x000000929527723e */ /* 0x044fe200000010ff */
[----:B------:R-:W1:Y:S01]  /*86d0*/  MUFU.EX2 R156, R156 ;  /* 0x0000009c009c7308 */ /* 0x000e620000000800 */
[----:B------:R-:W2:Y:S01]  /*86e0*/  LDSM.16.MT88.4 R32, [R226+0x6400] ;  /* 0x00640000e220783b */ /* 0x000ea20000004200 */
[----:B------:R-:W-:Y:S01]  /*86f0*/  FADD.FTZ R148, R146, R148 ;  /* 0x0000009492947221 */ /* 0x000fe20000010000 */
[----:B------:R-:W-:Y:S02]  /*8700*/  FADD.FTZ R108, R108, R111 ;  /* 0x0000006f6c6c7221 */ /* 0x000fe40000010000 */
[----:B------:R-:W-:Y:S01]  /*8710*/  F2FP.BF16.F32.PACK_AB R20, R106, R107 ;  /* 0x0000006b6a14723e */ /* 0x000fe200000010ff */
[----:B---3--:R-:W-:Y:S01]  /*8720*/  HMMA.16816.F32.BF16 R16, R36, R4, R16 ;  /* 0x000000042410723c */ /* 0x008fe20000041810 */
[----:B------:R-:W-:Y:S01]  /*8730*/  F2FP.BF16.F32.PACK_AB R22, R102, R105 ;  /* 0x000000696616723e */ /* 0x000fe200000010ff */
[----:B------:R-:W3:Y:S01]  /*8740*/  MUFU.EX2 R152, R152 ;  /* 0x0000009800987308 */ /* 0x000ee20000000800 */
[----:B------:R-:W-:Y:S01]  /*8750*/  FADD.FTZ R149, R149, R148 ;  /* 0x0000009495957221 */ /* 0x000fe20000010000 */
[----:B------:R-:W-:-:S02]  /*8760*/  FADD.FTZ R108, R107, R108 ;  /* 0x0000006c6b6c7221 */ /* 0x000fc40000010000 */
[C---:B------:R-:W-:Y:S01]  /*8770*/  HMMA.16816.F32.BF16 R12, R36.reuse, R6, R12 ;  /* 0x00000006240c723c */ /* 0x040fe2000004180c */
[----:B------:R-:W2:Y:S01]  /*8780*/  LDSM.16.MT88.4 R4, [R221+0x6800] ;  /* 0x00680000dd04783b */ /* 0x000ea20000004200 */
[----:B-----5:R-:W-:Y:S01]  /*8790*/  FADD.FTZ R149, R160, R149 ;  /* 0x00000095a0957221 */ /* 0x020fe20000010000 */
[----:B------:R-:W-:Y:S01]  /*87a0*/  FADD.FTZ R108, R106, R108 ;  /* 0x0000006c6a6c7221 */ /* 0x000fe20000010000 */
[----:B------:R-:W5:Y:S01]  /*87b0*/  MUFU.EX2 R163, R163 ;  /* 0x000000a300a37308 */ /* 0x000f620000000800 */
[C---:B-1----:R-:W-:Y:S01]  /*87c0*/  F2FP.BF16.F32.PACK_AB R21, R156.reuse, R160 ;  /* 0x000000a09c15723e */ /* 0x042fe200000010ff */
[----:B------:R-:W-:Y:S01]  /*87d0*/  HMMA.16816.F32.BF16 R8, R36, R40, R8 ;  /* 0x000000282408723c */ /* 0x000fe20000041808 */
[----:B------:R-:W-:Y:S01]  /*87e0*/  FADD.FTZ R156, R156, R149 ;  /* 0x000000959c9c7221 */ /* 0x000fe20000010000 */
[----:B------:R-:W-:-:S04]  /*87f0*/  FADD.FTZ R105, R105, R108 ;  /* 0x0000006c69697221 */ /* 0x000fc80000010000 */
[----:B------:R-:W-:Y:S01]  /*8800*/  HMMA.16816.F32.BF16 R28, R36, R42, R28 ;  /* 0x0000002a241c723c */ /* 0x000fe2000004181c */
[----:B------:R-:W1:Y:S01]  /*8810*/  MUFU.EX2 R170, R170 ;  /* 0x000000aa00aa7308 */ /* 0x000e620000000800 */
[----:B------:R-:W2:Y:S01]  /*8820*/  LDSM.16.MT88.4 R40, [R226+0x6800] ;  /* 0x00680000e228783b */ /* 0x000ea20000004200 */
[----:B---3--:R-:W-:Y:S01]  /*8830*/  FADD.FTZ R156, R152, R156 ;  /* 0x0000009c989c7221 */ /* 0x008fe20000010000 */
[----:B------:R-:W-:-:S03]  /*8840*/  FADD.FTZ R105, R102, R105 ;  /* 0x0000006966697221 */ /* 0x000fc60000010000 */
[----:B------:R-:W-:Y:S01]  /*8850*/  F2FP.BF16.F32.PACK_AB R36, R100, R101 ;  /* 0x000000656424723e */ /* 0x000fe200000010ff */
[----:B------:R-:W-:Y:S01]  /*8860*/  FADD.FTZ R101, R101, R105 ;  /* 0x0000006965657221 */ /* 0x000fe20000010000 */
[C---:B-----5:R-:W-:Y:S01]  /*8870*/  F2FP.BF16.F32.PACK_AB R23, R163.reuse, R152 ;  /* 0x00000098a317723e */ /* 0x060fe200000010ff */
[----:B------:R-:W3:Y:S01]  /*8880*/  MUFU.EX2 R172, R172 ;  /* 0x000000ac00ac7308 */ /* 0x000ee20000000800 */
[----:B------:R-:W-:Y:S01]  /*8890*/  F2FP.BF16.F32.PACK_AB R38, R96, R97 ;  /* 0x000000616026723e */ /* 0x000fe200000010ff */
[----:B------:R-:W-:Y:S01]  /*88a0*/  FADD.FTZ R163, R163, R156 ;  /* 0x0000009ca3a37221 */ /* 0x000fe20000010000 */
[----:B------:R-:W-:-:S03]  /*88b0*/  FADD.FTZ R101, R100, R101 ;  /* 0x0000006564657221 */ /* 0x000fc60000010000 */
[C---:B----4-:R-:W-:Y:S01]  /*88c0*/  HMMA.16816.F32.BF16 R16, R20.reuse, R24, R16 ;  /* 0x000000181410723c */ /* 0x050fe20000041810 */
[----:B------:R-:W-:Y:S01]  /*88d0*/  FADD.FTZ R97, R97, R101 ;  /* 0x0000006561617221 */ /* 0x000fe20000010000 */
[----:B------:R-:W4:Y:S01]  /*88e0*/  MUFU.EX2 R173, R173 ;  /* 0x000000ad00ad7308 */ /* 0x000f220000000800 */
[----:B-1----:R-:W-:Y:S02]  /*88f0*/  FADD.FTZ R163, R170, R163 ;  /* 0x000000a3aaa37221 */ /* 0x002fe40000010000 */
[----:B------:R-:W-:Y:S01]  /*8900*/  FADD.FTZ R97, R96, R97 ;  /* 0x0000006160617221 */ /* 0x000fe20000010000 */
[C---:B------:R-:W-:Y:S01]  /*8910*/  HMMA.16816.F32.BF16 R12, R20.reuse, R26, R12 ;  /* 0x0000001a140c723c */ /* 0x040fe2000004180c */
[----:B------:R-:W1:Y:S03]  /*8920*/  LDSM.16.MT88.4 R24, [R221+0x6c00] ;  /* 0x006c0000dd18783b */ /* 0x000e660000004200 */
[----:B------:R-:W5:Y:S01]  /*8930*/  MUFU.EX2 R174, R174 ;  /* 0x000000ae00ae7308 */ /* 0x000f620000000800 */
[C---:B---3--:R-:W-:Y:S01]  /*8940*/  F2FP.BF16.F32.PACK_AB R37, R172.reuse, R170 ;  /* 0x000000aaac25723e */ /* 0x048fe200000010ff */
[----:B--2---:R-:W-:Y:S01]  /*8950*/  HMMA.16816.F32.BF16 R8, R20, R32, R8 ;  /* 0x000000201408723c */ /* 0x004fe20000041808 */
[----:B------:R-:W-:-:S05]  /*8960*/  FADD.FTZ R172, R172, R163 ;  /* 0x000000a3acac7221 */ /* 0x000fca0000010000 */
[----:B------:R-:W-:Y:S01]  /*8970*/  HMMA.16816.F32.BF16 R28, R20, R34, R28 ;  /* 0x00000022141c723c */ /* 0x000fe2000004181c */
[----:B------:R-:W2:Y:S01]  /*8980*/  MUFU.EX2 R171, R171 ;  /* 0x000000ab00ab7308 */ /* 0x000ea20000000800 */
[----:B------:R-:W3:Y:S01]  /*8990*/  LDSM.16.MT88.4 R32, [R226+0x6c00] ;  /* 0x006c0000e220783b */ /* 0x000ee20000004200 */
[----:B----4-:R-:W-:-:S04]  /*89a0*/  FADD.FTZ R172, R173, R172 ;  /* 0x000000acadac7221 */ /* 0x010fc80000010000 */
[--C-:B------:R-:W-:Y:S01]  /*89b0*/  FFMA.FTZ R20, R145, UR19, -R68.reuse ;  /* 0x0000001391147c23 */ /* 0x100fe20008010844 */
[----:B------:R-:W-:Y:S01]  /*89c0*/  FFMA.FTZ R145, R144, UR19, -R68 ;  /* 0x0000001390917c23 */ /* 0x000fe20008010844 */
[----:B-----5:R-:W-:Y:S01]  /*89d0*/  F2FP.BF16.F32.PACK_AB R39, R174, R173 ;  /* 0x000000adae27723e */ /* 0x020fe200000010ff */
[----:B------:R-:W4:Y:S01]  /*89e0*/  MUFU.EX2 R169, R169 ;  /* 0x000000a900a97308 */ /* 0x000f220000000800 */
[----:B------:R-:W-:Y:S01]  /*89f0*/  F2FP.BF16.F32.PACK_AB R22, R92, R93 ;  /* 0x0000005d5c16723e */ /* 0x000fe200000010ff */
[----:B------:R-:W-:-:S04]  /*8a00*/  FADD.FTZ R174, R174, R172 ;  /* 0x000000acaeae7221 */ /* 0x000fc80000010000 */
[----:B------:R-:W-:Y:S02]  /*8a10*/  HMMA.16816.F32.BF16 R16, R36, R4, R16 ;  /* 0x000000042410723c */ /* 0x000fe40000041810 */
[----:B------:R-:W-:Y:S01]  /*8a20*/  MUFU.EX2 R162, R162 ;  /* 0x000000a200a27308 */ /* 0x000fe20000000800 */
[----:B--2---:R-:W-:-:S03]  /*8a30*/  FADD.FTZ R174, R171, R174 ;  /* 0x000000aeabae7221 */ /* 0x004fc60000010000 */
[C---:B------:R-:W-:Y:S01]  /*8a40*/  HMMA.16816.F32.BF16 R12, R36.reuse, R6, R12 ;  /* 0x00000006240c723c */ /* 0x040fe2000004180c */
[----:B------:R-:W2:Y:S03]  /*8a50*/  LDSM.16.MT88.4 R4, [R221+0x7000] ;  /* 0x00700000dd04783b */ /* 0x000ea60000004200 */
[----:B------:R-:W5:Y:S01]  /*8a60*/  MUFU.EX2 R161, R161 ;  /* 0x000000a100a17308 */ /* 0x000f620000000800 */
[C---:B----4-:R-:W-:Y:S01]  /*8a70*/  F2FP.BF16.F32.PACK_AB R21, R169.reuse, R171 ;  /* 0x000000aba915723e */ /* 0x050fe200000010ff */
[----:B------:R-:W-:Y:S01]  /*8a80*/  HMMA.16816.F32.BF16 R8, R36, R40, R8 ;  /* 0x000000282408723c */ /* 0x000fe20000041808 */
[----:B------:R-:W-:-:S05]  /*8a90*/  FADD.FTZ R169, R169, R174 ;  /* 0x000000aea9a97221 */ /* 0x000fca0000010000 */
[----:B------:R4:W-:Y:S01]  /*8aa0*/  MUFU.EX2 R144, R20 ;  /* 0x0000001400907308 */ /* 0x0009e20000000800 */
[----:B------:R-:W-:Y:S01]  /*8ab0*/  HMMA.16816.F32.BF16 R28, R36, R42, R28 ;  /* 0x0000002a241c723c */ /* 0x000fe2000004181c */
[----:B------:R-:W2:Y:S06]  /*8ac0*/  LDSM.16.MT88.4 R40, [R226+0x7000] ;  /* 0x00700000e228783b */ /* 0x000eac0000004200 */
[----:B------:R-:W-:Y:S01]  /*8ad0*/  MUFU.EX2 R151, R151 ;  /* 0x0000009700977308 */ /* 0x000fe20000000800 */
[----:B-----5:R-:W-:Y:S01]  /*8ae0*/  F2FP.BF16.F32.PACK_AB R23, R161, R162 ;  /* 0x000000a2a117723e */ /* 0x020fe200000010ff */
[----:B------:R-:W-:Y:S01]  /*8af0*/  FADD.FTZ R162, R162, R169 ;  /* 0x000000a9a2a27221 */ /* 0x000fe20000010000 */
[----:B------:R-:W-:-:S02]  /*8b00*/  F2FP.BF16.F32.PACK_AB R36, R90, R91 ;  /* 0x0000005b5a24723e */ /* 0x000fc400000010ff */
[----:B------:R-:W-:Y:S01]  /*8b10*/  F2FP.BF16.F32.PACK_AB R38, R88, R89 ;  /* 0x000000595826723e */ /* 0x000fe200000010ff */
[----:B------:R-:W-:Y:S02]  /*8b20*/  FADD.FTZ R162, R161, R162 ;  /* 0x000000a2a1a27221 */ /* 0x000fe40000010000 */
[----:B------:R-:W5:Y:S01]  /*8b30*/  MUFU.EX2 R150, R150 ;  /* 0x0000009600967308 */ /* 0x000f620000000800 */
[----:B----4-:R-:W-:Y:S01]  /*8b40*/  F2FP.BF16.F32.PACK_AB R20, R94, R95 ;  /* 0x0000005f5e14723e */ /* 0x010fe200000010ff */
[----:B------:R-:W-:-:S04]  /*8b50*/  FADD.FTZ R95, R95, R97 ;  /* 0x000000615f5f7221 */ /* 0x000fc80000010000 */
[----:B------:R-:W-:Y:S02]  /*8b60*/  FADD.FTZ R95, R94, R95 ;  /* 0x0000005f5e5f7221 */ /* 0x000fe40000010000 */
[----:B------:R-:W4:Y:S01]  /*8b70*/  MUFU.EX2 R145, R145 ;  /* 0x0000009100917308 */ /* 0x000f220000000800 */
[----:B-1----:R-:W-:Y:S01]  /*8b80*/  HMMA.16816.F32.BF16 R16, R20, R24, R16 ;  /* 0x000000181410723c */ /* 0x002fe20000041810 */
[----:B------:R-:W-:-:S04]  /*8b90*/  FADD.FTZ R93, R93, R95 ;  /* 0x0000005f5d5d7221 */ /* 0x000fc80000010000 */
[----:B------:R-:W-:Y:S01]  /*8ba0*/  FADD.FTZ R93, R92, R93 ;  /* 0x0000005d5c5d7221 */ /* 0x000fe20000010000 */
[C---:B------:R-:W-:Y:S01]  /*8bb0*/  HMMA.16816.F32.BF16 R12, R20.reuse, R26, R12 ;  /* 0x0000001a140c723c */ /* 0x040fe2000004180c */
[----:B------:R-:W1:Y:S01]  /*8bc0*/  LDSM.16.MT88.4 R24, [R221+0x7400] ;  /* 0x00740000dd18783b */ /* 0x000e620000004200 */
[----:B-----5:R-:W-:Y:S01]  /*8bd0*/  F2FP.BF16.F32.PACK_AB R37, R150, R151 ;  /* 0x000000979625723e */ /* 0x020fe200000010ff */
[----:B------:R-:W5:Y:S01]  /*8be0*/  MUFU.EX2 R87, R87 ;  /* 0x0000005700577308 */ /* 0x000f620000000800 */
[----:B------:R-:W-:Y:S01]  /*8bf0*/  FADD.FTZ R91, R91, R93 ;  /* 0x0000005d5b5b7221 */ /* 0x000fe20000010000 */
[----:B------:R-:W-:Y:S01]  /*8c00*/  FADD.FTZ R151, R151, R162 ;  /* 0x000000a297977221 */ /* 0x000fe20000010000 */
[C---:B---3--:R-:W-:Y:S02]  /*8c10*/  HMMA.16816.F32.BF16 R8, R20.reuse, R32, R8 ;  /* 0x000000201408723c */ /* 0x048fe40000041808 */
[----:B------:R-:W-:Y:S01]  /*8c20*/  FADD.FTZ R90, R90, R91 ;  /* 0x0000005b5a5a7221 */ /* 0x000fe20000010000 */
[----:B------:R-:W-:Y:S01]  /*8c30*/  FADD.FTZ R151, R150, R151 ;  /* 0x0000009796977221 */ /* 0x000fe20000010000 */
[----:B----4-:R-:W-:Y:S01]  /*8c40*/  F2FP.BF16.F32.PACK_AB R39, R145, R144 ;  /* 0x000000909127723e */ /* 0x010fe200000010ff */
[----:B------:R-:W3:Y:S01]  /*8c50*/  MUFU.EX2 R86, R86 ;  /* 0x0000005600567308 */ /* 0x000ee20000000800 */
[----:B------:R-:W-:Y:S01]  /*8c60*/  HMMA.16816.F32.BF16 R28, R20, R34, R28 ;  /* 0x00000022141c723c */ /* 0x000fe2000004181c */
[----:B------:R-:W4:Y:S01]  /*8c70*/  LDSM.16.MT88.4 R20, [R226+0x7400] ;  /* 0x00740000e214783b */ /* 0x000f220000004200 */
[----:B------:R-:W-:Y:S01]  /*8c80*/  FADD.FTZ R90, R89, R90 ;  /* 0x0000005a595a7221 */ /* 0x000fe20000010000 */
[----:B------:R-:W-:-:S03]  /*8c90*/  FADD.FTZ R151, R144, R151 ;  /* 0x0000009790977221 */ /* 0x000fc60000010000 */
[----:B--2---:R-:W-:Y:S01]  /*8ca0*/  HMMA.16816.F32.BF16 R16, R36, R4, R16 ;  /* 0x000000042410723c */ /* 0x004fe20000041810 */
[----:B------:R-:W-:Y:S01]  /*8cb0*/  MUFU.EX2 R85, R85 ;  /* 0x0000005500557308 */ /* 0x000fe20000000800 */
[----:B------:R-:W-:Y:S01]  /*8cc0*/  FADD.FTZ R88, R88, R90 ;  /* 0x0000005a58587221 */ /* 0x000fe20000010000 */
[----:B------:R-:W-:-:S03]  /*8cd0*/  FADD.FTZ R145, R145, R151 ;  /* 0x0000009791917221 */ /* 0x000fc60000010000 */
[C---:B------:R-:W-:Y:S01]  /*8ce0*/  HMMA.16816.F32.BF16 R12, R36.reuse, R6, R12 ;  /* 0x00000006240c723c */ /* 0x040fe2000004180c */
[----:B------:R-:W2:Y:S01]  /*8cf0*/  LDSM.16.MT88.4 R4, [R221+0x7800] ;  /* 0x00780000dd04783b */ /* 0x000ea20000004200 */
[----:B-----5:R-:W-:Y:S01]  /*8d00*/  FADD.FTZ R88, R87, R88 ;  /* 0x0000005857587221 */ /* 0x020fe20000010000 */
[----:B------:R-:W5:Y:S01]  /*8d10*/  MUFU.EX2 R84, R84 ;  /* 0x0000005400547308 */ /* 0x000f620000000800 */
[C---:B---3--:R-:W-:Y:S02]  /*8d20*/  F2FP.BF16.F32.PACK_AB R32, R86.reuse, R87 ;  /* 0x000000575620723e */ /* 0x048fe400000010ff */
[----:B------:R-:W-:Y:S01]  /*8d30*/  HMMA.16816.F32.BF16 R8, R36, R40, R8 ;  /* 0x000000282408723c */ /* 0x000fe20000041808 */
[----:B------:R-:W-:-:S04]  /*8d40*/  FADD.FTZ R88, R86, R88 ;  /* 0x0000005856587221 */ /* 0x000fc80000010000 */
[----:B------:R-:W3:Y:S01]  /*8d50*/  MUFU.EX2 R131, R131 ;  /* 0x0000008300837308 */ /* 0x000ee20000000800 */
[----:B------:R-:W-:Y:S01]  /*8d60*/  HMMA.16816.F32.BF16 R28, R36, R42, R28 ;  /* 0x0000002a241c723c */ /* 0x000fe2000004181c */
[----:B------:R-:W-:-:S06]  /*8d70*/  FFMA.FTZ R41, R103, UR19, -R68 ;  /* 0x0000001367297c23 */ /* 0x000fcc0008010844 */
[----:B------:R-:W1:Y:S01]  /*8d80*/  MUFU.EX2 R130, R130 ;  /* 0x0000008200827308 */ /* 0x000e620000000800 */
[----:B-----5:R-:W-:Y:S01]  /*8d90*/  F2FP.BF16.F32.PACK_AB R34, R84, R85 ;  /* 0x000000555422723e */ /* 0x020fe200000010ff */
[--C-:B------:R-:W-:Y:S01]  /*8da0*/  FFMA.FTZ R39, R110, UR19, -R68.reuse ;  /* 0x000000136e277c23 */ /* 0x100fe20008010844 */
[--C-:B------:R-:W-:Y:S01]  /*8db0*/  FFMA.FTZ R42, R99, UR19, -R68.reuse ;  /* 0x00000013632a7c23 */ /* 0x100fe20008010844 */
[--C-:B------:R-:W-:Y:S01]  /*8dc0*/  FFMA.FTZ R43, R60, UR19, -R68.reuse ;  /* 0x000000133c2b7c23 */ /* 0x100fe20008010844 */
[----:B------:R-:W-:Y:S01]  /*8dd0*/  FFMA.FTZ R60, R50, UR19, -R68 ;  /* 0x00000013323c7c23 */ /* 0x000fe20008010844 */
[----:B------:R-:W-:Y:S01]  /*8de0*/  FADD.FTZ R85, R85, R88 ;  /* 0x0000005855557221 */ /* 0x000fe20000010000 */
[--C-:B------:R-:W-:Y:S01]  /*8df0*/  FFMA.FTZ R36, R129, UR19, -R98.reuse ;  /* 0x0000001381247c23 */ /* 0x100fe20008010862 */
[----:B------:R-:W-:Y:S01]  /*8e00*/  MUFU.EX2 R127, R127 ;  /* 0x0000007f007f7308 */ /* 0x000fe20000000800 */
[----:B---3--:R-:W-:Y:S01]  /*8e10*/  FADD.FTZ R145, R131, R145 ;  /* 0x0000009183917221 */ /* 0x008fe20000010000 */
[----:B------:R-:W-:Y:S01]  /*8e20*/  FADD.FTZ R85, R84, R85 ;  /* 0x0000005554557221 */ /* 0x000fe20000010000 */
[--C-:B------:R-:W-:Y:S01]  /*8e30*/  FFMA.FTZ R37, R122, UR19, -R98.reuse ;  /* 0x000000137a257c23 */ /* 0x100fe20008010862 */
[----:B------:R-:W-:-:S04]  /*8e40*/  FFMA.FTZ R50, R67, UR19, -R98 ;  /* 0x0000001343327c23 */ /* 0x000fc80008010862 */
        /* <DEDUP_REMOVED lines=16> */
[----:B-1----:R-:W-:Y:S01]  /*8f50*/  F2FP.BF16.F32.PACK_AB R20, R82, R83 ;  /* 0x000000535214723e */ /* 0x002fe200000010ff */
[----:B------:R-:W1:Y:S01]  /*8f60*/  LDSM.16.MT88.4 R32, [R221+0x7c00] ;  /* 0x007c0000dd20783b */ /* 0x000e620000004200 */
[----:B------:R-:W-:-:S04]  /*8f70*/  FADD.FTZ R83, R83, R85 ;  /* 0x0000005553537221 */ /* 0x000fc80000010000 */
[----:B------:R-:W4:Y:S01]  /*8f80*/  MUFU.EX2 R40, R117 ;  /* 0x0000007500287308 */ /* 0x000f220000000800 */
[----:B-----5:R-:W-:Y:S01]  /*8f90*/  F2FP.BF16.F32.PACK_AB R22, R80, R81 ;  /* 0x000000515016723e */ /* 0x020fe200000010ff */
[----:B------:R-:W-:-:S04]  /*8fa0*/  FADD.FTZ R83, R82, R83 ;  /* 0x0000005352537221 */ /* 0x000fc80000010000 */
[----:B------:R-:W-:Y:S02]  /*8fb0*/  FADD.FTZ R81, R81, R83 ;  /* 0x0000005351517221 */ /* 0x000fe40000010000 */
[----:B------:R-:W-:Y:S02]  /*8fc0*/  MUFU.EX2 R38, R115 ;  /* 0x0000007300267308 */ /* 0x000fe40000000800 */
[----:B------:R-:W-:-:S06]  /*8fd0*/  FADD.FTZ R81, R80, R81 ;  /* 0x0000005150517221 */ /* 0x000fcc0000010000 */
[----:B------:R-:W5:Y:S01]  /*8fe0*/  MUFU.EX2 R39, R39 ;  /* 0x0000002700277308 */ /* 0x000f620000000800 */
[----:B----4-:R-:W-:Y:S01]  /*8ff0*/  F2FP.BF16.F32.PACK_AB R21, R40, R116 ;  /* 0x000000742815723e */ /* 0x010fe200000010ff */
[----:B------:R-:W-:-:S04]  /*9000*/  FADD.FTZ R116, R116, R127 ;  /* 0x0000007f74747221 */ /* 0x000fc80000010000 */
[----:B------:R-:W-:Y:S02]  /*9010*/  FADD.FTZ R116, R40, R116 ;  /* 0x0000007428747221 */ /* 0x000fe40000010000 */
[----:B------:R-:W4:Y:S08]  /*9020*/  MUFU.EX2 R79, R79 ;  /* 0x0000004f004f7308 */ /* 0x000f300000000800 */
[----:B------:R-:W1:Y:S01]  /*9030*/  MUFU.EX2 R78, R78 ;  /* 0x0000004e004e7308 */ /* 0x000e620000000800 */
[----:B-----5:R-:W-:Y:S01]  /*9040*/  F2FP.BF16.F32.PACK_AB R23, R39, R38 ;  /* 0x000000262717723e */ /* 0x020fe200000010ff */
[----:B------:R-:W-:-:S04]  /*9050*/  FADD.FTZ R38, R38, R116 ;  /* 0x0000007426267221 */ /* 0x000fc80000010000 */
[----:B------:R-:W-:Y:S02]  /*9060*/  FADD.FTZ R38, R39, R38 ;  /* 0x0000002627267221 */ /* 0x000fe40000010000 */
[----:B--2---:R-:W-:Y:S01]  /*9070*/  HMMA.16816.F32.BF16 R16, R20, R4, R16 ;  /* 0x000000041410723c */ /* 0x004fe20000041810 */
[----:B------:R-:W-:Y:S01]  /*9080*/  MUFU.EX2 R77, R77 ;  /* 0x0000004d004d7308 */ /* 0x000fe20000000800 */
[----:B----4-:R-:W-:-:S04]  /*9090*/  FADD.FTZ R81, R79, R81 ;  /* 0x000000514f517221 */ /* 0x010fc80000010000 */
[C---:B------:R-:W-:Y:S01]  /*90a0*/  HMMA.16816.F32.BF16 R12, R20.reuse, R6, R12 ;  /* 0x00000006140c723c */ /* 0x040fe2000004180c */
[----:B------:R-:W2:Y:S02]  /*90b0*/  LDSM.16.MT88.4 R4, [R226+0x7c00] ;  /* 0x007c0000e204783b */ /* 0x000ea40000004200 */
[----:B------:R-:W4:Y:S03]  /*90c0*/  MUFU.EX2 R76, R76 ;  /* 0x0000004c004c7308 */ /* 0x000f260000000800 */
[C---:B---3--:R-:W-:Y:S05]  /*90d0*/  HMMA.16816.F32.BF16 R8, R20.reuse, R24, R8 ;  /* 0x000000181408723c */ /* 0x048fea0000041808 */
[----:B------:R-:W3:Y:S01]  /*90e0*/  MUFU.EX2 R41, R41 ;  /* 0x0000002900297308 */ /* 0x000ee20000000800 */
[----:B------:R-:W-:Y:S01]  /*90f0*/  HMMA.16816.F32.BF16 R28, R20, R26, R28 ;  /* 0x0000001a141c723c */ /* 0x000fe2000004181c */
[----:B------:R-:W5:Y:S06]  /*9100*/  LDSM.16.MT88.4 R24, [R221+0x8000] ;  /* 0x00800000dd18783b */ /* 0x000f6c0000004200 */
[----:B------:R-:W2:Y:S01]  /*9110*/  MUFU.EX2 R0, R0 ;  /* 0x0000000000007308 */ /* 0x000ea20000000800 */
[C---:B-1----:R-:W-:Y:S01]  /*9120*/  F2FP.BF16.F32.PACK_AB R20, R78.reuse, R79 ;  /* 0x0000004f4e14723e */ /* 0x042fe200000010ff */
[----:B------:R-:W-:Y:S01]  /*9130*/  FADD.FTZ R78, R78, R81 ;  /* 0x000000514e4e7221 */ /* 0x000fe20000010000 */
[----:B----4-:R-:W-:-:S03]  /*9140*/  F2FP.BF16.F32.PACK_AB R22, R76, R77 ;  /* 0x0000004d4c16723e */ /* 0x010fc600000010ff */
[----:B------:R-:W-:Y:S02]  /*9150*/  FADD.FTZ R78, R77, R78 ;  /* 0x0000004e4d4e7221 */ /* 0x000fe40000010000 */
[----:B------:R-:W-:Y:S01]  /*9160*/  MUFU.EX2 R42, R42 ;  /* 0x0000002a002a7308 */ /* 0x000fe20000000800 */
[----:B---3--:R-:W-:Y:S01]  /*9170*/  FADD.FTZ R38, R41, R38 ;  /* 0x0000002629267221 */ /* 0x008fe20000010000 */
[----:B------:R-:W-:-:S06]  /*9180*/  FADD.FTZ R78, R76, R78 ;  /* 0x0000004e4c4e7221 */ /* 0x000fcc0000010000 */
[----:B------:R-:W1:Y:S01]  /*9190*/  MUFU.EX2 R43, R43 ;  /* 0x0000002b002b7308 */ /* 0x000e620000000800 */
[C---:B--2---:R-:W-:Y:S01]  /*91a0*/  F2FP.BF16.F32.PACK_AB R21, R0.reuse, R41 ;  /* 0x000000290015723e */ /* 0x044fe200000010ff */
[----:B------:R-:W-:-:S06]  /*91b0*/  FADD.FTZ R0, R0, R38 ;  /* 0x0000002600007221 */ /* 0x000fcc0000010000 */
[----:B------:R-:W-:Y:S08]  /*91c0*/  MUFU.EX2 R75, R75 ;  /* 0x0000004b004b7308 */ /* 0x000ff00000000800 */
[----:B------:R-:W2:Y:S01]  /*91d0*/  MUFU.EX2 R74, R74 ;  /* 0x0000004a004a7308 */ /* 0x000ea20000000800 */
[----:B-1----:R-:W-:Y:S01]  /*91e0*/  F2FP.BF16.F32.PACK_AB R23, R43, R42 ;  /* 0x0000002a2b17723e */ /* 0x002fe200000010ff */
[----:B------:R-:W-:-:S04]  /*91f0*/  FADD.FTZ R42, R42, R0 ;  /* 0x000000002a2a7221 */ /* 0x000fc80000010000 */
[----:B------:R-:W-:Y:S02]  /*9200*/  FADD.FTZ R43, R43, R42 ;  /* 0x0000002a2b2b7221 */ /* 0x000fe40000010000 */
[----:B------:R-:W-:Y:S01]  /*9210*/  MUFU.EX2 R73, R73 ;  /* 0x0000004900497308 */ /* 0x000fe20000000800 */
[C---:B------:R-:W-:Y:S06]  /*9220*/  HMMA.16816.F32.BF16 R16, R20.reuse, R32, R16 ;  /* 0x000000201410723c */ /* 0x040fec0000041810 */
[C---:B------:R-:W-:Y:S01]  /*9230*/  HMMA.16816.F32.BF16 R12, R20.reuse, R34, R12 ;  /* 0x00000022140c723c */ /* 0x040fe2000004180c */
[----:B------:R-:W1:Y:S01]  /*9240*/  MUFU.EX2 R72, R72 ;  /* 0x0000004800487308 */ /* 0x000e620000000800 */
[----:B------:R-:W3:Y:S04]  /*9250*/  LDSM.16.MT88.4 R32, [R226+0x8000] ;  /* 0x00800000e220783b */ /* 0x000ee80000004200 */
[C---:B------:R-:W-:Y:S03]  /*9260*/  HMMA.16816.F32.BF16 R8, R20.reuse, R4, R8 ;  /* 0x000000041408723c */ /* 0x040fe60000041808 */
[----:B------:R-:W4:Y:S03]  /*9270*/  MUFU.EX2 R56, R56 ;  /* 0x0000003800387308 */ /* 0x000f260000000800 */
[----:B------:R-:W-:Y:S01]  /*9280*/  HMMA.16816.F32.BF16 R28, R20, R6, R28 ;  /* 0x00000006141c723c */ /* 0x000fe2000004181c */
[----:B------:R-:W3:Y:S04]  /*9290*/  LDSM.16.MT88.4 R4, [R221+0x8400] ;  /* 0x00840000dd04783b */ /* 0x000ee80000004200 */
[----:B------:R-:W5:Y:S02]  /*92a0*/  MUFU.EX2 R54, R54 ;  /* 0x0000003600367308 */ /* 0x000f640000000800 */
[----:B--2---:R-:W-:Y:S01]  /*92b0*/  F2FP.BF16.F32.PACK_AB R20, R74, R75 ;  /* 0x0000004b4a14723e */ /* 0x004fe200000010ff */
[----:B------:R-:W-:Y:S01]  /*92c0*/  FADD.FTZ R75, R75, R78 ;  /* 0x0000004e4b4b7221 */ /* 0x000fe20000010000 */
[----:B-1----:R-:W-:-:S03]  /*92d0*/  F2FP.BF16.F32.PACK_AB R22, R72, R73 ;  /* 0x000000494816723e */ /* 0x002fc600000010ff */
[----:B------:R-:W-:Y:S01]  /*92e0*/  FADD.FTZ R75, R74, R75 ;  /* 0x0000004b4a4b7221 */ /* 0x000fe20000010000 */
[----:B------:R-:W1:Y:S01]  /*92f0*/  MUFU.EX2 R52, R52 ;  /* 0x0000003400347308 */ /* 0x000e620000000800 */
[----:B----4-:R-:W-:Y:S02]  /*9300*/  FADD.FTZ R43, R56, R43 ;  /* 0x0000002b382b7221 */ /* 0x010fe40000010000 */
[----:B------:R-:W-:-:S04]  /*9310*/  FADD.FTZ R73, R73, R75 ;  /* 0x0000004b49497221 */ /* 0x000fc80000010000 */
[----:B------:R-:W-:Y:S01]  /*9320*/  FADD.FTZ R73, R72, R73 ;  /* 0x0000004948497221 */ /* 0x000fe20000010000 */
[----:B------:R-:W2:Y:S01]  /*9330*/  MUFU.EX2 R60, R60 ;  /* 0x0000003c003c7308 */ /* 0x000ea20000000800 */
[C---:B-----5:R-:W-:Y:S01]  /*9340*/  F2FP.BF16.F32.PACK_AB R21, R54.reuse, R56 ;  /* 0x000000383615723e */ /* 0x060fe200000010ff */
[----:B------:R-:W-:-:S06]  /*9350*/  FADD.FTZ R54, R54, R43 ;  /* 0x0000002b36367221 */ /* 0x000fcc0000010000 */
[----:B------:R-:W-:Y:S01]  /*9360*/  MUFU.EX2 R71, R71 ;  /* 0x0000004700477308 */ /* 0x000fe20000000800 */
[----:B-1----:R-:W-:-:S07]  /*9370*/  FADD.FTZ R54, R52, R54 ;  /* 0x0000003634367221 */ /* 0x002fce0000010000 */
[----:B------:R-:W1:Y:S01]  /*9380*/  MUFU.EX2 R70, R70 ;  /* 0x0000004600467308 */ /* 0x000e620000000800 */
[C---:B--2---:R-:W-:Y:S01]  /*9390*/  F2FP.BF16.F32.PACK_AB R23, R60.reuse, R52 ;  /* 0x000000343c17723e */ /* 0x044fe200000010ff */
[----:B------:R-:W-:-:S06]  /*93a0*/  FADD.FTZ R60, R60, R54 ;  /* 0x000000363c3c7221 */ /* 0x000fcc0000010000 */
[C---:B------:R-:W-:Y:S01]  /*93b0*/  HMMA.16816.F32.BF16 R16, R20.reuse, R24, R16 ;  /* 0x000000181410723c */ /* 0x040fe20000041810 */
[----:B------:R-:W-:Y:S05]  /*93c0*/  MUFU.EX2 R69, R69 ;  /* 0x0000004500457308 */ /* 0x000fea0000000800 */
[C---:B------:R-:W-:Y:S01]  /*93d0*/  HMMA.16816.F32.BF16 R12, R20.reuse, R26, R12 ;  /* 0x0000001a140c723c */ /* 0x040fe2000004180c */
[----:B------:R-:W2:Y:S02]  /*93e0*/  LDSM.16.MT88.4 R24, [R226+0x8400] ;  /* 0x00840000e218783b */ /* 0x000ea40000004200 */
[----:B------:R-:W4:Y:S03]  /*93f0*/  MUFU.EX2 R61, R61 ;  /* 0x0000003d003d7308 */ /* 0x000f260000000800 */
[C---:B---3--:R-:W-:Y:S05]  /*9400*/  HMMA.16816.F32.BF16 R8, R20.reuse, R32, R8 ;  /* 0x000000201408723c */ /* 0x048fea0000041808 */
[----:B------:R-:W-:Y:S01]  /*9410*/  MUFU.EX2 R49, R49 ;  /* 0x0000003100317308 */ /* 0x000fe20000000800 */
[----:B------:R-:W-:Y:S01]  /*9420*/  HMMA.16816.F32.BF16 R28, R20, R34, R28 ;  /* 0x00000022141c723c */ /* 0x000fe2000004181c */
[----:B------:R-:W3:Y:S06]  /*9430*/  LDSM.16.MT88.4 R32, [R221+0x8800] ;  /* 0x00880000dd20783b */ /* 0x000eec0000004200 */
[----:B------:R-:W5:Y:S01]  /*9440*/  MUFU.EX2 R48, R48 ;  /* 0x0000003000307308 */ /* 0x000f620000000800 */
[----:B-1----:R-:W-:Y:S01]  /*9450*/  F2FP.BF16.F32.PACK_AB R20, R70, R71 ;  /* 0x000000474614723e */ /* 0x002fe200000010ff */
[----:B------:R-:W-:Y:S01]  /*9460*/  FADD.FTZ R71, R71, R73 ;  /* 0x0000004947477221 */ /* 0x000fe20000010000 */
[----:B----4-:R-:W-:-:S03]  /*9470*/  F2FP.BF16.F32.PACK_AB R22, R61, R69 ;  /* 0x000000453d16723e */ /* 0x010fc600000010ff */
[----:B------:R-:W-:Y:S02]  /*9480*/  FADD.FTZ R71, R70, R71 ;  /* 0x0000004746477221 */ /* 0x000fe40000010000 */
[----:B------:R-:W-:Y:S02]  /*9490*/  MUFU.EX2 R46, R46 ;  /* 0x0000002e002e7308 */ /* 0x000fe40000000800 */
[----:B------:R-:W-:-:S04]  /*94a0*/  FADD.FTZ R71, R69, R71 ;  /* 0x0000004745477221 */ /* 0x000fc80000010000 */
[----:B------:R-:W-:Y:S02]  /*94b0*/  FADD.FTZ R71, R61, R71 ;  /* 0x000000473d477221 */ /* 0x000fe40000010000 */
[----:B------:R-:W1:Y:S01]  /*94c0*/  MUFU.EX2 R45, R45 ;  /* 0x0000002d002d7308 */ /* 0x000e620000000800 */
[----:B-----5:R-:W-:Y:S01]  /*94d0*/  F2FP.BF16.F32.PACK_AB R21, R48, R49 ;  /* 0x000000313015723e */ /* 0x020fe200000010ff */
[----:B------:R-:W-:-:S04]  /*94e0*/  FADD.FTZ R49, R49, R60 ;  /* 0x0000003c31317221 */ /* 0x000fc80000010000 */
[----:B------:R-:W-:Y:S02]  /*94f0*/  FADD.FTZ R49, R48, R49 ;  /* 0x0000003130317221 */ /* 0x000fe40000010000 */
[----:B------:R-:W-:Y:S08]  /*9500*/  MUFU.EX2 R59, R59 ;  /* 0x0000003b003b7308 */ /* 0x000ff00000000800 */
[----:B------:R-:W4:Y:S01]  /*9510*/  MUFU.EX2 R58, R58 ;  /* 0x0000003a003a7308 */ /* 0x000f220000000800 */
[----:B-1----:R-:W-:Y:S01]  /*9520*/  F2FP.BF16.F32.PACK_AB R23, R45, R46 ;  /* 0x0000002e2d17723e */ /* 0x002fe200000010ff */
[----:B------:R-:W-:-:S04]  /*9530*/  FADD.FTZ R46, R46, R49 ;  /* 0x000000312e2e7221 */ /* 0x000fc80000010000 */
[----:B------:R-:W-:Y:S02]  /*9540*/  FADD.FTZ R46, R45, R46 ;  /* 0x0000002e2d2e7221 */ /* 0x000fe40000010000 */
[C---:B------:R-:W-:Y:S01]  /*9550*/  HMMA.16816.F32.BF16 R16, R20.reuse, R4, R16 ;  /* 0x000000041410723c */ /* 0x040fe20000041810 */
[----:B------:R-:W-:Y:S05]  /*9560*/  MUFU.EX2 R51, R51 ;  /* 0x0000003300337308 */ /* 0x000fea0000000800 */
[C---:B------:R-:W-:Y:S01]  /*9570*/  HMMA.16816.F32.BF16 R12, R20.reuse, R6, R12 ;  /* 0x00000006140c723c */ /* 0x040fe2000004180c */
[----:B------:R-:W1:Y:S02]  /*9580*/  LDSM.16.MT88.4 R4, [R226+0x8800] ;  /* 0x00880000e204783b */ /* 0x000e640000004200 */
[----:B------:R-:W5:Y:S03]  /*9590*/  MUFU.EX2 R47, R47 ;  /* 0x0000002f002f7308 */ /* 0x000f660000000800 */
[C---:B--2---:R-:W-:Y:S05]  /*95a0*/  HMMA.16816.F32.BF16 R8, R20.reuse, R24, R8 ;  /* 0x000000181408723c */ /* 0x044fea0000041808 */
[----:B------:R-:W2:Y:S01]  /*95b0*/  MUFU.EX2 R44, R44 ;  /* 0x0000002c002c7308 */ /* 0x000ea20000000800 */
[----:B------:R-:W-:Y:S01]  /*95c0*/  HMMA.16816.F32.BF16 R28, R20, R26, R28 ;  /* 0x0000001a141c723c */ /* 0x000fe2000004181c */
[----:B------:R-:W-:-:S06]  /*95d0*/  FFMA.FTZ R25, R62, UR19, -R68 ;  /* 0x000000133e197c23 */ /* 0x000fcc0008010844 */
[----:B------:R-:W3:Y:S01]  /*95e0*/  MUFU.EX2 R57, R57 ;  /* 0x0000003900397308 */ /* 0x000ee20000000800 */
[----:B----4-:R-:W-:Y:S01]  /*95f0*/  F2FP.BF16.F32.PACK_AB R20, R58, R59 ;  /* 0x0000003b3a14723e */ /* 0x010fe200000010ff */
[----:B------:R-:W-:Y:S01]  /*9600*/  FFMA.FTZ R26, R65, UR19, -R68 ;  /* 0x00000013411a7c23 */ /* 0x000fe20008010844 */
[----:B-----5:R-:W-:Y:S01]  /*9610*/  F2FP.BF16.F32.PACK_AB R22, R47, R51 ;  /* 0x000000332f16723e */ /* 0x020fe200000010ff */
[----:B------:R-:W-:-:S04]  /*9620*/  FADD.FTZ R59, R59, R71 ;  /* 0x000000473b3b7221 */ /* 0x000fc80000010000 */
[----:B------:R-:W4:Y:S01]  /*9630*/  MUFU.EX2 R55, R55 ;  /* 0x0000003700377308 */ /* 0x000f220000000800 */
[----:B--2---:R-:W-:Y:S01]  /*9640*/  FADD.FTZ R46, R44, R46 ;  /* 0x0000002e2c2e7221 */ /* 0x004fe20000010000 */
[----:B------:R-:W-:-:S04]  /*9650*/  FADD.FTZ R59, R58, R59 ;  /* 0x0000003b3a3b7221 */ /* 0x000fc80000010000 */
[----:B------:R-:W-:Y:S02]  /*9660*/  FADD.FTZ R59, R51, R59 ;  /* 0x0000003b333b7221 */ /* 0x000fe40000010000 */
[----:B------:R-:W2:Y:S01]  /*9670*/  MUFU.EX2 R24, R53 ;  /* 0x0000003500187308 */ /* 0x000ea20000000800 */
[C---:B---3--:R-:W-:Y:S01]  /*9680*/  F2FP.BF16.F32.PACK_AB R21, R57.reuse, R44 ;  /* 0x0000002c3915723e */ /* 0x048fe200000010ff */
[----:B------:R-:W-:Y:S01]  /*9690*/  FADD.FTZ R57, R57, R46 ;  /* 0x0000002e39397221 */ /* 0x000fe20000010000 */
[----:B------:R-:W-:-:S05]  /*96a0*/  FADD.FTZ R47, R47, R59 ;  /* 0x0000003b2f2f7221 */ /* 0x000fca0000010000 */
[----:B------:R-:W3:Y:S01]  /*96b0*/  MUFU.EX2 R36, R36 ;  /* 0x0000002400247308 */ /* 0x000ee20000000800 */
[----:B----4-:R-:W-:-:S07]  /*96c0*/  FADD.FTZ R57, R55, R57 ;  /* 0x0000003937397221 */ /* 0x010fce0000010000 */
[----:B------:R-:W4:Y:S01]  /*96d0*/  MUFU.EX2 R25, R25 ;  /* 0x0000001900197308 */ /* 0x000f220000000800 */
[C---:B--2---:R-:W-:Y:S01]  /*96e0*/  F2FP.BF16.F32.PACK_AB R23, R24.reuse, R55 ;  /* 0x000000371817723e */ /* 0x044fe200000010ff */
[----:B------:R-:W-:-:S06]  /*96f0*/  FADD.FTZ R57, R24, R57 ;  /* 0x0000003918397221 */ /* 0x000fcc0000010000 */
[----:B------:R-:W2:Y:S01]  /*9700*/  MUFU.EX2 R37, R37 ;  /* 0x0000002500257308 */ /* 0x000ea20000000800 */
[----:B------:R-:W-:Y:S01]  /*9710*/  HMMA.16816.F32.BF16 R16, R20, R32, R16 ;  /* 0x000000201410723c */ /* 0x000fe20000041810 */
[----:B---3--:R-:W-:-:S05]  /*9720*/  FADD.FTZ R47, R36, R47 ;  /* 0x0000002f242f7221 */ /* 0x008fca0000010000 */
[----:B-1----:R-:W-:Y:S01]  /*9730*/  HMMA.16816.F32.BF16 R208, R20, R4, R8 ;  /* 0x0000000414d0723c */ /* 0x002fe20000041808 */
[----:B------:R-:W1:Y:S01]  /*9740*/  MUFU.EX2 R50, R50 ;  /* 0x0000003200327308 */ /* 0x000e620000000800 */
[----:B----4-:R-:W-:-:S04]  /*9750*/  FADD.FTZ R57, R25, R57 ;  /* 0x0000003919397221 */ /* 0x010fc80000010000 */
[C---:B------:R-:W-:Y:S03]  /*9760*/  HMMA.16816.F32.BF16 R12, R20.reuse, R34, R12 ;  /* 0x00000022140c723c */ /* 0x040fe6000004180c */
[----:B------:R-:W3:Y:S01]  /*9770*/  MUFU.EX2 R199, R199 ;  /* 0x000000c700c77308 */ /* 0x000ee20000000800 */
[C---:B--2---:R-:W-:Y:S01]  /*9780*/  F2FP.BF16.F32.PACK_AB R8, R37.reuse, R36 ;  /* 0x000000242508723e */ /* 0x044fe200000010ff */
[----:B------:R-:W-:Y:S01]  /*9790*/  FADD.FTZ R47, R37, R47 ;  /* 0x0000002f252f7221 */ /* 0x000fe20000010000 */
[----:B------:R-:W-:Y:S05]  /*97a0*/  HMMA.16816.F32.BF16 R28, R20, R6, R28 ;  /* 0x00000006141c723c */ /* 0x000fea000004181c */
[----:B------:R-:W2:Y:S01]  /*97b0*/  MUFU.EX2 R0, R63 ;  /* 0x0000003f00007308 */ /* 0x000ea20000000800 */
[----:B-1----:R-:W-:-:S07]  /*97c0*/  FADD.FTZ R47, R50, R47 ;  /* 0x0000002f322f7221 */ /* 0x002fce0000010000 */
[----:B------:R-:W1:Y:S01]  /*97d0*/  MUFU.EX2 R26, R26 ;  /* 0x0000001a001a7308 */ /* 0x000e620000000800 */
[C---:B---3--:R-:W-:Y:S01]  /*97e0*/  F2FP.BF16.F32.PACK_AB R10, R199.reuse, R50 ;  /* 0x00000032c70a723e */ /* 0x048fe200000010ff */
[----:B------:R-:W-:-:S06]  /*97f0*/  FADD.FTZ R199, R199, R47 ;  /* 0x0000002fc7c77221 */ /* 0x000fcc0000010000 */
[----:B------:R-:W3:Y:S01]  /*9800*/  MUFU.EX2 R200, R200 ;  /* 0x000000c800c87308 */ /* 0x000ee20000000800 */
[C---:B--2---:R-:W-:Y:S01]  /*9810*/  F2FP.BF16.F32.PACK_AB R9, R0.reuse, R25 ;  /* 0x000000190009723e */ /* 0x044fe200000010ff */
[----:B------:R-:W-:-:S04]  /*9820*/  FADD.FTZ R57, R0, R57 ;  /* 0x0000003900397221 */ /* 0x000fc80000010000 */
[----:B-1----:R-:W-:Y:S01]  /*9830*/  FADD.FTZ R57, R26, R57 ;  /* 0x000000391a397221 */ /* 0x002fe20000010000 */
        /* <DEDUP_REMOVED lines=9> */
[----:B------:R-:W-:Y:S01]  /*98d0*/  UIADD3 UR6, UR18, -0x2, URZ ;  /* 0xfffffffe12067890 */ /* 0x000fe2000fffe03f */
[----:B------:R-:W-:Y:S06]  /*98e0*/  BAR.SYNC.DEFER_BLOCKING 0x0 ;  /* 0x0000000000007b1d */ /* 0x000fec0000010000 */
[----:B------:R-:W-:Y:S05]  /*98f0*/  @!P1 BRA `(.L_x_1699) ;  /* 0x0000000000f89947 */ /* 0x000fea0003800000 */
[----:B------:R-:W1:Y:S01]  /*9900*/  LDC R4, c[0x0][0x380] ;  /* 0x0000e000ff047b82 */ /* 0x000e620000000800 */
[----:B------:R-:W-:Y:S01]  /*9910*/  USHF.L.U32 UR4, UR6, 0x8, URZ ;  /* 0x0000000806047899 */ /* 0x000fe2000800063f */
[----:B------:R-:W-:-:S03]  /*9920*/  ULDC.64 UR20, c[0x0][0x238] ;  /* 0x00008e0000147ab9 */ /* 0x000fc60000000a00 */
[----:B------:R-:W-:Y:S02]  /*9930*/  UIADD3 UR7, UR4, 0x100, URZ ;  /* 0x0000010004077890 */ /* 0x000fe4000fffe03f */
[----:B------:R-:W-:-:S04]  /*9940*/  IMAD.U32 R6, RZ, RZ, UR4 ;  /* 0x00000004ff067e24 */ /* 0x000fc8000f8e00ff */
[----:B------:R-:W-:Y:S02]  /*9950*/  MOV R8, UR7 ;  /* 0x0000000700087c02 */ /* 0x000fe40008000f00 */
[----:B------:R-:W-:Y:S02]  /*9960*/  IABS R6, R6 ;  /* 0x0000000600067213 */ /* 0x000fe40000000000 */
[----:B------:R-:W-:Y:S02]  /*9970*/  IABS R8, R8 ;  /* 0x0000000800087213 */ /* 0x000fe40000000000 */
[----:B-1----:R-:W-:-:S04]  /*9980*/  IABS R0, R4 ;  /* 0x0000000400007213 */ /* 0x002fc80000000000 */
[----:B------:R-:W1:Y:S08]  /*9990*/  I2F.RP R10, R0 ;  /* 0x00000000000a7306 */ /* 0x000e700000209400 */
        /* <DEDUP_REMOVED lines=22> */
[----:B------:R-:W-:Y:S02]  /*9b00*/  LOP3.LUT R5, R4, UR7, RZ, 0x3c, !PT ;  /* 0x0000000704057c12 */ /* 0x000fe4000f8e3cff */
[----:B------:R-:W-:Y:S02]  /*9b10*/  ISETP.GE.AND P0, PT, R0, RZ, PT ;  /* 0x000000ff0000720c */ /* 0x000fe40003f06270 */
[----:B------:R-:W-:Y:S02]  /*9b20*/  ISETP.GE.AND P3, PT, R5, RZ, PT ;  /* 0x000000ff0500720c */ /* 0x000fe40003f66270 */
[----:B------:R-:W-:Y:S01]  /*9b30*/  ISETP.NE.AND P2, PT, R4, RZ, PT ;  /* 0x000000ff0400720c */ /* 0x000fe20003f45270 */
[----:B------:R-:W-:Y:S01]  /*9b40*/  @P6 VIADD R10, R10, 0x1 ;  /* 0x000000010a0a6836 */ /* 0x000fe20000000000 */
[----:B------:R-:W-:Y:S02]  /*9b50*/  LOP3.LUT R7, RZ, R4, RZ, 0x33, !PT ;  /* 0x00000004ff077212 */ /* 0x000fe400078e33ff */
[----:B------:R-:W-:Y:S01]  /*9b60*/  @P5 IADD3 R9, R9, 0x1, RZ ;  /* 0x0000000109095810 */ /* 0x000fe20007ffe0ff */
[----:B------:R-:W-:-:S04]  /*9b70*/  IMAD.MOV.U32 R0, RZ, RZ, R10 ;  /* 0x000000ffff007224 */ /* 0x000fc800078e000a */
        /* <DEDUP_REMOVED lines=11> */
[----:B------:R-:W-:-:S04]  /*9c30*/  IMAD R0, R0, UR8, RZ ;  /* 0x0000000800007c24 */ /* 0x000fc8000f8e02ff */
[C---:B------:R-:W-:Y:S02]  /*9c40*/  IMAD R0, R4.reuse, UR9, R0 ;  /* 0x0000000904007c24 */ /* 0x040fe4000f8e0200 */
[----:B-1----:R-:W-:-:S05]  /*9c50*/  IMAD.WIDE.U32 R8, R4, UR8, RZ ;  /* 0x0000000804087c25 */ /* 0x002fca000f8e00ff */
        /* <DEDUP_REMOVED lines=8> */
.L_x_1699:
[----:B------:R-:W-:-:S04]  /*9ce0*/  ULEA UR4, -UR8, URZ, 0x8 ;  /* 0x0000003f08047291 */ /* 0x000fc8000f8e413f */
[----:B------:R-:W-:Y:S02]  /*9cf0*/  USHF.R.S32.HI UR7, URZ, 0x1f, UR4 ;  /* 0x0000001f3f077899 */ /* 0x000fe40008011404 */
[----:B------:R-:W-:-:S04]  /*9d00*/  MOV R4, UR4 ;  /* 0x0000000400047c02 */ /* 0x000fc80008000f00 */
[----:B------:R-:W-:-:S07]  /*9d10*/  MOV R0, UR7 ;  /* 0x0000000700007c02 */ /* 0x000fce0008000f00 */
.L_x_1700:
[----:B------:R-:W-:Y:S01]  /*9d20*/  ULDC UR4, c[0x0][0x2d0] ;  /* 0x0000b40000047ab9 */ /* 0x000fe20000000800 */
[C---:B------:R-:W-:Y:S01]  /*9d30*/  LEA R181, P2, R4.reuse, R181, 0x1 ;  /* 0x000000b504b57211 */ /* 0x040fe200078408ff */
[----:B------:R-:W-:Y:S01]  /*9d40*/  IMAD.U32 R9, RZ, RZ, UR8 ;  /* 0x00000008ff097e24 */ /* 0x000fe2000f8e00ff */
[----:B------:R-:W-:Y:S01]  /*9d50*/  ISETP.GE.AND P0, PT, R227, UR4, PT ;  /* 0x00000004e3007c0c */ /* 0x000fe2000bf06270 */
[----:B------:R-:W-:Y:S01]  /*9d60*/  IMAD.U32 R5, RZ, RZ, UR8 ;  /* 0x00000008ff057e24 */ /* 0x000fe2000f8e00ff */
[----:B------:R-:W-:Y:S01]  /*9d70*/  LEA.HI.X R180, R4, R180, R0, 0x1, P2 ;  /* 0x000000b404b47211 */ /* 0x000fe200010f0c00 */
[----:B------:R-:W-:Y:S01]  /*9d80*/  IMAD.U32 R8, RZ, RZ, UR9 ;  /* 0x00000009ff087e24 */ /* 0x000fe2000f8e00ff */
[----:B------:R-:W-:Y:S01]  /*9d90*/  UISETP.GE.AND UP1, UPT, UR18, 0x3, UPT ;  /* 0x000000031200788c */ /* 0x000fe2000bf26270 */
[----:B------:R-:W-:Y:S02]  /*9da0*/  IMAD.U32 R11, RZ, RZ, UR8 ;  /* 0x00000008ff0b7e24 */ /* 0x000fe4000f8e00ff */
[----:B------:R-:W-:-:S02]  /*9db0*/  IMAD.U32 R10, RZ, RZ, UR9 ;  /* 0x00000009ff0a7e24 */ /* 0x000fc4000f8e00ff */
[----:B------:R-:W-:Y:S02]  /*9dc0*/  IMAD.U32 R12, RZ, RZ, UR8 ;  /* 0x00000008ff0c7e24 */ /* 0x000fe4000f8e00ff */
[----:B------:R-:W-:Y:S02]  /*9dd0*/  IMAD.U32 R14, RZ, RZ, UR8 ;  /* 0x00000008ff0e7e24 */ /* 0x000fe4000f8e00ff */
[----:B------:R-:W-:Y:S01]  /*9de0*/  @!P0 IMAD.MOV.U32 R6, RZ, RZ, R181 ;  /* 0x000000ffff068224 */ /* 0x000fe200078e00b5 */
[-C--:B------:R-:W-:Y:S01]  /*9df0*/  @!P0 LEA R9, P2, R9, R228.reuse, 0x6 ;  /* 0x000000e409098211 */ /* 0x080fe200078430ff */
[----:B------:R-:W-:Y:S01]  /*9e00*/  @!P0 IMAD.MOV.U32 R7, RZ, RZ, R180 ;  /* 0x000000ffff078224 */ /* 0x000fe200078e00b4 */
[----:B------:R-:W-:Y:S01]  /*9e10*/  @P0 STS [R220+0x5000], RZ ;  /* 0x005000ffdc000388 */ /* 0x000fe20000000800 */
[----:B------:R-:W-:Y:S01]  /*9e20*/  @!P0 IMAD.MOV.U32 R230, RZ, RZ, R228 ;  /* 0x000000ffffe68224 */ /* 0x000fe200078e00e4 */
[----:B------:R-:W-:Y:S01]  /*9e30*/  @!P0 LEA.HI.X R8, R5, R231, R8, 0x6, P2 ;  /* 0x000000e705088211 */ /* 0x000fe200010f3408 */
[----:B------:R-:W-:Y:S01]  /*9e40*/  VOTEU.ALL UP0, P0 ;  /* 0x00000000003f7886 */ /* 0x000fe20000000000 */
[----:B------:R-:W-:Y:S01]  /*9e50*/  @P0 STS [R220+0x5004], RZ ;  /* 0x005004ffdc000388 */ /* 0x000fe20000000800 */
[----:B------:R-:W-:Y:S01]  /*9e60*/  @!P0 LEA R11, P2, R11, R228, 0x7 ;  /* 0x000000e40b0b8211 */ /* 0x000fe200078438ff */
[----:B------:R-:W-:Y:S01]  /*9e70*/  @!P0 IMAD.WIDE.U32 R14, R14, 0x60, R230 ;  /* 0x000000600e0e8825 */ /* 0x000fe200078e00e6 */
[----:B------:R-:W-:Y:S01]  /*9e80*/  @!P0 IADD3 R9, P4, R4, R9, RZ ;  /* 0x0000000904098210 */ /* 0x000fe20007f9e0ff */
[----:B------:R-:W-:Y:S01]  /*9e90*/  @P0 STS.64 [R220+0x5008], RZ ;  /* 0x005008ffdc000388 */ /* 0x000fe20000000a00 */
[----:B------:R-:W-:Y:S01]  /*9ea0*/  @!P0 LEA.HI.X R10, R5, R231, R10, 0x7, P2 ;  /* 0x000000e7050a8211 */ /* 0x000fe200010f3c0a */
[--C-:B------:R-:W-:Y:S01]  /*9eb0*/  @!P0 IMAD.MOV.U32 R18, RZ, RZ, R228.reuse ;  /* 0x000000ffff128224 */ /* 0x100fe200078e00e4 */
[----:B------:R-:W-:Y:S01]  /*9ec0*/  @!UP0 UIMAD UR4, UR9, 0x60, URZ ;  /* 0x00000060090488a4 */ /* 0x000fe2000f8e023f */
[----:B------:R-:W-:Y:S01]  /*9ed0*/  @!PT LDS RZ, [RZ] ;  /* 0x00000000fffff984 */ /* 0x000fe20000000800 */
[----:B------:R-:W-:Y:S01]  /*9ee0*/  @!PT LDS RZ, [RZ] ;  /* 0x00000000fffff984 */ /* 0x000fe20000000800 */
[----:B------:R-:W-:Y:S01]  /*9ef0*/  @!PT LDS RZ, [RZ] ;  /* 0x00000000fffff984 */ /* 0x000fe20000000800 */
[----:B------:R1:W-:Y:S01]  /*9f00*/  @!P0 LDGSTS.E.BYPASS.LTC128B.128 [R220+0x5000], desc[UR22][R6.64] ;  /* 0x0500000006dc8fae */ /* 0x0003e2000b901d56 */
[--C-:B------:R-:W-:Y:S01]  /*9f10*/  @!P0 IMAD.MOV.U32 R19, RZ, RZ, R231.reuse ;  /* 0x000000ffff138224 */ /* 0x100fe200078e00e7 */
[----:B------:R-:W-:Y:S01]  /*9f20*/  @!UP0 UIMAD UR7, UR9, 0xa0, URZ ;  /* 0x000000a0090788a4 */ /* 0x000fe2000f8e023f */
[----:B------:R-:W-:Y:S01]  /*9f30*/  @!P0 IMAD.MOV.U32 R20, RZ, RZ, R228 ;  /* 0x000000ffff148224 */ /* 0x000fe200078e00e4 */
[----:B------:R-:W-:Y:S01]  /*9f40*/  @!P0 LEA R22, P5, R9, UR10, 0x1 ;  /* 0x0000000a09168c11 */ /* 0x000fe2000f8a08ff */
[----:B------:R-:W-:Y:S01]  /*9f50*/  @!P0 IMAD.MOV.U32 R21, RZ, RZ, R231 ;  /* 0x000000ffff158224 */ /* 0x000fe200078e00e7 */
[----:B------:R-:W-:Y:S01]  /*9f60*/  @P0 STS.128 [R220+0x5800], RZ ;  /* 0x005800ffdc000388 */ /* 0x000fe20000000c00 */
[----:B------:R-:W-:-:S02]  /*9f70*/  @!P0 IMAD.X R8, R0, 0x1, R8, P4 ;  /* 0x0000000100088824 */ /* 0x000fc400020e0608 */
[----:B------:R-:W-:-:S03]  /*9f80*/  @!P0 IMAD.WIDE.U32 R20, R5, 0xe0, R20 ;  /* 0x000000e005148825 */ /* 0x000fc600078e0014 */
[----:B------:R-:W-:Y:S01]  /*9f90*/  @!P0 LEA.HI.X R23, R9, UR11, R8, 0x1, P5 ;  /* 0x0000000b09178c11 */ /* 0x000fe2000a8f0c08 */
[----:B-1----:R-:W-:Y:S02]  /*9fa0*/  @!P0 IMAD.MOV.U32 R6, RZ, RZ, R228 ;  /* 0x000000ffff068224 */ /* 0x002fe400078e00e4 */
[----:B------:R-:W-:Y:S02]  /*9fb0*/  @!P0 IMAD.MOV.U32 R7, RZ, RZ, R231 ;  /* 0x000000ffff078224 */ /* 0x000fe400078e00e7 */
[----:B------:R-:W-:Y:S01]  /*9fc0*/  @!P0 IMAD.WIDE.U32 R12, R12, 0xa0, R6 ;  /* 0x000000a00c0c8825 */ /* 0x000fe200078e0006 */
[----:B------:R-:W-:-:S03]  /*9fd0*/  @!P0 IADD3 R7, P3, P2, R4, UR25, R228 ;  /* 0x0000001904078c10 */ /* 0x000fc6000fa7e0e4 */
[----:B------:R-:W-:Y:S01]  /*9fe0*/  IMAD.U32 R6, RZ, RZ, UR8 ;  /* 0x00000008ff067e24 */ /* 0x000fe2000f8e00ff */
[----:B------:R-:W-:Y:S02]  /*9ff0*/  @!P0 IADD3.X R230, R0, UR24, R231, P3, P2 ;  /* 0x0000001800e68c10 */ /* 0x000fe40009fe44e7 */
[C---:B------:R-:W-:Y:S01]  /*a000*/  @!P0 LEA R16, P3, R7.reuse, UR10, 0x1 ;  /* 0x0000000a07108c11 */ /* 0x040fe2000f8608ff */
[----:B------:R-:W-:Y:S01]  /*a010*/  @!P0 IMAD.WIDE.U32 R18, R6, 0xc0, R18 ;  /* 0x000000c006128825 */ /* 0x000fe200078e0012 */
[C---:B------:R-:W-:Y:S02]  /*a020*/  @!P0 IADD3 R6, P2, R4.reuse, R14, RZ ;  /* 0x0000000e04068210 */ /* 0x040fe40007f5e0ff */
[----:B------:R-:W-:Y:S02]  /*a030*/  @!P0 LEA.HI.X R17, R7, UR11, R230, 0x1, P3 ;  /* 0x0000000b07118c11 */ /* 0x000fe400098f0ce6 */
[----:B------:R-:W-:Y:S02]  /*a040*/  @!P0 IADD3 R11, P3, R4, R11, RZ ;  /* 0x0000000b040b8210 */ /* 0x000fe40007f7e0ff */
[----:B------:R-:W-:Y:S01]  /*a050*/  @!P0 IADD3.X R14, R0, UR4, R15, P2, !PT ;  /* 0x00000004000e8c10 */ /* 0x000fe200097fe40f */
[----:B------:R-:W-:Y:S01]  /*a060*/  @!UP0 UIMAD UR4, UR9, 0xc0, URZ ;  /* 0x000000c0090488a4 */ /* 0x000fe2000f8e023f */
[----:B------:R-:W-:Y:S01]  /*a070*/  @!P0 IADD3 R5, P2, R4, R12, RZ ;  /* 0x0000000c04058210 */ /* 0x000fe20007f5e0ff */
[----:B------:R-:W-:Y:S01]  /*a080*/  @!UP0 UIMAD UR9, UR9, 0xe0, URZ ;  /* 0x000000e0090988a4 */ /* 0x000fe2000f8e023f */
[----:B------:R-:W-:Y:S01]  /*a090*/  @!P0 IMAD.X R10, R0, 0x1, R10, P3 ;  /* 0x00000001000a8824 */ /* 0x000fe200018e060a */
[----:B------:R-:W-:Y:S01]  /*a0a0*/  @!P0 IADD3 R7, P3, R4, R18, RZ ;  /* 0x0000001204078210 */ /* 0x000fe20007f7e0ff */
[----:B------:R-:W-:Y:S01]  /*a0b0*/  @!PT LDS RZ, [RZ] ;  /* 0x00000000fffff984 */ /* 0x000fe20000000800 */
[----:B------:R-:W-:Y:S01]  /*a0c0*/  @!PT LDS RZ, [RZ] ;  /* 0x00000000fffff984 */ /* 0x000fe20000000800 */
[----:B------:R-:W-:Y:S01]  /*a0d0*/  @!PT LDS RZ, [RZ] ;  /* 0x00000000fffff984 */ /* 0x000fe20000000800 */
[----:B------:R1:W-:Y:S01]  /*a0e0*/  @!P0 LDGSTS.E.BYPASS.LTC128B.128 [R220+0x5800], desc[UR22][R16.64] ;  /* 0x0580000010dc8fae */ /* 0x0003e2000b901d56 */
[----:B------:R-:W-:-:S02]  /*a0f0*/  @!P0 IADD3.X R12, R0, UR7, R13, P2, !PT ;  /* 0x00000007000c8c10 */ /* 0x000fc400097fe40d */
[----:B------:R-:W-:Y:S01]  /*a100*/  @!P0 IADD3 R4, P2, R4, R20, RZ ;  /* 0x0000001404048210 */ /* 0x000fe20007f5e0ff */
[----:B------:R-:W-:Y:S01]  /*a110*/  @P0 STS.128 [R220+0x6000], RZ ;  /* 0x006000ffdc000388 */ /* 0x000fe20000000c00 */
[C---:B------:R-:W-:Y:S02]  /*a120*/  @!P0 LEA R20, P4, R11.reuse, UR10, 0x1 ;  /* 0x0000000a0b148c11 */ /* 0x040fe4000f8808ff */
[----:B------:R-:W-:Y:S01]  /*a130*/  @!P0 LEA R24, P5, R6, UR10, 0x1 ;  /* 0x0000000a06188c11 */ /* 0x000fe2000f8a08ff */
[----:B------:R-:W-:Y:S01]  /*a140*/  @!PT LDS RZ, [RZ] ;  /* 0x00000000fffff984 */ /* 0x000fe20000000800 */
[----:B------:R-:W-:Y:S01]  /*a150*/  @!PT LDS RZ, [RZ] ;  /* 0x00000000fffff984 */ /* 0x000fe20000000800 */
[----:B------:R-:W-:Y:S01]  /*a160*/  @!PT LDS RZ, [RZ] ;  /* 0x00000000fffff984 */ /* 0x000fe20000000800 */
[----:B------:R-:W-:Y:S01]  /*a170*/  @!P0 LDGSTS.E.BYPASS.LTC128B.128 [R220+0x6000], desc[UR22][R22.64] ;  /* 0x0600000016dc8fae */ /* 0x000fe2000b901d56 */
[C---:B------:R-:W-:Y:S01]  /*a180*/  @!P0 IADD3.X R18, R0.reuse, UR4, R19, P3, !PT ;  /* 0x0000000400128c10 */ /* 0x040fe20009ffe413 */
[----:B------:R-:W-:Y:S01]  /*a190*/  USHF.L.U32 UR4, UR6, 0x8, URZ ;  /* 0x0000000806047899 */ /* 0x000fe2000800063f */
[----:B------:R-:W-:Y:S01]  /*a1a0*/  @!P0 IADD3.X R0, R0, UR9, R21, P2, !PT ;  /* 0x0000000900008c10 */ /* 0x000fe200097fe415 */
[----:B------:R-:W-:Y:S01]  /*a1b0*/  @P0 STS.128 [R220+0x6800], RZ ;  /* 0x006800ffdc000388 */ /* 0x000fe20000000c00 */
[----:B------:R-:W-:-:S02]  /*a1c0*/  @!P0 LEA.HI.X R21, R11, UR11, R10, 0x1, P4 ;  /* 0x0000000b0b158c11 */ /* 0x000fc4000a0f0c0a */
[----:B------:R-:W-:Y:S02]  /*a1d0*/  @!P0 LEA.HI.X R25, R6, UR11, R14, 0x1, P5 ;  /* 0x0000000b06198c11 */ /* 0x000fe4000a8f0c0e */
[C---:B------:R-:W-:Y:S02]  /*a1e0*/  @!P0 LEA R10, P3, R7.reuse, UR10, 0x1 ;  /* 0x0000000a070a8c11 */ /* 0x040fe4000f8608ff */
[C---:B------:R-:W-:Y:S01]  /*a1f0*/  @!P0 LEA R8, P2, R4.reuse, UR10, 0x1 ;  /* 0x0000000a04088c11 */ /* 0x040fe2000f8408ff */
[----:B------:R-:W-:Y:S01]  /*a200*/  @!PT LDS RZ, [RZ] ;  /* 0x00000000fffff984 */ /* 0x000fe20000000800 */
[----:B------:R-:W-:Y:S01]  /*a210*/  @!PT LDS RZ, [RZ] ;  /* 0x00000000fffff984 */ /* 0x000fe20000000800 */
[----:B------:R-:W-:Y:S01]  /*a220*/  @!PT LDS RZ, [RZ] ;  /* 0x00000000fffff984 */ /* 0x000fe20000000800 */
[----:B------:R-:W-:Y:S01]  /*a230*/  @!P0 LDGSTS.E.BYPASS.LTC128B.128 [R220+0x6800], desc[UR22][R24.64] ;  /* 0x0680000018dc8fae */ /* 0x000fe2000b901d56 */
[----:B------:R-:W-:Y:S02]  /*a240*/  @!P0 LEA.HI.X R11, R7, UR11, R18, 0x1, P3 ;  /* 0x0000000b070b8c11 */ /* 0x000fe400098f0c12 */
[----:B------:R-:W-:Y:S01]  /*a250*/  @!P0 LEA.HI.X R9, R4, UR11, R0, 0x1, P2 ;  /* 0x0000000b04098c11 */ /* 0x000fe200090f0c00 */
[----:B------:R-:W-:Y:S01]  /*a260*/  @P0 STS.128 [R220+0x7000], RZ ;  /* 0x007000ffdc000388 */ /* 0x000fe20000000c00 */
[----:B-1----:R-:W-:-:S03]  /*a270*/  @!P0 LEA R16, P4, R5, UR10, 0x1 ;  /* 0x0000000a05108c11 */ /* 0x002fc6000f8808ff */
[----:B------:R-:W-:Y:S01]  /*a280*/  @!PT LDS RZ, [RZ] ;  /* 0x00000000fffff984 */ /* 0x000fe20000000800 */
[----:B------:R-:W-:Y:S01]  /*a290*/  @!PT LDS RZ, [RZ] ;  /* 0x00000000fffff984 */ /* 0x000fe20000000800 */
[----:B------:R-:W-:Y:S01]  /*a2a0*/  @!PT LDS RZ, [RZ] ;  /* 0x00000000fffff984 */ /* 0x000fe20000000800 */
[----:B------:R1:W-:Y:S01]  /*a2b0*/  @!P0 LDGSTS.E.BYPASS.LTC128B.128 [R220+0x7000], desc[UR22][R20.64] ;  /* 0x0700000014dc8fae */ /* 0x0003e2000b901d56 */
[----:B------:R-:W-:-:S03]  /*a2c0*/  @!P0 LEA.HI.X R17, R5, UR11, R12, 0x1, P4 ;  /* 0x0000000b05118c11 */ /* 0x000fc6000a0f0c0c */
        /* <DEDUP_REMOVED lines=16> */
[----:B------:R-:W4:Y:S04]  /*a3d0*/  LDSM.16.M88.4 R28, [R196+0x3000] ;  /* 0x00300000c41c783b */ /* 0x000f280000000200 */
[----:B-1----:R-:W1:Y:S04]  /*a3e0*/  LDSM.16.M88.4 R20, [R196+0x3400] ;  /* 0x00340000c414783b */ /* 0x002e680000000200 */
[----:B------:R-:W2:Y:S04]  /*a3f0*/  LDSM.16.M88.4 R12, [R196+0x3800] ;  /* 0x00380000c40c783b */ /* 0x000ea80000000200 */
[----:B------:R-:W3:Y:S04]  /*a400*/  LDSM.16.M88.4 R4, [R196+0x3c00] ;  /* 0x003c0000c404783b */ /* 0x000ee80000000200 */
[----:B------:R-:W5:Y:S04]  /*a410*/  LDSM.16.M88.4 R60, [R196+0x4000] ;  /* 0x00400000c43c783b */ /* 0x000f680000000200 */
[----:B------:R-:W5:Y:S04]  /*a420*/  LDSM.16.M88.4 R52, [R196+0x4400] ;  /* 0x00440000c434783b */ /* 0x000f680000000200 */
[----:B------:R-:W5:Y:S04]  /*a430*/  LDSM.16.M88.4 R44, [R196+0x4800] ;  /* 0x00480000c42c783b */ /* 0x000f680000000200 */
[----:B------:R-:W5:Y:S04]  /*a440*/  LDSM.16.M88.4 R124, [R196+0x1000] ;  /* 0x00100000c47c783b */ /* 0x000f680000000200 */
[----:B------:R-:W5:Y:S04]  /*a450*/  LDSM.16.M88.4 R116, [R196+0x1400] ;  /* 0x00140000c474783b */ /* 0x000f680000000200 */
[----:B------:R-:W5:Y:S04]  /*a460*/  LDSM.16.M88.4 R108, [R196+0x1800] ;  /* 0x00180000c46c783b */ /* 0x000f680000000200 */
[----:B------:R-:W5:Y:S01]  /*a470*/  LDSM.16.M88.4 R100, [R196+0x1c00] ;  /* 0x001c0000c464783b */ /* 0x000f620000000200 */
[C---:B----4-:R-:W-:Y:S03]  /*a480*/  HMMA.16816.F32.BF16 R32, R36.reuse, R28, RZ ;  /* 0x0000001c2420723c */ /* 0x050fe600000418ff */
[----:B------:R-:W4:Y:S03]  /*a490*/  LDSM.16.M88.4 R92, [R196+0x2000] ;  /* 0x00200000c45c783b */ /* 0x000f260000000200 */
[C---:B------:R-:W-:Y:S01]  /*a4a0*/  HMMA.16816.F32.BF16 R28, R36.reuse, R30, RZ ;  /* 0x0000001e241c723c */ /* 0x040fe200000418ff */
[----:B------:R-:W4:Y:S04]  /*a4b0*/  LDSM.16.M88.4 R84, [R196+0x2400] ;  /* 0x00240000c454783b */ /* 0x000f280000000200 */
[----:B------:R-:W4:Y:S01]  /*a4c0*/  LDSM.16.M88.4 R76, [R196+0x2800] ;  /* 0x00280000c44c783b */ /* 0x000f220000000200 */
[C---:B-1----:R-:W-:Y:S03]  /*a4d0*/  HMMA.16816.F32.BF16 R24, R36.reuse, R20, RZ ;  /* 0x000000142418723c */ /* 0x042fe600000418ff */
[----:B------:R-:W1:Y:S03]  /*a4e0*/  LDSM.16.M88.4 R68, [R196+0x2c00] ;  /* 0x002c0000c444783b */ /* 0x000e660000000200 */
[C---:B--2---:R-:W-:Y:S01]  /*a4f0*/  HMMA.16816.F32.BF16 R16, R36.reuse, R12, RZ ;  /* 0x0000000c2410723c */ /* 0x044fe200000418ff */
[----:B------:R-:W2:Y:S04]  /*a500*/  LDSM.16.M88.4 R140, [R196+0x4c00] ;  /* 0x004c0000c48c783b */ /* 0x000ea80000000200 */
[----:B------:R-:W-:Y:S01]  /*a510*/  LDSM.16.M88.4 R176, [R197] ;  /* 0x00000000c5b0783b */ /* 0x000fe20000000200 */
[C---:B---3--:R-:W-:Y:S03]  /*a520*/  HMMA.16816.F32.BF16 R8, R36.reuse, R4, RZ ;  /* 0x000000042408723c */ /* 0x048fe600000418ff */
[----:B------:R-:W3:Y:S03]  /*a530*/  LDSM.16.M88.4 R136, [R3+0x2000] ;  /* 0x002000000388783b */ /* 0x000ee60000000200 */
[C---:B-----5:R-:W-:Y:S01]  /*a540*/  HMMA.16816.F32.BF16 R64, R36.reuse, R60, RZ ;  /* 0x0000003c2440723c */ /* 0x060fe200000418ff */
[----:B------:R-:W5:Y:S04]  /*a550*/  LDSM.16.M88.4 R160, [R3+0x2400] ;  /* 0x0024000003a0783b */ /* 0x000f680000000200 */
[----:B------:R-:W5:Y:S01]  /*a560*/  LDSM.16.M88.4 R144, [R3+0x3400] ;  /* 0x003400000390783b */ /* 0x000f620000000200 */
[C---:B------:R-:W-:Y:S03]  /*a570*/  HMMA.16816.F32.BF16 R56, R36.reuse, R52, RZ ;  /* 0x000000342438723c */ /* 0x040fe600000418ff */
[----:B------:R-:W5:Y:S03]  /*a580*/  LDSM.16.M88.4 R156, [R3+0x2800] ;  /* 0x00280000039c783b */ /* 0x000f660000000200 */
[C---:B------:R-:W-:Y:S01]  /*a590*/  HMMA.16816.F32.BF16 R48, R36.reuse, R44, RZ ;  /* 0x0000002c2430723c */ /* 0x040fe200000418ff */
[----:B------:R-:W-:Y:S04]  /*a5a0*/  LDSM.16.M88.4 R152, [R3+0x2c00] ;  /* 0x002c00000398783b */ /* 0x000fe80000000200 */
[----:B------:R-:W-:Y:S01]  /*a5b0*/  LDSM.16.M88.4 R148, [R3+0x3000] ;  /* 0x003000000394783b */ /* 0x000fe20000000200 */
[C---:B------:R-:W-:Y:S03]  /*a5c0*/  HMMA.16816.F32.BF16 R128, R36.reuse, R124, RZ ;  /* 0x0000007c2480723c */ /* 0x040fe600000418ff */
[----:B------:R-:W-:Y:S03]  /*a5d0*/  LDSM.16.M88.4 R172, [R3] ;  /* 0x0000000003ac783b */ /* 0x000fe60000000200 */
[C---:B------:R-:W-:Y:S01]  /*a5e0*/  HMMA.16816.F32.BF16 R120, R36.reuse, R116, RZ ;  /* 0x000000742478723c */ /* 0x040fe200000418ff */
[----:B------:R-:W-:Y:S04]  /*a5f0*/  LDSM.16.M88.4 R168, [R3+0x400] ;  /* 0x0004000003a8783b */ /* 0x000fe80000000200 */
[----:B------:R-:W-:Y:S01]  /*a600*/  LDSM.16.M88.4 R164, [R3+0x800] ;  /* 0x0008000003a4783b */ /* 0x000fe20000000200 */
[C---:B------:R-:W-:Y:S03]  /*a610*/  HMMA.16816.F32.BF16 R112, R36.reuse, R108, RZ ;  /* 0x0000006c2470723c */ /* 0x040fe600000418ff */
[----:B------:R-:W0:Y:S03]  /*a620*/  LDGDEPBAR ;  /* 0x00000000000079af */ /* 0x000e260000000000 */
[C---:B------:R-:W-:Y:S06]  /*a630*/  HMMA.16816.F32.BF16 R104, R36.reuse, R100, RZ ;  /* 0x000000642468723c */ /* 0x040fec00000418ff */
[C---:B----4-:R-:W-:Y:S06]  /*a640*/  HMMA.16816.F32.BF16 R96, R36.reuse, R92, RZ ;  /* 0x0000005c2460723c */ /* 0x050fec00000418ff */
        /* <DEDUP_REMOVED lines=20> */
[C---:B---3--:R-:W-:Y:S06]  /*a790*/  HMMA.16816.F32.BF16 R32, R176.reuse, R136, R32 ;  /* 0x00000088b020723c */ /* 0x048fec0000041820 */
[C---:B------:R-:W-:Y:S01]  /*a7a0*/  HMMA.16816.F32.BF16 R28, R176.reuse, R138, R28 ;  /* 0x0000008ab01c723c */ /* 0x040fe2000004181c */
[----:B------:R-:W2:Y:S05]  /*a7b0*/  LDSM.16.M88.4 R136, [R3+0x3c00] ;  /* 0x003c00000388783b */ /* 0x000eaa0000000200 */
[C---:B-----5:R-:W-:Y:S06]  /*a7c0*/  HMMA.16816.F32.BF16 R24, R176.reuse, R160, R24 ;  /* 0x000000a0b018723c */ /* 0x060fec0000041818 */
[C---:B------:R-:W-:Y:S06]  /*a7d0*/  HMMA.16816.F32.BF16 R56, R176.reuse, R144, R56 ;  /* 0x00000090b038723c */ /* 0x040fec0000041838 */
[C---:B------:R-:W-:Y:S01]  /*a7e0*/  HMMA.16816.F32.BF16 R20, R176.reuse, R162, R20 ;  /* 0x000000a2b014723c */ /* 0x040fe20000041814 */
[----:B------:R-:W-:Y:S01]  /*a7f0*/  LOP3.LUT R144, R201, UR4, RZ, 0xfc, !PT ;  /* 0x00000004c9907c12 */ /* 0x000fe2000f8efcff */
[----:B------:R-:W-:Y:S04]  /*a800*/  LDSM.16.M88.4 R160, [R3+0xc00] ;  /* 0x000c000003a0783b */ /* 0x000fe80000000200 */
[----:B------:R-:W-:Y:S01]  /*a810*/  VIADD R132, R144, 0x81 ;  /* 0x0000008190847836 */ /* 0x000fe20000000000 */
[----:B------:R-:W-:Y:S04]  /*a820*/  HMMA.16816.F32.BF16 R16, R176, R156, R16 ;  /* 0x0000009cb010723c */ /* 0x000fe80000041810 */
[----:B------:R-:W-:-:S02]  /*a830*/  ISETP.GE.AND P5, PT, R132, R184, PT ;  /* 0x000000b88400720c */ /* 0x000fc40003fa6270 */
[C---:B-1----:R-:W-:Y:S01]  /*a840*/  HMMA.16816.F32.BF16 R48, R176.reuse, R140, R48 ;  /* 0x0000008cb030723c */ /* 0x042fe20000041830 */
[----:B------:R-:W-:Y:S02]  /*a850*/  I2FP.F32.S32 R0, R132 ;  /* 0x0000008400007245 */ /* 0x000fe40000201400 */
[----:B------:R-:W-:Y:S01]  /*a860*/  ISETP.GE.AND P2, PT, R132, R2, PT ;  /* 0x000000028400720c */ /* 0x000fe20003f46270 */
[----:B------:R-:W-:Y:S02]  /*a870*/  VIADD R132, R144, 0x89 ;  /* 0x0000008990847836 */ /* 0x000fe40000000000 */
[C---:B------:R-:W-:Y:S01]  /*a880*/  HMMA.16816.F32.BF16 R44, R176.reuse, R142, R44 ;  /* 0x0000008eb02c723c */ /* 0x040fe2000004182c */
[----:B------:R-:W1:Y:S01]  /*a890*/  LDSM.16.M88.4 R140, [R3+0x1c00] ;  /* 0x001c0000038c783b */ /* 0x000e620000000200 */
[----:B------:R-:W-:Y:S01]  /*a8a0*/  FFMA.FTZ R33, R0, UR5, R33 ;  /* 0x0000000500217c23 */ /* 0x000fe20008010021 */
[----:B------:R-:W-:Y:S01]  /*a8b0*/  ISETP.GE.AND P4, PT, R132, R184, PT ;  /* 0x000000b88400720c */ /* 0x000fe20003f86270 */
[----:B------:R-:W-:Y:S01]  /*a8c0*/  FFMA.FTZ R35, R0, UR5, R35 ;  /* 0x0000000500237c23 */ /* 0x000fe20008010023 */
[----:B------:R-:W-:Y:S01]  /*a8d0*/  ISETP.GE.AND P3, PT, R132, R2, PT ;  /* 0x000000028400720c */ /* 0x000fe20003f66270 */
[----:B--2---:R-:W-:Y:S01]  /*a8e0*/  HMMA.16816.F32.BF16 R40, R176, R136, R40 ;  /* 0x00000088b028723c */ /* 0x004fe20000041828 */
[----:B------:R-:W-:-:S02]  /*a8f0*/  I2FP.F32.S32 R135, R132 ;  /* 0x0000008400877245 */ /* 0x000fc40000201400 */
[----:B------:R-:W-:-:S03]  /*a900*/  FSEL R33, R33, -INF , !P5 ;  /* 0xff80000021217808 */ /* 0x000fc60006800000 */
[C---:B------:R-:W-:Y:S01]  /*a910*/  HMMA.16816.F32.BF16 R12, R176.reuse, R158, R12 ;  /* 0x0000009eb00c723c */ /* 0x040fe2000004180c */
[C---:B------:R-:W-:Y:S02]  /*a920*/  VIADD R136, R144.reuse, 0x91 ;  /* 0x0000009190887836 */ /* 0x040fe40000000000 */
[C---:B------:R-:W-:Y:S01]  /*a930*/  FFMA.FTZ R29, R135.reuse, UR5, R29 ;  /* 0x00000005871d7c23 */ /* 0x040fe2000801001d */
[C---:B------:R-:W-:Y:S02]  /*a940*/  VIADD R137, R144.reuse, 0x99 ;  /* 0x0000009990897836 */ /* 0x040fe40000000000 */
[----:B------:R-:W-:Y:S01]  /*a950*/  FFMA.FTZ R0, R135, UR5, R31 ;  /* 0x0000000587007c23 */ /* 0x000fe2000801001f */
[----:B------:R-:W-:Y:S01]  /*a960*/  VIADD R31, R144, 0xa9 ;  /* 0x000000a9901f7836 */ /* 0x000fe20000000000 */
[----:B------:R-:W-:Y:S01]  /*a970*/  I2FP.F32.S32 R132, R136 ;  /* 0x0000008800847245 */ /* 0x000fe20000201400 */
[C---:B------:R-:W-:Y:S01]  /*a980*/  HMMA.16816.F32.BF16 R8, R176.reuse, R152, R8 ;  /* 0x00000098b008723c */ /* 0x040fe20000041808 */
[C---:B------:R-:W-:Y:S01]  /*a990*/  ISETP.GE.AND P6, PT, R136.reuse, R184, PT ;  /* 0x000000b88800720c */ /* 0x040fe20003fc6270 */
[----:B------:R-:W2:Y:S01]  /*a9a0*/  LDSM.16.M88.4 R156, [R3+0x1000] ;  /* 0x00100000039c783b */ /* 0x000ea20000000200 */
[----:B------:R-:W-:Y:S01]  /*a9b0*/  ISETP.GE.AND P5, PT, R136, R2, PT ;  /* 0x000000028800720c */ /* 0x000fe20003fa6270 */
[C---:B------:R-:W-:Y:S01]  /*a9c0*/  FFMA.FTZ R25, R132.reuse, UR5, R25 ;  /* 0x0000000584197c23 */ /* 0x040fe20008010019 */
[----:B------:R-:W-:Y:S01]  /*a9d0*/  FFMA.FTZ R135, R132, UR5, R27 ;  /* 0x0000000584877c23 */ /* 0x000fe2000801001b */
[----:B------:R-:W-:Y:S01]  /*a9e0*/  VIADD R136, R144, 0xa1 ;  /* 0x000000a190887836 */ /* 0x000fe20000000000 */
[----:B------:R-:W-:Y:S01]  /*a9f0*/  FSEL R132, R35, -INF , !P2 ;  /* 0xff80000023847808 */ /* 0x000fe20005000000 */
[----:B------:R-:W-:Y:S01]  /*aa00*/  HMMA.16816.F32.BF16 R4, R176, R154, R4 ;  /* 0x0000009ab004723c */ /* 0x000fe20000041804 */
[----:B------:R-:W-:Y:S01]  /*aa10*/  I2FP.F32.S32 R35, R137 ;  /* 0x0000008900237245 */ /* 0x000fe20000201400 */
[----:B------:R-:W3:Y:S01]  /*aa20*/  LDSM.16.M88.4 R152, [R3+0x1400] ;  /* 0x001400000398783b */ /* 0x000ee20000000200 */
[----:B------:R-:W-:-:S02]  /*aa30*/  FSEL R27, R29, -INF , !P4 ;  /* 0xff8000001d1b7808 */ /* 0x000fc40006000000 */
[----:B------:R-:W-:Y:S01]  /*aa40*/  I2FP.F32.S32 R29, R136 ;  /* 0x00000088001d7245 */ /* 0x000fe20000201400 */
[----:B------:R-:W-:Y:S01]  /*aa50*/  FFMA.FTZ R21, R35, UR5, R21 ;  /* 0x0000000523157c23 */ /* 0x000fe20008010015 */
[-C--:B------:R-:W-:Y:S01]  /*aa60*/  ISETP.GE.AND P2, PT, R137, R184.reuse, PT ;  /* 0x000000b88900720c */ /* 0x080fe20003f46270 */
[C---:B------:R-:W-:Y:S01]  /*aa70*/  HMMA.16816.F32.BF16 R64, R176.reuse, R148, R64 ;  /* 0x00000094b040723c */ /* 0x040fe20000041840 */
[----:B------:R-:W-:Y:S01]  /*aa80*/  FSEL R0, R0, -INF , !P3 ;  /* 0xff80000000007808 */ /* 0x000fe20005800000 */
[----:B------:R-:W-:Y:S01]  /*aa90*/  FFMA.FTZ R17, R29, UR5, R17 ;  /* 0x000000051d117c23 */ /* 0x000fe20008010011 */
[----:B------:R-:W-:Y:S02]  /*aaa0*/  FSEL R25, R25, -INF , !P6 ;  /* 0xff80000019197808 */ /* 0x000fe40007000000 */
[C---:B------:R-:W-:Y:S01]  /*aab0*/  ISETP.GE.AND P3, PT, R136.reuse, R184, PT ;  /* 0x000000b88800720c */ /* 0x040fe20003f66270 */
[C---:B-1----:R-:W-:Y:S01]  /*aac0*/  HMMA.16816.F32.BF16 R72, R176.reuse, R140, R72 ;  /* 0x0000008cb048723c */ /* 0x042fe20000041848 */
[-C--:B------:R-:W-:Y:S01]  /*aad0*/  ISETP.GE.AND P6, PT, R136, R2.reuse, PT ;  /* 0x000000028800720c */ /* 0x080fe20003fc6270 */
[----:B------:R-:W-:Y:S01]  /*aae0*/  FFMA.FTZ R136, R35, UR5, R23 ;  /* 0x0000000523887c23 */ /* 0x000fe20008010017 */
[----:B------:R-:W-:Y:S01]  /*aaf0*/  ISETP.GE.AND P4, PT, R137, R2, PT ;  /* 0x000000028900720c */ /* 0x000fe20003f86270 */
[C---:B------:R-:W-:Y:S01]  /*ab00*/  VIADD R23, R144.reuse, 0xb1 ;  /* 0x000000b190177836 */ /* 0x040fe20000000000 */
[----:B------:R-:W-:Y:S01]  /*ab10*/  FSEL R135, R135, -INF , !P5 ;  /* 0xff80000087877808 */ /* 0x000fe20006800000 */
[C---:B------:R-:W-:Y:S01]  /*ab20*/  HMMA.16816.F32.BF16 R60, R176.reuse, R150, R60 ;  /* 0x00000096b03c723c */ /* 0x040fe2000004183c */
[----:B------:R-:W-:Y:S01]  /*ab30*/  FSEL R21, R21, -INF , !P2 ;  /* 0xff80000015157808 */ /* 0x000fe20005000000 */
[----:B------:R-:W-:Y:S01]  /*ab40*/  FFMA.FTZ R140, R29, UR5, R19 ;  /* 0x000000051d8c7c23 */ /* 0x000fe20008010013 */
[C---:B------:R-:W-:Y:S01]  /*ab50*/  ISETP.GE.AND P5, PT, R31.reuse, R184, PT ;  /* 0x000000b81f00720c */ /* 0x040fe20003fa6270 */
[C---:B------:R-:W-:Y:S01]  /*ab60*/  VIADD R29, R144.reuse, 0xb9 ;  /* 0x000000b9901d7836 */ /* 0x040fe20000000000 */
[----:B------:R-:W-:Y:S01]  /*ab70*/  ISETP.GE.AND P2, PT, R31, R2, PT ;  /* 0x000000021f00720c */ /* 0x000fe20003f46270 */
[C---:B------:R-:W-:Y:S01]  /*ab80*/  HMMA.16816.F32.BF16 R52, R176.reuse, R146, R52 ;  /* 0x00000092b034723c */ /* 0x040fe20000041834 */
[----:B------:R-:W-:Y:S01]  /*ab90*/  I2FP.F32.S32 R31, R31 ;  /* 0x0000001f001f7245 */ /* 0x000fe20000201400 */
[----:B------:R-:W-:Y:S01]  /*aba0*/  VIADD R19, R144, 0xc9 ;  /* 0x000000c990137836 */ /* 0x000fe20000000000 */
[----:B------:R-:W-:Y:S01]  /*abb0*/  FSEL R136, R136, -INF , !P4 ;  /* 0xff80000088887808 */ /* 0x000fe20006000000 */
[----:B------:R-:W1:Y:S01]  /*abc0*/  LDSM.16.M88.4 R148, [R3+0x1800] ;  /* 0x001800000394783b */ /* 0x000e620000000200 */
[----:B------:R-:W-:Y:S01]  /*abd0*/  FSEL R17, R17, -INF , !P3 ;  /* 0xff80000011117808 */ /* 0x000fe20005800000 */
[----:B------:R-:W-:Y:S01]  /*abe0*/  FFMA.FTZ R13, R31, UR5, R13 ;  /* 0x000000051f0d7c23 */ /* 0x000fe2000801000d */
[----:B------:R-:W-:Y:S01]  /*abf0*/  ISETP.GE.AND P4, PT, R23, R184, PT ;  /* 0x000000b81700720c */ /* 0x000fe20003f86270 */
[----:B------:R-:W-:Y:S01]  /*ac00*/  FFMA.FTZ R15, R31, UR5, R15 ;  /* 0x000000051f0f7c23 */ /* 0x000fe2000801000f */
[----:B------:R-:W-:Y:S01]  /*ac10*/  ISETP.GE.AND P3, PT, R23, R2, PT ;  /* 0x000000021700720c */ /* 0x000fe20003f66270 */
[----:B------:R-:W-:Y:S01]  /*ac20*/  HMMA.16816.F32.BF16 R128, R176, R172, R128 ;  /* 0x000000acb080723c */ /* 0x000fe20000041880 */
[----:B------:R-:W-:Y:S01]  /*ac30*/  I2FP.F32.S32 R23, R23 ;  /* 0x0000001700177245 */ /* 0x000fe20000201400 */
[----:B------:R-:W-:-:S04]  /*ac40*/  DEPBAR.LE SB0, 0x0 ;  /* 0x000080000000791a */ /* 0x000fc80000000000 */
[C---:B------:R-:W-:Y:S01]  /*ac50*/  FFMA.FTZ R9, R23.reuse, UR5, R9 ;  /* 0x0000000517097c23 */ /* 0x040fe20008010009 */
[----:B------:R-:W-:Y:S01]  /*ac60*/  FFMA.FTZ R141, R23, UR5, R11 ;  /* 0x00000005178d7c23 */ /* 0x000fe2000801000b */
[----:B------:R-:W-:Y:S01]  /*ac70*/  VIADD R23, R144, 0xc1 ;  /* 0x000000c190177836 */ /* 0x000fe20000000000 */
[----:B------:R-:W-:Y:S01]  /*ac80*/  FSEL R140, R140, -INF , !P6 ;  /* 0xff8000008c8c7808 */ /* 0x000fe20007000000 */
[C---:B------:R-:W-:Y:S01]  /*ac90*/  HMMA.16816.F32.BF16 R36, R176.reuse, R138, R36 ;  /* 0x0000008ab024723c */ /* 0x040fe20000041824 */
[----:B------:R-:W-:Y:S02]  /*aca0*/  FSEL R11, R13, -INF , !P5 ;  /* 0xff8000000d0b7808 */ /* 0x000fe40006800000 */
[C---:B------:R-:W-:Y:S02]  /*acb0*/  ISETP.GE.AND P6, PT, R29.reuse, R184, PT ;  /* 0x000000b81d00720c */ /* 0x040fe40003fc6270 */
[----:B------:R-:W-:Y:S01]  /*acc0*/  ISETP.GE.AND P5, PT, R29, R2, PT ;  /* 0x000000021d00720c */ /* 0x000fe20003fa6270 */
[----:B------:R-:W-:Y:S01]  /*acd0*/  HMMA.16816.F32.BF16 R124, R176, R174, R124 ;  /* 0x000000aeb07c723c */ /* 0x000fe2000004187c */
[----:B------:R-:W-:-:S02]  /*ace0*/  I2FP.F32.S32 R29, R29 ;  /* 0x0000001d001d7245 */ /* 0x000fc40000201400 */
[----:B------:R-:W-:Y:S02]  /*acf0*/  I2FP.F32.S32 R13, R23 ;  /* 0x00000017000d7245 */ /* 0x000fe40000201400 */
[----:B------:R-:W-:Y:S01]  /*ad00*/  FSEL R137, R15, -INF , !P2 ;  /* 0xff8000000f897808 */ /* 0x000fe20005000000 */
[----:B------:R-:W-:Y:S01]  /*ad10*/  FFMA.FTZ R5, R29, UR5, R5 ;  /* 0x000000051d057c23 */ /* 0x000fe20008010005 */
[----:B------:R-:W-:Y:S01]  /*ad20*/  FSEL R9, R9, -INF , !P4 ;  /* 0xff80000009097808 */ /* 0x000fe20006000000 */
[----:B------:R-:W-:Y:S01]  /*ad30*/  FFMA.FTZ R29, R29, UR5, R7 ;  /* 0x000000051d1d7c23 */ /* 0x000fe20008010007 */
[C---:B------:R-:W-:Y:S01]  /*ad40*/  ISETP.GE.AND P2, PT, R23.reuse, R184, PT ;  /* 0x000000b81700720c */ /* 0x040fe20003f46270 */
[C---:B------:R-:W-:Y:S01]  /*ad50*/  VIADD R15, R144.reuse, 0xd1 ;  /* 0x000000d1900f7836 */ /* 0x040fe20000000000 */
[----:B------:R-:W-:Y:S01]  /*ad60*/  ISETP.GE.AND P4, PT, R23, R2, PT ;  /* 0x000000021700720c */ /* 0x000fe20003f86270 */
[----:B------:R-:W-:Y:S01]  /*ad70*/  FFMA.FTZ R23, R13, UR5, R65 ;  /* 0x000000050d177c23 */ /* 0x000fe20008010041 */
[----:B------:R-:W-:Y:S01]  /*ad80*/  FSEL R141, R141, -INF , !P3 ;  /* 0xff8000008d8d7808 */ /* 0x000fe20005800000 */
[----:B------:R-:W-:Y:S01]  /*ad90*/  FFMA.FTZ R67, R13, UR5, R67 ;  /* 0x000000050d437c23 */ /* 0x000fe20008010043 */
[----:B------:R-:W-:Y:S01]  /*ada0*/  FSEL R7, R5, -INF , !P6 ;  /* 0xff80000005077808 */ /* 0x000fe20007000000 */
[----:B------:R-:W-:Y:S01]  /*adb0*/  VIADD R13, R144, 0xe1 ;  /* 0x000000e1900d7836 */ /* 0x000fe20000000000 */
[C---:B------:R-:W-:Y:S01]  /*adc0*/  ISETP.GE.AND P3, PT, R19.reuse, R184, PT ;  /* 0x000000b81300720c */ /* 0x040fe20003f66270 */
[----:B------:R-:W-:Y:S01]  /*add0*/  HMMA.16816.F32.BF16 R120, R176, R168, R120 ;  /* 0x000000a8b078723c */ /* 0x000fe20000041878 */
[----:B------:R-:W-:-:S02]  /*ade0*/  ISETP.GE.AND P6, PT, R19, R2, PT ;  /* 0x000000021300720c */ /* 0x000fc40003fc6270 */
[----:B------:R-:W-:Y:S02]  /*adf0*/  I2FP.F32.S32 R19, R19 ;  /* 0x0000001300137245 */ /* 0x000fe40000201400 */
[----:B------:R-:W-:Y:S01]  /*ae00*/  FSEL R65, R29, -INF , !P5 ;  /* 0xff8000001d417808 */ /* 0x000fe20006800000 */
[C---:B------:R-:W-:Y:S01]  /*ae10*/  VIADD R29, R144.reuse, 0xe9 ;  /* 0x000000e9901d7836 */ /* 0x040fe20000000000 */
[----:B------:R-:W-:Y:S01]  /*ae20*/  FSEL R5, R23, -INF , !P2 ;  /* 0xff80000017057808 */ /* 0x000fe20005000000 */
[----:B------:R-:W-:Y:S01]  /*ae30*/  FFMA.FTZ R31, R19, UR5, R61 ;  /* 0x00000005131f7c23 */ /* 0x000fe2000801003d */
[----:B------:R-:W-:Y:S01]  /*ae40*/  ISETP.GE.AND P5, PT, R15, R184, PT ;  /* 0x000000b80f00720c */ /* 0x000fe20003fa6270 */
[----:B------:R-:W-:Y:S01]  /*ae50*/  FFMA.FTZ R63, R19, UR5, R63 ;  /* 0x00000005133f7c23 */ /* 0x000fe2000801003f */
[----:B------:R-:W-:Y:S01]  /*ae60*/  ISETP.GE.AND P2, PT, R15, R2, PT ;  /* 0x000000020f00720c */ /* 0x000fe20003f46270 */
[----:B------:R-:W-:Y:S01]  /*ae70*/  VIADD R23, R144, 0xd9 ;  /* 0x000000d990177836 */ /* 0x000fe20000000000 */
[----:B------:R-:W-:Y:S01]  /*ae80*/  I2FP.F32.S32 R15, R15 ;  /* 0x0000000f000f7245 */ /* 0x000fe20000201400 */
[----:B------:R-:W-:Y:S01]  /*ae90*/  HMMA.16816.F32.BF16 R116, R176, R170, R116 ;  /* 0x000000aab074723c */ /* 0x000fe20000041874 */
[----:B------:R-:W-:-:S02]  /*aea0*/  FSEL R31, R31, -INF , !P3 ;  /* 0xff8000001f1f7808 */ /* 0x000fc40005800000 */
[----:B------:R-:W-:Y:S01]  /*aeb0*/  ISETP.GE.AND P3, PT, R23, R2, PT ;  /* 0x000000021700720c */ /* 0x000fe20003f66270 */
[C---:B------:R-:W-:Y:S01]  /*aec0*/  FFMA.FTZ R19, R15.reuse, UR5, R57 ;  /* 0x000000050f137c23 */ /* 0x040fe20008010039 */
[----:B------:R-:W-:Y:S01]  /*aed0*/  FFMA.FTZ R15, R15, UR5, R59 ;  /* 0x000000050f0f7c23 */ /* 0x000fe2000801003b */
[----:B------:R-:W-:Y:S01]  /*aee0*/  FSEL R59, R67, -INF , !P4 ;  /* 0xff800000433b7808 */ /* 0x000fe20006000000 */
[C---:B------:R-:W-:Y:S01]  /*aef0*/  VIADD R67, R144.reuse, 0xf9 ;  /* 0x000000f990437836 */ /* 0x040fe20000000000 */
[-C--:B------:R-:W-:Y:S01]  /*af00*/  ISETP.GE.AND P4, PT, R23, R184.reuse, PT ;  /* 0x000000b81700720c */ /* 0x080fe20003f86270 */
[C---:B------:R-:W-:Y:S01]  /*af10*/  HMMA.16816.F32.BF16 R112, R176.reuse, R164, R112 ;  /* 0x000000a4b070723c */ /* 0x040fe20000041870 */
        /* <DEDUP_REMOVED lines=11> */
[----:B------:R-:W-:Y:S01]  /*afd0*/  FSEL R23, R61, -INF , !P4 ;  /* 0xff8000003d177808 */ /* 0x000fe20006000000 */
[----:B------:R-:W-:Y:S01]  /*afe0*/  FFMA.FTZ R15, R13, UR5, R49 ;  /* 0x000000050d0f7c23 */ /* 0x000fe20008010031 */
[----:B------:R-:W-:Y:S01]  /*aff0*/  ISETP.GE.AND P2, PT, R29, R184, PT ;  /* 0x000000b81d00720c */ /* 0x000fe20003f46270 */
[----:B------:R-:W-:Y:S01]  /*b000*/  FFMA.FTZ R13, R13, UR5, R51 ;  /* 0x000000050d0d7c23 */ /* 0x000fe20008010033 */
[----:B------:R-:W-:Y:S01]  /*b010*/  ISETP.GE.AND P4, PT, R29, R2, PT ;  /* 0x000000021d00720c */ /* 0x000fe20003f86270 */
        /* <DEDUP_REMOVED lines=8> */
[----:B------:R-:W-:Y:S01]  /*b0a0*/  HMMA.16816.F32.BF16 R68, R176, R142, R68 ;  /* 0x0000008eb044723c */ /* 0x000fe20000041844 */
[----:B------:R-:W-:-:S02]  /*b0b0*/  I2FP.F32.S32 R55, R55 ;  /* 0x0000003700377245 */ /* 0x000fc40000201400 */
[----:B------:R-:W-:Y:S02]  /*b0c0*/  FSEL R51, R51, -INF , !P2 ;  /* 0xff80000033337808 */ /* 0x000fe40005000000 */
[----:B------:R-:W-:Y:S01]  /*b0d0*/  I2FP.F32.S32 R35, R144 ;  /* 0x0000009000237245 */ /* 0x000fe20000201400 */
[C---:B------:R-:W-:Y:S01]  /*b0e0*/  FFMA.FTZ R47, R55.reuse, UR5, R41 ;  /* 0x00000005372f7c23 */ /* 0x040fe20008010029 */
[----:B------:R-:W-:Y:S01]  /*b0f0*/  FFMA.FTZ R41, R55, UR5, R43 ;  /* 0x0000000537297c23 */ /* 0x000fe2000801002b */
[----:B------:R-:W-:Y:S01]  /*b100*/  LOP3.LUT R55, R201, UR4, RZ, 0xfc, !PT ;  /* 0x00000004c9377c12 */ /* 0x000fe2000f8efcff */
[C---:B------:R-:W-:Y:S01]  /*b110*/  HMMA.16816.F32.BF16 R100, R176.reuse, R162, R100 ;  /* 0x000000a2b064723c */ /* 0x040fe20000041864 */
[----:B------:R-:W-:Y:S01]  /*b120*/  FSEL R43, R29, -INF , !P4 ;  /* 0xff8000001d2b7808 */ /* 0x000fe20006000000 */
[----:B------:R-:W-:Y:S01]  /*b130*/  FFMA.FTZ R130, R35, UR5, R130 ;  /* 0x0000000523827c23 */ /* 0x000fe20008010082 */
[----:B------:R-:W-:Y:S01]  /*b140*/  FSEL R45, R13, -INF , !P5 ;  /* 0xff8000000d2d7808 */ /* 0x000fe20006800000 */
[----:B------:R-:W-:Y:S01]  /*b150*/  VIADD R61, R55, 0x1 ;  /* 0x00000001373d7836 */ /* 0x000fe20000000000 */
[----:B------:R-:W-:Y:S01]  /*b160*/  ISETP.GE.AND P2, PT, R67, R184, PT ;  /* 0x000000b84300720c */ /* 0x000fe20003f46270 */
[----:B------:R-:W-:Y:S01]  /*b170*/  VIADD R13, R55, 0x9 ;  /* 0x00000009370d7836 */ /* 0x000fe20000000000 */
[----:B------:R-:W-:Y:S01]  /*b180*/  ISETP.GE.AND P4, PT, R67, R2, PT ;  /* 0x000000024300720c */ /* 0x000fe20003f86270 */
[----:B--2---:R-:W-:Y:S01]  /*b190*/  HMMA.16816.F32.BF16 R96, R176, R156, R96 ;  /* 0x0000009cb060723c */ /* 0x004fe20000041860 */
[----:B------:R-:W-:-:S02]  /*b1a0*/  FSEL R47, R47, -INF , !P3 ;  /* 0xff8000002f2f7808 */ /* 0x000fc40005800000 */
[----:B------:R-:W-:Y:S02]  /*b1b0*/  FSEL R41, R41, -INF , !P6 ;  /* 0xff80000029297808 */ /* 0x000fe40007000000 */
[----:B------:R-:W-:Y:S01]  /*b1c0*/  I2FP.F32.S32 R67, R67 ;  /* 0x0000004300437245 */ /* 0x000fe20000201400 */
[----:B------:R-:W-:Y:S01]  /*b1d0*/  HMMA.16816.F32.BF16 R92, R176, R158, R92 ;  /* 0x0000009eb05c723c */ /* 0x000fe2000004185c */
[C---:B------:R-:W-:Y:S02]  /*b1e0*/  ISETP.GE.AND P3, PT, R61.reuse, R184, PT ;  /* 0x000000b83d00720c */ /* 0x040fe40003f66270 */
[-C--:B------:R-:W-:Y:S01]  /*b1f0*/  ISETP.GE.AND P6, PT, R61, R2.reuse, PT ;  /* 0x000000023d00720c */ /* 0x080fe20003fc6270 */
[C---:B------:R-:W-:Y:S01]  /*b200*/  FFMA.FTZ R35, R67.reuse, UR5, R37 ;  /* 0x0000000543237c23 */ /* 0x040fe20008010025 */
[-C--:B------:R-:W-:Y:S01]  /*b210*/  I2FP.F32.S32 R63, R61.reuse ;  /* 0x0000003d003f7245 */ /* 0x080fe20000201400 */
[----:B------:R-:W-:Y:S01]  /*b220*/  FFMA.FTZ R37, R67, UR5, R39 ;  /* 0x0000000543257c23 */ /* 0x000fe20008010027 */
[----:B------:R-:W-:Y:S01]  /*b230*/  I2FP.F32.S32 R61, R61 ;  /* 0x0000003d003d7245 */ /* 0x000fe20000201400 */
[----:B------:R-:W-:Y:S01]  /*b240*/  VIADD R67, R55, 0x21 ;  /* 0x0000002137437836 */ /* 0x000fe20000000000 */
[----:B------:R-:W-:Y:S01]  /*b250*/  I2FP.F32.S32 R29, R13 ;  /* 0x0000000d001d7245 */ /* 0x000fe20000201400 */
[----:B------:R-:W-:Y:S01]  /*b260*/  FFMA.FTZ R129, R63, UR5, R129 ;  /* 0x000000053f817c23 */ /* 0x000fe20008010081 */
[----:B------:R-:W-:Y:S01]  /*b270*/  ISETP.GE.AND P5, PT, R144, R2, PT ;  /* 0x000000029000720c */ /* 0x000fe20003fa6270 */
[----:B------:R-:W-:Y:S01]  /*b280*/  FFMA.FTZ R131, R61, UR5, R131 ;  /* 0x000000053d837c23 */ /* 0x000fe20008010083 */
[----:B------:R-:W-:-:S02]  /*b290*/  VIADD R61, R55, 0x11 ;  /* 0x00000011373d7836 */ /* 0x000fc40000000000 */
[----:B------:R-:W-:Y:S01]  /*b2a0*/  FFMA.FTZ R125, R29, UR5, R125 ;  /* 0x000000051d7d7c23 */ /* 0x000fe2000801007d */
[----:B------:R-:W-:Y:S01]  /*b2b0*/  FSEL R142, R130, -INF , !P5 ;  /* 0xff800000828e7808 */ /* 0x000fe20006800000 */
[----:B------:R-:W-:Y:S01]  /*b2c0*/  VIADD R29, R55, 0x19 ;  /* 0x00000019371d7836 */ /* 0x000fe20000000000 */
[----:B------:R-:W-:Y:S01]  /*b2d0*/  ISETP.GE.AND P5, PT, R13, R184, PT ;  /* 0x000000b80d00720c */ /* 0x000fe20003fa6270 */
[C---:B---3--:R-:W-:Y:S01]  /*b2e0*/  HMMA.16816.F32.BF16 R88, R176.reuse, R152, R88 ;  /* 0x00000098b058723c */ /* 0x048fe20000041858 */
[----:B------:R-:W-:Y:S01]  /*b2f0*/  FSEL R39, R35, -INF , !P2 ;  /* 0xff80000023277808 */ /* 0x000fe20005000000 */
[----:B------:R-:W-:Y:S01]  /*b300*/  IMAD.U32 R130, RZ, RZ, UR4 ;  /* 0x00000004ff827e24 */ /* 0x000fe2000f8e00ff */
[----:B------:R-:W-:Y:S02]  /*b310*/  FSEL R37, R37, -INF , !P4 ;  /* 0xff80000025257808 */ /* 0x000fe40006000000 */
[----:B------:R-:W-:Y:S01]  /*b320*/  FSEL R139, R129, -INF , !P3 ;  /* 0xff800000818b7808 */ /* 0x000fe20005800000 */
[----:B------:R-:W-:Y:S01]  /*b330*/  HMMA.16816.F32.BF16 R84, R176, R154, R84 ;  /* 0x0000009ab054723c */ /* 0x000fe20000041854 */
[----:B------:R-:W-:-:S02]  /*b340*/  ISETP.GE.AND P2, PT, R13, R2, PT ;  /* 0x000000020d00720c */ /* 0x000fc40003f46270 */
[C---:B------:R-:W-:Y:S02]  /*b350*/  ISETP.GE.AND P4, PT, R61.reuse, R184, PT ;  /* 0x000000b83d00720c */ /* 0x040fe40003f86270 */
[----:B------:R-:W-:Y:S01]  /*b360*/  ISETP.GE.AND P3, PT, R61, R2, PT ;  /* 0x000000023d00720c */ /* 0x000fe20003f66270 */
[C---:B-1----:R-:W-:Y:S01]  /*b370*/  HMMA.16816.F32.BF16 R80, R176.reuse, R148, R80 ;  /* 0x00000094b050723c */ /* 0x042fe20000041850 */
[----:B------:R-:W-:Y:S02]  /*b380*/  I2FP.F32.S32 R35, R61 ;  /* 0x0000003d00237245 */ /* 0x000fe40000201400 */
[----:B------:R-:W-:Y:S02]  /*b390*/  I2FP.F32.S32 R13, R13 ;  /* 0x0000000d000d7245 */ /* 0x000fe40000201400 */
[----:B------:R-:W-:Y:S01]  /*b3a0*/  I2FP.F32.S32 R61, R61 ;  /* 0x0000003d003d7245 */ /* 0x000fe20000201400 */
[----:B------:R-:W-:Y:S01]  /*b3b0*/  FFMA.FTZ R121, R35, UR5, R121 ;  /* 0x0000000523797c23 */ /* 0x000fe20008010079 */
[----:B------:R-:W-:Y:S01]  /*b3c0*/  FSEL R131, R131, -INF , !P6 ;  /* 0xff80000083837808 */ /* 0x000fe20007000000 */
[----:B------:R-:W-:Y:S01]  /*b3d0*/  FFMA.FTZ R13, R13, UR5, R127 ;  /* 0x000000050d0d7c23 */ /* 0x000fe2000801007f */
[----:B------:R-:W-:Y:S01]  /*b3e0*/  FSEL R138, R125, -INF , !P5 ;  /* 0xff8000007d8a7808 */ /* 0x000fe20006800000 */
[----:B------:R-:W-:Y:S01]  /*b3f0*/  FFMA.FTZ R61, R61, UR5, R123 ;  /* 0x000000053d3d7c23 */ /* 0x000fe2000801007b */
[----:B------:R-:W-:Y:S01]  /*b400*/  ISETP.GE.AND P6, PT, R29, R184, PT ;  /* 0x000000b81d00720c */ /* 0x000fe20003fc6270 */
[----:B------:R-:W-:Y:S01]  /*b410*/  VIADD R35, R55, 0x29 ;  /* 0x0000002937237836 */ /* 0x000fe20000000000 */
[----:B------:R-:W-:Y:S01]  /*b420*/  BAR.SYNC.DEFER_BLOCKING 0x0 ;  /* 0x0000000000007b1d */ /* 0x000fe20000010000 */
[----:B------:R-:W-:Y:S01]  /*b430*/  ISETP.GE.AND P5, PT, R29, R2, PT ;  /* 0x000000021d00720c */ /* 0x000fe20003fa6270 */
[----:B------:R-:W-:Y:S01]  /*b440*/  HMMA.16816.F32.BF16 R76, R176, R150, R76 ;  /* 0x00000096b04c723c */ /* 0x000fe2000004184c */
[----:B------:R-:W-:-:S02]  /*b450*/  I2FP.F32.S32 R63, R29 ;  /* 0x0000001d003f7245 */ /* 0x000fc40000201400 */
[----:B------:R-:W-:Y:S02]  /*b460*/  I2FP.F32.S32 R29, R29 ;  /* 0x0000001d001d7245 */ /* 0x000fe40000201400 */
[----:B------:R-:W-:Y:S01]  /*b470*/  FSEL R123, R13, -INF , !P2 ;  /* 0xff8000000d7b7808 */ /* 0x000fe20005000000 */
[----:B------:R-:W-:Y:S01]  /*b480*/  FFMA.FTZ R117, R63, UR5, R117 ;  /* 0x000000053f757c23 */ /* 0x000fe20008010075 */
[----:B------:R-:W-:Y:S01]  /*b490*/  I2FP.F32.S32 R13, R67 ;  /* 0x00000043000d7245 */ /* 0x000fe20000201400 */
[----:B------:R-:W-:Y:S01]  /*b4a0*/  FFMA.FTZ R159, R29, UR5, R119 ;  /* 0x000000051d9f7c23 */ /* 0x000fe20008010077 */
[----:B------:R-:W-:Y:S01]  /*b4b0*/  VIADD R29, R55, 0x31 ;  /* 0x00000031371d7836 */ /* 0x000fe20000000000 */
[----:B------:R-:W-:Y:S02]  /*b4c0*/  FSEL R119, R61, -INF , !P3 ;  /* 0xff8000003d777808 */ /* 0x000fe40005800000 */
[----:B------:R-:W-:Y:S01]  /*b4d0*/  I2FP.F32.S32 R61, R35 ;  /* 0x00000023003d7245 */ /* 0x000fe20000201400 */
[----:B------:R-:W-:Y:S01]  /*b4e0*/  FFMA.FTZ R13, R13, UR5, R115 ;  /* 0x000000050d0d7c23 */ /* 0x000fe20008010073 */
[----:B------:R-:W-:-:S02]  /*b4f0*/  FSEL R121, R121, -INF , !P4 ;  /* 0xff80000079797808 */ /* 0x000fc40006000000 */
[----:B------:R-:W-:Y:S01]  /*b500*/  ISETP.GE.AND P2, PT, R67, R184, PT ;  /* 0x000000b84300720c */ /* 0x000fe20003f46270 */
[----:B------:R-:W-:Y:S01]  /*b510*/  FFMA.FTZ R61, R61, UR5, R109 ;  /* 0x000000053d3d7c23 */ /* 0x000fe2000801006d */
[----:B------:R-:W-:Y:S01]  /*b520*/  ISETP.GE.AND P4, PT, R67, R2, PT ;  /* 0x000000024300720c */ /* 0x000fe20003f86270 */
[----:B------:R-:W-:Y:S01]  /*b530*/  VIADD R109, R55, 0x39 ;  /* 0x00000039376d7836 */ /* 0x000fe20000000000 */
[----:B------:R-:W-:Y:S02]  /*b540*/  I2FP.F32.S32 R63, R67 ;  /* 0x00000043003f7245 */ /* 0x000fe40000201400 */
[----:B------:R-:W-:Y:S02]  /*b550*/  FSEL R117, R117, -INF , !P6 ;  /* 0xff80000075757808 */ /* 0x000fe40007000000 */
[----:B------:R-:W-:Y:S01]  /*b560*/  ISETP.GE.AND P3, PT, R35, R184, PT ;  /* 0x000000b82300720c */ /* 0x000fe20003f66270 */
[----:B------:R-:W-:Y:S01]  /*b570*/  FFMA.FTZ R63, R63, UR5, R113 ;  /* 0x000000053f3f7c23 */ /* 0x000fe20008010071 */
[----:B------:R-:W-:-:S02]  /*b580*/  ISETP.GE.AND P6, PT, R35, R2, PT ;  /* 0x000000022300720c */ /* 0x000fc40003fc6270 */
[----:B------:R-:W-:Y:S02]  /*b590*/  I2FP.F32.S32 R67, R29 ;  /* 0x0000001d00437245 */ /* 0x000fe40000201400 */
[----:B------:R-:W-:Y:S02]  /*b5a0*/  I2FP.F32.S32 R35, R35 ;  /* 0x0000002300237245 */ /* 0x000fe40000201400 */
[----:B------:R-:W-:Y:S01]  /*b5b0*/  FSEL R113, R13, -INF , !P4 ;  /* 0xff8000000d717808 */ /* 0x000fe20006000000 */
[----:B------:R-:W-:Y:S01]  /*b5c0*/  FFMA.FTZ R67, R67, UR5, R105 ;  /* 0x0000000543437c23 */ /* 0x000fe20008010069 */
[----:B------:R-:W-:Y:S01]  /*b5d0*/  FSEL R105, R61, -INF , !P3 ;  /* 0xff8000003d697808 */ /* 0x000fe20005800000 */
[----:B------:R-:W-:Y:S01]  /*b5e0*/  FFMA.FTZ R111, R35, UR5, R111 ;  /* 0x00000005236f7c23 */ /* 0x000fe2000801006f */
[----:B------:R-:W-:Y:S01]  /*b5f0*/  VIADD R35, R55, 0x41 ;  /* 0x0000004137237836 */ /* 0x000fe20000000000 */
[C---:B------:R-:W-:Y:S02]  /*b600*/  ISETP.GE.AND P4, PT, R109.reuse, R184, PT ;  /* 0x000000b86d00720c */ /* 0x040fe40003f86270 */
[----:B------:R-:W-:-:S02]  /*b610*/  ISETP.GE.AND P3, PT, R109, R2, PT ;  /* 0x000000026d00720c */ /* 0x000fc40003f66270 */
[-C--:B------:R-:W-:Y:S02]  /*b620*/  I2FP.F32.S32 R13, R109.reuse ;  /* 0x0000006d000d7245 */ /* 0x080fe40000201400 */
[----:B------:R-:W-:Y:S02]  /*b630*/  FSEL R159, R159, -INF , !P5 ;  /* 0xff8000009f9f7808 */ /* 0x000fe40006800000 */
[----:B------:R-:W-:Y:S01]  /*b640*/  I2FP.F32.S32 R109, R109 ;  /* 0x0000006d006d7245 */ /* 0x000fe20000201400 */
[----:B------:R-:W-:Y:S01]  /*b650*/  FFMA.FTZ R13, R13, UR5, R101 ;  /* 0x000000050d0d7c23 */ /* 0x000fe20008010065 */
[----:B------:R-:W-:Y:S01]  /*b660*/  ISETP.GE.AND P5, PT, R29, R184, PT ;  /* 0x000000b81d00720c */ /* 0x000fe20003fa6270 */
[----:B------:R-:W-:Y:S01]  /*b670*/  VIADD R101, R55, 0x51 ;  /* 0x0000005137657836 */ /* 0x000fe20000000000 */
[----:B------:R-:W-:Y:S01]  /*b680*/  FSEL R145, R63, -INF , !P2 ;  /* 0xff8000003f917808 */ /* 0x000fe20005000000 */
[----:B------:R-:W-:Y:S01]  /*b690*/  FFMA.FTZ R103, R109, UR5, R103 ;  /* 0x000000056d677c23 */ /* 0x000fe20008010067 */
[----:B------:R-:W-:Y:S01]  /*b6a0*/  ISETP.GE.AND P2, PT, R29, R2, PT ;  /* 0x000000021d00720c */ /* 0x000fe20003f46270 */
[----:B------:R-:W-:Y:S01]  /*b6b0*/  VIADD R109, R55, 0x49 ;  /* 0x00000049376d7836 */ /* 0x000fe20000000000 */
[----:B------:R-:W-:-:S02]  /*b6c0*/  I2FP.F32.S32 R29, R29 ;  /* 0x0000001d001d7245 */ /* 0x000fc40000201400 */
[-C--:B------:R-:W-:Y:S02]  /*b6d0*/  I2FP.F32.S32 R61, R35.reuse ;  /* 0x00000023003d7245 */ /* 0x080fe40000201400 */
[----:B------:R-:W-:Y:S01]  /*b6e0*/  FSEL R111, R111, -INF , !P6 ;  /* 0xff8000006f6f7808 */ /* 0x000fe20007000000 */
[----:B------:R-:W-:Y:S01]  /*b6f0*/  FFMA.FTZ R29, R29, UR5, R107 ;  /* 0x000000051d1d7c23 */ /* 0x000fe2000801006b */
[----:B------:R-:W-:Y:S01]  /*b700*/  FSEL R67, R67, -INF , !P5 ;  /* 0xff80000043437808 */ /* 0x000fe20006800000 */
[----:B------:R-:W-:Y:S01]  /*b710*/  FFMA.FTZ R97, R61, UR5, R97 ;  /* 0x000000053d617c23 */ /* 0x000fe20008010061 */
[----:B------:R-:W-:Y:S01]  /*b720*/  ISETP.GE.AND P6, PT, R35, R184, PT ;  /* 0x000000b82300720c */ /* 0x000fe20003fc6270 */
[----:B------:R-:W-:Y:S01]  /*b730*/  VIADD R61, R55, 0x59 ;  /* 0x00000059373d7836 */ /* 0x000fe20000000000 */
[----:B------:R-:W-:Y:S02]  /*b740*/  ISETP.GE.AND P5, PT, R35, R2, PT ;  /* 0x000000022300720c */ /* 0x000fe40003fa6270 */
[----:B------:R-:W-:-:S02]  /*b750*/  I2FP.F32.S32 R35, R35 ;  /* 0x0000002300237245 */ /* 0x000fc40000201400 */
[-C--:B------:R-:W-:Y:S02]  /*b760*/  I2FP.F32.S32 R107, R109.reuse ;  /* 0x0000006d006b7245 */ /* 0x080fe40000201400 */
[----:B------:R-:W-:Y:S01]  /*b770*/  FSEL R97, R97, -INF , !P6 ;  /* 0xff80000061617808 */ /* 0x000fe20007000000 */
[----:B------:R-:W-:Y:S01]  /*b780*/  FFMA.FTZ R63, R35, UR5, R99 ;  /* 0x00000005233f7c23 */ /* 0x000fe20008010063 */
[----:B------:R-:W-:Y:S01]  /*b790*/  FSEL R99, R13, -INF , !P4 ;  /* 0xff8000000d637808 */ /* 0x000fe20006000000 */
[----:B------:R-:W-:Y:S01]  /*b7a0*/  FFMA.FTZ R93, R107, UR5, R93 ;  /* 0x000000056b5d7c23 */ /* 0x000fe2000801005d */
[----:B------:R-:W-:Y:S01]  /*b7b0*/  FSEL R35, R29, -INF , !P2 ;  /* 0xff8000001d237808 */ /* 0x000fe20005000000 */
[----:B------:R-:W-:Y:S01]  /*b7c0*/  VIADD R107, R55, 0x61 ;  /* 0x00000061376b7836 */ /* 0x000fe20000000000 */
[----:B------:R-:W-:Y:S02]  /*b7d0*/  FSEL R13, R103, -INF , !P3 ;  /* 0xff800000670d7808 */ /* 0x000fe40005800000 */
[----:B------:R-:W-:-:S02]  /*b7e0*/  I2FP.F32.S32 R29, R109 ;  /* 0x0000006d001d7245 */ /* 0x000fc40000201400 */
[C---:B------:R-:W-:Y:S02]  /*b7f0*/  ISETP.GE.AND P3, PT, R101.reuse, R184, PT ;  /* 0x000000b86500720c */ /* 0x040fe40003f66270 */
[----:B------:R-:W-:Y:S01]  /*b800*/  ISETP.GE.AND P6, PT, R101, R2, PT ;  /* 0x000000026500720c */ /* 0x000fe20003fc6270 */
[----:B------:R-:W-:Y:S01]  /*b810*/  FFMA.FTZ R95, R29, UR5, R95 ;  /* 0x000000051d5f7c23 */ /* 0x000fe2000801005f */
[-C--:B------:R-:W-:Y:S02]  /*b820*/  I2FP.F32.S32 R103, R101.reuse ;  /* 0x0000006500677245 */ /* 0x080fe40000201400 */
[----:B------:R-:W-:Y:S02]  /*b830*/  I2FP.F32.S32 R101, R101 ;  /* 0x0000006500657245 */ /* 0x000fe40000201400 */
[----:B------:R-:W-:Y:S01]  /*b840*/  ISETP.GE.AND P2, PT, R109, R184, PT ;  /* 0x000000b86d00720c */ /* 0x000fe20003f46270 */
[----:B------:R-:W-:Y:S01]  /*b850*/  FFMA.FTZ R103, R103, UR5, R89 ;  /* 0x0000000567677c23 */ /* 0x000fe20008010059 */
        /* <DEDUP_REMOVED lines=10> */
[----:B------:R-:W-:Y:S02]  /*b900*/  I2FP.F32.S32 R93, R107 ;  /* 0x0000006b005d7245 */ /* 0x000fe40000201400 */
[----:B------:R-:W-:Y:S01]  /*b910*/  FSEL R129, R95, -INF , !P4 ;  /* 0xff8000005f817808 */ /* 0x000fe20006000000 */
[----:B------:R-:W-:Y:S01]  /*b920*/  FFMA.FTZ R61, R61, UR5, R87 ;  /* 0x000000053d3d7c23 */ /* 0x000fe20008010057 */
[----:B------:R-:W-:Y:S01]  /*b930*/  FSEL R85, R103, -INF , !P3 ;  /* 0xff80000067557808 */ /* 0x000fe20005800000 */
[----:B------:R-:W-:Y:S01]  /*b940*/  FFMA.FTZ R81, R93, UR5, R81 ;  /* 0x000000055d517c23 */ /* 0x000fe20008010051 */
[----:B------:R-:W-:Y:S01]  /*b950*/  FSEL R154, R91, -INF , !P6 ;  /* 0xff8000005b9a7808 */ /* 0x000fe20007000000 */
[----:B------:R-:W-:Y:S01]  /*b960*/  VIADD R87, R55, 0x71 ;  /* 0x0000007137577836 */ /* 0x000fe20000000000 */
[C---:B------:R-:W-:Y:S01]  /*b970*/  ISETP.GE.AND P4, PT, R107.reuse, R184, PT ;  /* 0x000000b86b00720c */ /* 0x040fe20003f86270 */
[----:B------:R-:W-:Y:S01]  /*b980*/  IMAD.U32 R95, RZ, RZ, UR4 ;  /* 0x00000004ff5f7e24 */ /* 0x000fe2000f8e00ff */
[----:B------:R-:W-:Y:S01]  /*b990*/  ISETP.GE.AND P3, PT, R107, R2, PT ;  /* 0x000000026b00720c */ /* 0x000fe20003f66270 */
[----:B------:R-:W-:Y:S01]  /*b9a0*/  IMAD.U32 R93, RZ, RZ, UR4 ;  /* 0x00000004ff5d7e24 */ /* 0x000fe2000f8e00ff */
[----:B------:R-:W-:-:S02]  /*b9b0*/  I2FP.F32.S32 R91, R101 ;  /* 0x00000065005b7245 */ /* 0x000fc40000201400 */
[----:B------:R-:W-:Y:S02]  /*b9c0*/  I2FP.F32.S32 R107, R107 ;  /* 0x0000006b006b7245 */ /* 0x000fe40000201400 */
[----:B------:R-:W-:Y:S01]  /*b9d0*/  FSEL R63, R109, -INF , !P5 ;  /* 0xff8000006d3f7808 */ /* 0x000fe20006800000 */
[----:B------:R-:W-:Y:S01]  /*b9e0*/  FFMA.FTZ R91, R91, UR5, R77 ;  /* 0x000000055b5b7c23 */ /* 0x000fe2000801004d */
[----:B------:R-:W-:Y:S01]  /*b9f0*/  FSEL R77, R81, -INF , !P4 ;  /* 0xff800000514d7808 */ /* 0x000fe20006000000 */
[----:B------:R-:W-:Y:S01]  /*ba00*/  FFMA.FTZ R83, R107, UR5, R83 ;  /* 0x000000056b537c23 */ /* 0x000fe20008010053 */
[----:B------:R-:W-:Y:S02]  /*ba10*/  I2FP.F32.S32 R81, R87 ;  /* 0x0000005700517245 */ /* 0x000fe40000201400 */
[C---:B------:R-:W-:Y:S02]  /*ba20*/  ISETP.GE.AND P6, PT, R101.reuse, R184, PT ;  /* 0x000000b86500720c */ /* 0x040fe40003fc6270 */
[----:B------:R-:W-:Y:S01]  /*ba30*/  ISETP.GE.AND P5, PT, R101, R2, PT ;  /* 0x000000026500720c */ /* 0x000fe20003fa6270 */
[----:B------:R-:W-:Y:S01]  /*ba40*/  FFMA.FTZ R81, R81, UR5, R73 ;  /* 0x0000000551517c23 */ /* 0x000fe20008010049 */
[----:B------:R-:W-:Y:S01]  /*ba50*/  I2FP.F32.S32 R101, R101 ;  /* 0x0000006500657245 */ /* 0x000fe20000201400 */
[----:B------:R-:W-:Y:S01]  /*ba60*/  IMAD.U32 R73, RZ, RZ, UR4 ;  /* 0x00000004ff497e24 */ /* 0x000fe2000f8e00ff */
[----:B------:R-:W-:-:S02]  /*ba70*/  FSEL R155, R83, -INF , !P3 ;  /* 0xff800000539b7808 */ /* 0x000fc40005800000 */
[----:B------:R-:W-:Y:S01]  /*ba80*/  I2FP.F32.S32 R83, R87 ;  /* 0x0000005700537245 */ /* 0x000fe20000201400 */
[----:B------:R-:W-:Y:S01]  /*ba90*/  FFMA.FTZ R79, R101, UR5, R79 ;  /* 0x00000005654f7c23 */ /* 0x000fe2000801004f */
[----:B------:R-:W-:Y:S01]  /*baa0*/  FSEL R147, R61, -INF , !P2 ;  /* 0xff8000003d937808 */ /* 0x000fe20005000000 */
[----:B------:R-:W-:Y:S01]  /*bab0*/  VIADD R61, R55, 0x79 ;  /* 0x00000079373d7836 */ /* 0x000fe20000000000 */
[----:B------:R-:W-:Y:S01]  /*bac0*/  ISETP.GE.AND P4, PT, R87, R184, PT ;  /* 0x000000b85700720c */ /* 0x000fe20003f86270 */
[----:B------:R-:W-:Y:S01]  /*bad0*/  FFMA.FTZ R75, R83, UR5, R75 ;  /* 0x00000005534b7c23 */ /* 0x000fe2000801004b */
[----:B------:R-:W-:Y:S02]  /*bae0*/  LOP3.LUT R83, R73, 0x80, R201, 0xfe, !PT ;  /* 0x0000008049537812 */ /* 0x000fe400078efec9 */
[----:B------:R-:W-:Y:S02]  /*baf0*/  ISETP.GE.AND P3, PT, R87, R2, PT ;  /* 0x000000025700720c */ /* 0x000fe40003f66270 */
[----:B------:R-:W-:-:S02]  /*bb00*/  I2FP.F32.S32 R161, R61 ;  /* 0x0000003d00a17245 */ /* 0x000fc40000201400 */
[-C--:B------:R-:W-:Y:S02]  /*bb10*/  ISETP.GE.AND P2, PT, R55, R184.reuse, PT ;  /* 0x000000b83700720c */ /* 0x080fe40003f46270 */
[----:B------:R-:W-:Y:S01]  /*bb20*/  I2FP.F32.S32 R87, R55 ;  /* 0x0000003700577245 */ /* 0x000fe20000201400 */
[----:B------:R-:W-:Y:S01]  /*bb30*/  FFMA.FTZ R161, R161, UR5, R71 ;  /* 0x00000005a1a17c23 */ /* 0x000fe20008010047 */
[----:B------:R-:W-:Y:S01]  /*bb40*/  I2FP.F32.S32 R55, R61 ;  /* 0x0000003d00377245 */ /* 0x000fe20000201400 */
[----:B------:R-:W-:Y:S01]  /*bb50*/  IMAD.U32 R71, RZ, RZ, UR4 ;  /* 0x00000004ff477e24 */ /* 0x000fe2000f8e00ff */
[----:B------:R-:W-:Y:S01]  /*bb60*/  FSEL R73, R91, -INF , !P6 ;  /* 0xff8000005b497808 */ /* 0x000fe20007000000 */
[----:B------:R-:W-:Y:S01]  /*bb70*/  FFMA.FTZ R128, R87, UR5, R128 ;  /* 0x0000000557807c23 */ /* 0x000fe20008010080 */
[----:B------:R-:W-:Y:S01]  /*bb80*/  FSEL R162, R79, -INF , !P5 ;  /* 0xff8000004fa27808 */ /* 0x000fe20006800000 */
[----:B------:R-:W-:Y:S01]  /*bb90*/  FFMA.FTZ R55, R55, UR5, R69 ;  /* 0x0000000537377c23 */ /* 0x000fe20008010045 */
[C---:B------:R-:W-:Y:S01]  /*bba0*/  ISETP.GE.AND P6, PT, R61.reuse, R184, PT ;  /* 0x000000b83d00720c */ /* 0x040fe20003fc6270 */
[----:B------:R-:W-:Y:S01]  /*bbb0*/  IMAD.U32 R91, RZ, RZ, UR4 ;  /* 0x00000004ff5b7e24 */ /* 0x000fe2000f8e00ff */
[----:B------:R-:W-:Y:S01]  /*bbc0*/  ISETP.GE.AND P5, PT, R61, R2, PT ;  /* 0x000000023d00720c */ /* 0x000fe20003fa6270 */
[----:B------:R-:W-:Y:S01]  /*bbd0*/  IMAD.U32 R61, RZ, RZ, UR4 ;  /* 0x00000004ff3d7e24 */ /* 0x000fe2000f8e00ff */
[-C--:B------:R-:W-:Y:S01]  /*bbe0*/  I2FP.F32.S32 R160, R83.reuse ;  /* 0x0000005300a07245 */ /* 0x080fe20000201400 */
[----:B------:R-:W-:Y:S01]  /*bbf0*/  IMAD.U32 R87, RZ, RZ, UR4 ;  /* 0x00000004ff577e24 */ /* 0x000fe2000f8e00ff */
[----:B------:R-:W-:-:S02]  /*bc00*/  I2FP.F32.S32 R79, R83 ;  /* 0x00000053004f7245 */ /* 0x000fc40000201400 */
[----:B------:R-:W-:Y:S01]  /*bc10*/  FSEL R166, R75, -INF , !P3 ;  /* 0xff8000004ba67808 */ /* 0x000fe20005800000 */
[----:B------:R-:W-:Y:S01]  /*bc20*/  FFMA.FTZ R160, R160, UR5, R34 ;  /* 0x00000005a0a07c23 */ /* 0x000fe20008010022 */
[--C-:B------:R-:W-:Y:S01]  /*bc30*/  LOP3.LUT R34, R61, 0x88, R201.reuse, 0xfe, !PT ;  /* 0x000000883d227812 */ /* 0x100fe200078efec9 */
[----:B------:R-:W-:Y:S01]  /*bc40*/  FFMA.FTZ R79, R79, UR5, R32 ;  /* 0x000000054f4f7c23 */ /* 0x000fe20008010020 */
[----:B------:R-:W-:Y:S01]  /*bc50*/  LOP3.LUT R61, R71, 0x90, R201, 0xfe, !PT ;  /* 0x00000090473d7812 */ /* 0x000fe200078efec9 */
[----:B------:R-:W-:Y:S01]  /*bc60*/  IMAD.U32 R32, RZ, RZ, UR4 ;  /* 0x00000004ff207e24 */ /* 0x000fe2000f8e00ff */
[----:B------:R-:W-:Y:S02]  /*bc70*/  FSEL R71, R55, -INF , !P6 ;  /* 0xff80000037477808 */ /* 0x000fe40007000000 */
[----:B------:R-:W-:Y:S02]  /*bc80*/  I2FP.F32.S32 R55, R34 ;  /* 0x0000002200377245 */ /* 0x000fe40000201400 */
[----:B------:R-:W-:-:S02]  /*bc90*/  FSEL R75, R128, -INF , !P2 ;  /* 0xff800000804b7808 */ /* 0x000fc40005000000 */
[----:B------:R-:W-:Y:S01]  /*bca0*/  FSEL R69, R81, -INF , !P4 ;  /* 0xff80000051457808 */ /* 0x000fe20006000000 */
[C---:B------:R-:W-:Y:S01]  /*bcb0*/  FFMA.FTZ R151, R55.reuse, UR5, R30 ;  /* 0x0000000537977c23 */ /* 0x040fe2000801001e */
[----:B------:R-:W-:Y:S02]  /*bcc0*/  IMAD.U32 R30, RZ, RZ, UR4 ;  /* 0x00000004ff1e7e24 */ /* 0x000fe4000f8e00ff */
[----:B------:R-:W-:Y:S01]  /*bcd0*/  FFMA.FTZ R28, R55, UR5, R28 ;  /* 0x00000005371c7c23 */ /* 0x000fe2000801001c */
[C---:B------:R-:W-:Y:S01]  /*bce0*/  ISETP.GE.AND P3, PT, R83.reuse, R2, PT ;  /* 0x000000025300720c */ /* 0x040fe20003f66270 */
[----:B------:R-:W-:Y:S01]  /*bcf0*/  IMAD.U32 R81, RZ, RZ, UR4 ;  /* 0x00000004ff517e24 */ /* 0x000fe2000f8e00ff */
[-C--:B------:R-:W-:Y:S02]  /*bd00*/  ISETP.GE.AND P2, PT, R34, R184.reuse, PT ;  /* 0x000000b82200720c */ /* 0x080fe40003f46270 */
[----:B------:R-:W-:Y:S01]  /*bd10*/  ISETP.GE.AND P4, PT, R83, R184, PT ;  /* 0x000000b85300720c */ /* 0x000fe20003f86270 */
[----:B------:R-:W-:Y:S01]  /*bd20*/  IMAD.U32 R83, RZ, RZ, UR4 ;  /* 0x00000004ff537e24 */ /* 0x000fe2000f8e00ff */
[----:B------:R-:W-:-:S02]  /*bd30*/  LOP3.LUT R32, R32, 0x98, R201, 0xfe, !PT ;  /* 0x0000009820207812 */ /* 0x000fc400078efec9 */
[----:B------:R-:W-:Y:S02]  /*bd40*/  LOP3.LUT R55, R30, 0xa0, R201, 0xfe, !PT ;  /* 0x000000a01e377812 */ /* 0x000fe400078efec9 */
[----:B------:R-:W-:Y:S02]  /*bd50*/  ISETP.GE.AND P6, PT, R34, R2, PT ;  /* 0x000000022200720c */ /* 0x000fe40003fc6270 */
[----:B------:R-:W-:Y:S02]  /*bd60*/  FSEL R160, R160, -INF , !P3 ;  /* 0xff800000a0a07808 */ /* 0x000fe40005800000 */
[----:B------:R-:W-:Y:S02]  /*bd70*/  FSEL R30, R28, -INF , !P2 ;  /* 0xff8000001c1e7808 */ /* 0x000fe40005000000 */
[----:B------:R-:W-:Y:S02]  /*bd80*/  FSEL R161, R161, -INF , !P5 ;  /* 0xff800000a1a17808 */ /* 0x000fe40006800000 */
[----:B------:R-:W-:Y:S01]  /*bd90*/  FSEL R34, R79, -INF , !P4 ;  /* 0xff8000004f227808 */ /* 0x000fe20006000000 */
[----:B------:R-:W-:Y:S01]  /*bda0*/  IMAD.U32 R79, RZ, RZ, UR4 ;  /* 0x00000004ff4f7e24 */ /* 0x000fe2000f8e00ff */
[----:B------:R-:W-:-:S02]  /*bdb0*/  ISETP.GE.AND P3, PT, R32, R184, PT ;  /* 0x000000b82000720c */ /* 0x000fc40003f66270 */
[----:B------:R-:W-:Y:S02]  /*bdc0*/  ISETP.GE.AND P2, PT, R32, R2, PT ;  /* 0x000000022000720c */ /* 0x000fe40003f46270 */
[C---:B------:R-:W-:Y:S02]  /*bdd0*/  ISETP.GE.AND P5, PT, R61.reuse, R184, PT ;  /* 0x000000b83d00720c */ /* 0x040fe40003fa6270 */
[----:B------:R-:W-:Y:S02]  /*bde0*/  ISETP.GE.AND P4, PT, R61, R2, PT ;  /* 0x000000023d00720c */ /* 0x000fe40003f86270 */
[----:B------:R-:W-:Y:S02]  /*bdf0*/  I2FP.F32.S32 R32, R32 ;  /* 0x0000002000207245 */ /* 0x000fe40000201400 */
[----:B------:R-:W-:Y:S02]  /*be00*/  I2FP.F32.S32 R61, R61 ;  /* 0x0000003d003d7245 */ /* 0x000fe40000201400 */
[----:B------:R-:W-:Y:S01]  /*be10*/  FSEL R151, R151, -INF , !P6 ;  /* 0xff80000097977808 */ /* 0x000fe20007000000 */
[----:B------:R-:W-:Y:S01]  /*be20*/  FFMA.FTZ R128, R32, UR5, R22 ;  /* 0x0000000520807c23 */ /* 0x000fe20008010016 */
[----:B------:R-:W-:-:S02]  /*be30*/  IMAD.U32 R22, RZ, RZ, UR4 ;  /* 0x00000004ff167e24 */ /* 0x000fc4000f8e00ff */
[C---:B------:R-:W-:Y:S01]  /*be40*/  FFMA.FTZ R24, R61.reuse, UR5, R24 ;  /* 0x000000053d187c23 */ /* 0x040fe20008010018 */
[----:B------:R-:W-:Y:S01]  /*be50*/  FFMA.FTZ R26, R61, UR5, R26 ;  /* 0x000000053d1a7c23 */ /* 0x000fe2000801001a */
[----:B------:R-:W-:Y:S01]  /*be60*/  FFMA.FTZ R28, R32, UR5, R20 ;  /* 0x00000005201c7c23 */ /* 0x000fe20008010014 */
[C---:B------:R-:W-:Y:S01]  /*be70*/  ISETP.GE.AND P6, PT, R55.reuse, R184, PT ;  /* 0x000000b83700720c */ /* 0x040fe20003fc6270 */
[----:B------:R-:W-:Y:S01]  /*be80*/  IMAD.U32 R20, RZ, RZ, UR4 ;  /* 0x00000004ff147e24 */ /* 0x000fe2000f8e00ff */
[----:B------:R-:W-:Y:S01]  /*be90*/  FSEL R24, R24, -INF , !P5 ;  /* 0xff80000018187808 */ /* 0x000fe20006800000 */
[----:B------:R-:W-:Y:S01]  /*bea0*/  IMAD.U32 R32, RZ, RZ, UR4 ;  /* 0x00000004ff207e24 */ /* 0x000fe2000f8e00ff */
[----:B------:R-:W-:Y:S02]  /*beb0*/  LOP3.LUT R22, R22, 0xa8, R201, 0xfe, !PT ;  /* 0x000000a816167812 */ /* 0x000fe400078efec9 */
[----:B------:R-:W-:Y:S02]  /*bec0*/  ISETP.GE.AND P5, PT, R55, R2, PT ;  /* 0x000000023700720c */ /* 0x000fe40003fa6270 */
        /* <DEDUP_REMOVED lines=8> */
[----:B------:R-:W-:-:S02]  /*bf50*/  LOP3.LUT R20, R20, 0xb0, R201, 0xfe, !PT ;  /* 0x000000b014147812 */ /* 0x000fc400078efec9 */
[----:B------:R-:W-:Y:S01]  /*bf60*/  FSEL R128, R128, -INF , !P2 ;  /* 0xff80000080807808 */ /* 0x000fe20005000000 */
[----:B------:R-:W-:Y:S01]  /*bf70*/  FFMA.FTZ R26, R22, UR5, R12 ;  /* 0x00000005161a7c23 */ /* 0x000fe2000801000c */
[----:B------:R-:W-:Y:S01]  /*bf80*/  FSEL R16, R16, -INF , !P6 ;  /* 0xff80000010107808 */ /* 0x000fe20007000000 */
[----:B------:R-:W-:Y:S01]  /*bf90*/  FFMA.FTZ R14, R22, UR5, R14 ;  /* 0x00000005160e7c23 */ /* 0x000fe2000801000e */
[----:B------:R-:W-:Y:S01]  /*bfa0*/  LOP3.LUT R12, R32, 0xb8, R201, 0xfe, !PT ;  /* 0x000000b8200c7812 */ /* 0x000fe200078efec9 */
[----:B------:R-:W-:Y:S01]  /*bfb0*/  IMAD.U32 R22, RZ, RZ, UR4 ;  /* 0x00000004ff167e24 */ /* 0x000fe2000f8e00ff */
[C---:B------:R-:W-:Y:S02]  /*bfc0*/  ISETP.GE.AND P2, PT, R20.reuse, R184, PT ;  /* 0x000000b81400720c */ /* 0x040fe40003f46270 */
[----:B------:R-:W-:Y:S02]  /*bfd0*/  ISETP.GE.AND P6, PT, R20, R2, PT ;  /* 0x000000021400720c */ /* 0x000fe40003fc6270 */
[----:B------:R-:W-:-:S02]  /*bfe0*/  I2FP.F32.S32 R20, R20 ;  /* 0x0000001400147245 */ /* 0x000fc40000201400 */
[----:B------:R-:W-:Y:S01]  /*bff0*/  FSEL R125, R18, -INF , !P5 ;  /* 0xff800000127d7808 */ /* 0x000fe20006800000 */
[----:B------:R-:W-:Y:S01]  /*c000*/  IMAD.U32 R18, RZ, RZ, UR4 ;  /* 0x00000004ff127e24 */ /* 0x000fe2000f8e00ff */
[----:B------:R-:W-:Y:S01]  /*c010*/  FSEL R26, R26, -INF , !P4 ;  /* 0xff8000001a1a7808 */ /* 0x000fe20006000000 */
[----:B------:R-:W-:Y:S01]  /*c020*/  FFMA.FTZ R8, R20, UR5, R8 ;  /* 0x0000000514087c23 */ /* 0x000fe20008010008 */
[----:B------:R-:W-:Y:S01]  /*c030*/  ISETP.GE.AND P5, PT, R12, R184, PT ;  /* 0x000000b80c00720c */ /* 0x000fe20003fa6270 */
[----:B------:R-:W-:Y:S01]  /*c040*/  FFMA.FTZ R10, R20, UR5, R10 ;  /* 0x00000005140a7c23 */ /* 0x000fe2000801000a */
[----:B------:R-:W-:Y:S02]  /*c050*/  ISETP.GE.AND P4, PT, R12, R2, PT ;  /* 0x000000020c00720c */ /* 0x000fe40003f86270 */
[----:B------:R-:W-:Y:S02]  /*c060*/  I2FP.F32.S32 R12, R12 ;  /* 0x0000000c000c7245 */ /* 0x000fe40000201400 */
[----:B------:R-:W-:-:S02]  /*c070*/  LOP3.LUT R22, R22, 0xc0, R201, 0xfe, !PT ;  /* 0x000000c016167812 */ /* 0x000fc400078efec9 */
[----:B------:R-:W-:Y:S01]  /*c080*/  FSEL R115, R14, -INF , !P3 ;  /* 0xff8000000e737808 */ /* 0x000fe20005800000 */
[----:B------:R-:W-:Y:S01]  /*c090*/  FFMA.FTZ R55, R12, UR5, R6 ;  /* 0x000000050c377c23 */ /* 0x000fe20008010006 */
[----:B------:R-:W-:Y:S01]  /*c0a0*/  IMAD.U32 R6, RZ, RZ, UR4 ;  /* 0x00000004ff067e24 */ /* 0x000fe2000f8e00ff */
[----:B------:R-:W-:Y:S02]  /*c0b0*/  FSEL R14, R8, -INF , !P2 ;  /* 0xff800000080e7808 */ /* 0x000fe40005000000 */
[C---:B------:R-:W-:Y:S02]  /*c0c0*/  ISETP.GE.AND P3, PT, R22.reuse, R184, PT ;  /* 0x000000b81600720c */ /* 0x040fe40003f66270 */
[----:B------:R-:W-:Y:S02]  /*c0d0*/  ISETP.GE.AND P2, PT, R22, R2, PT ;  /* 0x000000021600720c */ /* 0x000fe40003f46270 */
[----:B------:R-:W-:Y:S01]  /*c0e0*/  I2FP.F32.S32 R8, R22 ;  /* 0x0000001600087245 */ /* 0x000fe20000201400 */
[----:B------:R-:W-:Y:S01]  /*c0f0*/  FFMA.FTZ R22, R12, UR5, R4 ;  /* 0x000000050c167c23 */ /* 0x000fe20008010004 */
[--C-:B------:R-:W-:Y:S01]  /*c100*/  LOP3.LUT R6, R6, 0xc8, R201.reuse, 0xfe, !PT ;  /* 0x000000c806067812 */ /* 0x100fe200078efec9 */
[----:B------:R-:W-:Y:S01]  /*c110*/  IMAD.U32 R4, RZ, RZ, UR4 ;  /* 0x00000004ff047e24 */ /* 0x000fe2000f8e00ff */
[----:B------:R-:W-:Y:S01]  /*c120*/  FSEL R61, R10, -INF , !P6 ;  /* 0xff8000000a3d7808 */ /* 0x000fe20007000000 */
[----:B------:R-:W-:Y:S01]  /*c130*/  FFMA.FTZ R64, R8, UR5, R64 ;  /* 0x0000000508407c23 */ /* 0x000fe20008010040 */
[----:B------:R-:W-:Y:S01]  /*c140*/  FSEL R22, R22, -INF , !P5 ;  /* 0xff80000016167808 */ /* 0x000fe20006800000 */
[----:B------:R-:W-:Y:S01]  /*c150*/  FFMA.FTZ R66, R8, UR5, R66 ;  /* 0x0000000508427c23 */ /* 0x000fe20008010042 */
[----:B------:R-:W-:-:S02]  /*c160*/  LOP3.LUT R18, R18, 0xd0, R201, 0xfe, !PT ;  /* 0x000000d012127812 */ /* 0x000fc400078efec9 */
[C---:B------:R-:W-:Y:S02]  /*c170*/  ISETP.GE.AND P6, PT, R6.reuse, R184, PT ;  /* 0x000000b80600720c */ /* 0x040fe40003fc6270 */
        /* <DEDUP_REMOVED lines=8> */
[----:B------:R-:W-:Y:S01]  /*c200*/  IMAD.U32 R6, RZ, RZ, UR4 ;  /* 0x00000004ff067e24 */ /* 0x000fe2000f8e00ff */
[----:B------:R-:W-:-:S02]  /*c210*/  I2FP.F32.S32 R18, R18 ;  /* 0x0000001200127245 */ /* 0x000fc40000201400 */
[--C-:B------:R-:W-:Y:S02]  /*c220*/  LOP3.LUT R4, R4, 0xd8, R201.reuse, 0xfe, !PT ;  /* 0x000000d804047812 */ /* 0x100fe400078efec9 */
[----:B------:R-:W-:Y:S01]  /*c230*/  LOP3.LUT R6, R6, 0xe0, R201, 0xfe, !PT ;  /* 0x000000e006067812 */ /* 0x000fe200078efec9 */
[C---:B------:R-:W-:Y:S01]  /*c240*/  FFMA.FTZ R8, R18.reuse, UR5, R56 ;  /* 0x0000000512087c23 */ /* 0x040fe20008010038 */
[----:B------:R-:W-:Y:S01]  /*c250*/  I2FP.F32.S32 R12, R4 ;  /* 0x00000004000c7245 */ /* 0x000fe20000201400 */
[----:B------:R-:W-:Y:S01]  /*c260*/  FFMA.FTZ R18, R18, UR5, R58 ;  /* 0x0000000512127c23 */ /* 0x000fe2000801003a */
[----:B------:R-:W-:Y:S01]  /*c270*/  FSEL R58, R66, -INF , !P2 ;  /* 0xff800000423a7808 */ /* 0x000fe20005000000 */
[----:B------:R-:W-:Y:S01]  /*c280*/  IMAD.U32 R66, RZ, RZ, UR4 ;  /* 0x00000004ff427e24 */ /* 0x000fe2000f8e00ff */
[----:B------:R-:W-:Y:S01]  /*c290*/  FSEL R20, R20, -INF , !P6 ;  /* 0xff80000014147808 */ /* 0x000fe20007000000 */
[----:B------:R-:W-:Y:S01]  /*c2a0*/  FFMA.FTZ R60, R12, UR5, R52 ;  /* 0x000000050c3c7c23 */ /* 0x000fe20008010034 */
[----:B------:R-:W-:-:S02]  /*c2b0*/  ISETP.GE.AND P2, PT, R4, R184, PT ;  /* 0x000000b80400720c */ /* 0x000fc40003f46270 */
[----:B------:R-:W-:Y:S02]  /*c2c0*/  ISETP.GE.AND P6, PT, R4, R2, PT ;  /* 0x000000020400720c */ /* 0x000fe40003fc6270 */
[----:B------:R-:W-:Y:S01]  /*c2d0*/  FSEL R56, R62, -INF , !P5 ;  /* 0xff8000003e387808 */ /* 0x000fe20006800000 */
[----:B------:R-:W-:Y:S01]  /*c2e0*/  IMAD.U32 R62, RZ, RZ, UR4 ;  /* 0x00000004ff3e7e24 */ /* 0x000fe2000f8e00ff */
[----:B------:R-:W-:Y:S02]  /*c2f0*/  FSEL R8, R8, -INF , !P4 ;  /* 0xff80000008087808 */ /* 0x000fe40006000000 */
[C---:B------:R-:W-:Y:S02]  /*c300*/  ISETP.GE.AND P5, PT, R6.reuse, R184, PT ;  /* 0x000000b80600720c */ /* 0x040fe40003fa6270 */
[----:B------:R-:W-:Y:S02]  /*c310*/  ISETP.GE.AND P4, PT, R6, R2, PT ;  /* 0x000000020600720c */ /* 0x000fe40003f86270 */
[----:B------:R-:W-:Y:S01]  /*c320*/  I2FP.F32.S32 R4, R6 ;  /* 0x0000000600047245 */ /* 0x000fe20000201400 */
[----:B------:R-:W-:Y:S01]  /*c330*/  FFMA.FTZ R6, R12, UR5, R54 ;  /* 0x000000050c067c23 */ /* 0x000fe20008010036 */
[----:B------:R-:W-:Y:S01]  /*c340*/  IMAD.U32 R54, RZ, RZ, UR4 ;  /* 0x00000004ff367e24 */ /* 0x000fe2000f8e00ff */
[----:B------:R-:W-:Y:S01]  /*c350*/  LOP3.LUT R32, R32, 0xf8, R201, 0xfe, !PT ;  /* 0x000000f820207812 */ /* 0x000fe200078efec9 */
[----:B------:R-:W-:-:S02]  /*c360*/  IMAD.U32 R12, RZ, RZ, UR4 ;  /* 0x00000004ff0c7e24 */ /* 0x000fc4000f8e00ff */
[C---:B------:R-:W-:Y:S01]  /*c370*/  FFMA.FTZ R52, R4.reuse, UR5, R48 ;  /* 0x0000000504347c23 */ /* 0x040fe20008010030 */
[----:B------:R-:W-:Y:S01]  /*c380*/  FFMA.FTZ R4, R4, UR5, R50 ;  /* 0x0000000504047c23 */ /* 0x000fe20008010032 */
[----:B------:R-:W-:Y:S02]  /*c390*/  LOP3.LUT R54, R54, 0xe8, R201, 0xfe, !PT ;  /* 0x000000e836367812 */ /* 0x000fe400078efec9 */
[----:B------:R-:W-:Y:S02]  /*c3a0*/  FSEL R50, R18, -INF , !P3 ;  /* 0xff80000012327808 */ /* 0x000fe40005800000 */
[----:B------:R-:W-:Y:S02]  /*c3b0*/  FSEL R18, R60, -INF , !P2 ;  /* 0xff8000003c127808 */ /* 0x000fe40005000000 */
[C---:B------:R-:W-:Y:S02]  /*c3c0*/  ISETP.GE.AND P3, PT, R54.reuse, R184, PT ;  /* 0x000000b83600720c */ /* 0x040fe40003f66270 */
[----:B------:R-:W-:-:S02]  /*c3d0*/  ISETP.GE.AND P2, PT, R54, R2, PT ;  /* 0x000000023600720c */ /* 0x000fc40003f46270 */
[----:B------:R-:W-:Y:S02]  /*c3e0*/  I2FP.F32.S32 R54, R54 ;  /* 0x0000003600367245 */ /* 0x000fe40000201400 */
[----:B------:R-:W-:Y:S02]  /*c3f0*/  LOP3.LUT R12, R12, 0xf0, R201, 0xfe, !PT ;  /* 0x000000f00c0c7812 */ /* 0x000fe400078efec9 */
[----:B------:R-:W-:Y:S01]  /*c400*/  FSEL R48, R6, -INF , !P6 ;  /* 0xff80000006307808 */ /* 0x000fe20007000000 */
[----:B------:R-:W-:Y:S01]  /*c410*/  FFMA.FTZ R60, R54, UR5, R44 ;  /* 0x00000005363c7c23 */ /* 0x000fe2000801002c */
[----:B------:R-:W-:Y:S02]  /*c420*/  FSEL R6, R52, -INF , !P5 ;  /* 0xff80000034067808 */ /* 0x000fe40006800000 */
[C---:B------:R-:W-:Y:S02]  /*c430*/  ISETP.GE.AND P6, PT, R12.reuse, R184, PT ;  /* 0x000000b80c00720c */ /* 0x040fe40003fc6270 */
[----:B------:R-:W-:-:S02]  /*c440*/  ISETP.GE.AND P5, PT, R12, R2, PT ;  /* 0x000000020c00720c */ /* 0x000fc40003fa6270 */
[----:B------:R-:W-:Y:S02]  /*c450*/  I2FP.F32.S32 R12, R12 ;  /* 0x0000000c000c7245 */ /* 0x000fe40000201400 */
[----:B------:R-:W-:Y:S02]  /*c460*/  FSEL R44, R4, -INF , !P4 ;  /* 0xff800000042c7808 */ /* 0x000fe40006000000 */
[----:B------:R-:W-:Y:S02]  /*c470*/  I2FP.F32.S32 R52, R32 ;  /* 0x0000002000347245 */ /* 0x000fe40000201400 */
[----:B------:R-:W-:Y:S01]  /*c480*/  FSEL R4, R60, -INF , !P3 ;  /* 0xff8000003c047808 */ /* 0x000fe20005800000 */
[----:B------:R-:W-:Y:S01]  /*c490*/  IMAD.U32 R60, RZ, RZ, UR4 ;  /* 0x00000004ff3c7e24 */ /* 0x000fe2000f8e00ff */
[C---:B------:R-:W-:Y:S02]  /*c4a0*/  ISETP.GE.AND P4, PT, R32.reuse, R184, PT ;  /* 0x000000b82000720c */ /* 0x040fe40003f86270 */
[----:B------:R-:W-:Y:S01]  /*c4b0*/  ISETP.GE.AND P3, PT, R32, R2, PT ;  /* 0x000000022000720c */ /* 0x000fe20003f66270 */
[----:B------:R-:W-:Y:S01]  /*c4c0*/  FFMA.FTZ R32, R54, UR5, R46 ;  /* 0x0000000536207c23 */ /* 0x000fe2000801002e */
[C---:B------:R-:W-:Y:S01]  /*c4d0*/  FFMA.FTZ R46, R12.reuse, UR5, R40 ;  /* 0x000000050c2e7c23 */ /* 0x040fe20008010028 */
[----:B------:R-:W-:Y:S01]  /*c4e0*/  FFMA.FTZ R12, R12, UR5, R42 ;  /* 0x000000050c0c7c23 */ /* 0x000fe2000801002a */
[--C-:B------:R-:W-:Y:S01]  /*c4f0*/  LOP3.LUT R95, R95, 0x8, R201.reuse, 0xfe, !PT ;  /* 0x000000085f5f7812 */ /* 0x100fe200078efec9 */
[C---:B------:R-:W-:Y:S01]  /*c500*/  FFMA.FTZ R42, R52.reuse, UR5, R36 ;  /* 0x00000005342a7c23 */ /* 0x040fe20008010024 */
[----:B------:R-:W-:Y:S01]  /*c510*/  FFMA.FTZ R36, R52, UR5, R38 ;  /* 0x0000000534247c23 */ /* 0x000fe20008010026 */
[----:B------:R-:W-:Y:S01]  /*c520*/  FSEL R40, R32, -INF , !P2 ;  /* 0xff80000020287808 */ /* 0x000fe20005000000 */
[----:B------:R-:W-:Y:S01]  /*c530*/  IMAD.U32 R52, RZ, RZ, UR4 ;  /* 0x00000004ff347e24 */ /* 0x000fe2000f8e00ff */
[--C-:B------:R-:W-:Y:S01]  /*c540*/  LOP3.LUT R91, R91, 0x18, R201.reuse, 0xfe, !PT ;  /* 0x000000185b5b7812 */ /* 0x100fe200078efec9 */
[----:B------:R-:W-:Y:S01]  /*c550*/  IMAD.U32 R54, RZ, RZ, UR4 ;  /* 0x00000004ff367e24 */ /* 0x000fe2000f8e00ff */
[----:B------:R-:W-:Y:S01]  /*c560*/  LOP3.LUT R81, R81, 0x28, R201, 0xfe, !PT ;  /* 0x0000002851517812 */ /* 0x000fe200078efec9 */
[----:B------:R-:W-:Y:S01]  /*c570*/  IMAD.U32 R32, RZ, RZ, UR4 ;  /* 0x00000004ff207e24 */ /* 0x000fe2000f8e00ff */
[----:B------:R-:W-:-:S02]  /*c580*/  ISETP.GE.AND P2, PT, R95, R184, PT ;  /* 0x000000b85f00720c */ /* 0x000fc40003f46270 */
[----:B------:R-:W-:Y:S02]  /*c590*/  LOP3.LUT R87, R87, 0x20, R201, 0xfe, !PT ;  /* 0x0000002057577812 */ /* 0x000fe400078efec9 */
[----:B------:R-:W-:Y:S02]  /*c5a0*/  I2FP.F32.S32 R95, R95 ;  /* 0x0000005f005f7245 */ /* 0x000fe40000201400 */
[----:B------:R-:W-:Y:S01]  /*c5b0*/  FSEL R38, R12, -INF , !P5 ;  /* 0xff8000000c267808 */ /* 0x000fe20006800000 */
[----:B------:R-:W-:Y:S01]  /*c5c0*/  IMAD.U32 R12, RZ, RZ, UR4 ;  /* 0x00000004ff0c7e24 */ /* 0x000fe2000f8e00ff */
[----:B------:R-:W-:Y:S01]  /*c5d0*/  FSEL R36, R36, -INF , !P3 ;  /* 0xff80000024247808 */ /* 0x000fe20005800000 */
[----:B------:R-:W-:Y:S01]  /*c5e0*/  FFMA.FTZ R95, R95, UR5, R124 ;  /* 0x000000055f5f7c23 */ /* 0x000fe2000801007c */
[----:B------:R-:W-:Y:S02]  /*c5f0*/  ISETP.GE.AND P5, PT, R91, R184, PT ;  /* 0x000000b85b00720c */ /* 0x000fe40003fa6270 */
[----:B------:R-:W-:-:S02]  /*c600*/  FSEL R42, R42, -INF , !P4 ;  /* 0xff8000002a2a7808 */ /* 0x000fc40006000000 */
[-C--:B------:R-:W-:Y:S02]  /*c610*/  ISETP.GE.AND P3, PT, R81, R184.reuse, PT ;  /* 0x000000b85100720c */ /* 0x080fe40003f66270 */
[----:B------:R-:W-:Y:S02]  /*c620*/  I2FP.F32.S32 R91, R91 ;  /* 0x0000005b005b7245 */ /* 0x000fe40000201400 */
[----:B------:R-:W-:Y:S02]  /*c630*/  ISETP.GE.AND P4, PT, R87, R184, PT ;  /* 0x000000b85700720c */ /* 0x000fe40003f86270 */
[----:B------:R-:W-:Y:S01]  /*c640*/  I2FP.F32.S32 R81, R81 ;  /* 0x0000005100517245 */ /* 0x000fe20000201400 */
[----:B------:R-:W-:Y:S01]  /*c650*/  FFMA.FTZ R91, R91, UR5, R116 ;  /* 0x000000055b5b7c23 */ /* 0x000fe20008010074 */
[----:B------:R-:W-:Y:S02]  /*c660*/  I2FP.F32.S32 R87, R87 ;  /* 0x0000005700577245 */ /* 0x000fe40000201400 */
[--C-:B------:R-:W-:Y:S01]  /*c670*/  LOP3.LUT R93, R93, 0x10, R201.reuse, 0xfe, !PT ;  /* 0x000000105d5d7812 */ /* 0x100fe200078efec9 */
[----:B------:R-:W-:Y:S01]  /*c680*/  FFMA.FTZ R81, R81, UR5, R108 ;  /* 0x0000000551517c23 */ /* 0x000fe2000801006c */
[----:B------:R-:W-:Y:S01]  /*c690*/  LOP3.LUT R12, R12, 0x30, R201, 0xfe, !PT ;  /* 0x000000300c0c7812 */ /* 0x000fe200078efec9 */
[----:B------:R-:W-:Y:S01]  /*c6a0*/  FFMA.FTZ R87, R87, UR5, R112 ;  /* 0x0000000557577c23 */ /* 0x000fe20008010070 */
[----:B------:R-:W-:-:S02]  /*c6b0*/  FSEL R46, R46, -INF , !P6 ;  /* 0xff8000002e2e7808 */ /* 0x000fc40007000000 */
[-C--:B------:R-:W-:Y:S02]  /*c6c0*/  ISETP.GE.AND P6, PT, R93, R184.reuse, PT ;  /* 0x000000b85d00720c */ /* 0x080fe40003fc6270 */
[----:B------:R-:W-:Y:S02]  /*c6d0*/  FSEL R95, R95, -INF , !P2 ;  /* 0xff8000005f5f7808 */ /* 0x000fe40005000000 */
[----:B------:R-:W-:Y:S02]  /*c6e0*/  I2FP.F32.S32 R93, R93 ;  /* 0x0000005d005d7245 */ /* 0x000fe40000201400 */
[--C-:B------:R-:W-:Y:S02]  /*c6f0*/  LOP3.LUT R79, R79, 0x40, R201.reuse, 0xfe, !PT ;  /* 0x000000404f4f7812 */ /* 0x100fe400078efec9 */
[----:B------:R-:W-:Y:S01]  /*c700*/  LOP3.LUT R62, R62, 0x50, R201, 0xfe, !PT ;  /* 0x000000503e3e7812 */ /* 0x000fe200078efec9 */
[----:B------:R-:W-:Y:S01]  /*c710*/  FFMA.FTZ R93, R93, UR5, R120 ;  /* 0x000000055d5d7c23 */ /* 0x000fe20008010078 */
[----:B------:R-:W-:-:S02]  /*c720*/  ISETP.GE.AND P2, PT, R12, R184, PT ;  /* 0x000000b80c00720c */ /* 0x000fc40003f46270 */
[----:B------:R-:W-:Y:S02]  /*c730*/  LOP3.LUT R66, R66, 0x48, R201, 0xfe, !PT ;  /* 0x0000004842427812 */ /* 0x000fe400078efec9 */
[----:B------:R-:W-:Y:S02]  /*c740*/  I2FP.F32.S32 R12, R12 ;  /* 0x0000000c000c7245 */ /* 0x000fe40000201400 */
[----:B------:R-:W-:Y:S02]  /*c750*/  FSEL R91, R91, -INF , !P5 ;  /* 0xff8000005b5b7808 */ /* 0x000fe40006800000 */
[----:B------:R-:W-:Y:S01]  /*c760*/  FSEL R81, R81, -INF , !P3 ;  /* 0xff80000051517808 */ /* 0x000fe20005800000 */
[----:B------:R-:W-:Y:S01]  /*c770*/  FFMA.FTZ R104, R12, UR5, R104 ;  /* 0x000000050c687c23 */ /* 0x000fe20008010068 */
[----:B------:R-:W-:Y:S01]  /*c780*/  ISETP.GE.AND P5, PT, R79, R184, PT ;  /* 0x000000b84f00720c */ /* 0x000fe20003fa6270 */
[----:B------:R-:W-:Y:S01]  /*c790*/  IMAD.U32 R12, RZ, RZ, UR4 ;  /* 0x00000004ff0c7e24 */ /* 0x000fe2000f8e00ff */
        /* <DEDUP_REMOVED lines=9> */
[--C-:B------:R-:W-:Y:S01]  /*c830*/  LOP3.LUT R60, R60, 0x58, R201.reuse, 0xfe, !PT ;  /* 0x000000583c3c7812 */ /* 0x100fe200078efec9 */
[----:B------:R-:W-:Y:S01]  /*c840*/  FFMA.FTZ R66, R66, UR5, R92 ;  /* 0x0000000542427c23 */ /* 0x000fe2000801005c */
[----:B------:R-:W-:-:S02]  /*c850*/  LOP3.LUT R52, R52, 0x68, R201, 0xfe, !PT ;  /* 0x0000006834347812 */ /* 0x000fc400078efec9 */
[----:B------:R-:W-:Y:S02]  /*c860*/  FSEL R93, R93, -INF , !P6 ;  /* 0xff8000005d5d7808 */ /* 0x000fe40007000000 */
[-C--:B------:R-:W-:Y:S02]  /*c870*/  ISETP.GE.AND P6, PT, R83, R184.reuse, PT ;  /* 0x000000b85300720c */ /* 0x080fe40003fc6270 */
[----:B------:R-:W-:Y:S02]  /*c880*/  FSEL R88, R104, -INF , !P2 ;  /* 0xff80000068587808 */ /* 0x000fe40005000000 */
[----:B------:R-:W-:Y:S02]  /*c890*/  I2FP.F32.S32 R83, R83 ;  /* 0x0000005300537245 */ /* 0x000fe40000201400 */
[----:B------:R-:W-:Y:S02]  /*c8a0*/  ISETP.GE.AND P2, PT, R60, R184, PT ;  /* 0x000000b83c00720c */ /* 0x000fe40003f46270 */
[----:B------:R-:W-:Y:S01]  /*c8b0*/  I2FP.F32.S32 R92, R60 ;  /* 0x0000003c005c7245 */ /* 0x000fe20000201400 */
[----:B------:R-:W-:Y:S01]  /*c8c0*/  FFMA.FTZ R83, R83, UR5, R100 ;  /* 0x0000000553537c23 */ /* 0x000fe20008010064 */
[----:B------:R-:W-:-:S02]  /*c8d0*/  LOP3.LUT R54, R54, 0x60, R201, 0xfe, !PT ;  /* 0x0000006036367812 */ /* 0x000fc400078efec9 */
[----:B------:R-:W-:Y:S01]  /*c8e0*/  LOP3.LUT R12, R12, 0x78, R201, 0xfe, !PT ;  /* 0x000000780c0c7812 */ /* 0x000fe200078efec9 */
[----:B------:R-:W-:Y:S01]  /*c8f0*/  FFMA.FTZ R84, R92, UR5, R84 ;  /* 0x000000055c547c23 */ /* 0x000fe20008010054 */
[----:B------:R-:W-:Y:S02]  /*c900*/  I2FP.F32.S32 R60, R52 ;  /* 0x00000034003c7245 */ /* 0x000fe40000201400 */
[----:B------:R-:W-:Y:S02]  /*c910*/  FSEL R79, R79, -INF , !P5 ;  /* 0xff8000004f4f7808 */ /* 0x000fe40006800000 */
[----:B------:R-:W-:Y:S01]  /*c920*/  ISETP.GE.AND P5, PT, R52, R184, PT ;  /* 0x000000b83400720c */ /* 0x000fe20003fa6270 */
[----:B------:R-:W-:Y:S01]  /*c930*/  FFMA.FTZ R60, R60, UR5, R76 ;  /* 0x000000053c3c7c23 */ /* 0x000fe2000801004c */
[----:B------:R-:W-:Y:S01]  /*c940*/  FSEL R62, R62, -INF , !P3 ;  /* 0xff8000003e3e7808 */ /* 0x000fe20005800000 */
[----:B------:R-:W-:Y:S01]  /*c950*/  IMAD.U32 R76, RZ, RZ, UR4 ;  /* 0x00000004ff4c7e24 */ /* 0x000fe2000f8e00ff */
[----:B------:R-:W-:-:S02]  /*c960*/  I2FP.F32.S32 R64, R54 ;  /* 0x0000003600407245 */ /* 0x000fc40000201400 */
[----:B------:R-:W-:Y:S02]  /*c970*/  I2FP.F32.S32 R52, R12 ;  /* 0x0000000c00347245 */ /* 0x000fe40000201400 */
[-C--:B------:R-:W-:Y:S01]  /*c980*/  ISETP.GE.AND P3, PT, R12, R184.reuse, PT ;  /* 0x000000b80c00720c */ /* 0x080fe20003f66270 */
[----:B------:R-:W-:Y:S01]  /*c990*/  IMAD.U32 R12, RZ, RZ, UR4 ;  /* 0x00000004ff0c7e24 */ /* 0x000fe2000f8e00ff */
[--C-:B------:R-:W-:Y:S01]  /*c9a0*/  LOP3.LUT R32, R32, 0x70, R201.reuse, 0xfe, !PT ;  /* 0x0000007020207812 */ /* 0x100fe200078efec9 */
[----:B------:R-:W-:Y:S01]  /*c9b0*/  FFMA.FTZ R64, R64, UR5, R80 ;  /* 0x0000000540407c23 */ /* 0x000fe20008010050 */
[----:B------:R-:W-:Y:S01]  /*c9c0*/  FSEL R83, R83, -INF , !P6 ;  /* 0xff80000053537808 */ /* 0x000fe20007000000 */
[----:B------:R-:W-:Y:S01]  /*c9d0*/  FFMA.FTZ R52, R52, UR5, R68 ;  /* 0x0000000534347c23 */ /* 0x000fe20008010044 */
[----:B------:R-:W-:Y:S01]  /*c9e0*/  ISETP.GE.AND P6, PT, R54, R184, PT ;  /* 0x000000b83600720c */ /* 0x000fe20003fc6270 */
[----:B------:R-:W-:Y:S01]  /*c9f0*/  IMAD.U32 R80, RZ, RZ, UR4 ;  /* 0x00000004ff507e24 */ /* 0x000fe2000f8e00ff */
[----:B------:R-:W-:-:S02]  /*ca00*/  LOP3.LUT R76, R76, 0x10, R201, 0xfe, !PT ;  /* 0x000000104c4c7812 */ /* 0x000fc400078efec9 */
[--C-:B------:R-:W-:Y:S02]  /*ca10*/  LOP3.LUT R12, R12, 0x28, R201.reuse, 0xfe, !PT ;  /* 0x000000280c0c7812 */ /* 0x100fe400078efec9 */
[----:B------:R-:W-:Y:S02]  /*ca20*/  I2FP.F32.S32 R54, R32 ;  /* 0x0000002000367245 */ /* 0x000fe40000201400 */
[----:B------:R-:W-:Y:S02]  /*ca30*/  FSEL R64, R64, -INF , !P6 ;  /* 0xff80000040407808 */ /* 0x000fe40007000000 */
[----:B------:R-:W-:Y:S01]  /*ca40*/  FSEL R52, R52, -INF , !P3 ;  /* 0xff80000034347808 */ /* 0x000fe20005800000 */
[----:B------:R-:W-:Y:S01]  /*ca50*/  FFMA.FTZ R54, R54, UR5, R72 ;  /* 0x0000000536367c23 */ /* 0x000fe20008010048 */
[----:B------:R-:W-:Y:S01]  /*ca60*/  LOP3.LUT R80, R80, 0x8, R201, 0xfe, !PT ;  /* 0x0000000850507812 */ /* 0x000fe200078efec9 */
[----:B------:R-:W-:Y:S01]  /*ca70*/  IMAD.U32 R72, RZ, RZ, UR4 ;  /* 0x00000004ff487e24 */ /* 0x000fe2000f8e00ff */
[----:B------:R-:W-:-:S02]  /*ca80*/  ISETP.GE.AND P6, PT, R76, R2, PT ;  /* 0x000000024c00720c */ /* 0x000fc40003fc6270 */
[----:B------:R-:W-:Y:S02]  /*ca90*/  ISETP.GE.AND P3, PT, R12, R2, PT ;  /* 0x000000020c00720c */ /* 0x000fe40003f66270 */
[----:B------:R-:W-:Y:S02]  /*caa0*/  I2FP.F32.S32 R76, R76 ;  /* 0x0000004c004c7245 */ /* 0x000fe40000201400 */
[----:B------:R-:W-:Y:S02]  /*cab0*/  I2FP.F32.S32 R12, R12 ;  /* 0x0000000c000c7245 */ /* 0x000fe40000201400 */
[----:B------:R-:W-:Y:S01]  /*cac0*/  FSEL R68, R84, -INF , !P2 ;  /* 0xff80000054447808 */ /* 0x000fe20005000000 */
[----:B------:R-:W-:Y:S01]  /*cad0*/  FFMA.FTZ R122, R76, UR5, R122 ;  /* 0x000000054c7a7c23 */ /* 0x000fe2000801007a */
[----:B------:R-:W-:Y:S01]  /*cae0*/  ISETP.GE.AND P2, PT, R80, R2, PT ;  /* 0x000000025000720c */ /* 0x000fe20003f46270 */
[----:B------:R-:W-:Y:S01]  /*caf0*/  FFMA.FTZ R110, R12, UR5, R110 ;  /* 0x000000050c6e7c23 */ /* 0x000fe2000801006e */
[----:B------:R-:W-:Y:S01]  /*cb00*/  FSEL R66, R66, -INF , !P4 ;  /* 0xff80000042427808 */ /* 0x000fe20006000000 */
[----:B------:R-:W-:Y:S01]  /*cb10*/  IMAD.U32 R76, RZ, RZ, UR4 ;  /* 0x00000004ff4c7e24 */ /* 0x000fe2000f8e00ff */
[----:B------:R-:W-:Y:S01]  /*cb20*/  I2FP.F32.S32 R80, R80 ;  /* 0x0000005000507245 */ /* 0x000fe20000201400 */
[----:B------:R-:W-:Y:S01]  /*cb30*/  IMAD.U32 R12, RZ, RZ, UR4 ;  /* 0x00000004ff0c7e24 */ /* 0x000fe2000f8e00ff */
[----:B------:R-:W-:Y:S01]  /*cb40*/  ISETP.GE.AND P4, PT, R32, R184, PT ;  /* 0x000000b82000720c */ /* 0x000fe20003f86270 */
[----:B------:R-:W-:Y:S01]  /*cb50*/  IMAD.U32 R32, RZ, RZ, UR4 ;  /* 0x00000004ff207e24 */ /* 0x000fe2000f8e00ff */
[--C-:B------:R-:W-:Y:S01]  /*cb60*/  LOP3.LUT R72, R72, 0x18, R201.reuse, 0xfe, !PT ;  /* 0x0000001848487812 */ /* 0x100fe200078efec9 */
[----:B------:R-:W-:Y:S01]  /*cb70*/  FFMA.FTZ R126, R80, UR5, R126 ;  /* 0x00000005507e7c23 */ /* 0x000fe2000801007e */
[----:B------:R-:W-:Y:S01]  /*cb80*/  LOP3.LUT R130, R130, 0x50, R201, 0xfe, !PT ;  /* 0x0000005082827812 */ /* 0x000fe200078efec9 */
[----:B------:R-:W-:Y:S01]  /*cb90*/  IMAD.U32 R84, RZ, RZ, UR4 ;  /* 0x00000004ff547e24 */ /* 0x000fe2000f8e00ff */
[----:B------:R-:W-:Y:S01]  /*cba0*/  FSEL R60, R60, -INF , !P5 ;  /* 0xff8000003c3c7808 */ /* 0x000fe20006800000 */
[----:B------:R-:W-:Y:S01]  /*cbb0*/  IMAD.U32 R80, RZ, RZ, UR4 ;  /* 0x00000004ff507e24 */ /* 0x000fe2000f8e00ff */
[----:B------:R-:W-:-:S02]  /*cbc0*/  FSEL R110, R110, -INF , !P3 ;  /* 0xff8000006e6e7808 */ /* 0x000fc40005800000 */
[--C-:B------:R-:W-:Y:S02]  /*cbd0*/  LOP3.LUT R32, R32, 0x20, R201.reuse, 0xfe, !PT ;  /* 0x0000002020207812 */ /* 0x100fe400078efec9 */
[-C--:B------:R-:W-:Y:S02]  /*cbe0*/  ISETP.GE.AND P5, PT, R72, R2.reuse, PT ;  /* 0x000000024800720c */ /* 0x080fe40003fa6270 */
[----:B------:R-:W-:Y:S02]  /*cbf0*/  LOP3.LUT R76, R76, 0x30, R201, 0xfe, !PT ;  /* 0x000000304c4c7812 */ /* 0x000fe400078efec9 */
[----:B------:R-:W-:Y:S02]  /*cc00*/  ISETP.GE.AND P3, PT, R130, R2, PT ;  /* 0x000000028200720c */ /* 0x000fe40003f66270 */
[----:B------:R-:W-:Y:S02]  /*cc10*/  I2FP.F32.S32 R72, R72 ;  /* 0x0000004800487245 */ /* 0x000fe40000201400 */
[----:B------:R-:W-:-:S02]  /*cc20*/  I2FP.F32.S32 R130, R130 ;  /* 0x0000008200827245 */ /* 0x000fc40000201400 */
[----:B------:R-:W-:Y:S01]  /*cc30*/  FSEL R54, R54, -INF , !P4 ;  /* 0xff80000036367808 */ /* 0x000fe20006000000 */
[----:B------:R-:W-:Y:S01]  /*cc40*/  FFMA.FTZ R118, R72, UR5, R118 ;  /* 0x0000000548767c23 */ /* 0x000fe20008010076 */
[----:B------:R-:W-:Y:S01]  /*cc50*/  FSEL R126, R126, -INF , !P2 ;  /* 0xff8000007e7e7808 */ /* 0x000fe20005000000 */
[----:B------:R-:W-:Y:S01]  /*cc60*/  FFMA.FTZ R130, R130, UR5, R90 ;  /* 0x0000000582827c23 */ /* 0x000fe2000801005a */
[-C--:B------:R-:W-:Y:S01]  /*cc70*/  ISETP.GE.AND P4, PT, R32, R2.reuse, PT ;  /* 0x000000022000720c */ /* 0x080fe20003f86270 */
[----:B------:R-:W-:Y:S01]  /*cc80*/  IMAD.U32 R72, RZ, RZ, UR4 ;  /* 0x00000004ff487e24 */ /* 0x000fe2000f8e00ff */
[----:B------:R-:W-:Y:S01]  /*cc90*/  ISETP.GE.AND P2, PT, R76, R2, PT ;  /* 0x000000024c00720c */ /* 0x000fe20003f46270 */
[----:B------:R-:W-:Y:S01]  /*cca0*/  IMAD.U32 R90, RZ, RZ, UR4 ;  /* 0x00000004ff5a7e24 */ /* 0x000fe2000f8e00ff */
[----:B------:R-:W-:Y:S02]  /*ccb0*/  I2FP.F32.S32 R32, R32 ;  /* 0x0000002000207245 */ /* 0x000fe40000201400 */
[----:B------:R-:W-:-:S02]  /*ccc0*/  I2FP.F32.S32 R76, R76 ;  /* 0x0000004c004c7245 */ /* 0x000fc40000201400 */
[--C-:B------:R-:W-:Y:S01]  /*ccd0*/  LOP3.LUT R72, R72, 0x38, R201.reuse, 0xfe, !PT ;  /* 0x0000003848487812 */ /* 0x100fe200078efec9 */
[----:B------:R-:W-:Y:S01]  /*cce0*/  FFMA.FTZ R114, R32, UR5, R114 ;  /* 0x0000000520727c23 */ /* 0x000fe20008010072 */
[----:B------:R-:W-:Y:S02]  /*ccf0*/  IMAD.U32 R32, RZ, RZ, UR4 ;  /* 0x00000004ff207e24 */ /* 0x000fe4000f8e00ff */
[----:B------:R-:W-:Y:S01]  /*cd00*/  FFMA.FTZ R106, R76, UR5, R106 ;  /* 0x000000054c6a7c23 */ /* 0x000fe2000801006a */
[--C-:B------:R-:W-:Y:S01]  /*cd10*/  LOP3.LUT R90, R90, 0x58, R201.reuse, 0xfe, !PT ;  /* 0x000000585a5a7812 */ /* 0x100fe200078efec9 */
[----:B------:R-:W-:Y:S01]  /*cd20*/  IMAD.U32 R76, RZ, RZ, UR4 ;  /* 0x00000004ff4c7e24 */ /* 0x000fe2000f8e00ff */
[----:B------:R-:W-:Y:S02]  /*cd30*/  FSEL R124, R122, -INF , !P6 ;  /* 0xff8000007a7c7808 */ /* 0x000fe40007000000 */
[----:B------:R-:W-:Y:S02]  /*cd40*/  FSEL R122, R106, -INF , !P2 ;  /* 0xff8000006a7a7808 */ /* 0x000fe40005000000 */
[----:B------:R-:W-:-:S02]  /*cd50*/  LOP3.LUT R12, R12, 0x40, R201, 0xfe, !PT ;  /* 0x000000400c0c7812 */ /* 0x000fc400078efec9 */
[----:B------:R-:W-:Y:S02]  /*cd60*/  LOP3.LUT R32, R32, 0x48, R201, 0xfe, !PT ;  /* 0x0000004820207812 */ /* 0x000fe400078efec9 */
[-C--:B------:R-:W-:Y:S02]  /*cd70*/  ISETP.GE.AND P6, PT, R72, R2.reuse, PT ;  /* 0x000000024800720c */ /* 0x080fe40003fc6270 */
[----:B------:R-:W-:Y:S02]  /*cd80*/  ISETP.GE.AND P2, PT, R90, R2, PT ;  /* 0x000000025a00720c */ /* 0x000fe40003f46270 */
[----:B------:R-:W-:Y:S02]  /*cd90*/  I2FP.F32.S32 R72, R72 ;  /* 0x0000004800487245 */ /* 0x000fe40000201400 */
[----:B------:R-:W-:Y:S02]  /*cda0*/  I2FP.F32.S32 R90, R90 ;  /* 0x0000005a005a7245 */ /* 0x000fe40000201400 */
[----:B------:R-:W-:Y:S01]  /*cdb0*/  FSEL R118, R118, -INF , !P5 ;  /* 0xff80000076767808 */ /* 0x000fe20006800000 */
[----:B------:R-:W-:Y:S01]  /*cdc0*/  FFMA.FTZ R102, R72, UR5, R102 ;  /* 0x0000000548667c23 */ /* 0x000fe20008010066 */
[----:B------:R-:W-:Y:S01]  /*cdd0*/  FSEL R114, R114, -INF , !P4 ;  /* 0xff80000072727808 */ /* 0x000fe20006000000 */
[----:B------:R-:W-:Y:S01]  /*cde0*/  FFMA.FTZ R86, R90, UR5, R86 ;  /* 0x000000055a567c23 */ /* 0x000fe20008010056 */
[-C--:B------:R-:W-:Y:S01]  /*cdf0*/  ISETP.GE.AND P5, PT, R12, R2.reuse, PT ;  /* 0x000000020c00720c */ /* 0x080fe20003fa6270 */
[----:B------:R-:W-:Y:S01]  /*ce00*/  IMAD.U32 R72, RZ, RZ, UR4 ;  /* 0x00000004ff487e24 */ /* 0x000fe2000f8e00ff */
[----:B------:R-:W-:-:S02]  /*ce10*/  ISETP.GE.AND P4, PT, R32, R2, PT ;  /* 0x000000022000720c */ /* 0x000fc40003f86270 */
[----:B------:R-:W-:Y:S02]  /*ce20*/  I2FP.F32.S32 R12, R12 ;  /* 0x0000000c000c7245 */ /* 0x000fe40000201400 */
[----:B------:R-:W-:Y:S02]  /*ce30*/  I2FP.F32.S32 R32, R32 ;  /* 0x0000002000207245 */ /* 0x000fe40000201400 */
[----:B------:R-:W-:Y:S01]  /*ce40*/  FSEL R169, R86, -INF , !P2 ;  /* 0xff80000056a97808 */ /* 0x000fe20005000000 */
[----:B------:R-:W-:Y:S01]  /*ce50*/  FFMA.FTZ R12, R12, UR5, R98 ;  /* 0x000000050c0c7c23 */ /* 0x000fe20008010062 */
[--C-:B------:R-:W-:Y:S01]  /*ce60*/  LOP3.LUT R84, R84, 0x60, R201.reuse, 0xfe, !PT ;  /* 0x0000006054547812 */ /* 0x100fe200078efec9 */
[----:B------:R-:W-:Y:S01]  /*ce70*/  FFMA.FTZ R32, R32, UR5, R94 ;  /* 0x0000000520207c23 */ /* 0x000fe2000801005e */
[--C-:B------:R-:W-:Y:S02]  /*ce80*/  LOP3.LUT R80, R80, 0x68, R201.reuse, 0xfe, !PT ;  /* 0x0000006850507812 */ /* 0x100fe400078efec9 */
[----:B------:R-:W-:-:S02]  /*ce90*/  LOP3.LUT R76, R76, 0x70, R201, 0xfe, !PT ;  /* 0x000000704c4c7812 */ /* 0x000fc400078efec9 */
[----:B------:R-:W-:Y:S02]  /*cea0*/  LOP3.LUT R72, R72, 0x78, R201, 0xfe, !PT ;  /* 0x0000007848487812 */ /* 0x000fe400078efec9 */
[----:B------:R-:W-:Y:S02]  /*ceb0*/  PLOP3.LUT P2, PT, PT, PT, UP1, 0x80, 0x0 ;  /* 0x000000000000781c */ /* 0x000fe40003f4f018 */
[----:B------:R-:W-:Y:S02]  /*cec0*/  FSEL R112, R102, -INF , !P6 ;  /* 0xff80000066707808 */ /* 0x000fe40007000000 */
[----:B------:R-:W-:Y:S02]  /*ced0*/  FSEL R12, R12, -INF , !P5 ;  /* 0xff8000000c0c7808 */ /* 0x000fe40006800000 */
[----:B------:R-:W-:Y:S02]  /*cee0*/  FSEL R32, R32, -INF , !P4 ;  /* 0xff80000020207808 */ /* 0x000fe40006000000 */
[----:B------:R-:W-:-:S02]  /*cef0*/  FSEL R130, R130, -INF , !P3 ;  /* 0xff80000082827808 */ /* 0x000fc40005800000 */
[-C--:B------:R-:W-:Y:S02]  /*cf00*/  ISETP.GE.AND P6, PT, R84, R2.reuse, PT ;  /* 0x000000025400720c */ /* 0x080fe40003fc6270 */
[-C--:B------:R-:W-:Y:S02]  /*cf10*/  ISETP.GE.AND P5, PT, R80, R2.reuse, PT ;  /* 0x000000025000720c */ /* 0x080fe40003fa6270 */
[-C--:B------:R-:W-:Y:S02]  /*cf20*/  ISETP.GE.AND P4, PT, R76, R2.reuse, PT ;  /* 0x000000024c00720c */ /* 0x080fe40003f86270 */
[----:B------:R-:W-:Y:S02]  /*cf30*/  ISETP.GE.AND P3, PT, R72, R2, PT ;  /* 0x000000024800720c */ /* 0x000fe40003f66270 */
[----:B------:R-:W-:Y:S02]  /*cf40*/  I2FP.F32.S32 R84, R84 ;  /* 0x0000005400547245 */ /* 0x000fe40000201400 */
[----:B------:R-:W-:-:S02]  /*cf50*/  I2FP.F32.S32 R80, R80 ;  /* 0x0000005000507245 */ /* 0x000fc40000201400 */
[----:B------:R-:W-:Y:S01]  /*cf60*/  I2FP.F32.S32 R76, R76 ;  /* 0x0000004c004c7245 */ /* 0x000fe20000201400 */
[----:B------:R-:W-:Y:S01]  /*cf70*/  FFMA.FTZ R82, R84, UR5, R82 ;  /* 0x0000000554527c23 */ /* 0x000fe20008010052 */
[----:B------:R-:W-:Y:S01]  /*cf80*/  I2FP.F32.S32 R72, R72 ;  /* 0x0000004800487245 */ /* 0x000fe20000201400 */
[----:B------:R-:W-:Y:S02]  /*cf90*/  FFMA.FTZ R78, R80, UR5, R78 ;  /* 0x00000005504e7c23 */ /* 0x000fe4000801004e */
[----:B------:R-:W-:Y:S01]  /*cfa0*/  FFMA.FTZ R74, R76, UR5, R74 ;  /* 0x000000054c4a7c23 */ /* 0x000fe2000801004a */
[----:B------:R-:W-:Y:S01]  /*cfb0*/  FSEL R168, R82, -INF , !P6 ;  /* 0xff80000052a87808 */ /* 0x000fe20007000000 */
[----:B------:R-:W-:Y:S01]  /*cfc0*/  FFMA.FTZ R70, R72, UR5, R70 ;  /* 0x0000000548467c23 */ /* 0x000fe20008010046 */
[----:B------:R-:W-:Y:S02]  /*cfd0*/  FSEL R156, R78, -INF , !P5 ;  /* 0xff8000004e9c7808 */ /* 0x000fe40006800000 */
[----:B------:R-:W-:-:S02]  /*cfe0*/  FSEL R165, R74, -INF , !P4 ;  /* 0xff8000004aa57808 */ /* 0x000fc40006000000 */
[----:B------:R-:W-:Y:S01]  /*cff0*/  FSEL R167, R70, -INF , !P3 ;  /* 0xff80000046a77808 */ /* 0x000fe20005800000 */
[----:B------:R-:W-:Y:S06]  /*d000*/  @!P2 BRA `(.L_x_1701) ;  /* 0x0000000800b4a947 */ /* 0x000fec0003800000 */
[----:B------:R-:W-:Y:S01]  /*d010*/  ULDC.64 UR18, c[0x0][0x208] ;  /* 0x0000820000127ab9 */ /* 0x000fe20000000a00 */
[----:B------:R-:W-:Y:S05]  /*d020*/  @!P1 BRA `(.L_x_1702) ;  /* 0x0000000000f49947 */ /* 0x000fea0003800000 */
[----:B------:R-:W1:Y:S01]  /*d030*/  LDC R70, c[0x0][0x380] ;  /* 0x0000e000ff467b82 */ /* 0x000e620000000800 */
[----:B------:R-:W-:Y:S01]  /*d040*/  UIADD3 UR7, UR4, -0x100, URZ ;  /* 0xffffff0004077890 */ /* 0x000fe2000fffe03f */
[----:B------:R-:W-:Y:S01]  /*d050*/  IABS R78, UR4 ;  /* 0x00000004004e7c13 */ /* 0x000fe20008000000 */
        /* <DEDUP_REMOVED lines=26> */
[C---:B------:R-:W-:Y:S02]  /*d200*/  LOP3.LUT R72, R70.reuse, UR4, RZ, 0x3c, !PT ;  /* 0x0000000446487c12 */ /* 0x040fe4000f8e3cff */
[----:B------:R-:W-:-:S02]  /*d210*/  LOP3.LUT R2, R70, UR7, RZ, 0x3c, !PT ;  /* 0x0000000746027c12 */ /* 0x000fc4000f8e3cff */
[----:B------:R-:W-:Y:S02]  /*d220*/  ISETP.GE.AND P4, PT, R72, RZ, PT ;  /* 0x000000ff4800720c */ /* 0x000fe40003f86270 */
[----:B------:R-:W-:Y:S02]  /*d230*/  ISETP.GE.AND P2, PT, R2, RZ, PT ;  /* 0x000000ff0200720c */ /* 0x000fe40003f46270 */
[----:B------:R-:W-:Y:S02]  /*d240*/  ISETP.NE.AND P3, PT, R70, RZ, PT ;  /* 0x000000ff4600720c */ /* 0x000fe40003f65270 */
[----:B------:R-:W-:Y:S01]  /*d250*/  @P6 IADD3 R82, R82, 0x1, RZ ;  /* 0x0000000152526810 */ /* 0x000fe20007ffe0ff */
[----:B------:R-:W-:Y:S01]  /*d260*/  @P5 VIADD R80, R80, 0x1 ;  /* 0x0000000150505836 */ /* 0x000fe20000000000 */
[----:B------:R-:W-:Y:S02]  /*d270*/  LOP3.LUT R72, RZ, R70, RZ, 0x33, !PT ;  /* 0x00000046ff487212 */ /* 0x000fe400078e33ff */
[----:B------:R-:W-:-:S05]  /*d280*/  MOV R2, R82 ;  /* 0x0000005200027202 */ /* 0x000fca0000000f00 */
[----:B------:R-:W-:Y:S01]  /*d290*/  @!P4 IMAD.MOV R2, RZ, RZ, -R2 ;  /* 0x000000ffff02c224 */ /* 0x000fe200078e0a02 */
[----:B------:R-:W-:-:S04]  /*d2a0*/  @!P2 IADD3 R80, -R80, RZ, RZ ;  /* 0x000000ff5050a210 */ /* 0x000fc80007ffe1ff */
        /* <DEDUP_REMOVED lines=9> */
[----:B------:R-:W-:-:S04]  /*d340*/  IMAD R2, R2, UR12, RZ ;  /* 0x0000000c02027c24 */ /* 0x000fc8000f8e02ff */
[C---:B------:R-:W-:Y:S02]  /*d350*/  IMAD R2, R72.reuse, UR13, R2 ;  /* 0x0000000d48027c24 */ /* 0x040fe4000f8e0202 */
[----:B-1----:R-:W-:-:S04]  /*d360*/  IMAD.WIDE.U32 R100, R72, UR12, RZ ;  /* 0x0000000c48647c25 */ /* 0x002fc8000f8e00ff */
        /* <DEDUP_REMOVED lines=9> */
.L_x_1702:
[----:B------:R-:W-:-:S04]  /*d400*/  ULEA UR7, -UR12, URZ, 0x8 ;  /* 0x0000003f0c077291 */ /* 0x000fc8000f8e413f */
[----:B------:R-:W-:Y:S02]  /*d410*/  USHF.R.S32.HI UR4, URZ, 0x1f, UR7 ;  /* 0x0000001f3f047899 */ /* 0x000fe40008011407 */
[----:B------:R-:W-:-:S04]  /*d420*/  MOV R82, UR7 ;  /* 0x0000000700527c02 */ /* 0x000fc80008000f00 */
[----:B------:R-:W-:-:S07]  /*d430*/  MOV R80, UR4 ;  /* 0x0000000400507c02 */ /* 0x000fce0008000f00 */
.L_x_1703:
[----:B------:R-:W-:Y:S01]  /*d440*/  IMAD.U32 R106, RZ, RZ, UR12 ;  /* 0x0000000cff6a7e24 */ /* 0x000fe2000f8e00ff */
[--C-:B------:R-:W-:Y:S01]  /*d450*/  @!P0 IADD3 R86, P3, P2, R82, UR15, R183.reuse ;  /* 0x0000000f52568c10 */ /* 0x100fe2000fa7e0b7 */
[----:B------:R-:W-:Y:S01]  /*d460*/  IMAD.U32 R102, RZ, RZ, UR12 ;  /* 0x0000000cff667e24 */ /* 0x000fe2000f8e00ff */
[----:B------:R-:W-:Y:S01]  /*d470*/  ULDC.64 UR10, c[0x0][0x218] ;  /* 0x00008600000a7ab9 */ /* 0x000fe20000000a00 */
[----:B------:R-:W-:Y:S01]  /*d480*/  IMAD.U32 R100, RZ, RZ, UR12 ;  /* 0x0000000cff647e24 */ /* 0x000fe2000f8e00ff */
[--C-:B------:R-:W-:Y:S01]  /*d490*/  @!P0 IADD3.X R84, R80, UR14, R182.reuse, P3, P2 ;  /* 0x0000000e50548c10 */ /* 0x100fe20009fe44b6 */
[----:B------:R-:W-:Y:S01]  /*d4a0*/  @!P0 IMAD.MOV.U32 R108, RZ, RZ, R183 ;  /* 0x000000ffff6c8224 */ /* 0x000fe200078e00b7 */
[----:B------:R-:W-:Y:S01]  /*d4b0*/  @!UP0 UIMAD UR4, UR13, 0x60, URZ ;  /* 0x000000600d0488a4 */ /* 0x000fe2000f8e023f */
[----:B------:R-:W-:Y:S01]  /*d4c0*/  @!P0 IMAD.MOV.U32 R109, RZ, RZ, R182 ;  /* 0x000000ffff6d8224 */ /* 0x000fe200078e00b6 */
[----:B------:R1:W-:Y:S01]  /*d4d0*/  @P0 STS [R220+0x1000], RZ ;  /* 0x001000ffdc000388 */ /* 0x0003e20000000800 */
[----:B------:R-:W-:Y:S01]  /*d4e0*/  IMAD.U32 R78, RZ, RZ, UR12 ;  /* 0x0000000cff4e7e24 */ /* 0x000fe2000f8e00ff */
[----:B------:R-:W-:Y:S01]  /*d4f0*/  @!UP0 UIMAD UR7, UR13, 0xa0, URZ ;  /* 0x000000a00d0788a4 */ /* 0x000fe2000f8e023f */
[--C-:B------:R-:W-:Y:S01]  /*d500*/  @!P0 IMAD.WIDE.U32 R106, R106, 0x60, R108.reuse ;  /* 0x000000606a6a8825 */ /* 0x100fe200078e006c */
[----:B------:R1:W-:Y:S01]  /*d510*/  @P0 STS [R220+0x1004], RZ ;  /* 0x001004ffdc000388 */ /* 0x0003e20000000800 */
[----:B------:R-:W-:Y:S01]  /*d520*/  BSSY B0, `(.L_x_1704) ;  /* 0x0000058000007945 */ /* 0x000fe20003800000 */
[----:B------:R-:W-:Y:S01]  /*d530*/  @!P0 LEA R78, P3, R78, R183, 0x6 ;  /* 0x000000b74e4e8211 */ /* 0x000fe200078630ff */
[--C-:B------:R-:W-:Y:S01]  /*d540*/  @!P0 IMAD.WIDE.U32 R102, R102, 0xa0, R108.reuse ;  /* 0x000000a066668825 */ /* 0x100fe200078e006c */
[----:B------:R1:W-:Y:S03]  /*d550*/  @P0 STS.64 [R220+0x1008], RZ ;  /* 0x001008ffdc000388 */ /* 0x0003e60000000a00 */
[----:B------:R-:W-:Y:S01]  /*d560*/  @!P0 IMAD.WIDE.U32 R100, R100, 0xc0, R108 ;  /* 0x000000c064648825 */ /* 0x000fe200078e006c */
[----:B------:R-:W-:-:S03]  /*d570*/  @!P0 LEA R108, P4, R86, UR10, 0x1 ;  /* 0x0000000a566c8c11 */ /* 0x000fc6000f8808ff */
[----:B------:R-:W-:Y:S01]  /*d580*/  IMAD.U32 R76, RZ, RZ, UR12 ;  /* 0x0000000cff4c7e24 */ /* 0x000fe2000f8e00ff */
[----:B------:R-:W-:Y:S01]  /*d590*/  @!P0 LEA.HI.X R109, R86, UR11, R84, 0x1, P4 ;  /* 0x0000000b566d8c11 */ /* 0x000fe2000a0f0c54 */
[----:B------:R-:W-:Y:S01]  /*d5a0*/  IMAD.U32 R74, RZ, RZ, UR13 ;  /* 0x0000000dff4a7e24 */ /* 0x000fe2000f8e00ff */
[C---:B------:R-:W-:Y:S01]  /*d5b0*/  @!P0 LEA R148, P4, R82.reuse, R225, 0x1 ;  /* 0x000000e152948211 */ /* 0x040fe200078808ff */
[----:B------:R-:W-:Y:S02]  /*d5c0*/  IMAD.U32 R72, RZ, RZ, UR12 ;  /* 0x0000000cff487e24 */ /* 0x000fe4000f8e00ff */
[----:B------:R-:W-:Y:S01]  /*d5d0*/  IMAD.U32 R70, RZ, RZ, UR12 ;  /* 0x0000000cff467e24 */ /* 0x000fe2000f8e00ff */
[----:B------:R-:W-:Y:S01]  /*d5e0*/  @!P0 LEA.HI.X R149, R82, R224, R80, 0x1, P4 ;  /* 0x000000e052958211 */ /* 0x000fe200020f0c50 */
[----:B------:R-:W-:Y:S01]  /*d5f0*/  IMAD.U32 R2, RZ, RZ, UR13 ;  /* 0x0000000dff027e24 */ /* 0x000fe2000f8e00ff */
[----:B------:R-:W-:Y:S02]  /*d600*/  @!P0 LEA R72, P2, R72, R183, 0x7 ;  /* 0x000000b748488211 */ /* 0x000fe400078438ff */
[----:B------:R-:W-:Y:S01]  /*d610*/  @!P0 LEA.HI.X R74, R76, R182, R74, 0x6, P3 ;  /* 0x000000b64c4a8211 */ /* 0x000fe200018f344a */
[----:B------:R-:W-:Y:S01]  /*d620*/  @!PT LDS RZ, [RZ] ;  /* 0x00000000fffff984 */ /* 0x000fe20000000800 */
[----:B------:R-:W-:Y:S01]  /*d630*/  @!PT LDS RZ, [RZ] ;  /* 0x00000000fffff984 */ /* 0x000fe20000000800 */
[----:B------:R-:W-:Y:S01]  /*d640*/  @!PT LDS RZ, [RZ] ;  /* 0x00000000fffff984 */ /* 0x000fe20000000800 */
[----:B------:R2:W-:Y:S01]  /*d650*/  @!P0 LDGSTS.E.BYPASS.LTC128B.128 [R220+0x1000], desc[UR18][R148.64] ;  /* 0x0100000094dc8fae */ /* 0x0005e2000b901d52 */
[----:B------:R-:W-:-:S02]  /*d660*/  @!P0 IADD3 R78, P4, R82, R78, RZ ;  /* 0x0000004e524e8210 */ /* 0x000fc40007f9e0ff */
[----:B------:R-:W-:Y:S01]  /*d670*/  @!P0 LEA.HI.X R70, R70, R182, R2, 0x7, P2 ;  /* 0x000000b646468211 */ /* 0x000fe200010f3c02 */
[----:B------:R1:W-:Y:S01]  /*d680*/  @P0 STS.128 [R220+0x1800], RZ ;  /* 0x001800ffdc000388 */ /* 0x0003e20000000c00 */
[----:B------:R-:W-:Y:S01]  /*d690*/  @!P0 IADD3 R2, P2, R82, R106, RZ ;  /* 0x0000006a52028210 */ /* 0x000fe20007f5e0ff */
[----:B------:R-:W-:Y:S01]  /*d6a0*/  @!P0 IMAD.X R74, R80, 0x1, R74, P4 ;  /* 0x00000001504a8824 */ /* 0x000fe200020e064a */
[----:B------:R-:W-:Y:S01]  /*d6b0*/  @!P0 IADD3 R72, P4, R82, R72, RZ ;  /* 0x0000004852488210 */ /* 0x000fe20007f9e0ff */
[----:B------:R-:W-:Y:S01]  /*d6c0*/  @!PT LDS RZ, [RZ] ;  /* 0x00000000fffff984 */ /* 0x000fe20000000800 */
[----:B------:R-:W-:Y:S01]  /*d6d0*/  @!PT LDS RZ, [RZ] ;  /* 0x00000000fffff984 */ /* 0x000fe20000000800 */
[----:B------:R-:W-:Y:S01]  /*d6e0*/  @!PT LDS RZ, [RZ] ;  /* 0x00000000fffff984 */ /* 0x000fe20000000800 */
[----:B------:R1:W-:Y:S01]  /*d6f0*/  @!P0 LDGSTS.E.BYPASS.LTC128B.128 [R220+0x1800], desc[UR18][R108.64] ;  /* 0x018000006cdc8fae */ /* 0x0003e2000b901d52 */
[----:B------:R-:W-:Y:S01]  /*d700*/  @!P0 IADD3.X R106, R80, UR4, R107, P2, !PT ;  /* 0x00000004506a8c10 */ /* 0x000fe200097fe46b */
[----:B------:R-:W-:Y:S01]  /*d710*/  @!UP0 UIMAD UR4, UR13, 0xc0, URZ ;  /* 0x000000c00d0488a4 */ /* 0x000fe2000f8e023f */
[----:B------:R-:W-:Y:S01]  /*d720*/  @!P0 IADD3 R76, P3, R82, R102, RZ ;  /* 0x00000066524c8210 */ /* 0x000fe20007f7e0ff */
[----:B------:R-:W-:Y:S01]  /*d730*/  @!P0 IMAD.X R70, R80, 0x1, R70, P4 ;  /* 0x0000000150468824 */ /* 0x000fe200020e0646 */
[----:B------:R-:W-:Y:S01]  /*d740*/  @!P0 IADD3 R84, P2, R82, R100, RZ ;  /* 0x0000006452548210 */ /* 0x000fe20007f5e0ff */
[----:B------:R1:W-:Y:S01]  /*d750*/  @P0 STS.128 [R220+0x2000], RZ ;  /* 0x002000ffdc000388 */ /* 0x0003e20000000c00 */
[----:B------:R-:W-:-:S02]  /*d760*/  @!P0 LEA R172, P4, R72, UR10, 0x1 ;  /* 0x0000000a48ac8c11 */ /* 0x000fc4000f8808ff */
[----:B------:R-:W-:Y:S02]  /*d770*/  @!P0 IADD3.X R102, R80, UR7, R103, P3, !PT ;  /* 0x0000000750668c10 */ /* 0x000fe40009ffe467 */
[----:B------:R-:W-:Y:S02]  /*d780*/  @!P0 LEA R170, P3, R76, UR10, 0x1 ;  /* 0x0000000a4caa8c11 */ /* 0x000fe4000f8608ff */
[----:B------:R-:W-:Y:S02]  /*d790*/  @!P0 IADD3.X R100, R80, UR4, R101, P2, !PT ;  /* 0x0000000450648c10 */ /* 0x000fe400097fe465 */
[----:B------:R-:W-:Y:S02]  /*d7a0*/  @!P0 LEA R152, P2, R84, UR10, 0x1 ;  /* 0x0000000a54988c11 */ /* 0x000fe4000f8408ff */
[----:B------:R-:W-:Y:S02]  /*d7b0*/  @!P0 LEA.HI.X R173, R72, UR11, R70, 0x1, P4 ;  /* 0x0000000b48ad8c11 */ /* 0x000fe4000a0f0c46 */
[----:B--2---:R-:W-:-:S02]  /*d7c0*/  @!P0 LEA R148, P5, R78, UR10, 0x1 ;  /* 0x0000000a4e948c11 */ /* 0x004fc4000f8a08ff */
[----:B------:R-:W-:Y:S02]  /*d7d0*/  @!P0 LEA.HI.X R171, R76, UR11, R102, 0x1, P3 ;  /* 0x0000000b4cab8c11 */ /* 0x000fe400098f0c66 */
[----:B------:R-:W-:Y:S02]  /*d7e0*/  @!P0 LEA.HI.X R149, R78, UR11, R74, 0x1, P5 ;  /* 0x0000000b4e958c11 */ /* 0x000fe4000a8f0c4a */
[----:B------:R-:W-:Y:S02]  /*d7f0*/  @!P0 LEA R174, P5, R2, UR10, 0x1 ;  /* 0x0000000a02ae8c11 */ /* 0x000fe4000f8a08ff */
        /* <DEDUP_REMOVED lines=28> */
[-C--:B------:R-:W-:Y:S01]  /*d9c0*/  LOP3.LUT R183, R183, R182.reuse, RZ, 0x3c, !PT ;  /* 0x000000b6b7b77212 */ /* 0x080fe200078e3cff */
[----:B------:R-:W-:Y:S01]  /*d9d0*/  IMAD.U32 R2, RZ, RZ, UR12 ;  /* 0x0000000cff027e24 */ /* 0x000fe2000f8e00ff */
[----:B------:R-:W-:Y:S02]  /*d9e0*/  UIMAD UR4, UR13, 0xe0, URZ ;  /* 0x000000e00d0478a4 */ /* 0x000fe4000f8e023f */
[----:B------:R-:W-:-:S04]  /*d9f0*/  LOP3.LUT R182, R183, R182, RZ, 0x3c, !PT ;  /* 0x000000b6b7b67212 */ /* 0x000fc800078e3cff */
[----:B------:R-:W-:-:S03]  /*da00*/  LOP3.LUT R183, R183, R182, RZ, 0x3c, !PT ;  /* 0x000000b6b7b77212 */ /* 0x000fc600078e3cff */
        /* <DEDUP_REMOVED lines=9> */
.L_x_1705:
[----:B------:R-:W-:Y:S05]  /*daa0*/  BSYNC B0 ;  /* 0x0000000000007941 */ /* 0x000fea0003800000 */
.L_x_1704:
[----:B------:R-:W0:Y:S01]  /*dab0*/  LDGDEPBAR ;  /* 0x00000000000079af */ /* 0x000e220000000000 */
[----:B------:R-:W-:-:S04]  /*dac0*/  LEA R225, P0, R82, R225, 0x1 ;  /* 0x000000e152e17211 */ /* 0x000fc800078008ff */
[----:B------:R-:W-:-:S09]  /*dad0*/  LEA.HI.X R224, R82, R224, R80, 0x1, P0 ;  /* 0x000000e052e07211 */ /* 0x000fd200000f0c50 */
.L_x_1701:
[----:B------:R-:W-:Y:S01]  /*dae0*/  FMNMX.FTZ R70, R134, R75, !PT ;  /* 0x0000004b86467209 */ /* 0x000fe20007810000 */
[----:B------:R-:W-:Y:S01]  /*daf0*/  ULDC UR4, c[0x0][0x2ec] ;  /* 0x0000bb0000047ab9 */ /* 0x000fe20000000800 */
[----:B-1----:R-:W-:Y:S02]  /*db00*/  FMNMX.FTZ R108, R133, R142, !PT ;  /* 0x0000008e856c7209 */ /* 0x002fe40007810000 */
[----:B------:R-:W-:Y:S02]  /*db10*/  FMNMX.FTZ R70, R139, R70, !PT ;  /* 0x000000468b467209 */ /* 0x000fe40007810000 */
[----:B------:R-:W-:Y:S02]  /*db20*/  FMNMX.FTZ R108, R131, R108, !PT ;  /* 0x0000006c836c7209 */ /* 0x000fe40007810000 */
[----:B------:R-:W-:Y:S02]  /*db30*/  FMNMX.FTZ R70, R95, R70, !PT ;  /* 0x000000465f467209 */ /* 0x000fe40007810000 */
[----:B------:R-:W-:-:S02]  /*db40*/  FMNMX.FTZ R108, R126, R108, !PT ;  /* 0x0000006c7e6c7209 */ /* 0x000fc40007810000 */
[----:B------:R-:W-:Y:S02]  /*db50*/  FMNMX.FTZ R70, R138, R70, !PT ;  /* 0x000000468a467209 */ /* 0x000fe40007810000 */
[----:B------:R-:W-:Y:S02]  /*db60*/  FMNMX.FTZ R108, R123, R108, !PT ;  /* 0x0000006c7b6c7209 */ /* 0x000fe40007810000 */
        /* <DEDUP_REMOVED lines=119> */
[----:B------:R-:W-:-:S03]  /*e2e0*/  FMNMX.FTZ R108, R37, R108, !PT ;  /* 0x0000006c256c7209 */ /* 0x000fc60007810000 */
[----:B------:R-:W1:Y:S02]  /*e2f0*/  SHFL.BFLY PT, R2, R70, 0x2, 0x1f ;  /* 0x0c401f0046027f89 */ /* 0x000e6400000e0000 */
[----:B-1----:R-:W-:-:S05]  /*e300*/  FMNMX.FTZ R2, R70, R2, !PT ;  /* 0x0000000246027209 */ /* 0x002fca0007810000 */
[----:B------:R-:W1:Y:S02]  /*e310*/  SHFL.BFLY PT, R109, R2, 0x1, 0x1f ;  /* 0x0c201f00026d7f89 */ /* 0x000e6400000e0000 */
[----:B-1----:R-:W-:Y:S02]  /*e320*/  FMNMX.FTZ R109, R2, R109, !PT ;  /* 0x0000006d026d7209 */ /* 0x002fe40007810000 */
[----:B------:R-:W1:Y:S02]  /*e330*/  SHFL.BFLY PT, R2, R108, 0x2, 0x1f ;  /* 0x0c401f006c027f89 */ /* 0x000e6400000e0000 */
[C---:B------:R-:W-:Y:S01]  /*e340*/  FSETP.NEU.FTZ.AND P2, PT, R109.reuse, -INF , PT ;  /* 0xff8000006d00780b */ /* 0x040fe20003f5d000 */
[----:B------:R-:W-:-:S05]  /*e350*/  FMUL.FTZ R107, R109, UR4 ;  /* 0x000000046d6b7c20 */ /* 0x000fca0008410000 */
[----:B------:R-:W-:-:S05]  /*e360*/  FSEL R107, R107, RZ, P2 ;  /* 0x000000ff6b6b7208 */ /* 0x000fca0001000000 */
[--C-:B------:R-:W-:Y:S01]  /*e370*/  FFMA.FTZ R153, R95, UR4, -R107.reuse ;  /* 0x000000045f997c23 */ /* 0x100fe2000801086b */
[--C-:B------:R-:W-:Y:S01]  /*e380*/  FFMA.FTZ R103, R79, UR4, -R107.reuse ;  /* 0x000000044f677c23 */ /* 0x100fe2000801086b */
[--C-:B--2---:R-:W-:Y:S01]  /*e390*/  FFMA.FTZ R101, R66, UR4, -R107.reuse ;  /* 0x0000000442657c23 */ /* 0x104fe2000801086b */
[--C-:B------:R-:W-:Y:S01]  /*e3a0*/  FFMA.FTZ R100, R89, UR4, -R107.reuse ;  /* 0x0000000459647c23 */ /* 0x100fe2000801086b */
[--C-:B------:R-:W-:Y:S01]  /*e3b0*/  FFMA.FTZ R95, R64, UR4, -R107.reuse ;  /* 0x00000004405f7c23 */ /* 0x100fe2000801086b */
[--C-:B------:R-:W-:Y:S01]  /*e3c0*/  FFMA.FTZ R158, R139, UR4, -R107.reuse ;  /* 0x000000048b9e7c23 */ /* 0x100fe2000801086b */
[--C-:B------:R-:W-:Y:S01]  /*e3d0*/  FFMA.FTZ R89, R52, UR4, -R107.reuse ;  /* 0x0000000434597c23 */ /* 0x100fe2000801086b */
[--C-:B------:R-:W-:Y:S01]  /*e3e0*/  FFMA.FTZ R79, R16, UR4, -R107.reuse ;  /* 0x00000004104f7c23 */ /* 0x100fe2000801086b */
[--C-:B------:R-:W-:Y:S01]  /*e3f0*/  FFMA.FTZ R78, R17, UR4, -R107.reuse ;  /* 0x00000004114e7c23 */ /* 0x100fe2000801086b */
[--C-:B------:R-:W-:Y:S01]  /*e400*/  FFMA.FTZ R66, R19, UR4, -R107.reuse ;  /* 0x0000000413427c23 */ /* 0x100fe2000801086b */
[--C-:B------:R-:W-:Y:S01]  /*e410*/  FFMA.FTZ R64, R18, UR4, -R107.reuse ;  /* 0x0000000412407c23 */ /* 0x100fe2000801086b */
[----:B-1----:R-:W-:Y:S01]  /*e420*/  FMNMX.FTZ R108, R108, R2, !PT ;  /* 0x000000026c6c7209 */ /* 0x002fe20007810000 */
[--C-:B------:R-:W-:Y:S01]  /*e430*/  FFMA.FTZ R139, R91, UR4, -R107.reuse ;  /* 0x000000045b8b7c23 */ /* 0x100fe2000801086b */
[----:B------:R-:W-:Y:S01]  /*e440*/  LDSM.16.MT88.4 R16, [R221+0x5000] ;  /* 0x00500000dd10783b */ /* 0x000fe20000004200 */
[--C-:B------:R-:W-:Y:S01]  /*e450*/  FFMA.FTZ R91, R54, UR4, -R107.reuse ;  /* 0x00000004365b7c23 */ /* 0x100fe2000801086b */
[--C-:B------:R-:W-:Y:S01]  /*e460*/  FFMA.FTZ R70, R5, UR4, -R107.reuse ;  /* 0x0000000405467c23 */ /* 0x100fe2000801086b */
[--C-:B------:R-:W-:Y:S01]  /*e470*/  FFMA.FTZ R54, R4, UR4, -R107.reuse ;  /* 0x0000000404367c23 */ /* 0x100fe2000801086b */
[----:B------:R-:W1:Y:S01]  /*e480*/  SHFL.BFLY PT, R2, R108, 0x1, 0x1f ;  /* 0x0c201f006c027f89 */ /* 0x000e6200000e0000 */
[----:B------:R-:W-:Y:S01]  /*e490*/  FSEL R4, R109, RZ, P2 ;  /* 0x000000ff6d047208 */ /* 0x000fe20001000000 */
[--C-:B------:R-:W-:Y:S01]  /*e4a0*/  FFMA.FTZ R163, R75, UR4, -R107.reuse ;  /* 0x000000044ba37c23 */ /* 0x100fe2000801086b */
[--C-:B------:R-:W-:Y:S01]  /*e4b0*/  FFMA.FTZ R150, R138, UR4, -R107.reuse ;  /* 0x000000048a967c23 */ /* 0x100fe2000801086b */
[--C-:B------:R-:W-:Y:S01]  /*e4c0*/  FFMA.FTZ R116, R88, UR4, -R107.reuse ;  /* 0x0000000458747c23 */ /* 0x100fe2000801086b */
[--C-:B------:R-:W-:Y:S01]  /*e4d0*/  FFMA.FTZ R106, R67, UR4, -R107.reuse ;  /* 0x00000004436a7c23 */ /* 0x100fe2000801086b */
[----:B------:R-:W-:Y:S01]  /*e4e0*/  FADD.FTZ R4, R134, -R4 ;  /* 0x8000000486047221 */ /* 0x000fe20000010000 */
[--C-:B------:R-:W-:Y:S01]  /*e4f0*/  FFMA.FTZ R88, R71, UR4, -R107.reuse ;  /* 0x0000000447587c23 */ /* 0x100fe2000801086b */
[----:B------:R-:W-:Y:S01]  /*e500*/  MUFU.EX2 R163, R163 ;  /* 0x000000a300a37308 */ /* 0x000fe20000000800 */
[--C-:B------:R-:W-:Y:S01]  /*e510*/  FFMA.FTZ R76, R11, UR4, -R107.reuse ;  /* 0x000000040b4c7c23 */ /* 0x100fe2000801086b */
[----:B------:R-:W-:Y:S01]  /*e520*/  FMUL.FTZ R4, R4, UR4 ;  /* 0x0000000404047c20 */ /* 0x000fe20008410000 */
[--C-:B------:R-:W-:Y:S01]  /*e530*/  FFMA.FTZ R74, R9, UR4, -R107.reuse ;  /* 0x00000004094a7c23 */ /* 0x100fe2000801086b */
[--C-:B------:R-:W-:Y:S01]  /*e540*/  FFMA.FTZ R71, R10, UR4, -R107.reuse ;  /* 0x000000040a477c23 */ /* 0x100fe2000801086b */
[--C-:B------:R-:W-:Y:S01]  /*e550*/  FFMA.FTZ R67, R8, UR4, -R107.reuse ;  /* 0x0000000408437c23 */ /* 0x100fe2000801086b */
[--C-:B------:R-:W-:Y:S01]  /*e560*/  FFMA.FTZ R104, R99, UR4, -R107.reuse ;  /* 0x0000000463687c23 */ /* 0x100fe2000801086b */
[----:B------:R-:W2:Y:S01]  /*e570*/  LDSM.16.MT88.4 R8, [R226+0x5000] ;  /* 0x00500000e208783b */ /* 0x000ea20000004200 */
        /* <DEDUP_REMOVED lines=9> */
[----:B------:R-:W-:Y:S01]  /*e610*/  MUFU.EX2 R153, R153 ;  /* 0x0000009900997308 */ /* 0x000fe20000000800 */
[--C-:B------:R-:W-:Y:S01]  /*e620*/  FFMA.FTZ R90, R69, UR4, -R107.reuse ;  /* 0x00000004455a7c23 */ /* 0x100fe2000801086b */
[--C-:B------:R-:W-:Y:S01]  /*e630*/  FFMA.FTZ R143, R121, UR4, -R107.reuse ;  /* 0x00000004798f7c23 */ /* 0x100fe2000801086b */
[C---:B------:R-:W-:Y:S01]  /*e640*/  FSETP.NEU.FTZ.AND P0, PT, R108.reuse, -INF , PT ;  /* 0xff8000006c00780b */ /* 0x040fe20003f1d000 */
[----:B------:R-:W-:Y:S01]  /*e650*/  FMUL.FTZ R52, R108, UR4 ;  /* 0x000000046c347c20 */ /* 0x000fe20008410000 */
[--C-:B------:R-:W-:Y:S01]  /*e660*/  FFMA.FTZ R80, R21, UR4, -R107.reuse ;  /* 0x0000000415507c23 */ /* 0x100fe2000801086b */
[--C-:B------:R-:W-:Y:S01]  /*e670*/  FFMA.FTZ R75, R14, UR4, -R107.reuse ;  /* 0x000000040e4b7c23 */ /* 0x100fe2000801086b */
[----:B------:R-:W-:Y:S01]  /*e680*/  FSEL R5, R108, RZ, P0 ;  /* 0x000000ff6c057208 */ /* 0x000fe20000000000 */
[----:B------:R-:W1:Y:S01]  /*e690*/  MUFU.EX2 R150, R150 ;  /* 0x0000009600967308 */ /* 0x000e620000000800 */
[----:B------:R-:W-:Y:S01]  /*e6a0*/  FSEL R52, R52, RZ, P0 ;  /* 0x000000ff34347208 */ /* 0x000fe20000000000 */
[--C-:B------:R-:W-:Y:S01]  /*e6b0*/  FFMA.FTZ R73, R22, UR4, -R107.reuse ;  /* 0x0000000416497c23 */ /* 0x100fe2000801086b */
[----:B------:R-:W-:Y:S01]  /*e6c0*/  FFMA.FTZ R69, R20, UR4, -R107 ;  /* 0x0000000414457c23 */ /* 0x000fe2000801086b */
[----:B------:R-:W-:Y:S01]  /*e6d0*/  FADD.FTZ R5, R133, -R5 ;  /* 0x8000000585057221 */ /* 0x000fe20000010000 */
[--C-:B------:R-:W-:Y:S01]  /*e6e0*/  FFMA.FTZ R63, R23, UR4, -R107.reuse ;  /* 0x00000004173f7c23 */ /* 0x100fe2000801086b */
[--C-:B------:R-:W-:Y:S01]  /*e6f0*/  FFMA.FTZ R157, R142, UR4, -R52.reuse ;  /* 0x000000048e9d7c23 */ /* 0x100fe20008010834 */
[--C-:B------:R-:W-:Y:S01]  /*e700*/  FFMA.FTZ R152, R131, UR4, -R52.reuse ;  /* 0x0000000483987c23 */ /* 0x100fe20008010834 */
[--C-:B------:R-:W-:Y:S01]  /*e710*/  FFMA.FTZ R149, R126, UR4, -R52.reuse ;  /* 0x000000047e957c23 */ /* 0x100fe20008010834 */
[--C-:B------:R-:W-:Y:S01]  /*e720*/  FFMA.FTZ R148, R123, UR4, -R52.reuse ;  /* 0x000000047b947c23 */ /* 0x100fe20008010834 */
[----:B------:R-:W-:Y:S01]  /*e730*/  FMUL.FTZ R5, R5, UR4 ;  /* 0x0000000405057c20 */ /* 0x000fe20008410000 */
        /* <DEDUP_REMOVED lines=11> */
[----:B---3--:R-:W-:Y:S01]  /*e7f0*/  F2FP.BF16.F32.PACK_AB R12, R158, R163 ;  /* 0x000000a39e0c723e */ /* 0x008fe200000010ff */
[--C-:B------:R-:W-:Y:S01]  /*e800*/  FFMA.FTZ R138, R117, UR4, -R107.reuse ;  /* 0x00000004758a7c23 */ /* 0x100fe2000801086b */
[----:B-1----:R-:W-:Y:S01]  /*e810*/  F2FP.BF16.F32.PACK_AB R14, R150, R153 ;  /* 0x00000099960e723e */ /* 0x002fe200000010ff */
        /* <DEDUP_REMOVED lines=13> */
[----:B------:R-:W-:Y:S01]  /*e8f0*/  LDSM.16.MT88.4 R24, [R226+0x5400] ;  /* 0x00540000e218783b */ /* 0x000fe20000004200 */
        /* <DEDUP_REMOVED lines=10> */
[----:B------:R-:W-:Y:S01]  /*e9a0*/  LDSM.16.MT88.4 R28, [R221+0x5800] ;  /* 0x00580000dd1c783b */ /* 0x000fe20000004200 */
[--C-:B------:R-:W-:Y:S01]  /*e9b0*/  FFMA.FTZ R118, R110, UR4, -R52.reuse ;  /* 0x000000046e767c23 */ /* 0x100fe20008010834 */
[--C-:B------:R-:W-:Y:S01]  /*e9c0*/  FFMA.FTZ R87, R34, UR4, -R107.reuse ;  /* 0x0000000422577c23 */ /* 0x100fe2000801086b */
[----:B------:R4:W5:Y:S01]  /*e9d0*/  MUFU.EX2 R159, R5 ;  /* 0x00000005009f7308 */ /* 0x0009620000000800 */
[----:B-1----:R-:W-:Y:S01]  /*e9e0*/  F2FP.BF16.F32.PACK_AB R15, R148, R149 ;  /* 0x00000095940f723e */ /* 0x002fe200000010ff */
[----:B------:R-:W-:Y:S01]  /*e9f0*/  FFMA.FTZ R86, R33, UR4, -R107 ;  /* 0x0000000421567c23 */ /* 0x000fe2000801086b */
[--C-:B------:R-:W-:Y:S01]  /*ea00*/  FFMA.FTZ R110, R35, UR4, -R52.reuse ;  /* 0x00000004236e7c23 */ /* 0x100fe20008010834 */
[--C-:B------:R-:W-:Y:S01]  /*ea10*/  FFMA.FTZ R124, R32, UR4, -R52.reuse ;  /* 0x00000004207c7c23 */ /* 0x100fe20008010834 */
[--C-:B------:R-:W-:Y:S01]  /*ea20*/  FFMA.FTZ R112, R112, UR4, -R52.reuse ;  /* 0x0000000470707c23 */ /* 0x100fe20008010834 */
[--C-:B------:R-:W-:Y:S01]  /*ea30*/  FFMA.FTZ R129, R129, UR4, -R52.reuse ;  /* 0x0000000481817c23 */ /* 0x100fe20008010834 */
[--C-:B------:R-:W-:Y:S01]  /*ea40*/  FFMA.FTZ R130, R130, UR4, -R52.reuse ;  /* 0x0000000482827c23 */ /* 0x100fe20008010834 */
[----:B------:R-:W-:Y:S01]  /*ea50*/  MUFU.EX2 R146, R146 ;  /* 0x0000009200927308 */ /* 0x000fe20000000800 */
[-C--:B---3--:R-:W-:Y:S01]  /*ea60*/  FMUL.FTZ R20, R216, R164.reuse ;  /* 0x000000a4d8147220 */ /* 0x088fe20000410000 */
[-C--:B------:R-:W-:Y:S01]  /*ea70*/  FMUL.FTZ R21, R217, R164.reuse ;  /* 0x000000a4d9157220 */ /* 0x080fe20000410000 */
[-C--:B------:R-:W-:Y:S01]  /*ea80*/  FMUL.FTZ R212, R212, R164.reuse ;  /* 0x000000a4d4d47220 */ /* 0x080fe20000410000 */
[-C--:B------:R-:W-:Y:S01]  /*ea90*/  FMUL.FTZ R213, R213, R164.reuse ;  /* 0x000000a4d5d57220 */ /* 0x080fe20000410000 */
[-C--:B------:R-:W-:Y:S01]  /*eaa0*/  FMUL.FTZ R208, R208, R164.reuse ;  /* 0x000000a4d0d07220 */ /* 0x080fe20000410000 */
[-C--:B------:R-:W-:Y:S01]  /*eab0*/  FMUL.FTZ R209, R209, R164.reuse ;  /* 0x000000a4d1d17220 */ /* 0x080fe20000410000 */
[-C--:B------:R-:W-:Y:S01]  /*eac0*/  FMUL.FTZ R204, R204, R164.reuse ;  /* 0x000000a4cccc7220 */ /* 0x080fe20000410000 */
[----:B------:R-:W1:Y:S01]  /*ead0*/  MUFU.EX2 R143, R143 ;  /* 0x0000008f008f7308 */ /* 0x000e620000000800 */
[----:B----4-:R-:W3:Y:S01]  /*eae0*/  LDSM.16.MT88.4 R4, [R221+0x5400] ;  /* 0x00540000dd04783b */ /* 0x010ee20000004200 */
[-C--:B-----5:R-:W-:Y:S01]  /*eaf0*/  FMUL.FTZ R22, R218, R159.reuse ;  /* 0x0000009fda167220 */ /* 0x0a0fe20000410000 */
[-C--:B------:R-:W-:Y:S01]  /*eb00*/  FMUL.FTZ R23, R219, R159.reuse ;  /* 0x0000009fdb177220 */ /* 0x080fe20000410000 */
[-C--:B------:R-:W-:Y:S01]  /*eb10*/  FMUL.FTZ R214, R214, R159.reuse ;  /* 0x0000009fd6d67220 */ /* 0x080fe20000410000 */
[-C--:B------:R-:W-:Y:S01]  /*eb20*/  FMUL.FTZ R215, R215, R159.reuse ;  /* 0x0000009fd7d77220 */ /* 0x080fe20000410000 */
[-C--:B------:R-:W-:Y:S01]  /*eb30*/  FMUL.FTZ R210, R210, R159.reuse ;  /* 0x0000009fd2d27220 */ /* 0x080fe20000410000 */
[-C--:B------:R-:W-:Y:S01]  /*eb40*/  FMUL.FTZ R211, R211, R159.reuse ;  /* 0x0000009fd3d37220 */ /* 0x080fe20000410000 */
        /* <DEDUP_REMOVED lines=8> */
[----:B------:R-:W4:Y:S01]  /*ebd0*/  MUFU.EX2 R138, R138 ;  /* 0x0000008a008a7308 */ /* 0x000f220000000800 */
[C---:B------:R-:W-:Y:S01]  /*ebe0*/  HMMA.16816.F32.BF16 R16, R12.reuse, R18, R212 ;  /* 0x000000120c10723c */ /* 0x040fe200000418d4 */
[----:B-1----:R-:W-:Y:S01]  /*ebf0*/  F2FP.BF16.F32.PACK_AB R32, R143, R146 ;  /* 0x000000928f20723e */ /* 0x002fe200000010ff */
        /* <DEDUP_REMOVED lines=11> */
[----:B------:R-:W1:Y:S01]  /*ecb0*/  LDSM.16.MT88.4 R8, [R226+0x5800] ;  /* 0x00580000e208783b */ /* 0x000e620000004200 */
[--C-:B------:R-:W-:Y:S01]  /*ecc0*/  FFMA.FTZ R160, R160, UR4, -R52.reuse ;  /* 0x00000004a0a07c23 */ /* 0x100fe20008010834 */
[----:B------:R-:W2:Y:S01]  /*ecd0*/  MUFU.EX2 R142, R142 ;  /* 0x0000008e008e7308 */ /* 0x000ea20000000800 */
[----:B----4-:R-:W-:Y:S01]  /*ece0*/  F2FP.BF16.F32.PACK_AB R34, R138, R139 ;  /* 0x0000008b8a22723e */ /* 0x010fe200000010ff */
[--C-:B------:R-:W-:Y:S01]  /*ecf0*/  FFMA.FTZ R132, R132, UR4, -R52.reuse ;  /* 0x0000000484847c23 */ /* 0x100fe20008010834 */
[--C-:B------:R-:W-:Y:S01]  /*ed00*/  FFMA.FTZ R151, R151, UR4, -R52.reuse ;  /* 0x0000000497977c23 */ /* 0x100fe20008010834 */
[--C-:B------:R-:W-:Y:S01]  /*ed10*/  FFMA.FTZ R0, R0, UR4, -R52.reuse ;  /* 0x0000000400007c23 */ /* 0x100fe20008010834 */
[----:B------:R-:W-:Y:S01]  /*ed20*/  FFMA.FTZ R163, R199, R164, R163 ;  /* 0x000000a4c7a37223 */ /* 0x000fe200000100a3 */
[----:B------:R-:W-:Y:S01]  /*ed30*/  FFMA.FTZ R157, R200, R159, R157 ;  /* 0x0000009fc89d7223 */ /* 0x000fe2000001009d */
[--C-:B------:R-:W-:Y:S01]  /*ed40*/  FFMA.FTZ R144, R144, UR4, -R52.reuse ;  /* 0x0000000490907c23 */ /* 0x100fe20008010834 */
[----:B------:R-:W4:Y:S01]  /*ed50*/  MUFU.EX2 R131, R131 ;  /* 0x0000008300837308 */ /* 0x000f220000000800 */
[----:B------:R-:W-:Y:S01]  /*ed60*/  FADD.FTZ R158, R158, R163 ;  /* 0x000000a39e9e7221 */ /* 0x000fe20000010000 */
[----:B------:R-:W-:Y:S01]  /*ed70*/  FADD.FTZ R157, R152, R157 ;  /* 0x0000009d989d7221 */ /* 0x000fe20000010000 */
[--C-:B------:R-:W-:Y:S01]  /*ed80*/  FFMA.FTZ R135, R135, UR4, -R52.reuse ;  /* 0x0000000487877c23 */ /* 0x100fe20008010834 */
[----:B------:R-:W-:Y:S01]  /*ed90*/  FFMA.FTZ R128, R128, UR4, -R52 ;  /* 0x0000000480807c23 */ /* 0x000fe20008010834 */
[----:B------:R-:W-:Y:S01]  /*eda0*/  FADD.FTZ R158, R153, R158 ;  /* 0x0000009e999e7221 */ /* 0x000fe20000010000 */
[----:B------:R-:W-:Y:S01]  /*edb0*/  FADD.FTZ R157, R149, R157 ;  /* 0x0000009d959d7221 */ /* 0x000fe20000010000 */
[----:B------:R-:W-:Y:S01]  /*edc0*/  FFMA.FTZ R136, R136, UR4, -R52 ;  /* 0x0000000488887c23 */ /* 0x000fe20008010834 */
[----:B------:R-:W5:Y:S01]  /*edd0*/  MUFU.EX2 R126, R126 ;  /* 0x0000007e007e7308 */ /* 0x000f620000000800 */
[----:B--2---:R-:W-:Y:S01]  /*ede0*/  F2FP.BF16.F32.PACK_AB R33, R142, R145 ;  /* 0x000000918e21723e */ /* 0x004fe200000010ff */
[----:B------:R-:W-:Y:S01]  /*edf0*/  FADD.FTZ R158, R150, R158 ;  /* 0x0000009e969e7221 */ /* 0x000fe20000010000 */
[----:B------:R-:W-:Y:S01]  /*ee00*/  FADD.FTZ R148, R148, R157 ;  /* 0x0000009d94947221 */ /* 0x000fe20000010000 */
[--C-:B------:R-:W-:Y:S01]  /*ee10*/  FFMA.FTZ R125, R125, UR4, -R52.reuse ;  /* 0x000000047d7d7c23 */ /* 0x100fe20008010834 */
[----:B------:R-:W-:Y:S01]  /*ee20*/  FFMA.FTZ R140, R140, UR4, -R52 ;  /* 0x000000048c8c7c23 */ /* 0x000fe20008010834 */
        /* <DEDUP_REMOVED lines=9> */
[----:B----4-:R-:W-:Y:S01]  /*eec0*/  FADD.FTZ R145, R131, R145 ;  /* 0x0000009183917221 */ /* 0x010fe20000010000 */
[----:B------:R-:W2:Y:S01]  /*eed0*/  MUFU.EX2 R121, R121 ;  /* 0x0000007900797308 */ /* 0x000ea20000000800 */
[----:B-----5:R-:W-:Y:S01]  /*eee0*/  F2FP.BF16.F32.PACK_AB R35, R126, R131 ;  /* 0x000000837e23723e */ /* 0x020fe200000010ff */
[----:B------:R-:W-:Y:S01]  /*eef0*/  FADD.FTZ R138, R138, R146 ;  /* 0x000000928a8a7221 */ /* 0x000fe20000010000 */
[----:B------:R-:W-:Y:S01]  /*ef00*/  FADD.FTZ R126, R126, R145 ;  /* 0x000000917e7e7221 */ /* 0x000fe20000010000 */
[--C-:B------:R-:W-:Y:S01]  /*ef10*/  FFMA.FTZ R46, R46, UR4, -R107.reuse ;  /* 0x000000042e2e7c23 */ /* 0x100fe2000801086b */
[--C-:B------:R-:W-:Y:S01]  /*ef20*/  FFMA.FTZ R48, R48, UR4, -R52.reuse ;  /* 0x0000000430307c23 */ /* 0x100fe20008010834 */
[--C-:B------:R-:W-:Y:S01]  /*ef30*/  FFMA.FTZ R49, R49, UR4, -R52.reuse ;  /* 0x0000000431317c23 */ /* 0x100fe20008010834 */
[--C-:B------:R-:W-:Y:S01]  /*ef40*/  FFMA.FTZ R51, R51, UR4, -R107.reuse ;  /* 0x0000000433337c23 */ /* 0x100fe2000801086b */
[----:B------:R-:W4:Y:S01]  /*ef50*/  MUFU.EX2 R120, R120 ;  /* 0x0000007800787308 */ /* 0x000f220000000800 */
[C---:B---3--:R-:W-:Y:S01]  /*ef60*/  HMMA.16816.F32.BF16 R20, R32.reuse, R4, R20 ;  /* 0x000000042014723c */ /* 0x048fe20000041814 */
[--C-:B------:R-:W-:Y:S01]  /*ef70*/  FFMA.FTZ R44, R44, UR4, -R52.reuse ;  /* 0x000000042c2c7c23 */ /* 0x100fe20008010834 */
[--C-:B------:R-:W-:Y:S01]  /*ef80*/  FFMA.FTZ R40, R40, UR4, -R52.reuse ;  /* 0x0000000428287c23 */ /* 0x100fe20008010834 */
[--C-:B------:R-:W-:Y:S01]  /*ef90*/  FFMA.FTZ R45, R45, UR4, -R52.reuse ;  /* 0x000000042d2d7c23 */ /* 0x100fe20008010834 */
[----:B------:R-:W-:Y:S01]  /*efa0*/  FFMA.FTZ R43, R43, UR4, -R52 ;  /* 0x000000042b2b7c23 */ /* 0x000fe20008010834 */
[--C-:B------:R-:W-:Y:S01]  /*efb0*/  FFMA.FTZ R199, R39, UR4, -R107.reuse ;  /* 0x0000000427c77c23 */ /* 0x100fe2000801086b */
[C---:B------:R-:W-:Y:S01]  /*efc0*/  HMMA.16816.F32.BF16 R16, R32.reuse, R6, R16 ;  /* 0x000000062010723c */ /* 0x040fe20000041810 */
[----:B------:R-:W3:Y:S01]  /*efd0*/  MUFU.EX2 R117, R117 ;  /* 0x0000007500757308 */ /* 0x000ee20000000800 */
[----:B------:R-:W5:Y:S01]  /*efe0*/  LDSM.16.MT88.4 R4, [R221+0x5c00] ;  /* 0x005c0000dd04783b */ /* 0x000f620000004200 */
[----:B--2---:R-:W-:Y:S01]  /*eff0*/  F2FP.BF16.F32.PACK_AB R12, R121, R127 ;  /* 0x0000007f790c723e */ /* 0x004fe200000010ff */
[----:B------:R-:W-:Y:S01]  /*f000*/  FADD.FTZ R127, R127, R138 ;  /* 0x0000008a7f7f7221 */ /* 0x000fe20000010000 */
[----:B------:R-:W-:Y:S01]  /*f010*/  FFMA.FTZ R42, R42, UR4, -R107 ;  /* 0x000000042a2a7c23 */ /* 0x000fe2000801086b */
[C---:B------:R-:W-:Y:S01]  /*f020*/  HMMA.16816.F32.BF16 R208, R32.reuse, R24, R208 ;  /* 0x0000001820d0723c */ /* 0x040fe200000418d0 */
[----:B------:R-:W-:Y:S01]  /*f030*/  LDSM.16.MT88.4 R212, [R221+0x8c00] ;  /* 0x008c0000ddd4783b */ /* 0x000fe20000004200 */
[----:B------:R-:W-:Y:S01]  /*f040*/  FADD.FTZ R127, R121, R127 ;  /* 0x0000007f797f7221 */ /* 0x000fe20000010000 */
[----:B------:R-:W2:Y:S01]  /*f050*/  MUFU.EX2 R123, R123 ;  /* 0x0000007b007b7308 */ /* 0x000ea20000000800 */
[--C-:B------:R-:W-:Y:S01]  /*f060*/  FFMA.FTZ R38, R38, UR4, -R52.reuse ;  /* 0x0000000426267c23 */ /* 0x100fe20008010834 */
[--C-:B------:R-:W-:Y:S01]  /*f070*/  FFMA.FTZ R41, R41, UR4, -R52.reuse ;  /* 0x0000000429297c23 */ /* 0x100fe20008010834 */
[----:B------:R-:W-:Y:S01]  /*f080*/  HMMA.16816.F32.BF16 R204, R32, R26, R204 ;  /* 0x0000001a20cc723c */ /* 0x000fe200000418cc */
[----:B------:R-:W5:Y:S01]  /*f090*/  LDSM.16.MT88.4 R24, [R226+0x5c00] ;  /* 0x005c0000e218783b */ /* 0x000f620000004200 */
[----:B----4-:R-:W-:Y:S01]  /*f0a0*/  FADD.FTZ R127, R120, R127 ;  /* 0x0000007f787f7221 */ /* 0x010fe20000010000 */
[----:B------:R-:W-:-:S02]  /*f0b0*/  FFMA.FTZ R200, R37, UR4, -R52 ;  /* 0x0000000425c87c23 */ /* 0x000fc40008010834 */
[----:B------:R-:W4:Y:S01]  /*f0c0*/  MUFU.EX2 R119, R119 ;  /* 0x0000007700777308 */ /* 0x000f220000000800 */
[C---:B---3--:R-:W-:Y:S01]  /*f0d0*/  F2FP.BF16.F32.PACK_AB R14, R117.reuse, R120 ;  /* 0x00000078750e723e */ /* 0x048fe200000010ff */
[----:B------:R-:W-:-:S06]  /*f0e0*/  FADD.FTZ R127, R117, R127 ;  /* 0x0000007f757f7221 */ /* 0x000fcc0000010000 */
[----:B------:R-:W-:Y:S01]  /*f0f0*/  MUFU.EX2 R118, R118 ;  /* 0x0000007600767308 */ /* 0x000fe20000000800 */
[----:B--2---:R-:W-:-:S07]  /*f100*/  FADD.FTZ R126, R123, R126 ;  /* 0x0000007e7b7e7221 */ /* 0x004fce0000010000 */
[----:B------:R-:W2:Y:S01]  /*f110*/  MUFU.EX2 R114, R114 ;  /* 0x0000007200727308 */ /* 0x000ea20000000800 */
[C---:B----4-:R-:W-:Y:S01]  /*f120*/  F2FP.BF16.F32.PACK_AB R13, R119.reuse, R123 ;  /* 0x0000007b770d723e */ /* 0x050fe200000010ff */
[----:B------:R-:W-:-:S06]  /*f130*/  FADD.FTZ R126, R119, R126 ;  /* 0x0000007e777e7221 */ /* 0x000fcc0000010000 */
[----:B------:R-:W-:Y:S08]  /*f140*/  MUFU.EX2 R116, R116 ;  /* 0x0000007400747308 */ /* 0x000ff00000000800 */
[----:B------:R-:W3:Y:S01]  /*f150*/  MUFU.EX2 R106, R106 ;  /* 0x0000006a006a7308 */ /* 0x000ee20000000800 */
[----:B--2---:R-:W-:Y:S01]  /*f160*/  F2FP.BF16.F32.PACK_AB R15, R114, R118 ;  /* 0x00000076720f723e */ /* 0x004fe200000010ff */
[----:B------:R-:W-:-:S04]  /*f170*/  FADD.FTZ R118, R118, R126 ;  /* 0x0000007e76767221 */ /* 0x000fc80000010000 */
[----:B------:R-:W-:Y:S02]  /*f180*/  FADD.FTZ R118, R114, R118 ;  /* 0x0000007672767221 */ /* 0x000fe40000010000 */
[C---:B------:R-:W-:Y:S01]  /*f190*/  HMMA.16816.F32.BF16 R20, R12.reuse, R28, R20 ;  /* 0x0000001c0c14723c */ /* 0x040fe20000041814 */
[----:B------:R-:W-:Y:S05]  /*f1a0*/  MUFU.EX2 R105, R105 ;  /* 0x0000006900697308 */ /* 0x000fea0000000800 */
[C---:B------:R-:W-:Y:S01]  /*f1b0*/  HMMA.16816.F32.BF16 R28, R12.reuse, R30, R16 ;  /* 0x0000001e0c1c723c */ /* 0x040fe20000041810 */
[----:B------:R-:W2:Y:S02]  /*f1c0*/  LDSM.16.MT88.4 R16, [R221+0x6000] ;  /* 0x00600000dd10783b */ /* 0x000ea40000004200 */
[----:B------:R-:W4:Y:S01]  /*f1d0*/  MUFU.EX2 R104, R104 ;  /* 0x0000006800687308 */ /* 0x000f220000000800 */
[----:B---3--:R-:W-:Y:S01]  /*f1e0*/  F2FP.BF16.F32.PACK_AB R32, R106, R116 ;  /* 0x000000746a20723e */ /* 0x008fe200000010ff */
[----:B------:R-:W-:Y:S01]  /*f1f0*/  FADD.FTZ R116, R116, R127 ;  /* 0x0000007f74747221 */ /* 0x000fe20000010000 */
[----:B-1----:R-:W-:Y:S03]  /*f200*/  HMMA.16816.F32.BF16 R208, R12, R8, R208 ;  /* 0x000000080cd0723c */ /* 0x002fe600000418d0 */
[----:B------:R-:W-:-:S02]  /*f210*/  FADD.FTZ R116, R106, R116 ;  /* 0x000000746a747221 */ /* 0x000fc40000010000 */
[----:B------:R-:W1:Y:S01]  /*f220*/  MUFU.EX2 R2, R2 ;  /* 0x0000000200027308 */ /* 0x000e620000000800 */
[----:B------:R-:W-:Y:S01]  /*f230*/  HMMA.16816.F32.BF16 R204, R12, R10, R204 ;  /* 0x0000000a0ccc723c */ /* 0x000fe200000418cc */
[----:B------:R-:W3:Y:S06]  /*f240*/  LDSM.16.MT88.4 R8, [R226+0x6000] ;  /* 0x00600000e208783b */ /* 0x000eec0000004200 */
[----:B------:R-:W5:Y:S01]  /*f250*/  MUFU.EX2 R110, R110 ;  /* 0x0000006e006e7308 */ /* 0x000f620000000800 */
[----:B----4-:R-:W-:Y:S01]  /*f260*/  F2FP.BF16.F32.PACK_AB R34, R104, R105 ;  /* 0x000000696822723e */ /* 0x010fe200000010ff */
[----:B------:R-:W-:-:S04]  /*f270*/  FADD.FTZ R105, R105, R116 ;  /* 0x0000007469697221 */ /* 0x000fc80000010000 */
[----:B------:R-:W-:Y:S02]  /*f280*/  FADD.FTZ R105, R104, R105 ;  /* 0x0000006968697221 */ /* 0x000fe40000010000 */
[----:B------:R-:W4:Y:S01]  /*f290*/  MUFU.EX2 R112, R112 ;  /* 0x0000007000707308 */ /* 0x000f220000000800 */
[----:B-1----:R-:W-:-:S07]  /*f2a0*/  FADD.FTZ R118, R2, R118 ;  /* 0x0000007602767221 */ /* 0x002fce0000010000 */
[----:B------:R-:W1:Y:S01]  /*f2b0*/  MUFU.EX2 R111, R111 ;  /* 0x0000006f006f7308 */ /* 0x000e620000000800 */
[C---:B-----5:R-:W-:Y:S01]  /*f2c0*/  F2FP.BF16.F32.PACK_AB R33, R110.reuse, R2 ;  /* 0x000000026e21723e */ /* 0x060fe200000010ff */
[----:B------:R-:W-:-:S06]  /*f2d0*/  FADD.FTZ R110, R110, R118 ;  /* 0x000000766e6e7221 */ /* 0x000fcc0000010000 */
[----:B------:R-:W5:Y:S01]  /*f2e0*/  MUFU.EX2 R103, R103 ;  /* 0x0000006700677308 */ /* 0x000f620000000800 */
[----:B----4-:R-:W-:-:S07]  /*f2f0*/  FADD.FTZ R110, R112, R110 ;  /* 0x0000006e706e7221 */ /* 0x010fce0000010000 */
[----:B------:R-:W4:Y:S01]  /*f300*/  MUFU.EX2 R102, R102 ;  /* 0x0000006600667308 */ /* 0x000f220000000800 */
[C---:B-1----:R-:W-:Y:S01]  /*f310*/  F2FP.BF16.F32.PACK_AB R35, R111.reuse, R112 ;  /* 0x000000706f23723e */ /* 0x042fe200000010ff */
[----:B------:R-:W-:-:S06]  /*f320*/  FADD.FTZ R110, R111, R110 ;  /* 0x0000006e6f6e7221 */ /* 0x000fcc0000010000 */
[----:B------:R-:W1:Y:S01]  /*f330*/  MUFU.EX2 R101, R101 ;  /* 0x0000006500657308 */ /* 0x000e620000000800 */
[----:B------:R-:W-:Y:S01]  /*f340*/  HMMA.16816.F32.BF16 R20, R32, R4, R20 ;  /* 0x000000042014723c */ /* 0x000fe20000041814 */
[----:B-----5:R-:W-:-:S05]  /*f350*/  FADD.FTZ R105, R103, R105 ;  /* 0x0000006967697221 */ /* 0x020fca0000010000 */
[C---:B------:R-:W-:Y:S01]  /*f360*/  HMMA.16816.F32.BF16 R28, R32.reuse, R6, R28 ;  /* 0x00000006201c723c */ /* 0x040fe2000004181c */
[----:B------:R-:W5:Y:S01]  /*f370*/  MUFU.EX2 R100, R100 ;  /* 0x0000006400647308 */ /* 0x000f620000000800 */
[----:B------:R-:W3:Y:S01]  /*f380*/  LDSM.16.MT88.4 R4, [R221+0x6400] ;  /* 0x00640000dd04783b */ /* 0x000ee20000004200 */
[C---:B----4-:R-:W-:Y:S01]  /*f390*/  F2FP.BF16.F32.PACK_AB R12, R102.reuse, R103 ;  /* 0x00000067660c723e */ /* 0x050fe200000010ff */
[----:B------:R-:W-:Y:S02]  /*f3a0*/  FADD.FTZ R102, R102, R105 ;  /* 0x0000006966667221 */ /* 0x000fe40000010000 */
[----:B------:R-:W-:Y:S03]  /*f3b0*/  HMMA.16816.F32.BF16 R208, R32, R24, R208 ;  /* 0x0000001820d0723c */ /* 0x000fe600000418d0 */
[----:B------:R-:W-:Y:S01]  /*f3c0*/  MUFU.EX2 R113, R113 ;  /* 0x0000007100717308 */ /* 0x000fe20000000800 */
[----:B-1----:R-:W-:-:S02]  /*f3d0*/  FADD.FTZ R102, R101, R102 ;  /* 0x0000006665667221 */ /* 0x002fc40000010000 */
[----:B------:R-:W-:Y:S01]  /*f3e0*/  HMMA.16816.F32.BF16 R204, R32, R26, R204 ;  /* 0x0000001a20cc723c */ /* 0x000fe200000418cc */
[----:B------:R-:W1:Y:S04]  /*f3f0*/  LDSM.16.MT88.4 R24, [R226+0x6400] ;  /* 0x00640000e218783b */ /* 0x000e680000004200 */
[----:B------:R-:W4:Y:S01]  /*f400*/  MUFU.EX2 R122, R122 ;  /* 0x0000007a007a7308 */ /* 0x000f220000000800 */
[C---:B-----5:R-:W-:Y:S01]  /*f410*/  F2FP.BF16.F32.PACK_AB R14, R100.reuse, R101 ;  /* 0x00000065640e723e */ /* 0x060fe200000010ff */
[----:B------:R-:W-:-:S06]  /*f420*/  FADD.FTZ R100, R100, R102 ;  /* 0x0000006664647221 */ /* 0x000fcc0000010000 */
[----:B------:R-:W-:Y:S08]  /*f430*/  MUFU.EX2 R124, R124 ;  /* 0x0000007c007c7308 */ /* 0x000ff00000000800 */
[----:B------:R-:W5:Y:S01]  /*f440*/  MUFU.EX2 R129, R129 ;  /* 0x0000008100817308 */ /* 0x000f620000000800 */
[----:B----4-:R-:W-:Y:S01]  /*f450*/  F2FP.BF16.F32.PACK_AB R13, R122, R113 ;  /* 0x000000717a0d723e */ /* 0x010fe200000010ff */
[----:B------:R-:W-:-:S04]  /*f460*/  FADD.FTZ R113, R113, R110 ;  /* 0x0000006e71717221 */ /* 0x000fc80000010000 */
[----:B------:R-:W-:Y:S02]  /*f470*/  FADD.FTZ R113, R122, R113 ;  /* 0x000000717a717221 */ /* 0x000fe40000010000 */
[----:B------:R-:W4:Y:S08]  /*f480*/  MUFU.EX2 R99, R99 ;  /* 0x0000006300637308 */ /* 0x000f300000000800 */
[----:B------:R-:W3:Y:S01]  /*f490*/  MUFU.EX2 R98, R98 ;  /* 0x0000006200627308 */ /* 0x000ee20000000800 */
[----:B-----5:R-:W-:Y:S01]  /*f4a0*/  F2FP.BF16.F32.PACK_AB R15, R129, R124 ;  /* 0x0000007c810f723e */ /* 0x020fe200000010ff */
[----:B------:R-:W-:-:S04]  /*f4b0*/  FADD.FTZ R124, R124, R113 ;  /* 0x000000717c7c7221 */ /* 0x000fc80000010000 */
[----:B------:R-:W-:Y:S02]  /*f4c0*/  FADD.FTZ R124, R129, R124 ;  /* 0x0000007c817c7221 */ /* 0x000fe40000010000 */
[----:B------:R-:W5:Y:S01]  /*f4d0*/  MUFU.EX2 R97, R97 ;  /* 0x0000006100617308 */ /* 0x000f620000000800 */
[----:B--2---:R-:W-:Y:S01]  /*f4e0*/  HMMA.16816.F32.BF16 R20, R12, R16, R20 ;  /* 0x000000100c14723c */ /* 0x004fe20000041814 */
[----:B----4-:R-:W-:-:S05]  /*f4f0*/  FADD.FTZ R100, R99, R100 ;  /* 0x0000006463647221 */ /* 0x010fca0000010000 */
[C---:B------:R-:W-:Y:S01]  /*f500*/  HMMA.16816.F32.BF16 R28, R12.reuse, R18, R28 ;  /* 0x000000120c1c723c */ /* 0x040fe2000004181c */
[----:B------:R-:W2:Y:S01]  /*f510*/  MUFU.EX2 R96, R96 ;  /* 0x0000006000607308 */ /* 0x000ea20000000800 */
[----:B------:R-:W4:Y:S01]  /*f520*/  LDSM.16.MT88.4 R16, [R221+0x6800] ;  /* 0x00680000dd10783b */ /* 0x000f220000004200 */
[C---:B---3--:R-:W-:Y:S01]  /*f530*/  F2FP.BF16.F32.PACK_AB R32, R98.reuse, R99 ;  /* 0x000000636220723e */ /* 0x048fe200000010ff */
[----:B------:R-:W-:Y:S02]  /*f540*/  FADD.FTZ R98, R98, R100 ;  /* 0x0000006462627221 */ /* 0x000fe40000010000 */
[----:B------:R-:W-:Y:S03]  /*f550*/  HMMA.16816.F32.BF16 R208, R12, R8, R208 ;  /* 0x000000080cd0723c */ /* 0x000fe600000418d0 */
[----:B------:R-:W-:Y:S01]  /*f560*/  MUFU.EX2 R130, R130 ;  /* 0x0000008200827308 */ /* 0x000fe20000000800 */
[----:B-----5:R-:W-:-:S02]  /*f570*/  FADD.FTZ R98, R97, R98 ;  /* 0x0000006261627221 */ /* 0x020fc40000010000 */
[----:B------:R-:W-:Y:S01]  /*f580*/  HMMA.16816.F32.BF16 R204, R12, R10, R204 ;  /* 0x0000000a0ccc723c */ /* 0x000fe200000418cc */
[----:B------:R-:W3:Y:S04]  /*f590*/  LDSM.16.MT88.4 R8, [R226+0x6800] ;  /* 0x00680000e208783b */ /* 0x000ee80000004200 */
[----:B------:R-:W5:Y:S01]  /*f5a0*/  MUFU.EX2 R133, R133 ;  /* 0x0000008500857308 */ /* 0x000f620000000800 */
[C---:B--2---:R-:W-:Y:S01]  /*f5b0*/  F2FP.BF16.F32.PACK_AB R34, R96.reuse, R97 ;  /* 0x000000616022723e */ /* 0x044fe200000010ff */
[----:B------:R-:W-:-:S06]  /*f5c0*/  FADD.FTZ R98, R96, R98 ;  /* 0x0000006260627221 */ /* 0x000fcc0000010000 */
[----:B------:R-:W2:Y:S08]  /*f5d0*/  MUFU.EX2 R134, R134 ;  /* 0x0000008600867308 */ /* 0x000eb00000000800 */
[----:B------:R-:W1:Y:S01]  /*f5e0*/  MUFU.EX2 R147, R147 ;  /* 0x0000009300937308 */ /* 0x000e620000000800 */
[----:B-----5:R-:W-:Y:S01]  /*f5f0*/  F2FP.BF16.F32.PACK_AB R33, R133, R130 ;  /* 0x000000828521723e */ /* 0x020fe200000010ff */
[----:B------:R-:W-:-:S04]  /*f600*/  FADD.FTZ R130, R130, R124 ;  /* 0x0000007c82827221 */ /* 0x000fc80000010000 */
[----:B------:R-:W-:Y:S01]  /*f610*/  FADD.FTZ R130, R133, R130 ;  /* 0x0000008285827221 */ /* 0x000fe20000010000 */
[----:B------:R-:W-:Y:S01]  /*f620*/  MOV R133, R108 ;  /* 0x0000006c00857202 */ /* 0x000fe20000000f00 */
[----:B------:R-:W-:Y:S02]  /*f630*/  MUFU.EX2 R95, R95 ;  /* 0x0000005f005f7308 */ /* 0x000fe40000000800 */
[----:B--2---:R-:W-:-:S06]  /*f640*/  FADD.FTZ R130, R134, R130 ;  /* 0x0000008286827221 */ /* 0x004fcc0000010000 */
[----:B------:R-:W2:Y:S01]  /*f650*/  MUFU.EX2 R94, R94 ;  /* 0x0000005e005e7308 */ /* 0x000ea20000000800 */
[C---:B-1----:R-:W-:Y:S01]  /*f660*/  F2FP.BF16.F32.PACK_AB R35, R147.reuse, R134 ;  /* 0x000000869323723e */ /* 0x042fe200000010ff */
[----:B------:R-:W-:Y:S01]  /*f670*/  FADD.FTZ R147, R147, R130 ;  /* 0x0000008293937221 */ /* 0x000fe20000010000 */
[----:B------:R-:W-:-:S05]  /*f680*/  MOV R134, R109 ;  /* 0x0000006d00867202 */ /* 0x000fca0000000f00 */
[----:B------:R-:W-:Y:S01]  /*f690*/  MUFU.EX2 R93, R93 ;  /* 0x0000005d005d7308 */ /* 0x000fe20000000800 */
[C---:B------:R-:W-:Y:S06]  /*f6a0*/  HMMA.16816.F32.BF16 R20, R32.reuse, R4, R20 ;  /* 0x000000042014723c */ /* 0x040fec0000041814 */
[----:B------:R-:W-:Y:S01]  /*f6b0*/  HMMA.16816.F32.BF16 R28, R32, R6, R28 ;  /* 0x00000006201c723c */ /* 0x000fe2000004181c */
[----:B------:R-:W1:Y:S01]  /*f6c0*/  MUFU.EX2 R92, R92 ;  /* 0x0000005c005c7308 */ /* 0x000e620000000800 */
[----:B------:R-:W5:Y:S01]  /*f6d0*/  LDSM.16.MT88.4 R4, [R221+0x6c00] ;  /* 0x006c0000dd04783b */ /* 0x000f620000004200 */
[----:B--2---:R-:W-:Y:S01]  /*f6e0*/  F2FP.BF16.F32.PACK_AB R12, R94, R95 ;  /* 0x0000005f5e0c723e */ /* 0x004fe200000010ff */
[----:B------:R-:W-:-:S02]  /*f6f0*/  FADD.FTZ R95, R95, R98 ;  /* 0x000000625f5f7221 */ /* 0x000fc40000010000 */
[C---:B------:R-:W-:Y:S02]  /*f700*/  HMMA.16816.F32.BF16 R208, R32.reuse, R24, R208 ;  /* 0x0000001820d0723c */ /* 0x040fe400000418d0 */
[----:B------:R-:W-:Y:S01]  /*f710*/  FADD.FTZ R95, R94, R95 ;  /* 0x0000005f5e5f7221 */ /* 0x000fe20000010000 */
[----:B------:R-:W2:Y:S03]  /*f720*/  MUFU.EX2 R154, R154 ;  /* 0x0000009a009a7308 */ /* 0x000ea60000000800 */
[----:B------:R-:W-:Y:S01]  /*f730*/  HMMA.16816.F32.BF16 R204, R32, R26, R204 ;  /* 0x0000001a20cc723c */ /* 0x000fe200000418cc */
[----:B------:R-:W5:Y:S04]  /*f740*/  LDSM.16.MT88.4 R24, [R226+0x6c00] ;  /* 0x006c0000e218783b */ /* 0x000f680000004200 */
[----:B------:R-:W4:Y:S01]  /*f750*/  MUFU.EX2 R155, R155 ;  /* 0x0000009b009b7308 */ /* 0x000f220000000800 */
[----:B-1----:R-:W-:Y:S01]  /*f760*/  F2FP.BF16.F32.PACK_AB R14, R92, R93 ;  /* 0x0000005d5c0e723e */ /* 0x002fe200000010ff */
[----:B------:R-:W-:-:S04]  /*f770*/  FADD.FTZ R93, R93, R95 ;  /* 0x0000005f5d5d7221 */ /* 0x000fc80000010000 */
[----:B------:R-:W-:Y:S02]  /*f780*/  FADD.FTZ R93, R92, R93 ;  /* 0x0000005d5c5d7221 */ /* 0x000fe40000010000 */
[----:B------:R-:W-:Y:S01]  /*f790*/  MUFU.EX2 R156, R156 ;  /* 0x0000009c009c7308 */ /* 0x000fe20000000800 */
[----:B--2---:R-:W-:-:S07]  /*f7a0*/  FADD.FTZ R147, R154, R147 ;  /* 0x000000939a937221 */ /* 0x004fce0000010000 */
[----:B------:R-:W1:Y:S01]  /*f7b0*/  MUFU.EX2 R162, R162 ;  /* 0x000000a200a27308 */ /* 0x000e620000000800 */
[C---:B----4-:R-:W-:Y:S01]  /*f7c0*/  F2FP.BF16.F32.PACK_AB R13, R155.reuse, R154 ;  /* 0x0000009a9b0d723e */ /* 0x050fe200000010ff */
        /* <DEDUP_REMOVED lines=8> */
[----:B------:R-:W-:Y:S01]  /*f850*/  HMMA.16816.F32.BF16 R28, R12, R18, R28 ;  /* 0x000000120c1c723c */ /* 0x000fe2000004181c */
[----:B------:R-:W1:Y:S01]  /*f860*/  MUFU.EX2 R88, R88 ;  /* 0x0000005800587308 */ /* 0x000e620000000800 */
[----:B------:R-:W4:Y:S01]  /*f870*/  LDSM.16.MT88.4 R16, [R221+0x7000] ;  /* 0x00700000dd10783b */ /* 0x000f220000004200 */
[----:B--2---:R-:W-:Y:S01]  /*f880*/  F2FP.BF16.F32.PACK_AB R32, R90, R91 ;  /* 0x0000005b5a20723e */ /* 0x004fe200000010ff */
[----:B------:R-:W-:-:S02]  /*f890*/  FADD.FTZ R91, R91, R93 ;  /* 0x0000005d5b5b7221 */ /* 0x000fc40000010000 */
[C---:B---3--:R-:W-:Y:S02]  /*f8a0*/  HMMA.16816.F32.BF16 R208, R12.reuse, R8, R208 ;  /* 0x000000080cd0723c */ /* 0x048fe400000418d0 */
[----:B------:R-:W-:Y:S01]  /*f8b0*/  FADD.FTZ R91, R90, R91 ;  /* 0x0000005b5a5b7221 */ /* 0x000fe20000010000 */
[----:B------:R-:W-:Y:S03]  /*f8c0*/  MUFU.EX2 R165, R165 ;  /* 0x000000a500a57308 */ /* 0x000fe60000000800 */
[----:B------:R-:W-:Y:S01]  /*f8d0*/  HMMA.16816.F32.BF16 R204, R12, R10, R204 ;  /* 0x0000000a0ccc723c */ /* 0x000fe200000418cc */
[----:B------:R-:W2:Y:S04]  /*f8e0*/  LDSM.16.MT88.4 R8, [R226+0x7000] ;  /* 0x00700000e208783b */ /* 0x000ea80000004200 */
[----:B------:R-:W3:Y:S01]  /*f8f0*/  MUFU.EX2 R166, R166 ;  /* 0x000000a600a67308 */ /* 0x000ee20000000800 */
[----:B-1----:R-:W-:Y:S01]  /*f900*/  F2FP.BF16.F32.PACK_AB R34, R88, R89 ;  /* 0x000000595822723e */ /* 0x002fe200000010ff */
[----:B------:R-:W-:-:S04]  /*f910*/  FADD.FTZ R89, R89, R91 ;  /* 0x0000005b59597221 */ /* 0x000fc80000010000 */
[----:B------:R-:W-:Y:S02]  /*f920*/  FADD.FTZ R89, R88, R89 ;  /* 0x0000005958597221 */ /* 0x000fe40000010000 */
[----:B------:R-:W-:Y:S08]  /*f930*/  MUFU.EX2 R167, R167 ;  /* 0x000000a700a77308 */ /* 0x000ff00000000800 */
[----:B------:R-:W1:Y:S01]  /*f940*/  MUFU.EX2 R161, R161 ;  /* 0x000000a100a17308 */ /* 0x000e620000000800 */
[----:B---3--:R-:W-:Y:S01]  /*f950*/  F2FP.BF16.F32.PACK_AB R33, R166, R165 ;  /* 0x000000a5a621723e */ /* 0x008fe200000010ff */
[----:B------:R-:W-:-:S04]  /*f960*/  FADD.FTZ R165, R165, R156 ;  /* 0x0000009ca5a57221 */ /* 0x000fc80000010000 */
[----:B------:R-:W-:Y:S02]  /*f970*/  FADD.FTZ R165, R166, R165 ;  /* 0x000000a5a6a57221 */ /* 0x000fe40000010000 */
[----:B------:R-:W-:Y:S08]  /*f980*/  MUFU.EX2 R87, R87 ;  /* 0x0000005700577308 */ /* 0x000ff00000000800 */
[----:B------:R-:W3:Y:S01]  /*f990*/  MUFU.EX2 R86, R86 ;  /* 0x0000005600567308 */ /* 0x000ee20000000800 */
[----:B-1----:R-:W-:Y:S01]  /*f9a0*/  F2FP.BF16.F32.PACK_AB R35, R161, R167 ;  /* 0x000000a7a123723e */ /* 0x002fe200000010ff */
[----:B------:R-:W-:-:S04]  /*f9b0*/  FADD.FTZ R167, R167, R165 ;  /* 0x000000a5a7a77221 */ /* 0x000fc80000010000 */
[----:B------:R-:W-:Y:S02]  /*f9c0*/  FADD.FTZ R167, R161, R167 ;  /* 0x000000a7a1a77221 */ /* 0x000fe40000010000 */
[----:B------:R-:W1:Y:S01]  /*f9d0*/  MUFU.EX2 R85, R85 ;  /* 0x0000005500557308 */ /* 0x000e620000000800 */
[C---:B-----5:R-:W-:Y:S06]  /*f9e0*/  HMMA.16816.F32.BF16 R20, R32.reuse, R4, R20 ;  /* 0x000000042014723c */ /* 0x060fec0000041814 */
[----:B------:R-:W-:Y:S01]  /*f9f0*/  HMMA.16816.F32.BF16 R28, R32, R6, R28 ;  /* 0x00000006201c723c */ /* 0x000fe2000004181c */
[----:B------:R-:W5:Y:S01]  /*fa00*/  MUFU.EX2 R84, R84 ;  /* 0x0000005400547308 */ /* 0x000f620000000800 */
[----:B------:R-:W2:Y:S01]  /*fa10*/  LDSM.16.MT88.4 R4, [R221+0x7400] ;  /* 0x00740000dd04783b */ /* 0x000ea20000004200 */
[----:B---3--:R-:W-:Y:S01]  /*fa20*/  F2FP.BF16.F32.PACK_AB R12, R86, R87 ;  /* 0x00000057560c723e */ /* 0x008fe200000010ff */
[----:B------:R-:W-:-:S02]  /*fa30*/  FADD.FTZ R87, R87, R89 ;  /* 0x0000005957577221 */ /* 0x000fc40000010000 */
[C---:B------:R-:W-:Y:S02]  /*fa40*/  HMMA.16816.F32.BF16 R208, R32.reuse, R24, R208 ;  /* 0x0000001820d0723c */ /* 0x040fe400000418d0 */
[----:B------:R-:W-:Y:S01]  /*fa50*/  FADD.FTZ R87, R86, R87 ;  /* 0x0000005756577221 */ /* 0x000fe20000010000 */
[----:B------:R-:W-:Y:S03]  /*fa60*/  MUFU.EX2 R160, R160 ;  /* 0x000000a000a07308 */ /* 0x000fe60000000800 */
[----:B------:R-:W-:Y:S01]  /*fa70*/  HMMA.16816.F32.BF16 R204, R32, R26, R204 ;  /* 0x0000001a20cc723c */ /* 0x000fe200000418cc */
[----:B------:R-:W3:Y:S01]  /*fa80*/  LDSM.16.MT88.4 R24, [R226+0x7400] ;  /* 0x00740000e218783b */ /* 0x000ee20000004200 */
[----:B-1----:R-:W-:-:S03]  /*fa90*/  FADD.FTZ R87, R85, R87 ;  /* 0x0000005755577221 */ /* 0x002fc60000010000 */
[----:B------:R-:W1:Y:S01]  /*faa0*/  MUFU.EX2 R132, R132 ;  /* 0x0000008400847308 */ /* 0x000e620000000800 */
[C---:B-----5:R-:W-:Y:S01]  /*fab0*/  F2FP.BF16.F32.PACK_AB R14, R84.reuse, R85 ;  /* 0x00000055540e723e */ /* 0x060fe200000010ff */
[----:B------:R-:W-:-:S06]  /*fac0*/  FADD.FTZ R84, R84, R87 ;  /* 0x0000005754547221 */ /* 0x000fcc0000010000 */
[----:B------:R-:W-:Y:S08]  /*fad0*/  MUFU.EX2 R151, R151 ;  /* 0x0000009700977308 */ /* 0x000ff00000000800 */
[----:B------:R-:W5:Y:S01]  /*fae0*/  MUFU.EX2 R0, R0 ;  /* 0x0000000000007308 */ /* 0x000f620000000800 */
[----:B-1----:R-:W-:Y:S01]  /*faf0*/  F2FP.BF16.F32.PACK_AB R13, R132, R160 ;  /* 0x000000a0840d723e */ /* 0x002fe200000010ff */
[----:B------:R-:W-:-:S04]  /*fb00*/  FADD.FTZ R160, R160, R167 ;  /* 0x000000a7a0a07221 */ /* 0x000fc80000010000 */
[----:B------:R-:W-:Y:S02]  /*fb10*/  FADD.FTZ R160, R132, R160 ;  /* 0x000000a084a07221 */ /* 0x000fe40000010000 */
[----:B------:R-:W1:Y:S08]  /*fb20*/  MUFU.EX2 R83, R83 ;  /* 0x0000005300537308 */ /* 0x000e700000000800 */
[----:B------:R-:W2:Y:S01]  /*fb30*/  MUFU.EX2 R82, R82 ;  /* 0x0000005200527308 */ /* 0x000ea20000000800 */
[----:B-----5:R-:W-:-:S07]  /*fb40*/  F2FP.BF16.F32.PACK_AB R15, R0, R151 ;  /* 0x00000097000f723e */ /* 0x020fce00000010ff */
[----:B------:R-:W-:Y:S01]  /*fb50*/  MUFU.EX2 R81, R81 ;  /* 0x0000005100517308 */ /* 0x000fe20000000800 */
[----:B----4-:R-:W-:Y:S01]  /*fb60*/  HMMA.16816.F32.BF16 R20, R12, R16, R20 ;  /* 0x000000100c14723c */ /* 0x010fe20000041814 */
[----:B-1----:R-:W-:-:S05]  /*fb70*/  FADD.FTZ R84, R83, R84 ;  /* 0x0000005453547221 */ /* 0x002fca0000010000 */
[C---:B------:R-:W-:Y:S01]  /*fb80*/  HMMA.16816.F32.BF16 R28, R12.reuse, R18, R28 ;  /* 0x000000120c1c723c */ /* 0x040fe2000004181c */
[----:B------:R-:W1:Y:S01]  /*fb90*/  MUFU.EX2 R80, R80 ;  /* 0x0000005000507308 */ /* 0x000e620000000800 */
[----:B------:R-:W4:Y:S01]  /*fba0*/  LDSM.16.MT88.4 R16, [R221+0x7800] ;  /* 0x00780000dd10783b */ /* 0x000f220000004200 */
[C---:B--2---:R-:W-:Y:S01]  /*fbb0*/  F2FP.BF16.F32.PACK_AB R32, R82.reuse, R83 ;  /* 0x000000535220723e */ /* 0x044fe200000010ff */
[----:B------:R-:W-:Y:S02]  /*fbc0*/  FADD.FTZ R84, R82, R84 ;  /* 0x0000005452547221 */ /* 0x000fe40000010000 */
[C---:B------:R-:W-:Y:S03]  /*fbd0*/  HMMA.16816.F32.BF16 R208, R12.reuse, R8, R208 ;  /* 0x000000080cd0723c */ /* 0x040fe600000418d0 */
[----:B------:R-:W-:Y:S03]  /*fbe0*/  MUFU.EX2 R144, R144 ;  /* 0x0000009000907308 */ /* 0x000fe60000000800 */
[----:B------:R-:W-:Y:S01]  /*fbf0*/  HMMA.16816.F32.BF16 R204, R12, R10, R204 ;  /* 0x0000000a0ccc723c */ /* 0x000fe200000418cc */
[----:B------:R-:W2:Y:S04]  /*fc00*/  LDSM.16.MT88.4 R8, [R226+0x7800] ;  /* 0x00780000e208783b */ /* 0x000ea80000004200 */
[----:B------:R-:W5:Y:S01]  /*fc10*/  MUFU.EX2 R135, R135 ;  /* 0x0000008700877308 */ /* 0x000f620000000800 */
[----:B-1----:R-:W-:Y:S01]  /*fc20*/  F2FP.BF16.F32.PACK_AB R34, R80, R81 ;  /* 0x000000515022723e */ /* 0x002fe200000010ff */
[----:B------:R-:W1:Y:S01]  /*fc30*/  LDSM.16.MT88.4 R12, [R221+0x7c00] ;  /* 0x007c0000dd0c783b */ /* 0x000e620000004200 */
[----:B------:R-:W-:-:S04]  /*fc40*/  FADD.FTZ R81, R81, R84 ;  /* 0x0000005451517221 */ /* 0x000fc80000010000 */
[----:B------:R-:W-:Y:S01]  /*fc50*/  FADD.FTZ R81, R80, R81 ;  /* 0x0000005150517221 */ /* 0x000fe20000010000 */
[----:B------:R-:W-:Y:S08]  /*fc60*/  MUFU.EX2 R128, R128 ;  /* 0x0000008000807308 */ /* 0x000ff00000000800 */
[----:B------:R-:W3:Y:S01]  /*fc70*/  MUFU.EX2 R136, R136 ;  /* 0x0000008800887308 */ /* 0x000ee20000000800 */
[----:B-----5:R-:W-:-:S07]  /*fc80*/  F2FP.BF16.F32.PACK_AB R33, R135, R144 ;  /* 0x000000908721723e */ /* 0x020fce00000010ff */
[----:B------:R-:W-:Y:S08]  /*fc90*/  MUFU.EX2 R79, R79 ;  /* 0x0000004f004f7308 */ /* 0x000ff00000000800 */
[----:B------:R-:W5:Y:S01]  /*fca0*/  MUFU.EX2 R78, R78 ;  /* 0x0000004e004e7308 */ /* 0x000f620000000800 */
[----:B---3--:R-:W-:-:S07]  /*fcb0*/  F2FP.BF16.F32.PACK_AB R35, R136, R128 ;  /* 0x000000808823723e */ /* 0x008fce00000010ff */
[----:B------:R-:W-:Y:S01]  /*fcc0*/  MUFU.EX2 R77, R77 ;  /* 0x0000004d004d7308 */ /* 0x000fe20000000800 */
[C---:B------:R-:W-:Y:S06]  /*fcd0*/  HMMA.16816.F32.BF16 R20, R32.reuse, R4, R20 ;  /* 0x000000042014723c */ /* 0x040fec0000041814 */
[----:B------:R-:W-:Y:S01]  /*fce0*/  HMMA.16816.F32.BF16 R28, R32, R6, R28 ;  /* 0x00000006201c723c */ /* 0x000fe2000004181c */
[----:B------:R-:W3:Y:S01]  /*fcf0*/  MUFU.EX2 R76, R76 ;  /* 0x0000004c004c7308 */ /* 0x000ee20000000800 */
[----:B-----5:R-:W-:Y:S01]  /*fd00*/  F2FP.BF16.F32.PACK_AB R4, R78, R79 ;  /* 0x0000004f4e04723e */ /* 0x020fe200000010ff */
[----:B------:R-:W-:-:S03]  /*fd10*/  FADD.FTZ R79, R79, R81 ;  /* 0x000000514f4f7221 */ /* 0x000fc60000010000 */
[C---:B------:R-:W-:Y:S01]  /*fd20*/  HMMA.16816.F32.BF16 R208, R32.reuse, R24, R208 ;  /* 0x0000001820d0723c */ /* 0x040fe200000418d0 */
[----:B------:R-:W-:Y:S02]  /*fd30*/  FADD.FTZ R79, R78, R79 ;  /* 0x0000004f4e4f7221 */ /* 0x000fe40000010000 */
[----:B------:R-:W-:Y:S03]  /*fd40*/  MUFU.EX2 R125, R125 ;  /* 0x0000007d007d7308 */ /* 0x000fe60000000800 */
[----:B------:R-:W-:Y:S01]  /*fd50*/  HMMA.16816.F32.BF16 R204, R32, R26, R204 ;  /* 0x0000001a20cc723c */ /* 0x000fe200000418cc */
[--C-:B------:R-:W-:Y:S01]  /*fd60*/  FFMA.FTZ R24, R141, UR4, -R52.reuse ;  /* 0x000000048d187c23 */ /* 0x100fe20008010834 */
[----:B------:R-:W-:-:S03]  /*fd70*/  FFMA.FTZ R25, R55, UR4, -R52 ;  /* 0x0000000437197c23 */ /* 0x000fc60008010834 */
[----:B------:R-:W5:Y:S01]  /*fd80*/  MUFU.EX2 R140, R140 ;  /* 0x0000008c008c7308 */ /* 0x000f620000000800 */
[----:B---3--:R-:W-:Y:S01]  /*fd90*/  F2FP.BF16.F32.PACK_AB R6, R76, R77 ;  /* 0x0000004d4c06723e */ /* 0x008fe200000010ff */
[--C-:B------:R-:W-:Y:S01]  /*fda0*/  FFMA.FTZ R26, R65, UR4, -R52.reuse ;  /* 0x00000004411a7c23 */ /* 0x100fe20008010834 */
[--C-:B------:R-:W-:Y:S01]  /*fdb0*/  FFMA.FTZ R27, R58, UR4, -R52.reuse ;  /* 0x000000043a1b7c23 */ /* 0x100fe20008010834 */
[--C-:B------:R-:W-:Y:S01]  /*fdc0*/  FFMA.FTZ R32, R59, UR4, -R52.reuse ;  /* 0x000000043b207c23 */ /* 0x100fe20008010834 */
[--C-:B------:R-:W-:Y:S01]  /*fdd0*/  FFMA.FTZ R34, R56, UR4, -R52.reuse ;  /* 0x0000000438227c23 */ /* 0x100fe20008010834 */
[--C-:B------:R-:W-:Y:S01]  /*fde0*/  FFMA.FTZ R35, R57, UR4, -R52.reuse ;  /* 0x0000000439237c23 */ /* 0x100fe20008010834 */
[----:B------:R-:W-:Y:S01]  /*fdf0*/  FFMA.FTZ R33, R47, UR4, -R107 ;  /* 0x000000042f217c23 */ /* 0x000fe2000801086b */
[----:B------:R-:W-:Y:S01]  /*fe00*/  MUFU.EX2 R115, R115 ;  /* 0x0000007300737308 */ /* 0x000fe20000000800 */
[----:B------:R-:W-:Y:S01]  /*fe10*/  FFMA.FTZ R47, R53, UR4, -R52 ;  /* 0x00000004352f7c23 */ /* 0x000fe20008010834 */
[----:B------:R-:W-:-:S04]  /*fe20*/  FADD.FTZ R77, R77, R79 ;  /* 0x0000004f4d4d7221 */ /* 0x000fc80000010000 */
[----:B------:R-:W-:Y:S02]  /*fe30*/  FADD.FTZ R77, R76, R77 ;  /* 0x0000004d4c4d7221 */ /* 0x000fe40000010000 */
[----:B------:R-:W3:Y:S01]  /*fe40*/  MUFU.EX2 R137, R137 ;  /* 0x0000008900897308 */ /* 0x000ee20000000800 */
[----:B-----5:R-:W-:-:S07]  /*fe50*/  F2FP.BF16.F32.PACK_AB R5, R140, R125 ;  /* 0x0000007d8c05723e */ /* 0x020fce00000010ff */
[----:B------:R-:W-:Y:S08]  /*fe60*/  MUFU.EX2 R75, R75 ;  /* 0x0000004b004b7308 */ /* 0x000ff00000000800 */
[----:B------:R-:W5:Y:S01]  /*fe70*/  MUFU.EX2 R74, R74 ;  /* 0x0000004a004a7308 */ /* 0x000f620000000800 */
[----:B---3--:R-:W-:-:S07]  /*fe80*/  F2FP.BF16.F32.PACK_AB R7, R137, R115 ;  /* 0x000000738907723e */ /* 0x008fce00000010ff */
[----:B------:R-:W-:Y:S01]  /*fe90*/  MUFU.EX2 R73, R73 ;  /* 0x0000004900497308 */ /* 0x000fe20000000800 */
[C---:B----4-:R-:W-:Y:S06]  /*fea0*/  HMMA.16816.F32.BF16 R20, R4.reuse, R16, R20 ;  /* 0x000000100414723c */ /* 0x050fec0000041814 */
[C---:B------:R-:W-:Y:S01]  /*feb0*/  HMMA.16816.F32.BF16 R28, R4.reuse, R18, R28 ;  /* 0x00000012041c723c */ /* 0x040fe2000004181c */
[----:B------:R-:W3:Y:S01]  /*fec0*/  MUFU.EX2 R72, R72 ;  /* 0x0000004800487308 */ /* 0x000ee20000000800 */
[----:B------:R-:W4:Y:S04]  /*fed0*/  LDSM.16.MT88.4 R16, [R226+0x7c00] ;  /* 0x007c0000e210783b */ /* 0x000f280000004200 */
[C---:B--2---:R-:W-:Y:S03]  /*fee0*/  HMMA.16816.F32.BF16 R208, R4.reuse, R8, R208 ;  /* 0x0000000804d0723c */ /* 0x044fe600000418d0 */
[----:B------:R-:W-:Y:S03]  /*fef0*/  MUFU.EX2 R61, R61 ;  /* 0x0000003d003d7308 */ /* 0x000fe60000000800 */
[----:B------:R-:W-:Y:S01]  /*ff00*/  HMMA.16816.F32.BF16 R204, R4, R10, R204 ;  /* 0x0000000a04cc723c */ /* 0x000fe200000418cc */
[----:B------:R-:W-:Y:S04]  /*ff10*/  LDSM.16.MT88.4 R8, [R221+0x8000] ;  /* 0x00800000dd08783b */ /* 0x000fe80000004200 */
[----:B------:R-:W2:Y:S02]  /*ff20*/  MUFU.EX2 R24, R24 ;  /* 0x0000001800187308 */ /* 0x000ea40000000800 */
[----:B-----5:R-:W-:Y:S01]  /*ff30*/  F2FP.BF16.F32.PACK_AB R4, R74, R75 ;  /* 0x0000004b4a04723e */ /* 0x020fe200000010ff */
[----:B------:R-:W-:Y:S01]  /*ff40*/  FADD.FTZ R75, R75, R77 ;  /* 0x0000004d4b4b7221 */ /* 0x000fe20000010000 */
[----:B---3--:R-:W-:-:S03]  /*ff50*/  F2FP.BF16.F32.PACK_AB R6, R72, R73 ;  /* 0x000000494806723e */ /* 0x008fc600000010ff */
[----:B------:R-:W-:Y:S01]  /*ff60*/  FADD.FTZ R74, R74, R75 ;  /* 0x0000004b4a4a7221 */ /* 0x000fe20000010000 */
[----:B------:R-:W-:Y:S03]  /*ff70*/  MUFU.EX2 R25, R25 ;  /* 0x0000001900197308 */ /* 0x000fe60000000800 */
[----:B------:R-:W-:-:S04]  /*ff80*/  FADD.FTZ R74, R73, R74 ;  /* 0x0000004a494a7221 */ /* 0x000fc80000010000 */
[----:B------:R-:W-:Y:S01]  /*ff90*/  FADD.FTZ R72, R72, R74 ;  /* 0x0000004a48487221 */ /* 0x000fe20000010000 */
[----:B------:R-:W3:Y:S01]  /*ffa0*/  MUFU.EX2 R26, R26 ;  /* 0x0000001a001a7308 */ /* 0x000ee20000000800 */
[----:B--2---:R-:W-:-:S07]  /*ffb0*/  F2FP.BF16.F32.PACK_AB R5, R24, R61 ;  /* 0x0000003d1805723e */ /* 0x004fce00000010ff */
[----:B------:R-:W2:Y:S08]  /*ffc0*/  MUFU.EX2 R71, R71 ;  /* 0x0000004700477308 */ /* 0x000eb00000000800 */
[----:B------:R-:W5:Y:S01]  /*ffd0*/  MUFU.EX2 R70, R70 ;  /* 0x0000004600467308 */ /* 0x000f620000000800 */
[----:B---3--:R-:W-:-:S07]  /*ffe0*/  F2FP.BF16.F32.PACK_AB R7, R26, R25 ;  /* 0x000000191a07723e */ /* 0x008fce00000010ff */
[----:B-1----:R-:W-:Y:S01]  /*fff0*/  HMMA.16816.F32.BF16 R20, R4, R12, R20 ;  /* 0x0000000c0414723c */ /* 0x002fe20000041814 */
[----:B------:R-:W-:Y:S01]  /*10000*/  MUFU.EX2 R69, R69 ;  /* 0x0000004500457308 */ /* 0x000fe20000000800 */
[----:B--2---:R-:W-:-:S04]  /*10010*/  FADD.FTZ R72, R71, R72 ;  /* 0x0000004847487221 */ /* 0x004fc80000010000 */
[C---:B------:R-:W-:Y:S01]  /*10020*/  HMMA.16816.F32.BF16 R28, R4.reuse, R14, R28 ;  /* 0x0000000e041c723c */ /* 0x040fe2000004181c */
[----:B------:R-:W1:Y:S02]  /*10030*/  LDSM.16.MT88.4 R12, [R226+0x8000] ;  /* 0x00800000e20c783b */ /* 0x000e640000004200 */
[----:B------:R-:W2:Y:S03]  /*10040*/  MUFU.EX2 R68, R68 ;  /* 0x0000004400447308 */ /* 0x000ea60000000800 */
[C---:B----4-:R-:W-:Y:S05]  /*10050*/  HMMA.16816.F32.BF16 R208, R4.reuse, R16, R208 ;  /* 0x0000001004d0723c */ /* 0x050fea00000418d0 */
[----:B------:R-:W-:Y:S01]  /*10060*/  MUFU.EX2 R27, R27 ;  /* 0x0000001b001b7308 */ /* 0x000fe20000000800 */
[----:B------:R-:W-:Y:S01]  /*10070*/  HMMA.16816.F32.BF16 R204, R4, R18, R204 ;  /* 0x0000001204cc723c */ /* 0x000fe200000418cc */
[----:B------:R-:W3:Y:S06]  /*10080*/  LDSM.16.MT88.4 R16, [R221+0x8400] ;  /* 0x00840000dd10783b */ /* 0x000eec0000004200 */
[----:B------:R-:W4:Y:S01]  /*10090*/  MUFU.EX2 R32, R32 ;  /* 0x0000002000207308 */ /* 0x000f220000000800 */
[C---:B-----5:R-:W-:Y:S01]  /*100a0*/  F2FP.BF16.F32.PACK_AB R4, R70.reuse, R71 ;  /* 0x000000474604723e */ /* 0x060fe200000010ff */
[----:B------:R-:W-:Y:S01]  /*100b0*/  FADD.FTZ R70, R70, R72 ;  /* 0x0000004846467221 */ /* 0x000fe20000010000 */
[----:B--2---:R-:W-:-:S03]  /*100c0*/  F2FP.BF16.F32.PACK_AB R6, R68, R69 ;  /* 0x000000454406723e */ /* 0x004fc600000010ff */
[----:B------:R-:W-:Y:S02]  /*100d0*/  FADD.FTZ R70, R69, R70 ;  /* 0x0000004645467221 */ /* 0x000fe40000010000 */
[----:B------:R-:W-:Y:S02]  /*100e0*/  MUFU.EX2 R34, R34 ;  /* 0x0000002200227308 */ /* 0x000fe40000000800 */
[----:B------:R-:W-:-:S06]  /*100f0*/  FADD.FTZ R68, R68, R70 ;  /* 0x0000004644447221 */ /* 0x000fcc0000010000 */
[----:B------:R-:W2:Y:S01]  /*10100*/  MUFU.EX2 R35, R35 ;  /* 0x0000002300237308 */ /* 0x000ea20000000800 */
[----:B----4-:R-:W-:-:S07]  /*10110*/  F2FP.BF16.F32.PACK_AB R5, R32, R27 ;  /* 0x0000001b2005723e */ /* 0x010fce00000010ff */
[----:B------:R4:W-:Y:S08]  /*10120*/  MUFU.EX2 R2, R46 ;  /* 0x0000002e00027308 */ /* 0x0009f00000000800 */
[----:B------:R-:W5:Y:S01]  /*10130*/  MUFU.EX2 R67, R67 ;  /* 0x0000004300437308 */ /* 0x000f620000000800 */
[----:B--2---:R-:W-:-:S07]  /*10140*/  F2FP.BF16.F32.PACK_AB R7, R35, R34 ;  /* 0x000000222307723e */ /* 0x004fce00000010ff */
[C---:B-1----:R-:W-:Y:S01]  /*10150*/  HMMA.16816.F32.BF16 R208, R4.reuse, R12, R208 ;  /* 0x0000000c04d0723c */ /* 0x042fe200000418d0 */
[----:B----4-:R-:W-:Y:S01]  /*10160*/  FFMA.FTZ R46, R50, UR4, -R52 ;  /* 0x00000004322e7c23 */ /* 0x010fe20008010834 */
[----:B------:R-:W1:Y:S04]  /*10170*/  MUFU.EX2 R66, R66 ;  /* 0x0000004200427308 */ /* 0x000e680000000800 */
[C---:B------:R-:W-:Y:S01]  /*10180*/  HMMA.16816.F32.BF16 R20, R4.reuse, R8, R20 ;  /* 0x000000080414723c */ /* 0x040fe20000041814 */
[----:B------:R-:W-:Y:S01]  /*10190*/  FADD.FTZ R12, R151, R160 ;  /* 0x000000a0970c7221 */ /* 0x000fe20000010000 */
[----:B-----5:R-:W-:Y:S02]  /*101a0*/  FADD.FTZ R68, R67, R68 ;  /* 0x0000004443447221 */ /* 0x020fe40000010000 */
[----:B------:R-:W2:Y:S01]  /*101b0*/  MUFU.EX2 R64, R64 ;  /* 0x0000004000407308 */ /* 0x000ea20000000800 */
[----:B------:R-:W-:Y:S01]  /*101c0*/  FADD.FTZ R12, R0, R12 ;  /* 0x0000000c000c7221 */ /* 0x000fe20000010000 */
[----:B------:R-:W-:Y:S01]  /*101d0*/  HMMA.16816.F32.BF16 R28, R4, R10, R28 ;  /* 0x0000000a041c723c */ /* 0x000fe2000004181c */
[----:B------:R-:W4:Y:S02]  /*101e0*/  LDSM.16.MT88.4 R8, [R226+0x8400] ;  /* 0x00840000e208783b */ /* 0x000f240000004200 */
[----:B------:R-:W-:-:S03]  /*101f0*/  FADD.FTZ R144, R144, R12 ;  /* 0x0000000c90907221 */ /* 0x000fc60000010000 */
[----:B------:R-:W5:Y:S01]  /*10200*/  MUFU.EX2 R63, R63 ;  /* 0x0000003f003f7308 */ /* 0x000f620000000800 */
[----:B------:R-:W-:Y:S01]  /*10210*/  FADD.FTZ R144, R135, R144 ;  /* 0x0000009087907221 */ /* 0x000fe20000010000 */
[----:B------:R-:W-:Y:S01]  /*10220*/  HMMA.16816.F32.BF16 R204, R4, R14, R204 ;  /* 0x0000000e04cc723c */ /* 0x000fe200000418cc */
[----:B------:R-:W4:Y:S02]  /*10230*/  LDSM.16.MT88.4 R12, [R221+0x8800] ;  /* 0x00880000dd0c783b */ /* 0x000f240000004200 */
[----:B------:R-:W-:-:S03]  /*10240*/  FADD.FTZ R128, R128, R144 ;  /* 0x0000009080807221 */ /* 0x000fc60000010000 */
[----:B------:R-:W-:Y:S01]  /*10250*/  MUFU.EX2 R46, R46 ;  /* 0x0000002e002e7308 */ /* 0x000fe20000000800 */
[----:B------:R-:W-:Y:S01]  /*10260*/  FADD.FTZ R128, R136, R128 ;  /* 0x0000008088807221 */ /* 0x000fe20000010000 */
[C---:B-1----:R-:W-:Y:S01]  /*10270*/  F2FP.BF16.F32.PACK_AB R4, R66.reuse, R67 ;  /* 0x000000434204723e */ /* 0x042fe200000010ff */
[----:B------:R-:W-:Y:S02]  /*10280*/  FADD.FTZ R66, R66, R68 ;  /* 0x0000004442427221 */ /* 0x000fe40000010000 */
[----:B------:R-:W-:Y:S02]  /*10290*/  FADD.FTZ R125, R125, R128 ;  /* 0x000000807d7d7221 */ /* 0x000fe40000010000 */
[----:B--2---:R-:W-:Y:S01]  /*102a0*/  FADD.FTZ R66, R64, R66 ;  /* 0x0000004240427221 */ /* 0x004fe20000010000 */
[----:B------:R-:W1:Y:S01]  /*102b0*/  MUFU.EX2 R47, R47 ;  /* 0x0000002f002f7308 */ /* 0x000e620000000800 */
[C---:B-----5:R-:W-:Y:S01]  /*102c0*/  F2FP.BF16.F32.PACK_AB R6, R63.reuse, R64 ;  /* 0x000000403f06723e */ /* 0x060fe200000010ff */
[----:B------:R-:W-:Y:S01]  /*102d0*/  FADD.FTZ R125, R140, R125 ;  /* 0x0000007d8c7d7221 */ /* 0x000fe20000010000 */
[----:B------:R-:W-:-:S03]  /*102e0*/  FADD.FTZ R63, R63, R66 ;  /* 0x000000423f3f7221 */ /* 0x000fc60000010000 */
        /* <DEDUP_REMOVED lines=8> */
[----:B------:R-:W1:Y:S02]  /*10370*/  MUFU.EX2 R62, R62 ;  /* 0x0000003e003e7308 */ /* 0x000e640000000800 */
[----:B------:R-:W-:-:S04]  /*10380*/  FADD.FTZ R26, R26, R24 ;  /* 0x000000181a1a7221 */ /* 0x000fc80000010000 */
[----:B------:R-:W-:Y:S02]  /*10390*/  FADD.FTZ R26, R27, R26 ;  /* 0x0000001a1b1a7221 */ /* 0x000fe40000010000 */
[----:B------:R-:W5:Y:S01]  /*103a0*/  MUFU.EX2 R60, R60 ;  /* 0x0000003c003c7308 */ /* 0x000f620000000800 */
[----:B--2---:R-:W-:Y:S01]  /*103b0*/  F2FP.BF16.F32.PACK_AB R7, R49, R48 ;  /* 0x000000303107723e */ /* 0x004fe200000010ff */
[----:B------:R-:W-:-:S04]  /*103c0*/  FADD.FTZ R26, R32, R26 ;  /* 0x0000001a201a7221 */ /* 0x000fc80000010000 */
[----:B------:R-:W-:Y:S02]  /*103d0*/  FADD.FTZ R34, R34, R26 ;  /* 0x0000001a22227221 */ /* 0x000fe40000010000 */
[----:B---3--:R-:W-:Y:S01]  /*103e0*/  HMMA.16816.F32.BF16 R20, R4, R16, R20 ;  /* 0x000000100414723c */ /* 0x008fe20000041814 */
[----:B------:R-:W-:Y:S01]  /*103f0*/  MUFU.EX2 R54, R54 ;  /* 0x0000003600367308 */ /* 0x000fe20000000800 */
[----:B------:R-:W-:Y:S01]  /*10400*/  FADD.FTZ R34, R35, R34 ;  /* 0x0000002223227221 */ /* 0x000fe20000010000 */
[----:B-1----:R-:W-:-:S03]  /*10410*/  FADD.FTZ R63, R62, R63 ;  /* 0x0000003f3e3f7221 */ /* 0x002fc60000010000 */
[C---:B------:R-:W-:Y:S01]  /*10420*/  HMMA.16816.F32.BF16 R28, R4.reuse, R18, R28 ;  /* 0x00000012041c723c */ /* 0x040fe2000004181c */
[----:B------:R-:W1:Y:S01]  /*10430*/  LDSM.16.MT88.4 R16, [R226+0x8800] ;  /* 0x00880000e210783b */ /* 0x000e620000004200 */
[----:B------:R-:W-:Y:S01]  /*10440*/  FADD.FTZ R34, R46, R34 ;  /* 0x000000222e227221 */ /* 0x000fe20000010000 */
[----:B------:R-:W2:Y:S03]  /*10450*/  MUFU.EX2 R51, R51 ;  /* 0x0000003300337308 */ /* 0x000ea60000000800 */
[----:B----4-:R-:W-:Y:S01]  /*10460*/  HMMA.16816.F32.BF16 R208, R4, R8, R208 ;  /* 0x0000000804d0723c */ /* 0x010fe200000418d0 */
[----:B------:R-:W-:-:S04]  /*10470*/  FADD.FTZ R47, R47, R34 ;  /* 0x000000222f2f7221 */ /* 0x000fc80000010000 */
[----:B------:R-:W3:Y:S01]  /*10480*/  MUFU.EX2 R44, R44 ;  /* 0x0000002c002c7308 */ /* 0x000ee20000000800 */
[----:B------:R-:W-:Y:S01]  /*10490*/  HMMA.16816.F32.BF16 R204, R4, R10, R204 ;  /* 0x0000000a04cc723c */ /* 0x000fe200000418cc */
[----:B------:R-:W4:Y:S01]  /*104a0*/  LDSM.16.MT88.4 R8, [R226+0x8c00] ;  /* 0x008c0000e208783b */ /* 0x000f220000004200 */
[----:B------:R-:W-:-:S04]  /*104b0*/  FADD.FTZ R47, R48, R47 ;  /* 0x0000002f302f7221 */ /* 0x000fc80000010000 */
[----:B------:R-:W-:Y:S01]  /*104c0*/  FADD.FTZ R49, R49, R47 ;  /* 0x0000002f31317221 */ /* 0x000fe20000010000 */
[----:B------:R-:W1:Y:S01]  /*104d0*/  MUFU.EX2 R0, R45 ;  /* 0x0000002d00007308 */ /* 0x000e620000000800 */
[C---:B-----5:R-:W-:Y:S01]  /*104e0*/  F2FP.BF16.F32.PACK_AB R4, R60.reuse, R62 ;  /* 0x0000003e3c04723e */ /* 0x060fe200000010ff */
[----:B------:R-:W-:Y:S01]  /*104f0*/  FADD.FTZ R60, R60, R63 ;  /* 0x0000003f3c3c7221 */ /* 0x000fe20000010000 */
[----:B--2---:R-:W-:-:S03]  /*10500*/  F2FP.BF16.F32.PACK_AB R6, R51, R54 ;  /* 0x000000363306723e */ /* 0x004fc600000010ff */
[----:B------:R-:W-:Y:S02]  /*10510*/  FADD.FTZ R60, R54, R60 ;  /* 0x0000003c363c7221 */ /* 0x000fe40000010000 */
[----:B------:R-:W2:Y:S01]  /*10520*/  MUFU.EX2 R40, R40 ;  /* 0x0000002800287308 */ /* 0x000ea20000000800 */
[----:B---3--:R-:W-:Y:S01]  /*10530*/  FADD.FTZ R49, R44, R49 ;  /* 0x000000312c317221 */ /* 0x008fe20000010000 */
[----:B------:R-:W-:-:S04]  /*10540*/  FADD.FTZ R51, R51, R60 ;  /* 0x0000003c33337221 */ /* 0x000fc80000010000 */
[----:B------:R-:W-:Y:S02]  /*10550*/  FADD.FTZ R51, R2, R51 ;  /* 0x0000003302337221 */ /* 0x000fe40000010000 */
[----:B------:R-:W3:Y:S01]  /*10560*/  MUFU.EX2 R39, R43 ;  /* 0x0000002b00277308 */ /* 0x000ee20000000800 */
[C---:B-1----:R-:W-:Y:S01]  /*10570*/  F2FP.BF16.F32.PACK_AB R5, R0.reuse, R44 ;  /* 0x0000002c0005723e */ /* 0x042fe200000010ff */
[----:B------:R-:W-:-:S06]  /*10580*/  FADD.FTZ R0, R0, R49 ;  /* 0x0000003100007221 */ /* 0x000fcc0000010000 */
[----:B------:R-:W1:Y:S01]  /*10590*/  MUFU.EX2 R33, R33 ;  /* 0x0000002100217308 */ /* 0x000e620000000800 */
[----:B--2---:R-:W-:-:S07]  /*105a0*/  FADD.FTZ R0, R40, R0 ;  /* 0x0000000028007221 */ /* 0x004fce0000010000 */
[----:B------:R-:W2:Y:S01]  /*105b0*/  MUFU.EX2 R42, R42 ;  /* 0x0000002a002a7308 */ /* 0x000ea20000000800 */
[C---:B---3--:R-:W-:Y:S01]  /*105c0*/  F2FP.BF16.F32.PACK_AB R7, R39.reuse, R40 ;  /* 0x000000282707723e */ /* 0x048fe200000010ff */
[----:B------:R-:W-:-:S06]  /*105d0*/  FADD.FTZ R39, R39, R0 ;  /* 0x0000000027277221 */ /* 0x000fcc0000010000 */
[----:B------:R-:W-:Y:S01]  /*105e0*/  HMMA.16816.F32.BF16 R20, R4, R12, R20 ;  /* 0x0000000c0414723c */ /* 0x000fe20000041814 */
[----:B------:R-:W-:Y:S01]  /*105f0*/  MUFU.EX2 R199, R199 ;  /* 0x000000c700c77308 */ /* 0x000fe20000000800 */
[----:B-1----:R-:W-:-:S04]  /*10600*/  FADD.FTZ R51, R33, R51 ;  /* 0x0000003321337221 */ /* 0x002fc80000010000 */
[C---:B------:R-:W-:Y:S01]  /*10610*/  HMMA.16816.F32.BF16 R28, R4.reuse, R14, R28 ;  /* 0x0000000e041c723c */ /* 0x040fe2000004181c */
[----:B------:R-:W-:Y:S02]  /*10620*/  FFMA.FTZ R12, R36, UR4, -R52 ;  /* 0x00000004240c7c23 */ /* 0x000fe40008010834 */
[----:B------:R-:W1:Y:S01]  /*10630*/  MUFU.EX2 R38, R38 ;  /* 0x0000002600267308 */ /* 0x000e620000000800 */
[----:B--2---:R-:W-:Y:S02]  /*10640*/  FADD.FTZ R51, R42, R51 ;  /* 0x000000332a337221 */ /* 0x004fe40000010000 */
[C---:B------:R-:W-:Y:S05]  /*10650*/  HMMA.16816.F32.BF16 R208, R4.reuse, R16, R208 ;  /* 0x0000001004d0723c */ /* 0x040fea00000418d0 */
[----:B------:R-:W2:Y:S01]  /*10660*/  MUFU.EX2 R41, R41 ;  /* 0x0000002900297308 */ /* 0x000ea20000000800 */
[----:B------:R-:W-:Y:S07]  /*10670*/  HMMA.16816.F32.BF16 R204, R4, R18, R204 ;  /* 0x0000001204cc723c */ /* 0x000fee00000418cc */
[----:B------:R-:W3:Y:S01]  /*10680*/  MUFU.EX2 R12, R12 ;  /* 0x0000000c000c7308 */ /* 0x000ee20000000800 */
[----:B------:R-:W-:Y:S01]  /*10690*/  F2FP.BF16.F32.PACK_AB R4, R33, R2 ;  /* 0x000000022104723e */ /* 0x000fe200000010ff */
[----:B-1----:R-:W-:Y:S01]  /*106a0*/  FADD.FTZ R39, R38, R39 ;  /* 0x0000002726277221 */ /* 0x002fe20000010000 */
[C---:B------:R-:W-:Y:S01]  /*106b0*/  F2FP.BF16.F32.PACK_AB R6, R199.reuse, R42 ;  /* 0x0000002ac706723e */ /* 0x040fe200000010ff */
[----:B------:R-:W-:-:S04]  /*106c0*/  FADD.FTZ R199, R199, R51 ;  /* 0x00000033c7c77221 */ /* 0x000fc80000010000 */
        /* <DEDUP_REMOVED lines=8> */
[C---:B----4-:R-:W-:Y:S06]  /*10750*/  HMMA.16816.F32.BF16 R208, R4.reuse, R8, R208 ;  /* 0x0000000804d0723c */ /* 0x050fec00000418d0 */
[----:B------:R-:W-:-:S15]  /*10760*/  HMMA.16816.F32.BF16 R204, R4, R10, R204 ;  /* 0x0000000a04cc723c */ /* 0x000fde00000418cc */
[----:B------:R-:W-:-:S09]  /*10770*/  NOP ;  /* 0x0000000000007918 */ /* 0x000fd20000000000 */
.L_x_1698:
[----:B------:R-:W1:Y:S01]  /*10780*/  S2R R231, SR_TID.X ;  /* 0x0000000000e77919 */ /* 0x000e620000002100 */
[----:B------:R-:W-:Y:S01]  /*10790*/  UISETP.GE.AND UP0, UPT, UR6, 0x1, UPT ;  /* 0x000000010600788c */ /* 0x000fe2000bf06270 */
[----:B------:R-:W-:-:S05]  /*107a0*/  ULDC.64 UR10, c[0x0][0x208] ;  /* 0x00008200000a7ab9 */ /* 0x000fca0000000a00 */
[----:B------:R-:W-:Y:S02]  /*107b0*/  PLOP3.LUT P0, PT, PT, PT, UP0, 0x80, 0x0 ;  /* 0x000000000000781c */ /* 0x000fe40003f0f008 */
[----:B-1----:R-:W-:-:S04]  /*107c0*/  SHF.R.S32.HI R230, RZ, 0x1f, R231 ;  /* 0x0000001fffe67819 */ /* 0x002fc800000114e7 */
[----:B------:R-:W-:-:S04]  /*107d0*/  LEA.HI R229, R230, R231, RZ, 0x2 ;  /* 0x000000e7e6e57211 */ /* 0x000fc800078f10ff */
[----:B------:R-:W-:-:S05]  /*107e0*/  LOP3.LUT R232, R229, 0xfffffffc, RZ, 0xc0, !PT ;  /* 0xfffffffce5e87812 */ /* 0x000fca00078ec0ff */
[----:B------:R-:W-:-:S04]  /*107f0*/  IMAD.IADD R232, R231, 0x1, -R232 ;  /* 0x00000001e7e87824 */ /* 0x000fc800078e0ae8 */
[----:B------:R-:W-:Y:S01]  /*10800*/  IMAD.SHL.U32 R232, R232, 0x8, RZ ;  /* 0x00000008e8e87824 */ /* 0x000fe200078e00ff */
[----:B------:R-:W-:Y:S06]  /*10810*/  @!P0 BRA `(.L_x_1706) ;  /* 0x0000005800088947 */ /* 0x000fec0003800000 */
[----:B------:R-:W-:Y:S01]  /*10820*/  ULEA UR8, -UR8, URZ, 0x8 ;  /* 0x0000003f08087291 */ /* 0x000fe2000f8e413f */
[----:B------:R-:W-:Y:S02]  /*10830*/  IMAD.MOV.U32 R202, RZ, RZ, R133 ;  /* 0x000000ffffca7224 */ /* 0x000fe400078e0085 */
[----:B------:R-:W-:Y:S01]  /*10840*/  IMAD.MOV.U32 R203, RZ, RZ, R134 ;  /* 0x000000ffffcb7224 */ /* 0x000fe200078e0086 */
[----:B------:R-:W-:Y:S02]  /*10850*/  USHF.R.S32.HI UR4, URZ, 0x1f, UR8 ;  /* 0x0000001f3f047899 */ /* 0x000fe40008011408 */
[----:B------:R-:W-:Y:S01]  /*10860*/  MOV R228, UR8 ;  /* 0x0000000800e47c02 */ /* 0x000fe20008000f00 */
[----:B------:R-:W-:-:S03]  /*10870*/  ULDC UR8, c[0x0][0x2d0] ;  /* 0x0000b40000087ab9 */ /* 0x000fc60000000800 */
[----:B------:R-:W-:Y:S01]  /*10880*/  MOV R227, UR4 ;  /* 0x0000000400e37c02 */ /* 0x000fe20008000f00 */
[----:B------:R-:W-:-:S06]  /*10890*/  ULDC UR4, c[0x0][0x2ec] ;  /* 0x0000bb0000047ab9 */ /* 0x000fcc0000000800 */
.L_x_1710:
        /* <DEDUP_REMOVED lines=10> */
[----:B------:R-:W-:Y:S04]  /*10940*/  USHF.L.U32 UR9, UR6, 0x8, URZ ;  /* 0x0000000806097899 */ /* 0x000fe8000800063f */
[----:B------:R-:W-:Y:S02]  /*10950*/  UIADD3 UR7, UR9, -0x100, URZ ;  /* 0xffffff0009077890 */ /* 0x000fe4000fffe03f */
[----:B------:R-:W-:Y:S04]  /*10960*/  IMAD.U32 R15, RZ, RZ, UR9 ;  /* 0x00000009ff0f7e24 */ /* 0x000fe8000f8e00ff */
[----:B------:R-:W-:Y:S02]  /*10970*/  MOV R13, UR7 ;  /* 0x00000007000d7c02 */ /* 0x000fe40008000f00 */
[----:B------:R-:W-:Y:S02]  /*10980*/  IABS R15, R15 ;  /* 0x0000000f000f7213 */ /* 0x000fe40000000000 */
[----:B------:R-:W-:Y:S02]  /*10990*/  IABS R13, R13 ;  /* 0x0000000d000d7213 */ /* 0x000fe40000000000 */
[----:B----4-:R-:W-:Y:S04]  /*109a0*/  IABS R0, R2 ;  /* 0x0000000200007213 */ /* 0x010fe80000000000 */
        /* <DEDUP_REMOVED lines=12> */
[----:B------:R-:W-:Y:S01]  /*10a70*/  IMAD R13, R0, R12, R13 ;  /* 0x0000000c000d7224 */ /* 0x000fe200078e020d */
[----:B------:R-:W-:Y:S01]  /*10a80*/  LOP3.LUT R12, R2, UR9, RZ, 0x3c, !PT ;  /* 0x00000009020c7c12 */ /* 0x000fe2000f8e3cff */
        /* <DEDUP_REMOVED lines=10> */
[C---:B------:R-:W-:Y:S02]  /*10b30*/  LOP3.LUT R0, R2.reuse, UR7, RZ, 0x3c, !PT ;  /* 0x0000000702007c12 */ /* 0x040fe4000f8e3cff */
[----:B------:R-:W-:Y:S02]  /*10b40*/  ISETP.NE.AND P0, PT, R2, RZ, PT ;  /* 0x000000ff0200720c */ /* 0x000fe40003f05270 */
[----:B------:R-:W-:Y:S02]  /*10b50*/  ISETP.GE.AND P3, PT, R0, RZ, PT ;  /* 0x000000ff0000720c */ /* 0x000fe40003f66270 */
[----:B------:R-:W-:Y:S03]  /*10b60*/  LOP3.LUT R0, RZ, R2, RZ, 0x33, !PT ;  /* 0x00000002ff007212 */ /* 0x000fe600078e33ff */
[----:B------:R-:W-:Y:S02]  /*10b70*/  @P5 IADD3 R4, R4, 0x1, RZ ;  /* 0x0000000104045810 */ /* 0x000fe40007ffe0ff */
[----:B------:R-:W-:Y:S05]  /*10b80*/  @P6 VIADD R5, R5, 0x1 ;  /* 0x0000000105056836 */ /* 0x000fea0000000000 */
[----:B------:R-:W-:Y:S01]  /*10b90*/  @!P4 IADD3 R5, -R5, RZ, RZ ;  /* 0x000000ff0505c210 */ /* 0x000fe20007ffe1ff */
[----:B------:R-:W-:Y:S05]  /*10ba0*/  @!P3 IMAD.MOV R4, RZ, RZ, -R4 ;  /* 0x000000ffff04b224 */ /* 0x000fea00078e0a04 */
[C---:B------:R-:W-:Y:S02]  /*10bb0*/  SEL R4, R0.reuse, R4, !P0 ;  /* 0x0000000400047207 */ /* 0x040fe40004000000 */
[----:B------:R-:W-:Y:S02]  /*10bc0*/  SEL R0, R0, R5, !P0 ;  /* 0x0000000500007207 */ /* 0x000fe40004000000 */
[-C--:B------:R-:W-:Y:S02]  /*10bd0*/  LEA R14, P3, R4, R222.reuse, 0x2 ;  /* 0x000000de040e7211 */ /* 0x080fe400078610ff */
[----:B------:R-:W-:Y:S02]  /*10be0*/  LEA R12, P0, R0, R222, 0x2 ;  /* 0x000000de000c7211 */ /* 0x000fe400078010ff */
[-C--:B------:R-:W-:Y:S02]  /*10bf0*/  LEA.HI.X.SX32 R15, R4, R223.reuse, 0x2, P3 ;  /* 0x000000df040f7211 */ /* 0x080fe400018f16ff */
[C---:B------:R-:W-:Y:S01]  /*10c00*/  LEA.HI.X.SX32 R13, R0.reuse, R223, 0x2, P0 ;  /* 0x000000df000d7211 */ /* 0x040fe200000f16ff */
[----:B------:R-:W-:Y:S02]  /*10c10*/  IMAD.IADD R0, R0, 0x1, -R4 ;  /* 0x0000000100007824 */ /* 0x000fe400078e0a04 */
[----:B------:R-:W4:Y:S01]  /*10c20*/  LDG.E R14, desc[UR10][R14.64] ;  /* 0x0000000a0e0e7981 */ /* 0x000f22000c1e1900 */
[----:B------:R-:W5:Y:S01]  /*10c30*/  LDC.64 R4, c[0x0][0x238] ;  /* 0x00008e00ff047b82 */ /* 0x000f620000000a00 */
[----:B------:R-:W-:Y:S05]  /*10c40*/  IMAD R0, R0, R2, -0x100 ;  /* 0xffffff0000007424 */ /* 0x000fea00078e0202 */
[----:B------:R-:W-:Y:S01]  /*10c50*/  SHF.R.S32.HI R2, RZ, 0x1f, R0 ;  /* 0x0000001fff027819 */ /* 0x000fe20000011400 */
[----:B------:R1:W4:Y:S02]  /*10c60*/  LDG.E R15, desc[UR10][R12.64] ;  /* 0x0000000a0c0f7981 */ /* 0x000324000c1e1900 */
[----:B-1----:R-:W1:Y:S02]  /*10c70*/  LDC.64 R12, c[0x0][0x250] ;  /* 0x00009400ff0c7b82 */ /* 0x002e640000000a00 */
[-C--:B-1----:R-:W-:Y:S02]  /*10c80*/  IMAD R2, R2, R12.reuse, RZ ;  /* 0x0000000c02027224 */ /* 0x082fe400078e02ff */
[C---:B------:R-:W-:Y:S04]  /*10c90*/  IMAD.WIDE.U32 R16, R0.reuse, R12, RZ ;  /* 0x0000000c00107225 */ /* 0x040fe800078e00ff */
[----:B------:R-:W-:Y:S05]  /*10ca0*/  IMAD R2, R0, R13, R2 ;  /* 0x0000000d00027224 */ /* 0x000fea00078e0202 */
[----:B------:R-:W-:Y:S01]  /*10cb0*/  IADD3 R17, R17, R2, RZ ;  /* 0x0000000211117210 */ /* 0x000fe20007ffe0ff */
[----:B----4-:R-:W-:Y:S04]  /*10cc0*/  IMAD.IADD R14, R14, 0x1, -R15 ;  /* 0x000000010e0e7824 */ /* 0x010fe800078e0a0f */
[----:B-----5:R-:W-:Y:S01]  /*10cd0*/  IMAD.WIDE.U32 R16, R14, R4, R16 ;  /* 0x000000040e107225 */ /* 0x020fe200078e0010 */
[----:B------:R-:W-:Y:S02]  /*10ce0*/  SHF.R.S32.HI R0, RZ, 0x1f, R14 ;  /* 0x0000001fff007819 */ /* 0x000fe4000001140e */
[----:B------:R-:W-:Y:S03]  /*10cf0*/  MOV R2, R16 ;  /* 0x0000001000027202 */ /* 0x000fe60000000f00 */
[----:B------:R-:W-:Y:S04]  /*10d00*/  IMAD R0, R0, R4, RZ ;  /* 0x0000000400007224 */ /* 0x000fe800078e02ff */
[----:B------:R-:W-:Y:S04]  /*10d10*/  IMAD R0, R14, R5, R0 ;  /* 0x000000050e007224 */ /* 0x000fe800078e0200 */
[----:B------:R-:W-:Y:S07]  /*10d20*/  IMAD.IADD R0, R17, 0x1, R0 ;  /* 0x0000000111007824 */ /* 0x000fee00078e0200 */
.L_x_1707:
[----:B------:R-:W4:Y:S01]  /*10d30*/  @!P2 LDC.64 R12, c[0x0][0x250] ;  /* 0x00009400ff0cab82 */ /* 0x000f220000000a00 */
[----:B------:R-:W-:Y:S01]  /*10d40*/  @P2 STS [R220+0x5000], RZ ;  /* 0x005000ffdc002388 */ /* 0x000fe20000000800 */
[CC--:B------:R-:W-:Y:S01]  /*10d50*/  LEA R234, P3, R2.reuse, R181.reuse, 0x1 ;  /* 0x000000b502ea7211 */ /* 0x0c0fe200078608ff */
[----:B------:R-:W-:Y:S01]  /*10d60*/  @!P2 IMAD.MOV.U32 R18, RZ, RZ, R2 ;  /* 0x000000ffff12a224 */ /* 0x000fe200078e0002 */
[C---:B------:R-:W-:Y:S01]  /*10d70*/  @!P2 IADD3 R5, P0, R2.reuse, UR25, RZ ;  /* 0x000000190205ac10 */ /* 0x040fe2000ff1e0ff */
[----:B------:R-:W-:Y:S01]  /*10d80*/  @P2 STS [R220+0x5004], RZ ;  /* 0x005004ffdc002388 */ /* 0x000fe20000000800 */
[-CC-:B------:R-:W-:Y:S01]  /*10d90*/  LEA.HI.X R235, R2, R180.reuse, R0.reuse, 0x1, P3 ;  /* 0x000000b402eb7211 */ /* 0x180fe200018f0c00 */
[----:B------:R-:W-:Y:S01]  /*10da0*/  @!P2 IMAD.MOV.U32 R19, RZ, RZ, R0 ;  /* 0x000000ffff13a224 */ /* 0x000fe200078e0000 */
[----:B------:R-:W-:Y:S01]  /*10db0*/  @!P2 IADD3.X R4, R0, UR24, RZ, P0, !PT ;  /* 0x000000180004ac10 */ /* 0x000fe200087fe4ff */
[----:B------:R-:W-:Y:S01]  /*10dc0*/  @P2 STS.64 [R220+0x5008], RZ ;  /* 0x005008ffdc002388 */ /* 0x000fe20000000a00 */
[CC--:B------:R-:W-:Y:S01]  /*10dd0*/  @!P2 LEA R16, P0, R5.reuse, R181.reuse, 0x1 ;  /* 0x000000b50510a211 */ /* 0x0c0fe200078008ff */
[----:B--2---:R-:W-:Y:S01]  /*10de0*/  @!P2 IMAD.WIDE.U32 R18, R8, 0x60, R18 ;  /* 0x000000600812a825 */ /* 0x004fe200078e0012 */
[----:B------:R-:W-:Y:S01]  /*10df0*/  UISETP.GE.AND UP0, UPT, UR6, 0x2, UPT ;  /* 0x000000020600788c */ /* 0x000fe2000bf06270 */
[----:B------:R-:W-:Y:S01]  /*10e00*/  @!PT LDS RZ, [RZ] ;  /* 0x00000000fffff984 */ /* 0x000fe20000000800 */
[----:B------:R-:W-:Y:S01]  /*10e10*/  @!PT LDS RZ, [RZ] ;  /* 0x00000000fffff984 */ /* 0x000fe20000000800 */
[----:B------:R-:W-:Y:S01]  /*10e20*/  @!PT LDS RZ, [RZ] ;  /* 0x00000000fffff984 */ /* 0x000fe20000000800 */
[----:B------:R-:W-:Y:S01]  /*10e30*/  @!P2 LDGSTS.E.BYPASS.LTC128B.128 [R220+0x5000], desc[UR10][R234.64] ;  /* 0x05000000eadcafae */ /* 0x000fe2000b901d4a */
[----:B------:R-:W-:Y:S01]  /*10e40*/  @!P2 LEA.HI.X R17, R5, R180, R4, 0x1, P0 ;  /* 0x000000b40511a211 */ /* 0x000fe200000f0c04 */
[----:B------:R-:W-:Y:S01]  /*10e50*/  @!P2 IMAD R9, R9, 0x60, RZ ;  /* 0x000000600909a824 */ /* 0x000fe200078e02ff */
[----:B------:R-:W2:Y:S01]  /*10e60*/  @!P2 LDC.64 R4, c[0x0][0x250] ;  /* 0x00009400ff04ab82 */ /* 0x000ea20000000a00 */
[----:B------:R-:W-:Y:S01]  /*10e70*/  @P2 STS.128 [R220+0x5800], RZ ;  /* 0x005800ffdc002388 */ /* 0x000fe20000000c00 */
[C---:B-1----:R-:W-:Y:S01]  /*10e80*/  @!P2 LEA R14, P0, R10.reuse, R2, 0x6 ;  /* 0x000000020a0ea211 */ /* 0x042fe200078030ff */
[----:B------:R-:W-:Y:S02]  /*10e90*/  @!P2 IMAD.IADD R9, R9, 0x1, R19 ;  /* 0x000000010909a824 */ /* 0x000fe400078e0213 */
[----:B------:R-:W-:Y:S01]  /*10ea0*/  @!PT LDS RZ, [RZ] ;  /* 0x00000000fffff984 */ /* 0x000fe20000000800 */
[----:B------:R-:W-:Y:S01]  /*10eb0*/  @!PT LDS RZ, [RZ] ;  /* 0x00000000fffff984 */ /* 0x000fe20000000800 */
[----:B------:R-:W-:Y:S01]  /*10ec0*/  @!PT LDS RZ, [RZ] ;  /* 0x00000000fffff984 */ /* 0x000fe20000000800 */
[----:B------:R1:W-:Y:S01]  /*10ed0*/  @!P2 LDGSTS.E.BYPASS.LTC128B.128 [R220+0x5800], desc[UR10][R16.64] ;  /* 0x0580000010dcafae */ /* 0x0003e2000b901d4a */
[----:B------:R-:W-:Y:S01]  /*10ee0*/  @!P2 LEA.HI.X R15, R10, R0, R11, 0x6, P0 ;  /* 0x000000000a0fa211 */ /* 0x000fe200000f340b */
[----:B------:R-:W-:Y:S01]  /*10ef0*/  @!P2 IMAD.MOV.U32 R19, RZ, RZ, R0 ;  /* 0x000000ffff13a224 */ /* 0x000fe200078e0000 */
[----:B------:R-:W5:Y:S01]  /*10f00*/  @!P2 LDC.64 R10, c[0x0][0x250] ;  /* 0x00009400ff0aab82 */ /* 0x000f620000000a00 */
[----:B------:R-:W-:Y:S01]  /*10f10*/  @P2 STS.128 [R220+0x6000], RZ ;  /* 0x006000ffdc002388 */ /* 0x000fe20000000c00 */
[-C--:B------:R-:W-:Y:S02]  /*10f20*/  @!P2 LEA R20, P3, R14, R181.reuse, 0x1 ;  /* 0x000000b50e14a211 */ /* 0x080fe400078608ff */
[----:B---3--:R-:W-:Y:S02]  /*10f30*/  @!P2 LEA R8, P0, R6, R2, 0x7 ;  /* 0x000000020608a211 */ /* 0x008fe400078038ff */
[----:B------:R-:W-:Y:S02]  /*10f40*/  @!P2 LEA.HI.X R21, R14, R180, R15, 0x1, P3 ;  /* 0x000000b40e15a211 */ /* 0x000fe400018f0c0f */
[-C--:B------:R-:W-:Y:S02]  /*10f50*/  @!P2 LEA R14, P3, R18, R181.reuse, 0x1 ;  /* 0x000000b5120ea211 */ /* 0x080fe400078608ff */
        /* <DEDUP_REMOVED lines=8> */
[-C--:B------:R-:W-:Y:S01]  /*10fe0*/  @!P2 LEA.HI.X R7, R8, R180.reuse, R7, 0x1, P0 ;  /* 0x000000b40807a211 */ /* 0x080fe200000f0c07 */
[----:B------:R-:W-:Y:S02]  /*10ff0*/  @!P2 IMAD.MOV.U32 R8, RZ, RZ, R2 ;  /* 0x000000ffff08a224 */ /* 0x000fe400078e0002 */
[----:B------:R-:W-:Y:S01]  /*11000*/  @!PT LDS RZ, [RZ] ;  /* 0x00000000fffff984 */ /* 0x000fe20000000800 */
[----:B------:R-:W-:Y:S01]  /*11010*/  @!PT LDS RZ, [RZ] ;  /* 0x00000000fffff984 */ /* 0x000fe20000000800 */
[----:B------:R-:W-:Y:S01]  /*11020*/  @!PT LDS RZ, [RZ] ;  /* 0x00000000fffff984 */ /* 0x000fe20000000800 */
[----:B------:R-:W-:Y:S01]  /*11030*/  @!P2 LDGSTS.E.BYPASS.LTC128B.128 [R220+0x6800], desc[UR10][R14.64] ;  /* 0x068000000edcafae */ /* 0x000fe2000b901d4a */
[----:B------:R-:W-:Y:S02]  /*11040*/  @!P2 IMAD.MOV.U32 R9, RZ, RZ, R0 ;  /* 0x000000ffff09a224 */ /* 0x000fe400078e0000 */
[----:B------:R-:W-:Y:S01]  /*11050*/  @!P2 IMAD.MOV.U32 R18, RZ, RZ, R2 ;  /* 0x000000ffff12a224 */ /* 0x000fe200078e0002 */
[----:B------:R-:W-:Y:S01]  /*11060*/  @P2 STS.128 [R220+0x7000], RZ ;  /* 0x007000ffdc002388 */ /* 0x000fe20000000c00 */
[----:B----4-:R-:W-:Y:S03]  /*11070*/  @!P2 IMAD.WIDE.U32 R8, R12, 0xa0, R8 ;  /* 0x000000a00c08a825 */ /* 0x010fe600078e0008 */
[----:B------:R-:W-:Y:S01]  /*11080*/  @!PT LDS RZ, [RZ] ;  /* 0x00000000fffff984 */ /* 0x000fe20000000800 */
[----:B------:R-:W-:Y:S01]  /*11090*/  @!PT LDS RZ, [RZ] ;  /* 0x00000000fffff984 */ /* 0x000fe20000000800 */
[----:B------:R-:W-:Y:S01]  /*110a0*/  @!PT LDS RZ, [RZ] ;  /* 0x00000000fffff984 */ /* 0x000fe20000000800 */
[----:B------:R-:W-:Y:S01]  /*110b0*/  @!P2 LDGSTS.E.BYPASS.LTC128B.128 [R220+0x7000], desc[UR10][R6.64] ;  /* 0x0700000006dcafae */ /* 0x000fe2000b901d4a */
[----:B-----5:R-:W-:Y:S01]  /*110c0*/  @!P2 IMAD.WIDE.U32 R18, R10, 0xe0, R18 ;  /* 0x000000e00a12a825 */ /* 0x020fe200078e0012 */
[-C--:B------:R-:W-:Y:S02]  /*110d0*/  @!P2 LEA R12, P4, R8, R181.reuse, 0x1 ;  /* 0x000000b5080ca211 */ /* 0x080fe400078808ff */
[----:B------:R-:W-:Y:S01]  /*110e0*/  @P2 STS.128 [R220+0x7800], RZ ;  /* 0x007800ffdc002388 */ /* 0x000fe20000000c00 */
[----:B------:R-:W-:Y:S01]  /*110f0*/  @!P2 IMAD R13, R13, 0xa0, RZ ;  /* 0x000000a00d0da824 */ /* 0x000fe200078e02ff */
[-C--:B------:R-:W-:Y:S01]  /*11100*/  @!P2 LEA R10, P0, R18, R181.reuse, 0x1 ;  /* 0x000000b5120aa211 */ /* 0x080fe200078008ff */
[----:B-1----:R-:W-:Y:S02]  /*11110*/  @!P2 IMAD.MOV.U32 R16, RZ, RZ, R2 ;  /* 0x000000ffff10a224 */ /* 0x002fe400078e0002 */
[----:B------:R-:W-:Y:S02]  /*11120*/  @!P2 IMAD.IADD R13, R13, 0x1, R9 ;  /* 0x000000010d0da824 */ /* 0x000fe400078e0209 */
[----:B------:R-:W-:Y:S02]  /*11130*/  @!P2 IMAD.MOV.U32 R17, RZ, RZ, R0 ;  /* 0x000000ffff11a224 */ /* 0x000fe400078e0000 */
[----:B--2---:R-:W-:Y:S01]  /*11140*/  @!P2 IMAD R5, R5, 0xc0, RZ ;  /* 0x000000c00505a824 */ /* 0x004fe200078e02ff */
[-C--:B------:R-:W-:Y:S01]  /*11150*/  @!P2 LEA.HI.X R13, R8, R180.reuse, R13, 0x1, P4 ;  /* 0x000000b4080da211 */ /* 0x080fe200020f0c0d */
[----:B------:R-:W-:Y:S04]  /*11160*/  @!P2 IMAD.WIDE.U32 R16, R4, 0xc0, R16 ;  /* 0x000000c00410a825 */ /* 0x000fe800078e0010 */
[----:B------:R-:W-:Y:S01]  /*11170*/  @!PT LDS RZ, [RZ] ;  /* 0x00000000fffff984 */ /* 0x000fe20000000800 */
[----:B------:R-:W-:Y:S01]  /*11180*/  @!PT LDS RZ, [RZ] ;  /* 0x00000000fffff984 */ /* 0x000fe20000000800 */
[----:B------:R-:W-:Y:S01]  /*11190*/  @!PT LDS RZ, [RZ] ;  /* 0x00000000fffff984 */ /* 0x000fe20000000800 */
[----:B------:R-:W-:Y:S01]  /*111a0*/  @!P2 LDGSTS.E.BYPASS.LTC128B.128 [R220+0x7800], desc[UR10][R12.64] ;  /* 0x078000000cdcafae */ /* 0x000fe2000b901d4a */
[----:B------:R-:W-:Y:S01]  /*111b0*/  @!P2 IMAD.IADD R5, R5, 0x1, R17 ;  /* 0x000000010505a824 */ /* 0x000fe200078e0211 */
[C---:B------:R-:W-:Y:S01]  /*111c0*/  @!P2 LEA R4, P3, R16.reuse, R181, 0x1 ;  /* 0x000000b51004a211 */ /* 0x040fe200078608ff */
[----:B------:R-:W-:Y:S01]  /*111d0*/  @!P2 IMAD R11, R11, 0xe0, RZ ;  /* 0x000000e00b0ba824 */ /* 0x000fe200078e02ff */
[----:B------:R-:W-:Y:S02]  /*111e0*/  @P2 STS.128 [R220+0x8000], RZ ;  /* 0x008000ffdc002388 */ /* 0x000fe40000000c00 */
[-C--:B------:R-:W-:Y:S01]  /*111f0*/  @!P2 LEA.HI.X R5, R16, R180.reuse, R5, 0x1, P3 ;  /* 0x000000b41005a211 */ /* 0x080fe200018f0c05 */
[----:B------:R-:W-:Y:S04]  /*11200*/  @!P2 IMAD.IADD R11, R11, 0x1, R19 ;  /* 0x000000010b0ba824 */ /* 0x000fe800078e0213 */
[----:B------:R-:W-:Y:S01]  /*11210*/  @!PT LDS RZ, [RZ] ;  /* 0x00000000fffff984 */ /* 0x000fe20000000800 */
[----:B------:R-:W-:Y:S01]  /*11220*/  @!PT LDS RZ, [RZ] ;  /* 0x00000000fffff984 */ /* 0x000fe20000000800 */
[----:B------:R-:W-:Y:S01]  /*11230*/  @!PT LDS RZ, [RZ] ;  /* 0x00000000fffff984 */ /* 0x000fe20000000800 */
[----:B------:R-:W-:Y:S01]  /*11240*/  @!P2 LDGSTS.E.BYPASS.LTC128B.128 [R220+0x8000], desc[UR10][R4.64] ;  /* 0x0800000004dcafae */ /* 0x000fe2000b901d4a */
[----:B------:R-:W-:Y:S02]  /*11250*/  @!P2 LEA.HI.X R11, R18, R180, R11, 0x1, P0 ;  /* 0x000000b4120ba211 */ /* 0x000fe400000f0c0b */
[----:B------:R-:W-:Y:S01]  /*11260*/  PLOP3.LUT P0, PT, PT, PT, UP0, 0x80, 0x0 ;  /* 0x000000000000781c */ /* 0x000fe20003f0f008 */
[----:B------:R-:W-:Y:S04]  /*11270*/  @P2 STS.128 [R220+0x8800], RZ ;  /* 0x008800ffdc002388 */ /* 0x000fe80000000c00 */
[----:B------:R-:W-:Y:S01]  /*11280*/  @!PT LDS RZ, [RZ] ;  /* 0x00000000fffff984 */ /* 0x000fe20000000800 */
[----:B------:R-:W-:Y:S01]  /*11290*/  @!PT LDS RZ, [RZ] ;  /* 0x00000000fffff984 */ /* 0x000fe20000000800 */
[----:B------:R-:W-:Y:S01]  /*112a0*/  @!PT LDS RZ, [RZ] ;  /* 0x00000000fffff984 */ /* 0x000fe20000000800 */
[----:B------:R1:W-:Y:S04]  /*112b0*/  @!P2 LDGSTS.E.BYPASS.LTC128B.128 [R220+0x8800], desc[UR10][R10.64] ;  /* 0x088000000adcafae */ /* 0x0003e8000b901d4a */
[----:B------:R-:W-:Y:S04]  /*112c0*/  LDSM.16.M88.4 R128, [R198] ;  /* 0x00000000c680783b */ /* 0x000fe80000000200 */
[----:B------:R-:W0:Y:S04]  /*112d0*/  LDGDEPBAR ;  /* 0x00000000000079af */ /* 0x000e280000000000 */
[----:B------:R-:W2:Y:S04]  /*112e0*/  LDSM.16.M88.4 R16, [R196+0x1400] ;  /* 0x00140000c410783b */ /* 0x000ea80000000200 */
[----:B------:R-:W3:Y:S04]  /*112f0*/  LDSM.16.M88.4 R24, [R196+0x1800] ;  /* 0x00180000c418783b */ /* 0x000ee80000000200 */
[----:B------:R-:W4:Y:S04]  /*11300*/  LDSM.16.M88.4 R32, [R196+0x1c00] ;  /* 0x001c0000c420783b */ /* 0x000f280000000200 */
[----:B------:R-:W-:Y:S04]  /*11310*/  LDSM.16.M88.4 R40, [R196+0x2000] ;  /* 0x00200000c428783b */ /* 0x000fe80000000200 */
[----:B-1----:R-:W1:Y:S04]  /*11320*/  LDSM.16.M88.4 R8, [R196+0x1000] ;  /* 0x00100000c408783b */ /* 0x002e680000000200 */
        /* <DEDUP_REMOVED lines=8> */
[C---:B---3--:R-:W-:Y:S03]  /*113b0*/  HMMA.16816.F32.BF16 R20, R128.reuse, R24, RZ ;  /* 0x000000188014723c */ /* 0x048fe600000418ff */
[----:B------:R-:W3:Y:S03]  /*113c0*/  LDSM.16.M88.4 R104, [R196+0x4000] ;  /* 0x00400000c468783b */ /* 0x000ee60000000200 */
[C---:B----4-:R-:W-:Y:S01]  /*113d0*/  HMMA.16816.F32.BF16 R28, R128.reuse, R32, RZ ;  /* 0x00000020801c723c */ /* 0x050fe200000418ff */
[----:B------:R-:W4:Y:S04]  /*113e0*/  LDSM.16.M88.4 R112, [R196+0x4400] ;  /* 0x00440000c470783b */ /* 0x000f280000000200 */
[----:B------:R-:W4:Y:S01]  /*113f0*/  LDSM.16.M88.4 R120, [R196+0x4800] ;  /* 0x00480000c478783b */ /* 0x000f220000000200 */
[C---:B-1----:R-:W-:Y:S03]  /*11400*/  HMMA.16816.F32.BF16 R4, R128.reuse, R8, RZ ;  /* 0x000000088004723c */ /* 0x042fe600000418ff */
[----:B------:R-:W1:Y:S03]  /*11410*/  LDSM.16.M88.4 R140, [R196+0x4c00] ;  /* 0x004c0000c48c783b */ /* 0x000e660000000200 */
[C---:B------:R-:W-:Y:S01]  /*11420*/  HMMA.16816.F32.BF16 R8, R128.reuse, R10, RZ ;  /* 0x0000000a8008723c */ /* 0x040fe200000418ff */
[----:B------:R-:W-:Y:S04]  /*11430*/  LDSM.16.M88.4 R132, [R197] ;  /* 0x00000000c584783b */ /* 0x000fe80000000200 */
[----:B------:R-:W1:Y:S01]  /*11440*/  LDSM.16.M88.4 R136, [R3] ;  /* 0x000000000388783b */ /* 0x000e620000000200 */
[C---:B------:R-:W-:Y:S03]  /*11450*/  HMMA.16816.F32.BF16 R36, R128.reuse, R40, RZ ;  /* 0x000000288024723c */ /* 0x040fe600000418ff */
[----:B------:R-:W1:Y:S03]  /*11460*/  LDSM.16.M88.4 R192, [R3+0x400] ;  /* 0x0004000003c0783b */ /* 0x000e660000000200 */
[C---:B-----5:R-:W-:Y:S01]  /*11470*/  HMMA.16816.F32.BF16 R44, R128.reuse, R48, RZ ;  /* 0x00000030802c723c */ /* 0x060fe200000418ff */
[----:B------:R-:W5:Y:S04]  /*11480*/  LDSM.16.M88.4 R188, [R3+0x800] ;  /* 0x0008000003bc783b */ /* 0x000f680000000200 */
[----:B------:R-:W5:Y:S01]  /*11490*/  LDSM.16.M88.4 R184, [R3+0xc00] ;  /* 0x000c000003b8783b */ /* 0x000f620000000200 */
[C---:B------:R-:W-:Y:S03]  /*114a0*/  HMMA.16816.F32.BF16 R52, R128.reuse, R56, RZ ;  /* 0x000000388034723c */ /* 0x040fe600000418ff */
[----:B------:R-:W5:Y:S03]  /*114b0*/  LDSM.16.M88.4 R180, [R3+0x1000] ;  /* 0x0010000003b4783b */ /* 0x000f660000000200 */
[C---:B------:R-:W-:Y:S01]  /*114c0*/  HMMA.16816.F32.BF16 R60, R128.reuse, R64, RZ ;  /* 0x00000040803c723c */ /* 0x040fe200000418ff */
[----:B------:R-:W5:Y:S04]  /*114d0*/  LDSM.16.M88.4 R176, [R3+0x1400] ;  /* 0x0014000003b0783b */ /* 0x000f680000000200 */
[----:B------:R-:W5:Y:S01]  /*114e0*/  LDSM.16.M88.4 R172, [R3+0x1800] ;  /* 0x0018000003ac783b */ /* 0x000f620000000200 */
[C---:B------:R-:W-:Y:S03]  /*114f0*/  HMMA.16816.F32.BF16 R68, R128.reuse, R72, RZ ;  /* 0x000000488044723c */ /* 0x040fe600000418ff */
[----:B------:R-:W5:Y:S03]  /*11500*/  LDSM.16.M88.4 R168, [R3+0x1c00] ;  /* 0x001c000003a8783b */ /* 0x000f660000000200 */
[C---:B------:R-:W-:Y:S01]  /*11510*/  HMMA.16816.F32.BF16 R76, R128.reuse, R80, RZ ;  /* 0x00000050804c723c */ /* 0x040fe200000418ff */
[----:B------:R-:W5:Y:S04]  /*11520*/  LDSM.16.M88.4 R164, [R3+0x2000] ;  /* 0x0020000003a4783b */ /* 0x000f680000000200 */
[----:B------:R-:W5:Y:S01]  /*11530*/  LDSM.16.M88.4 R160, [R3+0x2400] ;  /* 0x0024000003a0783b */ /* 0x000f620000000200 */
[C---:B--2---:R-:W-:Y:S03]  /*11540*/  HMMA.16816.F32.BF16 R84, R128.reuse, R88, RZ ;  /* 0x000000588054723c */ /* 0x044fe600000418ff */
[----:B------:R-:W2:Y:S03]  /*11550*/  LDSM.16.M88.4 R156, [R3+0x2800] ;  /* 0x00280000039c783b */ /* 0x000ea60000000200 */
[C---:B------:R-:W-:Y:S01]  /*11560*/  HMMA.16816.F32.BF16 R92, R128.reuse, R96, RZ ;  /* 0x00000060805c723c */ /* 0x040fe200000418ff */
[----:B------:R-:W2:Y:S04]  /*11570*/  LDSM.16.M88.4 R152, [R3+0x2c00] ;  /* 0x002c00000398783b */ /* 0x000ea80000000200 */
[----:B------:R-:W2:Y:S01]  /*11580*/  LDSM.16.M88.4 R148, [R3+0x3000] ;  /* 0x003000000394783b */ /* 0x000ea20000000200 */
[C---:B---3--:R-:W-:Y:S03]  /*11590*/  HMMA.16816.F32.BF16 R100, R128.reuse, R104, RZ ;  /* 0x000000688064723c */ /* 0x048fe600000418ff */
[----:B------:R-:W3:Y:S03]  /*115a0*/  LDSM.16.M88.4 R144, [R3+0x3400] ;  /* 0x003400000390783b */ /* 0x000ee60000000200 */
[C---:B----4-:R-:W-:Y:S06]  /*115b0*/  HMMA.16816.F32.BF16 R108, R128.reuse, R112, RZ ;  /* 0x00000070806c723c */ /* 0x050fec00000418ff */
        /* <DEDUP_REMOVED lines=18> */
[C---:B------:R-:W-:Y:S06]  /*116e0*/  HMMA.16816.F32.BF16 R4, R132.reuse, R136, R4 ;  /* 0x000000888404723c */ /* 0x040fec0000041804 */
[C---:B------:R-:W-:Y:S01]  /*116f0*/  HMMA.16816.F32.BF16 R8, R132.reuse, R138, R8 ;  /* 0x0000008a8408723c */ /* 0x040fe20000041808 */
[----:B------:R-:W4:Y:S01]  /*11700*/  LDSM.16.M88.4 R136, [R3+0x3c00] ;  /* 0x003c00000388783b */ /* 0x000f220000000200 */
[----:B------:R-:W-:Y:S04]  /*11710*/  DEPBAR.LE SB0, 0x0 ;  /* 0x000080000000791a */ /* 0x000fe80000000000 */
[C---:B------:R-:W-:Y:S01]  /*11720*/  HMMA.16816.F32.BF16 R12, R132.reuse, R192, R12 ;  /* 0x000000c0840c723c */ /* 0x040fe2000004180c */
[----:B------:R-:W-:Y:S05]  /*11730*/  BAR.SYNC.DEFER_BLOCKING 0x0 ;  /* 0x0000000000007b1d */ /* 0x000fea0000010000 */
[C---:B------:R-:W-:Y:S06]  /*11740*/  HMMA.16816.F32.BF16 R16, R132.reuse, R194, R16 ;  /* 0x000000c28410723c */ /* 0x040fec0000041810 */
[C---:B-----5:R-:W-:Y:S06]  /*11750*/  HMMA.16816.F32.BF16 R20, R132.reuse, R188, R20 ;  /* 0x000000bc8414723c */ /* 0x060fec0000041814 */
[C---:B------:R-:W-:Y:S06]  /*11760*/  HMMA.16816.F32.BF16 R24, R132.reuse, R190, R24 ;  /* 0x000000be8418723c */ /* 0x040fec0000041818 */
        /* <DEDUP_REMOVED lines=20> */
[C---:B------:R-:W-:Y:S06]  /*118b0*/  HMMA.16816.F32.BF16 R100, R132.reuse, R148, R100 ;  /* 0x000000948464723c */ /* 0x040fec0000041864 */
[C---:B------:R-:W-:Y:S06]  /*118c0*/  HMMA.16816.F32.BF16 R104, R132.reuse, R150, R104 ;  /* 0x000000968468723c */ /* 0x040fec0000041868 */
[C---:B---3--:R-:W-:Y:S06]  /*118d0*/  HMMA.16816.F32.BF16 R108, R132.reuse, R144, R108 ;  /* 0x00000090846c723c */ /* 0x048fec000004186c */
[C---:B------:R-:W-:Y:S06]  /*118e0*/  HMMA.16816.F32.BF16 R112, R132.reuse, R146, R112 ;  /* 0x000000928470723c */ /* 0x040fec0000041870 */
[C---:B-1----:R-:W-:Y:S06]  /*118f0*/  HMMA.16816.F32.BF16 R116, R132.reuse, R140, R116 ;  /* 0x0000008c8474723c */ /* 0x042fec0000041874 */
[C---:B------:R-:W-:Y:S06]  /*11900*/  HMMA.16816.F32.BF16 R120, R132.reuse, R142, R120 ;  /* 0x0000008e8478723c */ /* 0x040fec0000041878 */
[C---:B----4-:R-:W-:Y:S06]  /*11910*/  HMMA.16816.F32.BF16 R124, R132.reuse, R136, R124 ;  /* 0x00000088847c723c */ /* 0x050fec000004187c */
        /* <DEDUP_REMOVED lines=10> */
[----:B------:R-:W-:Y:S04]  /*119c0*/  USHF.L.U32 UR7, UR6, 0x8, URZ ;  /* 0x0000000806077899 */ /* 0x000fe8000800063f */
[----:B------:R-:W-:Y:S02]  /*119d0*/  UIADD3 UR9, UR7, -0x200, URZ ;  /* 0xfffffe0007097890 */ /* 0x000fe4000fffe03f */
[----:B------:R-:W-:Y:S04]  /*119e0*/  UIADD3 UR7, UR7, -0x100, URZ ;  /* 0xffffff0007077890 */ /* 0x000fe8000fffe03f */
[----:B------:R-:W-:Y:S02]  /*119f0*/  MOV R137, UR9 ;  /* 0x0000000900897c02 */ /* 0x000fe40008000f00 */
[----:B------:R-:W-:Y:S02]  /*11a00*/  IMAD.U32 R139, RZ, RZ, UR7 ;  /* 0x00000007ff8b7e24 */ /* 0x000fe4000f8e00ff */
[----:B------:R-:W-:Y:S03]  /*11a10*/  IABS R137, R137 ;  /* 0x0000008900897213 */ /* 0x000fe60000000000 */
[----:B------:R-:W-:Y:S02]  /*11a20*/  IABS R139, R139 ;  /* 0x0000008b008b7213 */ /* 0x000fe40000000000 */
[----:B-1----:R-:W-:Y:S04]  /*11a30*/  IABS R0, R2 ;  /* 0x0000000200007213 */ /* 0x002fe80000000000 */
[----:B------:R-:W1:Y:S10]  /*11a40*/  I2F.RP R132, R0 ;  /* 0x0000000000847306 */ /* 0x000e740000209400 */
        /* <DEDUP_REMOVED lines=38> */
[----:B------:R-:W1:Y:S01]  /*11cb0*/  LDC.64 R132, c[0x0][0x230] ;  /* 0x00008c00ff847b82 */ /* 0x000e620000000a00 */
[----:B------:R3:W4:Y:S01]  /*11cc0*/  LDG.E R137, desc[UR10][R136.64] ;  /* 0x0000000a88897981 */ /* 0x000722000c1e1900 */
[----:B------:R-:W-:Y:S03]  /*11cd0*/  IMAD R0, R0, R2, -0x100 ;  /* 0xffffff0000007424 */ /* 0x000fe600078e0202 */
[----:B------:R-:W4:Y:S01]  /*11ce0*/  LDG.E R138, desc[UR10][R138.64] ;  /* 0x0000000a8a8a7981 */ /* 0x000f22000c1e1900 */
[-C--:B------:R-:W-:Y:S01]  /*11cf0*/  IMAD.WIDE.U32 R142, R0, R135.reuse, RZ ;  /* 0x00000087008e7225 */ /* 0x080fe200078e00ff */
[----:B------:R-:W-:Y:S05]  /*11d00*/  SHF.R.S32.HI R2, RZ, 0x1f, R0 ;  /* 0x0000001fff027819 */ /* 0x000fea0000011400 */
[----:B------:R-:W-:Y:S01]  /*11d10*/  IMAD R2, R2, R135, RZ ;  /* 0x0000008702027224 */ /* 0x000fe200078e02ff */
[----:B---3--:R-:W3:Y:S03]  /*11d20*/  LDC R136, c[0x0][0x24c] ;  /* 0x00009300ff887b82 */ /* 0x008ee60000000800 */
[----:B---3--:R-:W-:Y:S04]  /*11d30*/  IMAD R2, R0, R136, R2 ;  /* 0x0000008800027224 */ /* 0x008fe800078e0202 */
[----:B------:R-:W-:Y:S01]  /*11d40*/  IMAD.IADD R143, R143, 0x1, R2 ;  /* 0x000000018f8f7824 */ /* 0x000fe200078e0202 */
[----:B----4-:R-:W-:Y:S04]  /*11d50*/  IADD3 R137, -R138, R137, RZ ;  /* 0x000000898a897210 */ /* 0x010fe80007ffe1ff */
[----:B------:R-:W-:Y:S01]  /*11d60*/  SHF.R.S32.HI R0, RZ, 0x1f, R137 ;  /* 0x0000001fff007819 */ /* 0x000fe20000011489 */
[CC--:B-1----:R-:W-:Y:S04]  /*11d70*/  IMAD.WIDE.U32 R142, R137.reuse, R132.reuse, R142 ;  /* 0x00000084898e7225 */ /* 0x0c2fe800078e008e */
[----:B------:R-:W-:Y:S04]  /*11d80*/  IMAD R0, R0, R132, RZ ;  /* 0x0000008400007224 */ /* 0x000fe800078e02ff */
[----:B------:R-:W-:Y:S05]  /*11d90*/  IMAD R0, R137, R133, R0 ;  /* 0x0000008589007224 */ /* 0x000fea00078e0200 */
[----:B------:R-:W-:Y:S07]  /*11da0*/  IADD3 R136, R143, R0, RZ ;  /* 0x000000008f887210 */ /* 0x000fee0007ffe0ff */
.L_x_1709:
[----:B------:R1:W-:Y:S01]  /*11db0*/  @P2 STS [R220+0x1004], RZ ;  /* 0x001004ffdc002388 */ /* 0x0003e20000000800 */
[CC--:B------:R-:W-:Y:S01]  /*11dc0*/  LEA R140, P3, R142.reuse, R225.reuse, 0x1 ;  /* 0x000000e18e8c7211 */ /* 0x0c0fe200078608ff */
[----:B------:R-:W3:Y:S01]  /*11dd0*/  @!P2 LDC R137, c[0x0][0x24c] ;  /* 0x00009300ff89ab82 */ /* 0x000ee20000000800 */
[C---:B------:R-:W-:Y:S01]  /*11de0*/  @!P2 IADD3 R2, P0, R142.reuse, UR15, RZ ;  /* 0x0000000f8e02ac10 */ /* 0x040fe2000ff1e0ff */
[----:B------:R1:W-:Y:S01]  /*11df0*/  @P2 STS.64 [R220+0x1008], RZ ;  /* 0x001008ffdc002388 */ /* 0x0003e20000000a00 */
[--C-:B------:R-:W-:Y:S01]  /*11e00*/  LEA.HI.X R141, R142, R224, R136.reuse, 0x1, P3 ;  /* 0x000000e08e8d7211 */ /* 0x100fe200018f0c88 */
[----:B------:R-:W-:Y:S01]  /*11e10*/  @!P2 IMAD.MOV.U32 R149, RZ, RZ, R136 ;  /* 0x000000ffff95a224 */ /* 0x000fe200078e0088 */
[----:B------:R-:W-:Y:S01]  /*11e20*/  @!P2 IADD3.X R0, R136, UR14, RZ, P0, !PT ;  /* 0x0000000e8800ac10 */ /* 0x000fe200087fe4ff */
[----:B------:R1:W-:Y:S01]  /*11e30*/  @P2 STS [R220+0x1000], RZ ;  /* 0x001000ffdc002388 */ /* 0x0003e20000000800 */
[CC--:B------:R-:W-:Y:S01]  /*11e40*/  @!P2 LEA R144, P0, R2.reuse, R225.reuse, 0x1 ;  /* 0x000000e10290a211 */ /* 0x0c0fe200078008ff */
[----:B------:R-:W4:Y:S01]  /*11e50*/  @!P2 LDC R133, c[0x0][0x24c] ;  /* 0x00009300ff85ab82 */ /* 0x000f220000000800 */
[----:B------:R-:W-:Y:S01]  /*11e60*/  @!P2 LEA R139, P3, R135, R142, 0x6 ;  /* 0x0000008e878ba211 */ /* 0x000fe200078630ff */
[----:B------:R-:W-:Y:S01]  /*11e70*/  @!PT LDS RZ, [RZ] ;  /* 0x00000000fffff984 */ /* 0x000fe20000000800 */
[----:B------:R-:W-:Y:S01]  /*11e80*/  @!PT LDS RZ, [RZ] ;  /* 0x00000000fffff984 */ /* 0x000fe20000000800 */
[----:B------:R-:W-:Y:S01]  /*11e90*/  @!PT LDS RZ, [RZ] ;  /* 0x00000000fffff984 */ /* 0x000fe20000000800 */
[----:B------:R-:W-:Y:S01]  /*11ea0*/  @!P2 LDGSTS.E.BYPASS.LTC128B.128 [R220+0x1000], desc[UR10][R140.64] ;  /* 0x010000008cdcafae */ /* 0x000fe2000b901d4a */
[----:B------:R-:W-:Y:S01]  /*11eb0*/  @!P2 LEA.HI.X R145, R2, R224, R0, 0x1, P0 ;  /* 0x000000e00291a211 */ /* 0x000fe200000f0c00 */
[----:B------:R-:W-:Y:S01]  /*11ec0*/  @!P2 IMAD.MOV.U32 R147, RZ, RZ, R136 ;  /* 0x000000ffff93a224 */ /* 0x000fe200078e0088 */
[-C--:B------:R-:W-:Y:S01]  /*11ed0*/  @!P2 LEA R138, P0, R139, R225.reuse, 0x1 ;  /* 0x000000e18b8aa211 */ /* 0x080fe200078008ff */
[----:B------:R1:W-:Y:S01]  /*11ee0*/  @P2 STS.128 [R220+0x1800], RZ ;  /* 0x001800ffdc002388 */ /* 0x0003e20000000c00 */
[----:B--2---:R-:W-:Y:S01]  /*11ef0*/  @!P2 LEA.HI.X R134, R135, R136, R134, 0x6, P3 ;  /* 0x000000888786a211 */ /* 0x004fe200018f3486 */
[----:B------:R-:W2:Y:S01]  /*11f00*/  @!P2 LDC R132, c[0x0][0x24c] ;  /* 0x00009300ff84ab82 */ /* 0x000ea20000000800 */
[----:B------:R-:W-:Y:S01]  /*11f10*/  @!P2 IMAD.MOV.U32 R143, RZ, RZ, R136 ;  /* 0x000000ffff8fa224 */ /* 0x000fe200078e0088 */
[----:B------:R-:W-:Y:S01]  /*11f20*/  @!PT LDS RZ, [RZ] ;  /* 0x00000000fffff984 */ /* 0x000fe20000000800 */
[----:B------:R-:W-:Y:S01]  /*11f30*/  @!PT LDS RZ, [RZ] ;  /* 0x00000000fffff984 */ /* 0x000fe20000000800 */
[----:B------:R-:W-:Y:S01]  /*11f40*/  @!PT LDS RZ, [RZ] ;  /* 0x00000000fffff984 */ /* 0x000fe20000000800 */
[----:B------:R5:W-:Y:S01]  /*11f50*/  @!P2 LDGSTS.E.BYPASS.LTC128B.128 [R220+0x1800], desc[UR10][R144.64] ;  /* 0x0180000090dcafae */ /* 0x000be2000b901d4a */
[----:B------:R-:W-:Y:S01]  /*11f60*/  @!P2 LEA.HI.X R139, R139, R224, R134, 0x1, P0 ;  /* 0x000000e08b8ba211 */ /* 0x000fe200000f0c86 */
[--C-:B------:R-:W-:Y:S02]  /*11f70*/  @!P2 IMAD.MOV.U32 R148, RZ, RZ, R142.reuse ;  /* 0x000000ffff94a224 */ /* 0x100fe400078e008e */
[----:B------:R1:W-:Y:S01]  /*11f80*/  @P2 STS.128 [R220+0x2000], RZ ;  /* 0x002000ffdc002388 */ /* 0x0003e20000000c00 */
[----:B------:R-:W-:Y:S01]  /*11f90*/  @!P2 IMAD.MOV.U32 R146, RZ, RZ, R142 ;  /* 0x000000ffff92a224 */ /* 0x000fe200078e008e */
[----:B------:R-:W1:Y:S01]  /*11fa0*/  @!P2 LDC R2, c[0x0][0x24c] ;  /* 0x00009300ff02ab82 */ /* 0x000e620000000800 */
[C---:B------:R-:W-:Y:S01]  /*11fb0*/  @!P2 IMAD.WIDE.U32 R148, R135.reuse, 0x60, R148 ;  /* 0x000000608794a825 */ /* 0x040fe200078e0094 */
[----:B------:R-:W-:Y:S01]  /*11fc0*/  @!PT LDS RZ, [RZ] ;  /* 0x00000000fffff984 */ /* 0x000fe20000000800 */
[----:B------:R-:W-:Y:S01]  /*11fd0*/  @!PT LDS RZ, [RZ] ;  /* 0x00000000fffff984 */ /* 0x000fe20000000800 */
[----:B------:R-:W-:Y:S01]  /*11fe0*/  @!PT LDS RZ, [RZ] ;  /* 0x00000000fffff984 */ /* 0x000fe20000000800 */
[----:B------:R3:W-:Y:S03]  /*11ff0*/  @!P2 LDGSTS.E.BYPASS.LTC128B.128 [R220+0x2000], desc[UR10][R138.64] ;  /* 0x020000008adcafae */ /* 0x0007e6000b901d4a */
[C---:B------:R-:W-:Y:S01]  /*12000*/  @!P2 IMAD.WIDE.U32 R146, R135.reuse, 0xa0, R146 ;  /* 0x000000a08792a825 */ /* 0x040fe200078e0092 */
[----:B------:R1:W-:Y:S02]  /*12010*/  @P2 STS.128 [R220+0x2800], RZ ;  /* 0x002800ffdc002388 */ /* 0x0003e40000000c00 */
[-C--:B------:R-:W-:Y:S01]  /*12020*/  @!P2 LEA R150, P3, R148, R225.reuse, 0x1 ;  /* 0x000000e19496a211 */ /* 0x080fe200078608ff */
[----:B------:R-:W4:Y:S01]  /*12030*/  @!P2 LDC R0, c[0x0][0x24c] ;  /* 0x00009300ff00ab82 */ /* 0x000f220000000800 */
[----:B-----5:R-:W-:Y:S02]  /*12040*/  @!P2 IMAD.MOV.U32 R145, RZ, RZ, R136 ;  /* 0x000000ffff91a224 */ /* 0x020fe400078e0088 */
[----:B------:R-:W-:Y:S04]  /*12050*/  @!P2 IMAD.MOV.U32 R144, RZ, RZ, R142 ;  /* 0x000000ffff90a224 */ /* 0x000fe800078e008e */
[----:B------:R-:W-:Y:S01]  /*12060*/  @!P2 IMAD.WIDE.U32 R144, R135, 0xc0, R144 ;  /* 0x000000c08790a825 */ /* 0x000fe200078e0090 */
[-C--:B---3--:R-:W-:Y:S03]  /*12070*/  @!P2 LEA R138, P4, R146, R225.reuse, 0x1 ;  /* 0x000000e1928aa211 */ /* 0x088fe600078808ff */
[----:B----4-:R-:W-:Y:S02]  /*12080*/  @!P2 IMAD R0, R0, 0xe0, RZ ;  /* 0x000000e00000a824 */ /* 0x010fe400078e02ff */
[----:B------:R-:W-:Y:S01]  /*12090*/  @!P2 IMAD R134, R137, 0x60, RZ ;  /* 0x000000608986a824 */ /* 0x000fe200078e02ff */
[C---:B------:R-:W-:Y:S01]  /*120a0*/  @!P2 LEA R137, P0, R135.reuse, R142, 0x7 ;  /* 0x0000008e8789a211 */ /* 0x040fe200078038ff */
[----:B--2---:R-:W-:Y:S02]  /*120b0*/  @!P2 IMAD R132, R132, 0xa0, RZ ;  /* 0x000000a08484a824 */ /* 0x004fe400078e02ff */
[----:B------:R-:W-:Y:S01]  /*120c0*/  @!P2 IMAD.IADD R134, R134, 0x1, R149 ;  /* 0x000000018686a824 */ /* 0x000fe200078e0295 */
[----:B------:R-:W-:Y:S01]  /*120d0*/  @!P2 LEA.HI.X R133, R135, R136, R133, 0x7, P0 ;  /* 0x000000888785a211 */ /* 0x000fe200000f3c85 */
[----:B------:R-:W-:Y:S01]  /*120e0*/  @!P2 IMAD.IADD R132, R132, 0x1, R147 ;  /* 0x000000018484a824 */ /* 0x000fe200078e0293 */
[-C--:B------:R-:W-:Y:S01]  /*120f0*/  @!P2 LEA R136, P0, R137, R225.reuse, 0x1 ;  /* 0x000000e18988a211 */ /* 0x080fe200078008ff */
[----:B-1----:R-:W-:Y:S01]  /*12100*/  @!P2 IMAD R2, R2, 0xc0, RZ ;  /* 0x000000c00202a824 */ /* 0x002fe200078e02ff */
[-C--:B------:R-:W-:Y:S01]  /*12110*/  @!P2 LEA.HI.X R151, R148, R224.reuse, R134, 0x1, P3 ;  /* 0x000000e09497a211 */ /* 0x080fe200018f0c86 */
[----:B------:R-:W-:Y:S01]  /*12120*/  @!P2 IMAD.WIDE.U32 R142, R135, 0xe0, R142 ;  /* 0x000000e0878ea825 */ /* 0x000fe200078e008e */
[-C--:B------:R-:W-:Y:S02]  /*12130*/  @!P2 LEA.HI.X R137, R137, R224.reuse, R133, 0x1, P0 ;  /* 0x000000e08989a211 */ /* 0x080fe400000f0c85 */
[-C--:B------:R-:W-:Y:S01]  /*12140*/  @!P2 LEA.HI.X R139, R146, R224.reuse, R132, 0x1, P4 ;  /* 0x000000e0928ba211 */ /* 0x080fe200020f0c84 */
[----:B------:R-:W-:Y:S01]  /*12150*/  @!PT LDS RZ, [RZ] ;  /* 0x00000000fffff984 */ /* 0x000fe20000000800 */
[----:B------:R-:W-:Y:S01]  /*12160*/  @!PT LDS RZ, [RZ] ;  /* 0x00000000fffff984 */ /* 0x000fe20000000800 */
[----:B------:R-:W-:Y:S01]  /*12170*/  @!PT LDS RZ, [RZ] ;  /* 0x00000000fffff984 */ /* 0x000fe20000000800 */
[----:B------:R1:W-:Y:S01]  /*12180*/  @!P2 LDGSTS.E.BYPASS.LTC128B.128 [R220+0x2800], desc[UR10][R150.64] ;  /* 0x0280000096dcafae */ /* 0x0003e2000b901d4a */
[-C--:B------:R-:W-:Y:S01]  /*12190*/  @!P2 LEA R134, P3, R144, R225.reuse, 0x1 ;  /* 0x000000e19086a211 */ /* 0x080fe200078608ff */
[----:B------:R-:W-:Y:S01]  /*121a0*/  @!P2 IMAD.IADD R2, R2, 0x1, R145 ;  /* 0x000000010202a824 */ /* 0x000fe200078e0291 */
[----:B------:R-:W-:Y:S01]  /*121b0*/  @!P2 LEA R148, P0, R142, R225, 0x1 ;  /* 0x000000e18e94a211 */ /* 0x000fe200078008ff */
[----:B------:R1:W-:Y:S01]  /*121c0*/  @P2 STS.128 [R220+0x3000], RZ ;  /* 0x003000ffdc002388 */ /* 0x0003e20000000c00 */
[----:B------:R-:W-:Y:S02]  /*121d0*/  @!P2 IMAD.IADD R0, R0, 0x1, R143 ;  /* 0x000000010000a824 */ /* 0x000fe400078e028f */
[-C--:B------:R-:W-:Y:S01]  /*121e0*/  @!P2 LEA.HI.X R135, R144, R224.reuse, R2, 0x1, P3 ;  /* 0x000000e09087a211 */ /* 0x080fe200018f0c02 */
[----:B------:R-:W-:Y:S01]  /*121f0*/  @!PT LDS RZ, [RZ] ;  /* 0x00000000fffff984 */ /* 0x000fe20000000800 */
[----:B------:R-:W-:Y:S01]  /*12200*/  @!PT LDS RZ, [RZ] ;  /* 0x00000000fffff984 */ /* 0x000fe20000000800 */
[----:B------:R-:W-:Y:S01]  /*12210*/  @!PT LDS RZ, [RZ] ;  /* 0x00000000fffff984 */ /* 0x000fe20000000800 */
[----:B------:R1:W-:Y:S01]  /*12220*/  @!P2 LDGSTS.E.BYPASS.LTC128B.128 [R220+0x3000], desc[UR10][R136.64] ;  /* 0x0300000088dcafae */ /* 0x0003e2000b901d4a */
[----:B------:R-:W-:Y:S01]  /*12230*/  IMAD.MOV.U32 R225, RZ, RZ, R140 ;  /* 0x000000ffffe17224 */ /* 0x000fe200078e008c */
[----:B------:R-:W-:Y:S01]  /*12240*/  @!P2 LEA.HI.X R149, R142, R224, R0, 0x1, P0 ;  /* 0x000000e08e95a211 */ /* 0x000fe200000f0c00 */
[----:B------:R-:W-:Y:S01]  /*12250*/  IMAD.MOV.U32 R224, RZ, RZ, R141 ;  /* 0x000000ffffe07224 */ /* 0x000fe200078e008d */
        /* <DEDUP_REMOVED lines=16> */
.L_x_1708:
[----:B------:R-:W-:Y:S02]  /*12360*/  UIADD3 UR7, UR6, -0x1, URZ ;  /* 0xffffffff06077890 */ /* 0x000fe4000fffe03f */
[----:B------:R-:W-:Y:S04]  /*12370*/  UISETP.GT.AND UP0, UPT, UR6, 0x1, UPT ;  /* 0x000000010600788c */ /* 0x000fe8000bf04270 */
[----:B------:R-:W-:Y:S01]  /*12380*/  MOV R0, UR7 ;  /* 0x0000000700007c02 */ /* 0x000fe20008000f00 */
[----:B------:R-:W-:Y:S03]  /*12390*/  UMOV UR6, UR7 ;  /* 0x0000000700067c82 */ /* 0x000fe60008000000 */
[----:B------:R-:W-:Y:S04]  /*123a0*/  LEA R133, R0, R201, 0x8 ;  /* 0x000000c900857211 */ /* 0x000fe800078e40ff */
[C---:B-1----:R-:W-:Y:S02]  /*123b0*/  IADD3 R135, R133.reuse, 0x61, RZ ;  /* 0x0000006185877810 */ /* 0x042fe40007ffe0ff */
[----:B------:R-:W-:Y:S02]  /*123c0*/  I2FP.F32.S32 R0, R133 ;  /* 0x0000008500007245 */ /* 0x000fe40000201400 */
[C---:B------:R-:W-:Y:S02]  /*123d0*/  IADD3 R132, R133.reuse, 0x8, RZ ;  /* 0x0000000885847810 */ /* 0x040fe40007ffe0ff */
[C---:B------:R-:W-:Y:S01]  /*123e0*/  IADD3 R134, R133.reuse, 0x9, RZ ;  /* 0x0000000985867810 */ /* 0x040fe20007ffe0ff */
[C---:B------:R-:W-:Y:S01]  /*123f0*/  FFMA.FTZ R4, R0.reuse, UR5, R4 ;  /* 0x0000000500047c23 */ /* 0x040fe20008010004 */
[----:B------:R-:W-:Y:S01]  /*12400*/  FFMA.FTZ R6, R0, UR5, R6 ;  /* 0x0000000500067c23 */ /* 0x000fe20008010006 */
[----:B------:R-:W-:Y:S02]  /*12410*/  I2FP.F32.S32 R0, R132 ;  /* 0x0000008400007245 */ /* 0x000fe40000201400 */
[C---:B------:R-:W-:Y:S02]  /*12420*/  IADD3 R132, R133.reuse, 0x10, RZ ;  /* 0x0000001085847810 */ /* 0x040fe40007ffe0ff */
[C---:B------:R-:W-:Y:S04]  /*12430*/  IADD3 R2, R133.reuse, 0x1, RZ ;  /* 0x0000000185027810 */ /* 0x040fe80007ffe0ff */
[----:B------:R-:W-:Y:S05]  /*12440*/  I2FP.F32.S32 R2, R2 ;  /* 0x0000000200027245 */ /* 0x000fea0000201400 */
[C---:B------:R-:W-:Y:S01]  /*12450*/  FFMA.FTZ R5, R2.reuse, UR5, R5 ;  /* 0x0000000502057c23 */ /* 0x040fe20008010005 */
[----:B------:R-:W-:Y:S01]  /*12460*/  FFMA.FTZ R7, R2, UR5, R7 ;  /* 0x0000000502077c23 */ /* 0x000fe20008010007 */
[C---:B------:R-:W-:Y:S01]  /*12470*/  FFMA.FTZ R8, R0.reuse, UR5, R8 ;  /* 0x0000000500087c23 */ /* 0x040fe20008010008 */
[----:B------:R-:W-:Y:S01]  /*12480*/  FFMA.FTZ R10, R0, UR5, R10 ;  /* 0x00000005000a7c23 */ /* 0x000fe2000801000a */
[----:B------:R-:W-:Y:S02]  /*12490*/  I2FP.F32.S32 R2, R134 ;  /* 0x0000008600027245 */ /* 0x000fe40000201400 */
[----:B------:R-:W-:Y:S02]  /*124a0*/  I2FP.F32.S32 R0, R132 ;  /* 0x0000008400007245 */ /* 0x000fe40000201400 */
[C---:B------:R-:W-:Y:S01]  /*124b0*/  IADD3 R134, R133.reuse, 0x11, RZ ;  /* 0x0000001185867810 */ /* 0x040fe20007ffe0ff */
[C---:B------:R-:W-:Y:S01]  /*124c0*/  FFMA.FTZ R9, R2.reuse, UR5, R9 ;  /* 0x0000000502097c23 */ /* 0x040fe20008010009 */
[----:B------:R-:W-:Y:S01]  /*124d0*/  FFMA.FTZ R11, R2, UR5, R11 ;  /* 0x00000005020b7c23 */ /* 0x000fe2000801000b */
[C---:B------:R-:W-:Y:S01]  /*124e0*/  FFMA.FTZ R12, R0.reuse, UR5, R12 ;  /* 0x00000005000c7c23 */ /* 0x040fe2000801000c */
[----:B------:R-:W-:Y:S01]  /*124f0*/  FFMA.FTZ R14, R0, UR5, R14 ;  /* 0x00000005000e7c23 */ /* 0x000fe2000801000e */
[----:B------:R-:W-:Y:S02]  /*12500*/  I2FP.F32.S32 R2, R134 ;  /* 0x0000008600027245 */ /* 0x000fe40000201400 */
[C---:B------:R-:W-:Y:S02]  /*12510*/  IADD3 R132, R133.reuse, 0x18, RZ ;  /* 0x0000001885847810 */ /* 0x040fe40007ffe0ff */
[C---:B------:R-:W-:Y:S01]  /*12520*/  IADD3 R134, R133.reuse, 0x19, RZ ;  /* 0x0000001985867810 */ /* 0x040fe20007ffe0ff */
        /* <DEDUP_REMOVED lines=16> */
[C---:B------:R-:W-:Y:S02]  /*12630*/  IADD3 R134, R133.reuse, 0x29, RZ ;  /* 0x0000002985867810 */ /* 0x040fe40007ffe0ff */
[C---:B------:R-:W-:Y:S01]  /*12640*/  IADD3 R132, R133.reuse, 0x30, RZ ;  /* 0x0000003085847810 */ /* 0x040fe20007ffe0ff */
        /* <DEDUP_REMOVED lines=17> */
[C---:B------:R-:W-:Y:S02]  /*12760*/  IADD3 R132, R133.reuse, 0x40, RZ ;  /* 0x0000004085847810 */ /* 0x040fe40007ffe0ff */
[----:B------:R-:W-:Y:S01]  /*12770*/  I2FP.F32.S32 R2, R134 ;  /* 0x0000008600027245 */ /* 0x000fe20000201400 */
[C---:B------:R-:W-:Y:S01]  /*12780*/  FFMA.FTZ R32, R0.reuse, UR5, R32 ;  /* 0x0000000500207c23 */ /* 0x040fe20008010020 */
[----:B------:R-:W-:Y:S01]  /*12790*/  FFMA.FTZ R34, R0, UR5, R34 ;  /* 0x0000000500227c23 */ /* 0x000fe20008010022 */
[C---:B------:R-:W-:Y:S02]  /*127a0*/  IADD3 R134, R133.reuse, 0x41, RZ ;  /* 0x0000004185867810 */ /* 0x040fe40007ffe0ff */
        /* <DEDUP_REMOVED lines=12> */
[----:B------:R-:W-:Y:S02]  /*12870*/  I2FP.F32.S32 R0, R132 ;  /* 0x0000008400007245 */ /* 0x000fe40000201400 */
[C---:B------:R-:W-:Y:S03]  /*12880*/  IADD3 R132, R133.reuse, 0x50, RZ ;  /* 0x0000005085847810 */ /* 0x040fe60007ffe0ff */
[C---:B------:R-:W-:Y:S01]  /*12890*/  FFMA.FTZ R40, R0.reuse, UR5, R40 ;  /* 0x0000000500287c23 */ /* 0x040fe20008010028 */
[----:B------:R-:W-:Y:S01]  /*128a0*/  FFMA.FTZ R42, R0, UR5, R42 ;  /* 0x00000005002a7c23 */ /* 0x000fe2000801002a */
        /* <DEDUP_REMOVED lines=19> */
[----:B------:R-:W-:Y:S02]  /*129e0*/  I2FP.F32.S32 R0, R132 ;  /* 0x0000008400007245 */ /* 0x000fe40000201400 */
[----:B------:R-:W-:Y:S03]  /*129f0*/  IADD3 R132, R133, 0x69, RZ ;  /* 0x0000006985847810 */ /* 0x000fe60007ffe0ff */
[C---:B------:R-:W-:Y:S01]  /*12a00*/  FFMA.FTZ R52, R0.reuse, UR5, R52 ;  /* 0x0000000500347c23 */ /* 0x040fe20008010034 */
[----:B------:R-:W-:Y:S01]  /*12a10*/  I2FP.F32.S32 R132, R132 ;  /* 0x0000008400847245 */ /* 0x000fe20000201400 */
[----:B------:R-:W-:Y:S01]  /*12a20*/  FFMA.FTZ R54, R0, UR5, R54 ;  /* 0x0000000500367c23 */ /* 0x000fe20008010036 */
[----:B------:R-:W-:Y:S01]  /*12a30*/  I2FP.F32.S32 R0, R134 ;  /* 0x0000008600007245 */ /* 0x000fe20000201400 */
[----:B------:R-:W-:Y:S01]  /*12a40*/  FFMA.FTZ R53, R2, UR5, R53 ;  /* 0x0000000502357c23 */ /* 0x000fe20008010035 */
[----:B------:R-:W-:Y:S01]  /*12a50*/  FMNMX.FTZ R134, R4, R203, !PT ;  /* 0x000000cb04867209 */ /* 0x000fe20007810000 */
[----:B------:R-:W-:Y:S01]  /*12a60*/  FFMA.FTZ R55, R2, UR5, R55 ;  /* 0x0000000502377c23 */ /* 0x000fe20008010037 */
[----:B------:R-:W-:Y:S01]  /*12a70*/  FMNMX.FTZ R2, R6, R202, !PT ;  /* 0x000000ca06027209 */ /* 0x000fe20007810000 */
[C---:B------:R-:W-:Y:S01]  /*12a80*/  FFMA.FTZ R56, R0.reuse, UR5, R56 ;  /* 0x0000000500387c23 */ /* 0x040fe20008010038 */
[----:B------:R-:W-:Y:S01]  /*12a90*/  FMNMX.FTZ R134, R5, R134, !PT ;  /* 0x0000008605867209 */ /* 0x000fe20007810000 */
[----:B------:R-:W-:Y:S01]  /*12aa0*/  FFMA.FTZ R58, R0, UR5, R58 ;  /* 0x00000005003a7c23 */ /* 0x000fe2000801003a */
[C---:B------:R-:W-:Y:S01]  /*12ab0*/  FFMA.FTZ R57, R132.reuse, UR5, R57 ;  /* 0x0000000584397c23 */ /* 0x040fe20008010039 */
[----:B------:R-:W-:Y:S01]  /*12ac0*/  FFMA.FTZ R59, R132, UR5, R59 ;  /* 0x00000005843b7c23 */ /* 0x000fe2000801003b */
        /* <DEDUP_REMOVED lines=24> */
[----:B------:R-:W-:Y:S02]  /*12c50*/  IADD3 R0, R133, 0x70, RZ ;  /* 0x0000007085007810 */ /* 0x000fe40007ffe0ff */
[----:B------:R-:W-:Y:S02]  /*12c60*/  FMNMX.FTZ R134, R31, R134, !PT ;  /* 0x000000861f867209 */ /* 0x000fe40007810000 */
[C---:B------:R-:W-:Y:S02]  /*12c70*/  IADD3 R2, R133.reuse, 0x71, RZ ;  /* 0x0000007185027810 */ /* 0x040fe40007ffe0ff */
[----:B------:R-:W-:Y:S02]  /*12c80*/  FMNMX.FTZ R134, R34, R134, !PT ;  /* 0x0000008622867209 */ /* 0x000fe40007810000 */
[----:B------:R-:W-:Y:S02]  /*12c90*/  IADD3 R132, R133, 0x78, RZ ;  /* 0x0000007885847810 */ /* 0x000fe40007ffe0ff */
        /* <DEDUP_REMOVED lines=27> */
[----:B------:R-:W-:Y:S02]  /*12e50*/  I2FP.F32.S32 R0, R0 ;  /* 0x0000000000007245 */ /* 0x000fe40000201400 */
[----:B------:R-:W-:Y:S03]  /*12e60*/  I2FP.F32.S32 R2, R2 ;  /* 0x0000000200027245 */ /* 0x000fe60000201400 */
[C---:B------:R-:W-:Y:S01]  /*12e70*/  FFMA.FTZ R60, R0.reuse, UR5, R60 ;  /* 0x00000005003c7c23 */ /* 0x040fe2000801003c */
[----:B------:R-:W-:Y:S01]  /*12e80*/  FFMA.FTZ R62, R0, UR5, R62 ;  /* 0x00000005003e7c23 */ /* 0x000fe2000801003e */
[C---:B------:R-:W-:Y:S01]  /*12e90*/  FFMA.FTZ R61, R2.reuse, UR5, R61 ;  /* 0x00000005023d7c23 */ /* 0x040fe2000801003d */
[----:B------:R-:W-:Y:S01]  /*12ea0*/  FFMA.FTZ R63, R2, UR5, R63 ;  /* 0x00000005023f7c23 */ /* 0x000fe2000801003f */
[----:B------:R-:W-:Y:S02]  /*12eb0*/  IADD3 R2, R133, 0x80, RZ ;  /* 0x0000008085027810 */ /* 0x000fe40007ffe0ff */
[----:B------:R-:W-:Y:S02]  /*12ec0*/  FMNMX.FTZ R135, R60, R135, !PT ;  /* 0x000000873c877209 */ /* 0x000fe40007810000 */
[----:B------:R-:W-:Y:S02]  /*12ed0*/  I2FP.F32.S32 R2, R2 ;  /* 0x0000000200027245 */ /* 0x000fe40000201400 */
[----:B------:R-:W-:Y:S02]  /*12ee0*/  FMNMX.FTZ R134, R62, R134, !PT ;  /* 0x000000863e867209 */ /* 0x000fe40007810000 */
[----:B------:R-:W-:Y:S02]  /*12ef0*/  FMNMX.FTZ R135, R61, R135, !PT ;  /* 0x000000873d877209 */ /* 0x000fe40007810000 */
[----:B------:R-:W-:Y:S02]  /*12f00*/  FMNMX.FTZ R134, R63, R134, !PT ;  /* 0x000000863f867209 */ /* 0x000fe40007810000 */
[----:B------:R-:W-:Y:S02]  /*12f10*/  I2FP.F32.S32 R0, R132 ;  /* 0x0000008400007245 */ /* 0x000fe40000201400 */
[C---:B------:R-:W-:Y:S03]  /*12f20*/  IADD3 R132, R133.reuse, 0x81, RZ ;  /* 0x0000008185847810 */ /* 0x040fe60007ffe0ff */
[C---:B------:R-:W-:Y:S01]  /*12f30*/  FFMA.FTZ R64, R0.reuse, UR5, R64 ;  /* 0x0000000500407c23 */ /* 0x040fe20008010040 */
[----:B------:R-:W-:Y:S01]  /*12f40*/  FFMA.FTZ R66, R0, UR5, R66 ;  /* 0x0000000500427c23 */ /* 0x000fe20008010042 */
[C---:B------:R-:W-:Y:S03]  /*12f50*/  IADD3 R0, R133.reuse, 0x79, RZ ;  /* 0x0000007985007810 */ /* 0x040fe60007ffe0ff */
[----:B------:R-:W-:Y:S02]  /*12f60*/  FMNMX.FTZ R135, R64, R135, !PT ;  /* 0x0000008740877209 */ /* 0x000fe40007810000 */
[----:B------:R-:W-:Y:S02]  /*12f70*/  FMNMX.FTZ R134, R66, R134, !PT ;  /* 0x0000008642867209 */ /* 0x000fe40007810000 */
[----:B------:R-:W-:Y:S05]  /*12f80*/  I2FP.F32.S32 R0, R0 ;  /* 0x0000000000007245 */ /* 0x000fea0000201400 */
        /* <DEDUP_REMOVED lines=9> */
[----:B------:R-:W-:Y:S02]  /*13020*/  IADD3 R0, R133, 0x88, RZ ;  /* 0x0000008885007810 */ /* 0x000fe40007ffe0ff */
[----:B------:R-:W-:Y:S02]  /*13030*/  I2FP.F32.S32 R2, R2 ;  /* 0x0000000200027245 */ /* 0x000fe40000201400 */
[----:B------:R-:W-:Y:S02]  /*13040*/  I2FP.F32.S32 R0, R0 ;  /* 0x0000000000007245 */ /* 0x000fe40000201400 */
[----:B------:R-:W-:Y:S02]  /*13050*/  FMNMX.FTZ R135, R65, R135, !PT ;  /* 0x0000008741877209 */ /* 0x000fe40007810000 */
[----:B------:R-:W-:Y:S01]  /*13060*/  FMNMX.FTZ R134, R67, R134, !PT ;  /* 0x0000008643867209 */ /* 0x000fe20007810000 */
[C---:B------:R-:W-:Y:S01]  /*13070*/  FFMA.FTZ R72, R0.reuse, UR5, R72 ;  /* 0x0000000500487c23 */ /* 0x040fe20008010048 */
        /* <DEDUP_REMOVED lines=11> */
[C---:B------:R-:W-:Y:S02]  /*13130*/  IADD3 R2, R133.reuse, 0x98, RZ ;  /* 0x0000009885027810 */ /* 0x040fe40007ffe0ff */
[----:B------:R-:W-:Y:S02]  /*13140*/  I2FP.F32.S32 R0, R132 ;  /* 0x0000008400007245 */ /* 0x000fe40000201400 */
[C---:B------:R-:W-:Y:S02]  /*13150*/  IADD3 R132, R133.reuse, 0x99, RZ ;  /* 0x0000009985847810 */ /* 0x040fe40007ffe0ff */
[----:B------:R-:W-:Y:S01]  /*13160*/  I2FP.F32.S32 R2, R2 ;  /* 0x0000000200027245 */ /* 0x000fe20000201400 */
        /* <DEDUP_REMOVED lines=8> */
[----:B------:R-:W-:Y:S01]  /*131f0*/  I2FP.F32.S32 R0, R132 ;  /* 0x0000008400007245 */ /* 0x000fe20000201400 */
[C---:B------:R-:W-:Y:S01]  /*13200*/  FFMA.FTZ R80, R2.reuse, UR5, R80 ;  /* 0x0000000502507c23 */ /* 0x040fe20008010050 */
[----:B------:R-:W-:Y:S01]  /*13210*/  FFMA.FTZ R82, R2, UR5, R82 ;  /* 0x0000000502527c23 */ /* 0x000fe20008010052 */
[C---:B------:R-:W-:Y:S02]  /*13220*/  IADD3 R2, R133.reuse, 0xa1, RZ ;  /* 0x000000a185027810 */ /* 0x040fe40007ffe0ff */
[C---:B------:R-:W-:Y:S01]  /*13230*/  FFMA.FTZ R81, R0.reuse, UR5, R81 ;  /* 0x0000000500517c23 */ /* 0x040fe20008010051 */
[----:B------:R-:W-:Y:S01]  /*13240*/  FFMA.FTZ R83, R0, UR5, R83 ;  /* 0x0000000500537c23 */ /* 0x000fe20008010053 */
[C---:B------:R-:W-:Y:S02]  /*13250*/  IADD3 R0, R133.reuse, 0xa0, RZ ;  /* 0x000000a085007810 */ /* 0x040fe40007ffe0ff */
[----:B------:R-:W-:Y:S02]  /*13260*/  IADD3 R132, R133, 0xa8, RZ ;  /* 0x000000a885847810 */ /* 0x000fe40007ffe0ff */
[----:B------:R-:W-:Y:S02]  /*13270*/  I2FP.F32.S32 R0, R0 ;  /* 0x0000000000007245 */ /* 0x000fe40000201400 */
[----:B------:R-:W-:Y:S02]  /*13280*/  I2FP.F32.S32 R2, R2 ;  /* 0x0000000200027245 */ /* 0x000fe40000201400 */
[----:B------:R-:W-:Y:S01]  /*13290*/  FMNMX.FTZ R135, R77, R135, !PT ;  /* 0x000000874d877209 */ /* 0x000fe20007810000 */
        /* <DEDUP_REMOVED lines=10> */
[----:B------:R-:W-:Y:S02]  /*13340*/  IADD3 R0, R133, 0xa9, RZ ;  /* 0x000000a985007810 */ /* 0x000fe40007ffe0ff */
[----:B------:R-:W-:Y:S02]  /*13350*/  FMNMX.FTZ R134, R79, R134, !PT ;  /* 0x000000864f867209 */ /* 0x000fe40007810000 */
        /* <DEDUP_REMOVED lines=8> */
[----:B------:R-:W-:Y:S02]  /*133e0*/  I2FP.F32.S32 R0, R132 ;  /* 0x0000008400007245 */ /* 0x000fe40000201400 */
[----:B------:R-:W-:Y:S02]  /*133f0*/  FMNMX.FTZ R134, R86, R134, !PT ;  /* 0x0000008656867209 */ /* 0x000fe40007810000 */
[----:B------:R-:W-:Y:S01]  /*13400*/  IADD3 R2, R133, 0xb9, RZ ;  /* 0x000000b985027810 */ /* 0x000fe20007ffe0ff */
[C---:B------:R-:W-:Y:S01]  /*13410*/  FFMA.FTZ R93, R0.reuse, UR5, R93 ;  /* 0x00000005005d7c23 */ /* 0x040fe2000801005d */
[----:B------:R-:W-:Y:S01]  /*13420*/  FFMA.FTZ R95, R0, UR5, R95 ;  /* 0x00000005005f7c23 */ /* 0x000fe2000801005f */
[----:B------:R-:W-:Y:S02]  /*13430*/  FMNMX.FTZ R134, R87, R134, !PT ;  /* 0x0000008657867209 */ /* 0x000fe40007810000 */
[----:B------:R-:W-:Y:S02]  /*13440*/  I2FP.F32.S32 R2, R2 ;  /* 0x0000000200027245 */ /* 0x000fe40000201400 */
[C---:B------:R-:W-:Y:S02]  /*13450*/  IADD3 R0, R133.reuse, 0xb8, RZ ;  /* 0x000000b885007810 */ /* 0x040fe40007ffe0ff */
[----:B------:R-:W-:Y:S02]  /*13460*/  IADD3 R132, R133, 0xc0, RZ ;  /* 0x000000c085847810 */ /* 0x000fe40007ffe0ff */
[----:B------:R-:W-:Y:S02]  /*13470*/  I2FP.F32.S32 R0, R0 ;  /* 0x0000000000007245 */ /* 0x000fe40000201400 */
[----:B------:R-:W-:Y:S02]  /*13480*/  FMNMX.FTZ R135, R81, R135, !PT ;  /* 0x0000008751877209 */ /* 0x000fe40007810000 */
[----:B------:R-:W-:Y:S01]  /*13490*/  FMNMX.FTZ R134, R90, R134, !PT ;  /* 0x000000865a867209 */ /* 0x000fe20007810000 */
[C---:B------:R-:W-:Y:S01]  /*134a0*/  FFMA.FTZ R96, R0.reuse, UR5, R96 ;  /* 0x0000000500607c23 */ /* 0x040fe20008010060 */
[----:B------:R-:W-:Y:S01]  /*134b0*/  FFMA.FTZ R98, R0, UR5, R98 ;  /* 0x0000000500627c23 */ /* 0x000fe20008010062 */
[----:B------:R-:W-:Y:S01]  /*134c0*/  I2FP.F32.S32 R0, R132 ;  /* 0x0000008400007245 */ /* 0x000fe20000201400 */
[C---:B------:R-:W-:Y:S01]  /*134d0*/  FFMA.FTZ R97, R2.reuse, UR5, R97 ;  /* 0x0000000502617c23 */ /* 0x040fe20008010061 */
[----:B------:R-:W-:Y:S01]  /*134e0*/  FFMA.FTZ R99, R2, UR5, R99 ;  /* 0x0000000502637c23 */ /* 0x000fe20008010063 */
[----:B------:R-:W-:Y:S02]  /*134f0*/  FMNMX.FTZ R135, R84, R135, !PT ;  /* 0x0000008754877209 */ /* 0x000fe40007810000 */
[C---:B------:R-:W-:Y:S01]  /*13500*/  FFMA.FTZ R100, R0.reuse, UR5, R100 ;  /* 0x0000000500647c23 */ /* 0x040fe20008010064 */
[----:B------:R-:W-:Y:S01]  /*13510*/  FFMA.FTZ R102, R0, UR5, R102 ;  /* 0x0000000500667c23 */ /* 0x000fe20008010066 */
[----:B------:R-:W-:Y:S02]  /*13520*/  FMNMX.FTZ R135, R85, R135, !PT ;  /* 0x0000008755877209 */ /* 0x000fe40007810000 */
[----:B------:R-:W-:Y:S02]  /*13530*/  IADD3 R0, R133, 0xc1, RZ ;  /* 0x000000c185007810 */ /* 0x000fe40007ffe0ff */
[----:B------:R-:W-:Y:S02]  /*13540*/  FMNMX.FTZ R135, R88, R135, !PT ;  /* 0x0000008758877209 */ /* 0x000fe40007810000 */
[----:B------:R-:W-:Y:S02]  /*13550*/  I2FP.F32.S32 R0, R0 ;  /* 0x0000000000007245 */ /* 0x000fe40000201400 */
[----:B------:R-:W-:Y:S02]  /*13560*/  FMNMX.FTZ R135, R89, R135, !PT ;  /* 0x0000008759877209 */ /* 0x000fe40007810000 */
[C---:B------:R-:W-:Y:S01]  /*13570*/  IADD3 R2, R133.reuse, 0xc8, RZ ;  /* 0x000000c885027810 */ /* 0x040fe20007ffe0ff */
[C---:B------:R-:W-:Y:S01]  /*13580*/  FFMA.FTZ R101, R0.reuse, UR5, R101 ;  /* 0x0000000500657c23 */ /* 0x040fe20008010065 */
[----:B------:R-:W-:Y:S01]  /*13590*/  FFMA.FTZ R103, R0, UR5, R103 ;  /* 0x0000000500677c23 */ /* 0x000fe20008010067 */
[----:B------:R-:W-:Y:S02]  /*135a0*/  FMNMX.FTZ R135, R92, R135, !PT ;  /* 0x000000875c877209 */ /* 0x000fe40007810000 */
[----:B------:R-:W-:Y:S02]  /*135b0*/  IADD3 R132, R133, 0xc9, RZ ;  /* 0x000000c985847810 */ /* 0x000fe40007ffe0ff */
[----:B------:R-:W-:Y:S02]  /*135c0*/  FMNMX.FTZ R135, R93, R135, !PT ;  /* 0x000000875d877209 */ /* 0x000fe40007810000 */
[----:B------:R-:W-:Y:S02]  /*135d0*/  I2FP.F32.S32 R2, R2 ;  /* 0x0000000200027245 */ /* 0x000fe40000201400 */
[----:B------:R-:W-:Y:S02]  /*135e0*/  FMNMX.FTZ R135, R96, R135, !PT ;  /* 0x0000008760877209 */ /* 0x000fe40007810000 */
[----:B------:R-:W-:Y:S01]  /*135f0*/  I2FP.F32.S32 R0, R132 ;  /* 0x0000008400007245 */ /* 0x000fe20000201400 */
[C---:B------:R-:W-:Y:S01]  /*13600*/  FFMA.FTZ R104, R2.reuse, UR5, R104 ;  /* 0x0000000502687c23 */ /* 0x040fe20008010068 */
[----:B------:R-:W-:Y:S01]  /*13610*/  FMNMX.FTZ R135, R97, R135, !PT ;  /* 0x0000008761877209 */ /* 0x000fe20007810000 */
[----:B------:R-:W-:Y:S01]  /*13620*/  FFMA.FTZ R106, R2, UR5, R106 ;  /* 0x00000005026a7c23 */ /* 0x000fe2000801006a */
[C---:B------:R-:W-:Y:S01]  /*13630*/  IADD3 R2, R133.reuse, 0xd1, RZ ;  /* 0x000000d185027810 */ /* 0x040fe20007ffe0ff */
[C---:B------:R-:W-:Y:S01]  /*13640*/  FFMA.FTZ R105, R0.reuse, UR5, R105 ;  /* 0x0000000500697c23 */ /* 0x040fe20008010069 */
[----:B------:R-:W-:Y:S01]  /*13650*/  FFMA.FTZ R107, R0, UR5, R107 ;  /* 0x00000005006b7c23 */ /* 0x000fe2000801006b */
[C---:B------:R-:W-:Y:S02]  /*13660*/  IADD3 R0, R133.reuse, 0xd0, RZ ;  /* 0x000000d085007810 */ /* 0x040fe40007ffe0ff */
[C---:B------:R-:W-:Y:S02]  /*13670*/  IADD3 R132, R133.reuse, 0xd8, RZ ;  /* 0x000000d885847810 */ /* 0x040fe40007ffe0ff */
        /* <DEDUP_REMOVED lines=8> */
[----:B------:R-:W-:Y:S02]  /*13700*/  IADD3 R2, R133, 0xe0, RZ ;  /* 0x000000e085027810 */ /* 0x000fe40007ffe0ff */
[----:B------:R-:W-:Y:S01]  /*13710*/  FMNMX.FTZ R135, R101, R135, !PT ;  /* 0x0000008765877209 */ /* 0x000fe20007810000 */
[C---:B------:R-:W-:Y:S01]  /*13720*/  FFMA.FTZ R112, R0.reuse, UR5, R112 ;  /* 0x0000000500707c23 */ /* 0x040fe20008010070 */
[----:B------:R-:W-:Y:S01]  /*13730*/  FFMA.FTZ R114, R0, UR5, R114 ;  /* 0x0000000500727c23 */ /* 0x000fe20008010072 */
[C---:B------:R-:W-:Y:S02]  /*13740*/  IADD3 R0, R133.reuse, 0xd9, RZ ;  /* 0x000000d985007810 */ /* 0x040fe40007ffe0ff */
[----:B------:R-:W-:Y:S02]  /*13750*/  IADD3 R132, R133, 0xe1, RZ ;  /* 0x000000e185847810 */ /* 0x000fe40007ffe0ff */
[----:B------:R-:W-:Y:S02]  /*13760*/  I2FP.F32.S32 R0, R0 ;  /* 0x0000000000007245 */ /* 0x000fe40000201400 */
[----:B------:R-:W-:Y:S02]  /*13770*/  FMNMX.FTZ R135, R104, R135, !PT ;  /* 0x0000008768877209 */ /* 0x000fe40007810000 */
[----:B------:R-:W-:Y:S01]  /*13780*/  FMNMX.FTZ R134, R91, R134, !PT ;  /* 0x000000865b867209 */ /* 0x000fe20007810000 */
[C---:B------:R-:W-:Y:S01]  /*13790*/  FFMA.FTZ R113, R0.reuse, UR5, R113 ;  /* 0x0000000500717c23 */ /* 0x040fe20008010071 */
[----:B------:R-:W-:Y:S01]  /*137a0*/  FFMA.FTZ R115, R0, UR5, R115 ;  /* 0x0000000500737c23 */ /* 0x000fe20008010073 */
[----:B------:R-:W-:Y:S02]  /*137b0*/  FMNMX.FTZ R135, R105, R135, !PT ;  /* 0x0000008769877209 */ /* 0x000fe40007810000 */
[----:B------:R-:W-:Y:S02]  /*137c0*/  FMNMX.FTZ R134, R94, R134, !PT ;  /* 0x000000865e867209 */ /* 0x000fe40007810000 */
[----:B------:R-:W-:Y:S02]  /*137d0*/  FMNMX.FTZ R135, R108, R135, !PT ;  /* 0x000000876c877209 */ /* 0x000fe40007810000 */
[----:B------:R-:W-:Y:S02]  /*137e0*/  FMNMX.FTZ R134, R95, R134, !PT ;  /* 0x000000865f867209 */ /* 0x000fe40007810000 */
        /* <DEDUP_REMOVED lines=17> */
[----:B------:R-:W-:Y:S01]  /*13900*/  I2FP.F32.S32 R0, R132 ;  /* 0x0000008400007245 */ /* 0x000fe20000201400 */
[C---:B------:R-:W-:Y:S01]  /*13910*/  FFMA.FTZ R121, R2.reuse, UR5, R121 ;  /* 0x0000000502797c23 */ /* 0x040fe20008010079 */
[----:B------:R-:W-:Y:S01]  /*13920*/  FFMA.FTZ R123, R2, UR5, R123 ;  /* 0x00000005027b7c23 */ /* 0x000fe2000801007b */
[C---:B------:R-:W-:Y:S02]  /*13930*/  IADD3 R2, R133.reuse, 0xf8, RZ ;  /* 0x000000f885027810 */ /* 0x040fe40007ffe0ff */
[----:B------:R-:W-:Y:S01]  /*13940*/  FMNMX.FTZ R132, R116, R135, !PT ;  /* 0x0000008774847209 */ /* 0x000fe20007810000 */
[C---:B------:R-:W-:Y:S01]  /*13950*/  FFMA.FTZ R124, R0.reuse, UR5, R124 ;  /* 0x00000005007c7c23 */ /* 0x040fe2000801007c */
[----:B------:R-:W-:Y:S01]  /*13960*/  FFMA.FTZ R126, R0, UR5, R126 ;  /* 0x00000005007e7c23 */ /* 0x000fe2000801007e */
[----:B------:R-:W-:Y:S02]  /*13970*/  IADD3 R0, R133, 0xf1, RZ ;  /* 0x000000f185007810 */ /* 0x000fe40007ffe0ff */
[----:B------:R-:W-:Y:S02]  /*13980*/  FMNMX.FTZ R132, R117, R132, !PT ;  /* 0x0000008475847209 */ /* 0x000fe40007810000 */
[----:B------:R-:W-:Y:S02]  /*13990*/  I2FP.F32.S32 R2, R2 ;  /* 0x0000000200027245 */ /* 0x000fe40000201400 */
[----:B------:R-:W-:Y:S02]  /*139a0*/  I2FP.F32.S32 R0, R0 ;  /* 0x0000000000007245 */ /* 0x000fe40000201400 */
[----:B------:R-:W-:Y:S03]  /*139b0*/  FMNMX.FTZ R134, R99, R134, !PT ;  /* 0x0000008663867209 */ /* 0x000fe60007810000 */
[C---:B------:R-:W-:Y:S01]  /*139c0*/  FFMA.FTZ R125, R0.reuse, UR5, R125 ;  /* 0x00000005007d7c23 */ /* 0x040fe2000801007d */
[----:B------:R-:W-:Y:S01]  /*139d0*/  FFMA.FTZ R127, R0, UR5, R127 ;  /* 0x00000005007f7c23 */ /* 0x000fe2000801007f */
[C---:B------:R-:W-:Y:S01]  /*139e0*/  FFMA.FTZ R128, R2.reuse, UR5, R128 ;  /* 0x0000000502807c23 */ /* 0x040fe20008010080 */
[----:B------:R-:W-:Y:S01]  /*139f0*/  FFMA.FTZ R130, R2, UR5, R130 ;  /* 0x0000000502827c23 */ /* 0x000fe20008010082 */
[----:B------:R-:W-:Y:S04]  /*13a00*/  FMNMX.FTZ R134, R102, R134, !PT ;  /* 0x0000008666867209 */ /* 0x000fe80007810000 */
[----:B------:R-:W-:Y:S04]  /*13a10*/  FMNMX.FTZ R134, R103, R134, !PT ;  /* 0x0000008667867209 */ /* 0x000fe80007810000 */
[----:B------:R-:W-:Y:S04]  /*13a20*/  FMNMX.FTZ R134, R106, R134, !PT ;  /* 0x000000866a867209 */ /* 0x000fe80007810000 */
[----:B------:R-:W-:Y:S04]  /*13a30*/  FMNMX.FTZ R134, R107, R134, !PT ;  /* 0x000000866b867209 */ /* 0x000fe80007810000 */
[----:B------:R-:W-:Y:S04]  /*13a40*/  FMNMX.FTZ R134, R110, R134, !PT ;  /* 0x000000866e867209 */ /* 0x000fe80007810000 */
[----:B------:R-:W-:Y:S04]  /*13a50*/  FMNMX.FTZ R134, R111, R134, !PT ;  /* 0x000000866f867209 */ /* 0x000fe80007810000 */
[----:B------:R-:W-:Y:S04]  /*13a60*/  FMNMX.FTZ R134, R114, R134, !PT ;  /* 0x0000008672867209 */ /* 0x000fe80007810000 */
[----:B------:R-:W-:Y:S04]  /*13a70*/  FMNMX.FTZ R134, R115, R134, !PT ;  /* 0x0000008673867209 */ /* 0x000fe80007810000 */
[----:B------:R-:W-:Y:S02]  /*13a80*/  FMNMX.FTZ R135, R118, R134, !PT ;  /* 0x0000008676877209 */ /* 0x000fe40007810000 */
[----:B------:R-:W-:Y:S02]  /*13a90*/  FMNMX.FTZ R134, R120, R132, !PT ;  /* 0x0000008478867209 */ /* 0x000fe40007810000 */
[----:B------:R-:W-:Y:S02]  /*13aa0*/  FMNMX.FTZ R135, R119, R135, !PT ;  /* 0x0000008777877209 */ /* 0x000fe40007810000 */
[----:B------:R-:W-:Y:S02]  /*13ab0*/  IADD3 R132, R133, 0xf9, RZ ;  /* 0x000000f985847810 */ /* 0x000fe40007ffe0ff */
[----:B------:R-:W-:Y:S02]  /*13ac0*/  FMNMX.FTZ R133, R122, R135, !PT ;  /* 0x000000877a857209 */ /* 0x000fe40007810000 */
        /* <DEDUP_REMOVED lines=14> */
[----:B------:R-:W1:Y:S02]  /*13bb0*/  SHFL.BFLY PT, R2, R0, 0x2, 0x1f ;  /* 0x0c401f0000027f89 */ /* 0x000e6400000e0000 */
[----:B-1----:R-:W-:Y:S02]  /*13bc0*/  FMNMX.FTZ R2, R0, R2, !PT ;  /* 0x0000000200027209 */ /* 0x002fe40007810000 */
[----:B------:R-:W-:Y:S04]  /*13bd0*/  FMNMX.FTZ R133, R133, R132, !PT ;  /* 0x0000008485857209 */ /* 0x000fe80007810000 */
[----:B------:R-:W-:Y:S08]  /*13be0*/  SHFL.BFLY PT, R0, R2, 0x1, 0x1f ;  /* 0x0c201f0002007f89 */ /* 0x000ff000000e0000 */
[----:B------:R-:W1:Y:S02]  /*13bf0*/  SHFL.BFLY PT, R134, R133, 0x1, 0x1f ;  /* 0x0c201f0085867f89 */ /* 0x000e6400000e0000 */
[----:B-1----:R-:W-:Y:S02]  /*13c00*/  FMNMX.FTZ R134, R133, R134, !PT ;  /* 0x0000008685867209 */ /* 0x002fe40007810000 */
[----:B------:R-:W-:Y:S02]  /*13c10*/  FMNMX.FTZ R133, R2, R0, !PT ;  /* 0x0000000002857209 */ /* 0x000fe40007810000 */
[C---:B------:R-:W-:Y:S01]  /*13c20*/  FSETP.NEU.FTZ.AND P0, PT, R134.reuse, -INF , PT ;  /* 0xff8000008600780b */ /* 0x040fe20003f1d000 */
[C---:B------:R-:W-:Y:S01]  /*13c30*/  FMUL.FTZ R0, R134.reuse, UR4 ;  /* 0x0000000486007c20 */ /* 0x040fe20008410000 */
[----:B------:R-:W-:Y:S01]  /*13c40*/  FADD.FTZ R132, -R134, R203 ;  /* 0x000000cb86847221 */ /* 0x000fe20000010100 */
[----:B------:R-:W-:Y:S01]  /*13c50*/  FADD.FTZ R2, -R133, R202 ;  /* 0x000000ca85027221 */ /* 0x000fe20000010100 */
[----:B------:R-:W-:Y:S02]  /*13c60*/  MOV R203, R134 ;  /* 0x0000008600cb7202 */ /* 0x000fe40000000f00 */
[----:B------:R-:W-:Y:S01]  /*13c70*/  FMUL.FTZ R132, R132, UR4 ;  /* 0x0000000484847c20 */ /* 0x000fe20008410000 */
[----:B------:R-:W-:Y:S01]  /*13c80*/  FMUL.FTZ R2, R2, UR4 ;  /* 0x0000000402027c20 */ /* 0x000fe20008410000 */
[----:B------:R-:W-:Y:S02]  /*13c90*/  MOV R202, R133 ;  /* 0x0000008500ca7202 */ /* 0x000fe40000000f00 */
[----:B------:R1:W2:Y:S10]  /*13ca0*/  MUFU.EX2 R135, R132 ;  /* 0x0000008400877308 */ /* 0x0002b40000000800 */
[----:B------:R-:W3:Y:S01]  /*13cb0*/  MUFU.EX2 R136, R2 ;  /* 0x0000000200887308 */ /* 0x000ee20000000800 */
[----:B-1----:R-:W-:Y:S01]  /*13cc0*/  FSEL R132, R0, RZ, P0 ;  /* 0x000000ff00847208 */ /* 0x002fe20000000000 */
[C---:B--2---:R-:W-:Y:S01]  /*13cd0*/  FMUL.FTZ R216, R135.reuse, R216 ;  /* 0x000000d887d87220 */ /* 0x044fe20000410000 */
[C---:B------:R-:W-:Y:S01]  /*13ce0*/  FMUL.FTZ R217, R135.reuse, R217 ;  /* 0x000000d987d97220 */ /* 0x040fe20000410000 */
[C---:B------:R-:W-:Y:S01]  /*13cf0*/  FMUL.FTZ R212, R135.reuse, R212 ;  /* 0x000000d487d47220 */ /* 0x040fe20000410000 */
[----:B------:R-:W-:Y:S01]  /*13d00*/  FMUL.FTZ R213, R135, R213 ;  /* 0x000000d587d57220 */ /* 0x000fe20000410000 */
        /* <DEDUP_REMOVED lines=10> */
[C---:B---3--:R-:W-:Y:S01]  /*13db0*/  FMUL.FTZ R218, R136.reuse, R218 ;  /* 0x000000da88da7220 */ /* 0x048fe20000410000 */
[C---:B------:R-:W-:Y:S01]  /*13dc0*/  FMUL.FTZ R219, R136.reuse, R219 ;  /* 0x000000db88db7220 */ /* 0x040fe20000410000 */
[C---:B------:R-:W-:Y:S01]  /*13dd0*/  FMUL.FTZ R214, R136.reuse, R214 ;  /* 0x000000d688d67220 */ /* 0x040fe20000410000 */
[C---:B------:R-:W-:Y:S03]  /*13de0*/  FMUL.FTZ R215, R136.reuse, R215 ;  /* 0x000000d788d77220 */ /* 0x040fe60000410000 */
[----:B------:R-:W-:Y:S01]  /*13df0*/  MUFU.EX2 R148, R148 ;  /* 0x0000009400947308 */ /* 0x000fe20000000800 */
[C---:B------:R-:W-:Y:S01]  /*13e00*/  FMUL.FTZ R208, R135.reuse, R208 ;  /* 0x000000d087d07220 */ /* 0x040fe20000410000 */
[C---:B------:R-:W-:Y:S01]  /*13e10*/  FMUL.FTZ R209, R135.reuse, R209 ;  /* 0x000000d187d17220 */ /* 0x040fe20000410000 */
[C---:B------:R-:W-:Y:S01]  /*13e20*/  FMUL.FTZ R210, R136.reuse, R210 ;  /* 0x000000d288d27220 */ /* 0x040fe20000410000 */
[C---:B------:R-:W-:Y:S01]  /*13e30*/  FMUL.FTZ R211, R136.reuse, R211 ;  /* 0x000000d388d37220 */ /* 0x040fe20000410000 */
[C---:B------:R-:W-:Y:S01]  /*13e40*/  FMUL.FTZ R204, R135.reuse, R204 ;  /* 0x000000cc87cc7220 */ /* 0x040fe20000410000 */
[----:B------:R-:W-:Y:S01]  /*13e50*/  FMUL.FTZ R205, R135, R205 ;  /* 0x000000cd87cd7220 */ /* 0x000fe20000410000 */
[C---:B------:R-:W-:Y:S03]  /*13e60*/  FMUL.FTZ R206, R136.reuse, R206 ;  /* 0x000000ce88ce7220 */ /* 0x040fe60000410000 */
[----:B------:R-:W1:Y:S01]  /*13e70*/  MUFU.EX2 R5, R5 ;  /* 0x0000000500057308 */ /* 0x000e620000000800 */
[----:B------:R-:W-:Y:S01]  /*13e80*/  FMUL.FTZ R207, R136, R207 ;  /* 0x000000cf88cf7220 */ /* 0x000fe20000410000 */
[C---:B------:R-:W-:Y:S01]  /*13e90*/  FMUL.FTZ R2, R133.reuse, UR4 ;  /* 0x0000000485027c20 */ /* 0x040fe20008410000 */
[----:B------:R-:W-:Y:S01]  /*13ea0*/  FSETP.NEU.FTZ.AND P0, PT, R133, -INF , PT ;  /* 0xff8000008500780b */ /* 0x000fe20003f1d000 */
[--C-:B------:R-:W-:Y:S01]  /*13eb0*/  FFMA.FTZ R0, R4, UR4, -R132.reuse ;  /* 0x0000000404007c23 */ /* 0x100fe20008010884 */
[--C-:B------:R-:W-:Y:S01]  /*13ec0*/  FFMA.FTZ R142, R20, UR4, -R132.reuse ;  /* 0x00000004148e7c23 */ /* 0x100fe20008010884 */
[--C-:B------:R-:W-:Y:S01]  /*13ed0*/  FFMA.FTZ R143, R21, UR4, -R132.reuse ;  /* 0x00000004158f7c23 */ /* 0x100fe20008010884 */
[----:B------:R-:W-:Y:S03]  /*13ee0*/  FSEL R4, R2, RZ, P0 ;  /* 0x000000ff02047208 */ /* 0x000fe60000000000 */
[----:B------:R-:W-:Y:S01]  /*13ef0*/  MUFU.EX2 R138, R138 ;  /* 0x0000008a008a7308 */ /* 0x000fe20000000800 */
[--C-:B------:R-:W-:Y:S01]  /*13f00*/  FFMA.FTZ R146, R28, UR4, -R132.reuse ;  /* 0x000000041c927c23 */ /* 0x100fe20008010884 */
[--C-:B------:R-:W-:Y:S01]  /*13f10*/  FFMA.FTZ R147, R29, UR4, -R132.reuse ;  /* 0x000000041d937c23 */ /* 0x100fe20008010884 */
[----:B------:R-:W-:Y:S01]  /*13f20*/  FFMA.FTZ R68, R68, UR4, -R132 ;  /* 0x0000000444447c23 */ /* 0x000fe20008010884 */
[--C-:B------:R-:W-:Y:S01]  /*13f30*/  FFMA.FTZ R158, R10, UR4, -R4.reuse ;  /* 0x000000040a9e7c23 */ /* 0x100fe20008010804 */
[--C-:B------:R-:W-:Y:S01]  /*13f40*/  FFMA.FTZ R157, R11, UR4, -R4.reuse ;  /* 0x000000040b9d7c23 */ /* 0x100fe20008010804 */
[--C-:B------:R-:W-:Y:S01]  /*13f50*/  FFMA.FTZ R154, R18, UR4, -R4.reuse ;  /* 0x00000004129a7c23 */ /* 0x100fe20008010804 */
[----:B------:R-:W2:Y:S03]  /*13f60*/  LDSM.16.MT88.4 R8, [R221+0x5000] ;  /* 0x00500000dd08783b */ /* 0x000ea60000004200 */
[----:B------:R-:W3:Y:S01]  /*13f70*/  MUFU.EX2 R0, R0 ;  /* 0x0000000000007308 */ /* 0x000ee20000000800 */
[--C-:B------:R-:W-:Y:S01]  /*13f80*/  FFMA.FTZ R153, R19, UR4, -R4.reuse ;  /* 0x0000000413997c23 */ /* 0x100fe20008010804 */
[--C-:B------:R-:W-:Y:S01]  /*13f90*/  FFMA.FTZ R155, R14, UR4, -R4.reuse ;  /* 0x000000040e9b7c23 */ /* 0x100fe20008010804 */
[--C-:B------:R-:W-:Y:S01]  /*13fa0*/  FFMA.FTZ R156, R15, UR4, -R4.reuse ;  /* 0x000000040f9c7c23 */ /* 0x100fe20008010804 */
[--C-:B------:R-:W-:Y:S01]  /*13fb0*/  FFMA.FTZ R150, R26, UR4, -R4.reuse ;  /* 0x000000041a967c23 */ /* 0x100fe20008010804 */
[--C-:B------:R-:W-:Y:S01]  /*13fc0*/  FFMA.FTZ R149, R27, UR4, -R4.reuse ;  /* 0x000000041b957c23 */ /* 0x100fe20008010804 */
[--C-:B------:R-:W-:Y:S01]  /*13fd0*/  FFMA.FTZ R152, R22, UR4, -R4.reuse ;  /* 0x0000000416987c23 */ /* 0x100fe20008010804 */
[----:B------:R-:W4:Y:S03]  /*13fe0*/  LDSM.16.MT88.4 R16, [R226+0x5000] ;  /* 0x00500000e210783b */ /* 0x000f260000004200 */
[----:B------:R-:W-:Y:S01]  /*13ff0*/  MUFU.EX2 R158, R158 ;  /* 0x0000009e009e7308 */ /* 0x000fe20000000800 */
[----:B-1----:R-:W-:Y:S01]  /*14000*/  F2FP.BF16.F32.PACK_AB R22, R137, R5 ;  /* 0x000000058916723e */ /* 0x002fe200000010ff */
[--C-:B------:R-:W-:Y:S01]  /*14010*/  FFMA.FTZ R151, R23, UR4, -R4.reuse ;  /* 0x0000000417977c23 */ /* 0x100fe20008010804 */
[----:B------:R-:W-:Y:S01]  /*14020*/  FFMA.FTZ R31, R31, UR4, -R4 ;  /* 0x000000041f1f7c23 */ /* 0x000fe20008010804 */
[--C-:B------:R-:W-:Y:S01]  /*14030*/  FFMA.FTZ R69, R69, UR4, -R132.reuse ;  /* 0x0000000445457c23 */ /* 0x100fe20008010884 */
[--C-:B------:R-:W-:Y:S01]  /*14040*/  FFMA.FTZ R72, R72, UR4, -R132.reuse ;  /* 0x0000000448487c23 */ /* 0x100fe20008010884 */
[----:B------:R-:W-:Y:S01]  /*14050*/  FFMA.FTZ R73, R73, UR4, -R132 ;  /* 0x0000000449497c23 */ /* 0x000fe20008010884 */
[----:B------:R-:W1:Y:S03]  /*14060*/  LDSM.16.MT88.4 R12, [R221+0x5400] ;  /* 0x00540000dd0c783b */ /* 0x000e660000004200 */
[----:B------:R-:W5:Y:S01]  /*14070*/  MUFU.EX2 R157, R157 ;  /* 0x0000009d009d7308 */ /* 0x000f620000000800 */
[----:B---3--:R-:W-:Y:S01]  /*14080*/  F2FP.BF16.F32.PACK_AB R20, R148, R0 ;  /* 0x000000009414723e */ /* 0x008fe200000010ff */
[--C-:B------:R-:W-:Y:S01]  /*14090*/  FFMA.FTZ R70, R70, UR4, -R4.reuse ;  /* 0x0000000446467c23 */ /* 0x100fe20008010804 */
[--C-:B------:R-:W-:Y:S01]  /*140a0*/  FFMA.FTZ R71, R71, UR4, -R4.reuse ;  /* 0x0000000447477c23 */ /* 0x100fe20008010804 */
[--C-:B------:R-:W-:Y:S01]  /*140b0*/  FFMA.FTZ R74, R74, UR4, -R4.reuse ;  /* 0x000000044a4a7c23 */ /* 0x100fe20008010804 */
[--C-:B------:R-:W-:Y:S01]  /*140c0*/  FFMA.FTZ R75, R75, UR4, -R4.reuse ;  /* 0x000000044b4b7c23 */ /* 0x100fe20008010804 */
[----:B------:R-:W-:Y:S01]  /*140d0*/  FFMA.FTZ R83, R83, UR4, -R4 ;  /* 0x0000000453537c23 */ /* 0x000fe20008010804 */
[----:B------:R-:W3:Y:S03]  /*140e0*/  LDSM.16.MT88.4 R24, [R226+0x5400] ;  /* 0x00540000e218783b */ /* 0x000ee60000004200 */
        /* <DEDUP_REMOVED lines=9> */
[----:B-----5:R-:W-:Y:S01]  /*14180*/  F2FP.BF16.F32.PACK_AB R23, R157, R158 ;  /* 0x0000009e9d17723e */ /* 0x020fe200000010ff */
[----:B------:R-:W-:Y:S01]  /*14190*/  FFMA.FTZ R97, R97, UR4, -R132 ;  /* 0x0000000461617c23 */ /* 0x000fe20008010884 */
[----:B------:R-:W-:Y:S01]  /*141a0*/  FFMA.FTZ R95, R95, UR4, -R4 ;  /* 0x000000045f5f7c23 */ /* 0x000fe20008010804 */
[--C-:B------:R-:W-:Y:S01]  /*141b0*/  FFMA.FTZ R108, R108, UR4, -R132.reuse ;  /* 0x000000046c6c7c23 */ /* 0x100fe20008010884 */
[--C-:B------:R-:W-:Y:S01]  /*141c0*/  FFMA.FTZ R109, R109, UR4, -R132.reuse ;  /* 0x000000046d6d7c23 */ /* 0x100fe20008010884 */
[--C-:B------:R-:W-:Y:S01]  /*141d0*/  FFMA.FTZ R112, R112, UR4, -R132.reuse ;  /* 0x0000000470707c23 */ /* 0x100fe20008010884 */
[----:B------:R-:W-:Y:S03]  /*141e0*/  FFMA.FTZ R113, R113, UR4, -R132 ;  /* 0x0000000471717c23 */ /* 0x000fe60008010884 */
[----:B------:R-:W5:Y:S01]  /*141f0*/  MUFU.EX2 R141, R141 ;  /* 0x0000008d008d7308 */ /* 0x000f620000000800 */
[----:B--2---:R-:W-:Y:S01]  /*14200*/  F2FP.BF16.F32.PACK_AB R28, R139, R138 ;  /* 0x0000008a8b1c723e */ /* 0x004fe200000010ff */
[--C-:B------:R-:W-:Y:S01]  /*14210*/  FFMA.FTZ R2, R6, UR4, -R4.reuse ;  /* 0x0000000406027c23 */ /* 0x100fe20008010804 */
[--C-:B------:R-:W-:Y:S01]  /*14220*/  FFMA.FTZ R159, R7, UR4, -R4.reuse ;  /* 0x00000004079f7c23 */ /* 0x100fe20008010804 */
[--C-:B------:R-:W-:Y:S01]  /*14230*/  FFMA.FTZ R7, R30, UR4, -R4.reuse ;  /* 0x000000041e077c23 */ /* 0x100fe20008010804 */
[----:B------:R-:W-:Y:S01]  /*14240*/  FFMA.FTZ R6, R34, UR4, -R4 ;  /* 0x0000000422067c23 */ /* 0x000fe20008010804 */
[--C-:B------:R-:W-:Y:S01]  /*14250*/  FFMA.FTZ R32, R32, UR4, -R132.reuse ;  /* 0x0000000420207c23 */ /* 0x100fe20008010884 */
[----:B------:R-:W-:Y:S03]  /*14260*/  FFMA.FTZ R33, R33, UR4, -R132 ;  /* 0x0000000421217c23 */ /* 0x000fe60008010884 */
[----:B------:R-:W-:Y:S01]  /*14270*/  MUFU.EX2 R2, R2 ;  /* 0x0000000200027308 */ /* 0x000fe20000000800 */
[----:B------:R-:W-:Y:S01]  /*14280*/  FFMA.FTZ R35, R35, UR4, -R4 ;  /* 0x0000000423237c23 */ /* 0x000fe20008010804 */
[--C-:B------:R-:W-:Y:S01]  /*14290*/  FFMA.FTZ R36, R36, UR4, -R132.reuse ;  /* 0x0000000424247c23 */ /* 0x100fe20008010884 */
[--C-:B------:R-:W-:Y:S01]  /*142a0*/  FFMA.FTZ R37, R37, UR4, -R132.reuse ;  /* 0x0000000425257c23 */ /* 0x100fe20008010884 */
[--C-:B------:R-:W-:Y:S01]  /*142b0*/  FFMA.FTZ R40, R40, UR4, -R132.reuse ;  /* 0x0000000428287c23 */ /* 0x100fe20008010884 */
[----:B------:R-:W-:Y:S01]  /*142c0*/  FFMA.FTZ R41, R41, UR4, -R132 ;  /* 0x0000000429297c23 */ /* 0x000fe20008010884 */
[--C-:B------:R-:W-:Y:S01]  /*142d0*/  FFMA.FTZ R38, R38, UR4, -R4.reuse ;  /* 0x0000000426267c23 */ /* 0x100fe20008010804 */
[--C-:B------:R-:W-:Y:S03]  /*142e0*/  FFMA.FTZ R39, R39, UR4, -R4.reuse ;  /* 0x0000000427277c23 */ /* 0x100fe60008010804 */
[----:B------:R-:W2:Y:S01]  /*142f0*/  MUFU.EX2 R159, R159 ;  /* 0x0000009f009f7308 */ /* 0x000ea20000000800 */
[----:B-----5:R-:W-:Y:S01]  /*14300*/  F2FP.BF16.F32.PACK_AB R30, R141, R140 ;  /* 0x0000008c8d1e723e */ /* 0x020fe200000010ff */
[--C-:B------:R-:W-:Y:S01]  /*14310*/  FFMA.FTZ R42, R42, UR4, -R4.reuse ;  /* 0x000000042a2a7c23 */ /* 0x100fe20008010804 */
[----:B------:R-:W-:Y:S01]  /*14320*/  FFMA.FTZ R43, R43, UR4, -R4 ;  /* 0x000000042b2b7c23 */ /* 0x000fe20008010804 */
        /* <DEDUP_REMOVED lines=8> */
[----:B------:R-:W-:Y:S01]  /*143b0*/  FFMA.FTZ R51, R51, UR4, -R4 ;  /* 0x0000000433337c23 */ /* 0x000fe20008010804 */
[--C-:B------:R-:W-:Y:S01]  /*143c0*/  FFMA.FTZ R52, R52, UR4, -R132.reuse ;  /* 0x0000000434347c23 */ /* 0x100fe20008010884 */
[--C-:B------:R-:W-:Y:S01]  /*143d0*/  FFMA.FTZ R53, R53, UR4, -R132.reuse ;  /* 0x0000000435357c23 */ /* 0x100fe20008010884 */
[--C-:B------:R-:W-:Y:S03]  /*143e0*/  FFMA.FTZ R56, R56, UR4, -R132.reuse ;  /* 0x0000000438387c23 */ /* 0x100fe60008010884 */
[----:B------:R-:W5:Y:S01]  /*143f0*/  MUFU.EX2 R156, R156 ;  /* 0x0000009c009c7308 */ /* 0x000f620000000800 */
[----:B--2---:R-:W-:Y:S01]  /*14400*/  F2FP.BF16.F32.PACK_AB R21, R159, R2 ;  /* 0x000000029f15723e */ /* 0x004fe200000010ff */
[----:B------:R-:W-:Y:S01]  /*14410*/  FFMA.FTZ R57, R57, UR4, -R132 ;  /* 0x0000000439397c23 */ /* 0x000fe20008010884 */
[--C-:B------:R-:W-:Y:S01]  /*14420*/  FFMA.FTZ R54, R54, UR4, -R4.reuse ;  /* 0x0000000436367c23 */ /* 0x100fe20008010804 */
[--C-:B------:R-:W-:Y:S01]  /*14430*/  FFMA.FTZ R55, R55, UR4, -R4.reuse ;  /* 0x0000000437377c23 */ /* 0x100fe20008010804 */
[--C-:B------:R-:W-:Y:S01]  /*14440*/  FFMA.FTZ R58, R58, UR4, -R4.reuse ;  /* 0x000000043a3a7c23 */ /* 0x100fe20008010804 */
[----:B------:R-:W-:Y:S01]  /*14450*/  FFMA.FTZ R59, R59, UR4, -R4 ;  /* 0x000000043b3b7c23 */ /* 0x000fe20008010804 */
[--C-:B------:R-:W-:Y:S03]  /*14460*/  FFMA.FTZ R60, R60, UR4, -R132.reuse ;  /* 0x000000043c3c7c23 */ /* 0x100fe60008010884 */
[----:B------:R-:W-:Y:S01]  /*14470*/  MUFU.EX2 R154, R154 ;  /* 0x0000009a009a7308 */ /* 0x000fe20000000800 */
[C---:B------:R-:W-:Y:S01]  /*14480*/  HMMA.16816.F32.BF16 R216, R20.reuse, R8, R216 ;  /* 0x0000000814d8723c */ /* 0x040fe200000418d8 */
[----:B------:R-:W-:Y:S04]  /*14490*/  PLOP3.LUT P0, PT, PT, PT, UP0, 0x80, 0x0 ;  /* 0x000000000000781c */ /* 0x000fe80003f0f008 */
[--C-:B------:R-:W-:Y:S01]  /*144a0*/  FFMA.FTZ R61, R61, UR4, -R132.reuse ;  /* 0x000000043d3d7c23 */ /* 0x100fe20008010884 */
[C---:B------:R-:W-:Y:S03]  /*144b0*/  HMMA.16816.F32.BF16 R212, R20.reuse, R10, R212 ;  /* 0x0000000a14d4723c */ /* 0x040fe600000418d4 */
[----:B------:R-:W2:Y:S01]  /*144c0*/  MUFU.EX2 R153, R153 ;  /* 0x0000009900997308 */ /* 0x000ea20000000800 */
[----:B------:R-:W3:Y:S01]  /*144d0*/  LDSM.16.MT88.4 R8, [R221+0x5800] ;  /* 0x00580000dd08783b */ /* 0x000ee20000004200 */
[----:B-----5:R-:W-:Y:S01]  /*144e0*/  F2FP.BF16.F32.PACK_AB R29, R156, R155 ;  /* 0x0000009b9c1d723e */ /* 0x020fe200000010ff */
[C---:B----4-:R-:W-:Y:S07]  /*144f0*/  HMMA.16816.F32.BF16 R208, R20.reuse, R16, R208 ;  /* 0x0000001014d0723c */ /* 0x050fee00000418d0 */
[----:B------:R2:W-:Y:S01]  /*14500*/  MUFU.EX2 R34, R31 ;  /* 0x0000001f00227308 */ /* 0x0005e20000000800 */
[--C-:B------:R-:W-:Y:S01]  /*14510*/  FFMA.FTZ R64, R64, UR4, -R132.reuse ;  /* 0x0000000440407c23 */ /* 0x100fe20008010884 */
[----:B------:R-:W-:Y:S01]  /*14520*/  HMMA.16816.F32.BF16 R204, R20, R18, R204 ;  /* 0x0000001214cc723c */ /* 0x000fe200000418cc */
[----:B------:R-:W4:Y:S07]  /*14530*/  LDSM.16.MT88.4 R16, [R226+0x5800] ;  /* 0x00580000e210783b */ /* 0x000f2e0000004200 */
[----:B------:R-:W-:Y:S03]  /*14540*/  MUFU.EX2 R142, R142 ;  /* 0x0000008e008e7308 */ /* 0x000fe60000000800 */
[----:B------:R-:W-:Y:S01]  /*14550*/  FFMA.FTZ R65, R65, UR4, -R132 ;  /* 0x0000000441417c23 */ /* 0x000fe20008010884 */
[--C-:B------:R-:W-:Y:S01]  /*14560*/  FFMA.FTZ R62, R62, UR4, -R4.reuse ;  /* 0x000000043e3e7c23 */ /* 0x100fe20008010804 */
[--C-:B------:R-:W-:Y:S01]  /*14570*/  FFMA.FTZ R63, R63, UR4, -R4.reuse ;  /* 0x000000043f3f7c23 */ /* 0x100fe20008010804 */
[--C-:B------:R-:W-:Y:S01]  /*14580*/  FFMA.FTZ R66, R66, UR4, -R4.reuse ;  /* 0x0000000442427c23 */ /* 0x100fe20008010804 */
[----:B------:R-:W-:Y:S03]  /*14590*/  FFMA.FTZ R67, R67, UR4, -R4 ;  /* 0x0000000443437c23 */ /* 0x000fe60008010804 */
[----:B------:R-:W5:Y:S01]  /*145a0*/  MUFU.EX2 R143, R143 ;  /* 0x0000008f008f7308 */ /* 0x000f620000000800 */
[----:B--2---:R-:W-:Y:S01]  /*145b0*/  F2FP.BF16.F32.PACK_AB R31, R153, R154 ;  /* 0x0000009a991f723e */ /* 0x004fe200000010ff */
[----:B------:R-:W-:Y:S01]  /*145c0*/  FFMA.FTZ R0, R199, R135, R0 ;  /* 0x00000087c7007223 */ /* 0x000fe20000010000 */
[----:B------:R-:W-:Y:S01]  /*145d0*/  FFMA.FTZ R2, R200, R136, R2 ;  /* 0x00000088c8027223 */ /* 0x000fe20000010002 */
[--C-:B------:R-:W-:Y:S01]  /*145e0*/  FFMA.FTZ R76, R76, UR4, -R132.reuse ;  /* 0x000000044c4c7c23 */ /* 0x100fe20008010884 */
[----:B------:R-:W-:Y:S01]  /*145f0*/  FFMA.FTZ R77, R77, UR4, -R132 ;  /* 0x000000044d4d7c23 */ /* 0x000fe20008010884 */
[----:B------:R-:W-:Y:S01]  /*14600*/  FADD.FTZ R148, R148, R0 ;  /* 0x0000000094947221 */ /* 0x000fe20000010000 */
[----:B------:R-:W-:Y:S03]  /*14610*/  FADD.FTZ R2, R159, R2 ;  /* 0x000000029f027221 */ /* 0x000fe60000010000 */
[----:B------:R-:W-:Y:S01]  /*14620*/  MUFU.EX2 R144, R144 ;  /* 0x0000009000907308 */ /* 0x000fe20000000800 */
[C---:B-1----:R-:W-:Y:S05]  /*14630*/  HMMA.16816.F32.BF16 R216, R28.reuse, R12, R216 ;  /* 0x0000000c1cd8723c */ /* 0x042fea00000418d8 */
[----:B------:R-:W-:Y:S01]  /*14640*/  FADD.FTZ R158, R158, R2 ;  /* 0x000000029e9e7221 */ /* 0x000fe20000010000 */
[C---:B------:R-:W-:Y:S03]  /*14650*/  HMMA.16816.F32.BF16 R212, R28.reuse, R14, R212 ;  /* 0x0000000e1cd4723c */ /* 0x040fe600000418d4 */
[----:B------:R-:W1:Y:S01]  /*14660*/  MUFU.EX2 R145, R145 ;  /* 0x0000009100917308 */ /* 0x000e620000000800 */
[----:B------:R-:W2:Y:S01]  /*14670*/  LDSM.16.MT88.4 R12, [R221+0x5c00] ;  /* 0x005c0000dd0c783b */ /* 0x000ea20000004200 */
[----:B-----5:R-:W-:Y:S01]  /*14680*/  F2FP.BF16.F32.PACK_AB R20, R143, R142 ;  /* 0x0000008e8f14723e */ /* 0x020fe200000010ff */
[C---:B---3--:R-:W-:Y:S07]  /*14690*/  HMMA.16816.F32.BF16 R208, R28.reuse, R24, R208 ;  /* 0x000000181cd0723c */ /* 0x048fee00000418d0 */
[----:B------:R-:W-:Y:S01]  /*146a0*/  MUFU.EX2 R152, R152 ;  /* 0x0000009800987308 */ /* 0x000fe20000000800 */
[--C-:B------:R-:W-:Y:S01]  /*146b0*/  FFMA.FTZ R0, R82, UR4, -R4.reuse ;  /* 0x0000000452007c23 */ /* 0x100fe20008010804 */
[----:B------:R-:W-:Y:S01]  /*146c0*/  HMMA.16816.F32.BF16 R204, R28, R26, R204 ;  /* 0x0000001a1ccc723c */ /* 0x000fe200000418cc */
[----:B------:R-:W3:Y:S07]  /*146d0*/  LDSM.16.MT88.4 R24, [R226+0x5c00] ;  /* 0x005c0000e218783b */ /* 0x000eee0000004200 */
[----:B------:R-:W5:Y:S03]  /*146e0*/  MUFU.EX2 R151, R151 ;  /* 0x0000009700977308 */ /* 0x000f660000000800 */
[----:B-1----:R-:W-:Y:S01]  /*146f0*/  F2FP.BF16.F32.PACK_AB R22, R145, R144 ;  /* 0x000000909116723e */ /* 0x002fe200000010ff */
[--C-:B------:R-:W-:Y:S01]  /*14700*/  FFMA.FTZ R82, R87, UR4, -R4.reuse ;  /* 0x0000000457527c23 */ /* 0x100fe20008010804 */
[----:B------:R-:W-:Y:S01]  /*14710*/  FFMA.FTZ R87, R91, UR4, -R4 ;  /* 0x000000045b577c23 */ /* 0x000fe20008010804 */
[----:B------:R-:W-:Y:S01]  /*14720*/  FADD.FTZ R148, R5, R148 ;  /* 0x0000009405947221 */ /* 0x000fe20000010000 */
[--C-:B------:R-:W-:Y:S03]  /*14730*/  FFMA.FTZ R5, R86, UR4, -R4.reuse ;  /* 0x0000000456057c23 */ /* 0x100fe60008010804 */
[----:B------:R-:W-:Y:S01]  /*14740*/  MUFU.EX2 R150, R150 ;  /* 0x0000009600967308 */ /* 0x000fe20000000800 */
[----:B------:R-:W-:Y:S01]  /*14750*/  FFMA.FTZ R86, R90, UR4, -R4 ;  /* 0x000000045a567c23 */ /* 0x000fe20008010804 */
[--C-:B------:R-:W-:Y:S01]  /*14760*/  FFMA.FTZ R80, R80, UR4, -R132.reuse ;  /* 0x0000000450507c23 */ /* 0x100fe20008010884 */
[----:B------:R-:W-:Y:S01]  /*14770*/  FFMA.FTZ R81, R81, UR4, -R132 ;  /* 0x0000000451517c23 */ /* 0x000fe20008010884 */
[--C-:B------:R-:W-:Y:S01]  /*14780*/  FFMA.FTZ R78, R78, UR4, -R4.reuse ;  /* 0x000000044e4e7c23 */ /* 0x100fe20008010804 */
[----:B------:R-:W-:Y:S01]  /*14790*/  FFMA.FTZ R79, R79, UR4, -R4 ;  /* 0x000000044f4f7c23 */ /* 0x000fe20008010804 */
[--C-:B------:R-:W-:Y:S01]  /*147a0*/  FFMA.FTZ R100, R100, UR4, -R132.reuse ;  /* 0x0000000464647c23 */ /* 0x100fe20008010884 */
[--C-:B------:R-:W-:Y:S03]  /*147b0*/  FFMA.FTZ R101, R101, UR4, -R132.reuse ;  /* 0x0000000465657c23 */ /* 0x100fe60008010884 */
[----:B------:R-:W1:Y:S01]  /*147c0*/  MUFU.EX2 R149, R149 ;  /* 0x0000009500957308 */ /* 0x000e620000000800 */
[----:B-----5:R-:W-:Y:S01]  /*147d0*/  F2FP.BF16.F32.PACK_AB R21, R151, R152 ;  /* 0x000000989715723e */ /* 0x020fe200000010ff */
[--C-:B------:R-:W-:Y:S01]  /*147e0*/  FFMA.FTZ R104, R104, UR4, -R132.reuse ;  /* 0x0000000468687c23 */ /* 0x100fe20008010884 */
[----:B------:R-:W-:Y:S01]  /*147f0*/  FFMA.FTZ R105, R105, UR4, -R132 ;  /* 0x0000000469697c23 */ /* 0x000fe20008010884 */
[----:B------:R-:W-:Y:S01]  /*14800*/  FADD.FTZ R158, R157, R158 ;  /* 0x0000009e9d9e7221 */ /* 0x000fe20000010000 */
[----:B------:R-:W-:Y:S01]  /*14810*/  FADD.FTZ R148, R137, R148 ;  /* 0x0000009489947221 */ /* 0x000fe20000010000 */
[--C-:B------:R-:W-:Y:S01]  /*14820*/  FFMA.FTZ R116, R116, UR4, -R132.reuse ;  /* 0x0000000474747c23 */ /* 0x100fe20008010884 */
[----:B------:R-:W-:Y:S03]  /*14830*/  FFMA.FTZ R117, R117, UR4, -R132 ;  /* 0x0000000475757c23 */ /* 0x000fe60008010884 */
[----:B------:R-:W-:Y:S01]  /*14840*/  MUFU.EX2 R146, R146 ;  /* 0x0000009200927308 */ /* 0x000fe20000000800 */
[----:B------:R-:W-:Y:S01]  /*14850*/  FADD.FTZ R158, R155, R158 ;  /* 0x0000009e9b9e7221 */ /* 0x000fe20000010000 */
[----:B------:R-:W-:Y:S01]  /*14860*/  FADD.FTZ R138, R138, R148 ;  /* 0x000000948a8a7221 */ /* 0x000fe20000010000 */
[--C-:B------:R-:W-:Y:S01]  /*14870*/  FFMA.FTZ R120, R120, UR4, -R132.reuse ;  /* 0x0000000478787c23 */ /* 0x100fe20008010884 */
[----:B------:R-:W-:Y:S01]  /*14880*/  FFMA.FTZ R121, R121, UR4, -R132 ;  /* 0x0000000479797c23 */ /* 0x000fe20008010884 */
[----:B------:R-:W-:Y:S01]  /*14890*/  FADD.FTZ R156, R156, R158 ;  /* 0x0000009e9c9c7221 */ /* 0x000fe20000010000 */
[----:B------:R-:W-:Y:S01]  /*148a0*/  FADD.FTZ R139, R139, R138 ;  /* 0x0000008a8b8b7221 */ /* 0x000fe20000010000 */
[----:B------:R-:W-:Y:S03]  /*148b0*/  FFMA.FTZ R119, R119, UR4, -R4 ;  /* 0x0000000477777c23 */ /* 0x000fe60008010804 */
[----:B------:R-:W5:Y:S01]  /*148c0*/  MUFU.EX2 R147, R147 ;  /* 0x0000009300937308 */ /* 0x000f620000000800 */
        /* <DEDUP_REMOVED lines=14> */
[C---:B----4-:R-:W-:Y:S07]  /*149b0*/  HMMA.16816.F32.BF16 R208, R20.reuse, R16, R208 ;  /* 0x0000001014d0723c */ /* 0x050fee00000418d0 */
[----:B------:R-:W4:Y:S01]  /*149c0*/  MUFU.EX2 R7, R7 ;  /* 0x0000000700077308 */ /* 0x000f220000000800 */
[----:B------:R-:W-:Y:S01]  /*149d0*/  FADD.FTZ R156, R151, R156 ;  /* 0x0000009c979c7221 */ /* 0x000fe20000010000 */
[----:B------:R-:W-:Y:S01]  /*149e0*/  HMMA.16816.F32.BF16 R204, R20, R18, R204 ;  /* 0x0000001214cc723c */ /* 0x000fe200000418cc */
[----:B------:R-:W5:Y:S07]  /*149f0*/  LDSM.16.MT88.4 R16, [R226+0x6000] ;  /* 0x00600000e210783b */ /* 0x000f6e0000004200 */
[----:B------:R-:W2:Y:S03]  /*14a00*/  MUFU.EX2 R6, R6 ;  /* 0x0000000600067308 */ /* 0x000ea60000000800 */
[----:B-1----:R-:W-:Y:S01]  /*14a10*/  F2FP.BF16.F32.PACK_AB R30, R33, R32 ;  /* 0x00000020211e723e */ /* 0x002fe200000010ff */
[----:B------:R-:W-:Y:S01]  /*14a20*/  FADD.FTZ R150, R150, R156 ;  /* 0x0000009c96967221 */ /* 0x000fe20000010000 */
[----:B------:R-:W-:Y:S03]  /*14a30*/  FADD.FTZ R142, R142, R139 ;  /* 0x0000008b8e8e7221 */ /* 0x000fe60000010000 */
[----:B------:R-:W-:Y:S01]  /*14a40*/  FADD.FTZ R150, R149, R150 ;  /* 0x0000009695967221 */ /* 0x000fe20000010000 */
[----:B------:R-:W-:Y:S01]  /*14a50*/  FADD.FTZ R142, R143, R142 ;  /* 0x0000008e8f8e7221 */ /* 0x000fe20000010000 */
[----:B------:R-:W1:Y:S01]  /*14a60*/  MUFU.EX2 R35, R35 ;  /* 0x0000002300237308 */ /* 0x000e620000000800 */
[----:B----4-:R-:W-:Y:S01]  /*14a70*/  F2FP.BF16.F32.PACK_AB R29, R34, R7 ;  /* 0x00000007221d723e */ /* 0x010fe200000010ff */
[----:B------:R-:W-:Y:S01]  /*14a80*/  FADD.FTZ R7, R7, R150 ;  /* 0x0000009607077221 */ /* 0x000fe20000010000 */
[----:B------:R-:W-:Y:S01]  /*14a90*/  FADD.FTZ R142, R144, R142 ;  /* 0x0000008e908e7221 */ /* 0x000fe20000010000 */
[----:B------:R-:W-:Y:S02]  /*14aa0*/  FFMA.FTZ R130, R130, UR4, -R4 ;  /* 0x0000000482827c23 */ /* 0x000fe40008010804 */
[----:B------:R-:W-:Y:S01]  /*14ab0*/  FADD.FTZ R34, R34, R7 ;  /* 0x0000000722227221 */ /* 0x000fe20000010000 */
[----:B------:R-:W-:Y:S03]  /*14ac0*/  FADD.FTZ R142, R145, R142 ;  /* 0x0000008e918e7221 */ /* 0x000fe60000010000 */
[----:B------:R-:W-:Y:S01]  /*14ad0*/  MUFU.EX2 R36, R36 ;  /* 0x0000002400247308 */ /* 0x000fe20000000800 */
[----:B--2---:R-:W-:Y:S01]  /*14ae0*/  FADD.FTZ R34, R6, R34 ;  /* 0x0000002206227221 */ /* 0x004fe20000010000 */
[----:B------:R-:W-:Y:S04]  /*14af0*/  FADD.FTZ R142, R146, R142 ;  /* 0x0000008e928e7221 */ /* 0x000fe80000010000 */
[----:B------:R-:W-:Y:S04]  /*14b00*/  FADD.FTZ R147, R147, R142 ;  /* 0x0000008e93937221 */ /* 0x000fe80000010000 */
[----:B------:R-:W2:Y:S01]  /*14b10*/  MUFU.EX2 R37, R37 ;  /* 0x0000002500257308 */ /* 0x000ea20000000800 */
[C---:B-1----:R-:W-:Y:S01]  /*14b20*/  F2FP.BF16.F32.PACK_AB R31, R35.reuse, R6 ;  /* 0x00000006231f723e */ /* 0x042fe200000010ff */
[----:B------:R-:W-:Y:S01]  /*14b30*/  FFMA.FTZ R6, R98, UR4, -R4 ;  /* 0x0000000462067c23 */ /* 0x000fe20008010804 */
[----:B------:R-:W-:Y:S01]  /*14b40*/  FADD.FTZ R35, R35, R34 ;  /* 0x0000002223237221 */ /* 0x000fe20000010000 */
[--C-:B------:R-:W-:Y:S01]  /*14b50*/  FFMA.FTZ R34, R110, UR4, -R4.reuse ;  /* 0x000000046e227c23 */ /* 0x100fe20008010804 */
[----:B------:R-:W-:Y:S01]  /*14b60*/  FADD.FTZ R147, R32, R147 ;  /* 0x0000009320937221 */ /* 0x000fe20000010000 */
[--C-:B------:R-:W-:Y:S04]  /*14b70*/  FFMA.FTZ R32, R107, UR4, -R4.reuse ;  /* 0x000000046b207c23 */ /* 0x100fe80008010804 */
[----:B------:R-:W-:Y:S01]  /*14b80*/  MUFU.EX2 R40, R40 ;  /* 0x0000002800287308 */ /* 0x000fe20000000800 */
[C---:B------:R-:W-:Y:S05]  /*14b90*/  HMMA.16816.F32.BF16 R216, R28.reuse, R12, R216 ;  /* 0x0000000c1cd8723c */ /* 0x040fea00000418d8 */
[----:B------:R-:W-:Y:S01]  /*14ba0*/  FADD.FTZ R147, R33, R147 ;  /* 0x0000009321937221 */ /* 0x000fe20000010000 */
[C---:B------:R-:W-:Y:S03]  /*14bb0*/  HMMA.16816.F32.BF16 R212, R28.reuse, R14, R212 ;  /* 0x0000000e1cd4723c */ /* 0x040fe600000418d4 */
[----:B------:R-:W1:Y:S01]  /*14bc0*/  MUFU.EX2 R41, R41 ;  /* 0x0000002900297308 */ /* 0x000e620000000800 */
[----:B------:R-:W4:Y:S01]  /*14bd0*/  LDSM.16.MT88.4 R12, [R221+0x6400] ;  /* 0x00640000dd0c783b */ /* 0x000f220000004200 */
[----:B--2---:R-:W-:Y:S01]  /*14be0*/  F2FP.BF16.F32.PACK_AB R20, R37, R36 ;  /* 0x000000242514723e */ /* 0x004fe200000010ff */
[C---:B---3--:R-:W-:Y:S07]  /*14bf0*/  HMMA.16816.F32.BF16 R208, R28.reuse, R24, R208 ;  /* 0x000000181cd0723c */ /* 0x048fee00000418d0 */
[----:B------:R-:W2:Y:S01]  /*14c00*/  MUFU.EX2 R38, R38 ;  /* 0x0000002600267308 */ /* 0x000ea20000000800 */
[----:B------:R-:W-:Y:S01]  /*14c10*/  FFMA.FTZ R33, R111, UR4, -R4 ;  /* 0x000000046f217c23 */ /* 0x000fe20008010804 */
[----:B------:R-:W-:Y:S01]  /*14c20*/  HMMA.16816.F32.BF16 R204, R28, R26, R204 ;  /* 0x0000001a1ccc723c */ /* 0x000fe200000418cc */
[----:B------:R-:W3:Y:S07]  /*14c30*/  LDSM.16.MT88.4 R24, [R226+0x6400] ;  /* 0x00640000e218783b */ /* 0x000eee0000004200 */
[----:B------:R-:W5:Y:S03]  /*14c40*/  MUFU.EX2 R39, R39 ;  /* 0x0000002700277308 */ /* 0x000f660000000800 */
[----:B-1----:R-:W-:Y:S01]  /*14c50*/  F2FP.BF16.F32.PACK_AB R22, R41, R40 ;  /* 0x000000282916723e */ /* 0x002fe200000010ff */
[----:B------:R-:W-:Y:S04]  /*14c60*/  FADD.FTZ R36, R36, R147 ;  /* 0x0000009324247221 */ /* 0x000fe80000010000 */
[----:B------:R-:W-:Y:S01]  /*14c70*/  FADD.FTZ R36, R37, R36 ;  /* 0x0000002425247221 */ /* 0x000fe20000010000 */
[----:B------:R-:W-:Y:S01]  /*14c80*/  FFMA.FTZ R37, R118, UR4, -R4 ;  /* 0x0000000476257c23 */ /* 0x000fe20008010804 */
[----:B------:R-:W1:Y:S01]  /*14c90*/  MUFU.EX2 R42, R42 ;  /* 0x0000002a002a7308 */ /* 0x000e620000000800 */
[----:B--2---:R-:W-:Y:S01]  /*14ca0*/  FADD.FTZ R35, R38, R35 ;  /* 0x0000002326237221 */ /* 0x004fe20000010000 */
[----:B------:R-:W-:Y:S01]  /*14cb0*/  FADD.FTZ R40, R40, R36 ;  /* 0x0000002428287221 */ /* 0x000fe20000010000 */
[----:B------:R-:W-:Y:S03]  /*14cc0*/  FFMA.FTZ R36, R115, UR4, -R4 ;  /* 0x0000000473247c23 */ /* 0x000fe60008010804 */
[----:B------:R-:W-:Y:S04]  /*14cd0*/  FADD.FTZ R40, R41, R40 ;  /* 0x0000002829287221 */ /* 0x000fe80000010000 */
[----:B------:R-:W2:Y:S01]  /*14ce0*/  MUFU.EX2 R43, R43 ;  /* 0x0000002b002b7308 */ /* 0x000ea20000000800 */
[C---:B-----5:R-:W-:Y:S01]  /*14cf0*/  F2FP.BF16.F32.PACK_AB R21, R39.reuse, R38 ;  /* 0x000000262715723e */ /* 0x060fe200000010ff */
[----:B------:R-:W-:Y:S01]  /*14d00*/  FADD.FTZ R39, R39, R35 ;  /* 0x0000002327277221 */ /* 0x000fe20000010000 */
[--C-:B------:R-:W-:Y:S01]  /*14d10*/  FFMA.FTZ R35, R114, UR4, -R4.reuse ;  /* 0x0000000472237c23 */ /* 0x100fe20008010804 */
[----:B------:R-:W-:Y:S06]  /*14d20*/  FFMA.FTZ R38, R126, UR4, -R4 ;  /* 0x000000047e267c23 */ /* 0x000fec0008010804 */
        /* <DEDUP_REMOVED lines=9> */
[----:B------:R-:W5:Y:S01]  /*14dc0*/  LDSM.16.MT88.4 R8, [R221+0x6800] ;  /* 0x00680000dd08783b */ /* 0x000f620000004200 */
[----:B-1----:R-:W-:Y:S01]  /*14dd0*/  F2FP.BF16.F32.PACK_AB R28, R45, R44 ;  /* 0x0000002c2d1c723e */ /* 0x002fe200000010ff */
[C---:B------:R-:W-:Y:S07]  /*14de0*/  HMMA.16816.F32.BF16 R208, R20.reuse, R16, R208 ;  /* 0x0000001014d0723c */ /* 0x040fee00000418d0 */
[----:B------:R-:W1:Y:S01]  /*14df0*/  MUFU.EX2 R46, R46 ;  /* 0x0000002e002e7308 */ /* 0x000e620000000800 */
[----:B------:R-:W-:Y:S01]  /*14e00*/  FADD.FTZ R44, R44, R40 ;  /* 0x000000282c2c7221 */ /* 0x000fe20000010000 */
[----:B------:R-:W-:Y:S01]  /*14e10*/  HMMA.16816.F32.BF16 R204, R20, R18, R204 ;  /* 0x0000001214cc723c */ /* 0x000fe200000418cc */
[----:B------:R-:W5:Y:S07]  /*14e20*/  LDSM.16.MT88.4 R16, [R226+0x6800] ;  /* 0x00680000e210783b */ /* 0x000f6e0000004200 */
[----:B------:R-:W4:Y:S03]  /*14e30*/  MUFU.EX2 R47, R47 ;  /* 0x0000002f002f7308 */ /* 0x000f260000000800 */
[----:B--2---:R-:W-:Y:S01]  /*14e40*/  F2FP.BF16.F32.PACK_AB R30, R49, R48 ;  /* 0x00000030311e723e */ /* 0x004fe200000010ff */
[----:B------:R-:W-:Y:S04]  /*14e50*/  FADD.FTZ R44, R45, R44 ;  /* 0x0000002c2d2c7221 */ /* 0x000fe80000010000 */
[----:B------:R-:W-:Y:S02]  /*14e60*/  FADD.FTZ R48, R48, R44 ;  /* 0x0000002c30307221 */ /* 0x000fe40000010000 */
[----:B------:R-:W-:Y:S01]  /*14e70*/  MUFU.EX2 R50, R50 ;  /* 0x0000003200327308 */ /* 0x000fe20000000800 */
[----:B-1----:R-:W-:Y:S01]  /*14e80*/  FADD.FTZ R43, R46, R43 ;  /* 0x0000002b2e2b7221 */ /* 0x002fe20000010000 */
[----:B------:R-:W-:Y:S08]  /*14e90*/  FADD.FTZ R48, R49, R48 ;  /* 0x0000003031307221 */ /* 0x000ff00000010000 */
        /* <DEDUP_REMOVED lines=14> */
[C---:B---3--:R-:W-:Y:S07]  /*14f80*/  HMMA.16816.F32.BF16 R208, R28.reuse, R24, R208 ;  /* 0x000000181cd0723c */ /* 0x048fee00000418d0 */
[----:B------:R-:W-:Y:S01]  /*14f90*/  MUFU.EX2 R54, R54 ;  /* 0x0000003600367308 */ /* 0x000fe20000000800 */
[----:B------:R-:W-:Y:S01]  /*14fa0*/  FADD.FTZ R52, R52, R48 ;  /* 0x0000003034347221 */ /* 0x000fe20000010000 */
[----:B------:R-:W-:Y:S01]  /*14fb0*/  HMMA.16816.F32.BF16 R204, R28, R26, R204 ;  /* 0x0000001a1ccc723c */ /* 0x000fe200000418cc */
[----:B------:R-:W2:Y:S07]  /*14fc0*/  LDSM.16.MT88.4 R24, [R226+0x6c00] ;  /* 0x006c0000e218783b */ /* 0x000eae0000004200 */
[----:B------:R-:W3:Y:S03]  /*14fd0*/  MUFU.EX2 R55, R55 ;  /* 0x0000003700377308 */ /* 0x000ee60000000800 */
[----:B-1----:R-:W-:Y:S01]  /*14fe0*/  F2FP.BF16.F32.PACK_AB R22, R57, R56 ;  /* 0x000000383916723e */ /* 0x002fe200000010ff */
[----:B------:R-:W-:Y:S04]  /*14ff0*/  FADD.FTZ R52, R53, R52 ;  /* 0x0000003435347221 */ /* 0x000fe80000010000 */
[----:B------:R-:W-:Y:S02]  /*15000*/  FADD.FTZ R56, R56, R52 ;  /* 0x0000003438387221 */ /* 0x000fe40000010000 */
[----:B------:R-:W-:Y:S02]  /*15010*/  MUFU.EX2 R58, R58 ;  /* 0x0000003a003a7308 */ /* 0x000fe40000000800 */
[----:B------:R-:W-:Y:S08]  /*15020*/  FADD.FTZ R56, R57, R56 ;  /* 0x0000003839387221 */ /* 0x000ff00000010000 */
[----:B------:R-:W1:Y:S01]  /*15030*/  MUFU.EX2 R59, R59 ;  /* 0x0000003b003b7308 */ /* 0x000e620000000800 */
[C---:B---3--:R-:W-:Y:S01]  /*15040*/  F2FP.BF16.F32.PACK_AB R21, R55.reuse, R54 ;  /* 0x000000363715723e */ /* 0x048fe200000010ff */
[----:B------:R-:W-:Y:S04]  /*15050*/  FADD.FTZ R54, R54, R50 ;  /* 0x0000003236367221 */ /* 0x000fe80000010000 */
[----:B------:R-:W-:Y:S04]  /*15060*/  FADD.FTZ R54, R55, R54 ;  /* 0x0000003637367221 */ /* 0x000fe80000010000 */
[----:B------:R-:W-:Y:S10]  /*15070*/  MUFU.EX2 R60, R60 ;  /* 0x0000003c003c7308 */ /* 0x000ff40000000800 */
[----:B------:R-:W3:Y:S01]  /*15080*/  MUFU.EX2 R61, R61 ;  /* 0x0000003d003d7308 */ /* 0x000ee20000000800 */
[C---:B-1----:R-:W-:Y:S01]  /*15090*/  F2FP.BF16.F32.PACK_AB R23, R59.reuse, R58 ;  /* 0x0000003a3b17723e */ /* 0x042fe200000010ff */
[----:B------:R-:W-:Y:S04]  /*150a0*/  FADD.FTZ R58, R58, R54 ;  /* 0x000000363a3a7221 */ /* 0x000fe80000010000 */
[----:B------:R-:W-:Y:S04]  /*150b0*/  FADD.FTZ R58, R59, R58 ;  /* 0x0000003a3b3a7221 */ /* 0x000fe80000010000 */
[----:B------:R-:W-:Y:S01]  /*150c0*/  MUFU.EX2 R64, R64 ;  /* 0x0000004000407308 */ /* 0x000fe20000000800 */
[C---:B-----5:R-:W-:Y:S06]  /*150d0*/  HMMA.16816.F32.BF16 R216, R20.reuse, R8, R216 ;  /* 0x0000000814d8723c */ /* 0x060fec00000418d8 */
[C---:B------:R-:W-:Y:S03]  /*150e0*/  HMMA.16816.F32.BF16 R212, R20.reuse, R10, R212 ;  /* 0x0000000a14d4723c */ /* 0x040fe600000418d4 */
[----:B------:R-:W1:Y:S01]  /*150f0*/  MUFU.EX2 R65, R65 ;  /* 0x0000004100417308 */ /* 0x000e620000000800 */
[----:B------:R-:W5:Y:S01]  /*15100*/  LDSM.16.MT88.4 R8, [R221+0x7000] ;  /* 0x00700000dd08783b */ /* 0x000f620000004200 */
[----:B---3--:R-:W-:Y:S01]  /*15110*/  F2FP.BF16.F32.PACK_AB R28, R61, R60 ;  /* 0x0000003c3d1c723e */ /* 0x008fe200000010ff */
[C---:B------:R-:W-:Y:S07]  /*15120*/  HMMA.16816.F32.BF16 R208, R20.reuse, R16, R208 ;  /* 0x0000001014d0723c */ /* 0x040fee00000418d0 */
[----:B------:R-:W-:Y:S01]  /*15130*/  MUFU.EX2 R62, R62 ;  /* 0x0000003e003e7308 */ /* 0x000fe20000000800 */
[----:B------:R-:W-:Y:S01]  /*15140*/  FADD.FTZ R60, R60, R56 ;  /* 0x000000383c3c7221 */ /* 0x000fe20000010000 */
[----:B------:R-:W-:Y:S01]  /*15150*/  HMMA.16816.F32.BF16 R204, R20, R18, R204 ;  /* 0x0000001214cc723c */ /* 0x000fe200000418cc */
[----:B------:R-:W3:Y:S07]  /*15160*/  LDSM.16.MT88.4 R16, [R226+0x7000] ;  /* 0x00700000e210783b */ /* 0x000eee0000004200 */
[----:B------:R-:W4:Y:S03]  /*15170*/  MUFU.EX2 R63, R63 ;  /* 0x0000003f003f7308 */ /* 0x000f260000000800 */
[----:B-1----:R-:W-:Y:S01]  /*15180*/  F2FP.BF16.F32.PACK_AB R30, R65, R64 ;  /* 0x00000040411e723e */ /* 0x002fe200000010ff */
[----:B------:R-:W-:Y:S04]  /*15190*/  FADD.FTZ R60, R61, R60 ;  /* 0x0000003c3d3c7221 */ /* 0x000fe80000010000 */
[----:B------:R-:W-:Y:S02]  /*151a0*/  FADD.FTZ R64, R64, R60 ;  /* 0x0000003c40407221 */ /* 0x000fe40000010000 */
[----:B------:R-:W-:Y:S02]  /*151b0*/  MUFU.EX2 R66, R66 ;  /* 0x0000004200427308 */ /* 0x000fe40000000800 */
[----:B------:R-:W-:Y:S08]  /*151c0*/  FADD.FTZ R65, R65, R64 ;  /* 0x0000004041417221 */ /* 0x000ff00000010000 */
[----:B------:R-:W1:Y:S01]  /*151d0*/  MUFU.EX2 R67, R67 ;  /* 0x0000004300437308 */ /* 0x000e620000000800 */
[C---:B----4-:R-:W-:Y:S01]  /*151e0*/  F2FP.BF16.F32.PACK_AB R29, R63.reuse, R62 ;  /* 0x0000003e3f1d723e */ /* 0x050fe200000010ff */
[----:B------:R-:W-:Y:S04]  /*151f0*/  FADD.FTZ R62, R62, R58 ;  /* 0x0000003a3e3e7221 */ /* 0x000fe80000010000 */
[----:B------:R-:W-:Y:S04]  /*15200*/  FADD.FTZ R62, R63, R62 ;  /* 0x0000003e3f3e7221 */ /* 0x000fe80000010000 */
[----:B------:R-:W4:Y:S10]  /*15210*/  MUFU.EX2 R68, R68 ;  /* 0x0000004400447308 */ /* 0x000f340000000800 */
[----:B------:R-:W2:Y:S01]  /*15220*/  MUFU.EX2 R69, R69 ;  /* 0x0000004500457308 */ /* 0x000ea20000000800 */
[C---:B-1----:R-:W-:Y:S01]  /*15230*/  F2FP.BF16.F32.PACK_AB R31, R67.reuse, R66 ;  /* 0x00000042431f723e */ /* 0x042fe200000010ff */
        /* <DEDUP_REMOVED lines=10> */
[----:B------:R-:W-:Y:S01]  /*152e0*/  MUFU.EX2 R70, R70 ;  /* 0x0000004600467308 */ /* 0x000fe20000000800 */
[----:B------:R-:W-:Y:S01]  /*152f0*/  FADD.FTZ R69, R69, R65 ;  /* 0x0000004145457221 */ /* 0x000fe20000010000 */
[----:B------:R-:W-:Y:S01]  /*15300*/  HMMA.16816.F32.BF16 R204, R28, R26, R204 ;  /* 0x0000001a1ccc723c */ /* 0x000fe200000418cc */
[----:B------:R-:W2:Y:S07]  /*15310*/  LDSM.16.MT88.4 R24, [R226+0x7400] ;  /* 0x00740000e218783b */ /* 0x000eae0000004200 */
        /* <DEDUP_REMOVED lines=9> */
[----:B------:R-:W-:Y:S01]  /*153b0*/  MUFU.EX2 R76, R76 ;  /* 0x0000004c004c7308 */ /* 0x000fe20000000800 */
[----:B-1----:R-:W-:Y:S09]  /*153c0*/  FADD.FTZ R71, R74, R71 ;  /* 0x000000474a477221 */ /* 0x002ff20000010000 */
[----:B------:R-:W1:Y:S01]  /*153d0*/  MUFU.EX2 R77, R77 ;  /* 0x0000004d004d7308 */ /* 0x000e620000000800 */
[C---:B---3--:R-:W-:Y:S01]  /*153e0*/  F2FP.BF16.F32.PACK_AB R23, R75.reuse, R74 ;  /* 0x0000004a4b17723e */ /* 0x048fe200000010ff */
[----:B------:R-:W-:Y:S08]  /*153f0*/  FADD.FTZ R75, R75, R71 ;  /* 0x000000474b4b7221 */ /* 0x000ff00000010000 */
[----:B------:R-:W-:Y:S01]  /*15400*/  MUFU.EX2 R80, R80 ;  /* 0x0000005000507308 */ /* 0x000fe20000000800 */
[C---:B------:R-:W-:Y:S06]  /*15410*/  HMMA.16816.F32.BF16 R216, R20.reuse, R8, R216 ;  /* 0x0000000814d8723c */ /* 0x040fec00000418d8 */
[C---:B------:R-:W-:Y:S03]  /*15420*/  HMMA.16816.F32.BF16 R212, R20.reuse, R10, R212 ;  /* 0x0000000a14d4723c */ /* 0x040fe600000418d4 */
[----:B------:R-:W3:Y:S01]  /*15430*/  MUFU.EX2 R81, R81 ;  /* 0x0000005100517308 */ /* 0x000ee20000000800 */
[----:B------:R-:W5:Y:S01]  /*15440*/  LDSM.16.MT88.4 R8, [R221+0x7800] ;  /* 0x00780000dd08783b */ /* 0x000f620000004200 */
[----:B-1----:R-:W-:Y:S01]  /*15450*/  F2FP.BF16.F32.PACK_AB R28, R77, R76 ;  /* 0x0000004c4d1c723e */ /* 0x002fe200000010ff */
[C---:B------:R-:W-:Y:S07]  /*15460*/  HMMA.16816.F32.BF16 R208, R20.reuse, R16, R208 ;  /* 0x0000001014d0723c */ /* 0x040fee00000418d0 */
[----:B------:R-:W1:Y:S01]  /*15470*/  MUFU.EX2 R78, R78 ;  /* 0x0000004e004e7308 */ /* 0x000e620000000800 */
[----:B------:R-:W-:Y:S01]  /*15480*/  FADD.FTZ R76, R76, R69 ;  /* 0x000000454c4c7221 */ /* 0x000fe20000010000 */
[----:B------:R-:W-:Y:S01]  /*15490*/  HMMA.16816.F32.BF16 R204, R20, R18, R204 ;  /* 0x0000001214cc723c */ /* 0x000fe200000418cc */
[----:B------:R-:W-:Y:S07]  /*154a0*/  LDSM.16.MT88.4 R20, [R221+0x7c00] ;  /* 0x007c0000dd14783b */ /* 0x000fee0000004200 */
[----:B------:R-:W4:Y:S03]  /*154b0*/  MUFU.EX2 R79, R79 ;  /* 0x0000004f004f7308 */ /* 0x000f260000000800 */
[----:B---3--:R-:W-:Y:S01]  /*154c0*/  F2FP.BF16.F32.PACK_AB R30, R81, R80 ;  /* 0x00000050511e723e */ /* 0x008fe200000010ff */
[----:B------:R-:W-:Y:S04]  /*154d0*/  FADD.FTZ R76, R77, R76 ;  /* 0x0000004c4d4c7221 */ /* 0x000fe80000010000 */
[----:B------:R-:W-:Y:S02]  /*154e0*/  FADD.FTZ R76, R80, R76 ;  /* 0x0000004c504c7221 */ /* 0x000fe40000010000 */
[----:B------:R-:W-:Y:S01]  /*154f0*/  MUFU.EX2 R0, R0 ;  /* 0x0000000000007308 */ /* 0x000fe20000000800 */
[----:B-1----:R-:W-:Y:S01]  /*15500*/  FADD.FTZ R75, R78, R75 ;  /* 0x0000004b4e4b7221 */ /* 0x002fe20000010000 */
[----:B------:R-:W-:Y:S08]  /*15510*/  FADD.FTZ R81, R81, R76 ;  /* 0x0000004c51517221 */ /* 0x000ff00000010000 */
[----:B------:R-:W1:Y:S01]  /*15520*/  MUFU.EX2 R2, R83 ;  /* 0x0000005300027308 */ /* 0x000e620000000800 */
[----:B----4-:R-:W-:Y:S09]  /*15530*/  F2FP.BF16.F32.PACK_AB R29, R79, R78 ;  /* 0x0000004e4f1d723e */ /* 0x010ff200000010ff */
[----:B------:R-:W3:Y:S10]  /*15540*/  MUFU.EX2 R84, R84 ;  /* 0x0000005400547308 */ /* 0x000ef40000000800 */
[----:B------:R-:W4:Y:S01]  /*15550*/  MUFU.EX2 R85, R85 ;  /* 0x0000005500557308 */ /* 0x000f220000000800 */
[----:B-1----:R-:W-:Y:S01]  /*15560*/  F2FP.BF16.F32.PACK_AB R31, R2, R0 ;  /* 0x00000000021f723e */ /* 0x002fe200000010ff */
[----:B------:R-:W-:Y:S08]  /*15570*/  FFMA.FTZ R83, R124, UR4, -R132 ;  /* 0x000000047c537c23 */ /* 0x000ff00008010884 */
[----:B------:R-:W-:Y:S01]  /*15580*/  MUFU.EX2 R88, R88 ;  /* 0x0000005800587308 */ /* 0x000fe20000000800 */
[C---:B------:R-:W-:Y:S05]  /*15590*/  HMMA.16816.F32.BF16 R216, R28.reuse, R12, R216 ;  /* 0x0000000c1cd8723c */ /* 0x040fea00000418d8 */
[----:B---3--:R-:W-:Y:S01]  /*155a0*/  FADD.FTZ R81, R84, R81 ;  /* 0x0000005154517221 */ /* 0x008fe20000010000 */
[C---:B------:R-:W-:Y:S03]  /*155b0*/  HMMA.16816.F32.BF16 R212, R28.reuse, R14, R212 ;  /* 0x0000000e1cd4723c */ /* 0x040fe600000418d4 */
[----:B------:R-:W1:Y:S01]  /*155c0*/  MUFU.EX2 R89, R89 ;  /* 0x0000005900597308 */ /* 0x000e620000000800 */
[----:B------:R-:W3:Y:S01]  /*155d0*/  LDSM.16.MT88.4 R12, [R226+0x7800] ;  /* 0x00780000e20c783b */ /* 0x000ee20000004200 */
[C---:B----4-:R-:W-:Y:S01]  /*155e0*/  F2FP.BF16.F32.PACK_AB R16, R85.reuse, R84 ;  /* 0x000000545510723e */ /* 0x050fe200000010ff */
[C---:B--2---:R-:W-:Y:S07]  /*155f0*/  HMMA.16816.F32.BF16 R204, R28.reuse, R26, R204 ;  /* 0x0000001a1ccc723c */ /* 0x044fee00000418cc */
[----:B------:R-:W-:Y:S01]  /*15600*/  MUFU.EX2 R5, R5 ;  /* 0x0000000500057308 */ /* 0x000fe20000000800 */
[----:B------:R-:W-:Y:S01]  /*15610*/  FADD.FTZ R85, R85, R81 ;  /* 0x0000005155557221 */ /* 0x000fe20000010000 */
[----:B------:R-:W-:Y:S08]  /*15620*/  HMMA.16816.F32.BF16 R208, R28, R24, R208 ;  /* 0x000000181cd0723c */ /* 0x000ff000000418d0 */
[----:B------:R-:W2:Y:S03]  /*15630*/  MUFU.EX2 R82, R82 ;  /* 0x0000005200527308 */ /* 0x000ea60000000800 */
[----:B-1----:R-:W-:Y:S01]  /*15640*/  F2FP.BF16.F32.PACK_AB R18, R89, R88 ;  /* 0x000000585912723e */ /* 0x002fe200000010ff */
[--C-:B------:R-:W-:Y:S01]  /*15650*/  FFMA.FTZ R24, R94, UR4, -R4.reuse ;  /* 0x000000045e187c23 */ /* 0x100fe20008010804 */
[--C-:B------:R-:W-:Y:S01]  /*15660*/  FFMA.FTZ R25, R99, UR4, -R4.reuse ;  /* 0x0000000463197c23 */ /* 0x100fe20008010804 */
[--C-:B------:R-:W-:Y:S01]  /*15670*/  FFMA.FTZ R26, R102, UR4, -R4.reuse ;  /* 0x00000004661a7c23 */ /* 0x100fe20008010804 */
[--C-:B------:R-:W-:Y:S03]  /*15680*/  FFMA.FTZ R29, R103, UR4, -R4.reuse ;  /* 0x00000004671d7c23 */ /* 0x100fe60008010804 */
[----:B------:R-:W-:Y:S01]  /*15690*/  MUFU.EX2 R86, R86 ;  /* 0x0000005600567308 */ /* 0x000fe20000000800 */
[----:B------:R-:W-:Y:S01]  /*156a0*/  FFMA.FTZ R31, R106, UR4, -R4 ;  /* 0x000000046a1f7c23 */ /* 0x000fe20008010804 */
[----:B------:R-:W-:Y:S01]  /*156b0*/  FADD.FTZ R85, R88, R85 ;  /* 0x0000005558557221 */ /* 0x000fe20000010000 */
[--C-:B------:R-:W-:Y:S01]  /*156c0*/  FFMA.FTZ R30, R128, UR4, -R132.reuse ;  /* 0x00000004801e7c23 */ /* 0x100fe20008010884 */
[----:B------:R-:W-:Y:S02]  /*156d0*/  FFMA.FTZ R132, R129, UR4, -R132 ;  /* 0x0000000481847c23 */ /* 0x000fe40008010884 */
[----:B------:R-:W-:Y:S04]  /*156e0*/  FADD.FTZ R89, R89, R85 ;  /* 0x0000005559597221 */ /* 0x000fe80000010000 */
[----:B------:R-:W1:Y:S01]  /*156f0*/  MUFU.EX2 R87, R87 ;  /* 0x0000005700577308 */ /* 0x000e620000000800 */
[----:B--2---:R-:W-:Y:S09]  /*15700*/  F2FP.BF16.F32.PACK_AB R17, R82, R5 ;  /* 0x000000055211723e */ /* 0x004ff200000010ff */
[----:B------:R-:W2:Y:S10]  /*15710*/  MUFU.EX2 R92, R92 ;  /* 0x0000005c005c7308 */ /* 0x000eb40000000800 */
[----:B------:R-:W4:Y:S01]  /*15720*/  MUFU.EX2 R93, R93 ;  /* 0x0000005d005d7308 */ /* 0x000f220000000800 */
[----:B-1----:R-:W-:Y:S09]  /*15730*/  F2FP.BF16.F32.PACK_AB R19, R87, R86 ;  /* 0x000000565713723e */ /* 0x002ff200000010ff */
[----:B------:R-:W-:Y:S01]  /*15740*/  MUFU.EX2 R96, R96 ;  /* 0x0000006000607308 */ /* 0x000fe20000000800 */
[C---:B-----5:R-:W-:Y:S05]  /*15750*/  HMMA.16816.F32.BF16 R216, R16.reuse, R8, R216 ;  /* 0x0000000810d8723c */ /* 0x060fea00000418d8 */
[----:B--2---:R-:W-:Y:S01]  /*15760*/  FADD.FTZ R89, R92, R89 ;  /* 0x000000595c597221 */ /* 0x004fe20000010000 */
[C---:B------:R-:W-:Y:S03]  /*15770*/  HMMA.16816.F32.BF16 R212, R16.reuse, R10, R212 ;  /* 0x0000000a10d4723c */ /* 0x040fe600000418d4 */
[----:B------:R-:W1:Y:S01]  /*15780*/  MUFU.EX2 R97, R97 ;  /* 0x0000006100617308 */ /* 0x000e620000000800 */
[----:B------:R-:W2:Y:S01]  /*15790*/  LDSM.16.MT88.4 R8, [R226+0x7c00] ;  /* 0x007c0000e208783b */ /* 0x000ea20000004200 */
[C---:B----4-:R-:W-:Y:S01]  /*157a0*/  FADD.FTZ R89, R93.reuse, R89 ;  /* 0x000000595d597221 */ /* 0x050fe20000010000 */
[C---:B---3--:R-:W-:Y:S07]  /*157b0*/  HMMA.16816.F32.BF16 R208, R16.reuse, R12, R208 ;  /* 0x0000000c10d0723c */ /* 0x048fee00000418d0 */
[----:B------:R-:W-:Y:S01]  /*157c0*/  MUFU.EX2 R24, R24 ;  /* 0x0000001800187308 */ /* 0x000fe20000000800 */
[----:B------:R-:W-:Y:S01]  /*157d0*/  HMMA.16816.F32.BF16 R204, R16, R14, R204 ;  /* 0x0000000e10cc723c */ /* 0x000fe200000418cc */
[----:B------:R-:W3:Y:S08]  /*157e0*/  LDSM.16.MT88.4 R16, [R221+0x8000] ;  /* 0x00800000dd10783b */ /* 0x000ef00000004200 */
[----:B------:R-:W4:Y:S02]  /*157f0*/  MUFU.EX2 R7, R95 ;  /* 0x0000005f00077308 */ /* 0x000f240000000800 */
[----:B------:R-:W-:Y:S02]  /*15800*/  F2FP.BF16.F32.PACK_AB R12, R93, R92 ;  /* 0x0000005c5d0c723e */ /* 0x000fe400000010ff */
[C---:B-1----:R-:W-:Y:S01]  /*15810*/  F2FP.BF16.F32.PACK_AB R14, R97.reuse, R96 ;  /* 0x00000060610e723e */ /* 0x042fe200000010ff */
[----:B------:R-:W-:Y:S05]  /*15820*/  FADD.FTZ R96, R96, R89 ;  /* 0x0000005960607221 */ /* 0x000fea0000010000 */
[----:B------:R-:W-:Y:S01]  /*15830*/  MUFU.EX2 R6, R6 ;  /* 0x0000000600067308 */ /* 0x000fe20000000800 */
[----:B------:R-:W-:Y:S09]  /*15840*/  FADD.FTZ R96, R97, R96 ;  /* 0x0000006061607221 */ /* 0x000ff20000010000 */
        /* <DEDUP_REMOVED lines=8> */
[----:B------:R-:W1:Y:S01]  /*158d0*/  MUFU.EX2 R105, R105 ;  /* 0x0000006900697308 */ /* 0x000e620000000800 */
[----:B------:R-:W5:Y:S02]  /*158e0*/  LDSM.16.MT88.4 R20, [R226+0x8000] ;  /* 0x00800000e214783b */ /* 0x000f640000004200 */
[C---:B--2---:R-:W-:Y:S07]  /*158f0*/  HMMA.16816.F32.BF16 R208, R12.reuse, R8, R208 ;  /* 0x000000080cd0723c */ /* 0x044fee00000418d0 */
[----:B------:R-:W-:Y:S01]  /*15900*/  MUFU.EX2 R26, R26 ;  /* 0x0000001a001a7308 */ /* 0x000fe20000000800 */
[----:B------:R-:W-:Y:S01]  /*15910*/  HMMA.16816.F32.BF16 R204, R12, R10, R204 ;  /* 0x0000000a0ccc723c */ /* 0x000fe200000418cc */
[----:B------:R-:W2:Y:S08]  /*15920*/  LDSM.16.MT88.4 R12, [R221+0x8400] ;  /* 0x00840000dd0c783b */ /* 0x000eb00000004200 */
[----:B------:R-:W3:Y:S02]  /*15930*/  MUFU.EX2 R29, R29 ;  /* 0x0000001d001d7308 */ /* 0x000ee40000000800 */
[----:B----4-:R-:W-:Y:S01]  /*15940*/  F2FP.BF16.F32.PACK_AB R8, R101, R100 ;  /* 0x000000646508723e */ /* 0x010fe200000010ff */
[----:B------:R-:W-:Y:S01]  /*15950*/  FADD.FTZ R100, R100, R96 ;  /* 0x0000006064647221 */ /* 0x000fe20000010000 */
[----:B-1----:R-:W-:Y:S03]  /*15960*/  F2FP.BF16.F32.PACK_AB R10, R105, R104 ;  /* 0x00000068690a723e */ /* 0x002fe600000010ff */
[----:B------:R-:W-:Y:S03]  /*15970*/  FADD.FTZ R100, R101, R100 ;  /* 0x0000006465647221 */ /* 0x000fe60000010000 */
[----:B------:R-:W-:Y:S01]  /*15980*/  MUFU.EX2 R31, R31 ;  /* 0x0000001f001f7308 */ /* 0x000fe20000000800 */
[----:B------:R-:W-:Y:S04]  /*15990*/  FADD.FTZ R104, R104, R100 ;  /* 0x0000006468687221 */ /* 0x000fe80000010000 */
[----:B------:R-:W-:Y:S05]  /*159a0*/  FADD.FTZ R104, R105, R104 ;  /* 0x0000006869687221 */ /* 0x000fea0000010000 */
[----:B------:R-:W1:Y:S01]  /*159b0*/  MUFU.EX2 R32, R32 ;  /* 0x0000002000207308 */ /* 0x000e620000000800 */
[----:B---3--:R-:W-:Y:S09]  /*159c0*/  F2FP.BF16.F32.PACK_AB R9, R29, R26 ;  /* 0x0000001a1d09723e */ /* 0x008ff200000010ff */
[----:B------:R-:W-:Y:S10]  /*159d0*/  MUFU.EX2 R108, R108 ;  /* 0x0000006c006c7308 */ /* 0x000ff40000000800 */
[----:B------:R-:W3:Y:S01]  /*159e0*/  MUFU.EX2 R109, R109 ;  /* 0x0000006d006d7308 */ /* 0x000ee20000000800 */
[----:B-1----:R-:W-:Y:S09]  /*159f0*/  F2FP.BF16.F32.PACK_AB R11, R32, R31 ;  /* 0x0000001f200b723e */ /* 0x002ff200000010ff */
[----:B------:R-:W-:Y:S01]  /*15a00*/  MUFU.EX2 R112, R112 ;  /* 0x0000007000707308 */ /* 0x000fe20000000800 */
[C---:B------:R-:W-:Y:S06]  /*15a10*/  HMMA.16816.F32.BF16 R216, R8.reuse, R16, R216 ;  /* 0x0000001008d8723c */ /* 0x040fec00000418d8 */
[C---:B------:R-:W-:Y:S03]  /*15a20*/  HMMA.16816.F32.BF16 R212, R8.reuse, R18, R212 ;  /* 0x0000001208d4723c */ /* 0x040fe600000418d4 */
[----:B------:R-:W1:Y:S01]  /*15a30*/  MUFU.EX2 R113, R113 ;  /* 0x0000007100717308 */ /* 0x000e620000000800 */
[----:B------:R-:W4:Y:S02]  /*15a40*/  LDSM.16.MT88.4 R16, [R226+0x8400] ;  /* 0x00840000e210783b */ /* 0x000f240000004200 */
[C---:B-----5:R-:W-:Y:S07]  /*15a50*/  HMMA.16816.F32.BF16 R208, R8.reuse, R20, R208 ;  /* 0x0000001408d0723c */ /* 0x060fee00000418d0 */
[----:B------:R-:W-:Y:S01]  /*15a60*/  MUFU.EX2 R34, R34 ;  /* 0x0000002200227308 */ /* 0x000fe20000000800 */
[----:B------:R-:W-:Y:S09]  /*15a70*/  HMMA.16816.F32.BF16 R204, R8, R22, R204 ;  /* 0x0000001608cc723c */ /* 0x000ff200000418cc */
[----:B------:R-:W5:Y:S02]  /*15a80*/  MUFU.EX2 R33, R33 ;  /* 0x0000002100217308 */ /* 0x000f640000000800 */
[----:B------:R-:W-:Y:S01]  /*15a90*/  FADD.FTZ R20, R79, R75 ;  /* 0x0000004b4f147221 */ /* 0x000fe20000010000 */
[----:B---3--:R-:W-:Y:S01]  /*15aa0*/  F2FP.BF16.F32.PACK_AB R8, R109, R108 ;  /* 0x0000006c6d08723e */ /* 0x008fe200000010ff */
[----:B------:R-:W-:Y:S02]  /*15ab0*/  FADD.FTZ R108, R108, R104 ;  /* 0x000000686c6c7221 */ /* 0x000fe40000010000 */
[----:B------:R-:W-:Y:S01]  /*15ac0*/  FADD.FTZ R20, R0, R20 ;  /* 0x0000001400147221 */ /* 0x000fe20000010000 */
[----:B-1----:R-:W-:Y:S03]  /*15ad0*/  F2FP.BF16.F32.PACK_AB R10, R113, R112 ;  /* 0x00000070710a723e */ /* 0x002fe600000010ff */
[----:B------:R-:W-:Y:S01]  /*15ae0*/  MUFU.EX2 R35, R35 ;  /* 0x0000002300237308 */ /* 0x000fe20000000800 */
[----:B------:R-:W-:Y:S04]  /*15af0*/  FADD.FTZ R109, R109, R108 ;  /* 0x0000006c6d6d7221 */ /* 0x000fe80000010000 */
[----:B------:R-:W-:Y:S05]  /*15b00*/  FADD.FTZ R109, R112, R109 ;  /* 0x0000006d706d7221 */ /* 0x000fea0000010000 */
[----:B------:R-:W1:Y:S01]  /*15b10*/  MUFU.EX2 R36, R36 ;  /* 0x0000002400247308 */ /* 0x000e620000000800 */
[----:B-----5:R-:W-:Y:S01]  /*15b20*/  F2FP.BF16.F32.PACK_AB R9, R33, R34 ;  /* 0x000000222109723e */ /* 0x020fe200000010ff */
[----:B------:R-:W-:Y:S08]  /*15b30*/  FADD.FTZ R113, R113, R109 ;  /* 0x0000006d71717221 */ /* 0x000ff00000010000 */
[----:B------:R-:W3:Y:S10]  /*15b40*/  MUFU.EX2 R116, R116 ;  /* 0x0000007400747308 */ /* 0x000ef40000000800 */
[----:B------:R-:W5:Y:S01]  /*15b50*/  MUFU.EX2 R117, R117 ;  /* 0x0000007500757308 */ /* 0x000f620000000800 */
[----:B-1----:R-:W-:Y:S09]  /*15b60*/  F2FP.BF16.F32.PACK_AB R11, R36, R35 ;  /* 0x00000023240b723e */ /* 0x002ff200000010ff */
[----:B------:R-:W-:Y:S01]  /*15b70*/  MUFU.EX2 R120, R120 ;  /* 0x0000007800787308 */ /* 0x000fe20000000800 */
[C---:B--2---:R-:W-:Y:S03]  /*15b80*/  HMMA.16816.F32.BF16 R216, R8.reuse, R12, R216 ;  /* 0x0000000c08d8723c */ /* 0x044fe600000418d8 */
[----:B---3--:R-:W-:Y:S03]  /*15b90*/  FADD.FTZ R113, R116, R113 ;  /* 0x0000007174717221 */ /* 0x008fe60000010000 */
[C---:B------:R-:W-:Y:S03]  /*15ba0*/  HMMA.16816.F32.BF16 R212, R8.reuse, R14, R212 ;  /* 0x0000000e08d4723c */ /* 0x040fe600000418d4 */
[----:B------:R-:W1:Y:S02]  /*15bb0*/  MUFU.EX2 R121, R121 ;  /* 0x0000007900797308 */ /* 0x000e640000000800 */
[----:B------:R-:W-:Y:S01]  /*15bc0*/  FADD.FTZ R12, R2, R20 ;  /* 0x00000014020c7221 */ /* 0x000fe20000010000 */
[C---:B----4-:R-:W-:Y:S01]  /*15bd0*/  HMMA.16816.F32.BF16 R208, R8.reuse, R16, R208 ;  /* 0x0000001008d0723c */ /* 0x050fe200000418d0 */
[----:B------:R-:W2:Y:S06]  /*15be0*/  LDSM.16.MT88.4 R20, [R221+0x8800] ;  /* 0x00880000dd14783b */ /* 0x000eac0000004200 */
[----:B------:R-:W-:Y:S01]  /*15bf0*/  MUFU.EX2 R37, R37 ;  /* 0x0000002500257308 */ /* 0x000fe20000000800 */
[----:B------:R-:W-:Y:S01]  /*15c00*/  FADD.FTZ R5, R5, R12 ;  /* 0x0000000c05057221 */ /* 0x000fe20000010000 */
[----:B------:R-:W-:Y:S01]  /*15c10*/  HMMA.16816.F32.BF16 R204, R8, R18, R204 ;  /* 0x0000001208cc723c */ /* 0x000fe200000418cc */
[----:B------:R-:W3:Y:S07]  /*15c20*/  LDSM.16.MT88.4 R12, [R226+0x8800] ;  /* 0x00880000e20c783b */ /* 0x000eee0000004200 */
[----:B------:R-:W4:Y:S03]  /*15c30*/  MUFU.EX2 R0, R119 ;  /* 0x0000007700007308 */ /* 0x000f260000000800 */
[----:B------:R-:W-:Y:S01]  /*15c40*/  FADD.FTZ R82, R82, R5 ;  /* 0x0000000552527221 */ /* 0x000fe20000010000 */
[----:B------:R-:W-:Y:S01]  /*15c50*/  FFMA.FTZ R2, R122, UR4, -R4 ;  /* 0x000000047a027c23 */ /* 0x000fe20008010804 */
[----:B-----5:R-:W-:Y:S02]  /*15c60*/  F2FP.BF16.F32.PACK_AB R16, R117, R116 ;  /* 0x000000747510723e */ /* 0x020fe400000010ff */
[----:B------:R-:W-:Y:S01]  /*15c70*/  FADD.FTZ R86, R86, R82 ;  /* 0x0000005256567221 */ /* 0x000fe20000010000 */
[----:B------:R-:W5:Y:S02]  /*15c80*/  LDSM.16.MT88.4 R8, [R221+0x8c00] ;  /* 0x008c0000dd08783b */ /* 0x000f640000004200 */
[----:B------:R-:W-:Y:S01]  /*15c90*/  MUFU.EX2 R2, R2 ;  /* 0x0000000200027308 */ /* 0x000fe20000000800 */
[----:B------:R-:W-:Y:S01]  /*15ca0*/  FFMA.FTZ R5, R123, UR4, -R4 ;  /* 0x000000047b057c23 */ /* 0x000fe20008010804 */
[----:B------:R-:W-:Y:S01]  /*15cb0*/  FADD.FTZ R86, R87, R86 ;  /* 0x0000005657567221 */ /* 0x000fe20000010000 */
[----:B------:R-:W-:Y:S01]  /*15cc0*/  FFMA.FTZ R4, R131, UR4, -R4 ;  /* 0x0000000483047c23 */ /* 0x000fe20008010804 */
[----:B-1----:R-:W-:Y:S01]  /*15cd0*/  F2FP.BF16.F32.PACK_AB R18, R121, R120 ;  /* 0x000000787912723e */ /* 0x002fe200000010ff */
[----:B------:R-:W-:Y:S01]  /*15ce0*/  FADD.FTZ R113, R117, R113 ;  /* 0x0000007175717221 */ /* 0x000fe20000010000 */
[----:B------:R-:W-:Y:S04]  /*15cf0*/  FADD.FTZ R86, R24, R86 ;  /* 0x0000005618567221 */ /* 0x000fe80000010000 */
[----:B------:R-:W1:Y:S01]  /*15d00*/  MUFU.EX2 R5, R5 ;  /* 0x0000000500057308 */ /* 0x000e620000000800 */
[----:B------:R-:W-:Y:S01]  /*15d10*/  FADD.FTZ R120, R120, R113 ;  /* 0x0000007178787221 */ /* 0x000fe20000010000 */
[----:B------:R-:W-:Y:S01]  /*15d20*/  FADD.FTZ R7, R7, R86 ;  /* 0x0000005607077221 */ /* 0x000fe20000010000 */
[----:B----4-:R-:W-:Y:S02]  /*15d30*/  F2FP.BF16.F32.PACK_AB R17, R0, R37 ;  /* 0x000000250011723e */ /* 0x010fe400000010ff */
[----:B------:R-:W-:Y:S01]  /*15d40*/  FADD.FTZ R120, R121, R120 ;  /* 0x0000007879787221 */ /* 0x000fe20000010000 */
[----:B------:R-:W-:Y:S04]  /*15d50*/  FADD.FTZ R7, R6, R7 ;  /* 0x0000000706077221 */ /* 0x000fe80000010000 */
[----:B------:R-:W4:Y:S01]  /*15d60*/  MUFU.EX2 R83, R83 ;  /* 0x0000005300537308 */ /* 0x000f220000000800 */
[----:B------:R-:W-:Y:S04]  /*15d70*/  FADD.FTZ R39, R25, R7 ;  /* 0x0000000719277221 */ /* 0x000fe80000010000 */
[----:B------:R-:W-:Y:S05]  /*15d80*/  FADD.FTZ R39, R26, R39 ;  /* 0x000000271a277221 */ /* 0x000fea0000010000 */
[----:B------:R-:W5:Y:S01]  /*15d90*/  MUFU.EX2 R28, R125 ;  /* 0x0000007d001c7308 */ /* 0x000f620000000800 */
[----:B------:R-:W5:Y:S01]  /*15da0*/  LDSM.16.MT88.4 R24, [R226+0x8c00] ;  /* 0x008c0000e218783b */ /* 0x000f620000004200 */
[----:B------:R-:W-:Y:S01]  /*15db0*/  FADD.FTZ R39, R29, R39 ;  /* 0x000000271d277221 */ /* 0x000fe20000010000 */
[----:B-1----:R-:W-:Y:S03]  /*15dc0*/  F2FP.BF16.F32.PACK_AB R19, R5, R2 ;  /* 0x000000020513723e */ /* 0x002fe600000010ff */
[----:B------:R-:W-:Y:S04]  /*15dd0*/  FADD.FTZ R31, R31, R39 ;  /* 0x000000271f1f7221 */ /* 0x000fe80000010000 */
[----:B------:R-:W-:Y:S01]  /*15de0*/  MUFU.EX2 R30, R30 ;  /* 0x0000001e001e7308 */ /* 0x000fe20000000800 */
[----:B----4-:R-:W-:Y:S01]  /*15df0*/  FADD.FTZ R120, R83, R120 ;  /* 0x0000007853787221 */ /* 0x010fe20000010000 */
[C---:B--2---:R-:W-:Y:S05]  /*15e00*/  HMMA.16816.F32.BF16 R216, R16.reuse, R20, R216 ;  /* 0x0000001410d8723c */ /* 0x044fea00000418d8 */
[----:B------:R-:W-:Y:S01]  /*15e10*/  FADD.FTZ R31, R32, R31 ;  /* 0x0000001f201f7221 */ /* 0x000fe20000010000 */
[C---:B------:R-:W-:Y:S02]  /*15e20*/  HMMA.16816.F32.BF16 R212, R16.reuse, R22, R212 ;  /* 0x0000001610d4723c */ /* 0x040fe400000418d4 */
[----:B------:R-:W1:Y:S03]  /*15e30*/  MUFU.EX2 R132, R132 ;  /* 0x0000008400847308 */ /* 0x000e660000000800 */
[----:B------:R-:W-:Y:S01]  /*15e40*/  FADD.FTZ R34, R34, R31 ;  /* 0x0000001f22227221 */ /* 0x000fe20000010000 */
[C---:B---3--:R-:W-:Y:S06]  /*15e50*/  HMMA.16816.F32.BF16 R208, R16.reuse, R12, R208 ;  /* 0x0000000c10d0723c */ /* 0x048fec00000418d0 */
[----:B------:R-:W-:Y:S01]  /*15e60*/  MUFU.EX2 R38, R38 ;  /* 0x0000002600267308 */ /* 0x000fe20000000800 */
[----:B------:R-:W-:Y:S01]  /*15e70*/  FADD.FTZ R34, R33, R34 ;  /* 0x0000002221227221 */ /* 0x000fe20000010000 */
[----:B------:R-:W-:Y:S08]  /*15e80*/  HMMA.16816.F32.BF16 R204, R16, R14, R204 ;  /* 0x0000000e10cc723c */ /* 0x000ff000000418cc */
[----:B------:R-:W2:Y:S03]  /*15e90*/  MUFU.EX2 R6, R127 ;  /* 0x0000007f00067308 */ /* 0x000ea60000000800 */
[----:B------:R-:W-:Y:S01]  /*15ea0*/  FADD.FTZ R34, R35, R34 ;  /* 0x0000002223227221 */ /* 0x000fe20000010000 */
[C---:B-----5:R-:W-:Y:S01]  /*15eb0*/  F2FP.BF16.F32.PACK_AB R20, R28.reuse, R83 ;  /* 0x000000531c14723e */ /* 0x060fe200000010ff */
[----:B------:R-:W-:Y:S02]  /*15ec0*/  FADD.FTZ R120, R28, R120 ;  /* 0x000000781c787221 */ /* 0x000fe40000010000 */
[----:B------:R-:W-:Y:S01]  /*15ed0*/  FADD.FTZ R34, R36, R34 ;  /* 0x0000002224227221 */ /* 0x000fe20000010000 */
[----:B-1----:R-:W-:Y:S02]  /*15ee0*/  F2FP.BF16.F32.PACK_AB R22, R132, R30 ;  /* 0x0000001e8416723e */ /* 0x002fe400000010ff */
[----:B------:R-:W-:Y:S01]  /*15ef0*/  MUFU.EX2 R7, R130 ;  /* 0x0000008200077308 */ /* 0x000fe20000000800 */
[----:B------:R-:W-:Y:S01]  /*15f00*/  FADD.FTZ R120, R30, R120 ;  /* 0x000000781e787221 */ /* 0x000fe20000010000 */
[----:B------:R-:W-:Y:S03]  /*15f10*/  FADD.FTZ R37, R37, R34 ;  /* 0x0000002225257221 */ /* 0x000fe60000010000 */
[----:B------:R-:W-:Y:S01]  /*15f20*/  FADD.FTZ R199, R132, R120 ;  /* 0x0000007884c77221 */ /* 0x000fe20000010000 */
[----:B------:R-:W-:Y:S04]  /*15f30*/  FADD.FTZ R37, R0, R37 ;  /* 0x0000002500257221 */ /* 0x000fe80000010000 */
        /* <DEDUP_REMOVED lines=10> */
[C---:B------:R-:W-:Y:S06]  /*15fe0*/  HMMA.16816.F32.BF16 R212, R20.reuse, R10, R212 ;  /* 0x0000000a14d4723c */ /* 0x040fec00000418d4 */
[C---:B------:R-:W-:Y:S06]  /*15ff0*/  HMMA.16816.F32.BF16 R208, R20.reuse, R24, R208 ;  /* 0x0000001814d0723c */ /* 0x040fec00000418d0 */
[----:B------:R-:W-:Y:S01]  /*16000*/  HMMA.16816.F32.BF16 R204, R20, R26, R204 ;  /* 0x0000001a14cc723c */ /* 0x000fe200000418cc */
[----:B------:R-:W-:Y:S11]  /*16010*/  @!UPT UIADD3 URZ, URZ, URZ, URZ ;  /* 0x0000003f3f3ff290 */ /* 0x000ff6000fffe03f */
[----:B------:R-:W-:Y:S01]  /*16020*/  @!UPT UIADD3 URZ, URZ, URZ, URZ ;  /* 0x0000003f3f3ff290 */ /* 0x000fe2000fffe03f */
[----:B------:R-:W-:Y:S11]  /*16030*/  @P0 BRA `(.L_x_1710) ;  /* 0xffffffa800180947 */ /* 0x000ff6000383ffff */
.L_x_1706:
[----:B------:R-:W1:Y:S01]  /*16040*/  SHFL.BFLY PT, R2, R199, 0x2, 0x1f ;  /* 0x0c401f00c7027f89 */ /* 0x000e6200000e0000 */
[----:B------:R-:W2:Y:S01]  /*16050*/  S2UR UR4, SR_CgaCtaId ;  /* 0x00000000000479c3 */ /* 0x000ea20000008800 */
[----:B------:R-:W-:Y:S01]  /*16060*/  IMAD.MOV.U32 R8, RZ, RZ, 0x3f800000 ;  /* 0x3f800000ff087424 */ /* 0x000fe200078e00ff */
[----:B------:R-:W-:Y:S01]  /*16070*/  UMOV UR5, 0x400 ;  /* 0x0000040000057882 */ /* 0x000fe20000000000 */
[----:B------:R-:W3:Y:S01]  /*16080*/  SHFL.BFLY PT, R0, R200, 0x2, 0x1f ;  /* 0x0c401f00c8007f89 */ /* 0x000ee200000e0000 */
[----:B------:R-:W-:Y:S01]  /*16090*/  IMAD.MOV.U32 R9, RZ, RZ, 0x3f800000 ;  /* 0x3f800000ff097424 */ /* 0x000fe200078e00ff */
[----:B------:R-:W4:Y:S01]  /*160a0*/  S2R R4, SR_TID.X ;  /* 0x0000000000047919 */ /* 0x000f220000002100 */
        /* <DEDUP_REMOVED lines=9> */
[----:B------:R-:W-:Y:S02]  /*16140*/  LOP3.LUT R12, R2, 0xfffffffc, RZ, 0xc0, !PT ;  /* 0xfffffffc020c7812 */ /* 0x000fe400078ec0ff */
[----:B------:R-:W-:Y:S01]  /*16150*/  SHF.R.S32.HI R7, RZ, 0x1f, R0 ;  /* 0x0000001fff077819 */ /* 0x000fe20000011400 */
[----:B-1----:R-:W-:Y:S01]  /*16160*/  FADD.FTZ R6, R199, R6 ;  /* 0x00000006c7067221 */ /* 0x002fe20000010000 */
[----:B------:R-:W-:-:S02]  /*16170*/  SHF.R.S32.HI R11, RZ, 0x5, R3 ;  /* 0x00000005ff0b7819 */ /* 0x000fc40000011403 */
[----:B------:R-:W-:Y:S01]  /*16180*/  LEA.HI R7, R7, R0, RZ, 0x3 ;  /* 0x0000000007077211 */ /* 0x000fe200078f18ff */
[----:B--2---:R-:W-:Y:S01]  /*16190*/  FADD.FTZ R5, R200, R5 ;  /* 0x00000005c8057221 */ /* 0x004fe20000010000 */
[----:B------:R-:W-:Y:S02]  /*161a0*/  FSETP.NE.FTZ.AND P3, PT, R6, RZ, PT ;  /* 0x000000ff0600720b */ /* 0x000fe40003f75000 */
[----:B------:R-:W-:Y:S02]  /*161b0*/  LOP3.LUT R7, R7, 0xfffffff8, RZ, 0xc0, !PT ;  /* 0xfffffff807077812 */ /* 0x000fe400078ec0ff */
[----:B------:R-:W-:Y:S02]  /*161c0*/  FSETP.NE.FTZ.AND P2, PT, R5, RZ, PT ;  /* 0x000000ff0500720b */ /* 0x000fe40003f55000 */
[----:B------:R-:W-:Y:S01]  /*161d0*/  IADD3 R12, -R12, R4, RZ ;  /* 0x000000040c0c7210 */ /* 0x000fe20007ffe1ff */
[----:B------:R-:W-:-:S03]  /*161e0*/  IMAD.IADD R7, R0, 0x1, -R7 ;  /* 0x0000000100077824 */ /* 0x000fc600078e0a07 */
[----:B------:R-:W-:Y:S02]  /*161f0*/  LEA R12, R11, R12, 0x8 ;  /* 0x0000000c0b0c7211 */ /* 0x000fe400078e40ff */
[----:B------:R-:W-:Y:S01]  /*16200*/  LEA.HI R10, R7, R7, RZ, 0x1 ;  /* 0x00000007070a7211 */ /* 0x000fe200078f08ff */
[----:B------:R-:W1:Y:S03]  /*16210*/  @P3 MUFU.RCP R8, R6 ;  /* 0x0000000600083308 */ /* 0x000e660000001000 */
[----:B------:R-:W-:Y:S02]  /*16220*/  SHF.R.S32.HI R13, RZ, 0x1, R10 ;  /* 0x00000001ff0d7819 */ /* 0x000fe4000001140a */
[----:B------:R-:W-:Y:S02]  /*16230*/  LOP3.LUT R10, R10, 0x3fffffe, RZ, 0xc0, !PT ;  /* 0x03fffffe0a0a7812 */ /* 0x000fe400078ec0ff */
[C---:B------:R-:W-:Y:S01]  /*16240*/  LOP3.LUT P0, RZ, R13.reuse, 0x2, RZ, 0xc0, !PT ;  /* 0x000000020dff7812 */ /* 0x040fe2000780c0ff */
[----:B------:R-:W2:Y:S01]  /*16250*/  @P2 MUFU.RCP R9, R5 ;  /* 0x0000000500092308 */ /* 0x000ea20000001000 */
[C---:B------:R-:W-:Y:S01]  /*16260*/  IMAD.SHL.U32 R14, R13.reuse, 0x40, RZ ;  /* 0x000000400d0e7824 */ /* 0x040fe200078e00ff */
[----:B------:R-:W-:Y:S01]  /*16270*/  LOP3.LUT R13, R13, 0x1, RZ, 0xc0, !PT ;  /* 0x000000010d0d7812 */ /* 0x000fe200078ec0ff */
[----:B------:R-:W-:-:S02]  /*16280*/  IMAD.IADD R10, R7, 0x1, -R10 ;  /* 0x00000001070a7824 */ /* 0x000fc400078e0a0a */
[----:B------:R-:W-:Y:S01]  /*16290*/  IMAD.MOV.U32 R7, RZ, RZ, 0x10 ;  /* 0x00000010ff077424 */ /* 0x000fe200078e00ff */
[----:B------:R-:W-:Y:S01]  /*162a0*/  LOP3.LUT R14, R14, 0xc0, RZ, 0xc0, !PT ;  /* 0x000000c00e0e7812 */ /* 0x000fe200078ec0ff */
[----:B------:R-:W-:Y:S01]  /*162b0*/  IMAD R10, R10, 0x10, R12 ;  /* 0x000000100a0a7824 */ /* 0x000fe200078e020c */
[----:B------:R-:W-:Y:S01]  /*162c0*/  ISETP.NE.U32.AND P1, PT, R13, 0x1, PT ;  /* 0x000000010d00780c */ /* 0x000fe20003f25070 */
[----:B-1----:R-:W-:Y:S01]  /*162d0*/  FMUL.FTZ R216, R8, R216 ;  /* 0x000000d808d87220 */ /* 0x002fe20000410000 */
[----:B------:R-:W-:Y:S01]  /*162e0*/  LEA.HI R14, R14, R14, RZ, 0x1d ;  /* 0x0000000e0e0e7211 */ /* 0x000fe200078fe8ff */
[C---:B------:R-:W-:Y:S01]  /*162f0*/  FMUL.FTZ R217, R8.reuse, R217 ;  /* 0x000000d908d97220 */ /* 0x040fe20000410000 */
[----:B------:R-:W-:Y:S01]  /*16300*/  SEL R7, R7, 0xfffffff0, P1 ;  /* 0xfffffff007077807 */ /* 0x000fe20000800000 */
[----:B------:R-:W-:Y:S01]  /*16310*/  FMUL.FTZ R212, R8, R212 ;  /* 0x000000d408d47220 */ /* 0x000fe20000410000 */
[----:B------:R-:W-:Y:S01]  /*16320*/  LEA R10, R10, R14, 0x1 ;  /* 0x0000000e0a0a7211 */ /* 0x000fe200078e08ff */
[----:B------:R-:W-:Y:S01]  /*16330*/  FMUL.FTZ R213, R8, R213 ;  /* 0x000000d508d57220 */ /* 0x000fe20000410000 */
[----:B------:R-:W-:Y:S01]  /*16340*/  F2FP.BF16.F32.PACK_AB R216, R217, R216 ;  /* 0x000000d8d9d8723e */ /* 0x000fe200000010ff */
        /* <DEDUP_REMOVED lines=8> */
[----:B------:R-:W-:Y:S01]  /*163d0*/  LEA R10, R10, UR4, 0x1 ;  /* 0x000000040a0a7c11 */ /* 0x000fe2000f8e08ff */
[C---:B------:R-:W-:Y:S01]  /*163e0*/  FMUL.FTZ R208, R8.reuse, R208 ;  /* 0x000000d008d07220 */ /* 0x040fe20000410000 */
[----:B------:R-:W-:Y:S01]  /*163f0*/  F2FP.BF16.F32.PACK_AB R218, R219, R218 ;  /* 0x000000dadbda723e */ /* 0x000fe200000010ff */
[----:B------:R-:W-:Y:S01]  /*16400*/  FMUL.FTZ R209, R8, R209 ;  /* 0x000000d108d17220 */ /* 0x000fe20000410000 */
[----:B------:R-:W-:Y:S01]  /*16410*/  F2FP.BF16.F32.PACK_AB R207, R207, R9 ;  /* 0x00000009cfcf723e */ /* 0x000fe200000010ff */
[----:B------:R-:W-:-:S02]  /*16420*/  VIADD R9, R10, 0x20 ;  /* 0x000000200a097836 */ /* 0x000fc40000000000 */
[----:B------:R-:W-:Y:S01]  /*16430*/  FMUL.FTZ R204, R8, R204 ;  /* 0x000000cc08cc7220 */ /* 0x000fe20000410000 */
[C---:B------:R-:W-:Y:S01]  /*16440*/  IMAD.IADD R12, R10.reuse, 0x1, R7 ;  /* 0x000000010a0c7824 */ /* 0x040fe200078e0207 */
[----:B------:R-:W-:Y:S01]  /*16450*/  STS [R10], R216 ;  /* 0x000000d80a007388 */ /* 0x000fe20000000800 */
[----:B------:R-:W-:Y:S01]  /*16460*/  @P0 IADD3 R9, R10, -0x20, RZ ;  /* 0xffffffe00a090810 */ /* 0x000fe20007ffe0ff */
[----:B------:R-:W-:Y:S01]  /*16470*/  FMUL.FTZ R8, R8, R205 ;  /* 0x000000cd08087220 */ /* 0x000fe20000410000 */
[----:B------:R-:W1:Y:S01]  /*16480*/  @P3 LDC R13, c[0x0][0x2e8] ;  /* 0x0000ba00ff0d3b82 */ /* 0x000e620000000800 */
[----:B------:R2:W-:Y:S01]  /*16490*/  STS [R10+0x200], R218 ;  /* 0x000200da0a007388 */ /* 0x0005e20000000800 */
[----:B------:R-:W-:Y:S01]  /*164a0*/  F2FP.BF16.F32.PACK_AB R212, R213, R212 ;  /* 0x000000d4d5d4723e */ /* 0x000fe200000010ff */
[----:B------:R-:W3:Y:S01]  /*164b0*/  @P3 MUFU.LG2 R6, R6 ;  /* 0x0000000600063308 */ /* 0x000ee20000000c00 */
[----:B------:R-:W-:Y:S01]  /*164c0*/  F2FP.BF16.F32.PACK_AB R214, R215, R214 ;  /* 0x000000d6d7d6723e */ /* 0x000fe200000010ff */
[----:B------:R-:W-:Y:S01]  /*164d0*/  IMAD.IADD R7, R7, 0x1, R9 ;  /* 0x0000000107077824 */ /* 0x000fe200078e0209 */
[----:B------:R-:W-:Y:S01]  /*164e0*/  F2FP.BF16.F32.PACK_AB R208, R209, R208 ;  /* 0x000000d0d1d0723e */ /* 0x000fe200000010ff */
[----:B------:R-:W-:Y:S01]  /*164f0*/  ULDC.U8 UR4, c[0x0][0x3d8] ;  /* 0x0000f60000047ab9 */ /* 0x000fe20000000000 */
[----:B------:R-:W-:Y:S01]  /*16500*/  F2FP.BF16.F32.PACK_AB R210, R211, R210 ;  /* 0x000000d2d3d2723e */ /* 0x000fe200000010ff */
[----:B------:R-:W-:Y:S01]  /*16510*/  STS [R12], R212 ;  /* 0x000000d40c007388 */ /* 0x000fe20000000800 */
[----:B------:R-:W-:Y:S01]  /*16520*/  F2FP.BF16.F32.PACK_AB R8, R8, R204 ;  /* 0x000000cc0808723e */ /* 0x000fe200000010ff */
[----:B------:R-:W4:Y:S01]  /*16530*/  @P2 MUFU.LG2 R5, R5 ;  /* 0x0000000500052308 */ /* 0x000f220000000c00 */
[----:B------:R-:W-:Y:S01]  /*16540*/  ISETP.NE.AND P0, PT, RZ, UR4, PT ;  /* 0x00000004ff007c0c */ /* 0x000fe2000bf05270 */
[----:B------:R-:W-:Y:S04]  /*16550*/  STS [R12+0x200], R214 ;  /* 0x000200d60c007388 */ /* 0x000fe80000000800 */
[----:B------:R-:W-:Y:S01]  /*16560*/  STS [R9], R208 ;  /* 0x000000d009007388 */ /* 0x000fe20000000800 */
[----:B---3--:R-:W-:-:S03]  /*16570*/  @P3 FMUL.FTZ R6, R6, 0.69314718246459960938 ;  /* 0x3f31721806063820 */ /* 0x008fc60000410000 */
[----:B------:R3:W-:Y:S04]  /*16580*/  STS [R9+0x200], R210 ;  /* 0x000200d209007388 */ /* 0x0007e80000000800 */
[----:B------:R5:W-:Y:S01]  /*16590*/  STS [R7], R8 ;  /* 0x0000000807007388 */ /* 0x000be20000000800 */
[----:B--2---:R-:W2:Y:S01]  /*165a0*/  @P2 LDC R10, c[0x0][0x2e8] ;  /* 0x0000ba00ff0a2b82 */ /* 0x004ea20000000800 */
[----:B----4-:R-:W-:Y:S02]  /*165b0*/  @P2 FMUL.FTZ R5, R5, 0.69314718246459960938 ;  /* 0x3f31721805052820 */ /* 0x010fe40000410000 */
[----:B------:R4:W-:Y:S01]  /*165c0*/  STS [R7+0x200], R207 ;  /* 0x000200cf07007388 */ /* 0x0009e20000000800 */
[----:B---3--:R-:W-:Y:S01]  /*165d0*/  MOV R9, 0x7f800000 ;  /* 0x7f80000000097802 */ /* 0x008fe20000000f00 */
[----:B-----5:R-:W-:-:S02]  /*165e0*/  IMAD.MOV.U32 R8, RZ, RZ, 0x7f800000 ;  /* 0x7f800000ff087424 */ /* 0x020fc400078e00ff */
[----:B-1----:R-:W-:Y:S01]  /*165f0*/  @P3 FFMA.FTZ R8, R134, R13, R6 ;  /* 0x0000000d86083223 */ /* 0x002fe20000010006 */
[----:B--2---:R-:W-:Y:S01]  /*16600*/  @P2 FFMA.FTZ R9, R133, R10, R5 ;  /* 0x0000000a85092223 */ /* 0x004fe20000010005 */
[----:B----4-:R-:W-:-:S04]  /*16610*/  SHF.R.S32.HI R7, RZ, 0x1f, R11 ;  /* 0x0000001fff077819 */ /* 0x010fc8000001140b */
[----:B------:R-:W-:-:S04]  /*16620*/  LEA.HI R7, R7, R11, RZ, 0x2 ;  /* 0x0000000b07077211 */ /* 0x000fc800078f10ff */
[----:B------:R-:W-:-:S05]  /*16630*/  LOP3.LUT R7, R7, 0xfffffffc, RZ, 0xc0, !PT ;  /* 0xfffffffc07077812 */ /* 0x000fca00078ec0ff */
[----:B------:R-:W-:Y:S01]  /*16640*/  IMAD.IADD R7, R11, 0x1, -R7 ;  /* 0x000000010b077824 */ /* 0x000fe200078e0a07 */
[----:B------:R-:W-:Y:S06]  /*16650*/  @!P0 BRA `(.L_x_1711) ;  /* 0x0000000000248947 */ /* 0x000fec0003800000 */
[----:B------:R-:W1:Y:S01]  /*16660*/  S2UR UR14, SR_CTAID.Y ;  /* 0x00000000000e79c3 */ /* 0x000e620000002600 */
[----:B------:R-:W-:Y:S01]  /*16670*/  ULDC UR4, c[0x0][0x2c4] ;  /* 0x0000b10000047ab9 */ /* 0x000fe20000000800 */
[----:B------:R-:W-:Y:S01]  /*16680*/  UISETP.NE.AND UP0, UPT, UR17, -0x1, UPT ;  /* 0xffffffff1100788c */ /* 0x000fe2000bf05270 */
[----:B------:R-:W-:-:S05]  /*16690*/  ULDC UR12, c[0x0][0x2e4] ;  /* 0x0000b900000c7ab9 */ /* 0x000fca0000000800 */
[----:B------:R-:W2:Y:S01]  /*166a0*/  S2UR UR9, SR_CTAID.Z ;  /* 0x00000000000979c3 */ /* 0x000ea20000002700 */
[----:B-1----:R-:W-:-:S04]  /*166b0*/  UIMAD UR4, UR14, UR4, URZ ;  /* 0x000000040e0472a4 */ /* 0x002fc8000f8e023f */
[----:B------:R-:W-:-:S04]  /*166c0*/  USEL UR4, UR4, UR17, !UP0 ;  /* 0x0000001104047287 */ /* 0x000fc8000c000000 */
[----:B--2---:R-:W-:Y:S01]  /*166d0*/  UIMAD UR12, UR9, UR12, UR4 ;  /* 0x0000000c090c72a4 */ /* 0x004fe2000f8e0204 */
[----:B------:R-:W-:Y:S11]  /*166e0*/  BRA `(.L_x_1712) ;  /* 0x0000000000187947 */ /* 0x000ff60003800000 */
.L_x_1711:
[----:B------:R-:W-:Y:S01]  /*166f0*/  S2UR UR9, SR_CTAID.Z ;  /* 0x00000000000979c3 */ /* 0x000fe20000002700 */
[----:B------:R-:W-:Y:S01]  /*16700*/  ULDC UR4, c[0x0][0x270] ;  /* 0x00009c0000047ab9 */ /* 0x000fe20000000800 */
[----:B------:R-:W-:-:S06]  /*16710*/  ULDC UR12, c[0x0][0x2c4] ;  /* 0x0000b100000c7ab9 */ /* 0x000fcc0000000800 */
[----:B------:R-:W1:Y:S02]  /*16720*/  S2UR UR14, SR_CTAID.Y ;  /* 0x00000000000e79c3 */ /* 0x000e640000002600 */
[----:B-1----:R-:W-:-:S04]  /*16730*/  UIMAD UR4, UR14, UR4, UR9 ;  /* 0x000000040e0472a4 */ /* 0x002fc8000f8e0209 */
[----:B------:R-:W-:-:S12]  /*16740*/  UIMAD UR12, UR4, UR12, URZ ;  /* 0x0000000c040c72a4 */ /* 0x000fd8000f8e023f */
.L_x_1712:
[----:B------:R-:W-:Y:S01]  /*16750*/  LEA.HI R5, R230, R231, RZ, 0x5 ;  /* 0x000000e7e6057211 */ /* 0x000fe200078f28ff */
[----:B------:R-:W-:Y:S01]  /*16760*/  USHF.R.S32.HI UR13, URZ, 0x1f, UR14 ;  /* 0x0000001f3f0d7899 */ /* 0x000fe2000801140e */
[----:B------:R-:W-:Y:S01]  /*16770*/  LOP3.LUT R3, R3, 0xffffffe0, RZ, 0xc0, !PT ;  /* 0xffffffe003037812 */ /* 0x000fe200078ec0ff */
[----:B------:R-:W-:Y:S01]  /*16780*/  UISETP.NE.AND UP0, UPT, UR17, -0x1, UPT ;  /* 0xffffffff1100788c */ /* 0x000fe2000bf05270 */
[----:B------:R-:W-:Y:S01]  /*16790*/  LOP3.LUT R5, R5, 0xffffffe0, RZ, 0xc0, !PT ;  /* 0xffffffe005057812 */ /* 0x000fe200078ec0ff */
[----:B------:R-:W-:Y:S01]  /*167a0*/  ULDC.64 UR4, c[0x0][0x290] ;  /* 0x0000a40000047ab9 */ /* 0x000fe20000000a00 */
[----:B------:R-:W-:Y:S01]  /*167b0*/  ULDC.64 UR6, c[0x0][0x298] ;  /* 0x0000a60000067ab9 */ /* 0x000fe20000000a00 */
[----:B------:R-:W-:Y:S01]  /*167c0*/  IMAD.IADD R3, R4, 0x1, -R3 ;  /* 0x0000000104037824 */ /* 0x000fe200078e0a03 */
[----:B------:R-:W-:Y:S01]  /*167d0*/  UIMAD UR13, UR13, UR4, URZ ;  /* 0x000000040d0d72a4 */ /* 0x000fe2000f8e023f */
[----:B------:R-:W-:Y:S01]  /*167e0*/  IMAD.IADD R231, R231, 0x1, -R5 ;  /* 0x00000001e7e77824 */ /* 0x000fe200078e0a05 */
[----:B------:R-:W-:Y:S01]  /*167f0*/  UIMAD.WIDE.U32 UR20, UR17, UR6, URZ ;  /* 0x00000006111472a5 */ /* 0x000fe2000f8e003f */
[----:B------:R-:W1:Y:S08]  /*16800*/  S2UR UR8, SR_CTAID.X ;  /* 0x00000000000879c3 */ /* 0x000e700000002500 */
[----:B------:R-:W-:Y:S01]  /*16810*/  BAR.SYNC.DEFER_BLOCKING 0x0 ;  /* 0x0000000000007b1d */ /* 0x000fe20000010000 */
[----:B------:R-:W-:Y:S01]  /*16820*/  LOP3.LUT P0, RZ, R3, 0x3, RZ, 0xc0, !PT ;  /* 0x0000000303ff7812 */ /* 0x000fe2000780c0ff */
[----:B------:R-:W-:Y:S01]  /*16830*/  UIMAD.WIDE.U32 UR18, UR14, UR4, URZ ;  /* 0x000000040e1272a5 */ /* 0x000fe2000f8e003f */
[----:B------:R-:W-:Y:S01]  /*16840*/  SHF.R.S32.HI R5, RZ, 0x1f, R231 ;  /* 0x0000001fff057819 */ /* 0x000fe200000114e7 */
[----:B------:R-:W-:-:S02]  /*16850*/  UIMAD UR5, UR14, UR5, UR13 ;  /* 0x000000050e0572a4 */ /* 0x000fc4000f8e020d */
[----:B------:R-:W-:Y:S01]  /*16860*/  UIMAD UR17, UR17, UR7, UR21 ;  /* 0x00000007111172a4 */ /* 0x000fe2000f8e0215 */
[----:B------:R-:W-:Y:S01]  /*16870*/  LEA.HI R5, R5, R231, RZ, 0x2 ;  /* 0x000000e705057211 */ /* 0x000fe200078f10ff */
[----:B------:R-:W-:Y:S01]  /*16880*/  USEL UR13, UR18, UR20, !UP0 ;  /* 0x00000014120d7287 */ /* 0x000fe2000c000000 */
[----:B------:R-:W-:Y:S01]  /*16890*/  BSSY B0, `(.L_x_1713) ;  /* 0x0000013000007945 */ /* 0x000fe20003800000 */
[----:B------:R-:W-:Y:S01]  /*168a0*/  @!UP0 UIADD3 UR17, UR19, UR5, URZ ;  /* 0x0000000513118290 */ /* 0x000fe2000fffe03f */
[----:B------:R-:W-:-:S05]  /*168b0*/  SHF.R.S32.HI R5, RZ, 0x2, R5 ;  /* 0x00000002ff057819 */ /* 0x000fca0000011405 */
[----:B------:R-:W-:Y:S01]  /*168c0*/  IMAD R7, R7, 0x10, R5 ;  /* 0x0000001007077824 */ /* 0x000fe200078e0205 */
[----:B-1----:R-:W-:Y:S06]  /*168d0*/  @P0 BRA `(.L_x_1714) ;  /* 0x0000000000380947 */ /* 0x002fec0003800000 */
        /* <DEDUP_REMOVED lines=14> */
.L_x_1714:
[----:B------:R-:W-:Y:S05]  /*169c0*/  BSYNC B0 ;  /* 0x0000000000007941 */ /* 0x000fea0003800000 */
.L_x_1713:
[----:B------:R-:W-:Y:S01]  /*169d0*/  USHF.L.U32 UR18, UR8, 0x6, URZ ;  /* 0x0000000608127899 */ /* 0x000fe2000800063f */
[--C-:B------:R-:W-:Y:S01]  /*169e0*/  SHF.R.S32.HI R233, RZ, 0x1f, R232.reuse ;  /* 0x0000001fffe97819 */ /* 0x100fe200000114e8 */
[----:B------:R-:W-:Y:S01]  /*169f0*/  IMAD.U32 R3, RZ, RZ, UR6 ;  /* 0x00000006ff037e24 */ /* 0x000fe2000f8e00ff */
[----:B------:R-:W-:Y:S01]  /*16a00*/  ULDC.64 UR4, c[0x0][0x2a0] ;  /* 0x0000a80000047ab9 */ /* 0x000fe20000000a00 */
[----:B------:R-:W-:Y:S01]  /*16a10*/  USHF.R.S32.HI UR12, URZ, 0x1f, UR18 ;  /* 0x0000001f3f0c7899 */ /* 0x000fe20008011412 */
[----:B------:R-:W-:Y:S01]  /*16a20*/  BSSY B0, `(.L_x_1715) ;  /* 0x000001e000007945 */ /* 0x000fe20003800000 */
[----:B-1----:R-:W-:Y:S01]  /*16a30*/  IMAD.WIDE.U32 R4, R3, UR18, R232 ;  /* 0x0000001203047c25 */ /* 0x002fe2000f8e00e8 */
[----:B------:R-:W-:Y:S01]  /*16a40*/  ULDC UR14, c[0x0][0x2d0] ;  /* 0x0000b400000e7ab9 */ /* 0x000fe20000000800 */
[----:B------:R-:W-:Y:S01]  /*16a50*/  UIMAD UR12, UR12, UR6, URZ ;  /* 0x000000060c0c72a4 */ /* 0x000fe2000f8e023f */
[----:B------:R-:W-:Y:S01]  /*16a60*/  ISETP.GE.AND P0, PT, R232, UR14, PT ;  /* 0x0000000ee8007c0c */ /* 0x000fe2000bf06270 */
[----:B------:R-:W-:Y:S01]  /*16a70*/  USHF.R.S32.HI UR15, URZ, 0x1f, UR9 ;  /* 0x0000001f3f0f7899 */ /* 0x000fe20008011409 */
[----:B------:R-:W-:Y:S01]  /*16a80*/  IADD3 R10, P1, R4, UR13, RZ ;  /* 0x0000000d040a7c10 */ /* 0x000fe2000ff3e0ff */
[----:B------:R-:W-:Y:S01]  /*16a90*/  UIMAD UR12, UR18, UR7, UR12 ;  /* 0x00000007120c72a4 */ /* 0x000fe2000f8e020c */
[----:B------:R-:W-:Y:S01]  /*16aa0*/  IMAD.U32 R4, RZ, RZ, UR4 ;  /* 0x00000004ff047e24 */ /* 0x000fe2000f8e00ff */
[----:B------:R-:W-:-:S02]  /*16ab0*/  UIADD3 UR18, -UR18, UR16, URZ ;  /* 0x0000001012127290 */ /* 0x000fc4000fffe13f */
[----:B------:R-:W-:Y:S02]  /*16ac0*/  UIMAD UR15, UR15, UR4, URZ ;  /* 0x000000040f0f72a4 */ /* 0x000fe4000f8e023f */
[----:B------:R-:W-:Y:S02]  /*16ad0*/  IMAD.U32 R3, RZ, RZ, UR12 ;  /* 0x0000000cff037e24 */ /* 0x000fe4000f8e00ff */
[----:B------:R-:W-:-:S03]  /*16ae0*/  UIMAD UR5, UR9, UR5, UR15 ;  /* 0x00000005090572a4 */ /* 0x000fc6000f8e020f */
[----:B------:R-:W-:Y:S02]  /*16af0*/  IADD3.X R11, R5, UR17, R3, P1, !PT ;  /* 0x00000011050b7c10 */ /* 0x000fe40008ffe403 */
[----:B------:R-:W-:Y:S02]  /*16b00*/  ISETP.GE.OR P1, PT, R0, UR18, P0 ;  /* 0x0000001200007c0c */ /* 0x000fe40008726670 */
[----:B------:R-:W-:Y:S01]  /*16b10*/  SHF.R.S32.HI R3, RZ, 0x2, R229 ;  /* 0x00000002ff037819 */ /* 0x000fe200000114e5 */
[----:B------:R-:W-:Y:S02]  /*16b20*/  IMAD.WIDE.U32 R10, R4, UR9, R10 ;  /* 0x00000009040a7c25 */ /* 0x000fe4000f8e000a */
[----:B------:R1:W2:Y:S01]  /*16b30*/  LDS.128 R4, [R220] ;  /* 0x00000000dc047984 */ /* 0x0002a20000000c00 */
[----:B------:R-:W-:Y:S01]  /*16b40*/  SHF.R.S32.HI R3, RZ, 0x1f, R3 ;  /* 0x0000001fff037819 */ /* 0x000fe20000011403 */
[----:B------:R-:W-:-:S06]  /*16b50*/  VIADD R13, R11, UR5 ;  /* 0x000000050b0d7c36 */ /* 0x000fcc0008000000 */
        /* <DEDUP_REMOVED lines=10> */
.L_x_1716:
[----:B------:R-:W-:Y:S05]  /*16c00*/  BSYNC B0 ;  /* 0x0000000000007941 */ /* 0x000fea0003800000 */
.L_x_1715:
[----:B-1----:R-:W1:Y:S01]  /*16c10*/  LDS.128 R220, [R220+0x800] ;  /* 0x00080000dcdc7984 */ /* 0x002e620000000c00 */
[----:B------:R-:W-:Y:S01]  /*16c20*/  UIMAD UR4, UR8, -0x40, UR16 ;  /* 0xffffffc0080478a4 */ /* 0x000fe2000f8e0210 */
[----:B------:R-:W-:-:S05]  /*16c30*/  LEA.HI.SX32 R2, R2, 0x20, 0x1e ;  /* 0x0000002002027811 */ /* 0x000fca00078ff2ff */
[----:B------:R-:W-:-:S13]  /*16c40*/  ISETP.GE.OR P0, PT, R2, UR4, P0 ;  /* 0x0000000402007c0c */ /* 0x000fda0008706670 */
        /* <DEDUP_REMOVED lines=12> */
[----:B-1----:R-:W-:Y:S01]  /*16d10*/  STG.E.128 desc[UR10][R6.64], R220 ;  /* 0x000000dc06007986 */ /* 0x002fe2000c101d0a */
[----:B------:R-:W-:Y:S05]  /*16d20*/  EXIT ;  /* 0x000000000000794d */ /* 0x000fea0003800000 */
.L_x_1717:
        /* <DEDUP_REMOVED lines=13> */
.L_x_5332:


//--------------------- .text._ZN5flash24flash_fwd_splitkv_kernelI23Flash_fwd_kernel_traitsILi32ELi64ELi256ELi4ELb0ELb0EN7cutlass10bfloat16_tE19Flash_kernel_traitsILi32ELi64ELi256ELi4ES3_EELb1ELb0ELb1ELb0ELb0ELb1ELb0ELb0EEEvNS_16Flash_fwd_paramsE --------------------------
	.section	.text._ZN5flash24flash_fwd_splitkv_kernelI23Flash_fwd_kernel_traitsILi32ELi64ELi256ELi4ELb0ELb0EN7cutlass10bfloat16_tE19Flash_kernel_traitsILi32ELi64ELi256ELi4ES3_EELb1ELb0ELb1ELb0ELb0ELb1ELb0ELb0EEEvNS_16Flash_fwd_paramsE,"ax",@progbits
	.align	128
        .global         _ZN5flash24flash_fwd_splitkv_kernelI23Flash_fwd_kernel_traitsILi32ELi64ELi256ELi4ELb0ELb0EN7cutlass10bfloat16_tE19Flash_kernel_traitsILi32ELi64ELi256ELi4ES3_EELb1ELb0ELb1ELb0ELb0ELb1ELb0ELb0EEEvNS_16Flash_fwd_paramsE
        .type           _ZN5flash24flash_fwd_splitkv_kernelI23Flash_fwd_kernel_traitsILi32ELi64ELi256ELi4ELb0ELb0EN7cutlass10bfloat16_tE19Flash_kernel_traitsILi32ELi64ELi256ELi4ES3_EELb1ELb0ELb1ELb0ELb0ELb1ELb0ELb0EEEvNS_16Flash_fwd_paramsE,@function
        .size           _ZN5flash24flash_fwd_splitkv_kernelI23Flash_fwd_kernel_traitsILi32ELi64ELi256ELi4ELb0ELb0EN7cutlass10bfloat16_tE19Flash_kernel_traitsILi32ELi64ELi256ELi4ES3_EELb1ELb0ELb1ELb0ELb0ELb1ELb0ELb0EEEvNS_16Flash_fwd_paramsE,(.L_x_5333 - _ZN5flash24flash_fwd_splitkv_kernelI23Flash_fwd_kernel_traitsILi32ELi64ELi256ELi4ELb0ELb0EN7cutlass10bfloat16_tE19Flash_kernel_traitsILi32ELi64ELi256ELi4ES3_EELb1ELb0ELb1ELb0ELb0ELb1ELb0ELb0EEEvNS_16Flash_fwd_paramsE)
        .other          _ZN5flash24flash_fwd_splitkv_kernelI23Flash_fwd_kernel_traitsILi32ELi64ELi256ELi4ELb0ELb0EN7cutlass10bfloat16_tE19Flash_kernel_traitsILi32ELi64ELi256ELi4ES3_EELb1ELb0ELb1ELb0ELb0ELb1ELb0ELb0EEEvNS_16Flash_fwd_paramsE,@"STO_CUDA_ENTRY STV_DEFAULT"
_ZN5flash24flash_fwd_splitkv_kernelI23Flash_fwd_kernel_traitsILi32ELi64ELi256ELi4ELb0ELb0EN7cutlass10bfloat16_tE19Flash_kernel_traitsILi32ELi64ELi256ELi4ES3_EELb1ELb0ELb1ELb0ELb0ELb1ELb0ELb0EEEvNS_16Flash_fwd_paramsE:
.text._ZN5flash24flash_fwd_splitkv_kernelI23Flash_fwd_kernel_traitsILi32ELi64ELi256ELi4ELb0ELb0EN7cutlass10bfloat16_tE19Flash_kernel_traitsILi32ELi64ELi256ELi4ES3_EELb1ELb0ELb1ELb0ELb0ELb1ELb0ELb0EEEvNS_16Flash_fwd_paramsE:
        /* <DEDUP_REMOVED lines=9> */
[----:B------:R-:W-:Y:S02]  /*0090*/  ULDC.U8 UR6, c[0x0][0x3c2] ;  /* 0x0000f08000067ab9 */ /* 0x000fe40000000000 */
[----:B------:R-:W-:Y:S01]  /*00a0*/  PLOP3.LUT P0, PT, PT, PT, UP1, 0x80, 0x0 ;  /* 0x000000000000781c */ /* 0x000fe20003f0f018 */
[----:B------:R-:W-:Y:S01]  /*00b0*/  ULDC.64 UR4, c[0x0][0x2f8] ;  /* 0x0000be0000047ab9 */ /* 0x000fe20000000a00 */
[----:B------:R-:W-:Y:S01]  /*00c0*/  PLOP3.LUT P2, PT, PT, PT, UP2, 0x80, 0x0 ;  /* 0x000000000000781c */ /* 0x000fe20003f4f028 */
[----:B------:R-:W-:-:S02]  /*00d0*/  UISETP.NE.AND UP3, UPT, UR6, URZ, UPT ;  /* 0x0000003f0600728c */ /* 0x000fc4000bf65270 */
[----:B------:R-:W-:Y:S01]  /*00e0*/  UISETP.EQ.U32.AND UP0, UPT, UR4, URZ, UPT ;  /* 0x0000003f0400728c */ /* 0x000fe2000bf02070 */
[----:B------:R-:W-:Y:S01]  /*00f0*/  ULDC.64 UR22, c[0x0][0x208] ;  /* 0x0000820000167ab9 */ /* 0x000fe20000000a00 */
[----:B------:R-:W-:Y:S02]  /*0100*/  ULDC.64 UR6, c[0x0][0x2f8] ;  /* 0x0000be0000067ab9 */ /* 0x000fe40000000a00 */
[----:B------:R-:W-:Y:S02]  /*0110*/  UISETP.EQ.OR.EX UP0, UPT, UR5, URZ, !UP3, UP0 ;  /* 0x0000003f0500728c */ /* 0x000fe4000df02700 */
[----:B-1----:R-:W-:-:S06]  /*0120*/  UIMAD.WIDE UR8, UR10, 0x4, UR8 ;  /* 0x000000040a0878a5 */ /* 0x002fcc000f8e0208 */
[----:B------:R-:W-:Y:S02]  /*0130*/  IMAD.U32 R10, RZ, RZ, UR8 ;  /* 0x00000008ff0a7e24 */ /* 0x000fe4000f8e00ff */
[----:B------:R-:W-:Y:S01]  /*0140*/  IMAD.U32 R11, RZ, RZ, UR9 ;  /* 0x00000009ff0b7e24 */ /* 0x000fe2000f8e00ff */
[----:B------:R-:W-:Y:S02]  /*0150*/  @UP1 ULDC.64 UR8, c[0x0][0x300] ;  /* 0x0000c00000081ab9 */ /* 0x000fe40000000a00 */
[----:B------:R-:W-:Y:S02]  /*0160*/  @UP1 UIMAD.WIDE UR8, UR10, 0x4, UR8 ;  /* 0x000000040a0818a5 */ /* 0x000fe4000f8e0208 */
[----:B------:R-:W2:Y:S04]  /*0170*/  @P2 LDG.E R4, desc[UR22][R10.64] ;  /* 0x000000160a042981 */ /* 0x000ea8000c1e1900 */
[----:B------:R-:W-:Y:S01]  /*0180*/  IMAD.U32 R8, RZ, RZ, UR8 ;  /* 0x00000008ff087e24 */ /* 0x000fe2000f8e00ff */
[----:B------:R-:W3:Y:S01]  /*0190*/  @P2 LDG.E R0, desc[UR22][R10.64+0x4] ;  /* 0x000004160a002981 */ /* 0x000ee2000c1e1900 */
[----:B------:R-:W-:Y:S01]  /*01a0*/  IMAD.U32 R9, RZ, RZ, UR9 ;  /* 0x00000009ff097e24 */ /* 0x000fe2000f8e00ff */
[----:B------:R-:W-:Y:S01]  /*01b0*/  PLOP3.LUT P1, PT, PT, PT, UP0, 0x80, 0x0 ;  /* 0x000000000000781c */ /* 0x000fe20003f2f008 */
[----:B------:R-:W-:-:S03]  /*01c0*/  UIMAD.WIDE UR6, UR10, 0x4, UR6 ;  /* 0x000000040a0678a5 */ /* 0x000fc6000f8e0206 */
[----:B------:R-:W4:Y:S03]  /*01d0*/  @P0 LDG.E R2, desc[UR22][R8.64] ;  /* 0x0000001608020981 */ /* 0x000f26000c1e1900 */
[----:B------:R-:W-:Y:S02]  /*01e0*/  IMAD.U32 R6, RZ, RZ, UR6 ;  /* 0x00000006ff067e24 */ /* 0x000fe4000f8e00ff */
[----:B------:R-:W-:-:S05]  /*01f0*/  IMAD.U32 R7, RZ, RZ, UR7 ;  /* 0x00000007ff077e24 */ /* 0x000fca000f8e00ff */
[----:B------:R-:W5:Y:S01]  /*0200*/  @!P1 LDG.E R3, desc[UR22][R6.64] ;  /* 0x0000001606039981 */ /* 0x000f62000c1e1900 */
[----:B------:R-:W-:Y:S01]  /*0210*/  UMOV UR17, 0xffffffff ;  /* 0xffffffff00117882 */ /* 0x000fe20000000000 */
[----:B------:R-:W-:Y:S01]  /*0220*/  UMOV UR7, URZ ;  /* 0x0000003f00077c82 */ /* 0x000fe20008000000 */
[----:B------:R-:W-:Y:S01]  /*0230*/  UMOV UR8, 0xffffffff ;  /* 0xffffffff00087882 */ /* 0x000fe20000000000 */
[----:B------:R-:W1:Y:S08]  /*0240*/  S2UR UR21, SR_CTAID.X ;  /* 0x00000000001579c3 */ /* 0x000e700000002500 */
[----:B------:R-:W1:Y:S01]  /*0250*/  S2UR UR24, SR_CTAID.Z ;  /* 0x00000000001879c3 */ /* 0x000e620000002700 */
[----:B--2---:R-:W-:-:S02]  /*0260*/  @P2 R2UR UR17, R4 ;  /* 0x00000000041122ca */ /* 0x004fc400000e0000 */
[----:B---3--:R-:W-:Y:S02]  /*0270*/  @P2 R2UR UR16, R0 ;  /* 0x00000000001022ca */ /* 0x008fe400000e0000 */
[----:B----4-:R-:W-:Y:S02]  /*0280*/  @P0 R2UR UR7, R2 ;  /* 0x00000000020702ca */ /* 0x010fe400000e0000 */
[----:B------:R-:W-:-:S04]  /*0290*/  ISETP.NE.U32.AND P0, PT, RZ, UR4, PT ;  /* 0x00000004ff007c0c */ /* 0x000fc8000bf05070 */
[----:B------:R-:W-:-:S05]  /*02a0*/  ISETP.NE.AND.EX P0, PT, RZ, UR5, PT, P0 ;  /* 0x00000005ff007c0c */ /* 0x000fca000bf05300 */
[----:B------:R-:W-:Y:S01]  /*02b0*/  @UP2 UIADD3 UR16, UR16, -UR17, URZ ;  /* 0x8000001110102290 */ /* 0x000fe2000fffe03f */
[----:B-----5:R-:W-:-:S06]  /*02c0*/  @!P1 R2UR UR8, R3 ;  /* 0x00000000030892ca */ /* 0x020fcc00000e0000 */
[----:B------:R-:W-:Y:S01]  /*02d0*/  @!UP2 ULDC UR16, c[0x0][0x2c4] ;  /* 0x0000b1000010aab9 */ /* 0x000fe20000000800 */
[----:B-1----:R-:W-:Y:S08]  /*02e0*/  @!P0 BRA `(.L_x_1718) ;  /* 0x00000000001c8947 */ /* 0x002ff00003800000 */
[----:B------:R-:W-:-:S13]  /*02f0*/  PLOP3.LUT P0, PT, PT, PT, UP3, 0x80, 0x0 ;  /* 0x000000000000781c */ /* 0x000fda0003f0f038 */
[----:B------:R-:W2:Y:S04]  /*0300*/  @P0 LDG.E R0, desc[UR22][R6.64+0x4] ;  /* 0x0000041606000981 */ /* 0x000ea8000c1e1900 */
[----:B------:R-:W3:Y:S01]  /*0310*/  @!P0 LDG.E R2, desc[UR22][R6.64] ;  /* 0x0000001606028981 */ /* 0x000ee2000c1e1900 */
[----:B--2---:R-:W-:-:S13]  /*0320*/  @P0 R2UR UR6, R0 ;  /* 0x00000000000602ca */ /* 0x004fda00000e0000 */
[----:B------:R-:W-:-:S07]  /*0330*/  @UP3 UIADD3 UR6, UR6, -UR8, URZ ;  /* 0x8000000806063290 */ /* 0x000fce000fffe03f */
[----:B---3--:R-:W-:Y:S01]  /*0340*/  @!P0 R2UR UR6, R2 ;  /* 0x00000000020682ca */ /* 0x008fe200000e0000 */
[----:B------:R-:W-:-:S14]  /*0350*/  BRA `(.L_x_1719) ;  /* 0x0000000000047947 */ /* 0x000fdc0003800000 */
.L_x_1718:
[----:B------:R-:W-:-:S03]  /*0360*/  ULDC UR6, c[0x0][0x2c8] ;  /* 0x0000b20000067ab9 */ /* 0x000fc60000000800 */
.L_x_1719:
        /* <DEDUP_REMOVED lines=103> */
.L_x_1722:
[----:B------:R-:W-:Y:S05]  /*09e0*/  BSYNC B0 ;  /* 0x0000000000007941 */ /* 0x000fea0003800000 */
.L_x_1721:
[----:B------:R-:W-:Y:S04]  /*09f0*/  BSSY B0, `(.L_x_1723) ;  /* 0x000000d000007945 */ /* 0x000fe80003800000 */
[----:B------:R-:W-:Y:S05]  /*0a00*/  @P3 BRA `(.L_x_1724) ;  /* 0x00000000002c3947 */ /* 0x000fea0003800000 */
[----:B------:R-:W-:Y:S01]  /*0a10*/  IADD3 R7, P1, R6, 0x20, RZ ;  /* 0x0000002006077810 */ /* 0x000fe20007f3e0ff */
[----:B------:R-:W-:Y:S01]  /*0a20*/  ULDC.64 UR6, c[0x0][0x280] ;  /* 0x0000a00000067ab9 */ /* 0x000fe20000000a00 */
[----:B------:R-:W-:Y:S02]  /*0a30*/  MOV R9, R11 ;  /* 0x0000000b00097202 */ /* 0x000fe40000000f00 */
[----:B------:R-:W-:Y:S01]  /*0a40*/  IADD3.X R2, RZ, R5, RZ, P1, !PT ;  /* 0x00000005ff027210 */ /* 0x000fe20000ffe4ff */
[----:B------:R-:W-:-:S04]  /*0a50*/  IMAD.WIDE.U32 R8, R7, UR4, R8 ;  /* 0x0000000407087c25 */ /* 0x000fc8000f8e0008 */
[----:B------:R-:W-:Y:S01]  /*0a60*/  IMAD R2, R2, UR4, RZ ;  /* 0x0000000402027c24 */ /* 0x000fe2000f8e02ff */
[----:B------:R-:W-:-:S03]  /*0a70*/  LEA R6, P1, R8, UR6, 0x1 ;  /* 0x0000000608067c11 */ /* 0x000fc6000f8208ff */
[----:B------:R-:W-:-:S05]  /*0a80*/  IMAD R7, R7, UR5, R2 ;  /* 0x0000000507077c24 */ /* 0x000fca000f8e0202 */
[----:B------:R-:W-:-:S04]  /*0a90*/  IADD3 R7, R9, R7, RZ ;  /* 0x0000000709077210 */ /* 0x000fc80007ffe0ff */
[----:B------:R-:W-:-:S05]  /*0aa0*/  LEA.HI.X R7, R8, UR7, R7, 0x1, P1 ;  /* 0x0000000708077c11 */ /* 0x000fca00088f0c07 */
[----:B------:R2:W-:Y:S02]  /*0ab0*/  STG.E.128 desc[UR22][R6.64], RZ ;  /* 0x000000ff06007986 */ /* 0x0005e4000c101d16 */
.L_x_1724:
[----:B------:R-:W-:Y:S05]  /*0ac0*/  BSYNC B0 ;  /* 0x0000000000007941 */ /* 0x000fea0003800000 */
.L_x_1723:
[----:B------:R-:W-:Y:S01]  /*0ad0*/  LEA.HI.X.SX32 R0, R0, R5, 0x1, P0 ;  /* 0x0000000500007211 */ /* 0x000fe200000f0eff */
[----:B------:R-:W-:Y:S01]  /*0ae0*/  ULDC.64 UR6, c[0x0][0x2b0] ;  /* 0x0000ac0000067ab9 */ /* 0x000fe20000000a00 */
[----:B------:R-:W-:Y:S01]  /*0af0*/  ISETP.GE.AND P0, PT, R4, UR16, PT ;  /* 0x0000001004007c0c */ /* 0x000fe2000bf06270 */
[----:B------:R-:W-:Y:S01]  /*0b00*/  @!P2 IMAD.MOV.U32 R5, RZ, RZ, 0x7f800000 ;  /* 0x7f800000ff05a424 */ /* 0x000fe200078e00ff */
[----:B------:R-:W-:Y:S02]  /*0b10*/  LEA R2, P1, R3, UR6, 0x2 ;  /* 0x0000000603027c11 */ /* 0x000fe4000f8210ff */
[----:B------:R-:W-:Y:S02]  /*0b20*/  ISETP.NE.OR P0, PT, R143, RZ, P0 ;  /* 0x000000ff8f00720c */ /* 0x000fe40000705670 */
[----:B------:R-:W-:-:S05]  /*0b30*/  LEA.HI.X R3, R3, UR7, R0, 0x2, P1 ;  /* 0x0000000703037c11 */ /* 0x000fca00088f1400 */
[----:B------:R3:W-:Y:S06]  /*0b40*/  @!P2 STG.E desc[UR22][R2.64], R5 ;  /* 0x000000050200a986 */ /* 0x0007ec000c101916 */
[----:B------:R-:W-:Y:S05]  /*0b50*/  @P0 EXIT ;  /* 0x000000000000094d */ /* 0x000fea0003800000 */
[----:B---3--:R-:W-:-:S05]  /*0b60*/  MOV R5, 0x7f800000 ;  /* 0x7f80000000057802 */ /* 0x008fca0000000f00 */
[----:B------:R-:W-:Y:S01]  /*0b70*/  STG.E desc[UR22][R2.64+0x80], R5 ;  /* 0x0000800502007986 */ /* 0x000fe2000c101916 */
[----:B------:R-:W-:Y:S05]  /*0b80*/  EXIT ;  /* 0x000000000000794d */ /* 0x000fea0003800000 */
.L_x_1720:
        /* <DEDUP_REMOVED lines=28> */
.L_x_1725:
        /* <DEDUP_REMOVED lines=23> */
[C---:B------:R-:W-:Y:S02]  /*0ec0*/  ISETP.NE.AND P2, PT, R13.reuse, RZ, PT ;  /* 0x000000ff0d00720c */ /* 0x040fe40003f45270 */
[----:B------:R-:W-:Y:S02]  /*0ed0*/  ISETP.GE.U32.AND P3, PT, R0, R3, PT ;  /* 0x000000030000720c */ /* 0x000fe40003f66070 */
[----:B------:R-:W-:-:S04]  /*0ee0*/  LOP3.LUT R0, R13, UR7, RZ, 0x3c, !PT ;  /* 0x000000070d007c12 */ /* 0x000fc8000f8e3cff */
[----:B------:R-:W-:Y:S02]  /*0ef0*/  ISETP.GE.AND P0, PT, R0, RZ, PT ;  /* 0x000000ff0000720c */ /* 0x000fe40003f06270 */
[----:B------:R-:W1:Y:S05]  /*0f00*/  LDC R0, c[0x0][0x278] ;  /* 0x00009e00ff007b82 */ /* 0x000e6a0000000800 */
[----:B------:R-:W-:-:S06]  /*0f10*/  @P3 IADD3 R7, R7, 0x1, RZ ;  /* 0x0000000107073810 */ /* 0x000fcc0007ffe0ff */
[----:B------:R-:W-:Y:S01]  /*0f20*/  @!P0 IMAD.MOV R7, RZ, RZ, -R7 ;  /* 0x000000ffff078224 */ /* 0x000fe200078e0a07 */
[----:B------:R-:W-:-:S05]  /*0f30*/  @!P2 LOP3.LUT R7, RZ, R13, RZ, 0x33, !PT ;  /* 0x0000000dff07a212 */ /* 0x000fca00078e33ff */
[----:B------:R-:W-:-:S05]  /*0f40*/  IMAD.WIDE R14, R7, 0x4, R158 ;  /* 0x00000004070e7825 */ /* 0x000fca00078e029e */
[----:B------:R-:W2:Y:S01]  /*0f50*/  LDG.E R3, desc[UR22][R14.64] ;  /* 0x000000160e037981 */ /* 0x000ea2000c1e1900 */
[----:B-1----:R-:W-:Y:S01]  /*0f60*/  IABS R5, R0 ;  /* 0x0000000000057213 */ /* 0x002fe20000000000 */
[----:B------:R-:W1:Y:S03]  /*0f70*/  S2R R2, SR_CTAID.Z ;  /* 0x0000000000027919 */ /* 0x000e660000002700 */
[----:B------:R-:W3:Y:S08]  /*0f80*/  I2F.RP R10, R5 ;  /* 0x00000005000a7306 */ /* 0x000ef00000209400 */
[----:B---3--:R-:W3:Y:S01]  /*0f90*/  MUFU.RCP R8, R10 ;  /* 0x0000000a00087308 */ /* 0x008ee20000001000 */
[----:B-1----:R-:W-:-:S02]  /*0fa0*/  IABS R2, R2 ;  /* 0x0000000200027213 */ /* 0x002fc40000000000 */
[----:B---3--:R-:W-:-:S03]  /*0fb0*/  IADD3 R8, R8, 0xffffffe, RZ ;  /* 0x0ffffffe08087810 */ /* 0x008fc60007ffe0ff */
[----:B------:R-:W-:Y:S02]  /*0fc0*/  IMAD.MOV.U32 R6, RZ, RZ, R2 ;  /* 0x000000ffff067224 */ /* 0x000fe400078e0002 */
[----:B------:R-:W1:Y:S02]  /*0fd0*/  F2I.FTZ.U32.TRUNC.NTZ R9, R8 ;  /* 0x0000000800097305 */ /* 0x000e64000021f000 */
[----:B-1----:R-:W-:Y:S01]  /*0fe0*/  IMAD.MOV R4, RZ, RZ, -R9 ;  /* 0x000000ffff047224 */ /* 0x002fe200078e0a09 */
[----:B------:R-:W-:-:S03]  /*0ff0*/  MOV R8, RZ ;  /* 0x000000ff00087202 */ /* 0x000fc60000000f00 */
[----:B------:R-:W-:-:S04]  /*1000*/  IMAD R4, R4, R5, RZ ;  /* 0x0000000504047224 */ /* 0x000fc800078e02ff */
[----:B------:R-:W-:-:S06]  /*1010*/  IMAD.HI.U32 R9, R9, R4, R8 ;  /* 0x0000000409097227 */ /* 0x000fcc00078e0008 */
[----:B------:R-:W-:-:S05]  /*1020*/  IMAD.HI.U32 R2, R9, R6, RZ ;  /* 0x0000000609027227 */ /* 0x000fca00078e00ff */
[----:B------:R-:W-:-:S05]  /*1030*/  IADD3 R4, -R2, RZ, RZ ;  /* 0x000000ff02047210 */ /* 0x000fca0007ffe1ff */
[----:B------:R-:W-:-:S05]  /*1040*/  IMAD R4, R5, R4, R6 ;  /* 0x0000000405047224 */ /* 0x000fca00078e0206 */
[----:B------:R-:W-:-:S13]  /*1050*/  ISETP.GT.U32.AND P2, PT, R5, R4, PT ;  /* 0x000000040500720c */ /* 0x000fda0003f44070 */
[----:B------:R-:W-:Y:S02]  /*1060*/  @!P2 IMAD.IADD R4, R4, 0x1, -R5 ;  /* 0x000000010404a824 */ /* 0x000fe400078e0a05 */
[----:B------:R-:W-:Y:S01]  /*1070*/  @!P2 VIADD R2, R2, 0x1 ;  /* 0x000000010202a836 */ /* 0x000fe20000000000 */
[----:B------:R-:W-:Y:S02]  /*1080*/  ISETP.NE.AND P2, PT, R0, RZ, PT ;  /* 0x000000ff0000720c */ /* 0x000fe40003f45270 */
[----:B------:R-:W-:Y:S02]  /*1090*/  ISETP.GE.U32.AND P3, PT, R4, R5, PT ;  /* 0x000000050400720c */ /* 0x000fe40003f66070 */
[----:B------:R-:W-:-:S05]  /*10a0*/  IADD3 R4, -R7, RZ, RZ ;  /* 0x000000ff07047210 */ /* 0x000fca0007ffe1ff */
[----:B------:R-:W-:-:S05]  /*10b0*/  IMAD R13, R13, R4, UR7 ;  /* 0x000000070d0d7e24 */ /* 0x000fca000f8e0204 */
[----:B------:R-:W-:Y:S02]  /*10c0*/  SHF.R.S32.HI R9, RZ, 0x1f, R13 ;  /* 0x0000001fff097819 */ /* 0x000fe4000001140d */
[----:B------:R-:W-:-:S03]  /*10d0*/  @P3 IADD3 R2, R2, 0x1, RZ ;  /* 0x0000000102023810 */ /* 0x000fc60007ffe0ff */
[----:B------:R-:W-:Y:S01]  /*10e0*/  IMAD R4, R9, UR12, RZ ;  /* 0x0000000c09047c24 */ /* 0x000fe2000f8e02ff */
[----:B--2---:R-:W-:Y:S02]  /*10f0*/  R2UR UR9, R3 ;  /* 0x00000000030972ca */ /* 0x004fe400000e0000 */
[----:B------:R-:W-:-:S04]  /*1100*/  LOP3.LUT R3, R0, UR24, RZ, 0x3c, !PT ;  /* 0x0000001800037c12 */ /* 0x000fc8000f8e3cff */
[----:B------:R-:W-:-:S07]  /*1110*/  ISETP.GE.AND P0, PT, R3, RZ, PT ;  /* 0x000000ff0300720c */ /* 0x000fce0003f06270 */
[----:B------:R-:W-:Y:S02]  /*1120*/  USHF.R.S32.HI UR8, URZ, 0x1f, UR9 ;  /* 0x0000001f3f087899 */ /* 0x000fe40008011409 */
[----:B------:R-:W-:Y:S02]  /*1130*/  UIMAD.WIDE.U32 UR14, UR9, UR4, URZ ;  /* 0x00000004090e72a5 */ /* 0x000fe4000f8e003f */
[----:B------:R-:W-:Y:S02]  /*1140*/  UIMAD UR6, UR8, UR4, URZ ;  /* 0x00000004080672a4 */ /* 0x000fe4000f8e023f */
[----:B------:R-:W-:Y:S01]  /*1150*/  @!P0 IMAD.MOV R2, RZ, RZ, -R2 ;  /* 0x000000ffff028224 */ /* 0x000fe200078e0a02 */
[----:B------:R-:W-:Y:S01]  /*1160*/  @!P2 LOP3.LUT R2, RZ, R0, RZ, 0x33, !PT ;  /* 0x00000000ff02a212 */ /* 0x000fe200078e33ff */
[----:B------:R-:W-:Y:S01]  /*1170*/  UIMAD UR4, UR9, UR5, UR6 ;  /* 0x00000005090472a4 */ /* 0x000fe2000f8e0206 */
[----:B------:R-:W-:Y:S01]  /*1180*/  IMAD.U32 R7, RZ, RZ, UR15 ;  /* 0x0000000fff077e24 */ /* 0x000fe2000f8e00ff */
[----:B------:R-:W-:Y:S01]  /*1190*/  MOV R6, UR14 ;  /* 0x0000000e00067c02 */ /* 0x000fe20008000f00 */
[----:B------:R-:W-:Y:S01]  /*11a0*/  IMAD R0, R13, UR13, R4 ;  /* 0x0000000d0d007c24 */ /* 0x000fe2000f8e0204 */
[----:B------:R-:W-:Y:S01]  /*11b0*/  UIADD3 UR4, UR15, UR4, URZ ;  /* 0x000000040f047290 */ /* 0x000fe2000fffe03f */
[--C-:B------:R-:W-:Y:S01]  /*11c0*/  SHF.R.S32.HI R11, RZ, 0x1f, R2.reuse ;  /* 0x0000001fff0b7819 */ /* 0x100fe20000011402 */
[----:B------:R-:W-:Y:S01]  /*11d0*/  ULDC.64 UR6, c[0x0][0x260] ;  /* 0x0000980000067ab9 */ /* 0x000fe20000000a00 */
[----:B------:R-:W-:-:S03]  /*11e0*/  IMAD.MOV.U32 R16, RZ, RZ, R2 ;  /* 0x000000ffff107224 */ /* 0x000fc600078e0002 */
[----:B------:R-:W-:Y:S01]  /*11f0*/  MOV R7, UR4 ;  /* 0x0000000400077c02 */ /* 0x000fe20008000f00 */
[----:B------:R-:W-:Y:S01]  /*1200*/  IMAD R3, R11, UR6, RZ ;  /* 0x000000060b037c24 */ /* 0x000fe2000f8e02ff */
[----:B------:R-:W-:Y:S02]  /*1210*/  ULDC.64 UR4, c[0x0][0x238] ;  /* 0x00008e0000047ab9 */ /* 0x000fe40000000a00 */
[----:B------:R-:W-:Y:S01]  /*1220*/  UIMAD UR8, UR8, UR4, URZ ;  /* 0x00000004080872a4 */ /* 0x000fe2000f8e023f */
[----:B------:R-:W-:Y:S01]  /*1230*/  IMAD.WIDE.U32 R4, R13, UR12, R6 ;  /* 0x0000000c0d047c25 */ /* 0x000fe2000f8e0006 */
[----:B------:R-:W-:Y:S02]  /*1240*/  UIMAD.WIDE.U32 UR28, UR9, UR4, URZ ;  /* 0x00000004091c72a5 */ /* 0x000fe4000f8e003f */
[----:B------:R-:W-:Y:S01]  /*1250*/  UIMAD UR5, UR9, UR5, UR8 ;  /* 0x00000005090572a4 */ /* 0x000fe2000f8e0208 */
[----:B------:R-:W-:Y:S02]  /*1260*/  IMAD.IADD R5, R5, 0x1, R0 ;  /* 0x0000000105057824 */ /* 0x000fe400078e0200 */
[C---:B------:R-:W-:Y:S01]  /*1270*/  IMAD R3, R2.reuse, UR7, R3 ;  /* 0x0000000702037c24 */ /* 0x040fe2000f8e0203 */
[----:B------:R-:W-:Y:S01]  /*1280*/  UIADD3 UR27, UR29, UR5, URZ ;  /* 0x000000051d1b7290 */ /* 0x000fe2000fffe03f */
[----:B------:R-:W-:-:S05]  /*1290*/  IMAD.WIDE.U32 R22, R2, UR6, R4 ;  /* 0x0000000602167c25 */ /* 0x000fca000f8e0004 */
[----:B------:R-:W-:Y:S01]  /*12a0*/  IADD3 R5, R23, R3, RZ ;  /* 0x0000000317057210 */ /* 0x000fe20007ffe0ff */
[----:B------:R-:W-:Y:S06]  /*12b0*/  BRA `(.L_x_1727) ;  /* 0x0000000400447947 */ /* 0x000fec0003800000 */
.L_x_1726:
        /* <DEDUP_REMOVED lines=46> */
.L_x_1728:
        /* <DEDUP_REMOVED lines=9> */
[----:B------:R-:W-:Y:S01]  /*1630*/  IMAD.U32 R9, RZ, RZ, UR11 ;  /* 0x0000000bff097e24 */ /* 0x000fe2000f8e00ff */
[----:B------:R-:W-:Y:S01]  /*1640*/  UIADD3 UR4, UR15, UR4, URZ ;  /* 0x000000040f047290 */ /* 0x000fe2000fffe03f */
[----:B------:R-:W-:Y:S01]  /*1650*/  IMAD.U32 R5, RZ, RZ, UR15 ;  /* 0x0000000fff057e24 */ /* 0x000fe2000f8e00ff */
[----:B------:R-:W-:Y:S01]  /*1660*/  MOV R4, UR14 ;  /* 0x0000000e00047c02 */ /* 0x000fe20008000f00 */
[----:B------:R-:W-:Y:S01]  /*1670*/  @UP0 ULDC.64 UR26, c[0x0][0x250] ;  /* 0x00009400001a0ab9 */ /* 0x000fe20000000a00 */
[----:B-1----:R-:W-:Y:S01]  /*1680*/  IMAD R0, R11, R2, RZ ;  /* 0x000000020b007224 */ /* 0x002fe200078e02ff */
[----:B------:R-:W-:Y:S01]  /*1690*/  @UP0 UIMAD.WIDE.U32 UR28, UR8, UR26, URZ ;  /* 0x0000001a081c02a5 */ /* 0x000fe2000f8e003f */
[----:B------:R-:W-:-:S02]  /*16a0*/  MOV R5, UR4 ;  /* 0x0000000400057c02 */ /* 0x000fc40008000f00 */
[C---:B------:R-:W-:Y:S01]  /*16b0*/  IMAD R0, R16.reuse, R3, R0 ;  /* 0x0000000310007224 */ /* 0x040fe200078e0200 */
[----:B------:R-:W-:Y:S01]  /*16c0*/  @UP0 UIMAD UR27, UR8, UR27, UR29 ;  /* 0x0000001b081b02a4 */ /* 0x000fe2000f8e021d */
[----:B------:R-:W-:-:S04]  /*16d0*/  IMAD.WIDE.U32 R22, R16, R2, R4 ;  /* 0x0000000210167225 */ /* 0x000fc800078e0004 */
[----:B------:R-:W-:Y:S01]  /*16e0*/  IMAD.IADD R5, R23, 0x1, R0 ;  /* 0x0000000117057824 */ /* 0x000fe200078e0200 */
[----:B------:R-:W-:Y:S06]  /*16f0*/  @P0 BRA `(.L_x_1727) ;  /* 0x0000000000340947 */ /* 0x000fec0003800000 */
        /* <DEDUP_REMOVED lines=13> */
.L_x_1727:
[----:B------:R-:W-:Y:S01]  /*17d0*/  UISETP.NE.AND UP0, UPT, UR17, -0x1, UPT ;  /* 0xffffffff1100788c */ /* 0x000fe2000bf05270 */
[----:B------:R-:W-:Y:S01]  /*17e0*/  SHF.R.S32.HI R4, RZ, 0x1f, R143 ;  /* 0x0000001fff047819 */ /* 0x000fe2000001148f */
[----:B------:R-:W-:Y:S01]  /*17f0*/  UIADD3 UR7, UR18, -0x1, URZ ;  /* 0xffffffff12077890 */ /* 0x000fe2000fffe03f */
[----:B------:R-:W1:Y:S01]  /*1800*/  S2R R25, SR_CTAID.X ;  /* 0x0000000000197919 */ /* 0x000e620000002500 */
[----:B------:R-:W-:Y:S01]  /*1810*/  UIADD3 UR25, -UR21, UR16, URZ ;  /* 0x0000001015197290 */ /* 0x000fe2000fffe13f */
[CC--:B------:R-:W-:Y:S01]  /*1820*/  LEA.HI R3, R4.reuse, R143.reuse, RZ, 0x2 ;  /* 0x0000008f04037211 */ /* 0x0c0fe200078f10ff */
[----:B------:R-:W-:Y:S01]  /*1830*/  USHF.R.S32.HI UR11, URZ, 0x1f, UR24 ;  /* 0x0000001f3f0b7899 */ /* 0x000fe20008011418 */
[----:B------:R-:W-:Y:S01]  /*1840*/  LEA.HI R10, R4, R143, RZ, 0x3 ;  /* 0x0000008f040a7211 */ /* 0x000fe200078f18ff */
[----:B------:R-:W-:Y:S01]  /*1850*/  ULDC.64 UR14, c[0x0][0x268] ;  /* 0x00009a00000e7ab9 */ /* 0x000fe20000000a00 */
[----:B------:R-:W-:Y:S01]  /*1860*/  SHF.R.S32.HI R18, RZ, 0x2, R3 ;  /* 0x00000002ff127819 */ /* 0x000fe20000011403 */
[----:B------:R-:W-:Y:S01]  /*1870*/  UMOV UR29, 0x400 ;  /* 0x00000400001d7882 */ /* 0x000fe20000000000 */
[----:B------:R-:W-:Y:S01]  /*1880*/  @UP0 ULDC.64 UR4, c[0x0][0x240] ;  /* 0x0000900000040ab9 */ /* 0x000fe20000000a00 */
[----:B------:R-:W-:Y:S01]  /*1890*/  LOP3.LUT R136, R3, 0xfffffffc, RZ, 0xc0, !PT ;  /* 0xfffffffc03887812 */ /* 0x000fe200078ec0ff */
[----:B------:R-:W-:Y:S01]  /*18a0*/  @UP0 UIMAD.WIDE.U32 UR30, UR17, UR4, URZ ;  /* 0x00000004111e02a5 */ /* 0x000fe2000f8e003f */
[----:B------:R-:W-:Y:S01]  /*18b0*/  VIADD R0, R18, 0x20 ;  /* 0x0000002012007836 */ /* 0x000fe20000000000 */
[----:B------:R-:W-:Y:S01]  /*18c0*/  @!UP0 USHF.R.S32.HI UR4, URZ, 0x1f, UR10 ;  /* 0x0000001f3f048899 */ /* 0x000fe2000801140a */
[----:B------:R-:W-:Y:S01]  /*18d0*/  SHF.R.S32.HI R7, RZ, 0x3, R10 ;  /* 0x00000003ff077819 */ /* 0x000fe2000001140a */
[----:B------:R-:W-:Y:S01]  /*18e0*/  @UP0 UIMAD UR26, UR17, UR5, UR31 ;  /* 0x00000005111a02a4 */ /* 0x000fe2000f8e021f */
[----:B------:R-:W-:Y:S01]  /*18f0*/  IMAD.IADD R136, R143, 0x1, -R136 ;  /* 0x000000018f887824 */ /* 0x000fe200078e0a88 */
[----:B------:R-:W-:Y:S01]  /*1900*/  USHF.L.U32 UR5, UR7, 0x8, URZ ;  /* 0x0000000807057899 */ /* 0x000fe2000800063f */
[----:B------:R-:W-:Y:S01]  /*1910*/  ISETP.GE.AND P6, PT, R0, UR25, PT ;  /* 0x0000001900007c0c */ /* 0x000fe2000bfc6270 */
[----:B------:R-:W-:Y:S01]  /*1920*/  @!UP0 ULDC.64 UR8, c[0x0][0x228] ;  /* 0x00008a0000088ab9 */ /* 0x000fe20000000a00 */
[----:B------:R-:W-:Y:S01]  /*1930*/  IMAD.SHL.U32 R136, R136, 0x8, RZ ;  /* 0x0000000888887824 */ /* 0x000fe200078e00ff */
[----:B------:R-:W-:Y:S01]  /*1940*/  UIADD3 UR6, -UR5, UR19, URZ ;  /* 0x0000001305067290 */ /* 0x000fe2000fffe13f */
[----:B------:R-:W-:Y:S01]  /*1950*/  IMAD.SHL.U32 R17, R7, 0x40, RZ ;  /* 0x0000004007117824 */ /* 0x000fe200078e00ff */
[----:B------:R-:W-:Y:S01]  /*1960*/  @!UP0 UIMAD UR4, UR4, UR8, URZ ;  /* 0x00000008040482a4 */ /* 0x000fe2000f8e023f */
[----:B------:R-:W-:Y:S01]  /*1970*/  LEA.HI R3, R3, R18, RZ, 0x1 ;  /* 0x0000001203037211 */ /* 0x000fe200078f08ff */
[----:B------:R-:W-:Y:S01]  /*1980*/  @!UP0 UIMAD.WIDE.U32 UR32, UR10, UR8, URZ ;  /* 0x000000080a2082a5 */ /* 0x000fe2000f8e003f */
[----:B------:R-:W-:Y:S01]  /*1990*/  IADD3 R22, P3, R136, R22, RZ ;  /* 0x0000001688167210 */ /* 0x000fe20007f7e0ff */
[----:B------:R-:W-:Y:S01]  /*19a0*/  @!UP0 UIMAD UR9, UR10, UR9, UR4 ;  /* 0x000000090a0982a4 */ /* 0x000fe2000f8e0204 */
[C---:B------:R-:W-:Y:S01]  /*19b0*/  ISETP.GE.AND P5, PT, R0.reuse, UR6, PT ;  /* 0x0000000600007c0c */ /* 0x040fe2000bfa6270 */
[----:B------:R-:W-:Y:S01]  /*19c0*/  IMAD R11, R11, UR14, RZ ;  /* 0x0000000e0b0b7c24 */ /* 0x000fe2000f8e02ff */
[----:B------:R-:W-:Y:S01]  /*19d0*/  ISETP.GE.AND P2, PT, R0, UR6, PT ;  /* 0x0000000600007c0c */ /* 0x000fe2000bf46270 */
[----:B------:R-:W-:Y:S01]  /*19e0*/  VIADD R0, R18, 0x40 ;  /* 0x0000004012007836 */ /* 0x000fe20000000000 */
[----:B------:R-:W-:Y:S01]  /*19f0*/  LOP3.LUT R17, R17, 0xc0, RZ, 0xc0, !PT ;  /* 0x000000c011117812 */ /* 0x000fe200078ec0ff */
[----:B------:R-:W-:Y:S01]  /*1a00*/  @!UP0 UIADD3 UR26, UR33, UR9, URZ ;  /* 0x00000009211a8290 */ /* 0x000fe2000fffe03f */
[----:B------:R-:W-:Y:S01]  /*1a10*/  LOP3.LUT R3, R3, 0x7fffffe, RZ, 0xc0, !PT ;  /* 0x07fffffe03037812 */ /* 0x000fe200078ec0ff */
[----:B------:R-:W2:Y:S01]  /*1a20*/  S2UR UR4, SR_CgaCtaId ;  /* 0x00000000000479c3 */ /* 0x000ea20000008800 */
[C---:B------:R-:W-:Y:S01]  /*1a30*/  ISETP.GE.AND P4, PT, R0.reuse, UR6, PT ;  /* 0x0000000600007c0c */ /* 0x040fe2000bf86270 */
[----:B------:R-:W-:Y:S01]  /*1a40*/  @!UP0 UMOV UR30, UR32 ;  /* 0x00000020001e8c82 */ /* 0x000fe20008000000 */
[----:B------:R-:W-:Y:S01]  /*1a50*/  ISETP.GE.AND P0, PT, R0, UR6, PT ;  /* 0x0000000600007c0c */ /* 0x000fe2000bf06270 */
[----:B------:R-:W-:Y:S01]  /*1a60*/  IMAD.IADD R8, R18, 0x1, -R3 ;  /* 0x0000000112087824 */ /* 0x000fe200078e0a03 */
[--C-:B------:R-:W-:Y:S01]  /*1a70*/  SHF.R.S32.HI R0, RZ, 0x1f, R136.reuse ;  /* 0x0000001fff007819 */ /* 0x100fe20000011488 */
[----:B------:R-:W-:Y:S01]  /*1a80*/  ULDC.64 UR8, c[0x0][0x258] ;  /* 0x0000960000087ab9 */ /* 0x000fe20000000a00 */
[----:B------:R-:W-:Y:S01]  /*1a90*/  LOP3.LUT R15, R17, 0x18, R136, 0xf8, !PT ;  /* 0x00000018110f7812 */ /* 0x000fe200078ef888 */
[----:B------:R-:W-:Y:S01]  /*1aa0*/  IMAD R11, R16, UR15, R11 ;  /* 0x0000000f100b7c24 */ /* 0x000fe2000f8e020b */
[----:B------:R-:W-:Y:S01]  /*1ab0*/  SHF.R.U32.HI R6, RZ, 0x3, R17 ;  /* 0x00000003ff067819 */ /* 0x000fe20000011611 */
[----:B------:R-:W-:Y:S01]  /*1ac0*/  IMAD.X R23, R0, 0x1, R5, P3 ;  /* 0x0000000100177824 */ /* 0x000fe200018e0605 */
[----:B------:R-:W-:Y:S01]  /*1ad0*/  IADD3 R2, P3, R136, UR28, RZ ;  /* 0x0000001c88027c10 */ /* 0x000fe2000ff7e0ff */
[----:B------:R-:W-:Y:S01]  /*1ae0*/  BSSY B0, `(.L_x_1729) ;  /* 0x000002b000007945 */ /* 0x000fe20003800000 */
[----:B------:R-:W-:-:S02]  /*1af0*/  SHF.R.S32.HI R19, RZ, 0x1f, R18 ;  /* 0x0000001fff137819 */ /* 0x000fc40000011412 */
[----:B------:R-:W-:Y:S02]  /*1b00*/  IADD3.X R3, R0, UR27, RZ, P3, !PT ;  /* 0x0000001b00037c10 */ /* 0x000fe40009ffe4ff */
[----:B------:R-:W-:Y:S01]  /*1b10*/  IADD3 R138, P3, R18, R13, RZ ;  /* 0x0000000d128a7210 */ /* 0x000fe20007f7e0ff */
[----:B-1----:R-:W-:Y:S01]  /*1b20*/  IMAD.WIDE R24, R25, 0x40, R18 ;  /* 0x0000004019187825 */ /* 0x002fe200078e0212 */
[----:B------:R-:W-:Y:S02]  /*1b30*/  LOP3.LUT R6, R15, R6, RZ, 0x3c, !PT ;  /* 0x000000060f067212 */ /* 0x000fe400078e3cff */
[----:B------:R-:W-:Y:S01]  /*1b40*/  LEA.HI R15, R4, R143, RZ, 0x5 ;  /* 0x0000008f040f7211 */ /* 0x000fe200078f28ff */
[----:B------:R-:W-:Y:S01]  /*1b50*/  IMAD.X R12, R19, 0x1, R9, P3 ;  /* 0x00000001130c7824 */ /* 0x000fe200018e0609 */
[----:B------:R-:W-:Y:S01]  /*1b60*/  IADD3 R20, P3, R136, UR30, RZ ;  /* 0x0000001e88147c10 */ /* 0x000fe2000ff7e0ff */
[----:B--2---:R-:W-:Y:S01]  /*1b70*/  ULEA UR4, UR4, UR29, 0x18 ;  /* 0x0000001d04047291 */ /* 0x004fe2000f8ec03f */
[----:B------:R-:W-:Y:S01]  /*1b80*/  SHF.R.S32.HI R5, RZ, 0x5, R15 ;  /* 0x00000005ff057819 */ /* 0x000fe2000001140f */
[----:B------:R-:W-:Y:S01]  /*1b90*/  IMAD.WIDE.U32 R16, R16, UR14, R2 ;  /* 0x0000000e10107c25 */ /* 0x000fe2000f8e0002 */
[----:B------:R-:W-:-:S02]  /*1ba0*/  IADD3.X R21, R0, UR26, RZ, P3, !PT ;  /* 0x0000001a00157c10 */ /* 0x000fc40009ffe4ff */
[----:B------:R-:W-:Y:S01]  /*1bb0*/  ISETP.GE.AND P3, PT, R18, UR25, PT ;  /* 0x0000001912007c0c */ /* 0x000fe2000bf66270 */
[----:B------:R-:W-:Y:S02]  /*1bc0*/  IMAD R157, R5, 0x8, R8 ;  /* 0x00000008059d7824 */ /* 0x000fe400078e0208 */
[----:B------:R-:W-:Y:S01]  /*1bd0*/  IMAD.U32 R8, RZ, RZ, UR8 ;  /* 0x00000008ff087e24 */ /* 0x000fe2000f8e00ff */
[----:B------:R-:W-:Y:S01]  /*1be0*/  UIMAD UR8, UR11, UR8, URZ ;  /* 0x000000080b0872a4 */ /* 0x000fe2000f8e023f */
[----:B------:R-:W-:Y:S02]  /*1bf0*/  IMAD.U32 R157, R157, 0x20, R6 ;  /* 0x000000209d9d7824 */ /* 0x000fe400078e0006 */
[----:B------:R-:W-:Y:S01]  /*1c00*/  IMAD.WIDE.U32 R8, R8, UR24, R20 ;  /* 0x0000001808087c25 */ /* 0x000fe2000f8e0014 */
[----:B------:R-:W-:Y:S02]  /*1c10*/  UIMAD UR8, UR24, UR9, UR8 ;  /* 0x00000009180872a4 */ /* 0x000fe4000f8e0208 */
[----:B------:R-:W-:Y:S01]  /*1c20*/  LEA R157, R157, UR4, 0x1 ;  /* 0x000000049d9d7c11 */ /* 0x000fe2000f8e08ff */
[----:B------:R-:W-:-:S03]  /*1c30*/  IMAD R3, R19, UR12, RZ ;  /* 0x0000000c13037c24 */ /* 0x000fc6000f8e02ff */
[----:B------:R-:W-:Y:S01]  /*1c40*/  VIADD R21, R9, UR8 ;  /* 0x0000000809157c36 */ /* 0x000fe20008000000 */
        /* <DEDUP_REMOVED lines=20> */
.L_x_1730:
[----:B------:R-:W-:Y:S05]  /*1d90*/  BSYNC B0 ;  /* 0x0000000000007941 */ /* 0x000fea0003800000 */
.L_x_1729:
        /* <DEDUP_REMOVED lines=21> */
.L_x_1732:
[----:B------:R-:W-:Y:S05]  /*1ef0*/  BSYNC B0 ;  /* 0x0000000000007941 */ /* 0x000fea0003800000 */
.L_x_1731:
[C---:B------:R-:W-:Y:S01]  /*1f00*/  ISETP.GE.AND P6, PT, R18.reuse, UR6, PT ;  /* 0x0000000612007c0c */ /* 0x040fe2000bfc6270 */
[C---:B------:R-:W-:Y:S01]  /*1f10*/  IMAD R3, R18.reuse, UR13, R3 ;  /* 0x0000000d12037c24 */ /* 0x040fe2000f8e0203 */
[----:B------:R-:W-:Y:S01]  /*1f20*/  BSSY B0, `(.L_x_1733) ;  /* 0x0000013000007945 */ /* 0x000fe20003800000 */
[C---:B------:R-:W-:Y:S01]  /*1f30*/  IMAD.WIDE.U32 R178, R18.reuse, UR12, R22 ;  /* 0x0000000c12b27c25 */ /* 0x040fe2000f8e0016 */
[C---:B------:R-:W-:Y:S02]  /*1f40*/  ISETP.GE.AND P3, PT, R18.reuse, UR6, PT ;  /* 0x0000000612007c0c */ /* 0x040fe4000bf66270 */
[----:B------:R-:W-:Y:S02]  /*1f50*/  IADD3 R14, R18, 0x60, RZ ;  /* 0x00000060120e7810 */ /* 0x000fe40007ffe0ff */
[----:B------:R-:W-:-:S05]  /*1f60*/  IADD3 R179, R179, R3, RZ ;  /* 0x00000003b3b37210 */ /* 0x000fca0007ffe0ff */
[----:B------:R-:W-:Y:S05]  /*1f70*/  @P6 BRA `(.L_x_1734) ;  /* 0x0000000000346947 */ /* 0x000fea0003800000 */
        /* <DEDUP_REMOVED lines=13> */
.L_x_1734:
[----:B------:R-:W-:Y:S05]  /*2050*/  BSYNC B0 ;  /* 0x0000000000007941 */ /* 0x000fea0003800000 */
.L_x_1733:
        /* <DEDUP_REMOVED lines=13> */
[----:B------:R-:W-:-:S04]  /*2130*/  LEA R2, P5, R3, UR8, 0x1 ;  /* 0x0000000803027c11 */ /* 0x000fc8000f8a08ff */
[----:B------:R-:W-:-:S05]  /*2140*/  LEA.HI.X R3, R3, UR9, R0, 0x1, P5 ;  /* 0x0000000903037c11 */ /* 0x000fca000a8f0c00 */
[----:B------:R-:W-:Y:S01]  /*2150*/  @!PT LDS RZ, [RZ] ;  /* 0x00000000fffff984 */ /* 0x000fe20000000800 */
[----:B------:R-:W-:Y:S01]  /*2160*/  @!PT LDS RZ, [RZ] ;  /* 0x00000000fffff984 */ /* 0x000fe20000000800 */
[----:B------:R-:W-:Y:S01]  /*2170*/  @!PT LDS RZ, [RZ] ;  /* 0x00000000fffff984 */ /* 0x000fe20000000800 */
[----:B------:R1:W-:Y:S04]  /*2180*/  LDGSTS.E.BYPASS.LTC128B.128 [R157+0x1800], desc[UR22][R2.64] ;  /* 0x01800000029d7fae */ /* 0x0003e8000b901d56 */
.L_x_1736:
[----:B------:R-:W-:Y:S05]  /*2190*/  BSYNC B0 ;  /* 0x0000000000007941 */ /* 0x000fea0003800000 */
.L_x_1735:
[----:B------:R-:W-:Y:S01]  /*21a0*/  BSSY B0, `(.L_x_1737) ;  /* 0x0000014000007945 */ /* 0x000fe20003800000 */
[----:B------:R-:W-:Y:S02]  /*21b0*/  ISETP.GE.AND P5, PT, R13, UR6, PT ;  /* 0x000000060d007c0c */ /* 0x000fe4000bfa6270 */
[----:B-1----:R-:W-:Y:S01]  /*21c0*/  IADD3 R2, R18, 0xa0, RZ ;  /* 0x000000a012027810 */ /* 0x002fe20007ffe0ff */
[----:B------:R-:W-:Y:S05]  /*21d0*/  @P4 BRA `(.L_x_1738) ;  /* 0x0000000000404947 */ /* 0x000fea0003800000 */
[----:B------:R-:W-:Y:S02]  /*21e0*/  ULDC UR8, c[0x0][0x2d0] ;  /* 0x0000b40000087ab9 */ /* 0x000fe40000000800 */
[----:B------:R-:W-:-:S13]  /*21f0*/  ISETP.GE.AND P4, PT, R136, UR8, PT ;  /* 0x0000000888007c0c */ /* 0x000fda000bf86270 */
[----:B------:R1:W-:Y:S01]  /*2200*/  @P4 STS.128 [R157+0x2000], RZ ;  /* 0x002000ff9d004388 */ /* 0x0003e20000000c00 */
[----:B------:R-:W-:Y:S05]  /*2210*/  @P4 BRA `(.L_x_1738) ;  /* 0x0000000000304947 */ /* 0x000fea0003800000 */
[----:B----4-:R-:W-:Y:S01]  /*2220*/  IMAD.U32 R9, RZ, RZ, UR12 ;  /* 0x0000000cff097e24 */ /* 0x010fe2000f8e00ff */
[----:B------:R-:W-:Y:S01]  /*2230*/  ULDC.64 UR8, c[0x0][0x218] ;  /* 0x0000860000087ab9 */ /* 0x000fe20000000a00 */
[----:B------:R-:W-:Y:S02]  /*2240*/  IMAD.U32 R3, RZ, RZ, UR12 ;  /* 0x0000000cff037e24 */ /* 0x000fe4000f8e00ff */
[----:B------:R-:W-:Y:S01]  /*2250*/  IMAD.U32 R0, RZ, RZ, UR13 ;  /* 0x0000000dff007e24 */ /* 0x000fe2000f8e00ff */
[----:B------:R-:W-:-:S04]  /*2260*/  LEA R9, P4, R9, R178, 0x6 ;  /* 0x000000b209097211 */ /* 0x000fc800078830ff */
[----:B------:R-:W-:Y:S02]  /*2270*/  LEA.HI.X R0, R3, R179, R0, 0x6, P4 ;  /* 0x000000b303007211 */ /* 0x000fe400020f3400 */
[----:B------:R-:W-:-:S04]  /*2280*/  LEA R8, P4, R9, UR8, 0x1 ;  /* 0x0000000809087c11 */ /* 0x000fc8000f8808ff */
[----:B------:R-:W-:-:S05]  /*2290*/  LEA.HI.X R9, R9, UR9, R0, 0x1, P4 ;  /* 0x0000000909097c11 */ /* 0x000fca000a0f0c00 */
[----:B------:R-:W-:Y:S01]  /*22a0*/  @!PT LDS RZ, [RZ] ;  /* 0x00000000fffff984 */ /* 0x000fe20000000800 */
[----:B------:R-:W-:Y:S01]  /*22b0*/  @!PT LDS RZ, [RZ] ;  /* 0x00000000fffff984 */ /* 0x000fe20000000800 */
[----:B------:R-:W-:Y:S01]  /*22c0*/  @!PT LDS RZ, [RZ] ;  /* 0x00000000fffff984 */ /* 0x000fe20000000800 */
[----:B------:R4:W-:Y:S04]  /*22d0*/  LDGSTS.E.BYPASS.LTC128B.128 [R157+0x2000], desc[UR22][R8.64] ;  /* 0x02000000089d7fae */ /* 0x0009e8000b901d56 */
.L_x_1738:
[----:B------:R-:W-:Y:S05]  /*22e0*/  BSYNC B0 ;  /* 0x0000000000007941 */ /* 0x000fea0003800000 */
.L_x_1737:
        /* <DEDUP_REMOVED lines=9> */
[----:B------:R-:W-:Y:S01]  /*2380*/  UIMAD UR25, UR13, 0x60, URZ ;  /* 0x000000600d1978a4 */ /* 0x000fe2000f8e023f */
[----:B------:R-:W-:Y:S02]  /*2390*/  ULDC.64 UR8, c[0x0][0x218] ;  /* 0x0000860000087ab9 */ /* 0x000fe40000000a00 */
[----:B------:R-:W-:-:S05]  /*23a0*/  IMAD.WIDE.U32 R20, R3, 0x60, R178 ;  /* 0x0000006003147825 */ /* 0x000fca00078e00b2 */
[----:B------:R-:W-:Y:S02]  /*23b0*/  IADD3 R3, R21, UR25, RZ ;  /* 0x0000001915037c10 */ /* 0x000fe4000fffe0ff */
[----:B----4-:R-:W-:-:S04]  /*23c0*/  LEA R8, P6, R20, UR8, 0x1 ;  /* 0x0000000814087c11 */ /* 0x010fc8000f8c08ff */
[----:B------:R-:W-:-:S05]  /*23d0*/  LEA.HI.X R9, R20, UR9, R3, 0x1, P6 ;  /* 0x0000000914097c11 */ /* 0x000fca000b0f0c03 */
[----:B------:R-:W-:Y:S01]  /*23e0*/  @!PT LDS RZ, [RZ] ;  /* 0x00000000fffff984 */ /* 0x000fe20000000800 */
[----:B------:R-:W-:Y:S01]  /*23f0*/  @!PT LDS RZ, [RZ] ;  /* 0x00000000fffff984 */ /* 0x000fe20000000800 */
[----:B------:R-:W-:Y:S01]  /*2400*/  @!PT LDS RZ, [RZ] ;  /* 0x00000000fffff984 */ /* 0x000fe20000000800 */
[----:B------:R4:W-:Y:S04]  /*2410*/  LDGSTS.E.BYPASS.LTC128B.128 [R157+0x2800], desc[UR22][R8.64] ;  /* 0x02800000089d7fae */ /* 0x0009e8000b901d56 */
.L_x_1740:
[----:B------:R-:W-:Y:S05]  /*2420*/  BSYNC B0 ;  /* 0x0000000000007941 */ /* 0x000fea0003800000 */
.L_x_1739:
[----:B------:R-:W-:Y:S01]  /*2430*/  BSSY B0, `(.L_x_1741) ;  /* 0x0000014000007945 */ /* 0x000fe20003800000 */
[----:B------:R-:W-:Y:S02]  /*2440*/  ISETP.GE.AND P6, PT, R0, UR6, PT ;  /* 0x0000000600007c0c */ /* 0x000fe4000bfc6270 */
[----:B----4-:R-:W-:Y:S01]  /*2450*/  IADD3 R8, R18, 0xe0, RZ ;  /* 0x000000e012087810 */ /* 0x010fe20007ffe0ff */
[----:B------:R-:W-:Y:S05]  /*2460*/  @P5 BRA `(.L_x_1742) ;  /* 0x0000000000405947 */ /* 0x000fea0003800000 */
[----:B------:R-:W-:Y:S02]  /*2470*/  ULDC UR8, c[0x0][0x2d0] ;  /* 0x0000b40000087ab9 */ /* 0x000fe40000000800 */
[----:B------:R-:W-:-:S13]  /*2480*/  ISETP.GE.AND P5, PT, R136, UR8, PT ;  /* 0x0000000888007c0c */ /* 0x000fda000bfa6270 */
[----:B------:R4:W-:Y:S01]  /*2490*/  @P5 STS.128 [R157+0x3000], RZ ;  /* 0x003000ff9d005388 */ /* 0x0009e20000000c00 */
[----:B------:R-:W-:Y:S05]  /*24a0*/  @P5 BRA `(.L_x_1742) ;  /* 0x0000000000305947 */ /* 0x000fea0003800000 */
[----:B------:R-:W-:Y:S01]  /*24b0*/  IMAD.U32 R9, RZ, RZ, UR12 ;  /* 0x0000000cff097e24 */ /* 0x000fe2000f8e00ff */
        /* <DEDUP_REMOVED lines=11> */
.L_x_1742:
[----:B------:R-:W-:Y:S05]  /*2570*/  BSYNC B0 ;  /* 0x0000000000007941 */ /* 0x000fea0003800000 */
.L_x_1741:
[----:B------:R-:W-:Y:S01]  /*2580*/  BSSY B0, `(.L_x_1743) ;  /* 0x0000013000007945 */ /* 0x000fe20003800000 */
[----:B------:R-:W-:Y:S02]  /*2590*/  ISETP.GE.AND P5, PT, R8, UR6, PT ;  /* 0x0000000608007c0c */ /* 0x000fe4000bfa6270 */
[----:B------:R-:W-:Y:S01]  /*25a0*/  LOP3.LUT R6, R15, 0xffffffe0, RZ, 0xc0, !PT ;  /* 0xffffffe00f067812 */ /* 0x000fe200078ec0ff */
        /* <DEDUP_REMOVED lines=10> */
[----:B-1----:R-:W-:-:S04]  /*2650*/  LEA R18, P4, R20, UR8, 0x1 ;  /* 0x0000000814127c11 */ /* 0x002fc8000f8808ff */
[----:B------:R-:W-:-:S05]  /*2660*/  LEA.HI.X R19, R20, UR9, R3, 0x1, P4 ;  /* 0x0000000914137c11 */ /* 0x000fca000a0f0c03 */
[----:B------:R-:W-:Y:S01]  /*2670*/  @!PT LDS RZ, [RZ] ;  /* 0x00000000fffff984 */ /* 0x000fe20000000800 */
[----:B------:R-:W-:Y:S01]  /*2680*/  @!PT LDS RZ, [RZ] ;  /* 0x00000000fffff984 */ /* 0x000fe20000000800 */
[----:B------:R-:W-:Y:S01]  /*2690*/  @!PT LDS RZ, [RZ] ;  /* 0x00000000fffff984 */ /* 0x000fe20000000800 */
[----:B------:R1:W-:Y:S04]  /*26a0*/  LDGSTS.E.BYPASS.LTC128B.128 [R157+0x3800], desc[UR22][R18.64] ;  /* 0x03800000129d7fae */ /* 0x0003e8000b901d56 */
.L_x_1744:
[----:B------:R-:W-:Y:S05]  /*26b0*/  BSYNC B0 ;  /* 0x0000000000007941 */ /* 0x000fea0003800000 */
.L_x_1743:
[----:B------:R-:W-:Y:S04]  /*26c0*/  BSSY B0, `(.L_x_1745) ;  /* 0x0000011000007945 */ /* 0x000fe80003800000 */
        /* <DEDUP_REMOVED lines=16> */
.L_x_1746:
[----:B------:R-:W-:Y:S05]  /*27d0*/  BSYNC B0 ;  /* 0x0000000000007941 */ /* 0x000fea0003800000 */
.L_x_1745:
        /* <DEDUP_REMOVED lines=17> */
.L_x_1748:
[----:B------:R-:W-:Y:S05]  /*28f0*/  BSYNC B0 ;  /* 0x0000000000007941 */ /* 0x000fea0003800000 */
.L_x_1747:
[----:B------:R-:W-:Y:S01]  /*2900*/  USHF.R.S32.HI UR25, URZ, 0x1f, UR10 ;  /* 0x0000001f3f197899 */ /* 0x000fe2000801140a */
[----:B------:R-:W0:Y:S01]  /*2910*/  LDGDEPBAR ;  /* 0x00000000000079af */ /* 0x000e220000000000 */
[----:B------:R-:W-:Y:S01]  /*2920*/  ULDC.64 UR8, c[0x0][0x3d0] ;  /* 0x0000f40000087ab9 */ /* 0x000fe20000000a00 */
[----:B------:R-:W-:Y:S01]  /*2930*/  UMOV UR26, UR24 ;  /* 0x00000018001a7c82 */ /* 0x000fe20008000000 */
[----:B------:R-:W-:Y:S01]  /*2940*/  UIMAD UR25, UR25, UR8, URZ ;  /* 0x00000008191972a4 */ /* 0x000fe2000f8e023f */
[----:B------:R-:W-:Y:S01]  /*2950*/  ISETP.GE.AND P6, PT, R14, UR6, PT ;  /* 0x000000060e007c0c */ /* 0x000fe2000bfc6270 */
[----:B------:R-:W-:Y:S01]  /*2960*/  UMOV UR27, UR11 ;  /* 0x0000000b001b7c82 */ /* 0x000fe20008000000 */
[----:B------:R-:W-:Y:S01]  /*2970*/  IMAD.IADD R6, R143, 0x1, -R6 ;  /* 0x000000018f067824 */ /* 0x000fe200078e0a06 */
[----:B------:R-:W-:Y:S01]  /*2980*/  UIMAD.WIDE.U32 UR26, UR10, UR8, UR26 ;  /* 0x000000080a1a72a5 */ /* 0x000fe2000f8e001a */
[----:B------:R-:W-:Y:S01]  /*2990*/  IMAD.IADD R17, R17, 0x1, R11 ;  /* 0x0000000111117824 */ /* 0x000fe200078e020b */
[----:B------:R-:W-:Y:S01]  /*29a0*/  UIMAD UR25, UR10, UR9, UR25 ;  /* 0x000000090a1972a4 */ /* 0x000fe2000f8e0219 */
[----:B------:R-:W-:Y:S01]  /*29b0*/  IMAD.U32 R142, RZ, RZ, UR19 ;  /* 0x00000013ff8e7e24 */ /* 0x000fe2000f8e00ff */
[----:B------:R-:W-:Y:S01]  /*29c0*/  SHF.R.S32.HI R3, RZ, 0x1f, R6 ;  /* 0x0000001fff037819 */ /* 0x000fe20000011406 */
[----:B------:R-:W-:Y:S01]  /*29d0*/  ULDC.64 UR10, c[0x0][0x3c8] ;  /* 0x0000f200000a7ab9 */ /* 0x000fe20000000a00 */
[----:B------:R-:W-:Y:S01]  /*29e0*/  UIADD3 UR25, UR27, UR25, URZ ;  /* 0x000000191b197290 */ /* 0x000fe2000fffe03f */
[----:B------:R-:W-:Y:S01]  /*29f0*/  LEA.HI R4, R4, R143, RZ, 0x4 ;  /* 0x0000008f04047211 */ /* 0x000fe200078f20ff */
[----:B------:R-:W-:Y:S01]  /*2a00*/  ULEA UR24, UP0, UR26, UR10, 0x2 ;  /* 0x0000000a1a187291 */ /* 0x000fe2000f80103f */
[----:B------:R-:W-:Y:S01]  /*2a10*/  LEA.HI R3, R3, R6, RZ, 0x2 ;  /* 0x0000000603037211 */ /* 0x000fe200078f10ff */
[----:B------:R-:W-:Y:S01]  /*2a20*/  ULDC.64 UR8, c[0x0][0x250] ;  /* 0x0000940000087ab9 */ /* 0x000fe20000000a00 */
[----:B------:R-:W-:Y:S01]  /*2a30*/  LEA R6, R5, UR21, 0x4 ;  /* 0x0000001505067c11 */ /* 0x000fe2000f8e20ff */
[----:B------:R-:W-:Y:S01]  /*2a40*/  ULEA.HI.X UR25, UR26, UR11, UR25, 0x2, UP0 ;  /* 0x0000000b1a197291 */ /* 0x000fe200080f1419 */
[----:B------:R-:W-:Y:S01]  /*2a50*/  IMAD R137, R12, UR8, RZ ;  /* 0x000000080c897c24 */ /* 0x000fe2000f8e02ff */
[----:B------:R-:W-:Y:S01]  /*2a60*/  SHF.R.S32.HI R3, RZ, 0x2, R3 ;  /* 0x00000002ff037819 */ /* 0x000fe20000011403 */
[----:B------:R-:W-:Y:S01]  /*2a70*/  IMAD.U32 R14, RZ, RZ, UR24 ;  /* 0x00000018ff0e7e24 */ /* 0x000fe2000f8e00ff */
[----:B------:R-:W-:Y:S01]  /*2a80*/  ULDC.64 UR10, c[0x0][0x220] ;  /* 0x00008800000a7ab9 */ /* 0x000fe20000000a00 */
[----:B------:R-:W-:-:S04]  /*2a90*/  DEPBAR.LE SB0, 0x0 ;  /* 0x000080000000791a */ /* 0x000fc80000000000 */
[----:B------:R-:W-:Y:S01]  /*2aa0*/  IMAD.U32 R15, RZ, RZ, UR25 ;  /* 0x00000019ff0f7e24 */ /* 0x000fe2000f8e00ff */
[----:B------:R-:W-:Y:S01]  /*2ab0*/  IADD3 R3, R6, 0x1, R3 ;  /* 0x0000000106037810 */ /* 0x000fe20007ffe003 */
[----:B------:R-:W-:Y:S01]  /*2ac0*/  IMAD R137, R138, UR9, R137 ;  /* 0x000000098a897c24 */ /* 0x000fe2000f8e0289 */
[----:B------:R-:W-:Y:S01]  /*2ad0*/  LOP3.LUT R12, R4, 0xfffffff0, RZ, 0xc0, !PT ;  /* 0xfffffff0040c7812 */ /* 0x000fe200078ec0ff */
[----:B------:R-:W-:Y:S01]  /*2ae0*/  IMAD.WIDE.U32 R138, R138, UR8, R16 ;  /* 0x000000088a8a7c25 */ /* 0x000fe2000f8e0010 */
[----:B------:R1:W5:Y:S01]  /*2af0*/  LDG.E R147, desc[UR22][R14.64] ;  /* 0x000000160e937981 */ /* 0x000362000c1e1900 */
[----:B------:R-:W-:Y:S02]  /*2b00*/  IADD3 R142, R142, -UR16, R3 ;  /* 0x800000108e8e7c10 */ /* 0x000fe4000fffe003 */
[----:B------:R-:W-:Y:S01]  /*2b10*/  IMAD.IADD R137, R139, 0x1, R137 ;  /* 0x000000018b897824 */ /* 0x000fe200078e0289 */
[----:B------:R-:W-:Y:S01]  /*2b20*/  BAR.SYNC.DEFER_BLOCKING 0x0 ;  /* 0x0000000000007b1d */ /* 0x000fe20000010000 */
[----:B------:R-:W-:Y:S01]  /*2b30*/  LEA R196, P4, R138, UR10, 0x1 ;  /* 0x0000000a8ac47c11 */ /* 0x000fe2000f8808ff */
[----:B------:R-:W-:Y:S01]  /*2b40*/  VIADD R142, R142, UR20 ;  /* 0x000000148e8e7c36 */ /* 0x000fe20008000000 */
[----:B------:R-:W-:Y:S01]  /*2b50*/  SHF.R.S32.HI R9, RZ, 0x4, R4 ;  /* 0x00000004ff097819 */ /* 0x000fe20000011404 */
[----:B------:R-:W-:Y:S01]  /*2b60*/  IMAD.IADD R12, R143, 0x1, -R12 ;  /* 0x000000018f0c7824 */ /* 0x000fe200078e0a0c */
[----:B------:R-:W-:Y:S01]  /*2b70*/  LEA.HI.X R185, R138, UR11, R137, 0x1, P4 ;  /* 0x0000000b8ab97c11 */ /* 0x000fe2000a0f0c89 */
[----:B------:R-:W-:Y:S01]  /*2b80*/  ULDC UR20, c[0x0][0x2e8] ;  /* 0x0000ba0000147ab9 */ /* 0x000fe20000000800 */
[----:B------:R-:W-:-:S02]  /*2b90*/  ISETP.GE.AND P4, PT, R2, UR6, PT ;  /* 0x0000000602007c0c */ /* 0x000fc4000bf86270 */
[----:B------:R-:W-:Y:S01]  /*2ba0*/  ISETP.GE.AND P5, PT, R13, UR6, PT ;  /* 0x000000060d007c0c */ /* 0x000fe2000bfa6270 */
[----:B------:R1:W-:Y:S04]  /*2bb0*/  @P3 STS [R157+0x5000], RZ ;  /* 0x005000ff9d003388 */ /* 0x0003e80000000800 */
[----:B------:R1:W-:Y:S04]  /*2bc0*/  @P3 STS [R157+0x5004], RZ ;  /* 0x005004ff9d003388 */ /* 0x0003e80000000800 */
[----:B------:R1:W-:Y:S01]  /*2bd0*/  @P3 STS.64 [R157+0x5008], RZ ;  /* 0x005008ff9d003388 */ /* 0x0003e20000000a00 */
[----:B------:R-:W1:Y:S01]  /*2be0*/  MUFU.RCP R2, UR20 ;  /* 0x0000001400027d08 */ /* 0x000e620008001000 */
[----:B------:R-:W-:Y:S01]  /*2bf0*/  BSSY B0, `(.L_x_1749) ;  /* 0x0000010000007945 */ /* 0x000fe20003800000 */
[----:B------:R-:W-:-:S02]  /*2c00*/  LOP3.LUT R10, R10, 0xfffffff8, RZ, 0xc0, !PT ;  /* 0xfffffff80a0a7812 */ /* 0x000fc400078ec0ff */
[----:B------:R-:W-:Y:S02]  /*2c10*/  LEA.HI R4, R4, R9, RZ, 0x1 ;  /* 0x0000000904047211 */ /* 0x000fe400078f08ff */
[----:B------:R-:W-:Y:S01]  /*2c20*/  LEA.HI R153, R12, R12, RZ, 0x1 ;  /* 0x0000000c0c997211 */ /* 0x000fe200078f08ff */
[----:B------:R-:W-:Y:S06]  /*2c30*/  @P3 BRA `(.L_x_1750) ;  /* 0x00000000002c3947 */ /* 0x000fec0003800000 */
[----:B------:R-:W-:Y:S02]  /*2c40*/  ULDC UR20, c[0x0][0x2d0] ;  /* 0x0000b40000147ab9 */ /* 0x000fe40000000800 */
[----:B------:R-:W-:-:S13]  /*2c50*/  ISETP.GE.AND P3, PT, R136, UR20, PT ;  /* 0x0000001488007c0c */ /* 0x000fda000bf66270 */
[----:B------:R1:W-:Y:S04]  /*2c60*/  @P3 STS [R157+0x5000], RZ ;  /* 0x005000ff9d003388 */ /* 0x0003e80000000800 */
[----:B------:R1:W-:Y:S04]  /*2c70*/  @P3 STS [R157+0x5004], RZ ;  /* 0x005004ff9d003388 */ /* 0x0003e80000000800 */
[----:B------:R1:W-:Y:S01]  /*2c80*/  @P3 STS.64 [R157+0x5008], RZ ;  /* 0x005008ff9d003388 */ /* 0x0003e20000000a00 */
[----:B------:R-:W-:Y:S05]  /*2c90*/  @P3 BRA `(.L_x_1750) ;  /* 0x0000000000143947 */ /* 0x000fea0003800000 */
[----:B------:R-:W-:-:S05]  /*2ca0*/  MOV R184, R196 ;  /* 0x000000c400b87202 */ /* 0x000fca0000000f00 */
[----:B------:R-:W-:Y:S01]  /*2cb0*/  @!PT LDS RZ, [RZ] ;  /* 0x00000000fffff984 */ /* 0x000fe20000000800 */
[----:B------:R-:W-:Y:S01]  /*2cc0*/  @!PT LDS RZ, [RZ] ;  /* 0x00000000fffff984 */ /* 0x000fe20000000800 */
[----:B------:R-:W-:Y:S01]  /*2cd0*/  @!PT LDS RZ, [RZ] ;  /* 0x00000000fffff984 */ /* 0x000fe20000000800 */
[----:B------:R1:W-:Y:S02]  /*2ce0*/  LDGSTS.E.BYPASS.LTC128B.128 [R157+0x5000], desc[UR22][R184.64] ;  /* 0x05000000b89d7fae */ /* 0x0003e4000b901d56 */
.L_x_1750:
[----:B------:R-:W-:Y:S05]  /*2cf0*/  BSYNC B0 ;  /* 0x0000000000007941 */ /* 0x000fea0003800000 */
.L_x_1749:
[--C-:B------:R-:W-:Y:S01]  /*2d00*/  SHF.R.S32.HI R6, RZ, 0x1, R153.reuse ;  /* 0x00000001ff067819 */ /* 0x100fe20000011499 */
[----:B------:R-:W-:Y:S01]  /*2d10*/  IMAD.IADD R10, R143, 0x1, -R10 ;  /* 0x000000018f0a7824 */ /* 0x000fe200078e0a0a */
[----:B------:R-:W-:Y:S01]  /*2d20*/  SHF.R.S32.HI R3, RZ, 0x1f, R153 ;  /* 0x0000001fff037819 */ /* 0x000fe20000011499 */
[----:B------:R1:W-:Y:S01]  /*2d30*/  @P2 STS.128 [R157+0x5800], RZ ;  /* 0x005800ff9d002388 */ /* 0x0003e20000000c00 */
[----:B------:R-:W-:Y:S01]  /*2d40*/  LOP3.LUT R4, R4, 0xfffffffe, RZ, 0xc0, !PT ;  /* 0xfffffffe04047812 */ /* 0x000fe200078ec0ff */
[----:B------:R-:W-:Y:S01]  /*2d50*/  IMAD.SHL.U32 R7, R7, 0x8, RZ ;  /* 0x0000000807077824 */ /* 0x000fe200078e00ff */
[----:B------:R-:W-:Y:S01]  /*2d60*/  LEA.HI R3, R3, R6, RZ, 0x2 ;  /* 0x0000000603037211 */ /* 0x000fe200078f10ff */
[----:B------:R-:W-:Y:S01]  /*2d70*/  USHF.L.U64.HI UR20, UR8, 0x5, UR9 ;  /* 0x0000000508147899 */ /* 0x000fe20008010209 */
[----:B------:R-:W-:Y:S01]  /*2d80*/  ISETP.GE.AND P3, PT, R0, UR6, PT ;  /* 0x0000000600007c0c */ /* 0x000fe2000bf66270 */
[----:B------:R-:W-:Y:S01]  /*2d90*/  IMAD.IADD R4, R9, 0x1, -R4 ;  /* 0x0000000109047824 */ /* 0x000fe200078e0a04 */
[----:B------:R-:W-:Y:S01]  /*2da0*/  LEA.HI R0, R10, R10, RZ, 0x1 ;  /* 0x0000000a0a007211 */ /* 0x000fe200078f08ff */
[----:B------:R-:W-:Y:S01]  /*2db0*/  USHF.L.U32 UR21, UR8, 0x5, URZ ;  /* 0x0000000508157899 */ /* 0x000fe2000800063f */
[----:B------:R-:W-:Y:S01]  /*2dc0*/  SHF.R.S32.HI R9, RZ, 0x1f, R12 ;  /* 0x0000001fff097819 */ /* 0x000fe2000001140c */
[----:B------:R-:W-:Y:S01]  /*2dd0*/  BSSY B0, `(.L_x_1751) ;  /* 0x0000027000007945 */ /* 0x000fe20003800000 */
[----:B------:R-:W-:-:S02]  /*2de0*/  LOP3.LUT R3, R3, 0xfffffffc, RZ, 0xc0, !PT ;  /* 0xfffffffc03037812 */ /* 0x000fc400078ec0ff */
[----:B------:R-:W-:Y:S02]  /*2df0*/  LOP3.LUT R149, R0, 0x7fffffe, RZ, 0xc0, !PT ;  /* 0x07fffffe00957812 */ /* 0x000fe400078ec0ff */
[----:B------:R-:W-:Y:S01]  /*2e00*/  LEA.HI R146, R9, R12, RZ, 0x3 ;  /* 0x0000000c09927211 */ /* 0x000fe200078f18ff */
[----:B------:R-:W-:Y:S01]  /*2e10*/  IMAD.IADD R3, R6, 0x1, -R3 ;  /* 0x0000000106037824 */ /* 0x000fe200078e0a03 */
[----:B------:R-:W-:Y:S01]  /*2e20*/  SHF.R.S32.HI R0, RZ, 0x1, R0 ;  /* 0x00000001ff007819 */ /* 0x000fe20000011400 */
[----:B------:R-:W-:Y:S01]  /*2e30*/  IMAD.IADD R149, R10, 0x1, -R149 ;  /* 0x000000010a957824 */ /* 0x000fe200078e0a95 */
[----:B------:R-:W-:Y:S01]  /*2e40*/  LOP3.LUT R153, R153, 0x7fffffe, RZ, 0xc0, !PT ;  /* 0x07fffffe99997812 */ /* 0x000fe200078ec0ff */
[----:B------:R-:W-:Y:S02]  /*2e50*/  IMAD.SHL.U32 R146, R146, 0x20, RZ ;  /* 0x0000002092927824 */ /* 0x000fe400078e00ff */
[----:B------:R-:W-:Y:S02]  /*2e60*/  IMAD.SHL.U32 R6, R0, 0x40, RZ ;  /* 0x0000004000067824 */ /* 0x000fe400078e00ff */
[----:B------:R-:W-:Y:S01]  /*2e70*/  IMAD.SHL.U32 R9, R3, 0x40, RZ ;  /* 0x0000004003097824 */ /* 0x000fe200078e00ff */
[----:B------:R-:W-:Y:S01]  /*2e80*/  LOP3.LUT R146, R146, 0xffffff00, RZ, 0xc0, !PT ;  /* 0xffffff0092927812 */ /* 0x000fe200078ec0ff */
[----:B------:R-:W-:Y:S01]  /*2e90*/  IMAD R149, R4, 0x8, R149 ;  /* 0x0000000804957824 */ /* 0x000fe200078e0295 */
[----:B------:R-:W-:Y:S01]  /*2ea0*/  LOP3.LUT R6, R6, 0xc0, RZ, 0xc0, !PT ;  /* 0x000000c006067812 */ /* 0x000fe200078ec0ff */
[----:B------:R-:W-:Y:S01]  /*2eb0*/  IMAD.SHL.U32 R4, R4, 0x8, RZ ;  /* 0x0000000804047824 */ /* 0x000fe200078e00ff */
[----:B------:R-:W-:Y:S01]  /*2ec0*/  LOP3.LUT R9, R9, 0xc0, RZ, 0xc0, !PT ;  /* 0x000000c009097812 */ /* 0x000fe200078ec0ff */
[----:B------:R-:W-:Y:S01]  /*2ed0*/  IMAD.IADD R153, R12, 0x1, -R153 ;  /* 0x000000010c997824 */ /* 0x000fe200078e0a99 */
[----:B------:R-:W-:Y:S01]  /*2ee0*/  LOP3.LUT R7, R6, 0x8, R7, 0xf8, !PT ;  /* 0x0000000806077812 */ /* 0x000fe200078ef807 */
[----:B------:R-:W-:Y:S01]  /*2ef0*/  IMAD R10, R5, 0x200, R146 ;  /* 0x00000200050a7824 */ /* 0x000fe200078e0292 */
[----:B------:R-:W-:-:S02]  /*2f00*/  LOP3.LUT R4, R9, 0x8, R4, 0xf8, !PT ;  /* 0x0000000809047812 */ /* 0x000fc400078ef804 */
[----:B------:R-:W-:Y:S01]  /*2f10*/  SHF.R.U32.HI R6, RZ, 0x3, R6 ;  /* 0x00000003ff067819 */ /* 0x000fe20000011606 */
        /* <DEDUP_REMOVED lines=18> */
.L_x_1752:
[----:B------:R-:W-:Y:S05]  /*3040*/  BSYNC B0 ;  /* 0x0000000000007941 */ /* 0x000fea0003800000 */
.L_x_1751:
        /* <DEDUP_REMOVED lines=21> */
.L_x_1754:
[----:B------:R-:W-:Y:S05]  /*31a0*/  BSYNC B0 ;  /* 0x0000000000007941 */ /* 0x000fea0003800000 */
.L_x_1753:
        /* <DEDUP_REMOVED lines=9> */
[----:B------:R-:W-:-:S05]  /*3240*/  MOV R184, R196 ;  /* 0x000000c400b87202 */ /* 0x000fca0000000f00 */
[----:B------:R-:W-:-:S05]  /*3250*/  IMAD.WIDE.U32 R4, R4, 0xc0, R184 ;  /* 0x000000c004047825 */ /* 0x000fca00078e00b8 */
[----:B------:R-:W-:-:S05]  /*3260*/  IADD3 R5, R5, UR24, RZ ;  /* 0x0000001805057c10 */ /* 0x000fca000fffe0ff */
[----:B------:R-:W-:Y:S01]  /*3270*/  @!PT LDS RZ, [RZ] ;  /* 0x00000000fffff984 */ /* 0x000fe20000000800 */
[----:B------:R-:W-:Y:S01]  /*3280*/  @!PT LDS RZ, [RZ] ;  /* 0x00000000fffff984 */ /* 0x000fe20000000800 */
[----:B------:R-:W-:Y:S01]  /*3290*/  @!PT LDS RZ, [RZ] ;  /* 0x00000000fffff984 */ /* 0x000fe20000000800 */
[----:B------:R1:W-:Y:S02]  /*32a0*/  LDGSTS.E.BYPASS.LTC128B.128 [R157+0x6800], desc[UR22][R4.64] ;  /* 0x06800000049d7fae */ /* 0x0003e4000b901d56 */
.L_x_1756:
[----:B------:R-:W-:Y:S05]  /*32b0*/  BSYNC B0 ;  /* 0x0000000000007941 */ /* 0x000fea0003800000 */
.L_x_1755:
        /* <DEDUP_REMOVED lines=16> */
.L_x_1758:
[----:B------:R-:W-:Y:S05]  /*33c0*/  BSYNC B0 ;  /* 0x0000000000007941 */ /* 0x000fea0003800000 */
.L_x_1757:
        /* <DEDUP_REMOVED lines=16> */
.L_x_1760:
[----:B------:R-:W-:Y:S05]  /*34d0*/  BSYNC B0 ;  /* 0x0000000000007941 */ /* 0x000fea0003800000 */
.L_x_1759:
        /* <DEDUP_REMOVED lines=16> */
.L_x_1762:
[----:B------:R-:W-:Y:S05]  /*35e0*/  BSYNC B0 ;  /* 0x0000000000007941 */ /* 0x000fea0003800000 */
.L_x_1761:
        /* <DEDUP_REMOVED lines=16> */
.L_x_1764:
[----:B------:R-:W-:Y:S05]  /*36f0*/  BSYNC B0 ;  /* 0x0000000000007941 */ /* 0x000fea0003800000 */
.L_x_1763:
[----:B-1----:R-:W-:Y:S01]  /*3700*/  LDSM.16.M88.4 R8, [R151] ;  /* 0x000000009708783b */ /* 0x002fe20000000200 */
[----:B------:R-:W-:Y:S01]  /*3710*/  LOP3.LUT P2, RZ, R3, 0x2, RZ, 0xc0, !PT ;  /* 0x0000000203ff7812 */ /* 0x000fe2000784c0ff */
[----:B------:R-:W-:Y:S01]  /*3720*/  IMAD.MOV.U32 R3, RZ, RZ, 0x10 ;  /* 0x00000010ff037424 */ /* 0x000fe200078e00ff */
[----:B------:R-:W-:Y:S01]  /*3730*/  LOP3.LUT P0, RZ, R0, 0x2, RZ, 0xc0, !PT ;  /* 0x0000000200ff7812 */ /* 0x000fe2000780c0ff */
[----:B------:R-:W2:Y:S01]  /*3740*/  LDSM.16.M88.4 R20, [R149+0x1000] ;  /* 0x001000009514783b */ /* 0x000ea20000000200 */
[----:B------:R-:W-:Y:S01]  /*3750*/  ULDC UR24, c[0x0][0x39c] ;  /* 0x0000e70000187ab9 */ /* 0x000fe20000000800 */
[----:B------:R-:W-:Y:S01]  /*3760*/  IMAD R177, R153, 0x20, R146 ;  /* 0x0000002099b17824 */ /* 0x000fe200078e0292 */
[C---:B------:R-:W-:Y:S01]  /*3770*/  SEL R0, R3.reuse, 0xfffffff0, !P2 ;  /* 0xfffffff003007807 */ /* 0x040fe20005000000 */
[----:B------:R-:W1:Y:S01]  /*3780*/  LDSM.16.M88.4 R16, [R149+0x1400] ;  /* 0x001400009510783b */ /* 0x000e620000000200 */
[----:B------:R-:W-:Y:S01]  /*3790*/  SEL R3, R3, 0xfffffff0, !P0 ;  /* 0xfffffff003037807 */ /* 0x000fe20004000000 */
[----:B------:R-:W-:Y:S01]  /*37a0*/  UISETP.GE.AND UP0, UPT, UR18, 0x2, UPT ;  /* 0x000000021200788c */ /* 0x000fe2000bf06270 */
[----:B------:R-:W-:Y:S01]  /*37b0*/  IMAD.IADD R177, R144, 0x1, R177 ;  /* 0x0000000190b17824 */ /* 0x000fe200078e02b1 */
[----:B------:R-:W-:Y:S01]  /*37c0*/  LDSM.16.M88.4 R4, [R149+0x1800] ;  /* 0x001800009504783b */ /* 0x000fe20000000200 */
[----:B------:R-:W-:-:S02]  /*37d0*/  IMAD R150, R0, 0x2, R151 ;  /* 0x0000000200967824 */ /* 0x000fc400078e0297 */
[----:B------:R-:W-:Y:S01]  /*37e0*/  IMAD R148, R3, 0x2, R149 ;  /* 0x0000000203947824 */ /* 0x000fe200078e0295 */
[----:B------:R-:W-:Y:S04]  /*37f0*/  LDSM.16.M88.4 R108, [R149+0x1c00] ;  /* 0x001c0000956c783b */ /* 0x000fe80000000200 */
[----:B------:R-:W-:Y:S04]  /*3800*/  LDSM.16.M88.4 R12, [R150] ;  /* 0x00000000960c783b */ /* 0x000fe80000000200 */
        /* <DEDUP_REMOVED lines=15> */
[C---:B---3--:R-:W-:Y:S01]  /*3900*/  HMMA.16816.F32.BF16 R28, R12.reuse, R40, R28 ;  /* 0x000000280c1c723c */ /* 0x048fe2000004181c */
[----:B------:R-:W-:Y:S04]  /*3910*/  LDSM.16.M88.4 R116, [R149+0x4c00] ;  /* 0x004c00009574783b */ /* 0x000fe80000000200 */
[----:B------:R-:W-:Y:S01]  /*3920*/  LDSM.16.M88.4 R128, [R148+0x1c00] ;  /* 0x001c00009480783b */ /* 0x000fe20000000200 */
[----:B------:R-:W-:Y:S03]  /*3930*/  HMMA.16816.F32.BF16 R20, R12, R42, R20 ;  /* 0x0000002a0c14723c */ /* 0x000fe60000041814 */
[----:B------:R-:W-:Y:S03]  /*3940*/  LDSM.16.M88.4 R124, [R148+0x2000] ;  /* 0x00200000947c783b */ /* 0x000fe60000000200 */
[C---:B------:R-:W-:Y:S01]  /*3950*/  HMMA.16816.F32.BF16 R132, R8.reuse, R4, RZ ;  /* 0x000000040884723c */ /* 0x040fe200000418ff */
[----:B------:R-:W-:Y:S04]  /*3960*/  LDSM.16.M88.4 R120, [R148+0x2400] ;  /* 0x002400009478783b */ /* 0x000fe80000000200 */
[----:B------:R-:W0:Y:S01]  /*3970*/  LDGDEPBAR ;  /* 0x00000000000079af */ /* 0x000e220000000000 */
[----:B------:R-:W-:Y:S06]  /*3980*/  HMMA.16816.F32.BF16 R4, R8, R6, RZ ;  /* 0x000000060804723c */ /* 0x000fec00000418ff */
[----:B------:R-:W-:Y:S01]  /*3990*/  FMUL.FTZ R28, R28, UR24 ;  /* 0x000000181c1c7c20 */ /* 0x000fe20008410000 */
[----:B------:R-:W-:Y:S01]  /*39a0*/  FMUL.FTZ R29, R29, UR24 ;  /* 0x000000181d1d7c20 */ /* 0x000fe20008410000 */
[----:B------:R-:W-:Y:S01]  /*39b0*/  FMUL.FTZ R30, R30, UR24 ;  /* 0x000000181e1e7c20 */ /* 0x000fe20008410000 */
[----:B------:R-:W-:Y:S01]  /*39c0*/  FMUL.FTZ R31, R31, UR24 ;  /* 0x000000181f1f7c20 */ /* 0x000fe20008410000 */
[C---:B----4-:R-:W-:Y:S01]  /*39d0*/  HMMA.16816.F32.BF16 R24, R12.reuse, R36, R24 ;  /* 0x000000240c18723c */ /* 0x050fe20000041818 */
[----:B------:R-:W-:Y:S01]  /*39e0*/  MUFU.TANH R140, R28 ;  /* 0x0000001c008c7308 */ /* 0x000fe20000002400 */
[----:B------:R-:W-:Y:S01]  /*39f0*/  FMUL.FTZ R20, R20, UR24 ;  /* 0x0000001814147c20 */ /* 0x000fe20008410000 */
[----:B------:R-:W-:Y:S01]  /*3a00*/  FMUL.FTZ R21, R21, UR24 ;  /* 0x0000001815157c20 */ /* 0x000fe20008410000 */
[----:B------:R-:W-:Y:S01]  /*3a10*/  FMUL.FTZ R160, R22, UR24 ;  /* 0x0000001816a07c20 */ /* 0x000fe20008410000 */
[----:B------:R-:W-:Y:S01]  /*3a20*/  FMUL.FTZ R161, R23, UR24 ;  /* 0x0000001817a17c20 */ /* 0x000fe20008410000 */
[----:B------:R-:W-:Y:S01]  /*3a30*/  HMMA.16816.F32.BF16 R16, R12, R38, R16 ;  /* 0x000000260c10723c */ /* 0x000fe20000041810 */
[----:B------:R-:W3:Y:S02]  /*3a40*/  LDSM.16.M88.4 R36, [R149+0x4000] ;  /* 0x004000009524783b */ /* 0x000ee40000000200 */
[----:B------:R-:W4:Y:S03]  /*3a50*/  MUFU.TANH R145, R29 ;  /* 0x0000001d00917308 */ /* 0x000f260000002400 */
[----:B------:R-:W-:Y:S05]  /*3a60*/  HMMA.16816.F32.BF16 R112, R8, R108, RZ ;  /* 0x0000006c0870723c */ /* 0x000fea00000418ff */
[----:B------:R-:W-:Y:S01]  /*3a70*/  MUFU.TANH R141, R30 ;  /* 0x0000001e008d7308 */ /* 0x000fe20000002400 */
[----:B------:R-:W-:Y:S06]  /*3a80*/  HMMA.16816.F32.BF16 R4, R12, R34, R4 ;  /* 0x000000220c04723c */ /* 0x000fec0000041804 */
[C---:B------:R-:W-:Y:S01]  /*3a90*/  HMMA.16816.F32.BF16 R104, R8.reuse, R100, RZ ;  /* 0x000000640868723c */ /* 0x040fe200000418ff */
[----:B------:R2:W4:Y:S01]  /*3aa0*/  MUFU.TANH R154, R31 ;  /* 0x0000001f009a7308 */ /* 0x0005220000002400 */
[----:B------:R-:W-:Y:S01]  /*3ab0*/  FMUL.FTZ R24, R24, UR24 ;  /* 0x0000001818187c20 */ /* 0x000fe20008410000 */
[----:B------:R-:W-:Y:S01]  /*3ac0*/  FMUL.FTZ R25, R25, UR24 ;  /* 0x0000001819197c20 */ /* 0x000fe20008410000 */
[----:B------:R-:W-:Y:S01]  /*3ad0*/  FMUL.FTZ R26, R26, UR24 ;  /* 0x000000181a1a7c20 */ /* 0x000fe20008410000 */
[----:B------:R-:W-:Y:S01]  /*3ae0*/  FMUL.FTZ R27, R27, UR24 ;  /* 0x000000181b1b7c20 */ /* 0x000fe20008410000 */
[C---:B------:R-:W-:Y:S01]  /*3af0*/  HMMA.16816.F32.BF16 R108, R8.reuse, R110, RZ ;  /* 0x0000006e086c723c */ /* 0x040fe200000418ff */
[----:B------:R-:W-:Y:S01]  /*3b00*/  FMUL.FTZ R16, R16, UR24 ;  /* 0x0000001810107c20 */ /* 0x000fe20008410000 */
[----:B------:R-:W-:Y:S01]  /*3b10*/  FMUL.FTZ R167, R17, UR24 ;  /* 0x0000001811a77c20 */ /* 0x000fe20008410000 */
[----:B------:R-:W4:Y:S01]  /*3b20*/  MUFU.TANH R155, R20 ;  /* 0x00000014009b7308 */ /* 0x000f220000002400 */
[----:B------:R-:W-:Y:S01]  /*3b30*/  FMUL.FTZ R168, R18, UR24 ;  /* 0x0000001812a87c20 */ /* 0x000fe20008410000 */
[----:B------:R-:W-:Y:S01]  /*3b40*/  FMUL.FTZ R169, R19, UR24 ;  /* 0x0000001813a97c20 */ /* 0x000fe20008410000 */
[C---:B------:R-:W-:Y:S05]  /*3b50*/  HMMA.16816.F32.BF16 R100, R8.reuse, R102, RZ ;  /* 0x000000660864723c */ /* 0x040fea00000418ff */
[----:B------:R1:W-:Y:S01]  /*3b60*/  MUFU.TANH R156, R21 ;  /* 0x00000015009c7308 */ /* 0x0003e20000002400 */
[----:B--2---:R-:W2:Y:S01]  /*3b70*/  LDSM.16.M88.4 R28, [R149+0x4400] ;  /* 0x00440000951c783b */ /* 0x004ea20000000200 */
[----:B------:R-:W-:Y:S01]  /*3b80*/  HMMA.16816.F32.BF16 R96, R8, R92, RZ ;  /* 0x0000005c0860723c */ /* 0x000fe200000418ff */
[----:B------:R-:W-:Y:S01]  /*3b90*/  FMUL.FTZ R4, R4, UR24 ;  /* 0x0000001804047c20 */ /* 0x000fe20008410000 */
[----:B------:R-:W-:Y:S01]  /*3ba0*/  FMUL.FTZ R5, R5, UR24 ;  /* 0x0000001805057c20 */ /* 0x000fe20008410000 */
[----:B------:R-:W-:Y:S01]  /*3bb0*/  FMUL.FTZ R172, R6, UR24 ;  /* 0x0000001806ac7c20 */ /* 0x000fe20008410000 */
[----:B------:R-:W-:-:S02]  /*3bc0*/  FMUL.FTZ R173, R7, UR24 ;  /* 0x0000001807ad7c20 */ /* 0x000fc40008410000 */
[----:B------:R-:W-:Y:S01]  /*3bd0*/  HMMA.16816.F32.BF16 R92, R8, R94, RZ ;  /* 0x0000005e085c723c */ /* 0x000fe200000418ff */
[----:B------:R-:W-:Y:S05]  /*3be0*/  MUFU.TANH R162, R24 ;  /* 0x0000001800a27308 */ /* 0x000fea0000002400 */
[----:B------:R-:W-:Y:S01]  /*3bf0*/  HMMA.16816.F32.BF16 R132, R12, R32, R132 ;  /* 0x000000200c84723c */ /* 0x000fe20000041884 */
[----:B-1----:R-:W1:Y:S02]  /*3c00*/  LDSM.16.M88.4 R20, [R149+0x4800] ;  /* 0x004800009514783b */ /* 0x002e640000000200 */
[----:B------:R-:W-:Y:S03]  /*3c10*/  MUFU.TANH R163, R25 ;  /* 0x0000001900a37308 */ /* 0x000fe60000002400 */
[C---:B------:R-:W-:Y:S05]  /*3c20*/  HMMA.16816.F32.BF16 R88, R8.reuse, R84, RZ ;  /* 0x000000540858723c */ /* 0x040fea00000418ff */
[----:B------:R-:W-:Y:S01]  /*3c30*/  MUFU.TANH R164, R26 ;  /* 0x0000001a00a47308 */ /* 0x000fe20000002400 */
[C---:B------:R-:W-:Y:S06]  /*3c40*/  HMMA.16816.F32.BF16 R80, R8.reuse, R76, RZ ;  /* 0x0000004c0850723c */ /* 0x040fec00000418ff */
[C---:B------:R-:W-:Y:S01]  /*3c50*/  HMMA.16816.F32.BF16 R72, R8.reuse, R68, RZ ;  /* 0x000000440848723c */ /* 0x040fe200000418ff */
[----:B------:R1:W-:Y:S05]  /*3c60*/  MUFU.TANH R165, R27 ;  /* 0x0000001b00a57308 */ /* 0x0003ea0000002400 */
[----:B------:R-:W-:Y:S01]  /*3c70*/  FMUL.FTZ R132, R132, UR24 ;  /* 0x0000001884847c20 */ /* 0x000fe20008410000 */
[----:B------:R-:W-:Y:S01]  /*3c80*/  HMMA.16816.F32.BF16 R64, R8, R60, RZ ;  /* 0x0000003c0840723c */ /* 0x000fe200000418ff */
[----:B------:R-:W-:Y:S01]  /*3c90*/  FMUL.FTZ R134, R134, UR24 ;  /* 0x0000001886867c20 */ /* 0x000fe20008410000 */
[----:B------:R-:W-:Y:S01]  /*3ca0*/  FMUL.FTZ R133, R133, UR24 ;  /* 0x0000001885857c20 */ /* 0x000fe20008410000 */
[----:B------:R-:W-:Y:S01]  /*3cb0*/  MUFU.TANH R166, R16 ;  /* 0x0000001000a67308 */ /* 0x000fe20000002400 */
[----:B------:R-:W-:-:S02]  /*3cc0*/  FMUL.FTZ R135, R135, UR24 ;  /* 0x0000001887877c20 */ /* 0x000fc40008410000 */
[C---:B------:R-:W-:Y:S05]  /*3cd0*/  HMMA.16816.F32.BF16 R56, R8.reuse, R52, RZ ;  /* 0x000000340838723c */ /* 0x040fea00000418ff */
[----:B------:R-:W-:Y:S01]  /*3ce0*/  MUFU.TANH R170, R4 ;  /* 0x0000000400aa7308 */ /* 0x000fe20000002400 */
[C---:B------:R-:W-:Y:S06]  /*3cf0*/  HMMA.16816.F32.BF16 R48, R8.reuse, R44, RZ ;  /* 0x0000002c0830723c */ /* 0x040fec00000418ff */
[C---:B---3--:R-:W-:Y:S01]  /*3d00*/  HMMA.16816.F32.BF16 R40, R8.reuse, R36, RZ ;  /* 0x000000240828723c */ /* 0x048fe200000418ff */
[----:B------:R3:W-:Y:S05]  /*3d10*/  MUFU.TANH R171, R5 ;  /* 0x0000000500ab7308 */ /* 0x0007ea0000002400 */
[C---:B--2---:R-:W-:Y:S03]  /*3d20*/  HMMA.16816.F32.BF16 R32, R8.reuse, R28, RZ ;  /* 0x0000001c0820723c */ /* 0x044fe600000418ff */
[----:B------:R-:W2:Y:S03]  /*3d30*/  MUFU.TANH R160, R160 ;  /* 0x000000a000a07308 */ /* 0x000ea60000002400 */
[C---:B-1----:R-:W-:Y:S05]  /*3d40*/  HMMA.16816.F32.BF16 R24, R8.reuse, R20, RZ ;  /* 0x000000140818723c */ /* 0x042fea00000418ff */
[----:B------:R-:W1:Y:S01]  /*3d50*/  MUFU.TANH R161, R161 ;  /* 0x000000a100a17308 */ /* 0x000e620000002400 */
[C---:B------:R-:W-:Y:S01]  /*3d60*/  HMMA.16816.F32.BF16 R84, R8.reuse, R86, RZ ;  /* 0x000000560854723c */ /* 0x040fe200000418ff */
[----:B---3--:R-:W-:Y:S05]  /*3d70*/  LDSM.16.M88.4 R4, [R148+0x3800] ;  /* 0x003800009404783b */ /* 0x008fea0000000200 */
[C---:B------:R-:W-:Y:S01]  /*3d80*/  HMMA.16816.F32.BF16 R76, R8.reuse, R78, RZ ;  /* 0x0000004e084c723c */ /* 0x040fe200000418ff */
[----:B------:R-:W3:Y:S05]  /*3d90*/  MUFU.TANH R168, R168 ;  /* 0x000000a800a87308 */ /* 0x000eea0000002400 */
[C---:B------:R-:W-:Y:S03]  /*3da0*/  HMMA.16816.F32.BF16 R68, R8.reuse, R70, RZ ;  /* 0x000000460844723c */ /* 0x040fe600000418ff */
[----:B------:R-:W3:Y:S03]  /*3db0*/  MUFU.TANH R167, R167 ;  /* 0x000000a700a77308 */ /* 0x000ee60000002400 */
[C---:B------:R-:W-:Y:S05]  /*3dc0*/  HMMA.16816.F32.BF16 R60, R8.reuse, R62, RZ ;  /* 0x0000003e083c723c */ /* 0x040fea00000418ff */
[----:B------:R-:W3:Y:S01]  /*3dd0*/  MUFU.TANH R169, R169 ;  /* 0x000000a900a97308 */ /* 0x000ee20000002400 */
[C---:B------:R-:W-:Y:S06]  /*3de0*/  HMMA.16816.F32.BF16 R52, R8.reuse, R54, RZ ;  /* 0x000000360834723c */ /* 0x040fec00000418ff */
[C---:B------:R-:W-:Y:S01]  /*3df0*/  HMMA.16816.F32.BF16 R44, R8.reuse, R46, RZ ;  /* 0x0000002e082c723c */ /* 0x040fe200000418ff */
[----:B------:R-:W3:Y:S05]  /*3e00*/  MUFU.TANH R132, R132 ;  /* 0x0000008400847308 */ /* 0x000eea0000002400 */
[C---:B------:R-:W-:Y:S03]  /*3e10*/  HMMA.16816.F32.BF16 R36, R8.reuse, R38, RZ ;  /* 0x000000260824723c */ /* 0x040fe600000418ff */
[----:B------:R-:W-:Y:S03]  /*3e20*/  MUFU.TANH R134, R134 ;  /* 0x0000008600867308 */ /* 0x000fe60000002400 */
[C---:B------:R-:W-:Y:S05]  /*3e30*/  HMMA.16816.F32.BF16 R28, R8.reuse, R30, RZ ;  /* 0x0000001e081c723c */ /* 0x040fea00000418ff */
[----:B------:R-:W-:Y:S01]  /*3e40*/  MUFU.TANH R172, R172 ;  /* 0x000000ac00ac7308 */ /* 0x000fe20000002400 */
[C---:B------:R-:W-:Y:S06]  /*3e50*/  HMMA.16816.F32.BF16 R20, R8.reuse, R22, RZ ;  /* 0x000000160814723c */ /* 0x040fec00000418ff */
[C---:B------:R-:W-:Y:S01]  /*3e60*/  HMMA.16816.F32.BF16 R16, R8.reuse, R116, RZ ;  /* 0x000000740810723c */ /* 0x040fe200000418ff */
[----:B------:R-:W-:Y:S05]  /*3e70*/  MUFU.TANH R133, R133 ;  /* 0x0000008500857308 */ /* 0x000fea0000002400 */
[----:B------:R-:W-:Y:S01]  /*3e80*/  HMMA.16816.F32.BF16 R8, R8, R118, RZ ;  /* 0x000000760808723c */ /* 0x000fe200000418ff */
[----:B------:R-:W4:Y:S02]  /*3e90*/  LDSM.16.M88.4 R116, [R148+0x2800] ;  /* 0x002800009474783b */ /* 0x000f240000000200 */
[----:B------:R-:W3:Y:S03]  /*3ea0*/  MUFU.TANH R135, R135 ;  /* 0x0000008700877308 */ /* 0x000ee60000002400 */
[C---:B------:R-:W-:Y:S05]  /*3eb0*/  HMMA.16816.F32.BF16 R112, R12.reuse, R128, R112 ;  /* 0x000000800c70723c */ /* 0x040fea0000041870 */
[----:B------:R-:W3:Y:S01]  /*3ec0*/  MUFU.TANH R173, R173 ;  /* 0x000000ad00ad7308 */ /* 0x000ee20000002400 */
[C---:B------:R-:W-:Y:S01]  /*3ed0*/  HMMA.16816.F32.BF16 R108, R12.reuse, R130, R108 ;  /* 0x000000820c6c723c */ /* 0x040fe2000004186c */
[----:B------:R-:W2:Y:S05]  /*3ee0*/  LDSM.16.M88.4 R128, [R148+0x2c00] ;  /* 0x002c00009480783b */ /* 0x000eaa0000000200 */
[C---:B------:R-:W-:Y:S06]  /*3ef0*/  HMMA.16816.F32.BF16 R104, R12.reuse, R124, R104 ;  /* 0x0000007c0c68723c */ /* 0x040fec0000041868 */
[C---:B------:R-:W-:Y:S01]  /*3f00*/  HMMA.16816.F32.BF16 R100, R12.reuse, R126, R100 ;  /* 0x0000007e0c64723c */ /* 0x040fe20000041864 */
[----:B------:R-:W1:Y:S05]  /*3f10*/  LDSM.16.M88.4 R124, [R148+0x3000] ;  /* 0x00300000947c783b */ /* 0x000e6a0000000200 */
[----:B------:R-:W-:Y:S01]  /*3f20*/  HMMA.16816.F32.BF16 R96, R12, R120, R96 ;  /* 0x000000780c60723c */ /* 0x000fe20000041860 */
[----:B------:R-:W-:Y:S01]  /*3f30*/  FMUL.FTZ R112, R112, UR24 ;  /* 0x0000001870707c20 */ /* 0x000fe20008410000 */
[----:B------:R-:W-:-:S03]  /*3f40*/  FMUL.FTZ R175, R113, UR24 ;  /* 0x0000001871af7c20 */ /* 0x000fc60008410000 */
[----:B------:R-:W3:Y:S01]  /*3f50*/  MUFU.TANH R174, R112 ;  /* 0x0000007000ae7308 */ /* 0x000ee20000002400 */
[----:B------:R-:W-:Y:S01]  /*3f60*/  HMMA.16816.F32.BF16 R92, R12, R122, R92 ;  /* 0x0000007a0c5c723c */ /* 0x000fe2000004185c */
[----:B------:R-:W3:Y:S01]  /*3f70*/  LDSM.16.M88.4 R120, [R148+0x3400] ;  /* 0x003400009478783b */ /* 0x000ee20000000200 */
[----:B------:R-:W-:Y:S01]  /*3f80*/  FMUL.FTZ R108, R108, UR24 ;  /* 0x000000186c6c7c20 */ /* 0x000fe20008410000 */
[----:B------:R-:W-:-:S03]  /*3f90*/  FMUL.FTZ R109, R109, UR24 ;  /* 0x000000186d6d7c20 */ /* 0x000fc60008410000 */
[C---:B----4-:R-:W-:Y:S01]  /*3fa0*/  HMMA.16816.F32.BF16 R88, R12.reuse, R116, R88 ;  /* 0x000000740c58723c */ /* 0x050fe20000041858 */
[----:B------:R-:W-:Y:S01]  /*3fb0*/  MUFU.TANH R175, R175 ;  /* 0x000000af00af7308 */ /* 0x000fe20000002400 */
[----:B------:R-:W-:Y:S01]  /*3fc0*/  FMUL.FTZ R104, R104, UR24 ;  /* 0x0000001868687c20 */ /* 0x000fe20008410000 */
[----:B------:R-:W-:Y:S01]  /*3fd0*/  FMUL.FTZ R106, R106, UR24 ;  /* 0x000000186a6a7c20 */ /* 0x000fe20008410000 */
[----:B------:R-:W-:Y:S01]  /*3fe0*/  FMUL.FTZ R105, R105, UR24 ;  /* 0x0000001869697c20 */ /* 0x000fe20008410000 */
[----:B------:R-:W-:Y:S01]  /*3ff0*/  FMUL.FTZ R107, R107, UR24 ;  /* 0x000000186b6b7c20 */ /* 0x000fe20008410000 */
[C---:B------:R-:W-:Y:S01]  /*4000*/  HMMA.16816.F32.BF16 R84, R12.reuse, R118, R84 ;  /* 0x000000760c54723c */ /* 0x040fe20000041854 */
[----:B------:R-:W4:Y:S01]  /*4010*/  LDSM.16.M88.4 R116, [R148+0x3c00] ;  /* 0x003c00009474783b */ /* 0x000f220000000200 */
[----:B------:R-:W-:Y:S01]  /*4020*/  FMUL.FTZ R102, R102, UR24 ;  /* 0x0000001866667c20 */ /* 0x000fe20008410000 */
[----:B------:R-:W-:Y:S03]  /*4030*/  MUFU.TANH R104, R104 ;  /* 0x0000006800687308 */ /* 0x000fe60000002400 */
[C---:B--2---:R-:W-:Y:S05]  /*4040*/  HMMA.16816.F32.BF16 R76, R12.reuse, R130, R76 ;  /* 0x000000820c4c723c */ /* 0x044fea000004184c */
[----:B------:R-:W-:Y:S01]  /*4050*/  MUFU.TANH R106, R106 ;  /* 0x0000006a006a7308 */ /* 0x000fe20000002400 */
[----:B------:R-:W-:Y:S01]  /*4060*/  HMMA.16816.F32.BF16 R56, R12, R4, R56 ;  /* 0x000000040c38723c */ /* 0x000fe20000041838 */
[----:B------:R-:W-:Y:S01]  /*4070*/  FMUL.FTZ R131, R111, UR24 ;  /* 0x000000186f837c20 */ /* 0x000fe20008410000 */
[----:B------:R-:W-:-:S04]  /*4080*/  VIMNMX R130, R142, UR19, PT ;  /* 0x000000138e827c48 */ /* 0x000fc8000bfe0100 */
[C---:B-1----:R-:W-:Y:S01]  /*4090*/  HMMA.16816.F32.BF16 R72, R12.reuse, R124, R72 ;  /* 0x0000007c0c48723c */ /* 0x042fe20000041848 */
[----:B------:R-:W-:Y:S05]  /*40a0*/  MUFU.TANH R125, R108 ;  /* 0x0000006c007d7308 */ /* 0x000fea0000002400 */
[C---:B------:R-:W-:Y:S01]  /*40b0*/  HMMA.16816.F32.BF16 R68, R12.reuse, R126, R68 ;  /* 0x0000007e0c44723c */ /* 0x040fe20000041844 */
[----:B------:R-:W-:Y:S01]  /*40c0*/  FMUL.FTZ R124, R115, UR24 ;  /* 0x00000018737c7c20 */ /* 0x000fe20008410000 */
[----:B------:R-:W-:Y:S01]  /*40d0*/  FMUL.FTZ R87, R87, UR24 ;  /* 0x0000001857577c20 */ /* 0x000fe20008410000 */
[----:B------:R1:W-:Y:S03]  /*40e0*/  MUFU.TANH R126, R109 ;  /* 0x0000006d007e7308 */ /* 0x0003e60000002400 */
[C---:B------:R-:W-:Y:S01]  /*40f0*/  HMMA.16816.F32.BF16 R52, R12.reuse, R6, R52 ;  /* 0x000000060c34723c */ /* 0x040fe20000041834 */
[----:B------:R-:W-:Y:S01]  /*4100*/  FMUL.FTZ R127, R110, UR24 ;  /* 0x000000186e7f7c20 */ /* 0x000fe20008410000 */
[----:B------:R-:W2:Y:S03]  /*4110*/  LDSM.16.M88.4 R4, [R148+0x4800] ;  /* 0x004800009404783b */ /* 0x000ea60000000200 */
[----:B------:R-:W-:Y:S01]  /*4120*/  MUFU.TANH R124, R124 ;  /* 0x0000007c007c7308 */ /* 0x000fe20000002400 */
[C---:B---3--:R-:W-:Y:S06]  /*4130*/  HMMA.16816.F32.BF16 R64, R12.reuse, R120, R64 ;  /* 0x000000780c40723c */ /* 0x048fec0000041840 */
[C---:B------:R-:W-:Y:S01]  /*4140*/  HMMA.16816.F32.BF16 R60, R12.reuse, R122, R60 ;  /* 0x0000007a0c3c723c */ /* 0x040fe2000004183c */
[----:B------:R-:W3:Y:S01]  /*4150*/  LDSM.16.M88.4 R120, [R148+0x4400] ;  /* 0x004400009478783b */ /* 0x000ee20000000200 */
[----:B------:R-:W-:Y:S03]  /*4160*/  MUFU.TANH R127, R127 ;  /* 0x0000007f007f7308 */ /* 0x000fe60000002400 */
[----:B-1----:R-:W1:Y:S01]  /*4170*/  LDSM.16.M88.4 R108, [R148+0x4c00] ;  /* 0x004c0000946c783b */ /* 0x002e620000000200 */
[C---:B------:R-:W-:Y:S04]  /*4180*/  HMMA.16816.F32.BF16 R80, R12.reuse, R128, R80 ;  /* 0x000000800c50723c */ /* 0x040fe80000041850 */
[----:B------:R-:W-:Y:S02]  /*4190*/  MUFU.TANH R105, R105 ;  /* 0x0000006900697308 */ /* 0x000fe40000002400 */
[----:B----4-:R-:W-:Y:S01]  /*41a0*/  HMMA.16816.F32.BF16 R44, R12, R118, R44 ;  /* 0x000000760c2c723c */ /* 0x010fe2000004182c */
[----:B------:R-:W-:-:S02]  /*41b0*/  FMUL.FTZ R129, R114, UR24 ;  /* 0x0000001872817c20 */ /* 0x000fc40008410000 */
[----:B------:R4:W1:Y:S01]  /*41c0*/  LDSM.16.M88.4 R112, [R148+0x4000] ;  /* 0x004000009470783b */ /* 0x0008620000000200 */
[----:B------:R-:W-:-:S04]  /*41d0*/  DEPBAR.LE SB0, 0x0 ;  /* 0x000080000000791a */ /* 0x000fc80000000000 */
[C---:B------:R-:W-:Y:S01]  /*41e0*/  HMMA.16816.F32.BF16 R48, R12.reuse, R116, R48 ;  /* 0x000000740c30723c */ /* 0x040fe20000041830 */
[----:B------:R-:W1:Y:S08]  /*41f0*/  MUFU.TANH R129, R129 ;  /* 0x0000008100817308 */ /* 0x000e700000002400 */
[----:B------:R-:W-:Y:S01]  /*4200*/  MUFU.TANH R107, R107 ;  /* 0x0000006b006b7308 */ /* 0x000fe20000002400 */
[C---:B--2---:R-:W-:Y:S06]  /*4210*/  HMMA.16816.F32.BF16 R24, R12.reuse, R4, R24 ;  /* 0x000000040c18723c */ /* 0x044fec0000041818 */
[----:B------:R-:W-:Y:S01]  /*4220*/  HMMA.16816.F32.BF16 R20, R12, R6, R20 ;  /* 0x000000060c14723c */ /* 0x000fe20000041814 */
[----:B-----5:R-:W-:Y:S01]  /*4230*/  FMUL.FTZ R4, R147, R2 ;  /* 0x0000000293047220 */ /* 0x020fe20000410000 */
[----:B------:R-:W-:-:S02]  /*4240*/  VIADD R2, R149, 0x1000 ;  /* 0x0000100095027836 */ /* 0x000fc40000000000 */
[----:B------:R-:W-:Y:S01]  /*4250*/  FMUL.FTZ R5, R103, UR24 ;  /* 0x0000001867057c20 */ /* 0x000fe20008410000 */
[----:B------:R-:W-:Y:S01]  /*4260*/  FMUL.FTZ R103, R84, UR24 ;  /* 0x0000001854677c20 */ /* 0x000fe20008410000 */
[----:B------:R-:W-:Y:S01]  /*4270*/  FMUL.FTZ R84, R70, UR24 ;  /* 0x0000001846547c20 */ /* 0x000fe20008410000 */
[C---:B---3--:R-:W-:Y:S01]  /*4280*/  HMMA.16816.F32.BF16 R32, R12.reuse, R120, R32 ;  /* 0x000000780c20723c */ /* 0x048fe20000041820 */
[----:B----4-:R-:W-:Y:S02]  /*4290*/  IMAD R148, R3, 0x2, R2 ;  /* 0x0000000203947824 */ /* 0x010fe400078e0202 */
[----:B------:R-:W-:Y:S01]  /*42a0*/  FMUL.FTZ R2, R94, UR24 ;  /* 0x000000185e027c20 */ /* 0x000fe20008410000 */
[----:B------:R-:W-:Y:S01]  /*42b0*/  FMUL.FTZ R70, R52, UR24 ;  /* 0x0000001834467c20 */ /* 0x000fe20008410000 */
[----:B------:R-:W-:Y:S01]  /*42c0*/  R2UR UR6, R4 ;  /* 0x00000000040672ca */ /* 0x000fe200000e0000 */
[----:B------:R-:W-:Y:S01]  /*42d0*/  FMUL.FTZ R3, R96, UR24 ;  /* 0x0000001860037c20 */ /* 0x000fe20008410000 */
[C---:B-1----:R-:W-:Y:S01]  /*42e0*/  HMMA.16816.F32.BF16 R16, R12.reuse, R108, R16 ;  /* 0x0000006c0c10723c */ /* 0x042fe20000041810 */
[----:B------:R1:W-:Y:S01]  /*42f0*/  MUFU.TANH R52, R2 ;  /* 0x0000000200347308 */ /* 0x0003e20000002400 */
[----:B------:R-:W-:Y:S01]  /*4300*/  FMUL.FTZ R96, R79, UR24 ;  /* 0x000000184f607c20 */ /* 0x000fe20008410000 */
[----:B------:R-:W-:Y:S01]  /*4310*/  FMUL.FTZ R79, R67, UR24 ;  /* 0x00000018434f7c20 */ /* 0x000fe20008410000 */
[----:B------:R-:W-:Y:S01]  /*4320*/  FMUL.FTZ R67, R55, UR24 ;  /* 0x0000001837437c20 */ /* 0x000fe20008410000 */
[----:B------:R-:W-:Y:S01]  /*4330*/  FMUL.FTZ R94, R73, UR24 ;  /* 0x00000018495e7c20 */ /* 0x000fe20008410000 */
[C---:B------:R-:W-:Y:S01]  /*4340*/  HMMA.16816.F32.BF16 R28, R12.reuse, R122, R28 ;  /* 0x0000007a0c1c723c */ /* 0x040fe2000004181c */
[----:B------:R-:W-:Y:S01]  /*4350*/  FMUL.FTZ R108, R95, UR24 ;  /* 0x000000185f6c7c20 */ /* 0x000fe20008410000 */
        /* <DEDUP_REMOVED lines=11> */
[----:B-1----:R-:W-:Y:S01]  /*4410*/  IMAD.SHL.U32 R2, R143, 0x2, RZ ;  /* 0x000000028f027824 */ /* 0x002fe200078e00ff */
[----:B------:R-:W-:Y:S01]  /*4420*/  MUFU.TANH R7, R102 ;  /* 0x0000006600077308 */ /* 0x000fe20000002400 */
[----:B------:R-:W-:Y:S01]  /*4430*/  FMUL.FTZ R4, R75, UR24 ;  /* 0x000000184b047c20 */ /* 0x000fe20008410000 */
[----:B------:R-:W-:Y:S01]  /*4440*/  FMUL.FTZ R75, R56, UR24 ;  /* 0x00000018384b7c20 */ /* 0x000fe20008410000 */
[----:B------:R-:W-:Y:S01]  /*4450*/  FMUL.FTZ R112, R100, UR24 ;  /* 0x0000001864707c20 */ /* 0x000fe20008410000 */
[----:B------:R-:W-:Y:S01]  /*4460*/  HMMA.16816.F32.BF16 R8, R12, R110, R8 ;  /* 0x0000006e0c08723c */ /* 0x000fe20000041808 */
[----:B------:R-:W-:Y:S01]  /*4470*/  LOP3.LUT R152, R2, 0x6, RZ, 0xc0, !PT ;  /* 0x0000000602987812 */ /* 0x000fe200078ec0ff */
[----:B------:R-:W-:Y:S01]  /*4480*/  FMUL.FTZ R25, R19, UR24 ;  /* 0x0000001813197c20 */ /* 0x000fe20008410000 */
[----:B------:R-:W-:-:S02]  /*4490*/  IMAD.MOV.U32 R19, RZ, RZ, 0x8 ;  /* 0x00000008ff137424 */ /* 0x000fc400078e00ff */
[----:B------:R-:W-:Y:S01]  /*44a0*/  FMUL.FTZ R114, R90, UR24 ;  /* 0x000000185a727c20 */ /* 0x000fe20008410000 */
[----:B------:R-:W-:Y:S01]  /*44b0*/  FMUL.FTZ R90, R68, UR24 ;  /* 0x00000018445a7c20 */ /* 0x000fe20008410000 */
[----:B------:R-:W-:Y:S01]  /*44c0*/  FMUL.FTZ R68, R53, UR24 ;  /* 0x0000001835447c20 */ /* 0x000fe20008410000 */
[----:B------:R-:W-:Y:S01]  /*44d0*/  FMUL.FTZ R110, R91, UR24 ;  /* 0x000000185b6e7c20 */ /* 0x000fe20008410000 */
[----:B------:R-:W-:Y:S01]  /*44e0*/  FMUL.FTZ R13, R98, UR24 ;  /* 0x00000018620d7c20 */ /* 0x000fe20008410000 */
[----:B------:R-:W-:Y:S01]  /*44f0*/  FMUL.FTZ R91, R78, UR24 ;  /* 0x000000184e5b7c20 */ /* 0x000fe20008410000 */
[----:B------:R-:W-:Y:S01]  /*4500*/  FMUL.FTZ R98, R85, UR24 ;  /* 0x0000001855627c20 */ /* 0x000fe20008410000 */
[----:B------:R-:W-:Y:S01]  /*4510*/  FMUL.FTZ R78, R60, UR24 ;  /* 0x000000183c4e7c20 */ /* 0x000fe20008410000 */
[----:B------:R1:W-:Y:S01]  /*4520*/  MUFU.TANH R85, R109 ;  /* 0x0000006d00557308 */ /* 0x0003e20000002400 */
[----:B------:R-:W-:Y:S01]  /*4530*/  FMUL.FTZ R60, R45, UR24 ;  /* 0x000000182d3c7c20 */ /* 0x000fe20008410000 */
[----:B------:R-:W-:Y:S01]  /*4540*/  FMUL.FTZ R45, R35, UR24 ;  /* 0x00000018232d7c20 */ /* 0x000fe20008410000 */
[----:B------:R-:W-:Y:S01]  /*4550*/  FMUL.FTZ R35, R31, UR24 ;  /* 0x000000181f237c20 */ /* 0x000fe20008410000 */
[----:B------:R-:W-:Y:S01]  /*4560*/  FMUL.FTZ R14, R99, UR24 ;  /* 0x00000018630e7c20 */ /* 0x000fe20008410000 */
[----:B------:R-:W-:Y:S01]  /*4570*/  FMUL.FTZ R31, R27, UR24 ;  /* 0x000000181b1f7c20 */ /* 0x000fe20008410000 */
[----:B------:R-:W-:Y:S01]  /*4580*/  FMUL.FTZ R99, R83, UR24 ;  /* 0x0000001853637c20 */ /* 0x000fe20008410000 */
[----:B------:R-:W-:Y:S01]  /*4590*/  FMUL.FTZ R27, R17, UR24 ;  /* 0x00000018111b7c20 */ /* 0x000fe20008410000 */
[----:B------:R-:W-:Y:S01]  /*45a0*/  VIADDMNMX R128, R142, R19, UR19, PT ;  /* 0x000000138e807e46 */ /* 0x000fe2000b800113 */
        /* <DEDUP_REMOVED lines=8> */
[----:B-1----:R-:W-:-:S02]  /*4630*/  VIADD R109, R152, UR5 ;  /* 0x00000005986d7c36 */ /* 0x002fc40008000000 */
[----:B------:R-:W-:Y:S01]  /*4640*/  FMUL.FTZ R102, R80, UR24 ;  /* 0x0000001850667c20 */ /* 0x000fe20008410000 */
[----:B------:R-:W-:Y:S01]  /*4650*/  FMUL.FTZ R80, R65, UR24 ;  /* 0x0000001841507c20 */ /* 0x000fe20008410000 */
[----:B------:R-:W-:Y:S01]  /*4660*/  FMUL.FTZ R65, R48, UR24 ;  /* 0x0000001830417c20 */ /* 0x000fe20008410000 */
[C---:B------:R-:W-:Y:S02]  /*4670*/  VIADD R83, R109.reuse, 0x1 ;  /* 0x000000016d537836 */ /* 0x040fe40000000000 */
[----:B------:R-:W-:Y:S01]  /*4680*/  FMUL.FTZ R48, R36, UR24 ;  /* 0x0000001824307c20 */ /* 0x000fe20008410000 */
[----:B------:R-:W-:Y:S02]  /*4690*/  VIADD R115, R109, 0x9 ;  /* 0x000000096d737836 */ /* 0x000fe40000000000 */
[----:B------:R-:W-:Y:S01]  /*46a0*/  FMUL.FTZ R53, R39, UR24 ;  /* 0x0000001827357c20 */ /* 0x000fe20008410000 */
[----:B------:R-:W-:Y:S01]  /*46b0*/  FMUL.FTZ R56, R42, UR24 ;  /* 0x000000182a387c20 */ /* 0x000fe20008410000 */
[----:B--2---:R-:W-:Y:S01]  /*46c0*/  VIADD R103, R109, 0x8 ;  /* 0x000000086d677836 */ /* 0x004fe20000000000 */
[-C--:B------:R-:W-:Y:S01]  /*46d0*/  I2FP.F32.S32 R16, R83.reuse ;  /* 0x0000005300107245 */ /* 0x080fe20000201400 */
[----:B------:R-:W-:Y:S01]  /*46e0*/  FMUL.FTZ R39, R30, UR24 ;  /* 0x000000181e277c20 */ /* 0x000fe20008410000 */
[----:B------:R-:W-:Y:S01]  /*46f0*/  ISETP.GE.AND P5, PT, R83, R130, PT ;  /* 0x000000825300720c */ /* 0x000fe20003fa6270 */
[----:B------:R-:W-:Y:S01]  /*4700*/  FMUL.FTZ R42, R21, UR24 ;  /* 0x00000018152a7c20 */ /* 0x000fe20008410000 */
[----:B------:R-:W-:Y:S01]  /*4710*/  ISETP.GE.AND P2, PT, R83, R128, PT ;  /* 0x000000805300720c */ /* 0x000fe20003f46270 */
[----:B------:R-:W-:Y:S01]  /*4720*/  FFMA.FTZ R145, R16, UR6, R145 ;  /* 0x0000000610917c23 */ /* 0x000fe20008010091 */
[----:B------:R-:W-:Y:S01]  /*4730*/  I2FP.F32.S32 R83, R83 ;  /* 0x0000005300537245 */ /* 0x000fe20000201400 */
[----:B------:R-:W-:Y:S01]  /*4740*/  FMUL.FTZ R100, R101, UR24 ;  /* 0x0000001865647c20 */ /* 0x000fe20008410000 */
[-C--:B------:R-:W-:Y:S01]  /*4750*/  I2FP.F32.S32 R8, R103.reuse ;  /* 0x0000006700087245 */ /* 0x080fe20000201400 */
[----:B------:R-:W-:Y:S01]  /*4760*/  FMUL.FTZ R113, R89, UR24 ;  /* 0x0000001859717c20 */ /* 0x000fe20008410000 */
[----:B------:R-:W-:Y:S01]  /*4770*/  ISETP.GE.AND P0, PT, R103, R130, PT ;  /* 0x000000826700720c */ /* 0x000fe20003f06270 */
[----:B------:R-:W-:Y:S01]  /*4780*/  FFMA.FTZ R36, R83, UR6, R154 ;  /* 0x0000000653247c23 */ /* 0x000fe2000801009a */
        /* <DEDUP_REMOVED lines=9> */
[C---:B------:R-:W-:Y:S01]  /*4820*/  VIADD R103, R109.reuse, 0x11 ;  /* 0x000000116d677836 */ /* 0x040fe20000000000 */
[----:B------:R-:W-:Y:S01]  /*4830*/  I2FP.F32.S32 R40, R115 ;  /* 0x0000007300287245 */ /* 0x000fe20000201400 */
[----:B------:R-:W-:-:S02]  /*4840*/  VIADD R115, R109, 0x10 ;  /* 0x000000106d737836 */ /* 0x000fc40000000000 */
[----:B------:R-:W-:Y:S01]  /*4850*/  FMUL.FTZ R89, R82, UR24 ;  /* 0x0000001852597c20 */ /* 0x000fe20008410000 */
[----:B------:R-:W-:Y:S01]  /*4860*/  FMUL.FTZ R22, R9, UR24 ;  /* 0x0000001809167c20 */ /* 0x000fe20008410000 */
[----:B------:R-:W-:Y:S02]  /*4870*/  VIADD R117, R109, 0x18 ;  /* 0x000000186d757836 */ /* 0x000fe40000000000 */
[----:B------:R-:W-:Y:S01]  /*4880*/  FMUL.FTZ R82, R64, UR24 ;  /* 0x0000001840527c20 */ /* 0x000fe20008410000 */
[----:B------:R-:W-:Y:S01]  /*4890*/  I2FP.F32.S32 R119, R115 ;  /* 0x0000007300777245 */ /* 0x000fe20000201400 */
[----:B------:R-:W-:Y:S01]  /*48a0*/  FMUL.FTZ R2, R11, UR24 ;  /* 0x000000180b027c20 */ /* 0x000fe20008410000 */
[----:B------:R1:W-:Y:S01]  /*48b0*/  MUFU.TANH R9, R87 ;  /* 0x0000005700097308 */ /* 0x0003e20000002400 */
[----:B------:R-:W-:Y:S01]  /*48c0*/  FMUL.FTZ R64, R50, UR24 ;  /* 0x0000001832407c20 */ /* 0x000fe20008410000 */
[----:B------:R-:W-:Y:S01]  /*48d0*/  FSEL R36, R36, -INF , !P2 ;  /* 0xff80000024247808 */ /* 0x000fe20005000000 */
[----:B------:R-:W-:Y:S01]  /*48e0*/  FMUL.FTZ R50, R34, UR24 ;  /* 0x0000001822327c20 */ /* 0x000fe20008410000 */
[----:B------:R-:W-:Y:S01]  /*48f0*/  ISETP.GE.AND P2, PT, R115, R128, PT ;  /* 0x000000807300720c */ /* 0x000fe20003f46270 */
[----:B------:R-:W-:Y:S01]  /*4900*/  FFMA.FTZ R162, R119, UR6, R162 ;  /* 0x0000000677a27c23 */ /* 0x000fe200080100a2 */
[----:B------:R-:W-:Y:S01]  /*4910*/  FSEL R83, R83, -INF , !P0 ;  /* 0xff80000053537808 */ /* 0x000fe20004000000 */
[----:B------:R-:W-:Y:S01]  /*4920*/  FMUL.FTZ R12, R97, UR24 ;  /* 0x00000018610c7c20 */ /* 0x000fe20008410000 */
[----:B------:R2:W-:Y:S01]  /*4930*/  MUFU.TANH R11, R93 ;  /* 0x0000005d000b7308 */ /* 0x0005e20000002400 */
[----:B------:R-:W-:Y:S01]  /*4940*/  FSEL R30, R30, -INF , !P4 ;  /* 0xff8000001e1e7808 */ /* 0x000fe20006000000 */
[----:B------:R-:W-:Y:S01]  /*4950*/  FMUL.FTZ R111, R88, UR24 ;  /* 0x00000018586f7c20 */ /* 0x000fe20008410000 */
[----:B------:R-:W-:Y:S01]  /*4960*/  I2FP.F32.S32 R8, R103 ;  /* 0x0000006700087245 */ /* 0x000fe20000201400 */
[----:B------:R-:W-:Y:S01]  /*4970*/  FFMA.FTZ R40, R40, UR6, R161 ;  /* 0x0000000628287c23 */ /* 0x000fe200080100a1 */
[C---:B------:R-:W-:Y:S01]  /*4980*/  ISETP.GE.AND P0, PT, R103.reuse, R130, PT ;  /* 0x000000826700720c */ /* 0x040fe20003f06270 */
[----:B------:R-:W-:Y:S01]  /*4990*/  FMUL.FTZ R97, R76, UR24 ;  /* 0x000000184c617c20 */ /* 0x000fe20008410000 */
[----:B------:R-:W-:Y:S01]  /*49a0*/  ISETP.GE.AND P4, PT, R103, R128, PT ;  /* 0x000000806700720c */ /* 0x000fe20003f86270 */
[----:B------:R-:W-:Y:S01]  /*49b0*/  FMUL.FTZ R88, R69, UR24 ;  /* 0x0000001845587c20 */ /* 0x000fe20008410000 */
[----:B-1----:R-:W-:Y:S01]  /*49c0*/  FSEL R87, R145, -INF , !P5 ;  /* 0xff80000091577808 */ /* 0x002fe20006800000 */
[----:B------:R-:W-:Y:S01]  /*49d0*/  FMUL.FTZ R76, R62, UR24 ;  /* 0x000000183e4c7c20 */ /* 0x000fe20008410000 */
[-C--:B------:R-:W-:Y:S01]  /*49e0*/  ISETP.GE.AND P5, PT, R115, R130.reuse, PT ;  /* 0x000000827300720c */ /* 0x080fe20003fa6270 */
[----:B------:R-:W-:Y:S01]  /*49f0*/  FMUL.FTZ R69, R54, UR24 ;  /* 0x0000001836457c20 */ /* 0x000fe20008410000 */
[----:B------:R-:W-:Y:S01]  /*4a00*/  I2FP.F32.S32 R115, R115 ;  /* 0x0000007300737245 */ /* 0x000fe20000201400 */
[----:B------:R-:W-:Y:S01]  /*4a10*/  FMUL.FTZ R62, R44, UR24 ;  /* 0x000000182c3e7c20 */ /* 0x000fe20008410000 */
[----:B------:R-:W-:Y:S01]  /*4a20*/  I2FP.F32.S32 R34, R103 ;  /* 0x0000006700227245 */ /* 0x000fe20000201400 */
[----:B------:R-:W-:Y:S01]  /*4a30*/  FMUL.FTZ R54, R38, UR24 ;  /* 0x0000001826367c20 */ /* 0x000fe20008410000 */
[----:B--2---:R-:W-:Y:S01]  /*4a40*/  FFMA.FTZ R93, R19, UR6, R156 ;  /* 0x00000006135d7c23 */ /* 0x004fe2000801009c */
[-C--:B------:R-:W-:Y:S01]  /*4a50*/  I2FP.F32.S32 R103, R117.reuse ;  /* 0x0000007500677245 */ /* 0x080fe20000201400 */
[----:B------:R1:W-:Y:S01]  /*4a60*/  MUFU.TANH R19, R101 ;  /* 0x0000006500137308 */ /* 0x0003e20000002400 */
[----:B------:R-:W-:Y:S01]  /*4a70*/  I2FP.F32.S32 R119, R117 ;  /* 0x0000007500777245 */ /* 0x000fe20000201400 */
[----:B------:R-:W-:Y:S01]  /*4a80*/  FMUL.FTZ R44, R20, UR24 ;  /* 0x00000018142c7c20 */ /* 0x000fe20008410000 */
[----:B------:R-:W-:Y:S01]  /*4a90*/  FFMA.FTZ R38, R115, UR6, R164 ;  /* 0x0000000673267c23 */ /* 0x000fe200080100a4 */
[----:B------:R-:W-:Y:S01]  /*4aa0*/  FFMA.FTZ R163, R8, UR6, R163 ;  /* 0x0000000608a37c23 */ /* 0x000fe200080100a3 */
[----:B------:R-:W-:Y:S01]  /*4ab0*/  FMUL.FTZ R81, R66, UR24 ;  /* 0x0000001842517c20 */ /* 0x000fe20008410000 */
[----:B------:R-:W-:Y:S01]  /*4ac0*/  FFMA.FTZ R34, R34, UR6, R165 ;  /* 0x0000000622227c23 */ /* 0x000fe200080100a5 */
[----:B------:R-:W-:Y:S01]  /*4ad0*/  FFMA.FTZ R166, R103, UR6, R166 ;  /* 0x0000000667a67c23 */ /* 0x000fe200080100a6 */
[----:B------:R-:W-:Y:S01]  /*4ae0*/  FSEL R93, R93, -INF , !P6 ;  /* 0xff8000005d5d7808 */ /* 0x000fe20007000000 */
[----:B------:R-:W-:Y:S01]  /*4af0*/  FFMA.FTZ R20, R119, UR6, R168 ;  /* 0x0000000677147c23 */ /* 0x000fe200080100a8 */
[----:B------:R-:W-:Y:S01]  /*4b00*/  FSEL R40, R40, -INF , !P3 ;  /* 0xff80000028287808 */ /* 0x000fe20005800000 */
[----:B------:R-:W-:Y:S01]  /*4b10*/  FMUL.FTZ R66, R49, UR24 ;  /* 0x0000001831427c20 */ /* 0x000fe20008410000 */
[----:B------:R2:W-:Y:S01]  /*4b20*/  MUFU.TANH R115, R99 ;  /* 0x0000006300737308 */ /* 0x0005e20000002400 */
[----:B------:R-:W-:Y:S01]  /*4b30*/  VIADD R103, R109, 0x20 ;  /* 0x000000206d677836 */ /* 0x000fe20000000000 */
[----:B------:R-:W-:Y:S01]  /*4b40*/  ISETP.GE.AND P6, PT, R117, R130, PT ;  /* 0x000000827500720c */ /* 0x000fe20003fc6270 */
[----:B------:R-:W-:Y:S01]  /*4b50*/  VIADD R121, R109, 0x21 ;  /* 0x000000216d797836 */ /* 0x000fe20000000000 */
[----:B------:R-:W-:Y:S01]  /*4b60*/  ISETP.GE.AND P3, PT, R117, R128, PT ;  /* 0x000000807500720c */ /* 0x000fe20003f66270 */
[----:B-1----:R-:W-:-:S02]  /*4b70*/  VIADD R101, R109, 0x19 ;  /* 0x000000196d657836 */ /* 0x002fc40000000000 */
[----:B------:R-:W-:Y:S01]  /*4b80*/  FMUL.FTZ R49, R43, UR24 ;  /* 0x000000182b317c20 */ /* 0x000fe20008410000 */
[----:B------:R-:W-:Y:S01]  /*4b90*/  FMUL.FTZ R43, R29, UR24 ;  /* 0x000000181d2b7c20 */ /* 0x000fe20008410000 */
[----:B------:R1:W-:Y:S01]  /*4ba0*/  MUFU.TANH R116, R89 ;  /* 0x0000005900747308 */ /* 0x0003e20000002400 */
[----:B------:R-:W-:Y:S01]  /*4bb0*/  FMUL.FTZ R29, R23, UR24 ;  /* 0x00000018171d7c20 */ /* 0x000fe20008410000 */
[-C--:B------:R-:W-:Y:S01]  /*4bc0*/  I2FP.F32.S32 R8, R101.reuse ;  /* 0x0000006500087245 */ /* 0x080fe20000201400 */
[----:B------:R-:W-:Y:S01]  /*4bd0*/  FMUL.FTZ R15, R92, UR24 ;  /* 0x000000185c0f7c20 */ /* 0x000fe20008410000 */
[----:B------:R-:W-:Y:S01]  /*4be0*/  I2FP.F32.S32 R16, R101 ;  /* 0x0000006500107245 */ /* 0x000fe20000201400 */
[----:B------:R-:W-:Y:S01]  /*4bf0*/  FMUL.FTZ R23, R10, UR24 ;  /* 0x000000180a177c20 */ /* 0x000fe20008410000 */
[----:B------:R-:W-:Y:S01]  /*4c00*/  FSEL R38, R38, -INF , !P2 ;  /* 0xff80000026267808 */ /* 0x000fe20005000000 */
[----:B------:R-:W-:Y:S01]  /*4c10*/  FFMA.FTZ R167, R8, UR6, R167 ;  /* 0x0000000608a77c23 */ /* 0x000fe200080100a7 */
[----:B------:R3:W-:Y:S01]  /*4c20*/  MUFU.TANH R117, R97 ;  /* 0x0000006100757308 */ /* 0x0007e20000002400 */
[----:B--2---:R-:W-:Y:S01]  /*4c30*/  VIADD R99, R109, 0x28 ;  /* 0x000000286d637836 */ /* 0x004fe20000000000 */
[----:B------:R-:W-:Y:S01]  /*4c40*/  ISETP.GE.AND P2, PT, R101, R128, PT ;  /* 0x000000806500720c */ /* 0x000fe20003f46270 */
[----:B------:R-:W-:Y:S01]  /*4c50*/  FMUL.FTZ R92, R72, UR24 ;  /* 0x00000018485c7c20 */ /* 0x000fe20008410000 */
[----:B------:R-:W-:Y:S01]  /*4c60*/  FSEL R34, R34, -INF , !P4 ;  /* 0xff80000022227808 */ /* 0x000fe20006000000 */
[----:B------:R-:W-:Y:S01]  /*4c70*/  FMUL.FTZ R72, R59, UR24 ;  /* 0x000000183b487c20 */ /* 0x000fe20008410000 */
[----:B------:R-:W-:Y:S01]  /*4c80*/  FSEL R20, R20, -INF , !P3 ;  /* 0xff80000014147808 */ /* 0x000fe20005800000 */
[----:B------:R-:W-:Y:S01]  /*4c90*/  FFMA.FTZ R16, R16, UR6, R169 ;  /* 0x0000000610107c23 */ /* 0x000fe200080100a9 */
[----:B------:R2:W-:Y:S01]  /*4ca0*/  MUFU.TANH R118, R95 ;  /* 0x0000005f00767308 */ /* 0x0005e20000002400 */
[----:B-1----:R-:W-:Y:S01]  /*4cb0*/  FSEL R89, R162, -INF , !P5 ;  /* 0xff800000a2597808 */ /* 0x002fe20006800000 */
[----:B------:R-:W-:Y:S01]  /*4cc0*/  FMUL.FTZ R59, R47, UR24 ;  /* 0x000000182f3b7c20 */ /* 0x000fe20008410000 */
[----:B------:R-:W-:Y:S01]  /*4cd0*/  ISETP.GE.AND P5, PT, R101, R130, PT ;  /* 0x000000826500720c */ /* 0x000fe20003fa6270 */
[----:B------:R-:W-:Y:S01]  /*4ce0*/  FMUL.FTZ R47, R33, UR24 ;  /* 0x00000018212f7c20 */ /* 0x000fe20008410000 */
[----:B------:R-:W-:Y:S01]  /*4cf0*/  I2FP.F32.S32 R101, R103 ;  /* 0x0000006700657245 */ /* 0x000fe20000201400 */
[----:B------:R-:W-:Y:S01]  /*4d00*/  FMUL.FTZ R33, R26, UR24 ;  /* 0x000000181a217c20 */ /* 0x000fe20008410000 */
[----:B------:R-:W-:Y:S01]  /*4d10*/  ISETP.GE.AND P4, PT, R103, R128, PT ;  /* 0x000000806700720c */ /* 0x000fe20003f86270 */
[----:B------:R-:W-:Y:S01]  /*4d20*/  FMUL.FTZ R26, R18, UR24 ;  /* 0x00000018121a7c20 */ /* 0x000fe20008410000 */
[----:B---3--:R-:W-:Y:S01]  /*4d30*/  FSEL R97, R163, -INF , !P0 ;  /* 0xff800000a3617808 */ /* 0x008fe20004000000 */
[----:B------:R1:W-:Y:S01]  /*4d40*/  MUFU.TANH R119, R91 ;  /* 0x0000005b00777308 */ /* 0x0003e20000002400 */
[----:B------:R-:W-:Y:S01]  /*4d50*/  ISETP.GE.AND P0, PT, R103, R130, PT ;  /* 0x000000826700720c */ /* 0x000fe20003f06270 */
[----:B------:R-:W-:Y:S01]  /*4d60*/  FFMA.FTZ R101, R101, UR6, R132 ;  /* 0x0000000665657c23 */ /* 0x000fe20008010084 */
[-C--:B------:R-:W-:Y:S01]  /*4d70*/  I2FP.F32.S32 R8, R121.reuse ;  /* 0x0000007900087245 */ /* 0x080fe20000201400 */
[----:B------:R-:W-:Y:S01]  /*4d80*/  VIADD R123, R109, 0x30 ;  /* 0x000000306d7b7836 */ /* 0x000fe20000000000 */
[----:B------:R-:W-:Y:S01]  /*4d90*/  ISETP.GE.AND P3, PT, R121, R128, PT ;  /* 0x000000807900720c */ /* 0x000fe20003f66270 */
[----:B------:R-:W-:Y:S01]  /*4da0*/  FMUL.FTZ R6, R74, UR24 ;  /* 0x000000184a067c20 */ /* 0x000fe20008410000 */
[----:B--2---:R-:W-:Y:S01]  /*4db0*/  FSEL R95, R166, -INF , !P6 ;  /* 0xff800000a65f7808 */ /* 0x004fe20007000000 */
[----:B------:R-:W-:Y:S01]  /*4dc0*/  FMUL.FTZ R74, R63, UR24 ;  /* 0x000000183f4a7c20 */ /* 0x000fe20008410000 */
[-C--:B------:R-:W-:Y:S01]  /*4dd0*/  ISETP.GE.AND P6, PT, R121, R130.reuse, PT ;  /* 0x000000827900720c */ /* 0x080fe20003fc6270 */
[----:B------:R-:W-:Y:S01]  /*4de0*/  FMUL.FTZ R63, R51, UR24 ;  /* 0x00000018333f7c20 */ /* 0x000fe20008410000 */
[----:B------:R-:W-:Y:S01]  /*4df0*/  I2FP.F32.S32 R10, R121 ;  /* 0x00000079000a7245 */ /* 0x000fe20000201400 */
[----:B------:R-:W-:Y:S01]  /*4e00*/  FMUL.FTZ R51, R32, UR24 ;  /* 0x0000001820337c20 */ /* 0x000fe20008410000 */
[----:B------:R-:W-:Y:S01]  /*4e10*/  I2FP.F32.S32 R103, R103 ;  /* 0x0000006700677245 */ /* 0x000fe20000201400 */
[----:B------:R-:W-:Y:S01]  /*4e20*/  MUFU.TANH R112, R112 ;  /* 0x0000007000707308 */ /* 0x000fe20000002400 */
[-C--:B------:R-:W-:Y:S01]  /*4e30*/  I2FP.F32.S32 R121, R99.reuse ;  /* 0x0000006300797245 */ /* 0x080fe20000201400 */
[----:B------:R-:W-:Y:S01]  /*4e40*/  FFMA.FTZ R10, R10, UR6, R135 ;  /* 0x000000060a0a7c23 */ /* 0x000fe20008010087 */
[----:B-1----:R-:W-:Y:S01]  /*4e50*/  FSEL R91, R167, -INF , !P5 ;  /* 0xff800000a75b7808 */ /* 0x002fe20006800000 */
[----:B------:R-:W-:Y:S01]  /*4e60*/  FFMA.FTZ R18, R103, UR6, R134 ;  /* 0x0000000667127c23 */ /* 0x000fe20008010086 */
[----:B------:R-:W-:Y:S01]  /*4e70*/  FSEL R16, R16, -INF , !P2 ;  /* 0xff80000010107808 */ /* 0x000fe20005000000 */
[----:B------:R-:W-:Y:S01]  /*4e80*/  FFMA.FTZ R172, R121, UR6, R172 ;  /* 0x0000000679ac7c23 */ /* 0x000fe200080100ac */
[----:B------:R-:W-:Y:S01]  /*4e90*/  I2FP.F32.S32 R155, R99 ;  /* 0x00000063009b7245 */ /* 0x000fe20000201400 */
[----:B------:R-:W-:Y:S01]  /*4ea0*/  VIADD R121, R109, 0x29 ;  /* 0x000000296d797836 */ /* 0x000fe20000000000 */
[----:B------:R-:W-:Y:S01]  /*4eb0*/  ISETP.GE.AND P5, PT, R99, R130, PT ;  /* 0x000000826300720c */ /* 0x000fe20003fa6270 */
[----:B------:R-:W-:Y:S01]  /*4ec0*/  VIADD R103, R109, 0x31 ;  /* 0x000000316d677836 */ /* 0x000fe20000000000 */
[----:B------:R-:W-:Y:S01]  /*4ed0*/  ISETP.GE.AND P2, PT, R99, R128, PT ;  /* 0x000000806300720c */ /* 0x000fe20003f46270 */
[----:B------:R-:W-:Y:S01]  /*4ee0*/  FFMA.FTZ R99, R8, UR6, R133 ;  /* 0x0000000608637c23 */ /* 0x000fe20008010085 */
[----:B------:R-:W-:Y:S01]  /*4ef0*/  FSEL R101, R101, -INF , !P0 ;  /* 0xff80000065657808 */ /* 0x000fe20004000000 */
[----:B------:R-:W-:Y:S01]  /*4f00*/  FFMA.FTZ R155, R155, UR6, R170 ;  /* 0x000000069b9b7c23 */ /* 0x000fe200080100aa */
[----:B------:R-:W-:Y:S01]  /*4f10*/  FSEL R18, R18, -INF , !P4 ;  /* 0xff80000012127808 */ /* 0x000fe20006000000 */
[----:B------:R1:W-:Y:S01]  /*4f20*/  MUFU.TANH R120, R6 ;  /* 0x0000000600787308 */ /* 0x0003e20000002400 */
[----:B------:R-:W-:-:S02]  /*4f30*/  I2FP.F32.S32 R134, R121 ;  /* 0x0000007900867245 */ /* 0x000fc40000201400 */
[C---:B------:R-:W-:Y:S02]  /*4f40*/  ISETP.GE.AND P0, PT, R121.reuse, R130, PT ;  /* 0x000000827900720c */ /* 0x040fe40003f06270 */
[----:B------:R-:W-:Y:S01]  /*4f50*/  ISETP.GE.AND P4, PT, R121, R128, PT ;  /* 0x000000807900720c */ /* 0x000fe20003f86270 */
[----:B------:R-:W-:Y:S01]  /*4f60*/  FFMA.FTZ R147, R134, UR6, R171 ;  /* 0x0000000686937c23 */ /* 0x000fe200080100ab */
[----:B------:R-:W-:Y:S01]  /*4f70*/  I2FP.F32.S32 R132, R121 ;  /* 0x0000007900847245 */ /* 0x000fe20000201400 */
[----:B------:R-:W2:Y:S01]  /*4f80*/  MUFU.TANH R131, R131 ;  /* 0x0000008300837308 */ /* 0x000ea20000002400 */
[-C--:B------:R-:W-:Y:S02]  /*4f90*/  I2FP.F32.S32 R121, R123.reuse ;  /* 0x0000007b00797245 */ /* 0x080fe40000201400 */
[----:B------:R-:W-:Y:S01]  /*4fa0*/  FSEL R99, R99, -INF , !P6 ;  /* 0xff80000063637808 */ /* 0x000fe20007000000 */
[----:B------:R-:W-:Y:S01]  /*4fb0*/  FFMA.FTZ R173, R132, UR6, R173 ;  /* 0x0000000684ad7c23 */ /* 0x000fe200080100ad */
[----:B------:R-:W-:Y:S01]  /*4fc0*/  FSEL R10, R10, -INF , !P3 ;  /* 0xff8000000a0a7808 */ /* 0x000fe20005800000 */
[----:B------:R-:W-:Y:S01]  /*4fd0*/  FFMA.FTZ R174, R121, UR6, R174 ;  /* 0x0000000679ae7c23 */ /* 0x000fe200080100ae */
[----:B------:R-:W-:Y:S01]  /*4fe0*/  I2FP.F32.S32 R8, R123 ;  /* 0x0000007b00087245 */ /* 0x000fe20000201400 */
[----:B------:R-:W-:Y:S01]  /*4ff0*/  VIADD R121, R109, 0x39 ;  /* 0x000000396d797836 */ /* 0x000fe20000000000 */
[C---:B------:R-:W-:Y:S01]  /*5000*/  ISETP.GE.AND P6, PT, R123.reuse, R130, PT ;  /* 0x000000827b00720c */ /* 0x040fe20003fc6270 */
[----:B------:R3:W-:Y:S01]  /*5010*/  MUFU.TANH R122, R4 ;  /* 0x00000004007a7308 */ /* 0x0007e20000002400 */
[----:B------:R-:W-:Y:S01]  /*5020*/  ISETP.GE.AND P3, PT, R123, R128, PT ;  /* 0x000000807b00720c */ /* 0x000fe20003f66270 */
[----:B------:R-:W-:Y:S01]  /*5030*/  VIADD R123, R109, 0x38 ;  /* 0x000000386d7b7836 */ /* 0x000fe20000000000 */
[-C--:B------:R-:W-:Y:S01]  /*5040*/  I2FP.F32.S32 R32, R103.reuse ;  /* 0x0000006700207245 */ /* 0x080fe20000201400 */
[----:B------:R-:W-:Y:S01]  /*5050*/  FFMA.FTZ R8, R8, UR6, R129 ;  /* 0x0000000608087c23 */ /* 0x000fe20008010081 */
[----:B------:R-:W-:-:S02]  /*5060*/  I2FP.F32.S32 R129, R103 ;  /* 0x0000006700817245 */ /* 0x000fc40000201400 */
[----:B------:R-:W-:Y:S01]  /*5070*/  FSEL R155, R155, -INF , !P5 ;  /* 0xff8000009b9b7808 */ /* 0x000fe20006800000 */
[----:B------:R-:W-:Y:S01]  /*5080*/  FFMA.FTZ R165, R32, UR6, R175 ;  /* 0x0000000620a57c23 */ /* 0x000fe200080100af */
[----:B------:R-:W-:Y:S01]  /*5090*/  I2FP.F32.S32 R32, R123 ;  /* 0x0000007b00207245 */ /* 0x000fe20000201400 */
[----:B------:R-:W-:Y:S01]  /*50a0*/  FFMA.FTZ R124, R129, UR6, R124 ;  /* 0x00000006817c7c23 */ /* 0x000fe2000801007c */
[----:B-1----:R-:W-:Y:S01]  /*50b0*/  FSEL R6, R172, -INF , !P2 ;  /* 0xff800000ac067808 */ /* 0x002fe20005000000 */
[----:B------:R-:W-:Y:S01]  /*50c0*/  VIADD R129, R109, 0x41 ;  /* 0x000000416d817836 */ /* 0x000fe20000000000 */
[C---:B------:R-:W-:Y:S01]  /*50d0*/  ISETP.GE.AND P5, PT, R103.reuse, R130, PT ;  /* 0x000000826700720c */ /* 0x040fe20003fa6270 */
[----:B------:R-:W-:Y:S01]  /*50e0*/  FFMA.FTZ R125, R32, UR6, R125 ;  /* 0x00000006207d7c23 */ /* 0x000fe2000801007d */
[----:B------:R-:W-:Y:S01]  /*50f0*/  ISETP.GE.AND P2, PT, R103, R128, PT ;  /* 0x000000806700720c */ /* 0x000fe20003f46270 */
[----:B------:R-:W1:Y:S01]  /*5100*/  MUFU.TANH R108, R108 ;  /* 0x0000006c006c7308 */ /* 0x000e620000002400 */
[----:B------:R-:W-:-:S02]  /*5110*/  FSEL R103, R174, -INF , !P6 ;  /* 0xff800000ae677808 */ /* 0x000fc40007000000 */
[----:B------:R-:W-:Y:S02]  /*5120*/  FSEL R8, R8, -INF , !P3 ;  /* 0xff80000008087808 */ /* 0x000fe40005800000 */
[----:B------:R-:W-:Y:S02]  /*5130*/  FSEL R147, R147, -INF , !P0 ;  /* 0xff80000093937808 */ /* 0x000fe40004000000 */
[----:B---3--:R-:W-:Y:S01]  /*5140*/  FSEL R4, R173, -INF , !P4 ;  /* 0xff800000ad047808 */ /* 0x008fe20006000000 */
[----:B------:R-:W3:Y:S01]  /*5150*/  MUFU.TANH R111, R111 ;  /* 0x0000006f006f7308 */ /* 0x000ee20000002400 */
[-C--:B------:R-:W-:Y:S02]  /*5160*/  I2FP.F32.S32 R175, R121.reuse ;  /* 0x0000007900af7245 */ /* 0x080fe40000201400 */
[C---:B------:R-:W-:Y:S02]  /*5170*/  ISETP.GE.AND P6, PT, R121.reuse, R130, PT ;  /* 0x000000827900720c */ /* 0x040fe40003fc6270 */
[----:B------:R-:W-:Y:S01]  /*5180*/  ISETP.GE.AND P3, PT, R121, R128, PT ;  /* 0x000000807900720c */ /* 0x000fe20003f66270 */
[----:B------:R-:W-:Y:S01]  /*5190*/  FFMA.FTZ R175, R175, UR6, R126 ;  /* 0x00000006afaf7c23 */ /* 0x000fe2000801007e */
[----:B------:R-:W-:Y:S01]  /*51a0*/  I2FP.F32.S32 R134, R121 ;  /* 0x0000007900867245 */ /* 0x000fe20000201400 */
[----:B------:R-:W-:Y:S01]  /*51b0*/  VIADD R121, R109, 0x40 ;  /* 0x000000406d797836 */ /* 0x000fe20000000000 */
[C---:B------:R-:W-:Y:S01]  /*51c0*/  ISETP.GE.AND P0, PT, R123.reuse, R130, PT ;  /* 0x000000827b00720c */ /* 0x040fe20003f06270 */
[----:B------:R-:W4:Y:S01]  /*51d0*/  MUFU.TANH R114, R114 ;  /* 0x0000007200727308 */ /* 0x000f220000002400 */
[----:B------:R-:W-:Y:S01]  /*51e0*/  ISETP.GE.AND P4, PT, R123, R128, PT ;  /* 0x000000807b00720c */ /* 0x000fe20003f86270 */
[----:B--2---:R-:W-:Y:S01]  /*51f0*/  FFMA.FTZ R126, R134, UR6, R131 ;  /* 0x00000006867e7c23 */ /* 0x004fe20008010083 */
[----:B------:R-:W-:Y:S01]  /*5200*/  I2FP.F32.S32 R132, R123 ;  /* 0x0000007b00847245 */ /* 0x000fe20000201400 */
[----:B------:R-:W-:Y:S01]  /*5210*/  VIADD R123, R109, 0x48 ;  /* 0x000000486d7b7836 */ /* 0x000fe20000000000 */
[----:B------:R-:W-:-:S02]  /*5220*/  FSEL R165, R165, -INF , !P5 ;  /* 0xff800000a5a57808 */ /* 0x000fc40006800000 */
[----:B------:R-:W-:Y:S01]  /*5230*/  FSEL R32, R124, -INF , !P2 ;  /* 0xff8000007c207808 */ /* 0x000fe20005000000 */
[----:B------:R-:W-:Y:S01]  /*5240*/  FFMA.FTZ R127, R132, UR6, R127 ;  /* 0x00000006847f7c23 */ /* 0x000fe2000801007f */
[-C--:B------:R-:W-:Y:S01]  /*5250*/  I2FP.F32.S32 R173, R121.reuse ;  /* 0x0000007900ad7245 */ /* 0x080fe20000201400 */
[----:B------:R-:W2:Y:S01]  /*5260*/  MUFU.TANH R113, R113 ;  /* 0x0000007100717308 */ /* 0x000ea20000002400 */
[C---:B------:R-:W-:Y:S02]  /*5270*/  ISETP.GE.AND P5, PT, R121.reuse, R130, PT ;  /* 0x000000827900720c */ /* 0x040fe40003fa6270 */
[----:B------:R-:W-:Y:S01]  /*5280*/  ISETP.GE.AND P2, PT, R121, R128, PT ;  /* 0x000000807900720c */ /* 0x000fe20003f46270 */
[----:B------:R-:W-:Y:S01]  /*5290*/  FFMA.FTZ R173, R173, UR6, R104 ;  /* 0x00000006adad7c23 */ /* 0x000fe20008010068 */
[----:B------:R-:W-:Y:S02]  /*52a0*/  FSEL R163, R125, -INF , !P0 ;  /* 0xff8000007da37808 */ /* 0x000fe40004000000 */
[----:B------:R-:W-:Y:S01]  /*52b0*/  I2FP.F32.S32 R121, R121 ;  /* 0x0000007900797245 */ /* 0x000fe20000201400 */
[----:B------:R-:W2:Y:S01]  /*52c0*/  MUFU.TANH R110, R110 ;  /* 0x0000006e006e7308 */ /* 0x000ea20000002400 */
[----:B------:R-:W-:-:S02]  /*52d0*/  I2FP.F32.S32 R125, R123 ;  /* 0x0000007b007d7245 */ /* 0x000fc40000201400 */
[-C--:B------:R-:W-:Y:S01]  /*52e0*/  I2FP.F32.S32 R124, R129.reuse ;  /* 0x00000081007c7245 */ /* 0x080fe20000201400 */
[----:B------:R-:W-:Y:S01]  /*52f0*/  FFMA.FTZ R224, R121, UR6, R106 ;  /* 0x0000000679e07c23 */ /* 0x000fe2000801006a */
[----:B------:R-:W-:Y:S01]  /*5300*/  I2FP.F32.S32 R132, R129 ;  /* 0x0000008100847245 */ /* 0x000fe20000201400 */
[----:B------:R-:W-:Y:S01]  /*5310*/  FFMA.FTZ R112, R125, UR6, R112 ;  /* 0x000000067d707c23 */ /* 0x000fe20008010070 */
[----:B------:R-:W-:Y:S01]  /*5320*/  FSEL R226, R127, -INF , !P4 ;  /* 0xff8000007fe27808 */ /* 0x000fe20006000000 */
[----:B------:R-:W-:Y:S01]  /*5330*/  FFMA.FTZ R105, R124, UR6, R105 ;  /* 0x000000067c697c23 */ /* 0x000fe20008010069 */
[----:B------:R-:W-:Y:S02]  /*5340*/  VIADD R125, R109, 0x59 ;  /* 0x000000596d7d7836 */ /* 0x000fe40000000000 */
[----:B------:R-:W-:Y:S01]  /*5350*/  FFMA.FTZ R107, R132, UR6, R107 ;  /* 0x00000006846b7c23 */ /* 0x000fe2000801006b */
[----:B------:R-:W-:Y:S01]  /*5360*/  ISETP.GE.AND P0, PT, R129, R130, PT ;  /* 0x000000828100720c */ /* 0x000fe20003f06270 */
[----:B------:R-:W-:Y:S01]  /*5370*/  VIADD R121, R109, 0x60 ;  /* 0x000000606d797836 */ /* 0x000fe20000000000 */
[----:B------:R-:W-:Y:S01]  /*5380*/  ISETP.GE.AND P4, PT, R129, R128, PT ;  /* 0x000000808100720c */ /* 0x000fe20003f86270 */
[----:B------:R1:W-:Y:S01]  /*5390*/  MUFU.TANH R106, R79 ;  /* 0x0000004f006a7308 */ /* 0x0003e20000002400 */
[----:B------:R-:W-:-:S02]  /*53a0*/  I2FP.F32.S32 R132, R123 ;  /* 0x0000007b00847245 */ /* 0x000fc40000201400 */
[----:B------:R-:W-:Y:S02]  /*53b0*/  FSEL R175, R175, -INF , !P6 ;  /* 0xff800000afaf7808 */ /* 0x000fe40007000000 */
[----:B------:R-:W-:Y:S01]  /*53c0*/  FSEL R173, R173, -INF , !P5 ;  /* 0xff800000adad7808 */ /* 0x000fe20006800000 */
[----:B------:R-:W-:Y:S01]  /*53d0*/  FFMA.FTZ R7, R132, UR6, R7 ;  /* 0x0000000684077c23 */ /* 0x000fe20008010007 */
[----:B------:R-:W-:Y:S01]  /*53e0*/  FSEL R224, R224, -INF , !P2 ;  /* 0xff800000e0e07808 */ /* 0x000fe20005000000 */
[----:B------:R-:W-:Y:S01]  /*53f0*/  MUFU.TANH R102, R102 ;  /* 0x0000006600667308 */ /* 0x000fe20000002400 */
[-C--:B------:R-:W-:Y:S02]  /*5400*/  ISETP.GE.AND P6, PT, R123, R130.reuse, PT ;  /* 0x000000827b00720c */ /* 0x080fe40003fc6270 */
[----:B------:R-:W-:Y:S02]  /*5410*/  I2FP.F32.S32 R124, R125 ;  /* 0x0000007d007c7245 */ /* 0x000fe40000201400 */
[----:B------:R-:W-:-:S02]  /*5420*/  ISETP.GE.AND P5, PT, R125, R130, PT ;  /* 0x000000827d00720c */ /* 0x000fc40003fa6270 */
[----:B------:R-:W-:Y:S01]  /*5430*/  ISETP.GE.AND P2, PT, R125, R128, PT ;  /* 0x000000807d00720c */ /* 0x000fe20003f46270 */
[----:B------:R4:W-:Y:S01]  /*5440*/  MUFU.TANH R104, R81 ;  /* 0x0000005100687308 */ /* 0x0009e20000002400 */
[----:B-1----:R-:W-:Y:S01]  /*5450*/  VIADD R79, R109, 0x68 ;  /* 0x000000686d4f7836 */ /* 0x002fe20000000000 */
[----:B------:R-:W-:Y:S01]  /*5460*/  FSEL R171, R105, -INF , !P0 ;  /* 0xff80000069ab7808 */ /* 0x000fe20004000000 */
[----:B------:R-:W-:Y:S01]  /*5470*/  FFMA.FTZ R85, R124, UR6, R85 ;  /* 0x000000067c557c23 */ /* 0x000fe20008010055 */
[----:B------:R-:W-:Y:S02]  /*5480*/  FSEL R146, R107, -INF , !P4 ;  /* 0xff8000006b927808 */ /* 0x000fe40006000000 */
[----:B------:R-:W-:Y:S02]  /*5490*/  I2FP.F32.S32 R125, R125 ;  /* 0x0000007d007d7245 */ /* 0x000fe40000201400 */
[----:B------:R-:W-:Y:S01]  /*54a0*/  I2FP.F32.S32 R134, R121 ;  /* 0x0000007900867245 */ /* 0x000fe20000201400 */
[----:B------:R-:W1:Y:S01]  /*54b0*/  MUFU.TANH R98, R98 ;  /* 0x0000006200627308 */ /* 0x000e620000002400 */
[----:B------:R-:W-:Y:S01]  /*54c0*/  ISETP.GE.AND P0, PT, R121, R130, PT ;  /* 0x000000827900720c */ /* 0x000fe20003f06270 */
[----:B------:R-:W-:Y:S01]  /*54d0*/  FFMA.FTZ R108, R125, UR6, R108 ;  /* 0x000000067d6c7c23 */ /* 0x000fe2000801006c */
[----:B------:R-:W-:Y:S01]  /*54e0*/  ISETP.GE.AND P4, PT, R121, R128, PT ;  /* 0x000000807900720c */ /* 0x000fe20003f86270 */
[----:B---3--:R-:W-:Y:S01]  /*54f0*/  FFMA.FTZ R111, R134, UR6, R111 ;  /* 0x00000006866f7c23 */ /* 0x008fe2000801006f */
[----:B------:R-:W-:-:S02]  /*5500*/  FSEL R126, R126, -INF , !P3 ;  /* 0xff8000007e7e7808 */ /* 0x000fc40005800000 */
[----:B------:R-:W-:Y:S01]  /*5510*/  I2FP.F32.S32 R121, R121 ;  /* 0x0000007900797245 */ /* 0x000fe20000201400 */
[----:B----4-:R-:W-:Y:S01]  /*5520*/  VIADD R81, R109, 0x61 ;  /* 0x000000616d517836 */ /* 0x010fe20000000000 */
[----:B------:R-:W-:Y:S01]  /*5530*/  ISETP.GE.AND P3, PT, R123, R128, PT ;  /* 0x000000807b00720c */ /* 0x000fe20003f66270 */
[----:B------:R3:W-:Y:S01]  /*5540*/  MUFU.TANH R105, R77 ;  /* 0x0000004d00697308 */ /* 0x0007e20000002400 */
[----:B------:R-:W-:Y:S01]  /*5550*/  FSEL R167, R112, -INF , !P6 ;  /* 0xff80000070a77808 */ /* 0x000fe20007000000 */
[----:B------:R-:W-:Y:S01]  /*5560*/  FFMA.FTZ R114, R121, UR6, R114 ;  /* 0x0000000679727c23 */ /* 0x000fe20008010072 */
[-C--:B------:R-:W-:Y:S02]  /*5570*/  I2FP.F32.S32 R112, R79.reuse ;  /* 0x0000004f00707245 */ /* 0x080fe40000201400 */
[----:B------:R-:W-:Y:S01]  /*5580*/  FSEL R222, R7, -INF , !P3 ;  /* 0xff80000007de7808 */ /* 0x000fe20005800000 */
[C---:B------:R-:W-:Y:S01]  /*5590*/  VIADD R7, R109.reuse, 0x70 ;  /* 0x000000706d077836 */ /* 0x040fe20000000000 */
[----:B------:R-:W-:Y:S01]  /*55a0*/  I2FP.F32.S32 R214, R79 ;  /* 0x0000004f00d67245 */ /* 0x000fe20000201400 */
[----:B------:R-:W-:Y:S01]  /*55b0*/  FFMA.FTZ R129, R112, UR6, R17 ;  /* 0x0000000670817c23 */ /* 0x000fe20008010011 */
[-C--:B------:R-:W-:Y:S01]  /*55c0*/  I2FP.F32.S32 R124, R81.reuse ;  /* 0x00000051007c7245 */ /* 0x080fe20000201400 */
[----:B------:R-:W-:Y:S01]  /*55d0*/  VIADD R17, R109, 0x71 ;  /* 0x000000716d117836 */ /* 0x000fe20000000000 */
[C---:B------:R-:W-:Y:S01]  /*55e0*/  ISETP.GE.AND P6, PT, R81.reuse, R130, PT ;  /* 0x000000825100720c */ /* 0x040fe20003fc6270 */
[----:B------:R-:W-:Y:S01]  /*55f0*/  FFMA.FTZ R214, R214, UR6, R11 ;  /* 0x00000006d6d67c23 */ /* 0x000fe2000801000b */
[----:B------:R-:W-:Y:S01]  /*5600*/  ISETP.GE.AND P3, PT, R81, R128, PT ;  /* 0x000000805100720c */ /* 0x000fe20003f66270 */
[----:B------:R4:W-:Y:S01]  /*5610*/  MUFU.TANH R11, R75 ;  /* 0x0000004b000b7308 */ /* 0x0009e20000002400 */
[----:B------:R-:W-:Y:S01]  /*5620*/  I2FP.F32.S32 R81, R81 ;  /* 0x0000005100517245 */ /* 0x000fe20000201400 */
[----:B--2---:R-:W-:Y:S01]  /*5630*/  FFMA.FTZ R113, R124, UR6, R113 ;  /* 0x000000067c717c23 */ /* 0x004fe20008010071 */
[----:B---3--:R-:W-:Y:S01]  /*5640*/  VIADD R77, R109, 0x69 ;  /* 0x000000696d4d7836 */ /* 0x008fe20000000000 */
[----:B------:R-:W-:-:S02]  /*5650*/  FSEL R145, R85, -INF , !P5 ;  /* 0xff80000055917808 */ /* 0x000fc40006800000 */
[----:B------:R-:W-:Y:S01]  /*5660*/  FSEL R172, R108, -INF , !P2 ;  /* 0xff8000006cac7808 */ /* 0x000fe20005000000 */
[----:B------:R-:W-:Y:S01]  /*5670*/  FFMA.FTZ R110, R81, UR6, R110 ;  /* 0x00000006516e7c23 */ /* 0x000fe2000801006e */
[C---:B------:R-:W-:Y:S01]  /*5680*/  ISETP.GE.AND P5, PT, R79.reuse, R130, PT ;  /* 0x000000824f00720c */ /* 0x040fe20003fa6270 */
[----:B------:R-:W2:Y:S01]  /*5690*/  MUFU.TANH R96, R96 ;  /* 0x0000006000607308 */ /* 0x000ea20000002400 */
[----:B------:R-:W-:Y:S02]  /*56a0*/  ISETP.GE.AND P2, PT, R79, R128, PT ;  /* 0x000000804f00720c */ /* 0x000fe40003f46270 */
[----:B------:R-:W-:Y:S01]  /*56b0*/  FSEL R135, R111, -INF , !P0 ;  /* 0xff8000006f877808 */ /* 0x000fe20004000000 */
[----:B------:R-:W-:Y:S01]  /*56c0*/  VIADD R111, R109, 0x99 ;  /* 0x000000996d6f7836 */ /* 0x000fe20000000000 */
[----:B------:R-:W-:Y:S02]  /*56d0*/  FSEL R216, R114, -INF , !P4 ;  /* 0xff80000072d87808 */ /* 0x000fe40006000000 */
[----:B------:R-:W-:Y:S01]  /*56e0*/  I2FP.F32.S32 R79, R77 ;  /* 0x0000004d004f7245 */ /* 0x000fe20000201400 */
[----:B------:R-:W3:Y:S01]  /*56f0*/  MUFU.TANH R92, R92 ;  /* 0x0000005c005c7308 */ /* 0x000ee20000002400 */
[----:B------:R-:W-:-:S02]  /*5700*/  ISETP.GE.AND P0, PT, R77, R130, PT ;  /* 0x000000824d00720c */ /* 0x000fc40003f06270 */
[----:B------:R-:W-:Y:S01]  /*5710*/  ISETP.GE.AND P4, PT, R77, R128, PT ;  /* 0x000000804d00720c */ /* 0x000fe20003f86270 */
[----:B-1----:R-:W-:Y:S01]  /*5720*/  FFMA.FTZ R98, R79, UR6, R98 ;  /* 0x000000064f627c23 */ /* 0x002fe20008010062 */
[----:B------:R-:W-:Y:S02]  /*5730*/  I2FP.F32.S32 R190, R77 ;  /* 0x0000004d00be7245 */ /* 0x000fe40000201400 */
[-C--:B------:R-:W-:Y:S01]  /*5740*/  I2FP.F32.S32 R77, R7.reuse ;  /* 0x00000007004d7245 */ /* 0x080fe20000201400 */
[----:B------:R-:W1:Y:S01]  /*5750*/  MUFU.TANH R94, R94 ;  /* 0x0000005e005e7308 */ /* 0x000e620000002400 */
[----:B----4-:R-:W-:Y:S01]  /*5760*/  I2FP.F32.S32 R75, R7 ;  /* 0x00000007004b7245 */ /* 0x010fe20000201400 */
[----:B------:R-:W-:Y:S01]  /*5770*/  FFMA.FTZ R190, R190, UR6, R9 ;  /* 0x00000006bebe7c23 */ /* 0x000fe20008010009 */
[----:B------:R-:W-:Y:S01]  /*5780*/  I2FP.F32.S32 R108, R17 ;  /* 0x00000011006c7245 */ /* 0x000fe20000201400 */
[----:B------:R-:W-:Y:S01]  /*5790*/  FFMA.FTZ R102, R77, UR6, R102 ;  /* 0x000000064d667c23 */ /* 0x000fe20008010066 */
[----:B------:R-:W-:Y:S01]  /*57a0*/  FSEL R133, R113, -INF , !P6 ;  /* 0xff80000071857808 */ /* 0x000fe20007000000 */
[----:B------:R-:W-:Y:S01]  /*57b0*/  FFMA.FTZ R116, R75, UR6, R116 ;  /* 0x000000064b747c23 */ /* 0x000fe20008010074 */
[----:B------:R-:W-:Y:S01]  /*57c0*/  FSEL R186, R110, -INF , !P3 ;  /* 0xff8000006eba7808 */ /* 0x000fe20005800000 */
[----:B------:R-:W-:Y:S01]  /*57d0*/  VIADD R9, R109, 0x79 ;  /* 0x000000796d097836 */ /* 0x000fe20000000000 */
[C---:B------:R-:W-:Y:S01]  /*57e0*/  ISETP.GE.AND P6, PT, R7.reuse, R130, PT ;  /* 0x000000820700720c */ /* 0x040fe20003fc6270 */
[C---:B------:R-:W-:Y:S01]  /*57f0*/  FFMA.FTZ R121, R108.reuse, UR6, R19 ;  /* 0x000000066c797c23 */ /* 0x040fe20008010013 */
[----:B------:R-:W-:Y:S01]  /*5800*/  ISETP.GE.AND P3, PT, R7, R128, PT ;  /* 0x000000800700720c */ /* 0x000fe20003f66270 */
[----:B------:R-:W-:Y:S01]  /*5810*/  VIADD R19, R109, 0x78 ;  /* 0x000000786d137836 */ /* 0x000fe20000000000 */
[----:B------:R4:W-:Y:S01]  /*5820*/  MUFU.TANH R7, R71 ;  /* 0x0000004700077308 */ /* 0x0009e20000002400 */
[----:B------:R-:W-:Y:S01]  /*5830*/  FSEL R129, R129, -INF , !P5 ;  /* 0xff80000081817808 */ /* 0x000fe20006800000 */
[----:B------:R-:W-:Y:S01]  /*5840*/  FFMA.FTZ R108, R108, UR6, R115 ;  /* 0x000000066c6c7c23 */ /* 0x000fe20008010073 */
[----:B------:R-:W-:-:S02]  /*5850*/  FSEL R214, R214, -INF , !P2 ;  /* 0xff800000d6d67808 */ /* 0x000fc40005000000 */
[C---:B------:R-:W-:Y:S02]  /*5860*/  ISETP.GE.AND P5, PT, R17.reuse, R130, PT ;  /* 0x000000821100720c */ /* 0x040fe40003fa6270 */
[----:B------:R-:W-:Y:S01]  /*5870*/  ISETP.GE.AND P2, PT, R17, R128, PT ;  /* 0x000000801100720c */ /* 0x000fe20003f46270 */
[----:B------:R-:W-:Y:S01]  /*5880*/  MUFU.TANH R86, R86 ;  /* 0x0000005600567308 */ /* 0x000fe20000002400 */
[----:B------:R-:W-:Y:S02]  /*5890*/  FSEL R123, R102, -INF , !P6 ;  /* 0xff800000667b7808 */ /* 0x000fe40007000000 */
[----:B------:R-:W-:Y:S02]  /*58a0*/  FSEL R212, R116, -INF , !P3 ;  /* 0xff80000074d47808 */ /* 0x000fe40005800000 */
[----:B------:R-:W-:Y:S02]  /*58b0*/  I2FP.F32.S32 R85, R9 ;  /* 0x0000000900557245 */ /* 0x000fe40000201400 */
[----:B------:R-:W-:Y:S01]  /*58c0*/  ISETP.GE.AND P6, PT, R9, R130, PT ;  /* 0x000000820900720c */ /* 0x000fe20003fc6270 */
[----:B------:R-:W1:Y:S01]  /*58d0*/  MUFU.TANH R90, R90 ;  /* 0x0000005a005a7308 */ /* 0x000e620000002400 */
[----:B----4-:R-:W-:Y:S01]  /*58e0*/  VIADD R71, R109, 0x80 ;  /* 0x000000806d477836 */ /* 0x010fe20000000000 */
[----:B------:R-:W-:Y:S01]  /*58f0*/  ISETP.GE.AND P3, PT, R9, R128, PT ;  /* 0x000000800900720c */ /* 0x000fe20003f66270 */
[----:B------:R-:W-:Y:S01]  /*5900*/  FFMA.FTZ R85, R85, UR6, R118 ;  /* 0x0000000655557c23 */ /* 0x000fe20008010076 */
[----:B------:R-:W-:-:S02]  /*5910*/  FSEL R127, R98, -INF , !P0 ;  /* 0xff800000627f7808 */ /* 0x000fc40004000000 */
[----:B------:R-:W-:Y:S02]  /*5920*/  I2FP.F32.S32 R9, R9 ;  /* 0x0000000900097245 */ /* 0x000fe40000201400 */
[-C--:B------:R-:W-:Y:S01]  /*5930*/  I2FP.F32.S32 R110, R19.reuse ;  /* 0x00000013006e7245 */ /* 0x080fe20000201400 */
[----:B------:R-:W4:Y:S01]  /*5940*/  MUFU.TANH R84, R84 ;  /* 0x0000005400547308 */ /* 0x000f220000002400 */
[----:B------:R-:W-:Y:S01]  /*5950*/  I2FP.F32.S32 R98, R19 ;  /* 0x0000001300627245 */ /* 0x000fe20000201400 */
[----:B--2---:R-:W-:Y:S01]  /*5960*/  FFMA.FTZ R96, R9, UR6, R96 ;  /* 0x0000000609607c23 */ /* 0x004fe20008010060 */
[----:B------:R-:W-:Y:S01]  /*5970*/  FSEL R121, R121, -INF , !P5 ;  /* 0xff80000079797808 */ /* 0x000fe20006800000 */
[----:B------:R-:W-:Y:S01]  /*5980*/  FFMA.FTZ R110, R110, UR6, R117 ;  /* 0x000000066e6e7c23 */ /* 0x000fe20008010075 */
[----:B------:R-:W-:Y:S01]  /*5990*/  FSEL R198, R108, -INF , !P2 ;  /* 0xff8000006cc67808 */ /* 0x000fe20005000000 */
[----:B------:R-:W-:Y:S01]  /*59a0*/  FFMA.FTZ R98, R98, UR6, R119 ;  /* 0x0000000662627c23 */ /* 0x000fe20008010077 */
[-C--:B------:R-:W-:Y:S01]  /*59b0*/  I2FP.F32.S32 R81, R71.reuse ;  /* 0x0000004700517245 */ /* 0x080fe20000201400 */
[----:B------:R-:W-:Y:S01]  /*59c0*/  VIADD R9, R109, 0x81 ;  /* 0x000000816d097836 */ /* 0x000fe20000000000 */
[C---:B------:R-:W-:Y:S01]  /*59d0*/  ISETP.GE.AND P5, PT, R71.reuse, R130, PT ;  /* 0x000000824700720c */ /* 0x040fe20003fa6270 */
[----:B------:R-:W2:Y:S01]  /*59e0*/  MUFU.TANH R88, R88 ;  /* 0x0000005800587308 */ /* 0x000ea20000002400 */
[----:B------:R-:W-:Y:S01]  /*59f0*/  ISETP.GE.AND P2, PT, R71, R128, PT ;  /* 0x000000804700720c */ /* 0x000fe20003f46270 */
[----:B---3--:R-:W-:Y:S01]  /*5a00*/  FFMA.FTZ R81, R81, UR6, R92 ;  /* 0x0000000651517c23 */ /* 0x008fe2000801005c */
[----:B------:R-:W-:-:S02]  /*5a10*/  I2FP.F32.S32 R71, R71 ;  /* 0x0000004700477245 */ /* 0x000fc40000201400 */
[----:B------:R-:W-:Y:S02]  /*5a20*/  FSEL R190, R190, -INF , !P4 ;  /* 0xff800000bebe7808 */ /* 0x000fe40006000000 */
[----:B------:R-:W-:Y:S01]  /*5a30*/  ISETP.GE.AND P0, PT, R19, R130, PT ;  /* 0x000000821300720c */ /* 0x000fe20003f06270 */
[----:B------:R-:W-:Y:S01]  /*5a40*/  FFMA.FTZ R120, R71, UR6, R120 ;  /* 0x0000000647787c23 */ /* 0x000fe20008010078 */
[----:B------:R-:W-:Y:S01]  /*5a50*/  ISETP.GE.AND P4, PT, R19, R128, PT ;  /* 0x000000801300720c */ /* 0x000fe20003f86270 */
[C---:B------:R-:W-:Y:S01]  /*5a60*/  VIADD R71, R109.reuse, 0x89 ;  /* 0x000000896d477836 */ /* 0x040fe20000000000 */
[----:B------:R-:W3:Y:S01]  /*5a70*/  MUFU.TANH R82, R82 ;  /* 0x0000005200527308 */ /* 0x000ee20000002400 */
[----:B------:R-:W-:Y:S01]  /*5a80*/  FSEL R115, R110, -INF , !P0 ;  /* 0xff8000006e737808 */ /* 0x000fe20004000000 */
[----:B------:R-:W-:Y:S01]  /*5a90*/  VIADD R19, R109, 0x88 ;  /* 0x000000886d137836 */ /* 0x000fe20000000000 */
[----:B------:R-:W-:Y:S02]  /*5aa0*/  FSEL R210, R98, -INF , !P4 ;  /* 0xff80000062d27808 */ /* 0x000fe40006000000 */
[----:B------:R-:W-:-:S02]  /*5ab0*/  I2FP.F32.S32 R79, R9 ;  /* 0x00000009004f7245 */ /* 0x000fc40000201400 */
[C---:B------:R-:W-:Y:S01]  /*5ac0*/  ISETP.GE.AND P0, PT, R9.reuse, R130, PT ;  /* 0x000000820900720c */ /* 0x040fe20003f06270 */
[----:B------:R4:W-:Y:S01]  /*5ad0*/  MUFU.TANH R17, R69 ;  /* 0x0000004500117308 */ /* 0x0009e20000002400 */
[----:B------:R-:W-:Y:S01]  /*5ae0*/  ISETP.GE.AND P4, PT, R9, R128, PT ;  /* 0x000000800900720c */ /* 0x000fe20003f86270 */
[----:B-1----:R-:W-:Y:S01]  /*5af0*/  FFMA.FTZ R79, R79, UR6, R94 ;  /* 0x000000064f4f7c23 */ /* 0x002fe2000801005e */
[----:B------:R-:W-:Y:S02]  /*5b00*/  FSEL R85, R85, -INF , !P6 ;  /* 0xff80000055557808 */ /* 0x000fe40007000000 */
[----:B------:R-:W-:Y:S02]  /*5b10*/  FSEL R202, R96, -INF , !P3 ;  /* 0xff80000060ca7808 */ /* 0x000fe40005800000 */
[----:B------:R-:W-:Y:S01]  /*5b20*/  I2FP.F32.S32 R77, R19 ;  /* 0x00000013004d7245 */ /* 0x000fe20000201400 */
[----:B------:R-:W1:Y:S01]  /*5b30*/  MUFU.TANH R80, R80 ;  /* 0x0000005000507308 */ /* 0x000e620000002400 */
[----:B------:R-:W-:-:S02]  /*5b40*/  ISETP.GE.AND P6, PT, R19, R130, PT ;  /* 0x000000821300720c */ /* 0x000fc40003fc6270 */
[----:B------:R-:W-:Y:S01]  /*5b50*/  ISETP.GE.AND P3, PT, R19, R128, PT ;  /* 0x000000801300720c */ /* 0x000fe20003f66270 */
[----:B------:R-:W-:Y:S01]  /*5b60*/  FFMA.FTZ R77, R77, UR6, R90 ;  /* 0x000000064d4d7c23 */ /* 0x000fe2000801005a */
[----:B------:R-:W-:Y:S02]  /*5b70*/  I2FP.F32.S32 R19, R19 ;  /* 0x0000001300137245 */ /* 0x000fe40000201400 */
[----:B------:R-:W-:Y:S01]  /*5b80*/  FSEL R81, R81, -INF , !P5 ;  /* 0xff80000051517808 */ /* 0x000fe20006800000 */
[----:B------:R-:W1:Y:S01]  /*5b90*/  MUFU.TANH R78, R78 ;  /* 0x0000004e004e7308 */ /* 0x000e620000002400 */
[----:B----4-:R-:W-:Y:S01]  /*5ba0*/  I2FP.F32.S32 R69, R9 ;  /* 0x0000000900457245 */ /* 0x010fe20000201400 */
[----:B------:R-:W-:Y:S01]  /*5bb0*/  FFMA.FTZ R84, R19, UR6, R84 ;  /* 0x0000000613547c23 */ /* 0x000fe20008010054 */
[----:B------:R-:W-:Y:S02]  /*5bc0*/  FSEL R208, R120, -INF , !P2 ;  /* 0xff80000078d07808 */ /* 0x000fe40005000000 */
[----:B------:R-:W-:Y:S01]  /*5bd0*/  I2FP.F32.S32 R75, R71 ;  /* 0x00000047004b7245 */ /* 0x000fe20000201400 */
[----:B------:R-:W-:Y:S01]  /*5be0*/  FFMA.FTZ R122, R69, UR6, R122 ;  /* 0x00000006457a7c23 */ /* 0x000fe2000801007a */
[----:B------:R-:W-:Y:S01]  /*5bf0*/  VIADD R69, R109, 0x90 ;  /* 0x000000906d457836 */ /* 0x000fe20000000000 */
[----:B------:R4:W-:Y:S01]  /*5c00*/  MUFU.TANH R9, R65 ;  /* 0x0000004100097308 */ /* 0x0009e20000002400 */
[----:B------:R-:W-:Y:S01]  /*5c10*/  ISETP.GE.AND P5, PT, R71, R130, PT ;  /* 0x000000824700720c */ /* 0x000fe20003fa6270 */
[----:B--2---:R-:W-:Y:S01]  /*5c20*/  FFMA.FTZ R75, R75, UR6, R88 ;  /* 0x000000064b4b7c23 */ /* 0x004fe20008010058 */
[----:B------:R-:W-:-:S02]  /*5c30*/  ISETP.GE.AND P2, PT, R71, R128, PT ;  /* 0x000000804700720c */ /* 0x000fc40003f46270 */
[----:B------:R-:W-:Y:S02]  /*5c40*/  I2FP.F32.S32 R107, R69 ;  /* 0x00000045006b7245 */ /* 0x000fe40000201400 */
[----:B------:R-:W-:Y:S01]  /*5c50*/  FSEL R79, R79, -INF , !P0 ;  /* 0xff8000004f4f7808 */ /* 0x000fe20004000000 */
[----:B------:R-:W2:Y:S01]  /*5c60*/  MUFU.TANH R76, R76 ;  /* 0x0000004c004c7308 */ /* 0x000ea20000002400 */
[----:B------:R-:W-:Y:S01]  /*5c70*/  FSEL R206, R122, -INF , !P4 ;  /* 0xff8000007ace7808 */ /* 0x000fe20006000000 */
[----:B------:R-:W-:Y:S01]  /*5c80*/  FFMA.FTZ R104, R107, UR6, R104 ;  /* 0x000000066b687c23 */ /* 0x000fe20008010068 */
[----:B------:R-:W-:Y:S01]  /*5c90*/  ISETP.GE.AND P0, PT, R69, R130, PT ;  /* 0x000000824500720c */ /* 0x000fe20003f06270 */
[----:B------:R-:W-:Y:S01]  /*5ca0*/  VIADD R107, R109, 0x98 ;  /* 0x000000986d6b7836 */ /* 0x000fe20000000000 */
[----:B------:R-:W-:Y:S02]  /*5cb0*/  ISETP.GE.AND P4, PT, R69, R128, PT ;  /* 0x000000804500720c */ /* 0x000fe40003f86270 */
[----:B------:R-:W-:Y:S01]  /*5cc0*/  FSEL R77, R77, -INF , !P6 ;  /* 0xff8000004d4d7808 */ /* 0x000fe20007000000 */
[----:B------:R-:W2:Y:S01]  /*5cd0*/  MUFU.TANH R74, R74 ;  /* 0x0000004a004a7308 */ /* 0x000ea20000002400 */
[----:B----4-:R-:W-:-:S02]  /*5ce0*/  I2FP.F32.S32 R65, R71 ;  /* 0x0000004700417245 */ /* 0x010fc40000201400 */
[----:B------:R-:W-:Y:S02]  /*5cf0*/  I2FP.F32.S32 R71, R69 ;  /* 0x0000004500477245 */ /* 0x000fe40000201400 */
[----:B------:R-:W-:Y:S01]  /*5d00*/  FSEL R204, R84, -INF , !P3 ;  /* 0xff80000054cc7808 */ /* 0x000fe20005800000 */
[----:B------:R-:W-:Y:S01]  /*5d10*/  FFMA.FTZ R86, R65, UR6, R86 ;  /* 0x0000000641567c23 */ /* 0x000fe20008010056 */
[----:B------:R-:W-:Y:S01]  /*5d20*/  VIADD R65, R109, 0x91 ;  /* 0x000000916d417836 */ /* 0x000fe20000000000 */
[----:B------:R4:W-:Y:S01]  /*5d30*/  MUFU.TANH R19, R63 ;  /* 0x0000003f00137308 */ /* 0x0009e20000002400 */
[----:B---3--:R-:W-:Y:S01]  /*5d40*/  FFMA.FTZ R71, R71, UR6, R82 ;  /* 0x0000000647477c23 */ /* 0x008fe20008010052 */
[----:B------:R-:W-:Y:S02]  /*5d50*/  FSEL R75, R75, -INF , !P5 ;  /* 0xff8000004b4b7808 */ /* 0x000fe40006800000 */
[----:B------:R-:W-:Y:S02]  /*5d60*/  I2FP.F32.S32 R69, R65 ;  /* 0x0000004100457245 */ /* 0x000fe40000201400 */
[----:B------:R-:W-:-:S02]  /*5d70*/  ISETP.GE.AND P6, PT, R65, R130, PT ;  /* 0x000000824100720c */ /* 0x000fc40003fc6270 */
[----:B------:R-:W3:Y:S01]  /*5d80*/  MUFU.TANH R100, R100 ;  /* 0x0000006400647308 */ /* 0x000ee20000002400 */
[----:B------:R-:W-:Y:S02]  /*5d90*/  ISETP.GE.AND P3, PT, R65, R128, PT ;  /* 0x000000804100720c */ /* 0x000fe40003f66270 */
[----:B------:R-:W-:Y:S02]  /*5da0*/  FSEL R200, R86, -INF , !P2 ;  /* 0xff80000056c87808 */ /* 0x000fe40005000000 */
[----:B------:R-:W-:Y:S02]  /*5db0*/  FSEL R71, R71, -INF , !P0 ;  /* 0xff80000047477808 */ /* 0x000fe40004000000 */
[----:B------:R-:W-:Y:S01]  /*5dc0*/  FSEL R194, R104, -INF , !P4 ;  /* 0xff80000068c27808 */ /* 0x000fe20006000000 */
[----:B------:R-:W3:Y:S01]  /*5dd0*/  MUFU.TANH R5, R5 ;  /* 0x0000000500057308 */ /* 0x000ee20000002400 */
[----:B----4-:R-:W-:Y:S01]  /*5de0*/  I2FP.F32.S32 R63, R65 ;  /* 0x00000041003f7245 */ /* 0x010fe20000201400 */
[----:B-1----:R-:W-:Y:S01]  /*5df0*/  FFMA.FTZ R65, R69, UR6, R80 ;  /* 0x0000000645417c23 */ /* 0x002fe20008010050 */
[----:B------:R-:W-:Y:S01]  /*5e00*/  VIADD R69, R109, 0x49 ;  /* 0x000000496d457836 */ /* 0x000fe20000000000 */
[----:B------:R-:W-:-:S02]  /*5e10*/  ISETP.GE.AND P5, PT, R107, R130, PT ;  /* 0x000000826b00720c */ /* 0x000fc40003fa6270 */
[----:B------:R-:W-:Y:S01]  /*5e20*/  FFMA.FTZ R106, R63, UR6, R106 ;  /* 0x000000063f6a7c23 */ /* 0x000fe2000801006a */
[----:B------:R-:W-:Y:S01]  /*5e30*/  I2FP.F32.S32 R63, R107 ;  /* 0x0000006b003f7245 */ /* 0x000fe20000201400 */
[----:B------:R-:W1:Y:S01]  /*5e40*/  MUFU.TANH R12, R12 ;  /* 0x0000000c000c7308 */ /* 0x000e620000002400 */
[----:B------:R-:W-:Y:S02]  /*5e50*/  ISETP.GE.AND P2, PT, R107, R128, PT ;  /* 0x000000806b00720c */ /* 0x000fe40003f46270 */
[----:B------:R-:W-:Y:S01]  /*5e60*/  I2FP.F32.S32 R80, R111 ;  /* 0x0000006f00507245 */ /* 0x000fe20000201400 */
[----:B------:R-:W-:Y:S01]  /*5e70*/  FFMA.FTZ R63, R63, UR6, R78 ;  /* 0x000000063f3f7c23 */ /* 0x000fe2000801004e */
[C---:B------:R-:W-:Y:S02]  /*5e80*/  ISETP.GE.AND P0, PT, R111.reuse, R130, PT ;  /* 0x000000826f00720c */ /* 0x040fe40003f06270 */
[----:B------:R-:W-:Y:S01]  /*5e90*/  ISETP.GE.AND P4, PT, R111, R128, PT ;  /* 0x000000806f00720c */ /* 0x000fe20003f86270 */
[----:B------:R-:W4:Y:S01]  /*5ea0*/  MUFU.TANH R3, R3 ;  /* 0x0000000300037308 */ /* 0x000f220000002400 */
[----:B------:R-:W-:Y:S01]  /*5eb0*/  I2FP.F32.S32 R107, R107 ;  /* 0x0000006b006b7245 */ /* 0x000fe20000201400 */
[----:B------:R-:W-:Y:S01]  /*5ec0*/  FFMA.FTZ R80, R80, UR6, R105 ;  /* 0x0000000650507c23 */ /* 0x000fe20008010069 */
[----:B------:R-:W-:Y:S01]  /*5ed0*/  I2FP.F32.S32 R111, R111 ;  /* 0x0000006f006f7245 */ /* 0x000fe20000201400 */
[----:B------:R-:W-:Y:S01]  /*5ee0*/  VIADD R105, R109, 0x58 ;  /* 0x000000586d697836 */ /* 0x000fe20000000000 */
[----:B------:R-:W-:Y:S01]  /*5ef0*/  FSEL R65, R65, -INF , !P6 ;  /* 0xff80000041417808 */ /* 0x000fe20007000000 */
[----:B--2---:R-:W-:Y:S01]  /*5f00*/  FFMA.FTZ R76, R107, UR6, R76 ;  /* 0x000000066b4c7c23 */ /* 0x004fe2000801004c */
[----:B------:R-:W-:Y:S01]  /*5f10*/  FSEL R192, R106, -INF , !P3 ;  /* 0xff8000006ac07808 */ /* 0x000fe20005800000 */
[----:B------:R-:W2:Y:S01]  /*5f20*/  MUFU.TANH R13, R13 ;  /* 0x0000000d000d7308 */ /* 0x000ea20000002400 */
[----:B------:R-:W-:Y:S01]  /*5f30*/  ISETP.GE.AND P6, PT, R69, R130, PT ;  /* 0x000000824500720c */ /* 0x000fe20003fc6270 */
[----:B------:R-:W-:Y:S01]  /*5f40*/  FFMA.FTZ R74, R111, UR6, R74 ;  /* 0x000000066f4a7c23 */ /* 0x000fe2000801004a */
[-C--:B------:R-:W-:Y:S01]  /*5f50*/  ISETP.GE.AND P3, PT, R69, R128.reuse, PT ;  /* 0x000000804500720c */ /* 0x080fe20003f66270 */
[C---:B------:R-:W-:Y:S01]  /*5f60*/  VIADD R107, R109.reuse, 0x51 ;  /* 0x000000516d6b7836 */ /* 0x040fe20000000000 */
[----:B------:R-:W-:Y:S01]  /*5f70*/  I2FP.F32.S32 R69, R69 ;  /* 0x0000004500457245 */ /* 0x000fe20000201400 */
[----:B------:R-:W-:Y:S01]  /*5f80*/  VIADD R111, R109, 0x50 ;  /* 0x000000506d6f7836 */ /* 0x000fe20000000000 */
[----:B------:R-:W-:Y:S01]  /*5f90*/  FSEL R174, R74, -INF , !P4 ;  /* 0xff8000004aae7808 */ /* 0x000fe20006000000 */
[----:B------:R-:W2:Y:S01]  /*5fa0*/  MUFU.TANH R14, R14 ;  /* 0x0000000e000e7308 */ /* 0x000ea20000002400 */
[----:B------:R-:W-:Y:S01]  /*5fb0*/  ISETP.GE.AND P4, PT, R107, R128, PT ;  /* 0x000000806b00720c */ /* 0x000fe20003f86270 */
[C---:B---3--:R-:W-:Y:S01]  /*5fc0*/  FFMA.FTZ R100, R69.reuse, UR6, R100 ;  /* 0x0000000645647c23 */ /* 0x048fe20008010064 */
[----:B------:R-:W-:Y:S01]  /*5fd0*/  FFMA.FTZ R5, R69, UR6, R5 ;  /* 0x0000000645057c23 */ /* 0x000fe20008010005 */
[----:B------:R-:W-:-:S02]  /*5fe0*/  FSEL R69, R63, -INF , !P5 ;  /* 0xff8000003f457808 */ /* 0x000fc40006800000 */
[----:B------:R-:W-:Y:S02]  /*5ff0*/  FSEL R63, R80, -INF , !P0 ;  /* 0xff800000503f7808 */ /* 0x000fe40004000000 */
[----:B------:R-:W3:Y:S01]  /*6000*/  MUFU.TANH R15, R15 ;  /* 0x0000000f000f7308 */ /* 0x000ee20000002400 */
[----:B------:R-:W-:Y:S02]  /*6010*/  ISETP.GE.AND P0, PT, R107, R130, PT ;  /* 0x000000826b00720c */ /* 0x000fe40003f06270 */
[----:B------:R-:W-:Y:S02]  /*6020*/  I2FP.F32.S32 R107, R107 ;  /* 0x0000006b006b7245 */ /* 0x000fe40000201400 */
[----:B------:R-:W-:Y:S02]  /*6030*/  FSEL R188, R76, -INF , !P2 ;  /* 0xff8000004cbc7808 */ /* 0x000fe40005000000 */
[----:B------:R-:W-:Y:S01]  /*6040*/  I2FP.F32.S32 R76, R111 ;  /* 0x0000006f004c7245 */ /* 0x000fe20000201400 */
[----:B------:R-:W3:Y:S01]  /*6050*/  MUFU.TANH R73, R73 ;  /* 0x0000004900497308 */ /* 0x000ee20000002400 */
[----:B------:R-:W-:Y:S01]  /*6060*/  FSEL R156, R5, -INF , !P3 ;  /* 0xff800000059c7808 */ /* 0x000fe20005800000 */
[----:B-1----:R-:W-:Y:S01]  /*6070*/  FFMA.FTZ R12, R107, UR6, R12 ;  /* 0x000000066b0c7c23 */ /* 0x002fe2000801000c */
[----:B------:R-:W-:-:S02]  /*6080*/  VIADD R5, R109, 0xa1 ;  /* 0x000000a16d057836 */ /* 0x000fc40000000000 */
[C---:B----4-:R-:W-:Y:S01]  /*6090*/  FFMA.FTZ R3, R76.reuse, UR6, R3 ;  /* 0x000000064c037c23 */ /* 0x050fe20008010003 */
[----:B------:R-:W-:Y:S01]  /*60a0*/  ISETP.GE.AND P5, PT, R111, R130, PT ;  /* 0x000000826f00720c */ /* 0x000fe20003fa6270 */
[----:B--2---:R-:W-:Y:S01]  /*60b0*/  FFMA.FTZ R13, R76, UR6, R13 ;  /* 0x000000064c0d7c23 */ /* 0x004fe2000801000d */
[----:B------:R-:W-:Y:S01]  /*60c0*/  I2FP.F32.S32 R74, R105 ;  /* 0x00000069004a7245 */ /* 0x000fe20000201400 */
[----:B------:R-:W1:Y:S01]  /*60d0*/  MUFU.TANH R72, R72 ;  /* 0x0000004800487308 */ /* 0x000e620000002400 */
[----:B------:R-:W-:Y:S01]  /*60e0*/  FSEL R183, R12, -INF , !P0 ;  /* 0xff8000000cb77808 */ /* 0x000fe20004000000 */
[----:B------:R-:W-:Y:S01]  /*60f0*/  FFMA.FTZ R14, R107, UR6, R14 ;  /* 0x000000066b0e7c23 */ /* 0x000fe2000801000e */
[----:B------:R-:W-:Y:S01]  /*6100*/  ISETP.GE.AND P2, PT, R111, R128, PT ;  /* 0x000000806f00720c */ /* 0x000fe20003f46270 */
[----:B---3--:R-:W-:Y:S01]  /*6110*/  FFMA.FTZ R15, R74, UR6, R15 ;  /* 0x000000064a0f7c23 */ /* 0x008fe2000801000f */
[----:B------:R-:W-:Y:S01]  /*6120*/  FSEL R169, R100, -INF , !P6 ;  /* 0xff80000064a97808 */ /* 0x000fe20007000000 */
[----:B------:R-:W-:Y:S01]  /*6130*/  FFMA.FTZ R52, R74, UR6, R52 ;  /* 0x000000064a347c23 */ /* 0x000fe20008010034 */
[----:B------:R-:W-:Y:S01]  /*6140*/  I2FP.F32.S32 R12, R5 ;  /* 0x00000005000c7245 */ /* 0x000fe20000201400 */
[----:B------:R-:W2:Y:S01]  /*6150*/  MUFU.TANH R68, R68 ;  /* 0x0000004400447308 */ /* 0x000ea20000002400 */
[----:B------:R-:W-:-:S02]  /*6160*/  ISETP.GE.AND P6, PT, R105, R130, PT ;  /* 0x000000826900720c */ /* 0x000fc40003fc6270 */
[----:B------:R-:W-:Y:S01]  /*6170*/  ISETP.GE.AND P3, PT, R105, R128, PT ;  /* 0x000000806900720c */ /* 0x000fe20003f66270 */
[----:B------:R-:W-:Y:S01]  /*6180*/  FFMA.FTZ R73, R12, UR6, R73 ;  /* 0x000000060c497c23 */ /* 0x000fe20008010049 */
[----:B------:R-:W-:Y:S01]  /*6190*/  FSEL R181, R3, -INF , !P5 ;  /* 0xff80000003b57808 */ /* 0x000fe20006800000 */
[----:B------:R-:W-:Y:S01]  /*61a0*/  VIADD R3, R152, UR5 ;  /* 0x0000000598037c36 */ /* 0x000fe20008000000 */
[----:B------:R-:W-:Y:S01]  /*61b0*/  I2FP.F32.S32 R105, R109 ;  /* 0x0000006d00697245 */ /* 0x000fe20000201400 */
[----:B------:R-:W3:Y:S01]  /*61c0*/  MUFU.TANH R67, R67 ;  /* 0x0000004300437308 */ /* 0x000ee20000002400 */
[CC--:B------:R-:W-:Y:S01]  /*61d0*/  ISETP.GE.AND P5, PT, R109.reuse, R130.reuse, PT ;  /* 0x000000826d00720c */ /* 0x0c0fe20003fa6270 */
[----:B------:R-:W-:Y:S01]  /*61e0*/  VIADD R109, R109, 0xa0 ;  /* 0x000000a06d6d7836 */ /* 0x000fe20000000000 */
[----:B------:R-:W-:Y:S01]  /*61f0*/  FSEL R170, R13, -INF , !P2 ;  /* 0xff8000000daa7808 */ /* 0x000fe20005000000 */
[----:B-1----:R-:W-:Y:S01]  /*6200*/  FFMA.FTZ R72, R12, UR6, R72 ;  /* 0x000000060c487c23 */ /* 0x002fe20008010048 */
[----:B------:R-:W-:Y:S01]  /*6210*/  ISETP.GE.AND P2, PT, R5, R130, PT ;  /* 0x000000820500720c */ /* 0x000fe20003f46270 */
[----:B------:R-:W-:Y:S01]  /*6220*/  FFMA.FTZ R105, R105, UR6, R140 ;  /* 0x0000000669697c23 */ /* 0x000fe2000801008c */
[----:B------:R-:W-:Y:S01]  /*6230*/  ISETP.GE.AND P0, PT, R5, R128, PT ;  /* 0x000000800500720c */ /* 0x000fe20003f06270 */
[----:B------:R-:W1:Y:S01]  /*6240*/  MUFU.TANH R70, R70 ;  /* 0x0000004600467308 */ /* 0x000e620000002400 */
[C---:B------:R-:W-:Y:S01]  /*6250*/  VIADD R5, R3.reuse, 0xa9 ;  /* 0x000000a903057836 */ /* 0x040fe20000000000 */
[----:B------:R-:W-:Y:S01]  /*6260*/  FSEL R220, R14, -INF , !P4 ;  /* 0xff8000000edc7808 */ /* 0x000fe20006000000 */
[----:B------:R-:W-:Y:S01]  /*6270*/  VIADD R13, R3, 0xa8 ;  /* 0x000000a8030d7836 */ /* 0x000fe20000000000 */
[----:B------:R-:W-:Y:S01]  /*6280*/  FSEL R187, R15, -INF , !P6 ;  /* 0xff8000000fbb7808 */ /* 0x000fe20007000000 */
[----:B------:R-:W-:Y:S01]  /*6290*/  VIADD R15, R3, 0xb9 ;  /* 0x000000b9030f7836 */ /* 0x000fe20000000000 */
[----:B------:R-:W-:-:S02]  /*62a0*/  I2FP.F32.S32 R74, R109 ;  /* 0x0000006d004a7245 */ /* 0x000fc40000201400 */
[C---:B------:R-:W-:Y:S01]  /*62b0*/  ISETP.GE.AND P4, PT, R109.reuse, R130, PT ;  /* 0x000000826d00720c */ /* 0x040fe20003f86270 */
[----:B------:R-:W4:Y:S01]  /*62c0*/  MUFU.TANH R64, R64 ;  /* 0x0000004000407308 */ /* 0x000f220000002400 */
[----:B------:R-:W-:Y:S01]  /*62d0*/  ISETP.GE.AND P6, PT, R109, R128, PT ;  /* 0x000000806d00720c */ /* 0x000fe20003fc6270 */
[----:B------:R-:W-:Y:S01]  /*62e0*/  FFMA.FTZ R11, R74, UR6, R11 ;  /* 0x000000064a0b7c23 */ /* 0x000fe2000801000b */
[----:B------:R-:W-:Y:S02]  /*62f0*/  I2FP.F32.S32 R166, R109 ;  /* 0x0000006d00a67245 */ /* 0x000fe40000201400 */
[----:B------:R-:W-:Y:S02]  /*6300*/  FSEL R109, R73, -INF , !P2 ;  /* 0xff800000496d7808 */ /* 0x000fe40005000000 */
[----:B------:R-:W-:Y:S01]  /*6310*/  FSEL R160, R72, -INF , !P0 ;  /* 0xff80000048a07808 */ /* 0x000fe20004000000 */
[----:B------:R-:W4:Y:S01]  /*6320*/  MUFU.TANH R62, R62 ;  /* 0x0000003e003e7308 */ /* 0x000f220000002400 */
[C---:B------:R-:W-:Y:S01]  /*6330*/  ISETP.GE.AND P2, PT, R5.reuse, R130, PT ;  /* 0x000000820500720c */ /* 0x040fe20003f46270 */
[----:B------:R-:W-:Y:S01]  /*6340*/  FFMA.FTZ R166, R166, UR6, R7 ;  /* 0x00000006a6a67c23 */ /* 0x000fe20008010007 */
[----:B------:R-:W-:Y:S01]  /*6350*/  ISETP.GE.AND P0, PT, R5, R128, PT ;  /* 0x000000800500720c */ /* 0x000fe20003f06270 */
[----:B------:R-:W-:Y:S01]  /*6360*/  VIADD R7, R3, 0xb8 ;  /* 0x000000b803077836 */ /* 0x000fe20000000000 */
[----:B------:R-:W-:-:S02]  /*6370*/  FSEL R218, R52, -INF , !P3 ;  /* 0xff80000034da7808 */ /* 0x000fc40005800000 */
[----:B------:R-:W-:Y:S01]  /*6380*/  FSEL R105, R105, -INF , !P5 ;  /* 0xff80000069697808 */ /* 0x000fe20006800000 */
[----:B------:R-:W4:Y:S01]  /*6390*/  MUFU.TANH R61, R61 ;  /* 0x0000003d003d7308 */ /* 0x000f220000002400 */
[----:B------:R-:W-:Y:S02]  /*63a0*/  I2FP.F32.S32 R5, R5 ;  /* 0x0000000500057245 */ /* 0x000fe40000201400 */
[C---:B------:R-:W-:Y:S02]  /*63b0*/  ISETP.GE.AND P3, PT, R13.reuse, R130, PT ;  /* 0x000000820d00720c */ /* 0x040fe40003f66270 */
[----:B------:R-:W-:Y:S01]  /*63c0*/  ISETP.GE.AND P5, PT, R13, R128, PT ;  /* 0x000000800d00720c */ /* 0x000fe20003fa6270 */
[C---:B--2---:R-:W-:Y:S01]  /*63d0*/  FFMA.FTZ R68, R5.reuse, UR6, R68 ;  /* 0x0000000605447c23 */ /* 0x044fe20008010044 */
[----:B------:R-:W-:Y:S01]  /*63e0*/  I2FP.F32.S32 R13, R13 ;  /* 0x0000000d000d7245 */ /* 0x000fe20000201400 */
[----:B------:R-:W-:Y:S01]  /*63f0*/  MUFU.TANH R66, R66 ;  /* 0x0000004200427308 */ /* 0x000fe20000002400 */
[----:B---3--:R-:W-:Y:S01]  /*6400*/  FFMA.FTZ R140, R5, UR6, R67 ;  /* 0x00000006058c7c23 */ /* 0x008fe20008010043 */
[----:B------:R-:W-:Y:S01]  /*6410*/  VIADD R5, R3, 0xb0 ;  /* 0x000000b003057836 */ /* 0x000fe20000000000 */
[----:B------:R-:W-:Y:S01]  /*6420*/  FSEL R113, R11, -INF , !P4 ;  /* 0xff8000000b717808 */ /* 0x000fe20006000000 */
[C---:B-1----:R-:W-:Y:S01]  /*6430*/  FFMA.FTZ R70, R13.reuse, UR6, R70 ;  /* 0x000000060d467c23 */ /* 0x042fe20008010046 */
[----:B------:R-:W-:Y:S01]  /*6440*/  FFMA.FTZ R17, R13, UR6, R17 ;  /* 0x000000060d117c23 */ /* 0x000fe20008010011 */
[----:B------:R-:W-:Y:S01]  /*6450*/  VIADD R13, R3, 0xb1 ;  /* 0x000000b1030d7836 */ /* 0x000fe20000000000 */
[----:B------:R-:W-:Y:S01]  /*6460*/  I2FP.F32.S32 R14, R5 ;  /* 0x00000005000e7245 */ /* 0x000fe20000201400 */
[----:B------:R-:W-:Y:S01]  /*6470*/  MUFU.TANH R60, R60 ;  /* 0x0000003c003c7308 */ /* 0x000fe20000002400 */
[----:B------:R-:W-:-:S02]  /*6480*/  FSEL R73, R70, -INF , !P3 ;  /* 0xff80000046497808 */ /* 0x000fc40005800000 */
[----:B------:R-:W-:Y:S01]  /*6490*/  FSEL R154, R17, -INF , !P5 ;  /* 0xff800000119a7808 */ /* 0x000fe20006800000 */
[C---:B------:R-:W-:Y:S01]  /*64a0*/  FFMA.FTZ R12, R14.reuse, UR6, R9 ;  /* 0x000000060e0c7c23 */ /* 0x040fe20008010009 */
[----:B------:R-:W-:Y:S01]  /*64b0*/  I2FP.F32.S32 R11, R7 ;  /* 0x00000007000b7245 */ /* 0x000fe20000201400 */
[----:B----4-:R-:W-:Y:S01]  /*64c0*/  FFMA.FTZ R64, R14, UR6, R64 ;  /* 0x000000060e407c23 */ /* 0x010fe20008010040 */
[C---:B------:R-:W-:Y:S01]  /*64d0*/  ISETP.GE.AND P3, PT, R13.reuse, R130, PT ;  /* 0x000000820d00720c */ /* 0x040fe20003f66270 */
[----:B------:R-:W1:Y:S01]  /*64e0*/  MUFU.TANH R59, R59 ;  /* 0x0000003b003b7308 */ /* 0x000e620000002400 */
[----:B------:R-:W-:Y:S01]  /*64f0*/  ISETP.GE.AND P5, PT, R13, R128, PT ;  /* 0x000000800d00720c */ /* 0x000fe20003fa6270 */
[C---:B------:R-:W-:Y:S01]  /*6500*/  FFMA.FTZ R62, R11.reuse, UR6, R62 ;  /* 0x000000060b3e7c23 */ /* 0x040fe2000801003e */
[----:B------:R-:W-:Y:S01]  /*6510*/  I2FP.F32.S32 R13, R13 ;  /* 0x0000000d000d7245 */ /* 0x000fe20000201400 */
[----:B------:R-:W-:Y:S01]  /*6520*/  FFMA.FTZ R112, R11, UR6, R61 ;  /* 0x000000060b707c23 */ /* 0x000fe2000801003d */
[----:B------:R-:W-:Y:S01]  /*6530*/  FSEL R166, R166, -INF , !P6 ;  /* 0xff800000a6a67808 */ /* 0x000fe20007000000 */
[----:B------:R-:W-:Y:S01]  /*6540*/  VIADD R11, R3, 0xc1 ;  /* 0x000000c1030b7836 */ /* 0x000fe20000000000 */
[C---:B------:R-:W-:Y:S01]  /*6550*/  ISETP.GE.AND P4, PT, R5.reuse, R130, PT ;  /* 0x000000820500720c */ /* 0x040fe20003f86270 */
[----:B------:R-:W2:Y:S01]  /*6560*/  MUFU.TANH R58, R58 ;  /* 0x0000003a003a7308 */ /* 0x000ea20000002400 */
[----:B------:R-:W-:Y:S01]  /*6570*/  ISETP.GE.AND P6, PT, R5, R128, PT ;  /* 0x000000800500720c */ /* 0x000fe20003fc6270 */
[----:B------:R-:W-:Y:S01]  /*6580*/  FFMA.FTZ R19, R13, UR6, R19 ;  /* 0x000000060d137c23 */ /* 0x000fe20008010013 */
[----:B------:R-:W-:-:S02]  /*6590*/  FSEL R61, R12, -INF , !P4 ;  /* 0xff8000000c3d7808 */ /* 0x000fc40006000000 */
[----:B------:R-:W-:Y:S02]  /*65a0*/  FSEL R120, R64, -INF , !P6 ;  /* 0xff80000040787808 */ /* 0x000fe40007000000 */
[C---:B------:R-:W-:Y:S01]  /*65b0*/  ISETP.GE.AND P4, PT, R15.reuse, R130, PT ;  /* 0x000000820f00720c */ /* 0x040fe20003f86270 */
[----:B------:R-:W3:Y:S01]  /*65c0*/  MUFU.TANH R49, R49 ;  /* 0x0000003100317308 */ /* 0x000ee20000002400 */
[----:B------:R-:W-:Y:S02]  /*65d0*/  ISETP.GE.AND P6, PT, R15, R128, PT ;  /* 0x000000800f00720c */ /* 0x000fe40003fc6270 */
[----:B------:R-:W-:Y:S02]  /*65e0*/  I2FP.F32.S32 R15, R15 ;  /* 0x0000000f000f7245 */ /* 0x000fe40000201400 */
[----:B------:R-:W-:Y:S02]  /*65f0*/  I2FP.F32.S32 R17, R11 ;  /* 0x0000000b00117245 */ /* 0x000fe40000201400 */
[----:B------:R-:W-:Y:S01]  /*6600*/  FSEL R67, R68, -INF , !P2 ;  /* 0xff80000044437808 */ /* 0x000fe20005000000 */
[----:B------:R-:W4:Y:S01]  /*6610*/  MUFU.TANH R56, R56 ;  /* 0x0000003800387308 */ /* 0x000f220000002400 */
[----:B------:R-:W-:Y:S01]  /*6620*/  FSEL R140, R140, -INF , !P0 ;  /* 0xff8000008c8c7808 */ /* 0x000fe20004000000 */
[----:B-1----:R-:W-:Y:S01]  /*6630*/  FFMA.FTZ R59, R15, UR6, R59 ;  /* 0x000000060f3b7c23 */ /* 0x002fe2000801003b */
[----:B------:R-:W-:Y:S01]  /*6640*/  ISETP.GE.AND P2, PT, R7, R130, PT ;  /* 0x000000820700720c */ /* 0x000fe20003f46270 */
[----:B--2---:R-:W-:Y:S01]  /*6650*/  FFMA.FTZ R58, R17, UR6, R58 ;  /* 0x00000006113a7c23 */ /* 0x004fe2000801003a */
[----:B------:R-:W-:-:S02]  /*6660*/  ISETP.GE.AND P0, PT, R7, R128, PT ;  /* 0x000000800700720c */ /* 0x000fc40003f06270 */
[----:B------:R-:W-:Y:S01]  /*6670*/  FSEL R116, R19, -INF , !P5 ;  /* 0xff80000013747808 */ /* 0x000fe20006800000 */
[----:B------:R-:W-:Y:S01]  /*6680*/  MUFU.TANH R57, R57 ;  /* 0x0000003900397308 */ /* 0x000fe20000002400 */
[----:B---3--:R-:W-:Y:S01]  /*6690*/  FFMA.FTZ R49, R17, UR6, R49 ;  /* 0x0000000611317c23 */ /* 0x008fe20008010031 */
[----:B------:R-:W-:Y:S01]  /*66a0*/  VIADD R17, R3, 0xc8 ;  /* 0x000000c803117836 */ /* 0x000fe20000000000 */
[----:B------:R-:W-:Y:S01]  /*66b0*/  FSEL R108, R59, -INF , !P6 ;  /* 0xff8000003b6c7808 */ /* 0x000fe20007000000 */
[----:B------:R-:W-:Y:S01]  /*66c0*/  VIADD R19, R3, 0xc9 ;  /* 0x000000c903137836 */ /* 0x000fe20000000000 */
[----:B------:R-:W-:Y:S02]  /*66d0*/  FSEL R112, R112, -INF , !P0 ;  /* 0xff80000070707808 */ /* 0x000fe40004000000 */
[-C--:B------:R-:W-:Y:S01]  /*66e0*/  ISETP.GE.AND P6, PT, R17, R128.reuse, PT ;  /* 0x000000801100720c */ /* 0x080fe20003fc6270 */
[----:B------:R1:W-:Y:S01]  /*66f0*/  MUFU.TANH R5, R45 ;  /* 0x0000002d00057308 */ /* 0x0003e20000002400 */
[----:B------:R-:W-:-:S02]  /*6700*/  ISETP.GE.AND P0, PT, R11, R128, PT ;  /* 0x000000800b00720c */ /* 0x000fc40003f06270 */
[----:B------:R-:W-:Y:S02]  /*6710*/  I2FP.F32.S32 R52, R19 ;  /* 0x0000001300347245 */ /* 0x000fe40000201400 */
[----:B------:R-:W-:-:S03]  /*6720*/  FSEL R102, R49, -INF , !P0 ;  /* 0xff80000031667808 */ /* 0x000fc60004000000 */
[----:B------:R-:W-:Y:S08]  /*6730*/  MUFU.TANH R48, R48 ;  /* 0x0000003000307308 */ /* 0x000ff00000002400 */
[----:B------:R-:W-:Y:S01]  /*6740*/  MUFU.TANH R54, R54 ;  /* 0x0000003600367308 */ /* 0x000fe20000002400 */
[----:B-1----:R-:W-:Y:S01]  /*6750*/  FFMA.FTZ R45, R13, UR6, R66 ;  /* 0x000000060d2d7c23 */ /* 0x002fe20008010042 */
[----:B------:R-:W-:-:S04]  /*6760*/  VIADD R13, R3, 0xc0 ;  /* 0x000000c0030d7836 */ /* 0x000fc80000000000 */
[----:B------:R-:W-:Y:S02]  /*6770*/  FSEL R45, R45, -INF , !P3 ;  /* 0xff8000002d2d7808 */ /* 0x000fe40005800000 */
[----:B------:R-:W-:Y:S01]  /*6780*/  MUFU.TANH R50, R50 ;  /* 0x0000003200327308 */ /* 0x000fe20000002400 */
[----:B------:R-:W-:Y:S02]  /*6790*/  I2FP.F32.S32 R14, R13 ;  /* 0x0000000d000e7245 */ /* 0x000fe40000201400 */
[C---:B------:R-:W-:Y:S02]  /*67a0*/  ISETP.GE.AND P5, PT, R13.reuse, R128, PT ;  /* 0x000000800d00720c */ /* 0x040fe40003fa6270 */
[----:B------:R-:W-:Y:S01]  /*67b0*/  ISETP.GE.AND P3, PT, R13, R130, PT ;  /* 0x000000820d00720c */ /* 0x000fe20003f66270 */
[----:B----4-:R-:W-:Y:S02]  /*67c0*/  FFMA.FTZ R56, R14, UR6, R56 ;  /* 0x000000060e387c23 */ /* 0x010fe40008010038 */
[----:B------:R-:W1:Y:S03]  /*67d0*/  MUFU.TANH R55, R55 ;  /* 0x0000003700377308 */ /* 0x000e660000002400 */
[----:B------:R-:W-:-:S02]  /*67e0*/  FSEL R104, R56, -INF , !P5 ;  /* 0xff80000038687808 */ /* 0x000fc40006800000 */
[----:B------:R-:W-:-:S03]  /*67f0*/  ISETP.GE.AND P5, PT, R19, R128, PT ;  /* 0x000000801300720c */ /* 0x000fc60003fa6270 */
[----:B------:R-:W2:Y:S08]  /*6800*/  MUFU.TANH R53, R53 ;  /* 0x0000003500357308 */ /* 0x000eb00000002400 */
[----:B------:R-:W3:Y:S01]  /*6810*/  MUFU.TANH R51, R51 ;  /* 0x0000003300337308 */ /* 0x000ee20000002400 */
[----:B-1----:R-:W-:-:S07]  /*6820*/  FFMA.FTZ R55, R52, UR6, R55 ;  /* 0x0000000634377c23 */ /* 0x002fce0008010037 */
[----:B------:R1:W4:Y:S01]  /*6830*/  MUFU.TANH R7, R41 ;  /* 0x0000002900077308 */ /* 0x0003220000002400 */
[----:B--2---:R-:W-:-:S05]  /*6840*/  FFMA.FTZ R53, R52, UR6, R53 ;  /* 0x0000000634357c23 */ /* 0x004fca0008010035 */
[----:B------:R-:W-:Y:S02]  /*6850*/  FSEL R94, R53, -INF , !P5 ;  /* 0xff800000355e7808 */ /* 0x000fe40006800000 */
[----:B------:R-:W-:Y:S08]  /*6860*/  MUFU.TANH R47, R47 ;  /* 0x0000002f002f7308 */ /* 0x000ff00000002400 */
[----:B------:R2:W4:Y:S01]  /*6870*/  MUFU.TANH R12, R39 ;  /* 0x00000027000c7308 */ /* 0x0005220000002400 */
[----:B-1----:R-:W-:Y:S01]  /*6880*/  FFMA.FTZ R41, R15, UR6, R60 ;  /* 0x000000060f297c23 */ /* 0x002fe2000801003c */
[----:B------:R-:W-:-:S04]  /*6890*/  VIADD R15, R3, 0xd0 ;  /* 0x000000d0030f7836 */ /* 0x000fc80000000000 */
[----:B------:R-:W-:Y:S02]  /*68a0*/  FSEL R41, R41, -INF , !P4 ;  /* 0xff80000029297808 */ /* 0x000fe40006000000 */
[----:B------:R-:W-:Y:S01]  /*68b0*/  ISETP.GE.AND P4, PT, R17, R130, PT ;  /* 0x000000821100720c */ /* 0x000fe20003f86270 */
[----:B------:R1:W4:Y:S01]  /*68c0*/  MUFU.TANH R9, R43 ;  /* 0x0000002b00097308 */ /* 0x0003220000002400 */
[----:B------:R-:W-:Y:S02]  /*68d0*/  I2FP.F32.S32 R17, R17 ;  /* 0x0000001100117245 */ /* 0x000fe40000201400 */
[----:B------:R-:W-:Y:S02]  /*68e0*/  I2FP.F32.S32 R56, R15 ;  /* 0x0000000f00387245 */ /* 0x000fe40000201400 */
[----:B------:R-:W-:Y:S01]  /*68f0*/  ISETP.GE.AND P0, PT, R15, R128, PT ;  /* 0x000000800f00720c */ /* 0x000fe20003f06270 */
[----:B------:R-:W-:Y:S01]  /*6900*/  FFMA.FTZ R54, R17, UR6, R54 ;  /* 0x0000000611367c23 */ /* 0x000fe20008010036 */
[----:B--2---:R-:W-:Y:S01]  /*6910*/  FFMA.FTZ R39, R14, UR6, R57 ;  /* 0x000000060e277c23 */ /* 0x004fe20008010039 */
[----:B------:R2:W4:Y:S01]  /*6920*/  MUFU.TANH R13, R35 ;  /* 0x00000023000d7308 */ /* 0x0005220000002400 */
[C---:B------:R-:W-:Y:S01]  /*6930*/  FFMA.FTZ R50, R56.reuse, UR6, R50 ;  /* 0x0000000638327c23 */ /* 0x040fe20008010032 */
[----:B---3--:R-:W-:Y:S01]  /*6940*/  FFMA.FTZ R51, R56, UR6, R51 ;  /* 0x0000000638337c23 */ /* 0x008fe20008010033 */
[----:B------:R-:W-:-:S02]  /*6950*/  FSEL R96, R54, -INF , !P6 ;  /* 0xff80000036607808 */ /* 0x000fc40007000000 */
[----:B------:R-:W-:Y:S02]  /*6960*/  FSEL R39, R39, -INF , !P3 ;  /* 0xff80000027277808 */ /* 0x000fe40005800000 */
[-C--:B------:R-:W-:Y:S01]  /*6970*/  ISETP.GE.AND P3, PT, R19, R130.reuse, PT ;  /* 0x000000821300720c */ /* 0x080fe20003f66270 */
[----:B------:R3:W-:Y:S01]  /*6980*/  MUFU.TANH R14, R33 ;  /* 0x00000021000e7308 */ /* 0x0007e20000002400 */
[----:B-1----:R-:W-:Y:S01]  /*6990*/  FSEL R43, R62, -INF , !P2 ;  /* 0xff8000003e2b7808 */ /* 0x002fe20005000000 */
[----:B------:R-:W-:Y:S01]  /*69a0*/  VIADD R19, R3, 0xd8 ;  /* 0x000000d803137836 */ /* 0x000fe20000000000 */
[----:B------:R-:W-:-:S04]  /*69b0*/  ISETP.GE.AND P2, PT, R11, R130, PT ;  /* 0x000000820b00720c */ /* 0x000fc80003f46270 */
[----:B------:R-:W-:Y:S01]  /*69c0*/  I2FP.F32.S32 R52, R19 ;  /* 0x0000001300347245 */ /* 0x000fe20000201400 */
[----:B------:R1:W1:Y:S01]  /*69d0*/  MUFU.TANH R11, R37 ;  /* 0x00000025000b7308 */ /* 0x0002620000002400 */
[----:B--2---:R-:W-:Y:S01]  /*69e0*/  FFMA.FTZ R35, R17, UR6, R48 ;  /* 0x0000000611237c23 */ /* 0x004fe20008010030 */
[----:B------:R-:W-:Y:S01]  /*69f0*/  VIADD R17, R3, 0xd9 ;  /* 0x000000d903117836 */ /* 0x000fe20000000000 */
[----:B------:R-:W-:Y:S01]  /*6a00*/  ISETP.GE.AND P5, PT, R19, R128, PT ;  /* 0x000000801300720c */ /* 0x000fe20003fa6270 */
[C---:B----4-:R-:W-:Y:S01]  /*6a10*/  FFMA.FTZ R7, R52.reuse, UR6, R7 ;  /* 0x0000000634077c23 */ /* 0x050fe20008010007 */
[----:B------:R-:W-:Y:S01]  /*6a20*/  FFMA.FTZ R12, R52, UR6, R12 ;  /* 0x00000006340c7c23 */ /* 0x000fe2000801000c */
[----:B------:R-:W-:Y:S02]  /*6a30*/  FSEL R35, R35, -INF , !P4 ;  /* 0xff80000023237808 */ /* 0x000fe40006000000 */
[----:B------:R-:W2:Y:S01]  /*6a40*/  MUFU.TANH R46, R46 ;  /* 0x0000002e002e7308 */ /* 0x000ea20000002400 */
[----:B---3--:R-:W-:Y:S01]  /*6a50*/  VIADD R33, R3, 0xd1 ;  /* 0x000000d103217836 */ /* 0x008fe20000000000 */
[----:B------:R-:W-:-:S04]  /*6a60*/  FSEL R56, R12, -INF , !P5 ;  /* 0xff8000000c387808 */ /* 0x000fc80006800000 */
[----:B------:R-:W-:Y:S02]  /*6a70*/  I2FP.F32.S32 R48, R33 ;  /* 0x0000002100307245 */ /* 0x000fe40000201400 */
[-C--:B------:R-:W-:Y:S01]  /*6a80*/  ISETP.GE.AND P4, PT, R33, R130.reuse, PT ;  /* 0x000000822100720c */ /* 0x080fe20003f86270 */
[----:B------:R-:W-:Y:S01]  /*6a90*/  MUFU.TANH R44, R44 ;  /* 0x0000002c002c7308 */ /* 0x000fe20000002400 */
[----:B-1----:R-:W-:Y:S01]  /*6aa0*/  FSEL R37, R58, -INF , !P2 ;  /* 0xff8000003a257808 */ /* 0x002fe20005000000 */
[C---:B------:R-:W-:Y:S01]  /*6ab0*/  FFMA.FTZ R47, R48.reuse, UR6, R47 ;  /* 0x00000006302f7c23 */ /* 0x040fe2000801002f */
[----:B------:R-:W-:Y:S01]  /*6ac0*/  ISETP.GE.AND P2, PT, R15, R130, PT ;  /* 0x000000820f00720c */ /* 0x000fe20003f46270 */
[----:B------:R-:W-:Y:S01]  /*6ad0*/  FFMA.FTZ R5, R48, UR6, R5 ;  /* 0x0000000630057c23 */ /* 0x000fe20008010005 */
[----:B------:R-:W-:Y:S02]  /*6ae0*/  ISETP.GE.AND P6, PT, R33, R128, PT ;  /* 0x000000802100720c */ /* 0x000fe40003fc6270 */
[----:B------:R-:W-:Y:S01]  /*6af0*/  FSEL R58, R50, -INF , !P0 ;  /* 0xff800000323a7808 */ /* 0x000fe20004000000 */
[----:B------:R1:W3:Y:S01]  /*6b00*/  MUFU.TANH R15, R31 ;  /* 0x0000001f000f7308 */ /* 0x0002e20000002400 */
[----:B------:R-:W-:-:S02]  /*6b10*/  FSEL R33, R55, -INF , !P3 ;  /* 0xff80000037217808 */ /* 0x000fc40005800000 */
[----:B------:R-:W-:Y:S02]  /*6b20*/  I2FP.F32.S32 R50, R17 ;  /* 0x0000001100327245 */ /* 0x000fe40000201400 */
[----:B------:R-:W-:Y:S01]  /*6b30*/  ISETP.GE.AND P3, PT, R19, R130, PT ;  /* 0x000000821300720c */ /* 0x000fe20003f66270 */
[----:B------:R-:W-:Y:S01]  /*6b40*/  VIADD R19, R3, 0xe0 ;  /* 0x000000e003137836 */ /* 0x000fe20000000000 */
[-C--:B------:R-:W-:Y:S01]  /*6b50*/  ISETP.GE.AND P0, PT, R17, R128.reuse, PT ;  /* 0x000000801100720c */ /* 0x080fe20003f06270 */
[----:B------:R4:W3:Y:S01]  /*6b60*/  MUFU.TANH R49, R21 ;  /* 0x0000001500317308 */ /* 0x0008e20000002400 */
[C---:B------:R-:W-:Y:S01]  /*6b70*/  FFMA.FTZ R9, R50.reuse, UR6, R9 ;  /* 0x0000000632097c23 */ /* 0x040fe20008010009 */
[----:B------:R-:W-:Y:S01]  /*6b80*/  FFMA.FTZ R13, R50, UR6, R13 ;  /* 0x00000006320d7c23 */ /* 0x000fe2000801000d */
[----:B------:R-:W-:Y:S02]  /*6b90*/  FSEL R57, R5, -INF , !P6 ;  /* 0xff80000005397808 */ /* 0x000fe40007000000 */
[----:B------:R-:W-:-:S02]  /*6ba0*/  ISETP.GE.AND P6, PT, R19, R128, PT ;  /* 0x000000801300720c */ /* 0x000fc40003fc6270 */
[----:B------:R-:W-:Y:S01]  /*6bb0*/  I2FP.F32.S32 R48, R19 ;  /* 0x0000001300307245 */ /* 0x000fe20000201400 */
[----:B------:R-:W-:Y:S01]  /*6bc0*/  MUFU.TANH R42, R42 ;  /* 0x0000002a002a7308 */ /* 0x000fe20000002400 */
[----:B-1----:R-:W-:Y:S01]  /*6bd0*/  FSEL R31, R51, -INF , !P2 ;  /* 0xff800000331f7808 */ /* 0x002fe20005000000 */
[----:B------:R-:W-:Y:S01]  /*6be0*/  VIADD R51, R3, 0xe8 ;  /* 0x000000e803337836 */ /* 0x000fe20000000000 */
[----:B------:R-:W-:Y:S01]  /*6bf0*/  ISETP.GE.AND P2, PT, R17, R130, PT ;  /* 0x000000821100720c */ /* 0x000fe20003f46270 */
[----:B------:R-:W-:Y:S01]  /*6c00*/  VIADD R17, R3, 0xe1 ;  /* 0x000000e103117836 */ /* 0x000fe20000000000 */
[----:B------:R-:W-:Y:S01]  /*6c10*/  FSEL R55, R13, -INF , !P0 ;  /* 0xff8000000d377808 */ /* 0x000fe20004000000 */
[C---:B------:R-:W-:Y:S01]  /*6c20*/  FFMA.FTZ R11, R48.reuse, UR6, R11 ;  /* 0x00000006300b7c23 */ /* 0x040fe2000801000b */
[----:B------:R-:W-:Y:S01]  /*6c30*/  ISETP.GE.AND P0, PT, R51, R128, PT ;  /* 0x000000803300720c */ /* 0x000fe20003f06270 */
[----:B------:R-:W1:Y:S01]  /*6c40*/  MUFU.TANH R25, R25 ;  /* 0x0000001900197308 */ /* 0x000e620000002400 */
[----:B----4-:R-:W-:Y:S01]  /*6c50*/  FSEL R21, R47, -INF , !P4 ;  /* 0xff8000002f157808 */ /* 0x010fe20006000000 */
[----:B------:R-:W-:Y:S01]  /*6c60*/  FFMA.FTZ R14, R48, UR6, R14 ;  /* 0x00000006300e7c23 */ /* 0x000fe2000801000e */
[-C--:B------:R-:W-:Y:S01]  /*6c70*/  ISETP.GE.AND P4, PT, R19, R130.reuse, PT ;  /* 0x000000821300720c */ /* 0x080fe20003f86270 */
[----:B------:R-:W-:Y:S01]  /*6c80*/  VIADD R47, R3, 0xe9 ;  /* 0x000000e9032f7836 */ /* 0x000fe20000000000 */
[----:B------:R-:W-:Y:S01]  /*6c90*/  FSEL R19, R7, -INF , !P3 ;  /* 0xff80000007137808 */ /* 0x000fe20005800000 */
[----:B------:R-:W-:Y:S01]  /*6ca0*/  VIADD R13, R3, 0xf0 ;  /* 0x000000f0030d7836 */ /* 0x000fe20000000000 */
[C---:B------:R-:W-:Y:S01]  /*6cb0*/  ISETP.GE.AND P3, PT, R17.reuse, R130, PT ;  /* 0x000000821100720c */ /* 0x040fe20003f66270 */
[----:B------:R-:W-:Y:S01]  /*6cc0*/  MUFU.TANH R28, R28 ;  /* 0x0000001c001c7308 */ /* 0x000fe20000002400 */
[----:B------:R-:W-:-:S02]  /*6cd0*/  ISETP.GE.AND P5, PT, R17, R128, PT ;  /* 0x000000801100720c */ /* 0x000fc40003fa6270 */
[----:B------:R-:W-:Y:S02]  /*6ce0*/  I2FP.F32.S32 R5, R17 ;  /* 0x0000001100057245 */ /* 0x000fe40000201400 */
[----:B------:R-:W-:Y:S02]  /*6cf0*/  FSEL R17, R9, -INF , !P2 ;  /* 0xff80000009117808 */ /* 0x000fe40005000000 */
[----:B------:R-:W-:Y:S01]  /*6d00*/  ISETP.GE.AND P2, PT, R51, R130, PT ;  /* 0x000000823300720c */ /* 0x000fe20003f46270 */
[----:B------:R-:W4:Y:S01]  /*6d10*/  MUFU.TANH R27, R27 ;  /* 0x0000001b001b7308 */ /* 0x000f220000002400 */
[----:B------:R-:W-:Y:S01]  /*6d20*/  I2FP.F32.S32 R51, R51 ;  /* 0x0000003300337245 */ /* 0x000fe20000201400 */
[C---:B--2---:R-:W-:Y:S01]  /*6d30*/  FFMA.FTZ R9, R5.reuse, UR6, R46 ;  /* 0x0000000605097c23 */ /* 0x044fe2000801002e */
[----:B---3--:R-:W-:Y:S01]  /*6d40*/  FFMA.FTZ R15, R5, UR6, R15 ;  /* 0x00000006050f7c23 */ /* 0x008fe2000801000f */
[----:B------:R-:W-:Y:S01]  /*6d50*/  VIADD R5, R3, 0xf1 ;  /* 0x000000f103057836 */ /* 0x000fe20000000000 */
[----:B------:R-:W-:Y:S01]  /*6d60*/  FSEL R11, R11, -INF , !P4 ;  /* 0xff8000000b0b7808 */ /* 0x000fe20006000000 */
[C---:B------:R-:W-:Y:S01]  /*6d70*/  FFMA.FTZ R7, R51.reuse, UR6, R44 ;  /* 0x0000000633077c23 */ /* 0x040fe2000801002c */
[----:B------:R-:W-:Y:S01]  /*6d80*/  FFMA.FTZ R49, R51, UR6, R49 ;  /* 0x0000000633317c23 */ /* 0x000fe20008010031 */
[----:B------:R-:W-:Y:S01]  /*6d90*/  MUFU.TANH R26, R26 ;  /* 0x0000001a001a7308 */ /* 0x000fe20000002400 */
[----:B------:R-:W-:-:S02]  /*6da0*/  FSEL R54, R14, -INF , !P6 ;  /* 0xff8000000e367808 */ /* 0x000fc40007000000 */
[C---:B------:R-:W-:Y:S02]  /*6db0*/  ISETP.GE.AND P4, PT, R47.reuse, R130, PT ;  /* 0x000000822f00720c */ /* 0x040fe40003f86270 */
[----:B------:R-:W-:Y:S02]  /*6dc0*/  ISETP.GE.AND P6, PT, R47, R128, PT ;  /* 0x000000802f00720c */ /* 0x000fe40003fc6270 */
[----:B------:R-:W-:Y:S01]  /*6dd0*/  I2FP.F32.S32 R47, R47 ;  /* 0x0000002f002f7245 */ /* 0x000fe20000201400 */
[----:B------:R-:W2:Y:S01]  /*6de0*/  MUFU.TANH R29, R29 ;  /* 0x0000001d001d7308 */ /* 0x000ea20000002400 */
[----:B------:R-:W-:Y:S02]  /*6df0*/  I2FP.F32.S32 R12, R5 ;  /* 0x00000005000c7245 */ /* 0x000fe40000201400 */
[----:B------:R-:W-:Y:S02]  /*6e00*/  FSEL R9, R9, -INF , !P3 ;  /* 0xff80000009097808 */ /* 0x000fe40005800000 */
[----:B------:R-:W-:Y:S01]  /*6e10*/  FSEL R53, R15, -INF , !P5 ;  /* 0xff8000000f357808 */ /* 0x000fe20006800000 */
[C---:B-1----:R-:W-:Y:S01]  /*6e20*/  FFMA.FTZ R25, R12.reuse, UR6, R25 ;  /* 0x000000060c197c23 */ /* 0x042fe20008010019 */
[----:B------:R-:W-:Y:S01]  /*6e30*/  FSEL R7, R7, -INF , !P2 ;  /* 0xff80000007077808 */ /* 0x000fe20005000000 */
[----:B------:R-:W1:Y:S01]  /*6e40*/  MUFU.TANH R24, R24 ;  /* 0x0000001800187308 */ /* 0x000e620000002400 */
[----:B------:R-:W-:Y:S01]  /*6e50*/  FSEL R52, R49, -INF , !P0 ;  /* 0xff80000031347808 */ /* 0x000fe20004000000 */
[----:B----4-:R-:W-:Y:S01]  /*6e60*/  FFMA.FTZ R27, R12, UR6, R27 ;  /* 0x000000060c1b7c23 */ /* 0x010fe2000801001b */
[----:B------:R-:W-:-:S02]  /*6e70*/  ISETP.GE.AND P3, PT, R13, R130, PT ;  /* 0x000000820d00720c */ /* 0x000fc40003f66270 */
[----:B------:R-:W-:Y:S02]  /*6e80*/  ISETP.GE.AND P5, PT, R13, R128, PT ;  /* 0x000000800d00720c */ /* 0x000fe40003fa6270 */
[C---:B------:R-:W-:Y:S01]  /*6e90*/  ISETP.GE.AND P2, PT, R5.reuse, R130, PT ;  /* 0x000000820500720c */ /* 0x040fe20003f46270 */
[----:B------:R-:W-:Y:S01]  /*6ea0*/  MUFU.TANH R22, R22 ;  /* 0x0000001600167308 */ /* 0x000fe20000002400 */
[----:B------:R-:W-:Y:S01]  /*6eb0*/  BAR.SYNC.DEFER_BLOCKING 0x0 ;  /* 0x0000000000007b1d */ /* 0x000fe20000010000 */
[-C--:B------:R-:W-:Y:S01]  /*6ec0*/  ISETP.GE.AND P0, PT, R5, R128.reuse, PT ;  /* 0x000000800500720c */ /* 0x080fe20003f06270 */
[C---:B------:R-:W-:Y:S01]  /*6ed0*/  FFMA.FTZ R5, R47.reuse, UR6, R42 ;  /* 0x000000062f057c23 */ /* 0x040fe2000801002a */
[----:B------:R-:W-:Y:S01]  /*6ee0*/  I2FP.F32.S32 R13, R13 ;  /* 0x0000000d000d7245 */ /* 0x000fe20000201400 */
[----:B--2---:R-:W-:Y:S01]  /*6ef0*/  FFMA.FTZ R29, R47, UR6, R29 ;  /* 0x000000062f1d7c23 */ /* 0x004fe2000801001d */
[----:B------:R-:W-:Y:S02]  /*6f00*/  I2FP.F32.S32 R12, R3 ;  /* 0x00000003000c7245 */ /* 0x000fe40000201400 */
[----:B------:R-:W2:Y:S01]  /*6f10*/  MUFU.TANH R23, R23 ;  /* 0x0000001700177308 */ /* 0x000ea20000002400 */
[C---:B------:R-:W-:Y:S01]  /*6f20*/  FFMA.FTZ R28, R13.reuse, UR6, R28 ;  /* 0x000000060d1c7c23 */ /* 0x040fe2000801001c */
[----:B------:R-:W-:Y:S01]  /*6f30*/  FFMA.FTZ R26, R13, UR6, R26 ;  /* 0x000000060d1a7c23 */ /* 0x000fe2000801001a */
[----:B------:R-:W-:Y:S01]  /*6f40*/  FSEL R5, R5, -INF , !P4 ;  /* 0xff80000005057808 */ /* 0x000fe20006000000 */
[C---:B------:R-:W-:Y:S01]  /*6f50*/  VIADD R13, R3.reuse, 0xf8 ;  /* 0x000000f8030d7836 */ /* 0x040fe20000000000 */
[C---:B------:R-:W-:Y:S01]  /*6f60*/  ISETP.GE.AND P4, PT, R3.reuse, R128, PT ;  /* 0x000000800300720c */ /* 0x040fe20003f86270 */
[----:B------:R-:W-:Y:S01]  /*6f70*/  VIADD R3, R3, 0xf9 ;  /* 0x000000f903037836 */ /* 0x000fe20000000000 */
[----:B------:R-:W-:Y:S01]  /*6f80*/  FSEL R49, R25, -INF , !P0 ;  /* 0xff80000019317808 */ /* 0x000fe20004000000 */
[----:B------:R-:W3:Y:S01]  /*6f90*/  MUFU.TANH R2, R2 ;  /* 0x0000000200027308 */ /* 0x000ee20000002400 */
[----:B------:R-:W-:Y:S01]  /*6fa0*/  PLOP3.LUT P0, PT, PT, PT, UP0, 0x80, 0x0 ;  /* 0x000000000000781c */ /* 0x000fe20003f0f008 */
[----:B------:R-:W-:Y:S01]  /*6fb0*/  FFMA.FTZ R12, R12, UR6, R141 ;  /* 0x000000060c0c7c23 */ /* 0x000fe2000801008d */
        /* <DEDUP_REMOVED lines=8> */
[----:B------:R-:W-:Y:S02]  /*7040*/  I2FP.F32.S32 R13, R13 ;  /* 0x0000000d000d7245 */ /* 0x000fe40000201400 */
[----:B------:R-:W-:Y:S02]  /*7050*/  I2FP.F32.S32 R3, R3 ;  /* 0x0000000300037245 */ /* 0x000fe40000201400 */
[----:B------:R-:W-:Y:S01]  /*7060*/  FSEL R42, R12, -INF , !P4 ;  /* 0xff8000000c2a7808 */ /* 0x000fe20006000000 */
[C---:B-1----:R-:W-:Y:S01]  /*7070*/  FFMA.FTZ R24, R13.reuse, UR6, R24 ;  /* 0x000000060d187c23 */ /* 0x042fe20008010018 */
[----:B--2---:R-:W-:Y:S01]  /*7080*/  FFMA.FTZ R23, R13, UR6, R23 ;  /* 0x000000060d177c23 */ /* 0x004fe20008010017 */
[C---:B------:R-:W-:Y:S01]  /*7090*/  FFMA.FTZ R22, R3.reuse, UR6, R22 ;  /* 0x0000000603167c23 */ /* 0x040fe20008010016 */
[----:B---3--:R-:W-:-:S02]  /*70a0*/  FFMA.FTZ R2, R3, UR6, R2 ;  /* 0x0000000603027c23 */ /* 0x008fc40008010002 */
        /* <DEDUP_REMOVED lines=8> */
[----:B------:R-:W-:-:S05]  /*7130*/  IABS R14, UR5 ;  /* 0x00000005000e7c13 */ /* 0x000fca0008000000 */
        /* <DEDUP_REMOVED lines=17> */
[----:B------:R-:W-:Y:S02]  /*7250*/  LOP3.LUT R12, R3, UR5, RZ, 0x3c, !PT ;  /* 0x00000005030c7c12 */ /* 0x000fe4000f8e3cff */
[C---:B------:R-:W-:Y:S02]  /*7260*/  ISETP.GT.U32.AND P2, PT, R2.reuse, R15, PT ;  /* 0x0000000f0200720c */ /* 0x040fe40003f44070 */
[----:B------:R-:W-:Y:S02]  /*7270*/  ISETP.GT.U32.AND P3, PT, R2, R13, PT ;  /* 0x0000000d0200720c */ /* 0x000fe40003f64070 */
[----:B------:R-:W-:Y:S02]  /*7280*/  ISETP.GE.AND P4, PT, R12, RZ, PT ;  /* 0x000000ff0c00720c */ /* 0x000fe40003f86270 */
[----:B------:R-:W-:-:S07]  /*7290*/  LOP3.LUT R12, RZ, R3, RZ, 0x33, !PT ;  /* 0x00000003ff0c7212 */ /* 0x000fce00078e33ff */
[----:B------:R-:W-:Y:S02]  /*72a0*/  @!P2 IMAD.IADD R15, R15, 0x1, -R2 ;  /* 0x000000010f0fa824 */ /* 0x000fe400078e0a02 */
[-C--:B------:R-:W-:Y:S01]  /*72b0*/  @!P3 IADD3 R13, R13, -R2.reuse, RZ ;  /* 0x800000020d0db210 */ /* 0x080fe20007ffe0ff */
[----:B------:R-:W-:Y:S01]  /*72c0*/  @!P2 VIADD R23, R23, 0x1 ;  /* 0x000000011717a836 */ /* 0x000fe20000000000 */
[----:B------:R-:W-:Y:S02]  /*72d0*/  @!P3 IADD3 R22, R22, 0x1, RZ ;  /* 0x000000011616b810 */ /* 0x000fe40007ffe0ff */
[-C--:B------:R-:W-:Y:S02]  /*72e0*/  ISETP.GE.U32.AND P6, PT, R15, R2.reuse, PT ;  /* 0x000000020f00720c */ /* 0x080fe40003fc6070 */
[----:B------:R-:W-:Y:S02]  /*72f0*/  ISETP.GE.U32.AND P5, PT, R13, R2, PT ;  /* 0x000000020d00720c */ /* 0x000fe40003fa6070 */
[C---:B------:R-:W-:Y:S01]  /*7300*/  LOP3.LUT R2, R3.reuse, UR4, RZ, 0x3c, !PT ;  /* 0x0000000403027c12 */ /* 0x040fe2000f8e3cff */
[----:B------:R-:W-:Y:S01]  /*7310*/  ULDC.64 UR4, c[0x0][0x230] ;  /* 0x00008c0000047ab9 */ /* 0x000fe20000000a00 */
[----:B------:R-:W-:-:S02]  /*7320*/  ISETP.NE.AND P3, PT, R3, RZ, PT ;  /* 0x000000ff0300720c */ /* 0x000fc40003f65270 */
[----:B------:R-:W-:-:S05]  /*7330*/  ISETP.GE.AND P2, PT, R2, RZ, PT ;  /* 0x000000ff0200720c */ /* 0x000fca0003f46270 */
[----:B------:R-:W-:Y:S02]  /*7340*/  @P6 VIADD R23, R23, 0x1 ;  /* 0x0000000117176836 */ /* 0x000fe40000000000 */
[----:B------:R-:W-:Y:S02]  /*7350*/  @P5 IADD3 R22, R22, 0x1, RZ ;  /* 0x0000000116165810 */ /* 0x000fe40007ffe0ff */
[----:B------:R-:W-:-:S04]  /*7360*/  @!P4 IMAD.MOV R23, RZ, RZ, -R23 ;  /* 0x000000ffff17c224 */ /* 0x000fc800078e0a17 */
[----:B------:R-:W-:Y:S02]  /*7370*/  @!P2 IADD3 R22, -R22, RZ, RZ ;  /* 0x000000ff1616a210 */ /* 0x000fe40007ffe1ff */
        /* <DEDUP_REMOVED lines=9> */
[----:B------:R-:W-:-:S04]  /*7410*/  IMAD R3, R3, UR12, RZ ;  /* 0x0000000c03037c24 */ /* 0x000fc8000f8e02ff */
[C---:B------:R-:W-:Y:S01]  /*7420*/  IMAD R3, R12.reuse, UR13, R3 ;  /* 0x0000000d0c037c24 */ /* 0x040fe2000f8e0203 */
[----:B--2---:R-:W-:Y:S01]  /*7430*/  IADD3 R2, -R15, R2, RZ ;  /* 0x000000020f027210 */ /* 0x004fe20007ffe1ff */
[----:B------:R-:W-:-:S03]  /*7440*/  IMAD.WIDE.U32 R14, R12, UR12, RZ ;  /* 0x0000000c0c0e7c25 */ /* 0x000fc6000f8e00ff */
[----:B------:R-:W-:Y:S01]  /*7450*/  SHF.R.S32.HI R13, RZ, 0x1f, R2 ;  /* 0x0000001fff0d7819 */ /* 0x000fe20000011402 */
[----:B------:R-:W-:-:S04]  /*7460*/  IMAD.IADD R15, R15, 0x1, R3 ;  /* 0x000000010f0f7824 */ /* 0x000fc800078e0203 */
[----:B------:R-:W-:-:S04]  /*7470*/  IMAD R13, R13, UR4, RZ ;  /* 0x000000040d0d7c24 */ /* 0x000fc8000f8e02ff */
[C---:B------:R-:W-:Y:S02]  /*7480*/  IMAD R13, R2.reuse, UR5, R13 ;  /* 0x00000005020d7c24 */ /* 0x040fe4000f8e020d */
[----:B------:R-:W-:-:S04]  /*7490*/  IMAD.WIDE.U32 R2, R2, UR4, R14 ;  /* 0x0000000402027c25 */ /* 0x000fc8000f8e000e */
[----:B------:R-:W-:Y:S01]  /*74a0*/  IMAD.MOV.U32 R107, RZ, RZ, R2 ;  /* 0x000000ffff6b7224 */ /* 0x000fe200078e0002 */
[----:B------:R-:W-:Y:S01]  /*74b0*/  IADD3 R66, R3, R13, RZ ;  /* 0x0000000d03427210 */ /* 0x000fe20007ffe0ff */
[----:B------:R-:W-:Y:S06]  /*74c0*/  BRA `(.L_x_1767) ;  /* 0x0000000000107947 */ /* 0x000fec0003800000 */
.L_x_1766:
[----:B------:R-:W-:-:S04]  /*74d0*/  ULEA UR4, -UR12, URZ, 0x8 ;  /* 0x0000003f0c047291 */ /* 0x000fc8000f8e413f */
[----:B------:R-:W-:Y:S02]  /*74e0*/  USHF.R.S32.HI UR5, URZ, 0x1f, UR4 ;  /* 0x0000001f3f057899 */ /* 0x000fe40008011404 */
[----:B------:R-:W-:-:S04]  /*74f0*/  MOV R107, UR4 ;  /* 0x00000004006b7c02 */ /* 0x000fc80008000f00 */
[----:B------:R-:W-:-:S07]  /*7500*/  MOV R66, UR5 ;  /* 0x0000000500427c02 */ /* 0x000fce0008000f00 */
.L_x_1767:
        /* <DEDUP_REMOVED lines=10> */
[----:B------:R-:W1:Y:S01]  /*75b0*/  @!P2 LDC.64 R26, c[0x0][0x218] ;  /* 0x00008600ff1aab82 */ /* 0x000e620000000a00 */
[-C--:B------:R-:W-:Y:S01]  /*75c0*/  @!P2 LEA R46, P3, R13, R178.reuse, 0x7 ;  /* 0x000000b20d2ea211 */ /* 0x080fe200078638ff */
[----:B------:R-:W-:Y:S01]  /*75d0*/  VOTEU.ALL UP0, P2 ;  /* 0x00000000003f7886 */ /* 0x000fe20001000000 */
[----:B------:R-:W-:Y:S01]  /*75e0*/  @!P2 LEA R64, P4, R15, R178, 0x6 ;  /* 0x000000b20f40a211 */ /* 0x000fe200078830ff */
[----:B------:R-:W-:Y:S01]  /*75f0*/  IMAD.U32 R228, RZ, RZ, UR12 ;  /* 0x0000000cffe47e24 */ /* 0x000fe2000f8e00ff */
[-C--:B------:R-:W-:Y:S01]  /*7600*/  @!P2 LEA.HI.X R44, R3, R179.reuse, R44, 0x7, P3 ;  /* 0x000000b3032ca211 */ /* 0x080fe200018f3c2c */
[----:B------:R-:W-:Y:S01]  /*7610*/  @!P2 IMAD.WIDE.U32 R2, R2, 0x60, R178 ;  /* 0x000000600202a825 */ /* 0x000fe200078e00b2 */
[----:B------:R-:W-:Y:S01]  /*7620*/  @!UP0 UIMAD UR4, UR13, 0x60, URZ ;  /* 0x000000600d0488a4 */ /* 0x000fe2000f8e023f */
[----:B------:R-:W2:Y:S01]  /*7630*/  @!P2 LDC.64 R28, c[0x0][0x218] ;  /* 0x00008600ff1cab82 */ /* 0x000ea20000000a00 */
[----:B------:R-:W-:Y:S01]  /*7640*/  @!P2 LEA.HI.X R62, R12, R179, R62, 0x6, P4 ;  /* 0x000000b30c3ea211 */ /* 0x000fe200020f343e */
[----:B------:R-:W-:Y:S01]  /*7650*/  @!P2 IMAD.WIDE.U32 R228, R228, 0xa0, R178 ;  /* 0x000000a0e4e4a825 */ /* 0x000fe200078e00b2 */
[C---:B------:R-:W-:Y:S01]  /*7660*/  @!P2 IADD3 R131, P3, R107.reuse, R2, RZ ;  /* 0x000000026b83a210 */ /* 0x040fe20007f7e0ff */
[----:B------:R-:W-:Y:S01]  /*7670*/  @!UP0 UIMAD UR5, UR13, 0xa0, URZ ;  /* 0x000000a00d0588a4 */ /* 0x000fe2000f8e023f */
[C---:B------:R-:W-:Y:S01]  /*7680*/  @!P2 IADD3 R119, P5, R107.reuse, R178, RZ ;  /* 0x000000b26b77a210 */ /* 0x040fe20007fbe0ff */
[----:B------:R-:W-:Y:S01]  /*7690*/  IMAD.U32 R142, RZ, RZ, UR12 ;  /* 0x0000000cff8e7e24 */ /* 0x000fe2000f8e00ff */
[----:B------:R-:W-:Y:S01]  /*76a0*/  @!P2 IADD3.X R72, R66, UR4, R3, P3, !PT ;  /* 0x000000044248ac10 */ /* 0x000fe20009ffe403 */
[----:B------:R-:W3:Y:S01]  /*76b0*/  @!P2 LDC.64 R24, c[0x0][0x218] ;  /* 0x00008600ff18ab82 */ /* 0x000ee20000000a00 */
[C-C-:B------:R-:W-:Y:S01]  /*76c0*/  @!P2 IADD3 R125, P4, P3, R107.reuse, UR15, R178.reuse ;  /* 0x0000000f6b7dac10 */ /* 0x140fe2000fb9e0b2 */
[----:B------:R-:W-:Y:S01]  /*76d0*/  @!P2 IMAD.WIDE.U32 R142, R142, 0xc0, R178 ;  /* 0x000000c08e8ea825 */ /* 0x000fe200078e00b2 */
[----:B------:R-:W-:Y:S01]  /*76e0*/  @!UP0 UIMAD UR4, UR13, 0xc0, URZ ;  /* 0x000000c00d0488a4 */ /* 0x000fe2000f8e023f */
[----:B------:R4:W-:Y:S01]  /*76f0*/  @P2 STS [R157+0x1000], RZ ;  /* 0x001000ff9d002388 */ /* 0x0009e20000000800 */
[C-C-:B------:R-:W-:Y:S01]  /*7700*/  @!P2 IADD3.X R70, R66.reuse, UR14, R179.reuse, P4, P3 ;  /* 0x0000000e4246ac10 */ /* 0x140fe2000a7e64b3 */
[C---:B------:R-:W-:Y:S01]  /*7710*/  @!P2 IMAD.X R68, R66.reuse, 0x1, R179, P5 ;  /* 0x000000014244a824 */ /* 0x040fe200028e06b3 */
[----:B------:R-:W-:Y:S01]  /*7720*/  @!P2 IADD3 R74, P4, R107, R228, RZ ;  /* 0x000000e46b4aa210 */ /* 0x000fe20007f9e0ff */
[----:B------:R-:W5:Y:S01]  /*7730*/  @!P2 LDC.64 R22, c[0x0][0x218] ;  /* 0x00008600ff16ab82 */ /* 0x000f620000000a00 */
[----:B-1----:R-:W-:Y:S01]  /*7740*/  @!P2 LEA R124, P5, R125, R26, 0x1 ;  /* 0x0000001a7d7ca211 */ /* 0x002fe200078a08ff */
[----:B------:R4:W-:Y:S01]  /*7750*/  @P2 STS [R157+0x1004], RZ ;  /* 0x001004ff9d002388 */ /* 0x0009e20000000800 */
[----:B------:R-:W-:-:S02]  /*7760*/  @!P2 IADD3.X R26, R66, UR5, R229, P4, !PT ;  /* 0x00000005421aac10 */ /* 0x000fc4000a7fe4e5 */
[C---:B------:R-:W-:Y:S01]  /*7770*/  @!P2 IADD3 R76, P3, R107.reuse, R142, RZ ;  /* 0x0000008e6b4ca210 */ /* 0x040fe20007f7e0ff */
[----:B------:R4:W-:Y:S01]  /*7780*/  @P2 STS.64 [R157+0x1008], RZ ;  /* 0x001008ff9d002388 */ /* 0x0009e20000000a00 */
[----:B------:R-:W-:Y:S01]  /*7790*/  @!P2 IADD3 R64, P4, R107, R64, RZ ;  /* 0x000000406b40a210 */ /* 0x000fe20007f9e0ff */
[----:B------:R-:W1:Y:S01]  /*77a0*/  @!P2 LDC.64 R14, c[0x0][0x218] ;  /* 0x00008600ff0eab82 */ /* 0x000e620000000a00 */
[----:B--2---:R-:W-:Y:S02]  /*77b0*/  @!P2 LEA R118, P6, R119, R28, 0x1 ;  /* 0x0000001c7776a211 */ /* 0x004fe400078c08ff */
[C---:B------:R-:W-:Y:S01]  /*77c0*/  @!P2 IADD3.X R28, R66.reuse, UR4, R143, P3, !PT ;  /* 0x00000004421cac10 */ /* 0x040fe20009ffe48f */
[----:B------:R-:W-:Y:S01]  /*77d0*/  @!P2 IMAD.X R62, R66, 0x1, R62, P4 ;  /* 0x00000001423ea824 */ /* 0x000fe200020e063e */
[----:B------:R-:W-:Y:S02]  /*77e0*/  @!P2 LEA.HI.X R125, R125, R27, R70, 0x1, P5 ;  /* 0x0000001b7d7da211 */ /* 0x000fe400028f0c46 */
[----:B------:R-:W-:Y:S01]  /*77f0*/  @!P2 IADD3 R46, P3, R107, R46, RZ ;  /* 0x0000002e6b2ea210 */ /* 0x000fe20007f7e0ff */
[----:B------:R-:W2:Y:S01]  /*7800*/  @!P2 LDC.64 R12, c[0x0][0x218] ;  /* 0x00008600ff0cab82 */ /* 0x000ea20000000a00 */
[----:B---3--:R-:W-:-:S02]  /*7810*/  @!P2 LEA R24, P5, R64, R24, 0x1 ;  /* 0x000000184018a211 */ /* 0x008fc400078a08ff */
[----:B------:R-:W-:Y:S01]  /*7820*/  @!P2 LEA.HI.X R119, R119, R29, R68, 0x1, P6 ;  /* 0x0000001d7777a211 */ /* 0x000fe200030f0c44 */
[----:B------:R-:W-:Y:S01]  /*7830*/  @!P2 IMAD.X R44, R66, 0x1, R44, P3 ;  /* 0x00000001422ca824 */ /* 0x000fe200018e062c */
[----:B------:R-:W-:-:S03]  /*7840*/  @!P2 LEA.HI.X R25, R64, R25, R62, 0x1, P5 ;  /* 0x000000194019a211 */ /* 0x000fc600028f0c3e */
[----:B------:R-:W3:Y:S01]  /*7850*/  @!P2 LDC.64 R2, c[0x0][0x218] ;  /* 0x00008600ff02ab82 */ /* 0x000ee20000000a00 */
[C---:B-----5:R-:W-:Y:S01]  /*7860*/  @!P2 LEA R22, P4, R131.reuse, R22, 0x1 ;  /* 0x000000168316a211 */ /* 0x060fe200078808ff */
[----:B------:R-:W-:Y:S01]  /*7870*/  @!PT LDS RZ, [RZ] ;  /* 0x00000000fffff984 */ /* 0x000fe20000000800 */
[----:B------:R-:W-:Y:S01]  /*7880*/  @!PT LDS RZ, [RZ] ;  /* 0x00000000fffff984 */ /* 0x000fe20000000800 */
[----:B------:R-:W-:Y:S01]  /*7890*/  @!PT LDS RZ, [RZ] ;  /* 0x00000000fffff984 */ /* 0x000fe20000000800 */
[----:B------:R4:W-:Y:S03]  /*78a0*/  @!P2 LDGSTS.E.BYPASS.LTC128B.128 [R157+0x1000], desc[UR22][R118.64] ;  /* 0x01000000769dafae */ /* 0x0009e6000b901d56 */
[----:B------:R-:W-:Y:S01]  /*78b0*/  @!P2 LEA.HI.X R23, R131, R23, R72, 0x1, P4 ;  /* 0x000000178317a211 */ /* 0x000fe200020f0c48 */
[----:B------:R4:W-:Y:S01]  /*78c0*/  @P2 STS.128 [R157+0x1800], RZ ;  /* 0x001800ff9d002388 */ /* 0x0009e20000000c00 */
[----:B-1----:R-:W-:-:S03]  /*78d0*/  @!P2 LEA R14, P5, R46, R14, 0x1 ;  /* 0x0000000e2e0ea211 */ /* 0x002fc600078a08ff */
[----:B------:R-:W-:Y:S01]  /*78e0*/  @!PT LDS RZ, [RZ] ;  /* 0x00000000fffff984 */ /* 0x000fe20000000800 */
[----:B------:R-:W-:Y:S01]  /*78f0*/  @!PT LDS RZ, [RZ] ;  /* 0x00000000fffff984 */ /* 0x000fe20000000800 */
[----:B------:R-:W-:Y:S01]  /*7900*/  @!PT LDS RZ, [RZ] ;  /* 0x00000000fffff984 */ /* 0x000fe20000000800 */
[----:B------:R4:W-:Y:S01]  /*7910*/  @!P2 LDGSTS.E.BYPASS.LTC128B.128 [R157+0x1800], desc[UR22][R124.64] ;  /* 0x018000007c9dafae */ /* 0x0009e2000b901d56 */
[----:B------:R-:W-:-:S03]  /*7920*/  @!P2 LEA.HI.X R15, R46, R15, R44, 0x1, P5 ;  /* 0x0000000f2e0fa211 */ /* 0x000fc600028f0c2c */
[----:B------:R4:W-:Y:S01]  /*7930*/  @P2 STS.128 [R157+0x2000], RZ ;  /* 0x002000ff9d002388 */ /* 0x0009e20000000c00 */
[----:B--2---:R-:W-:-:S03]  /*7940*/  @!P2 LEA R12, P4, R74, R12, 0x1 ;  /* 0x0000000c4a0ca211 */ /* 0x004fc600078808ff */
[----:B------:R-:W-:Y:S01]  /*7950*/  @!PT LDS RZ, [RZ] ;  /* 0x00000000fffff984 */ /* 0x000fe20000000800 */
[----:B------:R-:W-:Y:S01]  /*7960*/  @!PT LDS RZ, [RZ] ;  /* 0x00000000fffff984 */ /* 0x000fe20000000800 */
[----:B------:R-:W-:Y:S01]  /*7970*/  @!PT LDS RZ, [RZ] ;  /* 0x00000000fffff984 */ /* 0x000fe20000000800 */
[----:B------:R4:W-:Y:S01]  /*7980*/  @!P2 LDGSTS.E.BYPASS.LTC128B.128 [R157+0x2000], desc[UR22][R24.64] ;  /* 0x02000000189dafae */ /* 0x0009e2000b901d56 */
[----:B------:R-:W-:-:S03]  /*7990*/  @!P2 LEA.HI.X R13, R74, R13, R26, 0x1, P4 ;  /* 0x0000000d4a0da211 */ /* 0x000fc600020f0c1a */
[----:B------:R4:W-:Y:S01]  /*79a0*/  @P2 STS.128 [R157+0x2800], RZ ;  /* 0x002800ff9d002388 */ /* 0x0009e20000000c00 */
[----:B---3--:R-:W-:-:S03]  /*79b0*/  @!P2 LEA R2, P3, R76, R2, 0x1 ;  /* 0x000000024c02a211 */ /* 0x008fc600078608ff */
        /* <DEDUP_REMOVED lines=24> */
[----:B------:R-:W-:Y:S02]  /*7b40*/  ULDC.64 UR4, c[0x0][0x218] ;  /* 0x0000860000047ab9 */ /* 0x000fe40000000a00 */
        /* <DEDUP_REMOVED lines=9> */
.L_x_1769:
[----:B------:R-:W-:Y:S05]  /*7be0*/  BSYNC B0 ;  /* 0x0000000000007941 */ /* 0x000fea0003800000 */
.L_x_1768:
[----:B------:R-:W0:Y:S01]  /*7bf0*/  LDGDEPBAR ;  /* 0x00000000000079af */ /* 0x000e220000000000 */
[----:B------:R-:W-:-:S04]  /*7c00*/  IADD3 R178, P2, R107, R178, RZ ;  /* 0x000000b26bb27210 */ /* 0x000fc80007f5e0ff */
[----:B------:R-:W-:-:S09]  /*7c10*/  IADD3.X R179, R66, R179, RZ, P2, !PT ;  /* 0x000000b342b37210 */ /* 0x000fd200017fe4ff */
.L_x_1765:
[----:B----4-:R-:W-:Y:S01]  /*7c20*/  FMNMX.FTZ R2, R105, R87, !PT ;  /* 0x0000005769027209 */ /* 0x010fe20007810000 */
[----:B------:R-:W-:Y:S01]  /*7c30*/  ULDC UR19, c[0x0][0x2ec] ;  /* 0x0000bb0000137ab9 */ /* 0x000fe20000000800 */
[----:B------:R-:W2:Y:S01]  /*7c40*/  S2UR UR4, SR_CgaCtaId ;  /* 0x00000000000479c3 */ /* 0x000ea20000008800 */
[----:B------:R-:W-:Y:S01]  /*7c50*/  UMOV UR5, 0x400 ;  /* 0x0000040000057882 */ /* 0x000fe20000000000 */
[----:B------:R-:W-:-:S04]  /*7c60*/  FMNMX.FTZ R2, R83, R2, !PT ;  /* 0x0000000253027209 */ /* 0x000fc80007810000 */
        /* <DEDUP_REMOVED lines=8> */
[----:B------:R-:W-:Y:S01]  /*7cf0*/  LEA R177, R177, UR4, 0x1 ;  /* 0x00000004b1b17c11 */ /* 0x000fe2000f8e08ff */
[----:B------:R-:W-:Y:S01]  /*7d00*/  ULDC.64 UR4, c[0x0][0x218] ;  /* 0x0000860000047ab9 */ /* 0x000fe20000000a00 */
[----:B------:R-:W-:Y:S02]  /*7d10*/  FMNMX.FTZ R2, R155, R2, !PT ;  /* 0x000000029b027209 */ /* 0x000fe40007810000 */
[----:B------:R-:W-:Y:S01]  /*7d20*/  LEA R184, R0, R177, 0x1 ;  /* 0x000000b100b87211 */ /* 0x000fe200078e08ff */
[----:B-1----:R-:W-:Y:S01]  /*7d30*/  LDSM.16.MT88.4 R12, [R177+0x5000] ;  /* 0x00500000b10c783b */ /* 0x002fe20000004200 */
        /* <DEDUP_REMOVED lines=55> */
[----:B-1----:R-:W-:Y:S02]  /*80b0*/  FMNMX.FTZ R2, R3, R2, !PT ;  /* 0x0000000203027209 */ /* 0x002fe40007810000 */
[----:B------:R-:W-:-:S03]  /*80c0*/  FMNMX.FTZ R3, R42, R36, !PT ;  /* 0x000000242a037209 */ /* 0x000fc60007810000 */
[----:B------:R-:W1:Y:S01]  /*80d0*/  SHFL.BFLY PT, R131, R2, 0x1, 0x1f ;  /* 0x0c201f0002837f89 */ /* 0x000e6200000e0000 */
[----:B------:R-:W-:-:S04]  /*80e0*/  FMNMX.FTZ R3, R30, R3, !PT ;  /* 0x000000031e037209 */ /* 0x000fc80007810000 */
[----:B------:R-:W-:-:S04]  /*80f0*/  FMNMX.FTZ R3, R40, R3, !PT ;  /* 0x0000000328037209 */ /* 0x000fc80007810000 */
[----:B------:R-:W-:-:S04]  /*8100*/  FMNMX.FTZ R3, R38, R3, !PT ;  /* 0x0000000326037209 */ /* 0x000fc80007810000 */
[----:B------:R-:W-:-:S04]  /*8110*/  FMNMX.FTZ R3, R34, R3, !PT ;  /* 0x0000000322037209 */ /* 0x000fc80007810000 */
[----:B------:R-:W-:-:S04]  /*8120*/  FMNMX.FTZ R3, R20, R3, !PT ;  /* 0x0000000314037209 */ /* 0x000fc80007810000 */
[----:B------:R-:W-:Y:S02]  /*8130*/  FMNMX.FTZ R3, R16, R3, !PT ;  /* 0x0000000310037209 */ /* 0x000fe40007810000 */
[----:B-1----:R-:W-:Y:S02]  /*8140*/  FMNMX.FTZ R131, R2, R131, !PT ;  /* 0x0000008302837209 */ /* 0x002fe40007810000 */
        /* <DEDUP_REMOVED lines=79> */
[----:B------:R-:W3:Y:S01]  /*8640*/  MUFU.EX2 R125, R125 ;  /* 0x0000007d007d7308 */ /* 0x000ee20000000800 */
        /* <DEDUP_REMOVED lines=19> */
[----:B------:R-:W-:Y:S01]  /*8780*/  FADD.FTZ R161, R182, R161 ;  /* 0x000000a1b6a17221 */ /* 0x000fe20000010000 */
        /* <DEDUP_REMOVED lines=45> */
[----:B------:R-:W4:Y:S06]  /*8a60*/  SHFL.BFLY PT, R2, R3, 0x2, 0x1f ;  /* 0x0c401f0003027f89 */ /* 0x000f2c00000e0000 */
[----:B------:R-:W-:Y:S08]  /*8a70*/  MUFU.EX2 R92, R92 ;  /* 0x0000005c005c7308 */ /* 0x000ff00000000800 */
[----:B------:R-:W-:Y:S08]  /*8a80*/  MUFU.EX2 R91, R91 ;  /* 0x0000005b005b7308 */ /* 0x000ff00000000800 */
[----:B------:R-:W-:Y:S01]  /*8a90*/  MUFU.EX2 R88, R88 ;  /* 0x0000005800587308 */ /* 0x000fe20000000800 */
[----:B----4-:R-:W-:Y:S01]  /*8aa0*/  FMNMX.FTZ R2, R3, R2, !PT ;  /* 0x0000000203027209 */ /* 0x010fe20007810000 */
[----:B------:R-:W-:-:S04]  /*8ab0*/  FFMA.FTZ R3, R7, UR19, -R90 ;  /* 0x0000001307037c23 */ /* 0x000fc8000801085a */
[----:B------:R-:W4:Y:S02]  /*8ac0*/  SHFL.BFLY PT, R129, R2, 0x1, 0x1f ;  /* 0x0c201f0002817f89 */ /* 0x000f2400000e0000 */
[----:B------:R-:W-:Y:S08]  /*8ad0*/  MUFU.EX2 R89, R89 ;  /* 0x0000005900597308 */ /* 0x000ff00000000800 */
[----:B------:R-:W-:Y:S08]  /*8ae0*/  MUFU.EX2 R86, R86 ;  /* 0x0000005600567308 */ /* 0x000ff00000000800 */
[----:B------:R-:W-:Y:S01]  /*8af0*/  MUFU.EX2 R87, R87 ;  /* 0x0000005700577308 */ /* 0x000fe20000000800 */
[----:B----4-:R-:W-:Y:S01]  /*8b00*/  FMNMX.FTZ R129, R2, R129, !PT ;  /* 0x0000008102817209 */ /* 0x010fe20007810000 */
[----:B------:R-:W-:-:S06]  /*8b10*/  FFMA.FTZ R2, R5, UR19, -R90 ;  /* 0x0000001305027c23 */ /* 0x000fcc000801085a */
[----:B------:R-:W-:Y:S01]  /*8b20*/  MUFU.EX2 R84, R84 ;  /* 0x0000005400547308 */ /* 0x000fe20000000800 */
[C---:B------:R-:W-:Y:S01]  /*8b30*/  FSETP.NEU.FTZ.AND P2, PT, R129.reuse, -INF , PT ;  /* 0xff8000008100780b */ /* 0x040fe20003f5d000 */
[----:B------:R-:W-:-:S05]  /*8b40*/  FMUL.FTZ R61, R129, UR19 ;  /* 0x00000013813d7c20 */ /* 0x000fca0008410000 */
[----:B------:R-:W-:Y:S01]  /*8b50*/  FSEL R61, R61, RZ, P2 ;  /* 0x000000ff3d3d7208 */ /* 0x000fe20001000000 */
[----:B------:R-:W-:Y:S01]  /*8b60*/  MUFU.EX2 R85, R85 ;  /* 0x0000005500557308 */ /* 0x000fe20000000800 */
[----:B------:R-:W-:-:S03]  /*8b70*/  LEA R182, P2, R178, UR4, 0x1 ;  /* 0x00000004b2b67c11 */ /* 0x000fc6000f8408ff */
[--C-:B------:R-:W-:Y:S01]  /*8b80*/  FFMA.FTZ R176, R42, UR19, -R61.reuse ;  /* 0x000000132ab07c23 */ /* 0x100fe2000801083d */
[--C-:B------:R-:W-:Y:S01]  /*8b90*/  FFMA.FTZ R155, R36, UR19, -R61.reuse ;  /* 0x00000013249b7c23 */ /* 0x100fe2000801083d */
[--C-:B------:R-:W-:Y:S01]  /*8ba0*/  FFMA.FTZ R168, R30, UR19, -R61.reuse ;  /* 0x000000131ea87c23 */ /* 0x100fe2000801083d */
[--C-:B------:R-:W-:Y:S01]  /*8bb0*/  FFMA.FTZ R147, R40, UR19, -R61.reuse ;  /* 0x0000001328937c23 */ /* 0x100fe2000801083d */
[--C-:B------:R-:W-:Y:S01]  /*8bc0*/  FFMA.FTZ R144, R20, UR19, -R61.reuse ;  /* 0x0000001314907c23 */ /* 0x100fe2000801083d */
[----:B--2---:R-:W-:Y:S01]  /*8bd0*/  F2FP.BF16.F32.PACK_AB R30, R153, R180 ;  /* 0x000000b4991e723e */ /* 0x004fe200000010ff */
[----:B------:R-:W-:Y:S01]  /*8be0*/  MUFU.EX2 R176, R176 ;  /* 0x000000b000b07308 */ /* 0x000fe20000000800 */
[----:B------:R-:W2:Y:S01]  /*8bf0*/  LDSM.16.MT88.4 R20, [R177+0x5400] ;  /* 0x00540000b114783b */ /* 0x000ea20000004200 */
[--C-:B------:R-:W-:Y:S01]  /*8c00*/  FFMA.FTZ R162, R38, UR19, -R61.reuse ;  /* 0x0000001326a27c23 */ /* 0x100fe2000801083d */
[--C-:B------:R-:W-:Y:S01]  /*8c10*/  FFMA.FTZ R135, R34, UR19, -R61.reuse ;  /* 0x0000001322877c23 */ /* 0x100fe2000801083d */
[--C-:B------:R-:W-:Y:S01]  /*8c20*/  FFMA.FTZ R127, R16, UR19, -R61.reuse ;  /* 0x00000013107f7c23 */ /* 0x100fe2000801083d */
[----:B------:R-:W4:Y:S01]  /*8c30*/  LDSM.16.MT88.4 R40, [R184+0x5400] ;  /* 0x00540000b828783b */ /* 0x000f220000004200 */
[--C-:B------:R-:W-:Y:S01]  /*8c40*/  FFMA.FTZ R132, R18, UR19, -R61.reuse ;  /* 0x0000001312847c23 */ /* 0x100fe2000801083d */
[--C-:B------:R-:W-:Y:S01]  /*8c50*/  FFMA.FTZ R113, R6, UR19, -R61.reuse ;  /* 0x0000001306717c23 */ /* 0x100fe2000801083d */
[----:B------:R-:W5:Y:S01]  /*8c60*/  MUFU.EX2 R155, R155 ;  /* 0x0000009b009b7308 */ /* 0x000f620000000800 */
[--C-:B------:R-:W-:Y:S01]  /*8c70*/  FFMA.FTZ R0, R4, UR19, -R61.reuse ;  /* 0x0000001304007c23 */ /* 0x100fe2000801083d */
[--C-:B------:R-:W-:Y:S01]  /*8c80*/  FFMA.FTZ R121, R10, UR19, -R61.reuse ;  /* 0x000000130a797c23 */ /* 0x100fe2000801083d */
[----:B------:R-:W4:Y:S01]  /*8c90*/  LDSM.16.MT88.4 R4, [R177+0x5800] ;  /* 0x00580000b104783b */ /* 0x000f220000004200 */
[--C-:B------:R-:W-:Y:S01]  /*8ca0*/  FFMA.FTZ R109, R8, UR19, -R61.reuse ;  /* 0x00000013086d7c23 */ /* 0x100fe2000801083d */
[--C-:B------:R-:W-:Y:S01]  /*8cb0*/  FFMA.FTZ R124, R32, UR19, -R61.reuse ;  /* 0x00000013207c7c23 */ /* 0x100fe2000801083d */
[----:B-1----:R-:W-:Y:S01]  /*8cc0*/  F2FP.BF16.F32.PACK_AB R32, R143, R164 ;  /* 0x000000a48f20723e */ /* 0x002fe200000010ff */
[----:B------:R-:W1:Y:S01]  /*8cd0*/  LDSM.16.MT88.4 R36, [R184+0x5800] ;  /* 0x00580000b824783b */ /* 0x000e620000004200 */
[----:B------:R-:W-:Y:S01]  /*8ce0*/  MUFU.EX2 R168, R168 ;  /* 0x000000a800a87308 */ /* 0x000fe20000000800 */
        /* <DEDUP_REMOVED lines=31> */
[C---:B------:R-:W-:Y:S01]  /*8ee0*/  HMMA.16816.F32.BF16 R16, R28.reuse, R12, RZ ;  /* 0x0000000c1c10723c */ /* 0x040fe200000418ff */
[----:B------:R-:W-:Y:S01]  /*8ef0*/  MUFU.EX2 R144, R144 ;  /* 0x0000009000907308 */ /* 0x000fe20000000800 */
[----:B------:R-:W-:Y:S01]  /*8f00*/  FFMA.FTZ R174, R174, UR19, -R61 ;  /* 0x00000013aeae7c23 */ /* 0x000fe2000801083d */
[----:B------:R-:W-:Y:S01]  /*8f10*/  FADD.FTZ R155, R176, R155 ;  /* 0x0000009bb09b7221 */ /* 0x000fe20000010000 */
[----:B------:R-:W-:Y:S01]  /*8f20*/  FADD.FTZ R180, R180, R161 ;  /* 0x000000a1b4b47221 */ /* 0x000fe20000010000 */
[----:B------:R-:W-:Y:S01]  /*8f30*/  FFMA.FTZ R166, R166, UR19, -R61 ;  /* 0x00000013a6a67c23 */ /* 0x000fe2000801083d */
[C---:B------:R-:W-:Y:S01]  /*8f40*/  HMMA.16816.F32.BF16 R12, R28.reuse, R14, RZ ;  /* 0x0000000e1c0c723c */ /* 0x040fe200000418ff */
[----:B------:R-:W-:Y:S01]  /*8f50*/  FADD.FTZ R168, R168, R155 ;  /* 0x0000009ba8a87221 */ /* 0x000fe20000010000 */
[----:B------:R-:W-:Y:S01]  /*8f60*/  FADD.FTZ R153, R153, R180 ;  /* 0x000000b499997221 */ /* 0x000fe20000010000 */
[----:B------:R-:W3:Y:S01]  /*8f70*/  MUFU.EX2 R127, R127 ;  /* 0x0000007f007f7308 */ /* 0x000ee20000000800 */
[----:B-----5:R-:W-:Y:S01]  /*8f80*/  F2FP.BF16.F32.PACK_AB R33, R135, R162 ;  /* 0x000000a28721723e */ /* 0x020fe200000010ff */
[----:B------:R-:W-:Y:S01]  /*8f90*/  FFMA.FTZ R160, R160, UR19, -R61 ;  /* 0x00000013a0a07c23 */ /* 0x000fe2000801083d */
[C---:B------:R-:W-:Y:S01]  /*8fa0*/  HMMA.16816.F32.BF16 R8, R28.reuse, R24, RZ ;  /* 0x000000181c08723c */ /* 0x040fe200000418ff */
[----:B------:R-:W-:Y:S01]  /*8fb0*/  FADD.FTZ R164, R164, R153 ;  /* 0x00000099a4a47221 */ /* 0x000fe20000010000 */
[--C-:B------:R-:W-:Y:S01]  /*8fc0*/  FFMA.FTZ R154, R154, UR19, -R61.reuse ;  /* 0x000000139a9a7c23 */ /* 0x100fe2000801083d */
[--C-:B------:R-:W-:Y:S01]  /*8fd0*/  FFMA.FTZ R104, R104, UR19, -R61.reuse ;  /* 0x0000001368687c23 */ /* 0x100fe2000801083d */
[--C-:B------:R-:W-:Y:S01]  /*8fe0*/  FFMA.FTZ R96, R96, UR19, -R61.reuse ;  /* 0x0000001360607c23 */ /* 0x100fe2000801083d */
[----:B------:R-:W-:Y:S01]  /*8ff0*/  MUFU.EX2 R132, R132 ;  /* 0x0000008400847308 */ /* 0x000fe20000000800 */
[----:B------:R-:W-:Y:S01]  /*9000*/  HMMA.16816.F32.BF16 R28, R28, R26, RZ ;  /* 0x0000001a1c1c723c */ /* 0x000fe200000418ff */
[----:B------:R-:W5:Y:S01]  /*9010*/  LDSM.16.MT88.4 R24, [R177+0x5c00] ;  /* 0x005c0000b118783b */ /* 0x000f620000004200 */
[----:B------:R-:W-:Y:S01]  /*9020*/  FADD.FTZ R143, R143, R164 ;  /* 0x000000a48f8f7221 */ /* 0x000fe20000010000 */
[--C-:B------:R-:W-:Y:S01]  /*9030*/  FFMA.FTZ R102, R102, UR19, -R61.reuse ;  /* 0x0000001366667c23 */ /* 0x100fe2000801083d */
[--C-:B------:R-:W-:Y:S01]  /*9040*/  FFMA.FTZ R94, R94, UR19, -R61.reuse ;  /* 0x000000135e5e7c23 */ /* 0x100fe2000801083d */
[----:B------:R-:W-:Y:S01]  /*9050*/  FFMA.FTZ R58, R58, UR19, -R61 ;  /* 0x000000133a3a7c23 */ /* 0x000fe2000801083d */
[----:B------:R-:W-:Y:S01]  /*9060*/  FADD.FTZ R142, R142, R143 ;  /* 0x0000008f8e8e7221 */ /* 0x000fe20000010000 */
        /* <DEDUP_REMOVED lines=8> */
[----:B------:R-:W-:Y:S01]  /*90f0*/  MUFU.EX2 R113, R113 ;  /* 0x0000007100717308 */ /* 0x000fe20000000800 */
[C---:B--2---:R-:W-:Y:S01]  /*9100*/  HMMA.16816.F32.BF16 R16, R32.reuse, R20, R16 ;  /* 0x000000142010723c */ /* 0x044fe20000041810 */
[--C-:B------:R-:W-:Y:S01]  /*9110*/  FFMA.FTZ R52, R52, UR19, -R61.reuse ;  /* 0x0000001334347c23 */ /* 0x100fe2000801083d */
[--C-:B------:R-:W-:Y:S01]  /*9120*/  FFMA.FTZ R51, R51, UR19, -R61.reuse ;  /* 0x0000001333337c23 */ /* 0x100fe2000801083d */
[----:B------:R-:W-:Y:S01]  /*9130*/  FFMA.FTZ R153, R59, UR19, -R90 ;  /* 0x000000133b997c23 */ /* 0x000fe2000801085a */
[--C-:B------:R-:W-:Y:S01]  /*9140*/  FFMA.FTZ R50, R50, UR19, -R61.reuse ;  /* 0x0000001332327c23 */ /* 0x100fe2000801083d */
[----:B------:R-:W-:Y:S01]  /*9150*/  FFMA.FTZ R155, R47, UR19, -R61 ;  /* 0x000000132f9b7c23 */ /* 0x000fe2000801083d */
[----:B------:R-:W-:Y:S01]  /*9160*/  HMMA.16816.F32.BF16 R12, R32, R22, R12 ;  /* 0x00000016200c723c */ /* 0x000fe2000004180c */
[----:B------:R-:W2:Y:S01]  /*9170*/  MUFU.EX2 R0, R0 ;  /* 0x0000000000007308 */ /* 0x000ea20000000800 */
[----:B------:R-:W-:Y:S01]  /*9180*/  F2FP.BF16.F32.PACK_AB R20, R119, R134 ;  /* 0x000000867714723e */ /* 0x000fe200000010ff */
[----:B------:R-:W-:Y:S01]  /*9190*/  FADD.FTZ R134, R134, R125 ;  /* 0x0000007d86867221 */ /* 0x000fe20000010000 */
[----:B----4-:R-:W-:-:S02]  /*91a0*/  F2FP.BF16.F32.PACK_AB R21, R121, R132 ;  /* 0x000000847915723e */ /* 0x010fc400000010ff */
[C---:B------:R-:W-:Y:S01]  /*91b0*/  HMMA.16816.F32.BF16 R8, R32.reuse, R40, R8 ;  /* 0x000000282008723c */ /* 0x040fe20000041808 */
[----:B------:R-:W-:Y:S01]  /*91c0*/  F2FP.BF16.F32.PACK_AB R22, R107, R122 ;  /* 0x0000007a6b16723e */ /* 0x000fe200000010ff */
[----:B------:R-:W-:Y:S01]  /*91d0*/  FADD.FTZ R119, R119, R134 ;  /* 0x0000008677777221 */ /* 0x000fe20000010000 */
[----:B------:R-:W-:Y:S01]  /*91e0*/  MUFU.EX2 R109, R109 ;  /* 0x0000006d006d7308 */ /* 0x000fe20000000800 */
[----:B------:R-:W-:Y:S02]  /*91f0*/  LEA.HI.X R183, R178, UR5, R179, 0x1, P2 ;  /* 0x00000005b2b77c11 */ /* 0x000fe400090f0cb3 */
[----:B------:R-:W-:Y:S01]  /*9200*/  HMMA.16816.F32.BF16 R28, R32, R42, R28 ;  /* 0x0000002a201c723c */ /* 0x000fe2000004181c */
[----:B------:R-:W3:Y:S01]  /*9210*/  LDSM.16.MT88.4 R32, [R184+0x5c00] ;  /* 0x005c0000b820783b */ /* 0x000ee20000004200 */
[----:B------:R-:W-:-:S03]  /*9220*/  FADD.FTZ R122, R122, R119 ;  /* 0x000000777a7a7221 */ /* 0x000fc60000010000 */
[----:B------:R-:W4:Y:S01]  /*9230*/  MUFU.EX2 R124, R124 ;  /* 0x0000007c007c7308 */ /* 0x000f220000000800 */
[----:B--2---:R-:W-:Y:S01]  /*9240*/  F2FP.BF16.F32.PACK_AB R23, R0, R113 ;  /* 0x000000710017723e */ /* 0x004fe200000010ff */
[----:B------:R-:W-:Y:S01]  /*9250*/  LDSM.16.MT88.4 R40, [R184+0x6000] ;  /* 0x00600000b828783b */ /* 0x000fe20000004200 */
[----:B------:R-:W-:-:S05]  /*9260*/  FADD.FTZ R107, R107, R122 ;  /* 0x0000007a6b6b7221 */ /* 0x000fca0000010000 */
[----:B------:R-:W-:Y:S01]  /*9270*/  MUFU.EX2 R115, R115 ;  /* 0x0000007300737308 */ /* 0x000fe20000000800 */
[C---:B------:R-:W-:Y:S06]  /*9280*/  HMMA.16816.F32.BF16 R16, R20.reuse, R4, R16 ;  /* 0x000000041410723c */ /* 0x040fec0000041810 */
[C---:B------:R-:W-:Y:S01]  /*9290*/  HMMA.16816.F32.BF16 R12, R20.reuse, R6, R12 ;  /* 0x00000006140c723c */ /* 0x040fe2000004180c */
[----:B------:R-:W2:Y:S01]  /*92a0*/  MUFU.EX2 R126, R126 ;  /* 0x0000007e007e7308 */ /* 0x000ea20000000800 */
[----:B------:R-:W3:Y:S04]  /*92b0*/  LDSM.16.MT88.4 R4, [R177+0x6000] ;  /* 0x00600000b104783b */ /* 0x000ee80000004200 */
[C---:B-1----:R-:W-:Y:S03]  /*92c0*/  HMMA.16816.F32.BF16 R8, R20.reuse, R36, R8 ;  /* 0x000000241408723c */ /* 0x042fe60000041808 */
[----:B------:R-:W-:Y:S03]  /*92d0*/  MUFU.EX2 R123, R123 ;  /* 0x0000007b007b7308 */ /* 0x000fe60000000800 */
[----:B------:R-:W-:Y:S01]  /*92e0*/  HMMA.16816.F32.BF16 R28, R20, R38, R28 ;  /* 0x00000026141c723c */ /* 0x000fe2000004181c */
[----:B------:R-:W-:-:S04]  /*92f0*/  F2FP.BF16.F32.PACK_AB R36, R101, R110 ;  /* 0x0000006e6524723e */ /* 0x000fc800000010ff */
[----:B------:R-:W1:Y:S02]  /*9300*/  MUFU.EX2 R146, R146 ;  /* 0x0000009200927308 */ /* 0x000e640000000800 */
[----:B------:R-:W-:Y:S01]  /*9310*/  F2FP.BF16.F32.PACK_AB R20, R105, R118 ;  /* 0x000000766914723e */ /* 0x000fe200000010ff */
[----:B------:R-:W-:Y:S01]  /*9320*/  FADD.FTZ R118, R118, R107 ;  /* 0x0000006b76767221 */ /* 0x000fe20000010000 */
[----:B----4-:R-:W-:Y:S02]  /*9330*/  F2FP.BF16.F32.PACK_AB R21, R124, R109 ;  /* 0x0000006d7c15723e */ /* 0x010fe400000010ff */
[----:B------:R-:W-:Y:S01]  /*9340*/  F2FP.BF16.F32.PACK_AB R22, R103, R114 ;  /* 0x000000726716723e */ /* 0x000fe200000010ff */
[----:B------:R-:W-:Y:S01]  /*9350*/  FADD.FTZ R105, R105, R118 ;  /* 0x0000007669697221 */ /* 0x000fe20000010000 */
[----:B--2---:R-:W-:Y:S01]  /*9360*/  F2FP.BF16.F32.PACK_AB R23, R126, R115 ;  /* 0x000000737e17723e */ /* 0x004fe200000010ff */
[----:B------:R-:W-:Y:S01]  /*9370*/  MUFU.EX2 R133, R133 ;  /* 0x0000008500857308 */ /* 0x000fe20000000800 */
[----:B------:R-:W-:Y:S01]  /*9380*/  F2FP.BF16.F32.PACK_AB R38, R99, R106 ;  /* 0x0000006a6326723e */ /* 0x000fe200000010ff */
[----:B------:R-:W-:-:S04]  /*9390*/  FADD.FTZ R114, R114, R105 ;  /* 0x0000006972727221 */ /* 0x000fc80000010000 */
[C---:B-----5:R-:W-:Y:S01]  /*93a0*/  HMMA.16816.F32.BF16 R16, R20.reuse, R24, R16 ;  /* 0x000000181410723c */ /* 0x060fe20000041810 */
[----:B------:R-:W-:Y:S01]  /*93b0*/  FADD.FTZ R103, R103, R114 ;  /* 0x0000007267677221 */ /* 0x000fe20000010000 */
[----:B------:R-:W2:Y:S01]  /*93c0*/  MUFU.EX2 R156, R156 ;  /* 0x0000009c009c7308 */ /* 0x000ea20000000800 */
[----:B-1----:R-:W-:Y:S02]  /*93d0*/  F2FP.BF16.F32.PACK_AB R37, R146, R123 ;  /* 0x0000007b9225723e */ /* 0x002fe400000010ff */
[----:B------:R-:W-:Y:S01]  /*93e0*/  FADD.FTZ R110, R110, R103 ;  /* 0x000000676e6e7221 */ /* 0x000fe20000010000 */
[C---:B------:R-:W-:Y:S01]  /*93f0*/  HMMA.16816.F32.BF16 R12, R20.reuse, R26, R12 ;  /* 0x0000001a140c723c */ /* 0x040fe2000004180c */
[----:B------:R-:W1:Y:S02]  /*9400*/  LDSM.16.MT88.4 R24, [R177+0x6400] ;  /* 0x00640000b118783b */ /* 0x000e640000004200 */
[----:B------:R-:W-:Y:S01]  /*9410*/  FADD.FTZ R101, R101, R110 ;  /* 0x0000006e65657221 */ /* 0x000fe20000010000 */
[----:B------:R-:W-:Y:S02]  /*9420*/  MUFU.EX2 R170, R170 ;  /* 0x000000aa00aa7308 */ /* 0x000fe40000000800 */
[----:B---3--:R-:W-:Y:S01]  /*9430*/  HMMA.16816.F32.BF16 R8, R20, R32, R8 ;  /* 0x000000201408723c */ /* 0x008fe20000041808 */
[----:B------:R-:W-:-:S04]  /*9440*/  FADD.FTZ R106, R106, R101 ;  /* 0x000000656a6a7221 */ /* 0x000fc80000010000 */
[----:B------:R-:W-:Y:S01]  /*9450*/  FADD.FTZ R99, R99, R106 ;  /* 0x0000006a63637221 */ /* 0x000fe20000010000 */
[----:B------:R-:W-:Y:S01]  /*9460*/  HMMA.16816.F32.BF16 R28, R20, R34, R28 ;  /* 0x00000022141c723c */ /* 0x000fe2000004181c */
[----:B--2---:R-:W-:Y:S01]  /*9470*/  F2FP.BF16.F32.PACK_AB R39, R156, R133 ;  /* 0x000000859c27723e */ /* 0x004fe200000010ff */
[----:B------:R-:W2:Y:S01]  /*9480*/  LDSM.16.MT88.4 R32, [R184+0x6400] ;  /* 0x00640000b820783b */ /* 0x000ea20000004200 */
[----:B------:R-:W3:Y:S04]  /*9490*/  MUFU.EX2 R145, R145 ;  /* 0x0000009100917308 */ /* 0x000ee80000000800 */
[----:B------:R-:W-:Y:S01]  /*94a0*/  F2FP.BF16.F32.PACK_AB R20, R97, R100 ;  /* 0x000000646114723e */ /* 0x000fe200000010ff */
[----:B------:R-:W-:Y:S01]  /*94b0*/  HMMA.16816.F32.BF16 R16, R36, R4, R16 ;  /* 0x000000042410723c */ /* 0x000fe20000041810 */
[----:B------:R-:W-:-:S02]  /*94c0*/  F2FP.BF16.F32.PACK_AB R22, R95, R98 ;  /* 0x000000625f16723e */ /* 0x000fc400000010ff */
[----:B------:R-:W-:Y:S03]  /*94d0*/  MUFU.EX2 R141, R141 ;  /* 0x0000008d008d7308 */ /* 0x000fe60000000800 */
[C---:B------:R-:W-:Y:S01]  /*94e0*/  HMMA.16816.F32.BF16 R12, R36.reuse, R6, R12 ;  /* 0x00000006240c723c */ /* 0x040fe2000004180c */
[----:B------:R-:W4:Y:S04]  /*94f0*/  LDSM.16.MT88.4 R4, [R177+0x6800] ;  /* 0x00680000b104783b */ /* 0x000f280000004200 */
[----:B------:R-:W5:Y:S01]  /*9500*/  MUFU.EX2 R172, R172 ;  /* 0x000000ac00ac7308 */ /* 0x000f620000000800 */
[----:B------:R-:W-:Y:S01]  /*9510*/  HMMA.16816.F32.BF16 R8, R36, R40, R8 ;  /* 0x000000282408723c */ /* 0x000fe20000041808 */
[----:B---3--:R-:W-:-:S05]  /*9520*/  F2FP.BF16.F32.PACK_AB R21, R145, R170 ;  /* 0x000000aa9115723e */ /* 0x008fca00000010ff */
[----:B------:R-:W-:Y:S01]  /*9530*/  HMMA.16816.F32.BF16 R28, R36, R42, R28 ;  /* 0x0000002a241c723c */ /* 0x000fe2000004181c */
[----:B------:R-:W3:Y:S01]  /*9540*/  LDSM.16.MT88.4 R40, [R184+0x6800] ;  /* 0x00680000b828783b */ /* 0x000ee20000004200 */
[----:B------:R-:W-:Y:S05]  /*9550*/  MUFU.EX2 R163, R163 ;  /* 0x000000a300a37308 */ /* 0x000fea0000000800 */
[----:B------:R-:W-:Y:S02]  /*9560*/  F2FP.BF16.F32.PACK_AB R36, R92, R93 ;  /* 0x0000005d5c24723e */ /* 0x000fe400000010ff */
[----:B------:R-:W-:Y:S01]  /*9570*/  F2FP.BF16.F32.PACK_AB R38, R88, R91 ;  /* 0x0000005b5826723e */ /* 0x000fe200000010ff */
[----:B------:R-:W2:Y:S01]  /*9580*/  MUFU.EX2 R186, R186 ;  /* 0x000000ba00ba7308 */ /* 0x000ea20000000800 */
[----:B-----5:R-:W-:-:S07]  /*9590*/  F2FP.BF16.F32.PACK_AB R23, R172, R141 ;  /* 0x0000008dac17723e */ /* 0x020fce00000010ff */
[----:B------:R-:W-:Y:S01]  /*95a0*/  MUFU.EX2 R165, R165 ;  /* 0x000000a500a57308 */ /* 0x000fe20000000800 */
[C---:B-1----:R-:W-:Y:S06]  /*95b0*/  HMMA.16816.F32.BF16 R16, R20.reuse, R24, R16 ;  /* 0x000000181410723c */ /* 0x042fec0000041810 */
[----:B------:R-:W-:Y:S01]  /*95c0*/  HMMA.16816.F32.BF16 R12, R20, R26, R12 ;  /* 0x0000001a140c723c */ /* 0x000fe2000004180c */
[----:B------:R-:W1:Y:S01]  /*95d0*/  MUFU.EX2 R190, R190 ;  /* 0x000000be00be7308 */ /* 0x000e620000000800 */
[----:B------:R-:W5:Y:S01]  /*95e0*/  LDSM.16.MT88.4 R24, [R177+0x6c00] ;  /* 0x006c0000b118783b */ /* 0x000f620000004200 */
[----:B--2---:R-:W-:-:S03]  /*95f0*/  F2FP.BF16.F32.PACK_AB R37, R186, R163 ;  /* 0x000000a3ba25723e */ /* 0x004fc600000010ff */
[C---:B------:R-:W-:Y:S03]  /*9600*/  HMMA.16816.F32.BF16 R8, R20.reuse, R32, R8 ;  /* 0x000000201408723c */ /* 0x040fe60000041808 */
[----:B------:R-:W-:Y:S03]  /*9610*/  MUFU.EX2 R167, R167 ;  /* 0x000000a700a77308 */ /* 0x000fe60000000800 */
[----:B------:R-:W-:Y:S01]  /*9620*/  HMMA.16816.F32.BF16 R28, R20, R34, R28 ;  /* 0x00000022141c723c */ /* 0x000fe2000004181c */
[----:B------:R-:W2:Y:S04]  /*9630*/  LDSM.16.MT88.4 R32, [R184+0x6c00] ;  /* 0x006c0000b820783b */ /* 0x000ea80000004200 */
[----:B------:R-:W3:Y:S01]  /*9640*/  MUFU.EX2 R198, R198 ;  /* 0x000000c600c67308 */ /* 0x000ee20000000800 */
[----:B-1----:R-:W-:-:S02]  /*9650*/  F2FP.BF16.F32.PACK_AB R39, R190, R165 ;  /* 0x000000a5be27723e */ /* 0x002fc400000010ff */
[----:B------:R-:W-:Y:S02]  /*9660*/  F2FP.BF16.F32.PACK_AB R20, R86, R89 ;  /* 0x000000595614723e */ /* 0x000fe400000010ff */
[----:B------:R-:W-:-:S03]  /*9670*/  F2FP.BF16.F32.PACK_AB R22, R84, R87 ;  /* 0x000000575416723e */ /* 0x000fc600000010ff */
[----:B------:R-:W-:Y:S01]  /*9680*/  MUFU.EX2 R169, R169 ;  /* 0x000000a900a97308 */ /* 0x000fe20000000800 */
[C---:B----4-:R-:W-:Y:S06]  /*9690*/  HMMA.16816.F32.BF16 R16, R36.reuse, R4, R16 ;  /* 0x000000042410723c */ /* 0x050fec0000041810 */
[----:B------:R-:W-:Y:S01]  /*96a0*/  HMMA.16816.F32.BF16 R12, R36, R6, R12 ;  /* 0x00000006240c723c */ /* 0x000fe2000004180c */
[----:B------:R-:W1:Y:S01]  /*96b0*/  MUFU.EX2 R202, R202 ;  /* 0x000000ca00ca7308 */ /* 0x000e620000000800 */
[----:B------:R-:W4:Y:S01]  /*96c0*/  LDSM.16.MT88.4 R4, [R177+0x7000] ;  /* 0x00700000b104783b */ /* 0x000f220000004200 */
[----:B---3--:R-:W-:-:S03]  /*96d0*/  F2FP.BF16.F32.PACK_AB R21, R198, R167 ;  /* 0x000000a7c615723e */ /* 0x008fc600000010ff */
[C---:B------:R-:W-:Y:S03]  /*96e0*/  HMMA.16816.F32.BF16 R8, R36.reuse, R40, R8 ;  /* 0x000000282408723c */ /* 0x040fe60000041808 */
[----:B------:R-:W3:Y:S03]  /*96f0*/  MUFU.EX2 R82, R82 ;  /* 0x0000005200527308 */ /* 0x000ee60000000800 */
[----:B------:R-:W-:Y:S01]  /*9700*/  HMMA.16816.F32.BF16 R28, R36, R42, R28 ;  /* 0x0000002a241c723c */ /* 0x000fe2000004181c */
[----:B------:R-:W4:Y:S04]  /*9710*/  LDSM.16.MT88.4 R40, [R184+0x7000] ;  /* 0x00700000b828783b */ /* 0x000f280000004200 */
[----:B------:R-:W-:Y:S01]  /*9720*/  MUFU.EX2 R83, R83 ;  /* 0x0000005300537308 */ /* 0x000fe20000000800 */
[----:B-1----:R-:W-:-:S07]  /*9730*/  F2FP.BF16.F32.PACK_AB R23, R202, R169 ;  /* 0x000000a9ca17723e */ /* 0x002fce00000010ff */
[----:B------:R-:W1:Y:S01]  /*9740*/  MUFU.EX2 R80, R80 ;  /* 0x0000005000507308 */ /* 0x000e620000000800 */
[----:B-----5:R-:W-:Y:S01]  /*9750*/  HMMA.16816.F32.BF16 R16, R20, R24, R16 ;  /* 0x000000181410723c */ /* 0x020fe20000041810 */
[----:B---3--:R-:W-:-:S05]  /*9760*/  F2FP.BF16.F32.PACK_AB R36, R82, R85 ;  /* 0x000000555224723e */ /* 0x008fca00000010ff */
[C---:B------:R-:W-:Y:S01]  /*9770*/  HMMA.16816.F32.BF16 R12, R20.reuse, R26, R12 ;  /* 0x0000001a140c723c */ /* 0x040fe2000004180c */
[----:B------:R-:W-:Y:S01]  /*9780*/  MUFU.EX2 R171, R171 ;  /* 0x000000ab00ab7308 */ /* 0x000fe20000000800 */
[----:B------:R-:W3:Y:S04]  /*9790*/  LDSM.16.MT88.4 R24, [R177+0x7400] ;  /* 0x00740000b118783b */ /* 0x000ee80000004200 */
[----:B--2---:R-:W-:Y:S03]  /*97a0*/  HMMA.16816.F32.BF16 R8, R20, R32, R8 ;  /* 0x000000201408723c */ /* 0x004fe60000041808 */
[----:B------:R-:W2:Y:S01]  /*97b0*/  MUFU.EX2 R206, R206 ;  /* 0x000000ce00ce7308 */ /* 0x000ea20000000800 */
[----:B-1----:R-:W-:-:S02]  /*97c0*/  F2FP.BF16.F32.PACK_AB R38, R80, R83 ;  /* 0x000000535026723e */ /* 0x002fc400000010ff */
[----:B------:R-:W-:Y:S01]  /*97d0*/  HMMA.16816.F32.BF16 R28, R20, R34, R28 ;  /* 0x00000022141c723c */ /* 0x000fe2000004181c */
[----:B------:R-:W1:Y:S04]  /*97e0*/  LDSM.16.MT88.4 R20, [R184+0x7400] ;  /* 0x00740000b814783b */ /* 0x000e680000004200 */
[----:B------:R-:W-:Y:S08]  /*97f0*/  MUFU.EX2 R173, R173 ;  /* 0x000000ad00ad7308 */ /* 0x000ff00000000800 */
[----:B------:R-:W5:Y:S01]  /*9800*/  MUFU.EX2 R200, R200 ;  /* 0x000000c800c87308 */ /* 0x000f620000000800 */
[----:B--2---:R-:W-:-:S07]  /*9810*/  F2FP.BF16.F32.PACK_AB R37, R206, R171 ;  /* 0x000000abce25723e */ /* 0x004fce00000010ff */
[----:B------:R-:W-:Y:S08]  /*9820*/  MUFU.EX2 R81, R81 ;  /* 0x0000005100517308 */ /* 0x000ff00000000800 */
[----:B------:R-:W2:Y:S01]  /*9830*/  MUFU.EX2 R78, R78 ;  /* 0x0000004e004e7308 */ /* 0x000ea20000000800 */
[----:B-----5:R-:W-:-:S07]  /*9840*/  F2FP.BF16.F32.PACK_AB R39, R200, R173 ;  /* 0x000000adc827723e */ /* 0x020fce00000010ff */
[----:B------:R-:W-:Y:S01]  /*9850*/  MUFU.EX2 R79, R79 ;  /* 0x0000004f004f7308 */ /* 0x000fe20000000800 */
[C---:B----4-:R-:W-:Y:S06]  /*9860*/  HMMA.16816.F32.BF16 R16, R36.reuse, R4, R16 ;  /* 0x000000042410723c */ /* 0x050fec0000041810 */
[----:B------:R-:W-:Y:S01]  /*9870*/  HMMA.16816.F32.BF16 R12, R36, R6, R12 ;  /* 0x00000006240c723c */ /* 0x000fe2000004180c */
[----:B------:R-:W4:Y:S01]  /*9880*/  MUFU.EX2 R76, R76 ;  /* 0x0000004c004c7308 */ /* 0x000f220000000800 */
[----:B------:R-:W-:Y:S01]  /*9890*/  FADD.FTZ R5, R147, R168 ;  /* 0x000000a893057221 */ /* 0x000fe20000010000 */
[----:B--2---:R-:W-:-:S03]  /*98a0*/  F2FP.BF16.F32.PACK_AB R32, R78, R81 ;  /* 0x000000514e20723e */ /* 0x004fc600000010ff */
[----:B------:R-:W-:Y:S01]  /*98b0*/  FADD.FTZ R162, R162, R5 ;  /* 0x00000005a2a27221 */ /* 0x000fe20000010000 */
[----:B------:R-:W-:Y:S01]  /*98c0*/  HMMA.16816.F32.BF16 R8, R36, R40, R8 ;  /* 0x000000282408723c */ /* 0x000fe20000041808 */
[----:B------:R-:W2:Y:S01]  /*98d0*/  LDSM.16.MT88.4 R4, [R177+0x7800] ;  /* 0x00780000b104783b */ /* 0x000ea20000004200 */
[----:B------:R-:W-:Y:S01]  /*98e0*/  MUFU.EX2 R175, R175 ;  /* 0x000000af00af7308 */ /* 0x000fe20000000800 */
[----:B------:R-:W-:-:S03]  /*98f0*/  FADD.FTZ R135, R135, R162 ;  /* 0x000000a287877221 */ /* 0x000fc60000010000 */
[----:B------:R-:W-:Y:S01]  /*9900*/  HMMA.16816.F32.BF16 R28, R36, R42, R28 ;  /* 0x0000002a241c723c */ /* 0x000fe2000004181c */
[----:B------:R-:W-:Y:S01]  /*9910*/  FADD.FTZ R144, R144, R135 ;  /* 0x0000008790907221 */ /* 0x000fe20000010000 */
[--C-:B------:R-:W-:Y:S02]  /*9920*/  FFMA.FTZ R41, R120, UR19, -R61.reuse ;  /* 0x0000001378297c23 */ /* 0x100fe4000801083d */
[----:B------:R-:W5:Y:S01]  /*9930*/  MUFU.EX2 R192, R192 ;  /* 0x000000c000c07308 */ /* 0x000f620000000800 */
[----:B----4-:R-:W-:Y:S01]  /*9940*/  F2FP.BF16.F32.PACK_AB R34, R76, R79 ;  /* 0x0000004f4c22723e */ /* 0x010fe200000010ff */
[----:B------:R-:W-:Y:S01]  /*9950*/  FADD.FTZ R127, R127, R144 ;  /* 0x000000907f7f7221 */ /* 0x000fe20000010000 */
[--C-:B------:R-:W-:Y:S01]  /*9960*/  FFMA.FTZ R39, R140, UR19, -R61.reuse ;  /* 0x000000138c277c23 */ /* 0x100fe2000801083d */
[----:B------:R-:W-:Y:S01]  /*9970*/  FFMA.FTZ R43, R108, UR19, -R61 ;  /* 0x000000136c2b7c23 */ /* 0x000fe2000801083d */
[--C-:B------:R-:W-:Y:S01]  /*9980*/  FFMA.FTZ R36, R117, UR19, -R90.reuse ;  /* 0x0000001375247c23 */ /* 0x100fe2000801085a */
[----:B------:R-:W-:Y:S01]  /*9990*/  FADD.FTZ R42, R132, R127 ;  /* 0x0000007f842a7221 */ /* 0x000fe20000010000 */
[----:B------:R-:W-:Y:S01]  /*99a0*/  FFMA.FTZ R37, R111, UR19, -R90 ;  /* 0x000000136f257c23 */ /* 0x000fe2000801085a */
[----:B------:R-:W-:Y:S02]  /*99b0*/  MUFU.EX2 R181, R181 ;  /* 0x000000b500b57308 */ /* 0x000fe40000000800 */
[----:B------:R-:W-:-:S04]  /*99c0*/  FADD.FTZ R42, R121, R42 ;  /* 0x0000002a792a7221 */ /* 0x000fc80000010000 */
[----:B------:R-:W-:Y:S01]  /*99d0*/  FADD.FTZ R113, R113, R42 ;  /* 0x0000002a71717221 */ /* 0x000fe20000010000 */
[----:B------:R-:W-:Y:S01]  /*99e0*/  FFMA.FTZ R42, R112, UR19, -R61 ;  /* 0x00000013702a7c23 */ /* 0x000fe2000801083d */
[----:B------:R-:W4:Y:S01]  /*99f0*/  MUFU.EX2 R174, R174 ;  /* 0x000000ae00ae7308 */ /* 0x000f220000000800 */
[----:B-----5:R-:W-:-:S07]  /*9a00*/  F2FP.BF16.F32.PACK_AB R33, R192, R175 ;  /* 0x000000afc021723e */ /* 0x020fce00000010ff */
[----:B------:R-:W-:Y:S08]  /*9a10*/  MUFU.EX2 R77, R77 ;  /* 0x0000004d004d7308 */ /* 0x000ff00000000800 */
[----:B------:R-:W5:Y:S01]  /*9a20*/  MUFU.EX2 R74, R74 ;  /* 0x0000004a004a7308 */ /* 0x000f620000000800 */
[----:B----4-:R-:W-:-:S07]  /*9a30*/  F2FP.BF16.F32.PACK_AB R35, R174, R181 ;  /* 0x000000b5ae23723e */ /* 0x010fce00000010ff */
[C---:B---3--:R-:W-:Y:S01]  /*9a40*/  HMMA.16816.F32.BF16 R16, R32.reuse, R24, R16 ;  /* 0x000000182010723c */ /* 0x048fe20000041810 */
[----:B------:R-:W-:Y:S05]  /*9a50*/  MUFU.EX2 R75, R75 ;  /* 0x0000004b004b7308 */ /* 0x000fea0000000800 */
[C---:B------:R-:W-:Y:S01]  /*9a60*/  HMMA.16816.F32.BF16 R12, R32.reuse, R26, R12 ;  /* 0x0000001a200c723c */ /* 0x040fe2000004180c */
[----:B------:R-:W3:Y:S02]  /*9a70*/  LDSM.16.MT88.4 R24, [R184+0x7800] ;  /* 0x00780000b818783b */ /* 0x000ee40000004200 */
[----:B------:R-:W4:Y:S03]  /*9a80*/  MUFU.EX2 R72, R72 ;  /* 0x0000004800487308 */ /* 0x000f260000000800 */
[C---:B-1----:R-:W-:Y:S05]  /*9a90*/  HMMA.16816.F32.BF16 R8, R32.reuse, R20, R8 ;  /* 0x000000142008723c */ /* 0x042fea0000041808 */
[----:B------:R-:W-:Y:S01]  /*9aa0*/  MUFU.EX2 R147, R166 ;  /* 0x000000a600937308 */ /* 0x000fe20000000800 */
[----:B------:R-:W-:Y:S01]  /*9ab0*/  HMMA.16816.F32.BF16 R28, R32, R22, R28 ;  /* 0x00000016201c723c */ /* 0x000fe2000004181c */
[----:B-----5:R-:W-:-:S06]  /*9ac0*/  F2FP.BF16.F32.PACK_AB R20, R74, R77 ;  /* 0x0000004d4a14723e */ /* 0x020fcc00000010ff */
[----:B------:R-:W-:Y:S01]  /*9ad0*/  FADD.FTZ R32, R0, R113 ;  /* 0x0000007100207221 */ /* 0x000fe20000010000 */
[----:B------:R-:W1:Y:S01]  /*9ae0*/  MUFU.EX2 R40, R160 ;  /* 0x000000a000287308 */ /* 0x000e620000000800 */
[----:B----4-:R-:W-:Y:S01]  /*9af0*/  F2FP.BF16.F32.PACK_AB R22, R72, R75 ;  /* 0x0000004b4816723e */ /* 0x010fe200000010ff */
[----:B------:R-:W-:Y:S01]  /*9b00*/  FFMA.FTZ R0, R116, UR19, -R61 ;  /* 0x0000001374007c23 */ /* 0x000fe2000801083d */
[----:B------:R-:W-:Y:S02]  /*9b10*/  FADD.FTZ R109, R109, R32 ;  /* 0x000000206d6d7221 */ /* 0x000fe40000010000 */
[----:B------:R-:W4:Y:S02]  /*9b20*/  LDSM.16.MT88.4 R32, [R177+0x7c00] ;  /* 0x007c0000b120783b */ /* 0x000f240000004200 */
[----:B------:R-:W-:Y:S01]  /*9b30*/  FADD.FTZ R124, R124, R109 ;  /* 0x0000006d7c7c7221 */ /* 0x000fe20000010000 */
[----:B------:R-:W-:Y:S03]  /*9b40*/  MUFU.EX2 R38, R154 ;  /* 0x0000009a00267308 */ /* 0x000fe60000000800 */
[----:B------:R-:W-:-:S04]  /*9b50*/  FADD.FTZ R115, R115, R124 ;  /* 0x0000007c73737221 */ /* 0x000fc80000010000 */
[----:B------:R-:W-:Y:S01]  /*9b60*/  FADD.FTZ R126, R126, R115 ;  /* 0x000000737e7e7221 */ /* 0x000fe20000010000 */
[----:B------:R-:W5:Y:S01]  /*9b70*/  MUFU.EX2 R39, R39 ;  /* 0x0000002700277308 */ /* 0x000f620000000800 */
[----:B-1----:R-:W-:Y:S02]  /*9b80*/  F2FP.BF16.F32.PACK_AB R21, R40, R147 ;  /* 0x000000932815723e */ /* 0x002fe400000010ff */
[----:B------:R-:W-:-:S04]  /*9b90*/  FADD.FTZ R123, R123, R126 ;  /* 0x0000007e7b7b7221 */ /* 0x000fc80000010000 */
[----:B------:R-:W-:Y:S01]  /*9ba0*/  FADD.FTZ R146, R146, R123 ;  /* 0x0000007b92927221 */ /* 0x000fe20000010000 */
[----:B------:R-:W-:Y:S08]  /*9bb0*/  MUFU.EX2 R73, R73 ;  /* 0x0000004900497308 */ /* 0x000ff00000000800 */
[----:B------:R-:W1:Y:S01]  /*9bc0*/  MUFU.EX2 R70, R70 ;  /* 0x0000004600467308 */ /* 0x000e620000000800 */
[----:B-----5:R-:W-:-:S07]  /*9bd0*/  F2FP.BF16.F32.PACK_AB R23, R39, R38 ;  /* 0x000000262717723e */ /* 0x020fce00000010ff */
[----:B------:R-:W-:Y:S01]  /*9be0*/  MUFU.EX2 R71, R71 ;  /* 0x0000004700477308 */ /* 0x000fe20000000800 */
[C---:B--2---:R-:W-:Y:S06]  /*9bf0*/  HMMA.16816.F32.BF16 R16, R20.reuse, R4, R16 ;  /* 0x000000041410723c */ /* 0x044fec0000041810 */
[C---:B---3--:R-:W-:Y:S01]  /*9c00*/  HMMA.16816.F32.BF16 R8, R20.reuse, R24, R8 ;  /* 0x000000181408723c */ /* 0x048fe20000041808 */
[----:B------:R-:W2:Y:S05]  /*9c10*/  MUFU.EX2 R68, R68 ;  /* 0x0000004400447308 */ /* 0x000eaa0000000800 */
[C---:B------:R-:W-:Y:S01]  /*9c20*/  HMMA.16816.F32.BF16 R12, R20.reuse, R6, R12 ;  /* 0x00000006140c723c */ /* 0x040fe2000004180c */
[----:B------:R-:W-:Y:S01]  /*9c30*/  FADD.FTZ R25, R133, R146 ;  /* 0x0000009285197221 */ /* 0x000fe20000010000 */
[----:B------:R-:W3:Y:S01]  /*9c40*/  LDSM.16.MT88.4 R4, [R184+0x7c00] ;  /* 0x007c0000b804783b */ /* 0x000ee20000004200 */
[----:B------:R-:W-:Y:S01]  /*9c50*/  MUFU.EX2 R41, R41 ;  /* 0x0000002900297308 */ /* 0x000fe20000000800 */
[----:B-1----:R-:W-:Y:S01]  /*9c60*/  F2FP.BF16.F32.PACK_AB R24, R70, R73 ;  /* 0x000000494618723e */ /* 0x002fe200000010ff */
[----:B------:R-:W-:Y:S01]  /*9c70*/  FADD.FTZ R25, R156, R25 ;  /* 0x000000199c197221 */ /* 0x000fe20000010000 */
[----:B------:R-:W-:Y:S03]  /*9c80*/  HMMA.16816.F32.BF16 R28, R20, R26, R28 ;  /* 0x0000001a141c723c */ /* 0x000fe6000004181c */
[----:B------:R-:W-:-:S02]  /*9c90*/  FADD.FTZ R170, R170, R25 ;  /* 0x00000019aaaa7221 */ /* 0x000fc40000010000 */
[----:B------:R-:W1:Y:S02]  /*9ca0*/  MUFU.EX2 R0, R0 ;  /* 0x0000000000007308 */ /* 0x000e640000000800 */
[----:B------:R-:W-:Y:S01]  /*9cb0*/  FADD.FTZ R20, R100, R99 ;  /* 0x0000006364147221 */ /* 0x000fe20000010000 */
[----:B--2---:R-:W-:-:S03]  /*9cc0*/  F2FP.BF16.F32.PACK_AB R26, R68, R71 ;  /* 0x00000047441a723e */ /* 0x004fc600000010ff */
[----:B------:R-:W-:Y:S02]  /*9cd0*/  FADD.FTZ R97, R97, R20 ;  /* 0x0000001461617221 */ /* 0x000fe40000010000 */
[----:B------:R-:W-:Y:S01]  /*9ce0*/  MUFU.EX2 R42, R42 ;  /* 0x0000002a002a7308 */ /* 0x000fe20000000800 */
[----:B------:R-:W2:Y:S01]  /*9cf0*/  LDSM.16.MT88.4 R20, [R177+0x8000] ;  /* 0x00800000b114783b */ /* 0x000ea20000004200 */
[----:B------:R-:W-:-:S04]  /*9d00*/  FADD.FTZ R98, R98, R97 ;  /* 0x0000006162627221 */ /* 0x000fc80000010000 */
[----:B------:R-:W-:Y:S02]  /*9d10*/  FADD.FTZ R98, R95, R98 ;  /* 0x000000625f627221 */ /* 0x000fe40000010000 */
[----:B------:R-:W5:Y:S01]  /*9d20*/  MUFU.EX2 R43, R43 ;  /* 0x0000002b002b7308 */ /* 0x000f620000000800 */
[----:B-1----:R-:W-:-:S07]  /*9d30*/  F2FP.BF16.F32.PACK_AB R25, R0, R41 ;  /* 0x000000290019723e */ /* 0x002fce00000010ff */
[----:B------:R1:W-:Y:S08]  /*9d40*/  MUFU.EX2 R101, R104 ;  /* 0x0000006800657308 */ /* 0x0003f00000000800 */
[----:B------:R-:W-:Y:S01]  /*9d50*/  MUFU.EX2 R69, R69 ;  /* 0x0000004500457308 */ /* 0x000fe20000000800 */
[----:B-----5:R-:W-:-:S07]  /*9d60*/  F2FP.BF16.F32.PACK_AB R27, R43, R42 ;  /* 0x0000002a2b1b723e */ /* 0x020fce00000010ff */
[C---:B----4-:R-:W-:Y:S01]  /*9d70*/  HMMA.16816.F32.BF16 R16, R24.reuse, R32, R16 ;  /* 0x000000201810723c */ /* 0x050fe20000041810 */
[----:B-1----:R-:W-:Y:S01]  /*9d80*/  FADD.FTZ R104, R145, R170 ;  /* 0x000000aa91687221 */ /* 0x002fe20000010000 */
[----:B------:R-:W1:Y:S03]  /*9d90*/  MUFU.EX2 R66, R66 ;  /* 0x0000004200427308 */ /* 0x000e660000000800 */
[----:B------:R-:W-:Y:S01]  /*9da0*/  FADD.FTZ R141, R141, R104 ;  /* 0x000000688d8d7221 */ /* 0x000fe20000010000 */
[C---:B------:R-:W-:Y:S01]  /*9db0*/  HMMA.16816.F32.BF16 R12, R24.reuse, R34, R12 ;  /* 0x00000022180c723c */ /* 0x040fe2000004180c */
[----:B------:R-:W-:Y:S02]  /*9dc0*/  FADD.FTZ R33, R93, R98 ;  /* 0x000000625d217221 */ /* 0x000fe40000010000 */
[----:B------:R-:W-:Y:S01]  /*9dd0*/  FADD.FTZ R172, R172, R141 ;  /* 0x0000008dacac7221 */ /* 0x000fe20000010000 */
[----:B------:R-:W-:Y:S01]  /*9de0*/  MUFU.EX2 R67, R67 ;  /* 0x0000004300437308 */ /* 0x000fe20000000800 */
[----:B------:R-:W-:Y:S01]  /*9df0*/  FADD.FTZ R92, R92, R33 ;  /* 0x000000215c5c7221 */ /* 0x000fe20000010000 */
[----:B---3--:R-:W-:Y:S01]  /*9e00*/  HMMA.16816.F32.BF16 R8, R24, R4, R8 ;  /* 0x000000041808723c */ /* 0x008fe20000041808 */
[----:B------:R-:W-:Y:S01]  /*9e10*/  FADD.FTZ R163, R163, R172 ;  /* 0x000000aca3a37221 */ /* 0x000fe20000010000 */
[----:B------:R-:W3:Y:S01]  /*9e20*/  LDSM.16.MT88.4 R32, [R184+0x8000] ;  /* 0x00800000b820783b */ /* 0x000ee20000004200 */
[----:B------:R-:W-:-:S02]  /*9e30*/  FADD.FTZ R91, R91, R92 ;  /* 0x0000005c5b5b7221 */ /* 0x000fc40000010000 */
[----:B------:R-:W-:Y:S01]  /*9e40*/  FADD.FTZ R186, R186, R163 ;  /* 0x000000a3baba7221 */ /* 0x000fe20000010000 */
[----:B------:R-:W4:Y:S01]  /*9e50*/  MUFU.EX2 R64, R64 ;  /* 0x0000004000407308 */ /* 0x000f220000000800 */
[----:B------:R-:W-:Y:S01]  /*9e60*/  FADD.FTZ R88, R88, R91 ;  /* 0x0000005b58587221 */ /* 0x000fe20000010000 */
[----:B------:R-:W-:Y:S01]  /*9e70*/  HMMA.16816.F32.BF16 R28, R24, R6, R28 ;  /* 0x00000006181c723c */ /* 0x000fe2000004181c */
[----:B------:R-:W-:Y:S01]  /*9e80*/  FADD.FTZ R165, R165, R186 ;  /* 0x000000baa5a57221 */ /* 0x000fe20000010000 */
[----:B------:R-:W-:Y:S01]  /*9e90*/  LDSM.16.MT88.4 R4, [R177+0x8400] ;  /* 0x00840000b104783b */ /* 0x000fe20000004200 */
[----:B------:R-:W-:Y:S02]  /*9ea0*/  FADD.FTZ R89, R89, R88 ;  /* 0x0000005859597221 */ /* 0x000fe40000010000 */
[----:B------:R-:W-:Y:S01]  /*9eb0*/  FADD.FTZ R190, R190, R165 ;  /* 0x000000a5bebe7221 */ /* 0x000fe20000010000 */
[----:B------:R-:W5:Y:S01]  /*9ec0*/  MUFU.EX2 R100, R102 ;  /* 0x0000006600647308 */ /* 0x000f620000000800 */
[----:B------:R-:W-:Y:S01]  /*9ed0*/  FADD.FTZ R86, R86, R89 ;  /* 0x0000005956567221 */ /* 0x000fe20000010000 */
[----:B-1----:R-:W-:Y:S01]  /*9ee0*/  F2FP.BF16.F32.PACK_AB R24, R66, R69 ;  /* 0x000000454218723e */ /* 0x002fe200000010ff */
[----:B------:R-:W-:Y:S01]  /*9ef0*/  FADD.FTZ R167, R167, R190 ;  /* 0x000000bea7a77221 */ /* 0x000fe20000010000 */
[----:B------:R-:W-:Y:S01]  /*9f00*/  LDSM.16.MT88.4 R160, [R184+0x8c00] ;  /* 0x008c0000b8a0783b */ /* 0x000fe20000004200 */
[----:B------:R-:W-:-:S02]  /*9f10*/  FADD.FTZ R87, R87, R86 ;  /* 0x0000005657577221 */ /* 0x000fc40000010000 */
[----:B------:R-:W-:Y:S01]  /*9f20*/  FADD.FTZ R198, R198, R167 ;  /* 0x000000a7c6c67221 */ /* 0x000fe20000010000 */
[----:B------:R-:W-:Y:S01]  /*9f30*/  MUFU.EX2 R96, R96 ;  /* 0x0000006000607308 */ /* 0x000fe20000000800 */
[----:B------:R-:W-:Y:S01]  /*9f40*/  FADD.FTZ R84, R84, R87 ;  /* 0x0000005754547221 */ /* 0x000fe20000010000 */
[----:B----4-:R-:W-:Y:S01]  /*9f50*/  F2FP.BF16.F32.PACK_AB R26, R64, R67 ;  /* 0x00000043401a723e */ /* 0x010fe200000010ff */
[----:B------:R-:W-:Y:S02]  /*9f60*/  FADD.FTZ R169, R169, R198 ;  /* 0x000000c6a9a97221 */ /* 0x000fe40000010000 */
[----:B------:R-:W-:Y:S02]  /*9f70*/  FADD.FTZ R85, R85, R84 ;  /* 0x0000005455557221 */ /* 0x000fe40000010000 */
[----:B------:R-:W-:Y:S01]  /*9f80*/  FADD.FTZ R202, R202, R169 ;  /* 0x000000a9caca7221 */ /* 0x000fe20000010000 */
[----:B------:R-:W1:Y:S01]  /*9f90*/  MUFU.EX2 R93, R94 ;  /* 0x0000005e005d7308 */ /* 0x000e620000000800 */
[----:B-----5:R-:W-:Y:S01]  /*9fa0*/  F2FP.BF16.F32.PACK_AB R25, R100, R101 ;  /* 0x000000656419723e */ /* 0x020fe200000010ff */
[----:B------:R-:W-:Y:S01]  /*9fb0*/  FADD.FTZ R82, R82, R85 ;  /* 0x0000005552527221 */ /* 0x000fe20000010000 */
[----:B------:R-:W-:-:S03]  /*9fc0*/  FADD.FTZ R171, R171, R202 ;  /* 0x000000caabab7221 */ /* 0x000fc60000010000 */
        /* <DEDUP_REMOVED lines=8> */
[----:B------:R-:W4:Y:S01]  /*a050*/  MUFU.EX2 R62, R62 ;  /* 0x0000003e003e7308 */ /* 0x000f220000000800 */
[----:B-1----:R-:W-:Y:S01]  /*a060*/  F2FP.BF16.F32.PACK_AB R27, R93, R96 ;  /* 0x000000605d1b723e */ /* 0x002fe200000010ff */
[----:B------:R-:W-:Y:S01]  /*a070*/  FADD.FTZ R78, R78, R81 ;  /* 0x000000514e4e7221 */ /* 0x000fe20000010000 */
[----:B------:R-:W-:-:S03]  /*a080*/  FADD.FTZ R175, R175, R200 ;  /* 0x000000c8afaf7221 */ /* 0x000fc60000010000 */
[----:B------:R-:W-:Y:S01]  /*a090*/  FADD.FTZ R79, R79, R78 ;  /* 0x0000004e4f4f7221 */ /* 0x000fe20000010000 */
[----:B------:R-:W-:Y:S01]  /*a0a0*/  FADD.FTZ R192, R192, R175 ;  /* 0x000000afc0c07221 */ /* 0x000fe20000010000 */
[----:B--2---:R-:W-:Y:S01]  /*a0b0*/  HMMA.16816.F32.BF16 R16, R24, R20, R16 ;  /* 0x000000141810723c */ /* 0x004fe20000041810 */
[----:B------:R-:W-:Y:S01]  /*a0c0*/  MUFU.EX2 R63, R63 ;  /* 0x0000003f003f7308 */ /* 0x000fe20000000800 */
[----:B------:R-:W-:Y:S01]  /*a0d0*/  FADD.FTZ R76, R76, R79 ;  /* 0x0000004f4c4c7221 */ /* 0x000fe20000010000 */
[----:B------:R-:W-:-:S03]  /*a0e0*/  FADD.FTZ R181, R181, R192 ;  /* 0x000000c0b5b57221 */ /* 0x000fc60000010000 */
[C---:B------:R-:W-:Y:S01]  /*a0f0*/  HMMA.16816.F32.BF16 R12, R24.reuse, R22, R12 ;  /* 0x00000016180c723c */ /* 0x040fe2000004180c */
[----:B------:R-:W1:Y:S01]  /*a100*/  LDSM.16.MT88.4 R20, [R184+0x8400] ;  /* 0x00840000b814783b */ /* 0x000e620000004200 */
[----:B------:R-:W-:Y:S01]  /*a110*/  FADD.FTZ R174, R174, R181 ;  /* 0x000000b5aeae7221 */ /* 0x000fe20000010000 */
[----:B------:R-:W2:Y:S01]  /*a120*/  MUFU.EX2 R46, R46 ;  /* 0x0000002e002e7308 */ /* 0x000ea20000000800 */
[----:B------:R-:W-:Y:S02]  /*a130*/  FADD.FTZ R77, R77, R76 ;  /* 0x0000004c4d4d7221 */ /* 0x000fe40000010000 */
[----:B---3--:R-:W-:Y:S01]  /*a140*/  HMMA.16816.F32.BF16 R8, R24, R32, R8 ;  /* 0x000000201808723c */ /* 0x008fe20000041808 */
[----:B------:R-:W-:Y:S01]  /*a150*/  FADD.FTZ R147, R147, R174 ;  /* 0x000000ae93937221 */ /* 0x000fe20000010000 */
[----:B------:R-:W-:-:S03]  /*a160*/  FADD.FTZ R74, R74, R77 ;  /* 0x0000004d4a4a7221 */ /* 0x000fc60000010000 */
[----:B------:R-:W-:Y:S01]  /*a170*/  MUFU.EX2 R58, R58 ;  /* 0x0000003a003a7308 */ /* 0x000fe20000000800 */
[----:B------:R-:W-:Y:S01]  /*a180*/  HMMA.16816.F32.BF16 R28, R24, R34, R28 ;  /* 0x00000022181c723c */ /* 0x000fe2000004181c */
[----:B------:R-:W-:Y:S01]  /*a190*/  FADD.FTZ R147, R40, R147 ;  /* 0x0000009328937221 */ /* 0x000fe20000010000 */
[----:B------:R-:W-:Y:S01]  /*a1a0*/  FADD.FTZ R75, R75, R74 ;  /* 0x0000004a4b4b7221 */ /* 0x000fe20000010000 */
[----:B------:R-:W3:Y:S02]  /*a1b0*/  LDSM.16.MT88.4 R32, [R177+0x8800] ;  /* 0x00880000b120783b */ /* 0x000ee40000004200 */
[----:B------:R-:W-:Y:S01]  /*a1c0*/  FADD.FTZ R38, R38, R147 ;  /* 0x0000009326267221 */ /* 0x000fe20000010000 */
[----:B------:R-:W-:Y:S01]  /*a1d0*/  FADD.FTZ R72, R72, R75 ;  /* 0x0000004b48487221 */ /* 0x000fe20000010000 */
[----:B------:R-:W5:Y:S01]  /*a1e0*/  MUFU.EX2 R57, R57 ;  /* 0x0000003900397308 */ /* 0x000f620000000800 */
[----:B----4-:R-:W-:Y:S01]  /*a1f0*/  F2FP.BF16.F32.PACK_AB R24, R62, R65 ;  /* 0x000000413e18723e */ /* 0x010fe200000010ff */
[----:B------:R-:W-:Y:S01]  /*a200*/  FADD.FTZ R38, R39, R38 ;  /* 0x0000002627267221 */ /* 0x000fe20000010000 */
[----:B--2---:R-:W-:Y:S01]  /*a210*/  F2FP.BF16.F32.PACK_AB R26, R46, R63 ;  /* 0x0000003f2e1a723e */ /* 0x004fe200000010ff */
[----:B------:R-:W-:-:S04]  /*a220*/  FADD.FTZ R73, R73, R72 ;  /* 0x0000004849497221 */ /* 0x000fc80000010000 */
[----:B------:R-:W-:Y:S01]  /*a230*/  MUFU.EX2 R56, R56 ;  /* 0x0000003800387308 */ /* 0x000fe20000000800 */
[----:B------:R-:W-:-:S04]  /*a240*/  FADD.FTZ R70, R70, R73 ;  /* 0x0000004946467221 */ /* 0x000fc80000010000 */
[----:B------:R-:W-:-:S03]  /*a250*/  FADD.FTZ R71, R71, R70 ;  /* 0x0000004647477221 */ /* 0x000fc60000010000 */
[----:B------:R-:W2:Y:S01]  /*a260*/  MUFU.EX2 R55, R55 ;  /* 0x0000003700377308 */ /* 0x000ea20000000800 */
[----:B-----5:R-:W-:Y:S01]  /*a270*/  F2FP.BF16.F32.PACK_AB R25, R57, R58 ;  /* 0x0000003a3919723e */ /* 0x020fe200000010ff */
[----:B------:R-:W-:-:S04]  /*a280*/  FADD.FTZ R68, R68, R71 ;  /* 0x0000004744447221 */ /* 0x000fc80000010000 */
        /* <DEDUP_REMOVED lines=17> */
[C---:B------:R-:W-:Y:S01]  /*a3a0*/  HMMA.16816.F32.BF16 R12, R24.reuse, R6, R12 ;  /* 0x00000006180c723c */ /* 0x040fe2000004180c */
[----:B------:R-:W2:Y:S01]  /*a3b0*/  LDSM.16.MT88.4 R4, [R184+0x8800] ;  /* 0x00880000b804783b */ /* 0x000ea20000004200 */
[----:B------:R-:W-:Y:S01]  /*a3c0*/  FFMA.FTZ R0, R48, UR19, -R61 ;  /* 0x0000001330007c23 */ /* 0x000fe2000801083d */
[----:B------:R-:W-:Y:S02]  /*a3d0*/  FADD.FTZ R46, R46, R63 ;  /* 0x0000003f2e2e7221 */ /* 0x000fe40000010000 */
[----:B------:R-:W-:Y:S01]  /*a3e0*/  MUFU.EX2 R54, R54 ;  /* 0x0000003600367308 */ /* 0x000fe20000000800 */
[----:B------:R-:W-:Y:S01]  /*a3f0*/  HMMA.16816.F32.BF16 R28, R24, R22, R28 ;  /* 0x00000016181c723c */ /* 0x000fe2000004181c */
[----:B------:R-:W-:-:S04]  /*a400*/  FADD.FTZ R45, R45, R46 ;  /* 0x0000002e2d2d7221 */ /* 0x000fc80000010000 */
[----:B------:R-:W-:Y:S02]  /*a410*/  FADD.FTZ R44, R44, R45 ;  /* 0x0000002d2c2c7221 */ /* 0x000fe40000010000 */
[----:B------:R-:W-:Y:S01]  /*a420*/  FADD.FTZ R24, R42, R21 ;  /* 0x000000152a187221 */ /* 0x000fe20000010000 */
[----:B------:R-:W4:Y:S01]  /*a430*/  MUFU.EX2 R53, R53 ;  /* 0x0000003500357308 */ /* 0x000f220000000800 */
[----:B------:R-:W-:Y:S01]  /*a440*/  FFMA.FTZ R25, R49, UR19, -R61 ;  /* 0x0000001331197c23 */ /* 0x000fe2000801083d */
[----:B-1----:R-:W-:Y:S01]  /*a450*/  F2FP.BF16.F32.PACK_AB R22, R2, R3 ;  /* 0x000000030216723e */ /* 0x002fe200000010ff */
[----:B------:R-:W-:Y:S01]  /*a460*/  FADD.FTZ R24, R43, R24 ;  /* 0x000000182b187221 */ /* 0x000fe20000010000 */
[----:B------:R-:W-:-:S03]  /*a470*/  FADD.FTZ R3, R3, R44 ;  /* 0x0000002c03037221 */ /* 0x000fc60000010000 */
[----:B------:R-:W-:Y:S01]  /*a480*/  FADD.FTZ R27, R101, R24 ;  /* 0x00000018651b7221 */ /* 0x000fe20000010000 */
[----:B------:R-:W-:Y:S01]  /*a490*/  MUFU.EX2 R52, R52 ;  /* 0x0000003400347308 */ /* 0x000fe20000000800 */
[----:B------:R-:W-:Y:S02]  /*a4a0*/  FADD.FTZ R3, R2, R3 ;  /* 0x0000000302037221 */ /* 0x000fe40000010000 */
        /* <DEDUP_REMOVED lines=9> */
[----:B------:R-:W4:Y:S01]  /*a540*/  MUFU.EX2 R37, R37 ;  /* 0x0000002500257308 */ /* 0x000f220000000800 */
[----:B-1----:R-:W-:Y:S02]  /*a550*/  F2FP.BF16.F32.PACK_AB R23, R51, R52 ;  /* 0x000000343317723e */ /* 0x002fe400000010ff */
[----:B------:R-:W-:-:S04]  /*a560*/  FADD.FTZ R55, R55, R56 ;  /* 0x0000003837377221 */ /* 0x000fc80000010000 */
[----:B------:R-:W-:Y:S01]  /*a570*/  FADD.FTZ R54, R54, R55 ;  /* 0x0000003736367221 */ /* 0x000fe20000010000 */
[----:B------:R-:W-:Y:S01]  /*a580*/  MUFU.EX2 R38, R50 ;  /* 0x0000003200267308 */ /* 0x000fe20000000800 */
[----:B---3--:R-:W-:Y:S02]  /*a590*/  HMMA.16816.F32.BF16 R16, R20, R32, R16 ;  /* 0x000000201410723c */ /* 0x008fe40000041810 */
[----:B------:R-:W-:-:S04]  /*a5a0*/  FADD.FTZ R53, R53, R54 ;  /* 0x0000003635357221 */ /* 0x000fc80000010000 */
[----:B--2---:R-:W-:Y:S01]  /*a5b0*/  HMMA.16816.F32.BF16 R164, R20, R4, R8 ;  /* 0x0000000414a4723c */ /* 0x004fe20000041808 */
[----:B------:R-:W1:Y:S01]  /*a5c0*/  MUFU.EX2 R25, R25 ;  /* 0x0000001900197308 */ /* 0x000e620000000800 */
[----:B------:R-:W-:-:S04]  /*a5d0*/  FADD.FTZ R52, R52, R53 ;  /* 0x0000003534347221 */ /* 0x000fc80000010000 */
[C---:B------:R-:W-:Y:S01]  /*a5e0*/  HMMA.16816.F32.BF16 R12, R20.reuse, R34, R12 ;  /* 0x00000022140c723c */ /* 0x040fe2000004180c */
[----:B------:R-:W-:Y:S01]  /*a5f0*/  FADD.FTZ R51, R51, R52 ;  /* 0x0000003433337221 */ /* 0x000fe20000010000 */
[C---:B----4-:R-:W-:Y:S01]  /*a600*/  F2FP.BF16.F32.PACK_AB R8, R37.reuse, R36 ;  /* 0x000000242508723e */ /* 0x050fe200000010ff */
[----:B------:R-:W-:Y:S01]  /*a610*/  MUFU.EX2 R60, R60 ;  /* 0x0000003c003c7308 */ /* 0x000fe20000000800 */
[----:B------:R-:W-:Y:S02]  /*a620*/  FADD.FTZ R36, R36, R3 ;  /* 0x0000000324247221 */ /* 0x000fe40000010000 */
[----:B------:R-:W-:Y:S02]  /*a630*/  HMMA.16816.F32.BF16 R28, R20, R6, R28 ;  /* 0x00000006141c723c */ /* 0x000fe4000004181c */
[----:B------:R-:W-:-:S03]  /*a640*/  FADD.FTZ R37, R37, R36 ;  /* 0x0000002425257221 */ /* 0x000fc60000010000 */
[----:B------:R-:W2:Y:S01]  /*a650*/  MUFU.EX2 R153, R153 ;  /* 0x0000009900997308 */ /* 0x000ea20000000800 */
[----:B-1----:R-:W-:Y:S01]  /*a660*/  F2FP.BF16.F32.PACK_AB R9, R25, R38 ;  /* 0x000000261909723e */ /* 0x002fe200000010ff */
[----:B------:R-:W-:-:S04]  /*a670*/  FADD.FTZ R38, R38, R51 ;  /* 0x0000003326267221 */ /* 0x000fc80000010000 */
[----:B------:R-:W-:Y:S02]  /*a680*/  FADD.FTZ R25, R25, R38 ;  /* 0x0000002619197221 */ /* 0x000fe40000010000 */
[----:B------:R-:W-:Y:S08]  /*a690*/  MUFU.EX2 R0, R0 ;  /* 0x0000000000007308 */ /* 0x000ff00000000800 */
        /* <DEDUP_REMOVED lines=18> */
[----:B------:R-:W-:-:S04]  /*a7c0*/  USHF.L.U32 UR4, UR7, 0x8, URZ ;  /* 0x0000000807047899 */ /* 0x000fc8000800063f */
        /* <DEDUP_REMOVED lines=30> */
[----:B------:R-:W-:Y:S01]  /*a9b0*/  LOP3.LUT R0, R2, UR4, RZ, 0x3c, !PT ;  /* 0x0000000402007c12 */ /* 0x000fe2000f8e3cff */
[----:B------:R-:W-:Y:S01]  /*a9c0*/  ULDC.64 UR4, c[0x0][0x238] ;  /* 0x00008e0000047ab9 */ /* 0x000fe20000000a00 */
[----:B------:R-:W-:Y:S02]  /*a9d0*/  ISETP.GE.AND P3, PT, R3, RZ, PT ;  /* 0x000000ff0300720c */ /* 0x000fe40003f66270 */
[----:B------:R-:W-:Y:S02]  /*a9e0*/  ISETP.GE.AND P0, PT, R0, RZ, PT ;  /* 0x000000ff0000720c */ /* 0x000fe40003f06270 */
[----:B------:R-:W-:Y:S02]  /*a9f0*/  ISETP.NE.AND P2, PT, R2, RZ, PT ;  /* 0x000000ff0200720c */ /* 0x000fe40003f45270 */
[----:B------:R-:W-:Y:S01]  /*aa00*/  @P5 IADD3 R7, R7, 0x1, RZ ;  /* 0x0000000107075810 */ /* 0x000fe20007ffe0ff */
[----:B------:R-:W-:-:S06]  /*aa10*/  @P6 VIADD R8, R8, 0x1 ;  /* 0x0000000108086836 */ /* 0x000fcc0000000000 */
        /* <DEDUP_REMOVED lines=18> */
[----:B------:R-:W-:-:S04]  /*ab40*/  IMAD R3, R4, UR4, RZ ;  /* 0x0000000404037c24 */ /* 0x000fc8000f8e02ff */
[----:B------:R-:W-:-:S05]  /*ab50*/  IMAD R3, R0, UR5, R3 ;  /* 0x0000000500037c24 */ /* 0x000fca000f8e0203 */
[----:B------:R-:W-:Y:S01]  /*ab60*/  IADD3 R0, R7, R3, RZ ;  /* 0x0000000307007210 */ /* 0x000fe20007ffe0ff */
[----:B------:R-:W-:Y:S01]  /*ab70*/  IMAD.MOV.U32 R3, RZ, RZ, R6 ;  /* 0x000000ffff037224 */ /* 0x000fe200078e0006 */
[----:B------:R-:W-:Y:S06]  /*ab80*/  BRA `(.L_x_1772) ;  /* 0x0000000000107947 */ /* 0x000fec0003800000 */
.L_x_1771:
[----:B------:R-:W-:-:S04]  /*ab90*/  ULEA UR4, -UR8, URZ, 0x8 ;  /* 0x0000003f08047291 */ /* 0x000fc8000f8e413f */
[----:B------:R-:W-:Y:S02]  /*aba0*/  USHF.R.S32.HI UR5, URZ, 0x1f, UR4 ;  /* 0x0000001f3f057899 */ /* 0x000fe40008011404 */
[----:B------:R-:W-:-:S04]  /*abb0*/  MOV R3, UR4 ;  /* 0x0000000400037c02 */ /* 0x000fc80008000f00 */
[----:B------:R-:W-:-:S07]  /*abc0*/  MOV R0, UR5 ;  /* 0x0000000500007c02 */ /* 0x000fce0008000f00 */
.L_x_1772:
        /* <DEDUP_REMOVED lines=12> */
[CC--:B------:R-:W-:Y:S01]  /*ac90*/  @!P0 LEA R6, P2, R5.reuse, R138.reuse, 0x6 ;  /* 0x0000008a05068211 */ /* 0x0c0fe200078430ff */
[--C-:B------:R-:W-:Y:S01]  /*aca0*/  @!P0 IMAD.MOV.U32 R4, RZ, RZ, R138.reuse ;  /* 0x000000ffff048224 */ /* 0x100fe200078e008a */
[----:B------:R-:W-:Y:S01]  /*acb0*/  VOTEU.ALL UP0, P0 ;  /* 0x00000000003f7886 */ /* 0x000fe20000000000 */
[--C-:B------:R-:W-:Y:S01]  /*acc0*/  @!P0 IMAD.MOV.U32 R16, RZ, RZ, R138.reuse ;  /* 0x000000ffff108224 */ /* 0x100fe200078e008a */
[-C--:B------:R-:W-:Y:S01]  /*acd0*/  @!P0 LEA.HI.X R7, R136, R137.reuse, R7, 0x6, P2 ;  /* 0x0000008988078211 */ /* 0x080fe200010f3407 */
[----:B------:R-:W-:Y:S01]  /*ace0*/  @!P0 IMAD.MOV.U32 R136, RZ, RZ, R138 ;  /* 0x000000ffff888224 */ /* 0x000fe200078e008a */
[----:B------:R-:W-:Y:S01]  /*acf0*/  @!P0 LEA R8, P2, R5, R138, 0x7 ;  /* 0x0000008a05088211 */ /* 0x000fe200078438ff */
[--C-:B------:R-:W-:Y:S01]  /*ad00*/  @!P0 IMAD.MOV.U32 R5, RZ, RZ, R137.reuse ;  /* 0x000000ffff058224 */ /* 0x100fe200078e0089 */
[----:B------:R-:W-:Y:S01]  /*ad10*/  @!UP0 UIMAD UR4, UR9, 0x60, URZ ;  /* 0x00000060090488a4 */ /* 0x000fe2000f8e023f */
[----:B------:R-:W-:Y:S01]  /*ad20*/  @!P0 IMAD.WIDE.U32 R12, R13, 0x60, R136 ;  /* 0x000000600d0c8825 */ /* 0x000fe200078e0088 */
[----:B------:R-:W-:Y:S01]  /*ad30*/  @!P0 LEA.HI.X R9, R2, R137, R9, 0x7, P2 ;  /* 0x0000008902098211 */ /* 0x000fe200010f3c09 */
[----:B------:R-:W-:Y:S01]  /*ad40*/  @!UP0 UIMAD UR5, UR9, 0xa0, URZ ;  /* 0x000000a0090588a4 */ /* 0x000fe2000f8e023f */
[C---:B------:R-:W-:Y:S01]  /*ad50*/  @!P0 IADD3 R6, P4, R3.reuse, R6, RZ ;  /* 0x0000000603068210 */ /* 0x040fe20007f9e0ff */
[----:B------:R-:W-:Y:S01]  /*ad60*/  @!P0 IMAD.WIDE.U32 R10, R10, 0xa0, R4 ;  /* 0x000000a00a0a8825 */ /* 0x000fe200078e0004 */
[--C-:B------:R-:W-:Y:S01]  /*ad70*/  @!P0 IADD3 R5, P3, P2, R3, UR21, R138.reuse ;  /* 0x0000001503058c10 */ /* 0x100fe2000fa7e08a */
[----:B------:R-:W-:Y:S01]  /*ad80*/  @P0 STS [R157+0x5000], RZ ;  /* 0x005000ff9d000388 */ /* 0x000fe20000000800 */
[----:B------:R-:W-:Y:S01]  /*ad90*/  @!P0 LEA R20, P5, R6, UR10, 0x1 ;  /* 0x0000000a06148c11 */ /* 0x000fe2000f8a08ff */
[----:B------:R-:W-:Y:S01]  /*ada0*/  IMAD.U32 R4, RZ, RZ, UR8 ;  /* 0x00000008ff047e24 */ /* 0x000fe2000f8e00ff */
[--C-:B------:R-:W-:Y:S01]  /*adb0*/  @!P0 IADD3.X R136, R0, UR20, R137.reuse, P3, P2 ;  /* 0x0000001400888c10 */ /* 0x100fe20009fe4489 */
[----:B------:R-:W-:Y:S01]  /*adc0*/  @!P0 IMAD.MOV.U32 R17, RZ, RZ, R137 ;  /* 0x000000ffff118224 */ /* 0x000fe200078e0089 */
[----:B------:R-:W-:Y:S01]  /*add0*/  @!P0 LEA R14, P3, R5, UR10, 0x1 ;  /* 0x0000000a050e8c11 */ /* 0x000fe2000f8608ff */
[----:B------:R-:W-:Y:S01]  /*ade0*/  @!P0 IMAD.MOV.U32 R18, RZ, RZ, R138 ;  /* 0x000000ffff128224 */ /* 0x000fe200078e008a */
[----:B------:R-:W-:Y:S01]  /*adf0*/  @P0 STS [R157+0x5004], RZ ;  /* 0x005004ff9d000388 */ /* 0x000fe20000000800 */
[----:B------:R-:W-:Y:S01]  /*ae00*/  @!P0 IMAD.WIDE.U32 R16, R4, 0xc0, R16 ;  /* 0x000000c004108825 */ /* 0x000fe200078e0010 */
[----:B------:R-:W-:-:S02]  /*ae10*/  @!P0 IADD3 R4, P2, R3, R12, RZ ;  /* 0x0000000c03048210 */ /* 0x000fc40007f5e0ff */
[----:B------:R-:W-:Y:S01]  /*ae20*/  @!P0 LEA.HI.X R15, R5, UR11, R136, 0x1, P3 ;  /* 0x0000000b050f8c11 */ /* 0x000fe200098f0c88 */
[----:B------:R-:W-:Y:S01]  /*ae30*/  @!P0 IMAD.MOV.U32 R19, RZ, RZ, R137 ;  /* 0x000000ffff138224 */ /* 0x000fe200078e0089 */
[C---:B------:R-:W-:Y:S01]  /*ae40*/  @!P0 IADD3 R8, P3, R3.reuse, R8, RZ ;  /* 0x0000000803088210 */ /* 0x040fe20007f7e0ff */
[C---:B------:R-:W-:Y:S01]  /*ae50*/  @!P0 IMAD.X R7, R0.reuse, 0x1, R7, P4 ;  /* 0x0000000100078824 */ /* 0x040fe200020e0607 */
[----:B------:R-:W-:Y:S01]  /*ae60*/  @!P0 IADD3.X R13, R0, UR4, R13, P2, !PT ;  /* 0x00000004000d8c10 */ /* 0x000fe200097fe40d */
[----:B------:R-:W-:Y:S01]  /*ae70*/  @!P0 IMAD.WIDE.U32 R18, R2, 0xe0, R18 ;  /* 0x000000e002128825 */ /* 0x000fe200078e0012 */
[C---:B------:R-:W-:Y:S01]  /*ae80*/  @!P0 IADD3 R2, P2, R3.reuse, R10, RZ ;  /* 0x0000000a03028210 */ /* 0x040fe20007f5e0ff */
[----:B------:R-:W-:Y:S01]  /*ae90*/  @!UP0 UIMAD UR4, UR9, 0xc0, URZ ;  /* 0x000000c0090488a4 */ /* 0x000fe2000f8e023f */
[----:B------:R-:W-:Y:S01]  /*aea0*/  @!P0 LEA.HI.X R21, R6, UR11, R7, 0x1, P5 ;  /* 0x0000000b06158c11 */ /* 0x000fe2000a8f0c07 */
[----:B------:R-:W-:Y:S01]  /*aeb0*/  @!UP0 UIMAD UR9, UR9, 0xe0, URZ ;  /* 0x000000e0090988a4 */ /* 0x000fe2000f8e023f */
[C---:B------:R-:W-:Y:S01]  /*aec0*/  @!P0 IMAD.X R9, R0.reuse, 0x1, R9, P3 ;  /* 0x0000000100098824 */ /* 0x040fe200018e0609 */
[----:B------:R-:W-:Y:S01]  /*aed0*/  @!P0 IADD3.X R11, R0, UR5, R11, P2, !PT ;  /* 0x00000005000b8c10 */ /* 0x000fe200097fe40b */
[----:B------:R-:W-:Y:S01]  /*aee0*/  @!P0 IMAD.MOV.U32 R197, RZ, RZ, R185 ;  /* 0x000000ffffc58224 */ /* 0x000fe200078e00b9 */
[C---:B------:R-:W-:Y:S01]  /*aef0*/  @!P0 IADD3 R5, P3, R3.reuse, R16, RZ ;  /* 0x0000001003058210 */ /* 0x040fe20007f7e0ff */
[----:B------:R-:W-:Y:S01]  /*af00*/  @P0 STS.64 [R157+0x5008], RZ ;  /* 0x005008ff9d000388 */ /* 0x000fe20000000a00 */
[----:B------:R-:W-:-:S02]  /*af10*/  @!P0 IADD3 R3, P2, R3, R18, RZ ;  /* 0x0000001203038210 */ /* 0x000fc40007f5e0ff */
[----:B------:R-:W-:Y:S01]  /*af20*/  @!P0 LEA R18, P4, R8, UR10, 0x1 ;  /* 0x0000000a08128c11 */ /* 0x000fe2000f8808ff */
[----:B------:R-:W-:Y:S01]  /*af30*/  @!PT LDS RZ, [RZ] ;  /* 0x00000000fffff984 */ /* 0x000fe20000000800 */
[----:B------:R-:W-:Y:S01]  /*af40*/  @!PT LDS RZ, [RZ] ;  /* 0x00000000fffff984 */ /* 0x000fe20000000800 */
[----:B------:R-:W-:Y:S01]  /*af50*/  @!PT LDS RZ, [RZ] ;  /* 0x00000000fffff984 */ /* 0x000fe20000000800 */
[----:B------:R-:W-:Y:S01]  /*af60*/  @!P0 LDGSTS.E.BYPASS.LTC128B.128 [R157+0x5000], desc[UR22][R196.64] ;  /* 0x05000000c49d8fae */ /* 0x000fe2000b901d56 */
[----:B------:R-:W-:Y:S02]  /*af70*/  @!P0 LEA R12, P5, R4, UR10, 0x1 ;  /* 0x0000000a040c8c11 */ /* 0x000fe4000f8a08ff */
[C---:B------:R-:W-:Y:S01]  /*af80*/  @!P0 IADD3.X R16, R0.reuse, UR4, R17, P3, !PT ;  /* 0x0000000400108c10 */ /* 0x040fe20009ffe411 */
[----:B------:R-:W-:Y:S01]  /*af90*/  @P0 STS.128 [R157+0x5800], RZ ;  /* 0x005800ff9d000388 */ /* 0x000fe20000000c00 */
[----:B------:R-:W-:Y:S01]  /*afa0*/  @!P0 IADD3.X R0, R0, UR9, R19, P2, !PT ;  /* 0x0000000900008c10 */ /* 0x000fe200097fe413 */
[----:B------:R-:W-:Y:S01]  /*afb0*/  USHF.L.U32 UR4, UR7, 0x8, URZ ;  /* 0x0000000807047899 */ /* 0x000fe2000800063f */
[----:B------:R-:W-:Y:S01]  /*afc0*/  @!P0 LEA.HI.X R19, R8, UR11, R9, 0x1, P4 ;  /* 0x0000000b08138c11 */ /* 0x000fe2000a0f0c09 */
[----:B------:R-:W-:Y:S01]  /*afd0*/  @!PT LDS RZ, [RZ] ;  /* 0x00000000fffff984 */ /* 0x000fe20000000800 */
[----:B------:R-:W-:Y:S01]  /*afe0*/  @!PT LDS RZ, [RZ] ;  /* 0x00000000fffff984 */ /* 0x000fe20000000800 */
[----:B------:R-:W-:Y:S01]  /*aff0*/  @!PT LDS RZ, [RZ] ;  /* 0x00000000fffff984 */ /* 0x000fe20000000800 */
[----:B------:R-:W-:Y:S01]  /*b000*/  @!P0 LDGSTS.E.BYPASS.LTC128B.128 [R157+0x5800], desc[UR22][R14.64] ;  /* 0x058000000e9d8fae */ /* 0x000fe2000b901d56 */
[----:B------:R-:W-:-:S02]  /*b010*/  @!P0 LEA R26, P4, R2, UR10, 0x1 ;  /* 0x0000000a021a8c11 */ /* 0x000fc4000f8808ff */
[----:B------:R-:W-:Y:S01]  /*b020*/  @!P0 LEA.HI.X R13, R4, UR11, R13, 0x1, P5 ;  /* 0x0000000b040d8c11 */ /* 0x000fe2000a8f0c0d */
[----:B------:R-:W-:Y:S01]  /*b030*/  @P0 STS.128 [R157+0x6000], RZ ;  /* 0x006000ff9d000388 */ /* 0x000fe20000000c00 */
[----:B------:R-:W-:Y:S02]  /*b040*/  @!P0 LEA R24, P3, R5, UR10, 0x1 ;  /* 0x0000000a05188c11 */ /* 0x000fe4000f8608ff */
        /* <DEDUP_REMOVED lines=33> */
[----:B------:R-:W-:Y:S04]  /*b260*/  LDSM.16.M88.4 R8, [R151] ;  /* 0x000000009708783b */ /* 0x000fe80000000200 */
[----:B------:R-:W4:Y:S04]  /*b270*/  LDSM.16.M88.4 R4, [R149+0x3000] ;  /* 0x003000009504783b */ /* 0x000f280000000200 */
[----:B------:R-:W5:Y:S04]  /*b280*/  LDSM.16.M88.4 R56, [R149+0x3400] ;  /* 0x003400009538783b */ /* 0x000f680000000200 */
[----:B------:R-:W3:Y:S04]  /*b290*/  LDSM.16.M88.4 R48, [R149+0x3800] ;  /* 0x003800009530783b */ /* 0x000ee80000000200 */
[----:B------:R-:W-:Y:S04]  /*b2a0*/  LDSM.16.M88.4 R188, [R150] ;  /* 0x0000000096bc783b */ /* 0x000fe80000000200 */
[----:B-1----:R-:W1:Y:S04]  /*b2b0*/  LDSM.16.M88.4 R12, [R148+0x2000] ;  /* 0x00200000940c783b */ /* 0x002e680000000200 */
[----:B------:R-:W1:Y:S04]  /*b2c0*/  LDSM.16.M88.4 R40, [R149+0x3c00] ;  /* 0x003c00009528783b */ /* 0x000e680000000200 */
[----:B------:R-:W1:Y:S04]  /*b2d0*/  LDSM.16.M88.4 R32, [R149+0x4000] ;  /* 0x004000009520783b */ /* 0x000e680000000200 */
[----:B--2---:R-:W2:Y:S04]  /*b2e0*/  LDSM.16.M88.4 R24, [R149+0x4400] ;  /* 0x004400009518783b */ /* 0x004ea80000000200 */
[----:B------:R-:W2:Y:S04]  /*b2f0*/  LDSM.16.M88.4 R16, [R149+0x4800] ;  /* 0x004800009510783b */ /* 0x000ea80000000200 */
[----:B------:R-:W2:Y:S04]  /*b300*/  LDSM.16.M88.4 R120, [R149+0x1000] ;  /* 0x001000009578783b */ /* 0x000ea80000000200 */
[----:B------:R-:W2:Y:S01]  /*b310*/  LDSM.16.M88.4 R112, [R149+0x1400] ;  /* 0x001400009570783b */ /* 0x000ea20000000200 */
[C---:B----4-:R-:W-:Y:S03]  /*b320*/  HMMA.16816.F32.BF16 R192, R8.reuse, R4, RZ ;  /* 0x0000000408c0723c */ /* 0x050fe600000418ff */
[----:B------:R-:W4:Y:S03]  /*b330*/  LDSM.16.M88.4 R104, [R149+0x1800] ;  /* 0x001800009568783b */ /* 0x000f260000000200 */
[C---:B------:R-:W-:Y:S01]  /*b340*/  HMMA.16816.F32.BF16 R4, R8.reuse, R6, RZ ;  /* 0x000000060804723c */ /* 0x040fe200000418ff */
[----:B------:R-:W4:Y:S04]  /*b350*/  LDSM.16.M88.4 R96, [R149+0x1c00] ;  /* 0x001c00009560783b */ /* 0x000f280000000200 */
[----:B------:R-:W4:Y:S01]  /*b360*/  LDSM.16.M88.4 R88, [R149+0x2000] ;  /* 0x002000009558783b */ /* 0x000f220000000200 */
[C---:B-----5:R-:W-:Y:S03]  /*b370*/  HMMA.16816.F32.BF16 R60, R8.reuse, R56, RZ ;  /* 0x00000038083c723c */ /* 0x060fe600000418ff */
[----:B------:R-:W5:Y:S03]  /*b380*/  LDSM.16.M88.4 R80, [R149+0x2400] ;  /* 0x002400009550783b */ /* 0x000f660000000200 */
[C---:B---3--:R-:W-:Y:S01]  /*b390*/  HMMA.16816.F32.BF16 R52, R8.reuse, R48, RZ ;  /* 0x000000300834723c */ /* 0x048fe200000418ff */
[----:B------:R-:W3:Y:S04]  /*b3a0*/  LDSM.16.M88.4 R72, [R149+0x2800] ;  /* 0x002800009548783b */ /* 0x000ee80000000200 */
[----:B------:R-:W3:Y:S01]  /*b3b0*/  LDSM.16.M88.4 R64, [R149+0x2c00] ;  /* 0x002c00009540783b */ /* 0x000ee20000000200 */
[C---:B------:R-:W-:Y:S03]  /*b3c0*/  HMMA.16816.F32.BF16 R56, R8.reuse, R58, RZ ;  /* 0x0000003a0838723c */ /* 0x040fe600000418ff */
[----:B------:R-:W3:Y:S03]  /*b3d0*/  LDSM.16.M88.4 R132, [R149+0x4c00] ;  /* 0x004c00009584783b */ /* 0x000ee60000000200 */
[----:B------:R-:W-:Y:S01]  /*b3e0*/  HMMA.16816.F32.BF16 R48, R8, R50, RZ ;  /* 0x000000320830723c */ /* 0x000fe200000418ff */
[----:B------:R-:W3:Y:S04]  /*b3f0*/  LDSM.16.M88.4 R144, [R148+0x2400] ;  /* 0x002400009490783b */ /* 0x000ee80000000200 */
[----:B------:R-:W3:Y:S01]  /*b400*/  LDSM.16.M88.4 R140, [R148+0x2800] ;  /* 0x00280000948c783b */ /* 0x000ee20000000200 */
[C---:B-1----:R-:W-:Y:S03]  /*b410*/  HMMA.16816.F32.BF16 R192, R188.reuse, R12, R192 ;  /* 0x0000000cbcc0723c */ /* 0x042fe600000418c0 */
[----:B------:R-:W1:Y:S03]  /*b420*/  LDSM.16.M88.4 R136, [R148+0x2c00] ;  /* 0x002c00009488783b */ /* 0x000e660000000200 */
[----:B------:R-:W-:Y:S01]  /*b430*/  HMMA.16816.F32.BF16 R4, R188, R14, R4 ;  /* 0x0000000ebc04723c */ /* 0x000fe20000041804 */
[----:B------:R-:W0:Y:S05]  /*b440*/  LDGDEPBAR ;  /* 0x00000000000079af */ /* 0x000e2a0000000000 */
[C---:B------:R-:W-:Y:S06]  /*b450*/  HMMA.16816.F32.BF16 R44, R8.reuse, R40, RZ ;  /* 0x00000028082c723c */ /* 0x040fec00000418ff */
[C---:B------:R-:W-:Y:S06]  /*b460*/  HMMA.16816.F32.BF16 R36, R8.reuse, R32, RZ ;  /* 0x000000200824723c */ /* 0x040fec00000418ff */
[C---:B--2---:R-:W-:Y:S01]  /*b470*/  HMMA.16816.F32.BF16 R28, R8.reuse, R24, RZ ;  /* 0x00000018081c723c */ /* 0x044fe200000418ff */
[----:B------:R-:W-:Y:S01]  /*b480*/  FMUL.FTZ R156, R192, UR24 ;  /* 0x00000018c09c7c20 */ /* 0x000fe20008410000 */
[----:B------:R-:W-:Y:S01]  /*b490*/  FMUL.FTZ R0, R193, UR24 ;  /* 0x00000018c1007c20 */ /* 0x000fe20008410000 */
[----:B------:R-:W-:Y:S01]  /*b4a0*/  FMUL.FTZ R2, R195, UR24 ;  /* 0x00000018c3027c20 */ /* 0x000fe20008410000 */
[----:B------:R-:W-:Y:S01]  /*b4b0*/  FMUL.FTZ R176, R194, UR24 ;  /* 0x00000018c2b07c20 */ /* 0x000fe20008410000 */
[----:B------:R-:W-:Y:S01]  /*b4c0*/  IMAD.U32 R193, RZ, RZ, UR4 ;  /* 0x00000004ffc17e24 */ /* 0x000fe2000f8e00ff */
[C---:B------:R-:W-:Y:S01]  /*b4d0*/  HMMA.16816.F32.BF16 R20, R8.reuse, R16, RZ ;  /* 0x000000100814723c */ /* 0x040fe200000418ff */
[----:B------:R-:W-:Y:S01]  /*b4e0*/  FMUL.FTZ R4, R4, UR24 ;  /* 0x0000001804047c20 */ /* 0x000fe20008410000 */
[----:B------:R-:W-:Y:S01]  /*b4f0*/  FMUL.FTZ R3, R5, UR24 ;  /* 0x0000001805037c20 */ /* 0x000fe20008410000 */
[----:B------:R-:W-:Y:S01]  /*b500*/  FMUL.FTZ R181, R6, UR24 ;  /* 0x0000001806b57c20 */ /* 0x000fe20008410000 */
[----:B------:R-:W-:Y:S01]  /*b510*/  FMUL.FTZ R154, R7, UR24 ;  /* 0x00000018079a7c20 */ /* 0x000fe20008410000 */
[----:B------:R2:W-:Y:S01]  /*b520*/  MUFU.TANH R180, R4 ;  /* 0x0000000400b47308 */ /* 0x0005e20000002400 */
[----:B------:R-:W-:Y:S01]  /*b530*/  HMMA.16816.F32.BF16 R124, R8, R120, RZ ;  /* 0x00000078087c723c */ /* 0x000fe200000418ff */
[----:B------:R-:W-:-:S05]  /*b540*/  LOP3.LUT R193, R193, 0x30, R152, 0xfe, !PT ;  /* 0x00000030c1c17812 */ /* 0x000fca00078efe98 */
[C---:B------:R-:W-:Y:S01]  /*b550*/  HMMA.16816.F32.BF16 R116, R8.reuse, R112, RZ ;  /* 0x000000700874723c */ /* 0x040fe200000418ff */
[----:B------:R-:W1:Y:S05]  /*b560*/  MUFU.TANH R0, R0 ;  /* 0x0000000000007308 */ /* 0x000e6a0000002400 */
[C---:B----4-:R-:W-:Y:S03]  /*b570*/  HMMA.16816.F32.BF16 R108, R8.reuse, R104, RZ ;  /* 0x00000068086c723c */ /* 0x050fe600000418ff */
[----:B------:R-:W-:Y:S01]  /*b580*/  MUFU.TANH R3, R3 ;  /* 0x0000000300037308 */ /* 0x000fe20000002400 */
[----:B--2---:R-:W2:Y:S02]  /*b590*/  LDSM.16.M88.4 R4, [R148+0x3c00] ;  /* 0x003c00009404783b */ /* 0x004ea40000000200 */
[C---:B------:R-:W-:Y:S05]  /*b5a0*/  HMMA.16816.F32.BF16 R100, R8.reuse, R96, RZ ;  /* 0x000000600864723c */ /* 0x040fea00000418ff */
[----:B------:R-:W-:Y:S01]  /*b5b0*/  MUFU.TANH R154, R154 ;  /* 0x0000009a009a7308 */ /* 0x000fe20000002400 */
[C---:B------:R-:W-:Y:S06]  /*b5c0*/  HMMA.16816.F32.BF16 R92, R8.reuse, R88, RZ ;  /* 0x00000058085c723c */ /* 0x040fec00000418ff */
[C---:B-----5:R-:W-:Y:S01]  /*b5d0*/  HMMA.16816.F32.BF16 R84, R8.reuse, R80, RZ ;  /* 0x000000500854723c */ /* 0x060fe200000418ff */
[----:B------:R-:W4:Y:S05]  /*b5e0*/  MUFU.TANH R2, R2 ;  /* 0x0000000200027308 */ /* 0x000f2a0000002400 */
[C---:B---3--:R-:W-:Y:S03]  /*b5f0*/  HMMA.16816.F32.BF16 R76, R8.reuse, R72, RZ ;  /* 0x00000048084c723c */ /* 0x048fe600000418ff */
[----:B------:R-:W-:Y:S03]  /*b600*/  MUFU.TANH R156, R156 ;  /* 0x0000009c009c7308 */ /* 0x000fe60000002400 */
[C---:B------:R-:W-:Y:S05]  /*b610*/  HMMA.16816.F32.BF16 R68, R8.reuse, R64, RZ ;  /* 0x000000400844723c */ /* 0x040fea00000418ff */
[----:B------:R-:W-:Y:S01]  /*b620*/  MUFU.TANH R176, R176 ;  /* 0x000000b000b07308 */ /* 0x000fe20000002400 */
[C---:B------:R-:W-:Y:S06]  /*b630*/  HMMA.16816.F32.BF16 R40, R8.reuse, R42, RZ ;  /* 0x0000002a0828723c */ /* 0x040fec00000418ff */
[C---:B------:R-:W-:Y:S01]  /*b640*/  HMMA.16816.F32.BF16 R32, R8.reuse, R34, RZ ;  /* 0x000000220820723c */ /* 0x040fe200000418ff */
[----:B------:R-:W-:Y:S05]  /*b650*/  MUFU.TANH R181, R181 ;  /* 0x000000b500b57308 */ /* 0x000fea0000002400 */
        /* <DEDUP_REMOVED lines=10> */
[----:B------:R-:W-:Y:S06]  /*b700*/  HMMA.16816.F32.BF16 R64, R8, R66, RZ ;  /* 0x000000420840723c */ /* 0x000fec00000418ff */
[C---:B------:R-:W-:Y:S06]  /*b710*/  HMMA.16816.F32.BF16 R60, R188.reuse, R144, R60 ;  /* 0x00000090bc3c723c */ /* 0x040fec000004183c */
[C---:B------:R-:W-:Y:S01]  /*b720*/  HMMA.16816.F32.BF16 R56, R188.reuse, R146, R56 ;  /* 0x00000092bc38723c */ /* 0x040fe20000041838 */
[----:B------:R-:W3:Y:S05]  /*b730*/  LDSM.16.M88.4 R144, [R148+0x3400] ;  /* 0x003400009490783b */ /* 0x000eea0000000200 */
[C---:B------:R-:W-:Y:S06]  /*b740*/  HMMA.16816.F32.BF16 R52, R188.reuse, R140, R52 ;  /* 0x0000008cbc34723c */ /* 0x040fec0000041834 */
[----:B------:R-:W-:Y:S01]  /*b750*/  HMMA.16816.F32.BF16 R48, R188, R142, R48 ;  /* 0x0000008ebc30723c */ /* 0x000fe20000041830 */
[----:B------:R-:W5:Y:S05]  /*b760*/  LDSM.16.M88.4 R140, [R148+0x3800] ;  /* 0x00380000948c783b */ /* 0x000f6a0000000200 */
[----:B------:R-:W-:Y:S01]  /*b770*/  HMMA.16816.F32.BF16 R8, R8, R134, RZ ;  /* 0x000000860808723c */ /* 0x000fe200000418ff */
[----:B------:R-:W4:Y:S01]  /*b780*/  LDSM.16.M88.4 R132, [R148+0x3000] ;  /* 0x003000009484783b */ /* 0x000f220000000200 */
[----:B------:R-:W-:Y:S01]  /*b790*/  FMUL.FTZ R187, R60, UR24 ;  /* 0x000000183cbb7c20 */ /* 0x000fe20008410000 */
[----:B------:R-:W-:Y:S01]  /*b7a0*/  FMUL.FTZ R186, R61, UR24 ;  /* 0x000000183dba7c20 */ /* 0x000fe20008410000 */
[----:B------:R-:W-:-:S02]  /*b7b0*/  FMUL.FTZ R192, R62, UR24 ;  /* 0x000000183ec07c20 */ /* 0x000fc40008410000 */
[C---:B-1----:R-:W-:Y:S02]  /*b7c0*/  HMMA.16816.F32.BF16 R44, R188.reuse, R136, R44 ;  /* 0x00000088bc2c723c */ /* 0x042fe4000004182c */
[----:B------:R-:W-:Y:S04]  /*b7d0*/  MUFU.TANH R187, R187 ;  /* 0x000000bb00bb7308 */ /* 0x000fe80000002400 */
[C---:B------:R-:W-:Y:S01]  /*b7e0*/  HMMA.16816.F32.BF16 R40, R188.reuse, R138, R40 ;  /* 0x0000008abc28723c */ /* 0x040fe20000041828 */
[----:B------:R-:W1:Y:S03]  /*b7f0*/  LDSM.16.M88.4 R136, [R148] ;  /* 0x000000009488783b */ /* 0x000e660000000200 */
[----:B------:R-:W1:Y:S02]  /*b800*/  MUFU.TANH R186, R186 ;  /* 0x000000ba00ba7308 */ /* 0x000e640000002400 */
[C---:B--2---:R-:W-:Y:S06]  /*b810*/  HMMA.16816.F32.BF16 R12, R188.reuse, R4, R12 ;  /* 0x00000004bc0c723c */ /* 0x044fec000004180c */
[C---:B---3--:R-:W-:Y:S01]  /*b820*/  HMMA.16816.F32.BF16 R28, R188.reuse, R144, R28 ;  /* 0x00000090bc1c723c */ /* 0x048fe2000004181c */
[----:B------:R-:W-:Y:S01]  /*b830*/  FMUL.FTZ R4, R52, UR24 ;  /* 0x0000001834047c20 */ /* 0x000fe20008410000 */
[----:B------:R-:W-:Y:S01]  /*b840*/  FMUL.FTZ R5, R54, UR24 ;  /* 0x0000001836057c20 */ /* 0x000fe20008410000 */
[----:B------:R-:W-:Y:S03]  /*b850*/  MUFU.TANH R192, R192 ;  /* 0x000000c000c07308 */ /* 0x000fe60000002400 */
[C---:B------:R-:W-:Y:S01]  /*b860*/  HMMA.16816.F32.BF16 R24, R188.reuse, R146, R24 ;  /* 0x00000092bc18723c */ /* 0x040fe20000041818 */
[----:B------:R-:W-:Y:S01]  /*b870*/  FMUL.FTZ R144, R56, UR24 ;  /* 0x0000001838907c20 */ /* 0x000fe20008410000 */
[----:B------:R-:W-:Y:S01]  /*b880*/  FMUL.FTZ R145, R63, UR24 ;  /* 0x000000183f917c20 */ /* 0x000fe20008410000 */
[----:B------:R-:W-:Y:S01]  /*b890*/  FMUL.FTZ R45, R45, UR24 ;  /* 0x000000182d2d7c20 */ /* 0x000fe20008410000 */
[----:B------:R-:W2:Y:S01]  /*b8a0*/  LDSM.16.M88.4 R60, [R148+0x400] ;  /* 0x00040000943c783b */ /* 0x000ea20000000200 */
[----:B------:R-:W-:Y:S01]  /*b8b0*/  FMUL.FTZ R47, R47, UR24 ;  /* 0x000000182f2f7c20 */ /* 0x000fe20008410000 */
[C---:B-----5:R-:W-:Y:S01]  /*b8c0*/  HMMA.16816.F32.BF16 R20, R188.reuse, R140, R20 ;  /* 0x0000008cbc14723c */ /* 0x060fe20000041814 */
[----:B------:R-:W-:Y:S01]  /*b8d0*/  FMUL.FTZ R146, R55, UR24 ;  /* 0x0000001837927c20 */ /* 0x000fe20008410000 */
[----:B------:R-:W3:Y:S01]  /*b8e0*/  MUFU.TANH R145, R145 ;  /* 0x0000009100917308 */ /* 0x000ee20000002400 */
[----:B------:R-:W-:Y:S01]  /*b8f0*/  FMUL.FTZ R41, R41, UR24 ;  /* 0x0000001829297c20 */ /* 0x000fe20008410000 */
[----:B------:R-:W-:Y:S01]  /*b900*/  FMUL.FTZ R43, R43, UR24 ;  /* 0x000000182b2b7c20 */ /* 0x000fe20008410000 */
[----:B------:R-:W-:Y:S01]  /*b910*/  IMAD.U32 R147, RZ, RZ, UR4 ;  /* 0x00000004ff937e24 */ /* 0x000fe2000f8e00ff */
[C---:B------:R-:W-:Y:S01]  /*b920*/  HMMA.16816.F32.BF16 R16, R188.reuse, R142, R16 ;  /* 0x0000008ebc10723c */ /* 0x040fe20000041810 */
[----:B------:R-:W-:Y:S01]  /*b930*/  FMUL.FTZ R141, R57, UR24 ;  /* 0x00000018398d7c20 */ /* 0x000fe20008410000 */
[----:B------:R-:W-:Y:S01]  /*b940*/  FMUL.FTZ R140, R58, UR24 ;  /* 0x000000183a8c7c20 */ /* 0x000fe20008410000 */
[----:B------:R-:W-:Y:S01]  /*b950*/  FMUL.FTZ R15, R15, UR24 ;  /* 0x000000180f0f7c20 */ /* 0x000fe20008410000 */
[----:B------:R-:W-:Y:S01]  /*b960*/  MUFU.TANH R146, R146 ;  /* 0x0000009200927308 */ /* 0x000fe20000002400 */
[----:B------:R-:W-:Y:S01]  /*b970*/  LOP3.LUT R147, R147, 0x68, R152, 0xfe, !PT ;  /* 0x0000006893937812 */ /* 0x000fe200078efe98 */
[----:B----4-:R-:W-:Y:S01]  /*b980*/  HMMA.16816.F32.BF16 R36, R188, R132, R36 ;  /* 0x00000084bc24723c */ /* 0x010fe20000041824 */
[----:B------:R-:W-:Y:S01]  /*b990*/  FMUL.FTZ R142, R59, UR24 ;  /* 0x000000183b8e7c20 */ /* 0x000fe20008410000 */
[----:B------:R-:W-:Y:S01]  /*b9a0*/  FMUL.FTZ R143, R53, UR24 ;  /* 0x00000018358f7c20 */ /* 0x000fe20008410000 */
[----:B------:R-:W4:Y:S01]  /*b9b0*/  LDSM.16.M88.4 R56, [R148+0xc00] ;  /* 0x000c00009438783b */ /* 0x000f220000000200 */
[----:B------:R-:W-:-:S02]  /*b9c0*/  FMUL.FTZ R30, R30, UR24 ;  /* 0x000000181e1e7c20 */ /* 0x000fc40008410000 */
[C---:B------:R-:W-:Y:S01]  /*b9d0*/  HMMA.16816.F32.BF16 R32, R188.reuse, R134, R32 ;  /* 0x00000086bc20723c */ /* 0x040fe20000041820 */
[----:B------:R-:W5:Y:S01]  /*b9e0*/  LDSM.16.M88.4 R132, [R148+0x800] ;  /* 0x000800009484783b */ /* 0x000f620000000200 */
[----:B------:R-:W3:Y:S01]  /*b9f0*/  MUFU.TANH R141, R141 ;  /* 0x0000008d008d7308 */ /* 0x000ee20000002400 */
[----:B------:R-:W-:Y:S01]  /*ba00*/  FMUL.FTZ R24, R24, UR24 ;  /* 0x0000001818187c20 */ /* 0x000fe20008410000 */
[----:B------:R-:W-:Y:S01]  /*ba10*/  FMUL.FTZ R26, R26, UR24 ;  /* 0x000000181a1a7c20 */ /* 0x000fe20008410000 */
[----:B------:R-:W3:Y:S01]  /*ba20*/  LDSM.16.M88.4 R52, [R148+0x1400] ;  /* 0x001400009434783b */ /* 0x000ee20000000200 */
[----:B-1----:R-:W-:Y:S01]  /*ba30*/  HMMA.16816.F32.BF16 R124, R188, R136, R124 ;  /* 0x00000088bc7c723c */ /* 0x002fe2000004187c */
[----:B------:R-:W-:-:S03]  /*ba40*/  FMUL.FTZ R23, R23, UR24 ;  /* 0x0000001817177c20 */ /* 0x000fc60008410000 */
[----:B------:R-:W1:Y:S02]  /*ba50*/  MUFU.TANH R142, R142 ;  /* 0x0000008e008e7308 */ /* 0x000e640000002400 */
[----:B------:R-:W-:Y:S01]  /*ba60*/  HMMA.16816.F32.BF16 R120, R188, R138, R120 ;  /* 0x0000008abc78723c */ /* 0x000fe20000041878 */
[----:B------:R-:W-:Y:S01]  /*ba70*/  LDSM.16.M88.4 R136, [R148+0x1000] ;  /* 0x001000009488783b */ /* 0x000fe20000000200 */
[----:B------:R-:W-:-:S04]  /*ba80*/  FMUL.FTZ R19, R19, UR24 ;  /* 0x0000001813137c20 */ /* 0x000fc80008410000 */
[----:B------:R-:W-:Y:S01]  /*ba90*/  HMMA.16816.F32.BF16 R8, R188, R6, R8 ;  /* 0x00000006bc08723c */ /* 0x000fe20000041808 */
[----:B------:R-:W-:Y:S01]  /*baa0*/  MUFU.TANH R143, R143 ;  /* 0x0000008f008f7308 */ /* 0x000fe20000002400 */
[----:B------:R-:W-:Y:S01]  /*bab0*/  FMUL.FTZ R37, R37, UR24 ;  /* 0x0000001825257c20 */ /* 0x000fe20008410000 */
[----:B------:R-:W-:-:S03]  /*bac0*/  FMUL.FTZ R39, R39, UR24 ;  /* 0x0000001827277c20 */ /* 0x000fc60008410000 */
[C---:B--2---:R-:W-:Y:S01]  /*bad0*/  HMMA.16816.F32.BF16 R116, R188.reuse, R60, R116 ;  /* 0x0000003cbc74723c */ /* 0x044fe20000041874 */
[----:B------:R-:W-:Y:S01]  /*bae0*/  FMUL.FTZ R7, R31, UR24 ;  /* 0x000000181f077c20 */ /* 0x000fe20008410000 */
[----:B------:R-:W-:Y:S01]  /*baf0*/  FMUL.FTZ R6, R29, UR24 ;  /* 0x000000181d067c20 */ /* 0x000fe20008410000 */
[----:B------:R-:W2:Y:S01]  /*bb00*/  MUFU.TANH R45, R45 ;  /* 0x0000002d002d7308 */ /* 0x000ea20000002400 */
[----:B------:R-:W-:Y:S02]  /*bb10*/  FMUL.FTZ R32, R32, UR24 ;  /* 0x0000001820207c20 */ /* 0x000fe40008410000 */
[C---:B------:R-:W-:Y:S01]  /*bb20*/  HMMA.16816.F32.BF16 R112, R188.reuse, R62, R112 ;  /* 0x0000003ebc70723c */ /* 0x040fe20000041870 */
[----:B------:R-:W1:Y:S01]  /*bb30*/  LDSM.16.M88.4 R60, [R148+0x1800] ;  /* 0x00180000943c783b */ /* 0x000e620000000200 */
[----:B------:R-:W-:Y:S01]  /*bb40*/  FMUL.FTZ R126, R126, UR24 ;  /* 0x000000187e7e7c20 */ /* 0x000fe20008410000 */
[----:B------:R-:W-:Y:S02]  /*bb50*/  FMUL.FTZ R127, R127, UR24 ;  /* 0x000000187f7f7c20 */ /* 0x000fe40008410000 */
[----:B------:R-:W2:Y:S01]  /*bb60*/  MUFU.TANH R47, R47 ;  /* 0x0000002f002f7308 */ /* 0x000ea20000002400 */
[----:B------:R-:W-:Y:S01]  /*bb70*/  FMUL.FTZ R121, R121, UR24 ;  /* 0x0000001879797c20 */ /* 0x000fe20008410000 */
[----:B----4-:R-:W-:Y:S01]  /*bb80*/  HMMA.16816.F32.BF16 R100, R188, R56, R100 ;  /* 0x00000038bc64723c */ /* 0x010fe20000041864 */
[----:B------:R-:W-:Y:S01]  /*bb90*/  FMUL.FTZ R123, R123, UR24 ;  /* 0x000000187b7b7c20 */ /* 0x000fe20008410000 */
[----:B------:R-:W-:Y:S01]  /*bba0*/  FMUL.FTZ R120, R120, UR24 ;  /* 0x0000001878787c20 */ /* 0x000fe20008410000 */
[----:B------:R-:W-:-:S03]  /*bbb0*/  FMUL.FTZ R122, R122, UR24 ;  /* 0x000000187a7a7c20 */ /* 0x000fc60008410000 */
[C---:B-----5:R-:W-:Y:S01]  /*bbc0*/  HMMA.16816.F32.BF16 R108, R188.reuse, R132, R108 ;  /* 0x00000084bc6c723c */ /* 0x060fe2000004186c */
[----:B------:R-:W-:Y:S01]  /*bbd0*/  FMUL.FTZ R56, R50, UR24 ;  /* 0x0000001832387c20 */ /* 0x000fe20008410000 */
[----:B------:R-:W-:Y:S01]  /*bbe0*/  FMUL.FTZ R57, R51, UR24 ;  /* 0x0000001833397c20 */ /* 0x000fe20008410000 */
[----:B------:R-:W4:Y:S03]  /*bbf0*/  MUFU.TANH R41, R41 ;  /* 0x0000002900297308 */ /* 0x000f260000002400 */
[C---:B---3--:R-:W-:Y:S01]  /*bc00*/  HMMA.16816.F32.BF16 R84, R188.reuse, R52, R84 ;  /* 0x00000034bc54723c */ /* 0x048fe20000041854 */
[----:B------:R-:W-:Y:S01]  /*bc10*/  FMUL.FTZ R133, R48, UR24 ;  /* 0x0000001830857c20 */ /* 0x000fe20008410000 */
[----:B------:R-:W-:Y:S02]  /*bc20*/  FMUL.FTZ R132, R49, UR24 ;  /* 0x0000001831847c20 */ /* 0x000fe40008410000 */
[----:B------:R-:W3:Y:S01]  /*bc30*/  LDSM.16.M88.4 R48, [R148+0x1c00] ;  /* 0x001c00009430783b */ /* 0x000ee20000000200 */
[----:B------:R-:W-:Y:S01]  /*bc40*/  MUFU.TANH R57, R57 ;  /* 0x0000003900397308 */ /* 0x000fe20000002400 */
[C---:B------:R-:W-:Y:S01]  /*bc50*/  HMMA.16816.F32.BF16 R104, R188.reuse, R134, R104 ;  /* 0x00000086bc68723c */ /* 0x040fe20000041868 */
[----:B------:R-:W-:Y:S01]  /*bc60*/  FMUL.FTZ R52, R34, UR24 ;  /* 0x0000001822347c20 */ /* 0x000fe20008410000 */
[----:B------:R-:W-:Y:S01]  /*bc70*/  FMUL.FTZ R34, R28, UR24 ;  /* 0x000000181c227c20 */ /* 0x000fe20008410000 */
[----:B------:R-:W-:Y:S01]  /*bc80*/  FMUL.FTZ R28, R25, UR24 ;  /* 0x00000018191c7c20 */ /* 0x000fe20008410000 */
[----:B------:R-:W-:Y:S01]  /*bc90*/  FMUL.FTZ R25, R27, UR24 ;  /* 0x000000181b197c20 */ /* 0x000fe20008410000 */
[----:B------:R-:W-:Y:S01]  /*bca0*/  FMUL.FTZ R27, R21, UR24 ;  /* 0x00000018151b7c20 */ /* 0x000fe20008410000 */
[----:B------:R-:W-:Y:S01]  /*bcb0*/  FMUL.FTZ R21, R17, UR24 ;  /* 0x0000001811157c20 */ /* 0x000fe20008410000 */
[----:B------:R-:W-:Y:S01]  /*bcc0*/  LOP3.LUT R135, R152, UR4, RZ, 0xfc, !PT ;  /* 0x0000000498877c12 */ /* 0x000fe2000f8efcff */
[----:B------:R-:W-:Y:S01]  /*bcd0*/  HMMA.16816.F32.BF16 R80, R188, R54, R80 ;  /* 0x00000036bc50723c */ /* 0x000fe20000041850 */
[----:B------:R-:W5:Y:S01]  /*bce0*/  MUFU.TANH R132, R132 ;  /* 0x0000008400847308 */ /* 0x000f620000002400 */
[----:B------:R-:W-:Y:S01]  /*bcf0*/  FMUL.FTZ R53, R20, UR24 ;  /* 0x0000001814357c20 */ /* 0x000fe20008410000 */
[----:B------:R-:W-:Y:S01]  /*bd00*/  FMUL.FTZ R134, R35, UR24 ;  /* 0x0000001823867c20 */ /* 0x000fe20008410000 */
[----:B------:R-:W-:-:S02]  /*bd10*/  VIADD R17, R135, 0x81 ;  /* 0x0000008187117836 */ /* 0x000fc40000000000 */
[----:B------:R-:W-:Y:S01]  /*bd20*/  FMUL.FTZ R35, R46, UR24 ;  /* 0x000000182e237c20 */ /* 0x000fe20008410000 */
[C---:B------:R-:W-:Y:S01]  /*bd30*/  HMMA.16816.F32.BF16 R96, R188.reuse, R58, R96 ;  /* 0x0000003abc60723c */ /* 0x040fe20000041860 */
[----:B------:R-:W-:Y:S01]  /*bd40*/  FMUL.FTZ R55, R16, UR24 ;  /* 0x0000001810377c20 */ /* 0x000fe20008410000 */
[----:B------:R-:W-:Y:S01]  /*bd50*/  FMUL.FTZ R46, R11, UR24 ;  /* 0x000000180b2e7c20 */ /* 0x000fe20008410000 */
[----:B------:R2:W-:Y:S01]  /*bd60*/  MUFU.TANH R16, R25 ;  /* 0x0000001900107308 */ /* 0x0005e20000002400 */
[----:B------:R-:W-:Y:S01]  /*bd70*/  ISETP.GE.AND P5, PT, R17, R130, PT ;  /* 0x000000821100720c */ /* 0x000fe20003fa6270 */
[----:B------:R-:W-:Y:S01]  /*bd80*/  VIADD R11, R135, 0xb1 ;  /* 0x000000b1870b7836 */ /* 0x000fe20000000000 */
[----:B------:R-:W-:Y:S01]  /*bd90*/  ISETP.GE.AND P4, PT, R17, R128, PT ;  /* 0x000000801100720c */ /* 0x000fe20003f86270 */
[----:B------:R-:W-:Y:S01]  /*bda0*/  FMUL.FTZ R59, R12, UR24 ;  /* 0x000000180c3b7c20 */ /* 0x000fe20008410000 */
[C---:B-1----:R-:W-:Y:S01]  /*bdb0*/  HMMA.16816.F32.BF16 R76, R188.reuse, R60, R76 ;  /* 0x0000003cbc4c723c */ /* 0x042fe2000004184c */
[----:B------:R-:W-:Y:S01]  /*bdc0*/  FMUL.FTZ R58, R18, UR24 ;  /* 0x00000018123a7c20 */ /* 0x000fe20008410000 */
[----:B------:R-:W-:Y:S01]  /*bdd0*/  FMUL.FTZ R54, R22, UR24 ;  /* 0x0000001816367c20 */ /* 0x000fe20008410000 */
[----:B------:R1:W-:Y:S01]  /*bde0*/  MUFU.TANH R12, R27 ;  /* 0x0000001b000c7308 */ /* 0x0003e20000002400 */
[----:B------:R-:W-:Y:S01]  /*bdf0*/  FMUL.FTZ R22, R124, UR24 ;  /* 0x000000187c167c20 */ /* 0x000fe20008410000 */
[----:B------:R-:W-:Y:S01]  /*be00*/  FMUL.FTZ R113, R113, UR24 ;  /* 0x0000001871717c20 */ /* 0x000fe20008410000 */
[C---:B------:R-:W-:Y:S01]  /*be10*/  HMMA.16816.F32.BF16 R88, R188.reuse, R138, R88 ;  /* 0x0000008abc58723c */ /* 0x040fe20000041858 */
[----:B------:R-:W-:Y:S01]  /*be20*/  FMUL.FTZ R60, R14, UR24 ;  /* 0x000000180e3c7c20 */ /* 0x000fe20008410000 */
[----:B------:R-:W-:Y:S01]  /*be30*/  FMUL.FTZ R61, R118, UR24 ;  /* 0x00000018763d7c20 */ /* 0x000fe20008410000 */
[----:B------:R-:W-:Y:S01]  /*be40*/  FMUL.FTZ R104, R104, UR24 ;  /* 0x0000001868687c20 */ /* 0x000fe20008410000 */
[----:B------:R-:W-:Y:S01]  /*be50*/  FMUL.FTZ R83, R83, UR24 ;  /* 0x0000001853537c20 */ /* 0x000fe20008410000 */
[----:B------:R4:W-:Y:S01]  /*be60*/  MUFU.TANH R14, R23 ;  /* 0x00000017000e7308 */ /* 0x0009e20000002400 */
[----:B--2---:R-:W-:Y:S01]  /*be70*/  I2FP.F32.S32 R25, R17 ;  /* 0x0000001100197245 */ /* 0x004fe20000201400 */
[----:B------:R-:W-:Y:S01]  /*be80*/  VIADD R17, R135, 0x91 ;  /* 0x0000009187117836 */ /* 0x000fe20000000000 */
[C---:B------:R-:W-:Y:S01]  /*be90*/  HMMA.16816.F32.BF16 R72, R188.reuse, R62, R72 ;  /* 0x0000003ebc48723c */ /* 0x040fe20000041848 */
[----:B------:R-:W-:Y:S01]  /*bea0*/  FMUL.FTZ R112, R112, UR24 ;  /* 0x0000001870707c20 */ /* 0x000fe20008410000 */
[----:B------:R-:W-:Y:S01]  /*beb0*/  FMUL.FTZ R108, R108, UR24 ;  /* 0x000000186c6c7c20 */ /* 0x000fe20008410000 */
[----:B------:R-:W-:Y:S01]  /*bec0*/  FMUL.FTZ R100, R100, UR24 ;  /* 0x0000001864647c20 */ /* 0x000fe20008410000 */
[----:B------:R-:W-:Y:S01]  /*bed0*/  ISETP.GE.AND P6, PT, R17, R130, PT ;  /* 0x000000821100720c */ /* 0x000fe20003fc6270 */
[----:B------:R2:W-:Y:S01]  /*bee0*/  MUFU.TANH R18, R21 ;  /* 0x0000001500127308 */ /* 0x0005e20000002400 */
[C---:B---3--:R-:W-:Y:S01]  /*bef0*/  HMMA.16816.F32.BF16 R64, R188.reuse, R50, R64 ;  /* 0x00000032bc40723c */ /* 0x048fe20000041840 */
[C---:B-1----:R-:W-:Y:S01]  /*bf00*/  FFMA.FTZ R27, R25.reuse, UR6, R0 ;  /* 0x00000006191b7c23 */ /* 0x042fe20008010000 */
[----:B------:R-:W-:Y:S01]  /*bf10*/  FFMA.FTZ R25, R25, UR6, R2 ;  /* 0x0000000619197c23 */ /* 0x000fe20008010002 */
[----:B------:R-:W-:Y:S01]  /*bf20*/  FMUL.FTZ R62, R116, UR24 ;  /* 0x00000018743e7c20 */ /* 0x000fe20008410000 */
[----:B------:R-:W-:Y:S01]  /*bf30*/  FMUL.FTZ R63, R33, UR24 ;  /* 0x00000018213f7c20 */ /* 0x000fe20008410000 */
[----:B------:R-:W-:Y:S01]  /*bf40*/  FMUL.FTZ R116, R9, UR24 ;  /* 0x0000001809747c20 */ /* 0x000fe20008410000 */
[----:B------:R-:W-:Y:S01]  /*bf50*/  HMMA.16816.F32.BF16 R68, R188, R48, R68 ;  /* 0x00000030bc44723c */ /* 0x000fe20000041844 */
[----:B------:R-:W-:Y:S01]  /*bf60*/  FMUL.FTZ R51, R42, UR24 ;  /* 0x000000182a337c20 */ /* 0x000fe20008410000 */
[----:B------:R-:W-:Y:S01]  /*bf70*/  FMUL.FTZ R42, R13, UR24 ;  /* 0x000000180d2a7c20 */ /* 0x000fe20008410000 */
[C---:B------:R-:W-:Y:S01]  /*bf80*/  VIADD R13, R135.reuse, 0x89 ;  /* 0x00000089870d7836 */ /* 0x040fe20000000000 */
[----:B----4-:R-:W-:Y:S01]  /*bf90*/  I2FP.F32.S32 R23, R17 ;  /* 0x0000001100177245 */ /* 0x010fe20000201400 */
[----:B------:R-:W-:Y:S01]  /*bfa0*/  MUFU.TANH R20, R28 ;  /* 0x0000001c00147308 */ /* 0x000fe20000002400 */
[----:B------:R-:W-:-:S02]  /*bfb0*/  VIADD R9, R135, 0xb9 ;  /* 0x000000b987097836 */ /* 0x000fc40000000000 */
[----:B------:R-:W-:Y:S01]  /*bfc0*/  FMUL.FTZ R48, R40, UR24 ;  /* 0x0000001828307c20 */ /* 0x000fe20008410000 */
[----:B------:R-:W-:Y:S01]  /*bfd0*/  ISETP.GE.AND P3, PT, R13, R130, PT ;  /* 0x000000820d00720c */ /* 0x000fe20003f66270 */
[----:B------:R-:W-:Y:S01]  /*bfe0*/  FFMA.FTZ R2, R23, UR6, R186 ;  /* 0x0000000617027c23 */ /* 0x000fe200080100ba */
[-C--:B------:R-:W-:Y:S01]  /*bff0*/  ISETP.GE.AND P2, PT, R13, R128.reuse, PT ;  /* 0x000000800d00720c */ /* 0x080fe20003f46270 */
[----:B------:R-:W-:Y:S01]  /*c000*/  FFMA.FTZ R138, R23, UR6, R145 ;  /* 0x00000006178a7c23 */ /* 0x000fe20008010091 */
[----:B------:R-:W-:Y:S01]  /*c010*/  I2FP.F32.S32 R0, R13 ;  /* 0x0000000d00007245 */ /* 0x000fe20000201400 */
[----:B------:R-:W-:Y:S01]  /*c020*/  VIADD R23, R135, 0xa1 ;  /* 0x000000a187177836 */ /* 0x000fe20000000000 */
[----:B------:R-:W-:Y:S01]  /*c030*/  FSEL R13, R27, -INF , !P5 ;  /* 0xff8000001b0d7808 */ /* 0x000fe20006800000 */
[----:B------:R-:W-:Y:S01]  /*c040*/  VIADD R27, R135, 0x99 ;  /* 0x00000099871b7836 */ /* 0x000fe20000000000 */
[----:B------:R-:W-:Y:S01]  /*c050*/  FSEL R186, R25, -INF , !P4 ;  /* 0xff80000019ba7808 */ /* 0x000fe20006000000 */
[C---:B--2---:R-:W-:Y:S01]  /*c060*/  FFMA.FTZ R21, R0.reuse, UR6, R3 ;  /* 0x0000000600157c23 */ /* 0x044fe20008010003 */
[----:B------:R-:W-:Y:S01]  /*c070*/  FFMA.FTZ R154, R0, UR6, R154 ;  /* 0x00000006009a7c23 */ /* 0x000fe2000801009a */
[----:B------:R-:W-:Y:S01]  /*c080*/  ISETP.GE.AND P5, PT, R17, R128, PT ;  /* 0x000000801100720c */ /* 0x000fe20003fa6270 */
[----:B------:R-:W-:Y:S01]  /*c090*/  VIADD R3, R135, 0xa9 ;  /* 0x000000a987037836 */ /* 0x000fe20000000000 */
[----:B------:R-:W-:Y:S01]  /*c0a0*/  I2FP.F32.S32 R0, R27 ;  /* 0x0000001b00007245 */ /* 0x000fe20000201400 */
[----:B------:R1:W-:Y:S01]  /*c0b0*/  MUFU.TANH R28, R19 ;  /* 0x00000013001c7308 */ /* 0x0003e20000002400 */
[-C--:B------:R-:W-:Y:S01]  /*c0c0*/  ISETP.GE.AND P4, PT, R27, R130.reuse, PT ;  /* 0x000000821b00720c */ /* 0x080fe20003f86270 */
[----:B------:R-:W-:Y:S01]  /*c0d0*/  FMUL.FTZ R50, R36, UR24 ;  /* 0x0000001824327c20 */ /* 0x000fe20008410000 */
[----:B------:R-:W-:Y:S01]  /*c0e0*/  FSEL R138, R138, -INF , !P5 ;  /* 0xff8000008a8a7808 */ /* 0x000fe20006800000 */
[C---:B------:R-:W-:Y:S01]  /*c0f0*/  FFMA.FTZ R141, R0.reuse, UR6, R141 ;  /* 0x00000006008d7c23 */ /* 0x040fe2000801008d */
[----:B------:R-:W-:Y:S01]  /*c100*/  ISETP.GE.AND P5, PT, R3, R130, PT ;  /* 0x000000820300720c */ /* 0x000fe20003fa6270 */
[----:B------:R-:W-:Y:S01]  /*c110*/  FFMA.FTZ R142, R0, UR6, R142 ;  /* 0x00000006008e7c23 */ /* 0x000fe2000801008e */
[----:B------:R-:W-:Y:S01]  /*c120*/  FSEL R25, R21, -INF , !P3 ;  /* 0xff80000015197808 */ /* 0x000fe20005800000 */
[----:B------:R2:W-:Y:S01]  /*c130*/  MUFU.TANH R40, R15 ;  /* 0x0000000f00287308 */ /* 0x0005e20000002400 */
[----:B------:R-:W-:Y:S01]  /*c140*/  FSEL R154, R154, -INF , !P2 ;  /* 0xff8000009a9a7808 */ /* 0x000fe20005000000 */
[----:B------:R-:W-:Y:S01]  /*c150*/  FMUL.FTZ R17, R117, UR24 ;  /* 0x0000001875117c20 */ /* 0x000fe20008410000 */
[----:B------:R-:W-:Y:S01]  /*c160*/  I2FP.F32.S32 R0, R11 ;  /* 0x0000000b00007245 */ /* 0x000fe20000201400 */
[----:B------:R-:W-:Y:S01]  /*c170*/  FMUL.FTZ R49, R38, UR24 ;  /* 0x0000001826317c20 */ /* 0x000fe20008410000 */
[----:B------:R-:W-:Y:S01]  /*c180*/  ISETP.GE.AND P3, PT, R27, R128, PT ;  /* 0x000000801b00720c */ /* 0x000fe20003f66270 */
[----:B------:R-:W-:Y:S01]  /*c190*/  FMUL.FTZ R38, R119, UR24 ;  /* 0x0000001877267c20 */ /* 0x000fe20008410000 */
[C---:B------:R-:W-:Y:S01]  /*c1a0*/  ISETP.GE.AND P2, PT, R23.reuse, R130, PT ;  /* 0x000000821700720c */ /* 0x040fe20003f46270 */
[----:B------:R-:W3:Y:S01]  /*c1b0*/  MUFU.TANH R43, R43 ;  /* 0x0000002b002b7308 */ /* 0x000ee20000002400 */
[----:B-1----:R-:W-:Y:S01]  /*c1c0*/  FSEL R19, R2, -INF , !P6 ;  /* 0xff80000002137808 */ /* 0x002fe20007000000 */
[C---:B------:R-:W-:Y:S01]  /*c1d0*/  FFMA.FTZ R27, R0.reuse, UR6, R45 ;  /* 0x00000006001b7c23 */ /* 0x040fe2000801002d */
[----:B------:R-:W-:Y:S01]  /*c1e0*/  I2FP.F32.S32 R2, R23 ;  /* 0x0000001700027245 */ /* 0x000fe20000201400 */
[----:B------:R-:W-:Y:S01]  /*c1f0*/  FFMA.FTZ R0, R0, UR6, R47 ;  /* 0x0000000600007c23 */ /* 0x000fe2000801002f */
[----:B------:R-:W-:Y:S01]  /*c200*/  I2FP.F32.S32 R36, R9 ;  /* 0x0000000900247245 */ /* 0x000fe20000201400 */
[----:B------:R-:W-:Y:S01]  /*c210*/  FMUL.FTZ R119, R10, UR24 ;  /* 0x000000180a777c20 */ /* 0x000fe20008410000 */
[-C--:B------:R-:W-:Y:S01]  /*c220*/  ISETP.GE.AND P6, PT, R23, R128.reuse, PT ;  /* 0x000000801700720c */ /* 0x080fe20003fc6270 */
[----:B------:R-:W1:Y:S01]  /*c230*/  MUFU.TANH R37, R37 ;  /* 0x0000002500257308 */ /* 0x000e620000002400 */
[----:B--2---:R-:W-:Y:S01]  /*c240*/  FSEL R15, R141, -INF , !P4 ;  /* 0xff8000008d0f7808 */ /* 0x004fe20006000000 */
[C---:B------:R-:W-:Y:S01]  /*c250*/  FFMA.FTZ R31, R2.reuse, UR6, R143 ;  /* 0x00000006021f7c23 */ /* 0x040fe2000801008f */
[-C--:B------:R-:W-:Y:S01]  /*c260*/  ISETP.GE.AND P4, PT, R3, R128.reuse, PT ;  /* 0x000000800300720c */ /* 0x080fe20003f86270 */
[----:B------:R-:W-:Y:S01]  /*c270*/  FFMA.FTZ R118, R2, UR6, R146 ;  /* 0x0000000602767c23 */ /* 0x000fe20008010092 */
[----:B------:R-:W-:Y:S01]  /*c280*/  I2FP.F32.S32 R3, R3 ;  /* 0x0000000300037245 */ /* 0x000fe20000201400 */
[----:B------:R-:W-:Y:S01]  /*c290*/  FFMA.FTZ R23, R36, UR6, R41 ;  /* 0x0000000624177c23 */ /* 0x000fe20008010029 */
[----:B------:R-:W-:Y:S01]  /*c2a0*/  FSEL R31, R31, -INF , !P2 ;  /* 0xff8000001f1f7808 */ /* 0x000fe20005000000 */
[----:B------:R-:W2:Y:S01]  /*c2b0*/  MUFU.TANH R39, R39 ;  /* 0x0000002700277308 */ /* 0x000ea20000002400 */
[----:B------:R-:W-:Y:S01]  /*c2c0*/  ISETP.GE.AND P2, PT, R11, R128, PT ;  /* 0x000000800b00720c */ /* 0x000fe20003f46270 */
[C---:B-----5:R-:W-:Y:S01]  /*c2d0*/  FFMA.FTZ R29, R3.reuse, UR6, R132 ;  /* 0x00000006031d7c23 */ /* 0x060fe20008010084 */
[----:B------:R-:W-:Y:S01]  /*c2e0*/  FFMA.FTZ R2, R3, UR6, R57 ;  /* 0x0000000603027c23 */ /* 0x000fe20008010039 */
[----:B------:R-:W-:Y:S01]  /*c2f0*/  VIADD R3, R135, 0xc1 ;  /* 0x000000c187037836 */ /* 0x000fe20000000000 */
[----:B------:R-:W-:Y:S01]  /*c300*/  FSEL R132, R142, -INF , !P3 ;  /* 0xff8000008e847808 */ /* 0x000fe20005800000 */
[----:B---3--:R-:W-:Y:S01]  /*c310*/  FFMA.FTZ R36, R36, UR6, R43 ;  /* 0x0000000624247c23 */ /* 0x008fe2000801002b */
[-C--:B------:R-:W-:Y:S01]  /*c320*/  ISETP.GE.AND P3, PT, R11, R130.reuse, PT ;  /* 0x000000820b00720c */ /* 0x080fe20003f66270 */
[----:B------:R-:W-:Y:S01]  /*c330*/  MUFU.TANH R63, R63 ;  /* 0x0000003f003f7308 */ /* 0x000fe20000002400 */
[----:B------:R-:W-:Y:S01]  /*c340*/  FSEL R118, R118, -INF , !P6 ;  /* 0xff80000076767808 */ /* 0x000fe20007000000 */
[----:B------:R-:W-:Y:S01]  /*c350*/  VIADD R11, R135, 0xc9 ;  /* 0x000000c9870b7836 */ /* 0x000fe20000000000 */
[-C--:B------:R-:W-:Y:S01]  /*c360*/  ISETP.GE.AND P6, PT, R9, R130.reuse, PT ;  /* 0x000000820900720c */ /* 0x080fe20003fc6270 */
[----:B------:R-:W-:Y:S01]  /*c370*/  FMUL.FTZ R33, R44, UR24 ;  /* 0x000000182c217c20 */ /* 0x000fe20008410000 */
[----:B------:R-:W-:Y:S01]  /*c380*/  I2FP.F32.S32 R124, R3 ;  /* 0x00000003007c7245 */ /* 0x000fe20000201400 */
[----:B------:R-:W-:Y:S01]  /*c390*/  FMUL.FTZ R44, R125, UR24 ;  /* 0x000000187d2c7c20 */ /* 0x000fe20008410000 */
[----:B------:R-:W-:Y:S01]  /*c3a0*/  FSEL R0, R0, -INF , !P2 ;  /* 0xff80000000007808 */ /* 0x000fe20005000000 */
[----:B------:R-:W3:Y:S01]  /*c3b0*/  MUFU.TANH R134, R134 ;  /* 0x0000008600867308 */ /* 0x000ee20000002400 */
[----:B------:R-:W-:Y:S01]  /*c3c0*/  FSEL R23, R23, -INF , !P6 ;  /* 0xff80000017177808 */ /* 0x000fe20007000000 */
[----:B-1----:R-:W-:Y:S01]  /*c3d0*/  FFMA.FTZ R21, R124, UR6, R37 ;  /* 0x000000067c157c23 */ /* 0x002fe20008010025 */
[----:B------:R-:W-:Y:S01]  /*c3e0*/  FSEL R29, R29, -INF , !P5 ;  /* 0xff8000001d1d7808 */ /* 0x000fe20006800000 */
[C---:B------:R-:W-:Y:S01]  /*c3f0*/  VIADD R37, R135.reuse, 0xd1 ;  /* 0x000000d187257836 */ /* 0x040fe20000000000 */
[----:B------:R-:W-:Y:S01]  /*c400*/  FSEL R2, R2, -INF , !P4 ;  /* 0xff80000002027808 */ /* 0x000fe20006000000 */
[----:B------:R-:W-:Y:S01]  /*c410*/  VIADD R43, R135, 0xe9 ;  /* 0x000000e9872b7836 */ /* 0x000fe20000000000 */
[C---:B------:R-:W-:Y:S01]  /*c420*/  ISETP.GE.AND P2, PT, R11.reuse, R130, PT ;  /* 0x000000820b00720c */ /* 0x040fe20003f46270 */
[----:B------:R-:W-:Y:S01]  /*c430*/  MUFU.TANH R6, R6 ;  /* 0x0000000600067308 */ /* 0x000fe20000002400 */
[-C--:B------:R-:W-:Y:S01]  /*c440*/  ISETP.GE.AND P6, PT, R11, R128.reuse, PT ;  /* 0x000000800b00720c */ /* 0x080fe20003fc6270 */
[----:B------:R-:W-:Y:S01]  /*c450*/  VIADD R45, R135, 0xf1 ;  /* 0x000000f1872d7836 */ /* 0x000fe20000000000 */
[----:B------:R-:W-:Y:S01]  /*c460*/  ISETP.GE.AND P5, PT, R9, R128, PT ;  /* 0x000000800900720c */ /* 0x000fe20003fa6270 */
[----:B------:R-:W-:Y:S01]  /*c470*/  VIADD R9, R135, 0xd9 ;  /* 0x000000d987097836 */ /* 0x000fe20000000000 */
[----:B------:R-:W-:Y:S01]  /*c480*/  ISETP.GE.AND P4, PT, R3, R130, PT ;  /* 0x000000820300720c */ /* 0x000fe20003f86270 */
[----:B------:R-:W-:Y:S01]  /*c490*/  HMMA.16816.F32.BF16 R92, R188, R136, R92 ;  /* 0x00000088bc5c723c */ /* 0x000fe2000004185c */
[----:B------:R-:W-:Y:S01]  /*c4a0*/  I2FP.F32.S32 R11, R11 ;  /* 0x0000000b000b7245 */ /* 0x000fe20000201400 */
[----:B------:R-:W1:Y:S01]  /*c4b0*/  MUFU.TANH R7, R7 ;  /* 0x0000000700077308 */ /* 0x000e620000002400 */
[----:B------:R-:W-:Y:S01]  /*c4c0*/  FSEL R27, R27, -INF , !P3 ;  /* 0xff8000001b1b7808 */ /* 0x000fe20005800000 */
[----:B------:R-:W-:Y:S01]  /*c4d0*/  FMUL.FTZ R117, R8, UR24 ;  /* 0x0000001808757c20 */ /* 0x000fe20008410000 */
[----:B------:R-:W-:Y:S01]  /*c4e0*/  ISETP.GE.AND P3, PT, R3, R128, PT ;  /* 0x000000800300720c */ /* 0x000fe20003f66270 */
[----:B--2---:R-:W-:Y:S01]  /*c4f0*/  FFMA.FTZ R3, R124, UR6, R39 ;  /* 0x000000067c037c23 */ /* 0x004fe20008010027 */
[----:B------:R-:W-:Y:S01]  /*c500*/  FSEL R36, R36, -INF , !P5 ;  /* 0xff80000024247808 */ /* 0x000fe20006800000 */
[----:B---3--:R-:W-:Y:S01]  /*c510*/  FFMA.FTZ R39, R11, UR6, R134 ;  /* 0x000000060b277c23 */ /* 0x008fe20008010086 */
[----:B------:R-:W-:Y:S01]  /*c520*/  FSEL R21, R21, -INF , !P4 ;  /* 0xff80000015157808 */ /* 0x000fe20006000000 */
[----:B------:R2:W-:Y:S01]  /*c530*/  MUFU.TANH R10, R17 ;  /* 0x00000011000a7308 */ /* 0x0005e20000002400 */
[----:B------:R-:W-:Y:S01]  /*c540*/  ISETP.GE.AND P5, PT, R37, R130, PT ;  /* 0x000000822500720c */ /* 0x000fe20003fa6270 */
[----:B------:R-:W-:Y:S01]  /*c550*/  FMUL.FTZ R79, R79, UR24 ;  /* 0x000000184f4f7c20 */ /* 0x000fe20008410000 */
[----:B------:R-:W-:Y:S01]  /*c560*/  ISETP.GE.AND P4, PT, R37, R128, PT ;  /* 0x000000802500720c */ /* 0x000fe20003f86270 */
[----:B------:R-:W-:Y:S01]  /*c570*/  FMUL.FTZ R67, R67, UR24 ;  /* 0x0000001843437c20 */ /* 0x000fe20008410000 */
[----:B------:R-:W-:Y:S01]  /*c580*/  I2FP.F32.S32 R37, R37 ;  /* 0x0000002500257245 */ /* 0x000fe20000201400 */
[----:B------:R-:W-:Y:S01]  /*c590*/  FMUL.FTZ R88, R88, UR24 ;  /* 0x0000001858587c20 */ /* 0x000fe20008410000 */
[----:B------:R-:W-:Y:S01]  /*c5a0*/  I2FP.F32.S32 R41, R9 ;  /* 0x0000000900297245 */ /* 0x000fe20000201400 */
[----:B------:R-:W3:Y:S01]  /*c5b0*/  MUFU.TANH R42, R42 ;  /* 0x0000002a002a7308 */ /* 0x000ee20000002400 */
[----:B------:R-:W-:Y:S01]  /*c5c0*/  FSEL R3, R3, -INF , !P3 ;  /* 0xff80000003037808 */ /* 0x000fe20005800000 */
[----:B-1----:R-:W-:Y:S01]  /*c5d0*/  FFMA.FTZ R7, R37, UR6, R7 ;  /* 0x0000000625077c23 */ /* 0x002fe20008010007 */
[----:B------:R-:W-:Y:S01]  /*c5e0*/  ISETP.GE.AND P3, PT, R9, R130, PT ;  /* 0x000000820900720c */ /* 0x000fe20003f66270 */
[----:B------:R-:W-:Y:S01]  /*c5f0*/  FMUL.FTZ R96, R96, UR24 ;  /* 0x0000001860607c20 */ /* 0x000fe20008410000 */
[----:B------:R-:W-:Y:S01]  /*c600*/  FSEL R39, R39, -INF , !P6 ;  /* 0xff80000027277808 */ /* 0x000fe20007000000 */
[----:B------:R-:W-:Y:S01]  /*c610*/  FMUL.FTZ R95, R95, UR24 ;  /* 0x000000185f5f7c20 */ /* 0x000fe20008410000 */
[----:B------:R-:W-:Y:S01]  /*c620*/  LOP3.LUT R47, R152, UR4, RZ, 0xfc, !PT ;  /* 0x00000004982f7c12 */ /* 0x000fe2000f8efcff */
[----:B------:R-:W-:Y:S01]  /*c630*/  MUFU.TANH R57, R121 ;  /* 0x0000007900397308 */ /* 0x000fe20000002400 */
[----:B--2---:R-:W-:Y:S01]  /*c640*/  FFMA.FTZ R17, R11, UR6, R63 ;  /* 0x000000060b117c23 */ /* 0x004fe2000801003f */
[----:B------:R-:W-:Y:S01]  /*c650*/  FFMA.FTZ R11, R37, UR6, R6 ;  /* 0x00000006250b7c23 */ /* 0x000fe20008010006 */
[----:B------:R-:W-:Y:S01]  /*c660*/  FFMA.FTZ R37, R41, UR6, R16 ;  /* 0x0000000629257c23 */ /* 0x000fe20008010010 */
[----:B------:R-:W-:Y:S01]  /*c670*/  FMUL.FTZ R6, R109, UR24 ;  /* 0x000000186d067c20 */ /* 0x000fe20008410000 */
[----:B------:R-:W-:Y:S01]  /*c680*/  VIADD R109, R135, 0xf9 ;  /* 0x000000f9876d7836 */ /* 0x000fe20000000000 */
[----:B------:R-:W-:Y:S01]  /*c690*/  FSEL R17, R17, -INF , !P2 ;  /* 0xff80000011117808 */ /* 0x000fe20005000000 */
[----:B------:R-:W-:Y:S01]  /*c6a0*/  FMUL.FTZ R16, R111, UR24 ;  /* 0x000000186f107c20 */ /* 0x000fe20008410000 */
[----:B------:R-:W-:Y:S01]  /*c6b0*/  ISETP.GE.AND P2, PT, R9, R128, PT ;  /* 0x000000800900720c */ /* 0x000fe20003f46270 */
[----:B------:R-:W-:Y:S01]  /*c6c0*/  FFMA.FTZ R9, R41, UR6, R20 ;  /* 0x0000000629097c23 */ /* 0x000fe20008010014 */
[----:B------:R-:W-:Y:S01]  /*c6d0*/  VIADD R41, R135, 0xe1 ;  /* 0x000000e187297836 */ /* 0x000fe20000000000 */
[----:B------:R-:W-:Y:S01]  /*c6e0*/  FSEL R11, R11, -INF , !P5 ;  /* 0xff8000000b0b7808 */ /* 0x000fe20006800000 */
[----:B------:R1:W-:Y:S01]  /*c6f0*/  MUFU.TANH R121, R38 ;  /* 0x0000002600797308 */ /* 0x0003e20000002400 */
[----:B------:R-:W-:Y:S01]  /*c700*/  FSEL R37, R37, -INF , !P2 ;  /* 0xff80000025257808 */ /* 0x000fe20005000000 */
[----:B------:R-:W-:Y:S01]  /*c710*/  FMUL.FTZ R20, R105, UR24 ;  /* 0x0000001869147c20 */ /* 0x000fe20008410000 */
[----:B------:R-:W-:Y:S01]  /*c720*/  ISETP.GE.AND P6, PT, R41, R130, PT ;  /* 0x000000822900720c */ /* 0x000fe20003fc6270 */
[----:B------:R-:W-:Y:S01]  /*c730*/  FMUL.FTZ R63, R115, UR24 ;  /* 0x00000018733f7c20 */ /* 0x000fe20008410000 */
[-C--:B------:R-:W-:Y:S01]  /*c740*/  ISETP.GE.AND P5, PT, R41, R128.reuse, PT ;  /* 0x000000802900720c */ /* 0x080fe20003fa6270 */
[----:B------:R-:W-:Y:S01]  /*c750*/  VIADD R111, R47, 0x21 ;  /* 0x000000212f6f7836 */ /* 0x000fe20000000000 */
[----:B------:R-:W-:Y:S01]  /*c760*/  I2FP.F32.S32 R41, R41 ;  /* 0x0000002900297245 */ /* 0x000fe20000201400 */
[----:B------:R-:W-:Y:S01]  /*c770*/  MUFU.TANH R44, R44 ;  /* 0x0000002c002c7308 */ /* 0x000fe20000002400 */
[----:B------:R-:W-:Y:S01]  /*c780*/  FSEL R9, R9, -INF , !P3 ;  /* 0xff80000009097808 */ /* 0x000fe20005800000 */
[----:B------:R-:W-:Y:S01]  /*c790*/  VIADD R125, R47, 0x31 ;  /* 0x000000312f7d7836 */ /* 0x000fe20000000000 */
[----:B------:R-:W-:Y:S01]  /*c7a0*/  ISETP.GE.AND P3, PT, R43, R128, PT ;  /* 0x000000802b00720c */ /* 0x000fe20003f66270 */
[----:B------:R-:W-:Y:S01]  /*c7b0*/  FFMA.FTZ R14, R41, UR6, R14 ;  /* 0x00000006290e7c23 */ /* 0x000fe2000801000e */
[-C--:B------:R-:W-:Y:S01]  /*c7c0*/  ISETP.GE.AND P2, PT, R45, R130.reuse, PT ;  /* 0x000000822d00720c */ /* 0x080fe20003f46270 */
[----:B------:R-:W-:Y:S01]  /*c7d0*/  FMUL.FTZ R92, R92, UR24 ;  /* 0x000000185c5c7c20 */ /* 0x000fe20008410000 */
[----:B------:R-:W-:Y:S01]  /*c7e0*/  I2FP.F32.S32 R105, R135 ;  /* 0x0000008700697245 */ /* 0x000fe20000201400 */
[----:B------:R-:W2:Y:S01]  /*c7f0*/  MUFU.TANH R126, R126 ;  /* 0x0000007e007e7308 */ /* 0x000ea20000002400 */
[----:B-1----:R-:W-:Y:S01]  /*c800*/  FSEL R38, R7, -INF , !P4 ;  /* 0xff80000007267808 */ /* 0x002fe20006000000 */
[----:B------:R-:W-:Y:S01]  /*c810*/  FFMA.FTZ R7, R41, UR6, R12 ;  /* 0x0000000629077c23 */ /* 0x000fe2000801000c */
[----:B------:R-:W-:Y:S01]  /*c820*/  ISETP.GE.AND P4, PT, R43, R130, PT ;  /* 0x000000822b00720c */ /* 0x000fe20003f86270 */
[----:B------:R-:W-:Y:S01]  /*c830*/  FMUL.FTZ R12, R107, UR24 ;  /* 0x000000186b0c7c20 */ /* 0x000fe20008410000 */
[----:B------:R-:W-:Y:S01]  /*c840*/  I2FP.F32.S32 R43, R43 ;  /* 0x0000002b002b7245 */ /* 0x000fe20000201400 */
[----:B------:R-:W-:Y:S01]  /*c850*/  IMAD.U32 R141, RZ, RZ, UR4 ;  /* 0x00000004ff8d7e24 */ /* 0x000fe2000f8e00ff */
[----:B------:R-:W-:Y:S01]  /*c860*/  FSEL R7, R7, -INF , !P6 ;  /* 0xff80000007077808 */ /* 0x000fe20007000000 */
[----:B------:R-:W1:Y:S01]  /*c870*/  MUFU.TANH R116, R116 ;  /* 0x0000007400747308 */ /* 0x000e620000002400 */
[----:B------:R-:W-:Y:S01]  /*c880*/  ISETP.GE.AND P6, PT, R45, R128, PT ;  /* 0x000000802d00720c */ /* 0x000fe20003fc6270 */
[C---:B------:R-:W-:Y:S01]  /*c890*/  FFMA.FTZ R41, R43.reuse, UR6, R18 ;  /* 0x000000062b297c23 */ /* 0x040fe20008010012 */
[----:B------:R-:W-:Y:S01]  /*c8a0*/  I2FP.F32.S32 R45, R45 ;  /* 0x0000002d002d7245 */ /* 0x000fe20000201400 */
[----:B------:R-:W-:Y:S01]  /*c8b0*/  FFMA.FTZ R28, R43, UR6, R28 ;  /* 0x000000062b1c7c23 */ /* 0x000fe2000801001c */
[----:B------:R-:W-:Y:S01]  /*c8c0*/  IMAD.U32 R143, RZ, RZ, UR4 ;  /* 0x00000004ff8f7e24 */ /* 0x000fe2000f8e00ff */
[----:B------:R-:W-:Y:S01]  /*c8d0*/  LOP3.LUT R141, R141, 0x48, R152, 0xfe, !PT ;  /* 0x000000488d8d7812 */ /* 0x000fe200078efe98 */
[----:B------:R-:W-:Y:S01]  /*c8e0*/  IMAD.U32 R145, RZ, RZ, UR4 ;  /* 0x00000004ff917e24 */ /* 0x000fe2000f8e00ff */
[----:B------:R-:W4:Y:S01]  /*c8f0*/  MUFU.TANH R46, R46 ;  /* 0x0000002e002e7308 */ /* 0x000f220000002400 */
[C---:B---3--:R-:W-:Y:S01]  /*c900*/  FFMA.FTZ R43, R45.reuse, UR6, R42 ;  /* 0x000000062d2b7c23 */ /* 0x048fe2000801002a */
[----:B------:R-:W-:Y:S01]  /*c910*/  FFMA.FTZ R18, R45, UR6, R40 ;  /* 0x000000062d127c23 */ /* 0x000fe20008010028 */
[----:B------:R-:W-:Y:S01]  /*c920*/  VIADD R45, R47, 0x1 ;  /* 0x000000012f2d7836 */ /* 0x000fe20000000000 */
[----:B------:R-:W-:Y:S01]  /*c930*/  FSEL R41, R41, -INF , !P4 ;  /* 0xff80000029297808 */ /* 0x000fe20006000000 */
[----:B--2---:R-:W-:Y:S01]  /*c940*/  FFMA.FTZ R126, R105, UR6, R126 ;  /* 0x00000006697e7c23 */ /* 0x004fe2000801007e */
[----:B------:R-:W-:Y:S01]  /*c950*/  FSEL R42, R28, -INF , !P3 ;  /* 0xff8000001c2a7808 */ /* 0x000fe20005800000 */
[----:B------:R-:W-:Y:S01]  /*c960*/  FMUL.FTZ R28, R101, UR24 ;  /* 0x00000018651c7c20 */ /* 0x000fe20008410000 */
[----:B------:R-:W2:Y:S01]  /*c970*/  MUFU.TANH R8, R127 ;  /* 0x0000007f00087308 */ /* 0x000ea20000002400 */
[----:B------:R-:W-:Y:S01]  /*c980*/  I2FP.F32.S32 R107, R45 ;  /* 0x0000002d006b7245 */ /* 0x000fe20000201400 */
[----:B------:R-:W-:Y:S01]  /*c990*/  FMUL.FTZ R101, R103, UR24 ;  /* 0x0000001867657c20 */ /* 0x000fe20008410000 */
[----:B------:R-:W-:Y:S01]  /*c9a0*/  FSEL R40, R14, -INF , !P5 ;  /* 0xff8000000e287808 */ /* 0x000fe20006800000 */
[----:B------:R-:W-:Y:S01]  /*c9b0*/  FMUL.FTZ R103, R97, UR24 ;  /* 0x0000001861677c20 */ /* 0x000fe20008410000 */
[----:B------:R-:W-:Y:S01]  /*c9c0*/  ISETP.GE.AND P4, PT, R109, R130, PT ;  /* 0x000000826d00720c */ /* 0x000fe20003f86270 */
[----:B------:R-:W-:Y:S01]  /*c9d0*/  VIADD R105, R47, 0x19 ;  /* 0x000000192f697836 */ /* 0x000fe20000000000 */
[-C--:B------:R-:W-:Y:S01]  /*c9e0*/  ISETP.GE.AND P3, PT, R109, R128.reuse, PT ;  /* 0x000000806d00720c */ /* 0x080fe20003f66270 */
[----:B------:R3:W-:Y:S01]  /*c9f0*/  MUFU.TANH R14, R20 ;  /* 0x00000014000e7308 */ /* 0x0007e20000002400 */
[----:B------:R-:W-:Y:S01]  /*ca00*/  I2FP.F32.S32 R109, R109 ;  /* 0x0000006d006d7245 */ /* 0x000fe20000201400 */
[----:B------:R-:W-:Y:S01]  /*ca10*/  FMUL.FTZ R114, R114, UR24 ;  /* 0x0000001872727c20 */ /* 0x000fe20008410000 */
[----:B------:R-:W-:Y:S01]  /*ca20*/  ISETP.GE.AND P5, PT, R135, R128, PT ;  /* 0x000000808700720c */ /* 0x000fe20003fa6270 */
[----:B------:R-:W-:Y:S01]  /*ca30*/  FMUL.FTZ R110, R110, UR24 ;  /* 0x000000186e6e7c20 */ /* 0x000fe20008410000 */
[----:B------:R-:W-:Y:S01]  /*ca40*/  FSEL R43, R43, -INF , !P2 ;  /* 0xff8000002b2b7808 */ /* 0x000fe20005000000 */
[C---:B-1----:R-:W-:Y:S01]  /*ca50*/  FFMA.FTZ R116, R109.reuse, UR6, R116 ;  /* 0x000000066d747c23 */ /* 0x042fe20008010074 */
[----:B----4-:R-:W-:Y:S01]  /*ca60*/  FFMA.FTZ R46, R109, UR6, R46 ;  /* 0x000000066d2e7c23 */ /* 0x010fe2000801002e */
[----:B------:R-:W1:Y:S01]  /*ca70*/  MUFU.TANH R113, R113 ;  /* 0x0000007100717308 */ /* 0x000e620000002400 */
[----:B------:R-:W-:Y:S01]  /*ca80*/  I2FP.F32.S32 R109, R45 ;  /* 0x0000002d006d7245 */ /* 0x000fe20000201400 */
[----:B------:R-:W-:Y:S01]  /*ca90*/  FMUL.FTZ R106, R106, UR24 ;  /* 0x000000186a6a7c20 */ /* 0x000fe20008410000 */
[-C--:B------:R-:W-:Y:S01]  /*caa0*/  ISETP.GE.AND P2, PT, R45, R130.reuse, PT ;  /* 0x000000822d00720c */ /* 0x080fe20003f46270 */
[----:B------:R-:W-:Y:S01]  /*cab0*/  FMUL.FTZ R90, R90, UR24 ;  /* 0x000000185a5a7c20 */ /* 0x000fe20008410000 */
[----:B------:R-:W-:Y:S01]  /*cac0*/  FSEL R46, R46, -INF , !P3 ;  /* 0xff8000002e2e7808 */ /* 0x000fe20005800000 */
[----:B------:R-:W-:Y:S01]  /*cad0*/  FMUL.FTZ R102, R102, UR24 ;  /* 0x0000001866667c20 */ /* 0x000fe20008410000 */
[----:B------:R-:W-:Y:S01]  /*cae0*/  ISETP.GE.AND P3, PT, R105, R130, PT ;  /* 0x000000826900720c */ /* 0x000fe20003f66270 */
[----:B------:R-:W-:Y:S01]  /*caf0*/  MUFU.TANH R6, R6 ;  /* 0x0000000600067308 */ /* 0x000fe20000002400 */
[----:B---3--:R-:W-:Y:S01]  /*cb00*/  FFMA.FTZ R20, R107, UR6, R44 ;  /* 0x000000066b147c23 */ /* 0x008fe2000801002c */
[----:B------:R-:W-:Y:S01]  /*cb10*/  VIADD R107, R47, 0x11 ;  /* 0x000000112f6b7836 */ /* 0x000fe20000000000 */
[----:B------:R-:W-:Y:S01]  /*cb20*/  FSEL R44, R18, -INF , !P6 ;  /* 0xff800000122c7808 */ /* 0x000fe20007000000 */
[----:B------:R-:W-:Y:S01]  /*cb30*/  IMAD.U32 R189, RZ, RZ, UR4 ;  /* 0x00000004ffbd7e24 */ /* 0x000fe2000f8e00ff */
[----:B------:R-:W-:Y:S01]  /*cb40*/  ISETP.GE.AND P6, PT, R45, R128, PT ;  /* 0x000000802d00720c */ /* 0x000fe20003fc6270 */
[----:B------:R-:W-:Y:S01]  /*cb50*/  FMUL.FTZ R86, R86, UR24 ;  /* 0x0000001856567c20 */ /* 0x000fe20008410000 */
[-C--:B------:R-:W-:Y:S01]  /*cb60*/  I2FP.F32.S32 R97, R107.reuse ;  /* 0x0000006b00617245 */ /* 0x080fe20000201400 */
[----:B------:R-:W-:Y:S01]  /*cb70*/  MUFU.TANH R16, R16 ;  /* 0x0000001000107308 */ /* 0x000fe20000002400 */
[----:B------:R-:W-:Y:S01]  /*cb80*/  FSEL R18, R126, -INF , !P5 ;  /* 0xff8000007e127808 */ /* 0x000fe20006800000 */
[----:B------:R-:W-:Y:S01]  /*cb90*/  FMUL.FTZ R82, R82, UR24 ;  /* 0x0000001852527c20 */ /* 0x000fe20008410000 */
[----:B------:R-:W-:Y:S01]  /*cba0*/  FSEL R45, R116, -INF , !P4 ;  /* 0xff800000742d7808 */ /* 0x000fe20006000000 */
[----:B------:R-:W-:Y:S01]  /*cbb0*/  FFMA.FTZ R10, R97, UR6, R10 ;  /* 0x00000006610a7c23 */ /* 0x000fe2000801000a */
[C---:B------:R-:W-:Y:S01]  /*cbc0*/  ISETP.GE.AND P5, PT, R107.reuse, R130, PT ;  /* 0x000000826b00720c */ /* 0x040fe20003fa6270 */
[----:B------:R-:W-:Y:S01]  /*cbd0*/  FMUL.FTZ R98, R98, UR24 ;  /* 0x0000001862627c20 */ /* 0x000fe20008410000 */
[----:B------:R-:W-:Y:S01]  /*cbe0*/  ISETP.GE.AND P4, PT, R107, R128, PT ;  /* 0x000000806b00720c */ /* 0x000fe20003f86270 */
[----:B------:R-:W3:Y:S01]  /*cbf0*/  MUFU.TANH R63, R63 ;  /* 0x0000003f003f7308 */ /* 0x000ee20000002400 */
[----:B------:R-:W-:Y:S01]  /*cc00*/  I2FP.F32.S32 R124, R107 ;  /* 0x0000006b007c7245 */ /* 0x000fe20000201400 */
[----:B--2---:R-:W-:Y:S01]  /*cc10*/  FFMA.FTZ R107, R109, UR6, R8 ;  /* 0x000000066d6b7c23 */ /* 0x004fe20008010008 */
[----:B------:R-:W-:Y:S01]  /*cc20*/  FMUL.FTZ R8, R99, UR24 ;  /* 0x0000001863087c20 */ /* 0x000fe20008410000 */
[----:B------:R-:W-:Y:S01]  /*cc30*/  FMUL.FTZ R99, R93, UR24 ;  /* 0x000000185d637c20 */ /* 0x000fe20008410000 */
[----:B------:R-:W-:Y:S01]  /*cc40*/  FSEL R97, R20, -INF , !P2 ;  /* 0xff80000014617808 */ /* 0x000fe20005000000 */
[----:B------:R-:W-:Y:S01]  /*cc50*/  FFMA.FTZ R121, R124, UR6, R121 ;  /* 0x000000067c797c23 */ /* 0x000fe20008010079 */
[----:B------:R-:W-:Y:S01]  /*cc60*/  FSEL R20, R107, -INF , !P6 ;  /* 0xff8000006b147808 */ /* 0x000fe20007000000 */
[----:B------:R-:W2:Y:S01]  /*cc70*/  MUFU.TANH R28, R28 ;  /* 0x0000001c001c7308 */ /* 0x000ea20000002400 */
[----:B------:R-:W-:Y:S01]  /*cc80*/  FSEL R93, R10, -INF , !P5 ;  /* 0xff8000000a5d7808 */ /* 0x000fe20006800000 */
[----:B------:R-:W-:Y:S01]  /*cc90*/  VIADD R109, R47, 0x29 ;  /* 0x000000292f6d7836 */ /* 0x000fe20000000000 */
[----:B------:R-:W-:Y:S01]  /*cca0*/  I2FP.F32.S32 R116, R105 ;  /* 0x0000006900747245 */ /* 0x000fe20000201400 */
[----:B------:R-:W-:Y:S01]  /*ccb0*/  FMUL.FTZ R94, R94, UR24 ;  /* 0x000000185e5e7c20 */ /* 0x000fe20008410000 */
[C---:B------:R-:W-:Y:S01]  /*ccc0*/  ISETP.GE.AND P6, PT, R111.reuse, R130, PT ;  /* 0x000000826f00720c */ /* 0x040fe20003fc6270 */
[----:B------:R-:W-:Y:S01]  /*ccd0*/  FMUL.FTZ R78, R78, UR24 ;  /* 0x000000184e4e7c20 */ /* 0x000fe20008410000 */
[-C--:B------:R-:W-:Y:S01]  /*cce0*/  ISETP.GE.AND P5, PT, R111, R128.reuse, PT ;  /* 0x000000806f00720c */ /* 0x080fe20003fa6270 */
[----:B------:R-:W4:Y:S01]  /*ccf0*/  MUFU.TANH R12, R12 ;  /* 0x0000000c000c7308 */ /* 0x000f220000002400 */
[-C--:B------:R-:W-:Y:S01]  /*cd00*/  I2FP.F32.S32 R107, R111.reuse ;  /* 0x0000006f006b7245 */ /* 0x080fe20000201400 */
[C---:B-1----:R-:W-:Y:S01]  /*cd10*/  FFMA.FTZ R113, R116.reuse, UR6, R113 ;  /* 0x0000000674717c23 */ /* 0x042fe20008010071 */
[----:B------:R-:W-:Y:S01]  /*cd20*/  I2FP.F32.S32 R111, R111 ;  /* 0x0000006f006f7245 */ /* 0x000fe20000201400 */
[----:B---3--:R-:W-:Y:S01]  /*cd30*/  FFMA.FTZ R10, R116, UR6, R63 ;  /* 0x00000006740a7c23 */ /* 0x008fe2000801003f */
[----:B------:R-:W-:Y:S01]  /*cd40*/  FMUL.FTZ R63, R91, UR24 ;  /* 0x000000185b3f7c20 */ /* 0x000fe20008410000 */
[----:B------:R-:W-:Y:S01]  /*cd50*/  FFMA.FTZ R107, R107, UR6, R6 ;  /* 0x000000066b6b7c23 */ /* 0x000fe20008010006 */
[----:B------:R-:W-:Y:S01]  /*cd60*/  FMUL.FTZ R6, R89, UR24 ;  /* 0x0000001859067c20 */ /* 0x000fe20008410000 */
[----:B------:R-:W1:Y:S01]  /*cd70*/  MUFU.TANH R101, R101 ;  /* 0x0000006500657308 */ /* 0x000e620000002400 */
[----:B------:R-:W-:Y:S01]  /*cd80*/  FFMA.FTZ R111, R111, UR6, R16 ;  /* 0x000000066f6f7c23 */ /* 0x000fe20008010010 */
[----:B------:R-:W-:Y:S01]  /*cd90*/  FSEL R16, R121, -INF , !P4 ;  /* 0xff80000079107808 */ /* 0x000fe20006000000 */
[----:B------:R-:W-:Y:S01]  /*cda0*/  FMUL.FTZ R121, R85, UR24 ;  /* 0x0000001855797c20 */ /* 0x000fe20008410000 */
[----:B------:R-:W-:Y:S01]  /*cdb0*/  I2FP.F32.S32 R85, R125 ;  /* 0x0000007d00557245 */ /* 0x000fe20000201400 */
[----:B------:R-:W-:Y:S01]  /*cdc0*/  FMUL.FTZ R74, R74, UR24 ;  /* 0x000000184a4a7c20 */ /* 0x000fe20008410000 */
[-C--:B------:R-:W-:Y:S01]  /*cdd0*/  I2FP.F32.S32 R115, R109.reuse ;  /* 0x0000006d00737245 */ /* 0x080fe20000201400 */
[----:B------:R-:W-:Y:S01]  /*cde0*/  FMUL.FTZ R70, R70, UR24 ;  /* 0x0000001846467c20 */ /* 0x000fe20008410000 */
[----:B------:R-:W3:Y:S01]  /*cdf0*/  MUFU.TANH R103, R103 ;  /* 0x0000006700677308 */ /* 0x000ee20000002400 */
[----:B------:R-:W-:Y:S01]  /*ce00*/  FSEL R91, R113, -INF , !P3 ;  /* 0xff800000715b7808 */ /* 0x000fe20005800000 */
[----:B--2---:R-:W-:Y:S01]  /*ce10*/  FFMA.FTZ R85, R85, UR6, R28 ;  /* 0x0000000655557c23 */ /* 0x004fe2000801001c */
[----:B------:R-:W-:Y:S01]  /*ce20*/  ISETP.GE.AND P2, PT, R105, R128, PT ;  /* 0x000000806900720c */ /* 0x000fe20003f46270 */
[----:B------:R-:W-:Y:S01]  /*ce30*/  VIADD R105, R47, 0x39 ;  /* 0x000000392f697836 */ /* 0x000fe20000000000 */
[----:B------:R-:W-:Y:S01]  /*ce40*/  ISETP.GE.AND P4, PT, R109, R130, PT ;  /* 0x000000826d00720c */ /* 0x000fe20003f86270 */
[----:B------:R-:W-:Y:S01]  /*ce50*/  FFMA.FTZ R115, R115, UR6, R14 ;  /* 0x0000000673737c23 */ /* 0x000fe2000801000e */
[----:B------:R-:W-:Y:S01]  /*ce60*/  ISETP.GE.AND P3, PT, R109, R128, PT ;  /* 0x000000806d00720c */ /* 0x000fe20003f66270 */
[----:B------:R-:W2:Y:S01]  /*ce70*/  MUFU.TANH R8, R8 ;  /* 0x0000000800087308 */ /* 0x000ea20000002400 */
[----:B------:R-:W-:Y:S01]  /*ce80*/  I2FP.F32.S32 R109, R109 ;  /* 0x0000006d006d7245 */ /* 0x000fe20000201400 */
[----:B------:R-:W-:Y:S01]  /*ce90*/  FMUL.FTZ R28, R87, UR24 ;  /* 0x00000018571c7c20 */ /* 0x000fe20008410000 */
[----:B------:R-:W-:Y:S01]  /*cea0*/  I2FP.F32.S32 R124, R125 ;  /* 0x0000007d007c7245 */ /* 0x000fe20000201400 */
[----:B------:R-:W-:Y:S01]  /*ceb0*/  VIADD R113, R47, 0x41 ;  /* 0x000000412f717836 */ /* 0x000fe20000000000 */
[----:B------:R-:W-:Y:S01]  /*cec0*/  FSEL R14, R10, -INF , !P2 ;  /* 0xff8000000a0e7808 */ /* 0x000fe20005000000 */
[----:B----4-:R-:W-:Y:S01]  /*ced0*/  FFMA.FTZ R10, R109, UR6, R12 ;  /* 0x000000066d0a7c23 */ /* 0x010fe2000801000c */
[-C--:B------:R-:W-:Y:S01]  /*cee0*/  I2FP.F32.S32 R116, R105.reuse ;  /* 0x0000006900747245 */ /* 0x080fe20000201400 */
[----:B------:R-:W4:Y:S01]  /*cef0*/  MUFU.TANH R99, R99 ;  /* 0x0000006300637308 */ /* 0x000f220000002400 */
[----:B-1----:R-:W-:Y:S01]  /*cf00*/  FFMA.FTZ R109, R124, UR6, R101 ;  /* 0x000000067c6d7c23 */ /* 0x002fe20008010065 */
[----:B------:R-:W-:Y:S01]  /*cf10*/  VIADD R101, R47, 0x49 ;  /* 0x000000492f657836 */ /* 0x000fe20000000000 */
[----:B------:R-:W-:Y:S01]  /*cf20*/  FSEL R89, R107, -INF , !P6 ;  /* 0xff8000006b597808 */ /* 0x000fe20007000000 */
[----:B---3--:R-:W-:Y:S01]  /*cf30*/  FFMA.FTZ R103, R116, UR6, R103 ;  /* 0x0000000674677c23 */ /* 0x008fe20008010067 */
[----:B------:R-:W-:Y:S01]  /*cf40*/  FSEL R12, R111, -INF , !P5 ;  /* 0xff8000006f0c7808 */ /* 0x000fe20006800000 */
[----:B------:R-:W-:Y:S01]  /*cf50*/  FMUL.FTZ R66, R66, UR24 ;  /* 0x0000001842427c20 */ /* 0x000fe20008410000 */
[----:B------:R-:W-:Y:S01]  /*cf60*/  I2FP.F32.S32 R111, R105 ;  /* 0x00000069006f7245 */ /* 0x000fe20000201400 */
[----:B------:R-:W1:Y:S01]  /*cf70*/  MUFU.TANH R95, R95 ;  /* 0x0000005f005f7308 */ /* 0x000e620000002400 */
[----:B------:R-:W-:Y:S01]  /*cf80*/  I2FP.F32.S32 R124, R113 ;  /* 0x00000071007c7245 */ /* 0x000fe20000201400 */
[----:B------:R-:W-:-:S04]  /*cf90*/  DEPBAR.LE SB0, 0x0 ;  /* 0x000080000000791a */ /* 0x000fc80000000000 */
[----:B------:R-:W-:Y:S01]  /*cfa0*/  I2FP.F32.S32 R116, R113 ;  /* 0x0000007100747245 */ /* 0x000fe20000201400 */
[----:B--2---:R-:W-:Y:S01]  /*cfb0*/  FFMA.FTZ R111, R111, UR6, R8 ;  /* 0x000000066f6f7c23 */ /* 0x004fe20008010008 */
[----:B------:R-:W-:Y:S01]  /*cfc0*/  MUFU.TANH R6, R6 ;  /* 0x0000000600067308 */ /* 0x000fe20000002400 */
[----:B------:R-:W-:Y:S02]  /*cfd0*/  ISETP.GE.AND P2, PT, R125, R130, PT ;  /* 0x000000827d00720c */ /* 0x000fe40003f46270 */
[----:B------:R-:W-:Y:S01]  /*cfe0*/  FSEL R87, R115, -INF , !P4 ;  /* 0xff80000073577808 */ /* 0x000fe20006000000 */
[----:B----4-:R-:W-:Y:S01]  /*cff0*/  FFMA.FTZ R115, R124, UR6, R99 ;  /* 0x000000067c737c23 */ /* 0x010fe20008010063 */
[----:B------:R-:W-:Y:S02]  /*d000*/  ISETP.GE.AND P6, PT, R125, R128, PT ;  /* 0x000000807d00720c */ /* 0x000fe40003fc6270 */
[C---:B------:R-:W-:Y:S01]  /*d010*/  ISETP.GE.AND P5, PT, R105.reuse, R130, PT ;  /* 0x000000826900720c */ /* 0x040fe20003fa6270 */
[----:B------:R-:W2:Y:S01]  /*d020*/  MUFU.TANH R63, R63 ;  /* 0x0000003f003f7308 */ /* 0x000ea20000002400 */
[----:B------:R-:W-:Y:S01]  /*d030*/  ISETP.GE.AND P4, PT, R105, R128, PT ;  /* 0x000000806900720c */ /* 0x000fe20003f86270 */
[----:B-1----:R-:W-:Y:S01]  /*d040*/  FFMA.FTZ R99, R116, UR6, R95 ;  /* 0x0000000674637c23 */ /* 0x002fe2000801005f */
[----:B------:R-:W-:Y:S01]  /*d050*/  FSEL R10, R10, -INF , !P3 ;  /* 0xff8000000a0a7808 */ /* 0x000fe20005800000 */
[----:B------:R-:W-:Y:S01]  /*d060*/  FMUL.FTZ R95, R77, UR24 ;  /* 0x000000184d5f7c20 */ /* 0x000fe20008410000 */
[----:B------:R-:W-:-:S02]  /*d070*/  ISETP.GE.AND P3, PT, R113, R130, PT ;  /* 0x000000827100720c */ /* 0x000fc40003f66270 */
[----:B------:R-:W-:Y:S01]  /*d080*/  I2FP.F32.S32 R220, R101 ;  /* 0x0000006500dc7245 */ /* 0x000fe20000201400 */
[----:B------:R1:W-:Y:S01]  /*d090*/  MUFU.TANH R107, R121 ;  /* 0x00000079006b7308 */ /* 0x0003e20000002400 */
[----:B------:R-:W-:Y:S02]  /*d0a0*/  FSEL R85, R85, -INF , !P2 ;  /* 0xff80000055557808 */ /* 0x000fe40005000000 */
[----:B------:R-:W-:Y:S01]  /*d0b0*/  ISETP.GE.AND P2, PT, R113, R128, PT ;  /* 0x000000807100720c */ /* 0x000fe20003f46270 */
[----:B------:R-:W-:Y:S01]  /*d0c0*/  VIADD R113, R47, 0x59 ;  /* 0x000000592f717836 */ /* 0x000fe20000000000 */
[----:B------:R-:W-:Y:S01]  /*d0d0*/  FSEL R8, R109, -INF , !P6 ;  /* 0xff8000006d087808 */ /* 0x000fe20007000000 */
[----:B------:R-:W-:Y:S01]  /*d0e0*/  VIADD R109, R47, 0x71 ;  /* 0x000000712f6d7836 */ /* 0x000fe20000000000 */
[----:B------:R-:W-:Y:S01]  /*d0f0*/  ISETP.GE.AND P6, PT, R101, R130, PT ;  /* 0x000000826500720c */ /* 0x000fe20003fc6270 */
[----:B------:R-:W-:Y:S01]  /*d100*/  MUFU.TANH R28, R28 ;  /* 0x0000001c001c7308 */ /* 0x000fe20000002400 */
[----:B------:R-:W-:Y:S01]  /*d110*/  FSEL R77, R115, -INF , !P3 ;  /* 0xff800000734d7808 */ /* 0x000fe20005800000 */
[----:B--2---:R-:W-:Y:S01]  /*d120*/  FFMA.FTZ R220, R220, UR6, R63 ;  /* 0x00000006dcdc7c23 */ /* 0x004fe2000801003f */
[----:B------:R-:W-:Y:S01]  /*d130*/  FMUL.FTZ R63, R75, UR24 ;  /* 0x000000184b3f7c20 */ /* 0x000fe20008410000 */
[----:B------:R-:W-:-:S02]  /*d140*/  I2FP.F32.S32 R124, R113 ;  /* 0x00000071007c7245 */ /* 0x000fc40000201400 */
[--C-:B------:R-:W-:Y:S02]  /*d150*/  LOP3.LUT R143, R143, 0x40, R152.reuse, 0xfe, !PT ;  /* 0x000000408f8f7812 */ /* 0x100fe400078efe98 */
[----:B------:R-:W2:Y:S01]  /*d160*/  MUFU.TANH R83, R83 ;  /* 0x0000005300537308 */ /* 0x000ea20000002400 */
[----:B-1----:R-:W-:Y:S01]  /*d170*/  FMUL.FTZ R121, R81, UR24 ;  /* 0x0000001851797c20 */ /* 0x002fe20008410000 */
[----:B------:R-:W-:Y:S02]  /*d180*/  I2FP.F32.S32 R81, R101 ;  /* 0x0000006500517245 */ /* 0x000fe40000201400 */
[--C-:B------:R-:W-:Y:S02]  /*d190*/  LOP3.LUT R145, R145, 0x38, R152.reuse, 0xfe, !PT ;  /* 0x0000003891917812 */ /* 0x100fe400078efe98 */
[----:B------:R-:W-:Y:S01]  /*d1a0*/  LOP3.LUT R189, R189, 0x8, R152, 0xfe, !PT ;  /* 0x00000008bdbd7812 */ /* 0x000fe200078efe98 */
[----:B------:R-:W-:Y:S01]  /*d1b0*/  FFMA.FTZ R116, R81, UR6, R6 ;  /* 0x0000000651747c23 */ /* 0x000fe20008010006 */
[----:B------:R1:W3:Y:S01]  /*d1c0*/  MUFU.TANH R105, R121 ;  /* 0x0000007900697308 */ /* 0x0002e20000002400 */
[----:B------:R-:W-:-:S02]  /*d1d0*/  FSEL R6, R111, -INF , !P4 ;  /* 0xff8000006f067808 */ /* 0x000fc40006000000 */
[----:B------:R-:W-:Y:S01]  /*d1e0*/  FSEL R81, R103, -INF , !P5 ;  /* 0xff80000067517808 */ /* 0x000fe20006800000 */
[----:B------:R-:W-:Y:S01]  /*d1f0*/  VIADD R103, R47, 0x69 ;  /* 0x000000692f677836 */ /* 0x000fe20000000000 */
[----:B------:R-:W-:Y:S02]  /*d200*/  FSEL R75, R116, -INF , !P6 ;  /* 0xff800000744b7808 */ /* 0x000fe40007000000 */
[----:B------:R-:W-:Y:S01]  /*d210*/  I2FP.F32.S32 R116, R113 ;  /* 0x0000007100747245 */ /* 0x000fe20000201400 */
[----:B------:R-:W-:Y:S01]  /*d220*/  MUFU.TANH R95, R95 ;  /* 0x0000005f005f7308 */ /* 0x000fe20000002400 */
[-C--:B------:R-:W-:Y:S01]  /*d230*/  ISETP.GE.AND P5, PT, R101, R128.reuse, PT ;  /* 0x000000806500720c */ /* 0x080fe20003fa6270 */
[----:B------:R-:W-:Y:S01]  /*d240*/  FMUL.FTZ R101, R73, UR24 ;  /* 0x0000001849657c20 */ /* 0x000fe20008410000 */
[----:B------:R-:W-:Y:S01]  /*d250*/  ISETP.GE.AND P6, PT, R113, R128, PT ;  /* 0x000000807100720c */ /* 0x000fe20003fc6270 */
[----:B--2---:R-:W-:Y:S01]  /*d260*/  FFMA.FTZ R83, R116, UR6, R83 ;  /* 0x0000000674537c23 */ /* 0x004fe20008010053 */
[----:B------:R-:W-:-:S02]  /*d270*/  FSEL R220, R220, -INF , !P5 ;  /* 0xff800000dcdc7808 */ /* 0x000fc40006800000 */
[----:B------:R-:W-:Y:S01]  /*d280*/  I2FP.F32.S32 R204, R103 ;  /* 0x0000006700cc7245 */ /* 0x000fe20000201400 */
[----:B------:R-:W-:Y:S01]  /*d290*/  MUFU.TANH R79, R79 ;  /* 0x0000004f004f7308 */ /* 0x000fe20000002400 */
[----:B-1----:R-:W-:Y:S02]  /*d2a0*/  VIADD R121, R47, 0x51 ;  /* 0x000000512f797836 */ /* 0x002fe40000000000 */
[----:B---3--:R-:W-:Y:S01]  /*d2b0*/  FFMA.FTZ R105, R124, UR6, R105 ;  /* 0x000000067c697c23 */ /* 0x008fe20008010069 */
[----:B------:R-:W-:Y:S01]  /*d2c0*/  FSEL R212, R83, -INF , !P6 ;  /* 0xff80000053d47808 */ /* 0x000fe20007000000 */
[----:B------:R-:W-:Y:S01]  /*d2d0*/  FMUL.FTZ R83, R65, UR24 ;  /* 0x0000001841537c20 */ /* 0x000fe20008410000 */
[----:B------:R-:W-:Y:S02]  /*d2e0*/  I2FP.F32.S32 R116, R109 ;  /* 0x0000006d00747245 */ /* 0x000fe40000201400 */
[C---:B------:R-:W-:Y:S01]  /*d2f0*/  ISETP.GE.AND P4, PT, R121.reuse, R130, PT ;  /* 0x000000827900720c */ /* 0x040fe20003f86270 */
[----:B------:R-:W1:Y:S01]  /*d300*/  MUFU.TANH R63, R63 ;  /* 0x0000003f003f7308 */ /* 0x000e620000002400 */
[----:B------:R-:W-:-:S02]  /*d310*/  ISETP.GE.AND P3, PT, R121, R128, PT ;  /* 0x000000807900720c */ /* 0x000fc40003f66270 */
[-C--:B------:R-:W-:Y:S02]  /*d320*/  I2FP.F32.S32 R126, R121.reuse ;  /* 0x00000079007e7245 */ /* 0x080fe40000201400 */
[----:B------:R-:W-:Y:S02]  /*d330*/  I2FP.F32.S32 R121, R121 ;  /* 0x0000007900797245 */ /* 0x000fe40000201400 */
[----:B------:R-:W-:Y:S01]  /*d340*/  I2FP.F32.S32 R134, R103 ;  /* 0x0000006700867245 */ /* 0x000fe20000201400 */
[----:B------:R-:W-:Y:S01]  /*d350*/  FFMA.FTZ R73, R126, UR6, R107 ;  /* 0x000000067e497c23 */ /* 0x000fe2000801006b */
[----:B------:R-:W-:Y:S02]  /*d360*/  VIADD R107, R47, 0x61 ;  /* 0x000000612f6b7836 */ /* 0x000fe40000000000 */
[----:B------:R-:W-:Y:S01]  /*d370*/  FFMA.FTZ R216, R121, UR6, R28 ;  /* 0x0000000679d87c23 */ /* 0x000fe2000801001c */
[----:B------:R-:W-:Y:S01]  /*d380*/  FSEL R28, R99, -INF , !P2 ;  /* 0xff800000631c7808 */ /* 0x000fe20005000000 */
[----:B------:R-:W-:Y:S01]  /*d390*/  FMUL.FTZ R99, R69, UR24 ;  /* 0x0000001845637c20 */ /* 0x000fe20008410000 */
[----:B------:R-:W-:Y:S01]  /*d3a0*/  FMUL.FTZ R69, R71, UR24 ;  /* 0x0000001847457c20 */ /* 0x000fe20008410000 */
[----:B------:R-:W-:Y:S01]  /*d3b0*/  FSEL R73, R73, -INF , !P4 ;  /* 0xff80000049497808 */ /* 0x000fe20006000000 */
[----:B------:R-:W2:Y:S01]  /*d3c0*/  MUFU.TANH R101, R101 ;  /* 0x0000006500657308 */ /* 0x000ea20000002400 */
[C---:B------:R-:W-:Y:S01]  /*d3d0*/  ISETP.GE.AND P5, PT, R107.reuse, R130, PT ;  /* 0x000000826b00720c */ /* 0x040fe20003fa6270 */
[----:B-1----:R-:W-:Y:S01]  /*d3e0*/  FFMA.FTZ R204, R204, UR6, R63 ;  /* 0x00000006cccc7c23 */ /* 0x002fe2000801003f */
[----:B------:R-:W-:-:S02]  /*d3f0*/  ISETP.GE.AND P4, PT, R107, R128, PT ;  /* 0x000000806b00720c */ /* 0x000fc40003f86270 */
[-C--:B------:R-:W-:Y:S02]  /*d400*/  I2FP.F32.S32 R124, R107.reuse ;  /* 0x0000006b007c7245 */ /* 0x080fe40000201400 */
[----:B------:R-:W-:Y:S01]  /*d410*/  I2FP.F32.S32 R126, R107 ;  /* 0x0000006b007e7245 */ /* 0x000fe20000201400 */
[----:B------:R-:W1:Y:S01]  /*d420*/  MUFU.TANH R99, R99 ;  /* 0x0000006300637308 */ /* 0x000e620000002400 */
[----:B------:R-:W-:Y:S01]  /*d430*/  I2FP.F32.S32 R65, R47 ;  /* 0x0000002f00417245 */ /* 0x000fe20000201400 */
[----:B------:R-:W-:Y:S01]  /*d440*/  FFMA.FTZ R95, R124, UR6, R95 ;  /* 0x000000067c5f7c23 */ /* 0x000fe2000801005f */
[----:B------:R-:W-:Y:S01]  /*d450*/  I2FP.F32.S32 R124, R109 ;  /* 0x0000006d007c7245 */ /* 0x000fe20000201400 */
[----:B------:R-:W-:Y:S01]  /*d460*/  FFMA.FTZ R79, R126, UR6, R79 ;  /* 0x000000067e4f7c23 */ /* 0x000fe2000801004f */
[----:B------:R-:W-:Y:S02]  /*d470*/  FSEL R216, R216, -INF , !P3 ;  /* 0xff800000d8d87808 */ /* 0x000fe40005800000 */
[----:B------:R-:W-:Y:S01]  /*d480*/  ISETP.GE.AND P6, PT, R109, R130, PT ;  /* 0x000000826d00720c */ /* 0x000fe20003fc6270 */
[----:B------:R3:W4:Y:S01]  /*d490*/  MUFU.TANH R107, R69 ;  /* 0x00000045006b7308 */ /* 0x0007220000002400 */
[----:B------:R-:W-:Y:S01]  /*d4a0*/  FSEL R208, R79, -INF , !P4 ;  /* 0xff8000004fd07808 */ /* 0x000fe20006000000 */
[----:B------:R-:W-:-:S02]  /*d4b0*/  VIADD R79, R47, 0x9 ;  /* 0x000000092f4f7836 */ /* 0x000fc40000000000 */
[----:B--2---:R-:W-:Y:S01]  /*d4c0*/  FFMA.FTZ R101, R134, UR6, R101 ;  /* 0x0000000686657c23 */ /* 0x004fe20008010065 */
[-C--:B------:R-:W-:Y:S02]  /*d4d0*/  ISETP.GE.AND P4, PT, R47, R130.reuse, PT ;  /* 0x000000822f00720c */ /* 0x080fe40003f86270 */
[-C--:B------:R-:W-:Y:S01]  /*d4e0*/  ISETP.GE.AND P3, PT, R103, R130.reuse, PT ;  /* 0x000000826700720c */ /* 0x080fe20003f66270 */
[----:B------:R-:W2:Y:S01]  /*d4f0*/  MUFU.TANH R22, R22 ;  /* 0x0000001600167308 */ /* 0x000ea20000002400 */
[----:B-1----:R-:W-:Y:S01]  /*d500*/  FFMA.FTZ R63, R124, UR6, R99 ;  /* 0x000000067c3f7c23 */ /* 0x002fe20008010063 */
[----:B------:R-:W-:Y:S01]  /*d510*/  ISETP.GE.AND P2, PT, R113, R130, PT ;  /* 0x000000827100720c */ /* 0x000fe20003f46270 */
[----:B------:R-:W-:Y:S01]  /*d520*/  IMAD.U32 R99, RZ, RZ, UR4 ;  /* 0x00000004ff637e24 */ /* 0x000fe2000f8e00ff */
[----:B------:R-:W-:Y:S02]  /*d530*/  I2FP.F32.S32 R126, R79 ;  /* 0x0000004f007e7245 */ /* 0x000fe40000201400 */
[----:B------:R-:W-:-:S02]  /*d540*/  FSEL R63, R63, -INF , !P6 ;  /* 0xff8000003f3f7808 */ /* 0x000fc40007000000 */
[----:B------:R-:W1:Y:S01]  /*d550*/  MUFU.TANH R83, R83 ;  /* 0x0000005300537308 */ /* 0x000e620000002400 */
[----:B---3--:R-:W-:Y:S01]  /*d560*/  FSEL R69, R95, -INF , !P5 ;  /* 0xff8000005f457808 */ /* 0x008fe20006800000 */
[----:B------:R-:W-:Y:S02]  /*d570*/  VIADD R95, R47, 0x79 ;  /* 0x000000792f5f7836 */ /* 0x000fe40000000000 */
[----:B----4-:R-:W-:Y:S01]  /*d580*/  FFMA.FTZ R107, R116, UR6, R107 ;  /* 0x00000006746b7c23 */ /* 0x010fe2000801006b */
[----:B------:R-:W-:Y:S01]  /*d590*/  ISETP.GE.AND P5, PT, R109, R128, PT ;  /* 0x000000806d00720c */ /* 0x000fe20003fa6270 */
[----:B------:R-:W-:Y:S01]  /*d5a0*/  FFMA.FTZ R57, R126, UR6, R57 ;  /* 0x000000067e397c23 */ /* 0x000fe20008010039 */
[----:B------:R-:W-:Y:S01]  /*d5b0*/  ISETP.GE.AND P6, PT, R79, R130, PT ;  /* 0x000000824f00720c */ /* 0x000fe20003fc6270 */
[----:B------:R-:W3:Y:S01]  /*d5c0*/  MUFU.TANH R67, R67 ;  /* 0x0000004300437308 */ /* 0x000ee20000002400 */
[----:B------:R-:W-:Y:S01]  /*d5d0*/  I2FP.F32.S32 R116, R95 ;  /* 0x0000005f00747245 */ /* 0x000fe20000201400 */
[----:B--2---:R-:W-:Y:S01]  /*d5e0*/  FFMA.FTZ R22, R65, UR6, R22 ;  /* 0x0000000641167c23 */ /* 0x004fe20008010016 */
[----:B------:R-:W-:-:S02]  /*d5f0*/  FSEL R202, R107, -INF , !P5 ;  /* 0xff8000006bca7808 */ /* 0x000fc40006800000 */
[----:B------:R-:W-:Y:S02]  /*d600*/  FSEL R65, R101, -INF , !P3 ;  /* 0xff80000065417808 */ /* 0x000fe40005800000 */
[----:B------:R-:W-:Y:S01]  /*d610*/  ISETP.GE.AND P5, PT, R79, R128, PT ;  /* 0x000000804f00720c */ /* 0x000fe20003fa6270 */
[----:B------:R-:W2:Y:S01]  /*d620*/  MUFU.TANH R123, R123 ;  /* 0x0000007b007b7308 */ /* 0x000ea20000002400 */
[----:B------:R-:W-:Y:S01]  /*d630*/  I2FP.F32.S32 R134, R79 ;  /* 0x0000004f00867245 */ /* 0x000fe20000201400 */
[----:B-1----:R-:W-:Y:S01]  /*d640*/  FFMA.FTZ R83, R116, UR6, R83 ;  /* 0x0000000674537c23 */ /* 0x002fe20008010053 */
[----:B------:R-:W-:Y:S01]  /*d650*/  FSEL R71, R105, -INF , !P2 ;  /* 0xff80000069477808 */ /* 0x000fe20005000000 */
[----:B------:R-:W-:Y:S01]  /*d660*/  IMAD.U32 R79, RZ, RZ, UR4 ;  /* 0x00000004ff4f7e24 */ /* 0x000fe2000f8e00ff */
[----:B------:R-:W-:Y:S01]  /*d670*/  ISETP.GE.AND P3, PT, R95, R130, PT ;  /* 0x000000825f00720c */ /* 0x000fe20003f66270 */
[----:B------:R-:W-:Y:S01]  /*d680*/  IMAD.U32 R105, RZ, RZ, UR4 ;  /* 0x00000004ff697e24 */ /* 0x000fe2000f8e00ff */
[----:B------:R-:W-:Y:S01]  /*d690*/  ISETP.GE.AND P2, PT, R103, R128, PT ;  /* 0x000000806700720c */ /* 0x000fe20003f46270 */
[----:B------:R1:W-:Y:S01]  /*d6a0*/  MUFU.TANH R47, R33 ;  /* 0x00000021002f7308 */ /* 0x0003e20000002400 */
[----:B------:R-:W-:-:S02]  /*d6b0*/  I2FP.F32.S32 R124, R95 ;  /* 0x0000005f007c7245 */ /* 0x000fc40000201400 */
[----:B------:R-:W-:Y:S02]  /*d6c0*/  FSEL R204, R204, -INF , !P2 ;  /* 0xff800000cccc7808 */ /* 0x000fe40005000000 */
[----:B------:R-:W-:Y:S01]  /*d6d0*/  ISETP.GE.AND P2, PT, R95, R128, PT ;  /* 0x000000805f00720c */ /* 0x000fe20003f46270 */
[----:B---3--:R-:W-:Y:S01]  /*d6e0*/  FFMA.FTZ R67, R124, UR6, R67 ;  /* 0x000000067c437c23 */ /* 0x008fe20008010043 */
[----:B------:R-:W-:Y:S01]  /*d6f0*/  FSEL R95, R22, -INF , !P4 ;  /* 0xff800000165f7808 */ /* 0x000fe20006000000 */
[----:B------:R-:W3:Y:S01]  /*d700*/  MUFU.TANH R144, R144 ;  /* 0x0000009000907308 */ /* 0x000ee20000002400 */
[----:B--2---:R-:W-:Y:S01]  /*d710*/  FFMA.FTZ R123, R134, UR6, R123 ;  /* 0x00000006867b7c23 */ /* 0x004fe2000801007b */
[----:B------:R-:W-:Y:S02]  /*d720*/  LOP3.LUT R105, R105, 0xf8, R152, 0xfe, !PT ;  /* 0x000000f869697812 */ /* 0x000fe400078efe98 */
[----:B------:R-:W-:Y:S02]  /*d730*/  FSEL R200, R67, -INF , !P2 ;  /* 0xff80000043c87808 */ /* 0x000fe40005000000 */
[----:B------:R-:W-:-:S02]  /*d740*/  FSEL R22, R123, -INF , !P5 ;  /* 0xff8000007b167808 */ /* 0x000fc40006800000 */
[----:B------:R-:W2:Y:S01]  /*d750*/  MUFU.TANH R140, R140 ;  /* 0x0000008c008c7308 */ /* 0x000ea20000002400 */
[----:B-1----:R-:W-:-:S05]  /*d760*/  IMAD.U32 R33, RZ, RZ, UR4 ;  /* 0x00000004ff217e24 */ /* 0x002fca000f8e00ff */
[--C-:B------:R-:W-:Y:S02]  /*d770*/  LOP3.LUT R101, R33, 0x80, R152.reuse, 0xfe, !PT ;  /* 0x0000008021657812 */ /* 0x100fe400078efe98 */
[----:B------:R-:W-:Y:S01]  /*d780*/  FSEL R33, R83, -INF , !P3 ;  /* 0xff80000053217808 */ /* 0x000fe20005800000 */
[----:B------:R-:W1:Y:S01]  /*d790*/  MUFU.TANH R4, R4 ;  /* 0x0000000400047308 */ /* 0x000e620000002400 */
[----:B------:R-:W-:Y:S02]  /*d7a0*/  I2FP.F32.S32 R103, R101 ;  /* 0x0000006500677245 */ /* 0x000fe40000201400 */
[--C-:B------:R-:W-:Y:S02]  /*d7b0*/  LOP3.LUT R83, R79, 0x88, R152.reuse, 0xfe, !PT ;  /* 0x000000884f537812 */ /* 0x100fe400078efe98 */
[----:B------:R-:W-:Y:S01]  /*d7c0*/  LOP3.LUT R79, R99, 0x90, R152, 0xfe, !PT ;  /* 0x00000090634f7812 */ /* 0x000fe200078efe98 */
[----:B------:R-:W-:Y:S01]  /*d7d0*/  FFMA.FTZ R156, R103, UR6, R156 ;  /* 0x00000006679c7c23 */ /* 0x000fe2000801009c */
[C---:B------:R-:W-:Y:S01]  /*d7e0*/  ISETP.GE.AND P4, PT, R101.reuse, R130, PT ;  /* 0x000000826500720c */ /* 0x040fe20003f86270 */
[----:B------:R-:W-:Y:S01]  /*d7f0*/  IMAD.U32 R103, RZ, RZ, UR4 ;  /* 0x00000004ff677e24 */ /* 0x000fe2000f8e00ff */
[----:B------:R-:W-:Y:S01]  /*d800*/  ISETP.GE.AND P3, PT, R101, R128, PT ;  /* 0x000000806500720c */ /* 0x000fe20003f66270 */
[----:B------:R-:W4:Y:S01]  /*d810*/  MUFU.TANH R5, R5 ;  /* 0x0000000500057308 */ /* 0x000f220000002400 */
[----:B------:R-:W-:-:S02]  /*d820*/  FSEL R99, R57, -INF , !P6 ;  /* 0xff80000039637808 */ /* 0x000fc40007000000 */
[----:B------:R-:W-:Y:S02]  /*d830*/  I2FP.F32.S32 R101, R101 ;  /* 0x0000006500657245 */ /* 0x000fe40000201400 */
[----:B------:R-:W-:Y:S02]  /*d840*/  I2FP.F32.S32 R57, R83 ;  /* 0x0000005300397245 */ /* 0x000fe40000201400 */
[----:B------:R-:W-:Y:S01]  /*d850*/  ISETP.GE.AND P2, PT, R83, R130, PT ;  /* 0x000000825300720c */ /* 0x000fe20003f46270 */
[----:B------:R-:W-:Y:S01]  /*d860*/  FFMA.FTZ R176, R101, UR6, R176 ;  /* 0x0000000665b07c23 */ /* 0x000fe200080100b0 */
[----:B------:R-:W-:Y:S01]  /*d870*/  ISETP.GE.AND P6, PT, R83, R128, PT ;  /* 0x000000805300720c */ /* 0x000fe20003fc6270 */
[C---:B------:R-:W-:Y:S01]  /*d880*/  FFMA.FTZ R83, R57.reuse, UR6, R180 ;  /* 0x0000000639537c23 */ /* 0x040fe200080100b4 */
[----:B------:R-:W-:Y:S01]  /*d890*/  I2FP.F32.S32 R188, R79 ;  /* 0x0000004f00bc7245 */ /* 0x000fe20000201400 */
[----:B------:R-:W-:Y:S01]  /*d8a0*/  FFMA.FTZ R181, R57, UR6, R181 ;  /* 0x0000000639b57c23 */ /* 0x000fe200080100b5 */
[----:B------:R-:W-:Y:S01]  /*d8b0*/  IMAD.U32 R57, RZ, RZ, UR4 ;  /* 0x00000004ff397e24 */ /* 0x000fe2000f8e00ff */
[----:B------:R-:W-:Y:S01]  /*d8c0*/  FSEL R67, R156, -INF , !P4 ;  /* 0xff8000009c437808 */ /* 0x000fe20006000000 */
[----:B------:R-:W5:Y:S01]  /*d8d0*/  MUFU.TANH R133, R133 ;  /* 0x0000008500857308 */ /* 0x000f620000002400 */
[----:B------:R-:W-:Y:S01]  /*d8e0*/  LOP3.LUT R103, R103, 0x98, R152, 0xfe, !PT ;  /* 0x0000009867677812 */ /* 0x000fe200078efe98 */
[----:B------:R-:W-:Y:S01]  /*d8f0*/  IMAD.U32 R101, RZ, RZ, UR4 ;  /* 0x00000004ff657e24 */ /* 0x000fe2000f8e00ff */
[----:B------:R-:W-:-:S02]  /*d900*/  ISETP.GE.AND P5, PT, R79, R130, PT ;  /* 0x000000824f00720c */ /* 0x000fc40003fa6270 */
[----:B------:R-:W-:Y:S01]  /*d910*/  ISETP.GE.AND P4, PT, R79, R128, PT ;  /* 0x000000804f00720c */ /* 0x000fe20003f86270 */
[----:B------:R-:W-:Y:S01]  /*d920*/  FFMA.FTZ R79, R188, UR6, R187 ;  /* 0x00000006bc4f7c23 */ /* 0x000fe200080100bb */
[----:B------:R-:W-:Y:S01]  /*d930*/  FSEL R198, R176, -INF , !P3 ;  /* 0xff800000b0c67808 */ /* 0x000fe20005800000 */
[----:B------:R-:W5:Y:S01]  /*d940*/  MUFU.TANH R56, R56 ;  /* 0x0000003800387308 */ /* 0x000f620000002400 */
[----:B------:R-:W-:Y:S01]  /*d950*/  FSEL R83, R83, -INF , !P2 ;  /* 0xff80000053537808 */ /* 0x000fe20005000000 */
[----:B------:R-:W-:Y:S01]  /*d960*/  FFMA.FTZ R188, R188, UR6, R192 ;  /* 0x00000006bcbc7c23 */ /* 0x000fe200080100c0 */
[----:B------:R-:W-:Y:S02]  /*d970*/  LOP3.LUT R57, R57, 0xa0, R152, 0xfe, !PT ;  /* 0x000000a039397812 */ /* 0x000fe400078efe98 */
[C---:B------:R-:W-:Y:S02]  /*d980*/  ISETP.GE.AND P3, PT, R103.reuse, R130, PT ;  /* 0x000000826700720c */ /* 0x040fe40003f66270 */
[----:B------:R-:W-:Y:S01]  /*d990*/  ISETP.GE.AND P2, PT, R103, R128, PT ;  /* 0x000000806700720c */ /* 0x000fe20003f46270 */
[----:B------:R-:W-:Y:S01]  /*d9a0*/  MUFU.TANH R48, R48 ;  /* 0x0000003000307308 */ /* 0x000fe20000002400 */
[----:B------:R-:W-:-:S02]  /*d9b0*/  I2FP.F32.S32 R103, R103 ;  /* 0x0000006700677245 */ /* 0x000fc40000201400 */
[----:B------:R-:W-:Y:S01]  /*d9c0*/  FSEL R194, R181, -INF , !P6 ;  /* 0xff800000b5c27808 */ /* 0x000fe20007000000 */
[----:B------:R-:W-:Y:S01]  /*d9d0*/  IMAD.U32 R181, RZ, RZ, UR4 ;  /* 0x00000004ffb57e24 */ /* 0x000fe2000f8e00ff */
[----:B------:R-:W-:Y:S01]  /*d9e0*/  FSEL R79, R79, -INF , !P5 ;  /* 0xff8000004f4f7808 */ /* 0x000fe20006800000 */
[----:B---3--:R-:W-:Y:S01]  /*d9f0*/  FFMA.FTZ R135, R103, UR6, R144 ;  /* 0x0000000667877c23 */ /* 0x008fe20008010090 */
[----:B------:R-:W-:Y:S01]  /*da00*/  ISETP.GE.AND P6, PT, R57, R130, PT ;  /* 0x000000823900720c */ /* 0x000fe20003fc6270 */
[----:B--2---:R-:W-:Y:S01]  /*da10*/  FFMA.FTZ R140, R103, UR6, R140 ;  /* 0x00000006678c7c23 */ /* 0x004fe2000801008c */
[----:B------:R-:W-:Y:S01]  /*da20*/  ISETP.GE.AND P5, PT, R57, R128, PT ;  /* 0x000000803900720c */ /* 0x000fe20003fa6270 */
[----:B------:R-:W-:Y:S01]  /*da30*/  IMAD.U32 R103, RZ, RZ, UR4 ;  /* 0x00000004ff677e24 */ /* 0x000fe2000f8e00ff */
[----:B------:R-:W-:Y:S01]  /*da40*/  I2FP.F32.S32 R57, R57 ;  /* 0x0000003900397245 */ /* 0x000fe20000201400 */
[----:B------:R-:W-:Y:S01]  /*da50*/  MUFU.TANH R51, R51 ;  /* 0x0000003300337308 */ /* 0x000fe20000002400 */
[----:B------:R-:W-:-:S02]  /*da60*/  LOP3.LUT R101, R101, 0xa8, R152, 0xfe, !PT ;  /* 0x000000a865657812 */ /* 0x000fc400078efe98 */
[----:B------:R-:W-:Y:S01]  /*da70*/  FSEL R176, R140, -INF , !P2 ;  /* 0xff8000008cb07808 */ /* 0x000fe20005000000 */
[C---:B-1----:R-:W-:Y:S01]  /*da80*/  FFMA.FTZ R4, R57.reuse, UR6, R4 ;  /* 0x0000000639047c23 */ /* 0x042fe20008010004 */
[----:B----4-:R-:W-:Y:S01]  /*da90*/  FFMA.FTZ R5, R57, UR6, R5 ;  /* 0x0000000639057c23 */ /* 0x010fe20008010005 */
[----:B------:R-:W-:Y:S02]  /*daa0*/  LOP3.LUT R57, R103, 0xb0, R152, 0xfe, !PT ;  /* 0x000000b067397812 */ /* 0x000fe400078efe98 */
[----:B------:R-:W-:Y:S01]  /*dab0*/  I2FP.F32.S32 R116, R101 ;  /* 0x0000006500747245 */ /* 0x000fe20000201400 */
[----:B------:R-:W1:Y:S01]  /*dac0*/  MUFU.TANH R35, R35 ;  /* 0x0000002300237308 */ /* 0x000e620000002400 */
[----:B------:R-:W-:Y:S02]  /*dad0*/  FSEL R113, R4, -INF , !P6 ;  /* 0xff80000004717808 */ /* 0x000fe40007000000 */
[C---:B------:R-:W-:Y:S01]  /*dae0*/  ISETP.GE.AND P2, PT, R57.reuse, R130, PT ;  /* 0x000000823900720c */ /* 0x040fe20003f46270 */
[C---:B-----5:R-:W-:Y:S01]  /*daf0*/  FFMA.FTZ R127, R116.reuse, UR6, R133 ;  /* 0x00000006747f7c23 */ /* 0x060fe20008010085 */
[----:B------:R-:W-:Y:S01]  /*db00*/  ISETP.GE.AND P6, PT, R57, R128, PT ;  /* 0x000000803900720c */ /* 0x000fe20003fc6270 */
[----:B------:R-:W-:Y:S01]  /*db10*/  FFMA.FTZ R56, R116, UR6, R56 ;  /* 0x0000000674387c23 */ /* 0x000fe20008010038 */
[----:B------:R-:W-:Y:S01]  /*db20*/  I2FP.F32.S32 R4, R57 ;  /* 0x0000003900047245 */ /* 0x000fe20000201400 */
[----:B------:R-:W-:Y:S01]  /*db30*/  IMAD.U32 R57, RZ, RZ, UR4 ;  /* 0x00000004ff397e24 */ /* 0x000fe2000f8e00ff */
[----:B------:R-:W2:Y:S01]  /*db40*/  MUFU.TANH R50, R50 ;  /* 0x0000003200327308 */ /* 0x000ea20000002400 */
[----:B------:R-:W-:-:S02]  /*db50*/  FSEL R188, R188, -INF , !P4 ;  /* 0xff800000bcbc7808 */ /* 0x000fc40006000000 */
[----:B------:R-:W-:Y:S01]  /*db60*/  FSEL R135, R135, -INF , !P3 ;  /* 0xff80000087877808 */ /* 0x000fe20005800000 */
[C---:B------:R-:W-:Y:S01]  /*db70*/  FFMA.FTZ R125, R4.reuse, UR6, R47 ;  /* 0x00000006047d7c23 */ /* 0x040fe2000801002f */
[C---:B------:R-:W-:Y:S01]  /*db80*/  ISETP.GE.AND P4, PT, R101.reuse, R130, PT ;  /* 0x000000826500720c */ /* 0x040fe20003f86270 */
[----:B------:R-:W-:Y:S01]  /*db90*/  IMAD.U32 R47, RZ, RZ, UR4 ;  /* 0x00000004ff2f7e24 */ /* 0x000fe2000f8e00ff */
[----:B------:R-:W-:Y:S01]  /*dba0*/  ISETP.GE.AND P3, PT, R101, R128, PT ;  /* 0x000000806500720c */ /* 0x000fe20003f66270 */
[----:B------:R-:W3:Y:S01]  /*dbb0*/  MUFU.TANH R49, R49 ;  /* 0x0000003100317308 */ /* 0x000ee20000002400 */
[----:B------:R-:W-:Y:S01]  /*dbc0*/  IMAD.U32 R101, RZ, RZ, UR4 ;  /* 0x00000004ff657e24 */ /* 0x000fe2000f8e00ff */
[----:B------:R-:W-:Y:S01]  /*dbd0*/  LOP3.LUT R57, R57, 0xb8, R152, 0xfe, !PT ;  /* 0x000000b839397812 */ /* 0x000fe200078efe98 */
[----:B-1----:R-:W-:Y:S01]  /*dbe0*/  FFMA.FTZ R35, R4, UR6, R35 ;  /* 0x0000000604237c23 */ /* 0x002fe20008010023 */
[----:B------:R-:W-:Y:S02]  /*dbf0*/  FSEL R142, R5, -INF , !P5 ;  /* 0xff800000058e7808 */ /* 0x000fe40006800000 */
[----:B------:R-:W-:-:S02]  /*dc00*/  FSEL R127, R127, -INF , !P4 ;  /* 0xff8000007f7f7808 */ /* 0x000fc40006000000 */
[C---:B------:R-:W-:Y:S01]  /*dc10*/  ISETP.GE.AND P5, PT, R57.reuse, R130, PT ;  /* 0x000000823900720c */ /* 0x040fe20003fa6270 */
[----:B------:R-:W1:Y:S01]  /*dc20*/  MUFU.TANH R32, R32 ;  /* 0x0000002000207308 */ /* 0x000e620000002400 */
[----:B------:R-:W-:Y:S02]  /*dc30*/  ISETP.GE.AND P4, PT, R57, R128, PT ;  /* 0x000000803900720c */ /* 0x000fe40003f86270 */
[----:B------:R-:W-:Y:S02]  /*dc40*/  LOP3.LUT R101, R101, 0xc0, R152, 0xfe, !PT ;  /* 0x000000c065657812 */ /* 0x000fe400078efe98 */
[----:B------:R-:W-:Y:S02]  /*dc50*/  I2FP.F32.S32 R57, R57 ;  /* 0x0000003900397245 */ /* 0x000fe40000201400 */
[----:B------:R-:W-:Y:S01]  /*dc60*/  I2FP.F32.S32 R5, R101 ;  /* 0x0000006500057245 */ /* 0x000fe20000201400 */
[----:B------:R-:W-:Y:S01]  /*dc70*/  MUFU.TANH R34, R34 ;  /* 0x0000002200227308 */ /* 0x000fe20000002400 */
[----:B------:R-:W-:Y:S01]  /*dc80*/  FSEL R126, R56, -INF , !P3 ;  /* 0xff800000387e7808 */ /* 0x000fe20005800000 */
[C---:B------:R-:W-:Y:S01]  /*dc90*/  FFMA.FTZ R48, R57.reuse, UR6, R48 ;  /* 0x0000000639307c23 */ /* 0x040fe20008010030 */
[----:B------:R-:W-:Y:S01]  /*dca0*/  FFMA.FTZ R51, R57, UR6, R51 ;  /* 0x0000000639337c23 */ /* 0x000fe20008010033 */
[----:B------:R-:W-:-:S02]  /*dcb0*/  IMAD.U32 R57, RZ, RZ, UR4 ;  /* 0x00000004ff397e24 */ /* 0x000fc4000f8e00ff */
[----:B--2---:R-:W-:Y:S01]  /*dcc0*/  FFMA.FTZ R50, R5, UR6, R50 ;  /* 0x0000000605327c23 */ /* 0x004fe20008010032 */
[-C--:B------:R-:W-:Y:S01]  /*dcd0*/  ISETP.GE.AND P3, PT, R101, R130.reuse, PT ;  /* 0x000000826500720c */ /* 0x080fe20003f66270 */
[----:B---3--:R-:W-:Y:S01]  /*dce0*/  FFMA.FTZ R49, R5, UR6, R49 ;  /* 0x0000000605317c23 */ /* 0x008fe20008010031 */
[----:B------:R-:W-:Y:S01]  /*dcf0*/  MUFU.TANH R30, R30 ;  /* 0x0000001e001e7308 */ /* 0x000fe20000002400 */
[--C-:B------:R-:W-:Y:S02]  /*dd00*/  LOP3.LUT R47, R47, 0xc8, R152.reuse, 0xfe, !PT ;  /* 0x000000c82f2f7812 */ /* 0x100fe400078efe98 */
[----:B------:R-:W-:Y:S02]  /*dd10*/  LOP3.LUT R5, R57, 0xd0, R152, 0xfe, !PT ;  /* 0x000000d039057812 */ /* 0x000fe400078efe98 */
[----:B------:R-:W-:Y:S01]  /*dd20*/  FSEL R116, R35, -INF , !P6 ;  /* 0xff80000023747808 */ /* 0x000fe20007000000 */
[----:B------:R-:W-:Y:S01]  /*dd30*/  IMAD.U32 R35, RZ, RZ, UR4 ;  /* 0x00000004ff237e24 */ /* 0x000fe2000f8e00ff */
[----:B------:R-:W-:Y:S01]  /*dd40*/  FSEL R123, R48, -INF , !P5 ;  /* 0xff800000307b7808 */ /* 0x000fe20006800000 */
[----:B------:R-:W2:Y:S01]  /*dd50*/  MUFU.TANH R52, R52 ;  /* 0x0000003400347308 */ /* 0x000ea20000002400 */
[----:B------:R-:W-:-:S02]  /*dd60*/  ISETP.GE.AND P6, PT, R47, R130, PT ;  /* 0x000000822f00720c */ /* 0x000fc40003fc6270 */
[----:B------:R-:W-:Y:S02]  /*dd70*/  ISETP.GE.AND P5, PT, R47, R128, PT ;  /* 0x000000802f00720c */ /* 0x000fe40003fa6270 */
[----:B------:R-:W-:Y:S02]  /*dd80*/  FSEL R51, R51, -INF , !P4 ;  /* 0xff80000033337808 */ /* 0x000fe40006000000 */
[----:B------:R-:W-:Y:S01]  /*dd90*/  FSEL R111, R50, -INF , !P3 ;  /* 0xff800000326f7808 */ /* 0x000fe20005800000 */
[----:B------:R-:W3:Y:S01]  /*dda0*/  MUFU.TANH R24, R24 ;  /* 0x0000001800187308 */ /* 0x000ee20000002400 */
[----:B------:R-:W-:Y:S02]  /*ddb0*/  I2FP.F32.S32 R47, R47 ;  /* 0x0000002f002f7245 */ /* 0x000fe40000201400 */
[C---:B------:R-:W-:Y:S02]  /*ddc0*/  ISETP.GE.AND P4, PT, R5.reuse, R130, PT ;  /* 0x000000820500720c */ /* 0x040fe40003f86270 */
[-C--:B------:R-:W-:Y:S01]  /*ddd0*/  ISETP.GE.AND P3, PT, R5, R128.reuse, PT ;  /* 0x000000800500720c */ /* 0x080fe20003f66270 */
[----:B-1----:R-:W-:Y:S01]  /*dde0*/  FFMA.FTZ R32, R47, UR6, R32 ;  /* 0x000000062f207c23 */ /* 0x002fe20008010020 */
[----:B------:R-:W-:Y:S01]  /*ddf0*/  I2FP.F32.S32 R5, R5 ;  /* 0x0000000500057245 */ /* 0x000fe20000201400 */
[----:B------:R-:W1:Y:S01]  /*de00*/  MUFU.TANH R26, R26 ;  /* 0x0000001a001a7308 */ /* 0x000e620000002400 */
[----:B------:R-:W-:Y:S01]  /*de10*/  FSEL R125, R125, -INF , !P2 ;  /* 0xff8000007d7d7808 */ /* 0x000fe20005000000 */
[----:B--2---:R-:W-:Y:S01]  /*de20*/  FFMA.FTZ R52, R47, UR6, R52 ;  /* 0x000000062f347c23 */ /* 0x004fe20008010034 */
[----:B------:R-:W-:Y:S01]  /*de30*/  ISETP.GE.AND P2, PT, R101, R128, PT ;  /* 0x000000806500720c */ /* 0x000fe20003f46270 */
[C---:B------:R-:W-:Y:S01]  /*de40*/  FFMA.FTZ R34, R5.reuse, UR6, R34 ;  /* 0x0000000605227c23 */ /* 0x040fe20008010022 */
[----:B------:R-:W-:Y:S01]  /*de50*/  FFMA.FTZ R30, R5, UR6, R30 ;  /* 0x00000006051e7c23 */ /* 0x000fe2000801001e */
[----:B------:R-:W-:Y:S01]  /*de60*/  LOP3.LUT R5, R35, 0xd8, R152, 0xfe, !PT ;  /* 0x000000d823057812 */ /* 0x000fe200078efe98 */
[----:B------:R-:W-:Y:S01]  /*de70*/  IMAD.U32 R47, RZ, RZ, UR4 ;  /* 0x00000004ff2f7e24 */ /* 0x000fe2000f8e00ff */
[----:B------:R-:W2:Y:S01]  /*de80*/  MUFU.TANH R53, R53 ;  /* 0x0000003500357308 */ /* 0x000ea20000002400 */
[----:B------:R-:W-:-:S02]  /*de90*/  FSEL R50, R49, -INF , !P2 ;  /* 0xff80000031327808 */ /* 0x000fc40005000000 */
[----:B------:R-:W-:Y:S02]  /*dea0*/  FSEL R109, R32, -INF , !P6 ;  /* 0xff800000206d7808 */ /* 0x000fe40007000000 */
[C---:B------:R-:W-:Y:S02]  /*deb0*/  ISETP.GE.AND P2, PT, R5.reuse, R130, PT ;  /* 0x000000820500720c */ /* 0x040fe40003f46270 */
[----:B------:R-:W-:Y:S01]  /*dec0*/  ISETP.GE.AND P6, PT, R5, R128, PT ;  /* 0x000000800500720c */ /* 0x000fe20003fc6270 */
[----:B------:R-:W-:Y:S01]  /*ded0*/  MUFU.TANH R55, R55 ;  /* 0x0000003700377308 */ /* 0x000fe20000002400 */
[----:B------:R-:W-:Y:S02]  /*dee0*/  I2FP.F32.S32 R5, R5 ;  /* 0x0000000500057245 */ /* 0x000fe40000201400 */
[----:B------:R-:W-:Y:S02]  /*def0*/  LOP3.LUT R47, R47, 0xe0, R152, 0xfe, !PT ;  /* 0x000000e02f2f7812 */ /* 0x000fe400078efe98 */
[----:B------:R-:W-:Y:S01]  /*df00*/  FSEL R107, R34, -INF , !P4 ;  /* 0xff800000226b7808 */ /* 0x000fe20006000000 */
[C---:B---3--:R-:W-:Y:S01]  /*df10*/  FFMA.FTZ R24, R5.reuse, UR6, R24 ;  /* 0x0000000605187c23 */ /* 0x048fe20008010018 */
[----:B-1----:R-:W-:Y:S01]  /*df20*/  FFMA.FTZ R26, R5, UR6, R26 ;  /* 0x00000006051a7c23 */ /* 0x002fe2000801001a */
[----:B------:R1:W3:Y:S01]  /*df30*/  MUFU.TANH R4, R59 ;  /* 0x0000003b00047308 */ /* 0x0002e20000002400 */
[----:B------:R-:W-:Y:S01]  /*df40*/  IMAD.U32 R5, RZ, RZ, UR4 ;  /* 0x00000004ff057e24 */ /* 0x000fe2000f8e00ff */
[----:B------:R-:W-:-:S02]  /*df50*/  I2FP.F32.S32 R34, R47 ;  /* 0x0000002f00227245 */ /* 0x000fc40000201400 */
[--C-:B------:R-:W-:Y:S02]  /*df60*/  LOP3.LUT R35, R35, 0xe8, R152.reuse, 0xfe, !PT ;  /* 0x000000e823237812 */ /* 0x100fe400078efe98 */
[----:B------:R-:W-:Y:S01]  /*df70*/  LOP3.LUT R5, R5, 0xf0, R152, 0xfe, !PT ;  /* 0x000000f005057812 */ /* 0x000fe200078efe98 */
[----:B--2---:R-:W-:Y:S01]  /*df80*/  FFMA.FTZ R32, R34, UR6, R53 ;  /* 0x0000000622207c23 */ /* 0x004fe20008010035 */
[----:B------:R-:W2:Y:S01]  /*df90*/  MUFU.TANH R60, R60 ;  /* 0x0000003c003c7308 */ /* 0x000ea20000002400 */
[----:B------:R-:W-:Y:S02]  /*dfa0*/  FSEL R49, R52, -INF , !P5 ;  /* 0xff80000034317808 */ /* 0x000fe40006800000 */
[----:B------:R-:W-:Y:S02]  /*dfb0*/  ISETP.GE.AND P5, PT, R47, R130, PT ;  /* 0x000000822f00720c */ /* 0x000fe40003fa6270 */
[----:B------:R-:W-:Y:S02]  /*dfc0*/  I2FP.F32.S32 R52, R35 ;  /* 0x0000002300347245 */ /* 0x000fe40000201400 */
[----:B------:R-:W-:Y:S01]  /*dfd0*/  FSEL R48, R30, -INF , !P3 ;  /* 0xff8000001e307808 */ /* 0x000fe20005800000 */
[----:B------:R-:W4:Y:S01]  /*dfe0*/  MUFU.TANH R54, R54 ;  /* 0x0000003600367308 */ /* 0x000f220000002400 */
[----:B-1----:R-:W-:-:S02]  /*dff0*/  FSEL R59, R24, -INF , !P2 ;  /* 0xff800000183b7808 */ /* 0x002fc40005000000 */
[----:B------:R-:W-:Y:S02]  /*e000*/  I2FP.F32.S32 R101, R5 ;  /* 0x0000000500657245 */ /* 0x000fe40000201400 */
[----:B------:R-:W-:Y:S02]  /*e010*/  ISETP.GE.AND P4, PT, R47, R128, PT ;  /* 0x000000802f00720c */ /* 0x000fe40003f86270 */
[C---:B------:R-:W-:Y:S01]  /*e020*/  ISETP.GE.AND P3, PT, R35.reuse, R130, PT ;  /* 0x000000822300720c */ /* 0x040fe20003f66270 */
[----:B------:R-:W1:Y:S01]  /*e030*/  MUFU.TANH R58, R58 ;  /* 0x0000003a003a7308 */ /* 0x000e620000002400 */
[----:B------:R-:W-:Y:S01]  /*e040*/  ISETP.GE.AND P2, PT, R35, R128, PT ;  /* 0x000000802300720c */ /* 0x000fe20003f46270 */
[----:B---3--:R-:W-:Y:S01]  /*e050*/  FFMA.FTZ R4, R101, UR6, R4 ;  /* 0x0000000665047c23 */ /* 0x008fe20008010004 */
[----:B------:R-:W-:Y:S02]  /*e060*/  FSEL R47, R26, -INF , !P6 ;  /* 0xff8000001a2f7808 */ /* 0x000fe40007000000 */
[----:B------:R-:W-:Y:S01]  /*e070*/  FSEL R35, R32, -INF , !P5 ;  /* 0xff80000020237808 */ /* 0x000fe20006800000 */
[----:B------:R-:W-:Y:S01]  /*e080*/  FMUL.FTZ R32, R84, UR24 ;  /* 0x0000001854207c20 */ /* 0x000fe20008410000 */
[C---:B------:R-:W-:Y:S01]  /*e090*/  ISETP.GE.AND P6, PT, R5.reuse, R130, PT ;  /* 0x000000820500720c */ /* 0x040fe20003fc6270 */
[----:B------:R-:W3:Y:S01]  /*e0a0*/  MUFU.TANH R120, R120 ;  /* 0x0000007800787308 */ /* 0x000ee20000002400 */
[----:B------:R-:W-:Y:S01]  /*e0b0*/  ISETP.GE.AND P5, PT, R5, R128, PT ;  /* 0x000000800500720c */ /* 0x000fe20003fa6270 */
[----:B------:R-:W-:Y:S01]  /*e0c0*/  FFMA.FTZ R5, R52, UR6, R55 ;  /* 0x0000000634057c23 */ /* 0x000fe20008010037 */
[----:B--2---:R-:W-:Y:S01]  /*e0d0*/  FFMA.FTZ R55, R101, UR6, R60 ;  /* 0x0000000665377c23 */ /* 0x004fe2000801003c */
[----:B----4-:R-:W-:Y:S01]  /*e0e0*/  FFMA.FTZ R53, R34, UR6, R54 ;  /* 0x0000000622357c23 */ /* 0x010fe20008010036 */
[----:B------:R-:W-:Y:S01]  /*e0f0*/  IMAD.U32 R101, RZ, RZ, UR4 ;  /* 0x00000004ff657e24 */ /* 0x000fe2000f8e00ff */
[----:B------:R-:W-:Y:S01]  /*e100*/  LOP3.LUT R103, R103, 0x8, R152, 0xfe, !PT ;  /* 0x0000000867677812 */ /* 0x000fe200078efe98 */
[----:B------:R-:W-:Y:S01]  /*e110*/  FMUL.FTZ R34, R64, UR24 ;  /* 0x0000001840227c20 */ /* 0x000fe20008410000 */
[----:B------:R2:W4:Y:S01]  /*e120*/  MUFU.TANH R57, R117 ;  /* 0x0000007500397308 */ /* 0x0005220000002400 */
[----:B------:R-:W-:Y:S01]  /*e130*/  FSEL R53, R53, -INF , !P4 ;  /* 0xff80000035357808 */ /* 0x000fe20006000000 */
[----:B-1----:R-:W-:Y:S01]  /*e140*/  FFMA.FTZ R52, R52, UR6, R58 ;  /* 0x0000000634347c23 */ /* 0x002fe2000801003a */
[----:B------:R-:W-:-:S02]  /*e150*/  LOP3.LUT R101, R101, 0x10, R152, 0xfe, !PT ;  /* 0x0000001065657812 */ /* 0x000fc400078efe98 */
[----:B------:R-:W-:Y:S02]  /*e160*/  FSEL R5, R5, -INF , !P3 ;  /* 0xff80000005057808 */ /* 0x000fe40005800000 */
[C---:B------:R-:W-:Y:S01]  /*e170*/  ISETP.GE.AND P4, PT, R105.reuse, R130, PT ;  /* 0x000000826900720c */ /* 0x040fe20003f86270 */
[----:B------:R1:W5:Y:S01]  /*e180*/  MUFU.TANH R56, R119 ;  /* 0x0000007700387308 */ /* 0x0003620000002400 */
[----:B------:R-:W-:Y:S02]  /*e190*/  ISETP.GE.AND P3, PT, R105, R128, PT ;  /* 0x000000806900720c */ /* 0x000fe40003f66270 */
[----:B------:R-:W-:Y:S02]  /*e1a0*/  I2FP.F32.S32 R24, R105 ;  /* 0x0000006900187245 */ /* 0x000fe40000201400 */
[----:B------:R-:W-:Y:S02]  /*e1b0*/  I2FP.F32.S32 R137, R103 ;  /* 0x0000006700897245 */ /* 0x000fe40000201400 */
[----:B------:R-:W-:Y:S01]  /*e1c0*/  FSEL R54, R4, -INF , !P6 ;  /* 0xff80000004367808 */ /* 0x000fe20007000000 */
[----:B------:R-:W5:Y:S01]  /*e1d0*/  MUFU.TANH R105, R104 ;  /* 0x0000006800697308 */ /* 0x000f620000002400 */
[-C--:B------:R-:W-:Y:S01]  /*e1e0*/  ISETP.GE.AND P6, PT, R101, R130.reuse, PT ;  /* 0x000000826500720c */ /* 0x080fe20003fc6270 */
[----:B--2---:R-:W-:Y:S01]  /*e1f0*/  IMAD.U32 R117, RZ, RZ, UR4 ;  /* 0x00000004ff757e24 */ /* 0x004fe2000f8e00ff */
[----:B------:R-:W-:Y:S01]  /*e200*/  I2FP.F32.S32 R133, R101 ;  /* 0x0000006500857245 */ /* 0x000fe20000201400 */
[----:B------:R-:W-:Y:S01]  /*e210*/  IMAD.U32 R101, RZ, RZ, UR4 ;  /* 0x00000004ff657e24 */ /* 0x000fe2000f8e00ff */
[----:B------:R-:W-:Y:S01]  /*e220*/  FSEL R52, R52, -INF , !P2 ;  /* 0xff80000034347808 */ /* 0x000fe20005000000 */
[----:B---3--:R-:W-:Y:S01]  /*e230*/  FFMA.FTZ R137, R137, UR6, R120 ;  /* 0x0000000689897c23 */ /* 0x008fe20008010078 */
[----:B------:R-:W-:Y:S01]  /*e240*/  ISETP.GE.AND P2, PT, R103, R130, PT ;  /* 0x000000826700720c */ /* 0x000fe20003f46270 */
[----:B------:R-:W-:Y:S01]  /*e250*/  MUFU.TANH R121, R112 ;  /* 0x0000007000797308 */ /* 0x000fe20000002400 */
[----:B-1----:R-:W-:-:S02]  /*e260*/  IMAD.U32 R119, RZ, RZ, UR4 ;  /* 0x00000004ff777e24 */ /* 0x002fc4000f8e00ff */
[C---:B----4-:R-:W-:Y:S01]  /*e270*/  FFMA.FTZ R57, R24.reuse, UR6, R57 ;  /* 0x0000000618397c23 */ /* 0x050fe20008010039 */
[----:B------:R-:W-:Y:S01]  /*e280*/  LOP3.LUT R117, R117, 0x30, R152, 0xfe, !PT ;  /* 0x0000003075757812 */ /* 0x000fe200078efe98 */
[----:B-----5:R-:W-:Y:S01]  /*e290*/  FFMA.FTZ R56, R24, UR6, R56 ;  /* 0x0000000618387c23 */ /* 0x020fe20008010038 */
[--C-:B------:R-:W-:Y:S01]  /*e2a0*/  LOP3.LUT R101, R101, 0x28, R152.reuse, 0xfe, !PT ;  /* 0x0000002865657812 */ /* 0x100fe200078efe98 */
[----:B------:R-:W-:Y:S01]  /*e2b0*/  IMAD.U32 R103, RZ, RZ, UR4 ;  /* 0x00000004ff677e24 */ /* 0x000fe2000f8e00ff */
[----:B------:R-:W-:Y:S01]  /*e2c0*/  LOP3.LUT R119, R119, 0x20, R152, 0xfe, !PT ;  /* 0x0000002077777812 */ /* 0x000fe200078efe98 */
[----:B------:R-:W1:Y:S01]  /*e2d0*/  MUFU.TANH R115, R108 ;  /* 0x0000006c00737308 */ /* 0x000e620000002400 */
[----:B------:R-:W-:Y:S02]  /*e2e0*/  FSEL R137, R137, -INF , !P2 ;  /* 0xff80000089897808 */ /* 0x000fe40005000000 */
[----:B------:R-:W-:Y:S02]  /*e2f0*/  FSEL R57, R57, -INF , !P4 ;  /* 0xff80000039397808 */ /* 0x000fe40006000000 */
[----:B------:R-:W-:-:S02]  /*e300*/  I2FP.F32.S32 R26, R101 ;  /* 0x00000065001a7245 */ /* 0x000fc40000201400 */
[-C--:B------:R-:W-:Y:S01]  /*e310*/  ISETP.GE.AND P2, PT, R117, R130.reuse, PT ;  /* 0x000000827500720c */ /* 0x080fe20003f46270 */
[----:B------:R-:W-:Y:S01]  /*e320*/  MUFU.TANH R32, R32 ;  /* 0x0000002000207308 */ /* 0x000fe20000002400 */
[----:B------:R-:W-:Y:S01]  /*e330*/  I2FP.F32.S32 R30, R117 ;  /* 0x00000075001e7245 */ /* 0x000fe20000201400 */
[----:B------:R-:W-:Y:S01]  /*e340*/  FFMA.FTZ R105, R26, UR6, R105 ;  /* 0x000000061a697c23 */ /* 0x000fe20008010069 */
[-C--:B------:R-:W-:Y:S02]  /*e350*/  ISETP.GE.AND P4, PT, R119, R130.reuse, PT ;  /* 0x000000827700720c */ /* 0x080fe40003f86270 */
[----:B------:R-:W-:Y:S01]  /*e360*/  I2FP.F32.S32 R4, R119 ;  /* 0x0000007700047245 */ /* 0x000fe20000201400 */
[----:B------:R-:W-:Y:S01]  /*e370*/  IMAD.U32 R119, RZ, RZ, UR4 ;  /* 0x00000004ff777e24 */ /* 0x000fe2000f8e00ff */
[----:B------:R-:W-:Y:S01]  /*e380*/  FSEL R56, R56, -INF , !P3 ;  /* 0xff80000038387808 */ /* 0x000fe20005800000 */
[----:B------:R-:W2:Y:S01]  /*e390*/  MUFU.TANH R139, R100 ;  /* 0x00000064008b7308 */ /* 0x000ea20000002400 */
[----:B------:R-:W-:Y:S01]  /*e3a0*/  LOP3.LUT R103, R103, 0x18, R152, 0xfe, !PT ;  /* 0x0000001867677812 */ /* 0x000fe200078efe98 */
[----:B-1----:R-:W-:Y:S01]  /*e3b0*/  FFMA.FTZ R115, R4, UR6, R115 ;  /* 0x0000000604737c23 */ /* 0x002fe20008010073 */
[----:B------:R-:W-:-:S02]  /*e3c0*/  ISETP.GE.AND P3, PT, R101, R130, PT ;  /* 0x000000826500720c */ /* 0x000fc40003f66270 */
[----:B------:R-:W-:Y:S02]  /*e3d0*/  FSEL R55, R55, -INF , !P5 ;  /* 0xff80000037377808 */ /* 0x000fe40006800000 */
[-C--:B------:R-:W-:Y:S01]  /*e3e0*/  ISETP.GE.AND P5, PT, R103, R130.reuse, PT ;  /* 0x000000826700720c */ /* 0x080fe20003fa6270 */
[----:B------:R-:W1:Y:S01]  /*e3f0*/  MUFU.TANH R117, R88 ;  /* 0x0000005800757308 */ /* 0x000e620000002400 */
[----:B------:R-:W-:Y:S02]  /*e400*/  I2FP.F32.S32 R24, R103 ;  /* 0x0000006700187245 */ /* 0x000fe40000201400 */
[----:B------:R-:W-:Y:S02]  /*e410*/  LOP3.LUT R119, R119, 0x50, R152, 0xfe, !PT ;  /* 0x0000005077777812 */ /* 0x000fe400078efe98 */
[----:B------:R-:W-:Y:S01]  /*e420*/  FSEL R105, R105, -INF , !P3 ;  /* 0xff80000069697808 */ /* 0x000fe20005800000 */
[----:B------:R-:W-:Y:S01]  /*e430*/  FFMA.FTZ R121, R24, UR6, R121 ;  /* 0x0000000618797c23 */ /* 0x000fe20008010079 */
[-C--:B------:R-:W-:Y:S01]  /*e440*/  ISETP.GE.AND P3, PT, R119, R130.reuse, PT ;  /* 0x000000827700720c */ /* 0x080fe20003f66270 */
[----:B------:R-:W3:Y:S01]  /*e450*/  MUFU.TANH R101, R92 ;  /* 0x0000005c00657308 */ /* 0x000ee20000002400 */
[----:B------:R-:W-:Y:S01]  /*e460*/  I2FP.F32.S32 R119, R119 ;  /* 0x0000007700777245 */ /* 0x000fe20000201400 */
[----:B--2---:R-:W-:Y:S01]  /*e470*/  FFMA.FTZ R139, R30, UR6, R139 ;  /* 0x000000061e8b7c23 */ /* 0x004fe2000801008b */
[----:B------:R-:W-:Y:S01]  /*e480*/  I2FP.F32.S32 R24, R141 ;  /* 0x0000008d00187245 */ /* 0x000fe20000201400 */
[----:B------:R-:W-:Y:S01]  /*e490*/  FMUL.FTZ R30, R72, UR24 ;  /* 0x00000018481e7c20 */ /* 0x000fe20008410000 */
[----:B------:R-:W-:Y:S01]  /*e4a0*/  I2FP.F32.S32 R4, R143 ;  /* 0x0000008f00047245 */ /* 0x000fe20000201400 */
[----:B------:R-:W-:Y:S01]  /*e4b0*/  FFMA.FTZ R32, R119, UR6, R32 ;  /* 0x0000000677207c23 */ /* 0x000fe20008010020 */
[----:B------:R-:W-:Y:S01]  /*e4c0*/  I2FP.F32.S32 R26, R145 ;  /* 0x00000091001a7245 */ /* 0x000fe20000201400 */
[----:B------:R-:W2:Y:S01]  /*e4d0*/  MUFU.TANH R62, R62 ;  /* 0x0000003e003e7308 */ /* 0x000ea20000002400 */
[----:B-1----:R-:W-:Y:S01]  /*e4e0*/  FFMA.FTZ R117, R24, UR6, R117 ;  /* 0x0000000618757c23 */ /* 0x002fe20008010075 */
[----:B------:R-:W-:Y:S01]  /*e4f0*/  FMUL.FTZ R24, R76, UR24 ;  /* 0x000000184c187c20 */ /* 0x000fe20008410000 */
[----:B------:R-:W-:Y:S01]  /*e500*/  FSEL R121, R121, -INF , !P5 ;  /* 0xff80000079797808 */ /* 0x000fe20006800000 */
[----:B------:R-:W-:Y:S01]  /*e510*/  IMAD.U32 R119, RZ, RZ, UR4 ;  /* 0x00000004ff777e24 */ /* 0x000fe2000f8e00ff */
[----:B------:R-:W-:Y:S01]  /*e520*/  ISETP.GE.AND P5, PT, R143, R130, PT ;  /* 0x000000828f00720c */ /* 0x000fe20003fa6270 */
[----:B------:R-:W-:Y:S01]  /*e530*/  IMAD.U32 R143, RZ, RZ, UR4 ;  /* 0x00000004ff8f7e24 */ /* 0x000fe2000f8e00ff */
[----:B------:R-:W-:Y:S01]  /*e540*/  FSEL R115, R115, -INF , !P4 ;  /* 0xff80000073737808 */ /* 0x000fe20006000000 */
[----:B------:R-:W1:Y:S01]  /*e550*/  MUFU.TANH R103, R96 ;  /* 0x0000006000677308 */ /* 0x000e620000002400 */
[----:B---3--:R-:W-:Y:S01]  /*e560*/  FFMA.FTZ R101, R4, UR6, R101 ;  /* 0x0000000604657c23 */ /* 0x008fe20008010065 */
[----:B------:R-:W-:-:S02]  /*e570*/  LOP3.LUT R119, R119, 0x60, R152, 0xfe, !PT ;  /* 0x0000006077777812 */ /* 0x000fc400078efe98 */
[----:B------:R-:W-:Y:S02]  /*e580*/  LOP3.LUT R143, R143, 0x78, R152, 0xfe, !PT ;  /* 0x000000788f8f7812 */ /* 0x000fe400078efe98 */
[-C--:B------:R-:W-:Y:S01]  /*e590*/  ISETP.GE.AND P4, PT, R141, R130.reuse, PT ;  /* 0x000000828d00720c */ /* 0x080fe20003f86270 */
[----:B------:R-:W-:Y:S01]  /*e5a0*/  IMAD.U32 R141, RZ, RZ, UR4 ;  /* 0x00000004ff8d7e24 */ /* 0x000fe2000f8e00ff */
[----:B------:R3:W-:Y:S01]  /*e5b0*/  MUFU.TANH R4, R61 ;  /* 0x0000003d00047308 */ /* 0x0007e20000002400 */
[----:B--2---:R-:W-:Y:S01]  /*e5c0*/  FFMA.FTZ R133, R133, UR6, R62 ;  /* 0x0000000685857c23 */ /* 0x004fe2000801003e */
[----:B------:R-:W-:Y:S02]  /*e5d0*/  FSEL R101, R101, -INF , !P5 ;  /* 0xff80000065657808 */ /* 0x000fe40006800000 */
[----:B------:R-:W-:Y:S02]  /*e5e0*/  ISETP.GE.AND P5, PT, R147, R130, PT ;  /* 0x000000829300720c */ /* 0x000fe40003fa6270 */
[----:B------:R-:W-:-:S02]  /*e5f0*/  FSEL R133, R133, -INF , !P6 ;  /* 0xff80000085857808 */ /* 0x000fc40007000000 */
[----:B------:R-:W2:Y:S01]  /*e600*/  MUFU.TANH R34, R34 ;  /* 0x0000002200227308 */ /* 0x000ea20000002400 */
[----:B-1----:R-:W-:Y:S01]  /*e610*/  FFMA.FTZ R103, R26, UR6, R103 ;  /* 0x000000061a677c23 */ /* 0x002fe20008010067 */
[----:B------:R-:W-:Y:S01]  /*e620*/  FMUL.FTZ R26, R80, UR24 ;  /* 0x00000018501a7c20 */ /* 0x000fe20008410000 */
[-C--:B------:R-:W-:Y:S01]  /*e630*/  ISETP.GE.AND P6, PT, R145, R130.reuse, PT ;  /* 0x000000829100720c */ /* 0x080fe20003fc6270 */
[----:B------:R-:W-:Y:S01]  /*e640*/  IMAD.U32 R145, RZ, RZ, UR4 ;  /* 0x00000004ff917e24 */ /* 0x000fe2000f8e00ff */
[----:B------:R-:W-:Y:S02]  /*e650*/  I2FP.F32.S32 R147, R147 ;  /* 0x0000009300937245 */ /* 0x000fe40000201400 */
[----:B------:R-:W-:Y:S01]  /*e660*/  FSEL R103, R103, -INF , !P6 ;  /* 0xff80000067677808 */ /* 0x000fe20007000000 */
[----:B------:R-:W1:Y:S01]  /*e670*/  MUFU.TANH R24, R24 ;  /* 0x0000001800187308 */ /* 0x000e620000002400 */
[----:B---3--:R-:W-:Y:S01]  /*e680*/  FSEL R61, R32, -INF , !P3 ;  /* 0xff800000203d7808 */ /* 0x008fe20005800000 */
[----:B------:R-:W-:Y:S01]  /*e690*/  FMUL.FTZ R32, R68, UR24 ;  /* 0x0000001844207c20 */ /* 0x000fe20008410000 */
[----:B------:R-:W-:-:S02]  /*e6a0*/  ISETP.GE.AND P3, PT, R143, R130, PT ;  /* 0x000000828f00720c */ /* 0x000fc40003f66270 */
[----:B------:R-:W-:Y:S02]  /*e6b0*/  I2FP.F32.S32 R143, R143 ;  /* 0x0000008f008f7245 */ /* 0x000fe40000201400 */
[----:B------:R-:W-:Y:S01]  /*e6c0*/  LOP3.LUT R145, R145, 0x70, R152, 0xfe, !PT ;  /* 0x0000007091917812 */ /* 0x000fe200078efe98 */
[----:B------:R-:W3:Y:S01]  /*e6d0*/  MUFU.TANH R30, R30 ;  /* 0x0000001e001e7308 */ /* 0x000ee20000002400 */
[-C--:B------:R-:W-:Y:S01]  /*e6e0*/  ISETP.GE.AND P6, PT, R119, R130.reuse, PT ;  /* 0x000000827700720c */ /* 0x080fe20003fc6270 */
[----:B--2---:R-:W-:Y:S01]  /*e6f0*/  FFMA.FTZ R34, R143, UR6, R34 ;  /* 0x000000068f227c23 */ /* 0x004fe20008010022 */
[----:B------:R-:W-:Y:S01]  /*e700*/  I2FP.F32.S32 R119, R119 ;  /* 0x0000007700777245 */ /* 0x000fe20000201400 */
[----:B------:R-:W-:Y:S01]  /*e710*/  IMAD.U32 R143, RZ, RZ, UR4 ;  /* 0x00000004ff8f7e24 */ /* 0x000fe2000f8e00ff */
[----:B------:R-:W-:Y:S02]  /*e720*/  LOP3.LUT R141, R141, 0x58, R152, 0xfe, !PT ;  /* 0x000000588d8d7812 */ /* 0x000fe400078efe98 */
[----:B------:R-:W-:Y:S01]  /*e730*/  FSEL R117, R117, -INF , !P4 ;  /* 0xff80000075757808 */ /* 0x000fe20006000000 */
[----:B------:R-:W2:Y:S01]  /*e740*/  MUFU.TANH R32, R32 ;  /* 0x0000002000207308 */ /* 0x000ea20000002400 */
[----:B------:R-:W-:Y:S01]  /*e750*/  ISETP.GE.AND P4, PT, R145, R130, PT ;  /* 0x000000829100720c */ /* 0x000fe20003f86270 */
[----:B-1----:R-:W-:Y:S01]  /*e760*/  FFMA.FTZ R24, R119, UR6, R24 ;  /* 0x0000000677187c23 */ /* 0x002fe20008010018 */
[----:B------:R-:W-:Y:S01]  /*e770*/  I2FP.F32.S32 R145, R145 ;  /* 0x0000009100917245 */ /* 0x000fe20000201400 */
[----:B------:R-:W-:Y:S01]  /*e780*/  IMAD.U32 R119, RZ, RZ, UR4 ;  /* 0x00000004ff777e24 */ /* 0x000fe2000f8e00ff */
[----:B------:R-:W-:-:S02]  /*e790*/  FSEL R139, R139, -INF , !P2 ;  /* 0xff8000008b8b7808 */ /* 0x000fc40005000000 */
[----:B------:R-:W-:Y:S01]  /*e7a0*/  ISETP.GE.AND P2, PT, R141, R130, PT ;  /* 0x000000828d00720c */ /* 0x000fe20003f46270 */
[----:B------:R-:W1:Y:S01]  /*e7b0*/  MUFU.TANH R26, R26 ;  /* 0x0000001a001a7308 */ /* 0x000e620000002400 */
[----:B---3--:R-:W-:Y:S01]  /*e7c0*/  FFMA.FTZ R147, R147, UR6, R30 ;  /* 0x0000000693937c23 */ /* 0x008fe2000801001e */
[----:B------:R-:W-:Y:S02]  /*e7d0*/  I2FP.F32.S32 R141, R141 ;  /* 0x0000008d008d7245 */ /* 0x000fe40000201400 */
[--C-:B------:R-:W-:Y:S02]  /*e7e0*/  LOP3.LUT R143, R143, 0x18, R152.reuse, 0xfe, !PT ;  /* 0x000000188f8f7812 */ /* 0x100fe400078efe98 */
[----:B------:R-:W-:Y:S02]  /*e7f0*/  LOP3.LUT R119, R119, 0x20, R152, 0xfe, !PT ;  /* 0x0000002077777812 */ /* 0x000fe400078efe98 */
[----:B------:R-:W3:Y:S01]  /*e800*/  MUFU.TANH R114, R114 ;  /* 0x0000007200727308 */ /* 0x000ee20000002400 */
[----:B--2---:R-:W-:Y:S01]  /*e810*/  FFMA.FTZ R32, R145, UR6, R32 ;  /* 0x0000000691207c23 */ /* 0x004fe20008010020 */
[----:B------:R-:W-:-:S02]  /*e820*/  FSEL R145, R147, -INF , !P5 ;  /* 0xff80000093917808 */ /* 0x000fc40006800000 */
[----:B------:R-:W-:Y:S02]  /*e830*/  I2FP.F32.S32 R147, R143 ;  /* 0x0000008f00937245 */ /* 0x000fe40000201400 */
[----:B------:R-:W-:Y:S02]  /*e840*/  ISETP.GE.AND P5, PT, R143, R128, PT ;  /* 0x000000808f00720c */ /* 0x000fe40003fa6270 */
[----:B------:R-:W2:Y:S01]  /*e850*/  MUFU.TANH R110, R110 ;  /* 0x0000006e006e7308 */ /* 0x000ea20000002400 */
[----:B-1----:R-:W-:Y:S01]  /*e860*/  FFMA.FTZ R26, R141, UR6, R26 ;  /* 0x000000068d1a7c23 */ /* 0x002fe2000801001a */
[----:B------:R-:W-:Y:S01]  /*e870*/  LOP3.LUT R181, R181, 0x10, R152, 0xfe, !PT ;  /* 0x00000010b5b57812 */ /* 0x000fe200078efe98 */
[----:B------:R-:W-:Y:S01]  /*e880*/  IMAD.U32 R141, RZ, RZ, UR4 ;  /* 0x00000004ff8d7e24 */ /* 0x000fe2000f8e00ff */
[----:B------:R-:W-:Y:S02]  /*e890*/  FSEL R143, R32, -INF , !P4 ;  /* 0xff800000208f7808 */ /* 0x000fe40006000000 */
[----:B------:R-:W-:-:S02]  /*e8a0*/  I2FP.F32.S32 R191, R119 ;  /* 0x0000007700bf7245 */ /* 0x000fc40000201400 */
[----:B------:R-:W1:Y:S01]  /*e8b0*/  MUFU.TANH R122, R122 ;  /* 0x0000007a007a7308 */ /* 0x000e620000002400 */
[----:B---3--:R-:W-:Y:S01]  /*e8c0*/  FFMA.FTZ R58, R147, UR6, R114 ;  /* 0x00000006933a7c23 */ /* 0x008fe20008010072 */
[----:B------:R-:W-:Y:S01]  /*e8d0*/  FSEL R187, R26, -INF , !P2 ;  /* 0xff8000001abb7808 */ /* 0x000fe20005000000 */
[----:B------:R-:W-:Y:S01]  /*e8e0*/  IMAD.U32 R147, RZ, RZ, UR4 ;  /* 0x00000004ff937e24 */ /* 0x000fe2000f8e00ff */
[-C--:B------:R-:W-:Y:S02]  /*e8f0*/  ISETP.GE.AND P2, PT, R181, R128.reuse, PT ;  /* 0x00000080b500720c */ /* 0x080fe40003f46270 */
[----:B------:R-:W-:Y:S02]  /*e900*/  ISETP.GE.AND P4, PT, R119, R128, PT ;  /* 0x000000807700720c */ /* 0x000fe40003f86270 */
[----:B------:R-:W3:Y:S01]  /*e910*/  MUFU.TANH R30, R106 ;  /* 0x0000006a001e7308 */ /* 0x000ee20000002400 */
[----:B------:R-:W-:Y:S02]  /*e920*/  I2FP.F32.S32 R181, R181 ;  /* 0x000000b500b57245 */ /* 0x000fe40000201400 */
[----:B------:R-:W-:Y:S01]  /*e930*/  FSEL R119, R34, -INF , !P3 ;  /* 0xff80000022777808 */ /* 0x000fe20005800000 */
[----:B--2---:R-:W-:Y:S01]  /*e940*/  FFMA.FTZ R34, R191, UR6, R110 ;  /* 0x00000006bf227c23 */ /* 0x004fe2000801006e */
[----:B------:R-:W-:Y:S01]  /*e950*/  LOP3.LUT R141, R141, 0x28, R152, 0xfe, !PT ;  /* 0x000000288d8d7812 */ /* 0x000fe200078efe98 */
[----:B------:R-:W-:Y:S01]  /*e960*/  FFMA.FTZ R60, R181, UR6, R4 ;  /* 0x00000006b53c7c23 */ /* 0x000fe20008010004 */
[----:B------:R-:W-:Y:S01]  /*e970*/  LOP3.LUT R147, R147, 0x48, R152, 0xfe, !PT ;  /* 0x0000004893937812 */ /* 0x000fe200078efe98 */
[----:B------:R-:W2:Y:S01]  /*e980*/  MUFU.TANH R32, R90 ;  /* 0x0000005a00207308 */ /* 0x000ea20000002400 */
[----:B------:R-:W-:Y:S01]  /*e990*/  FSEL R181, R24, -INF , !P6 ;  /* 0xff80000018b57808 */ /* 0x000fe20007000000 */
[----:B------:R-:W-:Y:S01]  /*e9a0*/  IMAD.U32 R191, RZ, RZ, UR4 ;  /* 0x00000004ffbf7e24 */ /* 0x000fe2000f8e00ff */
[----:B------:R-:W-:-:S02]  /*e9b0*/  FSEL R34, R34, -INF , !P4 ;  /* 0xff80000022227808 */ /* 0x000fc40006000000 */
[-C--:B------:R-:W-:Y:S02]  /*e9c0*/  ISETP.GE.AND P6, PT, R189, R128.reuse, PT ;  /* 0x00000080bd00720c */ /* 0x080fe40003fc6270 */
[-C--:B------:R-:W-:Y:S01]  /*e9d0*/  ISETP.GE.AND P3, PT, R141, R128.reuse, PT ;  /* 0x000000808d00720c */ /* 0x080fe20003f66270 */
[----:B------:R-:W4:Y:S01]  /*e9e0*/  MUFU.TANH R26, R102 ;  /* 0x00000066001a7308 */ /* 0x000f220000002400 */
[-C--:B------:R-:W-:Y:S02]  /*e9f0*/  ISETP.GE.AND P4, PT, R147, R128.reuse, PT ;  /* 0x000000809300720c */ /* 0x080fe40003f86270 */
[----:B------:R-:W-:Y:S02]  /*ea00*/  I2FP.F32.S32 R189, R189 ;  /* 0x000000bd00bd7245 */ /* 0x000fe40000201400 */
[----:B------:R-:W-:Y:S02]  /*ea10*/  I2FP.F32.S32 R141, R141 ;  /* 0x0000008d008d7245 */ /* 0x000fe40000201400 */
[----:B------:R-:W-:Y:S01]  /*ea20*/  I2FP.F32.S32 R147, R147 ;  /* 0x0000009300937245 */ /* 0x000fe20000201400 */
[----:B------:R-:W5:Y:S01]  /*ea30*/  MUFU.TANH R4, R98 ;  /* 0x0000006200047308 */ /* 0x000f620000002400 */
[----:B------:R-:W-:Y:S01]  /*ea40*/  FSEL R110, R60, -INF , !P2 ;  /* 0xff8000003c6e7808 */ /* 0x000fe20005000000 */
[----:B-1----:R-:W-:Y:S01]  /*ea50*/  FFMA.FTZ R112, R189, UR6, R122 ;  /* 0x00000006bd707c23 */ /* 0x002fe2000801007a */
[----:B------:R-:W-:Y:S01]  /*ea60*/  ISETP.GE.AND P2, PT, R193, R128, PT ;  /* 0x00000080c100720c */ /* 0x000fe20003f46270 */
[----:B---3--:R-:W-:Y:S01]  /*ea70*/  FFMA.FTZ R30, R141, UR6, R30 ;  /* 0x000000068d1e7c23 */ /* 0x008fe2000801001e */
[----:B------:R-:W-:Y:S01]  /*ea80*/  I2FP.F32.S32 R193, R193 ;  /* 0x000000c100c17245 */ /* 0x000fe20000201400 */
[----:B--2---:R-:W-:Y:S01]  /*ea90*/  FFMA.FTZ R32, R147, UR6, R32 ;  /* 0x0000000693207c23 */ /* 0x004fe20008010020 */
[----:B------:R-:W-:Y:S01]  /*eaa0*/  IMAD.U32 R189, RZ, RZ, UR4 ;  /* 0x00000004ffbd7e24 */ /* 0x000fe2000f8e00ff */
[----:B------:R-:W1:Y:S01]  /*eab0*/  MUFU.TANH R24, R94 ;  /* 0x0000005e00187308 */ /* 0x000e620000002400 */
[----:B------:R-:W-:-:S02]  /*eac0*/  IMAD.U32 R141, RZ, RZ, UR4 ;  /* 0x00000004ff8d7e24 */ /* 0x000fc4000f8e00ff */
[----:B----4-:R-:W-:Y:S01]  /*ead0*/  FFMA.FTZ R26, R193, UR6, R26 ;  /* 0x00000006c11a7c23 */ /* 0x010fe2000801001a */
[----:B------:R-:W-:Y:S01]  /*eae0*/  IMAD.U32 R147, RZ, RZ, UR4 ;  /* 0x00000004ff937e24 */ /* 0x000fe2000f8e00ff */
[--C-:B------:R-:W-:Y:S01]  /*eaf0*/  LOP3.LUT R191, R191, 0x38, R152.reuse, 0xfe, !PT ;  /* 0x00000038bfbf7812 */ /* 0x100fe200078efe98 */
[----:B------:R-:W-:Y:S01]  /*eb00*/  IMAD.U32 R193, RZ, RZ, UR4 ;  /* 0x00000004ffc17e24 */ /* 0x000fe2000f8e00ff */
[--C-:B------:R-:W-:Y:S01]  /*eb10*/  LOP3.LUT R189, R189, 0x40, R152.reuse, 0xfe, !PT ;  /* 0x00000040bdbd7812 */ /* 0x100fe200078efe98 */
[----:B------:R-:W2:Y:S01]  /*eb20*/  MUFU.TANH R86, R86 ;  /* 0x0000005600567308 */ /* 0x000ea20000002400 */
[--C-:B------:R-:W-:Y:S02]  /*eb30*/  LOP3.LUT R141, R141, 0x50, R152.reuse, 0xfe, !PT ;  /* 0x000000508d8d7812 */ /* 0x100fe400078efe98 */
[----:B------:R-:W-:Y:S02]  /*eb40*/  LOP3.LUT R147, R147, 0x58, R152, 0xfe, !PT ;  /* 0x0000005893937812 */ /* 0x000fe400078efe98 */
[----:B------:R-:W-:-:S02]  /*eb50*/  FSEL R112, R112, -INF , !P6 ;  /* 0xff80000070707808 */ /* 0x000fc40007000000 */
[----:B------:R-:W-:Y:S01]  /*eb60*/  FSEL R58, R58, -INF , !P5 ;  /* 0xff8000003a3a7808 */ /* 0x000fe20006800000 */
[----:B------:R-:W3:Y:S01]  /*eb70*/  MUFU.TANH R82, R82 ;  /* 0x0000005200527308 */ /* 0x000ee20000002400 */
[----:B------:R-:W-:Y:S02]  /*eb80*/  FSEL R30, R30, -INF , !P3 ;  /* 0xff8000001e1e7808 */ /* 0x000fe40005800000 */
[----:B------:R-:W-:Y:S02]  /*eb90*/  FSEL R26, R26, -INF , !P2 ;  /* 0xff8000001a1a7808 */ /* 0x000fe40005000000 */
[-C--:B------:R-:W-:Y:S02]  /*eba0*/  ISETP.GE.AND P6, PT, R191, R128.reuse, PT ;  /* 0x00000080bf00720c */ /* 0x080fe40003fc6270 */
[-C--:B------:R-:W-:Y:S01]  /*ebb0*/  ISETP.GE.AND P5, PT, R189, R128.reuse, PT ;  /* 0x00000080bd00720c */ /* 0x080fe20003fa6270 */
[----:B------:R-:W4:Y:S01]  /*ebc0*/  MUFU.TANH R78, R78 ;  /* 0x0000004e004e7308 */ /* 0x000f220000002400 */
[----:B------:R-:W-:-:S02]  /*ebd0*/  ISETP.GE.AND P3, PT, R141, R128, PT ;  /* 0x000000808d00720c */ /* 0x000fc40003f66270 */
[----:B------:R-:W-:Y:S02]  /*ebe0*/  ISETP.GE.AND P2, PT, R147, R128, PT ;  /* 0x000000809300720c */ /* 0x000fe40003f46270 */
[----:B------:R-:W-:Y:S02]  /*ebf0*/  I2FP.F32.S32 R191, R191 ;  /* 0x000000bf00bf7245 */ /* 0x000fe40000201400 */
[----:B------:R-:W-:Y:S01]  /*ec00*/  I2FP.F32.S32 R189, R189 ;  /* 0x000000bd00bd7245 */ /* 0x000fe20000201400 */
[----:B------:R-:W4:Y:S01]  /*ec10*/  MUFU.TANH R74, R74 ;  /* 0x0000004a004a7308 */ /* 0x000f220000002400 */
[----:B------:R-:W-:Y:S01]  /*ec20*/  I2FP.F32.S32 R141, R141 ;  /* 0x0000008d008d7245 */ /* 0x000fe20000201400 */
[----:B-----5:R-:W-:Y:S01]  /*ec30*/  FFMA.FTZ R4, R191, UR6, R4 ;  /* 0x00000006bf047c23 */ /* 0x020fe20008010004 */
[----:B------:R-:W-:Y:S01]  /*ec40*/  I2FP.F32.S32 R147, R147 ;  /* 0x0000009300937245 */ /* 0x000fe20000201400 */
[----:B-1----:R-:W-:Y:S01]  /*ec50*/  FFMA.FTZ R24, R189, UR6, R24 ;  /* 0x00000006bd187c23 */ /* 0x002fe20008010018 */
[----:B------:R-:W-:-:S02]  /*ec60*/  IMAD.U32 R191, RZ, RZ, UR4 ;  /* 0x00000004ffbf7e24 */ /* 0x000fc4000f8e00ff */
[----:B--2---:R-:W-:Y:S01]  /*ec70*/  FFMA.FTZ R140, R141, UR6, R86 ;  /* 0x000000068d8c7c23 */ /* 0x004fe20008010056 */
[----:B------:R-:W-:Y:S01]  /*ec80*/  IMAD.U32 R141, RZ, RZ, UR4 ;  /* 0x00000004ff8d7e24 */ /* 0x000fe2000f8e00ff */
[----:B------:R-:W1:Y:S01]  /*ec90*/  MUFU.TANH R70, R70 ;  /* 0x0000004600467308 */ /* 0x000e620000002400 */
[----:B---3--:R-:W-:Y:S01]  /*eca0*/  FFMA.FTZ R82, R147, UR6, R82 ;  /* 0x0000000693527c23 */ /* 0x008fe20008010052 */
[----:B------:R-:W-:Y:S01]  /*ecb0*/  IMAD.U32 R189, RZ, RZ, UR4 ;  /* 0x00000004ffbd7e24 */ /* 0x000fe2000f8e00ff */
[--C-:B------:R-:W-:Y:S02]  /*ecc0*/  LOP3.LUT R193, R193, 0x68, R152.reuse, 0xfe, !PT ;  /* 0x00000068c1c17812 */ /* 0x100fe400078efe98 */
[--C-:B------:R-:W-:Y:S02]  /*ecd0*/  LOP3.LUT R141, R141, 0x60, R152.reuse, 0xfe, !PT ;  /* 0x000000608d8d7812 */ /* 0x100fe400078efe98 */
[----:B------:R-:W-:Y:S01]  /*ece0*/  FSEL R156, R82, -INF , !P2 ;  /* 0xff800000529c7808 */ /* 0x000fe20005000000 */
[----:B------:R-:W2:Y:S01]  /*ecf0*/  MUFU.TANH R66, R66 ;  /* 0x0000004200427308 */ /* 0x000ea20000002400 */
[----:B------:R-:W-:-:S02]  /*ed00*/  LOP3.LUT R191, R191, 0x70, R152, 0xfe, !PT ;  /* 0x00000070bfbf7812 */ /* 0x000fc400078efe98 */
[----:B------:R-:W-:Y:S01]  /*ed10*/  LOP3.LUT R189, R189, 0x78, R152, 0xfe, !PT ;  /* 0x00000078bdbd7812 */ /* 0x000fe200078efe98 */
[----:B------:R-:W-:Y:S01]  /*ed20*/  BAR.SYNC.DEFER_BLOCKING 0x0 ;  /* 0x0000000000007b1d */ /* 0x000fe20000010000 */
        /* <DEDUP_REMOVED lines=12> */
[----:B----4-:R-:W-:Y:S01]  /*edf0*/  FFMA.FTZ R78, R141, UR6, R78 ;  /* 0x000000068d4e7c23 */ /* 0x010fe2000801004e */
[----:B------:R-:W-:Y:S01]  /*ee00*/  I2FP.F32.S32 R189, R189 ;  /* 0x000000bd00bd7245 */ /* 0x000fe20000201400 */
[----:B------:R-:W-:Y:S02]  /*ee10*/  FFMA.FTZ R74, R193, UR6, R74 ;  /* 0x00000006c14a7c23 */ /* 0x000fe4000801004a */
[----:B-1----:R-:W-:Y:S01]  /*ee20*/  FFMA.FTZ R70, R191, UR6, R70 ;  /* 0x00000006bf467c23 */ /* 0x002fe20008010046 */
[----:B------:R-:W-:Y:S01]  /*ee30*/  FSEL R218, R78, -INF , !P6 ;  /* 0xff8000004eda7808 */ /* 0x000fe20007000000 */
[----:B--2---:R-:W-:Y:S01]  /*ee40*/  FFMA.FTZ R66, R189, UR6, R66 ;  /* 0x00000006bd427c23 */ /* 0x004fe20008010042 */
        /* <DEDUP_REMOVED lines=25> */
[----:B------:R-:W-:Y:S01]  /*efe0*/  IMAD R141, R60, R141, R64 ;  /* 0x0000008d3c8d7224 */ /* 0x000fe200078e0240 */
[----:B------:R-:W-:Y:S02]  /*eff0*/  LOP3.LUT R64, R62, UR4, RZ, 0x3c, !PT ;  /* 0x000000043e407c12 */ /* 0x000fe4000f8e3cff */
[C---:B------:R-:W-:Y:S02]  /*f000*/  ISETP.GT.U32.AND P2, PT, R60.reuse, R147, PT ;  /* 0x000000933c00720c */ /* 0x040fe40003f44070 */
[----:B------:R-:W-:Y:S02]  /*f010*/  ISETP.GT.U32.AND P3, PT, R60, R141, PT ;  /* 0x0000008d3c00720c */ /* 0x000fe40003f64070 */
[----:B------:R-:W-:-:S09]  /*f020*/  ISETP.GE.AND P4, PT, R64, RZ, PT ;  /* 0x000000ff4000720c */ /* 0x000fd20003f86270 */
        /* <DEDUP_REMOVED lines=9> */
[----:B------:R-:W-:Y:S02]  /*f0c0*/  ISETP.GE.AND P2, PT, R60, RZ, PT ;  /* 0x000000ff3c00720c */ /* 0x000fe40003f46270 */
[----:B------:R-:W-:-:S03]  /*f0d0*/  LOP3.LUT R60, RZ, R62, RZ, 0x33, !PT ;  /* 0x0000003eff3c7212 */ /* 0x000fc600078e33ff */
        /* <DEDUP_REMOVED lines=14> */
[----:B------:R-:W-:Y:S01]  /*f1c0*/  IMAD R60, R141, UR13, R60 ;  /* 0x0000000d8d3c7c24 */ /* 0x000fe2000f8e023c */
[----:B--2---:R-:W-:Y:S01]  /*f1d0*/  IADD3 R64, -R147, R64, RZ ;  /* 0x0000004093407210 */ /* 0x004fe20007ffe1ff */
[----:B------:R-:W-:-:S03]  /*f1e0*/  IMAD.WIDE.U32 R146, R141, UR12, RZ ;  /* 0x0000000c8d927c25 */ /* 0x000fc6000f8e00ff */
        /* <DEDUP_REMOVED lines=8> */
.L_x_1774:
[----:B------:R-:W-:-:S04]  /*f270*/  ULEA UR5, -UR12, URZ, 0x8 ;  /* 0x0000003f0c057291 */ /* 0x000fc8000f8e413f */
[----:B------:R-:W-:Y:S02]  /*f280*/  USHF.R.S32.HI UR4, URZ, 0x1f, UR5 ;  /* 0x0000001f3f047899 */ /* 0x000fe40008011405 */
[----:B------:R-:W-:-:S04]  /*f290*/  MOV R189, UR5 ;  /* 0x0000000500bd7c02 */ /* 0x000fc80008000f00 */
[----:B------:R-:W-:-:S07]  /*f2a0*/  MOV R68, UR4 ;  /* 0x0000000400447c02 */ /* 0x000fce0008000f00 */
.L_x_1775:
[----:B------:R-:W-:Y:S01]  /*f2b0*/  @!P0 IADD3 R191, P3, P2, R189, UR15, R178 ;  /* 0x0000000fbdbf8c10 */ /* 0x000fe2000fa7e0b2 */
[----:B------:R-:W-:Y:S01]  /*f2c0*/  IMAD.U32 R147, RZ, RZ, UR12 ;  /* 0x0000000cff937e24 */ /* 0x000fe2000f8e00ff */
[----:B------:R-:W-:Y:S01]  /*f2d0*/  ULDC.64 UR4, c[0x0][0x218] ;  /* 0x0000860000047ab9 */ /* 0x000fe20000000a00 */
[----:B------:R-:W-:Y:S01]  /*f2e0*/  IMAD.U32 R141, RZ, RZ, UR12 ;  /* 0x0000000cff8d7e24 */ /* 0x000fe2000f8e00ff */
[--C-:B------:R-:W-:Y:S01]  /*f2f0*/  @!P0 IADD3.X R70, R68, UR14, R179.reuse, P3, P2 ;  /* 0x0000000e44468c10 */ /* 0x100fe20009fe44b3 */
[----:B------:R-:W-:Y:S01]  /*f300*/  IMAD.U32 R66, RZ, RZ, UR12 ;  /* 0x0000000cff427e24 */ /* 0x000fe2000f8e00ff */
[----:B------:R-:W-:Y:S01]  /*f310*/  @!P0 LEA R146, P4, R191, UR4, 0x1 ;  /* 0x00000004bf928c11 */ /* 0x000fe2000f8808ff */
[----:B------:R-:W-:Y:S01]  /*f320*/  IMAD.U32 R64, RZ, RZ, UR13 ;  /* 0x0000000dff407e24 */ /* 0x000fe2000f8e00ff */
[----:B------:R-:W-:Y:S01]  /*f330*/  @!P0 LEA R72, P3, R147, R178, 0x6 ;  /* 0x000000b293488211 */ /* 0x000fe200078630ff */
[----:B------:R-:W-:Y:S01]  /*f340*/  IMAD.U32 R224, RZ, RZ, UR12 ;  /* 0x0000000cffe07e24 */ /* 0x000fe2000f8e00ff */
[----:B------:R-:W-:Y:S01]  /*f350*/  @!P0 LEA.HI.X R147, R191, UR5, R70, 0x1, P4 ;  /* 0x00000005bf938c11 */ /* 0x000fe2000a0f0c46 */
[----:B------:R-:W-:Y:S01]  /*f360*/  IMAD.U32 R62, RZ, RZ, UR12 ;  /* 0x0000000cff3e7e24 */ /* 0x000fe2000f8e00ff */
[----:B------:R-:W-:Y:S01]  /*f370*/  @!P0 LEA R228, P4, R189, R182, 0x1 ;  /* 0x000000b6bde48211 */ /* 0x000fe200078808ff */
[----:B------:R-:W-:Y:S01]  /*f380*/  IMAD.U32 R60, RZ, RZ, UR13 ;  /* 0x0000000dff3c7e24 */ /* 0x000fe2000f8e00ff */
[----:B------:R-:W-:Y:S01]  /*f390*/  @!P0 LEA R74, P2, R141, R178, 0x7 ;  /* 0x000000b28d4a8211 */ /* 0x000fe200078438ff */
[----:B------:R-:W-:Y:S01]  /*f3a0*/  @!P0 IMAD.WIDE.U32 R224, R224, 0x60, R178 ;  /* 0x00000060e0e08825 */ /* 0x000fe200078e00b2 */
[C---:B------:R-:W-:Y:S01]  /*f3b0*/  @!P0 LEA.HI.X R229, R189.reuse, R183, R68, 0x1, P4 ;  /* 0x000000b7bde58211 */ /* 0x040fe200020f0c44 */
[----:B------:R-:W-:Y:S01]  /*f3c0*/  @!UP0 UIMAD UR9, UR13, 0x60, URZ ;  /* 0x000000600d0988a4 */ /* 0x000fe2000f8e023f */
[-C--:B------:R-:W-:Y:S01]  /*f3d0*/  @!P0 LEA.HI.X R141, R66, R179.reuse, R64, 0x6, P3 ;  /* 0x000000b3428d8211 */ /* 0x080fe200018f3440 */
[----:B------:R-:W-:Y:S01]  /*f3e0*/  IMAD.U32 R222, RZ, RZ, UR12 ;  /* 0x0000000cffde7e24 */ /* 0x000fe2000f8e00ff */
[C---:B------:R-:W-:Y:S01]  /*f3f0*/  @!P0 IADD3 R72, P4, R189.reuse, R72, RZ ;  /* 0x00000048bd488210 */ /* 0x040fe20007f9e0ff */
[----:B------:R-:W-:Y:S01]  /*f400*/  IMAD.U32 R192, RZ, RZ, UR12 ;  /* 0x0000000cffc07e24 */ /* 0x000fe2000f8e00ff */
[----:B------:R-:W-:Y:S01]  /*f410*/  @!P0 LEA.HI.X R191, R62, R179, R60, 0x7, P2 ;  /* 0x000000b33ebf8211 */ /* 0x000fe200010f3c3c */
[----:B------:R-:W-:Y:S01]  /*f420*/  @!P0 IMAD.WIDE.U32 R222, R222, 0xa0, R178 ;  /* 0x000000a0dede8825 */ /* 0x000fe200078e00b2 */
[C---:B------:R-:W-:Y:S01]  /*f430*/  @!P0 IADD3 R60, P2, R189.reuse, R224, RZ ;  /* 0x000000e0bd3c8210 */ /* 0x040fe20007f5e0ff */
[----:B------:R-:W-:Y:S01]  /*f440*/  @!UP0 UIMAD UR18, UR13, 0xa0, URZ ;  /* 0x000000a00d1288a4 */ /* 0x000fe2000f8e023f */
[----:B------:R-:W-:Y:S01]  /*f450*/  @!P0 LEA R226, P5, R72, UR4, 0x1 ;  /* 0x0000000448e28c11 */ /* 0x000fe2000f8a08ff */
[----:B------:R-:W-:Y:S01]  /*f460*/  @!P0 IMAD.X R141, R68, 0x1, R141, P4 ;  /* 0x00000001448d8824 */ /* 0x000fe200020e068d */
[C---:B------:R-:W-:Y:S01]  /*f470*/  @!P0 IADD3 R74, P4, R189.reuse, R74, RZ ;  /* 0x0000004abd4a8210 */ /* 0x040fe20007f9e0ff */
[----:B------:R-:W-:Y:S01]  /*f480*/  @!P0 IMAD.WIDE.U32 R192, R192, 0xc0, R178 ;  /* 0x000000c0c0c08825 */ /* 0x000fe200078e00b2 */
[----:B------:R-:W-:Y:S01]  /*f490*/  @!P0 IADD3.X R225, R68, UR9, R225, P2, !PT ;  /* 0x0000000944e18c10 */ /* 0x000fe200097fe4e1 */
[----:B------:R-:W-:Y:S01]  /*f4a0*/  @!UP0 UIMAD UR9, UR13, 0xc0, URZ ;  /* 0x000000c00d0988a4 */ /* 0x000fe2000f8e023f */
[C---:B------:R-:W-:Y:S01]  /*f4b0*/  @!P0 IADD3 R62, P3, R189.reuse, R222, RZ ;  /* 0x000000debd3e8210 */ /* 0x040fe20007f7e0ff */
[----:B------:R1:W-:Y:S01]  /*f4c0*/  @P0 STS [R157+0x1000], RZ ;  /* 0x001000ff9d000388 */ /* 0x0003e20000000800 */
[----:B------:R-:W-:Y:S01]  /*f4d0*/  @!P0 LEA.HI.X R227, R72, UR5, R141, 0x1, P5 ;  /* 0x0000000548e38c11 */ /* 0x000fe2000a8f0c8d */
[----:B------:R-:W-:Y:S01]  /*f4e0*/  @!P0 IMAD.X R191, R68, 0x1, R191, P4 ;  /* 0x0000000144bf8824 */ /* 0x000fe200020e06bf */
[----:B------:R-:W-:Y:S01]  /*f4f0*/  @!P0 LEA R224, P5, R60, UR4, 0x1 ;  /* 0x000000043ce08c11 */ /* 0x000fe2000f8a08ff */
[----:B------:R1:W-:Y:S01]  /*f500*/  @P0 STS [R157+0x1004], RZ ;  /* 0x001004ff9d000388 */ /* 0x0003e20000000800 */
[----:B------:R-:W-:Y:S01]  /*f510*/  @!P0 IADD3 R64, P2, R189, R192, RZ ;  /* 0x000000c0bd408210 */ /* 0x000fe20007f5e0ff */
[----:B------:R-:W-:Y:S01]  /*f520*/  BSSY B0, `(.L_x_1776) ;  /* 0x000003a000007945 */ /* 0x000fe20003800000 */
[----:B------:R-:W-:Y:S01]  /*f530*/  @!P0 IADD3.X R223, R68, UR18, R223, P3, !PT ;  /* 0x0000001244df8c10 */ /* 0x000fe20009ffe4df */
[----:B------:R1:W-:Y:S01]  /*f540*/  @P0 STS.64 [R157+0x1008], RZ ;  /* 0x001008ff9d000388 */ /* 0x0003e20000000a00 */
[----:B------:R-:W-:-:S02]  /*f550*/  @!P0 LEA R222, P3, R62, UR4, 0x1 ;  /* 0x000000043ede8c11 */ /* 0x000fc4000f8608ff */
[----:B------:R-:W-:Y:S01]  /*f560*/  @!P0 LEA.HI.X R225, R60, UR5, R225, 0x1, P5 ;  /* 0x000000053ce18c11 */ /* 0x000fe2000a8f0ce1 */
[----:B------:R-:W-:Y:S01]  /*f570*/  @!PT LDS RZ, [RZ] ;  /* 0x00000000fffff984 */ /* 0x000fe20000000800 */
[----:B------:R-:W-:Y:S01]  /*f580*/  @!PT LDS RZ, [RZ] ;  /* 0x00000000fffff984 */ /* 0x000fe20000000800 */
[----:B------:R-:W-:Y:S01]  /*f590*/  @!PT LDS RZ, [RZ] ;  /* 0x00000000fffff984 */ /* 0x000fe20000000800 */
[----:B------:R2:W-:Y:S01]  /*f5a0*/  @!P0 LDGSTS.E.BYPASS.LTC128B.128 [R157+0x1000], desc[UR10][R228.64] ;  /* 0x01000000e49d8fae */ /* 0x0005e2000b901d4a */
[----:B------:R-:W-:Y:S02]  /*f5b0*/  @!P0 IADD3.X R193, R68, UR9, R193, P2, !PT ;  /* 0x0000000944c18c10 */ /* 0x000fe400097fe4c1 */
[----:B------:R-:W-:Y:S01]  /*f5c0*/  @!P0 LEA R190, P2, R64, UR4, 0x1 ;  /* 0x0000000440be8c11 */ /* 0x000fe2000f8408ff */
[----:B------:R1:W-:Y:S01]  /*f5d0*/  @P0 STS.128 [R157+0x1800], RZ ;  /* 0x001800ff9d000388 */ /* 0x0003e20000000c00 */
[----:B------:R-:W-:-:S03]  /*f5e0*/  @!P0 LEA.HI.X R223, R62, UR5, R223, 0x1, P3 ;  /* 0x000000053edf8c11 */ /* 0x000fc600098f0cdf */
        /* <DEDUP_REMOVED lines=14> */
[----:B--2---:R-:W-:-:S03]  /*f6d0*/  @!P0 LEA R228, P4, R74, UR4, 0x1 ;  /* 0x000000044ae48c11 */ /* 0x004fc6000f8808ff */
[----:B------:R1:W-:Y:S01]  /*f6e0*/  @P0 STS.128 [R157+0x3000], RZ ;  /* 0x003000ff9d000388 */ /* 0x0003e20000000c00 */
[----:B------:R-:W-:Y:S02]  /*f6f0*/  @!P0 LEA.HI.X R229, R74, UR5, R191, 0x1, P4 ;  /* 0x000000054ae58c11 */ /* 0x000fe4000a0f0cbf */
        /* <DEDUP_REMOVED lines=17> */
[----:B------:R-:W-:Y:S01]  /*f810*/  IMAD.U32 R60, RZ, RZ, UR12 ;  /* 0x0000000cff3c7e24 */ /* 0x000fe2000f8e00ff */
[----:B------:R-:W-:-:S03]  /*f820*/  UIMAD UR9, UR13, 0xe0, URZ ;  /* 0x000000e00d0978a4 */ /* 0x000fc6000f8e023f */
[----:B------:R-:W-:-:S03]  /*f830*/  IMAD.WIDE.U32 R178, R60, 0xe0, R178 ;  /* 0x000000e03cb27825 */ /* 0x000fc600078e00b2 */
[----:B------:R-:W-:-:S04]  /*f840*/  IADD3 R141, P0, R189, R178, RZ ;  /* 0x000000b2bd8d7210 */ /* 0x000fc80007f1e0ff */
[----:B------:R-:W-:Y:S02]  /*f850*/  IADD3.X R60, R68, UR9, R179, P0, !PT ;  /* 0x00000009443c7c10 */ /* 0x000fe400087fe4b3 */
[----:B-1----:R-:W-:-:S04]  /*f860*/  LEA R146, P0, R141, UR4, 0x1 ;  /* 0x000000048d927c11 */ /* 0x002fc8000f8008ff */
[----:B------:R-:W-:-:S05]  /*f870*/  LEA.HI.X R147, R141, UR5, R60, 0x1, P0 ;  /* 0x000000058d937c11 */ /* 0x000fca00080f0c3c */
[----:B------:R-:W-:Y:S01]  /*f880*/  @!PT LDS RZ, [RZ] ;  /* 0x00000000fffff984 */ /* 0x000fe20000000800 */
[----:B------:R-:W-:Y:S01]  /*f890*/  @!PT LDS RZ, [RZ] ;  /* 0x00000000fffff984 */ /* 0x000fe20000000800 */
[----:B------:R-:W-:Y:S01]  /*f8a0*/  @!PT LDS RZ, [RZ] ;  /* 0x00000000fffff984 */ /* 0x000fe20000000800 */
[----:B------:R2:W-:Y:S04]  /*f8b0*/  LDGSTS.E.BYPASS.LTC128B.128 [R157+0x4800], desc[UR10][R146.64] ;  /* 0x04800000929d7fae */ /* 0x0005e8000b901d4a */
.L_x_1777:
[----:B------:R-:W-:Y:S05]  /*f8c0*/  BSYNC B0 ;  /* 0x0000000000007941 */ /* 0x000fea0003800000 */
.L_x_1776:
[----:B------:R-:W0:Y:S01]  /*f8d0*/  LDGDEPBAR ;  /* 0x00000000000079af */ /* 0x000e220000000000 */
[----:B------:R-:W-:-:S04]  /*f8e0*/  LEA R182, P0, R189, R182, 0x1 ;  /* 0x000000b6bdb67211 */ /* 0x000fc800078008ff */
[----:B------:R-:W-:-:S09]  /*f8f0*/  LEA.HI.X R183, R189, R183, R68, 0x1, P0 ;  /* 0x000000b7bdb77211 */ /* 0x000fd200000f0c44 */
.L_x_1773:
        /* <DEDUP_REMOVED lines=68> */
[----:B---3--:R-:W-:-:S04]  /*fd40*/  FMNMX.FTZ R108, R141, R108, !PT ;  /* 0x0000006c8d6c7209 */ /* 0x008fc80007810000 */
[C---:B------:R-:W-:Y:S01]  /*fd50*/  FSETP.NEU.FTZ.AND P2, PT, R108.reuse, -INF , PT ;  /* 0xff8000006c00780b */ /* 0x040fe20003f5d000 */
[----:B------:R-:W-:-:S05]  /*fd60*/  FMUL.FTZ R106, R108, UR4 ;  /* 0x000000046c6a7c20 */ /* 0x000fca0008410000 */
[----:B------:R-:W-:-:S05]  /*fd70*/  FSEL R106, R106, RZ, P2 ;  /* 0x000000ff6a6a7208 */ /* 0x000fca0001000000 */
        /* <DEDUP_REMOVED lines=25> */
[--C-:B-12---:R-:W-:Y:S01]  /*ff10*/  FFMA.FTZ R146, R133, UR4, -R106.reuse ;  /* 0x0000000485927c23 */ /* 0x106fe2000801086a */
        /* <DEDUP_REMOVED lines=57> */
[----:B------:R-:W-:-:S03]  /*102b0*/  FFMA.FTZ R41, R41, UR4, -R106 ;  /* 0x0000000429297c23 */ /* 0x000fc6000801086a */
[----:B------:R-:W-:-:S03]  /*102c0*/  FMNMX.FTZ R61, R216, R61, !PT ;  /* 0x0000003dd83d7209 */ /* 0x000fc60007810000 */
[----:B------:R-:W3:Y:S01]  /*102d0*/  MUFU.EX2 R137, R137 ;  /* 0x0000008900897308 */ /* 0x000ee20000000800 */
[----:B------:R-:W-:-:S04]  /*102e0*/  FMNMX.FTZ R61, R156, R61, !PT ;  /* 0x0000003d9c3d7209 */ /* 0x000fc80007810000 */
[----:B------:R-:W-:-:S03]  /*102f0*/  FMNMX.FTZ R61, R212, R61, !PT ;  /* 0x0000003dd43d7209 */ /* 0x000fc60007810000 */
[----:B------:R-:W-:Y:S01]  /*10300*/  MUFU.EX2 R136, R136 ;  /* 0x0000008800887308 */ /* 0x000fe20000000800 */
[----:B------:R-:W-:-:S04]  /*10310*/  FMNMX.FTZ R61, R218, R61, !PT ;  /* 0x0000003dda3d7209 */ /* 0x000fc80007810000 */
[----:B------:R-:W-:-:S03]  /*10320*/  FMNMX.FTZ R61, R208, R61, !PT ;  /* 0x0000003dd03d7209 */ /* 0x000fc60007810000 */
[----:B------:R-:W4:Y:S01]  /*10330*/  MUFU.EX2 R133, R133 ;  /* 0x0000008500857308 */ /* 0x000f220000000800 */
        /* <DEDUP_REMOVED lines=15> */
[----:B------:R-:W-:Y:S01]  /*10430*/  FMNMX.FTZ R33, R188, R61, !PT ;  /* 0x0000003dbc217209 */ /* 0x000fe20007810000 */
[----:B------:R-:W-:-:S03]  /*10440*/  FFMA.FTZ R61, R7, UR4, -R106 ;  /* 0x00000004073d7c23 */ /* 0x000fc6000801086a */
        /* <DEDUP_REMOVED lines=41> */
[----:B------:R-:W5:Y:S06]  /*106e0*/  SHFL.BFLY PT, R60, R15, 0x2, 0x1f ;  /* 0x0c401f000f3c7f89 */ /* 0x000f6c00000e0000 */
[----:B------:R-:W-:Y:S08]  /*106f0*/  MUFU.EX2 R91, R91 ;  /* 0x0000005b005b7308 */ /* 0x000ff00000000800 */
[----:B------:R-:W-:Y:S08]  /*10700*/  MUFU.EX2 R90, R90 ;  /* 0x0000005a005a7308 */ /* 0x000ff00000000800 */
[----:B------:R-:W-:Y:S01]  /*10710*/  MUFU.EX2 R89, R89 ;  /* 0x0000005900597308 */ /* 0x000fe20000000800 */
[----:B-----5:R-:W-:-:S05]  /*10720*/  FMNMX.FTZ R13, R15, R60, !PT ;  /* 0x0000003c0f0d7209 */ /* 0x020fca0007810000 */
[----:B------:R-:W5:Y:S02]  /*10730*/  SHFL.BFLY PT, R60, R13, 0x1, 0x1f ;  /* 0x0c201f000d3c7f89 */ /* 0x000f6400000e0000 */
[----:B------:R-:W-:Y:S08]  /*10740*/  MUFU.EX2 R88, R88 ;  /* 0x0000005800587308 */ /* 0x000ff00000000800 */
[----:B------:R-:W-:Y:S08]  /*10750*/  MUFU.EX2 R87, R87 ;  /* 0x0000005700577308 */ /* 0x000ff00000000800 */
[----:B------:R-:W-:Y:S01]  /*10760*/  MUFU.EX2 R86, R86 ;  /* 0x0000005600567308 */ /* 0x000fe20000000800 */
[----:B-----5:R-:W-:Y:S01]  /*10770*/  FMNMX.FTZ R107, R13, R60, !PT ;  /* 0x0000003c0d6b7209 */ /* 0x020fe20007810000 */
[----:B------:R-:W-:-:S06]  /*10780*/  FFMA.FTZ R60, R5, UR4, -R106 ;  /* 0x00000004053c7c23 */ /* 0x000fcc000801086a */
[----:B------:R-:W-:Y:S01]  /*10790*/  MUFU.EX2 R85, R85 ;  /* 0x0000005500557308 */ /* 0x000fe20000000800 */
[C---:B------:R-:W-:Y:S01]  /*107a0*/  FSETP.NEU.FTZ.AND P0, PT, R107.reuse, -INF , PT ;  /* 0xff8000006b00780b */ /* 0x040fe20003f1d000 */
[----:B------:R-:W-:-:S05]  /*107b0*/  FMUL.FTZ R59, R107, UR4 ;  /* 0x000000046b3b7c20 */ /* 0x000fca0008410000 */
[----:B------:R-:W-:Y:S01]  /*107c0*/  FSEL R59, R59, RZ, P0 ;  /* 0x000000ff3b3b7208 */ /* 0x000fe20000000000 */
[----:B------:R-:W-:Y:S04]  /*107d0*/  MUFU.EX2 R84, R84 ;  /* 0x0000005400547308 */ /* 0x000fe80000000800 */
[--C-:B------:R-:W-:Y:S01]  /*107e0*/  FFMA.FTZ R109, R8, UR4, -R59.reuse ;  /* 0x00000004086d7c23 */ /* 0x100fe2000801083b */
[----:B------:R-:W-:Y:S01]  /*107f0*/  FSEL R8, R107, RZ, P0 ;  /* 0x000000ff6b087208 */ /* 0x000fe20000000000 */
[--C-:B------:R-:W-:Y:S01]  /*10800*/  FFMA.FTZ R113, R10, UR4, -R59.reuse ;  /* 0x000000040a717c23 */ /* 0x100fe2000801083b */
[----:B------:R-:W-:Y:S01]  /*10810*/  FSEL R10, R108, RZ, P2 ;  /* 0x000000ff6c0a7208 */ /* 0x000fe20001000000 */
[--C-:B------:R-:W-:Y:S01]  /*10820*/  FFMA.FTZ R190, R18, UR4, -R59.reuse ;  /* 0x0000000412be7c23 */ /* 0x100fe2000801083b */
[--C-:B------:R-:W-:Y:S01]  /*10830*/  FFMA.FTZ R143, R20, UR4, -R59.reuse ;  /* 0x00000004148f7c23 */ /* 0x100fe2000801083b */
[----:B------:R-:W-:Y:S01]  /*10840*/  FADD.FTZ R8, R129, -R8 ;  /* 0x8000000881087221 */ /* 0x000fe20000010000 */
[--C-:B------:R-:W-:Y:S01]  /*10850*/  FFMA.FTZ R178, R112, UR4, -R59.reuse ;  /* 0x0000000470b27c23 */ /* 0x100fe2000801083b */
[----:B------:R-:W-:Y:S01]  /*10860*/  FADD.FTZ R5, R131, -R10 ;  /* 0x8000000a83057221 */ /* 0x000fe20000010000 */
[--C-:B------:R-:W-:Y:S01]  /*10870*/  FFMA.FTZ R139, R22, UR4, -R59.reuse ;  /* 0x00000004168b7c23 */ /* 0x100fe2000801083b */
[----:B------:R-:W-:Y:S01]  /*10880*/  FMUL.FTZ R179, R8, UR4 ;  /* 0x0000000408b37c20 */ /* 0x000fe20008410000 */
[--C-:B------:R-:W-:Y:S01]  /*10890*/  FFMA.FTZ R135, R16, UR4, -R59.reuse ;  /* 0x0000000410877c23 */ /* 0x100fe2000801083b */
[----:B------:R-:W5:Y:S01]  /*108a0*/  LDSM.16.MT88.4 R8, [R184+0x5000] ;  /* 0x00500000b808783b */ /* 0x000f620000004200 */
[----:B------:R-:W-:Y:S01]  /*108b0*/  FMUL.FTZ R181, R5, UR4 ;  /* 0x0000000405b57c20 */ /* 0x000fe20008410000 */
[----:B------:R-:W-:Y:S01]  /*108c0*/  MUFU.EX2 R190, R190 ;  /* 0x000000be00be7308 */ /* 0x000fe20000000800 */
[--C-:B------:R-:W-:Y:S01]  /*108d0*/  FFMA.FTZ R134, R58, UR4, -R59.reuse ;  /* 0x000000043a867c23 */ /* 0x100fe2000801083b */
[----:B------:R-:W5:Y:S01]  /*108e0*/  LDSM.16.MT88.4 R16, [R177+0x5000] ;  /* 0x00500000b110783b */ /* 0x000f620000004200 */
[--C-:B------:R-:W-:Y:S01]  /*108f0*/  FFMA.FTZ R58, R26, UR4, -R59.reuse ;  /* 0x000000041a3a7c23 */ /* 0x100fe2000801083b */
[--C-:B------:R-:W-:Y:S01]  /*10900*/  FFMA.FTZ R112, R24, UR4, -R59.reuse ;  /* 0x0000000418707c23 */ /* 0x100fe2000801083b */
[--C-:B------:R-:W-:Y:S01]  /*10910*/  FFMA.FTZ R125, R14, UR4, -R59.reuse ;  /* 0x000000040e7d7c23 */ /* 0x100fe2000801083b */
[----:B------:R-:W5:Y:S01]  /*10920*/  LDSM.16.MT88.4 R24, [R184+0x5400] ;  /* 0x00540000b818783b */ /* 0x000f620000004200 */
[--C-:B------:R-:W-:Y:S01]  /*10930*/  FFMA.FTZ R117, R12, UR4, -R59.reuse ;  /* 0x000000040c757c23 */ /* 0x100fe2000801083b */
[----:B------:R-:W4:Y:S01]  /*10940*/  MUFU.EX2 R143, R143 ;  /* 0x0000008f008f7308 */ /* 0x000f220000000800 */
[----:B-1----:R-:W-:Y:S01]  /*10950*/  F2FP.BF16.F32.PACK_AB R12, R147, R192 ;  /* 0x000000c0930c723e */ /* 0x002fe200000010ff */
[--C-:B------:R-:W-:Y:S01]  /*10960*/  FFMA.FTZ R144, R110, UR4, -R59.reuse ;  /* 0x000000046e907c23 */ /* 0x100fe2000801083b */
[----:B--2---:R-:W-:Y:S01]  /*10970*/  F2FP.BF16.F32.PACK_AB R14, R141, R180 ;  /* 0x000000b48d0e723e */ /* 0x004fe200000010ff */
[--C-:B------:R-:W-:Y:S01]  /*10980*/  FFMA.FTZ R111, R4, UR4, -R59.reuse ;  /* 0x00000004046f7c23 */ /* 0x100fe2000801083b */
[--C-:B------:R-:W-:Y:S01]  /*10990*/  FFMA.FTZ R110, R6, UR4, -R59.reuse ;  /* 0x00000004066e7c23 */ /* 0x100fe2000801083b */
[--C-:B------:R-:W-:Y:S01]  /*109a0*/  FFMA.FTZ R124, R34, UR4, -R59.reuse ;  /* 0x00000004227c7c23 */ /* 0x100fe2000801083b */
[----:B------:R-:W1:Y:S01]  /*109b0*/  LDSM.16.MT88.4 R4, [R177+0x5400] ;  /* 0x00540000b104783b */ /* 0x000e620000004200 */
[----:B------:R-:W-:Y:S01]  /*109c0*/  MUFU.EX2 R178, R178 ;  /* 0x000000b200b27308 */ /* 0x000fe20000000800 */
[--C-:B------:R-:W-:Y:S01]  /*109d0*/  FFMA.FTZ R123, R32, UR4, -R59.reuse ;  /* 0x00000004207b7c23 */ /* 0x100fe2000801083b */
[----:B---3--:R-:W-:Y:S01]  /*109e0*/  F2FP.BF16.F32.PACK_AB R32, R137, R146 ;  /* 0x000000928920723e */ /* 0x008fe200000010ff */
[--C-:B------:R-:W-:Y:S01]  /*109f0*/  FFMA.FTZ R120, R30, UR4, -R59.reuse ;  /* 0x000000041e787c23 */ /* 0x100fe2000801083b */
[----:B----4-:R-:W-:Y:S01]  /*10a00*/  F2FP.BF16.F32.PACK_AB R34, R133, R136 ;  /* 0x000000888522723e */ /* 0x010fe200000010ff */
[--C-:B------:R-:W-:Y:S01]  /*10a10*/  FFMA.FTZ R119, R28, UR4, -R59.reuse ;  /* 0x000000041c777c23 */ /* 0x100fe2000801083b */
[--C-:B------:R-:W-:Y:S01]  /*10a20*/  FFMA.FTZ R128, R220, UR4, -R59.reuse ;  /* 0x00000004dc807c23 */ /* 0x100fe2000801083b */
[----:B------:R-:W-:Y:S01]  /*10a30*/  LDSM.16.MT88.4 R28, [R177+0x5800] ;  /* 0x00580000b11c783b */ /* 0x000fe20000004200 */
[----:B------:R-:W2:Y:S01]  /*10a40*/  MUFU.EX2 R139, R139 ;  /* 0x0000008b008b7308 */ /* 0x000ea20000000800 */
[----:B------:R-:W-:Y:S01]  /*10a50*/  F2FP.BF16.F32.PACK_AB R13, R143, R190 ;  /* 0x000000be8f0d723e */ /* 0x000fe200000010ff */
        /* <DEDUP_REMOVED lines=16> */
[----:B------:R-:W-:-:S06]  /*10b60*/  FFMA.FTZ R56, R56, UR4, -R59 ;  /* 0x0000000438387c23 */ /* 0x000fcc000801083b */
        /* <DEDUP_REMOVED lines=8> */
[----:B------:R-:W2:Y:S01]  /*10bf0*/  MUFU.EX2 R135, R135 ;  /* 0x0000008700877308 */ /* 0x000ea20000000800 */
[-C--:B----4-:R-:W-:Y:S01]  /*10c00*/  FMUL.FTZ R166, R166, R179.reuse ;  /* 0x000000b3a6a67220 */ /* 0x090fe20000410000 */
[-C--:B------:R-:W-:Y:S01]  /*10c10*/  FMUL.FTZ R167, R167, R179.reuse ;  /* 0x000000b3a7a77220 */ /* 0x080fe20000410000 */
[-C--:B------:R-:W-:Y:S01]  /*10c20*/  FMUL.FTZ R162, R162, R179.reuse ;  /* 0x000000b3a2a27220 */ /* 0x080fe20000410000 */
[-C--:B------:R-:W-:Y:S01]  /*10c30*/  FMUL.FTZ R163, R163, R179.reuse ;  /* 0x000000b3a3a37220 */ /* 0x080fe20000410000 */
[-C--:B------:R-:W-:Y:S01]  /*10c40*/  FMUL.FTZ R22, R174, R179.reuse ;  /* 0x000000b3ae167220 */ /* 0x080fe20000410000 */
[----:B------:R-:W-:Y:S01]  /*10c50*/  FMUL.FTZ R23, R175, R179 ;  /* 0x000000b3af177220 */ /* 0x000fe20000410000 */
[----:B------:R-:W-:Y:S01]  /*10c60*/  FMUL.FTZ R169, R169, R181 ;  /* 0x000000b5a9a97220 */ /* 0x000fe20000410000 */
[----:B------:R-:W-:Y:S01]  /*10c70*/  MUFU.EX2 R134, R134 ;  /* 0x0000008600867308 */ /* 0x000fe20000000800 */
[C---:B-----5:R-:W-:Y:S01]  /*10c80*/  HMMA.16816.F32.BF16 R164, R12.reuse, R8, R164 ;  /* 0x000000080ca4723c */ /* 0x060fe200000418a4 */
[-C--:B------:R-:W-:Y:S01]  /*10c90*/  FMUL.FTZ R170, R170, R179.reuse ;  /* 0x000000b3aaaa7220 */ /* 0x080fe20000410000 */
[----:B------:R-:W-:Y:S01]  /*10ca0*/  FMUL.FTZ R171, R171, R179 ;  /* 0x000000b3abab7220 */ /* 0x000fe20000410000 */
[--C-:B------:R-:W-:Y:S01]  /*10cb0*/  FFMA.FTZ R172, R202, UR4, -R59.reuse ;  /* 0x00000004caac7c23 */ /* 0x100fe2000801083b */
[--C-:B------:R-:W-:Y:S01]  /*10cc0*/  FFMA.FTZ R174, R200, UR4, -R59.reuse ;  /* 0x00000004c8ae7c23 */ /* 0x100fe2000801083b */
[--C-:B------:R-:W-:Y:S01]  /*10cd0*/  FFMA.FTZ R173, R198, UR4, -R59.reuse ;  /* 0x00000004c6ad7c23 */ /* 0x100fe2000801083b */
[C---:B------:R-:W-:Y:S01]  /*10ce0*/  HMMA.16816.F32.BF16 R160, R12.reuse, R10, R160 ;  /* 0x0000000a0ca0723c */ /* 0x040fe200000418a0 */
[----:B------:R-:W3:Y:S01]  /*10cf0*/  MUFU.EX2 R125, R125 ;  /* 0x0000007d007d7308 */ /* 0x000ee20000000800 */
[----:B------:R-:W4:Y:S01]  /*10d00*/  LDSM.16.MT88.4 R8, [R184+0x5800] ;  /* 0x00580000b808783b */ /* 0x000f220000004200 */
[----:B--2---:R-:W-:Y:S01]  /*10d10*/  F2FP.BF16.F32.PACK_AB R33, R135, R144 ;  /* 0x000000908721723e */ /* 0x004fe200000010ff */
[--C-:B------:R-:W-:Y:S01]  /*10d20*/  FFMA.FTZ R175, R194, UR4, -R59.reuse ;  /* 0x00000004c2af7c23 */ /* 0x100fe2000801083b */
[----:B------:R-:W-:Y:S01]  /*10d30*/  FFMA.FTZ R192, R153, R181, R192 ;  /* 0x000000b599c07223 */ /* 0x000fe200000100c0 */
[C---:B------:R-:W-:Y:S01]  /*10d40*/  HMMA.16816.F32.BF16 R20, R12.reuse, R16, R20 ;  /* 0x000000100c14723c */ /* 0x040fe20000041814 */
[--C-:B------:R-:W-:Y:S01]  /*10d50*/  FFMA.FTZ R181, R132, UR4, -R59.reuse ;  /* 0x0000000484b57c23 */ /* 0x100fe2000801083b */
[----:B------:R-:W-:Y:S01]  /*10d60*/  FFMA.FTZ R190, R155, R179, R190 ;  /* 0x000000b39bbe7223 */ /* 0x000fe200000100be */
[----:B------:R-:W-:Y:S01]  /*10d70*/  MUFU.EX2 R124, R124 ;  /* 0x0000007c007c7308 */ /* 0x000fe20000000800 */
[----:B------:R-:W-:Y:S01]  /*10d80*/  FADD.FTZ R153, R147, R192 ;  /* 0x000000c093997221 */ /* 0x000fe20000010000 */
[----:B------:R-:W-:Y:S01]  /*10d90*/  FFMA.FTZ R132, R142, UR4, -R59 ;  /* 0x000000048e847c23 */ /* 0x000fe2000801083b */
[----:B------:R-:W-:Y:S01]  /*10da0*/  HMMA.16816.F32.BF16 R16, R12, R18, R168 ;  /* 0x000000120c10723c */ /* 0x000fe200000418a8 */
[----:B------:R-:W-:Y:S01]  /*10db0*/  FADD.FTZ R143, R143, R190 ;  /* 0x000000be8f8f7221 */ /* 0x000fe20000010000 */
[----:B------:R-:W-:Y:S01]  /*10dc0*/  FADD.FTZ R180, R180, R153 ;  /* 0x00000099b4b47221 */ /* 0x000fe20000010000 */
[----:B------:R-:W-:-:S02]  /*10dd0*/  FFMA.FTZ R155, R46, UR4, -R59 ;  /* 0x000000042e9b7c23 */ /* 0x000fc4000801083b */
[----:B------:R-:W2:Y:S01]  /*10de0*/  MUFU.EX2 R117, R117 ;  /* 0x0000007500757308 */ /* 0x000ea20000000800 */
[----:B---3--:R-:W-:Y:S01]  /*10df0*/  F2FP.BF16.F32.PACK_AB R35, R125, R134 ;  /* 0x000000867d23723e */ /* 0x008fe200000010ff */
        /* <DEDUP_REMOVED lines=12> */
[----:B------:R-:W3:Y:S01]  /*10ec0*/  MUFU.EX2 R113, R113 ;  /* 0x0000007100717308 */ /* 0x000ee20000000800 */
[----:B------:R-:W5:Y:S01]  /*10ed0*/  LDSM.16.MT88.4 R24, [R184+0x5c00] ;  /* 0x005c0000b818783b */ /* 0x000f620000004200 */
[----:B--2---:R-:W-:Y:S01]  /*10ee0*/  F2FP.BF16.F32.PACK_AB R13, R117, R124 ;  /* 0x0000007c750d723e */ /* 0x004fe200000010ff */
[----:B------:R-:W-:Y:S01]  /*10ef0*/  FADD.FTZ R146, R146, R141 ;  /* 0x0000008d92927221 */ /* 0x000fe20000010000 */
[----:B------:R-:W-:Y:S01]  /*10f00*/  FADD.FTZ R144, R144, R139 ;  /* 0x0000008b90907221 */ /* 0x000fe20000010000 */
[C---:B-1----:R-:W-:Y:S01]  /*10f10*/  HMMA.16816.F32.BF16 R20, R32.reuse, R4, R20 ;  /* 0x000000042014723c */ /* 0x042fe20000041814 */
[--C-:B------:R-:W-:Y:S01]  /*10f20*/  FFMA.FTZ R139, R2, UR4, -R59.reuse ;  /* 0x00000004028b7c23 */ /* 0x100fe2000801083b */
[----:B------:R-:W-:Y:S01]  /*10f30*/  FADD.FTZ R137, R137, R146 ;  /* 0x0000009289897221 */ /* 0x000fe20000010000 */
[----:B------:R-:W-:Y:S01]  /*10f40*/  MUFU.EX2 R58, R58 ;  /* 0x0000003a003a7308 */ /* 0x000fe20000000800 */
[----:B------:R-:W-:Y:S01]  /*10f50*/  FADD.FTZ R135, R135, R144 ;  /* 0x0000009087877221 */ /* 0x000fe20000010000 */
[----:B------:R-:W-:Y:S01]  /*10f60*/  FFMA.FTZ R2, R116, UR4, -R59 ;  /* 0x0000000474027c23 */ /* 0x000fe2000801083b */
[----:B------:R-:W-:Y:S01]  /*10f70*/  HMMA.16816.F32.BF16 R16, R32, R6, R16 ;  /* 0x000000062010723c */ /* 0x000fe20000041810 */
[----:B------:R-:W1:Y:S01]  /*10f80*/  LDSM.16.MT88.4 R4, [R177+0x5c00] ;  /* 0x005c0000b104783b */ /* 0x000e620000004200 */
[----:B------:R-:W-:Y:S01]  /*10f90*/  FADD.FTZ R136, R136, R137 ;  /* 0x0000008988887221 */ /* 0x000fe20000010000 */
[----:B------:R-:W-:-:S02]  /*10fa0*/  FADD.FTZ R134, R134, R135 ;  /* 0x0000008786867221 */ /* 0x000fc40000010000 */
[----:B------:R-:W2:Y:S01]  /*10fb0*/  MUFU.EX2 R109, R109 ;  /* 0x0000006d006d7308 */ /* 0x000ea20000000800 */
[----:B---3--:R-:W-:Y:S01]  /*10fc0*/  F2FP.BF16.F32.PACK_AB R15, R113, R120 ;  /* 0x00000078710f723e */ /* 0x008fe200000010ff */
[----:B------:R-:W-:Y:S01]  /*10fd0*/  FADD.FTZ R133, R133, R136 ;  /* 0x0000008885857221 */ /* 0x000fe20000010000 */
[----:B------:R-:W-:Y:S01]  /*10fe0*/  F2FP.BF16.F32.PACK_AB R32, R105, R114 ;  /* 0x000000726920723e */ /* 0x000fe200000010ff */
[----:B------:R-:W-:Y:S01]  /*10ff0*/  FADD.FTZ R125, R125, R134 ;  /* 0x000000867d7d7221 */ /* 0x000fe20000010000 */
[----:B------:R-:W-:Y:S01]  /*11000*/  F2FP.BF16.F32.PACK_AB R34, R103, R104 ;  /* 0x000000686722723e */ /* 0x000fe200000010ff */
[----:B------:R-:W-:Y:S02]  /*11010*/  FADD.FTZ R130, R130, R133 ;  /* 0x0000008582827221 */ /* 0x000fe40000010000 */
[----:B------:R-:W-:Y:S01]  /*11020*/  MUFU.EX2 R111, R111 ;  /* 0x0000006f006f7308 */ /* 0x000fe20000000800 */
[----:B----4-:R-:W-:Y:S01]  /*11030*/  HMMA.16816.F32.BF16 R164, R12, R8, R164 ;  /* 0x000000080ca4723c */ /* 0x010fe200000418a4 */
[----:B------:R-:W-:Y:S01]  /*11040*/  FADD.FTZ R124, R124, R125 ;  /* 0x0000007d7c7c7221 */ /* 0x000fe20000010000 */
[----:B------:R-:W-:-:S03]  /*11050*/  FADD.FTZ R121, R121, R130 ;  /* 0x0000008279797221 */ /* 0x000fc60000010000 */
[----:B------:R-:W-:Y:S01]  /*11060*/  FADD.FTZ R117, R117, R124 ;  /* 0x0000007c75757221 */ /* 0x000fe20000010000 */
[C---:B------:R-:W-:Y:S01]  /*11070*/  HMMA.16816.F32.BF16 R160, R12.reuse, R10, R160 ;  /* 0x0000000a0ca0723c */ /* 0x040fe200000418a0 */
[----:B------:R-:W3:Y:S01]  /*11080*/  MUFU.EX2 R110, R110 ;  /* 0x0000006e006e7308 */ /* 0x000ee20000000800 */
[----:B------:R-:W4:Y:S01]  /*11090*/  LDSM.16.MT88.4 R8, [R184+0x6000] ;  /* 0x00600000b808783b */ /* 0x000f220000004200 */
[----:B--2---:R-:W-:Y:S01]  /*110a0*/  F2FP.BF16.F32.PACK_AB R33, R109, R58 ;  /* 0x0000003a6d21723e */ /* 0x004fe200000010ff */
[----:B------:R-:W-:Y:S01]  /*110b0*/  FADD.FTZ R122, R122, R121 ;  /* 0x000000797a7a7221 */ /* 0x000fe20000010000 */
[----:B------:R-:W-:Y:S01]  /*110c0*/  FADD.FTZ R120, R120, R117 ;  /* 0x0000007578787221 */ /* 0x000fe20000010000 */
[----:B------:R-:W-:Y:S02]  /*110d0*/  HMMA.16816.F32.BF16 R20, R12, R28, R20 ;  /* 0x0000001c0c14723c */ /* 0x000fe40000041814 */
[----:B------:R-:W-:Y:S01]  /*110e0*/  FADD.FTZ R115, R115, R122 ;  /* 0x0000007a73737221 */ /* 0x000fe20000010000 */
[----:B------:R-:W-:Y:S01]  /*110f0*/  MUFU.EX2 R112, R112 ;  /* 0x0000007000707308 */ /* 0x000fe20000000800 */
[----:B------:R-:W-:-:S02]  /*11100*/  FADD.FTZ R113, R113, R120 ;  /* 0x0000007871717221 */ /* 0x000fc40000010000 */
[----:B------:R-:W-:Y:S01]  /*11110*/  HMMA.16816.F32.BF16 R28, R12, R30, R16 ;  /* 0x0000001e0c1c723c */ /* 0x000fe20000041810 */
[----:B------:R-:W2:Y:S01]  /*11120*/  LDSM.16.MT88.4 R16, [R177+0x6000] ;  /* 0x00600000b110783b */ /* 0x000ea20000004200 */
[----:B------:R-:W-:-:S03]  /*11130*/  FADD.FTZ R114, R114, R115 ;  /* 0x0000007372727221 */ /* 0x000fc60000010000 */
[----:B------:R-:W1:Y:S01]  /*11140*/  MUFU.EX2 R119, R119 ;  /* 0x0000007700777308 */ /* 0x000e620000000800 */
[----:B---3--:R-:W-:Y:S01]  /*11150*/  F2FP.BF16.F32.PACK_AB R35, R110, R111 ;  /* 0x0000006f6e23723e */ /* 0x008fe200000010ff */
[----:B------:R-:W-:Y:S01]  /*11160*/  FADD.FTZ R105, R105, R114 ;  /* 0x0000007269697221 */ /* 0x000fe20000010000 */
[----:B------:R-:W-:Y:S02]  /*11170*/  F2FP.BF16.F32.PACK_AB R12, R101, R102 ;  /* 0x00000066650c723e */ /* 0x000fe400000010ff */
[----:B------:R-:W-:Y:S01]  /*11180*/  F2FP.BF16.F32.PACK_AB R14, R99, R100 ;  /* 0x00000064630e723e */ /* 0x000fe200000010ff */
[----:B------:R-:W-:Y:S02]  /*11190*/  FADD.FTZ R104, R104, R105 ;  /* 0x0000006968687221 */ /* 0x000fe40000010000 */
[----:B------:R-:W-:Y:S01]  /*111a0*/  MUFU.EX2 R123, R123 ;  /* 0x0000007b007b7308 */ /* 0x000fe20000000800 */
[----:B-----5:R-:W-:Y:S01]  /*111b0*/  HMMA.16816.F32.BF16 R164, R32, R24, R164 ;  /* 0x0000001820a4723c */ /* 0x020fe200000418a4 */
[----:B------:R-:W-:-:S04]  /*111c0*/  FADD.FTZ R103, R103, R104 ;  /* 0x0000006867677221 */ /* 0x000fc80000010000 */
[----:B------:R-:W-:Y:S01]  /*111d0*/  FADD.FTZ R102, R102, R103 ;  /* 0x0000006766667221 */ /* 0x000fe20000010000 */
[C---:B------:R-:W-:Y:S01]  /*111e0*/  HMMA.16816.F32.BF16 R160, R32.reuse, R26, R160 ;  /* 0x0000001a20a0723c */ /* 0x040fe200000418a0 */
[----:B------:R-:W3:Y:S01]  /*111f0*/  MUFU.EX2 R128, R128 ;  /* 0x0000008000807308 */ /* 0x000ee20000000800 */
[----:B------:R-:W5:Y:S01]  /*11200*/  LDSM.16.MT88.4 R24, [R184+0x6400] ;  /* 0x00640000b818783b */ /* 0x000f620000004200 */
[----:B-1----:R-:W-:Y:S01]  /*11210*/  F2FP.BF16.F32.PACK_AB R13, R119, R112 ;  /* 0x00000070770d723e */ /* 0x002fe200000010ff */
[----:B------:R-:W-:Y:S02]  /*11220*/  FADD.FTZ R101, R101, R102 ;  /* 0x0000006665657221 */ /* 0x000fe40000010000 */
[C---:B------:R-:W-:Y:S02]  /*11230*/  HMMA.16816.F32.BF16 R20, R32.reuse, R4, R20 ;  /* 0x000000042014723c */ /* 0x040fe40000041814 */
[----:B------:R-:W-:Y:S01]  /*11240*/  FADD.FTZ R100, R100, R101 ;  /* 0x0000006564647221 */ /* 0x000fe20000010000 */
[----:B------:R-:W-:Y:S03]  /*11250*/  MUFU.EX2 R127, R127 ;  /* 0x0000007f007f7308 */ /* 0x000fe60000000800 */
[----:B------:R-:W-:Y:S01]  /*11260*/  HMMA.16816.F32.BF16 R28, R32, R6, R28 ;  /* 0x00000006201c723c */ /* 0x000fe2000004181c */
[----:B------:R-:W1:Y:S01]  /*11270*/  LDSM.16.MT88.4 R4, [R177+0x6400] ;  /* 0x00640000b104783b */ /* 0x000e620000004200 */
[----:B------:R-:W-:-:S03]  /*11280*/  FADD.FTZ R99, R99, R100 ;  /* 0x0000006463637221 */ /* 0x000fc60000010000 */
[----:B------:R-:W2:Y:S01]  /*11290*/  MUFU.EX2 R140, R140 ;  /* 0x0000008c008c7308 */ /* 0x000ea20000000800 */
[----:B---3--:R-:W-:Y:S02]  /*112a0*/  F2FP.BF16.F32.PACK_AB R15, R128, R123 ;  /* 0x0000007b800f723e */ /* 0x008fe400000010ff */
[----:B------:R-:W-:Y:S01]  /*112b0*/  F2FP.BF16.F32.PACK_AB R32, R97, R98 ;  /* 0x000000626120723e */ /* 0x000fe200000010ff */
[----:B------:R-:W-:Y:S01]  /*112c0*/  FADD.FTZ R98, R98, R99 ;  /* 0x0000006362627221 */ /* 0x000fe20000010000 */
[----:B------:R-:W-:-:S03]  /*112d0*/  F2FP.BF16.F32.PACK_AB R34, R95, R96 ;  /* 0x000000605f22723e */ /* 0x000fc600000010ff */
[----:B------:R-:W-:Y:S01]  /*112e0*/  MUFU.EX2 R129, R129 ;  /* 0x0000008100817308 */ /* 0x000fe20000000800 */
[----:B----4-:R-:W-:Y:S01]  /*112f0*/  HMMA.16816.F32.BF16 R164, R12, R8, R164 ;  /* 0x000000080ca4723c */ /* 0x010fe200000418a4 */
[----:B------:R-:W-:-:S04]  /*11300*/  FADD.FTZ R97, R97, R98 ;  /* 0x0000006261617221 */ /* 0x000fc80000010000 */
[----:B------:R-:W-:Y:S01]  /*11310*/  FADD.FTZ R96, R96, R97 ;  /* 0x0000006160607221 */ /* 0x000fe20000010000 */
[C---:B------:R-:W-:Y:S01]  /*11320*/  HMMA.16816.F32.BF16 R160, R12.reuse, R10, R160 ;  /* 0x0000000a0ca0723c */ /* 0x040fe200000418a0 */
[----:B------:R-:W3:Y:S01]  /*11330*/  MUFU.EX2 R156, R156 ;  /* 0x0000009c009c7308 */ /* 0x000ee20000000800 */
[----:B------:R-:W4:Y:S01]  /*11340*/  LDSM.16.MT88.4 R8, [R184+0x6800] ;  /* 0x00680000b808783b */ /* 0x000f220000004200 */
[----:B--2---:R-:W-:Y:S01]  /*11350*/  F2FP.BF16.F32.PACK_AB R33, R140, R127 ;  /* 0x0000007f8c21723e */ /* 0x004fe200000010ff */
[----:B------:R-:W-:Y:S02]  /*11360*/  FADD.FTZ R95, R95, R96 ;  /* 0x000000605f5f7221 */ /* 0x000fe40000010000 */
[C---:B------:R-:W-:Y:S03]  /*11370*/  HMMA.16816.F32.BF16 R20, R12.reuse, R16, R20 ;  /* 0x000000100c14723c */ /* 0x040fe60000041814 */
[----:B------:R-:W-:Y:S03]  /*11380*/  MUFU.EX2 R131, R131 ;  /* 0x0000008300837308 */ /* 0x000fe60000000800 */
[----:B------:R-:W-:Y:S01]  /*11390*/  HMMA.16816.F32.BF16 R28, R12, R18, R28 ;  /* 0x000000120c1c723c */ /* 0x000fe2000004181c */
[----:B------:R-:W2:Y:S04]  /*113a0*/  LDSM.16.MT88.4 R16, [R177+0x6800] ;  /* 0x00680000b110783b */ /* 0x000ea80000004200 */
[----:B------:R-:W1:Y:S01]  /*113b0*/  MUFU.EX2 R168, R168 ;  /* 0x000000a800a87308 */ /* 0x000e620000000800 */
[----:B---3--:R-:W-:-:S02]  /*113c0*/  F2FP.BF16.F32.PACK_AB R35, R156, R129 ;  /* 0x000000819c23723e */ /* 0x008fc400000010ff */
        /* <DEDUP_REMOVED lines=12> */
[C---:B------:R-:W-:Y:S03]  /*11490*/  HMMA.16816.F32.BF16 R20, R32.reuse, R4, R20 ;  /* 0x000000042014723c */ /* 0x040fe60000041814 */
[----:B------:R-:W-:Y:S03]  /*114a0*/  MUFU.EX2 R169, R169 ;  /* 0x000000a900a97308 */ /* 0x000fe60000000800 */
[----:B------:R-:W-:Y:S01]  /*114b0*/  HMMA.16816.F32.BF16 R28, R32, R6, R28 ;  /* 0x00000006201c723c */ /* 0x000fe2000004181c */
[----:B------:R-:W1:Y:S04]  /*114c0*/  LDSM.16.MT88.4 R4, [R177+0x6c00] ;  /* 0x006c0000b104783b */ /* 0x000e680000004200 */
[----:B------:R-:W2:Y:S01]  /*114d0*/  MUFU.EX2 R172, R172 ;  /* 0x000000ac00ac7308 */ /* 0x000ea20000000800 */
[----:B---3--:R-:W-:-:S02]  /*114e0*/  F2FP.BF16.F32.PACK_AB R15, R170, R145 ;  /* 0x00000091aa0f723e */ /* 0x008fc400000010ff */
        /* <DEDUP_REMOVED lines=13> */
[----:B------:R-:W2:Y:S03]  /*115c0*/  MUFU.EX2 R83, R83 ;  /* 0x0000005300537308 */ /* 0x000ea60000000800 */
[----:B------:R-:W-:Y:S01]  /*115d0*/  HMMA.16816.F32.BF16 R28, R12, R18, R28 ;  /* 0x000000120c1c723c */ /* 0x000fe2000004181c */
[----:B------:R-:W4:Y:S04]  /*115e0*/  LDSM.16.MT88.4 R16, [R177+0x7000] ;  /* 0x00700000b110783b */ /* 0x000f280000004200 */
[----:B------:R-:W-:Y:S01]  /*115f0*/  MUFU.EX2 R173, R173 ;  /* 0x000000ad00ad7308 */ /* 0x000fe20000000800 */
[----:B---3--:R-:W-:-:S02]  /*11600*/  F2FP.BF16.F32.PACK_AB R35, R174, R171 ;  /* 0x000000abae23723e */ /* 0x008fc400000010ff */
[----:B------:R-:W-:Y:S01]  /*11610*/  F2FP.BF16.F32.PACK_AB R12, R85, R86 ;  /* 0x00000056550c723e */ /* 0x000fe200000010ff */
[----:B------:R-:W-:-:S04]  /*11620*/  FADD.FTZ R86, R86, R87 ;  /* 0x0000005756567221 */ /* 0x000fc80000010000 */
[----:B------:R-:W3:Y:S01]  /*11630*/  MUFU.EX2 R186, R186 ;  /* 0x000000ba00ba7308 */ /* 0x000ee20000000800 */
[----:B-----5:R-:W-:Y:S01]  /*11640*/  HMMA.16816.F32.BF16 R164, R32, R24, R164 ;  /* 0x0000001820a4723c */ /* 0x020fe200000418a4 */
[----:B--2---:R-:W-:Y:S01]  /*11650*/  F2FP.BF16.F32.PACK_AB R14, R83, R84 ;  /* 0x00000054530e723e */ /* 0x004fe200000010ff */
[----:B------:R-:W-:-:S04]  /*11660*/  FADD.FTZ R85, R85, R86 ;  /* 0x0000005655557221 */ /* 0x000fc80000010000 */
[----:B------:R-:W-:Y:S01]  /*11670*/  HMMA.16816.F32.BF16 R160, R32, R26, R160 ;  /* 0x0000001a20a0723c */ /* 0x000fe200000418a0 */
[----:B------:R-:W-:Y:S01]  /*11680*/  MUFU.EX2 R175, R175 ;  /* 0x000000af00af7308 */ /* 0x000fe20000000800 */
[----:B------:R-:W2:Y:S01]  /*11690*/  LDSM.16.MT88.4 R24, [R184+0x7400] ;  /* 0x00740000b818783b */ /* 0x000ea20000004200 */
[----:B------:R-:W-:-:S03]  /*116a0*/  FADD.FTZ R84, R84, R85 ;  /* 0x0000005554547221 */ /* 0x000fc60000010000 */
[C---:B-1----:R-:W-:Y:S01]  /*116b0*/  HMMA.16816.F32.BF16 R20, R32.reuse, R4, R20 ;  /* 0x000000042014723c */ /* 0x042fe20000041814 */
[----:B------:R-:W-:Y:S02]  /*116c0*/  FADD.FTZ R83, R83, R84 ;  /* 0x0000005453537221 */ /* 0x000fe40000010000 */
[----:B------:R-:W1:Y:S01]  /*116d0*/  MUFU.EX2 R154, R154 ;  /* 0x0000009a009a7308 */ /* 0x000e620000000800 */
[----:B---3--:R-:W-:Y:S02]  /*116e0*/  F2FP.BF16.F32.PACK_AB R13, R186, R173 ;  /* 0x000000adba0d723e */ /* 0x008fe400000010ff */
[----:B------:R-:W-:Y:S01]  /*116f0*/  HMMA.16816.F32.BF16 R28, R32, R6, R28 ;  /* 0x00000006201c723c */ /* 0x000fe2000004181c */
[----:B------:R-:W3:Y:S04]  /*11700*/  LDSM.16.MT88.4 R4, [R177+0x7400] ;  /* 0x00740000b104783b */ /* 0x000ee80000004200 */
[----:B------:R-:W-:Y:S02]  /*11710*/  MUFU.EX2 R82, R82 ;  /* 0x0000005200527308 */ /* 0x000fe40000000800 */
[--C-:B------:R-:W-:Y:S01]  /*11720*/  FFMA.FTZ R32, R118, UR4, -R59.reuse ;  /* 0x0000000476207c23 */ /* 0x100fe2000801083b */
[----:B------:R-:W-:-:S05]  /*11730*/  FFMA.FTZ R118, R126, UR4, -R59 ;  /* 0x000000047e767c23 */ /* 0x000fca000801083b */
[----:B------:R-:W-:Y:S01]  /*11740*/  MUFU.EX2 R81, R81 ;  /* 0x0000005100517308 */ /* 0x000fe20000000800 */
[----:B-1----:R-:W-:-:S07]  /*11750*/  F2FP.BF16.F32.PACK_AB R15, R154, R175 ;  /* 0x000000af9a0f723e */ /* 0x002fce00000010ff */
[----:B------:R-:W-:Y:S01]  /*11760*/  MUFU.EX2 R80, R80 ;  /* 0x0000005000507308 */ /* 0x000fe20000000800 */
[C---:B----4-:R-:W-:Y:S06]  /*11770*/  HMMA.16816.F32.BF16 R164, R12.reuse, R8, R164 ;  /* 0x000000080ca4723c */ /* 0x050fec00000418a4 */
[C---:B------:R-:W-:Y:S01]  /*11780*/  HMMA.16816.F32.BF16 R160, R12.reuse, R10, R160 ;  /* 0x0000000a0ca0723c */ /* 0x040fe200000418a0 */
[----:B------:R-:W1:Y:S01]  /*11790*/  MUFU.EX2 R79, R79 ;  /* 0x0000004f004f7308 */ /* 0x000e620000000800 */
[----:B------:R-:W4:Y:S04]  /*117a0*/  LDSM.16.MT88.4 R8, [R184+0x7800] ;  /* 0x00780000b808783b */ /* 0x000f280000004200 */
[C---:B------:R-:W-:Y:S03]  /*117b0*/  HMMA.16816.F32.BF16 R20, R12.reuse, R16, R20 ;  /* 0x000000100c14723c */ /* 0x040fe60000041814 */
[----:B------:R-:W-:Y:S03]  /*117c0*/  MUFU.EX2 R187, R187 ;  /* 0x000000bb00bb7308 */ /* 0x000fe60000000800 */
[----:B------:R-:W-:Y:S01]  /*117d0*/  HMMA.16816.F32.BF16 R28, R12, R18, R28 ;  /* 0x000000120c1c723c */ /* 0x000fe2000004181c */
[----:B------:R-:W5:Y:S04]  /*117e0*/  LDSM.16.MT88.4 R16, [R177+0x7800] ;  /* 0x00780000b110783b */ /* 0x000f680000004200 */
[----:B------:R-:W2:Y:S01]  /*117f0*/  MUFU.EX2 R138, R138 ;  /* 0x0000008a008a7308 */ /* 0x000ea20000000800 */
[----:B-1----:R-:W-:Y:S01]  /*11800*/  F2FP.BF16.F32.PACK_AB R34, R79, R80 ;  /* 0x000000504f22723e */ /* 0x002fe200000010ff */
[----:B------:R-:W1:Y:S06]  /*11810*/  LDSM.16.MT88.4 R12, [R177+0x7c00] ;  /* 0x007c0000b10c783b */ /* 0x000e6c0000004200 */
[----:B------:R-:W-:Y:S08]  /*11820*/  MUFU.EX2 R176, R176 ;  /* 0x000000b000b07308 */ /* 0x000ff00000000800 */
[----:B------:R-:W3:Y:S01]  /*11830*/  MUFU.EX2 R147, R181 ;  /* 0x000000b500937308 */ /* 0x000ee20000000800 */
[----:B--2---:R-:W-:-:S07]  /*11840*/  F2FP.BF16.F32.PACK_AB R33, R138, R187 ;  /* 0x000000bb8a21723e */ /* 0x004fce00000010ff */
[----:B------:R2:W-:Y:S08]  /*11850*/  MUFU.EX2 R143, R32 ;  /* 0x00000020008f7308 */ /* 0x0005f00000000800 */
[----:B------:R-:W-:Y:S01]  /*11860*/  MUFU.EX2 R78, R78 ;  /* 0x0000004e004e7308 */ /* 0x000fe20000000800 */
[----:B---3--:R-:W-:-:S07]  /*11870*/  F2FP.BF16.F32.PACK_AB R35, R147, R176 ;  /* 0x000000b09323723e */ /* 0x008fce00000010ff */
[----:B------:R-:W3:Y:S01]  /*11880*/  MUFU.EX2 R77, R77 ;  /* 0x0000004d004d7308 */ /* 0x000ee20000000800 */
[----:B--2---:R-:W-:Y:S01]  /*11890*/  F2FP.BF16.F32.PACK_AB R32, R81, R82 ;  /* 0x000000525120723e */ /* 0x004fe200000010ff */
[----:B------:R-:W-:-:S04]  /*118a0*/  FADD.FTZ R82, R82, R83 ;  /* 0x0000005352527221 */ /* 0x000fc80000010000 */
[----:B------:R-:W-:Y:S02]  /*118b0*/  FADD.FTZ R81, R81, R82 ;  /* 0x0000005251517221 */ /* 0x000fe40000010000 */
[----:B------:R-:W-:Y:S01]  /*118c0*/  MUFU.EX2 R76, R76 ;  /* 0x0000004c004c7308 */ /* 0x000fe20000000800 */
[----:B------:R-:W-:Y:S01]  /*118d0*/  HMMA.16816.F32.BF16 R164, R32, R24, R164 ;  /* 0x0000001820a4723c */ /* 0x000fe200000418a4 */
[----:B------:R-:W-:-:S04]  /*118e0*/  FADD.FTZ R80, R80, R81 ;  /* 0x0000005150507221 */ /* 0x000fc80000010000 */
[----:B------:R-:W-:Y:S01]  /*118f0*/  FADD.FTZ R79, R79, R80 ;  /* 0x000000504f4f7221 */ /* 0x000fe20000010000 */
[C---:B------:R-:W-:Y:S01]  /*11900*/  HMMA.16816.F32.BF16 R20, R32.reuse, R4, R20 ;  /* 0x000000042014723c */ /* 0x040fe20000041814 */
[----:B------:R-:W2:Y:S01]  /*11910*/  MUFU.EX2 R75, R75 ;  /* 0x0000004b004b7308 */ /* 0x000ea20000000800 */
[--C-:B------:R-:W-:Y:S01]  /*11920*/  FFMA.FTZ R25, R0, UR4, -R59.reuse ;  /* 0x0000000400197c23 */ /* 0x100fe2000801083b */
[----:B------:R-:W-:Y:S01]  /*11930*/  FFMA.FTZ R0, R51, UR4, -R59 ;  /* 0x0000000433007c23 */ /* 0x000fe2000801083b */
[----:B------:R-:W-:Y:S02]  /*11940*/  FFMA.FTZ R24, R54, UR4, -R106 ;  /* 0x0000000436187c23 */ /* 0x000fe4000801086a */
[C---:B------:R-:W-:Y:S01]  /*11950*/  HMMA.16816.F32.BF16 R28, R32.reuse, R6, R28 ;  /* 0x00000006201c723c */ /* 0x040fe2000004181c */
[C---:B---3--:R-:W-:Y:S01]  /*11960*/  F2FP.BF16.F32.PACK_AB R4, R77.reuse, R78 ;  /* 0x0000004e4d04723e */ /* 0x048fe200000010ff */
[----:B------:R-:W-:Y:S01]  /*11970*/  FADD.FTZ R78, R78, R79 ;  /* 0x0000004f4e4e7221 */ /* 0x000fe20000010000 */
[----:B------:R-:W3:Y:S03]  /*11980*/  MUFU.EX2 R132, R132 ;  /* 0x0000008400847308 */ /* 0x000ee60000000800 */
[----:B------:R-:W-:Y:S01]  /*11990*/  HMMA.16816.F32.BF16 R160, R32, R26, R160 ;  /* 0x0000001a20a0723c */ /* 0x000fe200000418a0 */
[----:B------:R-:W-:-:S04]  /*119a0*/  FADD.FTZ R77, R77, R78 ;  /* 0x0000004e4d4d7221 */ /* 0x000fc80000010000 */
[----:B------:R-:W-:Y:S01]  /*119b0*/  MUFU.EX2 R118, R118 ;  /* 0x0000007600767308 */ /* 0x000fe20000000800 */
[----:B--2---:R-:W-:Y:S01]  /*119c0*/  F2FP.BF16.F32.PACK_AB R6, R75, R76 ;  /* 0x0000004c4b06723e */ /* 0x004fe200000010ff */
[--C-:B------:R-:W-:Y:S01]  /*119d0*/  FFMA.FTZ R27, R36, UR4, -R59.reuse ;  /* 0x00000004241b7c23 */ /* 0x100fe2000801083b */
[--C-:B------:R-:W-:Y:S01]  /*119e0*/  FFMA.FTZ R26, R50, UR4, -R59.reuse ;  /* 0x00000004321a7c23 */ /* 0x100fe2000801083b */
[--C-:B------:R-:W-:Y:S01]  /*119f0*/  FFMA.FTZ R32, R49, UR4, -R59.reuse ;  /* 0x0000000431207c23 */ /* 0x100fe2000801083b */
[--C-:B------:R-:W-:Y:S01]  /*11a00*/  FFMA.FTZ R35, R39, UR4, -R59.reuse ;  /* 0x0000000427237c23 */ /* 0x100fe2000801083b */
[----:B------:R-:W-:Y:S01]  /*11a10*/  FFMA.FTZ R33, R43, UR4, -R106 ;  /* 0x000000042b217c23 */ /* 0x000fe2000801086a */
[--C-:B------:R-:W-:Y:S01]  /*11a20*/  FFMA.FTZ R34, R48, UR4, -R59.reuse ;  /* 0x0000000430227c23 */ /* 0x100fe2000801083b */
[----:B------:R-:W2:Y:S01]  /*11a30*/  MUFU.EX2 R139, R139 ;  /* 0x0000008b008b7308 */ /* 0x000ea20000000800 */
[----:B---3--:R-:W-:Y:S01]  /*11a40*/  F2FP.BF16.F32.PACK_AB R5, R143, R132 ;  /* 0x000000848f05723e */ /* 0x008fe200000010ff */
[--C-:B------:R-:W-:Y:S01]  /*11a50*/  FFMA.FTZ R39, R38, UR4, -R59.reuse ;  /* 0x0000000426277c23 */ /* 0x100fe2000801083b */
[--C-:B------:R-:W-:Y:S01]  /*11a60*/  FFMA.FTZ R36, R47, UR4, -R59.reuse ;  /* 0x000000042f247c23 */ /* 0x100fe2000801083b */
[----:B------:R-:W-:Y:S01]  /*11a70*/  FFMA.FTZ R43, R37, UR4, -R59 ;  /* 0x00000004252b7c23 */ /* 0x000fe2000801083b */
[----:B------:R-:W-:Y:S01]  /*11a80*/  FADD.FTZ R76, R76, R77 ;  /* 0x0000004d4c4c7221 */ /* 0x000fe20000010000 */
[--C-:B------:R-:W-:Y:S01]  /*11a90*/  FFMA.FTZ R47, R40, UR4, -R59.reuse ;  /* 0x00000004282f7c23 */ /* 0x100fe2000801083b */
[--C-:B------:R-:W-:Y:S01]  /*11aa0*/  FFMA.FTZ R38, R53, UR4, -R59.reuse ;  /* 0x0000000435267c23 */ /* 0x100fe2000801083b */
[----:B------:R-:W-:Y:S01]  /*11ab0*/  MUFU.EX2 R74, R74 ;  /* 0x0000004a004a7308 */ /* 0x000fe20000000800 */
[----:B------:R-:W-:Y:S01]  /*11ac0*/  FADD.FTZ R75, R75, R76 ;  /* 0x0000004c4b4b7221 */ /* 0x000fe20000010000 */
[--C-:B------:R-:W-:Y:S01]  /*11ad0*/  FFMA.FTZ R40, R52, UR4, -R59.reuse ;  /* 0x0000000434287c23 */ /* 0x100fe2000801083b */
[--C-:B------:R-:W-:Y:S01]  /*11ae0*/  FFMA.FTZ R48, R42, UR4, -R59.reuse ;  /* 0x000000042a307c23 */ /* 0x100fe2000801083b */
[--C-:B------:R-:W-:Y:S01]  /*11af0*/  FFMA.FTZ R42, R45, UR4, -R106.reuse ;  /* 0x000000042d2a7c23 */ /* 0x100fe2000801086a */
[----:B------:R-:W-:Y:S01]  /*11b00*/  FFMA.FTZ R37, R57, UR4, -R106 ;  /* 0x0000000439257c23 */ /* 0x000fe2000801086a */
[----:B------:R-:W-:-:S02]  /*11b10*/  FFMA.FTZ R49, R44, UR4, -R59 ;  /* 0x000000042c317c23 */ /* 0x000fc4000801083b */
[----:B------:R-:W3:Y:S01]  /*11b20*/  MUFU.EX2 R73, R73 ;  /* 0x0000004900497308 */ /* 0x000ee20000000800 */
[----:B--2---:R-:W-:-:S07]  /*11b30*/  F2FP.BF16.F32.PACK_AB R7, R139, R118 ;  /* 0x000000768b07723e */ /* 0x004fce00000010ff */
[C---:B----4-:R-:W-:Y:S01]  /*11b40*/  HMMA.16816.F32.BF16 R164, R4.reuse, R8, R164 ;  /* 0x0000000804a4723c */ /* 0x050fe200000418a4 */
[----:B------:R-:W-:Y:S05]  /*11b50*/  MUFU.EX2 R72, R72 ;  /* 0x0000004800487308 */ /* 0x000fea0000000800 */
[C---:B-----5:R-:W-:Y:S01]  /*11b60*/  HMMA.16816.F32.BF16 R20, R4.reuse, R16, R20 ;  /* 0x000000100414723c */ /* 0x060fe20000041814 */
        /* <DEDUP_REMOVED lines=9> */
[----:B------:R-:W5:Y:S03]  /*11c00*/  LDSM.16.MT88.4 R8, [R177+0x8000] ;  /* 0x00800000b108783b */ /* 0x000f660000004200 */
[----:B------:R-:W-:Y:S02]  /*11c10*/  FADD.FTZ R112, R112, R111 ;  /* 0x0000006f70707221 */ /* 0x000fe40000010000 */
[----:B------:R-:W1:Y:S01]  /*11c20*/  MUFU.EX2 R25, R25 ;  /* 0x0000001900197308 */ /* 0x000e620000000800 */
[----:B---3--:R-:W-:Y:S01]  /*11c30*/  F2FP.BF16.F32.PACK_AB R4, R73, R74 ;  /* 0x0000004a4904723e */ /* 0x008fe200000010ff */
[----:B------:R-:W-:Y:S01]  /*11c40*/  FADD.FTZ R112, R119, R112 ;  /* 0x0000007077707221 */ /* 0x000fe20000010000 */
[----:B--2---:R-:W-:Y:S01]  /*11c50*/  F2FP.BF16.F32.PACK_AB R6, R71, R72 ;  /* 0x000000484706723e */ /* 0x004fe200000010ff */
[----:B------:R-:W-:-:S02]  /*11c60*/  FADD.FTZ R74, R74, R75 ;  /* 0x0000004b4a4a7221 */ /* 0x000fc40000010000 */
[----:B------:R-:W-:Y:S02]  /*11c70*/  FADD.FTZ R123, R123, R112 ;  /* 0x000000707b7b7221 */ /* 0x000fe40000010000 */
[----:B------:R-:W-:Y:S01]  /*11c80*/  MUFU.EX2 R0, R0 ;  /* 0x0000000000007308 */ /* 0x000fe20000000800 */
[----:B------:R-:W-:Y:S01]  /*11c90*/  FADD.FTZ R73, R73, R74 ;  /* 0x0000004a49497221 */ /* 0x000fe20000010000 */
[----:B------:R-:W-:-:S03]  /*11ca0*/  FADD.FTZ R128, R128, R123 ;  /* 0x0000007b80807221 */ /* 0x000fc60000010000 */
[----:B------:R-:W-:Y:S01]  /*11cb0*/  FADD.FTZ R72, R72, R73 ;  /* 0x0000004948487221 */ /* 0x000fe20000010000 */
[----:B------:R-:W-:Y:S02]  /*11cc0*/  FADD.FTZ R127, R127, R128 ;  /* 0x000000807f7f7221 */ /* 0x000fe40000010000 */
[----:B------:R-:W2:Y:S01]  /*11cd0*/  MUFU.EX2 R27, R27 ;  /* 0x0000001b001b7308 */ /* 0x000ea20000000800 */
[----:B-1----:R-:W-:Y:S01]  /*11ce0*/  F2FP.BF16.F32.PACK_AB R5, R25, R2 ;  /* 0x000000021905723e */ /* 0x002fe200000010ff */
[----:B------:R-:W-:Y:S01]  /*11cf0*/  FADD.FTZ R140, R140, R127 ;  /* 0x0000007f8c8c7221 */ /* 0x000fe20000010000 */
[----:B------:R-:W-:-:S03]  /*11d00*/  FADD.FTZ R71, R71, R72 ;  /* 0x0000004847477221 */ /* 0x000fc60000010000 */
[----:B------:R-:W-:Y:S02]  /*11d10*/  FADD.FTZ R129, R129, R140 ;  /* 0x0000008c81817221 */ /* 0x000fe40000010000 */
[----:B------:R-:W-:Y:S02]  /*11d20*/  MUFU.EX2 R70, R70 ;  /* 0x0000004600467308 */ /* 0x000fe40000000800 */
[----:B------:R-:W-:Y:S01]  /*11d30*/  FADD.FTZ R156, R156, R129 ;  /* 0x000000819c9c7221 */ /* 0x000fe20000010000 */
[----:B------:R-:W-:-:S03]  /*11d40*/  MOV R129, R107 ;  /* 0x0000006b00817202 */ /* 0x000fc60000000f00 */
[----:B------:R-:W-:Y:S02]  /*11d50*/  FADD.FTZ R131, R131, R156 ;  /* 0x0000009c83837221 */ /* 0x000fe40000010000 */
[----:B------:R-:W1:Y:S01]  /*11d60*/  MUFU.EX2 R69, R69 ;  /* 0x0000004500457308 */ /* 0x000e620000000800 */
[----:B--2---:R-:W-:Y:S01]  /*11d70*/  F2FP.BF16.F32.PACK_AB R7, R27, R0 ;  /* 0x000000001b07723e */ /* 0x004fe200000010ff */
[----:B------:R-:W-:Y:S01]  /*11d80*/  FADD.FTZ R168, R168, R131 ;  /* 0x00000083a8a87221 */ /* 0x000fe20000010000 */
[----:B------:R-:W-:-:S03]  /*11d90*/  MOV R131, R108 ;  /* 0x0000006c00837202 */ /* 0x000fc60000000f00 */
        /* <DEDUP_REMOVED lines=15> */
[----:B------:R-:W-:Y:S02]  /*11e90*/  FADD.FTZ R173, R173, R174 ;  /* 0x000000aeadad7221 */ /* 0x000fe40000010000 */
[----:B------:R-:W-:Y:S01]  /*11ea0*/  LDSM.16.MT88.4 R168, [R177+0x8c00] ;  /* 0x008c0000b1a8783b */ /* 0x000fe20000004200 */
[----:B------:R-:W5:Y:S01]  /*11eb0*/  MUFU.EX2 R3, R3 ;  /* 0x0000000300037308 */ /* 0x000f620000000800 */
[----:B------:R-:W-:Y:S01]  /*11ec0*/  FADD.FTZ R186, R186, R173 ;  /* 0x000000adbaba7221 */ /* 0x000fe20000010000 */
[----:B-1----:R-:W-:Y:S01]  /*11ed0*/  F2FP.BF16.F32.PACK_AB R4, R69, R70 ;  /* 0x000000464504723e */ /* 0x002fe200000010ff */
[----:B------:R-:W-:Y:S01]  /*11ee0*/  FADD.FTZ R70, R70, R71 ;  /* 0x0000004746467221 */ /* 0x000fe20000010000 */
[----:B---3--:R-:W-:Y:S01]  /*11ef0*/  F2FP.BF16.F32.PACK_AB R6, R67, R68 ;  /* 0x000000444306723e */ /* 0x008fe200000010ff */
[----:B------:R-:W-:-:S02]  /*11f00*/  FADD.FTZ R175, R175, R186 ;  /* 0x000000baafaf7221 */ /* 0x000fc40000010000 */
[----:B------:R-:W-:Y:S01]  /*11f10*/  FADD.FTZ R69, R69, R70 ;  /* 0x0000004645457221 */ /* 0x000fe20000010000 */
[----:B------:R-:W-:Y:S01]  /*11f20*/  MUFU.EX2 R32, R32 ;  /* 0x0000002000207308 */ /* 0x000fe20000000800 */
[----:B------:R-:W-:Y:S02]  /*11f30*/  FADD.FTZ R154, R154, R175 ;  /* 0x000000af9a9a7221 */ /* 0x000fe40000010000 */
[----:B------:R-:W-:Y:S02]  /*11f40*/  FADD.FTZ R68, R68, R69 ;  /* 0x0000004544447221 */ /* 0x000fe40000010000 */
        /* <DEDUP_REMOVED lines=34> */
[----:B------:R-:W-:Y:S01]  /*12170*/  MUFU.EX2 R36, R36 ;  /* 0x0000002400247308 */ /* 0x000fe20000000800 */
[----:B------:R-:W-:Y:S02]  /*12180*/  FADD.FTZ R65, R65, R66 ;  /* 0x0000004241417221 */ /* 0x000fe40000010000 */
[----:B------:R-:W-:Y:S02]  /*12190*/  FADD.FTZ R35, R35, R32 ;  /* 0x0000002023237221 */ /* 0x000fe40000010000 */
[----:B------:R-:W-:-:S03]  /*121a0*/  FADD.FTZ R64, R64, R65 ;  /* 0x0000004140407221 */ /* 0x000fc60000010000 */
[----:B------:R-:W1:Y:S01]  /*121b0*/  MUFU.EX2 R43, R43 ;  /* 0x0000002b002b7308 */ /* 0x000e620000000800 */
[----:B----4-:R-:W-:Y:S01]  /*121c0*/  F2FP.BF16.F32.PACK_AB R5, R39, R34 ;  /* 0x000000222705723e */ /* 0x010fe200000010ff */
[----:B------:R-:W-:Y:S01]  /*121d0*/  FADD.FTZ R34, R34, R35 ;  /* 0x0000002322227221 */ /* 0x000fe20000010000 */
[----:B------:R-:W-:-:S03]  /*121e0*/  FADD.FTZ R63, R63, R64 ;  /* 0x000000403f3f7221 */ /* 0x000fc60000010000 */
[----:B------:R-:W-:Y:S02]  /*121f0*/  FADD.FTZ R39, R39, R34 ;  /* 0x0000002227277221 */ /* 0x000fe40000010000 */
[----:B------:R-:W-:Y:S08]  /*12200*/  MUFU.EX2 R62, R62 ;  /* 0x0000003e003e7308 */ /* 0x000ff00000000800 */
[----:B------:R-:W3:Y:S01]  /*12210*/  MUFU.EX2 R61, R61 ;  /* 0x0000003d003d7308 */ /* 0x000ee20000000800 */
[----:B-1----:R-:W-:Y:S01]  /*12220*/  F2FP.BF16.F32.PACK_AB R7, R43, R36 ;  /* 0x000000242b07723e */ /* 0x002fe200000010ff */
[----:B------:R-:W-:-:S04]  /*12230*/  FADD.FTZ R36, R36, R39 ;  /* 0x0000002724247221 */ /* 0x000fc80000010000 */
[----:B------:R-:W-:Y:S02]  /*12240*/  FADD.FTZ R43, R43, R36 ;  /* 0x000000242b2b7221 */ /* 0x000fe40000010000 */
[C---:B------:R-:W-:Y:S01]  /*12250*/  HMMA.16816.F32.BF16 R20, R4.reuse, R16, R20 ;  /* 0x000000100414723c */ /* 0x040fe20000041814 */
[----:B------:R-:W-:Y:S05]  /*12260*/  MUFU.EX2 R60, R60 ;  /* 0x0000003c003c7308 */ /* 0x000fea0000000800 */
[C---:B------:R-:W-:Y:S01]  /*12270*/  HMMA.16816.F32.BF16 R28, R4.reuse, R18, R28 ;  /* 0x00000012041c723c */ /* 0x040fe2000004181c */
[----:B------:R-:W1:Y:S02]  /*12280*/  LDSM.16.MT88.4 R16, [R184+0x8800] ;  /* 0x00880000b810783b */ /* 0x000e640000004200 */
[----:B------:R-:W4:Y:S03]  /*12290*/  MUFU.EX2 R41, R41 ;  /* 0x0000002900297308 */ /* 0x000f260000000800 */
[C---:B-----5:R-:W-:Y:S05]  /*122a0*/  HMMA.16816.F32.BF16 R164, R4.reuse, R8, R164 ;  /* 0x0000000804a4723c */ /* 0x060fea00000418a4 */
[----:B------:R-:W-:Y:S01]  /*122b0*/  MUFU.EX2 R38, R38 ;  /* 0x0000002600267308 */ /* 0x000fe20000000800 */
[----:B------:R-:W-:Y:S01]  /*122c0*/  HMMA.16816.F32.BF16 R160, R4, R10, R160 ;  /* 0x0000000a04a0723c */ /* 0x000fe200000418a0 */
[----:B------:R-:W5:Y:S06]  /*122d0*/  LDSM.16.MT88.4 R8, [R184+0x8c00] ;  /* 0x008c0000b808783b */ /* 0x000f6c0000004200 */
[----:B------:R-:W2:Y:S01]  /*122e0*/  MUFU.EX2 R47, R47 ;  /* 0x0000002f002f7308 */ /* 0x000ea20000000800 */
        /* <DEDUP_REMOVED lines=16> */
[----:B------:R-:W-:Y:S01]  /*123f0*/  MUFU.EX2 R37, R37 ;  /* 0x0000002500257308 */ /* 0x000fe20000000800 */
[C---:B------:R-:W-:Y:S06]  /*12400*/  HMMA.16816.F32.BF16 R20, R4.reuse, R12, R20 ;  /* 0x0000000c0414723c */ /* 0x040fec0000041814 */
[C---:B------:R-:W-:Y:S01]  /*12410*/  HMMA.16816.F32.BF16 R28, R4.reuse, R14, R28 ;  /* 0x0000000e041c723c */ /* 0x040fe2000004181c */
[----:B------:R-:W3:Y:S05]  /*12420*/  MUFU.EX2 R42, R42 ;  /* 0x0000002a002a7308 */ /* 0x000eea0000000800 */
[C---:B-1----:R-:W-:Y:S03]  /*12430*/  HMMA.16816.F32.BF16 R164, R4.reuse, R16, R164 ;  /* 0x0000001004a4723c */ /* 0x042fe600000418a4 */
[----:B------:R-:W-:Y:S03]  /*12440*/  MUFU.EX2 R44, R55 ;  /* 0x00000037002c7308 */ /* 0x000fe60000000800 */
[----:B------:R-:W-:Y:S05]  /*12450*/  HMMA.16816.F32.BF16 R160, R4, R18, R160 ;  /* 0x0000001204a0723c */ /* 0x000fea00000418a0 */
[----:B------:R-:W1:Y:S02]  /*12460*/  MUFU.EX2 R49, R49 ;  /* 0x0000003100317308 */ /* 0x000e640000000800 */
[----:B--2---:R-:W-:Y:S01]  /*12470*/  F2FP.BF16.F32.PACK_AB R4, R33, R24 ;  /* 0x000000182104723e */ /* 0x004fe200000010ff */
[----:B------:R-:W-:Y:S01]  /*12480*/  FADD.FTZ R24, R24, R41 ;  /* 0x0000002918187221 */ /* 0x000fe20000010000 */
[----:B---3--:R-:W-:-:S03]  /*12490*/  F2FP.BF16.F32.PACK_AB R6, R42, R37 ;  /* 0x000000252a06723e */ /* 0x008fc600000010ff */
[----:B------:R-:W-:Y:S01]  /*124a0*/  FADD.FTZ R24, R33, R24 ;  /* 0x0000001821187221 */ /* 0x000fe20000010000 */
[----:B------:R-:W-:Y:S03]  /*124b0*/  MUFU.EX2 R0, R56 ;  /* 0x0000003800007308 */ /* 0x000fe60000000800 */
[----:B------:R-:W-:-:S04]  /*124c0*/  FADD.FTZ R37, R37, R24 ;  /* 0x0000001825257221 */ /* 0x000fc80000010000 */
[----:B------:R-:W-:Y:S01]  /*124d0*/  FADD.FTZ R153, R42, R37 ;  /* 0x000000252a997221 */ /* 0x000fe20000010000 */
[----:B------:R-:W2:Y:S01]  /*124e0*/  MUFU.EX2 R155, R155 ;  /* 0x0000009b009b7308 */ /* 0x000ea20000000800 */
[----:B-1----:R-:W-:Y:S01]  /*124f0*/  F2FP.BF16.F32.PACK_AB R5, R49, R44 ;  /* 0x0000002c3105723e */ /* 0x002fe200000010ff */
[----:B------:R-:W-:-:S04]  /*12500*/  FADD.FTZ R44, R44, R45 ;  /* 0x0000002d2c2c7221 */ /* 0x000fc80000010000 */
[----:B------:R-:W-:Y:S01]  /*12510*/  FADD.FTZ R49, R49, R44 ;  /* 0x0000002c31317221 */ /* 0x000fe20000010000 */
[----:B--2---:R-:W-:-:S03]  /*12520*/  F2FP.BF16.F32.PACK_AB R7, R155, R0 ;  /* 0x000000009b07723e */ /* 0x004fc600000010ff */
[----:B------:R-:W-:-:S04]  /*12530*/  FADD.FTZ R0, R0, R49 ;  /* 0x0000003100007221 */ /* 0x000fc80000010000 */
[----:B------:R-:W-:Y:S01]  /*12540*/  FADD.FTZ R155, R155, R0 ;  /* 0x000000009b9b7221 */ /* 0x000fe20000010000 */
[C---:B------:R-:W-:Y:S06]  /*12550*/  HMMA.16816.F32.BF16 R172, R4.reuse, R168, R20 ;  /* 0x000000a804ac723c */ /* 0x040fec0000041814 */
[C---:B------:R-:W-:Y:S06]  /*12560*/  HMMA.16816.F32.BF16 R168, R4.reuse, R170, R28 ;  /* 0x000000aa04a8723c */ /* 0x040fec000004181c */
[C---:B-----5:R-:W-:Y:S06]  /*12570*/  HMMA.16816.F32.BF16 R164, R4.reuse, R8, R164 ;  /* 0x0000000804a4723c */ /* 0x060fec00000418a4 */
[----:B------:R-:W-:-:S15]  /*12580*/  HMMA.16816.F32.BF16 R160, R4, R10, R160 ;  /* 0x0000000a04a0723c */ /* 0x000fde00000418a0 */
[----:B------:R-:W-:-:S09]  /*12590*/  NOP ;  /* 0x0000000000007918 */ /* 0x000fd20000000000 */
.L_x_1770:
        /* <DEDUP_REMOVED lines=11> */
[----:B------:R-:W-:Y:S01]  /*12650*/  IMAD.MOV.U32 R154, RZ, RZ, R129 ;  /* 0x000000ffff9a7224 */ /* 0x000fe200078e0081 */
[----:B------:R-:W-:Y:S01]  /*12660*/  ULDC UR9, c[0x0][0x2d0] ;  /* 0x0000b40000097ab9 */ /* 0x000fe20000000800 */
[----:B------:R-:W-:Y:S01]  /*12670*/  IMAD.MOV.U32 R156, RZ, RZ, R131 ;  /* 0x000000ffff9c7224 */ /* 0x000fe200078e0083 */
[----:B------:R-:W-:Y:S02]  /*12680*/  USHF.R.S32.HI UR4, URZ, 0x1f, UR8 ;  /* 0x0000001f3f047899 */ /* 0x000fe40008011408 */
[----:B------:R-:W-:Y:S01]  /*12690*/  MOV R178, UR8 ;  /* 0x0000000800b27c02 */ /* 0x000fe20008000f00 */
[----:B------:R-:W-:-:S03]  /*126a0*/  ULDC UR5, c[0x0][0x39c] ;  /* 0x0000e70000057ab9 */ /* 0x000fc60000000800 */
[----:B------:R-:W-:Y:S01]  /*126b0*/  MOV R176, UR4 ;  /* 0x0000000400b07c02 */ /* 0x000fe20008000f00 */
[----:B------:R-:W-:-:S06]  /*126c0*/  ULDC UR4, c[0x0][0x2ec] ;  /* 0x0000bb0000047ab9 */ /* 0x000fcc0000000800 */
.L_x_1782:
        /* <DEDUP_REMOVED lines=12> */
[----:B------:R-:W-:Y:S05]  /*12790*/  IMAD.U32 R10, RZ, RZ, UR12 ;  /* 0x0000000cff0a7e24 */ /* 0x000fea000f8e00ff */
[----:B------:R-:W-:Y:S02]  /*127a0*/  IABS R10, R10 ;  /* 0x0000000a000a7213 */ /* 0x000fe40000000000 */
[-C--:B----4-:R-:W-:Y:S02]  /*127b0*/  IABS R6, R3.reuse ;  /* 0x0000000300067213 */ /* 0x090fe40000000000 */
[----:B------:R-:W-:Y:S02]  /*127c0*/  LOP3.LUT R2, RZ, R3, RZ, 0x33, !PT ;  /* 0x00000003ff027212 */ /* 0x000fe400078e33ff */
[----:B------:R-:W4:Y:S10]  /*127d0*/  I2F.RP R14, R6 ;  /* 0x00000006000e7306 */ /* 0x000f340000209400 */
[----:B----4-:R-:W4:Y:S02]  /*127e0*/  MUFU.RCP R8, R14 ;  /* 0x0000000e00087308 */ /* 0x010f240000001000 */
[----:B----4-:R-:W-:Y:S01]  /*127f0*/  VIADD R12, R8, 0xffffffe ;  /* 0x0ffffffe080c7836 */ /* 0x010fe20000000000 */
[----:B------:R-:W-:Y:S07]  /*12800*/  MOV R8, UR8 ;  /* 0x0000000800087c02 */ /* 0x000fee0008000f00 */
[----:B------:R-:W4:Y:S01]  /*12810*/  F2I.FTZ.U32.TRUNC.NTZ R13, R12 ;  /* 0x0000000c000d7305 */ /* 0x000f22000021f000 */
[----:B------:R-:W-:Y:S01]  /*12820*/  IABS R8, R8 ;  /* 0x0000000800087213 */ /* 0x000fe20000000000 */
        /* <DEDUP_REMOVED lines=9> */
[C---:B------:R-:W-:Y:S02]  /*128c0*/  IMAD R10, R6.reuse, R13, R10 ;  /* 0x0000000d060a7224 */ /* 0x040fe400078e020a */
[----:B------:R-:W4:Y:S01]  /*128d0*/  LDC.64 R12, c[0x0][0x238] ;  /* 0x00008e00ff0c7b82 */ /* 0x000f220000000a00 */
        /* <DEDUP_REMOVED lines=9> */
[C---:B------:R-:W-:Y:S01]  /*12970*/  LOP3.LUT R6, R3.reuse, UR8, RZ, 0x3c, !PT ;  /* 0x0000000803067c12 */ /* 0x040fe2000f8e3cff */
[----:B------:R-:W5:Y:S01]  /*12980*/  LDC.64 R10, c[0x0][0x250] ;  /* 0x00009400ff0a7b82 */ /* 0x000f620000000a00 */
[----:B------:R-:W-:Y:S02]  /*12990*/  LOP3.LUT R8, R3, UR12, RZ, 0x3c, !PT ;  /* 0x0000000c03087c12 */ /* 0x000fe4000f8e3cff */
[----:B------:R-:W-:Y:S02]  /*129a0*/  ISETP.GE.AND P3, PT, R6, RZ, PT ;  /* 0x000000ff0600720c */ /* 0x000fe40003f66270 */
[----:B------:R-:W-:Y:S03]  /*129b0*/  ISETP.GE.AND P4, PT, R8, RZ, PT ;  /* 0x000000ff0800720c */ /* 0x000fe60003f86270 */
[----:B------:R-:W-:Y:S02]  /*129c0*/  @P5 IADD3 R7, R7, 0x1, RZ ;  /* 0x0000000107075810 */ /* 0x000fe40007ffe0ff */
[----:B------:R-:W-:Y:S06]  /*129d0*/  @P6 VIADD R5, R5, 0x1 ;  /* 0x0000000105056836 */ /* 0x000fec0000000000 */
[----:B------:R-:W-:Y:S02]  /*129e0*/  @!P3 IMAD.MOV R7, RZ, RZ, -R7 ;  /* 0x000000ffff07b224 */ /* 0x000fe400078e0a07 */
[----:B------:R-:W-:Y:S03]  /*129f0*/  @!P4 IADD3 R5, -R5, RZ, RZ ;  /* 0x000000ff0505c210 */ /* 0x000fe60007ffe1ff */
[C---:B------:R-:W-:Y:S02]  /*12a00*/  SEL R4, R2.reuse, R7, !P0 ;  /* 0x0000000702047207 */ /* 0x040fe40004000000 */
[----:B------:R-:W-:Y:S02]  /*12a10*/  SEL R9, R2, R5, !P0 ;  /* 0x0000000502097207 */ /* 0x000fe40004000000 */
[CC--:B------:R-:W-:Y:S02]  /*12a20*/  LEA R20, P3, R4.reuse, R158.reuse, 0x2 ;  /* 0x0000009e04147211 */ /* 0x0c0fe400078610ff */
[C---:B------:R-:W-:Y:S01]  /*12a30*/  LEA R18, P0, R9.reuse, R158, 0x2 ;  /* 0x0000009e09127211 */ /* 0x040fe200078010ff */
[C---:B------:R-:W-:Y:S01]  /*12a40*/  IMAD.IADD R2, R9.reuse, 0x1, -R4 ;  /* 0x0000000109027824 */ /* 0x040fe200078e0a04 */
[-C--:B------:R-:W-:Y:S02]  /*12a50*/  LEA.HI.X.SX32 R21, R4, R159.reuse, 0x2, P3 ;  /* 0x0000009f04157211 */ /* 0x080fe400018f16ff */
[----:B------:R-:W-:Y:S01]  /*12a60*/  LEA.HI.X.SX32 R19, R9, R159, 0x2, P0 ;  /* 0x0000009f09137211 */ /* 0x000fe200000f16ff */
[----:B------:R-:W-:Y:S02]  /*12a70*/  IMAD R0, R2, R3, -0x100 ;  /* 0xffffff0002007424 */ /* 0x000fe400078e0203 */
[----:B------:R-:W2:Y:S02]  /*12a80*/  LDG.E R6, desc[UR10][R20.64] ;  /* 0x0000000a14067981 */ /* 0x000ea4000c1e1900 */
[CC--:B-----5:R-:W-:Y:S01]  /*12a90*/  IMAD.WIDE.U32 R202, R0.reuse, R10.reuse, RZ ;  /* 0x0000000a00ca7225 */ /* 0x0e0fe200078e00ff */
[----:B------:R-:W-:Y:S01]  /*12aa0*/  SHF.R.S32.HI R17, RZ, 0x1f, R0 ;  /* 0x0000001fff117819 */ /* 0x000fe20000011400 */
[----:B------:R-:W2:Y:S04]  /*12ab0*/  LDG.E R15, desc[UR10][R18.64] ;  /* 0x0000000a120f7981 */ /* 0x000ea8000c1e1900 */
[----:B------:R-:W-:Y:S04]  /*12ac0*/  IMAD R8, R17, R10, RZ ;  /* 0x0000000a11087224 */ /* 0x000fe800078e02ff */
[----:B------:R-:W-:Y:S04]  /*12ad0*/  IMAD R8, R0, R11, R8 ;  /* 0x0000000b00087224 */ /* 0x000fe800078e0208 */
[----:B------:R-:W-:Y:S01]  /*12ae0*/  IMAD.IADD R203, R203, 0x1, R8 ;  /* 0x00000001cbcb7824 */ /* 0x000fe200078e0208 */
[----:B--2---:R-:W-:Y:S04]  /*12af0*/  IADD3 R15, -R15, R6, RZ ;  /* 0x000000060f0f7210 */ /* 0x004fe80007ffe1ff */
[----:B------:R-:W-:Y:S01]  /*12b00*/  SHF.R.S32.HI R11, RZ, 0x1f, R15 ;  /* 0x0000001fff0b7819 */ /* 0x000fe2000001140f */
[-C--:B----4-:R-:W-:Y:S04]  /*12b10*/  IMAD.WIDE.U32 R202, R15, R12.reuse, R202 ;  /* 0x0000000c0fca7225 */ /* 0x090fe800078e00ca */
[----:B------:R-:W-:Y:S04]  /*12b20*/  IMAD R6, R11, R12, RZ ;  /* 0x0000000c0b067224 */ /* 0x000fe800078e02ff */
[----:B------:R-:W-:Y:S05]  /*12b30*/  IMAD R6, R15, R13, R6 ;  /* 0x0000000d0f067224 */ /* 0x000fea00078e0206 */
[----:B------:R-:W-:Y:S07]  /*12b40*/  IADD3 R197, R203, R6, RZ ;  /* 0x00000006cbc57210 */ /* 0x000fee0007ffe0ff */
.L_x_1779:
[----:B------:R-:W4:Y:S01]  /*12b50*/  @!P2 LDC.64 R200, c[0x0][0x250] ;  /* 0x00009400ffc8ab82 */ /* 0x000f220000000a00 */
[----:B------:R-:W-:Y:S01]  /*12b60*/  @P2 STS.64 [R157+0x5008], RZ ;  /* 0x005008ff9d002388 */ /* 0x000fe20000000a00 */
[CC--:B------:R-:W-:Y:S01]  /*12b70*/  LEA R188, P3, R202.reuse, R196.reuse, 0x1 ;  /* 0x000000c4cabc7211 */ /* 0x0c0fe200078608ff */
[----:B--2---:R-:W-:Y:S01]  /*12b80*/  @!P2 IMAD R193, R193, 0x60, RZ ;  /* 0x00000060c1c1a824 */ /* 0x004fe200078e02ff */
[----:B------:R-:W-:Y:S01]  /*12b90*/  @!P2 IADD3 R189, P0, R202, UR21, RZ ;  /* 0x00000015cabdac10 */ /* 0x000fe2000ff1e0ff */
[----:B------:R-:W-:Y:S01]  /*12ba0*/  UISETP.GE.AND UP0, UPT, UR7, 0x2, UPT ;  /* 0x000000020700788c */ /* 0x000fe2000bf06270 */
[----:B------:R-:W-:Y:S01]  /*12bb0*/  @!P2 MOV R203, R197 ;  /* 0x000000c500cba202 */ /* 0x000fe20000000f00 */
[----:B------:R-:W-:Y:S01]  /*12bc0*/  @P2 STS [R157+0x5000], RZ ;  /* 0x005000ff9d002388 */ /* 0x000fe20000000800 */
[----:B------:R-:W-:Y:S02]  /*12bd0*/  @!P2 IADD3.X R198, R197, UR20, RZ, P0, !PT ;  /* 0x00000014c5c6ac10 */ /* 0x000fe400087fe4ff */
[C---:B------:R-:W-:Y:S01]  /*12be0*/  @!P2 LEA R206, P0, R189.reuse, R196, 0x1 ;  /* 0x000000c4bdcea211 */ /* 0x040fe200078008ff */
[----:B------:R-:W-:Y:S01]  /*12bf0*/  @P2 STS [R157+0x5004], RZ ;  /* 0x005004ff9d002388 */ /* 0x000fe20000000800 */
[----:B------:R-:W-:Y:S03]  /*12c00*/  @!P2 IMAD.WIDE.U32 R208, R192, 0x60, R202 ;  /* 0x00000060c0d0a825 */ /* 0x000fe600078e00ca */
[-C--:B------:R-:W-:Y:S02]  /*12c10*/  @!P2 LEA.HI.X R207, R189, R185.reuse, R198, 0x1, P0 ;  /* 0x000000b9bdcfa211 */ /* 0x080fe400000f0cc6 */
[----:B------:R-:W2:Y:S01]  /*12c20*/  @!P2 LDC.64 R198, c[0x0][0x250] ;  /* 0x00009400ffc6ab82 */ /* 0x000ea20000000a00 */
[----:B-1----:R-:W-:Y:S02]  /*12c30*/  @!P2 LEA R204, P0, R194, R202, 0x6 ;  /* 0x000000cac2cca211 */ /* 0x002fe400078030ff */
[----:B------:R-:W-:Y:S02]  /*12c40*/  LEA.HI.X R189, R202, R185, R197, 0x1, P3 ;  /* 0x000000b9cabd7211 */ /* 0x000fe400018f0cc5 */
[----:B------:R-:W-:Y:S03]  /*12c50*/  @!P2 LEA.HI.X R205, R194, R197, R195, 0x6, P0 ;  /* 0x000000c5c2cda211 */ /* 0x000fe600000f34c3 */
[----:B------:R-:W1:Y:S01]  /*12c60*/  @!P2 LDC.64 R194, c[0x0][0x250] ;  /* 0x00009400ffc2ab82 */ /* 0x000e620000000a00 */
[----:B------:R-:W-:Y:S01]  /*12c70*/  @!PT LDS RZ, [RZ] ;  /* 0x00000000fffff984 */ /* 0x000fe20000000800 */
[----:B------:R-:W-:Y:S01]  /*12c80*/  @!PT LDS RZ, [RZ] ;  /* 0x00000000fffff984 */ /* 0x000fe20000000800 */
[----:B------:R-:W-:Y:S01]  /*12c90*/  @!PT LDS RZ, [RZ] ;  /* 0x00000000fffff984 */ /* 0x000fe20000000800 */
[----:B------:R-:W-:Y:S01]  /*12ca0*/  @!P2 LDGSTS.E.BYPASS.LTC128B.128 [R157+0x5000], desc[UR10][R188.64] ;  /* 0x05000000bc9dafae */ /* 0x000fe2000b901d4a */
[CC--:B------:R-:W-:Y:S02]  /*12cb0*/  @!P2 LEA R210, P3, R204.reuse, R196.reuse, 0x1 ;  /* 0x000000c4ccd2a211 */ /* 0x0c0fe400078608ff */
[----:B------:R-:W-:Y:S02]  /*12cc0*/  @!P2 IADD3 R193, R193, R209, RZ ;  /* 0x000000d1c1c1a210 */ /* 0x000fe40007ffe0ff */
[-C--:B------:R-:W-:Y:S02]  /*12cd0*/  @!P2 LEA.HI.X R211, R204, R185.reuse, R205, 0x1, P3 ;  /* 0x000000b9ccd3a211 */ /* 0x080fe400018f0ccd */
[----:B------:R-:W-:Y:S01]  /*12ce0*/  @!P2 LEA R204, P3, R208, R196, 0x1 ;  /* 0x000000c4d0cca211 */ /* 0x000fe200078608ff */
[----:B------:R-:W-:Y:S01]  /*12cf0*/  @P2 STS.128 [R157+0x5800], RZ ;  /* 0x005800ff9d002388 */ /* 0x000fe20000000c00 */
[----:B---3--:R-:W-:Y:S02]  /*12d00*/  @!P2 LEA R192, P0, R190, R202, 0x7 ;  /* 0x000000cabec0a211 */ /* 0x008fe400078038ff */
[----:B------:R-:W-:Y:S02]  /*12d10*/  @!P2 LEA.HI.X R205, R208, R185, R193, 0x1, P3 ;  /* 0x000000b9d0cda211 */ /* 0x000fe400018f0cc1 */
[----:B------:R-:W-:Y:S02]  /*12d20*/  @!P2 LEA.HI.X R191, R190, R197, R191, 0x7, P0 ;  /* 0x000000c5bebfa211 */ /* 0x000fe400000f3cbf */
[CC--:B------:R-:W-:Y:S01]  /*12d30*/  @!P2 LEA R190, P0, R192.reuse, R196.reuse, 0x1 ;  /* 0x000000c4c0bea211 */ /* 0x0c0fe200078008ff */
[----:B------:R-:W-:Y:S01]  /*12d40*/  @!PT LDS RZ, [RZ] ;  /* 0x00000000fffff984 */ /* 0x000fe20000000800 */
[----:B------:R-:W-:Y:S01]  /*12d50*/  @!PT LDS RZ, [RZ] ;  /* 0x00000000fffff984 */ /* 0x000fe20000000800 */
[----:B------:R-:W-:Y:S01]  /*12d60*/  @!PT LDS RZ, [RZ] ;  /* 0x00000000fffff984 */ /* 0x000fe20000000800 */
[----:B------:R3:W-:Y:S03]  /*12d70*/  @!P2 LDGSTS.E.BYPASS.LTC128B.128 [R157+0x5800], desc[UR10][R206.64] ;  /* 0x05800000ce9dafae */ /* 0x0007e6000b901d4a */
[----:B------:R-:W-:Y:S01]  /*12d80*/  @!P2 LEA.HI.X R191, R192, R185, R191, 0x1, P0 ;  /* 0x000000b9c0bfa211 */ /* 0x000fe200000f0cbf */
[----:B-1----:R-:W-:Y:S04]  /*12d90*/  @!P2 IMAD R195, R195, 0xe0, RZ ;  /* 0x000000e0c3c3a824 */ /* 0x002fe800078e02ff */
[----:B------:R-:W-:Y:S01]  /*12da0*/  @P2 STS.128 [R157+0x6000], RZ ;  /* 0x006000ff9d002388 */ /* 0x000fe20000000c00 */
[--C-:B----4-:R-:W-:Y:S04]  /*12db0*/  @!P2 IMAD.WIDE.U32 R192, R200, 0xa0, R202.reuse ;  /* 0x000000a0c8c0a825 */ /* 0x110fe800078e00ca */
[----:B--2---:R-:W-:Y:S02]  /*12dc0*/  @!P2 IMAD R199, R199, 0xc0, RZ ;  /* 0x000000c0c7c7a824 */ /* 0x004fe400078e02ff */
[----:B------:R-:W-:Y:S01]  /*12dd0*/  @!P2 IMAD R201, R201, 0xa0, RZ ;  /* 0x000000a0c9c9a824 */ /* 0x000fe200078e02ff */
[----:B------:R-:W-:Y:S01]  /*12de0*/  @!PT LDS RZ, [RZ] ;  /* 0x00000000fffff984 */ /* 0x000fe20000000800 */
[----:B------:R-:W-:Y:S01]  /*12df0*/  @!PT LDS RZ, [RZ] ;  /* 0x00000000fffff984 */ /* 0x000fe20000000800 */
[----:B------:R-:W-:Y:S01]  /*12e00*/  @!PT LDS RZ, [RZ] ;  /* 0x00000000fffff984 */ /* 0x000fe20000000800 */
[----:B------:R-:W-:Y:S04]  /*12e10*/  @!P2 LDGSTS.E.BYPASS.LTC128B.128 [R157+0x6000], desc[UR10][R210.64] ;  /* 0x06000000d29dafae */ /* 0x000fe8000b901d4a */
[----:B------:R-:W-:Y:S04]  /*12e20*/  @!P2 IADD3 R201, R201, R193, RZ ;  /* 0x000000c1c9c9a210 */ /* 0x000fe80007ffe0ff */
[----:B------:R-:W-:Y:S01]  /*12e30*/  @P2 STS.128 [R157+0x6800], RZ ;  /* 0x006800ff9d002388 */ /* 0x000fe20000000c00 */
[--C-:B---3--:R-:W-:Y:S01]  /*12e40*/  @!P2 IMAD.WIDE.U32 R206, R198, 0xc0, R202.reuse ;  /* 0x000000c0c6cea825 */ /* 0x108fe200078e00ca */
[-C--:B------:R-:W-:Y:S03]  /*12e50*/  @!P2 LEA R198, P4, R192, R196.reuse, 0x1 ;  /* 0x000000c4c0c6a211 */ /* 0x080fe600078808ff */
[----:B------:R-:W-:Y:S03]  /*12e60*/  @!P2 IMAD.WIDE.U32 R202, R194, 0xe0, R202 ;  /* 0x000000e0c2caa825 */ /* 0x000fe600078e00ca */
[----:B------:R-:W-:Y:S01]  /*12e70*/  @!PT LDS RZ, [RZ] ;  /* 0x00000000fffff984 */ /* 0x000fe20000000800 */
[----:B------:R-:W-:Y:S01]  /*12e80*/  @!PT LDS RZ, [RZ] ;  /* 0x00000000fffff984 */ /* 0x000fe20000000800 */
[----:B------:R-:W-:Y:S01]  /*12e90*/  @!PT LDS RZ, [RZ] ;  /* 0x00000000fffff984 */ /* 0x000fe20000000800 */
[----:B------:R-:W-:Y:S01]  /*12ea0*/  @!P2 LDGSTS.E.BYPASS.LTC128B.128 [R157+0x6800], desc[UR10][R204.64] ;  /* 0x06800000cc9dafae */ /* 0x000fe2000b901d4a */
[-C--:B------:R-:W-:Y:S02]  /*12eb0*/  @!P2 LEA R200, P3, R206, R196.reuse, 0x1 ;  /* 0x000000c4cec8a211 */ /* 0x080fe400078608ff */
[----:B------:R-:W-:Y:S02]  /*12ec0*/  @!P2 LEA R196, P0, R202, R196, 0x1 ;  /* 0x000000c4cac4a211 */ /* 0x000fe400078008ff */
[----:B------:R-:W-:Y:S03]  /*12ed0*/  @!P2 IADD3 R194, R199, R207, RZ ;  /* 0x000000cfc7c2a210 */ /* 0x000fe60007ffe0ff */
[----:B------:R-:W-:Y:S01]  /*12ee0*/  @P2 STS.128 [R157+0x7000], RZ ;  /* 0x007000ff9d002388 */ /* 0x000fe20000000c00 */
[-C--:B------:R-:W-:Y:S02]  /*12ef0*/  @!P2 LEA.HI.X R199, R192, R185.reuse, R201, 0x1, P4 ;  /* 0x000000b9c0c7a211 */ /* 0x080fe400020f0cc9 */
[----:B------:R-:W-:Y:S02]  /*12f00*/  @!P2 LEA.HI.X R201, R206, R185, R194, 0x1, P3 ;  /* 0x000000b9cec9a211 */ /* 0x000fe400018f0cc2 */
[----:B------:R-:W-:Y:S03]  /*12f10*/  @!P2 IADD3 R195, R195, R203, RZ ;  /* 0x000000cbc3c3a210 */ /* 0x000fe60007ffe0ff */
[----:B------:R-:W-:Y:S01]  /*12f20*/  @!PT LDS RZ, [RZ] ;  /* 0x00000000fffff984 */ /* 0x000fe20000000800 */
[----:B------:R-:W-:Y:S01]  /*12f30*/  @!PT LDS RZ, [RZ] ;  /* 0x00000000fffff984 */ /* 0x000fe20000000800 */
[----:B------:R-:W-:Y:S01]  /*12f40*/  @!PT LDS RZ, [RZ] ;  /* 0x00000000fffff984 */ /* 0x000fe20000000800 */
[----:B------:R-:W-:Y:S01]  /*12f50*/  @!P2 LDGSTS.E.BYPASS.LTC128B.128 [R157+0x7000], desc[UR10][R190.64] ;  /* 0x07000000be9dafae */ /* 0x000fe2000b901d4a */
[----:B------:R-:W-:Y:S02]  /*12f60*/  @!P2 LEA.HI.X R197, R202, R185, R195, 0x1, P0 ;  /* 0x000000b9cac5a211 */ /* 0x000fe400000f0cc3 */
[----:B------:R-:W-:Y:S02]  /*12f70*/  PLOP3.LUT P0, PT, PT, PT, UP0, 0x80, 0x0 ;  /* 0x000000000000781c */ /* 0x000fe40003f0f008 */
[----:B------:R-:W-:Y:S03]  /*12f80*/  MOV R185, R189 ;  /* 0x000000bd00b97202 */ /* 0x000fe60000000f00 */
        /* <DEDUP_REMOVED lines=17> */
[----:B------:R-:W2:Y:S01]  /*130a0*/  LDSM.16.M88.4 R16, [R149+0x1400] ;  /* 0x001400009510783b */ /* 0x000ea20000000200 */
[----:B-1----:R-:W-:Y:S07]  /*130b0*/  MOV R196, R188 ;  /* 0x000000bc00c47202 */ /* 0x002fee0000000f00 */
[----:B------:R-:W1:Y:S08]  /*130c0*/  LDSM.16.M88.4 R8, [R149+0x1000] ;  /* 0x001000009508783b */ /* 0x000e700000000200 */
[----:B------:R-:W-:Y:S08]  /*130d0*/  LDSM.16.M88.4 R128, [R150] ;  /* 0x000000009680783b */ /* 0x000ff00000000200 */
[----:B------:R-:W3:Y:S08]  /*130e0*/  LDSM.16.M88.4 R28, [R148+0x400] ;  /* 0x00040000941c783b */ /* 0x000ef00000000200 */
[----:B------:R-:W4:Y:S08]  /*130f0*/  LDSM.16.M88.4 R32, [R149+0x1c00] ;  /* 0x001c00009520783b */ /* 0x000f300000000200 */
[----:B------:R-:W5:Y:S01]  /*13100*/  LDSM.16.M88.4 R20, [R148] ;  /* 0x000000009414783b */ /* 0x000f620000000200 */
[C---:B--2---:R-:W-:Y:S06]  /*13110*/  HMMA.16816.F32.BF16 R12, R124.reuse, R16, RZ ;  /* 0x000000107c0c723c */ /* 0x044fec00000418ff */
[C---:B------:R-:W-:Y:S01]  /*13120*/  HMMA.16816.F32.BF16 R16, R124.reuse, R18, RZ ;  /* 0x000000127c10723c */ /* 0x040fe200000418ff */
[----:B------:R-:W-:Y:S05]  /*13130*/  LDSM.16.M88.4 R24, [R149+0x1800] ;  /* 0x001800009518783b */ /* 0x000fea0000000200 */
[C---:B-1----:R-:W-:Y:S03]  /*13140*/  HMMA.16816.F32.BF16 R4, R124.reuse, R8, RZ ;  /* 0x000000087c04723c */ /* 0x042fe600000418ff */
[----:B------:R-:W1:Y:S03]  /*13150*/  LDSM.16.M88.4 R44, [R148+0xc00] ;  /* 0x000c0000942c783b */ /* 0x000e660000000200 */
[----:B------:R-:W-:Y:S05]  /*13160*/  HMMA.16816.F32.BF16 R8, R124, R10, RZ ;  /* 0x0000000a7c08723c */ /* 0x000fea00000418ff */
[----:B------:R-:W2:Y:S01]  /*13170*/  LDSM.16.M88.4 R48, [R149+0x2400] ;  /* 0x002400009530783b */ /* 0x000ea20000000200 */
[C---:B---3--:R-:W-:Y:S06]  /*13180*/  HMMA.16816.F32.BF16 R12, R128.reuse, R28, R12 ;  /* 0x0000001c800c723c */ /* 0x048fec000004180c */
[----:B------:R-:W-:Y:S01]  /*13190*/  HMMA.16816.F32.BF16 R16, R128, R30, R16 ;  /* 0x0000001e8010723c */ /* 0x000fe20000041810 */
[----:B------:R-:W-:Y:S05]  /*131a0*/  LDSM.16.M88.4 R36, [R148+0x800] ;  /* 0x000800009424783b */ /* 0x000fea0000000200 */
[C---:B----4-:R-:W-:Y:S03]  /*131b0*/  HMMA.16816.F32.BF16 R28, R124.reuse, R32, RZ ;  /* 0x000000207c1c723c */ /* 0x050fe600000418ff */
[----:B------:R-:W-:Y:S03]  /*131c0*/  LDSM.16.M88.4 R40, [R149+0x2000] ;  /* 0x002000009528783b */ /* 0x000fe60000000200 */
[----:B------:R-:W-:Y:S05]  /*131d0*/  HMMA.16816.F32.BF16 R32, R124, R34, RZ ;  /* 0x000000227c20723c */ /* 0x000fea00000418ff */
[----:B------:R-:W3:Y:S01]  /*131e0*/  LDSM.16.M88.4 R60, [R148+0x1400] ;  /* 0x00140000943c783b */ /* 0x000ee20000000200 */
[C---:B-----5:R-:W-:Y:S06]  /*131f0*/  HMMA.16816.F32.BF16 R4, R128.reuse, R20, R4 ;  /* 0x000000148004723c */ /* 0x060fec0000041804 */
[C---:B------:R-:W-:Y:S01]  /*13200*/  HMMA.16816.F32.BF16 R8, R128.reuse, R22, R8 ;  /* 0x000000168008723c */ /* 0x040fe20000041808 */
[----:B------:R-:W4:Y:S05]  /*13210*/  LDSM.16.M88.4 R64, [R149+0x2c00] ;  /* 0x002c00009540783b */ /* 0x000f2a0000000200 */
[C---:B-1----:R-:W-:Y:S03]  /*13220*/  HMMA.16816.F32.BF16 R28, R128.reuse, R44, R28 ;  /* 0x0000002c801c723c */ /* 0x042fe6000004181c */
[----:B------:R-:W-:Y:S03]  /*13230*/  LDSM.16.M88.4 R52, [R148+0x1000] ;  /* 0x001000009434783b */ /* 0x000fe60000000200 */
[----:B------:R-:W-:Y:S05]  /*13240*/  HMMA.16816.F32.BF16 R32, R128, R46, R32 ;  /* 0x0000002e8020723c */ /* 0x000fea0000041820 */
[----:B------:R-:W-:Y:S01]  /*13250*/  LDSM.16.M88.4 R56, [R149+0x2800] ;  /* 0x002800009538783b */ /* 0x000fe20000000200 */
[C---:B--2---:R-:W-:Y:S05]  /*13260*/  HMMA.16816.F32.BF16 R44, R124.reuse, R48, RZ ;  /* 0x000000307c2c723c */ /* 0x044fea00000418ff */
[----:B------:R-:W-:Y:S01]  /*13270*/  FMUL.FTZ R0, R4, UR5 ;  /* 0x0000000504007c20 */ /* 0x000fe20008410000 */
[C---:B------:R-:W-:Y:S01]  /*13280*/  HMMA.16816.F32.BF16 R48, R124.reuse, R50, RZ ;  /* 0x000000327c30723c */ /* 0x040fe200000418ff */
[----:B------:R-:W1:Y:S01]  /*13290*/  LDSM.16.M88.4 R76, [R148+0x1c00] ;  /* 0x001c0000944c783b */ /* 0x000e620000000200 */
[----:B------:R-:W-:Y:S03]  /*132a0*/  FMUL.FTZ R3, R5, UR5 ;  /* 0x0000000505037c20 */ /* 0x000fe60008410000 */
[----:B------:R-:W2:Y:S01]  /*132b0*/  MUFU.TANH R0, R0 ;  /* 0x0000000000007308 */ /* 0x000ea20000002400 */
[C---:B------:R-:W-:Y:S01]  /*132c0*/  HMMA.16816.F32.BF16 R20, R124.reuse, R24, RZ ;  /* 0x000000187c14723c */ /* 0x040fe200000418ff */
[----:B------:R-:W-:Y:S01]  /*132d0*/  FMUL.FTZ R4, R7, UR5 ;  /* 0x0000000507047c20 */ /* 0x000fe20008410000 */
[----:B------:R-:W-:Y:S01]  /*132e0*/  FMUL.FTZ R5, R8, UR5 ;  /* 0x0000000508057c20 */ /* 0x000fe20008410000 */
[----:B------:R-:W5:Y:S02]  /*132f0*/  LDSM.16.M88.4 R80, [R149+0x3400] ;  /* 0x003400009550783b */ /* 0x000f640000000200 */
[----:B------:R-:W-:Y:S01]  /*13300*/  FMUL.FTZ R7, R9, UR5 ;  /* 0x0000000509077c20 */ /* 0x000fe20008410000 */
[----:B------:R-:W-:Y:S03]  /*13310*/  HMMA.16816.F32.BF16 R24, R124, R26, RZ ;  /* 0x0000001a7c18723c */ /* 0x000fe600000418ff */
[----:B------:R-:W1:Y:S02]  /*13320*/  MUFU.TANH R3, R3 ;  /* 0x0000000300037308 */ /* 0x000e640000002400 */
[----:B------:R-:W-:Y:S01]  /*13330*/  FMUL.FTZ R8, R11, UR5 ;  /* 0x000000050b087c20 */ /* 0x000fe20008410000 */
[----:B------:R-:W-:Y:S01]  /*13340*/  LDSM.16.M88.4 R68, [R148+0x1800] ;  /* 0x001800009444783b */ /* 0x000fe20000000200 */
[C---:B---3--:R-:W-:Y:S06]  /*13350*/  HMMA.16816.F32.BF16 R44, R128.reuse, R60, R44 ;  /* 0x0000003c802c723c */ /* 0x048fec000004182c */
[----:B------:R-:W3:Y:S01]  /*13360*/  MUFU.TANH R4, R4 ;  /* 0x0000000400047308 */ /* 0x000ee20000002400 */
[----:B------:R-:W-:Y:S01]  /*13370*/  FMUL.FTZ R9, R12, UR5 ;  /* 0x000000050c097c20 */ /* 0x000fe20008410000 */
[----:B------:R-:W-:Y:S01]  /*13380*/  HMMA.16816.F32.BF16 R48, R128, R62, R48 ;  /* 0x0000003e8030723c */ /* 0x000fe20000041830 */
[----:B------:R-:W-:Y:S07]  /*13390*/  LDSM.16.M88.4 R72, [R149+0x3000] ;  /* 0x003000009548783b */ /* 0x000fee0000000200 */
[----:B------:R-:W1:Y:S01]  /*133a0*/  MUFU.TANH R5, R5 ;  /* 0x0000000500057308 */ /* 0x000e620000002400 */
[C---:B----4-:R-:W-:Y:S01]  /*133b0*/  HMMA.16816.F32.BF16 R60, R124.reuse, R64, RZ ;  /* 0x000000407c3c723c */ /* 0x050fe200000418ff */
[----:B------:R-:W4:Y:S02]  /*133c0*/  LDSM.16.M88.4 R92, [R148+0x2400] ;  /* 0x00240000945c783b */ /* 0x000f240000000200 */
[----:B------:R-:W-:Y:S03]  /*133d0*/  FMUL.FTZ R11, R13, UR5 ;  /* 0x000000050d0b7c20 */ /* 0x000fe60008410000 */
[----:B------:R-:W-:Y:S03]  /*133e0*/  HMMA.16816.F32.BF16 R64, R124, R66, RZ ;  /* 0x000000427c40723c */ /* 0x000fe600000418ff */
[----:B------:R-:W1:Y:S02]  /*133f0*/  MUFU.TANH R7, R7 ;  /* 0x0000000700077308 */ /* 0x000e640000002400 */
[----:B------:R-:W-:Y:S01]  /*13400*/  FMUL.FTZ R12, R15, UR5 ;  /* 0x000000050f0c7c20 */ /* 0x000fe20008410000 */
[----:B------:R-:W2:Y:S01]  /*13410*/  LDSM.16.M88.4 R96, [R149+0x3c00] ;  /* 0x003c00009560783b */ /* 0x000ea20000000200 */
[C---:B------:R-:W-:Y:S06]  /*13420*/  HMMA.16816.F32.BF16 R20, R128.reuse, R36, R20 ;  /* 0x000000248014723c */ /* 0x040fec0000041814 */
[----:B------:R-:W2:Y:S01]  /*13430*/  MUFU.TANH R8, R8 ;  /* 0x0000000800087308 */ /* 0x000ea20000002400 */
[----:B------:R-:W-:Y:S01]  /*13440*/  FMUL.FTZ R13, R16, UR5 ;  /* 0x00000005100d7c20 */ /* 0x000fe20008410000 */
[C---:B------:R-:W-:Y:S01]  /*13450*/  HMMA.16816.F32.BF16 R24, R128.reuse, R38, R24 ;  /* 0x000000268018723c */ /* 0x040fe20000041818 */
[----:B------:R-:W-:Y:S07]  /*13460*/  LDSM.16.M88.4 R84, [R148+0x2000] ;  /* 0x002000009454783b */ /* 0x000fee0000000200 */
[----:B------:R-:W2:Y:S01]  /*13470*/  MUFU.TANH R9, R9 ;  /* 0x0000000900097308 */ /* 0x000ea20000002400 */
[C---:B-1----:R-:W-:Y:S01]  /*13480*/  HMMA.16816.F32.BF16 R60, R128.reuse, R76, R60 ;  /* 0x0000004c803c723c */ /* 0x042fe2000004183c */
[----:B------:R-:W-:Y:S02]  /*13490*/  LDSM.16.M88.4 R88, [R149+0x3800] ;  /* 0x003800009558783b */ /* 0x000fe40000000200 */
[----:B------:R-:W-:Y:S03]  /*134a0*/  FMUL.FTZ R15, R17, UR5 ;  /* 0x00000005110f7c20 */ /* 0x000fe60008410000 */
[----:B------:R-:W-:Y:S03]  /*134b0*/  HMMA.16816.F32.BF16 R64, R128, R78, R64 ;  /* 0x0000004e8040723c */ /* 0x000fe60000041840 */
[----:B------:R-:W1:Y:S01]  /*134c0*/  MUFU.TANH R11, R11 ;  /* 0x0000000b000b7308 */ /* 0x000e620000002400 */
[----:B------:R-:W3:Y:S02]  /*134d0*/  LDSM.16.M88.4 R112, [R148+0x2c00] ;  /* 0x002c00009470783b */ /* 0x000ee40000000200 */
[C---:B-----5:R-:W-:Y:S07]  /*134e0*/  HMMA.16816.F32.BF16 R76, R124.reuse, R80, RZ ;  /* 0x000000507c4c723c */ /* 0x060fee00000418ff */
[----:B------:R-:W1:Y:S01]  /*134f0*/  MUFU.TANH R12, R12 ;  /* 0x0000000c000c7308 */ /* 0x000e620000002400 */
[----:B------:R-:W-:Y:S01]  /*13500*/  FMUL.FTZ R16, R19, UR5 ;  /* 0x0000000513107c20 */ /* 0x000fe20008410000 */
[C---:B------:R-:W-:Y:S01]  /*13510*/  HMMA.16816.F32.BF16 R80, R124.reuse, R82, RZ ;  /* 0x000000527c50723c */ /* 0x040fe200000418ff */
[----:B------:R-:W-:Y:S01]  /*13520*/  LDSM.16.M88.4 R100, [R148+0x2800] ;  /* 0x002800009464783b */ /* 0x000fe20000000200 */
[----:B------:R-:W-:Y:S06]  /*13530*/  FMUL.FTZ R17, R20, UR5 ;  /* 0x0000000514117c20 */ /* 0x000fec0008410000 */
[----:B------:R-:W1:Y:S01]  /*13540*/  MUFU.TANH R13, R13 ;  /* 0x0000000d000d7308 */ /* 0x000e620000002400 */
[C---:B------:R-:W-:Y:S02]  /*13550*/  HMMA.16816.F32.BF16 R36, R124.reuse, R40, RZ ;  /* 0x000000287c24723c */ /* 0x040fe400000418ff */
[----:B------:R-:W-:Y:S01]  /*13560*/  FMUL.FTZ R19, R21, UR5 ;  /* 0x0000000515137c20 */ /* 0x000fe20008410000 */
[----:B------:R-:W-:Y:S01]  /*13570*/  FMUL.FTZ R20, R23, UR5 ;  /* 0x0000000517147c20 */ /* 0x000fe20008410000 */
[----:B------:R-:W-:Y:S01]  /*13580*/  LDSM.16.M88.4 R104, [R149+0x4000] ;  /* 0x004000009568783b */ /* 0x000fe20000000200 */
[----:B------:R-:W-:Y:S01]  /*13590*/  FMUL.FTZ R21, R24, UR5 ;  /* 0x0000000518157c20 */ /* 0x000fe20008410000 */
[----:B------:R-:W-:Y:S03]  /*135a0*/  HMMA.16816.F32.BF16 R40, R124, R42, RZ ;  /* 0x0000002a7c28723c */ /* 0x000fe600000418ff */
[----:B------:R-:W1:Y:S02]  /*135b0*/  MUFU.TANH R15, R15 ;  /* 0x0000000f000f7308 */ /* 0x000e640000002400 */
[----:B------:R-:W-:Y:S01]  /*135c0*/  FMUL.FTZ R23, R25, UR5 ;  /* 0x0000000519177c20 */ /* 0x000fe20008410000 */
[----:B------:R-:W-:Y:S01]  /*135d0*/  LDSM.16.M88.4 R108, [R148+0x3000] ;  /* 0x00300000946c783b */ /* 0x000fe20000000200 */
[C---:B----4-:R-:W-:Y:S06]  /*135e0*/  HMMA.16816.F32.BF16 R76, R128.reuse, R92, R76 ;  /* 0x0000005c804c723c */ /* 0x050fec000004184c */
[----:B------:R-:W4:Y:S01]  /*135f0*/  MUFU.TANH R16, R16 ;  /* 0x0000001000107308 */ /* 0x000f220000002400 */
[----:B------:R-:W-:Y:S01]  /*13600*/  FMUL.FTZ R24, R27, UR5 ;  /* 0x000000051b187c20 */ /* 0x000fe20008410000 */
[----:B------:R-:W-:Y:S01]  /*13610*/  HMMA.16816.F32.BF16 R80, R128, R94, R80 ;  /* 0x0000005e8050723c */ /* 0x000fe20000041850 */
[----:B------:R-:W-:Y:S07]  /*13620*/  LDSM.16.M88.4 R116, [R148+0x3400] ;  /* 0x003400009474783b */ /* 0x000fee0000000200 */
[----:B------:R-:W1:Y:S01]  /*13630*/  MUFU.TANH R17, R17 ;  /* 0x0000001100117308 */ /* 0x000e620000002400 */
[C---:B--2---:R-:W-:Y:S01]  /*13640*/  HMMA.16816.F32.BF16 R92, R124.reuse, R96, RZ ;  /* 0x000000607c5c723c */ /* 0x044fe200000418ff */
[----:B------:R-:W-:Y:S02]  /*13650*/  LDSM.16.M88.4 R132, [R149+0x4800] ;  /* 0x004800009584783b */ /* 0x000fe40000000200 */
[----:B------:R-:W-:Y:S03]  /*13660*/  FMUL.FTZ R25, R28, UR5 ;  /* 0x000000051c197c20 */ /* 0x000fe60008410000 */
[----:B------:R-:W-:Y:S03]  /*13670*/  HMMA.16816.F32.BF16 R96, R124, R98, RZ ;  /* 0x000000627c60723c */ /* 0x000fe600000418ff */
[----:B------:R-:W2:Y:S02]  /*13680*/  MUFU.TANH R19, R19 ;  /* 0x0000001300137308 */ /* 0x000ea40000002400 */
[----:B------:R-:W-:Y:S01]  /*13690*/  FMUL.FTZ R27, R29, UR5 ;  /* 0x000000051d1b7c20 */ /* 0x000fe20008410000 */
[----:B------:R-:W5:Y:S01]  /*136a0*/  LDSM.16.M88.4 R140, [R149+0x4c00] ;  /* 0x004c0000958c783b */ /* 0x000f620000000200 */
[C---:B------:R-:W-:Y:S06]  /*136b0*/  HMMA.16816.F32.BF16 R36, R128.reuse, R52, R36 ;  /* 0x000000348024723c */ /* 0x040fec0000041824 */
[----:B------:R-:W1:Y:S01]  /*136c0*/  MUFU.TANH R20, R20 ;  /* 0x0000001400147308 */ /* 0x000e620000002400 */
[----:B------:R-:W-:Y:S01]  /*136d0*/  FMUL.FTZ R28, R31, UR5 ;  /* 0x000000051f1c7c20 */ /* 0x000fe20008410000 */
[C---:B------:R-:W-:Y:S01]  /*136e0*/  HMMA.16816.F32.BF16 R40, R128.reuse, R54, R40 ;  /* 0x000000368028723c */ /* 0x040fe20000041828 */
[----:B------:R-:W-:Y:S07]  /*136f0*/  LDSM.16.M88.4 R144, [R148+0x3800] ;  /* 0x003800009490783b */ /* 0x000fee0000000200 */
[----:B------:R-:W1:Y:S01]  /*13700*/  MUFU.TANH R21, R21 ;  /* 0x0000001500157308 */ /* 0x000e620000002400 */
[C---:B---3--:R-:W-:Y:S01]  /*13710*/  HMMA.16816.F32.BF16 R92, R128.reuse, R112, R92 ;  /* 0x00000070805c723c */ /* 0x048fe2000004185c */
[----:B------:R-:W3:Y:S02]  /*13720*/  LDSM.16.M88.4 R120, [R148+0x3c00] ;  /* 0x003c00009478783b */ /* 0x000ee40000000200 */
[----:B------:R-:W-:Y:S03]  /*13730*/  FMUL.FTZ R29, R32, UR5 ;  /* 0x00000005201d7c20 */ /* 0x000fe60008410000 */
[----:B------:R-:W-:Y:S03]  /*13740*/  HMMA.16816.F32.BF16 R96, R128, R114, R96 ;  /* 0x000000728060723c */ /* 0x000fe60000041860 */
[----:B------:R-:W1:Y:S01]  /*13750*/  MUFU.TANH R23, R23 ;  /* 0x0000001700177308 */ /* 0x000e620000002400 */
[----:B------:R-:W4:Y:S02]  /*13760*/  LDSM.16.M88.4 R112, [R149+0x4400] ;  /* 0x004400009570783b */ /* 0x000f240000000200 */
[----:B------:R-:W-:Y:S07]  /*13770*/  DEPBAR.LE SB0, 0x0 ;  /* 0x000080000000791a */ /* 0x000fee0000000000 */
[----:B------:R-:W1:Y:S01]  /*13780*/  MUFU.TANH R24, R24 ;  /* 0x0000001800187308 */ /* 0x000e620000002400 */
[C---:B------:R-:W-:Y:S03]  /*13790*/  HMMA.16816.F32.BF16 R52, R124.reuse, R56, RZ ;  /* 0x000000387c34723c */ /* 0x040fe600000418ff */
[----:B------:R-:W-:Y:S01]  /*137a0*/  FMUL.FTZ R31, R33, UR5 ;  /* 0x00000005211f7c20 */ /* 0x000fe20008410000 */
[----:B------:R-:W-:Y:S01]  /*137b0*/  FMUL.FTZ R32, R35, UR5 ;  /* 0x0000000523207c20 */ /* 0x000fe20008410000 */
[----:B------:R-:W-:Y:S04]  /*137c0*/  FMUL.FTZ R2, R6, UR5 ;  /* 0x0000000506027c20 */ /* 0x000fe80008410000 */
[----:B------:R-:W1:Y:S01]  /*137d0*/  MUFU.TANH R25, R25 ;  /* 0x0000001900197308 */ /* 0x000e620000002400 */
[----:B------:R-:W-:Y:S01]  /*137e0*/  BAR.SYNC.DEFER_BLOCKING 0x0 ;  /* 0x0000000000007b1d */ /* 0x000fe20000010000 */
[C---:B------:R-:W-:Y:S01]  /*137f0*/  HMMA.16816.F32.BF16 R56, R124.reuse, R58, RZ ;  /* 0x0000003a7c38723c */ /* 0x040fe200000418ff */
[----:B------:R-:W-:Y:S01]  /*13800*/  FMUL.FTZ R33, R36, UR5 ;  /* 0x0000000524217c20 */ /* 0x000fe20008410000 */
[----:B------:R-:W-:Y:S01]  /*13810*/  FMUL.FTZ R35, R37, UR5 ;  /* 0x0000000525237c20 */ /* 0x000fe20008410000 */
[----:B------:R-:W-:Y:S01]  /*13820*/  FMUL.FTZ R36, R39, UR5 ;  /* 0x0000000527247c20 */ /* 0x000fe20008410000 */
[----:B------:R-:W-:Y:S04]  /*13830*/  FMUL.FTZ R37, R40, UR5 ;  /* 0x0000000528257c20 */ /* 0x000fe80008410000 */
[----:B------:R-:W1:Y:S01]  /*13840*/  MUFU.TANH R2, R2 ;  /* 0x0000000200027308 */ /* 0x000e620000002400 */
[----:B-----5:R-:W-:Y:S02]  /*13850*/  HMMA.16816.F32.BF16 R136, R124, R140, RZ ;  /* 0x0000008c7c88723c */ /* 0x020fe400000418ff */
[----:B------:R-:W-:Y:S01]  /*13860*/  FMUL.FTZ R39, R41, UR5 ;  /* 0x0000000529277c20 */ /* 0x000fe20008410000 */
[----:B------:R-:W-:Y:S01]  /*13870*/  FMUL.FTZ R40, R43, UR5 ;  /* 0x000000052b287c20 */ /* 0x000fe20008410000 */
[----:B------:R-:W-:Y:S01]  /*13880*/  FMUL.FTZ R41, R44, UR5 ;  /* 0x000000052c297c20 */ /* 0x000fe20008410000 */
[----:B------:R-:W-:Y:S04]  /*13890*/  FMUL.FTZ R6, R10, UR5 ;  /* 0x000000050a067c20 */ /* 0x000fe80008410000 */
[----:B------:R-:W1:Y:S01]  /*138a0*/  MUFU.TANH R27, R27 ;  /* 0x0000001b001b7308 */ /* 0x000e620000002400 */
[C---:B------:R-:W-:Y:S05]  /*138b0*/  HMMA.16816.F32.BF16 R52, R128.reuse, R68, R52 ;  /* 0x000000448034723c */ /* 0x040fea0000041834 */
[----:B------:R-:W-:Y:S01]  /*138c0*/  FMUL.FTZ R43, R45, UR5 ;  /* 0x000000052d2b7c20 */ /* 0x000fe20008410000 */
[----:B------:R-:W-:Y:S03]  /*138d0*/  FMUL.FTZ R44, R47, UR5 ;  /* 0x000000052f2c7c20 */ /* 0x000fe60008410000 */
[----:B------:R-:W1:Y:S02]  /*138e0*/  MUFU.TANH R6, R6 ;  /* 0x0000000600067308 */ /* 0x000e640000002400 */
[----:B------:R-:W-:Y:S01]  /*138f0*/  FMUL.FTZ R10, R14, UR5 ;  /* 0x000000050e0a7c20 */ /* 0x000fe20008410000 */
[----:B------:R-:W-:Y:S03]  /*13900*/  HMMA.16816.F32.BF16 R56, R128, R70, R56 ;  /* 0x000000468038723c */ /* 0x000fe60000041838 */
[----:B------:R-:W-:Y:S01]  /*13910*/  FMUL.FTZ R45, R48, UR5 ;  /* 0x00000005302d7c20 */ /* 0x000fe20008410000 */
[----:B------:R-:W-:Y:S01]  /*13920*/  FMUL.FTZ R47, R49, UR5 ;  /* 0x00000005312f7c20 */ /* 0x000fe20008410000 */
[----:B------:R-:W-:Y:S02]  /*13930*/  FMUL.FTZ R14, R18, UR5 ;  /* 0x00000005120e7c20 */ /* 0x000fe40008410000 */
[----:B------:R-:W1:Y:S01]  /*13940*/  MUFU.TANH R10, R10 ;  /* 0x0000000a000a7308 */ /* 0x000e620000002400 */
[C---:B------:R-:W-:Y:S03]  /*13950*/  HMMA.16816.F32.BF16 R68, R124.reuse, R72, RZ ;  /* 0x000000487c44723c */ /* 0x040fe600000418ff */
[----:B------:R-:W-:Y:S01]  /*13960*/  FMUL.FTZ R48, R51, UR5 ;  /* 0x0000000533307c20 */ /* 0x000fe20008410000 */
[----:B------:R-:W-:Y:S02]  /*13970*/  FMUL.FTZ R18, R22, UR5 ;  /* 0x0000000516127c20 */ /* 0x000fe40008410000 */
[----:B------:R-:W-:Y:S03]  /*13980*/  HMMA.16816.F32.BF16 R72, R124, R74, RZ ;  /* 0x0000004a7c48723c */ /* 0x000fe600000418ff */
[----:B------:R-:W1:Y:S02]  /*13990*/  MUFU.TANH R14, R14 ;  /* 0x0000000e000e7308 */ /* 0x000e640000002400 */
[----:B------:R-:W-:Y:S01]  /*139a0*/  FMUL.FTZ R49, R52, UR5 ;  /* 0x0000000534317c20 */ /* 0x000fe20008410000 */
[----:B------:R-:W-:Y:S01]  /*139b0*/  FMUL.FTZ R51, R53, UR5 ;  /* 0x0000000535337c20 */ /* 0x000fe20008410000 */
[C---:B---3--:R-:W-:Y:S06]  /*139c0*/  HMMA.16816.F32.BF16 R136, R128.reuse, R120, R136 ;  /* 0x000000788088723c */ /* 0x048fec0000041888 */
[----:B------:R-:W3:Y:S01]  /*139d0*/  MUFU.TANH R18, R18 ;  /* 0x0000001200127308 */ /* 0x000ee20000002400 */
[----:B------:R-:W-:Y:S01]  /*139e0*/  FMUL.FTZ R52, R55, UR5 ;  /* 0x0000000537347c20 */ /* 0x000fe20008410000 */
[----:B------:R-:W-:Y:S03]  /*139f0*/  FMUL.FTZ R22, R26, UR5 ;  /* 0x000000051a167c20 */ /* 0x000fe60008410000 */
[----:B------:R-:W-:Y:S01]  /*13a00*/  FMUL.FTZ R53, R56, UR5 ;  /* 0x0000000538357c20 */ /* 0x000fe20008410000 */
[----:B------:R-:W-:Y:S04]  /*13a10*/  FMUL.FTZ R55, R57, UR5 ;  /* 0x0000000539377c20 */ /* 0x000fe80008410000 */
[----:B------:R-:W1:Y:S01]  /*13a20*/  MUFU.TANH R28, R28 ;  /* 0x0000001c001c7308 */ /* 0x000e620000002400 */
[C---:B------:R-:W-:Y:S03]  /*13a30*/  HMMA.16816.F32.BF16 R68, R128.reuse, R84, R68 ;  /* 0x000000548044723c */ /* 0x040fe60000041844 */
[----:B------:R-:W-:Y:S01]  /*13a40*/  FMUL.FTZ R26, R30, UR5 ;  /* 0x000000051e1a7c20 */ /* 0x000fe20008410000 */
[----:B------:R-:W-:Y:S01]  /*13a50*/  FMUL.FTZ R56, R59, UR5 ;  /* 0x000000053b387c20 */ /* 0x000fe20008410000 */
[----:B------:R-:W-:Y:S01]  /*13a60*/  FMUL.FTZ R57, R60, UR5 ;  /* 0x000000053c397c20 */ /* 0x000fe20008410000 */
[----:B------:R-:W-:Y:S03]  /*13a70*/  HMMA.16816.F32.BF16 R72, R128, R86, R72 ;  /* 0x000000568048723c */ /* 0x000fe60000041848 */
[----:B------:R-:W1:Y:S02]  /*13a80*/  MUFU.TANH R22, R22 ;  /* 0x0000001600167308 */ /* 0x000e640000002400 */
[----:B------:R-:W-:Y:S01]  /*13a90*/  FMUL.FTZ R30, R34, UR5 ;  /* 0x00000005221e7c20 */ /* 0x000fe20008410000 */
[C---:B------:R-:W-:Y:S07]  /*13aa0*/  HMMA.16816.F32.BF16 R84, R124.reuse, R88, RZ ;  /* 0x000000587c54723c */ /* 0x040fee00000418ff */
[----:B------:R-:W1:Y:S01]  /*13ab0*/  MUFU.TANH R26, R26 ;  /* 0x0000001a001a7308 */ /* 0x000e620000002400 */
[----:B------:R-:W-:Y:S01]  /*13ac0*/  FMUL.FTZ R59, R61, UR5 ;  /* 0x000000053d3b7c20 */ /* 0x000fe20008410000 */
[----:B------:R-:W-:Y:S02]  /*13ad0*/  HMMA.16816.F32.BF16 R88, R124, R90, RZ ;  /* 0x0000005a7c58723c */ /* 0x000fe400000418ff */
[----:B------:R-:W-:Y:S01]  /*13ae0*/  FMUL.FTZ R60, R63, UR5 ;  /* 0x000000053f3c7c20 */ /* 0x000fe20008410000 */
[----:B------:R-:W-:Y:S05]  /*13af0*/  FMUL.FTZ R34, R38, UR5 ;  /* 0x0000000526227c20 */ /* 0x000fea0008410000 */
[----:B------:R-:W1:Y:S03]  /*13b00*/  MUFU.TANH R29, R29 ;  /* 0x0000001d001d7308 */ /* 0x000e660000002400 */
[----:B------:R-:W-:Y:S01]  /*13b10*/  FMUL.FTZ R61, R64, UR5 ;  /* 0x00000005403d7c20 */ /* 0x000fe20008410000 */
[----:B------:R-:W-:Y:S01]  /*13b20*/  FMUL.FTZ R63, R65, UR5 ;  /* 0x00000005413f7c20 */ /* 0x000fe20008410000 */
[----:B------:R-:W-:Y:S01]  /*13b30*/  FMUL.FTZ R38, R42, UR5 ;  /* 0x000000052a267c20 */ /* 0x000fe20008410000 */
[----:B------:R-:W-:Y:S01]  /*13b40*/  FMUL.FTZ R64, R67, UR5 ;  /* 0x0000000543407c20 */ /* 0x000fe20008410000 */
[----:B------:R-:W-:Y:S03]  /*13b50*/  FMUL.FTZ R65, R68, UR5 ;  /* 0x0000000544417c20 */ /* 0x000fe60008410000 */
[----:B------:R-:W1:Y:S01]  /*13b60*/  MUFU.TANH R31, R31 ;  /* 0x0000001f001f7308 */ /* 0x000e620000002400 */
[----:B------:R-:W-:Y:S01]  /*13b70*/  FMUL.FTZ R42, R46, UR5 ;  /* 0x000000052e2a7c20 */ /* 0x000fe20008410000 */
[----:B------:R-:W-:Y:S01]  /*13b80*/  FMUL.FTZ R67, R69, UR5 ;  /* 0x0000000545437c20 */ /* 0x000fe20008410000 */
[----:B------:R-:W-:Y:S01]  /*13b90*/  FMUL.FTZ R68, R71, UR5 ;  /* 0x0000000547447c20 */ /* 0x000fe20008410000 */
[----:B------:R-:W-:Y:S01]  /*13ba0*/  FMUL.FTZ R46, R50, UR5 ;  /* 0x00000005322e7c20 */ /* 0x000fe20008410000 */
[C---:B------:R-:W-:Y:S05]  /*13bb0*/  HMMA.16816.F32.BF16 R84, R128.reuse, R100, R84 ;  /* 0x000000648054723c */ /* 0x040fea0000041854 */
[----:B------:R-:W1:Y:S01]  /*13bc0*/  MUFU.TANH R30, R30 ;  /* 0x0000001e001e7308 */ /* 0x000e620000002400 */
[----:B------:R-:W-:Y:S01]  /*13bd0*/  FMUL.FTZ R69, R72, UR5 ;  /* 0x0000000548457c20 */ /* 0x000fe20008410000 */
[----:B------:R-:W-:Y:S08]  /*13be0*/  HMMA.16816.F32.BF16 R88, R128, R102, R88 ;  /* 0x000000668058723c */ /* 0x000ff00000041858 */
[----:B------:R-:W1:Y:S01]  /*13bf0*/  MUFU.TANH R32, R32 ;  /* 0x0000002000207308 */ /* 0x000e620000002400 */
[C---:B------:R-:W-:Y:S03]  /*13c00*/  HMMA.16816.F32.BF16 R100, R124.reuse, R104, RZ ;  /* 0x000000687c64723c */ /* 0x040fe600000418ff */
[----:B------:R-:W-:Y:S03]  /*13c10*/  FMUL.FTZ R71, R73, UR5 ;  /* 0x0000000549477c20 */ /* 0x000fe60008410000 */
[----:B------:R-:W-:Y:S03]  /*13c20*/  HMMA.16816.F32.BF16 R104, R124, R106, RZ ;  /* 0x0000006a7c68723c */ /* 0x000fe600000418ff */
[----:B------:R-:W1:Y:S02]  /*13c30*/  MUFU.TANH R33, R33 ;  /* 0x0000002100217308 */ /* 0x000e640000002400 */
[----:B------:R-:W-:Y:S01]  /*13c40*/  FMUL.FTZ R50, R54, UR5 ;  /* 0x0000000536327c20 */ /* 0x000fe20008410000 */
[----:B------:R-:W-:Y:S01]  /*13c50*/  FMUL.FTZ R72, R75, UR5 ;  /* 0x000000054b487c20 */ /* 0x000fe20008410000 */
[----:B------:R-:W-:Y:S01]  /*13c60*/  FMUL.FTZ R73, R76, UR5 ;  /* 0x000000054c497c20 */ /* 0x000fe20008410000 */
[----:B------:R-:W-:Y:S03]  /*13c70*/  FMUL.FTZ R54, R58, UR5 ;  /* 0x000000053a367c20 */ /* 0x000fe60008410000 */
[----:B------:R-:W-:Y:S02]  /*13c80*/  FMUL.FTZ R75, R77, UR5 ;  /* 0x000000054d4b7c20 */ /* 0x000fe40008410000 */
        /* <DEDUP_REMOVED lines=8> */
[C---:B------:R-:W-:Y:S05]  /*13d10*/  HMMA.16816.F32.BF16 R100, R128.reuse, R108, R100 ;  /* 0x0000006c8064723c */ /* 0x040fea0000041864 */
[----:B------:R-:W-:Y:S01]  /*13d20*/  FMUL.FTZ R81, R84, UR5 ;  /* 0x0000000554517c20 */ /* 0x000fe20008410000 */
[----:B------:R-:W-:Y:S03]  /*13d30*/  HMMA.16816.F32.BF16 R104, R128, R110, R104 ;  /* 0x0000006e8068723c */ /* 0x000fe60000041868 */
[----:B------:R-:W1:Y:S02]  /*13d40*/  MUFU.TANH R36, R36 ;  /* 0x0000002400247308 */ /* 0x000e640000002400 */
[----:B------:R-:W-:Y:S01]  /*13d50*/  FMUL.FTZ R66, R70, UR5 ;  /* 0x0000000546427c20 */ /* 0x000fe20008410000 */
[C---:B----4-:R-:W-:Y:S07]  /*13d60*/  HMMA.16816.F32.BF16 R108, R124.reuse, R112, RZ ;  /* 0x000000707c6c723c */ /* 0x050fee00000418ff */
[----:B------:R-:W4:Y:S01]  /*13d70*/  MUFU.TANH R37, R37 ;  /* 0x0000002500257308 */ /* 0x000f220000002400 */
        /* <DEDUP_REMOVED lines=22> */
[C---:B------:R-:W-:Y:S03]  /*13ee0*/  HMMA.16816.F32.BF16 R132, R124.reuse, R134, RZ ;  /* 0x000000867c84723c */ /* 0x040fe600000418ff */
[----:B------:R-:W1:Y:S02]  /*13ef0*/  MUFU.TANH R43, R43 ;  /* 0x0000002b002b7308 */ /* 0x000e640000002400 */
[----:B------:R-:W-:Y:S01]  /*13f00*/  FMUL.FTZ R86, R90, UR5 ;  /* 0x000000055a567c20 */ /* 0x000fe20008410000 */
[----:B------:R-:W-:Y:S01]  /*13f10*/  FMUL.FTZ R96, R99, UR5 ;  /* 0x0000000563607c20 */ /* 0x000fe20008410000 */
[----:B------:R-:W-:Y:S01]  /*13f20*/  HMMA.16816.F32.BF16 R124, R124, R142, RZ ;  /* 0x0000008e7c7c723c */ /* 0x000fe200000418ff */
[----:B------:R-:W-:Y:S03]  /*13f30*/  FMUL.FTZ R97, R100, UR5 ;  /* 0x0000000564617c20 */ /* 0x000fe60008410000 */
[----:B------:R-:W-:Y:S02]  /*13f40*/  FMUL.FTZ R90, R94, UR5 ;  /* 0x000000055e5a7c20 */ /* 0x000fe40008410000 */
[----:B------:R-:W1:Y:S01]  /*13f50*/  MUFU.TANH R42, R42 ;  /* 0x0000002a002a7308 */ /* 0x000e620000002400 */
[----:B------:R-:W-:Y:S01]  /*13f60*/  FMUL.FTZ R99, R101, UR5 ;  /* 0x0000000565637c20 */ /* 0x000fe20008410000 */
[----:B------:R-:W-:Y:S03]  /*13f70*/  FMUL.FTZ R100, R103, UR5 ;  /* 0x0000000567647c20 */ /* 0x000fe60008410000 */
[----:B------:R-:W-:Y:S01]  /*13f80*/  FMUL.FTZ R94, R98, UR5 ;  /* 0x00000005625e7c20 */ /* 0x000fe20008410000 */
[----:B------:R-:W-:Y:S04]  /*13f90*/  FMUL.FTZ R101, R104, UR5 ;  /* 0x0000000568657c20 */ /* 0x000fe80008410000 */
[----:B------:R-:W1:Y:S01]  /*13fa0*/  MUFU.TANH R44, R44 ;  /* 0x0000002c002c7308 */ /* 0x000e620000002400 */
[C---:B------:R-:W-:Y:S05]  /*13fb0*/  HMMA.16816.F32.BF16 R116, R128.reuse, R144, R116 ;  /* 0x000000908074723c */ /* 0x040fea0000041874 */
[----:B------:R-:W-:Y:S01]  /*13fc0*/  FMUL.FTZ R103, R105, UR5 ;  /* 0x0000000569677c20 */ /* 0x000fe20008410000 */
[C---:B------:R-:W-:Y:S03]  /*13fd0*/  HMMA.16816.F32.BF16 R132, R128.reuse, R146, R132 ;  /* 0x000000928084723c */ /* 0x040fe60000041884 */
[----:B------:R-:W1:Y:S02]  /*13fe0*/  MUFU.TANH R45, R45 ;  /* 0x0000002d002d7308 */ /* 0x000e640000002400 */
[----:B------:R-:W-:Y:S01]  /*13ff0*/  FMUL.FTZ R98, R102, UR5 ;  /* 0x0000000566627c20 */ /* 0x000fe20008410000 */
[----:B------:R-:W-:Y:S07]  /*14000*/  HMMA.16816.F32.BF16 R128, R128, R122, R124 ;  /* 0x0000007a8080723c */ /* 0x000fee000004187c */
[----:B------:R-:W1:Y:S01]  /*14010*/  MUFU.TANH R47, R47 ;  /* 0x0000002f002f7308 */ /* 0x000e620000002400 */
[----:B------:R-:W-:Y:S03]  /*14020*/  FMUL.FTZ R104, R107, UR5 ;  /* 0x000000056b687c20 */ /* 0x000fe60008410000 */
[----:B------:R-:W-:Y:S01]  /*14030*/  FMUL.FTZ R105, R108, UR5 ;  /* 0x000000056c697c20 */ /* 0x000fe20008410000 */
[----:B------:R-:W-:Y:S01]  /*14040*/  FMUL.FTZ R102, R106, UR5 ;  /* 0x000000056a667c20 */ /* 0x000fe20008410000 */
[----:B------:R-:W-:Y:S04]  /*14050*/  FMUL.FTZ R107, R109, UR5 ;  /* 0x000000056d6b7c20 */ /* 0x000fe80008410000 */
[----:B------:R-:W1:Y:S01]  /*14060*/  MUFU.TANH R46, R46 ;  /* 0x0000002e002e7308 */ /* 0x000e620000002400 */
[----:B------:R-:W-:Y:S01]  /*14070*/  FMUL.FTZ R108, R111, UR5 ;  /* 0x000000056f6c7c20 */ /* 0x000fe20008410000 */
[----:B------:R-:W-:Y:S01]  /*14080*/  FMUL.FTZ R106, R110, UR5 ;  /* 0x000000056e6a7c20 */ /* 0x000fe20008410000 */
        /* <DEDUP_REMOVED lines=22> */
[----:B------:R-:W-:Y:S09]  /*141f0*/  FMUL.FTZ R128, R131, UR5 ;  /* 0x0000000583807c20 */ /* 0x000ff20008410000 */
        /* <DEDUP_REMOVED lines=77> */
[----:B------:R-:W1:Y:S01]  /*146d0*/  MUFU.TANH R128, R128 ;  /* 0x0000008000807308 */ /* 0x000e620000002400 */
[----:B--234-:R-:W-:Y:S05]  /*146e0*/  @!P0 BRA `(.L_x_1780) ;  /* 0x0000000800808947 */ /* 0x01cfea0003800000 */
[----:B------:R-:W2:Y:S08]  /*146f0*/  LDC R136, c[0x0][0x248] ;  /* 0x00009200ff887b82 */ /* 0x000eb00000000800 */
[----:B------:R-:W3:Y:S01]  /*14700*/  @!P2 LDC R134, c[0x0][0x24c] ;  /* 0x00009300ff86ab82 */ /* 0x000ee20000000800 */
[----:B--2---:R-:W-:Y:S04]  /*14710*/  LEA R138, -R136, RZ, 0x8 ;  /* 0x000000ff888a7211 */ /* 0x004fe800078e41ff */
[----:B------:R-:W-:Y:S01]  /*14720*/  SHF.R.S32.HI R139, RZ, 0x1f, R138 ;  /* 0x0000001fff8b7819 */ /* 0x000fe2000001148a */
[----:B------:R-:W-:Y:S06]  /*14730*/  @!P1 BRA `(.L_x_1781) ;  /* 0x0000000400049947 */ /* 0x000fec0003800000 */
[----:B------:R-:W2:Y:S01]  /*14740*/  LDC R131, c[0x0][0x380] ;  /* 0x0000e000ff837b82 */ /* 0x000ea20000000800 */
[----:B------:R-:W-:Y:S04]  /*14750*/  USHF.L.U32 UR8, UR7, 0x8, URZ ;  /* 0x0000000807087899 */ /* 0x000fe8000800063f */
[----:B------:R-:W-:Y:S02]  /*14760*/  UIADD3 UR12, UR8, -0x200, URZ ;  /* 0xfffffe00080c7890 */ /* 0x000fe4000fffe03f */
[----:B------:R-:W-:Y:S04]  /*14770*/  UIADD3 UR8, UR8, -0x100, URZ ;  /* 0xffffff0008087890 */ /* 0x000fe8000fffe03f */
[----:B------:R-:W-:Y:S02]  /*14780*/  MOV R140, UR12 ;  /* 0x0000000c008c7c02 */ /* 0x000fe40008000f00 */
[----:B------:R-:W-:Y:S02]  /*14790*/  IMAD.U32 R142, RZ, RZ, UR8 ;  /* 0x00000008ff8e7e24 */ /* 0x000fe4000f8e00ff */
[----:B------:R-:W-:Y:S03]  /*147a0*/  IABS R140, R140 ;  /* 0x0000008c008c7213 */ /* 0x000fe60000000000 */
[----:B------:R-:W-:Y:S02]  /*147b0*/  IABS R142, R142 ;  /* 0x0000008e008e7213 */ /* 0x000fe40000000000 */
[-C--:B--2---:R-:W-:Y:S02]  /*147c0*/  IABS R138, R131.reuse ;  /* 0x00000083008a7213 */ /* 0x084fe40000000000 */
[----:B------:R-:W-:Y:S02]  /*147d0*/  LOP3.LUT R130, RZ, R131, RZ, 0x33, !PT ;  /* 0x00000083ff827212 */ /* 0x000fe400078e33ff */
[----:B------:R-:W2:Y:S10]  /*147e0*/  I2F.RP R141, R138 ;  /* 0x0000008a008d7306 */ /* 0x000eb40000209400 */
        /* <DEDUP_REMOVED lines=11> */
[C---:B------:R-:W-:Y:S01]  /*148a0*/  IMAD R140, R138.reuse, R139, R140 ;  /* 0x0000008b8a8c7224 */ /* 0x040fe200078e028c */
        /* <DEDUP_REMOVED lines=10> */
[----:B------:R-:W-:Y:S01]  /*14950*/  ISETP.GE.U32.AND P6, PT, R142, R138, PT ;  /* 0x0000008a8e00720c */ /* 0x000fe20003fc6070 */
[----:B------:R-:W2:Y:S01]  /*14960*/  LDC R140, c[0x0][0x24c] ;  /* 0x00009300ff8c7b82 */ /* 0x000ea20000000800 */
[C---:B------:R-:W-:Y:S02]  /*14970*/  LOP3.LUT R138, R131.reuse, UR12, RZ, 0x3c, !PT ;  /* 0x0000000c838a7c12 */ /* 0x040fe4000f8e3cff */
[----:B------:R-:W-:Y:S02]  /*14980*/  ISETP.NE.AND P0, PT, R131, RZ, PT ;  /* 0x000000ff8300720c */ /* 0x000fe40003f05270 */
[----:B------:R-:W-:Y:S03]  /*14990*/  ISETP.GE.AND P3, PT, R138, RZ, PT ;  /* 0x000000ff8a00720c */ /* 0x000fe60003f66270 */
[----:B------:R-:W4:Y:S02]  /*149a0*/  LDC.64 R138, c[0x0][0x230] ;  /* 0x00008c00ff8a7b82 */ /* 0x000f240000000a00 */
[----:B------:R-:W-:Y:S02]  /*149b0*/  @P5 IADD3 R135, R135, 0x1, RZ ;  /* 0x0000000187875810 */ /* 0x000fe40007ffe0ff */
[----:B------:R-:W-:Y:S05]  /*149c0*/  @P6 VIADD R133, R133, 0x1 ;  /* 0x0000000185856836 */ /* 0x000fea0000000000 */
[----:B------:R-:W-:Y:S01]  /*149d0*/  @!P4 IADD3 R133, -R133, RZ, RZ ;  /* 0x000000ff8585c210 */ /* 0x000fe20007ffe1ff */
[----:B------:R-:W-:Y:S03]  /*149e0*/  @!P3 IMAD.MOV R135, RZ, RZ, -R135 ;  /* 0x000000ffff87b224 */ /* 0x000fe600078e0a87 */
        /* <DEDUP_REMOVED lines=8> */
[----:B------:R-:W5:Y:S02]  /*14a70*/  LDG.E R142, desc[UR10][R188.64] ;  /* 0x0000000abc8e7981 */ /* 0x000f64000c1e1900 */
[-C--:B------:R-:W-:Y:S01]  /*14a80*/  IMAD.WIDE.U32 R146, R129, R136.reuse, RZ ;  /* 0x0000008881927225 */ /* 0x080fe200078e00ff */
[----:B------:R-:W-:Y:S01]  /*14a90*/  SHF.R.S32.HI R143, RZ, 0x1f, R129 ;  /* 0x0000001fff8f7819 */ /* 0x000fe20000011481 */
[----:B------:R-:W5:Y:S04]  /*14aa0*/  LDG.E R141, desc[UR10][R144.64] ;  /* 0x0000000a908d7981 */ /* 0x000f68000c1e1900 */
[----:B------:R-:W-:Y:S04]  /*14ab0*/  IMAD R143, R143, R136, RZ ;  /* 0x000000888f8f7224 */ /* 0x000fe800078e02ff */
[----:B--2---:R-:W-:Y:S05]  /*14ac0*/  IMAD R143, R129, R140, R143 ;  /* 0x0000008c818f7224 */ /* 0x004fea00078e028f */
[----:B------:R-:W-:Y:S01]  /*14ad0*/  IADD3 R147, R147, R143, RZ ;  /* 0x0000008f93937210 */ /* 0x000fe20007ffe0ff */
[----:B-----5:R-:W-:Y:S04]  /*14ae0*/  IMAD.IADD R141, R141, 0x1, -R142 ;  /* 0x000000018d8d7824 */ /* 0x020fe800078e0a8e */
[-C--:B----4-:R-:W-:Y:S01]  /*14af0*/  IMAD.WIDE.U32 R146, R141, R138.reuse, R146 ;  /* 0x0000008a8d927225 */ /* 0x090fe200078e0092 */
[----:B------:R-:W-:Y:S05]  /*14b00*/  SHF.R.S32.HI R145, RZ, 0x1f, R141 ;  /* 0x0000001fff917819 */ /* 0x000fea000001148d */
[----:B------:R-:W-:Y:S01]  /*14b10*/  IMAD R140, R145, R138, RZ ;  /* 0x0000008a918c7224 */ /* 0x000fe200078e02ff */
[----:B------:R-:W-:Y:S03]  /*14b20*/  MOV R138, R146 ;  /* 0x00000092008a7202 */ /* 0x000fe60000000f00 */
[----:B------:R-:W-:Y:S04]  /*14b30*/  IMAD R140, R141, R139, R140 ;  /* 0x0000008b8d8c7224 */ /* 0x000fe800078e028c */
[----:B------:R-:W-:Y:S07]  /*14b40*/  IMAD.IADD R139, R147, 0x1, R140 ;  /* 0x00000001938b7824 */ /* 0x000fee00078e028c */
.L_x_1781:
[----:B------:R2:W-:Y:S01]  /*14b50*/  @P2 STS [R157+0x1004], RZ ;  /* 0x001004ff9d002388 */ /* 0x0005e20000000800 */
[CC--:B------:R-:W-:Y:S01]  /*14b60*/  LEA R142, P3, R138.reuse, R182.reuse, 0x1 ;  /* 0x000000b68a8e7211 */ /* 0x0c0fe200078608ff */
[----:B------:R-:W4:Y:S01]  /*14b70*/  @!P2 LDC R132, c[0x0][0x24c] ;  /* 0x00009300ff84ab82 */ /* 0x000f220000000800 */
[C---:B------:R-:W-:Y:S01]  /*14b80*/  @!P2 IADD3 R129, P0, R138.reuse, UR15, RZ ;  /* 0x0000000f8a81ac10 */ /* 0x040fe2000ff1e0ff */
[----:B------:R2:W-:Y:S01]  /*14b90*/  @P2 STS.64 [R157+0x1008], RZ ;  /* 0x001008ff9d002388 */ /* 0x0005e20000000a00 */
[-CC-:B------:R-:W-:Y:S01]  /*14ba0*/  LEA.HI.X R143, R138, R183.reuse, R139.reuse, 0x1, P3 ;  /* 0x000000b78a8f7211 */ /* 0x180fe200018f0c8b */
[C---:B------:R-:W-:Y:S01]  /*14bb0*/  @!P2 IMAD.WIDE.U32 R190, R136.reuse, 0x60, R138 ;  /* 0x0000006088bea825 */ /* 0x040fe200078e008a */
[----:B------:R-:W-:Y:S01]  /*14bc0*/  @!P2 IADD3.X R130, R139, UR14, RZ, P0, !PT ;  /* 0x0000000e8b82ac10 */ /* 0x000fe200087fe4ff */
[----:B------:R2:W-:Y:S01]  /*14bd0*/  @P2 STS [R157+0x1000], RZ ;  /* 0x001000ff9d002388 */ /* 0x0005e20000000800 */
[C---:B------:R-:W-:Y:S01]  /*14be0*/  @!P2 LEA R144, P0, R129.reuse, R182, 0x1 ;  /* 0x000000b68190a211 */ /* 0x040fe200078008ff */
[----:B------:R-:W5:Y:S01]  /*14bf0*/  @!P2 LDC R133, c[0x0][0x24c] ;  /* 0x00009300ff85ab82 */ /* 0x000f620000000800 */
[C---:B------:R-:W-:Y:S01]  /*14c00*/  @!P2 LEA R135, P3, R136.reuse, R138, 0x6 ;  /* 0x0000008a8887a211 */ /* 0x040fe200078630ff */
        /* <DEDUP_REMOVED lines=8> */
[C---:B---3--:R-:W-:Y:S01]  /*14c90*/  @!P2 LEA.HI.X R134, R136.reuse, R139, R134, 0x6, P3 ;  /* 0x0000008b8886a211 */ /* 0x048fe200018f3486 */
[----:B------:R-:W3:Y:S01]  /*14ca0*/  @!P2 LDC R131, c[0x0][0x24c] ;  /* 0x00009300ff83ab82 */ /* 0x000ee20000000800 */
[----:B------:R-:W-:Y:S01]  /*14cb0*/  @!P2 IMAD.MOV.U32 R146, RZ, RZ, R138 ;  /* 0x000000ffff92a224 */ /* 0x000fe200078e008a */
[----:B------:R-:W-:Y:S01]  /*14cc0*/  @!PT LDS RZ, [RZ] ;  /* 0x00000000fffff984 */ /* 0x000fe20000000800 */
[----:B------:R-:W-:Y:S01]  /*14cd0*/  @!PT LDS RZ, [RZ] ;  /* 0x00000000fffff984 */ /* 0x000fe20000000800 */
[----:B------:R-:W-:Y:S01]  /*14ce0*/  @!PT LDS RZ, [RZ] ;  /* 0x00000000fffff984 */ /* 0x000fe20000000800 */
[----:B------:R1:W-:Y:S01]  /*14cf0*/  @!P2 LDGSTS.E.BYPASS.LTC128B.128 [R157+0x1800], desc[UR10][R144.64] ;  /* 0x01800000909dafae */ /* 0x0003e2000b901d4a */
[----:B------:R-:W-:Y:S01]  /*14d00*/  @!P2 LEA.HI.X R141, R135, R183, R134, 0x1, P0 ;  /* 0x000000b7878da211 */ /* 0x000fe200000f0c86 */
[--C-:B------:R-:W-:Y:S01]  /*14d10*/  @!P2 IMAD.MOV.U32 R189, RZ, RZ, R139.reuse ;  /* 0x000000ffffbda224 */ /* 0x100fe200078e008b */
[C---:B------:R-:W-:Y:S01]  /*14d20*/  @!P2 LEA R134, P0, R136.reuse, R138, 0x7 ;  /* 0x0000008a8886a211 */ /* 0x040fe200078038ff */
[----:B------:R2:W-:Y:S01]  /*14d30*/  @P2 STS.128 [R157+0x2000], RZ ;  /* 0x002000ff9d002388 */ /* 0x0005e20000000c00 */
[----:B------:R-:W-:Y:S01]  /*14d40*/  @!P2 IMAD.MOV.U32 R147, RZ, RZ, R139 ;  /* 0x000000ffff93a224 */ /* 0x000fe200078e008b */
[----:B------:R-:W2:Y:S01]  /*14d50*/  @!P2 LDC R130, c[0x0][0x24c] ;  /* 0x00009300ff82ab82 */ /* 0x000ea20000000800 */
[C---:B------:R-:W-:Y:S01]  /*14d60*/  @!P2 IMAD.WIDE.U32 R188, R136.reuse, 0xa0, R188 ;  /* 0x000000a088bca825 */ /* 0x040fe200078e00bc */
[----:B------:R-:W-:Y:S01]  /*14d70*/  @!PT LDS RZ, [RZ] ;  /* 0x00000000fffff984 */ /* 0x000fe20000000800 */
[----:B------:R-:W-:Y:S01]  /*14d80*/  @!PT LDS RZ, [RZ] ;  /* 0x00000000fffff984 */ /* 0x000fe20000000800 */
[----:B------:R-:W-:Y:S01]  /*14d90*/  @!PT LDS RZ, [RZ] ;  /* 0x00000000fffff984 */ /* 0x000fe20000000800 */
[----:B------:R2:W-:Y:S03]  /*14da0*/  @!P2 LDGSTS.E.BYPASS.LTC128B.128 [R157+0x2000], desc[UR10][R140.64] ;  /* 0x020000008c9dafae */ /* 0x0005e6000b901d4a */
[----:B------:R-:W-:Y:S01]  /*14db0*/  @!P2 IMAD.WIDE.U32 R146, R136, 0xc0, R146 ;  /* 0x000000c08892a825 */ /* 0x000fe200078e0092 */
[----:B------:R2:W-:Y:S02]  /*14dc0*/  @P2 STS.128 [R157+0x2800], RZ ;  /* 0x002800ff9d002388 */ /* 0x0005e40000000c00 */
[----:B------:R-:W4:Y:S01]  /*14dd0*/  @!P2 LDC R129, c[0x0][0x24c] ;  /* 0x00009300ff81ab82 */ /* 0x000f220000000800 */
[----:B-1----:R-:W-:Y:S01]  /*14de0*/  @!P2 IMAD.MOV.U32 R144, RZ, RZ, R138 ;  /* 0x000000ffff90a224 */ /* 0x002fe200078e008a */
[-C--:B------:R-:W-:Y:S01]  /*14df0*/  @!P2 LEA R138, P3, R190, R182.reuse, 0x1 ;  /* 0x000000b6be8aa211 */ /* 0x080fe200078608ff */
[----:B------:R-:W-:Y:S02]  /*14e00*/  @!P2 IMAD.MOV.U32 R145, RZ, RZ, R139 ;  /* 0x000000ffff91a224 */ /* 0x000fe400078e008b */
[C---:B------:R-:W-:Y:S04]  /*14e10*/  @!P2 IMAD.WIDE.U32 R144, R136.reuse, 0xe0, R144 ;  /* 0x000000e08890a825 */ /* 0x040fe800078e0090 */
[----:B----4-:R-:W-:Y:S01]  /*14e20*/  @!P2 IMAD R129, R129, 0xe0, RZ ;  /* 0x000000e08181a824 */ /* 0x010fe200078e02ff */
[----:B-----5:R-:W-:Y:S01]  /*14e30*/  @!P2 LEA.HI.X R133, R136, R139, R133, 0x7, P0 ;  /* 0x0000008b8885a211 */ /* 0x020fe200000f3c85 */
[----:B------:R-:W-:Y:S01]  /*14e40*/  @!P2 IMAD R132, R132, 0x60, RZ ;  /* 0x000000608484a824 */ /* 0x000fe200078e02ff */
[-C--:B------:R-:W-:Y:S01]  /*14e50*/  @!P2 LEA R136, P0, R134, R182.reuse, 0x1 ;  /* 0x000000b68688a211 */ /* 0x080fe200078008ff */
[----:B---3--:R-:W-:Y:S02]  /*14e60*/  @!P2 IMAD R131, R131, 0xa0, RZ ;  /* 0x000000a08383a824 */ /* 0x008fe400078e02ff */
[----:B------:R-:W-:Y:S01]  /*14e70*/  @!P2 IMAD.IADD R132, R132, 0x1, R191 ;  /* 0x000000018484a824 */ /* 0x000fe200078e02bf */
[-C--:B------:R-:W-:Y:S01]  /*14e80*/  @!P2 LEA.HI.X R137, R134, R183.reuse, R133, 0x1, P0 ;  /* 0x000000b78689a211 */ /* 0x080fe200000f0c85 */
[----:B------:R-:W-:Y:S01]  /*14e90*/  @!P2 IMAD.IADD R131, R131, 0x1, R189 ;  /* 0x000000018383a824 */ /* 0x000fe200078e02bd */
[-C--:B------:R-:W-:Y:S01]  /*14ea0*/  @!P2 LEA R134, P4, R188, R182.reuse, 0x1 ;  /* 0x000000b6bc86a211 */ /* 0x080fe200078808ff */
[----:B--2---:R-:W-:Y:S01]  /*14eb0*/  @!P2 IMAD R133, R130, 0xc0, RZ ;  /* 0x000000c08285a824 */ /* 0x004fe200078e02ff */
[-C--:B------:R-:W-:Y:S01]  /*14ec0*/  @!P2 LEA.HI.X R139, R190, R183.reuse, R132, 0x1, P3 ;  /* 0x000000b7be8ba211 */ /* 0x080fe200018f0c84 */
[----:B------:R-:W-:Y:S01]  /*14ed0*/  @!P2 IMAD.IADD R129, R129, 0x1, R145 ;  /* 0x000000018181a824 */ /* 0x000fe200078e0291 */
[-C--:B------:R-:W-:Y:S01]  /*14ee0*/  @!P2 LEA.HI.X R135, R188, R183.reuse, R131, 0x1, P4 ;  /* 0x000000b7bc87a211 */ /* 0x080fe200020f0c83 */
[----:B------:R-:W-:Y:S01]  /*14ef0*/  @!P2 IMAD.IADD R133, R133, 0x1, R147 ;  /* 0x000000018585a824 */ /* 0x000fe200078e0293 */
[-C--:B------:R-:W-:Y:S01]  /*14f00*/  @!P2 LEA R130, P3, R146, R182.reuse, 0x1 ;  /* 0x000000b69282a211 */ /* 0x080fe200078608ff */
[----:B------:R-:W-:Y:S01]  /*14f10*/  @!PT LDS RZ, [RZ] ;  /* 0x00000000fffff984 */ /* 0x000fe20000000800 */
[----:B------:R-:W-:Y:S01]  /*14f20*/  @!PT LDS RZ, [RZ] ;  /* 0x00000000fffff984 */ /* 0x000fe20000000800 */
[----:B------:R-:W-:Y:S01]  /*14f30*/  @!PT LDS RZ, [RZ] ;  /* 0x00000000fffff984 */ /* 0x000fe20000000800 */
[----:B------:R2:W-:Y:S01]  /*14f40*/  @!P2 LDGSTS.E.BYPASS.LTC128B.128 [R157+0x2800], desc[UR10][R138.64] ;  /* 0x028000008a9dafae */ /* 0x0005e2000b901d4a */
[----:B------:R-:W-:Y:S01]  /*14f50*/  @!P2 LEA R132, P0, R144, R182, 0x1 ;  /* 0x000000b69084a211 */ /* 0x000fe200078008ff */
[----:B------:R-:W-:Y:S01]  /*14f60*/  IMAD.MOV.U32 R182, RZ, RZ, R142 ;  /* 0x000000ffffb67224 */ /* 0x000fe200078e008e */
[-C--:B------:R-:W-:Y:S01]  /*14f70*/  @!P2 LEA.HI.X R131, R146, R183.reuse, R133, 0x1, P3 ;  /* 0x000000b79283a211 */ /* 0x080fe200018f0c85 */
[----:B------:R2:W-:Y:S01]  /*14f80*/  @P2 STS.128 [R157+0x3000], RZ ;  /* 0x003000ff9d002388 */ /* 0x0005e20000000c00 */
        /* <DEDUP_REMOVED lines=22> */
.L_x_1780:
[----:B------:R-:W-:Y:S02]  /*150f0*/  UIADD3 UR8, UR7, -0x1, URZ ;  /* 0xffffffff07087890 */ /* 0x000fe4000fffe03f */
[----:B------:R-:W-:Y:S04]  /*15100*/  UISETP.GT.AND UP0, UPT, UR7, 0x1, UPT ;  /* 0x000000010700788c */ /* 0x000fe8000bf04270 */
[----:B--2---:R-:W-:Y:S01]  /*15110*/  MOV R135, UR8 ;  /* 0x0000000800877c02 */ /* 0x004fe20008000f00 */
[----:B------:R-:W-:Y:S03]  /*15120*/  UMOV UR7, UR8 ;  /* 0x0000000800077c82 */ /* 0x000fe60008000000 */
[----:B------:R-:W-:Y:S04]  /*15130*/  LEA R135, R135, R152, 0x8 ;  /* 0x0000009887877211 */ /* 0x000fe800078e40ff */
[C---:B------:R-:W-:Y:S02]  /*15140*/  IADD3 R129, R135.reuse, 0x10, RZ ;  /* 0x0000001087817810 */ /* 0x040fe40007ffe0ff */
[C---:B------:R-:W-:Y:S02]  /*15150*/  IADD3 R131, R135.reuse, 0x11, RZ ;  /* 0x0000001187837810 */ /* 0x040fe40007ffe0ff */
[----:B------:R-:W-:Y:S02]  /*15160*/  I2FP.F32.S32 R132, R129 ;  /* 0x0000008100847245 */ /* 0x000fe40000201400 */
[C---:B------:R-:W-:Y:S02]  /*15170*/  IADD3 R129, R135.reuse, 0x18, RZ ;  /* 0x0000001887817810 */ /* 0x040fe40007ffe0ff */
[----:B------:R-:W-:Y:S02]  /*15180*/  I2FP.F32.S32 R133, R135 ;  /* 0x0000008700857245 */ /* 0x000fe40000201400 */
[C---:B------:R-:W-:Y:S02]  /*15190*/  IADD3 R136, R135.reuse, 0x1, RZ ;  /* 0x0000000187887810 */ /* 0x040fe40007ffe0ff */
[----:B------:R-:W-:Y:S01]  /*151a0*/  IADD3 R138, R135, 0x8, RZ ;  /* 0x00000008878a7810 */ /* 0x000fe20007ffe0ff */
[C---:B------:R-:W-:Y:S01]  /*151b0*/  FFMA.FTZ R0, R133.reuse, UR6, R0 ;  /* 0x0000000685007c23 */ /* 0x040fe20008010000 */
[----:B-1----:R-:W-:Y:S01]  /*151c0*/  FFMA.FTZ R2, R133, UR6, R2 ;  /* 0x0000000685027c23 */ /* 0x002fe20008010002 */
[C---:B------:R-:W-:Y:S02]  /*151d0*/  IADD3 R133, R135.reuse, 0x9, RZ ;  /* 0x0000000987857810 */ /* 0x040fe40007ffe0ff */
[----:B------:R-:W-:Y:S02]  /*151e0*/  I2FP.F32.S32 R138, R138 ;  /* 0x0000008a008a7245 */ /* 0x000fe40000201400 */
[----:B------:R-:W-:Y:S02]  /*151f0*/  I2FP.F32.S32 R130, R133 ;  /* 0x0000008500827245 */ /* 0x000fe40000201400 */
[----:B------:R-:W-:Y:S02]  /*15200*/  I2FP.F32.S32 R136, R136 ;  /* 0x0000008800887245 */ /* 0x000fe40000201400 */
[C---:B------:R-:W-:Y:S03]  /*15210*/  IADD3 R133, R135.reuse, 0x61, RZ ;  /* 0x0000006187857810 */ /* 0x040fe60007ffe0ff */
[C---:B------:R-:W-:Y:S01]  /*15220*/  FFMA.FTZ R3, R136.reuse, UR6, R3 ;  /* 0x0000000688037c23 */ /* 0x040fe20008010003 */
[----:B------:R-:W-:Y:S01]  /*15230*/  FFMA.FTZ R4, R136, UR6, R4 ;  /* 0x0000000688047c23 */ /* 0x000fe20008010004 */
[C---:B------:R-:W-:Y:S01]  /*15240*/  FFMA.FTZ R5, R138.reuse, UR6, R5 ;  /* 0x000000068a057c23 */ /* 0x040fe20008010005 */
[----:B------:R-:W-:Y:S01]  /*15250*/  FFMA.FTZ R6, R138, UR6, R6 ;  /* 0x000000068a067c23 */ /* 0x000fe20008010006 */
        /* <DEDUP_REMOVED lines=25> */
[C---:B------:R-:W-:Y:S04]  /*153f0*/  IADD3 R129, R135.reuse, 0x28, RZ ;  /* 0x0000002887817810 */ /* 0x040fe80007ffe0ff */
[----:B------:R-:W-:Y:S02]  /*15400*/  I2FP.F32.S32 R132, R129 ;  /* 0x0000008100847245 */ /* 0x000fe40000201400 */
[C---:B------:R-:W-:Y:S03]  /*15410*/  IADD3 R129, R135.reuse, 0x30, RZ ;  /* 0x0000003087817810 */ /* 0x040fe60007ffe0ff */
[C---:B------:R-:W-:Y:S01]  /*15420*/  FFMA.FTZ R21, R132.reuse, UR6, R21 ;  /* 0x0000000684157c23 */ /* 0x040fe20008010015 */
[----:B------:R-:W-:Y:S01]  /*15430*/  FFMA.FTZ R22, R132, UR6, R22 ;  /* 0x0000000684167c23 */ /* 0x000fe20008010016 */
[----:B------:R-:W-:Y:S01]  /*15440*/  I2FP.F32.S32 R132, R129 ;  /* 0x0000008100847245 */ /* 0x000fe20000201400 */
[C---:B------:R-:W-:Y:S01]  /*15450*/  FFMA.FTZ R23, R130.reuse, UR6, R23 ;  /* 0x0000000682177c23 */ /* 0x040fe20008010017 */
[----:B------:R-:W-:Y:S01]  /*15460*/  FFMA.FTZ R24, R130, UR6, R24 ;  /* 0x0000000682187c23 */ /* 0x000fe20008010018 */
[----:B------:R-:W-:Y:S02]  /*15470*/  I2FP.F32.S32 R130, R131 ;  /* 0x0000008300827245 */ /* 0x000fe40000201400 */
[C---:B------:R-:W-:Y:S01]  /*15480*/  FFMA.FTZ R25, R132.reuse, UR6, R25 ;  /* 0x0000000684197c23 */ /* 0x040fe20008010019 */
[----:B------:R-:W-:Y:S01]  /*15490*/  FFMA.FTZ R26, R132, UR6, R26 ;  /* 0x00000006841a7c23 */ /* 0x000fe2000801001a */
[C---:B------:R-:W-:Y:S01]  /*154a0*/  IADD3 R129, R135.reuse, 0x38, RZ ;  /* 0x0000003887817810 */ /* 0x040fe20007ffe0ff */
[C---:B------:R-:W-:Y:S01]  /*154b0*/  FFMA.FTZ R27, R130.reuse, UR6, R27 ;  /* 0x00000006821b7c23 */ /* 0x040fe2000801001b */
[----:B------:R-:W-:Y:S01]  /*154c0*/  FFMA.FTZ R28, R130, UR6, R28 ;  /* 0x00000006821c7c23 */ /* 0x000fe2000801001c */
[C---:B------:R-:W-:Y:S02]  /*154d0*/  IADD3 R131, R135.reuse, 0x39, RZ ;  /* 0x0000003987837810 */ /* 0x040fe40007ffe0ff */
[----:B------:R-:W-:Y:S02]  /*154e0*/  I2FP.F32.S32 R132, R129 ;  /* 0x0000008100847245 */ /* 0x000fe40000201400 */
[----:B------:R-:W-:Y:S02]  /*154f0*/  I2FP.F32.S32 R130, R131 ;  /* 0x0000008300827245 */ /* 0x000fe40000201400 */
[C---:B------:R-:W-:Y:S01]  /*15500*/  IADD3 R129, R135.reuse, 0x40, RZ ;  /* 0x0000004087817810 */ /* 0x040fe20007ffe0ff */
[C---:B------:R-:W-:Y:S01]  /*15510*/  FFMA.FTZ R29, R132.reuse, UR6, R29 ;  /* 0x00000006841d7c23 */ /* 0x040fe2000801001d */
[----:B------:R-:W-:Y:S01]  /*15520*/  FFMA.FTZ R30, R132, UR6, R30 ;  /* 0x00000006841e7c23 */ /* 0x000fe2000801001e */
[C---:B------:R-:W-:Y:S01]  /*15530*/  FFMA.FTZ R31, R130.reuse, UR6, R31 ;  /* 0x00000006821f7c23 */ /* 0x040fe2000801001f */
[C---:B------:R-:W-:Y:S01]  /*15540*/  IADD3 R131, R135.reuse, 0x41, RZ ;  /* 0x0000004187837810 */ /* 0x040fe20007ffe0ff */
        /* <DEDUP_REMOVED lines=23> */
[----:B------:R-:W-:Y:S01]  /*156c0*/  I2FP.F32.S32 R132, R129 ;  /* 0x0000008100847245 */ /* 0x000fe20000201400 */
[C---:B------:R-:W-:Y:S01]  /*156d0*/  FFMA.FTZ R43, R130.reuse, UR6, R43 ;  /* 0x00000006822b7c23 */ /* 0x040fe2000801002b */
[C---:B------:R-:W-:Y:S01]  /*156e0*/  IADD3 R129, R135.reuse, 0x60, RZ ;  /* 0x0000006087817810 */ /* 0x040fe20007ffe0ff */
        /* <DEDUP_REMOVED lines=11> */
[----:B------:R-:W-:Y:S01]  /*157a0*/  I2FP.F32.S32 R134, R129 ;  /* 0x0000008100867245 */ /* 0x000fe20000201400 */
[----:B------:R-:W-:Y:S01]  /*157b0*/  FFMA.FTZ R50, R132, UR6, R50 ;  /* 0x0000000684327c23 */ /* 0x000fe20008010032 */
[----:B------:R-:W-:Y:S01]  /*157c0*/  FMNMX.FTZ R129, R2, R154, !PT ;  /* 0x0000009a02817209 */ /* 0x000fe20007810000 */
[C---:B------:R-:W-:Y:S01]  /*157d0*/  FFMA.FTZ R51, R130.reuse, UR6, R51 ;  /* 0x0000000682337c23 */ /* 0x040fe20008010033 */
[----:B------:R-:W-:Y:S01]  /*157e0*/  I2FP.F32.S32 R132, R131 ;  /* 0x0000008300847245 */ /* 0x000fe20000201400 */
[----:B------:R-:W-:Y:S01]  /*157f0*/  FFMA.FTZ R52, R130, UR6, R52 ;  /* 0x0000000682347c23 */ /* 0x000fe20008010034 */
[----:B------:R-:W-:Y:S02]  /*15800*/  IADD3 R131, R135, 0x71, RZ ;  /* 0x0000007187837810 */ /* 0x000fe40007ffe0ff */
[----:B------:R-:W-:Y:S01]  /*15810*/  FMNMX.FTZ R129, R4, R129, !PT ;  /* 0x0000008104817209 */ /* 0x000fe20007810000 */
[----:B------:R-:W-:Y:S01]  /*15820*/  FFMA.FTZ R53, R132, UR6, R53 ;  /* 0x0000000684357c23 */ /* 0x000fe20008010035 */
[----:B------:R-:W-:Y:S01]  /*15830*/  FMNMX.FTZ R130, R0, R156, !PT ;  /* 0x0000009c00827209 */ /* 0x000fe20007810000 */
[----:B------:R-:W-:Y:S01]  /*15840*/  FFMA.FTZ R54, R132, UR6, R54 ;  /* 0x0000000684367c23 */ /* 0x000fe20008010036 */
[----:B------:R-:W-:Y:S01]  /*15850*/  FMNMX.FTZ R137, R6, R129, !PT ;  /* 0x0000008106897209 */ /* 0x000fe20007810000 */
        /* <DEDUP_REMOVED lines=11> */
[----:B------:R-:W-:Y:S01]  /*15910*/  FMNMX.FTZ R131, R8, R137, !PT ;  /* 0x0000008908837209 */ /* 0x000fe20007810000 */
[C---:B------:R-:W-:Y:S01]  /*15920*/  FFMA.FTZ R59, R132.reuse, UR6, R59 ;  /* 0x00000006843b7c23 */ /* 0x040fe2000801003b */
[----:B------:R-:W-:Y:S01]  /*15930*/  FMNMX.FTZ R134, R11, R134, !PT ;  /* 0x000000860b867209 */ /* 0x000fe20007810000 */
        /* <DEDUP_REMOVED lines=11> */
[----:B------:R-:W-:Y:S02]  /*159f0*/  I2FP.F32.S32 R132, R131 ;  /* 0x0000008300847245 */ /* 0x000fe40000201400 */
        /* <DEDUP_REMOVED lines=11> */
[----:B------:R-:W-:Y:S02]  /*15ab0*/  IADD3 R129, R135, 0x78, RZ ;  /* 0x0000007887817810 */ /* 0x000fe40007ffe0ff */
[----:B------:R-:W-:Y:S02]  /*15ac0*/  FMNMX.FTZ R134, R33, R134, !PT ;  /* 0x0000008621867209 */ /* 0x000fe40007810000 */
[----:B------:R-:W-:Y:S02]  /*15ad0*/  I2FP.F32.S32 R130, R129 ;  /* 0x0000008100827245 */ /* 0x000fe40000201400 */
[----:B------:R-:W-:Y:S02]  /*15ae0*/  IADD3 R129, R135, 0x81, RZ ;  /* 0x0000008187817810 */ /* 0x000fe40007ffe0ff */
[----:B------:R-:W-:Y:S01]  /*15af0*/  FMNMX.FTZ R134, R35, R134, !PT ;  /* 0x0000008623867209 */ /* 0x000fe20007810000 */
[C---:B------:R-:W-:Y:S01]  /*15b00*/  FFMA.FTZ R61, R130.reuse, UR6, R61 ;  /* 0x00000006823d7c23 */ /* 0x040fe2000801003d */
[----:B------:R-:W-:Y:S01]  /*15b10*/  FFMA.FTZ R62, R130, UR6, R62 ;  /* 0x00000006823e7c23 */ /* 0x000fe2000801003e */
[----:B------:R-:W-:Y:S02]  /*15b20*/  IADD3 R130, R135, 0x79, RZ ;  /* 0x0000007987827810 */ /* 0x000fe40007ffe0ff */
[----:B------:R-:W-:Y:S02]  /*15b30*/  FMNMX.FTZ R134, R37, R134, !PT ;  /* 0x0000008625867209 */ /* 0x000fe40007810000 */
[----:B------:R-:W-:Y:S02]  /*15b40*/  I2FP.F32.S32 R130, R130 ;  /* 0x0000008200827245 */ /* 0x000fe40000201400 */
[----:B------:R-:W-:Y:S03]  /*15b50*/  FMNMX.FTZ R134, R39, R134, !PT ;  /* 0x0000008627867209 */ /* 0x000fe60007810000 */
[C---:B------:R-:W-:Y:S01]  /*15b60*/  FFMA.FTZ R63, R130.reuse, UR6, R63 ;  /* 0x00000006823f7c23 */ /* 0x040fe2000801003f */
[----:B------:R-:W-:Y:S01]  /*15b70*/  FFMA.FTZ R64, R130, UR6, R64 ;  /* 0x0000000682407c23 */ /* 0x000fe20008010040 */
[C---:B------:R-:W-:Y:S01]  /*15b80*/  FFMA.FTZ R65, R132.reuse, UR6, R65 ;  /* 0x0000000684417c23 */ /* 0x040fe20008010041 */
[----:B------:R-:W-:Y:S01]  /*15b90*/  FFMA.FTZ R66, R132, UR6, R66 ;  /* 0x0000000684427c23 */ /* 0x000fe20008010042 */
[----:B------:R-:W-:Y:S02]  /*15ba0*/  I2FP.F32.S32 R132, R131 ;  /* 0x0000008300847245 */ /* 0x000fe40000201400 */
[----:B------:R-:W-:Y:S02]  /*15bb0*/  FMNMX.FTZ R131, R28, R137, !PT ;  /* 0x000000891c837209 */ /* 0x000fe40007810000 */
[----:B------:R-:W-:Y:S02]  /*15bc0*/  I2FP.F32.S32 R130, R129 ;  /* 0x0000008100827245 */ /* 0x000fe40000201400 */
[----:B------:R-:W-:Y:S02]  /*15bd0*/  FMNMX.FTZ R131, R30, R131, !PT ;  /* 0x000000831e837209 */ /* 0x000fe40007810000 */
[C---:B------:R-:W-:Y:S01]  /*15be0*/  IADD3 R129, R135.reuse, 0x90, RZ ;  /* 0x0000009087817810 */ /* 0x040fe20007ffe0ff */
[C---:B------:R-:W-:Y:S01]  /*15bf0*/  FFMA.FTZ R67, R130.reuse, UR6, R67 ;  /* 0x0000000682437c23 */ /* 0x040fe20008010043 */
[----:B------:R-:W-:Y:S01]  /*15c00*/  FFMA.FTZ R68, R130, UR6, R68 ;  /* 0x0000000682447c23 */ /* 0x000fe20008010044 */
[C---:B------:R-:W-:Y:S02]  /*15c10*/  IADD3 R130, R135.reuse, 0x88, RZ ;  /* 0x0000008887827810 */ /* 0x040fe40007ffe0ff */
[----:B------:R-:W-:Y:S02]  /*15c20*/  FMNMX.FTZ R131, R32, R131, !PT ;  /* 0x0000008320837209 */ /* 0x000fe40007810000 */
[----:B------:R-:W-:Y:S02]  /*15c30*/  I2FP.F32.S32 R130, R130 ;  /* 0x0000008200827245 */ /* 0x000fe40000201400 */
[----:B------:R-:W-:Y:S02]  /*15c40*/  FMNMX.FTZ R137, R34, R131, !PT ;  /* 0x0000008322897209 */ /* 0x000fe40007810000 */
[C---:B------:R-:W-:Y:S01]  /*15c50*/  IADD3 R131, R135.reuse, 0x98, RZ ;  /* 0x0000009887837810 */ /* 0x040fe20007ffe0ff */
[C---:B------:R-:W-:Y:S01]  /*15c60*/  FFMA.FTZ R69, R130.reuse, UR6, R69 ;  /* 0x0000000682457c23 */ /* 0x040fe20008010045 */
[----:B------:R-:W-:Y:S01]  /*15c70*/  FFMA.FTZ R70, R130, UR6, R70 ;  /* 0x0000000682467c23 */ /* 0x000fe20008010046 */
[C---:B------:R-:W-:Y:S01]  /*15c80*/  FFMA.FTZ R71, R132.reuse, UR6, R71 ;  /* 0x0000000684477c23 */ /* 0x040fe20008010047 */
[----:B------:R-:W-:Y:S01]  /*15c90*/  FFMA.FTZ R72, R132, UR6, R72 ;  /* 0x0000000684487c23 */ /* 0x000fe20008010048 */
[----:B------:R-:W-:Y:S02]  /*15ca0*/  I2FP.F32.S32 R132, R131 ;  /* 0x0000008300847245 */ /* 0x000fe40000201400 */
[----:B------:R-:W-:Y:S02]  /*15cb0*/  FMNMX.FTZ R137, R36, R137, !PT ;  /* 0x0000008924897209 */ /* 0x000fe40007810000 */
[----:B------:R-:W-:Y:S02]  /*15cc0*/  I2FP.F32.S32 R130, R129 ;  /* 0x0000008100827245 */ /* 0x000fe40000201400 */
[----:B------:R-:W-:Y:S02]  /*15cd0*/  IADD3 R129, R135, 0x99, RZ ;  /* 0x0000009987817810 */ /* 0x000fe40007ffe0ff */
[----:B------:R-:W-:Y:S01]  /*15ce0*/  FMNMX.FTZ R131, R38, R137, !PT ;  /* 0x0000008926837209 */ /* 0x000fe20007810000 */
[C---:B------:R-:W-:Y:S01]  /*15cf0*/  FFMA.FTZ R73, R130.reuse, UR6, R73 ;  /* 0x0000000682497c23 */ /* 0x040fe20008010049 */
[----:B------:R-:W-:Y:S01]  /*15d00*/  FMNMX.FTZ R134, R41, R134, !PT ;  /* 0x0000008629867209 */ /* 0x000fe20007810000 */
[----:B------:R-:W-:Y:S01]  /*15d10*/  FFMA.FTZ R74, R130, UR6, R74 ;  /* 0x00000006824a7c23 */ /* 0x000fe2000801004a */
        /* <DEDUP_REMOVED lines=10> */
[----:B------:R-:W-:Y:S01]  /*15dc0*/  I2FP.F32.S32 R130, R129 ;  /* 0x0000008100827245 */ /* 0x000fe20000201400 */
[----:B------:R-:W-:Y:S01]  /*15dd0*/  FFMA.FTZ R78, R132, UR6, R78 ;  /* 0x00000006844e7c23 */ /* 0x000fe2000801004e */
[----:B------:R-:W-:Y:S02]  /*15de0*/  FMNMX.FTZ R134, R47, R134, !PT ;  /* 0x000000862f867209 */ /* 0x000fe40007810000 */
[----:B------:R-:W-:Y:S01]  /*15df0*/  IADD3 R129, R135, 0xa8, RZ ;  /* 0x000000a887817810 */ /* 0x000fe20007ffe0ff */
[C---:B------:R-:W-:Y:S01]  /*15e00*/  FFMA.FTZ R79, R130.reuse, UR6, R79 ;  /* 0x00000006824f7c23 */ /* 0x040fe2000801004f */
[----:B------:R-:W-:Y:S01]  /*15e10*/  FMNMX.FTZ R134, R49, R134, !PT ;  /* 0x0000008631867209 */ /* 0x000fe20007810000 */
[----:B------:R-:W-:Y:S01]  /*15e20*/  FFMA.FTZ R80, R130, UR6, R80 ;  /* 0x0000000682507c23 */ /* 0x000fe20008010050 */
        /* <DEDUP_REMOVED lines=23> */
[----:B------:R-:W-:Y:S02]  /*15fa0*/  FMNMX.FTZ R137, R54, R131, !PT ;  /* 0x0000008336897209 */ /* 0x000fe40007810000 */
[C---:B------:R-:W-:Y:S02]  /*15fb0*/  IADD3 R131, R135.reuse, 0xb0, RZ ;  /* 0x000000b087837810 */ /* 0x040fe40007ffe0ff */
[----:B------:R-:W-:Y:S02]  /*15fc0*/  FMNMX.FTZ R137, R56, R137, !PT ;  /* 0x0000008938897209 */ /* 0x000fe40007810000 */
[----:B------:R-:W-:Y:S02]  /*15fd0*/  I2FP.F32.S32 R132, R131 ;  /* 0x0000008300847245 */ /* 0x000fe40000201400 */
        /* <DEDUP_REMOVED lines=20> */
[----:B------:R-:W-:Y:S01]  /*16120*/  FMNMX.FTZ R137, R64, R131, !PT ;  /* 0x0000008340897209 */ /* 0x000fe20007810000 */
[C---:B------:R-:W-:Y:S01]  /*16130*/  FFMA.FTZ R93, R130.reuse, UR6, R93 ;  /* 0x00000006825d7c23 */ /* 0x040fe2000801005d */
[----:B------:R-:W-:Y:S01]  /*16140*/  FMNMX.FTZ R134, R75, R134, !PT ;  /* 0x000000864b867209 */ /* 0x000fe20007810000 */
[----:B------:R-:W-:Y:S01]  /*16150*/  FFMA.FTZ R94, R130, UR6, R94 ;  /* 0x00000006825e7c23 */ /* 0x000fe2000801005e */
[----:B------:R-:W-:Y:S02]  /*16160*/  I2FP.F32.S32 R130, R129 ;  /* 0x0000008100827245 */ /* 0x000fe40000201400 */
[----:B------:R-:W-:Y:S02]  /*16170*/  FMNMX.FTZ R134, R77, R134, !PT ;  /* 0x000000864d867209 */ /* 0x000fe40007810000 */
[----:B------:R-:W-:Y:S02]  /*16180*/  IADD3 R131, R135, 0xb9, RZ ;  /* 0x000000b987837810 */ /* 0x000fe40007ffe0ff */
[----:B------:R-:W-:Y:S02]  /*16190*/  FMNMX.FTZ R134, R79, R134, !PT ;  /* 0x000000864f867209 */ /* 0x000fe40007810000 */
[----:B------:R-:W-:Y:S02]  /*161a0*/  I2FP.F32.S32 R132, R131 ;  /* 0x0000008300847245 */ /* 0x000fe40000201400 */
[----:B------:R-:W-:Y:S02]  /*161b0*/  FMNMX.FTZ R134, R81, R134, !PT ;  /* 0x0000008651867209 */ /* 0x000fe40007810000 */
[----:B------:R-:W-:Y:S01]  /*161c0*/  IADD3 R129, R135, 0xc9, RZ ;  /* 0x000000c987817810 */ /* 0x000fe20007ffe0ff */
[C---:B------:R-:W-:Y:S01]  /*161d0*/  FFMA.FTZ R95, R132.reuse, UR6, R95 ;  /* 0x00000006845f7c23 */ /* 0x040fe2000801005f */
[----:B------:R-:W-:Y:S01]  /*161e0*/  FMNMX.FTZ R134, R83, R134, !PT ;  /* 0x0000008653867209 */ /* 0x000fe20007810000 */
[----:B------:R-:W-:Y:S01]  /*161f0*/  FFMA.FTZ R96, R132, UR6, R96 ;  /* 0x0000000684607c23 */ /* 0x000fe20008010060 */
[C---:B------:R-:W-:Y:S01]  /*16200*/  FFMA.FTZ R97, R130.reuse, UR6, R97 ;  /* 0x0000000682617c23 */ /* 0x040fe20008010061 */
[----:B------:R-:W-:Y:S01]  /*16210*/  FFMA.FTZ R98, R130, UR6, R98 ;  /* 0x0000000682627c23 */ /* 0x000fe20008010062 */
[----:B------:R-:W-:Y:S02]  /*16220*/  FMNMX.FTZ R134, R85, R134, !PT ;  /* 0x0000008655867209 */ /* 0x000fe40007810000 */
        /* <DEDUP_REMOVED lines=19> */
[----:B------:R-:W-:Y:S02]  /*16360*/  FMNMX.FTZ R137, R76, R137, !PT ;  /* 0x000000894c897209 */ /* 0x000fe40007810000 */
[----:B------:R-:W-:Y:S02]  /*16370*/  I2FP.F32.S32 R132, R131 ;  /* 0x0000008300847245 */ /* 0x000fe40000201400 */
[----:B------:R-:W-:Y:S03]  /*16380*/  FMNMX.FTZ R131, R78, R137, !PT ;  /* 0x000000894e837209 */ /* 0x000fe60007810000 */
[----:B------:R-:W-:Y:S01]  /*16390*/  FFMA.FTZ R101, R132, UR6, R101 ;  /* 0x0000000684657c23 */ /* 0x000fe20008010065 */
[----:B------:R-:W-:Y:S01]  /*163a0*/  FMNMX.FTZ R131, R80, R131, !PT ;  /* 0x0000008350837209 */ /* 0x000fe20007810000 */
[----:B------:R-:W-:Y:S01]  /*163b0*/  FFMA.FTZ R102, R132, UR6, R102 ;  /* 0x0000000684667c23 */ /* 0x000fe20008010066 */
[C---:B------:R-:W-:Y:S01]  /*163c0*/  FFMA.FTZ R103, R130.reuse, UR6, R103 ;  /* 0x0000000682677c23 */ /* 0x040fe20008010067 */
[----:B------:R-:W-:Y:S01]  /*163d0*/  FFMA.FTZ R104, R130, UR6, R104 ;  /* 0x0000000682687c23 */ /* 0x000fe20008010068 */
[----:B------:R-:W-:Y:S02]  /*163e0*/  IADD3 R130, R135, 0xd0, RZ ;  /* 0x000000d087827810 */ /* 0x000fe40007ffe0ff */
[----:B------:R-:W-:Y:S02]  /*163f0*/  FMNMX.FTZ R134, R101, R134, !PT ;  /* 0x0000008665867209 */ /* 0x000fe40007810000 */
[----:B------:R-:W-:Y:S02]  /*16400*/  I2FP.F32.S32 R130, R130 ;  /* 0x0000008200827245 */ /* 0x000fe40000201400 */
[----:B------:R-:W-:Y:S02]  /*16410*/  FMNMX.FTZ R134, R103, R134, !PT ;  /* 0x0000008667867209 */ /* 0x000fe40007810000 */
[----:B------:R-:W-:Y:S01]  /*16420*/  FMNMX.FTZ R131, R82, R131, !PT ;  /* 0x0000008352837209 */ /* 0x000fe20007810000 */
[C---:B------:R-:W-:Y:S01]  /*16430*/  FFMA.FTZ R105, R130.reuse, UR6, R105 ;  /* 0x0000000682697c23 */ /* 0x040fe20008010069 */
[----:B------:R-:W-:Y:S01]  /*16440*/  FFMA.FTZ R106, R130, UR6, R106 ;  /* 0x00000006826a7c23 */ /* 0x000fe2000801006a */
[----:B------:R-:W-:Y:S02]  /*16450*/  I2FP.F32.S32 R130, R129 ;  /* 0x0000008100827245 */ /* 0x000fe40000201400 */
[----:B------:R-:W-:Y:S02]  /*16460*/  IADD3 R129, R135, 0xe1, RZ ;  /* 0x000000e187817810 */ /* 0x000fe40007ffe0ff */
[----:B------:R-:W-:Y:S02]  /*16470*/  FMNMX.FTZ R134, R105, R134, !PT ;  /* 0x0000008669867209 */ /* 0x000fe40007810000 */
[----:B------:R-:W-:Y:S02]  /*16480*/  FMNMX.FTZ R137, R84, R131, !PT ;  /* 0x0000008354897209 */ /* 0x000fe40007810000 */
[C---:B------:R-:W-:Y:S02]  /*16490*/  IADD3 R131, R135.reuse, 0xd1, RZ ;  /* 0x000000d187837810 */ /* 0x040fe40007ffe0ff */
[----:B------:R-:W-:Y:S02]  /*164a0*/  FMNMX.FTZ R137, R86, R137, !PT ;  /* 0x0000008956897209 */ /* 0x000fe40007810000 */
[----:B------:R-:W-:Y:S02]  /*164b0*/  I2FP.F32.S32 R132, R131 ;  /* 0x0000008300847245 */ /* 0x000fe40000201400 */
[----:B------:R-:W-:Y:S03]  /*164c0*/  FMNMX.FTZ R131, R88, R137, !PT ;  /* 0x0000008958837209 */ /* 0x000fe60007810000 */
        /* <DEDUP_REMOVED lines=12> */
[----:B------:R-:W-:Y:S02]  /*16590*/  FMNMX.FTZ R131, R92, R131, !PT ;  /* 0x000000835c837209 */ /* 0x000fe40007810000 */
[----:B------:R-:W-:Y:S02]  /*165a0*/  FMNMX.FTZ R134, R111, R134, !PT ;  /* 0x000000866f867209 */ /* 0x000fe40007810000 */
[----:B------:R-:W-:Y:S02]  /*165b0*/  FMNMX.FTZ R137, R94, R131, !PT ;  /* 0x000000835e897209 */ /* 0x000fe40007810000 */
[C---:B------:R-:W-:Y:S02]  /*165c0*/  IADD3 R131, R135.reuse, 0xe0, RZ ;  /* 0x000000e087837810 */ /* 0x040fe40007ffe0ff */
[C---:B------:R-:W-:Y:S02]  /*165d0*/  IADD3 R129, R135.reuse, 0xf0, RZ ;  /* 0x000000f087817810 */ /* 0x040fe40007ffe0ff */
        /* <DEDUP_REMOVED lines=17> */
[----:B------:R-:W-:Y:S04]  /*166f0*/  FMNMX.FTZ R131, R102, R131, !PT ;  /* 0x0000008366837209 */ /* 0x000fe80007810000 */
[----:B------:R-:W-:Y:S02]  /*16700*/  FMNMX.FTZ R137, R104, R131, !PT ;  /* 0x0000008368897209 */ /* 0x000fe40007810000 */
[C---:B------:R-:W-:Y:S02]  /*16710*/  IADD3 R131, R135.reuse, 0xe9, RZ ;  /* 0x000000e987837810 */ /* 0x040fe40007ffe0ff */
[----:B------:R-:W-:Y:S02]  /*16720*/  FMNMX.FTZ R137, R106, R137, !PT ;  /* 0x000000896a897209 */ /* 0x000fe40007810000 */
[----:B------:R-:W-:Y:S02]  /*16730*/  I2FP.F32.S32 R132, R131 ;  /* 0x0000008300847245 */ /* 0x000fe40000201400 */
[----:B------:R-:W-:Y:S03]  /*16740*/  FMNMX.FTZ R131, R108, R137, !PT ;  /* 0x000000896c837209 */ /* 0x000fe60007810000 */
[C---:B------:R-:W-:Y:S01]  /*16750*/  FFMA.FTZ R119, R132.reuse, UR6, R119 ;  /* 0x0000000684777c23 */ /* 0x040fe20008010077 */
[----:B------:R-:W-:Y:S01]  /*16760*/  FFMA.FTZ R120, R132, UR6, R120 ;  /* 0x0000000684787c23 */ /* 0x000fe20008010078 */
[----:B------:R-:W-:Y:S01]  /*16770*/  FMNMX.FTZ R131, R110, R131, !PT ;  /* 0x000000836e837209 */ /* 0x000fe20007810000 */
[C---:B------:R-:W-:Y:S01]  /*16780*/  FFMA.FTZ R121, R130.reuse, UR6, R121 ;  /* 0x0000000682797c23 */ /* 0x040fe20008010079 */
[----:B------:R-:W-:Y:S01]  /*16790*/  FFMA.FTZ R122, R130, UR6, R122 ;  /* 0x00000006827a7c23 */ /* 0x000fe2000801007a */
[C---:B------:R-:W-:Y:S02]  /*167a0*/  IADD3 R130, R135.reuse, 0xf1, RZ ;  /* 0x000000f187827810 */ /* 0x040fe40007ffe0ff */
[----:B------:R-:W-:Y:S02]  /*167b0*/  FMNMX.FTZ R131, R112, R131, !PT ;  /* 0x0000008370837209 */ /* 0x000fe40007810000 */
[----:B------:R-:W-:Y:S02]  /*167c0*/  I2FP.F32.S32 R130, R130 ;  /* 0x0000008200827245 */ /* 0x000fe40000201400 */
[----:B------:R-:W-:Y:S02]  /*167d0*/  FMNMX.FTZ R137, R114, R131, !PT ;  /* 0x0000008372897209 */ /* 0x000fe40007810000 */
[----:B------:R-:W-:Y:S01]  /*167e0*/  IADD3 R131, R135, 0xf8, RZ ;  /* 0x000000f887837810 */ /* 0x000fe20007ffe0ff */
[----:B------:R-:W-:Y:S01]  /*167f0*/  FFMA.FTZ R123, R130, UR6, R123 ;  /* 0x00000006827b7c23 */ /* 0x000fe2000801007b */
[----:B------:R-:W-:Y:S01]  /*16800*/  FMNMX.FTZ R137, R116, R137, !PT ;  /* 0x0000008974897209 */ /* 0x000fe20007810000 */
[----:B------:R-:W-:Y:S01]  /*16810*/  FFMA.FTZ R124, R130, UR6, R124 ;  /* 0x00000006827c7c23 */ /* 0x000fe2000801007c */
[----:B------:R-:W-:Y:S02]  /*16820*/  I2FP.F32.S32 R130, R129 ;  /* 0x0000008100827245 */ /* 0x000fe40000201400 */
[----:B------:R-:W-:Y:S02]  /*16830*/  I2FP.F32.S32 R132, R131 ;  /* 0x0000008300847245 */ /* 0x000fe40000201400 */
[----:B------:R-:W-:Y:S02]  /*16840*/  FMNMX.FTZ R131, R118, R137, !PT ;  /* 0x0000008976837209 */ /* 0x000fe40007810000 */
[----:B------:R-:W-:Y:S01]  /*16850*/  FMNMX.FTZ R134, R119, R134, !PT ;  /* 0x0000008677867209 */ /* 0x000fe20007810000 */
[----:B------:R-:W-:Y:S01]  /*16860*/  FFMA.FTZ R125, R132, UR6, R125 ;  /* 0x00000006847d7c23 */ /* 0x000fe2000801007d */
        /* <DEDUP_REMOVED lines=16> */
[----:B------:R-:W1:Y:S08]  /*16970*/  SHFL.BFLY PT, R129, R132, 0x1, 0x1f ;  /* 0x0c201f0084817f89 */ /* 0x000e7000000e0000 */
[----:B------:R-:W2:Y:S01]  /*16980*/  SHFL.BFLY PT, R131, R140, 0x1, 0x1f ;  /* 0x0c201f008c837f89 */ /* 0x000ea200000e0000 */
[----:B-1----:R-:W-:Y:S02]  /*16990*/  FMNMX.FTZ R129, R132, R129, !PT ;  /* 0x0000008184817209 */ /* 0x002fe40007810000 */
[----:B--2---:R-:W-:Y:S03]  /*169a0*/  FMNMX.FTZ R131, R140, R131, !PT ;  /* 0x000000838c837209 */ /* 0x004fe60007810000 */
[----:B------:R-:W-:Y:S01]  /*169b0*/  FADD.FTZ R134, -R129, R154 ;  /* 0x0000009a81867221 */ /* 0x000fe20000010100 */
[C---:B------:R-:W-:Y:S01]  /*169c0*/  FSETP.NEU.FTZ.AND P0, PT, R131.reuse, -INF , PT ;  /* 0xff8000008300780b */ /* 0x040fe20003f1d000 */
[C---:B------:R-:W-:Y:S02]  /*169d0*/  FMUL.FTZ R130, R131.reuse, UR4 ;  /* 0x0000000483827c20 */ /* 0x040fe40008410000 */
[----:B------:R-:W-:Y:S01]  /*169e0*/  FMUL.FTZ R136, R134, UR4 ;  /* 0x0000000486887c20 */ /* 0x000fe20008410000 */
[----:B------:R-:W-:Y:S03]  /*169f0*/  FADD.FTZ R133, -R131, R156 ;  /* 0x0000009c83857221 */ /* 0x000fe60000010100 */
[----:B------:R-:W1:Y:S01]  /*16a00*/  MUFU.EX2 R132, R136 ;  /* 0x0000008800847308 */ /* 0x000e620000000800 */
[----:B------:R-:W-:Y:S01]  /*16a10*/  FSEL R130, R130, RZ, P0 ;  /* 0x000000ff82827208 */ /* 0x000fe20000000000 */
[----:B------:R-:W-:Y:S01]  /*16a20*/  FMUL.FTZ R135, R133, UR4 ;  /* 0x0000000485877c20 */ /* 0x000fe20008410000 */
[----:B------:R-:W-:Y:S03]  /*16a30*/  FSETP.NEU.FTZ.AND P0, PT, R129, -INF , PT ;  /* 0xff8000008100780b */ /* 0x000fe60003f1d000 */
        /* <DEDUP_REMOVED lines=11> */
[C---:B-1----:R-:W-:Y:S01]  /*16af0*/  FMUL.FTZ R174, R132.reuse, R174 ;  /* 0x000000ae84ae7220 */ /* 0x042fe20000410000 */
[C---:B------:R-:W-:Y:S01]  /*16b00*/  FMUL.FTZ R175, R132.reuse, R175 ;  /* 0x000000af84af7220 */ /* 0x040fe20000410000 */
[C---:B------:R-:W-:Y:S01]  /*16b10*/  FMUL.FTZ R170, R132.reuse, R170 ;  /* 0x000000aa84aa7220 */ /* 0x040fe20000410000 */
[C---:B------:R-:W-:Y:S01]  /*16b20*/  FMUL.FTZ R171, R132.reuse, R171 ;  /* 0x000000ab84ab7220 */ /* 0x040fe20000410000 */
[--C-:B------:R-:W-:Y:S01]  /*16b30*/  FFMA.FTZ R212, R79, UR4, -R130.reuse ;  /* 0x000000044fd47c23 */ /* 0x100fe20008010882 */
[C---:B------:R-:W-:Y:S01]  /*16b40*/  FMUL.FTZ R166, R132.reuse, R166 ;  /* 0x000000a684a67220 */ /* 0x040fe20000410000 */
[C---:B------:R-:W-:Y:S03]  /*16b50*/  FMUL.FTZ R167, R132.reuse, R167 ;  /* 0x000000a784a77220 */ /* 0x040fe60000410000 */
[----:B------:R-:W-:Y:S01]  /*16b60*/  MUFU.EX2 R140, R140 ;  /* 0x0000008c008c7308 */ /* 0x000fe20000000800 */
[C---:B--2---:R-:W-:Y:S01]  /*16b70*/  FMUL.FTZ R172, R133.reuse, R172 ;  /* 0x000000ac85ac7220 */ /* 0x044fe20000410000 */
[C---:B------:R-:W-:Y:S01]  /*16b80*/  FMUL.FTZ R173, R133.reuse, R173 ;  /* 0x000000ad85ad7220 */ /* 0x040fe20000410000 */
[C---:B------:R-:W-:Y:S01]  /*16b90*/  FMUL.FTZ R168, R133.reuse, R168 ;  /* 0x000000a885a87220 */ /* 0x040fe20000410000 */
[C---:B------:R-:W-:Y:S01]  /*16ba0*/  FMUL.FTZ R169, R133.reuse, R169 ;  /* 0x000000a985a97220 */ /* 0x040fe20000410000 */
[C---:B------:R-:W-:Y:S01]  /*16bb0*/  FMUL.FTZ R164, R133.reuse, R164 ;  /* 0x000000a485a47220 */ /* 0x040fe20000410000 */
[C---:B------:R-:W-:Y:S01]  /*16bc0*/  FMUL.FTZ R165, R133.reuse, R165 ;  /* 0x000000a585a57220 */ /* 0x040fe20000410000 */
[C---:B------:R-:W-:Y:S03]  /*16bd0*/  FMUL.FTZ R160, R133.reuse, R160 ;  /* 0x000000a085a07220 */ /* 0x040fe60000410000 */
[----:B------:R-:W-:Y:S01]  /*16be0*/  MUFU.EX2 R139, R139 ;  /* 0x0000008b008b7308 */ /* 0x000fe20000000800 */
[----:B------:R-:W-:Y:S01]  /*16bf0*/  FMUL.FTZ R161, R133, R161 ;  /* 0x000000a185a17220 */ /* 0x000fe20000410000 */
[C---:B------:R-:W-:Y:S01]  /*16c00*/  FMUL.FTZ R162, R132.reuse, R162 ;  /* 0x000000a284a27220 */ /* 0x040fe20000410000 */
[----:B------:R-:W-:Y:S01]  /*16c10*/  FMUL.FTZ R163, R132, R163 ;  /* 0x000000a384a37220 */ /* 0x000fe20000410000 */
        /* <DEDUP_REMOVED lines=44> */
[----:B------:R-:W2:Y:S01]  /*16ee0*/  MUFU.EX2 R189, R189 ;  /* 0x000000bd00bd7308 */ /* 0x000ea20000000800 */
[----:B-1----:R-:W-:Y:S01]  /*16ef0*/  FMUL.FTZ R5, R129, UR4 ;  /* 0x0000000481057c20 */ /* 0x002fe20008410000 */
[--C-:B------:R-:W-:Y:S01]  /*16f00*/  FFMA.FTZ R224, R103, UR4, -R130.reuse ;  /* 0x0000000467e07c23 */ /* 0x100fe20008010882 */
[--C-:B------:R-:W-:Y:S01]  /*16f10*/  FFMA.FTZ R198, R51, UR4, -R130.reuse ;  /* 0x0000000433c67c23 */ /* 0x100fe20008010882 */
[--C-:B------:R-:W-:Y:S01]  /*16f20*/  FFMA.FTZ R51, R69, UR4, -R130.reuse ;  /* 0x0000000445337c23 */ /* 0x100fe20008010882 */
[--C-:B------:R-:W-:Y:S01]  /*16f30*/  FFMA.FTZ R69, R105, UR4, -R130.reuse ;  /* 0x0000000469457c23 */ /* 0x100fe20008010882 */
[----:B------:R-:W-:Y:S01]  /*16f40*/  FSEL R5, R5, RZ, P0 ;  /* 0x000000ff05057208 */ /* 0x000fe20000000000 */
[--C-:B------:R-:W-:Y:S03]  /*16f50*/  FFMA.FTZ R43, R53, UR4, -R130.reuse ;  /* 0x00000004352b7c23 */ /* 0x100fe60008010882 */
[----:B------:R-:W1:Y:S01]  /*16f60*/  MUFU.EX2 R7, R7 ;  /* 0x0000000700077308 */ /* 0x000e620000000800 */
        /* <DEDUP_REMOVED lines=12> */
[--C-:B------:R-:W-:Y:S01]  /*17030*/  FFMA.FTZ R83, R20, UR4, -R5.reuse ;  /* 0x0000000414537c23 */ /* 0x100fe20008010805 */
[----:B------:R-:W4:Y:S01]  /*17040*/  LDSM.16.MT88.4 R16, [R184+0x5000] ;  /* 0x00500000b810783b */ /* 0x000f220000004200 */
[----:B--2---:R-:W-:Y:S03]  /*17050*/  F2FP.BF16.F32.PACK_AB R20, R189, R0 ;  /* 0x00000000bd14723e */ /* 0x004fe600000010ff */
[----:B------:R-:W-:Y:S01]  /*17060*/  MUFU.EX2 R91, R91 ;  /* 0x0000005b005b7308 */ /* 0x000fe20000000800 */
[--C-:B------:R-:W-:Y:S01]  /*17070*/  FFMA.FTZ R236, R22, UR4, -R5.reuse ;  /* 0x0000000416ec7c23 */ /* 0x100fe20008010805 */
[----:B-1----:R-:W-:Y:S01]  /*17080*/  F2FP.BF16.F32.PACK_AB R22, R7, R134 ;  /* 0x000000860716723e */ /* 0x002fe200000010ff */
[--C-:B------:R-:W-:Y:S01]  /*17090*/  FFMA.FTZ R234, R28, UR4, -R5.reuse ;  /* 0x000000041cea7c23 */ /* 0x100fe20008010805 */
[----:B------:R-:W-:Y:S01]  /*170a0*/  F2FP.BF16.F32.PACK_AB R28, R140, R137 ;  /* 0x000000898c1c723e */ /* 0x000fe200000010ff */
[--C-:B------:R-:W-:Y:S01]  /*170b0*/  FFMA.FTZ R109, R68, UR4, -R5.reuse ;  /* 0x00000004446d7c23 */ /* 0x100fe20008010805 */
[----:B------:R-:W1:Y:S01]  /*170c0*/  LDSM.16.MT88.4 R12, [R177+0x5400] ;  /* 0x00540000b10c783b */ /* 0x000e620000004200 */
[--C-:B------:R-:W-:Y:S03]  /*170d0*/  FFMA.FTZ R111, R72, UR4, -R5.reuse ;  /* 0x00000004486f7c23 */ /* 0x100fe60008010805 */
[----:B------:R-:W-:Y:S01]  /*170e0*/  MUFU.EX2 R89, R89 ;  /* 0x0000005900597308 */ /* 0x000fe20000000800 */
[--C-:B------:R-:W-:Y:S01]  /*170f0*/  FFMA.FTZ R94, R94, UR4, -R5.reuse ;  /* 0x000000045e5e7c23 */ /* 0x100fe20008010805 */
[--C-:B------:R-:W-:Y:S01]  /*17100*/  FFMA.FTZ R2, R2, UR4, -R5.reuse ;  /* 0x0000000402027c23 */ /* 0x100fe20008010805 */
[--C-:B------:R-:W-:Y:S01]  /*17110*/  FFMA.FTZ R97, R4, UR4, -R5.reuse ;  /* 0x0000000404617c23 */ /* 0x100fe20008010805 */
[--C-:B------:R-:W-:Y:S01]  /*17120*/  FFMA.FTZ R244, R6, UR4, -R5.reuse ;  /* 0x0000000406f47c23 */ /* 0x100fe20008010805 */
[--C-:B------:R-:W-:Y:S01]  /*17130*/  FFMA.FTZ R6, R30, UR4, -R5.reuse ;  /* 0x000000041e067c23 */ /* 0x100fe20008010805 */
[----:B------:R-:W2:Y:S01]  /*17140*/  LDSM.16.MT88.4 R24, [R184+0x5400] ;  /* 0x00540000b818783b */ /* 0x000ea20000004200 */
[----:B------:R-:W-:Y:S03]  /*17150*/  F2FP.BF16.F32.PACK_AB R30, R142, R139 ;  /* 0x0000008b8e1e723e */ /* 0x000fe600000010ff */
        /* <DEDUP_REMOVED lines=8> */
[----:B------:R-:W5:Y:S01]  /*171e0*/  MUFU.EX2 R97, R97 ;  /* 0x0000006100617308 */ /* 0x000f620000000800 */
        /* <DEDUP_REMOVED lines=8> */
[--C-:B------:R-:W-:Y:S01]  /*17270*/  FFMA.FTZ R103, R56, UR4, -R5.reuse ;  /* 0x0000000438677c23 */ /* 0x100fe20008010805 */
[--C-:B------:R-:W-:Y:S01]  /*17280*/  FFMA.FTZ R56, R84, UR4, -R5.reuse ;  /* 0x0000000454387c23 */ /* 0x100fe20008010805 */
[--C-:B------:R-:W-:Y:S01]  /*17290*/  FFMA.FTZ R44, R58, UR4, -R5.reuse ;  /* 0x000000043a2c7c23 */ /* 0x100fe20008010805 */
[--C-:B------:R-:W-:Y:S01]  /*172a0*/  FFMA.FTZ R105, R60, UR4, -R5.reuse ;  /* 0x000000043c697c23 */ /* 0x100fe20008010805 */
[--C-:B------:R-:W-:Y:S01]  /*172b0*/  FFMA.FTZ R60, R86, UR4, -R5.reuse ;  /* 0x00000004563c7c23 */ /* 0x100fe20008010805 */
[--C-:B------:R-:W-:Y:S01]  /*172c0*/  FFMA.FTZ R46, R62, UR4, -R5.reuse ;  /* 0x000000043e2e7c23 */ /* 0x100fe20008010805 */
[--C-:B------:R-:W-:Y:S03]  /*172d0*/  FFMA.FTZ R107, R64, UR4, -R5.reuse ;  /* 0x00000004406b7c23 */ /* 0x100fe60008010805 */
[----:B------:R-:W4:Y:S01]  /*172e0*/  MUFU.EX2 R242, R242 ;  /* 0x000000f200f27308 */ /* 0x000f220000000800 */
[----:B-----5:R-:W-:Y:S01]  /*172f0*/  F2FP.BF16.F32.PACK_AB R21, R97, R2 ;  /* 0x000000026115723e */ /* 0x020fe200000010ff */
[--C-:B------:R-:W-:Y:S01]  /*17300*/  FFMA.FTZ R52, R74, UR4, -R5.reuse ;  /* 0x000000044a347c23 */ /* 0x100fe20008010805 */
[--C-:B------:R-:W-:Y:S01]  /*17310*/  FFMA.FTZ R54, R78, UR4, -R5.reuse ;  /* 0x000000044e367c23 */ /* 0x100fe20008010805 */
[--C-:B------:R-:W-:Y:S01]  /*17320*/  FFMA.FTZ R80, R80, UR4, -R5.reuse ;  /* 0x0000000450507c23 */ /* 0x100fe20008010805 */
[----:B------:R-:W-:Y:S01]  /*17330*/  FFMA.FTZ R73, R113, UR4, -R130 ;  /* 0x0000000471497c23 */ /* 0x000fe20008010882 */
[----:B------:R-:W-:Y:S01]  /*17340*/  FFMA.FTZ R113, R76, UR4, -R5 ;  /* 0x000000044c717c23 */ /* 0x000fe20008010805 */
[----:B------:R-:W-:Y:S03]  /*17350*/  FFMA.FTZ R0, R153, R133, R0 ;  /* 0x0000008599007223 */ /* 0x000fe60000010000 */
[----:B------:R-:W-:Y:S01]  /*17360*/  MUFU.EX2 R240, R240 ;  /* 0x000000f000f07308 */ /* 0x000fe20000000800 */
[----:B---3--:R-:W-:Y:S01]  /*17370*/  F2FP.BF16.F32.PACK_AB R23, R91, R244 ;  /* 0x000000f45b17723e */ /* 0x008fe200000010ff */
[----:B------:R-:W-:Y:S01]  /*17380*/  FFMA.FTZ R2, R155, R132, R2 ;  /* 0x000000849b027223 */ /* 0x000fe20000010002 */
[----:B------:R-:W-:Y:S01]  /*17390*/  FADD.FTZ R189, R189, R0 ;  /* 0x00000000bdbd7221 */ /* 0x000fe20000010000 */
[----:B------:R-:W-:Y:S01]  /*173a0*/  FFMA.FTZ R230, R115, UR4, -R130 ;  /* 0x0000000473e67c23 */ /* 0x000fe20008010882 */
[----:B------:R-:W-:Y:S01]  /*173b0*/  PLOP3.LUT P0, PT, PT, PT, UP0, 0x80, 0x0 ;  /* 0x000000000000781c */ /* 0x000fe20003f0f008 */
[----:B------:R-:W-:Y:S01]  /*173c0*/  FADD.FTZ R97, R97, R2 ;  /* 0x0000000261617221 */ /* 0x000fe20000010000 */
[----:B------:R-:W-:Y:S03]  /*173d0*/  FADD.FTZ R134, R134, R189 ;  /* 0x000000bd86867221 */ /* 0x000fe60000010000 */
[----:B------:R-:W3:Y:S01]  /*173e0*/  MUFU.EX2 R85, R85 ;  /* 0x0000005500557308 */ /* 0x000ee20000000800 */
[C---:B------:R-:W-:Y:S05]  /*173f0*/  HMMA.16816.F32.BF16 R172, R20.reuse, R8, R172 ;  /* 0x0000000814ac723c */ /* 0x040fea00000418ac */
[----:B----4-:R-:W-:Y:S01]  /*17400*/  F2FP.BF16.F32.PACK_AB R29, R242, R89 ;  /* 0x00000059f21d723e */ /* 0x010fe200000010ff */
[C---:B------:R-:W-:Y:S03]  /*17410*/  HMMA.16816.F32.BF16 R168, R20.reuse, R10, R168 ;  /* 0x0000000a14a8723c */ /* 0x040fe600000418a8 */
[----:B------:R-:W4:Y:S01]  /*17420*/  MUFU.EX2 R146, R146 ;  /* 0x0000009200927308 */ /* 0x000f220000000800 */
[----:B------:R-:W5:Y:S01]  /*17430*/  LDSM.16.MT88.4 R8, [R177+0x5800] ;  /* 0x00580000b108783b */ /* 0x000f620000004200 */
[----:B------:R-:W-:Y:S01]  /*17440*/  FADD.FTZ R244, R244, R97 ;  /* 0x00000061f4f47221 */ /* 0x000fe20000010000 */
[C---:B------:R-:W-:Y:S07]  /*17450*/  HMMA.16816.F32.BF16 R164, R20.reuse, R16, R164 ;  /* 0x0000001014a4723c */ /* 0x040fee00000418a4 */
[----:B------:R-:W-:Y:S01]  /*17460*/  MUFU.EX2 R238, R238 ;  /* 0x000000ee00ee7308 */ /* 0x000fe20000000800 */
[----:B---3--:R-:W-:Y:S01]  /*17470*/  F2FP.BF16.F32.PACK_AB R31, R85, R240 ;  /* 0x000000f0551f723e */ /* 0x008fe200000010ff */
[----:B------:R-:W-:Y:S01]  /*17480*/  HMMA.16816.F32.BF16 R160, R20, R18, R160 ;  /* 0x0000001214a0723c */ /* 0x000fe200000418a0 */
[----:B------:R-:W3:Y:S07]  /*17490*/  LDSM.16.MT88.4 R16, [R184+0x5800] ;  /* 0x00580000b810783b */ /* 0x000eee0000004200 */
[----:B------:R-:W5:Y:S01]  /*174a0*/  MUFU.EX2 R83, R83 ;  /* 0x0000005300537308 */ /* 0x000f620000000800 */
[C---:B-1----:R-:W-:Y:S05]  /*174b0*/  HMMA.16816.F32.BF16 R172, R28.reuse, R12, R172 ;  /* 0x0000000c1cac723c */ /* 0x042fea00000418ac */
[----:B------:R-:W-:Y:S01]  /*174c0*/  F2FP.BF16.F32.PACK_AB R20, R144, R141 ;  /* 0x0000008d9014723e */ /* 0x000fe200000010ff */
[C---:B------:R-:W-:Y:S03]  /*174d0*/  HMMA.16816.F32.BF16 R168, R28.reuse, R14, R168 ;  /* 0x0000000e1ca8723c */ /* 0x040fe600000418a8 */
[----:B------:R-:W-:Y:S01]  /*174e0*/  MUFU.EX2 R236, R236 ;  /* 0x000000ec00ec7308 */ /* 0x000fe20000000800 */
[----:B------:R-:W1:Y:S01]  /*174f0*/  LDSM.16.MT88.4 R12, [R177+0x5c00] ;  /* 0x005c0000b10c783b */ /* 0x000e620000004200 */
[----:B----4-:R-:W-:Y:S01]  /*17500*/  F2FP.BF16.F32.PACK_AB R22, R146, R143 ;  /* 0x0000008f9216723e */ /* 0x010fe200000010ff */
[C---:B--2---:R-:W-:Y:S07]  /*17510*/  HMMA.16816.F32.BF16 R164, R28.reuse, R24, R164 ;  /* 0x000000181ca4723c */ /* 0x044fee00000418a4 */
[----:B------:R-:W2:Y:S01]  /*17520*/  MUFU.EX2 R79, R79 ;  /* 0x0000004f004f7308 */ /* 0x000ea20000000800 */
[----:B-----5:R-:W-:Y:S01]  /*17530*/  F2FP.BF16.F32.PACK_AB R21, R83, R238 ;  /* 0x000000ee5315723e */ /* 0x020fe200000010ff */
[----:B------:R-:W-:Y:S01]  /*17540*/  HMMA.16816.F32.BF16 R160, R28, R26, R160 ;  /* 0x0000001a1ca0723c */ /* 0x000fe200000418a0 */
[----:B------:R-:W4:Y:S07]  /*17550*/  LDSM.16.MT88.4 R24, [R184+0x5c00] ;  /* 0x005c0000b818783b */ /* 0x000f2e0000004200 */
[----:B------:R-:W-:Y:S03]  /*17560*/  MUFU.EX2 R145, R145 ;  /* 0x0000009100917308 */ /* 0x000fe60000000800 */
[----:B------:R-:W-:Y:S01]  /*17570*/  FADD.FTZ R134, R7, R134 ;  /* 0x0000008607867221 */ /* 0x000fe20000010000 */
[----:B------:R-:W-:Y:S01]  /*17580*/  FFMA.FTZ R7, R82, UR4, -R5 ;  /* 0x0000000452077c23 */ /* 0x000fe20008010805 */
[----:B------:R-:W-:Y:S02]  /*17590*/  FADD.FTZ R244, R91, R244 ;  /* 0x000000f45bf47221 */ /* 0x000fe40000010000 */
[----:B------:R-:W-:Y:S02]  /*175a0*/  FADD.FTZ R137, R137, R134 ;  /* 0x0000008689897221 */ /* 0x000fe40000010000 */
[----:B------:R-:W-:Y:S01]  /*175b0*/  FADD.FTZ R89, R89, R244 ;  /* 0x000000f459597221 */ /* 0x000fe20000010000 */
[----:B------:R-:W5:Y:S01]  /*175c0*/  MUFU.EX2 R154, R154 ;  /* 0x0000009a009a7308 */ /* 0x000f620000000800 */
[----:B--2---:R-:W-:Y:S01]  /*175d0*/  F2FP.BF16.F32.PACK_AB R23, R79, R236 ;  /* 0x000000ec4f17723e */ /* 0x004fe200000010ff */
[----:B------:R-:W-:Y:S01]  /*175e0*/  FADD.FTZ R140, R140, R137 ;  /* 0x000000898c8c7221 */ /* 0x000fe20000010000 */
[----:B------:R-:W-:Y:S01]  /*175f0*/  FADD.FTZ R89, R242, R89 ;  /* 0x00000059f2597221 */ /* 0x000fe20000010000 */
[--C-:B------:R-:W-:Y:S01]  /*17600*/  FFMA.FTZ R75, R117, UR4, -R130.reuse ;  /* 0x00000004754b7c23 */ /* 0x100fe20008010882 */
[----:B------:R-:W-:Y:S01]  /*17610*/  FFMA.FTZ R232, R119, UR4, -R130 ;  /* 0x0000000477e87c23 */ /* 0x000fe20008010882 */
[----:B------:R-:W-:Y:S01]  /*17620*/  FADD.FTZ R139, R139, R140 ;  /* 0x0000008c8b8b7221 */ /* 0x000fe20000010000 */
[----:B------:R-:W-:Y:S03]  /*17630*/  FADD.FTZ R240, R240, R89 ;  /* 0x00000059f0f07221 */ /* 0x000fe60000010000 */
[----:B------:R-:W-:Y:S01]  /*17640*/  MUFU.EX2 R147, R147 ;  /* 0x0000009300937308 */ /* 0x000fe20000000800 */
[C---:B------:R-:W-:Y:S05]  /*17650*/  HMMA.16816.F32.BF16 R172, R20.reuse, R8, R172 ;  /* 0x0000000814ac723c */ /* 0x040fea00000418ac */
[----:B------:R-:W-:Y:S01]  /*17660*/  FFMA.FTZ R89, R88, UR4, -R5 ;  /* 0x0000000458597c23 */ /* 0x000fe20008010805 */
[C---:B------:R-:W-:Y:S03]  /*17670*/  HMMA.16816.F32.BF16 R168, R20.reuse, R10, R168 ;  /* 0x0000000a14a8723c */ /* 0x040fe600000418a8 */
[----:B------:R-:W2:Y:S01]  /*17680*/  MUFU.EX2 R156, R156 ;  /* 0x0000009c009c7308 */ /* 0x000ea20000000800 */
        /* <DEDUP_REMOVED lines=8> */
[----:B--2---:R-:W-:Y:S01]  /*17710*/  F2FP.BF16.F32.PACK_AB R30, R156, R147 ;  /* 0x000000939c1e723e */ /* 0x004fe200000010ff */
        /* <DEDUP_REMOVED lines=12> */
[----:B------:R-:W2:Y:S01]  /*177e0*/  MUFU.EX2 R81, R81 ;  /* 0x0000005100517308 */ /* 0x000ea20000000800 */
[----:B-----5:R-:W-:Y:S01]  /*177f0*/  F2FP.BF16.F32.PACK_AB R29, R234, R77 ;  /* 0x0000004dea1d723e */ /* 0x020fe200000010ff */
[----:B------:R-:W-:Y:S01]  /*17800*/  FADD.FTZ R77, R77, R236 ;  /* 0x000000ec4d4d7221 */ /* 0x000fe20000010000 */
[----:B------:R-:W-:Y:S01]  /*17810*/  FADD.FTZ R146, R146, R143 ;  /* 0x0000008f92927221 */ /* 0x000fe20000010000 */
[----:B------:R-:W-:Y:S02]  /*17820*/  FFMA.FTZ R123, R123, UR4, -R130 ;  /* 0x000000047b7b7c23 */ /* 0x000fe40008010882 */
[----:B------:R-:W-:Y:S01]  /*17830*/  FADD.FTZ R77, R234, R77 ;  /* 0x0000004dea4d7221 */ /* 0x000fe20000010000 */
[----:B------:R-:W-:Y:S03]  /*17840*/  FADD.FTZ R145, R145, R146 ;  /* 0x0000009291917221 */ /* 0x000fe60000010000 */
[----:B------:R-:W-:Y:S01]  /*17850*/  MUFU.EX2 R33, R33 ;  /* 0x0000002100217308 */ /* 0x000fe20000000800 */
[----:B------:R-:W-:Y:S04]  /*17860*/  FADD.FTZ R154, R154, R145 ;  /* 0x000000919a9a7221 */ /* 0x000fe80000010000 */
[----:B------:R-:W-:Y:S05]  /*17870*/  FADD.FTZ R147, R147, R154 ;  /* 0x0000009a93937221 */ /* 0x000fea0000010000 */
[----:B------:R-:W5:Y:S01]  /*17880*/  MUFU.EX2 R188, R188 ;  /* 0x000000bc00bc7308 */ /* 0x000f620000000800 */
[C---:B--2---:R-:W-:Y:S01]  /*17890*/  F2FP.BF16.F32.PACK_AB R31, R81.reuse, R6 ;  /* 0x00000006511f723e */ /* 0x044fe200000010ff */
[----:B------:R-:W-:Y:S01]  /*178a0*/  FADD.FTZ R6, R6, R77 ;  /* 0x0000004d06067221 */ /* 0x000fe20000010000 */
[----:B------:R-:W-:Y:S01]  /*178b0*/  FADD.FTZ R156, R156, R147 ;  /* 0x000000939c9c7221 */ /* 0x000fe20000010000 */
[----:B------:R-:W-:Y:S02]  /*178c0*/  MOV R154, R129 ;  /* 0x00000081009a7202 */ /* 0x000fe40000000f00 */
[----:B------:R-:W-:Y:S04]  /*178d0*/  FADD.FTZ R81, R81, R6 ;  /* 0x0000000651517221 */ /* 0x000fe80000010000 */
[----:B------:R-:W-:Y:S01]  /*178e0*/  MUFU.EX2 R35, R35 ;  /* 0x0000002300237308 */ /* 0x000fe20000000800 */
[C---:B-1----:R-:W-:Y:S06]  /*178f0*/  HMMA.16816.F32.BF16 R172, R28.reuse, R12, R172 ;  /* 0x0000000c1cac723c */ /* 0x042fec00000418ac */
[C---:B------:R-:W-:Y:S03]  /*17900*/  HMMA.16816.F32.BF16 R168, R28.reuse, R14, R168 ;  /* 0x0000000e1ca8723c */ /* 0x040fe600000418a8 */
[----:B------:R-:W1:Y:S01]  /*17910*/  MUFU.EX2 R190, R190 ;  /* 0x000000be00be7308 */ /* 0x000e620000000800 */
[----:B------:R-:W2:Y:S01]  /*17920*/  LDSM.16.MT88.4 R12, [R177+0x6400] ;  /* 0x00640000b10c783b */ /* 0x000ea20000004200 */
[----:B-----5:R-:W-:Y:S01]  /*17930*/  F2FP.BF16.F32.PACK_AB R20, R188, R33 ;  /* 0x00000021bc14723e */ /* 0x020fe200000010ff */
[C---:B----4-:R-:W-:Y:S07]  /*17940*/  HMMA.16816.F32.BF16 R164, R28.reuse, R24, R164 ;  /* 0x000000181ca4723c */ /* 0x050fee00000418a4 */
[----:B------:R-:W-:Y:S01]  /*17950*/  MUFU.EX2 R32, R32 ;  /* 0x0000002000207308 */ /* 0x000fe20000000800 */
[----:B------:R-:W-:Y:S01]  /*17960*/  FADD.FTZ R33, R33, R156 ;  /* 0x0000009c21217221 */ /* 0x000fe20000010000 */
[----:B------:R-:W-:Y:S01]  /*17970*/  HMMA.16816.F32.BF16 R160, R28, R26, R160 ;  /* 0x0000001a1ca0723c */ /* 0x000fe200000418a0 */
[----:B------:R-:W4:Y:S07]  /*17980*/  LDSM.16.MT88.4 R24, [R184+0x6400] ;  /* 0x00640000b818783b */ /* 0x000f2e0000004200 */
[----:B------:R-:W5:Y:S03]  /*17990*/  MUFU.EX2 R87, R87 ;  /* 0x0000005700577308 */ /* 0x000f660000000800 */
[----:B-1----:R-:W-:Y:S01]  /*179a0*/  F2FP.BF16.F32.PACK_AB R22, R190, R35 ;  /* 0x00000023be16723e */ /* 0x002fe200000010ff */
[----:B------:R-:W-:Y:S01]  /*179b0*/  FADD.FTZ R188, R188, R33 ;  /* 0x00000021bcbc7221 */ /* 0x000fe20000010000 */
[----:B------:R-:W-:Y:S03]  /*179c0*/  FFMA.FTZ R33, R104, UR4, -R5 ;  /* 0x0000000468217c23 */ /* 0x000fe60008010805 */
[----:B------:R-:W-:Y:S01]  /*179d0*/  FADD.FTZ R35, R35, R188 ;  /* 0x000000bc23237221 */ /* 0x000fe20000010000 */
[----:B------:R-:W-:Y:S01]  /*179e0*/  MOV R156, R131 ;  /* 0x00000083009c7202 */ /* 0x000fe20000000f00 */
[----:B------:R-:W-:Y:S02]  /*179f0*/  MUFU.EX2 R34, R34 ;  /* 0x0000002200227308 */ /* 0x000fe40000000800 */
[----:B------:R-:W-:Y:S01]  /*17a00*/  FADD.FTZ R190, R190, R35 ;  /* 0x00000023bebe7221 */ /* 0x000fe20000010000 */
[----:B------:R-:W-:Y:S07]  /*17a10*/  FFMA.FTZ R35, R106, UR4, -R5 ;  /* 0x000000046a237c23 */ /* 0x000fee0008010805 */
[----:B------:R-:W1:Y:S01]  /*17a20*/  MUFU.EX2 R93, R93 ;  /* 0x0000005d005d7308 */ /* 0x000e620000000800 */
[C---:B-----5:R-:W-:Y:S01]  /*17a30*/  F2FP.BF16.F32.PACK_AB R21, R87.reuse, R32 ;  /* 0x000000205715723e */ /* 0x060fe200000010ff */
[----:B------:R-:W-:Y:S04]  /*17a40*/  FADD.FTZ R32, R32, R81 ;  /* 0x0000005120207221 */ /* 0x000fe80000010000 */
[----:B------:R-:W-:Y:S01]  /*17a50*/  FADD.FTZ R87, R87, R32 ;  /* 0x0000002057577221 */ /* 0x000fe20000010000 */
[----:B------:R-:W-:Y:S03]  /*17a60*/  FFMA.FTZ R32, R108, UR4, -R5 ;  /* 0x000000046c207c23 */ /* 0x000fe60008010805 */
[----:B------:R-:W-:Y:S10]  /*17a70*/  MUFU.EX2 R37, R37 ;  /* 0x0000002500257308 */ /* 0x000ff40000000800 */
[----:B------:R-:W5:Y:S01]  /*17a80*/  MUFU.EX2 R192, R192 ;  /* 0x000000c000c07308 */ /* 0x000f620000000800 */
[C---:B-1----:R-:W-:Y:S01]  /*17a90*/  F2FP.BF16.F32.PACK_AB R23, R93.reuse, R34 ;  /* 0x000000225d17723e */ /* 0x042fe200000010ff */
[----:B------:R-:W-:Y:S04]  /*17aa0*/  FADD.FTZ R34, R34, R87 ;  /* 0x0000005722227221 */ /* 0x000fe80000010000 */
[----:B------:R-:W-:Y:S01]  /*17ab0*/  FADD.FTZ R93, R93, R34 ;  /* 0x000000225d5d7221 */ /* 0x000fe20000010000 */
[----:B------:R-:W-:Y:S03]  /*17ac0*/  FFMA.FTZ R34, R110, UR4, -R5 ;  /* 0x000000046e227c23 */ /* 0x000fe60008010805 */
[----:B------:R-:W-:Y:S01]  /*17ad0*/  MUFU.EX2 R39, R39 ;  /* 0x0000002700277308 */ /* 0x000fe20000000800 */
[C---:B------:R-:W-:Y:S06]  /*17ae0*/  HMMA.16816.F32.BF16 R172, R20.reuse, R8, R172 ;  /* 0x0000000814ac723c */ /* 0x040fec00000418ac */
        /* <DEDUP_REMOVED lines=12> */
[----:B------:R-:W-:Y:S03]  /*17bb0*/  FFMA.FTZ R37, R112, UR4, -R5 ;  /* 0x0000000470257c23 */ /* 0x000fe60008010805 */
[----:B------:R-:W-:Y:S02]  /*17bc0*/  FADD.FTZ R39, R39, R192 ;  /* 0x000000c027277221 */ /* 0x000fe40000010000 */
        /* <DEDUP_REMOVED lines=15> */
[C---:B--2---:R-:W-:Y:S06]  /*17cc0*/  HMMA.16816.F32.BF16 R172, R28.reuse, R12, R172 ;  /* 0x0000000c1cac723c */ /* 0x044fec00000418ac */
        /* <DEDUP_REMOVED lines=13> */
[----:B------:R-:W-:Y:S02]  /*17da0*/  FADD.FTZ R43, R43, R198 ;  /* 0x000000c62b2b7221 */ /* 0x000fe40000010000 */
[----:B------:R-:W-:Y:S02]  /*17db0*/  MUFU.EX2 R42, R42 ;  /* 0x0000002a002a7308 */ /* 0x000fe40000000800 */
[----:B------:R-:W-:Y:S08]  /*17dc0*/  FADD.FTZ R200, R200, R43 ;  /* 0x0000002bc8c87221 */ /* 0x000ff00000010000 */
        /* <DEDUP_REMOVED lines=23> */
[----:B------:R-:W-:Y:S04]  /*17f40*/  FADD.FTZ R202, R202, R45 ;  /* 0x0000002dcaca7221 */ /* 0x000fe80000010000 */
[----:B------:R-:W-:Y:S02]  /*17f50*/  FADD.FTZ R47, R47, R202 ;  /* 0x000000ca2f2f7221 */ /* 0x000fe40000010000 */
[----:B------:R-:W-:Y:S02]  /*17f60*/  MUFU.EX2 R46, R46 ;  /* 0x0000002e002e7308 */ /* 0x000fe40000000800 */
[----:B------:R-:W-:Y:S08]  /*17f70*/  FADD.FTZ R204, R204, R47 ;  /* 0x0000002fcccc7221 */ /* 0x000ff00000010000 */
[----:B------:R-:W1:Y:S01]  /*17f80*/  MUFU.EX2 R107, R107 ;  /* 0x0000006b006b7308 */ /* 0x000e620000000800 */
[C---:B-----5:R-:W-:Y:S01]  /*17f90*/  F2FP.BF16.F32.PACK_AB R29, R105.reuse, R44 ;  /* 0x0000002c691d723e */ /* 0x060fe200000010ff */
[----:B------:R-:W-:Y:S04]  /*17fa0*/  FADD.FTZ R44, R44, R103 ;  /* 0x000000672c2c7221 */ /* 0x000fe80000010000 */
[----:B------:R-:W-:Y:S04]  /*17fb0*/  FADD.FTZ R105, R105, R44 ;  /* 0x0000002c69697221 */ /* 0x000fe80000010000 */
[----:B------:R-:W-:Y:S10]  /*17fc0*/  MUFU.EX2 R49, R49 ;  /* 0x0000003100317308 */ /* 0x000ff40000000800 */
[----:B------:R-:W5:Y:S01]  /*17fd0*/  MUFU.EX2 R206, R206 ;  /* 0x000000ce00ce7308 */ /* 0x000f620000000800 */
[C---:B-1----:R-:W-:Y:S01]  /*17fe0*/  F2FP.BF16.F32.PACK_AB R31, R107.reuse, R46 ;  /* 0x0000002e6b1f723e */ /* 0x042fe200000010ff */
[----:B------:R-:W-:Y:S04]  /*17ff0*/  FADD.FTZ R46, R46, R105 ;  /* 0x000000692e2e7221 */ /* 0x000fe80000010000 */
[----:B------:R-:W-:Y:S04]  /*18000*/  FADD.FTZ R107, R107, R46 ;  /* 0x0000002e6b6b7221 */ /* 0x000fe80000010000 */
        /* <DEDUP_REMOVED lines=36> */
[----:B------:R-:W-:Y:S07]  /*18250*/  LDSM.16.MT88.4 R20, [R177+0x7c00] ;  /* 0x007c0000b114783b */ /* 0x000fee0000004200 */
        /* <DEDUP_REMOVED lines=20> */
[----:B---3--:R-:W-:Y:S01]  /*183a0*/  F2FP.BF16.F32.PACK_AB R16, R214, R57 ;  /* 0x00000039d610723e */ /* 0x008fe200000010ff */
[C---:B----4-:R-:W-:Y:S07]  /*183b0*/  HMMA.16816.F32.BF16 R164, R28.reuse, R24, R164 ;  /* 0x000000181ca4723c */ /* 0x050fee00000418a4 */
[----:B------:R-:W-:Y:S01]  /*183c0*/  MUFU.EX2 R7, R7 ;  /* 0x0000000700077308 */ /* 0x000fe20000000800 */
[----:B------:R-:W-:Y:S01]  /*183d0*/  FADD.FTZ R57, R57, R212 ;  /* 0x000000d439397221 */ /* 0x000fe20000010000 */
[----:B------:R-:W-:Y:S08]  /*183e0*/  HMMA.16816.F32.BF16 R160, R28, R26, R160 ;  /* 0x0000001a1ca0723c */ /* 0x000ff000000418a0 */
[----:B------:R-:W3:Y:S03]  /*183f0*/  MUFU.EX2 R56, R56 ;  /* 0x0000003800387308 */ /* 0x000ee60000000800 */
[----:B-1----:R-:W-:Y:S01]  /*18400*/  F2FP.BF16.F32.PACK_AB R18, R216, R59 ;  /* 0x0000003bd812723e */ /* 0x002fe200000010ff */
[--C-:B------:R-:W-:Y:S01]  /*18410*/  FFMA.FTZ R26, R98, UR4, -R5.reuse ;  /* 0x00000004621a7c23 */ /* 0x100fe20008010805 */
[--C-:B------:R-:W-:Y:S01]  /*18420*/  FFMA.FTZ R24, R90, UR4, -R5.reuse ;  /* 0x000000045a187c23 */ /* 0x100fe20008010805 */
[--C-:B------:R-:W-:Y:S01]  /*18430*/  FFMA.FTZ R25, R92, UR4, -R5.reuse ;  /* 0x000000045c197c23 */ /* 0x100fe20008010805 */
[--C-:B------:R-:W-:Y:S03]  /*18440*/  FFMA.FTZ R27, R96, UR4, -R5.reuse ;  /* 0x00000004601b7c23 */ /* 0x100fe60008010805 */
[----:B------:R-:W-:Y:S01]  /*18450*/  MUFU.EX2 R60, R60 ;  /* 0x0000003c003c7308 */ /* 0x000fe20000000800 */
[--C-:B------:R-:W-:Y:S01]  /*18460*/  FFMA.FTZ R31, R100, UR4, -R5.reuse ;  /* 0x00000004641f7c23 */ /* 0x100fe20008010805 */
[----:B------:R-:W-:Y:S01]  /*18470*/  FFMA.FTZ R30, R102, UR4, -R5 ;  /* 0x00000004661e7c23 */ /* 0x000fe20008010805 */
[----:B------:R-:W-:Y:S01]  /*18480*/  FADD.FTZ R214, R214, R57 ;  /* 0x00000039d6d67221 */ /* 0x000fe20000010000 */
[--C-:B------:R-:W-:Y:S01]  /*18490*/  FFMA.FTZ R28, R125, UR4, -R130.reuse ;  /* 0x000000047d1c7c23 */ /* 0x100fe20008010882 */
[----:B------:R-:W-:Y:S01]  /*184a0*/  FFMA.FTZ R5, R128, UR4, -R5 ;  /* 0x0000000480057c23 */ /* 0x000fe20008010805 */
[----:B------:R-:W-:Y:S01]  /*184b0*/  FFMA.FTZ R130, R127, UR4, -R130 ;  /* 0x000000047f827c23 */ /* 0x000fe20008010882 */
[----:B------:R-:W-:Y:S03]  /*184c0*/  FADD.FTZ R59, R59, R214 ;  /* 0x000000d63b3b7221 */ /* 0x000fe60000010000 */
[----:B------:R-:W1:Y:S01]  /*184d0*/  MUFU.EX2 R89, R89 ;  /* 0x0000005900597308 */ /* 0x000e620000000800 */
[----:B---3--:R-:W-:Y:S01]  /*184e0*/  F2FP.BF16.F32.PACK_AB R17, R56, R7 ;  /* 0x000000073811723e */ /* 0x008fe200000010ff */
[----:B------:R-:W-:Y:S08]  /*184f0*/  FADD.FTZ R216, R216, R59 ;  /* 0x0000003bd8d87221 */ /* 0x000ff00000010000 */
        /* <DEDUP_REMOVED lines=8> */
[C---:B--2---:R-:W-:Y:S07]  /*18580*/  HMMA.16816.F32.BF16 R164, R16.reuse, R12, R164 ;  /* 0x0000000c10a4723c */ /* 0x044fee00000418a4 */
[----:B------:R-:W-:Y:S01]  /*18590*/  MUFU.EX2 R24, R24 ;  /* 0x0000001800187308 */ /* 0x000fe20000000800 */
[----:B------:R-:W-:Y:S01]  /*185a0*/  HMMA.16816.F32.BF16 R160, R16, R14, R160 ;  /* 0x0000000e10a0723c */ /* 0x000fe200000418a0 */
[----:B------:R-:W2:Y:S08]  /*185b0*/  LDSM.16.MT88.4 R16, [R177+0x8000] ;  /* 0x00800000b110783b */ /* 0x000eb00000004200 */
[----:B------:R-:W5:Y:S02]  /*185c0*/  MUFU.EX2 R25, R25 ;  /* 0x0000001900197308 */ /* 0x000f640000000800 */
[----:B---3--:R-:W-:Y:S01]  /*185d0*/  F2FP.BF16.F32.PACK_AB R12, R218, R61 ;  /* 0x0000003dda0c723e */ /* 0x008fe200000010ff */
[----:B------:R-:W-:Y:S01]  /*185e0*/  FADD.FTZ R61, R61, R216 ;  /* 0x000000d83d3d7221 */ /* 0x000fe20000010000 */
[----:B-1----:R-:W-:Y:S03]  /*185f0*/  F2FP.BF16.F32.PACK_AB R14, R220, R63 ;  /* 0x0000003fdc0e723e */ /* 0x002fe600000010ff */
[----:B------:R-:W-:Y:S03]  /*18600*/  FADD.FTZ R218, R218, R61 ;  /* 0x0000003ddada7221 */ /* 0x000fe60000010000 */
[----:B------:R-:W-:Y:S01]  /*18610*/  MUFU.EX2 R6, R94 ;  /* 0x0000005e00067308 */ /* 0x000fe20000000800 */
[----:B------:R-:W-:Y:S04]  /*18620*/  FADD.FTZ R63, R63, R218 ;  /* 0x000000da3f3f7221 */ /* 0x000fe80000010000 */
[----:B------:R-:W-:Y:S05]  /*18630*/  FADD.FTZ R220, R220, R63 ;  /* 0x0000003fdcdc7221 */ /* 0x000fea0000010000 */
[----:B------:R-:W1:Y:S01]  /*18640*/  MUFU.EX2 R27, R27 ;  /* 0x0000001b001b7308 */ /* 0x000e620000000800 */
[----:B-----5:R-:W-:Y:S09]  /*18650*/  F2FP.BF16.F32.PACK_AB R13, R25, R24 ;  /* 0x00000018190d723e */ /* 0x020ff200000010ff */
[----:B------:R-:W-:Y:S10]  /*18660*/  MUFU.EX2 R65, R65 ;  /* 0x0000004100417308 */ /* 0x000ff40000000800 */
[----:B------:R-:W3:Y:S01]  /*18670*/  MUFU.EX2 R222, R222 ;  /* 0x000000de00de7308 */ /* 0x000ee20000000800 */
[----:B-1----:R-:W-:Y:S09]  /*18680*/  F2FP.BF16.F32.PACK_AB R15, R27, R6 ;  /* 0x000000061b0f723e */ /* 0x002ff200000010ff */
[----:B------:R-:W-:Y:S01]  /*18690*/  MUFU.EX2 R67, R67 ;  /* 0x0000004300437308 */ /* 0x000fe20000000800 */
[C---:B------:R-:W-:Y:S06]  /*186a0*/  HMMA.16816.F32.BF16 R172, R12.reuse, R20, R172 ;  /* 0x000000140cac723c */ /* 0x040fec00000418ac */
[C---:B------:R-:W-:Y:S03]  /*186b0*/  HMMA.16816.F32.BF16 R168, R12.reuse, R22, R168 ;  /* 0x000000160ca8723c */ /* 0x040fe600000418a8 */
[----:B------:R-:W1:Y:S01]  /*186c0*/  MUFU.EX2 R224, R224 ;  /* 0x000000e000e07308 */ /* 0x000e620000000800 */
[----:B------:R-:W5:Y:S02]  /*186d0*/  LDSM.16.MT88.4 R20, [R184+0x8000] ;  /* 0x00800000b814783b */ /* 0x000f640000004200 */
[C---:B----4-:R-:W-:Y:S07]  /*186e0*/  HMMA.16816.F32.BF16 R164, R12.reuse, R8, R164 ;  /* 0x000000080ca4723c */ /* 0x050fee00000418a4 */
[----:B------:R-:W-:Y:S01]  /*186f0*/  MUFU.EX2 R26, R26 ;  /* 0x0000001a001a7308 */ /* 0x000fe20000000800 */
[----:B------:R-:W-:Y:S01]  /*18700*/  HMMA.16816.F32.BF16 R160, R12, R10, R160 ;  /* 0x0000000a0ca0723c */ /* 0x000fe200000418a0 */
[----:B------:R-:W4:Y:S08]  /*18710*/  LDSM.16.MT88.4 R12, [R177+0x8400] ;  /* 0x00840000b10c783b */ /* 0x000f300000004200 */
[----:B------:R-:W2:Y:S02]  /*18720*/  MUFU.EX2 R31, R31 ;  /* 0x0000001f001f7308 */ /* 0x000ea40000000800 */
        /* <DEDUP_REMOVED lines=8> */
[----:B--2---:R-:W-:Y:S09]  /*187b0*/  F2FP.BF16.F32.PACK_AB R9, R31, R26 ;  /* 0x0000001a1f09723e */ /* 0x004ff200000010ff */
[----:B------:R-:W-:Y:S10]  /*187c0*/  MUFU.EX2 R69, R69 ;  /* 0x0000004500457308 */ /* 0x000ff40000000800 */
[----:B------:R-:W2:Y:S01]  /*187d0*/  MUFU.EX2 R226, R226 ;  /* 0x000000e200e27308 */ /* 0x000ea20000000800 */
[----:B-1----:R-:W-:Y:S09]  /*187e0*/  F2FP.BF16.F32.PACK_AB R11, R33, R30 ;  /* 0x0000001e210b723e */ /* 0x002ff200000010ff */
[----:B------:R-:W-:Y:S01]  /*187f0*/  MUFU.EX2 R71, R71 ;  /* 0x0000004700477308 */ /* 0x000fe20000000800 */
[C---:B------:R-:W-:Y:S06]  /*18800*/  HMMA.16816.F32.BF16 R172, R8.reuse, R16, R172 ;  /* 0x0000001008ac723c */ /* 0x040fec00000418ac */
[C---:B------:R-:W-:Y:S03]  /*18810*/  HMMA.16816.F32.BF16 R168, R8.reuse, R18, R168 ;  /* 0x0000001208a8723c */ /* 0x040fe600000418a8 */
[----:B------:R-:W1:Y:S01]  /*18820*/  MUFU.EX2 R228, R228 ;  /* 0x000000e400e47308 */ /* 0x000e620000000800 */
[----:B------:R-:W3:Y:S02]  /*18830*/  LDSM.16.MT88.4 R16, [R184+0x8400] ;  /* 0x00840000b810783b */ /* 0x000ee40000004200 */
[C---:B-----5:R-:W-:Y:S07]  /*18840*/  HMMA.16816.F32.BF16 R164, R8.reuse, R20, R164 ;  /* 0x0000001408a4723c */ /* 0x060fee00000418a4 */
[----:B------:R-:W-:Y:S01]  /*18850*/  MUFU.EX2 R35, R35 ;  /* 0x0000002300237308 */ /* 0x000fe20000000800 */
[----:B------:R-:W-:Y:S01]  /*18860*/  HMMA.16816.F32.BF16 R160, R8, R22, R160 ;  /* 0x0000001608a0723c */ /* 0x000fe200000418a0 */
[----:B------:R-:W5:Y:S08]  /*18870*/  LDSM.16.MT88.4 R20, [R177+0x8800] ;  /* 0x00880000b114783b */ /* 0x000f700000004200 */
[----:B------:R-:W4:Y:S02]  /*18880*/  MUFU.EX2 R32, R32 ;  /* 0x0000002000207308 */ /* 0x000f240000000800 */
[----:B--2---:R-:W-:Y:S01]  /*18890*/  F2FP.BF16.F32.PACK_AB R8, R226, R69 ;  /* 0x00000045e208723e */ /* 0x004fe200000010ff */
[----:B------:R-:W-:Y:S01]  /*188a0*/  FADD.FTZ R69, R69, R224 ;  /* 0x000000e045457221 */ /* 0x000fe20000010000 */
[----:B-1----:R-:W-:Y:S03]  /*188b0*/  F2FP.BF16.F32.PACK_AB R10, R228, R71 ;  /* 0x00000047e40a723e */ /* 0x002fe600000010ff */
[----:B------:R-:W-:Y:S03]  /*188c0*/  FADD.FTZ R226, R226, R69 ;  /* 0x00000045e2e27221 */ /* 0x000fe60000010000 */
[----:B------:R-:W-:Y:S01]  /*188d0*/  MUFU.EX2 R34, R34 ;  /* 0x0000002200227308 */ /* 0x000fe20000000800 */
[----:B------:R-:W-:Y:S04]  /*188e0*/  FADD.FTZ R71, R71, R226 ;  /* 0x000000e247477221 */ /* 0x000fe80000010000 */
[----:B------:R-:W-:Y:S05]  /*188f0*/  FADD.FTZ R228, R228, R71 ;  /* 0x00000047e4e47221 */ /* 0x000fea0000010000 */
[----:B------:R-:W1:Y:S01]  /*18900*/  MUFU.EX2 R37, R37 ;  /* 0x0000002500257308 */ /* 0x000e620000000800 */
[----:B----4-:R-:W-:Y:S09]  /*18910*/  F2FP.BF16.F32.PACK_AB R9, R32, R35 ;  /* 0x000000232009723e */ /* 0x010ff200000010ff */
[----:B------:R-:W-:Y:S10]  /*18920*/  MUFU.EX2 R73, R73 ;  /* 0x0000004900497308 */ /* 0x000ff40000000800 */
[----:B------:R-:W2:Y:S01]  /*18930*/  MUFU.EX2 R230, R230 ;  /* 0x000000e600e67308 */ /* 0x000ea20000000800 */
[----:B-1----:R-:W-:Y:S09]  /*18940*/  F2FP.BF16.F32.PACK_AB R11, R37, R34 ;  /* 0x00000022250b723e */ /* 0x002ff200000010ff */
[----:B------:R-:W-:Y:S01]  /*18950*/  MUFU.EX2 R75, R75 ;  /* 0x0000004b004b7308 */ /* 0x000fe20000000800 */
[C---:B------:R-:W-:Y:S06]  /*18960*/  HMMA.16816.F32.BF16 R172, R8.reuse, R12, R172 ;  /* 0x0000000c08ac723c */ /* 0x040fec00000418ac */
[C---:B------:R-:W-:Y:S03]  /*18970*/  HMMA.16816.F32.BF16 R168, R8.reuse, R14, R168 ;  /* 0x0000000e08a8723c */ /* 0x040fe600000418a8 */
[----:B------:R-:W1:Y:S02]  /*18980*/  MUFU.EX2 R232, R232 ;  /* 0x000000e800e87308 */ /* 0x000e640000000800 */
[----:B------:R-:W-:Y:S01]  /*18990*/  FADD.FTZ R13, R7, R54 ;  /* 0x00000036070d7221 */ /* 0x000fe20000010000 */
[C---:B---3--:R-:W-:Y:S07]  /*189a0*/  HMMA.16816.F32.BF16 R164, R8.reuse, R16, R164 ;  /* 0x0000001008a4723c */ /* 0x048fee00000418a4 */
[----:B------:R-:W-:Y:S01]  /*189b0*/  MUFU.EX2 R36, R36 ;  /* 0x0000002400247308 */ /* 0x000fe20000000800 */
[----:B------:R-:W-:Y:S01]  /*189c0*/  FADD.FTZ R13, R56, R13 ;  /* 0x0000000d380d7221 */ /* 0x000fe20000010000 */
[----:B------:R-:W-:Y:S01]  /*189d0*/  HMMA.16816.F32.BF16 R160, R8, R18, R160 ;  /* 0x0000001208a0723c */ /* 0x000fe200000418a0 */
[----:B------:R-:W-:Y:S07]  /*189e0*/  LDSM.16.MT88.4 R8, [R177+0x8c00] ;  /* 0x008c0000b108783b */ /* 0x000fee0000004200 */
[----:B------:R-:W3:Y:S03]  /*189f0*/  MUFU.EX2 R39, R39 ;  /* 0x0000002700277308 */ /* 0x000ee60000000800 */
[----:B------:R-:W-:Y:S01]  /*18a00*/  FADD.FTZ R60, R60, R13 ;  /* 0x0000000d3c3c7221 */ /* 0x000fe20000010000 */
[C---:B--2---:R-:W-:Y:S01]  /*18a10*/  F2FP.BF16.F32.PACK_AB R16, R230.reuse, R73 ;  /* 0x00000049e610723e */ /* 0x044fe200000010ff */
[----:B------:R-:W-:Y:S01]  /*18a20*/  FADD.FTZ R73, R73, R228 ;  /* 0x000000e449497221 */ /* 0x000fe20000010000 */
[----:B------:R-:W2:Y:S01]  /*18a30*/  LDSM.16.MT88.4 R12, [R184+0x8800] ;  /* 0x00880000b80c783b */ /* 0x000ea20000004200 */
[----:B------:R-:W-:Y:S02]  /*18a40*/  FADD.FTZ R89, R89, R60 ;  /* 0x0000003c59597221 */ /* 0x000fe40000010000 */
[----:B------:R-:W-:Y:S01]  /*18a50*/  FADD.FTZ R230, R230, R73 ;  /* 0x00000049e6e67221 */ /* 0x000fe20000010000 */
[----:B------:R-:W-:Y:S01]  /*18a60*/  MUFU.EX2 R7, R118 ;  /* 0x0000007600077308 */ /* 0x000fe20000000800 */
[----:B-1----:R-:W-:Y:S01]  /*18a70*/  F2FP.BF16.F32.PACK_AB R18, R232, R75 ;  /* 0x0000004be812723e */ /* 0x002fe200000010ff */
[----:B------:R-:W-:Y:S01]  /*18a80*/  FADD.FTZ R24, R24, R89 ;  /* 0x0000005918187221 */ /* 0x000fe20000010000 */
[----:B------:R-:W-:Y:S03]  /*18a90*/  FADD.FTZ R75, R75, R230 ;  /* 0x000000e64b4b7221 */ /* 0x000fe60000010000 */
[----:B------:R-:W-:Y:S01]  /*18aa0*/  FADD.FTZ R25, R25, R24 ;  /* 0x0000001819197221 */ /* 0x000fe20000010000 */
[----:B------:R-:W-:Y:S03]  /*18ab0*/  FADD.FTZ R75, R232, R75 ;  /* 0x0000004be84b7221 */ /* 0x000fe60000010000 */
[----:B------:R-:W1:Y:S01]  /*18ac0*/  MUFU.EX2 R38, R38 ;  /* 0x0000002600267308 */ /* 0x000e620000000800 */
[----:B---3--:R-:W-:Y:S01]  /*18ad0*/  F2FP.BF16.F32.PACK_AB R17, R39, R36 ;  /* 0x000000242711723e */ /* 0x008fe200000010ff */
[----:B------:R-:W-:Y:S04]  /*18ae0*/  FADD.FTZ R6, R6, R25 ;  /* 0x0000001906067221 */ /* 0x000fe80000010000 */
[----:B------:R-:W-:Y:S04]  /*18af0*/  FADD.FTZ R27, R27, R6 ;  /* 0x000000061b1b7221 */ /* 0x000fe80000010000 */
[----:B------:R-:W-:Y:S01]  /*18b00*/  MUFU.EX2 R58, R58 ;  /* 0x0000003a003a7308 */ /* 0x000fe20000000800 */
[----:B------:R-:W-:Y:S02]  /*18b10*/  FADD.FTZ R42, R26, R27 ;  /* 0x0000001b1a2a7221 */ /* 0x000fe40000010000 */
[----:B------:R-:W3:Y:S02]  /*18b20*/  LDSM.16.MT88.4 R24, [R184+0x8c00] ;  /* 0x008c0000b818783b */ /* 0x000ee40000004200 */
[----:B------:R-:W-:Y:S05]  /*18b30*/  FADD.FTZ R31, R31, R42 ;  /* 0x0000002a1f1f7221 */ /* 0x000fea0000010000 */
[----:B------:R-:W4:Y:S01]  /*18b40*/  MUFU.EX2 R29, R123 ;  /* 0x0000007b001d7308 */ /* 0x000f220000000800 */
[----:B-1----:R-:W-:Y:S01]  /*18b50*/  F2FP.BF16.F32.PACK_AB R19, R38, R7 ;  /* 0x000000072613723e */ /* 0x002fe200000010ff */
[----:B------:R-:W-:Y:S04]  /*18b60*/  FADD.FTZ R30, R30, R31 ;  /* 0x0000001f1e1e7221 */ /* 0x000fe80000010000 */
[----:B------:R-:W-:Y:S04]  /*18b70*/  FADD.FTZ R30, R33, R30 ;  /* 0x0000001e211e7221 */ /* 0x000fe80000010000 */
[----:B------:R-:W-:Y:S01]  /*18b80*/  MUFU.EX2 R28, R28 ;  /* 0x0000001c001c7308 */ /* 0x000fe20000000800 */
[C---:B-----5:R-:W-:Y:S05]  /*18b90*/  HMMA.16816.F32.BF16 R172, R16.reuse, R20, R172 ;  /* 0x0000001410ac723c */ /* 0x060fea00000418ac */
[----:B------:R-:W-:Y:S01]  /*18ba0*/  FADD.FTZ R35, R35, R30 ;  /* 0x0000001e23237221 */ /* 0x000fe20000010000 */
[C---:B------:R-:W-:Y:S03]  /*18bb0*/  HMMA.16816.F32.BF16 R168, R16.reuse, R22, R168 ;  /* 0x0000001610a8723c */ /* 0x040fe600000418a8 */
[----:B------:R-:W1:Y:S02]  /*18bc0*/  MUFU.EX2 R153, R130 ;  /* 0x0000008200997308 */ /* 0x000e640000000800 */
[----:B------:R-:W-:Y:S01]  /*18bd0*/  FADD.FTZ R35, R32, R35 ;  /* 0x0000002320237221 */ /* 0x000fe20000010000 */
[C---:B--2---:R-:W-:Y:S07]  /*18be0*/  HMMA.16816.F32.BF16 R164, R16.reuse, R12, R164 ;  /* 0x0000000c10a4723c */ /* 0x044fee00000418a4 */
[----:B------:R-:W-:Y:S01]  /*18bf0*/  MUFU.EX2 R40, R40 ;  /* 0x0000002800287308 */ /* 0x000fe20000000800 */
[----:B------:R-:W-:Y:S01]  /*18c00*/  FADD.FTZ R34, R34, R35 ;  /* 0x0000002322227221 */ /* 0x000fe20000010000 */
[----:B------:R-:W-:Y:S08]  /*18c10*/  HMMA.16816.F32.BF16 R160, R16, R14, R160 ;  /* 0x0000000e10a0723c */ /* 0x000ff000000418a0 */
[----:B------:R-:W2:Y:S03]  /*18c20*/  MUFU.EX2 R41, R41 ;  /* 0x0000002900297308 */ /* 0x000ea60000000800 */
[----:B------:R-:W-:Y:S01]  /*18c30*/  FADD.FTZ R37, R37, R34 ;  /* 0x0000002225257221 */ /* 0x000fe20000010000 */
[----:B----4-:R-:W-:Y:S01]  /*18c40*/  F2FP.BF16.F32.PACK_AB R20, R29, R58 ;  /* 0x0000003a1d14723e */ /* 0x010fe200000010ff */
        /* <DEDUP_REMOVED lines=10> */
[----:B------:R-:W-:Y:S01]  /*18cf0*/  FADD.FTZ R7, R38, R7 ;  /* 0x0000000726077221 */ /* 0x000fe20000010000 */
[----:B------:R-:W-:Y:S03]  /*18d00*/  FADD.FTZ R153, R153, R28 ;  /* 0x0000001c99997221 */ /* 0x000fe60000010000 */
[----:B------:R-:W-:Y:S04]  /*18d10*/  FADD.FTZ R40, R40, R7 ;  /* 0x0000000728287221 */ /* 0x000fe80000010000 */
[----:B------:R-:W-:Y:S01]  /*18d20*/  FADD.FTZ R41, R41, R40 ;  /* 0x0000002829297221 */ /* 0x000fe20000010000 */
[C---:B-1----:R-:W-:Y:S03]  /*18d30*/  F2FP.BF16.F32.PACK_AB R23, R5.reuse, R6 ;  /* 0x000000060517723e */ /* 0x042fe600000010ff */
[----:B------:R-:W-:Y:S04]  /*18d40*/  FADD.FTZ R6, R6, R41 ;  /* 0x0000002906067221 */ /* 0x000fe80000010000 */
[----:B------:R-:W-:Y:S01]  /*18d50*/  FADD.FTZ R155, R5, R6 ;  /* 0x00000006059b7221 */ /* 0x000fe20000010000 */
[C---:B------:R-:W-:Y:S06]  /*18d60*/  HMMA.16816.F32.BF16 R172, R20.reuse, R8, R172 ;  /* 0x0000000814ac723c */ /* 0x040fec00000418ac */
[C---:B------:R-:W-:Y:S06]  /*18d70*/  HMMA.16816.F32.BF16 R168, R20.reuse, R10, R168 ;  /* 0x0000000a14a8723c */ /* 0x040fec00000418a8 */
[C---:B---3--:R-:W-:Y:S06]  /*18d80*/  HMMA.16816.F32.BF16 R164, R20.reuse, R24, R164 ;  /* 0x0000001814a4723c */ /* 0x048fec00000418a4 */
[----:B------:R-:W-:Y:S01]  /*18d90*/  HMMA.16816.F32.BF16 R160, R20, R26, R160 ;  /* 0x0000001a14a0723c */ /* 0x000fe200000418a0 */
[----:B------:R-:W-:Y:S11]  /*18da0*/  @!UPT UIADD3 URZ, URZ, URZ, URZ ;  /* 0x0000003f3f3ff290 */ /* 0x000ff6000fffe03f */
[----:B------:R-:W-:Y:S01]  /*18db0*/  @!UPT UIADD3 URZ, URZ, URZ, URZ ;  /* 0x0000003f3f3ff290 */ /* 0x000fe2000fffe03f */
[----:B------:R-:W-:Y:S11]  /*18dc0*/  @P0 BRA `(.L_x_1782) ;  /* 0xffffff9800400947 */ /* 0x000ff6000383ffff */
.L_x_1778:
[----:B------:R-:W1:Y:S01]  /*18dd0*/  SHFL.BFLY PT, R2, R153, 0x2, 0x1f ;  /* 0x0c401f0099027f89 */ /* 0x000e6200000e0000 */
[----:B------:R-:W-:Y:S01]  /*18de0*/  IMAD.MOV.U32 R8, RZ, RZ, 0x3f800000 ;  /* 0x3f800000ff087424 */ /* 0x000fe200078e00ff */
[----:B------:R-:W2:Y:S01]  /*18df0*/  S2UR UR4, SR_CgaCtaId ;  /* 0x00000000000479c3 */ /* 0x000ea20000008800 */
[----:B------:R-:W-:Y:S01]  /*18e00*/  IMAD.MOV.U32 R9, RZ, RZ, 0x3f800000 ;  /* 0x3f800000ff097424 */ /* 0x000fe200078e00ff */
[----:B------:R-:W3:Y:S01]  /*18e10*/  SHFL.BFLY PT, R0, R155, 0x2, 0x1f ;  /* 0x0c401f009b007f89 */ /* 0x000ee200000e0000 */
[----:B------:R-:W-:Y:S01]  /*18e20*/  UMOV UR5, 0x400 ;  /* 0x0000040000057882 */ /* 0x000fe20000000000 */
[----:B------:R-:W-:Y:S01]  /*18e30*/  MOV R14, 0x7f800000 ;  /* 0x7f800000000e7802 */ /* 0x000fe20000000f00 */
        /* <DEDUP_REMOVED lines=9> */
[----:B------:R-:W-:-:S04]  /*18ed0*/  LOP3.LUT R11, R2, 0xfffffffc, RZ, 0xc0, !PT ;  /* 0xfffffffc020b7812 */ /* 0x000fc800078ec0ff */
[----:B------:R-:W-:Y:S01]  /*18ee0*/  IADD3 R12, -R11, R4, RZ ;  /* 0x000000040b0c7210 */ /* 0x000fe20007ffe1ff */
[----:B-1----:R-:W-:Y:S01]  /*18ef0*/  FADD.FTZ R6, R7, R6 ;  /* 0x0000000607067221 */ /* 0x002fe20000010000 */
[----:B--2---:R-:W-:-:S04]  /*18f00*/  FADD.FTZ R5, R0, R5 ;  /* 0x0000000500057221 */ /* 0x004fc80000010000 */
[----:B------:R-:W-:Y:S02]  /*18f10*/  FSETP.NE.FTZ.AND P3, PT, R6, RZ, PT ;  /* 0x000000ff0600720b */ /* 0x000fe40003f75000 */
[----:B------:R-:W-:Y:S02]  /*18f20*/  SHF.R.S32.HI R0, RZ, 0x2, R2 ;  /* 0x00000002ff007819 */ /* 0x000fe40000011402 */
[----:B------:R-:W-:Y:S02]  /*18f30*/  FSETP.NE.FTZ.AND P2, PT, R5, RZ, PT ;  /* 0x000000ff0500720b */ /* 0x000fe40003f55000 */
[----:B------:R-:W-:-:S04]  /*18f40*/  SHF.R.S32.HI R7, RZ, 0x1f, R0 ;  /* 0x0000001fff077819 */ /* 0x000fc80000011400 */
[----:B------:R-:W-:-:S03]  /*18f50*/  LEA.HI R7, R7, R0, RZ, 0x3 ;  /* 0x0000000007077211 */ /* 0x000fc600078f18ff */
[----:B------:R-:W1:Y:S01]  /*18f60*/  @P3 MUFU.RCP R8, R6 ;  /* 0x0000000600083308 */ /* 0x000e620000001000 */
[----:B------:R-:W-:-:S05]  /*18f70*/  LOP3.LUT R7, R7, 0xfffffff8, RZ, 0xc0, !PT ;  /* 0xfffffff807077812 */ /* 0x000fca00078ec0ff */
[----:B------:R-:W-:Y:S02]  /*18f80*/  IMAD.IADD R7, R0, 0x1, -R7 ;  /* 0x0000000100077824 */ /* 0x000fe400078e0a07 */
        /* <DEDUP_REMOVED lines=14> */
[----:B------:R-:W-:Y:S01]  /*19070*/  SHF.R.S32.HI R10, RZ, 0x1, R8 ;  /* 0x00000001ff0a7819 */ /* 0x000fe20000011408 */
[C---:B------:R-:W-:Y:S01]  /*19080*/  FMUL.FTZ R170, R9.reuse, R170 ;  /* 0x000000aa09aa7220 */ /* 0x040fe20000410000 */
[----:B------:R-:W-:Y:S01]  /*19090*/  LOP3.LUT R8, R8, 0x3fffffe, RZ, 0xc0, !PT ;  /* 0x03fffffe08087812 */ /* 0x000fe200078ec0ff */
[C---:B------:R-:W-:Y:S01]  /*190a0*/  FMUL.FTZ R167, R9.reuse, R167 ;  /* 0x000000a709a77220 */ /* 0x040fe20000410000 */
[C---:B------:R-:W-:Y:S01]  /*190b0*/  FMUL.FTZ R166, R9.reuse, R166 ;  /* 0x000000a609a67220 */ /* 0x040fe20000410000 */
[C---:B------:R-:W-:Y:S01]  /*190c0*/  FMUL.FTZ R163, R9.reuse, R163 ;  /* 0x000000a309a37220 */ /* 0x040fe20000410000 */
[----:B------:R-:W-:Y:S01]  /*190d0*/  FMUL.FTZ R162, R9, R162 ;  /* 0x000000a209a27220 */ /* 0x000fe20000410000 */
[----:B------:R-:W-:Y:S01]  /*190e0*/  SHF.R.S32.HI R9, RZ, 0x5, R3 ;  /* 0x00000005ff097819 */ /* 0x000fe20000011403 */
[C---:B------:R-:W-:Y:S01]  /*190f0*/  IMAD.SHL.U32 R11, R10.reuse, 0x40, RZ ;  /* 0x000000400a0b7824 */ /* 0x040fe200078e00ff */
[C---:B------:R-:W-:Y:S01]  /*19100*/  LOP3.LUT P0, RZ, R10.reuse, 0x2, RZ, 0xc0, !PT ;  /* 0x000000020aff7812 */ /* 0x040fe2000780c0ff */
[----:B------:R-:W-:Y:S01]  /*19110*/  IMAD.IADD R8, R7, 0x1, -R8 ;  /* 0x0000000107087824 */ /* 0x000fe200078e0a08 */
[----:B------:R-:W-:Y:S01]  /*19120*/  LEA R7, R9, R12, 0x8 ;  /* 0x0000000c09077211 */ /* 0x000fe200078e40ff */
[----:B------:R-:W1:Y:S01]  /*19130*/  @P2 MUFU.LG2 R5, R5 ;  /* 0x0000000500052308 */ /* 0x000e620000000c00 */
[----:B------:R-:W-:Y:S01]  /*19140*/  LOP3.LUT R11, R11, 0xc0, RZ, 0xc0, !PT ;  /* 0x000000c00b0b7812 */ /* 0x000fe200078ec0ff */
[----:B------:R-:W2:Y:S01]  /*19150*/  @P3 LDC R12, c[0x0][0x2e8] ;  /* 0x0000ba00ff0c3b82 */ /* 0x000ea20000000800 */
[----:B------:R-:W-:Y:S01]  /*19160*/  LOP3.LUT R10, R10, 0x1, RZ, 0xc0, !PT ;  /* 0x000000010a0a7812 */ /* 0x000fe200078ec0ff */
[----:B------:R-:W-:Y:S01]  /*19170*/  IMAD R7, R8, 0x10, R7 ;  /* 0x0000001008077824 */ /* 0x000fe200078e0207 */
[----:B------:R-:W-:Y:S01]  /*19180*/  LEA.HI R8, R11, R11, RZ, 0x1d ;  /* 0x0000000b0b087211 */ /* 0x000fe200078fe8ff */
[----:B---3--:R-:W-:Y:S01]  /*19190*/  @P3 FMUL.FTZ R6, R6, 0.69314718246459960938 ;  /* 0x3f31721806063820 */ /* 0x008fe20000410000 */
[----:B------:R-:W-:Y:S01]  /*191a0*/  ISETP.NE.U32.AND P1, PT, R10, 0x1, PT ;  /* 0x000000010a00780c */ /* 0x000fe20003f25070 */
[----:B------:R-:W-:Y:S01]  /*191b0*/  IMAD.MOV.U32 R10, RZ, RZ, 0x10 ;  /* 0x00000010ff0a7424 */ /* 0x000fe200078e00ff */
[----:B------:R-:W-:-:S02]  /*191c0*/  LEA R7, R7, R8, 0x1 ;  /* 0x0000000807077211 */ /* 0x000fc400078e08ff */
[----:B------:R-:W-:Y:S01]  /*191d0*/  F2FP.BF16.F32.PACK_AB R172, R173, R172 ;  /* 0x000000acadac723e */ /* 0x000fe200000010ff */
[----:B------:R-:W3:Y:S01]  /*191e0*/  @P2 LDC R8, c[0x0][0x2e8] ;  /* 0x0000ba00ff082b82 */ /* 0x000ee20000000800 */
[----:B------:R-:W-:Y:S01]  /*191f0*/  LEA R7, R7, UR4, 0x1 ;  /* 0x0000000407077c11 */ /* 0x000fe2000f8e08ff */
[----:B------:R-:W-:Y:S01]  /*19200*/  ULDC.U8 UR4, c[0x0][0x3d8] ;  /* 0x0000f60000047ab9 */ /* 0x000fe20000000000 */
[----:B------:R-:W-:Y:S02]  /*19210*/  SEL R10, R10, 0xfffffff0, P1 ;  /* 0xfffffff00a0a7807 */ /* 0x000fe40000800000 */
        /* <DEDUP_REMOVED lines=10> */
[----:B------:R-:W-:Y:S01]  /*192c0*/  F2FP.BF16.F32.PACK_AB R166, R167, R166 ;  /* 0x000000a6a7a6723e */ /* 0x000fe200000010ff */
[----:B-1----:R-:W-:Y:S01]  /*192d0*/  @P2 FMUL.FTZ R16, R5, 0.69314718246459960938 ;  /* 0x3f31721805102820 */ /* 0x002fe20000410000 */
[----:B------:R-:W-:Y:S01]  /*192e0*/  F2FP.BF16.F32.PACK_AB R160, R161, R160 ;  /* 0x000000a0a1a0723e */ /* 0x000fe200000010ff */
[----:B------:R1:W-:Y:S01]  /*192f0*/  STS [R13], R168 ;  /* 0x000000a80d007388 */ /* 0x0003e20000000800 */
[----:B------:R-:W-:-:S02]  /*19300*/  F2FP.BF16.F32.PACK_AB R162, R163, R162 ;  /* 0x000000a2a3a2723e */ /* 0x000fc400000010ff */
[----:B------:R-:W-:Y:S01]  /*19310*/  ISETP.NE.AND P0, PT, RZ, UR4, PT ;  /* 0x00000004ff007c0c */ /* 0x000fe2000bf05270 */
[----:B------:R1:W-:Y:S01]  /*19320*/  STS [R13+0x200], R170 ;  /* 0x000200aa0d007388 */ /* 0x0003e20000000800 */
[----:B------:R-:W-:Y:S01]  /*19330*/  SHF.R.S32.HI R10, RZ, 0x1f, R9 ;  /* 0x0000001fff0a7819 */ /* 0x000fe20000011409 */
[----:B---3--:R-:W-:Y:S02]  /*19340*/  @P2 FFMA.FTZ R14, R129, R8, R16 ;  /* 0x00000008810e2223 */ /* 0x008fe40000010010 */
[----:B------:R1:W-:Y:S01]  /*19350*/  STS [R11], R164 ;  /* 0x000000a40b007388 */ /* 0x0003e20000000800 */
[----:B------:R-:W-:-:S03]  /*19360*/  LEA.HI R10, R10, R9, RZ, 0x2 ;  /* 0x000000090a0a7211 */ /* 0x000fc600078f10ff */
[----:B------:R1:W-:Y:S01]  /*19370*/  STS [R11+0x200], R166 ;  /* 0x000200a60b007388 */ /* 0x0003e20000000800 */
[----:B------:R-:W-:-:S03]  /*19380*/  LOP3.LUT R10, R10, 0xfffffffc, RZ, 0xc0, !PT ;  /* 0xfffffffc0a0a7812 */ /* 0x000fc600078ec0ff */
[----:B------:R1:W-:Y:S02]  /*19390*/  STS [R15], R160 ;  /* 0x000000a00f007388 */ /* 0x0003e40000000800 */
[----:B------:R-:W-:Y:S02]  /*193a0*/  IMAD.IADD R10, R9, 0x1, -R10 ;  /* 0x00000001090a7824 */ /* 0x000fe400078e0a0a */
[----:B------:R1:W-:Y:S01]  /*193b0*/  STS [R15+0x200], R162 ;  /* 0x000200a20f007388 */ /* 0x0003e20000000800 */
[----:B----4-:R-:W-:Y:S02]  /*193c0*/  IMAD.MOV.U32 R7, RZ, RZ, 0x7f800000 ;  /* 0x7f800000ff077424 */ /* 0x010fe400078e00ff */
[----:B--2---:R-:W-:Y:S01]  /*193d0*/  @P3 FFMA.FTZ R7, R131, R12, R6 ;  /* 0x0000000c83073223 */ /* 0x004fe20000010006 */
[----:B------:R-:W-:Y:S06]  /*193e0*/  @!P0 BRA `(.L_x_1783) ;  /* 0x0000000000248947 */ /* 0x000fec0003800000 */
[----:B------:R-:W2:Y:S01]  /*193f0*/  S2UR UR14, SR_CTAID.Y ;  /* 0x00000000000e79c3 */ /* 0x000ea20000002600 */
[----:B------:R-:W-:Y:S01]  /*19400*/  ULDC UR4, c[0x0][0x2c4] ;  /* 0x0000b10000047ab9 */ /* 0x000fe20000000800 */
[----:B------:R-:W-:Y:S01]  /*19410*/  UISETP.NE.AND UP0, UPT, UR17, -0x1, UPT ;  /* 0xffffffff1100788c */ /* 0x000fe2000bf05270 */
[----:B------:R-:W-:-:S05]  /*19420*/  ULDC UR12, c[0x0][0x2e4] ;  /* 0x0000b900000c7ab9 */ /* 0x000fca0000000800 */
[----:B------:R-:W3:Y:S01]  /*19430*/  S2UR UR9, SR_CTAID.Z ;  /* 0x00000000000979c3 */ /* 0x000ee20000002700 */
[----:B--2---:R-:W-:-:S04]  /*19440*/  UIMAD UR4, UR14, UR4, URZ ;  /* 0x000000040e0472a4 */ /* 0x004fc8000f8e023f */
[----:B------:R-:W-:-:S04]  /*19450*/  USEL UR4, UR4, UR17, !UP0 ;  /* 0x0000001104047287 */ /* 0x000fc8000c000000 */
[----:B---3--:R-:W-:Y:S01]  /*19460*/  UIMAD UR12, UR9, UR12, UR4 ;  /* 0x0000000c090c72a4 */ /* 0x008fe2000f8e0204 */
[----:B------:R-:W-:Y:S11]  /*19470*/  BRA `(.L_x_1784) ;  /* 0x0000000000187947 */ /* 0x000ff60003800000 */
.L_x_1783:
[----:B------:R-:W-:Y:S01]  /*19480*/  S2UR UR9, SR_CTAID.Z ;  /* 0x00000000000979c3 */ /* 0x000fe20000002700 */
[----:B------:R-:W-:Y:S01]  /*19490*/  ULDC UR4, c[0x0][0x270] ;  /* 0x00009c0000047ab9 */ /* 0x000fe20000000800 */
[----:B------:R-:W-:-:S06]  /*194a0*/  ULDC UR12, c[0x0][0x2c4] ;  /* 0x0000b100000c7ab9 */ /* 0x000fcc0000000800 */
[----:B------:R-:W2:Y:S02]  /*194b0*/  S2UR UR14, SR_CTAID.Y ;  /* 0x00000000000e79c3 */ /* 0x000ea40000002600 */
[----:B--2---:R-:W-:-:S04]  /*194c0*/  UIMAD UR4, UR14, UR4, UR9 ;  /* 0x000000040e0472a4 */ /* 0x004fc8000f8e0209 */
[----:B------:R-:W-:-:S12]  /*194d0*/  UIMAD UR12, UR4, UR12, URZ ;  /* 0x0000000c040c72a4 */ /* 0x000fd8000f8e023f */
.L_x_1784:
        /* <DEDUP_REMOVED lines=11> */
[----:B------:R-:W2:Y:S08]  /*19590*/  S2UR UR8, SR_CTAID.X ;  /* 0x00000000000879c3 */ /* 0x000eb00000002500 */
        /* <DEDUP_REMOVED lines=12> */
[----:B--2---:R-:W-:Y:S06]  /*19660*/  @P0 BRA `(.L_x_1786) ;  /* 0x0000000000380947 */ /* 0x004fec0003800000 */
[----:B------:R-:W2:Y:S01]  /*19670*/  S2UR UR5, SR_CTAID.X ;  /* 0x00000000000579c3 */ /* 0x000ea20000002500 */
[C---:B------:R-:W-:Y:S01]  /*19680*/  VIADD R4, R10.reuse, 0x8 ;  /* 0x000000080a047836 */ /* 0x040fe20000000000 */
[----:B--2---:R-:W-:Y:S02]  /*19690*/  ULEA UR4, UR5, UR12, 0x6 ;  /* 0x0000000c05047291 */ /* 0x004fe4000f8e303f */
        /* <DEDUP_REMOVED lines=11> */
.L_x_1786:
[----:B------:R-:W-:Y:S05]  /*19750*/  BSYNC B0 ;  /* 0x0000000000007941 */ /* 0x000fea0003800000 */
.L_x_1785:
[----:B------:R-:W-:Y:S01]  /*19760*/  USHF.L.U32 UR18, UR8, 0x6, URZ ;  /* 0x0000000608127899 */ /* 0x000fe2000800063f */
[--C-:B------:R-:W-:Y:S01]  /*19770*/  SHF.R.S32.HI R187, RZ, 0x1f, R186.reuse ;  /* 0x0000001fffbb7819 */ /* 0x100fe200000114ba */
[----:B------:R-:W-:Y:S01]  /*19780*/  IMAD.U32 R3, RZ, RZ, UR6 ;  /* 0x00000006ff037e24 */ /* 0x000fe2000f8e00ff */
[----:B------:R-:W-:Y:S01]  /*19790*/  ULDC.64 UR4, c[0x0][0x2a0] ;  /* 0x0000a80000047ab9 */ /* 0x000fe20000000a00 */
[----:B------:R-:W-:Y:S01]  /*197a0*/  USHF.R.S32.HI UR12, URZ, 0x1f, UR18 ;  /* 0x0000001f3f0c7899 */ /* 0x000fe20008011412 */
[----:B------:R-:W-:Y:S01]  /*197b0*/  BSSY B0, `(.L_x_1787) ;  /* 0x000001e000007945 */ /* 0x000fe20003800000 */
[----:B--2---:R-:W-:Y:S01]  /*197c0*/  IMAD.WIDE.U32 R4, R3, UR18, R186 ;  /* 0x0000001203047c25 */ /* 0x004fe2000f8e00ba */
[----:B------:R-:W-:Y:S01]  /*197d0*/  ULDC UR14, c[0x0][0x2d0] ;  /* 0x0000b400000e7ab9 */ /* 0x000fe20000000800 */
[----:B------:R-:W-:Y:S01]  /*197e0*/  UIMAD UR12, UR12, UR6, URZ ;  /* 0x000000060c0c72a4 */ /* 0x000fe2000f8e023f */
[----:B------:R-:W-:Y:S01]  /*197f0*/  ISETP.GE.AND P0, PT, R186, UR14, PT ;  /* 0x0000000eba007c0c */ /* 0x000fe2000bf06270 */
[----:B------:R-:W-:Y:S01]  /*19800*/  USHF.R.S32.HI UR15, URZ, 0x1f, UR9 ;  /* 0x0000001f3f0f7899 */ /* 0x000fe20008011409 */
[----:B------:R-:W-:Y:S01]  /*19810*/  IADD3 R10, P1, R4, UR13, RZ ;  /* 0x0000000d040a7c10 */ /* 0x000fe2000ff3e0ff */
[----:B------:R-:W-:-:S02]  /*19820*/  UIMAD UR12, UR18, UR7, UR12 ;  /* 0x00000007120c72a4 */ /* 0x000fc4000f8e020c */
[----:B------:R-:W-:Y:S02]  /*19830*/  UIADD3 UR18, -UR18, UR16, URZ ;  /* 0x0000001012127290 */ /* 0x000fe4000fffe13f */
[----:B------:R-:W-:Y:S02]  /*19840*/  UIMAD UR15, UR15, UR4, URZ ;  /* 0x000000040f0f72a4 */ /* 0x000fe4000f8e023f */
[----:B------:R-:W-:Y:S02]  /*19850*/  IMAD.U32 R3, RZ, RZ, UR12 ;  /* 0x0000000cff037e24 */ /* 0x000fe4000f8e00ff */
[----:B------:R-:W-:-:S03]  /*19860*/  UIMAD UR5, UR9, UR5, UR15 ;  /* 0x00000005090572a4 */ /* 0x000fc6000f8e020f */
[----:B-1----:R-:W-:Y:S01]  /*19870*/  IADD3.X R11, R5, UR17, R3, P1, !PT ;  /* 0x00000011050b7c10 */ /* 0x002fe20008ffe403 */
[----:B------:R-:W-:Y:S01]  /*19880*/  IMAD.U32 R5, RZ, RZ, UR4 ;  /* 0x00000004ff057e24 */ /* 0x000fe2000f8e00ff */
        /* <DEDUP_REMOVED lines=16> */
.L_x_1788:
[----:B------:R-:W-:Y:S05]  /*19990*/  BSYNC B0 ;  /* 0x0000000000007941 */ /* 0x000fea0003800000 */
.L_x_1787:
[----:B--23--:R2:W3:Y:S01]  /*199a0*/  LDS.128 R4, [R157+0x800] ;  /* 0x000800009d047984 */ /* 0x00c4e20000000c00 */
[----:B------:R-:W-:Y:S01]  /*199b0*/  UIMAD UR4, UR8, -0x40, UR16 ;  /* 0xffffffc0080478a4 */ /* 0x000fe2000f8e0210 */
[----:B------:R-:W-:-:S05]  /*199c0*/  LEA.HI.SX32 R2, R2, 0x20, 0x1e ;  /* 0x0000002002027811 */ /* 0x000fca00078ff2ff */
[----:B------:R-:W-:-:S13]  /*199d0*/  ISETP.GE.OR P0, PT, R2, UR4, P0 ;  /* 0x0000000402007c0c */ /* 0x000fda0008706670 */
[----:B------:R-:W-:Y:S05]  /*199e0*/  @P0 EXIT ;  /* 0x000000000000094d */ /* 0x000fea0003800000 */
[----:B------:R-:W-:Y:S01]  /*199f0*/  IADD3 R0, P0, R0, 0x20, RZ ;  /* 0x0000002000007810 */ /* 0x000fe20007f1e0ff */
[----:B------:R-:W-:Y:S01]  /*19a00*/  IMAD.MOV.U32 R8, RZ, RZ, R10 ;  /* 0x000000ffff087224 */ /* 0x000fe200078e000a */
        /* <DEDUP_REMOVED lines=11> */
.L_x_1789:
        /* <DEDUP_REMOVED lines=12> */
.L_x_5333:


//--------------------- .text._ZN5flash24flash_fwd_splitkv_kernelI23Flash_fwd_kernel_traitsILi32ELi64ELi256ELi4ELb0ELb0EN7cutlass10bfloat16_tE19Flash_kernel_traitsILi32ELi64ELi256ELi4ES3_EELb1ELb0ELb0ELb0ELb1ELb0ELb0ELb1EEEvNS_16Flash_fwd_paramsE --------------------------
	.section	.text._ZN5flash24flash_fwd_splitkv_kernelI23Flash_fwd_kernel_traitsILi32ELi64ELi256ELi4ELb0ELb0EN7cutlass10bfloat16_tE19Flash_kernel_traitsILi32ELi64ELi256ELi4ES3_EELb1ELb0ELb0ELb0ELb1ELb0ELb0ELb1EEEvNS_16Flash_fwd_paramsE,"ax",@progbits
	.align	128
        .global         _ZN5flash24flash_fwd_splitkv_kernelI23Flash_fwd_kernel_traitsILi32ELi64ELi256ELi4ELb0ELb0EN7cutlass10bfloat16_tE19Flash_kernel_traitsILi32ELi64ELi256ELi4ES3_EELb1ELb0ELb0ELb0ELb1ELb0ELb0ELb1EEEvNS_16Flash_fwd_paramsE
        .type           _ZN5flash24flash_fwd_splitkv_kernelI23Flash_fwd_kernel_traitsILi32ELi64ELi256ELi4ELb0ELb0EN7cutlass10bfloat16_tE19Flash_kernel_traitsILi32ELi64ELi256ELi4ES3_EELb1ELb0ELb0ELb0ELb1ELb0ELb0ELb1EEEvNS_16Flash_fwd_paramsE,@function
        .size           _ZN5flash24flash_fwd_splitkv_kernelI23Flash_fwd_kernel_traitsILi32ELi64ELi256ELi4ELb0ELb0EN7cutlass10bfloat16_tE19Flash_kernel_traitsILi32ELi64ELi256ELi4ES3_EELb1ELb0ELb0ELb0ELb1ELb0ELb0ELb1EEEvNS_16Flash_fwd_paramsE,(.L_x_5334 - _ZN5flash24flash_fwd_splitkv_kernelI23Flash_fwd_kernel_traitsILi32ELi64ELi256ELi4ELb0ELb0EN7cutlass10bfloat16_tE19Flash_kernel_traitsILi32ELi64ELi256ELi4ES3_EELb1ELb0ELb0ELb0ELb1ELb0ELb0ELb1EEEvNS_16Flash_fwd_paramsE)
        .other          _ZN5flash24flash_fwd_splitkv_kernelI23Flash_fwd_kernel_traitsILi32ELi64ELi256ELi4ELb0ELb0EN7cutlass10bfloat16_tE19Flash_kernel_traitsILi32ELi64ELi256ELi4ES3_EELb1ELb0ELb0ELb0ELb1ELb0ELb0ELb1EEEvNS_16Flash_fwd_paramsE,@"STO_CUDA_ENTRY STV_DEFAULT"
_ZN5flash24flash_fwd_splitkv_kernelI23Flash_fwd_kernel_traitsILi32ELi64ELi256ELi4ELb0ELb0EN7cutlass10bfloat16_tE19Flash_kernel_traitsILi32ELi64ELi256ELi4ES3_EELb1ELb0ELb0ELb0ELb1ELb0ELb0ELb1EEEvNS_16Flash_fwd_paramsE:
.text._ZN5flash24flash_fwd_splitkv_kernelI23Flash_fwd_kernel_traitsILi32ELi64ELi256ELi4ELb0ELb0EN7cutlass10bfloat16_tE19Flash_kernel_traitsILi32ELi64ELi256ELi4ES3_EELb1ELb0ELb0ELb0ELb1ELb0ELb0ELb1EEEvNS_16Flash_fwd_paramsE:
[----:B------:R-:W-:Y:S08]  /*0000*/  LDC R1, c[0x0][0x28] ;  /* 0x00000a00ff017b82 */ /* 0x000ff00000000800 */
[----:B------:R-:W1:Y:S01]  /*0010*/  LDC.64 R2, c[0x0][0x2f0] ;  /* 0x0000bc00ff027b82 */ /* 0x000e620000000a00 */
[----:B------:R-:W2:Y:S01]  /*0020*/  S2R R15, SR_CTAID.Y ;  /* 0x00000000000f7919 */ /* 0x000ea20000002600 */
[----:B------:R-:W-:Y:S01]  /*0030*/  IMAD.MOV.U32 R243, RZ, RZ, -0x1 ;  /* 0xfffffffffff37424 */ /* 0x000fe200078e00ff */
[----:B------:R-:W-:Y:S01]  /*0040*/  ULDC.64 UR6, c[0x0][0x208] ;  /* 0x0000820000067ab9 */ /* 0x000fe20000000a00 */
[----:B------:R-:W-:-:S04]  /*0050*/  ULDC.64 UR8, c[0x0][0x300] ;  /* 0x0000c00000087ab9 */ /* 0x000fc80000000a00 */
[----:B------:R-:W2:Y:S08]  /*0060*/  LDC.64 R4, c[0x0][0x2f0] ;  /* 0x0000bc00ff047b82 */ /* 0x000eb00000000a00 */
[----:B------:R-:W3:Y:S01]  /*0070*/  LDC.U8 R0, c[0x0][0x3c2] ;  /* 0x0000f080ff007b82 */ /* 0x000ee20000000000 */
[----:B-1----:R-:W-:-:S07]  /*0080*/  ISETP.NE.U32.AND P0, PT, R2, RZ, PT ;  /* 0x000000ff0200720c */ /* 0x002fce0003f05070 */
[----:B------:R-:W1:Y:S01]  /*0090*/  LDC.64 R138, c[0x0][0x300] ;  /* 0x0000c000ff8a7b82 */ /* 0x000e620000000a00 */
[----:B------:R-:W-:-:S07]  /*00a0*/  ISETP.NE.AND.EX P0, PT, R3, RZ, PT, P0 ;  /* 0x000000ff0300720c */ /* 0x000fce0003f05300 */
[----:B------:R-:W4:Y:S01]  /*00b0*/  LDC.64 R2, c[0x0][0x2f8] ;  /* 0x0000be00ff027b82 */ /* 0x000f220000000a00 */
[----:B--2---:R-:W-:-:S05]  /*00c0*/  IMAD.WIDE R6, R15, 0x4, R4 ;  /* 0x000000040f067825 */ /* 0x004fca00078e0204 */
[----:B------:R-:W2:Y:S02]  /*00d0*/  @P0 LDG.E R243, desc[UR6][R6.64] ;  /* 0x0000000606f30981 */ /* 0x000ea4000c1e1900 */
[----:B------:R-:W1:Y:S02]  /*00e0*/  LDC.64 R4, c[0x0][0x2f8] ;  /* 0x0000be00ff047b82 */ /* 0x000e640000000a00 */
[----:B------:R-:W2:Y:S01]  /*00f0*/  @P0 LDG.E R242, desc[UR6][R6.64+0x4] ;  /* 0x0000040606f20981 */ /* 0x000ea2000c1e1900 */
[----:B---3--:R-:W-:Y:S02]  /*0100*/  ISETP.NE.AND P1, PT, R0, RZ, PT ;  /* 0x000000ff0000720c */ /* 0x008fe40003f25270 */
[----:B------:R-:W-:-:S04]  /*0110*/  ISETP.NE.U32.AND P4, PT, RZ, UR8, PT ;  /* 0x00000008ff007c0c */ /* 0x000fc8000bf85070 */
[----:B------:R-:W-:Y:S02]  /*0120*/  ISETP.NE.AND.EX P4, PT, RZ, UR9, PT, P4 ;  /* 0x00000009ff007c0c */ /* 0x000fe4000bf85340 */
[----:B----4-:R-:W-:-:S04]  /*0130*/  ISETP.EQ.U32.AND P2, PT, R2, RZ, PT ;  /* 0x000000ff0200720c */ /* 0x010fc80003f42070 */
[----:B------:R-:W-:Y:S01]  /*0140*/  ISETP.EQ.OR.EX P2, PT, R3, RZ, !P1, P2 ;  /* 0x000000ff0300720c */ /* 0x000fe20004f42720 */
[----:B------:R-:W-:Y:S02]  /*0150*/  IMAD.MOV.U32 R17, RZ, RZ, -0x1 ;  /* 0xffffffffff117424 */ /* 0x000fe400078e00ff */
[----:B------:R-:W-:Y:S02]  /*0160*/  IMAD.MOV.U32 R0, RZ, RZ, RZ ;  /* 0x000000ffff007224 */ /* 0x000fe400078e00ff */
[----:B-1----:R-:W-:-:S04]  /*0170*/  IMAD.WIDE R4, R15, 0x4, R4 ;  /* 0x000000040f047825 */ /* 0x002fc800078e0204 */
[----:B------:R-:W-:-:S04]  /*0180*/  IMAD.WIDE R138, R15, 0x4, R138 ;  /* 0x000000040f8a7825 */ /* 0x000fc800078e028a */
[----:B------:R1:W5:Y:S04]  /*0190*/  @!P2 LDG.E R17, desc[UR6][R4.64] ;  /* 0x000000060411a981 */ /* 0x000368000c1e1900 */
[----:B------:R1:W5:Y:S01]  /*01a0*/  @P4 LDG.E R0, desc[UR6][R138.64] ;  /* 0x000000068a004981 */ /* 0x000362000c1e1900 */
[----:B------:R-:W3:Y:S01]  /*01b0*/  S2R R27, SR_CTAID.X ;  /* 0x00000000001b7919 */ /* 0x000ee20000002500 */
[----:B------:R-:W4:Y:S01]  /*01c0*/  S2R R136, SR_CTAID.Z ;  /* 0x0000000000887919 */ /* 0x000f220000002700 */
[----:B------:R-:W1:Y:S01]  /*01d0*/  S2R R58, SR_TID.X ;  /* 0x00000000003a7919 */ /* 0x000e620000002100 */
[--C-:B------:R-:W-:Y:S01]  /*01e0*/  SHF.R.S32.HI R9, RZ, 0x1f, R15.reuse ;  /* 0x0000001fff097819 */ /* 0x100fe2000001140f */
[----:B------:R-:W-:Y:S02]  /*01f0*/  IMAD.MOV.U32 R11, RZ, RZ, R15 ;  /* 0x000000ffff0b7224 */ /* 0x000fe400078e000f */
[----:B--2---:R-:W-:-:S06]  /*0200*/  @P0 IMAD.IADD R242, R242, 0x1, -R243 ;  /* 0x00000001f2f20824 */ /* 0x004fcc00078e0af3 */
[----:B------:R-:W2:Y:S01]  /*0210*/  @!P0 LDC R242, c[0x0][0x2c4] ;  /* 0x0000b100fff28b82 */ /* 0x000ea20000000800 */
[----:B------:R-:W-:-:S04]  /*0220*/  ISETP.NE.U32.AND P0, PT, R2, RZ, PT ;  /* 0x000000ff0200720c */ /* 0x000fc80003f05070 */
[----:B------:R-:W-:-:S13]  /*0230*/  ISETP.NE.AND.EX P0, PT, R3, RZ, PT, P0 ;  /* 0x000000ff0300720c */ /* 0x000fda0003f05300 */
[----:B-1-34-:R-:W-:Y:S05]  /*0240*/  @!P0 BRA `(.L_x_1790) ;  /* 0x0000000000108947 */ /* 0x01afea0003800000 */
[----:B------:R-:W3:Y:S02]  /*0250*/  @P1 LDG.E R2, desc[UR6][R4.64+0x4] ;  /* 0x0000040604021981 */ /* 0x000ee4000c1e1900 */
[----:B---3-5:R-:W-:-:S06]  /*0260*/  @P1 IADD3 R71, R2, -R17, RZ ;  /* 0x8000001102471210 */ /* 0x028fcc0007ffe0ff */
[----:B------:R3:W5:Y:S01]  /*0270*/  @!P1 LDG.E R71, desc[UR6][R4.64] ;  /* 0x0000000604479981 */ /* 0x000762000c1e1900 */
[----:B------:R-:W-:Y:S05]  /*0280*/  BRA `(.L_x_1791) ;  /* 0x0000000000047947 */ /* 0x000fea0003800000 */
.L_x_1790:
[----:B------:R-:W1:Y:S02]  /*0290*/  LDC R71, c[0x0][0x2c8] ;  /* 0x0000b200ff477b82 */ /* 0x000e640000000800 */
.L_x_1791:
[----:B------:R-:W4:Y:S02]  /*02a0*/  LDC.64 R2, c[0x0][0x308] ;  /* 0x0000c200ff027b82 */ /* 0x000f240000000a00 */
[----:B----4-:R-:W-:-:S04]  /*02b0*/  ISETP.NE.U32.AND P1, PT, R2, RZ, PT ;  /* 0x000000ff0200720c */ /* 0x010fc80003f25070 */
[----:B------:R-:W-:-:S13]  /*02c0*/  ISETP.NE.AND.EX P1, PT, R3, RZ, PT, P1 ;  /* 0x000000ff0300720c */ /* 0x000fda0003f25310 */
[----:B------:R-:W4:Y:S01]  /*02d0*/  @P1 LDC.64 R2, c[0x0][0x308] ;  /* 0x0000c200ff021b82 */ /* 0x000f220000000a00 */
[----:B------:R-:W-:-:S07]  /*02e0*/  IMAD.SHL.U32 R61, R27, 0x40, RZ ;  /* 0x000000401b3d7824 */ /* 0x000fce00078e00ff */
[----:B---3--:R-:W3:Y:S01]  /*02f0*/  @!P1 LDC R5, c[0x0][0x2cc] ;  /* 0x0000b300ff059b82 */ /* 0x008ee20000000800 */
[----:B----4-:R-:W-:-:S07]  /*0300*/  @P1 IMAD.WIDE R6, R15, 0x4, R2 ;  /* 0x000000040f061825 */ /* 0x010fce00078e0202 */
[----:B------:R-:W4:Y:S01]  /*0310*/  @!P1 LDC.64 R2, c[0x0][0x318] ;  /* 0x0000c600ff029b82 */ /* 0x000f220000000a00 */
[----:B------:R1:W5:Y:S01]  /*0320*/  @P1 LDG.E R57, desc[UR6][R6.64] ;  /* 0x0000000606391981 */ /* 0x000362000c1e1900 */
[----:B--2---:R-:W-:-:S13]  /*0330*/  ISETP.GT.AND P0, PT, R242, R61, PT ;  /* 0x0000003df200720c */ /* 0x004fda0003f04270 */
[----:B---3--:R-:W-:Y:S05]  /*0340*/  @!P0 EXIT ;  /* 0x000000000000894d */ /* 0x008fea0003800000 */
[----:B------:R-:W2:Y:S01]  /*0350*/  LDC R4, c[0x0][0x398] ;  /* 0x0000e600ff047b82 */ /* 0x000ea20000000800 */
[----:B----4-:R-:W-:Y:S01]  /*0360*/  @!P1 ISETP.NE.U32.AND P0, PT, R2, RZ, PT ;  /* 0x000000ff0200920c */ /* 0x010fe20003f05070 */
[--C-:B-1---5:R-:W-:Y:S01]  /*0370*/  IMAD.IADD R71, R71, 0x1, -R0.reuse ;  /* 0x0000000147477824 */ /* 0x122fe200078e0a00 */
[----:B------:R-:W-:Y:S01]  /*0380*/  ULDC UR5, c[0x0][0x2c8] ;  /* 0x0000b20000057ab9 */ /* 0x000fe20000000800 */
[----:B------:R-:W-:Y:S01]  /*0390*/  @P1 IMAD.IADD R57, R57, 0x1, -R0 ;  /* 0x0000000139391824 */ /* 0x000fe200078e0a00 */
[----:B------:R-:W-:Y:S01]  /*03a0*/  @!P1 ISETP.NE.AND.EX P0, PT, R3, RZ, PT, P0 ;  /* 0x000000ff0300920c */ /* 0x000fe20003f05300 */
[----:B------:R-:W-:Y:S01]  /*03b0*/  UIADD3 UR5, UR5, 0xff, URZ ;  /* 0x000000ff05057890 */ /* 0x000fe2000fffe03f */
[----:B------:R-:W-:Y:S02]  /*03c0*/  IADD3 R3, -R242, 0x13f, R61 ;  /* 0x0000013ff2037810 */ /* 0x000fe40007ffe13d */
[----:B------:R-:W-:Y:S01]  /*03d0*/  @!P1 SEL R2, R5, RZ, P0 ;  /* 0x000000ff05029207 */ /* 0x000fe20000000000 */
[----:B------:R-:W-:-:S04]  /*03e0*/  USHF.R.S32.HI UR4, URZ, 0x1f, UR5 ;  /* 0x0000001f3f047899 */ /* 0x000fc80008011405 */
[----:B------:R-:W-:Y:S01]  /*03f0*/  @!P1 IMAD.IADD R57, R71, 0x1, R2 ;  /* 0x0000000147399824 */ /* 0x000fe200078e0202 */
[----:B------:R-:W-:-:S03]  /*0400*/  ULEA.HI UR4, UR4, UR5, URZ, 0x8 ;  /* 0x0000000504047291 */ /* 0x000fc6000f8f403f */
        /* <DEDUP_REMOVED lines=15> */
[----:B------:R-:W-:Y:S01]  /*0500*/  ULDC.64 UR4, c[0x0][0x2a0] ;  /* 0x0000a80000047ab9 */ /* 0x000fe20000000a00 */
[----:B------:R-:W-:Y:S01]  /*0510*/  IADD3 R242, -R61, R242, RZ ;  /* 0x000000f23df27210 */ /* 0x000fe20007ffe1ff */
[----:B------:R-:W-:Y:S01]  /*0520*/  ULDC UR9, c[0x0][0x270] ;  /* 0x00009c0000097ab9 */ /* 0x000fe20000000800 */
[----:B------:R-:W-:Y:S01]  /*0530*/  LEA.HI R0, R7, R58, RZ, 0x2 ;  /* 0x0000003a07007211 */ /* 0x000fe200078f10ff */
[----:B------:R-:W-:Y:S01]  /*0540*/  IMAD R12, R15, UR9, R136 ;  /* 0x000000090f0c7c24 */ /* 0x000fe2000f8e0288 */
[----:B------:R-:W-:Y:S01]  /*0550*/  ULDC UR8, c[0x0][0x2c4] ;  /* 0x0000b10000087ab9 */ /* 0x000fe20000000800 */
[----:B------:R-:W-:Y:S01]  /*0560*/  LOP3.LUT P4, RZ, R58, 0x3, RZ, 0xc0, !PT ;  /* 0x000000033aff7812 */ /* 0x000fe2000788c0ff */
[----:B------:R-:W-:Y:S01]  /*0570*/  BSSY B0, `(.L_x_1793) ;  /* 0x000002a000007945 */ /* 0x000fe20003800000 */
[----:B------:R-:W-:Y:S01]  /*0580*/  LOP3.LUT R7, R0, 0x1ffffffc, RZ, 0xc0, !PT ;  /* 0x1ffffffc00077812 */ /* 0x000fe200078ec0ff */
[----:B------:R-:W-:Y:S01]  /*0590*/  IMAD R12, R12, UR8, R61 ;  /* 0x000000080c0c7c24 */ /* 0x000fe2000f8e023d */
[----:B------:R-:W2:Y:S03]  /*05a0*/  @!P0 LDC.64 R2, c[0x0][0x290] ;  /* 0x0000a400ff028b82 */ /* 0x000ea60000000a00 */
[----:B------:R-:W-:-:S02]  /*05b0*/  IMAD.IADD R7, R58, 0x1, -R7 ;  /* 0x000000013a077824 */ /* 0x000fc400078e0a07 */
[----:B--2---:R-:W-:Y:S02]  /*05c0*/  @!P0 IMAD R6, R9, R2, RZ ;  /* 0x0000000209068224 */ /* 0x004fe400078e02ff */
[----:B-1----:R-:W-:-:S04]  /*05d0*/  @P0 IMAD.WIDE.U32 R8, R243, R4, RZ ;  /* 0x00000004f3080225 */ /* 0x002fc800078e00ff */
[----:B------:R-:W-:-:S04]  /*05e0*/  @!P0 IMAD.WIDE.U32 R10, R15, R2, RZ ;  /* 0x000000020f0a8225 */ /* 0x000fc800078e00ff */
[----:B------:R-:W-:Y:S01]  /*05f0*/  @!P0 IMAD R3, R15, R3, R6 ;  /* 0x000000030f038224 */ /* 0x000fe200078e0206 */
[----:B------:R-:W-:Y:S01]  /*0600*/  @!P0 MOV R8, R10 ;  /* 0x0000000a00088202 */ /* 0x000fe20000000f00 */
[----:B------:R-:W-:Y:S01]  /*0610*/  IMAD.SHL.U32 R2, R7, 0x8, RZ ;  /* 0x0000000807027824 */ /* 0x000fe200078e00ff */
[----:B------:R-:W-:Y:S01]  /*0620*/  SHF.R.S32.HI R7, RZ, 0x1f, R61 ;  /* 0x0000001fff077819 */ /* 0x000fe2000001143d */
[----:B------:R-:W-:Y:S02]  /*0630*/  @P0 IMAD R243, R243, R5, R9 ;  /* 0x00000005f3f30224 */ /* 0x000fe400078e0209 */
[----:B------:R-:W-:Y:S01]  /*0640*/  @!P0 IMAD.IADD R243, R11, 0x1, R3 ;  /* 0x000000010bf38824 */ /* 0x000fe200078e0203 */
[----:B------:R-:W-:Y:S01]  /*0650*/  SHF.R.S32.HI R3, RZ, 0x1f, R2 ;  /* 0x0000001fff037819 */ /* 0x000fe20000011402 */
[-C--:B------:R-:W-:Y:S01]  /*0660*/  IMAD R6, R7, R4.reuse, RZ ;  /* 0x0000000407067224 */ /* 0x080fe200078e02ff */
[----:B------:R-:W-:Y:S01]  /*0670*/  SHF.R.S32.HI R7, RZ, 0x2, R0 ;  /* 0x00000002ff077819 */ /* 0x000fe20000011400 */
[----:B------:R-:W-:Y:S01]  /*0680*/  IMAD.WIDE.U32 R10, R61, R4, R2 ;  /* 0x000000043d0a7225 */ /* 0x000fe200078e0002 */
[----:B------:R-:W-:-:S02]  /*0690*/  SHF.R.S32.HI R2, RZ, 0x1f, R136 ;  /* 0x0000001fff027819 */ /* 0x000fc40000011488 */
[----:B------:R-:W-:Y:S01]  /*06a0*/  ISETP.GE.AND P1, PT, R7, R242, PT ;  /* 0x000000f20700720c */ /* 0x000fe20003f26270 */
[----:B------:R-:W-:Y:S01]  /*06b0*/  IMAD R6, R61, R5, R6 ;  /* 0x000000053d067224 */ /* 0x000fe200078e0206 */
[----:B------:R-:W-:Y:S01]  /*06c0*/  IADD3 R8, P0, R8, R10, RZ ;  /* 0x0000000a08087210 */ /* 0x000fe20007f1e0ff */
[----:B------:R-:W-:Y:S01]  /*06d0*/  IMAD R3, R2, UR4, RZ ;  /* 0x0000000402037c24 */ /* 0x000fe2000f8e02ff */
[----:B------:R-:W-:Y:S02]  /*06e0*/  ISETP.GE.OR P3, PT, R7, R242, P4 ;  /* 0x000000f20700720c */ /* 0x000fe40002766670 */
[----:B------:R-:W-:Y:S01]  /*06f0*/  IADD3.X R9, R243, R11, R6, P0, !PT ;  /* 0x0000000bf3097210 */ /* 0x000fe200007fe406 */
[----:B------:R-:W-:Y:S01]  /*0700*/  IMAD R11, R136, UR5, R3 ;  /* 0x00000005880b7c24 */ /* 0x000fe2000f8e0203 */
[----:B------:R-:W-:Y:S01]  /*0710*/  IADD3 R0, P0, R12, R7, RZ ;  /* 0x000000070c007210 */ /* 0x000fe20007f1e0ff */
[----:B------:R-:W-:Y:S02]  /*0720*/  VIADD R3, R7, 0x20 ;  /* 0x0000002007037836 */ /* 0x000fe40000000000 */
[----:B------:R-:W-:Y:S01]  /*0730*/  IMAD.WIDE.U32 R136, R136, UR4, R8 ;  /* 0x0000000488887c25 */ /* 0x000fe2000f8e0008 */
[----:B------:R-:W-:-:S02]  /*0740*/  SHF.R.S32.HI R9, RZ, 0x1f, R7 ;  /* 0x0000001fff097819 */ /* 0x000fc40000011407 */
        /* <DEDUP_REMOVED lines=12> */
.L_x_1794:
[----:B------:R-:W-:Y:S05]  /*0810*/  BSYNC B0 ;  /* 0x0000000000007941 */ /* 0x000fea0003800000 */
.L_x_1793:
        /* <DEDUP_REMOVED lines=13> */
.L_x_1796:
[----:B------:R-:W-:Y:S05]  /*08f0*/  BSYNC B0 ;  /* 0x0000000000007941 */ /* 0x000fea0003800000 */
.L_x_1795:
        /* <DEDUP_REMOVED lines=11> */
.L_x_1792:
        /* <DEDUP_REMOVED lines=8> */
[----:B------:R-:W-:Y:S02]  /*0a30*/  ISETP.NE.U32.AND P0, PT, RZ, UR10, PT ;  /* 0x0000000aff007c0c */ /* 0x000fe4000bf05070 */
[----:B------:R-:W-:Y:S02]  /*0a40*/  CS2R R244, SRZ ;  /* 0x0000000000f47805 */ /* 0x000fe4000001ff00 */
[----:B------:R-:W-:-:S13]  /*0a50*/  ISETP.NE.AND.EX P0, PT, RZ, UR11, PT, P0 ;  /* 0x0000000bff007c0c */ /* 0x000fda000bf05300 */
        /* <DEDUP_REMOVED lines=16> */
.L_x_1797:
[----:B------:R-:W-:-:S13]  /*0b60*/  PLOP3.LUT P0, PT, PT, PT, UP0, 0x40, 0x0 ;  /* 0x000000000000781c */ /* 0x000fda0003f0e808 */
[----:B------:R-:W-:Y:S05]  /*0b70*/  @P0 BRA `(.L_x_1798) ;  /* 0x00000004003c0947 */ /* 0x000fea0003800000 */
[----:B-----5:R-:W1:Y:S01]  /*0b80*/  LDC R15, c[0x0][0x380] ;  /* 0x0000e000ff0f7b82 */ /* 0x020e620000000800 */
[----:B------:R-:W-:Y:S01]  /*0b90*/  LEA R50, R56, 0xffffff00, 0x8 ;  /* 0xffffff0038327811 */ /* 0x000fe200078e40ff */
[----:B------:R-:W-:-:S06]  /*0ba0*/  ULDC.64 UR4, c[0x0][0x230] ;  /* 0x00008c0000047ab9 */ /* 0x000fcc0000000a00 */
[----:B------:R-:W2:Y:S08]  /*0bb0*/  LDC R7, c[0x0][0x278] ;  /* 0x00009e00ff077b82 */ /* 0x000eb00000000800 */
[----:B------:R-:W3:Y:S01]  /*0bc0*/  LDC.64 R148, c[0x0][0x248] ;  /* 0x00009200ff947b82 */ /* 0x000ee20000000a00 */
[----:B-1----:R-:W-:-:S04]  /*0bd0*/  IABS R2, R15 ;  /* 0x0000000f00027213 */ /* 0x002fc80000000000 */
[----:B------:R-:W1:Y:S08]  /*0be0*/  I2F.RP R6, R2 ;  /* 0x0000000200067306 */ /* 0x000e700000209400 */
[----:B-1----:R-:W1:Y:S02]  /*0bf0*/  MUFU.RCP R4, R6 ;  /* 0x0000000600047308 */ /* 0x002e640000001000 */
[----:B-1----:R-:W-:-:S06]  /*0c00*/  IADD3 R4, R4, 0xffffffe, RZ ;  /* 0x0ffffffe04047810 */ /* 0x002fcc0007ffe0ff */
[----:B------:R-:W1:Y:S02]  /*0c10*/  F2I.FTZ.U32.TRUNC.NTZ R5, R4 ;  /* 0x0000000400057305 */ /* 0x000e64000021f000 */
[----:B-1----:R-:W-:Y:S01]  /*0c20*/  IMAD.MOV R3, RZ, RZ, -R5 ;  /* 0x000000ffff037224 */ /* 0x002fe200078e0a05 */
        /* <DEDUP_REMOVED lines=18> */
[----:B------:R-:W4:Y:S01]  /*0d50*/  LDG.E R0, desc[UR6][R18.64] ;  /* 0x0000000612007981 */ /* 0x000f22000c1e1900 */
[----:B--2---:R-:W-:Y:S01]  /*0d60*/  IABS R2, R7 ;  /* 0x0000000700027213 */ /* 0x004fe20000000000 */
[----:B------:R-:W-:-:S03]  /*0d70*/  IMAD.MOV R17, RZ, RZ, -R17 ;  /* 0x000000ffff117224 */ /* 0x000fc600078e0a11 */
[----:B------:R-:W1:Y:S01]  /*0d80*/  I2F.RP R6, R2 ;  /* 0x0000000200067306 */ /* 0x000e620000209400 */
[----:B------:R-:W-:-:S07]  /*0d90*/  IMAD R17, R15, R17, R50 ;  /* 0x000000110f117224 */ /* 0x000fce00078e0232 */
[----:B-1----:R-:W1:Y:S02]  /*0da0*/  MUFU.RCP R12, R6 ;  /* 0x00000006000c7308 */ /* 0x002e640000001000 */
        /* <DEDUP_REMOVED lines=18> */
[----:B------:R-:W1:Y:S05]  /*0ed0*/  LDC.64 R2, c[0x0][0x238] ;  /* 0x00008e00ff027b82 */ /* 0x000e6a0000000a00 */
[----:B------:R-:W-:-:S06]  /*0ee0*/  @P2 IADD3 R4, R4, 0x1, RZ ;  /* 0x0000000104042810 */ /* 0x000fcc0007ffe0ff */
[----:B------:R-:W-:Y:S01]  /*0ef0*/  @!P0 IMAD.MOV R4, RZ, RZ, -R4 ;  /* 0x000000ffff048224 */ /* 0x000fe200078e0a04 */
[----:B------:R-:W-:-:S04]  /*0f00*/  @!P1 LOP3.LUT R4, RZ, R7, RZ, 0x33, !PT ;  /* 0x00000007ff049212 */ /* 0x000fc800078e33ff */
[----:B------:R-:W-:Y:S02]  /*0f10*/  SHF.R.S32.HI R111, RZ, 0x1f, R4 ;  /* 0x0000001fff6f7819 */ /* 0x000fe40000011404 */
[----:B----4-:R-:W-:Y:S01]  /*0f20*/  SHF.R.S32.HI R5, RZ, 0x1f, R0 ;  /* 0x0000001fff057819 */ /* 0x010fe20000011400 */
[----:B------:R-:W-:-:S04]  /*0f30*/  IMAD.WIDE.U32 R14, R0, UR4, RZ ;  /* 0x00000004000e7c25 */ /* 0x000fc8000f8e00ff */
[C---:B------:R-:W-:Y:S02]  /*0f40*/  IMAD R13, R5.reuse, UR4, RZ ;  /* 0x00000004050d7c24 */ /* 0x040fe4000f8e02ff */
[----:B-1----:R-:W-:Y:S02]  /*0f50*/  IMAD R5, R5, R2, RZ ;  /* 0x0000000205057224 */ /* 0x002fe400078e02ff */
[C---:B------:R-:W-:Y:S01]  /*0f60*/  IMAD R6, R0.reuse, UR5, R13 ;  /* 0x0000000500067c24 */ /* 0x040fe2000f8e020d */
[----:B------:R-:W-:Y:S01]  /*0f70*/  SHF.R.S32.HI R13, RZ, 0x1f, R17 ;  /* 0x0000001fff0d7819 */ /* 0x000fe20000011411 */
[----:B------:R-:W-:Y:S01]  /*0f80*/  ULDC.64 UR4, c[0x0][0x260] ;  /* 0x0000980000047ab9 */ /* 0x000fe20000000a00 */
[----:B------:R-:W-:Y:S02]  /*0f90*/  IMAD R3, R0, R3, R5 ;  /* 0x0000000300037224 */ /* 0x000fe400078e0205 */
[----:B------:R-:W-:Y:S01]  /*0fa0*/  IADD3 R15, R15, R6, RZ ;  /* 0x000000060f0f7210 */ /* 0x000fe20007ffe0ff */
[----:B---3--:R-:W-:-:S02]  /*0fb0*/  IMAD R6, R13, R148, RZ ;  /* 0x000000940d067224 */ /* 0x008fc400078e02ff */
[----:B------:R-:W-:Y:S02]  /*0fc0*/  IMAD R7, R111, UR4, RZ ;  /* 0x000000046f077c24 */ /* 0x000fe4000f8e02ff */
[C---:B------:R-:W-:Y:S02]  /*0fd0*/  IMAD R6, R17.reuse, R149, R6 ;  /* 0x0000009511067224 */ /* 0x040fe400078e0206 */
[----:B------:R-:W-:-:S04]  /*0fe0*/  IMAD.WIDE.U32 R14, R17, R148, R14 ;  /* 0x00000094110e7225 */ /* 0x000fc800078e000e */
[----:B------:R-:W-:Y:S01]  /*0ff0*/  IMAD R7, R4, UR5, R7 ;  /* 0x0000000504077c24 */ /* 0x000fe2000f8e0207 */
[----:B------:R-:W-:Y:S01]  /*1000*/  IADD3 R15, R15, R6, RZ ;  /* 0x000000060f0f7210 */ /* 0x000fe20007ffe0ff */
[----:B------:R-:W-:-:S04]  /*1010*/  IMAD.WIDE.U32 R24, R0, R2, RZ ;  /* 0x0000000200187225 */ /* 0x000fc800078e00ff */
[----:B------:R-:W-:-:S04]  /*1020*/  IMAD.WIDE.U32 R14, R4, UR4, R14 ;  /* 0x00000004040e7c25 */ /* 0x000fc8000f8e000e */
[----:B------:R-:W-:Y:S01]  /*1030*/  IMAD.IADD R21, R25, 0x1, R3 ;  /* 0x0000000119157824 */ /* 0x000fe200078e0203 */
[----:B------:R-:W-:Y:S02]  /*1040*/  IADD3 R19, R15, R7, RZ ;  /* 0x000000070f137210 */ /* 0x000fe40007ffe0ff */
[----:B------:R-:W-:Y:S01]  /*1050*/  MOV R8, R14 ;  /* 0x0000000e00087202 */ /* 0x000fe20000000f00 */
[----:B------:R-:W-:Y:S06]  /*1060*/  BRA `(.L_x_1799) ;  /* 0x0000000400407947 */ /* 0x000fec0003800000 */
.L_x_1798:
        /* <DEDUP_REMOVED lines=9> */
[----:B-1----:R-:W-:-:S06]  /*1100*/  VIADD R6, R6, 0xffffffe ;  /* 0x0ffffffe06067836 */ /* 0x002fcc0000000000 */
[----:B------:R-:W1:Y:S02]  /*1110*/  F2I.FTZ.U32.TRUNC.NTZ R7, R6 ;  /* 0x0000000600077305 */ /* 0x000e64000021f000 */
[----:B-1----:R-:W-:Y:S01]  /*1120*/  IMAD.MOV R2, RZ, RZ, -R7 ;  /* 0x000000ffff027224 */ /* 0x002fe200078e0a07 */
[----:B------:R-:W-:-:S03]  /*1130*/  MOV R6, RZ ;  /* 0x000000ff00067202 */ /* 0x000fc60000000f00 */
[----:B------:R-:W-:Y:S01]  /*1140*/  IMAD R4, R2, R3, RZ ;  /* 0x0000000302047224 */ /* 0x000fe200078e02ff */
[----:B------:R-:W-:-:S03]  /*1150*/  IABS R2, R136 ;  /* 0x0000008800027213 */ /* 0x000fc60000000000 */
[----:B------:R-:W-:Y:S01]  /*1160*/  IMAD.HI.U32 R7, R7, R4, R6 ;  /* 0x0000000407077227 */ /* 0x000fe200078e0006 */
[----:B------:R-:W-:-:S03]  /*1170*/  LOP3.LUT R6, R136, R19, RZ, 0x3c, !PT ;  /* 0x0000001388067212 */ /* 0x000fc600078e3cff */
[----:B------:R-:W-:Y:S01]  /*1180*/  IMAD.MOV.U32 R4, RZ, RZ, R2 ;  /* 0x000000ffff047224 */ /* 0x000fe200078e0002 */
[----:B------:R-:W-:-:S03]  /*1190*/  ISETP.GE.AND P1, PT, R6, RZ, PT ;  /* 0x000000ff0600720c */ /* 0x000fc60003f26270 */
        /* <DEDUP_REMOVED lines=30> */
.L_x_1800:
[----:B------:R-:W-:Y:S01]  /*1380*/  @!P0 LOP3.LUT R10, RZ, R19, RZ, 0x33, !PT ;  /* 0x00000013ff0a8212 */ /* 0x000fe200078e33ff */
[----:B------:R-:W-:Y:S01]  /*1390*/  IMAD R6, R13, R148, RZ ;  /* 0x000000940d067224 */ /* 0x000fe200078e02ff */
[----:B------:R-:W-:Y:S02]  /*13a0*/  MOV R18, R8 ;  /* 0x0000000800127202 */ /* 0x000fe40000000f00 */
[----:B------:R-:W-:Y:S01]  /*13b0*/  MOV R19, R7 ;  /* 0x0000000700137202 */ /* 0x000fe20000000f00 */
[-C--:B------:R-:W-:Y:S01]  /*13c0*/  IMAD R6, R149, R50.reuse, R6 ;  /* 0x0000003295067224 */ /* 0x080fe200078e0206 */
[----:B------:R-:W-:Y:S02]  /*13d0*/  SHF.R.S32.HI R111, RZ, 0x1f, R10 ;  /* 0x0000001fff6f7819 */ /* 0x000fe4000001140a */
[----:B------:R-:W-:Y:S01]  /*13e0*/  @P3 IADD3 R17, R0, R17, RZ ;  /* 0x0000001100113210 */ /* 0x000fe20007ffe0ff */
[----:B------:R-:W-:-:S04]  /*13f0*/  IMAD.WIDE.U32 R18, R148, R50, R18 ;  /* 0x0000003294127225 */ /* 0x000fc800078e0012 */
[----:B-1----:R-:W-:Y:S01]  /*1400*/  @P3 IMAD.WIDE.U32 R24, R17, R4, RZ ;  /* 0x0000000411183225 */ /* 0x002fe200078e00ff */
[----:B------:R-:W-:Y:S02]  /*1410*/  IADD3 R19, R19, R6, RZ ;  /* 0x0000000613137210 */ /* 0x000fe40007ffe0ff */
[----:B------:R-:W-:Y:S01]  /*1420*/  MOV R4, R10 ;  /* 0x0000000a00047202 */ /* 0x000fe20000000f00 */
[-C--:B--2---:R-:W-:Y:S02]  /*1430*/  IMAD R6, R111, R2.reuse, RZ ;  /* 0x000000026f067224 */ /* 0x084fe400078e02ff */
[----:B------:R-:W-:-:S04]  /*1440*/  IMAD.WIDE.U32 R18, R10, R2, R18 ;  /* 0x000000020a127225 */ /* 0x000fc800078e0012 */
[----:B------:R-:W-:Y:S01]  /*1450*/  IMAD R3, R10, R3, R6 ;  /* 0x000000030a037224 */ /* 0x000fe200078e0206 */
[----:B------:R-:W-:Y:S01]  /*1460*/  MOV R8, R18 ;  /* 0x0000001200087202 */ /* 0x000fe20000000f00 */
[----:B------:R-:W-:Y:S01]  /*1470*/  @P3 IMAD R21, R17, R5, R25 ;  /* 0x0000000511153224 */ /* 0x000fe200078e0219 */
[----:B------:R-:W-:Y:S02]  /*1480*/  MOV R17, R50 ;  /* 0x0000003200117202 */ /* 0x000fe40000000f00 */
        /* <DEDUP_REMOVED lines=14> */
.L_x_1799:
[----:B------:R1:W5:Y:S01]  /*1570*/  @P4 LDG.E R5, desc[UR6][R138.64] ;  /* 0x000000068a054981 */ /* 0x000362000c1e1900 */
[----:B------:R-:W-:Y:S01]  /*1580*/  ISETP.NE.AND P0, PT, R243, -0x1, PT ;  /* 0xfffffffff300780c */ /* 0x000fe20003f05270 */
[----:B------:R-:W2:Y:S01]  /*1590*/  LDC.64 R2, c[0x0][0x240] ;  /* 0x00009000ff027b82 */ /* 0x000ea20000000a00 */
[----:B------:R-:W-:Y:S01]  /*15a0*/  SHF.R.S32.HI R7, RZ, 0x1f, R58 ;  /* 0x0000001fff077819 */ /* 0x000fe2000001143a */
[----:B------:R-:W-:Y:S01]  /*15b0*/  ULDC.64 UR4, c[0x0][0x268] ;  /* 0x00009a0000047ab9 */ /* 0x000fe20000000a00 */
[----:B------:R-:W-:Y:S01]  /*15c0*/  SHF.R.S32.HI R94, RZ, 0x1f, R71 ;  /* 0x0000001fff5e7819 */ /* 0x000fe20000011447 */
[----:B------:R-:W-:Y:S01]  /*15d0*/  ULDC.64 UR12, c[0x0][0x218] ;  /* 0x00008600000c7ab9 */ /* 0x000fe20000000a00 */
[CC--:B------:R-:W-:Y:S01]  /*15e0*/  LEA.HI R23, R7.reuse, R58.reuse, RZ, 0x2 ;  /* 0x0000003a07177211 */ /* 0x0c0fe200078f10ff */
[----:B------:R-:W-:Y:S01]  /*15f0*/  ULDC.64 UR10, c[0x0][0x258] ;  /* 0x00009600000a7ab9 */ /* 0x000fe20000000a00 */
[-C--:B------:R-:W-:Y:S01]  /*1600*/  LEA.HI R70, R7, R58.reuse, RZ, 0x3 ;  /* 0x0000003a07467211 */ /* 0x080fe200078f18ff */
[----:B------:R-:W3:Y:S01]  /*1610*/  LDC.64 R140, c[0x0][0x250] ;  /* 0x00009400ff8c7b82 */ /* 0x000ee20000000a00 */
[----:B-----5:R-:W-:Y:S01]  /*1620*/  LOP3.LUT R15, R23, 0xfffffffc, RZ, 0xc0, !PT ;  /* 0xfffffffc170f7812 */ /* 0x020fe200078ec0ff */
[----:B------:R-:W-:Y:S01]  /*1630*/  IMAD.MOV.U32 R49, RZ, RZ, 0x10 ;  /* 0x00000010ff317424 */ /* 0x000fe200078e00ff */
[----:B------:R-:W-:Y:S01]  /*1640*/  SHF.R.S32.HI R69, RZ, 0x3, R70 ;  /* 0x00000003ff457819 */ /* 0x000fe20000011446 */
[----:B------:R-:W-:Y:S01]  /*1650*/  IMAD.SHL.U32 R63, R148, 0x20, RZ ;  /* 0x00000020943f7824 */ /* 0x000fe200078e00ff */
[CC--:B------:R-:W-:Y:S01]  /*1660*/  LEA.HI R59, R7.reuse, R58.reuse, RZ, 0x5 ;  /* 0x0000003a073b7211 */ /* 0x0c0fe200078f28ff */
[----:B------:R-:W-:Y:S01]  /*1670*/  IMAD.IADD R0, R58, 0x1, -R15 ;  /* 0x000000013a007824 */ /* 0x000fe200078e0a0f */
[----:B------:R-:W-:Y:S01]  /*1680*/  LEA.HI R68, R7, R58, RZ, 0x4 ;  /* 0x0000003a07447211 */ /* 0x000fe200078f20ff */
[----:B------:R-:W-:Y:S01]  /*1690*/  IMAD.SHL.U32 R25, R69, 0x40, RZ ;  /* 0x0000004045197824 */ /* 0x000fe200078e00ff */
[----:B------:R-:W4:Y:S01]  /*16a0*/  @!P0 LDC.64 R6, c[0x0][0x228] ;  /* 0x00008a00ff068b82 */ /* 0x000f220000000a00 */
[----:B------:R-:W-:Y:S01]  /*16b0*/  SHF.R.S32.HI R134, RZ, 0x2, R23 ;  /* 0x00000002ff867819 */ /* 0x000fe20000011417 */
[C---:B------:R-:W-:Y:S01]  /*16c0*/  IMAD.SHL.U32 R14, R0.reuse, 0x8, RZ ;  /* 0x00000008000e7824 */ /* 0x040fe200078e00ff */
[----:B------:R-:W-:Y:S01]  /*16d0*/  SHF.R.S32.HI R59, RZ, 0x5, R59 ;  /* 0x00000005ff3b7819 */ /* 0x000fe2000001143b */
[----:B------:R-:W-:Y:S01]  /*16e0*/  IMAD.SHL.U32 R0, R0, 0x4, RZ ;  /* 0x0000000400007824 */ /* 0x000fe200078e00ff */
[----:B------:R-:W-:-:S02]  /*16f0*/  LEA.HI R23, R23, R134, RZ, 0x1 ;  /* 0x0000008617177211 */ /* 0x000fc400078f08ff */
[----:B------:R-:W-:Y:S01]  /*1700*/  LOP3.LUT R25, R25, 0xc0, RZ, 0xc0, !PT ;  /* 0x000000c019197812 */ /* 0x000fe200078ec0ff */
[----:B------:R-:W1:Y:S01]  /*1710*/  LDC R78, c[0x0][0x2e0] ;  /* 0x0000b800ff4e7b82 */ /* 0x000e620000000800 */
[----:B------:R-:W-:Y:S02]  /*1720*/  LOP3.LUT R23, R23, 0x7fffffe, RZ, 0xc0, !PT ;  /* 0x07fffffe17177812 */ /* 0x000fe400078ec0ff */
[----:B------:R-:W-:Y:S02]  /*1730*/  LOP3.LUT R15, R25, 0x18, R14, 0xf8, !PT ;  /* 0x00000018190f7812 */ /* 0x000fe400078ef80e */
[----:B------:R-:W-:Y:S01]  /*1740*/  SHF.R.U32.HI R10, RZ, 0x3, R25 ;  /* 0x00000003ff0a7819 */ /* 0x000fe20000011619 */
[----:B------:R-:W-:Y:S01]  /*1750*/  IMAD.IADD R12, R134, 0x1, -R23 ;  /* 0x00000001860c7824 */ /* 0x000fe200078e0a17 */
[----:B------:R-:W-:Y:S01]  /*1760*/  IADD3 R24, P1, R14, R24, RZ ;  /* 0x000000180e187210 */ /* 0x000fe20007f3e0ff */
[----:B------:R-:W-:Y:S01]  /*1770*/  IMAD R23, R111, UR4, RZ ;  /* 0x000000046f177c24 */ /* 0x000fe2000f8e02ff */
[----:B------:R-:W-:Y:S01]  /*1780*/  LOP3.LUT R10, R15, R10, RZ, 0x3c, !PT ;  /* 0x0000000a0f0a7212 */ /* 0x000fe200078e3cff */
[----:B------:R-:W-:Y:S01]  /*1790*/  IMAD R133, R59, 0x8, R12 ;  /* 0x000000083b857824 */ /* 0x000fe200078e020c */
[----:B------:R-:W-:Y:S01]  /*17a0*/  SHF.R.S32.HI R15, RZ, 0x1f, R14 ;  /* 0x0000001fff0f7819 */ /* 0x000fe2000001140e */
[----:B---3--:R-:W-:Y:S01]  /*17b0*/  IMAD.SHL.U32 R65, R140, 0x20, RZ ;  /* 0x000000208c417824 */ /* 0x008fe200078e00ff */
[----:B------:R-:W-:Y:S01]  /*17c0*/  SHF.R.S32.HI R135, RZ, 0x1f, R134 ;  /* 0x0000001fff877819 */ /* 0x000fe20000011486 */
[----:B------:R-:W-:Y:S01]  /*17d0*/  IMAD.U32 R133, R133, 0x20, R10 ;  /* 0x0000002085857824 */ /* 0x000fe200078e000a */
[----:B------:R-:W-:Y:S01]  /*17e0*/  LOP3.LUT R67, R68, 0xfffffff0, RZ, 0xc0, !PT ;  /* 0xfffffff044437812 */ /* 0x000fe200078ec0ff */
[----:B------:R-:W-:Y:S01]  /*17f0*/  IMAD.X R25, R15, 0x1, R21, P1 ;  /* 0x000000010f197824 */ /* 0x000fe200008e0615 */
[----:B------:R-:W-:Y:S01]  /*1800*/  IADD3 R18, P1, R14, R8, RZ ;  /* 0x000000080e127210 */ /* 0x000fe20007f3e0ff */
[----:B--2---:R-:W-:Y:S01]  /*1810*/  @P0 IMAD.WIDE.U32 R20, R243, R2, RZ ;  /* 0x00000002f3140225 */ /* 0x004fe200078e00ff */
[----:B------:R-:W-:-:S02]  /*1820*/  LEA.HI R94, R94, R71, RZ, 0x8 ;  /* 0x000000475e5e7211 */ /* 0x000fc400078f40ff */
[----:B------:R-:W-:Y:S01]  /*1830*/  SHF.L.U64.HI R60, R148, 0x5, R149 ;  /* 0x00000005943c7819 */ /* 0x000fe20000010295 */
[C---:B------:R-:W-:Y:S01]  /*1840*/  IMAD R10, R4.reuse, UR5, R23 ;  /* 0x00000005040a7c24 */ /* 0x040fe2000f8e0217 */
[----:B------:R-:W-:Y:S01]  /*1850*/  SHF.R.S32.HI R94, RZ, 0x8, R94 ;  /* 0x00000008ff5e7819 */ /* 0x000fe2000001145e */
[----:B------:R-:W-:Y:S01]  /*1860*/  IMAD.WIDE.U32 R24, R4, UR4, R24 ;  /* 0x0000000404187c25 */ /* 0x000fe2000f8e0018 */
[----:B------:R-:W-:Y:S01]  /*1870*/  ULDC.64 UR4, c[0x0][0x220] ;  /* 0x0000880000047ab9 */ /* 0x000fe20000000a00 */
[----:B-1----:R-:W-:Y:S02]  /*1880*/  LEA.HI R78, R78, R78, RZ, 0x1 ;  /* 0x0000004e4e4e7211 */ /* 0x002fe400078f08ff */
[----:B----4-:R-:W-:Y:S01]  /*1890*/  @!P0 IMAD.WIDE.U32 R28, R11, R6, RZ ;  /* 0x000000060b1c8225 */ /* 0x010fe200078e00ff */
[----:B------:R-:W-:Y:S02]  /*18a0*/  VIMNMX R94, RZ, R94, !PT ;  /* 0x0000005eff5e7248 */ /* 0x000fe40007fe0100 */
[----:B------:R-:W-:Y:S01]  /*18b0*/  SHF.R.S32.HI R75, RZ, 0x1, R78 ;  /* 0x00000001ff4b7819 */ /* 0x000fe2000001144e */
[----:B------:R-:W-:Y:S01]  /*18c0*/  IMAD.WIDE R26, R27, 0x40, R134 ;  /* 0x000000401b1a7825 */ /* 0x000fe200078e0286 */
[----:B------:R-:W-:-:S03]  /*18d0*/  SHF.L.U64.HI R62, R140, 0x5, R141 ;  /* 0x000000058c3e7819 */ /* 0x000fc6000001028d */
[----:B------:R-:W-:Y:S02]  /*18e0*/  @!P0 IMAD R12, R9, R6, RZ ;  /* 0x00000006090c8224 */ /* 0x000fe400078e02ff */
[----:B------:R-:W-:Y:S02]  /*18f0*/  @P0 IMAD.MOV.U32 R6, RZ, RZ, R20 ;  /* 0x000000ffff060224 */ /* 0x000fe400078e0014 */
[----:B------:R-:W-:Y:S02]  /*1900*/  IMAD.IADD R25, R25, 0x1, R10 ;  /* 0x0000000119197824 */ /* 0x000fe400078e020a */
[----:B------:R-:W-:Y:S02]  /*1910*/  @!P0 IMAD.MOV.U32 R6, RZ, RZ, R28 ;  /* 0x000000ffff068224 */ /* 0x000fe400078e001c */
[----:B------:R-:W-:Y:S02]  /*1920*/  @!P0 IMAD R7, R11, R7, R12 ;  /* 0x000000070b078224 */ /* 0x000fe400078e020c */
[----:B------:R-:W-:Y:S01]  /*1930*/  IMAD R10, R27, R2, RZ ;  /* 0x000000021b0a7224 */ /* 0x000fe200078e02ff */
[----:B------:R-:W-:Y:S01]  /*1940*/  IADD3 R16, P2, R14, R6, RZ ;  /* 0x000000060e107210 */ /* 0x000fe20007f5e0ff */
[----:B------:R-:W-:-:S02]  /*1950*/  @P0 IMAD R21, R243, R3, R21 ;  /* 0x00000003f3150224 */ /* 0x000fc400078e0215 */
[----:B------:R-:W-:Y:S02]  /*1960*/  @!P0 IMAD.IADD R21, R29, 0x1, R7 ;  /* 0x000000011d158824 */ /* 0x000fe400078e0207 */
[----:B------:R-:W-:Y:S01]  /*1970*/  IMAD R10, R26, R3, R10 ;  /* 0x000000031a0a7224 */ /* 0x000fe200078e020a */
[----:B------:R-:W-:Y:S01]  /*1980*/  IADD3 R3, P0, R134, R17, RZ ;  /* 0x0000001186037210 */ /* 0x000fe20007f1e0ff */
[----:B------:R-:W-:Y:S02]  /*1990*/  IMAD.X R17, R15, 0x1, R21, P2 ;  /* 0x000000010f117824 */ /* 0x000fe400010e0615 */
[----:B------:R-:W-:Y:S02]  /*19a0*/  IMAD.IADD R67, R58, 0x1, -R67 ;  /* 0x000000013a437824 */ /* 0x000fe400078e0a43 */
[----:B------:R-:W-:Y:S02]  /*19b0*/  IMAD.X R13, R135, 0x1, R13, P0 ;  /* 0x00000001870d7824 */ /* 0x000fe400000e060d */
[----:B------:R-:W-:Y:S01]  /*19c0*/  IMAD.WIDE.U32 R16, R26, R2, R16 ;  /* 0x000000021a107225 */ /* 0x000fe200078e0010 */
[----:B------:R-:W-:-:S03]  /*19d0*/  LEA.HI R66, R67, R67, RZ, 0x1 ;  /* 0x0000004343427211 */ /* 0x000fc600078f08ff */
[-C--:B------:R-:W-:Y:S01]  /*19e0*/  IMAD R2, R13, R140.reuse, RZ ;  /* 0x0000008c0d027224 */ /* 0x080fe200078e02ff */
[----:B------:R-:W-:Y:S01]  /*19f0*/  SHF.R.S32.HI R64, RZ, 0x1, R66 ;  /* 0x00000001ff407819 */ /* 0x000fe20000011442 */
[----:B------:R-:W-:Y:S01]  /*1a00*/  IMAD.WIDE.U32 R24, R3, R140, R24 ;  /* 0x0000008c03187225 */ /* 0x000fe200078e0018 */
[----:B------:R-:W-:Y:S02]  /*1a10*/  SHF.R.S32.HI R23, RZ, 0x1f, R66 ;  /* 0x0000001fff177819 */ /* 0x000fe40000011442 */
[----:B------:R-:W-:Y:S01]  /*1a20*/  IADD3 R17, R17, R10, RZ ;  /* 0x0000000a11117210 */ /* 0x000fe20007ffe0ff */
[----:B------:R-:W-:Y:S01]  /*1a30*/  IMAD R2, R3, R141, R2 ;  /* 0x0000008d03027224 */ /* 0x000fe200078e0202 */
[----:B------:R-:W-:Y:S01]  /*1a40*/  LEA R98, P0, R24, UR4, 0x1 ;  /* 0x0000000418627c11 */ /* 0x000fe2000f8008ff */
[----:B------:R-:W-:Y:S01]  /*1a50*/  IMAD R6, R135, R148, RZ ;  /* 0x0000009487067224 */ /* 0x000fe200078e02ff */
[----:B------:R-:W-:Y:S01]  /*1a60*/  LEA.HI R23, R23, R64, RZ, 0x2 ;  /* 0x0000004017177211 */ /* 0x000fe200078f10ff */
[----:B------:R-:W-:Y:S01]  /*1a70*/  IMAD.IADD R2, R25, 0x1, R2 ;  /* 0x0000000119027824 */ /* 0x000fe200078e0202 */
[----:B------:R-:W-:Y:S01]  /*1a80*/  SHF.R.S32.HI R3, RZ, 0x1f, R136 ;  /* 0x0000001fff037819 */ /* 0x000fe20000011488 */
[----:B------:R-:W-:Y:S01]  /*1a90*/  IMAD.X R19, R15, 0x1, R19, P1 ;  /* 0x000000010f137824 */ /* 0x000fe200008e0613 */
[----:B------:R-:W-:Y:S01]  /*1aa0*/  LOP3.LUT R23, R23, 0xfffffffc, RZ, 0xc0, !PT ;  /* 0xfffffffc17177812 */ /* 0x000fe200078ec0ff */
[----:B------:R-:W-:Y:S01]  /*1ab0*/  IMAD R6, R134, R149, R6 ;  /* 0x0000009586067224 */ /* 0x000fe200078e0206 */
[----:B------:R-:W-:Y:S01]  /*1ac0*/  SHF.L.U64.HI R2, R24, 0x1, R2 ;  /* 0x0000000118027819 */ /* 0x000fe20000010202 */
[----:B------:R-:W-:Y:S01]  /*1ad0*/  IMAD.WIDE.U32 R18, R134, R148, R18 ;  /* 0x0000009486127225 */ /* 0x000fe200078e0012 */
[----:B------:R-:W-:-:S02]  /*1ae0*/  IADD3 R64, R64, -R23, RZ ;  /* 0x8000001740407210 */ /* 0x000fc40007ffe0ff */
[----:B------:R-:W-:Y:S01]  /*1af0*/  IADD3.X R99, R2, UR5, RZ, P0, !PT ;  /* 0x0000000502637c10 */ /* 0x000fe200087fe4ff */
[----:B------:R-:W-:Y:S01]  /*1b00*/  IMAD.IADD R6, R19, 0x1, R6 ;  /* 0x0000000113067824 */ /* 0x000fe200078e0206 */
[----:B------:R-:W-:Y:S01]  /*1b10*/  ISETP.GT.AND P0, PT, R56, R94, PT ;  /* 0x0000005e3800720c */ /* 0x000fe20003f04270 */
[----:B------:R-:W-:Y:S01]  /*1b20*/  IMAD R3, R3, UR10, RZ ;  /* 0x0000000a03037c24 */ /* 0x000fe2000f8e02ff */
[----:B------:R-:W-:Y:S01]  /*1b30*/  LEA R96, P1, R18, UR12, 0x1 ;  /* 0x0000000c12607c11 */ /* 0x000fe2000f8208ff */
[----:B------:R-:W-:Y:S01]  /*1b40*/  IMAD R77, R134, R75, R0 ;  /* 0x0000004b864d7224 */ /* 0x000fe200078e0200 */
[----:B------:R-:W-:Y:S01]  /*1b50*/  SHF.L.U64.HI R97, R18, 0x1, R6 ;  /* 0x0000000112617819 */ /* 0x000fe20000010206 */
[C---:B------:R-:W-:Y:S02]  /*1b60*/  IMAD R3, R136.reuse, UR11, R3 ;  /* 0x0000000b88037c24 */ /* 0x040fe4000f8e0203 */
[----:B------:R-:W-:Y:S01]  /*1b70*/  IMAD.WIDE.U32 R136, R136, UR10, R16 ;  /* 0x0000000a88887c25 */ /* 0x000fe2000f8e0010 */
[----:B------:R-:W-:-:S02]  /*1b80*/  IADD3.X R97, R97, UR13, RZ, P1, !PT ;  /* 0x0000000d61617c10 */ /* 0x000fc40008ffe4ff */
[----:B------:R-:W-:Y:S01]  /*1b90*/  IADD3 R76, R0, R77, RZ ;  /* 0x0000004d004c7210 */ /* 0x000fe20007ffe0ff */
[----:B------:R-:W-:Y:S01]  /*1ba0*/  IMAD.MOV.U32 R238, RZ, RZ, R96 ;  /* 0x000000ffffee7224 */ /* 0x000fe200078e0060 */
[----:B------:R-:W-:Y:S01]  /*1bb0*/  LOP3.LUT P1, RZ, R64, 0x2, RZ, 0xc0, !PT ;  /* 0x0000000240ff7812 */ /* 0x000fe2000782c0ff */
[----:B------:R-:W-:Y:S01]  /*1bc0*/  IMAD.MOV.U32 R237, RZ, RZ, R97 ;  /* 0x000000ffffed7224 */ /* 0x000fe200078e0061 */
[----:B------:R-:W-:Y:S01]  /*1bd0*/  SHF.R.S32.HI R74, RZ, 0x1f, R77 ;  /* 0x0000001fff4a7819 */ /* 0x000fe2000001144d */
[----:B------:R-:W-:Y:S01]  /*1be0*/  IMAD.IADD R72, R137, 0x1, R3 ;  /* 0x0000000189487824 */ /* 0x000fe200078e0203 */
[----:B------:R-:W-:Y:S01]  /*1bf0*/  SHF.R.S32.HI R73, RZ, 0x1f, R76 ;  /* 0x0000001fff497819 */ /* 0x000fe2000001144c */
[----:B------:R-:W-:Y:S01]  /*1c00*/  IMAD.MOV.U32 R240, RZ, RZ, R98 ;  /* 0x000000fffff07224 */ /* 0x000fe200078e0062 */
[----:B------:R-:W-:Y:S01]  /*1c10*/  SEL R49, R49, 0xfffffff0, !P1 ;  /* 0xfffffff031317807 */ /* 0x000fe20004800000 */
[----:B------:R-:W-:Y:S02]  /*1c20*/  IMAD.MOV.U32 R241, RZ, RZ, R99 ;  /* 0x000000fffff17224 */ /* 0x000fe400078e0063 */
[----:B------:R-:W-:Y:S01]  /*1c30*/  @!P4 IMAD.MOV.U32 R5, RZ, RZ, RZ ;  /* 0x000000ffff05c224 */ /* 0x000fe200078e00ff */
[----:B------:R-:W-:Y:S06]  /*1c40*/  @!P0 BRA `(.L_x_1801) ;  /* 0x0000006800248947 */ /* 0x000fec0003800000 */
[----:B------:R-:W1:Y:S01]  /*1c50*/  LDC.64 R2, c[0x0][0x338] ;  /* 0x0000ce00ff027b82 */ /* 0x000e620000000a00 */
[----:B------:R-:W-:Y:S01]  /*1c60*/  ULDC.64 UR10, c[0x0][0x330] ;  /* 0x0000cc00000a7ab9 */ /* 0x000fe20000000a00 */
[----:B------:R-:W-:Y:S01]  /*1c70*/  ULDC.64 UR4, c[0x0][0x328] ;  /* 0x0000ca0000047ab9 */ /* 0x000fe20000000a00 */
[C---:B------:R-:W-:Y:S01]  /*1c80*/  IMAD R16, R9.reuse, UR10, RZ ;  /* 0x0000000a09107c24 */ /* 0x040fe2000f8e02ff */
[----:B------:R-:W-:Y:S01]  /*1c90*/  SHF.R.S32.HI R0, RZ, 0x1f, R71 ;  /* 0x0000001fff007819 */ /* 0x000fe20000011447 */
[----:B------:R-:W-:Y:S01]  /*1ca0*/  IMAD R12, R9, UR4, RZ ;  /* 0x00000004090c7c24 */ /* 0x000fe2000f8e02ff */
[----:B------:R-:W-:Y:S01]  /*1cb0*/  SHF.R.S32.HI R9, RZ, 0x1f, R50 ;  /* 0x0000001fff097819 */ /* 0x000fe20000011432 */
[----:B------:R-:W-:Y:S01]  /*1cc0*/  IMAD.WIDE.U32 R20, R11, UR10, R14 ;  /* 0x0000000a0b147c25 */ /* 0x000fe2000f8e000e */
[----:B------:R-:W-:Y:S01]  /*1cd0*/  IADD3 R7, P1, P0, R50, R134, -R71 ;  /* 0x0000008632077210 */ /* 0x000fe2000783e847 */
[----:B------:R-:W-:Y:S01]  /*1ce0*/  ULDC.64 UR12, c[0x0][0x350] ;  /* 0x0000d400000c7ab9 */ /* 0x000fe20000000a00 */
[----:B------:R-:W-:Y:S01]  /*1cf0*/  IADD3 R50, R5, R50, RZ ;  /* 0x0000003205327210 */ /* 0x000fe20007ffe0ff */
[----:B------:R-:W-:Y:S01]  /*1d00*/  IMAD R16, R11, UR11, R16 ;  /* 0x0000000b0b107c24 */ /* 0x000fe2000f8e0210 */
[----:B------:R-:W-:Y:S01]  /*1d10*/  IADD3.X R9, R9, R135, ~R0, P1, P0 ;  /* 0x0000008709097210 */ /* 0x000fe20000fe0c00 */
[----:B------:R-:W-:Y:S01]  /*1d20*/  IMAD.WIDE.U32 R18, R11, UR4, R14 ;  /* 0x000000040b127c25 */ /* 0x000fe2000f8e000e */
[----:B------:R-:W-:Y:S01]  /*1d30*/  ULDC.64 UR10, c[0x0][0x348] ;  /* 0x0000d200000a7ab9 */ /* 0x000fe20000000a00 */
[----:B------:R-:W2:Y:S01]  /*1d40*/  LDC R95, c[0x0][0x340] ;  /* 0x0000d000ff5f7b82 */ /* 0x000ea20000000800 */
[----:B------:R-:W-:Y:S01]  /*1d50*/  IADD3 R17, R21, R16, RZ ;  /* 0x0000001015117210 */ /* 0x000fe20007ffe0ff */
[----:B------:R-:W-:Y:S01]  /*1d60*/  IMAD R12, R11, UR5, R12 ;  /* 0x000000050b0c7c24 */ /* 0x000fe2000f8e020c */
[----:B------:R-:W-:Y:S01]  /*1d70*/  ULDC.64 UR4, c[0x0][0x340] ;  /* 0x0000d00000047ab9 */ /* 0x000fe20000000a00 */
[----:B------:R-:W-:Y:S01]  /*1d80*/  MOV R16, R20 ;  /* 0x0000001400107202 */ /* 0x000fe20000000f00 */
[----:B------:R-:W-:Y:S01]  /*1d90*/  IMAD R6, R9, UR4, RZ ;  /* 0x0000000409067c24 */ /* 0x000fe2000f8e02ff */
[----:B------:R-:W-:Y:S01]  /*1da0*/  SHF.L.U32 R112, R141, 0x7, RZ ;  /* 0x000000078d707819 */ /* 0x000fe200000006ff */
[----:B------:R-:W-:Y:S01]  /*1db0*/  IMAD.IADD R13, R19, 0x1, R12 ;  /* 0x00000001130d7824 */ /* 0x000fe200078e020c */
[----:B------:R-:W-:Y:S01]  /*1dc0*/  SHF.L.U32 R108, R141, 0x6, RZ ;  /* 0x000000068d6c7819 */ /* 0x000fe200000006ff */
[----:B------:R-:W-:Y:S01]  /*1dd0*/  IMAD.MOV.U32 R12, RZ, RZ, R18 ;  /* 0x000000ffff0c7224 */ /* 0x000fe200078e0012 */
[----:B------:R-:W-:Y:S01]  /*1de0*/  SHF.L.U32 R19, R149, 0x6, RZ ;  /* 0x0000000695137819 */ /* 0x000fe200000006ff */
[-C--:B-1----:R-:W-:Y:S01]  /*1df0*/  IMAD R0, R9, R2.reuse, RZ ;  /* 0x0000000209007224 */ /* 0x082fe200078e02ff */
[----:B------:R-:W-:Y:S01]  /*1e00*/  USHF.L.U64.HI UR15, UR4, 0x6, UR5 ;  /* 0x00000006040f7899 */ /* 0x000fe20008010205 */
[C---:B------:R-:W-:Y:S01]  /*1e10*/  IMAD R6, R7.reuse, UR5, R6 ;  /* 0x0000000507067c24 */ /* 0x040fe2000f8e0206 */
[----:B------:R-:W-:Y:S01]  /*1e20*/  USHF.L.U32 UR24, UR4, 0x6, URZ ;  /* 0x0000000604187899 */ /* 0x000fe2000800063f */
[----:B------:R-:W-:Y:S01]  /*1e30*/  IMAD.WIDE.U32 R8, R7, UR4, R16 ;  /* 0x0000000407087c25 */ /* 0x000fe2000f8e0010 */
[----:B------:R-:W-:Y:S01]  /*1e40*/  USHF.L.U64.HI UR25, UR4, 0x7, UR5 ;  /* 0x0000000704197899 */ /* 0x000fe20008010205 */
[----:B------:R-:W-:Y:S01]  /*1e50*/  SHF.L.U32 R91, R75, 0x6, RZ ;  /* 0x000000064b5b7819 */ /* 0x000fe200000006ff */
[----:B------:R-:W-:Y:S01]  /*1e60*/  USHF.L.U32 UR26, UR4, 0x7, URZ ;  /* 0x00000007041a7899 */ /* 0x000fe2000800063f */
[C---:B------:R-:W-:Y:S01]  /*1e70*/  IMAD R0, R7.reuse, R3, R0 ;  /* 0x0000000307007224 */ /* 0x040fe200078e0200 */
[----:B------:R-:W-:Y:S01]  /*1e80*/  USHF.L.U64.HI UR27, UR4, 0x5, UR5 ;  /* 0x00000005041b7899 */ /* 0x000fe20008010205 */
[----:B------:R-:W-:Y:S01]  /*1e90*/  IMAD.WIDE.U32 R12, R7, R2, R12 ;  /* 0x00000002070c7225 */ /* 0x000fe200078e000c */
[----:B------:R-:W-:Y:S01]  /*1ea0*/  USHF.L.U32 UR28, UR4, 0x5, URZ ;  /* 0x00000005041c7899 */ /* 0x000fe2000800063f */
[----:B------:R-:W-:Y:S01]  /*1eb0*/  SHF.L.U64.HI R100, R2, 0x6, R3 ;  /* 0x0000000602647819 */ /* 0x000fe20000010203 */
[----:B------:R-:W-:Y:S01]  /*1ec0*/  UIMAD.WIDE.U32 UR22, UR4, 0xc0, URZ ;  /* 0x000000c0041678a5 */ /* 0x000fe2000f8e003f */
[----:B------:R-:W-:Y:S01]  /*1ed0*/  IMAD R109, R111, UR12, RZ ;  /* 0x0000000c6f6d7c24 */ /* 0x000fe2000f8e02ff */
[----:B------:R-:W-:Y:S01]  /*1ee0*/  UIMAD UR14, UR5, 0xc0, URZ ;  /* 0x000000c0050e78a4 */ /* 0x000fe2000f8e023f */
[----:B------:R-:W-:Y:S01]  /*1ef0*/  IMAD.IADD R9, R9, 0x1, R6 ;  /* 0x0000000109097824 */ /* 0x000fe200078e0206 */
[----:B------:R-:W-:Y:S01]  /*1f00*/  UIMAD.WIDE.U32 UR20, UR4, 0x140, URZ ;  /* 0x00000140041478a5 */ /* 0x000fe2000f8e003f */
[----:B------:R-:W-:Y:S01]  /*1f10*/  IMAD R111, R111, UR10, RZ ;  /* 0x0000000a6f6f7c24 */ /* 0x000fe2000f8e02ff */
[----:B------:R-:W-:Y:S01]  /*1f20*/  UIMAD.WIDE.U32 UR18, UR4, 0x180, URZ ;  /* 0x00000180041278a5 */ /* 0x000fe2000f8e003f */
[----:B------:R-:W-:Y:S01]  /*1f30*/  IMAD.IADD R13, R13, 0x1, R0 ;  /* 0x000000010d0d7824 */ /* 0x000fe200078e0200 */
[----:B------:R-:W-:Y:S01]  /*1f40*/  UIMAD.WIDE.U32 UR32, UR4, 0x1c0, URZ ;  /* 0x000001c0042078a5 */ /* 0x000fe2000f8e003f */
[C---:B------:R-:W-:Y:S01]  /*1f50*/  IMAD R109, R4.reuse, UR13, R109 ;  /* 0x0000000d046d7c24 */ /* 0x040fe2000f8e026d */
[----:B------:R-:W-:Y:S01]  /*1f60*/  UIMAD UR31, UR5, 0x1c0, URZ ;  /* 0x000001c0051f78a4 */ /* 0x000fe2000f8e023f */
[----:B------:R-:W-:Y:S01]  /*1f70*/  IMAD.WIDE.U32 R6, R4, UR12, R8 ;  /* 0x0000000c04067c25 */ /* 0x000fe2000f8e0008 */
[----:B------:R-:W-:Y:S01]  /*1f80*/  ULDC.64 UR12, c[0x0][0x320] ;  /* 0x0000c800000c7ab9 */ /* 0x000fe20000000a00 */
[----:B------:R-:W-:Y:S01]  /*1f90*/  SHF.L.U64.HI R103, R2, 0x7, R3 ;  /* 0x0000000702677819 */ /* 0x000fe20000010203 */
[----:B------:R-:W-:Y:S01]  /*1fa0*/  USHF.L.U64.HI UR27, UR28, 0x1, UR27 ;  /* 0x000000011c1b7899 */ /* 0x000fe2000801021b */
[C---:B------:R-:W-:Y:S01]  /*1fb0*/  IMAD R111, R4.reuse, UR11, R111 ;  /* 0x0000000b046f7c24 */ /* 0x040fe2000f8e026f */
[----:B------:R-:W-:Y:S01]  /*1fc0*/  IADD3 R109, R7, R109, RZ ;  /* 0x0000006d076d7210 */ /* 0x000fe20007ffe0ff */
[----:B------:R-:W-:Y:S01]  /*1fd0*/  IMAD.WIDE.U32 R4, R4, UR10, R12 ;  /* 0x0000000a04047c25 */ /* 0x000fe2000f8e000c */
[----:B------:R-:W-:Y:S01]  /*1fe0*/  ULDC.64 UR10, c[0x0][0x318] ;  /* 0x0000c600000a7ab9 */ /* 0x000fe20000000a00 */
[----:B------:R-:W-:Y:S01]  /*1ff0*/  LEA R120, P1, R6, UR12, 0x1 ;  /* 0x0000000c06787c11 */ /* 0x000fe2000f8208ff */
[----:B------:R-:W-:Y:S01]  /*2000*/  UIMAD UR12, UR5, 0x180, URZ ;  /* 0x00000180050c78a4 */ /* 0x000fe2000f8e023f */
[----:B------:R-:W-:Y:S01]  /*2010*/  IMAD.IADD R111, R5, 0x1, R111 ;  /* 0x00000001056f7824 */ /* 0x000fe200078e026f */
[----:B------:R-:W-:Y:S01]  /*2020*/  LEA R122, P0, R4, UR10, 0x1 ;  /* 0x0000000a047a7c11 */ /* 0x000fe2000f8008ff */
[----:B------:R-:W-:Y:S01]  /*2030*/  IMAD R50, R75, R50, RZ ;  /* 0x000000324b327224 */ /* 0x000fe200078e02ff */
[----:B------:R-:W-:Y:S01]  /*2040*/  LEA.HI.X R109, R6, UR13, R109, 0x1, P1 ;  /* 0x0000000d066d7c11 */ /* 0x000fe200088f0c6d */
[----:B------:R-:W-:Y:S01]  /*2050*/  IMAD.WIDE.U32 R10, R140, 0x80, RZ ;  /* 0x000000808c0a7825 */ /* 0x000fe200078e00ff */
[----:B------:R-:W-:Y:S01]  /*2060*/  LEA.HI.X R111, R4, UR11, R111, 0x1, P0 ;  /* 0x0000000b046f7c11 */ /* 0x000fe200080f0c6f */
[----:B------:R-:W-:Y:S01]  /*2070*/  UIMAD UR13, UR5, 0x140, URZ ;  /* 0x00000140050d78a4 */ /* 0x000fe2000f8e023f */
[----:B------:R-:W-:Y:S01]  /*2080*/  SHF.R.S32.HI R51, RZ, 0x1f, R50 ;  /* 0x0000001fff337819 */ /* 0x000fe20000011432 */
[----:B------:R-:W-:Y:S01]  /*2090*/  IMAD.IADD R112, R11, 0x1, R112 ;  /* 0x000000010b707824 */ /* 0x000fe200078e0270 */
[-C--:B------:R-:W-:Y:S01]  /*20a0*/  IADD3 R126, P0, R76, R50.reuse, RZ ;  /* 0x000000324c7e7210 */ /* 0x080fe20007f1e0ff */
[----:B------:R-:W-:Y:S01]  /*20b0*/  IMAD.WIDE.U32 R8, R140, 0x40, RZ ;  /* 0x000000408c087825 */ /* 0x000fe200078e00ff */
[----:B------:R-:W-:Y:S01]  /*20c0*/  IADD3 R50, P1, R77, R50, RZ ;  /* 0x000000324d327210 */ /* 0x000fe20007f3e0ff */
[----:B------:R-:W-:Y:S01]  /*20d0*/  ULDC.64 UR10, c[0x0][0x360] ;  /* 0x0000d800000a7ab9 */ /* 0x000fe20000000a00 */
[----:B------:R-:W-:Y:S01]  /*20e0*/  SHF.L.U32 R107, R10, 0x1, RZ ;  /* 0x000000010a6b7819 */ /* 0x000fe200000006ff */
[----:B------:R-:W-:Y:S01]  /*20f0*/  IMAD.X R115, R73, 0x1, R51, P0 ;  /* 0x0000000149737824 */ /* 0x000fe200000e0633 */
[----:B------:R-:W-:Y:S01]  /*2100*/  IADD3.X R51, R74, R51, RZ, P1, !PT ;  /* 0x000000334a337210 */ /* 0x000fe20000ffe4ff */
[----:B------:R-:W-:Y:S01]  /*2110*/  IMAD.SHL.U32 R21, R149, 0x80, RZ ;  /* 0x0000008095157824 */ /* 0x000fe200078e00ff */
[----:B------:R-:W-:Y:S01]  /*2120*/  SHF.L.U64.HI R112, R10, 0x1, R112 ;  /* 0x000000010a707819 */ /* 0x000fe20000010270 */
[----:B------:R-:W-:Y:S01]  /*2130*/  IMAD.WIDE.U32 R150, R148, 0x80, RZ ;  /* 0x0000008094967825 */ /* 0x000fe200078e00ff */
[----:B------:R-:W-:Y:S01]  /*2140*/  SHF.L.U64.HI R115, R126, 0x1, R115 ;  /* 0x000000017e737819 */ /* 0x000fe20000010273 */
[----:B------:R-:W-:Y:S01]  /*2150*/  ULDC.64 UR4, c[0x0][0x358] ;  /* 0x0000d60000047ab9 */ /* 0x000fe20000000a00 */
[----:B------:R-:W-:Y:S01]  /*2160*/  SHF.L.U64.HI R51, R50, 0x1, R51 ;  /* 0x0000000132337819 */ /* 0x000fe20000010233 */
[----:B------:R-:W-:Y:S01]  /*2170*/  IMAD.SHL.U32 R126, R126, 0x2, RZ ;  /* 0x000000027e7e7824 */ /* 0x000fe200078e00ff */
[----:B------:R-:W-:Y:S01]  /*2180*/  SHF.L.U32 R50, R50, 0x1, RZ ;  /* 0x0000000132327819 */ /* 0x000fe200000006ff */
[C---:B------:R-:W-:Y:S01]  /*2190*/  IMAD R17, R141.reuse, 0xc0, RZ ;  /* 0x000000c08d117824 */ /* 0x040fe200078e02ff */
[----:B------:R-:W-:Y:S01]  /*21a0*/  SHF.L.U32 R105, R8, 0x1, RZ ;  /* 0x0000000108697819 */ /* 0x000fe200000006ff */
[C---:B------:R-:W-:Y:S01]  /*21b0*/  IMAD R13, R141.reuse, 0x140, RZ ;  /* 0x000001408d0d7824 */ /* 0x040fe200078e02ff */
[----:B------:R-:W-:Y:S01]  /*21c0*/  IADD3 R124, P3, R126, UR10, RZ ;  /* 0x0000000a7e7c7c10 */ /* 0x000fe2000ff7e0ff */
[C---:B------:R-:W-:Y:S01]  /*21d0*/  IMAD R7, R141.reuse, 0x180, RZ ;  /* 0x000001808d077824 */ /* 0x040fe200078e02ff */
[----:B------:R-:W-:Y:S01]  /*21e0*/  IADD3 R10, P1, R50, UR10, RZ ;  /* 0x0000000a320a7c10 */ /* 0x000fe2000ff3e0ff */
[----:B------:R-:W-:Y:S01]  /*21f0*/  IMAD R5, R141, 0x1c0, RZ ;  /* 0x000001c08d057824 */ /* 0x000fe200078e02ff */
[----:B------:R-:W-:Y:S01]  /*2200*/  IADD3 R126, P2, R126, UR4, RZ ;  /* 0x000000047e7e7c10 */ /* 0x000fe2000ff5e0ff */
[----:B------:R-:W-:Y:S01]  /*2210*/  IMAD.WIDE.U32 R146, R140, 0xc0, RZ ;  /* 0x000000c08c927825 */ /* 0x000fe200078e00ff */
[----:B------:R-:W-:Y:S01]  /*2220*/  IADD3 R50, P0, R50, UR4, RZ ;  /* 0x0000000432327c10 */ /* 0x000fe2000ff1e0ff */
[----:B------:R-:W-:Y:S01]  /*2230*/  USHF.L.U64.HI UR34, UR24, 0x1, UR15 ;  /* 0x0000000118227899 */ /* 0x000fe2000801020f */
[----:B------:R-:W-:Y:S01]  /*2240*/  SHF.L.U64.HI R128, R2, 0x5, R3 ;  /* 0x0000000502807819 */ /* 0x000fe20000010203 */
[----:B------:R-:W-:Y:S01]  /*2250*/  IMAD.WIDE.U32 R144, R140, 0x140, RZ ;  /* 0x000001408c907825 */ /* 0x000fe200078e00ff */
[----:B------:R-:W-:Y:S01]  /*2260*/  SHF.L.U32 R104, R2, 0x7, RZ ;  /* 0x0000000702687819 */ /* 0x000fe200000006ff */
[----:B------:R-:W-:Y:S01]  /*2270*/  UIADD3 UR35, UR23, UR14, URZ ;  /* 0x0000000e17237290 */ /* 0x000fe2000fffe03f */
[----:B------:R-:W-:Y:S01]  /*2280*/  IADD3 R79, R134, 0x20, RZ ;  /* 0x00000020864f7810 */ /* 0x000fe20007ffe0ff */
[----:B------:R-:W-:Y:S01]  /*2290*/  IMAD.WIDE.U32 R142, R140, 0x180, RZ ;  /* 0x000001808c8e7825 */ /* 0x000fe200078e00ff */
[C---:B------:R-:W-:Y:S01]  /*22a0*/  IADD3 R131, R134.reuse, 0x60, RZ ;  /* 0x0000006086837810 */ /* 0x040fe20007ffe0ff */
[----:B------:R-:W-:Y:S01]  /*22b0*/  USHF.L.U64.HI UR25, UR26, 0x1, UR25 ;  /* 0x000000011a197899 */ /* 0x000fe20008010219 */
[C---:B------:R-:W-:Y:S01]  /*22c0*/  IADD3 R129, R134.reuse, 0xa0, RZ ;  /* 0x000000a086817810 */ /* 0x040fe20007ffe0ff */
[----:B------:R-:W-:Y:S01]  /*22d0*/  IMAD.IADD R108, R9, 0x1, R108 ;  /* 0x00000001096c7824 */ /* 0x000fe200078e026c */
[----:B------:R-:W-:Y:S01]  /*22e0*/  IADD3 R119, R134, 0xe0, RZ ;  /* 0x000000e086777810 */ /* 0x000fe20007ffe0ff */
[----:B------:R-:W-:Y:S01]  /*22f0*/  IMAD.WIDE.U32 R148, R148, 0x40, RZ ;  /* 0x0000004094947825 */ /* 0x000fe200078e00ff */
[----:B------:R-:W-:Y:S01]  /*2300*/  MOV R11, R56 ;  /* 0x00000038000b7202 */ /* 0x000fe20000000f00 */
[----:B------:R-:W-:Y:S01]  /*2310*/  UIADD3 UR36, UR21, UR13, URZ ;  /* 0x0000000d15247290 */ /* 0x000fe2000fffe03f */
[----:B------:R-:W-:Y:S01]  /*2320*/  SHF.L.U64.HI R108, R8, 0x1, R108 ;  /* 0x00000001086c7819 */ /* 0x000fe2000001026c */
[----:B------:R-:W-:Y:S01]  /*2330*/  IMAD.WIDE.U32 R140, R140, 0x1c0, RZ ;  /* 0x000001c08c8c7825 */ /* 0x000fe200078e00ff */
[----:B------:R-:W-:Y:S01]  /*2340*/  IADD3 R102, R149, R19, RZ ;  /* 0x0000001395667210 */ /* 0x000fe20007ffe0ff */
[----:B------:R-:W-:Y:S01]  /*2350*/  UIADD3 UR37, UR19, UR12, URZ ;  /* 0x0000000c13257290 */ /* 0x000fe2000fffe03f */
[----:B------:R-:W-:Y:S01]  /*2360*/  IADD3 R114, R145, R13, RZ ;  /* 0x0000000d91727210 */ /* 0x000fe20007ffe0ff */
[----:B------:R-:W-:Y:S01]  /*2370*/  IMAD.SHL.U32 R93, R75, 0x20, RZ ;  /* 0x000000204b5d7824 */ /* 0x000fe200078e00ff */
[----:B------:R-:W-:Y:S01]  /*2380*/  IADD3 R118, R141, R5, RZ ;  /* 0x000000058d767210 */ /* 0x000fe20007ffe0ff */
[C---:B------:R-:W-:Y:S01]  /*2390*/  IMAD R89, R75.reuse, 0x60, RZ ;  /* 0x000000604b597824 */ /* 0x040fe200078e02ff */
[----:B------:R-:W-:Y:S01]  /*23a0*/  SHF.R.S32.HI R90, RZ, 0x1f, R91 ;  /* 0x0000001fff5a7819 */ /* 0x000fe2000001145b */
[C---:B------:R-:W-:Y:S01]  /*23b0*/  IMAD.SHL.U32 R87, R75.reuse, 0x80, RZ ;  /* 0x000000804b577824 */ /* 0x040fe200078e00ff */
[----:B------:R-:W-:Y:S01]  /*23c0*/  SHF.R.S32.HI R92, RZ, 0x1f, R93 ;  /* 0x0000001fff5c7819 */ /* 0x000fe2000001145d */
[C---:B------:R-:W-:Y:S01]  /*23d0*/  IMAD R85, R75.reuse, 0xa0, RZ ;  /* 0x000000a04b557824 */ /* 0x040fe200078e02ff */
[----:B------:R-:W-:Y:S01]  /*23e0*/  SHF.R.S32.HI R88, RZ, 0x1f, R89 ;  /* 0x0000001fff587819 */ /* 0x000fe20000011459 */
[C---:B------:R-:W-:Y:S01]  /*23f0*/  IMAD R83, R75.reuse, 0xc0, RZ ;  /* 0x000000c04b537824 */ /* 0x040fe200078e02ff */
[----:B------:R-:W-:Y:S01]  /*2400*/  SHF.R.S32.HI R86, RZ, 0x1f, R87 ;  /* 0x0000001fff567819 */ /* 0x000fe20000011457 */
[----:B------:R-:W-:Y:S01]  /*2410*/  IMAD R81, R75, 0xe0, RZ ;  /* 0x000000e04b517824 */ /* 0x000fe200078e02ff */
[----:B------:R-:W-:Y:S01]  /*2420*/  SHF.R.S32.HI R84, RZ, 0x1f, R85 ;  /* 0x0000001fff547819 */ /* 0x000fe20000011455 */
[C---:B------:R-:W-:Y:S01]  /*2430*/  IMAD.SHL.U32 R101, R2.reuse, 0x40, RZ ;  /* 0x0000004002657824 */ /* 0x040fe200078e00ff */
[----:B------:R-:W-:Y:S01]  /*2440*/  SHF.R.S32.HI R82, RZ, 0x1f, R83 ;  /* 0x0000001fff527819 */ /* 0x000fe20000011453 */
[----:B------:R-:W-:Y:S01]  /*2450*/  IMAD.SHL.U32 R117, R2, 0x20, RZ ;  /* 0x0000002002757824 */ /* 0x000fe200078e00ff */
[----:B------:R-:W-:Y:S01]  /*2460*/  SHF.R.S32.HI R80, RZ, 0x1f, R81 ;  /* 0x0000001fff507819 */ /* 0x000fe20000011451 */
[C---:B------:R-:W-:Y:S01]  /*2470*/  VIADD R132, R134.reuse, 0x40 ;  /* 0x0000004086847836 */ /* 0x040fe20000000000 */
[----:B--2---:R-:W-:Y:S01]  /*2480*/  LEA R95, -R95, RZ, 0x8 ;  /* 0x000000ff5f5f7211 */ /* 0x004fe200078e41ff */
[C---:B------:R-:W-:Y:S01]  /*2490*/  VIADD R130, R134.reuse, 0x80 ;  /* 0x0000008086827836 */ /* 0x040fe20000000000 */
[----:B------:R-:W-:Y:S01]  /*24a0*/  IADD3.X R113, R115, UR11, RZ, P3, !PT ;  /* 0x0000000b73717c10 */ /* 0x000fe20009ffe4ff */
[----:B------:R-:W-:Y:S01]  /*24b0*/  VIADD R121, R134, 0xc0 ;  /* 0x000000c086797836 */ /* 0x000fe20000000000 */
[----:B------:R-:W-:Y:S01]  /*24c0*/  IADD3.X R9, R51, UR11, RZ, P1, !PT ;  /* 0x0000000b33097c10 */ /* 0x000fe20008ffe4ff */
[----:B------:R-:W-:Y:S01]  /*24d0*/  IMAD.IADD R106, R151, 0x1, R21 ;  /* 0x00000001976a7824 */ /* 0x000fe200078e0215 */
[----:B------:R-:W-:Y:S01]  /*24e0*/  IADD3.X R115, R115, UR5, RZ, P2, !PT ;  /* 0x0000000573737c10 */ /* 0x000fe200097fe4ff */
[----:B------:R-:W-:Y:S01]  /*24f0*/  IMAD.IADD R110, R147, 0x1, R17 ;  /* 0x00000001936e7824 */ /* 0x000fe200078e0211 */
[----:B------:R-:W-:Y:S01]  /*2500*/  IADD3.X R51, R51, UR5, RZ, P0, !PT ;  /* 0x0000000533337c10 */ /* 0x000fe200087fe4ff */
[----:B------:R-:W-:Y:S01]  /*2510*/  IMAD.IADD R116, R143, 0x1, R7 ;  /* 0x000000018f747824 */ /* 0x000fe200078e0207 */
[----:B------:R-:W-:Y:S01]  /*2520*/  ULDC UR4, c[0x0][0x2e0] ;  /* 0x0000b80000047ab9 */ /* 0x000fe20000000800 */
[----:B------:R-:W-:Y:S01]  /*2530*/  ULDC.U8 UR30, c[0x0][0x3c3] ;  /* 0x0000f0c0001e7ab9 */ /* 0x000fe20000000000 */
[----:B------:R-:W-:Y:S01]  /*2540*/  ULDC UR29, c[0x0][0x2e0] ;  /* 0x0000b800001d7ab9 */ /* 0x000fe20000000800 */
[----:B------:R-:W-:Y:S01]  /*2550*/  ULDC UR5, c[0x0][0x2e0] ;  /* 0x0000b80000057ab9 */ /* 0x000fe20000000800 */
[----:B------:R-:W-:Y:S01]  /*2560*/  ULDC.64 UR10, c[0x0][0x248] ;  /* 0x00009200000a7ab9 */ /* 0x000fe20000000a00 */
[----:B------:R-:W-:Y:S01]  /*2570*/  ULDC.64 UR16, c[0x0][0x250] ;  /* 0x0000940000107ab9 */ /* 0x000fe20000000a00 */
[----:B------:R-:W-:-:S02]  /*2580*/  USHF.L.U32 UR28, UR28, 0x1, URZ ;  /* 0x000000011c1c7899 */ /* 0x000fc4000800063f */
[----:B------:R-:W-:Y:S02]  /*2590*/  USHF.L.U32 UR24, UR24, 0x1, URZ ;  /* 0x0000000118187899 */ /* 0x000fe4000800063f */
[----:B------:R-:W-:Y:S02]  /*25a0*/  USHF.L.U32 UR26, UR26, 0x1, URZ ;  /* 0x000000011a1a7899 */ /* 0x000fe4000800063f */
[----:B------:R-:W-:Y:S01]  /*25b0*/  UIADD3 UR38, UR33, UR31, URZ ;  /* 0x0000001f21267290 */ /* 0x000fe2000fffe03f */
[----:B------:R-:W-:Y:S01]  /*25c0*/  ULDC.64 UR12, c[0x0][0x230] ;  /* 0x00008c00000c7ab9 */ /* 0x000fe20000000a00 */
[----:B------:R-:W-:-:S10]  /*25d0*/  ULDC.64 UR14, c[0x0][0x238] ;  /* 0x00008e00000e7ab9 */ /* 0x000fd40000000a00 */
.L_x_1855:
[----:B------:R-:W-:Y:S02]  /*25e0*/  IMAD.SHL.U32 R13, R11, 0x100, RZ ;  /* 0x000001000b0d7824 */ /* 0x000fe400078e00ff */
[----:B--234-:R-:W-:Y:S02]  /*25f0*/  IMAD.MOV.U32 R16, RZ, RZ, R120 ;  /* 0x000000ffff107224 */ /* 0x01cfe400078e0078 */
[----:B------:R-:W-:Y:S02]  /*2600*/  VIADD R12, R13, 0xffffff00 ;  /* 0xffffff000d0c7836 */ /* 0x000fe40000000000 */
[----:B------:R-:W-:Y:S02]  /*2610*/  IMAD.MOV.U32 R17, RZ, RZ, R109 ;  /* 0x000000ffff117224 */ /* 0x000fe400078e006d */
[--C-:B------:R-:W-:Y:S02]  /*2620*/  IMAD.IADD R6, R57, 0x1, -R12.reuse ;  /* 0x0000000139067824 */ /* 0x100fe400078e0a0c */
[----:B------:R-:W-:Y:S03]  /*2630*/  IMAD.IADD R0, R71, 0x1, -R12 ;  /* 0x0000000147007824 */ /* 0x000fe600078e0a0c */
[CC--:B------:R-:W-:Y:S02]  /*2640*/  ISETP.GE.AND P0, PT, R79.reuse, R6.reuse, PT ;  /* 0x000000064f00720c */ /* 0x0c0fe40003f06270 */
[C---:B------:R-:W-:Y:S02]  /*2650*/  ISETP.GE.AND P6, PT, R132.reuse, R6, PT ;  /* 0x000000068400720c */ /* 0x040fe40003fc6270 */
[-C--:B------:R-:W-:Y:S02]  /*2660*/  ISETP.GE.AND P3, PT, R79, R0.reuse, !P0 ;  /* 0x000000004f00720c */ /* 0x080fe40004766270 */
[----:B------:R-:W-:Y:S02]  /*2670*/  ISETP.GE.AND P6, PT, R132, R0, !P6 ;  /* 0x000000008400720c */ /* 0x000fe400077c6270 */
[CC--:B------:R-:W-:Y:S02]  /*2680*/  ISETP.GE.AND P5, PT, R131.reuse, R6.reuse, PT ;  /* 0x000000068300720c */ /* 0x0c0fe40003fa6270 */
[C---:B------:R-:W-:Y:S02]  /*2690*/  ISETP.GE.AND P4, PT, R130.reuse, R6, PT ;  /* 0x000000068200720c */ /* 0x040fe40003f86270 */
[-C--:B------:R-:W-:Y:S02]  /*26a0*/  ISETP.GE.AND P5, PT, R131, R0.reuse, !P5 ;  /* 0x000000008300720c */ /* 0x080fe40006fa6270 */
[----:B------:R-:W-:Y:S02]  /*26b0*/  P2R R152, PR, RZ, 0x8 ;  /* 0x00000008ff987803 */ /* 0x000fe40000000000 */
[----:B------:R-:W-:Y:S02]  /*26c0*/  ISETP.GE.AND P4, PT, R130, R0, !P4 ;  /* 0x000000008200720c */ /* 0x000fe40006786270 */
[C---:B------:R-:W-:Y:S02]  /*26d0*/  @P3 IADD3 R154, P2, R120.reuse, UR28, RZ ;  /* 0x0000001c789a3c10 */ /* 0x040fe4000ff5e0ff */
[----:B------:R-:W-:Y:S02]  /*26e0*/  @P6 IADD3 R32, P0, R120, UR24, RZ ;  /* 0x0000001878206c10 */ /* 0x000fe4000ff1e0ff */
[----:B------:R-:W-:Y:S02]  /*26f0*/  @P3 IADD3.X R155, R109, UR27, RZ, P2, !PT ;  /* 0x0000001b6d9b3c10 */ /* 0x000fe400097fe4ff */
[----:B------:R-:W-:Y:S02]  /*2700*/  ISETP.NE.AND P2, PT, R152, RZ, PT ;  /* 0x000000ff9800720c */ /* 0x000fe40003f45270 */
[----:B------:R-:W-:Y:S02]  /*2710*/  @P3 LEA R54, P1, R65, R98, 0x1 ;  /* 0x0000006241363211 */ /* 0x000fe400078208ff */
[----:B------:R-:W-:Y:S02]  /*2720*/  ISETP.GE.AND P3, PT, R129, R6, PT ;  /* 0x000000068100720c */ /* 0x000fe40003f66270 */
[----:B------:R-:W-:Y:S02]  /*2730*/  @P6 IADD3.X R33, R109, UR34, RZ, P0, !PT ;  /* 0x000000226d216c10 */ /* 0x000fe400087fe4ff */
[C---:B------:R-:W-:Y:S02]  /*2740*/  @P5 IADD3 R28, P0, R120.reuse, UR22, RZ ;  /* 0x00000016781c5c10 */ /* 0x040fe4000ff1e0ff */
[----:B------:R-:W-:Y:S02]  /*2750*/  ISETP.GE.AND P3, PT, R129, R0, !P3 ;  /* 0x000000008100720c */ /* 0x000fe40005f66270 */
[----:B------:R-:W-:Y:S02]  /*2760*/  @P5 IADD3.X R29, R109, UR35, RZ, P0, !PT ;  /* 0x000000236d1d5c10 */ /* 0x000fe400087fe4ff */
[----:B------:R-:W-:Y:S02]  /*2770*/  @P4 IADD3 R24, P0, R120, UR26, RZ ;  /* 0x0000001a78184c10 */ /* 0x000fe4000ff1e0ff */
[----:B------:R-:W-:Y:S02]  /*2780*/  @P2 LEA.HI.X R55, R65, R99, R62, 0x1, P1 ;  /* 0x0000006341372211 */ /* 0x000fe400008f0c3e */
[----:B------:R-:W-:Y:S02]  /*2790*/  @P6 IADD3 R52, P1, R105, R98, RZ ;  /* 0x0000006269346210 */ /* 0x000fe40007f3e0ff */
[----:B------:R-:W-:Y:S02]  /*27a0*/  @P4 IADD3.X R25, R109, UR25, RZ, P0, !PT ;  /* 0x000000196d194c10 */ /* 0x000fe400087fe4ff */
[----:B------:R-:W-:Y:S01]  /*27b0*/  ISETP.GE.AND P2, PT, R121, R6, PT ;  /* 0x000000067900720c */ /* 0x000fe20003f46270 */
[--C-:B------:R-:W-:Y:S01]  /*27c0*/  @P6 IMAD.X R53, R108, 0x1, R99.reuse, P1 ;  /* 0x000000016c356824 */ /* 0x100fe200008e0663 */
[----:B------:R-:W-:Y:S02]  /*27d0*/  @P4 IADD3 R44, P0, R107, R98, RZ ;  /* 0x000000626b2c4210 */ /* 0x000fe40007f1e0ff */
[----:B------:R-:W-:Y:S02]  /*27e0*/  ISETP.GE.AND P2, PT, R121, R0, !P2 ;  /* 0x000000007900720c */ /* 0x000fe40005746270 */
[----:B------:R-:W-:Y:S01]  /*27f0*/  @P5 IADD3 R46, P1, R98, R146, RZ ;  /* 0x00000092622e5210 */ /* 0x000fe20007f3e0ff */
[--C-:B------:R-:W-:Y:S01]  /*2800*/  @P4 IMAD.X R45, R112, 0x1, R99.reuse, P0 ;  /* 0x00000001702d4824 */ /* 0x100fe200000e0663 */
[----:B------:R-:W-:Y:S02]  /*2810*/  @P3 IADD3 R20, P0, R120, UR20, RZ ;  /* 0x0000001478143c10 */ /* 0x000fe4000ff1e0ff */
[----:B------:R-:W-:Y:S01]  /*2820*/  P2R R4, PR, RZ, 0x40 ;  /* 0x00000040ff047803 */ /* 0x000fe20000000000 */
[--C-:B------:R-:W-:Y:S01]  /*2830*/  @P5 IMAD.X R47, R110, 0x1, R99.reuse, P1 ;  /* 0x000000016e2f5824 */ /* 0x100fe200008e0663 */
[----:B------:R-:W-:Y:S02]  /*2840*/  @P3 IADD3.X R21, R109, UR36, RZ, P0, !PT ;  /* 0x000000246d153c10 */ /* 0x000fe400087fe4ff */
[----:B------:R-:W-:Y:S02]  /*2850*/  @P3 IADD3 R42, P0, R98, R144, RZ ;  /* 0x00000090622a3210 */ /* 0x000fe40007f1e0ff */
[C---:B------:R-:W-:Y:S03]  /*2860*/  ISETP.GE.AND P1, PT, R119.reuse, R6, PT ;  /* 0x000000067700720c */ /* 0x040fe60003f26270 */
[--C-:B------:R-:W-:Y:S01]  /*2870*/  @P3 IMAD.X R43, R114, 0x1, R99.reuse, P0 ;  /* 0x00000001722b3824 */ /* 0x100fe200000e0663 */
[----:B------:R-:W-:Y:S02]  /*2880*/  ISETP.GE.AND P1, PT, R119, R0, !P1 ;  /* 0x000000007700720c */ /* 0x000fe40004f26270 */
[----:B------:R-:W-:Y:S04]  /*2890*/  @P2 IADD3 R40, P0, R120, UR18, RZ ;  /* 0x0000001278282c10 */ /* 0x000fe8000ff1e0ff */
[C---:B------:R-:W-:Y:S02]  /*28a0*/  @P2 IADD3.X R41, R109.reuse, UR37, RZ, P0, !PT ;  /* 0x000000256d292c10 */ /* 0x040fe400087fe4ff */
[----:B------:R-:W-:Y:S05]  /*28b0*/  @P2 IADD3 R38, P0, R98, R142, RZ ;  /* 0x0000008e62262210 */ /* 0x000fea0007f1e0ff */
[--C-:B------:R-:W-:Y:S01]  /*28c0*/  @P2 IMAD.X R39, R116, 0x1, R99.reuse, P0 ;  /* 0x0000000174272824 */ /* 0x100fe200000e0663 */
[----:B------:R-:W-:Y:S04]  /*28d0*/  @P1 IADD3 R36, P0, R120, UR32, RZ ;  /* 0x0000002078241c10 */ /* 0x000fe8000ff1e0ff */
[----:B------:R-:W-:Y:S02]  /*28e0*/  @P1 IADD3.X R37, R109, UR38, RZ, P0, !PT ;  /* 0x000000266d251c10 */ /* 0x000fe400087fe4ff */
[----:B------:R-:W-:Y:S05]  /*28f0*/  @P1 IADD3 R2, P0, R98, R140, RZ ;  /* 0x0000008c62021210 */ /* 0x000fea0007f1e0ff */
[----:B------:R-:W-:Y:S01]  /*2900*/  @P1 IMAD.X R3, R118, 0x1, R99, P0 ;  /* 0x0000000176031824 */ /* 0x000fe200000e0663 */
[C---:B------:R-:W-:Y:S04]  /*2910*/  LEA R120, P0, R95.reuse, R16, 0x1 ;  /* 0x000000105f787211 */ /* 0x040fe800078008ff */
[----:B------:R-:W-:Y:S02]  /*2920*/  LEA.HI.X.SX32 R109, R95, R17, 0x1, P0 ;  /* 0x000000115f6d7211 */ /* 0x000fe400000f0eff */
[C---:B------:R-:W-:Y:S04]  /*2930*/  ISETP.GE.AND P0, PT, R134.reuse, R6, PT ;  /* 0x000000068600720c */ /* 0x040fe80003f06270 */
[----:B------:R-:W-:Y:S02]  /*2940*/  ISETP.GE.AND P6, PT, R134, R0, !P0 ;  /* 0x000000008600720c */ /* 0x000fe400047c6270 */
[----:B------:R-:W-:Y:S02]  /*2950*/  ISETP.NE.AND P0, PT, R152, RZ, PT ;  /* 0x000000ff9800720c */ /* 0x000fe40003f05270 */
[----:B------:R-:W-:Y:S09]  /*2960*/  P2R R0, PR, RZ, 0x40 ;  /* 0x00000040ff007803 */ /* 0x000ff20000000000 */
[----:B------:R-:W2:Y:S04]  /*2970*/  @P6 LDG.E.128 R16, desc[UR6][R16.64] ;  /* 0x0000000610106981 */ /* 0x000ea8000c1e1d00 */
[----:B--2---:R1:W-:Y:S01]  /*2980*/  @P6 STG.E.128 desc[UR6][R98.64], R16 ;  /* 0x0000001062006986 */ /* 0x0043e2000c101d06 */
[----:B------:R-:W-:Y:S03]  /*2990*/  ISETP.NE.AND P6, PT, R4, RZ, PT ;  /* 0x000000ff0400720c */ /* 0x000fe60003fc5270 */
[----:B------:R-:W2:Y:S04]  /*29a0*/  @P0 LDG.E.128 R4, desc[UR6][R154.64] ;  /* 0x000000069a040981 */ /* 0x000ea8000c1e1d00 */
[----:B--2---:R2:W-:Y:S01]  /*29b0*/  @P0 STG.E.128 desc[UR6][R54.64], R4 ;  /* 0x0000000436000986 */ /* 0x0045e2000c101d06 */
[----:B------:R-:W-:Y:S05]  /*29c0*/  ISETP.NE.AND P0, PT, RZ, UR4, PT ;  /* 0x00000004ff007c0c */ /* 0x000fea000bf05270 */
[----:B------:R-:W3:Y:S04]  /*29d0*/  @P6 LDG.E.128 R32, desc[UR6][R32.64] ;  /* 0x0000000620206981 */ /* 0x000ee8000c1e1d00 */
[----:B---3--:R3:W-:Y:S04]  /*29e0*/  @P6 STG.E.128 desc[UR6][R52.64], R32 ;  /* 0x0000002034006986 */ /* 0x0087e8000c101d06 */
[----:B------:R-:W4:Y:S04]  /*29f0*/  @P5 LDG.E.128 R28, desc[UR6][R28.64] ;  /* 0x000000061c1c5981 */ /* 0x000f28000c1e1d00 */
[----:B----4-:R3:W-:Y:S04]  /*2a00*/  @P5 STG.E.128 desc[UR6][R46.64], R28 ;  /* 0x0000001c2e005986 */ /* 0x0107e8000c101d06 */
[----:B------:R-:W4:Y:S04]  /*2a10*/  @P4 LDG.E.128 R24, desc[UR6][R24.64] ;  /* 0x0000000618184981 */ /* 0x000f28000c1e1d00 */
[----:B----4-:R3:W-:Y:S04]  /*2a20*/  @P4 STG.E.128 desc[UR6][R44.64], R24 ;  /* 0x000000182c004986 */ /* 0x0107e8000c101d06 */
[----:B------:R-:W4:Y:S04]  /*2a30*/  @P3 LDG.E.128 R20, desc[UR6][R20.64] ;  /* 0x0000000614143981 */ /* 0x000f28000c1e1d00 */
[----:B----4-:R3:W-:Y:S04]  /*2a40*/  @P3 STG.E.128 desc[UR6][R42.64], R20 ;  /* 0x000000142a003986 */ /* 0x0107e8000c101d06 */
[----:B-1----:R-:W4:Y:S04]  /*2a50*/  @P2 LDG.E.128 R16, desc[UR6][R40.64] ;  /* 0x0000000628102981 */ /* 0x002f28000c1e1d00 */
[----:B----4-:R3:W-:Y:S04]  /*2a60*/  @P2 STG.E.128 desc[UR6][R38.64], R16 ;  /* 0x0000001026002986 */ /* 0x0107e8000c101d06 */
[----:B--2---:R-:W2:Y:S04]  /*2a70*/  @P1 LDG.E.128 R4, desc[UR6][R36.64] ;  /* 0x0000000624041981 */ /* 0x004ea8000c1e1d00 */
[----:B--2---:R3:W-:Y:S01]  /*2a80*/  @P1 STG.E.128 desc[UR6][R2.64], R4 ;  /* 0x0000000402001986 */ /* 0x0047e2000c101d06 */
[----:B------:R-:W-:Y:S05]  /*2a90*/  @!P0 BRA `(.L_x_1802) ;  /* 0x0000004c00f48947 */ /* 0x000fea0003800000 */
[----:B------:R-:W-:Y:S11]  /*2aa0*/  ISETP.NE.AND P0, PT, RZ, UR30, PT ;  /* 0x0000001eff007c0c */ /* 0x000ff6000bf05270 */
[----:B------:R-:W-:Y:S02]  /*2ab0*/  @!UPT UIADD3 URZ, URZ, URZ, URZ ;  /* 0x0000003f3f3ff290 */ /* 0x000fe4000fffe03f */
[----:B------:R-:W-:Y:S05]  /*2ac0*/  @!P0 BRA `(.L_x_1803) ;  /* 0x0000001c00b08947 */ /* 0x000fea0003800000 */
[----:B---3--:R-:W1:Y:S01]  /*2ad0*/  LDC R33, c[0x0][0x2e0] ;  /* 0x0000b800ff217b82 */ /* 0x008e620000000800 */
[----:B------:R-:W-:Y:S01]  /*2ae0*/  ISETP.NE.AND P0, PT, R0, RZ, PT ;  /* 0x000000ff0000720c */ /* 0x000fe20003f05270 */
[----:B------:R-:W-:Y:S01]  /*2af0*/  BSSY B0, `(.L_x_1804) ;  /* 0x0000034000007945 */ /* 0x000fe20003800000 */
[----:B-1----:R-:W-:Y:S11]  /*2b00*/  LEA R33, -R33, RZ, 0x7 ;  /* 0x000000ff21217211 */ /* 0x002ff600078e39ff */
[----:B------:R-:W-:Y:S05]  /*2b10*/  @!P0 BRA `(.L_x_1805) ;  /* 0x0000000000c48947 */ /* 0x000fea0003800000 */
[----:B------:R-:W-:Y:S02]  /*2b20*/  ISETP.GE.AND P0, PT, R14, UR4, PT ;  /* 0x000000040e007c0c */ /* 0x000fe4000bf06270 */
[----:B------:R-:W-:Y:S05]  /*2b30*/  MOV R123, R111 ;  /* 0x0000006f007b7202 */ /* 0x000fea0000000f00 */
[----:B------:R-:W2:Y:S06]  /*2b40*/  LDG.E.128 R16, desc[UR6][R122.64] ;  /* 0x000000067a107981 */ /* 0x000eac000c1e1d00 */
[----:B------:R-:W-:Y:S01]  /*2b50*/  @!P0 MOV R31, R51 ;  /* 0x00000033001f8202 */ /* 0x000fe20000000f00 */
[----:B------:R-:W-:Y:S02]  /*2b60*/  @!P0 IMAD.MOV.U32 R8, RZ, RZ, R10 ;  /* 0x000000ffff088224 */ /* 0x000fe400078e000a */
[----:B------:R-:W-:Y:S03]  /*2b70*/  @!P0 IMAD.MOV.U32 R30, RZ, RZ, R50 ;  /* 0x000000ffff1e8224 */ /* 0x000fe600078e0032 */
[----:B------:R1:W3:Y:S06]  /*2b80*/  @!P0 LDG.E.64 R6, desc[UR6][R8.64] ;  /* 0x0000000608068981 */ /* 0x0002ec000c1e1b00 */
[----:B------:R-:W4:Y:S01]  /*2b90*/  @!P0 LDG.E.64 R26, desc[UR6][R30.64] ;  /* 0x000000061e1a8981 */ /* 0x000f22000c1e1b00 */
[----:B--2---:R-:W-:Y:S01]  /*2ba0*/  @!P0 LOP3.LUT R23, R16, 0xffff0000, RZ, 0xc0, !PT ;  /* 0xffff000010178812 */ /* 0x004fe200078ec0ff */
[----:B-1----:R-:W-:Y:S01]  /*2bb0*/  @!P0 IMAD.U32 R8, R18, 0x10000, RZ ;  /* 0x0001000012088824 */ /* 0x002fe200078e00ff */
[----:B------:R-:W-:Y:S02]  /*2bc0*/  @!P0 SHF.L.U32 R21, R16, 0x10, RZ ;  /* 0x0000001010158819 */ /* 0x000fe400000006ff */
[C---:B---3--:R-:W-:Y:S02]  /*2bd0*/  @!P0 SHF.L.U32 R22, R6.reuse, 0x10, RZ ;  /* 0x0000001006168819 */ /* 0x048fe400000006ff */
[----:B------:R-:W-:Y:S02]  /*2be0*/  @!P0 LOP3.LUT R20, R6, 0xffff0000, RZ, 0xc0, !PT ;  /* 0xffff000006148812 */ /* 0x000fe400078ec0ff */
[----:B------:R-:W-:Y:S01]  /*2bf0*/  @!P0 SHF.L.U32 R5, R7, 0x10, RZ ;  /* 0x0000001007058819 */ /* 0x000fe200000006ff */
[-C--:B------:R-:W-:Y:S01]  /*2c00*/  @!P0 FMUL.FTZ R35, R23, R22.reuse ;  /* 0x0000001617238220 */ /* 0x080fe20000410000 */
[----:B----4-:R-:W-:Y:S01]  /*2c10*/  @!P0 LOP3.LUT R29, R27, 0xffff0000, RZ, 0xc0, !PT ;  /* 0xffff00001b1d8812 */ /* 0x010fe200078ec0ff */
[----:B------:R-:W-:Y:S01]  /*2c20*/  @!P0 IMAD.U32 R24, R26, 0x10000, RZ ;  /* 0x000100001a188824 */ /* 0x000fe200078e00ff */
[----:B------:R-:W-:Y:S01]  /*2c30*/  @!P0 LOP3.LUT R7, R7, 0xffff0000, RZ, 0xc0, !PT ;  /* 0xffff000007078812 */ /* 0x000fe200078ec0ff */
[----:B------:R-:W-:Y:S01]  /*2c40*/  @!P0 FMUL.FTZ R0, R21, R22 ;  /* 0x0000001615008220 */ /* 0x000fe20000410000 */
[----:B------:R-:W-:Y:S01]  /*2c50*/  @!P0 SHF.L.U32 R6, R19, 0x10, RZ ;  /* 0x0000001013068819 */ /* 0x000fe200000006ff */
[-C--:B------:R-:W-:Y:S01]  /*2c60*/  @!P0 FFMA.FTZ R35, R21, R24.reuse, -R35 ;  /* 0x0000001815238223 */ /* 0x080fe20000010823 */
[----:B------:R-:W-:Y:S01]  /*2c70*/  @!P0 SHF.L.U32 R21, R17, 0x10, RZ ;  /* 0x0000001011158819 */ /* 0x000fe200000006ff */
[----:B------:R-:W-:Y:S01]  /*2c80*/  @!P0 FFMA.FTZ R0, R23, R24, R0 ;  /* 0x0000001817008223 */ /* 0x000fe20000010000 */
[----:B------:R-:W-:Y:S01]  /*2c90*/  @!P0 LOP3.LUT R23, R17, 0xffff0000, RZ, 0xc0, !PT ;  /* 0xffff000011178812 */ /* 0x000fe200078ec0ff */
[----:B------:R-:W-:Y:S01]  /*2ca0*/  @!P0 IMAD.U32 R25, R27, 0x10000, RZ ;  /* 0x000100001b198824 */ /* 0x000fe200078e00ff */
[----:B------:R-:W-:Y:S01]  /*2cb0*/  @!P0 LOP3.LUT R24, R18, 0xffff0000, RZ, 0xc0, !PT ;  /* 0xffff000012188812 */ /* 0x000fe200078ec0ff */
[-C--:B------:R-:W-:Y:S01]  /*2cc0*/  @!P0 FMUL.FTZ R2, R21, R20.reuse ;  /* 0x0000001415028220 */ /* 0x080fe20000410000 */
[----:B------:R-:W-:Y:S01]  /*2cd0*/  @!P0 LOP3.LUT R27, R19, 0xffff0000, RZ, 0xc0, !PT ;  /* 0xffff0000131b8812 */ /* 0x000fe200078ec0ff */
[----:B------:R-:W-:Y:S01]  /*2ce0*/  @!P0 FMUL.FTZ R37, R23, R20 ;  /* 0x0000001417258220 */ /* 0x000fe20000410000 */
[----:B------:R-:W-:Y:S01]  /*2cf0*/  @!P0 LOP3.LUT R26, R26, 0xffff0000, RZ, 0xc0, !PT ;  /* 0xffff00001a1a8812 */ /* 0x000fe200078ec0ff */
[----:B------:R-:W-:Y:S01]  /*2d00*/  @!P0 FMUL.FTZ R3, R8, R5 ;  /* 0x0000000508038220 */ /* 0x000fe20000410000 */
[----:B------:R-:W-:Y:S01]  /*2d10*/  @!P0 F2FP.BF16.F32.PACK_AB R35, R0, R35 ;  /* 0x000000230023823e */ /* 0x000fe200000010ff */
[----:B------:R-:W-:Y:S01]  /*2d20*/  @!P0 FMUL.FTZ R28, R24, R5 ;  /* 0x00000005181c8220 */ /* 0x000fe20000410000 */
[-C--:B------:R-:W-:Y:S01]  /*2d30*/  @!P0 FMUL.FTZ R39, R27, R7.reuse ;  /* 0x000000071b278220 */ /* 0x080fe20000410000 */
[----:B------:R-:W-:Y:S01]  /*2d40*/  @!P0 FMUL.FTZ R4, R6, R7 ;  /* 0x0000000706048220 */ /* 0x000fe20000410000 */
[----:B------:R-:W-:Y:S01]  /*2d50*/  @!P0 MOV R16, R35 ;  /* 0x0000002300108202 */ /* 0x000fe20000000f00 */
[-C--:B------:R-:W-:Y:S01]  /*2d60*/  @!P0 FFMA.FTZ R2, R23, R26.reuse, R2 ;  /* 0x0000001a17028223 */ /* 0x080fe20000010002 */
[----:B------:R-:W-:Y:S01]  /*2d70*/  @!P0 FFMA.FTZ R37, R21, R26, -R37 ;  /* 0x0000001a15258223 */ /* 0x000fe20000010825 */
[-C--:B------:R-:W-:Y:S01]  /*2d80*/  @!P0 FFMA.FTZ R3, R24, R25.reuse, R3 ;  /* 0x0000001918038223 */ /* 0x080fe20000010003 */
[----:B------:R-:W-:Y:S01]  /*2d90*/  @!P0 FFMA.FTZ R28, R8, R25, -R28 ;  /* 0x00000019081c8223 */ /* 0x000fe2000001081c */
[-C--:B------:R-:W-:Y:S01]  /*2da0*/  @!P0 FFMA.FTZ R39, R6, R29.reuse, -R39 ;  /* 0x0000001d06278223 */ /* 0x080fe20000010827 */
[----:B------:R-:W-:Y:S01]  /*2db0*/  @!P0 FFMA.FTZ R4, R27, R29, R4 ;  /* 0x0000001d1b048223 */ /* 0x000fe20000010004 */
[----:B------:R-:W-:Y:S02]  /*2dc0*/  @!P0 F2FP.BF16.F32.PACK_AB R32, R2, R37 ;  /* 0x000000250220823e */ /* 0x000fe400000010ff */
[----:B------:R-:W-:Y:S02]  /*2dd0*/  @!P0 F2FP.BF16.F32.PACK_AB R28, R3, R28 ;  /* 0x0000001c031c823e */ /* 0x000fe400000010ff */
[----:B------:R-:W-:Y:S01]  /*2de0*/  @!P0 F2FP.BF16.F32.PACK_AB R39, R4, R39 ;  /* 0x000000270427823e */ /* 0x000fe200000010ff */
[----:B------:R-:W-:Y:S01]  /*2df0*/  @!P0 IMAD.MOV.U32 R17, RZ, RZ, R32 ;  /* 0x000000ffff118224 */ /* 0x000fe200078e0020 */
[----:B------:R-:W-:Y:S02]  /*2e00*/  @!P0 MOV R18, R28 ;  /* 0x0000001c00128202 */ /* 0x000fe40000000f00 */
[----:B------:R-:W-:Y:S05]  /*2e10*/  @!P0 MOV R19, R39 ;  /* 0x0000002700138202 */ /* 0x000fea0000000f00 */
[----:B------:R1:W-:Y:S02]  /*2e20*/  STG.E.128 desc[UR6][R96.64], R16 ;  /* 0x0000001060007986 */ /* 0x0003e4000c101d06 */
.L_x_1805:
[----:B------:R-:W-:Y:S05]  /*2e30*/  BSYNC B0 ;  /* 0x0000000000007941 */ /* 0x000fea0003800000 */
.L_x_1804:
[----:B------:R-:W-:Y:S01]  /*2e40*/  ISETP.NE.AND P0, PT, R152, RZ, PT ;  /* 0x000000ff9800720c */ /* 0x000fe20003f05270 */
[----:B------:R-:W-:Y:S11]  /*2e50*/  BSSY B0, `(.L_x_1806) ;  /* 0x000003c000007945 */ /* 0x000ff60003800000 */
[----:B------:R-:W-:Y:S01]  /*2e60*/  @!UPT UIADD3 URZ, URZ, URZ, URZ ;  /* 0x0000003f3f3ff290 */ /* 0x000fe2000fffe03f */
[----:B------:R-:W-:Y:S05]  /*2e70*/  @!P0 BRA `(.L_x_1807) ;  /* 0x0000000000e48947 */ /* 0x000fea0003800000 */
[C---:B------:R-:W-:Y:S02]  /*2e80*/  LEA R36, P0, R117.reuse, R122, 0x1 ;  /* 0x0000007a75247211 */ /* 0x040fe400078008ff */
[----:B------:R-:W-:Y:S02]  /*2e90*/  P2R R26, PR, RZ, 0x2 ;  /* 0x00000002ff1a7803 */ /* 0x000fe40000000000 */
[----:B------:R-:W-:Y:S02]  /*2ea0*/  LEA.HI.X R37, R117, R111, R128, 0x1, P0 ;  /* 0x0000006f75257211 */ /* 0x000fe400000f0c80 */
[----:B------:R-:W-:Y:S03]  /*2eb0*/  ISETP.GE.AND P0, PT, R14, UR4, PT ;  /* 0x000000040e007c0c */ /* 0x000fe6000bf06270 */
[----:B-1----:R-:W2:Y:S10]  /*2ec0*/  LDG.E.128 R16, desc[UR6][R36.64] ;  /* 0x0000000624107981 */ /* 0x002eb4000c1e1d00 */
[C---:B------:R-:W-:Y:S01]  /*2ed0*/  @!P0 SHF.L.U64.HI R32, R93.reuse, 0x1, R92 ;  /* 0x000000015d208819 */ /* 0x040fe2000001025c */
[----:B------:R-:W-:Y:S05]  /*2ee0*/  @!P0 IMAD.SHL.U32 R35, R93, 0x2, RZ ;  /* 0x000000025d238824 */ /* 0x000fea00078e00ff */
[C---:B------:R-:W-:Y:S05]  /*2ef0*/  @!P0 IADD3 R30, P1, R35.reuse, R50, RZ ;  /* 0x00000032231e8210 */ /* 0x040fea0007f3e0ff */
[C---:B------:R-:W-:Y:S01]  /*2f00*/  @!P0 IMAD.X R31, R32.reuse, 0x1, R51, P1 ;  /* 0x00000001201f8824 */ /* 0x040fe200008e0633 */
[----:B------:R-:W-:Y:S04]  /*2f10*/  @!P0 IADD3 R6, P1, R35, R10, RZ ;  /* 0x0000000a23068210 */ /* 0x000fe80007f3e0ff */
[----:B------:R-:W-:Y:S01]  /*2f20*/  @!P0 IADD3.X R7, R32, R9, RZ, P1, !PT ;  /* 0x0000000920078210 */ /* 0x000fe20000ffe4ff */
[----:B------:R-:W3:Y:S01]  /*2f30*/  @!P0 LDG.E.64 R28, desc[UR6][R30.64] ;  /* 0x000000061e1c8981 */ /* 0x000ee2000c1e1b00 */
[C---:B------:R-:W-:Y:S04]  /*2f40*/  LEA R38, P1, R63.reuse, R96, 0x1 ;  /* 0x000000603f267211 */ /* 0x040fe800078208ff */
[----:B------:R-:W-:Y:S01]  /*2f50*/  LEA.HI.X R39, R63, R97, R60, 0x1, P1 ;  /* 0x000000613f277211 */ /* 0x000fe200008f0c3c */
[----:B------:R-:W4:Y:S01]  /*2f60*/  @!P0 LDG.E.64 R6, desc[UR6][R6.64] ;  /* 0x0000000606068981 */ /* 0x000f22000c1e1b00 */
[----:B------:R-:W-:Y:S02]  /*2f70*/  ISETP.NE.AND P1, PT, R26, RZ, PT ;  /* 0x000000ff1a00720c */ /* 0x000fe40003f25270 */
[C---:B--2---:R-:W-:Y:S01]  /*2f80*/  @!P0 LOP3.LUT R23, R16.reuse, 0xffff0000, RZ, 0xc0, !PT ;  /* 0xffff000010178812 */ /* 0x044fe200078ec0ff */
[----:B------:R-:W-:Y:S01]  /*2f90*/  @!P0 IMAD.U32 R20, R16, 0x10000, RZ ;  /* 0x0001000010148824 */ /* 0x000fe200078e00ff */
[----:B------:R-:W-:Y:S02]  /*2fa0*/  @!P0 SHF.L.U32 R21, R17, 0x10, RZ ;  /* 0x0000001011158819 */ /* 0x000fe400000006ff */
[----:B------:R-:W-:Y:S02]  /*2fb0*/  @!P0 LOP3.LUT R24, R18, 0xffff0000, RZ, 0xc0, !PT ;  /* 0xffff000012188812 */ /* 0x000fe400078ec0ff */
[C---:B---3--:R-:W-:Y:S01]  /*2fc0*/  @!P0 LOP3.LUT R22, R28.reuse, 0xffff0000, RZ, 0xc0, !PT ;  /* 0xffff00001c168812 */ /* 0x048fe200078ec0ff */
[----:B------:R-:W-:Y:S02]  /*2fd0*/  @!P0 IMAD.U32 R25, R28, 0x10000, RZ ;  /* 0x000100001c198824 */ /* 0x000fe400078e00ff */
[C---:B------:R-:W-:Y:S01]  /*2fe0*/  @!P0 IMAD.U32 R27, R29.reuse, 0x10000, RZ ;  /* 0x000100001d1b8824 */ /* 0x040fe200078e00ff */
[----:B------:R-:W-:Y:S02]  /*2ff0*/  @!P0 LOP3.LUT R29, R29, 0xffff0000, RZ, 0xc0, !PT ;  /* 0xffff00001d1d8812 */ /* 0x000fe400078ec0ff */
[C---:B----4-:R-:W-:Y:S02]  /*3000*/  @!P0 SHF.L.U32 R5, R6.reuse, 0x10, RZ ;  /* 0x0000001006058819 */ /* 0x050fe400000006ff */
[----:B------:R-:W-:Y:S02]  /*3010*/  @!P0 LOP3.LUT R8, R6, 0xffff0000, RZ, 0xc0, !PT ;  /* 0xffff000006088812 */ /* 0x000fe400078ec0ff */
[----:B------:R-:W-:Y:S01]  /*3020*/  @!P0 SHF.L.U32 R6, R19, 0x10, RZ ;  /* 0x0000001013068819 */ /* 0x000fe200000006ff */
[-C--:B------:R-:W-:Y:S01]  /*3030*/  @!P0 FMUL.FTZ R35, R23, R5.reuse ;  /* 0x0000000517238220 */ /* 0x080fe20000410000 */
[C---:B------:R-:W-:Y:S01]  /*3040*/  @!P0 FMUL.FTZ R0, R20.reuse, R5 ;  /* 0x0000000514008220 */ /* 0x040fe20000410000 */
[C---:B------:R-:W-:Y:S01]  /*3050*/  @!P0 IMAD.U32 R5, R7.reuse, 0x10000, RZ ;  /* 0x0001000007058824 */ /* 0x040fe200078e00ff */
[----:B------:R-:W-:Y:S01]  /*3060*/  @!P0 LOP3.LUT R7, R7, 0xffff0000, RZ, 0xc0, !PT ;  /* 0xffff000007078812 */ /* 0x000fe200078ec0ff */
[-C--:B------:R-:W-:Y:S01]  /*3070*/  @!P0 FFMA.FTZ R35, R20, R25.reuse, -R35 ;  /* 0x0000001914238223 */ /* 0x080fe20000010823 */
[----:B------:R-:W-:Y:S01]  /*3080*/  @!P0 FFMA.FTZ R0, R23, R25, R0 ;  /* 0x0000001917008223 */ /* 0x000fe20000010000 */
[----:B------:R-:W-:Y:S01]  /*3090*/  @!P0 LOP3.LUT R23, R17, 0xffff0000, RZ, 0xc0, !PT ;  /* 0xffff000011178812 */ /* 0x000fe200078ec0ff */
[----:B------:R-:W-:Y:S01]  /*30a0*/  @!P0 IMAD.U32 R20, R18, 0x10000, RZ ;  /* 0x0001000012148824 */ /* 0x000fe200078e00ff */
[----:B------:R-:W-:Y:S01]  /*30b0*/  @!P0 LOP3.LUT R25, R19, 0xffff0000, RZ, 0xc0, !PT ;  /* 0xffff000013198812 */ /* 0x000fe200078ec0ff */
[-C--:B------:R-:W-:Y:S01]  /*30c0*/  @!P0 FMUL.FTZ R2, R21, R8.reuse ;  /* 0x0000000815028220 */ /* 0x080fe20000410000 */
[----:B------:R-:W-:Y:S01]  /*30d0*/  @!P0 F2FP.BF16.F32.PACK_AB R35, R0, R35 ;  /* 0x000000230023823e */ /* 0x000fe200000010ff */
[-C--:B------:R-:W-:Y:S01]  /*30e0*/  @!P0 FMUL.FTZ R26, R24, R5.reuse ;  /* 0x00000005181a8220 */ /* 0x080fe20000410000 */
[----:B------:R-:W-:Y:S01]  /*30f0*/  @!P0 FMUL.FTZ R3, R20, R5 ;  /* 0x0000000514038220 */ /* 0x000fe20000410000 */
[----:B------:R-:W-:Y:S01]  /*3100*/  @!P0 FMUL.FTZ R37, R23, R8 ;  /* 0x0000000817258220 */ /* 0x000fe20000410000 */
[-C--:B------:R-:W-:Y:S01]  /*3110*/  @!P0 FMUL.FTZ R41, R25, R7.reuse ;  /* 0x0000000719298220 */ /* 0x080fe20000410000 */
[----:B------:R-:W-:Y:S01]  /*3120*/  @!P0 FMUL.FTZ R4, R6, R7 ;  /* 0x0000000706048220 */ /* 0x000fe20000410000 */
[-C--:B------:R-:W-:Y:S01]  /*3130*/  @!P0 FFMA.FTZ R2, R23, R22.reuse, R2 ;  /* 0x0000001617028223 */ /* 0x080fe20000010002 */
[-C--:B------:R-:W-:Y:S01]  /*3140*/  @!P0 FFMA.FTZ R26, R20, R27.reuse, -R26 ;  /* 0x0000001b141a8223 */ /* 0x080fe2000001081a */
[----:B------:R-:W-:Y:S01]  /*3150*/  @!P0 FFMA.FTZ R3, R24, R27, R3 ;  /* 0x0000001b18038223 */ /* 0x000fe20000010003 */
[----:B------:R-:W-:Y:S01]  /*3160*/  @!P0 FFMA.FTZ R37, R21, R22, -R37 ;  /* 0x0000001615258223 */ /* 0x000fe20000010825 */
[-C--:B------:R-:W-:Y:S01]  /*3170*/  @!P0 FFMA.FTZ R41, R6, R29.reuse, -R41 ;  /* 0x0000001d06298223 */ /* 0x080fe20000010829 */
[----:B------:R-:W-:Y:S01]  /*3180*/  @!P0 FFMA.FTZ R4, R25, R29, R4 ;  /* 0x0000001d19048223 */ /* 0x000fe20000010004 */
[----:B------:R-:W-:Y:S01]  /*3190*/  @!P0 IMAD.MOV.U32 R16, RZ, RZ, R35 ;  /* 0x000000ffff108224 */ /* 0x000fe200078e0023 */
[----:B------:R-:W-:Y:S02]  /*31a0*/  @!P0 F2FP.BF16.F32.PACK_AB R26, R3, R26 ;  /* 0x0000001a031a823e */ /* 0x000fe400000010ff */
[----:B------:R-:W-:Y:S02]  /*31b0*/  @!P0 F2FP.BF16.F32.PACK_AB R32, R2, R37 ;  /* 0x000000250220823e */ /* 0x000fe400000010ff */
[----:B------:R-:W-:Y:S01]  /*31c0*/  @!P0 F2FP.BF16.F32.PACK_AB R41, R4, R41 ;  /* 0x000000290429823e */ /* 0x000fe200000010ff */
[----:B------:R-:W-:Y:S01]  /*31d0*/  @!P0 IMAD.MOV.U32 R18, RZ, RZ, R26 ;  /* 0x000000ffff128224 */ /* 0x000fe200078e001a */
[----:B------:R-:W-:Y:S02]  /*31e0*/  @!P0 MOV R17, R32 ;  /* 0x0000002000118202 */ /* 0x000fe40000000f00 */
[----:B------:R-:W-:Y:S05]  /*31f0*/  @!P0 MOV R19, R41 ;  /* 0x0000002900138202 */ /* 0x000fea0000000f00 */
[----:B------:R2:W-:Y:S02]  /*3200*/  STG.E.128 desc[UR6][R38.64], R16 ;  /* 0x0000001026007986 */ /* 0x0005e4000c101d06 */
.L_x_1807:
[----:B------:R-:W-:Y:S05]  /*3210*/  BSYNC B0 ;  /* 0x0000000000007941 */ /* 0x000fea0003800000 */
.L_x_1806:
[----:B------:R-:W-:Y:S04]  /*3220*/  BSSY B0, `(.L_x_1808) ;  /* 0x0000039000007945 */ /* 0x000fe80003800000 */
[----:B------:R-:W-:Y:S05]  /*3230*/  @!P6 BRA `(.L_x_1809) ;  /* 0x0000000000dce947 */ /* 0x000fea0003800000 */
[----:B------:R-:W-:Y:S02]  /*3240*/  ISETP.GE.AND P0, PT, R14, UR4, PT ;  /* 0x000000040e007c0c */ /* 0x000fe4000bf06270 */
[C---:B------:R-:W-:Y:S04]  /*3250*/  LEA R36, P6, R101.reuse, R122, 0x1 ;  /* 0x0000007a65247211 */ /* 0x040fe800078c08ff */
[----:B------:R-:W-:Y:S05]  /*3260*/  LEA.HI.X R37, R101, R111, R100, 0x1, P6 ;  /* 0x0000006f65257211 */ /* 0x000fea00030f0c64 */
[----:B-12---:R1:W2:Y:S02]  /*3270*/  LDG.E.128 R16, desc[UR6][R36.64] ;  /* 0x0000000624107981 */ /* 0x0062a4000c1e1d00 */
[C---:B------:R-:W-:Y:S01]  /*3280*/  @!P0 SHF.L.U64.HI R26, R91.reuse, 0x1, R90 ;  /* 0x000000015b1a8819 */ /* 0x040fe2000001025a */
[----:B------:R-:W-:Y:S05]  /*3290*/  @!P0 IMAD.SHL.U32 R35, R91, 0x2, RZ ;  /* 0x000000025b238824 */ /* 0x000fea00078e00ff */
[C---:B------:R-:W-:Y:S05]  /*32a0*/  @!P0 IADD3 R30, P6, R35.reuse, R50, RZ ;  /* 0x00000032231e8210 */ /* 0x040fea0007fde0ff */
[C---:B------:R-:W-:Y:S01]  /*32b0*/  @!P0 IMAD.X R31, R26.reuse, 0x1, R51, P6 ;  /* 0x000000011a1f8824 */ /* 0x040fe200030e0633 */
[----:B------:R-:W-:Y:S04]  /*32c0*/  @!P0 IADD3 R6, P6, R35, R10, RZ ;  /* 0x0000000a23068210 */ /* 0x000fe80007fde0ff */
[----:B------:R-:W-:Y:S01]  /*32d0*/  @!P0 IADD3.X R7, R26, R9, RZ, P6, !PT ;  /* 0x000000091a078210 */ /* 0x000fe200037fe4ff */
[----:B------:R-:W3:Y:S01]  /*32e0*/  @!P0 LDG.E.64 R28, desc[UR6][R30.64] ;  /* 0x000000061e1c8981 */ /* 0x000ee2000c1e1b00 */
[----:B-1----:R-:W-:Y:S05]  /*32f0*/  LEA R36, P6, R148, R96, 0x1 ;  /* 0x0000006094247211 */ /* 0x002fea00078c08ff */
[----:B------:R-:W4:Y:S01]  /*3300*/  @!P0 LDG.E.64 R6, desc[UR6][R6.64] ;  /* 0x0000000606068981 */ /* 0x000f22000c1e1b00 */
[C---:B--2---:R-:W-:Y:S01]  /*3310*/  @!P0 LOP3.LUT R23, R16.reuse, 0xffff0000, RZ, 0xc0, !PT ;  /* 0xffff000010178812 */ /* 0x044fe200078ec0ff */
[----:B------:R-:W-:Y:S01]  /*3320*/  @!P0 IMAD.U32 R20, R16, 0x10000, RZ ;  /* 0x0001000010148824 */ /* 0x000fe200078e00ff */
[----:B------:R-:W-:Y:S02]  /*3330*/  @!P0 SHF.L.U32 R21, R17, 0x10, RZ ;  /* 0x0000001011158819 */ /* 0x000fe400000006ff */
[----:B------:R-:W-:Y:S02]  /*3340*/  @!P0 LOP3.LUT R24, R18, 0xffff0000, RZ, 0xc0, !PT ;  /* 0xffff000012188812 */ /* 0x000fe400078ec0ff */
[C---:B---3--:R-:W-:Y:S02]  /*3350*/  @!P0 SHF.L.U32 R25, R28.reuse, 0x10, RZ ;  /* 0x000000101c198819 */ /* 0x048fe400000006ff */
[----:B------:R-:W-:Y:S02]  /*3360*/  @!P0 LOP3.LUT R22, R28, 0xffff0000, RZ, 0xc0, !PT ;  /* 0xffff00001c168812 */ /* 0x000fe400078ec0ff */
[C---:B------:R-:W-:Y:S02]  /*3370*/  @!P0 SHF.L.U32 R27, R29.reuse, 0x10, RZ ;  /* 0x000000101d1b8819 */ /* 0x040fe400000006ff */
[----:B------:R-:W-:Y:S01]  /*3380*/  @!P0 LOP3.LUT R29, R29, 0xffff0000, RZ, 0xc0, !PT ;  /* 0xffff00001d1d8812 */ /* 0x000fe200078ec0ff */
[C---:B----4-:R-:W-:Y:S01]  /*3390*/  @!P0 IMAD.U32 R5, R6.reuse, 0x10000, RZ ;  /* 0x0001000006058824 */ /* 0x050fe200078e00ff */
        /* <DEDUP_REMOVED lines=29> */
[----:B------:R-:W-:Y:S02]  /*3570*/  LEA.HI.X R37, R148, R97, R102, 0x1, P6 ;  /* 0x0000006194257211 */ /* 0x000fe400030f0c66 */
[----:B------:R-:W-:Y:S02]  /*3580*/  @!P0 MOV R17, R32 ;  /* 0x0000002000118202 */ /* 0x000fe40000000f00 */
[----:B------:R-:W-:Y:S05]  /*3590*/  @!P0 MOV R19, R39 ;  /* 0x0000002700138202 */ /* 0x000fea0000000f00 */
[----:B------:R3:W-:Y:S02]  /*35a0*/  STG.E.128 desc[UR6][R36.64], R16 ;  /* 0x0000001024007986 */ /* 0x0007e4000c101d06 */
.L_x_1809:
[----:B------:R-:W-:Y:S05]  /*35b0*/  BSYNC B0 ;  /* 0x0000000000007941 */ /* 0x000fea0003800000 */
.L_x_1808:
[----:B------:R-:W-:Y:S04]  /*35c0*/  BSSY B0, `(.L_x_1810) ;  /* 0x000003e000007945 */ /* 0x000fe80003800000 */
[----:B------:R-:W-:Y:S05]  /*35d0*/  @!P5 BRA `(.L_x_1811) ;  /* 0x0000000000f0d947 */ /* 0x000fea0003800000 */
[----:B------:R-:W-:Y:S01]  /*35e0*/  ISETP.GE.AND P0, PT, R14, UR4, PT ;  /* 0x000000040e007c0c */ /* 0x000fe2000bf06270 */
[----:B------:R-:W2:Y:S01]  /*35f0*/  LDC.64 R34, c[0x0][0x338] ;  /* 0x0000ce00ff227b82 */ /* 0x000ea20000000a00 */
[----:B------:R-:W-:Y:S11]  /*3600*/  MOV R123, R111 ;  /* 0x0000006f007b7202 */ /* 0x000ff60000000f00 */
[C---:B------:R-:W-:Y:S01]  /*3610*/  @!P0 SHF.L.U64.HI R26, R89.reuse, 0x1, R88 ;  /* 0x00000001591a8819 */ /* 0x040fe20000010258 */
[----:B---3--:R-:W-:Y:S05]  /*3620*/  @!P0 IMAD.SHL.U32 R37, R89, 0x2, RZ ;  /* 0x0000000259258824 */ /* 0x008fea00078e00ff */
[C---:B------:R-:W-:Y:S02]  /*3630*/  @!P0 IADD3 R6, P5, R37.reuse, R10, RZ ;  /* 0x0000000a25068210 */ /* 0x040fe40007fbe0ff */
[----:B------:R-:W-:Y:S02]  /*3640*/  @!P0 IADD3 R30, P6, R37, R50, RZ ;  /* 0x00000032251e8210 */ /* 0x000fe40007fde0ff */
[----:B------:R-:W-:Y:S01]  /*3650*/  @!P0 IADD3.X R7, R26, R9, RZ, P5, !PT ;  /* 0x000000091a078210 */ /* 0x000fe20002ffe4ff */
[----:B--2---:R-:W-:Y:S04]  /*3660*/  IMAD.WIDE.U32 R38, R34, 0xc0, R122 ;  /* 0x000000c022267825 */ /* 0x004fe800078e007a */
[----:B------:R-:W-:Y:S01]  /*3670*/  IMAD R35, R35, 0xc0, RZ ;  /* 0x000000c023237824 */ /* 0x000fe200078e02ff */
[----:B------:R-:W2:Y:S01]  /*3680*/  @!P0 LDG.E.64 R6, desc[UR6][R6.64] ;  /* 0x0000000606068981 */ /* 0x000ea2000c1e1b00 */
[----:B------:R-:W-:Y:S03]  /*3690*/  @!P0 IMAD.X R31, R26, 0x1, R51, P6 ;  /* 0x000000011a1f8824 */ /* 0x000fe600030e0633 */
[----:B------:R-:W-:Y:S02]  /*36a0*/  IADD3 R39, R39, R35, RZ ;  /* 0x0000002327277210 */ /* 0x000fe40007ffe0ff */
[----:B------:R-:W3:Y:S01]  /*36b0*/  @!P0 LDG.E.64 R28, desc[UR6][R30.64] ;  /* 0x000000061e1c8981 */ /* 0x000ee2000c1e1b00 */
[----:B------:R-:W4:Y:S05]  /*36c0*/  LDC.64 R34, c[0x0][0x248] ;  /* 0x00009200ff227b82 */ /* 0x000f2a0000000a00 */
[----:B-1----:R-:W5:Y:S01]  /*36d0*/  LDG.E.128 R16, desc[UR6][R38.64] ;  /* 0x0000000626107981 */ /* 0x002f62000c1e1d00 */
[----:B----4-:R-:W-:Y:S04]  /*36e0*/  IMAD.WIDE.U32 R42, R34, 0xc0, R96 ;  /* 0x000000c0222a7825 */ /* 0x010fe800078e0060 */
[----:B------:R-:W-:Y:S05]  /*36f0*/  IMAD R35, R35, 0xc0, RZ ;  /* 0x000000c023237824 */ /* 0x000fea00078e02ff */
[----:B------:R-:W-:Y:S02]  /*3700*/  IADD3 R43, R43, R35, RZ ;  /* 0x000000232b2b7210 */ /* 0x000fe40007ffe0ff */
[C---:B--2---:R-:W-:Y:S01]  /*3710*/  @!P0 LOP3.LUT R8, R6.reuse, 0xffff0000, RZ, 0xc0, !PT ;  /* 0xffff000006088812 */ /* 0x044fe200078ec0ff */
[----:B------:R-:W-:Y:S01]  /*3720*/  @!P0 IMAD.U32 R5, R6, 0x10000, RZ ;  /* 0x0001000006058824 */ /* 0x000fe200078e00ff */
[C---:B---3--:R-:W-:Y:S02]  /*3730*/  @!P0 SHF.L.U32 R25, R28.reuse, 0x10, RZ ;  /* 0x000000101c198819 */ /* 0x048fe400000006ff */
[----:B------:R-:W-:Y:S02]  /*3740*/  @!P0 LOP3.LUT R22, R28, 0xffff0000, RZ, 0xc0, !PT ;  /* 0xffff00001c168812 */ /* 0x000fe400078ec0ff */
[----:B------:R-:W-:Y:S02]  /*3750*/  @!P0 SHF.L.U32 R27, R29, 0x10, RZ ;  /* 0x000000101d1b8819 */ /* 0x000fe400000006ff */
[C---:B-----5:R-:W-:Y:S01]  /*3760*/  @!P0 LOP3.LUT R23, R16.reuse, 0xffff0000, RZ, 0xc0, !PT ;  /* 0xffff000010178812 */ /* 0x060fe200078ec0ff */
[----:B------:R-:W-:Y:S01]  /*3770*/  @!P0 IMAD.U32 R20, R16, 0x10000, RZ ;  /* 0x0001000010148824 */ /* 0x000fe200078e00ff */
[----:B------:R-:W-:Y:S01]  /*3780*/  @!P0 SHF.L.U32 R21, R17, 0x10, RZ ;  /* 0x0000001011158819 */ /* 0x000fe200000006ff */
[----:B------:R-:W-:Y:S01]  /*3790*/  @!P0 IMAD.U32 R6, R19, 0x10000, RZ ;  /* 0x0001000013068824 */ /* 0x000fe200078e00ff */
[----:B------:R-:W-:Y:S01]  /*37a0*/  @!P0 LOP3.LUT R24, R18, 0xffff0000, RZ, 0xc0, !PT ;  /* 0xffff000012188812 */ /* 0x000fe200078ec0ff */
[-C--:B------:R-:W-:Y:S01]  /*37b0*/  @!P0 FMUL.FTZ R37, R23, R5.reuse ;  /* 0x0000000517258220 */ /* 0x080fe20000410000 */
[----:B------:R-:W-:Y:S01]  /*37c0*/  @!P0 LOP3.LUT R29, R29, 0xffff0000, RZ, 0xc0, !PT ;  /* 0xffff00001d1d8812 */ /* 0x000fe200078ec0ff */
[C---:B------:R-:W-:Y:S01]  /*37d0*/  @!P0 FMUL.FTZ R0, R20.reuse, R5 ;  /* 0x0000000514008220 */ /* 0x040fe20000410000 */
[C---:B------:R-:W-:Y:S01]  /*37e0*/  @!P0 IMAD.U32 R5, R7.reuse, 0x10000, RZ ;  /* 0x0001000007058824 */ /* 0x040fe200078e00ff */
[----:B------:R-:W-:Y:S01]  /*37f0*/  @!P0 LOP3.LUT R7, R7, 0xffff0000, RZ, 0xc0, !PT ;  /* 0xffff000007078812 */ /* 0x000fe200078ec0ff */
[-C--:B------:R-:W-:Y:S01]  /*3800*/  @!P0 FFMA.FTZ R37, R20, R25.reuse, -R37 ;  /* 0x0000001914258223 */ /* 0x080fe20000010825 */
[----:B------:R-:W-:Y:S01]  /*3810*/  @!P0 SHF.L.U32 R20, R18, 0x10, RZ ;  /* 0x0000001012148819 */ /* 0x000fe200000006ff */
[----:B------:R-:W-:Y:S01]  /*3820*/  @!P0 FFMA.FTZ R0, R23, R25, R0 ;  /* 0x0000001917008223 */ /* 0x000fe20000010000 */
[----:B------:R-:W-:Y:S01]  /*3830*/  @!P0 LOP3.LUT R23, R17, 0xffff0000, RZ, 0xc0, !PT ;  /* 0xffff000011178812 */ /* 0x000fe200078ec0ff */
[-C--:B------:R-:W-:Y:S01]  /*3840*/  @!P0 FMUL.FTZ R2, R21, R8.reuse ;  /* 0x0000000815028220 */ /* 0x080fe20000410000 */
[----:B------:R-:W-:Y:S01]  /*3850*/  @!P0 LOP3.LUT R25, R19, 0xffff0000, RZ, 0xc0, !PT ;  /* 0xffff000013198812 */ /* 0x000fe200078ec0ff */
[----:B------:R-:W-:Y:S01]  /*3860*/  @!P0 FMUL.FTZ R3, R20, R5 ;  /* 0x0000000514038220 */ /* 0x000fe20000410000 */
[----:B------:R-:W-:Y:S01]  /*3870*/  @!P0 F2FP.BF16.F32.PACK_AB R37, R0, R37 ;  /* 0x000000250025823e */ /* 0x000fe200000010ff */
[----:B------:R-:W-:Y:S01]  /*3880*/  @!P0 FMUL.FTZ R39, R23, R8 ;  /* 0x0000000817278220 */ /* 0x000fe20000410000 */
[----:B------:R-:W-:Y:S01]  /*3890*/  @!P0 FMUL.FTZ R26, R24, R5 ;  /* 0x00000005181a8220 */ /* 0x000fe20000410000 */
[----:B------:R-:W-:Y:S01]  /*38a0*/  @!P0 FMUL.FTZ R41, R25, R7 ;  /* 0x0000000719298220 */ /* 0x000fe20000410000 */
[----:B------:R-:W-:Y:S01]  /*38b0*/  @!P0 MOV R16, R37 ;  /* 0x0000002500108202 */ /* 0x000fe20000000f00 */
[----:B------:R-:W-:Y:S01]  /*38c0*/  @!P0 FMUL.FTZ R4, R6, R7 ;  /* 0x0000000706048220 */ /* 0x000fe20000410000 */
        /* <DEDUP_REMOVED lines=13> */
.L_x_1811:
[----:B------:R-:W-:Y:S05]  /*39a0*/  BSYNC B0 ;  /* 0x0000000000007941 */ /* 0x000fea0003800000 */
.L_x_1810:
[----:B------:R-:W-:Y:S04]  /*39b0*/  BSSY B0, `(.L_x_1812) ;  /* 0x0000039000007945 */ /* 0x000fe80003800000 */
[----:B------:R-:W-:Y:S05]  /*39c0*/  @!P4 BRA `(.L_x_1813) ;  /* 0x0000000000dcc947 */ /* 0x000fea0003800000 */
[----:B------:R-:W-:Y:S02]  /*39d0*/  ISETP.GE.AND P0, PT, R14, UR4, PT ;  /* 0x000000040e007c0c */ /* 0x000fe4000bf06270 */
[C---:B---3--:R-:W-:Y:S04]  /*39e0*/  LEA R36, P6, R104.reuse, R122, 0x1 ;  /* 0x0000007a68247211 */ /* 0x048fe800078c08ff */
[----:B------:R-:W-:Y:S05]  /*39f0*/  LEA.HI.X R37, R104, R111, R103, 0x1, P6 ;  /* 0x0000006f68257211 */ /* 0x000fea00030f0c67 */
[----:B-12-4-:R1:W2:Y:S02]  /*3a00*/  LDG.E.128 R16, desc[UR6][R36.64] ;  /* 0x0000000624107981 */ /* 0x0162a4000c1e1d00 */
[C---:B------:R-:W-:Y:S01]  /*3a10*/  @!P0 SHF.L.U64.HI R26, R87.reuse, 0x1, R86 ;  /* 0x00000001571a8819 */ /* 0x040fe20000010256 */
[----:B------:R-:W-:Y:S05]  /*3a20*/  @!P0 IMAD.SHL.U32 R35, R87, 0x2, RZ ;  /* 0x0000000257238824 */ /* 0x000fea00078e00ff */
[C---:B------:R-:W-:Y:S02]  /*3a30*/  @!P0 IADD3 R6, P4, R35.reuse, R10, RZ ;  /* 0x0000000a23068210 */ /* 0x040fe40007f9e0ff */
[----:B------:R-:W-:Y:S02]  /*3a40*/  @!P0 IADD3 R30, P5, R35, R50, RZ ;  /* 0x00000032231e8210 */ /* 0x000fe40007fbe0ff */
[C---:B------:R-:W-:Y:S03]  /*3a50*/  @!P0 IADD3.X R7, R26.reuse, R9, RZ, P4, !PT ;  /* 0x000000091a078210 */ /* 0x040fe600027fe4ff */
[----:B------:R-:W-:Y:S03]  /*3a60*/  @!P0 IMAD.X R31, R26, 0x1, R51, P5 ;  /* 0x000000011a1f8824 */ /* 0x000fe600028e0633 */
[----:B------:R-:W3:Y:S06]  /*3a70*/  @!P0 LDG.E.64 R6, desc[UR6][R6.64] ;  /* 0x0000000606068981 */ /* 0x000eec000c1e1b00 */
[----:B------:R-:W4:Y:S01]  /*3a80*/  @!P0 LDG.E.64 R28, desc[UR6][R30.64] ;  /* 0x000000061e1c8981 */ /* 0x000f22000c1e1b00 */
[----:B-1----:R-:W-:Y:S02]  /*3a90*/  LEA R36, P4, R150, R96, 0x1 ;  /* 0x0000006096247211 */ /* 0x002fe400078808ff */
[C---:B--2---:R-:W-:Y:S01]  /*3aa0*/  @!P0 LOP3.LUT R23, R16.reuse, 0xffff0000, RZ, 0xc0, !PT ;  /* 0xffff000010178812 */ /* 0x044fe200078ec0ff */
[----:B------:R-:W-:Y:S01]  /*3ab0*/  @!P0 IMAD.U32 R20, R16, 0x10000, RZ ;  /* 0x0001000010148824 */ /* 0x000fe200078e00ff */
[----:B------:R-:W-:Y:S02]  /*3ac0*/  @!P0 SHF.L.U32 R21, R17, 0x10, RZ ;  /* 0x0000001011158819 */ /* 0x000fe400000006ff */
[----:B------:R-:W-:Y:S02]  /*3ad0*/  @!P0 LOP3.LUT R24, R18, 0xffff0000, RZ, 0xc0, !PT ;  /* 0xffff000012188812 */ /* 0x000fe400078ec0ff */
[C---:B---3--:R-:W-:Y:S01]  /*3ae0*/  @!P0 LOP3.LUT R8, R6.reuse, 0xffff0000, RZ, 0xc0, !PT ;  /* 0xffff000006088812 */ /* 0x048fe200078ec0ff */
[----:B------:R-:W-:Y:S01]  /*3af0*/  @!P0 IMAD.U32 R5, R6, 0x10000, RZ ;  /* 0x0001000006058824 */ /* 0x000fe200078e00ff */
[----:B------:R-:W-:Y:S03]  /*3b00*/  @!P0 SHF.L.U32 R6, R19, 0x10, RZ ;  /* 0x0000001013068819 */ /* 0x000fe600000006ff */
[-C--:B------:R-:W-:Y:S01]  /*3b10*/  @!P0 FMUL.FTZ R35, R23, R5.reuse ;  /* 0x0000000517238220 */ /* 0x080fe20000410000 */
[----:B----4-:R-:W-:Y:S01]  /*3b20*/  @!P0 SHF.L.U32 R25, R28, 0x10, RZ ;  /* 0x000000101c198819 */ /* 0x010fe200000006ff */
[----:B------:R-:W-:Y:S01]  /*3b30*/  @!P0 FMUL.FTZ R0, R20, R5 ;  /* 0x0000000514008220 */ /* 0x000fe20000410000 */
[----:B------:R-:W-:Y:S01]  /*3b40*/  @!P0 LOP3.LUT R22, R28, 0xffff0000, RZ, 0xc0, !PT ;  /* 0xffff00001c168812 */ /* 0x000fe200078ec0ff */
[C---:B------:R-:W-:Y:S01]  /*3b50*/  @!P0 IMAD.U32 R5, R7.reuse, 0x10000, RZ ;  /* 0x0001000007058824 */ /* 0x040fe200078e00ff */
[----:B------:R-:W-:Y:S01]  /*3b60*/  @!P0 LOP3.LUT R7, R7, 0xffff0000, RZ, 0xc0, !PT ;  /* 0xffff000007078812 */ /* 0x000fe200078ec0ff */
        /* <DEDUP_REMOVED lines=9> */
[----:B------:R-:W-:Y:S01]  /*3c00*/  @!P0 F2FP.BF16.F32.PACK_AB R35, R0, R35 ;  /* 0x000000230023823e */ /* 0x000fe200000010ff */
        /* <DEDUP_REMOVED lines=19> */
.L_x_1813:
[----:B------:R-:W-:Y:S05]  /*3d40*/  BSYNC B0 ;  /* 0x0000000000007941 */ /* 0x000fea0003800000 */
.L_x_1812:
[----:B------:R-:W-:Y:S04]  /*3d50*/  BSSY B0, `(.L_x_1814) ;  /* 0x000003e000007945 */ /* 0x000fe80003800000 */
[----:B------:R-:W-:Y:S05]  /*3d60*/  @!P3 BRA `(.L_x_1815) ;  /* 0x0000000000f0b947 */ /* 0x000fea0003800000 */
[----:B------:R-:W-:Y:S01]  /*3d70*/  ISETP.GE.AND P0, PT, R14, UR4, PT ;  /* 0x000000040e007c0c */ /* 0x000fe2000bf06270 */
[----:B------:R-:W2:Y:S01]  /*3d80*/  LDC.64 R34, c[0x0][0x338] ;  /* 0x0000ce00ff227b82 */ /* 0x000ea20000000a00 */
[----:B------:R-:W-:Y:S11]  /*3d90*/  MOV R123, R111 ;  /* 0x0000006f007b7202 */ /* 0x000ff60000000f00 */
[C---:B------:R-:W-:Y:S01]  /*3da0*/  @!P0 SHF.L.U64.HI R26, R85.reuse, 0x1, R84 ;  /* 0x00000001551a8819 */ /* 0x040fe20000010254 */
[----:B-1-3--:R-:W-:Y:S05]  /*3db0*/  @!P0 IMAD.SHL.U32 R37, R85, 0x2, RZ ;  /* 0x0000000255258824 */ /* 0x00afea00078e00ff */
        /* <DEDUP_REMOVED lines=9> */
[----:B------:R-:W1:Y:S05]  /*3e50*/  LDC.64 R34, c[0x0][0x248] ;  /* 0x00009200ff227b82 */ /* 0x000e6a0000000a00 */
[----:B----4-:R-:W4:Y:S01]  /*3e60*/  LDG.E.128 R16, desc[UR6][R38.64] ;  /* 0x0000000626107981 */ /* 0x010f22000c1e1d00 */
[----:B-1----:R-:W-:Y:S04]  /*3e70*/  IMAD.WIDE.U32 R42, R34, 0x140, R96 ;  /* 0x00000140222a7825 */ /* 0x002fe800078e0060 */
[----:B------:R-:W-:Y:S05]  /*3e80*/  IMAD R35, R35, 0x140, RZ ;  /* 0x0000014023237824 */ /* 0x000fea00078e02ff */
[----:B------:R-:W-:Y:S02]  /*3e90*/  IADD3 R43, R43, R35, RZ ;  /* 0x000000232b2b7210 */ /* 0x000fe40007ffe0ff */
[C---:B--2---:R-:W-:Y:S01]  /*3ea0*/  @!P0 LOP3.LUT R8, R6.reuse, 0xffff0000, RZ, 0xc0, !PT ;  /* 0xffff000006088812 */ /* 0x044fe200078ec0ff */
[----:B------:R-:W-:Y:S01]  /*3eb0*/  @!P0 IMAD.U32 R5, R6, 0x10000, RZ ;  /* 0x0001000006058824 */ /* 0x000fe200078e00ff */
[C---:B---3--:R-:W-:Y:S02]  /*3ec0*/  @!P0 SHF.L.U32 R25, R28.reuse, 0x10, RZ ;  /* 0x000000101c198819 */ /* 0x048fe400000006ff */
[----:B------:R-:W-:Y:S02]  /*3ed0*/  @!P0 LOP3.LUT R22, R28, 0xffff0000, RZ, 0xc0, !PT ;  /* 0xffff00001c168812 */ /* 0x000fe400078ec0ff */
[----:B------:R-:W-:Y:S02]  /*3ee0*/  @!P0 SHF.L.U32 R27, R29, 0x10, RZ ;  /* 0x000000101d1b8819 */ /* 0x000fe400000006ff */
[C---:B----4-:R-:W-:Y:S01]  /*3ef0*/  @!P0 LOP3.LUT R23, R16.reuse, 0xffff0000, RZ, 0xc0, !PT ;  /* 0xffff000010178812 */ /* 0x050fe200078ec0ff */
        /* <DEDUP_REMOVED lines=35> */
.L_x_1815:
[----:B------:R-:W-:Y:S05]  /*4130*/  BSYNC B0 ;  /* 0x0000000000007941 */ /* 0x000fea0003800000 */
.L_x_1814:
        /* <DEDUP_REMOVED lines=62> */
.L_x_1817:
[----:B------:R-:W-:Y:S05]  /*4520*/  BSYNC B0 ;  /* 0x0000000000007941 */ /* 0x000fea0003800000 */
.L_x_1816:
        /* <DEDUP_REMOVED lines=62> */
.L_x_1819:
[----:B------:R-:W-:Y:S05]  /*4910*/  BSYNC B0 ;  /* 0x0000000000007941 */ /* 0x000fea0003800000 */
.L_x_1818:
[C---:B------:R-:W-:Y:S01]  /*4920*/  LEA R50, P1, R33.reuse, R50, 0x1 ;  /* 0x0000003221327211 */ /* 0x040fe200078208ff */
[----:B------:R-:W-:Y:S01]  /*4930*/  IMAD.MOV.U32 R8, RZ, RZ, R10 ;  /* 0x000000ffff087224 */ /* 0x000fe200078e000a */
[----:B------:R-:W-:Y:S02]  /*4940*/  UMOV UR4, UR29 ;  /* 0x0000001d00047c82 */ /* 0x000fe40008000000 */
[C---:B------:R-:W-:Y:S02]  /*4950*/  LEA.HI.X.SX32 R51, R33.reuse, R51, 0x1, P1 ;  /* 0x0000003321337211 */ /* 0x040fe400008f0eff */
[C---:B------:R-:W-:Y:S04]  /*4960*/  LEA R10, P0, R33.reuse, R8, 0x1 ;  /* 0x00000008210a7211 */ /* 0x040fe800078008ff */
[----:B------:R-:W-:Y:S01]  /*4970*/  LEA.HI.X.SX32 R9, R33, R9, 0x1, P0 ;  /* 0x0000000921097211 */ /* 0x000fe200000f0eff */
[----:B------:R-:W-:Y:S08]  /*4980*/  BRA `(.L_x_1820) ;  /* 0x0000003400587947 */ /* 0x000ff00003800000 */
.L_x_1803:
[----:B------:R-:W-:Y:S01]  /*4990*/  ULEA.HI UR31, UR4, UR4, URZ, 0x1 ;  /* 0x00000004041f7291 */ /* 0x000fe2000f8f083f */
[----:B------:R-:W-:Y:S01]  /*49a0*/  ISETP.NE.AND P0, PT, R0, RZ, PT ;  /* 0x000000ff0000720c */ /* 0x000fe20003f05270 */
[----:B------:R-:W-:Y:S02]  /*49b0*/  BSSY B1, `(.L_x_1821) ;  /* 0x000005c000017945 */ /* 0x000fe40003800000 */
[----:B------:R-:W-:Y:S06]  /*49c0*/  USHF.R.S32.HI UR31, URZ, 0x1, UR31 ;  /* 0x000000013f1f7899 */ /* 0x000fec000801141f */
[----:B------:R-:W-:Y:S04]  /*49d0*/  MOV R153, UR31 ;  /* 0x0000001f00997c02 */ /* 0x000fe80008000f00 */
[----:B------:R-:W-:Y:S05]  /*49e0*/  @!P0 BRA `(.L_x_1822) ;  /* 0x0000000400608947 */ /* 0x000fea0003800000 */
[----:B------:R-:W-:Y:S01]  /*49f0*/  MOV R123, R111 ;  /* 0x0000006f007b7202 */ /* 0x000fe20000000f00 */
[----:B------:R-:W-:Y:S01]  /*4a00*/  BSSY B0, `(.L_x_1823) ;  /* 0x0000055000007945 */ /* 0x000fe20003800000 */
[----:B------:R-:W-:Y:S03]  /*4a10*/  ISETP.GE.AND P0, PT, R14, UR4, PT ;  /* 0x000000040e007c0c */ /* 0x000fe6000bf06270 */
[----:B---3--:R1:W5:Y:S10]  /*4a20*/  LDG.E.128 R44, desc[UR6][R122.64] ;  /* 0x000000067a2c7981 */ /* 0x008374000c1e1d00 */
[----:B------:R-:W-:Y:S05]  /*4a30*/  @P0 BRA `(.L_x_1824) ;  /* 0x0000000400440947 */ /* 0x000fea0003800000 */
[----:B------:R-:W-:Y:S01]  /*4a40*/  ISETP.GE.AND P0, PT, R14, R153, PT ;  /* 0x000000990e00720c */ /* 0x000fe20003f06270 */
[----:B------:R-:W-:Y:S01]  /*4a50*/  IMAD.MOV.U32 R127, RZ, RZ, RZ ;  /* 0x000000ffff7f7224 */ /* 0x000fe200078e00ff */
[----:B------:R-:W-:Y:S01]  /*4a60*/  MOV R125, R113 ;  /* 0x00000071007d7202 */ /* 0x000fe20000000f00 */
[C---:B-----5:R-:W-:Y:S01]  /*4a70*/  IMAD.U32 R33, R44.reuse, 0x10000, RZ ;  /* 0x000100002c217824 */ /* 0x060fe200078e00ff */
[----:B------:R-:W-:Y:S01]  /*4a80*/  LOP3.LUT R35, R44, 0xffff0000, RZ, 0xc0, !PT ;  /* 0xffff00002c237812 */ /* 0x000fe200078ec0ff */
[C---:B------:R-:W-:Y:S01]  /*4a90*/  IMAD.U32 R42, R46.reuse, 0x10000, RZ ;  /* 0x000100002e2a7824 */ /* 0x040fe200078e00ff */
[C---:B------:R-:W-:Y:S02]  /*4aa0*/  SHF.L.U32 R38, R45.reuse, 0x10, RZ ;  /* 0x000000102d267819 */ /* 0x040fe400000006ff */
[----:B------:R-:W-:Y:S02]  /*4ab0*/  LOP3.LUT R39, R45, 0xffff0000, RZ, 0xc0, !PT ;  /* 0xffff00002d277812 */ /* 0x000fe400078ec0ff */
[----:B------:R-:W-:Y:S02]  /*4ac0*/  LOP3.LUT R43, R46, 0xffff0000, RZ, 0xc0, !PT ;  /* 0xffff00002e2b7812 */ /* 0x000fe400078ec0ff */
[C---:B------:R-:W-:Y:S01]  /*4ad0*/  SHF.L.U32 R46, R47.reuse, 0x10, RZ ;  /* 0x000000102f2e7819 */ /* 0x040fe200000006ff */
[----:B------:R-:W-:Y:S01]  /*4ae0*/  @P0 IMAD R127, RZ, RZ, -UR31 ;  /* 0x8000001fff7f0e24 */ /* 0x000fe2000f8e02ff */
[----:B------:R-:W-:Y:S04]  /*4af0*/  LOP3.LUT R47, R47, 0xffff0000, RZ, 0xc0, !PT ;  /* 0xffff00002f2f7812 */ /* 0x000fe800078ec0ff */
[C---:B------:R-:W-:Y:S04]  /*4b00*/  LEA R156, P0, R127.reuse, R124, 0x1 ;  /* 0x0000007c7f9c7211 */ /* 0x040fe800078008ff */
[----:B------:R-:W-:Y:S01]  /*4b10*/  LEA.HI.X.SX32 R157, R127, R125, 0x1, P0 ;  /* 0x0000007d7f9d7211 */ /* 0x000fe200000f0eff */
[----:B------:R-:W-:Y:S01]  /*4b20*/  IMAD.MOV.U32 R127, RZ, RZ, R115 ;  /* 0x000000ffff7f7224 */ /* 0x000fe200078e0073 */
[C---:B------:R-:W-:Y:S01]  /*4b30*/  ISETP.GE.AND P0, PT, R14.reuse, R153, PT ;  /* 0x000000990e00720c */ /* 0x040fe20003f06270 */
[----:B------:R-:W-:Y:S03]  /*4b40*/  IMAD.MOV.U32 R125, RZ, RZ, R153 ;  /* 0x000000ffff7d7224 */ /* 0x000fe600078e0099 */
[----:B------:R-:W2:Y:S09]  /*4b50*/  LDG.E.128 R156, desc[UR6][R156.64] ;  /* 0x000000069c9c7981 */ /* 0x000eb2000c1e1d00 */
[----:B------:R-:W-:Y:S05]  /*4b60*/  @P0 IMAD R125, RZ, RZ, -UR31 ;  /* 0x8000001fff7d0e24 */ /* 0x000fea000f8e02ff */
[C---:B------:R-:W-:Y:S04]  /*4b70*/  LEA R20, P0, R125.reuse, R122, 0x1 ;  /* 0x0000007a7d147211 */ /* 0x040fe800078008ff */
[----:B------:R-:W-:Y:S02]  /*4b80*/  LEA.HI.X.SX32 R21, R125, R123, 0x1, P0 ;  /* 0x0000007b7d157211 */ /* 0x000fe400000f0eff */
[C---:B------:R-:W-:Y:S02]  /*4b90*/  ISETP.GE.AND P0, PT, R14.reuse, R153, PT ;  /* 0x000000990e00720c */ /* 0x040fe40003f06270 */
[----:B-1----:R-:W-:Y:S02]  /*4ba0*/  MOV R123, RZ ;  /* 0x000000ff007b7202 */ /* 0x002fe40000000f00 */
[----:B------:R-:W3:Y:S09]  /*4bb0*/  LDG.E.128 R20, desc[UR6][R20.64] ;  /* 0x0000000614147981 */ /* 0x000ef2000c1e1d00 */
[----:B------:R-:W-:Y:S05]  /*4bc0*/  @P0 IMAD R123, RZ, RZ, -UR31 ;  /* 0x8000001fff7b0e24 */ /* 0x000fea000f8e02ff */
[C---:B------:R-:W-:Y:S04]  /*4bd0*/  LEA R36, P0, R123.reuse, R126, 0x1 ;  /* 0x0000007e7b247211 */ /* 0x040fe800078008ff */
[----:B------:R-:W-:Y:S02]  /*4be0*/  LEA.HI.X.SX32 R37, R123, R127, 0x1, P0 ;  /* 0x0000007f7b257211 */ /* 0x000fe400000f0eff */
[----:B------:R-:W-:Y:S03]  /*4bf0*/  ISETP.GE.AND P0, PT, R14, R153, PT ;  /* 0x000000990e00720c */ /* 0x000fe60003f06270 */
[----:B------:R-:W4:Y:S01]  /*4c00*/  LDG.E.128 R52, desc[UR6][R36.64] ;  /* 0x0000000624347981 */ /* 0x000f22000c1e1d00 */
[C---:B--2---:R-:W-:Y:S01]  /*4c10*/  SHF.L.U32 R31, R156.reuse, 0x10, RZ ;  /* 0x000000109c1f7819 */ /* 0x044fe200000006ff */
[C---:B------:R-:W-:Y:S01]  /*4c20*/  IMAD.U32 R25, R157.reuse, 0x10000, RZ ;  /* 0x000100009d197824 */ /* 0x040fe200078e00ff */
[----:B------:R-:W-:Y:S01]  /*4c30*/  LOP3.LUT R27, R156, 0xffff0000, RZ, 0xc0, !PT ;  /* 0xffff00009c1b7812 */ /* 0x000fe200078ec0ff */
[C---:B------:R-:W-:Y:S01]  /*4c40*/  IMAD.U32 R19, R158.reuse, 0x10000, RZ ;  /* 0x000100009e137824 */ /* 0x040fe200078e00ff */
[----:B------:R-:W-:Y:S05]  /*4c50*/  LOP3.LUT R24, R157, 0xffff0000, RZ, 0xc0, !PT ;  /* 0xffff00009d187812 */ /* 0x000fea00078ec0ff */
[----:B------:R-:W-:Y:S01]  /*4c60*/  @!P0 FADD.FTZ R31, -R31, -RZ ;  /* 0x800000ff1f1f8221 */ /* 0x000fe20000010100 */
[----:B------:R-:W-:Y:S01]  /*4c70*/  LOP3.LUT R18, R158, 0xffff0000, RZ, 0xc0, !PT ;  /* 0xffff00009e127812 */ /* 0x000fe200078ec0ff */
[----:B------:R-:W-:Y:S01]  /*4c80*/  @!P0 FADD.FTZ R27, -R27, -RZ ;  /* 0x800000ff1b1b8221 */ /* 0x000fe20000010100 */
[----:B------:R-:W-:Y:S01]  /*4c90*/  SHF.L.U32 R17, R159, 0x10, RZ ;  /* 0x000000109f117819 */ /* 0x000fe200000006ff */
[----:B------:R-:W-:Y:S01]  /*4ca0*/  @!P0 FADD.FTZ R25, -R25, -RZ ;  /* 0x800000ff19198221 */ /* 0x000fe20000010100 */
[----:B------:R-:W-:Y:S01]  /*4cb0*/  LOP3.LUT R16, R159, 0xffff0000, RZ, 0xc0, !PT ;  /* 0xffff00009f107812 */ /* 0x000fe200078ec0ff */
[----:B------:R-:W-:Y:S01]  /*4cc0*/  @!P0 FADD.FTZ R24, -R24, -RZ ;  /* 0x800000ff18188221 */ /* 0x000fe20000010100 */
[----:B------:R-:W-:Y:S01]  /*4cd0*/  @!P0 FADD.FTZ R19, -R19, -RZ ;  /* 0x800000ff13138221 */ /* 0x000fe20000010100 */
[----:B------:R-:W-:Y:S01]  /*4ce0*/  @!P0 FADD.FTZ R18, -R18, -RZ ;  /* 0x800000ff12128221 */ /* 0x000fe20000010100 */
[----:B------:R-:W-:Y:S01]  /*4cf0*/  @!P0 FADD.FTZ R17, -R17, -RZ ;  /* 0x800000ff11118221 */ /* 0x000fe20000010100 */
[----:B------:R-:W-:Y:S01]  /*4d00*/  @!P0 FADD.FTZ R16, -R16, -RZ ;  /* 0x800000ff10108221 */ /* 0x000fe20000010100 */
[C---:B---3--:R-:W-:Y:S01]  /*4d10*/  LOP3.LUT R30, R20.reuse, 0xffff0000, RZ, 0xc0, !PT ;  /* 0xffff0000141e7812 */ /* 0x048fe200078ec0ff */
[----:B------:R-:W-:Y:S01]  /*4d20*/  IMAD.U32 R32, R20, 0x10000, RZ ;  /* 0x0001000014207824 */ /* 0x000fe200078e00ff */
[C---:B------:R-:W-:Y:S01]  /*4d30*/  SHF.L.U32 R28, R21.reuse, 0x10, RZ ;  /* 0x00000010151c7819 */ /* 0x040fe200000006ff */
[----:B------:R-:W-:Y:S01]  /*4d40*/  IMAD.U32 R26, R22, 0x10000, RZ ;  /* 0x00010000161a7824 */ /* 0x000fe200078e00ff */
[----:B------:R-:W-:Y:S01]  /*4d50*/  LOP3.LUT R29, R21, 0xffff0000, RZ, 0xc0, !PT ;  /* 0xffff0000151d7812 */ /* 0x000fe200078ec0ff */
[----:B------:R-:W-:Y:S01]  /*4d60*/  FMUL.FTZ R0, R32, R31 ;  /* 0x0000001f20007220 */ /* 0x000fe20000410000 */
[----:B------:R-:W-:Y:S01]  /*4d70*/  LOP3.LUT R21, R22, 0xffff0000, RZ, 0xc0, !PT ;  /* 0xffff000016157812 */ /* 0x000fe200078ec0ff */
[----:B------:R-:W-:Y:S01]  /*4d80*/  FMUL.FTZ R2, R30, R27 ;  /* 0x0000001b1e027220 */ /* 0x000fe20000410000 */
[C---:B------:R-:W-:Y:S01]  /*4d90*/  SHF.L.U32 R20, R23.reuse, 0x10, RZ ;  /* 0x0000001017147819 */ /* 0x040fe200000006ff */
[----:B------:R-:W-:Y:S01]  /*4da0*/  FMUL.FTZ R3, R28, R25 ;  /* 0x000000191c037220 */ /* 0x000fe20000410000 */
[----:B------:R-:W-:Y:S01]  /*4db0*/  LOP3.LUT R23, R23, 0xffff0000, RZ, 0xc0, !PT ;  /* 0xffff000017177812 */ /* 0x000fe200078ec0ff */
[----:B------:R-:W-:Y:S01]  /*4dc0*/  FMUL.FTZ R4, R29, R24 ;  /* 0x000000181d047220 */ /* 0x000fe20000410000 */
[----:B------:R-:W-:Y:S01]  /*4dd0*/  FMUL.FTZ R5, R26, R19 ;  /* 0x000000131a057220 */ /* 0x000fe20000410000 */
[----:B------:R-:W-:Y:S01]  /*4de0*/  FMUL.FTZ R6, R21, R18 ;  /* 0x0000001215067220 */ /* 0x000fe20000410000 */
[----:B------:R-:W-:Y:S01]  /*4df0*/  FMUL.FTZ R7, R20, R17 ;  /* 0x0000001114077220 */ /* 0x000fe20000410000 */
[----:B------:R-:W-:Y:S01]  /*4e00*/  FMUL.FTZ R8, R23, R16 ;  /* 0x0000001017087220 */ /* 0x000fe20000410000 */
[C---:B----4-:R-:W-:Y:S01]  /*4e10*/  LOP3.LUT R36, R52.reuse, 0xffff0000, RZ, 0xc0, !PT ;  /* 0xffff000034247812 */ /* 0x050fe200078ec0ff */
[----:B------:R-:W-:Y:S01]  /*4e20*/  IMAD.U32 R34, R52, 0x10000, RZ ;  /* 0x0001000034227824 */ /* 0x000fe200078e00ff */
[C---:B------:R-:W-:Y:S01]  /*4e30*/  SHF.L.U32 R37, R53.reuse, 0x10, RZ ;  /* 0x0000001035257819 */ /* 0x040fe200000006ff */
[C---:B------:R-:W-:Y:S01]  /*4e40*/  IMAD.U32 R41, R54.reuse, 0x10000, RZ ;  /* 0x0001000036297824 */ /* 0x040fe200078e00ff */
[----:B------:R-:W-:Y:S01]  /*4e50*/  LOP3.LUT R40, R53, 0xffff0000, RZ, 0xc0, !PT ;  /* 0xffff000035287812 */ /* 0x000fe200078ec0ff */
[----:B------:R-:W-:Y:S01]  /*4e60*/  FFMA.FTZ R0, R33, R34, R0 ;  /* 0x0000002221007223 */ /* 0x000fe20000010000 */
[----:B------:R-:W-:Y:S01]  /*4e70*/  LOP3.LUT R44, R54, 0xffff0000, RZ, 0xc0, !PT ;  /* 0xffff0000362c7812 */ /* 0x000fe200078ec0ff */
[----:B------:R-:W-:Y:S01]  /*4e80*/  FFMA.FTZ R2, R35, R36, R2 ;  /* 0x0000002423027223 */ /* 0x000fe20000010002 */
[C---:B------:R-:W-:Y:S01]  /*4e90*/  SHF.L.U32 R45, R55.reuse, 0x10, RZ ;  /* 0x00000010372d7819 */ /* 0x040fe200000006ff */
[----:B------:R-:W-:Y:S01]  /*4ea0*/  FFMA.FTZ R3, R38, R37, R3 ;  /* 0x0000002526037223 */ /* 0x000fe20000010003 */
[----:B------:R-:W-:Y:S01]  /*4eb0*/  LOP3.LUT R48, R55, 0xffff0000, RZ, 0xc0, !PT ;  /* 0xffff000037307812 */ /* 0x000fe200078ec0ff */
[----:B------:R-:W-:Y:S01]  /*4ec0*/  FFMA.FTZ R4, R39, R40, R4 ;  /* 0x0000002827047223 */ /* 0x000fe20000010004 */
[----:B------:R-:W-:Y:S01]  /*4ed0*/  FFMA.FTZ R5, R42, R41, R5 ;  /* 0x000000292a057223 */ /* 0x000fe20000010005 */
[----:B------:R-:W-:Y:S01]  /*4ee0*/  FFMA.FTZ R6, R43, R44, R6 ;  /* 0x0000002c2b067223 */ /* 0x000fe20000010006 */
[----:B------:R-:W-:Y:S01]  /*4ef0*/  F2FP.BF16.F32.PACK_AB R44, R2, R0 ;  /* 0x00000000022c723e */ /* 0x000fe200000010ff */
[----:B------:R-:W-:Y:S01]  /*4f00*/  FFMA.FTZ R7, R46, R45, R7 ;  /* 0x0000002d2e077223 */ /* 0x000fe20000010007 */
[----:B------:R-:W-:Y:S01]  /*4f10*/  F2FP.BF16.F32.PACK_AB R45, R4, R3 ;  /* 0x00000003042d723e */ /* 0x000fe200000010ff */
[----:B------:R-:W-:Y:S01]  /*4f20*/  FFMA.FTZ R8, R47, R48, R8 ;  /* 0x000000302f087223 */ /* 0x000fe20000010008 */
[----:B------:R-:W-:Y:S04]  /*4f30*/  F2FP.BF16.F32.PACK_AB R46, R6, R5 ;  /* 0x00000005062e723e */ /* 0x000fe800000010ff */
[----:B------:R-:W-:Y:S02]  /*4f40*/  F2FP.BF16.F32.PACK_AB R47, R8, R7 ;  /* 0x00000007082f723e */ /* 0x000fe400000010ff */
.L_x_1824:
[----:B------:R-:W-:Y:S05]  /*4f50*/  BSYNC B0 ;  /* 0x0000000000007941 */ /* 0x000fea0003800000 */
.L_x_1823:
[----:B-----5:R2:W-:Y:S02]  /*4f60*/  STG.E.128 desc[UR6][R96.64], R44 ;  /* 0x0000002c60007986 */ /* 0x0205e4000c101d06 */
.L_x_1822:
[----:B------:R-:W-:Y:S05]  /*4f70*/  BSYNC B1 ;  /* 0x0000000000017941 */ /* 0x000fea0003800000 */
.L_x_1821:
[----:B------:R-:W-:Y:S01]  /*4f80*/  ISETP.NE.AND P0, PT, R152, RZ, PT ;  /* 0x000000ff9800720c */ /* 0x000fe20003f05270 */
[----:B------:R-:W-:Y:S11]  /*4f90*/  BSSY B1, `(.L_x_1825) ;  /* 0x0000062000017945 */ /* 0x000ff60003800000 */
[----:B------:R-:W-:Y:S01]  /*4fa0*/  @!UPT UIADD3 URZ, URZ, URZ, URZ ;  /* 0x0000003f3f3ff290 */ /* 0x000fe2000fffe03f */
[----:B------:R-:W-:Y:S05]  /*4fb0*/  @!P0 BRA `(.L_x_1826) ;  /* 0x00000004007c8947 */ /* 0x000fea0003800000 */
[C---:B------:R-:W-:Y:S01]  /*4fc0*/  LEA R156, P0, R117.reuse, R122, 0x1 ;  /* 0x0000007a759c7211 */ /* 0x040fe200078008ff */
[----:B------:R-:W-:Y:S03]  /*4fd0*/  BSSY B0, `(.L_x_1827) ;  /* 0x000005c000007945 */ /* 0x000fe60003800000 */
[----:B------:R-:W-:Y:S02]  /*4fe0*/  LEA.HI.X R157, R117, R111, R128, 0x1, P0 ;  /* 0x0000006f759d7211 */ /* 0x000fe400000f0c80 */
[C---:B------:R-:W-:Y:S03]  /*4ff0*/  LEA R154, P0, R63.reuse, R96, 0x1 ;  /* 0x000000603f9a7211 */ /* 0x040fe600078008ff */
[----:B--23--:R2:W5:Y:S01]  /*5000*/  LDG.E.128 R44, desc[UR6][R156.64] ;  /* 0x000000069c2c7981 */ /* 0x00c562000c1e1d00 */
[----:B------:R-:W-:Y:S02]  /*5010*/  LEA.HI.X R155, R63, R97, R60, 0x1, P0 ;  /* 0x000000613f9b7211 */ /* 0x000fe400000f0c3c */
[----:B------:R-:W-:Y:S11]  /*5020*/  ISETP.GE.AND P0, PT, R14, UR4, PT ;  /* 0x000000040e007c0c */ /* 0x000ff6000bf06270 */
[----:B------:R-:W-:Y:S02]  /*5030*/  @!UPT UIADD3 URZ, URZ, URZ, URZ ;  /* 0x0000003f3f3ff290 */ /* 0x000fe4000fffe03f */
[----:B------:R-:W-:Y:S05]  /*5040*/  @P0 BRA `(.L_x_1828) ;  /* 0x0000000400500947 */ /* 0x000fea0003800000 */
[----:B------:R-:W-:Y:S01]  /*5050*/  ISETP.GE.AND P0, PT, R14, R153, PT ;  /* 0x000000990e00720c */ /* 0x000fe20003f06270 */
[----:B------:R-:W-:Y:S01]  /*5060*/  IMAD.MOV.U32 R48, RZ, RZ, R153 ;  /* 0x000000ffff307224 */ /* 0x000fe200078e0099 */
[C---:B-----5:R-:W-:Y:S01]  /*5070*/  SHF.L.U32 R33, R44.reuse, 0x10, RZ ;  /* 0x000000102c217819 */ /* 0x060fe200000006ff */
[----:B------:R-:W-:Y:S01]  /*5080*/  IMAD.MOV.U32 R152, RZ, RZ, RZ ;  /* 0x000000ffff987224 */ /* 0x000fe200078e00ff */
[----:B------:R-:W-:Y:S01]  /*5090*/  LOP3.LUT R35, R44, 0xffff0000, RZ, 0xc0, !PT ;  /* 0xffff00002c237812 */ /* 0x000fe200078ec0ff */
[C---:B------:R-:W-:Y:S01]  /*50a0*/  IMAD.U32 R36, R45.reuse, 0x10000, RZ ;  /* 0x000100002d247824 */ /* 0x040fe200078e00ff */
[----:B------:R-:W-:Y:S01]  /*50b0*/  LOP3.LUT R39, R45, 0xffff0000, RZ, 0xc0, !PT ;  /* 0xffff00002d277812 */ /* 0x000fe200078ec0ff */
[C---:B------:R-:W-:Y:S01]  /*50c0*/  IMAD.U32 R40, R46.reuse, 0x10000, RZ ;  /* 0x000100002e287824 */ /* 0x040fe200078e00ff */
[----:B------:R-:W-:Y:S02]  /*50d0*/  LOP3.LUT R43, R46, 0xffff0000, RZ, 0xc0, !PT ;  /* 0xffff00002e2b7812 */ /* 0x000fe400078ec0ff */
[C---:B------:R-:W-:Y:S02]  /*50e0*/  SHF.L.U32 R44, R47.reuse, 0x10, RZ ;  /* 0x000000102f2c7819 */ /* 0x040fe400000006ff */
[----:B------:R-:W-:Y:S01]  /*50f0*/  LOP3.LUT R47, R47, 0xffff0000, RZ, 0xc0, !PT ;  /* 0xffff00002f2f7812 */ /* 0x000fe200078ec0ff */
[----:B------:R-:W-:Y:S05]  /*5100*/  @P0 IMAD R48, RZ, RZ, -UR31 ;  /* 0x8000001fff300e24 */ /* 0x000fea000f8e02ff */
[C---:B------:R-:W-:Y:S04]  /*5110*/  LEA R16, P0, R48.reuse, R156, 0x1 ;  /* 0x0000009c30107211 */ /* 0x040fe800078008ff */
[----:B------:R-:W-:Y:S01]  /*5120*/  LEA.HI.X.SX32 R17, R48, R157, 0x1, P0 ;  /* 0x0000009d30117211 */ /* 0x000fe200000f0eff */
[----:B------:R-:W-:Y:S01]  /*5130*/  IMAD.MOV.U32 R48, RZ, RZ, RZ ;  /* 0x000000ffff307224 */ /* 0x000fe200078e00ff */
[-C--:B------:R-:W-:Y:S04]  /*5140*/  ISETP.GE.AND P0, PT, R14, R153.reuse, PT ;  /* 0x000000990e00720c */ /* 0x080fe80003f06270 */
[----:B------:R-:W3:Y:S09]  /*5150*/  LDG.E.128 R16, desc[UR6][R16.64] ;  /* 0x0000000610107981 */ /* 0x000ef2000c1e1d00 */
[----:B------:R-:W-:Y:S04]  /*5160*/  @P0 IADD3 R152, RZ, -UR31, RZ ;  /* 0x8000001fff980c10 */ /* 0x000fe8000fffe0ff */
[C---:B------:R-:W-:Y:S04]  /*5170*/  IADD3 R125, P0, R93.reuse, R152, RZ ;  /* 0x000000985d7d7210 */ /* 0x040fe80007f1e0ff */
[----:B------:R-:W-:Y:S02]  /*5180*/  LEA.HI.X.SX32 R152, R152, R92, 0x1, P0 ;  /* 0x0000005c98987211 */ /* 0x000fe400000f0eff */
[----:B------:R-:W-:Y:S11]  /*5190*/  ISETP.GE.AND P0, PT, R14, R153, PT ;  /* 0x000000990e00720c */ /* 0x000ff60003f06270 */
[----:B------:R-:W-:Y:S02]  /*51a0*/  @!UPT UIADD3 URZ, URZ, URZ, URZ ;  /* 0x0000003f3f3ff290 */ /* 0x000fe4000fffe03f */
[----:B------:R-:W-:Y:S05]  /*51b0*/  @P0 IMAD R48, RZ, RZ, -UR31 ;  /* 0x8000001fff300e24 */ /* 0x000fea000f8e02ff */
[----:B-1----:R-:W-:Y:S04]  /*51c0*/  IADD3 R123, P0, R93, R48, RZ ;  /* 0x000000305d7b7210 */ /* 0x002fe80007f1e0ff */
[----:B------:R-:W-:Y:S02]  /*51d0*/  LEA.HI.X.SX32 R48, R48, R92, 0x1, P0 ;  /* 0x0000005c30307211 */ /* 0x000fe400000f0eff */
[C---:B--2---:R-:W-:Y:S04]  /*51e0*/  LEA R156, P0, R125.reuse, R124, 0x1 ;  /* 0x0000007c7d9c7211 */ /* 0x044fe800078008ff */
[----:B------:R-:W-:Y:S02]  /*51f0*/  LEA.HI.X R157, R125, R113, R152, 0x1, P0 ;  /* 0x000000717d9d7211 */ /* 0x000fe400000f0c98 */
[C---:B------:R-:W-:Y:S04]  /*5200*/  LEA R52, P0, R123.reuse, R126, 0x1 ;  /* 0x0000007e7b347211 */ /* 0x040fe800078008ff */
[----:B------:R-:W-:Y:S01]  /*5210*/  LEA.HI.X R53, R123, R115, R48, 0x1, P0 ;  /* 0x000000737b357211 */ /* 0x000fe200000f0c30 */
[----:B------:R-:W2:Y:S01]  /*5220*/  LDG.E.128 R156, desc[UR6][R156.64] ;  /* 0x000000069c9c7981 */ /* 0x000ea2000c1e1d00 */
[----:B------:R-:W-:Y:S07]  /*5230*/  ISETP.GE.AND P0, PT, R14, R153, PT ;  /* 0x000000990e00720c */ /* 0x000fee0003f06270 */
[----:B------:R-:W4:Y:S01]  /*5240*/  LDG.E.128 R52, desc[UR6][R52.64] ;  /* 0x0000000634347981 */ /* 0x000f22000c1e1d00 */
[C---:B---3--:R-:W-:Y:S01]  /*5250*/  LOP3.LUT R25, R16.reuse, 0xffff0000, RZ, 0xc0, !PT ;  /* 0xffff000010197812 */ /* 0x048fe200078ec0ff */
[----:B------:R-:W-:Y:S01]  /*5260*/  IMAD.U32 R27, R16, 0x10000, RZ ;  /* 0x00010000101b7824 */ /* 0x000fe200078e00ff */
[C---:B------:R-:W-:Y:S01]  /*5270*/  SHF.L.U32 R21, R18.reuse, 0x10, RZ ;  /* 0x0000001012157819 */ /* 0x040fe200000006ff */
[----:B------:R-:W-:Y:S01]  /*5280*/  IMAD.U32 R22, R17, 0x10000, RZ ;  /* 0x0001000011167824 */ /* 0x000fe200078e00ff */
[----:B------:R-:W-:Y:S01]  /*5290*/  LOP3.LUT R20, R18, 0xffff0000, RZ, 0xc0, !PT ;  /* 0xffff000012147812 */ /* 0x000fe200078ec0ff */
[----:B------:R-:W-:Y:S01]  /*52a0*/  IMAD.U32 R16, R19, 0x10000, RZ ;  /* 0x0001000013107824 */ /* 0x000fe200078e00ff */
[----:B------:R-:W-:Y:S02]  /*52b0*/  LOP3.LUT R24, R17, 0xffff0000, RZ, 0xc0, !PT ;  /* 0xffff000011187812 */ /* 0x000fe400078ec0ff */
[----:B------:R-:W-:Y:S02]  /*52c0*/  LOP3.LUT R18, R19, 0xffff0000, RZ, 0xc0, !PT ;  /* 0xffff000013127812 */ /* 0x000fe400078ec0ff */
[C---:B--2---:R-:W-:Y:S01]  /*52d0*/  LOP3.LUT R28, R156.reuse, 0xffff0000, RZ, 0xc0, !PT ;  /* 0xffff00009c1c7812 */ /* 0x044fe200078ec0ff */
[----:B------:R-:W-:Y:S01]  /*52e0*/  IMAD.U32 R30, R156, 0x10000, RZ ;  /* 0x000100009c1e7824 */ /* 0x000fe200078e00ff */
[C---:B------:R-:W-:Y:S01]  /*52f0*/  SHF.L.U32 R31, R157.reuse, 0x10, RZ ;  /* 0x000000109d1f7819 */ /* 0x040fe200000006ff */
[----:B------:R-:W-:Y:S01]  /*5300*/  IMAD.U32 R26, R158, 0x10000, RZ ;  /* 0x000100009e1a7824 */ /* 0x000fe200078e00ff */
[----:B------:R-:W-:Y:S01]  /*5310*/  LOP3.LUT R29, R157, 0xffff0000, RZ, 0xc0, !PT ;  /* 0xffff00009d1d7812 */ /* 0x000fe200078ec0ff */
[----:B------:R-:W-:Y:S01]  /*5320*/  @!P0 FADD.FTZ R30, -R30, -RZ ;  /* 0x800000ff1e1e8221 */ /* 0x000fe20000010100 */
[----:B------:R-:W-:Y:S01]  /*5330*/  LOP3.LUT R23, R158, 0xffff0000, RZ, 0xc0, !PT ;  /* 0xffff00009e177812 */ /* 0x000fe200078ec0ff */
[----:B------:R-:W-:Y:S01]  /*5340*/  @!P0 FADD.FTZ R28, -R28, -RZ ;  /* 0x800000ff1c1c8221 */ /* 0x000fe20000010100 */
[C---:B------:R-:W-:Y:S01]  /*5350*/  IMAD.U32 R19, R159.reuse, 0x10000, RZ ;  /* 0x000100009f137824 */ /* 0x040fe200078e00ff */
[----:B------:R-:W-:Y:S01]  /*5360*/  LOP3.LUT R17, R159, 0xffff0000, RZ, 0xc0, !PT ;  /* 0xffff00009f117812 */ /* 0x000fe200078ec0ff */
[----:B------:R-:W-:Y:S01]  /*5370*/  @!P0 FADD.FTZ R31, -R31, -RZ ;  /* 0x800000ff1f1f8221 */ /* 0x000fe20000010100 */
[----:B------:R-:W-:Y:S01]  /*5380*/  @!P0 FADD.FTZ R29, -R29, -RZ ;  /* 0x800000ff1d1d8221 */ /* 0x000fe20000010100 */
[----:B----4-:R-:W-:Y:S01]  /*5390*/  SHF.L.U32 R32, R52, 0x10, RZ ;  /* 0x0000001034207819 */ /* 0x010fe200000006ff */
[----:B------:R-:W-:Y:S01]  /*53a0*/  FMUL.FTZ R0, R27, R30 ;  /* 0x0000001e1b007220 */ /* 0x000fe20000410000 */
[----:B------:R-:W-:Y:S01]  /*53b0*/  @!P0 FADD.FTZ R26, -R26, -RZ ;  /* 0x800000ff1a1a8221 */ /* 0x000fe20000010100 */
[----:B------:R-:W-:Y:S01]  /*53c0*/  LOP3.LUT R34, R52, 0xffff0000, RZ, 0xc0, !PT ;  /* 0xffff000034227812 */ /* 0x000fe200078ec0ff */
[----:B------:R-:W-:Y:S01]  /*53d0*/  FMUL.FTZ R2, R25, R28 ;  /* 0x0000001c19027220 */ /* 0x000fe20000410000 */
[----:B------:R-:W-:Y:S01]  /*53e0*/  @!P0 FADD.FTZ R23, -R23, -RZ ;  /* 0x800000ff17178221 */ /* 0x000fe20000010100 */
[----:B------:R-:W-:Y:S01]  /*53f0*/  FMUL.FTZ R3, R22, R31 ;  /* 0x0000001f16037220 */ /* 0x000fe20000410000 */
[----:B------:R-:W-:Y:S01]  /*5400*/  LOP3.LUT R38, R53, 0xffff0000, RZ, 0xc0, !PT ;  /* 0xffff000035267812 */ /* 0x000fe200078ec0ff */
[----:B------:R-:W-:Y:S01]  /*5410*/  @!P0 FADD.FTZ R19, -R19, -RZ ;  /* 0x800000ff13138221 */ /* 0x000fe20000010100 */
[----:B------:R-:W-:Y:S02]  /*5420*/  IMAD.U32 R37, R53, 0x10000, RZ ;  /* 0x0001000035257824 */ /* 0x000fe400078e00ff */
[----:B------:R-:W-:Y:S01]  /*5430*/  FMUL.FTZ R4, R24, R29 ;  /* 0x0000001d18047220 */ /* 0x000fe20000410000 */
[C---:B------:R-:W-:Y:S01]  /*5440*/  LOP3.LUT R42, R54.reuse, 0xffff0000, RZ, 0xc0, !PT ;  /* 0xffff0000362a7812 */ /* 0x040fe200078ec0ff */
[----:B------:R-:W-:Y:S01]  /*5450*/  @!P0 FADD.FTZ R17, -R17, -RZ ;  /* 0x800000ff11118221 */ /* 0x000fe20000010100 */
[----:B------:R-:W-:Y:S01]  /*5460*/  FMUL.FTZ R5, R21, R26 ;  /* 0x0000001a15057220 */ /* 0x000fe20000410000 */
[----:B------:R-:W-:Y:S01]  /*5470*/  SHF.L.U32 R45, R55, 0x10, RZ ;  /* 0x00000010372d7819 */ /* 0x000fe200000006ff */
[----:B------:R-:W-:Y:S02]  /*5480*/  IMAD.U32 R41, R54, 0x10000, RZ ;  /* 0x0001000036297824 */ /* 0x000fe400078e00ff */
[----:B------:R-:W-:Y:S01]  /*5490*/  FFMA.FTZ R0, R33, R32, R0 ;  /* 0x0000002021007223 */ /* 0x000fe20000010000 */
[----:B------:R-:W-:Y:S01]  /*54a0*/  FMUL.FTZ R6, R20, R23 ;  /* 0x0000001714067220 */ /* 0x000fe20000410000 */
[----:B------:R-:W-:Y:S01]  /*54b0*/  LOP3.LUT R46, R55, 0xffff0000, RZ, 0xc0, !PT ;  /* 0xffff0000372e7812 */ /* 0x000fe200078ec0ff */
[----:B------:R-:W-:Y:S01]  /*54c0*/  FFMA.FTZ R2, R35, R34, R2 ;  /* 0x0000002223027223 */ /* 0x000fe20000010002 */
[----:B------:R-:W-:Y:S01]  /*54d0*/  FMUL.FTZ R7, R16, R19 ;  /* 0x0000001310077220 */ /* 0x000fe20000410000 */
[----:B------:R-:W-:Y:S01]  /*54e0*/  FFMA.FTZ R3, R36, R37, R3 ;  /* 0x0000002524037223 */ /* 0x000fe20000010003 */
[----:B------:R-:W-:Y:S01]  /*54f0*/  FMUL.FTZ R8, R18, R17 ;  /* 0x0000001112087220 */ /* 0x000fe20000410000 */
[----:B------:R-:W-:Y:S01]  /*5500*/  FFMA.FTZ R4, R39, R38, R4 ;  /* 0x0000002627047223 */ /* 0x000fe20000010004 */
[----:B------:R-:W-:Y:S01]  /*5510*/  FFMA.FTZ R5, R40, R41, R5 ;  /* 0x0000002928057223 */ /* 0x000fe20000010005 */
[----:B------:R-:W-:Y:S01]  /*5520*/  FFMA.FTZ R6, R43, R42, R6 ;  /* 0x0000002a2b067223 */ /* 0x000fe20000010006 */
[----:B------:R-:W-:Y:S01]  /*5530*/  FFMA.FTZ R7, R44, R45, R7 ;  /* 0x0000002d2c077223 */ /* 0x000fe20000010007 */
[----:B------:R-:W-:Y:S01]  /*5540*/  F2FP.BF16.F32.PACK_AB R44, R2, R0 ;  /* 0x00000000022c723e */ /* 0x000fe200000010ff */
[----:B------:R-:W-:Y:S01]  /*5550*/  FFMA.FTZ R8, R47, R46, R8 ;  /* 0x0000002e2f087223 */ /* 0x000fe20000010008 */
[----:B------:R-:W-:Y:S02]  /*5560*/  F2FP.BF16.F32.PACK_AB R45, R4, R3 ;  /* 0x00000003042d723e */ /* 0x000fe400000010ff */
[----:B------:R-:W-:Y:S02]  /*5570*/  F2FP.BF16.F32.PACK_AB R46, R6, R5 ;  /* 0x00000005062e723e */ /* 0x000fe400000010ff */
[----:B------:R-:W-:Y:S02]  /*5580*/  F2FP.BF16.F32.PACK_AB R47, R8, R7 ;  /* 0x00000007082f723e */ /* 0x000fe400000010ff */
.L_x_1828:
[----:B------:R-:W-:Y:S05]  /*5590*/  BSYNC B0 ;  /* 0x0000000000007941 */ /* 0x000fea0003800000 */
.L_x_1827:
[----:B-----5:R4:W-:Y:S02]  /*55a0*/  STG.E.128 desc[UR6][R154.64], R44 ;  /* 0x0000002c9a007986 */ /* 0x0209e4000c101d06 */
.L_x_1826:
[----:B------:R-:W-:Y:S05]  /*55b0*/  BSYNC B1 ;  /* 0x0000000000017941 */ /* 0x000fea0003800000 */
.L_x_1825:
[----:B------:R-:W-:Y:S04]  /*55c0*/  BSSY B1, `(.L_x_1829) ;  /* 0x000005c000017945 */ /* 0x000fe80003800000 */
[----:B------:R-:W-:Y:S05]  /*55d0*/  @!P6 BRA `(.L_x_1830) ;  /* 0x000000040068e947 */ /* 0x000fea0003800000 */
[C---:B--2---:R-:W-:Y:S01]  /*55e0*/  LEA R156, P0, R101.reuse, R122, 0x1 ;  /* 0x0000007a659c7211 */ /* 0x044fe200078008ff */
[----:B------:R-:W-:Y:S01]  /*55f0*/  BSSY B0, `(.L_x_1831) ;  /* 0x0000057000007945 */ /* 0x000fe20003800000 */
[----:B------:R-:W-:Y:S02]  /*5600*/  ISETP.GE.AND P6, PT, R14, UR4, PT ;  /* 0x000000040e007c0c */ /* 0x000fe4000bfc6270 */
[----:B------:R-:W-:Y:S02]  /*5610*/  LEA.HI.X R157, R101, R111, R100, 0x1, P0 ;  /* 0x0000006f659d7211 */ /* 0x000fe400000f0c64 */
[C---:B----4-:R-:W-:Y:S03]  /*5620*/  LEA R154, P0, R148.reuse, R96, 0x1 ;  /* 0x00000060949a7211 */ /* 0x050fe600078008ff */
[----:B---3--:R2:W5:Y:S01]  /*5630*/  LDG.E.128 R44, desc[UR6][R156.64] ;  /* 0x000000069c2c7981 */ /* 0x008562000c1e1d00 */
[----:B------:R-:W-:Y:S05]  /*5640*/  LEA.HI.X R155, R148, R97, R102, 0x1, P0 ;  /* 0x00000061949b7211 */ /* 0x000fea00000f0c66 */
[----:B------:R-:W-:Y:S05]  /*5650*/  @P6 BRA `(.L_x_1832) ;  /* 0x0000000400406947 */ /* 0x000fea0003800000 */
[----:B------:R-:W-:Y:S01]  /*5660*/  ISETP.GE.AND P6, PT, R14, R153, PT ;  /* 0x000000990e00720c */ /* 0x000fe20003fc6270 */
[----:B-1----:R-:W-:Y:S01]  /*5670*/  IMAD.MOV.U32 R123, RZ, RZ, R153 ;  /* 0x000000ffff7b7224 */ /* 0x002fe200078e0099 */
[----:B------:R-:W-:Y:S01]  /*5680*/  MOV R48, RZ ;  /* 0x000000ff00307202 */ /* 0x000fe20000000f00 */
[C---:B-----5:R-:W-:Y:S01]  /*5690*/  IMAD.U32 R33, R44.reuse, 0x10000, RZ ;  /* 0x000100002c217824 */ /* 0x060fe200078e00ff */
[----:B------:R-:W-:Y:S01]  /*56a0*/  LOP3.LUT R35, R44, 0xffff0000, RZ, 0xc0, !PT ;  /* 0xffff00002c237812 */ /* 0x000fe200078ec0ff */
[C---:B------:R-:W-:Y:S01]  /*56b0*/  IMAD.U32 R36, R45.reuse, 0x10000, RZ ;  /* 0x000100002d247824 */ /* 0x040fe200078e00ff */
[----:B------:R-:W-:Y:S01]  /*56c0*/  LOP3.LUT R39, R45, 0xffff0000, RZ, 0xc0, !PT ;  /* 0xffff00002d277812 */ /* 0x000fe200078ec0ff */
[C---:B------:R-:W-:Y:S01]  /*56d0*/  IMAD.U32 R44, R47.reuse, 0x10000, RZ ;  /* 0x000100002f2c7824 */ /* 0x040fe200078e00ff */
[C---:B------:R-:W-:Y:S02]  /*56e0*/  SHF.L.U32 R40, R46.reuse, 0x10, RZ ;  /* 0x000000102e287819 */ /* 0x040fe400000006ff */
[----:B------:R-:W-:Y:S02]  /*56f0*/  LOP3.LUT R43, R46, 0xffff0000, RZ, 0xc0, !PT ;  /* 0xffff00002e2b7812 */ /* 0x000fe400078ec0ff */
[----:B------:R-:W-:Y:S01]  /*5700*/  LOP3.LUT R47, R47, 0xffff0000, RZ, 0xc0, !PT ;  /* 0xffff00002f2f7812 */ /* 0x000fe200078ec0ff */
[----:B------:R-:W-:Y:S02]  /*5710*/  @P6 IMAD R123, RZ, RZ, -UR31 ;  /* 0x8000001fff7b6e24 */ /* 0x000fe4000f8e02ff */
[----:B------:R-:W-:Y:S03]  /*5720*/  @P6 IMAD R48, RZ, RZ, -UR31 ;  /* 0x8000001fff306e24 */ /* 0x000fe6000f8e02ff */
[C---:B------:R-:W-:Y:S04]  /*5730*/  LEA R16, P0, R123.reuse, R156, 0x1 ;  /* 0x0000009c7b107211 */ /* 0x040fe800078008ff */
[----:B------:R-:W-:Y:S02]  /*5740*/  LEA.HI.X.SX32 R17, R123, R157, 0x1, P0 ;  /* 0x0000009d7b117211 */ /* 0x000fe400000f0eff */
[----:B------:R-:W-:Y:S04]  /*5750*/  IADD3 R123, P0, R91, R48, RZ ;  /* 0x000000305b7b7210 */ /* 0x000fe80007f1e0ff */
[----:B------:R-:W-:Y:S01]  /*5760*/  LEA.HI.X.SX32 R48, R48, R90, 0x1, P0 ;  /* 0x0000005a30307211 */ /* 0x000fe200000f0eff */
[----:B------:R-:W3:Y:S01]  /*5770*/  LDG.E.128 R16, desc[UR6][R16.64] ;  /* 0x0000000610107981 */ /* 0x000ee2000c1e1d00 */
[C---:B--2---:R-:W-:Y:S04]  /*5780*/  LEA R156, P0, R123.reuse, R124, 0x1 ;  /* 0x0000007c7b9c7211 */ /* 0x044fe800078008ff */
[----:B------:R-:W-:Y:S01]  /*5790*/  LEA.HI.X R157, R123, R113, R48, 0x1, P0 ;  /* 0x000000717b9d7211 */ /* 0x000fe200000f0c30 */
[----:B------:R-:W-:Y:S01]  /*57a0*/  IMAD.MOV.U32 R48, RZ, RZ, RZ ;  /* 0x000000ffff307224 */ /* 0x000fe200078e00ff */
[----:B------:R-:W-:Y:S04]  /*57b0*/  @P6 IADD3 R48, RZ, -UR31, RZ ;  /* 0x8000001fff306c10 */ /* 0x000fe8000fffe0ff */
[----:B------:R-:W-:Y:S01]  /*57c0*/  IADD3 R123, P0, R91, R48, RZ ;  /* 0x000000305b7b7210 */ /* 0x000fe20007f1e0ff */
[----:B------:R-:W2:Y:S03]  /*57d0*/  LDG.E.128 R156, desc[UR6][R156.64] ;  /* 0x000000069c9c7981 */ /* 0x000ea6000c1e1d00 */
[----:B------:R-:W-:Y:S02]  /*57e0*/  LEA.HI.X.SX32 R48, R48, R90, 0x1, P0 ;  /* 0x0000005a30307211 */ /* 0x000fe400000f0eff */
[C---:B------:R-:W-:Y:S04]  /*57f0*/  LEA R52, P0, R123.reuse, R126, 0x1 ;  /* 0x0000007e7b347211 */ /* 0x040fe800078008ff */
[----:B------:R-:W-:Y:S06]  /*5800*/  LEA.HI.X R53, R123, R115, R48, 0x1, P0 ;  /* 0x000000737b357211 */ /* 0x000fec00000f0c30 */
[----:B------:R-:W4:Y:S01]  /*5810*/  LDG.E.128 R52, desc[UR6][R52.64] ;  /* 0x0000000634347981 */ /* 0x000f22000c1e1d00 */
[C---:B---3--:R-:W-:Y:S01]  /*5820*/  LOP3.LUT R25, R16.reuse, 0xffff0000, RZ, 0xc0, !PT ;  /* 0xffff000010197812 */ /* 0x048fe200078ec0ff */
[----:B------:R-:W-:Y:S01]  /*5830*/  IMAD.U32 R27, R16, 0x10000, RZ ;  /* 0x00010000101b7824 */ /* 0x000fe200078e00ff */
[C---:B------:R-:W-:Y:S01]  /*5840*/  LOP3.LUT R20, R18.reuse, 0xffff0000, RZ, 0xc0, !PT ;  /* 0xffff000012147812 */ /* 0x040fe200078ec0ff */
[----:B------:R-:W-:Y:S01]  /*5850*/  IMAD.U32 R21, R18, 0x10000, RZ ;  /* 0x0001000012157824 */ /* 0x000fe200078e00ff */
[C---:B------:R-:W-:Y:S02]  /*5860*/  SHF.L.U32 R16, R19.reuse, 0x10, RZ ;  /* 0x0000001013107819 */ /* 0x040fe400000006ff */
[----:B------:R-:W-:Y:S02]  /*5870*/  LOP3.LUT R18, R19, 0xffff0000, RZ, 0xc0, !PT ;  /* 0xffff000013127812 */ /* 0x000fe400078ec0ff */
[C---:B------:R-:W-:Y:S02]  /*5880*/  SHF.L.U32 R22, R17.reuse, 0x10, RZ ;  /* 0x0000001011167819 */ /* 0x040fe400000006ff */
        /* <DEDUP_REMOVED lines=9> */
[----:B------:R-:W-:Y:S01]  /*5920*/  SHF.L.U32 R19, R159, 0x10, RZ ;  /* 0x000000109f137819 */ /* 0x000fe200000006ff */
[----:B------:R-:W-:Y:S01]  /*5930*/  @!P6 FADD.FTZ R31, -R31, -RZ ;  /* 0x800000ff1f1fe221 */ /* 0x000fe20000010100 */
[----:B------:R-:W-:Y:S01]  /*5940*/  LOP3.LUT R17, R159, 0xffff0000, RZ, 0xc0, !PT ;  /* 0xffff00009f117812 */ /* 0x000fe200078ec0ff */
[----:B------:R-:W-:Y:S01]  /*5950*/  @!P6 FADD.FTZ R29, -R29, -RZ ;  /* 0x800000ff1d1de221 */ /* 0x000fe20000010100 */
[----:B------:R-:W-:Y:S01]  /*5960*/  FMUL.FTZ R0, R27, R30 ;  /* 0x0000001e1b007220 */ /* 0x000fe20000410000 */
[----:B------:R-:W-:Y:S01]  /*5970*/  @!P6 FADD.FTZ R26, -R26, -RZ ;  /* 0x800000ff1a1ae221 */ /* 0x000fe20000010100 */
[----:B------:R-:W-:Y:S01]  /*5980*/  FMUL.FTZ R2, R25, R28 ;  /* 0x0000001c19027220 */ /* 0x000fe20000410000 */
[C---:B----4-:R-:W-:Y:S01]  /*5990*/  LOP3.LUT R34, R52.reuse, 0xffff0000, RZ, 0xc0, !PT ;  /* 0xffff000034227812 */ /* 0x050fe200078ec0ff */
[----:B------:R-:W-:Y:S01]  /*59a0*/  IMAD.U32 R32, R52, 0x10000, RZ ;  /* 0x0001000034207824 */ /* 0x000fe200078e00ff */
[----:B------:R-:W-:Y:S01]  /*59b0*/  SHF.L.U32 R37, R53, 0x10, RZ ;  /* 0x0000001035257819 */ /* 0x000fe200000006ff */
[----:B------:R-:W-:Y:S01]  /*59c0*/  @!P6 FADD.FTZ R23, -R23, -RZ ;  /* 0x800000ff1717e221 */ /* 0x000fe20000010100 */
[----:B------:R-:W-:Y:S01]  /*59d0*/  FMUL.FTZ R3, R22, R31 ;  /* 0x0000001f16037220 */ /* 0x000fe20000410000 */
[----:B------:R-:W-:Y:S01]  /*59e0*/  LOP3.LUT R38, R53, 0xffff0000, RZ, 0xc0, !PT ;  /* 0xffff000035267812 */ /* 0x000fe200078ec0ff */
[----:B------:R-:W-:Y:S01]  /*59f0*/  @!P6 FADD.FTZ R19, -R19, -RZ ;  /* 0x800000ff1313e221 */ /* 0x000fe20000010100 */
        /* <DEDUP_REMOVED lines=22> */
.L_x_1832:
[----:B------:R-:W-:Y:S05]  /*5b60*/  BSYNC B0 ;  /* 0x0000000000007941 */ /* 0x000fea0003800000 */
.L_x_1831:
[----:B-----5:R3:W-:Y:S02]  /*5b70*/  STG.E.128 desc[UR6][R154.64], R44 ;  /* 0x0000002c9a007986 */ /* 0x0207e4000c101d06 */
.L_x_1830:
[----:B------:R-:W-:Y:S05]  /*5b80*/  BSYNC B1 ;  /* 0x0000000000017941 */ /* 0x000fea0003800000 */
.L_x_1829:
[----:B------:R-:W-:Y:S04]  /*5b90*/  BSSY B1, `(.L_x_1833) ;  /* 0x0000061000017945 */ /* 0x000fe80003800000 */
[----:B------:R-:W-:Y:S05]  /*5ba0*/  @!P5 BRA `(.L_x_1834) ;  /* 0x00000004007cd947 */ /* 0x000fea0003800000 */
[----:B---3--:R-:W2:Y:S01]  /*5bb0*/  LDC.64 R2, c[0x0][0x338] ;  /* 0x0000ce00ff027b82 */ /* 0x008ea20000000a00 */
[----:B-1----:R-:W-:Y:S01]  /*5bc0*/  MOV R123, R111 ;  /* 0x0000006f007b7202 */ /* 0x002fe20000000f00 */
[----:B------:R-:W-:Y:S01]  /*5bd0*/  BSSY B0, `(.L_x_1835) ;  /* 0x000005b000007945 */ /* 0x000fe20003800000 */
[----:B------:R-:W-:Y:S01]  /*5be0*/  ISETP.GE.AND P0, PT, R14, UR4, PT ;  /* 0x000000040e007c0c */ /* 0x000fe2000bf06270 */
[----:B--2---:R-:W-:Y:S04]  /*5bf0*/  IMAD.WIDE.U32 R156, R2, 0xc0, R122 ;  /* 0x000000c0029c7825 */ /* 0x004fe800078e007a */
[----:B------:R-:W-:Y:S05]  /*5c00*/  IMAD R3, R3, 0xc0, RZ ;  /* 0x000000c003037824 */ /* 0x000fea00078e02ff */
[----:B------:R-:W-:Y:S02]  /*5c10*/  IADD3 R157, R157, R3, RZ ;  /* 0x000000039d9d7210 */ /* 0x000fe40007ffe0ff */
[----:B------:R-:W1:Y:S03]  /*5c20*/  LDC.64 R2, c[0x0][0x248] ;  /* 0x00009200ff027b82 */ /* 0x000e660000000a00 */
[----:B----4-:R2:W5:Y:S01]  /*5c30*/  LDG.E.128 R44, desc[UR6][R156.64] ;  /* 0x000000069c2c7981 */ /* 0x010562000c1e1d00 */
[----:B-1----:R-:W-:Y:S04]  /*5c40*/  IMAD.WIDE.U32 R154, R2, 0xc0, R96 ;  /* 0x000000c0029a7825 */ /* 0x002fe800078e0060 */
[----:B------:R-:W-:Y:S05]  /*5c50*/  IMAD R3, R3, 0xc0, RZ ;  /* 0x000000c003037824 */ /* 0x000fea00078e02ff */
[----:B------:R-:W-:Y:S01]  /*5c60*/  IADD3 R155, R155, R3, RZ ;  /* 0x000000039b9b7210 */ /* 0x000fe20007ffe0ff */
[----:B--2---:R-:W-:Y:S06]  /*5c70*/  @P0 BRA `(.L_x_1836) ;  /* 0x0000000400400947 */ /* 0x004fec0003800000 */
[----:B------:R-:W-:Y:S01]  /*5c80*/  ISETP.GE.AND P5, PT, R14, R153, PT ;  /* 0x000000990e00720c */ /* 0x000fe20003fa6270 */
[----:B------:R-:W-:Y:S01]  /*5c90*/  IMAD.MOV.U32 R125, RZ, RZ, R153 ;  /* 0x000000ffff7d7224 */ /* 0x000fe200078e0099 */
[C---:B-----5:R-:W-:Y:S01]  /*5ca0*/  LOP3.LUT R35, R44.reuse, 0xffff0000, RZ, 0xc0, !PT ;  /* 0xffff00002c237812 */ /* 0x060fe200078ec0ff */
[----:B------:R-:W-:Y:S01]  /*5cb0*/  IMAD.MOV.U32 R48, RZ, RZ, RZ ;  /* 0x000000ffff307224 */ /* 0x000fe200078e00ff */
[C---:B------:R-:W-:Y:S01]  /*5cc0*/  LOP3.LUT R39, R45.reuse, 0xffff0000, RZ, 0xc0, !PT ;  /* 0xffff00002d277812 */ /* 0x040fe200078ec0ff */
        /* <DEDUP_REMOVED lines=8> */
[----:B------:R-:W-:Y:S02]  /*5d50*/  LEA R16, P0, R125, R156, 0x1 ;  /* 0x0000009c7d107211 */ /* 0x000fe400078008ff */
[----:B------:R-:W-:Y:S02]  /*5d60*/  IADD3 R123, P6, R89, R48, RZ ;  /* 0x00000030597b7210 */ /* 0x000fe40007fde0ff */
[----:B------:R-:W-:Y:S02]  /*5d70*/  LEA.HI.X.SX32 R17, R125, R157, 0x1, P0 ;  /* 0x0000009d7d117211 */ /* 0x000fe400000f0eff */
[----:B------:R-:W-:Y:S02]  /*5d80*/  LEA.HI.X.SX32 R48, R48, R88, 0x1, P6 ;  /* 0x0000005830307211 */ /* 0x000fe400030f0eff */
[C---:B------:R-:W-:Y:S02]  /*5d90*/  LEA R156, P0, R123.reuse, R124, 0x1 ;  /* 0x0000007c7b9c7211 */ /* 0x040fe400078008ff */
[----:B------:R-:W2:Y:S02]  /*5da0*/  LDG.E.128 R16, desc[UR6][R16.64] ;  /* 0x0000000610107981 */ /* 0x000ea4000c1e1d00 */
[----:B------:R-:W-:Y:S01]  /*5db0*/  LEA.HI.X R157, R123, R113, R48, 0x1, P0 ;  /* 0x000000717b9d7211 */ /* 0x000fe200000f0c30 */
[----:B------:R-:W-:Y:S01]  /*5dc0*/  IMAD.MOV.U32 R48, RZ, RZ, RZ ;  /* 0x000000ffff307224 */ /* 0x000fe200078e00ff */
[----:B------:R-:W-:Y:S04]  /*5dd0*/  @P5 IADD3 R48, RZ, -UR31, RZ ;  /* 0x8000001fff305c10 */ /* 0x000fe8000fffe0ff */
[----:B------:R-:W-:Y:S01]  /*5de0*/  IADD3 R123, P0, R89, R48, RZ ;  /* 0x00000030597b7210 */ /* 0x000fe20007f1e0ff */
[----:B------:R-:W3:Y:S03]  /*5df0*/  LDG.E.128 R156, desc[UR6][R156.64] ;  /* 0x000000069c9c7981 */ /* 0x000ee6000c1e1d00 */
[----:B------:R-:W-:Y:S02]  /*5e00*/  LEA.HI.X.SX32 R48, R48, R88, 0x1, P0 ;  /* 0x0000005830307211 */ /* 0x000fe400000f0eff */
[C---:B------:R-:W-:Y:S04]  /*5e10*/  LEA R52, P0, R123.reuse, R126, 0x1 ;  /* 0x0000007e7b347211 */ /* 0x040fe800078008ff */
[----:B------:R-:W-:Y:S06]  /*5e20*/  LEA.HI.X R53, R123, R115, R48, 0x1, P0 ;  /* 0x000000737b357211 */ /* 0x000fec00000f0c30 */
[----:B------:R-:W4:Y:S01]  /*5e30*/  LDG.E.128 R52, desc[UR6][R52.64] ;  /* 0x0000000634347981 */ /* 0x000f22000c1e1d00 */
[C---:B--2---:R-:W-:Y:S01]  /*5e40*/  LOP3.LUT R25, R16.reuse, 0xffff0000, RZ, 0xc0, !PT ;  /* 0xffff000010197812 */ /* 0x044fe200078ec0ff */
[----:B------:R-:W-:Y:S01]  /*5e50*/  IMAD.U32 R27, R16, 0x10000, RZ ;  /* 0x00010000101b7824 */ /* 0x000fe200078e00ff */
[C---:B------:R-:W-:Y:S01]  /*5e60*/  LOP3.LUT R20, R18.reuse, 0xffff0000, RZ, 0xc0, !PT ;  /* 0xffff000012147812 */ /* 0x040fe200078ec0ff */
[----:B------:R-:W-:Y:S01]  /*5e70*/  IMAD.U32 R21, R18, 0x10000, RZ ;  /* 0x0001000012157824 */ /* 0x000fe200078e00ff */
[C---:B------:R-:W-:Y:S02]  /*5e80*/  SHF.L.U32 R16, R19.reuse, 0x10, RZ ;  /* 0x0000001013107819 */ /* 0x040fe400000006ff */
[----:B------:R-:W-:Y:S02]  /*5e90*/  LOP3.LUT R18, R19, 0xffff0000, RZ, 0xc0, !PT ;  /* 0xffff000013127812 */ /* 0x000fe400078ec0ff */
[----:B------:R-:W-:Y:S01]  /*5ea0*/  SHF.L.U32 R22, R17, 0x10, RZ ;  /* 0x0000001011167819 */ /* 0x000fe200000006ff */
[C---:B---3--:R-:W-:Y:S01]  /*5eb0*/  IMAD.U32 R30, R156.reuse, 0x10000, RZ ;  /* 0x000100009c1e7824 */ /* 0x048fe200078e00ff */
[----:B------:R-:W-:Y:S01]  /*5ec0*/  LOP3.LUT R28, R156, 0xffff0000, RZ, 0xc0, !PT ;  /* 0xffff00009c1c7812 */ /* 0x000fe200078ec0ff */
[----:B------:R-:W-:Y:S01]  /*5ed0*/  IMAD.U32 R26, R158, 0x10000, RZ ;  /* 0x000100009e1a7824 */ /* 0x000fe200078e00ff */
[C---:B------:R-:W-:Y:S01]  /*5ee0*/  SHF.L.U32 R31, R157.reuse, 0x10, RZ ;  /* 0x000000109d1f7819 */ /* 0x040fe200000006ff */
[----:B------:R-:W-:Y:S01]  /*5ef0*/  @!P5 FADD.FTZ R30, -R30, -RZ ;  /* 0x800000ff1e1ed221 */ /* 0x000fe20000010100 */
[----:B------:R-:W-:Y:S01]  /*5f00*/  LOP3.LUT R29, R157, 0xffff0000, RZ, 0xc0, !PT ;  /* 0xffff00009d1d7812 */ /* 0x000fe200078ec0ff */
[----:B------:R-:W-:Y:S01]  /*5f10*/  @!P5 FADD.FTZ R28, -R28, -RZ ;  /* 0x800000ff1c1cd221 */ /* 0x000fe20000010100 */
[----:B------:R-:W-:Y:S01]  /*5f20*/  LOP3.LUT R23, R158, 0xffff0000, RZ, 0xc0, !PT ;  /* 0xffff00009e177812 */ /* 0x000fe200078ec0ff */
[----:B------:R-:W-:Y:S01]  /*5f30*/  @!P5 FADD.FTZ R31, -R31, -RZ ;  /* 0x800000ff1f1fd221 */ /* 0x000fe20000010100 */
[----:B------:R-:W-:Y:S01]  /*5f40*/  LOP3.LUT R24, R17, 0xffff0000, RZ, 0xc0, !PT ;  /* 0xffff000011187812 */ /* 0x000fe200078ec0ff */
[----:B------:R-:W-:Y:S01]  /*5f50*/  @!P5 FADD.FTZ R29, -R29, -RZ ;  /* 0x800000ff1d1dd221 */ /* 0x000fe20000010100 */
[----:B------:R-:W-:Y:S01]  /*5f60*/  SHF.L.U32 R19, R159, 0x10, RZ ;  /* 0x000000109f137819 */ /* 0x000fe200000006ff */
[----:B------:R-:W-:Y:S01]  /*5f70*/  FMUL.FTZ R0, R27, R30 ;  /* 0x0000001e1b007220 */ /* 0x000fe20000410000 */
[----:B------:R-:W-:Y:S01]  /*5f80*/  LOP3.LUT R17, R159, 0xffff0000, RZ, 0xc0, !PT ;  /* 0xffff00009f117812 */ /* 0x000fe200078ec0ff */
[----:B------:R-:W-:Y:S01]  /*5f90*/  @!P5 FADD.FTZ R26, -R26, -RZ ;  /* 0x800000ff1a1ad221 */ /* 0x000fe20000010100 */
[C---:B----4-:R-:W-:Y:S01]  /*5fa0*/  LOP3.LUT R34, R52.reuse, 0xffff0000, RZ, 0xc0, !PT ;  /* 0xffff000034227812 */ /* 0x050fe200078ec0ff */
[----:B------:R-:W-:Y:S02]  /*5fb0*/  IMAD.U32 R32, R52, 0x10000, RZ ;  /* 0x0001000034207824 */ /* 0x000fe400078e00ff */
[----:B------:R-:W-:Y:S01]  /*5fc0*/  FMUL.FTZ R2, R25, R28 ;  /* 0x0000001c19027220 */ /* 0x000fe20000410000 */
        /* <DEDUP_REMOVED lines=27> */
.L_x_1836:
[----:B------:R-:W-:Y:S05]  /*6180*/  BSYNC B0 ;  /* 0x0000000000007941 */ /* 0x000fea0003800000 */
.L_x_1835:
[----:B-----5:R1:W-:Y:S02]  /*6190*/  STG.E.128 desc[UR6][R154.64], R44 ;  /* 0x0000002c9a007986 */ /* 0x0203e4000c101d06 */
.L_x_1834:
[----:B------:R-:W-:Y:S05]  /*61a0*/  BSYNC B1 ;  /* 0x0000000000017941 */ /* 0x000fea0003800000 */
.L_x_1833:
[----:B------:R-:W-:Y:S04]  /*61b0*/  BSSY B1, `(.L_x_1837) ;  /* 0x000005c000017945 */ /* 0x000fe80003800000 */
[----:B------:R-:W-:Y:S05]  /*61c0*/  @!P4 BRA `(.L_x_1838) ;  /* 0x000000040068c947 */ /* 0x000fea0003800000 */
[----:B--2---:R-:W-:Y:S01]  /*61d0*/  LEA R156, P0, R104, R122, 0x1 ;  /* 0x0000007a689c7211 */ /* 0x004fe200078008ff */
[----:B------:R-:W-:Y:S01]  /*61e0*/  BSSY B0, `(.L_x_1839) ;  /* 0x0000057000007945 */ /* 0x000fe20003800000 */
[----:B------:R-:W-:Y:S02]  /*61f0*/  ISETP.GE.AND P4, PT, R14, UR4, PT ;  /* 0x000000040e007c0c */ /* 0x000fe4000bf86270 */
[----:B------:R-:W-:Y:S02]  /*6200*/  LEA.HI.X R157, R104, R111, R103, 0x1, P0 ;  /* 0x0000006f689d7211 */ /* 0x000fe400000f0c67 */
[C---:B-1-34-:R-:W-:Y:S03]  /*6210*/  LEA R154, P0, R150.reuse, R96, 0x1 ;  /* 0x00000060969a7211 */ /* 0x05afe600078008ff */
[----:B------:R1:W5:Y:S01]  /*6220*/  LDG.E.128 R44, desc[UR6][R156.64] ;  /* 0x000000069c2c7981 */ /* 0x000362000c1e1d00 */
[----:B------:R-:W-:Y:S05]  /*6230*/  LEA.HI.X R155, R150, R97, R106, 0x1, P0 ;  /* 0x00000061969b7211 */ /* 0x000fea00000f0c6a */
[----:B------:R-:W-:Y:S05]  /*6240*/  @P4 BRA `(.L_x_1840) ;  /* 0x0000000400404947 */ /* 0x000fea0003800000 */
        /* <DEDUP_REMOVED lines=17> */
[C---:B-1----:R-:W-:Y:S02]  /*6360*/  LEA R156, P0, R123.reuse, R124, 0x1 ;  /* 0x0000007c7b9c7211 */ /* 0x042fe400078008ff */
        /* <DEDUP_REMOVED lines=62> */
.L_x_1840:
[----:B------:R-:W-:Y:S05]  /*6750*/  BSYNC B0 ;  /* 0x0000000000007941 */ /* 0x000fea0003800000 */
.L_x_1839:
[----:B-----5:R2:W-:Y:S02]  /*6760*/  STG.E.128 desc[UR6][R154.64], R44 ;  /* 0x0000002c9a007986 */ /* 0x0205e4000c101d06 */
.L_x_1838:
[----:B------:R-:W-:Y:S05]  /*6770*/  BSYNC B1 ;  /* 0x0000000000017941 */ /* 0x000fea0003800000 */
.L_x_1837:
        /* <DEDUP_REMOVED lines=95> */
.L_x_1844:
[----:B------:R-:W-:Y:S05]  /*6d70*/  BSYNC B0 ;  /* 0x0000000000007941 */ /* 0x000fea0003800000 */
.L_x_1843:
[----:B-----5:R1:W-:Y:S02]  /*6d80*/  STG.E.128 desc[UR6][R154.64], R44 ;  /* 0x0000002c9a007986 */ /* 0x0203e4000c101d06 */
.L_x_1842:
[----:B------:R-:W-:Y:S05]  /*6d90*/  BSYNC B1 ;  /* 0x0000000000017941 */ /* 0x000fea0003800000 */
.L_x_1841:
        /* <DEDUP_REMOVED lines=95> */
.L_x_1848:
[----:B------:R-:W-:Y:S05]  /*7390*/  BSYNC B0 ;  /* 0x0000000000007941 */ /* 0x000fea0003800000 */
.L_x_1847:
[----:B-----5:R1:W-:Y:S02]  /*73a0*/  STG.E.128 desc[UR6][R154.64], R44 ;  /* 0x0000002c9a007986 */ /* 0x0203e4000c101d06 */
.L_x_1846:
[----:B------:R-:W-:Y:S05]  /*73b0*/  BSYNC B1 ;  /* 0x0000000000017941 */ /* 0x000fea0003800000 */
.L_x_1845:
[----:B------:R-:W-:Y:S04]  /*73c0*/  BSSY B1, `(.L_x_1849) ;  /* 0x0000060000017945 */ /* 0x000fe80003800000 */
[----:B------:R-:W-:Y:S05]  /*73d0*/  @!P1 BRA `(.L_x_1850) ;  /* 0x0000000400789947 */ /* 0x000fea0003800000 */
[----:B---3--:R-:W2:Y:S01]  /*73e0*/  LDC.64 R2, c[0x0][0x338] ;  /* 0x0000ce00ff027b82 */ /* 0x008ea20000000a00 */
[----:B-1----:R-:W-:Y:S01]  /*73f0*/  MOV R123, R111 ;  /* 0x0000006f007b7202 */ /* 0x002fe20000000f00 */
[----:B------:R-:W-:Y:S01]  /*7400*/  BSSY B0, `(.L_x_1851) ;  /* 0x000005a000007945 */ /* 0x000fe20003800000 */
[----:B------:R-:W-:Y:S01]  /*7410*/  ISETP.GE.AND P0, PT, R14, UR4, PT ;  /* 0x000000040e007c0c */ /* 0x000fe2000bf06270 */
[----:B--2-4-:R-:W-:Y:S04]  /*7420*/  IMAD.WIDE.U32 R154, R2, 0x1c0, R122 ;  /* 0x000001c0029a7825 */ /* 0x014fe800078e007a */
[----:B------:R-:W-:Y:S05]  /*7430*/  IMAD R3, R3, 0x1c0, RZ ;  /* 0x000001c003037824 */ /* 0x000fea00078e02ff */
[----:B------:R-:W-:Y:S02]  /*7440*/  IADD3 R155, R155, R3, RZ ;  /* 0x000000039b9b7210 */ /* 0x000fe40007ffe0ff */
[----:B------:R-:W1:Y:S03]  /*7450*/  LDC.64 R2, c[0x0][0x248] ;  /* 0x00009200ff027b82 */ /* 0x000e660000000a00 */
[----:B------:R2:W5:Y:S01]  /*7460*/  LDG.E.128 R44, desc[UR6][R154.64] ;  /* 0x000000069a2c7981 */ /* 0x000562000c1e1d00 */
[----:B-1----:R-:W-:Y:S04]  /*7470*/  IMAD.WIDE.U32 R156, R2, 0x1c0, R96 ;  /* 0x000001c0029c7825 */ /* 0x002fe800078e0060 */
[----:B------:R-:W-:Y:S05]  /*7480*/  IMAD R3, R3, 0x1c0, RZ ;  /* 0x000001c003037824 */ /* 0x000fea00078e02ff */
[----:B------:R-:W-:Y:S01]  /*7490*/  IADD3 R157, R157, R3, RZ ;  /* 0x000000039d9d7210 */ /* 0x000fe20007ffe0ff */
[----:B--2---:R-:W-:Y:S06]  /*74a0*/  @P0 BRA `(.L_x_1852) ;  /* 0x00000004003c0947 */ /* 0x004fec0003800000 */
[----:B------:R-:W-:Y:S01]  /*74b0*/  ISETP.GE.AND P1, PT, R14, R153, PT ;  /* 0x000000990e00720c */ /* 0x000fe20003f26270 */
[----:B------:R-:W-:Y:S01]  /*74c0*/  IMAD.MOV.U32 R123, RZ, RZ, RZ ;  /* 0x000000ffff7b7224 */ /* 0x000fe200078e00ff */
[C---:B-----5:R-:W-:Y:S01]  /*74d0*/  SHF.L.U32 R33, R44.reuse, 0x10, RZ ;  /* 0x000000102c217819 */ /* 0x060fe200000006ff */
[C---:B------:R-:W-:Y:S01]  /*74e0*/  IMAD.U32 R36, R45.reuse, 0x10000, RZ ;  /* 0x000100002d247824 */ /* 0x040fe200078e00ff */
[----:B------:R-:W-:Y:S01]  /*74f0*/  LOP3.LUT R35, R44, 0xffff0000, RZ, 0xc0, !PT ;  /* 0xffff00002c237812 */ /* 0x000fe200078ec0ff */
[C---:B------:R-:W-:Y:S01]  /*7500*/  IMAD.U32 R40, R46.reuse, 0x10000, RZ ;  /* 0x000100002e287824 */ /* 0x040fe200078e00ff */
[----:B------:R-:W-:Y:S02]  /*7510*/  LOP3.LUT R39, R45, 0xffff0000, RZ, 0xc0, !PT ;  /* 0xffff00002d277812 */ /* 0x000fe400078ec0ff */
[----:B------:R-:W-:Y:S02]  /*7520*/  LOP3.LUT R43, R46, 0xffff0000, RZ, 0xc0, !PT ;  /* 0xffff00002e2b7812 */ /* 0x000fe400078ec0ff */
[C---:B------:R-:W-:Y:S02]  /*7530*/  SHF.L.U32 R44, R47.reuse, 0x10, RZ ;  /* 0x000000102f2c7819 */ /* 0x040fe400000006ff */
[----:B------:R-:W-:Y:S01]  /*7540*/  LOP3.LUT R47, R47, 0xffff0000, RZ, 0xc0, !PT ;  /* 0xffff00002f2f7812 */ /* 0x000fe200078ec0ff */
[----:B------:R-:W-:Y:S01]  /*7550*/  @P1 IMAD R153, RZ, RZ, -UR31 ;  /* 0x8000001fff991e24 */ /* 0x000fe2000f8e02ff */
[----:B------:R-:W-:Y:S04]  /*7560*/  @P1 IADD3 R123, RZ, -UR31, RZ ;  /* 0x8000001fff7b1c10 */ /* 0x000fe8000fffe0ff */
[----:B------:R-:W-:Y:S02]  /*7570*/  LEA R16, P0, R153, R154, 0x1 ;  /* 0x0000009a99107211 */ /* 0x000fe400078008ff */
[----:B------:R-:W-:Y:S02]  /*7580*/  IADD3 R48, P2, R81, R123, RZ ;  /* 0x0000007b51307210 */ /* 0x000fe40007f5e0ff */
[----:B------:R-:W-:Y:S02]  /*7590*/  LEA.HI.X.SX32 R17, R153, R155, 0x1, P0 ;  /* 0x0000009b99117211 */ /* 0x000fe400000f0eff */
[----:B------:R-:W-:Y:S02]  /*75a0*/  LEA.HI.X.SX32 R123, R123, R80, 0x1, P2 ;  /* 0x000000507b7b7211 */ /* 0x000fe400010f0eff */
[C---:B------:R-:W-:Y:S02]  /*75b0*/  LEA R154, P0, R48.reuse, R124, 0x1 ;  /* 0x0000007c309a7211 */ /* 0x040fe400078008ff */
[----:B------:R-:W2:Y:S02]  /*75c0*/  LDG.E.128 R16, desc[UR6][R16.64] ;  /* 0x0000000610107981 */ /* 0x000ea4000c1e1d00 */
[----:B------:R-:W-:Y:S01]  /*75d0*/  LEA.HI.X R155, R48, R113, R123, 0x1, P0 ;  /* 0x00000071309b7211 */ /* 0x000fe200000f0c7b */
[----:B------:R-:W-:Y:S02]  /*75e0*/  IMAD.MOV.U32 R48, RZ, RZ, RZ ;  /* 0x000000ffff307224 */ /* 0x000fe400078e00ff */
[----:B------:R-:W-:Y:S03]  /*75f0*/  @P1 IMAD R48, RZ, RZ, -UR31 ;  /* 0x8000001fff301e24 */ /* 0x000fe6000f8e02ff */
[----:B------:R-:W3:Y:S02]  /*7600*/  LDG.E.128 R152, desc[UR6][R154.64] ;  /* 0x000000069a987981 */ /* 0x000ee4000c1e1d00 */
[----:B------:R-:W-:Y:S04]  /*7610*/  IADD3 R123, P0, R81, R48, RZ ;  /* 0x00000030517b7210 */ /* 0x000fe80007f1e0ff */
[----:B------:R-:W-:Y:S02]  /*7620*/  LEA.HI.X.SX32 R48, R48, R80, 0x1, P0 ;  /* 0x0000005030307211 */ /* 0x000fe400000f0eff */
[C---:B------:R-:W-:Y:S04]  /*7630*/  LEA R52, P0, R123.reuse, R126, 0x1 ;  /* 0x0000007e7b347211 */ /* 0x040fe800078008ff */
[----:B------:R-:W-:Y:S06]  /*7640*/  LEA.HI.X R53, R123, R115, R48, 0x1, P0 ;  /* 0x000000737b357211 */ /* 0x000fec00000f0c30 */
[----:B------:R-:W4:Y:S01]  /*7650*/  LDG.E.128 R52, desc[UR6][R52.64] ;  /* 0x0000000634347981 */ /* 0x000f22000c1e1d00 */
[C---:B--2---:R-:W-:Y:S01]  /*7660*/  LOP3.LUT R25, R16.reuse, 0xffff0000, RZ, 0xc0, !PT ;  /* 0xffff000010197812 */ /* 0x044fe200078ec0ff */
[----:B------:R-:W-:Y:S01]  /*7670*/  IMAD.U32 R27, R16, 0x10000, RZ ;  /* 0x00010000101b7824 */ /* 0x000fe200078e00ff */
[C---:B------:R-:W-:Y:S01]  /*7680*/  SHF.L.U32 R21, R18.reuse, 0x10, RZ ;  /* 0x0000001012157819 */ /* 0x040fe200000006ff */
[----:B------:R-:W-:Y:S01]  /*7690*/  IMAD.U32 R16, R19, 0x10000, RZ ;  /* 0x0001000013107824 */ /* 0x000fe200078e00ff */
[----:B------:R-:W-:Y:S01]  /*76a0*/  LOP3.LUT R20, R18, 0xffff0000, RZ, 0xc0, !PT ;  /* 0xffff000012147812 */ /* 0x000fe200078ec0ff */
[----:B------:R-:W-:Y:S01]  /*76b0*/  IMAD.U32 R22, R17, 0x10000, RZ ;  /* 0x0001000011167824 */ /* 0x000fe200078e00ff */
[----:B------:R-:W-:Y:S02]  /*76c0*/  LOP3.LUT R18, R19, 0xffff0000, RZ, 0xc0, !PT ;  /* 0xffff000013127812 */ /* 0x000fe400078ec0ff */
[C---:B---3--:R-:W-:Y:S01]  /*76d0*/  LOP3.LUT R28, R152.reuse, 0xffff0000, RZ, 0xc0, !PT ;  /* 0xffff0000981c7812 */ /* 0x048fe200078ec0ff */
[----:B------:R-:W-:Y:S01]  /*76e0*/  IMAD.U32 R30, R152, 0x10000, RZ ;  /* 0x00010000981e7824 */ /* 0x000fe200078e00ff */
[C---:B------:R-:W-:Y:S01]  /*76f0*/  SHF.L.U32 R31, R153.reuse, 0x10, RZ ;  /* 0x00000010991f7819 */ /* 0x040fe200000006ff */
[----:B------:R-:W-:Y:S01]  /*7700*/  IMAD.U32 R26, R154, 0x10000, RZ ;  /* 0x000100009a1a7824 */ /* 0x000fe200078e00ff */
        /* <DEDUP_REMOVED lines=8> */
[----:B------:R-:W-:Y:S01]  /*7790*/  LOP3.LUT R17, R155, 0xffff0000, RZ, 0xc0, !PT ;  /* 0xffff00009b117812 */ /* 0x000fe200078ec0ff */
[----:B------:R-:W-:Y:S01]  /*77a0*/  FMUL.FTZ R0, R27, R30 ;  /* 0x0000001e1b007220 */ /* 0x000fe20000410000 */
        /* <DEDUP_REMOVED lines=8> */
[----:B------:R-:W-:Y:S01]  /*7830*/  LOP3.LUT R38, R53, 0xffff0000, RZ, 0xc0, !PT ;  /* 0xffff000035267812 */ /* 0x000fe200078ec0ff */
        /* <DEDUP_REMOVED lines=22> */
.L_x_1852:
[----:B------:R-:W-:Y:S05]  /*79a0*/  BSYNC B0 ;  /* 0x0000000000007941 */ /* 0x000fea0003800000 */
.L_x_1851:
[----:B-----5:R1:W-:Y:S02]  /*79b0*/  STG.E.128 desc[UR6][R156.64], R44 ;  /* 0x0000002c9c007986 */ /* 0x0203e4000c101d06 */
.L_x_1850:
[----:B------:R-:W-:Y:S05]  /*79c0*/  BSYNC B1 ;  /* 0x0000000000017941 */ /* 0x000fea0003800000 */
.L_x_1849:
[----:B---3--:R-:W3:Y:S01]  /*79d0*/  LDC R3, c[0x0][0x2e0] ;  /* 0x0000b800ff037b82 */ /* 0x008ee20000000800 */
[----:B------:R-:W-:Y:S01]  /*79e0*/  IMAD.MOV.U32 R127, RZ, RZ, R115 ;  /* 0x000000ffff7f7224 */ /* 0x000fe200078e0073 */
[----:B------:R-:W-:Y:S01]  /*79f0*/  UMOV UR4, UR5 ;  /* 0x0000000500047c82 */ /* 0x000fe20008000000 */
[----:B------:R-:W-:Y:S02]  /*7a00*/  IMAD.MOV.U32 R125, RZ, RZ, R113 ;  /* 0x000000ffff7d7224 */ /* 0x000fe400078e0071 */
[----:B---3--:R-:W-:Y:S05]  /*7a10*/  IMAD.U32 R3, R3, -0x80, RZ ;  /* 0xffffff8003037824 */ /* 0x008fea00078e00ff */
[C---:B------:R-:W-:Y:S02]  /*7a20*/  LEA R126, P1, R3.reuse, R126, 0x1 ;  /* 0x0000007e037e7211 */ /* 0x040fe400078208ff */
[C---:B------:R-:W-:Y:S02]  /*7a30*/  LEA R124, P0, R3.reuse, R124, 0x1 ;  /* 0x0000007c037c7211 */ /* 0x040fe400078008ff */
[C---:B------:R-:W-:Y:S02]  /*7a40*/  LEA.HI.X.SX32 R115, R3.reuse, R127, 0x1, P1 ;  /* 0x0000007f03737211 */ /* 0x040fe400008f0eff */
[----:B------:R-:W-:Y:S01]  /*7a50*/  LEA.HI.X.SX32 R113, R3, R125, 0x1, P0 ;  /* 0x0000007d03717211 */ /* 0x000fe200000f0eff */
[----:B------:R-:W-:Y:S08]  /*7a60*/  BRA `(.L_x_1820) ;  /* 0x0000000400207947 */ /* 0x000ff00003800000 */
.L_x_1802:
[----:B---3--:R-:W-:Y:S01]  /*7a70*/  P2R R2, PR, RZ, 0x2 ;  /* 0x00000002ff027803 */ /* 0x008fe20000000000 */
[----:B------:R-:W-:Y:S01]  /*7a80*/  UMOV UR4, URZ ;  /* 0x0000003f00047c82 */ /* 0x000fe20008000000 */
[----:B------:R-:W-:Y:S11]  /*7a90*/  ISETP.NE.AND P1, PT, R152, RZ, PT ;  /* 0x000000ff9800720c */ /* 0x000ff60003f25270 */
[----:B------:R-:W-:Y:S02]  /*7aa0*/  @!UPT UIADD3 URZ, URZ, URZ, URZ ;  /* 0x0000003f3f3ff290 */ /* 0x000fe4000fffe03f */
[C---:B------:R-:W-:Y:S04]  /*7ab0*/  @P1 LEA R26, P0, R117.reuse, R122, 0x1 ;  /* 0x0000007a751a1211 */ /* 0x040fe800078008ff */
[----:B------:R-:W-:Y:S02]  /*7ac0*/  @P1 LEA.HI.X R27, R117, R111, R128, 0x1, P0 ;  /* 0x0000006f751b1211 */ /* 0x000fe400000f0c80 */
[C---:B------:R-:W-:Y:S04]  /*7ad0*/  @P1 LEA R24, P0, R63.reuse, R96, 0x1 ;  /* 0x000000603f181211 */ /* 0x040fe800078008ff */
[----:B------:R-:W-:Y:S02]  /*7ae0*/  @P1 LEA.HI.X R25, R63, R97, R60, 0x1, P0 ;  /* 0x000000613f191211 */ /* 0x000fe400000f0c3c */
[----:B------:R-:W-:Y:S11]  /*7af0*/  ISETP.NE.AND P0, PT, R0, RZ, PT ;  /* 0x000000ff0000720c */ /* 0x000ff60003f05270 */
[----:B------:R-:W-:Y:S02]  /*7b00*/  @!UPT UIADD3 URZ, URZ, URZ, URZ ;  /* 0x0000003f3f3ff290 */ /* 0x000fe4000fffe03f */
[-C--:B------:R-:W-:Y:S05]  /*7b10*/  @P0 MOV R123, R111.reuse ;  /* 0x0000006f007b0202 */ /* 0x080fea0000000f00 */
[----:B------:R1:W2:Y:S02]  /*7b20*/  @P0 LDG.E.128 R20, desc[UR6][R122.64] ;  /* 0x000000067a140981 */ /* 0x0002a4000c1e1d00 */
[-C--:B-1----:R-:W-:Y:S03]  /*7b30*/  @P5 MOV R123, R111.reuse ;  /* 0x0000006f007b5202 */ /* 0x082fe60000000f00 */
[----:B--2---:R-:W-:Y:S01]  /*7b40*/  @P0 STG.E.128 desc[UR6][R96.64], R20 ;  /* 0x0000001460000986 */ /* 0x004fe2000c101d06 */
[C---:B------:R-:W-:Y:S04]  /*7b50*/  @P6 LEA R16, P0, R101.reuse, R122, 0x1 ;  /* 0x0000007a65106211 */ /* 0x040fe800078008ff */
[----:B------:R-:W2:Y:S01]  /*7b60*/  @P1 LDG.E.128 R4, desc[UR6][R26.64] ;  /* 0x000000061a041981 */ /* 0x000ea2000c1e1d00 */
[----:B------:R-:W-:Y:S02]  /*7b70*/  @P6 LEA.HI.X R17, R101, R111, R100, 0x1, P0 ;  /* 0x0000006f65116211 */ /* 0x000fe400000f0c64 */
[C---:B------:R-:W-:Y:S04]  /*7b80*/  @P6 LEA R30, P0, R148.reuse, R96, 0x1 ;  /* 0x00000060941e6211 */ /* 0x040fe800078008ff */
[----:B------:R-:W-:Y:S01]  /*7b90*/  @P6 LEA.HI.X R31, R148, R97, R102, 0x1, P0 ;  /* 0x00000061941f6211 */ /* 0x000fe200000f0c66 */
[----:B--2---:R1:W-:Y:S01]  /*7ba0*/  @P1 STG.E.128 desc[UR6][R24.64], R4 ;  /* 0x0000000418001986 */ /* 0x0043e2000c101d06 */
[----:B------:R-:W-:Y:S02]  /*7bb0*/  ISETP.NE.AND P1, PT, R2, RZ, PT ;  /* 0x000000ff0200720c */ /* 0x000fe40003f25270 */
[----:B------:R-:W2:Y:S02]  /*7bc0*/  @P5 LDC.64 R2, c[0x0][0x338] ;  /* 0x0000ce00ff025b82 */ /* 0x000ea40000000a00 */
[----:B------:R-:W3:Y:S01]  /*7bd0*/  @P6 LDG.E.128 R16, desc[UR6][R16.64] ;  /* 0x0000000610106981 */ /* 0x000ee2000c1e1d00 */
[----:B--2---:R-:W-:Y:S04]  /*7be0*/  @P5 IMAD.WIDE.U32 R28, R2, 0xc0, R122 ;  /* 0x000000c0021c5825 */ /* 0x004fe800078e007a */
[----:B------:R-:W-:Y:S01]  /*7bf0*/  @P5 IMAD R3, R3, 0xc0, RZ ;  /* 0x000000c003035824 */ /* 0x000fe200078e02ff */
[C---:B-1----:R-:W-:Y:S01]  /*7c00*/  @P4 LEA R24, P0, R104.reuse, R122, 0x1 ;  /* 0x0000007a68184211 */ /* 0x042fe200078008ff */
[----:B------:R-:W-:Y:S02]  /*7c10*/  @P3 IMAD.MOV.U32 R123, RZ, RZ, R111 ;  /* 0x000000ffff7b3224 */ /* 0x000fe400078e006f */
[----:B------:R-:W-:Y:S01]  /*7c20*/  @P5 IMAD.IADD R29, R29, 0x1, R3 ;  /* 0x000000011d1d5824 */ /* 0x000fe200078e0203 */
[----:B------:R-:W-:Y:S01]  /*7c30*/  @P4 LEA.HI.X R25, R104, R111, R103, 0x1, P0 ;  /* 0x0000006f68194211 */ /* 0x000fe200000f0c67 */
[----:B------:R-:W1:Y:S01]  /*7c40*/  @P5 LDC.64 R2, c[0x0][0x248] ;  /* 0x00009200ff025b82 */ /* 0x000e620000000a00 */
[C---:B------:R-:W-:Y:S04]  /*7c50*/  @P4 LEA R26, P0, R150.reuse, R96, 0x1 ;  /* 0x00000060961a4211 */ /* 0x040fe800078008ff */
[----:B------:R-:W-:Y:S01]  /*7c60*/  @P4 LEA.HI.X R27, R150, R97, R106, 0x1, P0 ;  /* 0x00000061961b4211 */ /* 0x000fe200000f0c6a */
[----:B-1----:R-:W-:Y:S04]  /*7c70*/  @P5 IMAD.WIDE.U32 R20, R2, 0xc0, R96 ;  /* 0x000000c002145825 */ /* 0x002fe800078e0060 */
[----:B------:R-:W-:Y:S05]  /*7c80*/  @P5 IMAD R3, R3, 0xc0, RZ ;  /* 0x000000c003035824 */ /* 0x000fea00078e02ff */
[----:B------:R-:W-:Y:S02]  /*7c90*/  @P5 IADD3 R21, R21, R3, RZ ;  /* 0x0000000315155210 */ /* 0x000fe40007ffe0ff */
[----:B------:R-:W1:Y:S02]  /*7ca0*/  @P3 LDC.64 R2, c[0x0][0x338] ;  /* 0x0000ce00ff023b82 */ /* 0x000e640000000a00 */
[----:B-1----:R-:W-:Y:S01]  /*7cb0*/  @P3 IMAD R3, R3, 0x140, RZ ;  /* 0x0000014003033824 */ /* 0x002fe200078e02ff */
[----:B---3--:R1:W-:Y:S05]  /*7cc0*/  @P6 STG.E.128 desc[UR6][R30.64], R16 ;  /* 0x000000101e006986 */ /* 0x0083ea000c101d06 */
[----:B------:R-:W2:Y:S05]  /*7cd0*/  @P5 LDG.E.128 R4, desc[UR6][R28.64] ;  /* 0x000000061c045981 */ /* 0x000eaa000c1e1d00 */
[----:B--2---:R2:W-:Y:S05]  /*7ce0*/  @P5 STG.E.128 desc[UR6][R20.64], R4 ;  /* 0x0000000414005986 */ /* 0x0045ea000c101d06 */
[----:B-1----:R1:W3:Y:S01]  /*7cf0*/  @P4 LDG.E.128 R16, desc[UR6][R24.64] ;  /* 0x0000000618104981 */ /* 0x0022e2000c1e1d00 */
[----:B--2---:R-:W-:Y:S01]  /*7d00*/  @P3 IMAD.WIDE.U32 R20, R2, 0x140, R122 ;  /* 0x0000014002143825 */ /* 0x004fe200078e007a */
[----:B------:R-:W2:Y:S03]  /*7d10*/  @P3 LDC.64 R4, c[0x0][0x248] ;  /* 0x00009200ff043b82 */ /* 0x000ea60000000a00 */
[----:B------:R-:W-:Y:S01]  /*7d20*/  @P2 IMAD.MOV.U32 R123, RZ, RZ, R111 ;  /* 0x000000ffff7b2224 */ /* 0x000fe200078e006f */
[----:B------:R-:W-:Y:S04]  /*7d30*/  @P3 IADD3 R21, R21, R3, RZ ;  /* 0x0000000315153210 */ /* 0x000fe80007ffe0ff */
[----:B------:R-:W1:Y:S01]  /*7d40*/  @P2 LDC.64 R2, c[0x0][0x338] ;  /* 0x0000ce00ff022b82 */ /* 0x000e620000000a00 */
[----:B--2---:R-:W-:Y:S04]  /*7d50*/  @P3 IMAD.WIDE.U32 R6, R4, 0x140, R96 ;  /* 0x0000014004063825 */ /* 0x004fe800078e0060 */
[----:B------:R-:W-:Y:S02]  /*7d60*/  @P3 IMAD R5, R5, 0x140, RZ ;  /* 0x0000014005053824 */ /* 0x000fe400078e02ff */
[----:B-1----:R-:W-:Y:S03]  /*7d70*/  @P2 IMAD.WIDE.U32 R24, R2, 0x180, R122 ;  /* 0x0000018002182825 */ /* 0x002fe600078e007a */
[----:B------:R-:W-:Y:S02]  /*7d80*/  @P3 IADD3 R7, R7, R5, RZ ;  /* 0x0000000507073210 */ /* 0x000fe40007ffe0ff */
[----:B------:R-:W1:Y:S01]  /*7d90*/  @P2 LDC.64 R4, c[0x0][0x248] ;  /* 0x00009200ff042b82 */ /* 0x000e620000000a00 */
[----:B------:R-:W-:Y:S01]  /*7da0*/  @P2 IMAD R3, R3, 0x180, RZ ;  /* 0x0000018003032824 */ /* 0x000fe200078e02ff */
[----:B------:R-:W-:Y:S03]  /*7db0*/  @P1 MOV R123, R111 ;  /* 0x0000006f007b1202 */ /* 0x000fe60000000f00 */
[----:B------:R-:W-:Y:S03]  /*7dc0*/  @P2 IMAD.IADD R25, R25, 0x1, R3 ;  /* 0x0000000119192824 */ /* 0x000fe600078e0203 */
[----:B------:R-:W2:Y:S01]  /*7dd0*/  @P1 LDC.64 R2, c[0x0][0x338] ;  /* 0x0000ce00ff021b82 */ /* 0x000ea20000000a00 */
[----:B-1----:R-:W-:Y:S02]  /*7de0*/  @P2 IMAD R5, R5, 0x180, RZ ;  /* 0x0000018005052824 */ /* 0x002fe400078e02ff */
[----:B--2---:R-:W-:Y:S01]  /*7df0*/  @P1 IMAD R3, R3, 0x1c0, RZ ;  /* 0x000001c003031824 */ /* 0x004fe200078e02ff */
[----:B---3--:R1:W-:Y:S05]  /*7e00*/  @P4 STG.E.128 desc[UR6][R26.64], R16 ;  /* 0x000000101a004986 */ /* 0x0083ea000c101d06 */
[----:B------:R-:W2:Y:S05]  /*7e10*/  @P3 LDG.E.128 R20, desc[UR6][R20.64] ;  /* 0x0000000614143981 */ /* 0x000eaa000c1e1d00 */
[----:B--2---:R2:W-:Y:S05]  /*7e20*/  @P3 STG.E.128 desc[UR6][R6.64], R20 ;  /* 0x0000001406003986 */ /* 0x0045ea000c101d06 */
[----:B-1----:R1:W3:Y:S02]  /*7e30*/  @P2 LDG.E.128 R16, desc[UR6][R24.64] ;  /* 0x0000000618102981 */ /* 0x0022e4000c1e1d00 */
[----:B-1----:R-:W-:Y:S04]  /*7e40*/  @P1 IMAD.WIDE.U32 R24, R2, 0x1c0, R122 ;  /* 0x000001c002181825 */ /* 0x002fe800078e007a */
[----:B--2---:R-:W-:Y:S01]  /*7e50*/  @P2 IMAD.WIDE.U32 R6, R4, 0x180, R96 ;  /* 0x0000018004062825 */ /* 0x004fe200078e0060 */
[----:B------:R-:W-:Y:S02]  /*7e60*/  @P1 IADD3 R25, R25, R3, RZ ;  /* 0x0000000319191210 */ /* 0x000fe40007ffe0ff */
[----:B------:R-:W1:Y:S01]  /*7e70*/  @P1 LDC.64 R2, c[0x0][0x248] ;  /* 0x00009200ff021b82 */ /* 0x000e620000000a00 */
[----:B------:R-:W-:Y:S02]  /*7e80*/  @P2 IMAD.IADD R7, R7, 0x1, R5 ;  /* 0x0000000107072824 */ /* 0x000fe400078e0205 */
[----:B-1----:R-:W-:Y:S04]  /*7e90*/  @P1 IMAD.WIDE.U32 R20, R2, 0x1c0, R96 ;  /* 0x000001c002141825 */ /* 0x002fe800078e0060 */
[----:B------:R-:W-:Y:S04]  /*7ea0*/  @P1 IMAD R3, R3, 0x1c0, RZ ;  /* 0x000001c003031824 */ /* 0x000fe800078e02ff */
[----:B------:R-:W-:Y:S01]  /*7eb0*/  @P1 IMAD.IADD R21, R21, 0x1, R3 ;  /* 0x0000000115151824 */ /* 0x000fe200078e0203 */
[----:B---3--:R1:W-:Y:S05]  /*7ec0*/  @P2 STG.E.128 desc[UR6][R6.64], R16 ;  /* 0x0000001006002986 */ /* 0x0083ea000c101d06 */
[----:B-1----:R-:W2:Y:S05]  /*7ed0*/  @P1 LDG.E.128 R4, desc[UR6][R24.64] ;  /* 0x0000000618041981 */ /* 0x002eaa000c1e1d00 */
[----:B--2---:R1:W-:Y:S02]  /*7ee0*/  @P1 STG.E.128 desc[UR6][R20.64], R4 ;  /* 0x0000000414001986 */ /* 0x0043e4000c101d06 */
.L_x_1820:
[----:B------:R-:W-:Y:S01]  /*7ef0*/  PLOP3.LUT P0, PT, PT, PT, UP0, 0x40, 0x0 ;  /* 0x000000000000781c */ /* 0x000fe20003f0e808 */
[----:B------:R-:W5:Y:S01]  /*7f00*/  LDC R0, c[0x0][0x338] ;  /* 0x0000ce00ff007b82 */ /* 0x000f620000000800 */
[----:B-1----:R-:W-:Y:S02]  /*7f10*/  IMAD.MOV.U32 R123, RZ, RZ, R111 ;  /* 0x000000ffff7b7224 */ /* 0x002fe400078e006f */
[----:B-----5:R-:W-:Y:S05]  /*7f20*/  IMAD.U32 R3, R0, -0x100, RZ ;  /* 0xffffff0000037824 */ /* 0x020fea00078e00ff */
[C---:B------:R-:W-:Y:S04]  /*7f30*/  LEA R122, P1, R3.reuse, R122, 0x1 ;  /* 0x0000007a037a7211 */ /* 0x040fe800078208ff */
[----:B------:R-:W-:Y:S01]  /*7f40*/  LEA.HI.X.SX32 R111, R3, R123, 0x1, P1 ;  /* 0x0000007b036f7211 */ /* 0x000fe200008f0eff */
[----:B------:R-:W-:Y:S08]  /*7f50*/  @P0 BRA `(.L_x_1853) ;  /* 0x0000000400300947 */ /* 0x000ff00003800000 */
[----:B------:R-:W-:Y:S04]  /*7f60*/  IADD3 R3, R11, -0x1, RZ ;  /* 0xffffffff0b037810 */ /* 0x000fe80007ffe0ff */
[----:B------:R-:W-:Y:S11]  /*7f70*/  ISETP.GT.AND P0, PT, R3, R94, PT ;  /* 0x0000005e0300720c */ /* 0x000ff60003f04270 */
[----:B------:R-:W-:Y:S02]  /*7f80*/  @!UPT UIADD3 URZ, URZ, URZ, URZ ;  /* 0x0000003f3f3ff290 */ /* 0x000fe4000fffe03f */
[----:B------:R-:W-:Y:S05]  /*7f90*/  @!P0 BRA `(.L_x_1854) ;  /* 0x0000000400408947 */ /* 0x000fea0003800000 */
[----:B------:R-:W-:Y:S01]  /*7fa0*/  IMAD.MOV.U32 R20, RZ, RZ, RZ ;  /* 0x000000ffff147224 */ /* 0x000fe200078e00ff */
[----:B------:R-:W1:Y:S01]  /*7fb0*/  LDC R2, c[0x0][0x380] ;  /* 0x0000e000ff027b82 */ /* 0x000e620000000800 */
[----:B------:R-:W-:Y:S02]  /*7fc0*/  IADD3 R13, R13, -0x200, RZ ;  /* 0xfffffe000d0d7810 */ /* 0x000fe40007ffe0ff */
[----:B--234-:R-:W-:Y:S02]  /*7fd0*/  IABS R17, R12 ;  /* 0x0000000c00117213 */ /* 0x01cfe40000000000 */
[-C--:B------:R-:W-:Y:S02]  /*7fe0*/  IADD3 R0, -R12, R13.reuse, RZ ;  /* 0x0000000d0c007210 */ /* 0x080fe40007ffe1ff */
[-C--:B-1----:R-:W-:Y:S02]  /*7ff0*/  IABS R5, R2.reuse ;  /* 0x0000000200057213 */ /* 0x082fe40000000000 */
[----:B------:R-:W-:Y:S02]  /*8000*/  LOP3.LUT R3, RZ, R2, RZ, 0x33, !PT ;  /* 0x00000002ff037212 */ /* 0x000fe400078e33ff */
[----:B------:R-:W1:Y:S10]  /*8010*/  I2F.RP R18, R5 ;  /* 0x0000000500127306 */ /* 0x000e740000209400 */
[----:B-1----:R-:W1:Y:S02]  /*8020*/  MUFU.RCP R7, R18 ;  /* 0x0000001200077308 */ /* 0x002e640000001000 */
[----:B-1----:R-:W-:Y:S01]  /*8030*/  VIADD R16, R7, 0xffffffe ;  /* 0x0ffffffe07107836 */ /* 0x002fe20000000000 */
[----:B------:R-:W-:Y:S07]  /*8040*/  IABS R7, R13 ;  /* 0x0000000d00077213 */ /* 0x000fee0000000000 */
[----:B------:R-:W1:Y:S02]  /*8050*/  F2I.FTZ.U32.TRUNC.NTZ R21, R16 ;  /* 0x0000001000157305 */ /* 0x000e64000021f000 */
[--C-:B-1----:R-:W-:Y:S04]  /*8060*/  IMAD.MOV R8, RZ, RZ, -R21.reuse ;  /* 0x000000ffff087224 */ /* 0x102fe800078e0a15 */
        /* <DEDUP_REMOVED lines=10> */
[--C-:B------:R-:W-:Y:S02]  /*8110*/  @!P3 IMAD.IADD R17, R17, 0x1, -R5.reuse ;  /* 0x000000011111b824 */ /* 0x100fe400078e0a05 */
[----:B------:R-:W-:Y:S01]  /*8120*/  @!P0 IADD3 R4, R4, 0x1, RZ ;  /* 0x0000000104048810 */ /* 0x000fe20007ffe0ff */
[----:B------:R-:W-:Y:S01]  /*8130*/  @!P0 IMAD.IADD R7, R7, 0x1, -R5 ;  /* 0x0000000107078824 */ /* 0x000fe200078e0a05 */
[----:B------:R-:W-:Y:S01]  /*8140*/  ISETP.NE.AND P0, PT, R2, RZ, PT ;  /* 0x000000ff0200720c */ /* 0x000fe20003f05270 */
[----:B------:R-:W-:Y:S01]  /*8150*/  @!P3 VIADD R6, R6, 0x1 ;  /* 0x000000010606b836 */ /* 0x000fe20000000000 */
[-C--:B------:R-:W-:Y:S02]  /*8160*/  ISETP.GE.U32.AND P5, PT, R17, R5.reuse, PT ;  /* 0x000000051100720c */ /* 0x080fe40003fa6070 */
[----:B------:R-:W-:Y:S02]  /*8170*/  ISETP.GE.U32.AND P4, PT, R7, R5, PT ;  /* 0x000000050700720c */ /* 0x000fe40003f86070 */
[-C--:B------:R-:W-:Y:S02]  /*8180*/  LOP3.LUT R5, R13, R2.reuse, RZ, 0x3c, !PT ;  /* 0x000000020d057212 */ /* 0x080fe400078e3cff */
[----:B------:R-:W-:Y:S02]  /*8190*/  LOP3.LUT R7, R12, R2, RZ, 0x3c, !PT ;  /* 0x000000020c077212 */ /* 0x000fe400078e3cff */
[----:B------:R-:W-:Y:S02]  /*81a0*/  ISETP.GE.AND P1, PT, R5, RZ, PT ;  /* 0x000000ff0500720c */ /* 0x000fe40003f26270 */
[----:B------:R-:W-:Y:S03]  /*81b0*/  ISETP.GE.AND P2, PT, R7, RZ, PT ;  /* 0x000000ff0700720c */ /* 0x000fe60003f46270 */
[----:B------:R-:W-:Y:S02]  /*81c0*/  @P5 VIADD R6, R6, 0x1 ;  /* 0x0000000106065836 */ /* 0x000fe40000000000 */
[----:B------:R-:W-:Y:S06]  /*81d0*/  @P4 IADD3 R4, R4, 0x1, RZ ;  /* 0x0000000104044810 */ /* 0x000fec0007ffe0ff */
        /* <DEDUP_REMOVED lines=16> */
[----:B------:R-:W-:Y:S04]  /*82e0*/  IMAD.WIDE.U32 R20, R18, UR12, RZ ;  /* 0x0000000c12147c25 */ /* 0x000fe8000f8e00ff */
[----:B------:R-:W-:Y:S02]  /*82f0*/  IMAD R5, R16, UR12, RZ ;  /* 0x0000000c10057c24 */ /* 0x000fe4000f8e02ff */
[----:B------:R-:W-:Y:S02]  /*8300*/  IMAD R7, R8, UR16, RZ ;  /* 0x0000001008077c24 */ /* 0x000fe4000f8e02ff */
[----:B------:R-:W-:Y:S02]  /*8310*/  IMAD R5, R18, UR13, R5 ;  /* 0x0000000d12057c24 */ /* 0x000fe4000f8e0205 */
[----:B------:R-:W-:Y:S03]  /*8320*/  IMAD R7, R0, UR17, R7 ;  /* 0x0000001100077c24 */ /* 0x000fe6000f8e0207 */
[----:B------:R-:W-:Y:S01]  /*8330*/  IADD3 R21, R21, R5, RZ ;  /* 0x0000000515157210 */ /* 0x000fe20007ffe0ff */
[----:B------:R-:W-:Y:S02]  /*8340*/  IMAD.IADD R23, R23, 0x1, R7 ;  /* 0x0000000117177824 */ /* 0x000fe400078e0207 */
[----:B------:R-:W-:Y:S02]  /*8350*/  IMAD R5, R16, UR14, RZ ;  /* 0x0000000e10057c24 */ /* 0x000fe4000f8e02ff */
[----:B------:R-:W-:Y:S02]  /*8360*/  IMAD R7, R8, UR10, RZ ;  /* 0x0000000a08077c24 */ /* 0x000fe4000f8e02ff */
[----:B------:R-:W-:Y:S04]  /*8370*/  IMAD.WIDE.U32 R22, R18, UR14, R22 ;  /* 0x0000000e12167c25 */ /* 0x000fe8000f8e0016 */
[----:B------:R-:W-:Y:S01]  /*8380*/  IMAD.WIDE.U32 R20, R0, UR10, R20 ;  /* 0x0000000a00147c25 */ /* 0x000fe2000f8e0014 */
        /* <DEDUP_REMOVED lines=9> */
.L_x_1853:
[----:B------:R-:W1:Y:S08]  /*8420*/  LDC R2, c[0x0][0x250] ;  /* 0x00009400ff027b82 */ /* 0x000e700000000800 */
[----:B------:R-:W5:Y:S02]  /*8430*/  LDC R0, c[0x0][0x248] ;  /* 0x00009200ff007b82 */ /* 0x000f640000000800 */
[----:B-----5:R-:W-:Y:S02]  /*8440*/  IMAD.U32 R5, R0, -0x100, RZ ;  /* 0xffffff0000057824 */ /* 0x020fe400078e00ff */
[----:B-1----:R-:W-:Y:S03]  /*8450*/  IMAD.U32 R3, R2, -0x100, RZ ;  /* 0xffffff0002037824 */ /* 0x002fe600078e00ff */
[----:B--2---:R-:W-:Y:S02]  /*8460*/  LEA R96, P0, R5, R96, 0x1 ;  /* 0x0000006005607211 */ /* 0x004fe400078008ff */
[----:B------:R-:W-:Y:S02]  /*8470*/  LEA R98, P1, R3, R98, 0x1 ;  /* 0x0000006203627211 */ /* 0x000fe400078208ff */
[----:B------:R-:W-:Y:S02]  /*8480*/  LEA.HI.X.SX32 R97, R5, R97, 0x1, P0 ;  /* 0x0000006105617211 */ /* 0x000fe400000f0eff */
[----:B------:R-:W-:Y:S09]  /*8490*/  LEA.HI.X.SX32 R99, R3, R99, 0x1, P1 ;  /* 0x0000006303637211 */ /* 0x000ff200008f0eff */
.L_x_1854:
[----:B------:R-:W-:Y:S04]  /*84a0*/  IADD3 R11, R11, -0x1, RZ ;  /* 0xffffffff0b0b7810 */ /* 0x000fe80007ffe0ff */
[----:B------:R-:W-:Y:S11]  /*84b0*/  ISETP.GT.AND P0, PT, R11, R94, PT ;  /* 0x0000005e0b00720c */ /* 0x000ff60003f04270 */
[----:B------:R-:W-:Y:S02]  /*84c0*/  @!UPT UIADD3 URZ, URZ, URZ, URZ ;  /* 0x0000003f3f3ff290 */ /* 0x000fe4000fffe03f */
[----:B------:R-:W-:Y:S05]  /*84d0*/  @P0 BRA `(.L_x_1855) ;  /* 0xffffffa000400947 */ /* 0x000fea000383ffff */
.L_x_1801:
[----:B------:R-:W1:Y:S01]  /*84e0*/  S2UR UR4, SR_CgaCtaId ;  /* 0x00000000000479c3 */ /* 0x000e620000008800 */
        /* <DEDUP_REMOVED lines=8> */
[----:B-1----:R-:W-:-:S06]  /*8570*/  ULEA UR4, UR4, UR12, 0x18 ;  /* 0x0000000c04047291 */ /* 0x002fcc000f8ec03f */
[----:B------:R-:W-:Y:S01]  /*8580*/  LEA R247, R133, UR4, 0x1 ;  /* 0x0000000485f77c11 */ /* 0x000fe2000f8e08ff */
[----:B------:R-:W-:Y:S06]  /*8590*/  @!P0 BRA `(.L_x_1857) ;  /* 0x00000014002c8947 */ /* 0x000fec0003800000 */
[----:B------:R-:W-:Y:S01]  /*85a0*/  ISETP.NE.U32.AND P0, PT, RZ, UR8, PT ;  /* 0x00000008ff007c0c */ /* 0x000fe2000bf05070 */
[----:B------:R-:W-:-:S03]  /*85b0*/  IMAD.MOV.U32 R0, RZ, RZ, RZ ;  /* 0x000000ffff007224 */ /* 0x000fc600078e00ff */
[----:B------:R-:W-:Y:S01]  /*85c0*/  ISETP.NE.AND.EX P0, PT, RZ, UR9, PT, P0 ;  /* 0x00000009ff007c0c */ /* 0x000fe2000bf05300 */
[----:B------:R-:W-:-:S12]  /*85d0*/  ULDC.64 UR8, c[0x0][0x210] ;  /* 0x0000840000087ab9 */ /* 0x000fd80000000a00 */
[----:B------:R-:W5:Y:S01]  /*85e0*/  @P0 LDG.E R0, desc[UR6][R138.64] ;  /* 0x000000068a000981 */ /* 0x000f62000c1e1900 */
[C---:B------:R-:W-:Y:S01]  /*85f0*/  IADD3 R5, P0, R136.reuse, UR10, RZ ;  /* 0x0000000a88057c10 */ /* 0x040fe2000ff1e0ff */
[----:B------:R-:W-:Y:S01]  /*8600*/  ULDC.U8 UR10, c[0x0][0x3c3] ;  /* 0x0000f0c0000a7ab9 */ /* 0x000fe20000000000 */
[----:B------:R-:W-:Y:S01]  /*8610*/  LEA R8, P2, R136, UR8, 0x1 ;  /* 0x0000000888087c11 */ /* 0x000fe2000f8408ff */
[--C-:B------:R-:W-:Y:S01]  /*8620*/  IMAD.IADD R13, R242, 0x1, -R61.reuse ;  /* 0x00000001f20d7824 */ /* 0x100fe200078e0a3d */
[----:B------:R-:W-:Y:S02]  /*8630*/  LEA R24, P1, R5, UR8, 0x1 ;  /* 0x0000000805187c11 */ /* 0x000fe4000f8208ff */
[----:B------:R-:W-:Y:S02]  /*8640*/  LEA.HI.X R9, R136, UR9, R72, 0x1, P2 ;  /* 0x0000000988097c11 */ /* 0x000fe400090f0c48 */
[----:B-----5:R-:W-:-:S05]  /*8650*/  IADD3 R0, R0, R71, R61 ;  /* 0x0000004700007210 */ /* 0x020fca0007ffe03d */
[----:B------:R-:W-:Y:S01]  /*8660*/  IMAD R2, R75, R0, RZ ;  /* 0x000000004b027224 */ /* 0x000fe200078e02ff */
[----:B------:R-:W-:Y:S02]  /*8670*/  IADD3.X R0, R72, UR11, RZ, P0, !PT ;  /* 0x0000000b48007c10 */ /* 0x000fe400087fe4ff */
[----:B------:R-:W-:Y:S02]  /*8680*/  ISETP.NE.AND P0, PT, RZ, UR10, PT ;  /* 0x0000000aff007c0c */ /* 0x000fe4000bf05270 */
[-C--:B------:R-:W-:Y:S02]  /*8690*/  IADD3 R77, P4, R77, R2.reuse, RZ ;  /* 0x000000024d4d7210 */ /* 0x080fe40007f9e0ff */
[----:B------:R-:W-:Y:S02]  /*86a0*/  IADD3 R3, P3, R76, R2, RZ ;  /* 0x000000024c037210 */ /* 0x000fe40007f7e0ff */
[----:B------:R-:W-:Y:S02]  /*86b0*/  SHF.R.S32.HI R2, RZ, 0x1f, R2 ;  /* 0x0000001fff027819 */ /* 0x000fe40000011402 */
[----:B------:R-:W-:Y:S01]  /*86c0*/  LEA.HI.X R25, R5, UR9, R0, 0x1, P1 ;  /* 0x0000000905197c11 */ /* 0x000fe200088f0c00 */
[----:B------:R-:W-:-:S02]  /*86d0*/  IMAD.SHL.U32 R0, R75, 0x20, RZ ;  /* 0x000000204b007824 */ /* 0x000fc400078e00ff */
[--C-:B------:R-:W-:Y:S02]  /*86e0*/  IMAD.X R74, R74, 0x1, R2.reuse, P4 ;  /* 0x000000014a4a7824 */ /* 0x100fe400020e0602 */
[----:B------:R-:W-:Y:S01]  /*86f0*/  IMAD.X R73, R73, 0x1, R2, P3 ;  /* 0x0000000149497824 */ /* 0x000fe200018e0602 */
[----:B------:R-:W-:Y:S06]  /*8700*/  @!P0 BRA `(.L_x_1858) ;  /* 0x0000000400d48947 */ /* 0x000fec0003800000 */
[----:B------:R-:W-:Y:S01]  /*8710*/  ISETP.GE.AND P0, PT, R134, R13, PT ;  /* 0x0000000d8600720c */ /* 0x000fe20003f06270 */
[----:B------:R-:W-:Y:S03]  /*8720*/  BSSY B1, `(.L_x_1859) ;  /* 0x0000037000017945 */ /* 0x000fe60003800000 */
[----:B------:R-:W-:-:S13]  /*8730*/  ISETP.LT.OR P0, PT, R58, -0x3, P0 ;  /* 0xfffffffd3a00780c */ /* 0x000fda0000701670 */
[----:B------:R-:W-:Y:S05]  /*8740*/  @P0 BRA `(.L_x_1860) ;  /* 0x0000000000d00947 */ /* 0x000fea0003800000 */
[----:B------:R-:W5:Y:S01]  /*8750*/  LDG.E.128 R8, desc[UR6][R8.64] ;  /* 0x0000000608087981 */ /* 0x000f62000c1e1d00 */
[----:B------:R-:W-:Y:S01]  /*8760*/  ISETP.GE.AND P0, PT, R14, UR5, PT ;  /* 0x000000050e007c0c */ /* 0x000fe2000bf06270 */
[----:B------:R-:W-:-:S12]  /*8770*/  BSSY B0, `(.L_x_1861) ;  /* 0x0000030000007945 */ /* 0x000fd80003800000 */
[----:B------:R-:W-:Y:S05]  /*8780*/  @P0 BRA `(.L_x_1862) ;  /* 0x0000000000b80947 */ /* 0x000fea0003800000 */
[C---:B------:R-:W-:Y:S01]  /*8790*/  IMAD.SHL.U32 R3, R77.reuse, 0x2, RZ ;  /* 0x000000024d037824 */ /* 0x040fe200078e00ff */
[----:B------:R-:W-:Y:S01]  /*87a0*/  ULDC.64 UR8, c[0x0][0x360] ;  /* 0x0000d80000087ab9 */ /* 0x000fe20000000a00 */
[----:B------:R-:W-:Y:S01]  /*87b0*/  SHF.L.U64.HI R2, R77, 0x1, R74 ;  /* 0x000000014d027819 */ /* 0x000fe2000001024a */
[----:B------:R-:W-:Y:S02]  /*87c0*/  ULDC.64 UR10, c[0x0][0x358] ;  /* 0x0000d600000a7ab9 */ /* 0x000fe40000000a00 */
[C---:B--234-:R-:W-:Y:S02]  /*87d0*/  IADD3 R18, P0, R3.reuse, UR8, RZ ;  /* 0x0000000803127c10 */ /* 0x05cfe4000ff1e0ff */
[----:B------:R-:W-:Y:S02]  /*87e0*/  IADD3 R4, P1, R3, UR10, RZ ;  /* 0x0000000a03047c10 */ /* 0x000fe4000ff3e0ff */
[C---:B------:R-:W-:Y:S02]  /*87f0*/  IADD3.X R19, R2.reuse, UR9, RZ, P0, !PT ;  /* 0x0000000902137c10 */ /* 0x040fe400087fe4ff */
[----:B------:R-:W-:-:S03]  /*8800*/  IADD3.X R5, R2, UR11, RZ, P1, !PT ;  /* 0x0000000b02057c10 */ /* 0x000fc60008ffe4ff */
[----:B------:R-:W2:Y:S04]  /*8810*/  LDG.E.64 R2, desc[UR6][R18.64] ;  /* 0x0000000612027981 */ /* 0x000ea8000c1e1b00 */
[----:B------:R-:W3:Y:S01]  /*8820*/  LDG.E.64 R4, desc[UR6][R4.64] ;  /* 0x0000000604047981 */ /* 0x000ee2000c1e1b00 */
[C---:B-----5:R-:W-:Y:S01]  /*8830*/  SHF.L.U32 R7, R9.reuse, 0x10, RZ ;  /* 0x0000001009077819 */ /* 0x060fe200000006ff */
[----:B------:R-:W-:Y:S01]  /*8840*/  IMAD.U32 R16, R10, 0x10000, RZ ;  /* 0x000100000a107824 */ /* 0x000fe200078e00ff */
[----:B------:R-:W-:Y:S01]  /*8850*/  LOP3.LUT R6, R9, 0xffff0000, RZ, 0xc0, !PT ;  /* 0xffff000009067812 */ /* 0x000fe200078ec0ff */
[C---:B------:R-:W-:Y:S01]  /*8860*/  IMAD.U32 R9, R8.reuse, 0x10000, RZ ;  /* 0x0001000008097824 */ /* 0x040fe200078e00ff */
[----:B------:R-:W-:Y:S02]  /*8870*/  LOP3.LUT R17, R8, 0xffff0000, RZ, 0xc0, !PT ;  /* 0xffff000008117812 */ /* 0x000fe400078ec0ff */
[----:B------:R-:W-:-:S02]  /*8880*/  SHF.L.U32 R12, R11, 0x10, RZ ;  /* 0x000000100b0c7819 */ /* 0x000fc400000006ff */
[----:B------:R-:W-:Y:S02]  /*8890*/  LOP3.LUT R20, R10, 0xffff0000, RZ, 0xc0, !PT ;  /* 0xffff00000a147812 */ /* 0x000fe400078ec0ff */
[----:B------:R-:W-:Y:S02]  /*88a0*/  LOP3.LUT R11, R11, 0xffff0000, RZ, 0xc0, !PT ;  /* 0xffff00000b0b7812 */ /* 0x000fe400078ec0ff */
[----:B--2---:R-:W-:Y:S02]  /*88b0*/  LOP3.LUT R8, R2, 0xffff0000, RZ, 0xc0, !PT ;  /* 0xffff000002087812 */ /* 0x004fe400078ec0ff */
[C---:B------:R-:W-:Y:S01]  /*88c0*/  LOP3.LUT R18, R3.reuse, 0xffff0000, RZ, 0xc0, !PT ;  /* 0xffff000003127812 */ /* 0x040fe200078ec0ff */
[----:B------:R-:W-:Y:S01]  /*88d0*/  IMAD.U32 R3, R3, 0x10000, RZ ;  /* 0x0001000003037824 */ /* 0x000fe200078e00ff */
[----:B---3--:R-:W-:Y:S01]  /*88e0*/  LOP3.LUT R21, R4, 0xffff0000, RZ, 0xc0, !PT ;  /* 0xffff000004157812 */ /* 0x008fe200078ec0ff */
[-C--:B------:R-:W-:Y:S01]  /*88f0*/  FMUL.FTZ R10, R6, R8.reuse ;  /* 0x00000008060a7220 */ /* 0x080fe20000410000 */
[----:B------:R-:W-:Y:S01]  /*8900*/  FMUL.FTZ R27, R7, R8 ;  /* 0x00000008071b7220 */ /* 0x000fe20000410000 */
[----:B------:R-:W-:Y:S01]  /*8910*/  SHF.L.U32 R2, R2, 0x10, RZ ;  /* 0x0000001002027819 */ /* 0x000fe200000006ff */
[----:B------:R-:W-:Y:S01]  /*8920*/  FMUL.FTZ R23, R11, R18 ;  /* 0x000000120b177220 */ /* 0x000fe20000410000 */
[-C--:B------:R-:W-:Y:S01]  /*8930*/  FFMA.FTZ R10, R7, R21.reuse, -R10 ;  /* 0x00000015070a7223 */ /* 0x080fe2000001080a */
[----:B------:R-:W-:Y:S01]  /*8940*/  FFMA.FTZ R27, R6, R21, R27 ;  /* 0x00000015061b7223 */ /* 0x000fe2000001001b */
[----:B------:R-:W-:Y:S01]  /*8950*/  LOP3.LUT R19, R5, 0xffff0000, RZ, 0xc0, !PT ;  /* 0xffff000005137812 */ /* 0x000fe200078ec0ff */
[----:B------:R-:W-:Y:S01]  /*8960*/  FMUL.FTZ R6, R17, R2 ;  /* 0x0000000211067220 */ /* 0x000fe20000410000 */
[----:B------:R-:W-:Y:S01]  /*8970*/  SHF.L.U32 R4, R4, 0x10, RZ ;  /* 0x0000001004047819 */ /* 0x000fe200000006ff */
[----:B------:R-:W-:Y:S01]  /*8980*/  FMUL.FTZ R7, R20, R3 ;  /* 0x0000000314077220 */ /* 0x000fe20000410000 */
[----:B------:R-:W-:Y:S01]  /*8990*/  FMUL.FTZ R18, R12, R18 ;  /* 0x000000120c127220 */ /* 0x000fe20000410000 */
[----:B------:R-:W-:-:S02]  /*89a0*/  IMAD.U32 R5, R5, 0x10000, RZ ;  /* 0x0001000005057824 */ /* 0x000fc400078e00ff */
[----:B------:R-:W-:Y:S01]  /*89b0*/  FMUL.FTZ R2, R9, R2 ;  /* 0x0000000209027220 */ /* 0x000fe20000410000 */
[----:B------:R-:W-:Y:S01]  /*89c0*/  FMUL.FTZ R3, R16, R3 ;  /* 0x0000000310037220 */ /* 0x000fe20000410000 */
[-C--:B------:R-:W-:Y:S01]  /*89d0*/  FFMA.FTZ R23, R12, R19.reuse, -R23 ;  /* 0x000000130c177223 */ /* 0x080fe20000010817 */
[----:B------:R-:W-:Y:S01]  /*89e0*/  FFMA.FTZ R18, R11, R19, R18 ;  /* 0x000000130b127223 */ /* 0x000fe20000010012 */
[-C--:B------:R-:W-:Y:S01]  /*89f0*/  FFMA.FTZ R6, R9, R4.reuse, -R6 ;  /* 0x0000000409067223 */ /* 0x080fe20000010806 */
[----:B------:R-:W-:Y:S01]  /*8a00*/  FFMA.FTZ R17, R17, R4, R2 ;  /* 0x0000000411117223 */ /* 0x000fe20000010002 */
[-C--:B------:R-:W-:Y:S01]  /*8a10*/  FFMA.FTZ R7, R16, R5.reuse, -R7 ;  /* 0x0000000510077223 */ /* 0x080fe20000010807 */
[----:B------:R-:W-:Y:S01]  /*8a20*/  FFMA.FTZ R20, R20, R5, R3 ;  /* 0x0000000514147223 */ /* 0x000fe20000010003 */
[----:B------:R-:W-:Y:S02]  /*8a30*/  F2FP.BF16.F32.PACK_AB R9, R27, R10 ;  /* 0x0000000a1b09723e */ /* 0x000fe400000010ff */
[----:B------:R-:W-:-:S02]  /*8a40*/  F2FP.BF16.F32.PACK_AB R11, R18, R23 ;  /* 0x00000017120b723e */ /* 0x000fc400000010ff */
[----:B------:R-:W-:Y:S02]  /*8a50*/  F2FP.BF16.F32.PACK_AB R8, R17, R6 ;  /* 0x000000061108723e */ /* 0x000fe400000010ff */
[----:B------:R-:W-:Y:S02]  /*8a60*/  F2FP.BF16.F32.PACK_AB R10, R20, R7 ;  /* 0x00000007140a723e */ /* 0x000fe400000010ff */
.L_x_1862:
[----:B------:R-:W-:Y:S05]  /*8a70*/  BSYNC B0 ;  /* 0x0000000000007941 */ /* 0x000fea0003800000 */
.L_x_1861:
[----:B-----5:R1:W-:Y:S02]  /*8a80*/  STS.128 [R247], R8 ;  /* 0x00000008f7007388 */ /* 0x0203e40000000c00 */
.L_x_1860:
[----:B------:R-:W-:Y:S05]  /*8a90*/  BSYNC B1 ;  /* 0x0000000000017941 */ /* 0x000fea0003800000 */
.L_x_1859:
[----:B--234-:R-:W-:-:S05]  /*8aa0*/  VIADD R16, R134, 0x20 ;  /* 0x0000002086107836 */ /* 0x01cfca0000000000 */
[----:B------:R-:W-:-:S04]  /*8ab0*/  ISETP.GE.AND P0, PT, R16, R13, PT ;  /* 0x0000000d1000720c */ /* 0x000fc80003f06270 */
[----:B------:R-:W-:-:S13]  /*8ac0*/  ISETP.LT.OR P0, PT, R58, -0x83, P0 ;  /* 0xffffff7d3a00780c */ /* 0x000fda0000701670 */
[----:B------:R-:W-:Y:S05]  /*8ad0*/  @P0 BRA `(.L_x_1863) ;  /* 0x0000001000200947 */ /* 0x000fea0003800000 */
[----:B-1----:R1:W5:Y:S01]  /*8ae0*/  LDG.E.128 R8, desc[UR6][R24.64] ;  /* 0x0000000618087981 */ /* 0x002362000c1e1d00 */
[----:B------:R-:W-:Y:S01]  /*8af0*/  ISETP.GE.AND P0, PT, R14, UR5, PT ;  /* 0x000000050e007c0c */ /* 0x000fe2000bf06270 */
[----:B------:R-:W-:-:S12]  /*8b00*/  BSSY B0, `(.L_x_1864) ;  /* 0x0000033000007945 */ /* 0x000fd80003800000 */
[----:B------:R-:W-:Y:S05]  /*8b10*/  @P0 BRA `(.L_x_1865) ;  /* 0x0000000000c40947 */ /* 0x000fea0003800000 */
[C---:B------:R-:W-:Y:S01]  /*8b20*/  IADD3 R77, P0, R0.reuse, R77, RZ ;  /* 0x0000004d004d7210 */ /* 0x040fe20007f1e0ff */
[----:B------:R-:W-:Y:S01]  /*8b30*/  ULDC.64 UR8, c[0x0][0x360] ;  /* 0x0000d80000087ab9 */ /* 0x000fe20000000a00 */
[----:B------:R-:W-:Y:S02]  /*8b40*/  ULDC.64 UR10, c[0x0][0x358] ;  /* 0x0000d600000a7ab9 */ /* 0x000fe40000000a00 */
[----:B------:R-:W-:Y:S01]  /*8b50*/  LEA.HI.X.SX32 R0, R0, R74, 0x1, P0 ;  /* 0x0000004a00007211 */ /* 0x000fe200000f0eff */
[----:B------:R-:W-:-:S03]  /*8b60*/  IMAD.SHL.U32 R2, R77, 0x2, RZ ;  /* 0x000000024d027824 */ /* 0x000fc600078e00ff */
[----:B------:R-:W-:Y:S02]  /*8b70*/  SHF.L.U64.HI R0, R77, 0x1, R0 ;  /* 0x000000014d007819 */ /* 0x000fe40000010200 */
[C---:B------:R-:W-:Y:S02]  /*8b80*/  IADD3 R14, P0, R2.reuse, UR8, RZ ;  /* 0x00000008020e7c10 */ /* 0x040fe4000ff1e0ff */
[----:B------:R-:W-:Y:S02]  /*8b90*/  IADD3 R4, P1, R2, UR10, RZ ;  /* 0x0000000a02047c10 */ /* 0x000fe4000ff3e0ff */
[C---:B------:R-:W-:Y:S02]  /*8ba0*/  IADD3.X R15, R0.reuse, UR9, RZ, P0, !PT ;  /* 0x00000009000f7c10 */ /* 0x040fe400087fe4ff */
[----:B------:R-:W-:-:S03]  /*8bb0*/  IADD3.X R5, R0, UR11, RZ, P1, !PT ;  /* 0x0000000b00057c10 */ /* 0x000fc60008ffe4ff */
[----:B------:R-:W2:Y:S04]  /*8bc0*/  LDG.E.64 R2, desc[UR6][R14.64] ;  /* 0x000000060e027981 */ /* 0x000ea8000c1e1b00 */
[----:B------:R-:W3:Y:S01]  /*8bd0*/  LDG.E.64 R4, desc[UR6][R4.64] ;  /* 0x0000000604047981 */ /* 0x000ee2000c1e1b00 */
[C---:B-----5:R-:W-:Y:S01]  /*8be0*/  IMAD.U32 R6, R9.reuse, 0x10000, RZ ;  /* 0x0001000009067824 */ /* 0x060fe200078e00ff */
[----:B------:R-:W-:Y:S01]  /*8bf0*/  LOP3.LUT R0, R9, 0xffff0000, RZ, 0xc0, !PT ;  /* 0xffff000009007812 */ /* 0x000fe200078ec0ff */
[----:B------:R-:W-:Y:S01]  /*8c00*/  IMAD.U32 R12, R11, 0x10000, RZ ;  /* 0x000100000b0c7824 */ /* 0x000fe200078e00ff */
[C---:B------:R-:W-:Y:S02]  /*8c10*/  SHF.L.U32 R7, R8.reuse, 0x10, RZ ;  /* 0x0000001008077819 */ /* 0x040fe400000006ff */
[----:B------:R-:W-:-:S02]  /*8c20*/  LOP3.LUT R13, R8, 0xffff0000, RZ, 0xc0, !PT ;  /* 0xffff0000080d7812 */ /* 0x000fc400078ec0ff */
[----:B------:R-:W-:Y:S02]  /*8c30*/  LOP3.LUT R8, R11, 0xffff0000, RZ, 0xc0, !PT ;  /* 0xffff00000b087812 */ /* 0x000fe400078ec0ff */
[C---:B------:R-:W-:Y:S02]  /*8c40*/  SHF.L.U32 R11, R10.reuse, 0x10, RZ ;  /* 0x000000100a0b7819 */ /* 0x040fe400000006ff */
[----:B------:R-:W-:Y:S02]  /*8c50*/  LOP3.LUT R10, R10, 0xffff0000, RZ, 0xc0, !PT ;  /* 0xffff00000a0a7812 */ /* 0x000fe400078ec0ff */
[C---:B--2---:R-:W-:Y:S01]  /*8c60*/  LOP3.LUT R9, R2.reuse, 0xffff0000, RZ, 0xc0, !PT ;  /* 0xffff000002097812 */ /* 0x044fe200078ec0ff */
[----:B------:R-:W-:Y:S01]  /*8c70*/  IMAD.U32 R2, R2, 0x10000, RZ ;  /* 0x0001000002027824 */ /* 0x000fe200078e00ff */
[----:B------:R-:W-:Y:S02]  /*8c80*/  LOP3.LUT R17, R3, 0xffff0000, RZ, 0xc0, !PT ;  /* 0xffff000003117812 */ /* 0x000fe400078ec0ff */
[----:B---3--:R-:W-:Y:S01]  /*8c90*/  LOP3.LUT R21, R4, 0xffff0000, RZ, 0xc0, !PT ;  /* 0xffff000004157812 */ /* 0x008fe200078ec0ff */
[-C--:B------:R-:W-:Y:S01]  /*8ca0*/  FMUL.FTZ R15, R0, R9.reuse ;  /* 0x00000009000f7220 */ /* 0x080fe20000410000 */
[----:B------:R-:W-:Y:S01]  /*8cb0*/  LOP3.LUT R19, R5, 0xffff0000, RZ, 0xc0, !PT ;  /* 0xffff000005137812 */ /* 0x000fe200078ec0ff */
[----:B------:R-:W-:Y:S01]  /*8cc0*/  FMUL.FTZ R23, R6, R9 ;  /* 0x0000000906177220 */ /* 0x000fe20000410000 */
[----:B------:R-:W-:Y:S01]  /*8cd0*/  FMUL.FTZ R9, R8, R17 ;  /* 0x0000001108097220 */ /* 0x000fe20000410000 */
[----:B------:R-:W-:Y:S01]  /*8ce0*/  SHF.L.U32 R3, R3, 0x10, RZ ;  /* 0x0000001003037819 */ /* 0x000fe200000006ff */
[----:B------:R-:W-:Y:S01]  /*8cf0*/  FFMA.FTZ R15, R6, R21, -R15 ;  /* 0x00000015060f7223 */ /* 0x000fe2000001080f */
[C---:B------:R-:W-:Y:S01]  /*8d00*/  FMUL.FTZ R17, R12.reuse, R17 ;  /* 0x000000110c117220 */ /* 0x040fe20000410000 */
[----:B------:R-:W-:Y:S01]  /*8d10*/  FFMA.FTZ R9, R12, R19, -R9 ;  /* 0x000000130c097223 */ /* 0x000fe20000010809 */
[-C--:B------:R-:W-:Y:S01]  /*8d20*/  FMUL.FTZ R6, R13, R2.reuse ;  /* 0x000000020d067220 */ /* 0x080fe20000410000 */
[----:B------:R-:W-:Y:S01]  /*8d30*/  FMUL.FTZ R12, R7, R2 ;  /* 0x00000002070c7220 */ /* 0x000fe20000410000 */
[----:B------:R-:W-:Y:S01]  /*8d40*/  FFMA.FTZ R0, R0, R21, R23 ;  /* 0x0000001500007223 */ /* 0x000fe20000010017 */
[----:B------:R-:W-:Y:S01]  /*8d50*/  SHF.L.U32 R5, R5, 0x10, RZ ;  /* 0x0000001005057819 */ /* 0x000fe200000006ff */
[----:B------:R-:W-:Y:S01]  /*8d60*/  FMUL.FTZ R2, R10, R3 ;  /* 0x000000030a027220 */ /* 0x000fe20000410000 */
[----:B------:R-:W-:-:S02]  /*8d70*/  IMAD.U32 R4, R4, 0x10000, RZ ;  /* 0x0001000004047824 */ /* 0x000fc400078e00ff */
[C---:B------:R-:W-:Y:S01]  /*8d80*/  FMUL.FTZ R3, R11.reuse, R3 ;  /* 0x000000030b037220 */ /* 0x040fe20000410000 */
[----:B------:R-:W-:Y:S01]  /*8d90*/  FFMA.FTZ R8, R8, R19, R17 ;  /* 0x0000001308087223 */ /* 0x000fe20000010011 */
[-C--:B------:R-:W-:Y:S01]  /*8da0*/  FFMA.FTZ R2, R11, R5.reuse, -R2 ;  /* 0x000000050b027223 */ /* 0x080fe20000010802 */
[-C--:B------:R-:W-:Y:S01]  /*8db0*/  FFMA.FTZ R6, R7, R4.reuse, -R6 ;  /* 0x0000000407067223 */ /* 0x080fe20000010806 */
[----:B------:R-:W-:Y:S01]  /*8dc0*/  FFMA.FTZ R13, R13, R4, R12 ;  /* 0x000000040d0d7223 */ /* 0x000fe2000001000c */
[----:B------:R-:W-:Y:S01]  /*8dd0*/  FFMA.FTZ R3, R10, R5, R3 ;  /* 0x000000050a037223 */ /* 0x000fe20000010003 */
[----:B------:R-:W-:Y:S02]  /*8de0*/  F2FP.BF16.F32.PACK_AB R0, R0, R15 ;  /* 0x0000000f0000723e */ /* 0x000fe400000010ff */
[----:B------:R-:W-:Y:S02]  /*8df0*/  F2FP.BF16.F32.PACK_AB R11, R8, R9 ;  /* 0x00000009080b723e */ /* 0x000fe400000010ff */
[----:B------:R-:W-:Y:S01]  /*8e00*/  F2FP.BF16.F32.PACK_AB R8, R13, R6 ;  /* 0x000000060d08723e */ /* 0x000fe200000010ff */
[----:B------:R-:W-:Y:S01]  /*8e10*/  IMAD.MOV.U32 R9, RZ, RZ, R0 ;  /* 0x000000ffff097224 */ /* 0x000fe200078e0000 */
[----:B------:R-:W-:-:S02]  /*8e20*/  F2FP.BF16.F32.PACK_AB R10, R3, R2 ;  /* 0x00000002030a723e */ /* 0x000fc400000010ff */
.L_x_1865:
[----:B------:R-:W-:Y:S05]  /*8e30*/  BSYNC B0 ;  /* 0x0000000000007941 */ /* 0x000fea0003800000 */
.L_x_1864:
[----:B-----5:R2:W-:Y:S01]  /*8e40*/  STS.128 [R247+0x800], R8 ;  /* 0x00080008f7007388 */ /* 0x0205e20000000c00 */
[----:B------:R-:W-:Y:S05]  /*8e50*/  BRA `(.L_x_1863) ;  /* 0x0000000c00407947 */ /* 0x000fea0003800000 */
.L_x_1858:
[----:B------:R-:W-:Y:S01]  /*8e60*/  ISETP.GE.AND P0, PT, R134, R13, PT ;  /* 0x0000000d8600720c */ /* 0x000fe20003f06270 */
[----:B------:R-:W-:Y:S03]  /*8e70*/  BSSY B1, `(.L_x_1866) ;  /* 0x000005d000017945 */ /* 0x000fe60003800000 */
[----:B------:R-:W-:-:S13]  /*8e80*/  ISETP.LT.OR P0, PT, R58, -0x3, P0 ;  /* 0xfffffffd3a00780c */ /* 0x000fda0000701670 */
[----:B------:R-:W-:Y:S05]  /*8e90*/  @P0 BRA `(.L_x_1867) ;  /* 0x0000000400680947 */ /* 0x000fea0003800000 */
[----:B------:R1:W5:Y:S01]  /*8ea0*/  LDG.E.128 R20, desc[UR6][R8.64] ;  /* 0x0000000608147981 */ /* 0x000362000c1e1d00 */
        /* <DEDUP_REMOVED lines=13> */
[----:B-1----:R-:W-:Y:S02]  /*8f80*/  LEA.HI.X.SX32 R9, R4, R73, 0x1, P1 ;  /* 0x0000004904097211 */ /* 0x002fe400008f0eff */
[C---:B------:R-:W-:Y:S01]  /*8f90*/  LEA R8, P1, R2.reuse, UR8, 0x1 ;  /* 0x0000000802087c11 */ /* 0x040fe2000f8208ff */
[----:B------:R-:W-:Y:S02]  /*8fa0*/  IMAD.MOV.U32 R12, RZ, RZ, RZ ;  /* 0x000000ffff0c7224 */ /* 0x000fe400078e00ff */
[----:B------:R-:W2:Y:S01]  /*8fb0*/  LDG.E.128 R4, desc[UR6][R6.64] ;  /* 0x0000000606047981 */ /* 0x000ea2000c1e1d00 */
[----:B------:R-:W-:Y:S01]  /*8fc0*/  LEA.HI.X R9, R2, UR9, R9, 0x1, P1 ;  /* 0x0000000902097c11 */ /* 0x000fe200088f0c09 */
[----:B------:R-:W-:Y:S01]  /*8fd0*/  ULDC.64 UR8, c[0x0][0x358] ;  /* 0x0000d60000087ab9 */ /* 0x000fe20000000a00 */
[----:B------:R-:W-:-:S04]  /*8fe0*/  @P0 SHF.R.S32.HI R2, RZ, 0x1, R78 ;  /* 0x00000001ff020819 */ /* 0x000fc8000001144e */
[----:B------:R-:W-:Y:S01]  /*8ff0*/  @P0 IADD3 R12, -R2, RZ, RZ ;  /* 0x000000ff020c0210 */ /* 0x000fe20007ffe1ff */
[----:B------:R-:W2:Y:S03]  /*9000*/  LDG.E.128 R8, desc[UR6][R8.64] ;  /* 0x0000000608087981 */ /* 0x000ea6000c1e1d00 */
[----:B------:R-:W-:-:S04]  /*9010*/  IADD3 R2, P1, R12, R3, RZ ;  /* 0x000000030c027210 */ /* 0x000fc80007f3e0ff */
[----:B--234-:R-:W-:Y:S02]  /*9020*/  LEA.HI.X.SX32 R17, R12, R73, 0x1, P1 ;  /* 0x000000490c117211 */ /* 0x01cfe400008f0eff */
[----:B------:R-:W-:-:S04]  /*9030*/  LEA R16, P1, R2, UR8, 0x1 ;  /* 0x0000000802107c11 */ /* 0x000fc8000f8208ff */
[----:B------:R-:W-:-:S06]  /*9040*/  LEA.HI.X R17, R2, UR9, R17, 0x1, P1 ;  /* 0x0000000902117c11 */ /* 0x000fcc00088f0c11 */
[----:B------:R-:W2:Y:S01]  /*9050*/  LDG.E.128 R16, desc[UR6][R16.64] ;  /* 0x0000000610107981 */ /* 0x000ea2000c1e1d00 */
        /* <DEDUP_REMOVED lines=8> */
[C---:B------:R-:W-:Y:S01]  /*90e0*/  IMAD.U32 R23, R4.reuse, 0x10000, RZ ;  /* 0x0001000004177824 */ /* 0x040fe200078e00ff */
[----:B------:R-:W-:Y:S01]  /*90f0*/  LOP3.LUT R22, R4, 0xffff0000, RZ, 0xc0, !PT ;  /* 0xffff000004167812 */ /* 0x000fe200078ec0ff */
[----:B------:R-:W-:Y:S01]  /*9100*/  IMAD.U32 R30, R6, 0x10000, RZ ;  /* 0x00010000061e7824 */ /* 0x000fe200078e00ff */
[----:B------:R-:W-:-:S02]  /*9110*/  SHF.L.U32 R4, R5, 0x10, RZ ;  /* 0x0000001005047819 */ /* 0x000fc400000006ff */
[----:B------:R-:W-:Y:S02]  /*9120*/  LOP3.LUT R31, R5, 0xffff0000, RZ, 0xc0, !PT ;  /* 0xffff0000051f7812 */ /* 0x000fe400078ec0ff */
[C---:B------:R-:W-:Y:S01]  /*9130*/  SHF.L.U32 R5, R7.reuse, 0x10, RZ ;  /* 0x0000001007057819 */ /* 0x040fe200000006ff */
[----:B------:R-:W-:Y:S01]  /*9140*/  IMAD.U32 R32, R8, 0x10000, RZ ;  /* 0x0001000008207824 */ /* 0x000fe200078e00ff */
[----:B------:R-:W-:Y:S01]  /*9150*/  LOP3.LUT R34, R7, 0xffff0000, RZ, 0xc0, !PT ;  /* 0xffff000007227812 */ /* 0x000fe200078ec0ff */
[----:B------:R-:W-:Y:S01]  /*9160*/  IMAD.U32 R35, R10, 0x10000, RZ ;  /* 0x000100000a237824 */ /* 0x000fe200078e00ff */
        /* <DEDUP_REMOVED lines=14> */
[----:B------:R-:W-:Y:S01]  /*9250*/  FMUL.FTZ R33, R22, R33 ;  /* 0x0000002116217220 */ /* 0x000fe20000410000 */
[----:B------:R-:W-:Y:S01]  /*9260*/  FMUL.FTZ R7, R4, R7 ;  /* 0x0000000704077220 */ /* 0x000fe20000410000 */
[----:B------:R-:W-:Y:S01]  /*9270*/  FMUL.FTZ R6, R6, R9 ;  /* 0x0000000906067220 */ /* 0x000fe20000410000 */
[----:B------:R-:W-:Y:S01]  /*9280*/  @!P0 FADD.FTZ R11, -R11, -RZ ;  /* 0x800000ff0b0b8221 */ /* 0x000fe20000010100 */
[----:B------:R-:W-:Y:S01]  /*9290*/  FMUL.FTZ R8, R5, R8 ;  /* 0x0000000805087220 */ /* 0x000fe20000410000 */
[C---:B--2---:R-:W-:Y:S01]  /*92a0*/  IMAD.U32 R9, R16.reuse, 0x10000, RZ ;  /* 0x0001000010097824 */ /* 0x044fe200078e00ff */
[----:B------:R-:W-:Y:S01]  /*92b0*/  LOP3.LUT R5, R16, 0xffff0000, RZ, 0xc0, !PT ;  /* 0xffff000010057812 */ /* 0x000fe200078ec0ff */
[----:B------:R-:W-:Y:S01]  /*92c0*/  FMUL.FTZ R23, R23, R32 ;  /* 0x0000002017177220 */ /* 0x000fe20000410000 */
[----:B------:R-:W-:Y:S01]  /*92d0*/  SHF.L.U32 R4, R17, 0x10, RZ ;  /* 0x0000001011047819 */ /* 0x000fe200000006ff */
[----:B------:R-:W-:Y:S01]  /*92e0*/  FMUL.FTZ R31, R31, R36 ;  /* 0x000000241f1f7220 */ /* 0x000fe20000410000 */
[----:B------:R-:W-:Y:S01]  /*92f0*/  LOP3.LUT R22, R17, 0xffff0000, RZ, 0xc0, !PT ;  /* 0xffff000011167812 */ /* 0x000fe200078ec0ff */
[C---:B------:R-:W-:Y:S01]  /*9300*/  IMAD.U32 R17, R18.reuse, 0x10000, RZ ;  /* 0x0001000012117824 */ /* 0x040fe200078e00ff */
[----:B------:R-:W-:Y:S01]  /*9310*/  LOP3.LUT R16, R18, 0xffff0000, RZ, 0xc0, !PT ;  /* 0xffff000012107812 */ /* 0x000fe200078ec0ff */
[----:B------:R-:W-:Y:S01]  /*9320*/  FMUL.FTZ R30, R30, R35 ;  /* 0x000000231e1e7220 */ /* 0x000fe20000410000 */
[C---:B------:R-:W-:Y:S01]  /*9330*/  SHF.L.U32 R10, R19.reuse, 0x10, RZ ;  /* 0x00000010130a7819 */ /* 0x040fe200000006ff */
[----:B------:R-:W-:Y:S01]  /*9340*/  FMUL.FTZ R11, R34, R11 ;  /* 0x0000000b220b7220 */ /* 0x000fe20000410000 */
        /* <DEDUP_REMOVED lines=13> */
.L_x_1869:
[----:B------:R-:W-:Y:S05]  /*9420*/  BSYNC B0 ;  /* 0x0000000000007941 */ /* 0x000fea0003800000 */
.L_x_1868:
[----:B-----5:R1:W-:Y:S02]  /*9430*/  STS.128 [R247], R20 ;  /* 0x00000014f7007388 */ /* 0x0203e40000000c00 */
.L_x_1867:
[----:B------:R-:W-:Y:S05]  /*9440*/  BSYNC B1 ;  /* 0x0000000000017941 */ /* 0x000fea0003800000 */
.L_x_1866:
[----:B--234-:R-:W-:-:S05]  /*9450*/  VIADD R16, R134, 0x20 ;  /* 0x0000002086107836 */ /* 0x01cfca0000000000 */
[----:B------:R-:W-:-:S04]  /*9460*/  ISETP.GE.AND P0, PT, R16, R13, PT ;  /* 0x0000000d1000720c */ /* 0x000fc80003f06270 */
[----:B------:R-:W-:-:S13]  /*9470*/  ISETP.LT.OR P0, PT, R58, -0x83, P0 ;  /* 0xffffff7d3a00780c */ /* 0x000fda0000701670 */
[----:B------:R-:W-:Y:S05]  /*9480*/  @P0 BRA `(.L_x_1863) ;  /* 0x0000000400b40947 */ /* 0x000fea0003800000 */
[----:B------:R2:W5:Y:S01]  /*9490*/  LDG.E.128 R4, desc[UR6][R24.64] ;  /* 0x0000000618047981 */ /* 0x000562000c1e1d00 */
[----:B------:R-:W-:Y:S01]  /*94a0*/  ISETP.GE.AND P0, PT, R14, UR5, PT ;  /* 0x000000050e007c0c */ /* 0x000fe2000bf06270 */
[----:B------:R-:W-:-:S12]  /*94b0*/  BSSY B0, `(.L_x_1870) ;  /* 0x0000057000007945 */ /* 0x000fd80003800000 */
[----:B------:R-:W-:Y:S05]  /*94c0*/  @P0 BRA `(.L_x_1871) ;  /* 0x0000000400540947 */ /* 0x000fea0003800000 */
[----:B------:R-:W-:Y:S01]  /*94d0*/  ISETP.GE.AND P0, PT, R14, R75, PT ;  /* 0x0000004b0e00720c */ /* 0x000fe20003f06270 */
[----:B-1----:R-:W-:Y:S01]  /*94e0*/  IMAD.MOV.U32 R8, RZ, RZ, RZ ;  /* 0x000000ffff087224 */ /* 0x002fe200078e00ff */
[----:B------:R-:W-:Y:S01]  /*94f0*/  IADD3 R3, P1, R0, R3, RZ ;  /* 0x0000000300037210 */ /* 0x000fe20007f3e0ff */
[----:B------:R-:W-:-:S03]  /*9500*/  ULDC.64 UR8, c[0x0][0x360] ;  /* 0x0000d80000087ab9 */ /* 0x000fc60000000a00 */
[----:B------:R-:W-:-:S07]  /*9510*/  LEA.HI.X.SX32 R0, R0, R73, 0x1, P1 ;  /* 0x0000004900007211 */ /* 0x000fce00008f0eff */
[--C-:B------:R-:W-:Y:S02]  /*9520*/  @P0 SHF.R.S32.HI R2, RZ, 0x1, R78.reuse ;  /* 0x00000001ff020819 */ /* 0x100fe4000001144e */
[----:B------:R-:W-:-:S03]  /*9530*/  @P0 SHF.R.S32.HI R9, RZ, 0x1, R78 ;  /* 0x00000001ff090819 */ /* 0x000fc6000001144e */
[----:B------:R-:W-:Y:S01]  /*9540*/  @P0 IMAD.MOV R8, RZ, RZ, -R2 ;  /* 0x000000ffff080224 */ /* 0x000fe200078e0a02 */
[----:B------:R-:W-:Y:S01]  /*9550*/  @P0 SHF.R.S32.HI R78, RZ, 0x1, R78 ;  /* 0x00000001ff4e0819 */ /* 0x000fe2000001144e */
[----:B------:R-:W-:-:S03]  /*9560*/  @P0 IMAD.MOV R75, RZ, RZ, -R9 ;  /* 0x000000ffff4b0224 */ /* 0x000fc600078e0a09 */
[----:B------:R-:W-:Y:S01]  /*9570*/  IADD3 R2, P1, R8, R3, RZ ;  /* 0x0000000308027210 */ /* 0x000fe20007f3e0ff */
[----:B------:R-:W-:-:S03]  /*9580*/  IMAD.WIDE R10, R75, 0x2, R24 ;  /* 0x000000024b0a7825 */ /* 0x000fc600078e0218 */
[----:B------:R-:W-:Y:S02]  /*9590*/  LEA.HI.X.SX32 R13, R8, R0, 0x1, P1 ;  /* 0x00000000080d7211 */ /* 0x000fe400008f0eff */
[C---:B------:R-:W-:Y:S01]  /*95a0*/  LEA R12, P1, R2.reuse, UR8, 0x1 ;  /* 0x00000008020c7c11 */ /* 0x040fe2000f8208ff */
[----:B------:R-:W3:Y:S03]  /*95b0*/  LDG.E.128 R8, desc[UR6][R10.64] ;  /* 0x000000060a087981 */ /* 0x000ee6000c1e1d00 */
[----:B------:R-:W-:Y:S01]  /*95c0*/  LEA.HI.X R13, R2, UR9, R13, 0x1, P1 ;  /* 0x00000009020d7c11 */ /* 0x000fe200088f0c0d */
[----:B------:R-:W-:Y:S01]  /*95d0*/  ULDC.64 UR8, c[0x0][0x358] ;  /* 0x0000d60000087ab9 */ /* 0x000fe20000000a00 */
[----:B------:R-:W-:Y:S01]  /*95e0*/  MOV R2, RZ ;  /* 0x000000ff00027202 */ /* 0x000fe20000000f00 */
[----:B------:R-:W-:-:S03]  /*95f0*/  @P0 IMAD.MOV R2, RZ, RZ, -R78 ;  /* 0x000000ffff020224 */ /* 0x000fc600078e0a4e */
[----:B------:R-:W4:Y:S02]  /*9600*/  LDG.E.128 R12, desc[UR6][R12.64] ;  /* 0x000000060c0c7981 */ /* 0x000f24000c1e1d00 */
[----:B------:R-:W-:-:S04]  /*9610*/  IADD3 R3, P1, R2, R3, RZ ;  /* 0x0000000302037210 */ /* 0x000fc80007f3e0ff */
[----:B------:R-:W-:Y:S02]  /*9620*/  LEA.HI.X.SX32 R0, R2, R0, 0x1, P1 ;  /* 0x0000000002007211 */ /* 0x000fe400008f0eff */
[----:B------:R-:W-:-:S04]  /*9630*/  LEA R20, P1, R3, UR8, 0x1 ;  /* 0x0000000803147c11 */ /* 0x000fc8000f8208ff */
[----:B------:R-:W-:-:S06]  /*9640*/  LEA.HI.X R21, R3, UR9, R0, 0x1, P1 ;  /* 0x0000000903157c11 */ /* 0x000fcc00088f0c00 */
[----:B------:R-:W4:Y:S01]  /*9650*/  LDG.E.128 R20, desc[UR6][R20.64] ;  /* 0x0000000614147981 */ /* 0x000f22000c1e1d00 */
[C---:B-----5:R-:W-:Y:S01]  /*9660*/  LOP3.LUT R0, R5.reuse, 0xffff0000, RZ, 0xc0, !PT ;  /* 0xffff000005007812 */ /* 0x060fe200078ec0ff */
[----:B------:R-:W-:Y:S01]  /*9670*/  IMAD.U32 R3, R4, 0x10000, RZ ;  /* 0x0001000004037824 */ /* 0x000fe200078e00ff */
[----:B------:R-:W-:Y:S01]  /*9680*/  SHF.L.U32 R18, R5, 0x10, RZ ;  /* 0x0000001005127819 */ /* 0x000fe200000006ff */
[----:B------:R-:W-:Y:S01]  /*9690*/  IMAD.U32 R17, R6, 0x10000, RZ ;  /* 0x0001000006117824 */ /* 0x000fe200078e00ff */
[----:B------:R-:W-:Y:S01]  /*96a0*/  LOP3.LUT R2, R4, 0xffff0000, RZ, 0xc0, !PT ;  /* 0xffff000004027812 */ /* 0x000fe200078ec0ff */
[C---:B--2---:R-:W-:Y:S01]  /*96b0*/  IMAD.U32 R24, R7.reuse, 0x10000, RZ ;  /* 0x0001000007187824 */ /* 0x044fe200078e00ff */
[----:B------:R-:W-:Y:S02]  /*96c0*/  LOP3.LUT R5, R6, 0xffff0000, RZ, 0xc0, !PT ;  /* 0xffff000006057812 */ /* 0x000fe400078ec0ff */
[----:B------:R-:W-:Y:S01]  /*96d0*/  LOP3.LUT R4, R7, 0xffff0000, RZ, 0xc0, !PT ;  /* 0xffff000007047812 */ /* 0x000fe200078ec0ff */
[C---:B---3--:R-:W-:Y:S01]  /*96e0*/  IMAD.U32 R6, R9.reuse, 0x10000, RZ ;  /* 0x0001000009067824 */ /* 0x048fe200078e00ff */
[----:B------:R-:W-:Y:S01]  /*96f0*/  LOP3.LUT R26, R9, 0xffff0000, RZ, 0xc0, !PT ;  /* 0xffff0000091a7812 */ /* 0x000fe200078ec0ff */
[----:B------:R-:W-:Y:S01]  /*9700*/  IMAD.U32 R25, R10, 0x10000, RZ ;  /* 0x000100000a197824 */ /* 0x000fe200078e00ff */
[----:B------:R-:W-:-:S02]  /*9710*/  SHF.L.U32 R19, R8, 0x10, RZ ;  /* 0x0000001008137819 */ /* 0x000fc400000006ff */
[----:B------:R-:W-:Y:S02]  /*9720*/  LOP3.LUT R7, R8, 0xffff0000, RZ, 0xc0, !PT ;  /* 0xffff000008077812 */ /* 0x000fe400078ec0ff */
[----:B------:R-:W-:Y:S02]  /*9730*/  LOP3.LUT R9, R10, 0xffff0000, RZ, 0xc0, !PT ;  /* 0xffff00000a097812 */ /* 0x000fe400078ec0ff */
[C---:B------:R-:W-:Y:S01]  /*9740*/  SHF.L.U32 R8, R11.reuse, 0x10, RZ ;  /* 0x000000100b087819 */ /* 0x040fe200000006ff */
[C---:B----4-:R-:W-:Y:S01]  /*9750*/  IMAD.U32 R28, R12.reuse, 0x10000, RZ ;  /* 0x000100000c1c7824 */ /* 0x050fe200078e00ff */
[----:B------:R-:W-:Y:S01]  /*9760*/  LOP3.LUT R27, R11, 0xffff0000, RZ, 0xc0, !PT ;  /* 0xffff00000b1b7812 */ /* 0x000fe200078ec0ff */
[C---:B------:R-:W-:Y:S01]  /*9770*/  IMAD.U32 R11, R13.reuse, 0x10000, RZ ;  /* 0x000100000d0b7824 */ /* 0x040fe200078e00ff */
[----:B------:R-:W-:Y:S01]  /*9780*/  LOP3.LUT R10, R12, 0xffff0000, RZ, 0xc0, !PT ;  /* 0xffff00000c0a7812 */ /* 0x000fe200078ec0ff */
[----:B------:R-:W-:Y:S01]  /*9790*/  @!P0 FADD.FTZ R28, -R28, -RZ ;  /* 0x800000ff1c1c8221 */ /* 0x000fe20000010100 */
        /* <DEDUP_REMOVED lines=8> */
[----:B------:R-:W-:Y:S01]  /*9820*/  @!P0 FADD.FTZ R29, -R29, -RZ ;  /* 0x800000ff1d1d8221 */ /* 0x000fe20000010100 */
[----:B------:R-:W-:Y:S01]  /*9830*/  @!P0 FADD.FTZ R12, -R12, -RZ ;  /* 0x800000ff0c0c8221 */ /* 0x000fe20000010100 */
[----:B------:R-:W-:Y:S01]  /*9840*/  @!P0 FADD.FTZ R30, -R30, -RZ ;  /* 0x800000ff1e1e8221 */ /* 0x000fe20000010100 */
[----:B------:R-:W-:Y:S01]  /*9850*/  @!P0 FADD.FTZ R14, -R14, -RZ ;  /* 0x800000ff0e0e8221 */ /* 0x000fe20000010100 */
[----:B------:R-:W-:Y:S01]  /*9860*/  FMUL.FTZ R13, R8, R13 ;  /* 0x0000000d080d7220 */ /* 0x000fe20000410000 */
[----:B------:R-:W-:Y:S01]  /*9870*/  FMUL.FTZ R12, R9, R12 ;  /* 0x0000000c090c7220 */ /* 0x000fe20000410000 */
[----:B------:R-:W-:Y:S01]  /*9880*/  FMUL.FTZ R11, R6, R11 ;  /* 0x0000000b060b7220 */ /* 0x000fe20000410000 */
[----:B------:R-:W-:Y:S01]  /*9890*/  FMUL.FTZ R27, R27, R14 ;  /* 0x0000000e1b1b7220 */ /* 0x000fe20000410000 */
[C---:B------:R-:W-:Y:S01]  /*98a0*/  IMAD.U32 R9, R20.reuse, 0x10000, RZ ;  /* 0x0001000014097824 */ /* 0x040fe200078e00ff */
[----:B------:R-:W-:Y:S01]  /*98b0*/  LOP3.LUT R8, R20, 0xffff0000, RZ, 0xc0, !PT ;  /* 0xffff000014087812 */ /* 0x000fe200078ec0ff */
[----:B------:R-:W-:Y:S01]  /*98c0*/  FMUL.FTZ R7, R7, R10 ;  /* 0x0000000a07077220 */ /* 0x000fe20000410000 */
[C---:B------:R-:W-:Y:S01]  /*98d0*/  SHF.L.U32 R6, R21.reuse, 0x10, RZ ;  /* 0x0000001015067819 */ /* 0x040fe200000006ff */
[----:B------:R-:W-:Y:S01]  /*98e0*/  IMAD.U32 R15, R22, 0x10000, RZ ;  /* 0x00010000160f7824 */ /* 0x000fe200078e00ff */
[----:B------:R-:W-:Y:S01]  /*98f0*/  LOP3.LUT R20, R21, 0xffff0000, RZ, 0xc0, !PT ;  /* 0xffff000015147812 */ /* 0x000fe200078ec0ff */
[----:B------:R-:W-:Y:S01]  /*9900*/  FMUL.FTZ R29, R26, R29 ;  /* 0x0000001d1a1d7220 */ /* 0x000fe20000410000 */
[----:B------:R-:W-:Y:S01]  /*9910*/  LOP3.LUT R14, R22, 0xffff0000, RZ, 0xc0, !PT ;  /* 0xffff0000160e7812 */ /* 0x000fe200078ec0ff */
[----:B------:R-:W-:Y:S01]  /*9920*/  FMUL.FTZ R28, R19, R28 ;  /* 0x0000001c131c7220 */ /* 0x000fe20000410000 */
[----:B------:R-:W-:Y:S01]  /*9930*/  SHF.L.U32 R10, R23, 0x10, RZ ;  /* 0x00000010170a7819 */ /* 0x000fe200000006ff */
        /* <DEDUP_REMOVED lines=14> */
.L_x_1871:
[----:B------:R-:W-:Y:S05]  /*9a20*/  BSYNC B0 ;  /* 0x0000000000007941 */ /* 0x000fea0003800000 */
.L_x_1870:
[----:B-----5:R3:W-:Y:S01]  /*9a30*/  STS.128 [R247+0x800], R4 ;  /* 0x00080004f7007388 */ /* 0x0207e20000000c00 */
[----:B------:R-:W-:Y:S05]  /*9a40*/  BRA `(.L_x_1863) ;  /* 0x0000000000447947 */ /* 0x000fea0003800000 */
.L_x_1857:
[----:B------:R-:W-:Y:S02]  /*9a50*/  IMAD.IADD R3, R242, 0x1, -R61 ;  /* 0x00000001f2037824 */ /* 0x000fe400078e0a3d */
[----:B--234-:R-:W-:-:S03]  /*9a60*/  VIADD R16, R134, 0x20 ;  /* 0x0000002086107836 */ /* 0x01cfc60000000000 */
[-C--:B------:R-:W-:Y:S02]  /*9a70*/  ISETP.GE.AND P3, PT, R134, R3.reuse, PT ;  /* 0x000000038600720c */ /* 0x080fe40003f66270 */
[----:B------:R-:W-:-:S11]  /*9a80*/  ISETP.GE.AND P2, PT, R16, R3, PT ;  /* 0x000000031000720c */ /* 0x000fd60003f46270 */
[----:B------:R-:W1:Y:S02]  /*9a90*/  @!P3 LDC.64 R4, c[0x0][0x210] ;  /* 0x00008400ff04bb82 */ /* 0x000e640000000a00 */
[----:B------:R-:W-:-:S04]  /*9aa0*/  @!P2 IADD3 R7, P0, R136, UR10, RZ ;  /* 0x0000000a8807ac10 */ /* 0x000fc8000ff1e0ff */
[----:B------:R-:W-:Y:S02]  /*9ab0*/  @!P2 IADD3.X R0, R72, UR11, RZ, P0, !PT ;  /* 0x0000000b4800ac10 */ /* 0x000fe400087fe4ff */
[----:B------:R-:W2:Y:S01]  /*9ac0*/  @!P2 LDC.64 R2, c[0x0][0x210] ;  /* 0x00008400ff02ab82 */ /* 0x000ea20000000a00 */
[----:B-1----:R-:W-:-:S04]  /*9ad0*/  @!P3 LEA R4, P1, R136, R4, 0x1 ;  /* 0x000000048804b211 */ /* 0x002fc800078208ff */
[----:B------:R-:W-:Y:S02]  /*9ae0*/  @!P3 LEA.HI.X R5, R136, R5, R72, 0x1, P1 ;  /* 0x000000058805b211 */ /* 0x000fe400008f0c48 */
[----:B--2---:R-:W-:-:S03]  /*9af0*/  @!P2 LEA R2, P0, R7, R2, 0x1 ;  /* 0x000000020702a211 */ /* 0x004fc600078008ff */
[----:B------:R-:W-:Y:S01]  /*9b00*/  @!PT LDS RZ, [RZ] ;  /* 0x00000000fffff984 */ /* 0x000fe20000000800 */
[----:B------:R-:W-:Y:S01]  /*9b10*/  @!PT LDS RZ, [RZ] ;  /* 0x00000000fffff984 */ /* 0x000fe20000000800 */
[----:B------:R-:W-:Y:S01]  /*9b20*/  @!PT LDS RZ, [RZ] ;  /* 0x00000000fffff984 */ /* 0x000fe20000000800 */
[----:B------:R4:W-:Y:S01]  /*9b30*/  @!P3 LDGSTS.E.BYPASS.LTC128B.128 [R247], desc[UR6][R4.64] ;  /* 0x0000000004f7bfae */ /* 0x0009e2000b901d46 */
[----:B------:R-:W-:-:S05]  /*9b40*/  @!P2 LEA.HI.X R3, R7, R3, R0, 0x1, P0 ;  /* 0x000000030703a211 */ /* 0x000fca00000f0c00 */
[----:B------:R4:W-:Y:S04]  /*9b50*/  @!P2 LDGSTS.E.BYPASS.LTC128B.128 [R247+0x800], desc[UR6][R2.64] ;  /* 0x0080000002f7afae */ /* 0x0009e8000b901d46 */
.L_x_1863:
[----:B------:R-:W-:Y:S05]  /*9b60*/  BSYNC B2 ;  /* 0x0000000000027941 */ /* 0x000fea0003800000 */
.L_x_1856:
[----:B------:R-:W-:Y:S01]  /*9b70*/  VIADD R246, R56, 0xffffffff ;  /* 0xffffffff38f67836 */ /* 0x000fe20000000000 */
[----:B------:R-:W-:Y:S01]  /*9b80*/  LOP3.LUT R0, R66, 0x7fffffe, RZ, 0xc0, !PT ;  /* 0x07fffffe42007812 */ /* 0x000fe200078ec0ff */
[----:B-12---:R-:W-:Y:S01]  /*9b90*/  VIADD R24, R134, 0x60 ;  /* 0x0000006086187836 */ /* 0x006fe20000000000 */
[----:B------:R-:W-:Y:S01]  /*9ba0*/  ULDC UR5, c[0x0][0x398] ;  /* 0x0000e60000057ab9 */ /* 0x000fe20000000800 */
[----:B----4-:R-:W-:Y:S02]  /*9bb0*/  IMAD.SHL.U32 R2, R246, 0x100, RZ ;  /* 0x00000100f6027824 */ /* 0x010fe400078e00ff */
[C---:B------:R-:W-:Y:S02]  /*9bc0*/  VIADD R26, R134.reuse, 0x40 ;  /* 0x00000040861a7836 */ /* 0x040fe40000000000 */
[----:B------:R-:W-:Y:S02]  /*9bd0*/  IMAD.IADD R19, R57, 0x1, -R2 ;  /* 0x0000000139137824 */ /* 0x000fe400078e0a02 */
[----:B------:R-:W-:-:S02]  /*9be0*/  VIADD R20, R134, 0xa0 ;  /* 0x000000a086147836 */ /* 0x000fc40000000000 */
[C---:B------:R-:W-:Y:S01]  /*9bf0*/  VIADD R18, R134.reuse, 0xc0 ;  /* 0x000000c086127836 */ /* 0x040fe20000000000 */
[CC--:B------:R-:W-:Y:S01]  /*9c00*/  ISETP.GE.AND P1, PT, R134.reuse, R19.reuse, PT ;  /* 0x000000138600720c */ /* 0x0c0fe20003f26270 */
[----:B------:R-:W-:Y:S01]  /*9c10*/  VIADD R22, R134, 0x80 ;  /* 0x0000008086167836 */ /* 0x000fe20000000000 */
[-C--:B------:R-:W-:Y:S01]  /*9c20*/  ISETP.GE.AND P0, PT, R16, R19.reuse, PT ;  /* 0x000000131000720c */ /* 0x080fe20003f06270 */
[----:B------:R-:W-:Y:S01]  /*9c30*/  VIADD R3, R134, 0xe0 ;  /* 0x000000e086037836 */ /* 0x000fe20000000000 */
[-C--:B------:R-:W-:Y:S01]  /*9c40*/  ISETP.GE.AND P5, PT, R24, R19.reuse, PT ;  /* 0x000000131800720c */ /* 0x080fe20003fa6270 */
[----:B------:R-:W-:Y:S01]  /*9c50*/  IMAD.IADD R0, R67, 0x1, -R0 ;  /* 0x0000000143007824 */ /* 0x000fe200078e0a00 */
[-C--:B------:R-:W-:Y:S01]  /*9c60*/  ISETP.GE.AND P6, PT, R26, R19.reuse, PT ;  /* 0x000000131a00720c */ /* 0x080fe20003fc6270 */
[----:B------:R-:W-:Y:S01]  /*9c70*/  IMAD.SHL.U32 R69, R69, 0x8, RZ ;  /* 0x0000000845457824 */ /* 0x000fe200078e00ff */
[-C--:B------:R-:W-:Y:S01]  /*9c80*/  ISETP.GE.AND P3, PT, R20, R19.reuse, PT ;  /* 0x000000131400720c */ /* 0x080fe20003f66270 */
[----:B------:R-:W-:Y:S01]  /*9c90*/  IMAD R52, R59, 0x10, R61 ;  /* 0x000000103b347824 */ /* 0x000fe200078e023d */
[-C--:B------:R-:W-:Y:S01]  /*9ca0*/  ISETP.GE.AND P2, PT, R18, R19.reuse, PT ;  /* 0x000000131200720c */ /* 0x080fe20003f46270 */
[----:B------:R-:W-:Y:S01]  /*9cb0*/  IMAD.SHL.U32 R51, R58, 0x2, RZ ;  /* 0x000000023a337824 */ /* 0x000fe200078e00ff */
[----:B------:R-:W-:Y:S01]  /*9cc0*/  ISETP.GE.AND P4, PT, R22, R19, PT ;  /* 0x000000131600720c */ /* 0x000fe20003f86270 */
[----:B------:R-:W-:-:S03]  /*9cd0*/  @!P1 IMAD.MOV.U32 R236, RZ, RZ, R238 ;  /* 0x000000ffffec9224 */ /* 0x000fc600078e00ee */
[----:B------:R-:W-:Y:S01]  /*9ce0*/  LOP3.LUT R51, R51, 0x6, RZ, 0xc0, !PT ;  /* 0x0000000633337812 */ /* 0x000fe200078ec0ff */
[----:B---3--:R-:W1:Y:S01]  /*9cf0*/  @!P5 LDC.64 R4, c[0x0][0x248] ;  /* 0x00009200ff04db82 */ /* 0x008e620000000a00 */
[----:B------:R-:W-:Y:S01]  /*9d00*/  @!PT LDS RZ, [RZ] ;  /* 0x00000000fffff984 */ /* 0x000fe20000000800 */
[----:B------:R-:W-:Y:S01]  /*9d10*/  @!PT LDS RZ, [RZ] ;  /* 0x00000000fffff984 */ /* 0x000fe20000000800 */
[----:B------:R-:W-:Y:S01]  /*9d20*/  @!PT LDS RZ, [RZ] ;  /* 0x00000000fffff984 */ /* 0x000fe20000000800 */
[----:B------:R2:W-:Y:S01]  /*9d30*/  @!P1 LDGSTS.E.BYPASS.LTC128B.128 [R247+0x1000], desc[UR6][R236.64] ;  /* 0x01000000ecf79fae */ /* 0x0005e2000b901d46 */
[C---:B------:R-:W-:Y:S02]  /*9d40*/  @!P0 LEA R28, P1, R63.reuse, R238, 0x1 ;  /* 0x000000ee3f1c8211 */ /* 0x040fe400078208ff */
[----:B------:R-:W-:Y:S02]  /*9d50*/  IMAD.IADD R51, R2, 0x1, R51 ;  /* 0x0000000102337824 */ /* 0x000fe400078e0233 */
[----:B------:R-:W-:Y:S02]  /*9d60*/  @!P0 LEA.HI.X R29, R63, R237, R60, 0x1, P1 ;  /* 0x000000ed3f1d8211 */ /* 0x000fe400008f0c3c */
[----:B------:R-:W-:Y:S01]  /*9d70*/  ISETP.GE.AND P1, PT, R3, R19, PT ;  /* 0x000000130300720c */ /* 0x000fe20003f26270 */
[----:B------:R-:W3:Y:S01]  /*9d80*/  @!P6 LDC.64 R6, c[0x0][0x248] ;  /* 0x00009200ff06eb82 */ /* 0x000ee20000000a00 */
[C---:B------:R-:W-:Y:S01]  /*9d90*/  VIADD R41, R51.reuse, 0x18 ;  /* 0x0000001833297836 */ /* 0x040fe20000000000 */
[----:B------:R4:W-:Y:S01]  /*9da0*/  @!P0 LDGSTS.E.BYPASS.LTC128B.128 [R247+0x1800], desc[UR6][R28.64] ;  /* 0x018000001cf78fae */ /* 0x0009e2000b901d46 */
[----:B------:R-:W-:-:S02]  /*9db0*/  VIADD R43, R51, 0x38 ;  /* 0x00000038332b7836 */ /* 0x000fc40000000000 */
[----:B------:R-:W-:-:S03]  /*9dc0*/  VIADD R53, R51, 0x40 ;  /* 0x0000004033357836 */ /* 0x000fc60000000000 */
[----:B------:R-:W5:Y:S01]  /*9dd0*/  @!P3 LDC.64 R12, c[0x0][0x248] ;  /* 0x00009200ff0cbb82 */ /* 0x000f620000000a00 */
[----:B-1----:R-:W-:-:S07]  /*9de0*/  @!P5 IMAD R5, R5, 0xc0, RZ ;  /* 0x000000c00505d824 */ /* 0x002fce00078e02ff */
[----:B------:R-:W1:Y:S01]  /*9df0*/  @!P2 LDC.64 R10, c[0x0][0x248] ;  /* 0x00009200ff0aab82 */ /* 0x000e620000000a00 */
[----:B--2---:R-:W-:-:S04]  /*9e00*/  @!P5 IMAD.MOV.U32 R236, RZ, RZ, R238 ;  /* 0x000000ffffecd224 */ /* 0x004fc800078e00ee */
[----:B------:R-:W-:-:S03]  /*9e10*/  @!P5 IMAD.WIDE.U32 R30, R4, 0xc0, R236 ;  /* 0x000000c0041ed825 */ /* 0x000fc600078e00ec */
[----:B------:R-:W2:Y:S01]  /*9e20*/  @!P4 LDC.64 R14, c[0x0][0x248] ;  /* 0x00009200ff0ecb82 */ /* 0x000ea20000000a00 */
[C---:B---3--:R-:W-:Y:S01]  /*9e30*/  @!P6 LEA R32, P0, R6.reuse, R238, 0x7 ;  /* 0x000000ee0620e211 */ /* 0x048fe200078038ff */
[----:B------:R-:W-:Y:S02]  /*9e40*/  @!P3 IMAD.MOV.U32 R236, RZ, RZ, R238 ;  /* 0x000000ffffecb224 */ /* 0x000fe400078e00ee */
[----:B------:R-:W-:Y:S01]  /*9e50*/  @!P5 IMAD.IADD R31, R5, 0x1, R31 ;  /* 0x00000001051fd824 */ /* 0x000fe200078e021f */
[----:B------:R-:W-:-:S03]  /*9e60*/  @!P6 LEA.HI.X R33, R6, R237, R7, 0x7, P0 ;  /* 0x000000ed0621e211 */ /* 0x000fc600000f3c07 */
[----:B------:R-:W4:Y:S01]  /*9e70*/  @!P1 LDC.64 R8, c[0x0][0x248] ;  /* 0x00009200ff089b82 */ /* 0x000f220000000a00 */
[----:B-----5:R-:W-:Y:S01]  /*9e80*/  @!P3 IMAD.WIDE.U32 R4, R12, 0x140, R236 ;  /* 0x000001400c04b825 */ /* 0x020fe200078e00ec */
[----:B------:R-:W-:Y:S01]  /*9e90*/  @!P6 LDGSTS.E.BYPASS.LTC128B.128 [R247+0x2000], desc[UR6][R32.64] ;  /* 0x0200000020f7efae */ /* 0x000fe2000b901d46 */
[-C--:B------:R-:W-:Y:S02]  /*9ea0*/  ISETP.GE.AND P6, PT, R26, R19.reuse, PT ;  /* 0x000000131a00720c */ /* 0x080fe40003fc6270 */
[----:B------:R-:W-:Y:S02]  /*9eb0*/  @!P2 IMAD.MOV.U32 R236, RZ, RZ, R238 ;  /* 0x000000ffffeca224 */ /* 0x000fe400078e00ee */
[----:B------:R-:W-:Y:S01]  /*9ec0*/  @!P3 IMAD R13, R13, 0x140, RZ ;  /* 0x000001400d0db824 */ /* 0x000fe200078e02ff */
[----:B------:R-:W-:Y:S01]  /*9ed0*/  @!P5 LDGSTS.E.BYPASS.LTC128B.128 [R247+0x2800], desc[UR6][R30.64] ;  /* 0x028000001ef7dfae */ /* 0x000fe2000b901d46 */
[----:B-1----:R-:W-:Y:S01]  /*9ee0*/  @!P2 IMAD.WIDE.U32 R6, R10, 0x180, R236 ;  /* 0x000001800a06a825 */ /* 0x002fe200078e00ec */
[----:B------:R-:W-:-:S03]  /*9ef0*/  ISETP.GE.AND P5, PT, R24, R19, PT ;  /* 0x000000131800720c */ /* 0x000fc60003fa6270 */
[----:B------:R-:W-:Y:S02]  /*9f00*/  @!P1 IMAD.MOV.U32 R236, RZ, RZ, R238 ;  /* 0x000000ffffec9224 */ /* 0x000fe400078e00ee */
[----:B------:R-:W-:Y:S01]  /*9f10*/  @!P2 IMAD R11, R11, 0x180, RZ ;  /* 0x000001800b0ba824 */ /* 0x000fe200078e02ff */
[C---:B--2---:R-:W-:Y:S01]  /*9f20*/  @!P4 LEA R34, P0, R14.reuse, R238, 0x8 ;  /* 0x000000ee0e22c211 */ /* 0x044fe200078040ff */
[----:B------:R-:W-:Y:S02]  /*9f30*/  @!P3 IMAD.IADD R5, R13, 0x1, R5 ;  /* 0x000000010d05b824 */ /* 0x000fe400078e0205 */
[----:B------:R-:W-:Y:S01]  /*9f40*/  @!P2 IMAD.IADD R7, R11, 0x1, R7 ;  /* 0x000000010b07a824 */ /* 0x000fe200078e0207 */
[----:B------:R-:W-:Y:S02]  /*9f50*/  @!P4 LEA.HI.X R35, R14, R237, R15, 0x8, P0 ;  /* 0x000000ed0e23c211 */ /* 0x000fe400000f440f */
[----:B------:R-:W-:Y:S01]  /*9f60*/  ISETP.GE.AND P0, PT, R16, R19, PT ;  /* 0x000000131000720c */ /* 0x000fe20003f06270 */
[----:B------:R-:W-:Y:S01]  /*9f70*/  IMAD.SHL.U32 R16, R64, 0x40, RZ ;  /* 0x0000004040107824 */ /* 0x000fe200078e00ff */
[----:B------:R-:W-:Y:S01]  /*9f80*/  SHF.R.S32.HI R11, RZ, 0x4, R68 ;  /* 0x00000004ff0b7819 */ /* 0x000fe20000011444 */
[----:B----4-:R-:W-:Y:S01]  /*9f90*/  @!P1 IMAD.WIDE.U32 R28, R8, 0x1c0, R236 ;  /* 0x000001c0081c9825 */ /* 0x010fe200078e00ec */
[----:B------:R-:W-:Y:S01]  /*9fa0*/  @!P4 LDGSTS.E.BYPASS.LTC128B.128 [R247+0x3000], desc[UR6][R34.64] ;  /* 0x0300000022f7cfae */ /* 0x000fe2000b901d46 */
[----:B------:R-:W-:-:S02]  /*9fb0*/  SHF.R.S32.HI R8, RZ, 0x1f, R67 ;  /* 0x0000001fff087819 */ /* 0x000fc40000011443 */
[----:B------:R-:W-:Y:S01]  /*9fc0*/  @!P1 IMAD R9, R9, 0x1c0, RZ ;  /* 0x000001c009099824 */ /* 0x000fe200078e02ff */
[----:B------:R1:W-:Y:S01]  /*9fd0*/  @!P3 LDGSTS.E.BYPASS.LTC128B.128 [R247+0x3800], desc[UR6][R4.64] ;  /* 0x0380000004f7bfae */ /* 0x0003e2000b901d46 */
[----:B------:R-:W-:Y:S02]  /*9fe0*/  LEA.HI R67, R8, R67, RZ, 0x3 ;  /* 0x0000004308437211 */ /* 0x000fe400078f18ff */
[----:B------:R-:W-:Y:S01]  /*9ff0*/  @!P1 IMAD.IADD R29, R9, 0x1, R29 ;  /* 0x00000001091d9824 */ /* 0x000fe200078e021d */
[----:B------:R2:W-:Y:S01]  /*a000*/  @!P2 LDGSTS.E.BYPASS.LTC128B.128 [R247+0x4000], desc[UR6][R6.64] ;  /* 0x0400000006f7afae */ /* 0x0005e2000b901d46 */
[----:B------:R-:W-:Y:S02]  /*a010*/  LOP3.LUT R9, R70, 0xfffffff8, RZ, 0xc0, !PT ;  /* 0xfffffff846097812 */ /* 0x000fe400078ec0ff */
[-C--:B------:R-:W-:Y:S01]  /*a020*/  ISETP.GE.AND P4, PT, R22, R19.reuse, PT ;  /* 0x000000131600720c */ /* 0x080fe20003f86270 */
[----:B------:R3:W-:Y:S01]  /*a030*/  @!P1 LDGSTS.E.BYPASS.LTC128B.128 [R247+0x4800], desc[UR6][R28.64] ;  /* 0x048000001cf79fae */ /* 0x0007e2000b901d46 */
[----:B------:R-:W-:Y:S01]  /*a040*/  ISETP.GE.AND P1, PT, R134, R19, PT ;  /* 0x000000138600720c */ /* 0x000fe20003f26270 */
[----:B------:R-:W-:Y:S01]  /*a050*/  IMAD.IADD R8, R58, 0x1, -R9 ;  /* 0x000000013a087824 */ /* 0x000fe200078e0a09 */
[----:B------:R-:W-:Y:S01]  /*a060*/  LEA.HI R68, R68, R11, RZ, 0x1 ;  /* 0x0000000b44447211 */ /* 0x000fe200078f08ff */
[----:B------:R-:W0:Y:S01]  /*a070*/  LDGDEPBAR ;  /* 0x00000000000079af */ /* 0x000e220000000000 */
[----:B------:R-:W-:-:S02]  /*a080*/  ISETP.GE.AND P3, PT, R20, R19, PT ;  /* 0x000000131400720c */ /* 0x000fc40003f66270 */
[----:B------:R-:W-:Y:S02]  /*a090*/  LEA.HI R9, R8, R8, RZ, 0x1 ;  /* 0x0000000808097211 */ /* 0x000fe400078f08ff */
[----:B------:R-:W-:Y:S02]  /*a0a0*/  LOP3.LUT R68, R68, 0xfffffffe, RZ, 0xc0, !PT ;  /* 0xfffffffe44447812 */ /* 0x000fe400078ec0ff */
[----:B------:R-:W-:Y:S02]  /*a0b0*/  SHF.R.S32.HI R17, RZ, 0x1, R9 ;  /* 0x00000001ff117819 */ /* 0x000fe40000011409 */
[----:B------:R-:W-:Y:S02]  /*a0c0*/  LOP3.LUT R9, R9, 0x3fffffe, RZ, 0xc0, !PT ;  /* 0x03fffffe09097812 */ /* 0x000fe400078ec0ff */
[----:B------:R-:W-:Y:S01]  /*a0d0*/  ISETP.GE.AND P2, PT, R18, R19, PT ;  /* 0x000000131200720c */ /* 0x000fe20003f46270 */
[----:B------:R-:W-:Y:S01]  /*a0e0*/  IMAD.SHL.U32 R10, R17, 0x40, RZ ;  /* 0x00000040110a7824 */ /* 0x000fe200078e00ff */
[----:B------:R-:W-:Y:S01]  /*a0f0*/  LOP3.LUT R16, R16, 0xc0, RZ, 0xc0, !PT ;  /* 0x000000c010107812 */ /* 0x000fe200078ec0ff */
[----:B------:R-:W-:Y:S01]  /*a100*/  IMAD.IADD R234, R8, 0x1, -R9 ;  /* 0x0000000108ea7824 */ /* 0x000fe200078e0a09 */
[----:B-1----:R-:W1:Y:S02]  /*a110*/  @!P5 LDC.64 R4, c[0x0][0x250] ;  /* 0x00009400ff04db82 */ /* 0x002e640000000a00 */
[----:B------:R-:W-:-:S04]  /*a120*/  LOP3.LUT R10, R10, 0xc0, RZ, 0xc0, !PT ;  /* 0x000000c00a0a7812 */ /* 0x000fc800078ec0ff */
[----:B------:R-:W-:Y:S02]  /*a130*/  LOP3.LUT R13, R10, 0x8, R69, 0xf8, !PT ;  /* 0x000000080a0d7812 */ /* 0x000fe400078ef845 */
[----:B--2---:R-:W2:Y:S01]  /*a140*/  @!P6 LDC.64 R6, c[0x0][0x250] ;  /* 0x00009400ff06eb82 */ /* 0x004ea20000000a00 */
[----:B------:R-:W-:-:S07]  /*a150*/  DEPBAR.LE SB0, 0x0 ;  /* 0x000080000000791a */ /* 0x000fce0000000000 */
[----:B------:R-:W-:Y:S01]  /*a160*/  BAR.SYNC.DEFER_BLOCKING 0x0 ;  /* 0x0000000000007b1d */ /* 0x000fe20000010000 */
[----:B------:R-:W-:Y:S01]  /*a170*/  SHF.R.U32.HI R12, RZ, 0x3, R10 ;  /* 0x00000003ff0c7819 */ /* 0x000fe2000001160a */
[----:B---3--:R-:W-:-:S03]  /*a180*/  VIADD R29, R51, 0x11 ;  /* 0x00000011331d7836 */ /* 0x008fc60000000000 */
[----:B------:R-:W-:-:S03]  /*a190*/  LOP3.LUT R13, R13, R12, RZ, 0x3c, !PT ;  /* 0x0000000c0d0d7212 */ /* 0x000fc600078e3cff */
[----:B------:R-:W3:Y:S01]  /*a1a0*/  @!P3 LDC.64 R8, c[0x0][0x250] ;  /* 0x00009400ff08bb82 */ /* 0x000ee20000000a00 */
[----:B-1----:R-:W-:-:S04]  /*a1b0*/  @!P5 IMAD.WIDE.U32 R14, R4, 0xc0, R240 ;  /* 0x000000c0040ed825 */ /* 0x002fc800078e00f0 */
[----:B------:R-:W-:-:S03]  /*a1c0*/  @!P5 IMAD R12, R5, 0xc0, RZ ;  /* 0x000000c0050cd824 */ /* 0x000fc600078e02ff */
[----:B------:R-:W1:Y:S01]  /*a1d0*/  @!P2 LDC.64 R4, c[0x0][0x250] ;  /* 0x00009400ff04ab82 */ /* 0x000e620000000a00 */
[----:B------:R-:W-:Y:S01]  /*a1e0*/  @!P5 IMAD.IADD R15, R12, 0x1, R15 ;  /* 0x000000010c0fd824 */ /* 0x000fe200078e020f */
[----:B------:R-:W-:Y:S04]  /*a1f0*/  @P1 STS [R247+0x5000], RZ ;  /* 0x005000fff7001388 */ /* 0x000fe80000000800 */
[----:B------:R-:W-:Y:S01]  /*a200*/  @P1 STS [R247+0x5004], RZ ;  /* 0x005004fff7001388 */ /* 0x000fe20000000800 */
[----:B---3--:R-:W-:-:S03]  /*a210*/  @!P3 IMAD R9, R9, 0x140, RZ ;  /* 0x000001400909b824 */ /* 0x008fc600078e02ff */
[----:B------:R-:W-:Y:S04]  /*a220*/  @P1 STS.64 [R247+0x5008], RZ ;  /* 0x005008fff7001388 */ /* 0x000fe80000000a00 */
[----:B------:R-:W-:Y:S01]  /*a230*/  @!PT LDS RZ, [RZ] ;  /* 0x00000000fffff984 */ /* 0x000fe20000000800 */
[----:B------:R-:W-:Y:S01]  /*a240*/  @!PT LDS RZ, [RZ] ;  /* 0x00000000fffff984 */ /* 0x000fe20000000800 */
[----:B------:R-:W-:Y:S01]  /*a250*/  @!PT LDS RZ, [RZ] ;  /* 0x00000000fffff984 */ /* 0x000fe20000000800 */
[----:B------:R-:W-:Y:S01]  /*a260*/  @!P1 LDGSTS.E.BYPASS.LTC128B.128 [R247+0x5000], desc[UR6][R240.64] ;  /* 0x05000000f0f79fae */ /* 0x000fe2000b901d46 */
[----:B------:R-:W-:-:S03]  /*a270*/  @!P0 LEA R20, P1, R65, R240, 0x1 ;  /* 0x000000f041148211 */ /* 0x000fc600078208ff */
[----:B------:R-:W-:Y:S01]  /*a280*/  @P0 STS.128 [R247+0x5800], RZ ;  /* 0x005800fff7000388 */ /* 0x000fe20000000c00 */
[----:B------:R-:W-:Y:S01]  /*a290*/  @!P0 LEA.HI.X R21, R65, R241, R62, 0x1, P1 ;  /* 0x000000f141158211 */ /* 0x000fe200008f0c3e */
[----:B-1----:R-:W-:Y:S01]  /*a2a0*/  @!P2 IMAD R5, R5, 0x180, RZ ;  /* 0x000001800505a824 */ /* 0x002fe200078e02ff */
[----:B------:R-:W-:Y:S01]  /*a2b0*/  ISETP.GE.AND P1, PT, R3, R19, PT ;  /* 0x000000130300720c */ /* 0x000fe20003f26270 */
[----:B------:R-:W-:Y:S02]  /*a2c0*/  IMAD.IADD R3, R11, 0x1, -R68 ;  /* 0x000000010b037824 */ /* 0x000fe400078e0a44 */
[----:B------:R-:W1:Y:S01]  /*a2d0*/  @!P4 LDC.64 R10, c[0x0][0x250] ;  /* 0x00009400ff0acb82 */ /* 0x000e620000000a00 */
[----:B------:R-:W-:Y:S01]  /*a2e0*/  @!PT LDS RZ, [RZ] ;  /* 0x00000000fffff984 */ /* 0x000fe20000000800 */
[----:B------:R-:W-:Y:S01]  /*a2f0*/  @!PT LDS RZ, [RZ] ;  /* 0x00000000fffff984 */ /* 0x000fe20000000800 */
[----:B------:R-:W-:Y:S01]  /*a300*/  @!PT LDS RZ, [RZ] ;  /* 0x00000000fffff984 */ /* 0x000fe20000000800 */
[----:B------:R-:W-:Y:S01]  /*a310*/  @!P0 LDGSTS.E.BYPASS.LTC128B.128 [R247+0x5800], desc[UR6][R20.64] ;  /* 0x0580000014f78fae */ /* 0x000fe2000b901d46 */
[C---:B------:R-:W-:Y:S01]  /*a320*/  IMAD R234, R3.reuse, 0x8, R234 ;  /* 0x0000000803ea7824 */ /* 0x040fe200078e02ea */
[----:B--2---:R-:W-:Y:S01]  /*a330*/  @!P6 LEA R18, P0, R6, R240, 0x7 ;  /* 0x000000f00612e211 */ /* 0x004fe200078038ff */
[----:B------:R-:W-:Y:S01]  /*a340*/  IMAD.SHL.U32 R3, R3, 0x8, RZ ;  /* 0x0000000803037824 */ /* 0x000fe200078e00ff */
[----:B------:R-:W-:Y:S01]  /*a350*/  @P6 STS.128 [R247+0x6000], RZ ;  /* 0x006000fff7006388 */ /* 0x000fe20000000c00 */
[----:B------:R-:W-:Y:S01]  /*a360*/  IMAD.U32 R234, R234, 0x20, R13 ;  /* 0x00000020eaea7824 */ /* 0x000fe200078e000d */
[----:B------:R-:W-:-:S02]  /*a370*/  @!P6 LEA.HI.X R19, R6, R241, R7, 0x7, P0 ;  /* 0x000000f10613e211 */ /* 0x000fc400000f3c07 */
[----:B------:R-:W-:Y:S01]  /*a380*/  LOP3.LUT R3, R16, 0x8, R3, 0xf8, !PT ;  /* 0x0000000810037812 */ /* 0x000fe200078ef803 */
[----:B------:R-:W2:Y:S01]  /*a390*/  @!P1 LDC.64 R6, c[0x0][0x250] ;  /* 0x00009400ff069b82 */ /* 0x000ea20000000a00 */
[----:B------:R-:W-:Y:S01]  /*a3a0*/  SHF.R.U32.HI R16, RZ, 0x3, R16 ;  /* 0x00000003ff107819 */ /* 0x000fe20000011610 */
[----:B------:R-:W-:Y:S01]  /*a3b0*/  @!PT LDS RZ, [RZ] ;  /* 0x00000000fffff984 */ /* 0x000fe20000000800 */
[----:B------:R-:W-:Y:S01]  /*a3c0*/  @!PT LDS RZ, [RZ] ;  /* 0x00000000fffff984 */ /* 0x000fe20000000800 */
[----:B------:R-:W-:Y:S01]  /*a3d0*/  @!PT LDS RZ, [RZ] ;  /* 0x00000000fffff984 */ /* 0x000fe20000000800 */
[----:B------:R3:W-:Y:S01]  /*a3e0*/  @!P6 LDGSTS.E.BYPASS.LTC128B.128 [R247+0x6000], desc[UR6][R18.64] ;  /* 0x0600000012f7efae */ /* 0x0007e2000b901d46 */
[----:B------:R-:W-:Y:S02]  /*a3f0*/  LEA R234, R234, UR4, 0x1 ;  /* 0x00000004eaea7c11 */ /* 0x000fe4000f8e08ff */
[----:B------:R-:W-:Y:S01]  /*a400*/  LOP3.LUT R3, R3, R16, RZ, 0x3c, !PT ;  /* 0x0000001003037212 */ /* 0x000fe200078e3cff */
[----:B------:R-:W-:Y:S01]  /*a410*/  IMAD.SHL.U32 R16, R67, 0x20, RZ ;  /* 0x0000002043107824 */ /* 0x000fe200078e00ff */
[----:B------:R-:W-:Y:S01]  /*a420*/  @P5 STS.128 [R247+0x6800], RZ ;  /* 0x006800fff7005388 */ /* 0x000fe20000000c00 */
[----:B------:R-:W-:-:S03]  /*a430*/  VIADD R233, R234, 0x1020 ;  /* 0x00001020eae97836 */ /* 0x000fc60000000000 */
[----:B------:R-:W-:Y:S01]  /*a440*/  LOP3.LUT R16, R16, 0xffffff00, RZ, 0xc0, !PT ;  /* 0xffffff0010107812 */ /* 0x000fe200078ec0ff */
[----:B------:R-:W-:Y:S01]  /*a450*/  @!PT LDS RZ, [RZ] ;  /* 0x00000000fffff984 */ /* 0x000fe20000000800 */
[----:B------:R-:W-:Y:S01]  /*a460*/  @!PT LDS RZ, [RZ] ;  /* 0x00000000fffff984 */ /* 0x000fe20000000800 */
[----:B------:R-:W-:Y:S01]  /*a470*/  @!PT LDS RZ, [RZ] ;  /* 0x00000000fffff984 */ /* 0x000fe20000000800 */
[----:B------:R4:W-:Y:S01]  /*a480*/  @!P5 LDGSTS.E.BYPASS.LTC128B.128 [R247+0x6800], desc[UR6][R14.64] ;  /* 0x068000000ef7dfae */ /* 0x0009e2000b901d46 */
[----:B-1----:R-:W-:-:S03]  /*a490*/  @!P4 LEA R12, P0, R10, R240, 0x8 ;  /* 0x000000f00a0cc211 */ /* 0x002fc600078040ff */
[----:B------:R-:W-:Y:S01]  /*a4a0*/  @P4 STS.128 [R247+0x7000], RZ ;  /* 0x007000fff7004388 */ /* 0x000fe20000000c00 */
[----:B------:R-:W-:Y:S01]  /*a4b0*/  @!P4 LEA.HI.X R13, R10, R241, R11, 0x8, P0 ;  /* 0x000000f10a0dc211 */ /* 0x000fe200000f440b */
[----:B------:R-:W-:Y:S01]  /*a4c0*/  @!P3 IMAD.WIDE.U32 R10, R8, 0x140, R240 ;  /* 0x00000140080ab825 */ /* 0x000fe200078e00f0 */
[----:B------:R-:W-:Y:S02]  /*a4d0*/  LOP3.LUT P0, RZ, R17, 0x2, RZ, 0xc0, !PT ;  /* 0x0000000211ff7812 */ /* 0x000fe4000780c0ff */
[----:B------:R-:W-:Y:S01]  /*a4e0*/  SHF.R.S32.HI R17, RZ, 0x1f, R58 ;  /* 0x0000001fff117819 */ /* 0x000fe2000001143a */
[----:B------:R-:W-:Y:S01]  /*a4f0*/  @!P3 IMAD.IADD R11, R9, 0x1, R11 ;  /* 0x00000001090bb824 */ /* 0x000fe200078e020b */
[----:B------:R-:W-:Y:S01]  /*a500*/  @!PT LDS RZ, [RZ] ;  /* 0x00000000fffff984 */ /* 0x000fe20000000800 */
[----:B------:R-:W-:Y:S01]  /*a510*/  @!PT LDS RZ, [RZ] ;  /* 0x00000000fffff984 */ /* 0x000fe20000000800 */
[----:B------:R-:W-:Y:S01]  /*a520*/  @!PT LDS RZ, [RZ] ;  /* 0x00000000fffff984 */ /* 0x000fe20000000800 */
[----:B------:R1:W-:Y:S01]  /*a530*/  @!P4 LDGSTS.E.BYPASS.LTC128B.128 [R247+0x7000], desc[UR6][R12.64] ;  /* 0x070000000cf7cfae */ /* 0x0003e2000b901d46 */
[----:B------:R-:W-:Y:S01]  /*a540*/  IMAD R9, R59, 0x200, R16 ;  /* 0x000002003b097824 */ /* 0x000fe200078e0210 */
[----:B------:R-:W-:Y:S01]  /*a550*/  LEA.HI R17, R17, R58, RZ, 0x5 ;  /* 0x0000003a11117211 */ /* 0x000fe200078f28ff */
[----:B--2---:R-:W-:Y:S01]  /*a560*/  @!P1 IMAD R7, R7, 0x1c0, RZ ;  /* 0x000001c007079824 */ /* 0x004fe200078e02ff */
[----:B------:R-:W-:Y:S01]  /*a570*/  @P3 STS.128 [R247+0x7800], RZ ;  /* 0x007800fff7003388 */ /* 0x000fe20000000c00 */
[----:B------:R-:W-:Y:S01]  /*a580*/  IMAD R236, R0, 0x20, R9 ;  /* 0x0000002000ec7824 */ /* 0x000fe200078e0209 */
[----:B------:R-:W-:Y:S01]  /*a590*/  LOP3.LUT R17, R17, 0xffffffe0, RZ, 0xc0, !PT ;  /* 0xffffffe011117812 */ /* 0x000fe200078ec0ff */
[----:B---3--:R-:W-:Y:S01]  /*a5a0*/  @!P2 IMAD.WIDE.U32 R18, R4, 0x180, R240 ;  /* 0x000001800412a825 */ /* 0x008fe200078e00f0 */
[----:B------:R-:W-:Y:S01]  /*a5b0*/  @!PT LDS RZ, [RZ] ;  /* 0x00000000fffff984 */ /* 0x000fe20000000800 */
[----:B------:R-:W-:Y:S01]  /*a5c0*/  @!PT LDS RZ, [RZ] ;  /* 0x00000000fffff984 */ /* 0x000fe20000000800 */
[----:B------:R-:W-:Y:S01]  /*a5d0*/  @!PT LDS RZ, [RZ] ;  /* 0x00000000fffff984 */ /* 0x000fe20000000800 */
[----:B------:R-:W-:Y:S03]  /*a5e0*/  @!P3 LDGSTS.E.BYPASS.LTC128B.128 [R247+0x7800], desc[UR6][R10.64] ;  /* 0x078000000af7bfae */ /* 0x000fe6000b901d46 */
[----:B------:R-:W-:Y:S01]  /*a5f0*/  IMAD.IADD R236, R3, 0x1, R236 ;  /* 0x0000000103ec7824 */ /* 0x000fe200078e02ec */
[----:B------:R-:W-:Y:S01]  /*a600*/  @P2 STS.128 [R247+0x8000], RZ ;  /* 0x008000fff7002388 */ /* 0x000fe20000000c00 */
[----:B------:R-:W-:-:S02]  /*a610*/  @!P2 IMAD.IADD R19, R5, 0x1, R19 ;  /* 0x000000010513a824 */ /* 0x000fc400078e0213 */
[----:B----4-:R-:W-:Y:S01]  /*a620*/  @!P1 IMAD.WIDE.U32 R14, R6, 0x1c0, R240 ;  /* 0x000001c0060e9825 */ /* 0x010fe200078e00f0 */
[----:B------:R-:W-:Y:S02]  /*a630*/  LEA R236, R236, UR4, 0x1 ;  /* 0x00000004ecec7c11 */ /* 0x000fe4000f8e08ff */
[----:B------:R-:W-:Y:S01]  /*a640*/  @!PT LDS RZ, [RZ] ;  /* 0x00000000fffff984 */ /* 0x000fe20000000800 */
[----:B------:R-:W-:Y:S01]  /*a650*/  @!PT LDS RZ, [RZ] ;  /* 0x00000000fffff984 */ /* 0x000fe20000000800 */
[----:B------:R-:W-:Y:S01]  /*a660*/  @!PT LDS RZ, [RZ] ;  /* 0x00000000fffff984 */ /* 0x000fe20000000800 */
[----:B------:R2:W-:Y:S01]  /*a670*/  @!P2 LDGSTS.E.BYPASS.LTC128B.128 [R247+0x8000], desc[UR6][R18.64] ;  /* 0x0800000012f7afae */ /* 0x0005e2000b901d46 */
[----:B------:R-:W-:Y:S02]  /*a680*/  @!P1 IMAD.IADD R21, R7, 0x1, R15 ;  /* 0x0000000107159824 */ /* 0x000fe400078e020f */
[----:B------:R-:W-:Y:S01]  /*a690*/  @!P1 IMAD.MOV.U32 R20, RZ, RZ, R14 ;  /* 0x000000ffff149224 */ /* 0x000fe200078e000e */
[----:B------:R-:W-:Y:S01]  /*a6a0*/  @P1 STS.128 [R247+0x8800], RZ ;  /* 0x008800fff7001388 */ /* 0x000fe20000000c00 */
[----:B------:R-:W-:Y:S02]  /*a6b0*/  VIADD R4, R234, 0x1000 ;  /* 0x00001000ea047836 */ /* 0x000fe40000000000 */
[----:B------:R-:W-:Y:S01]  /*a6c0*/  IMAD R235, R49, 0x2, R236 ;  /* 0x0000000231eb7824 */ /* 0x000fe200078e02ec */
[----:B------:R-:W-:Y:S01]  /*a6d0*/  @!PT LDS RZ, [RZ] ;  /* 0x00000000fffff984 */ /* 0x000fe20000000800 */
[----:B------:R-:W-:Y:S01]  /*a6e0*/  @!PT LDS RZ, [RZ] ;  /* 0x00000000fffff984 */ /* 0x000fe20000000800 */
[----:B------:R-:W-:Y:S01]  /*a6f0*/  @!PT LDS RZ, [RZ] ;  /* 0x00000000fffff984 */ /* 0x000fe20000000800 */
[----:B------:R3:W-:Y:S01]  /*a700*/  @!P1 LDGSTS.E.BYPASS.LTC128B.128 [R247+0x8800], desc[UR6][R20.64] ;  /* 0x0880000014f79fae */ /* 0x0007e2000b901d46 */
[----:B------:R-:W-:-:S02]  /*a710*/  @P0 VIADD R233, R4, 0xffffffe0 ;  /* 0xffffffe004e90836 */ /* 0x000fc40000000000 */
[----:B------:R-:W-:Y:S01]  /*a720*/  IMAD.IADD R17, R58, 0x1, -R17 ;  /* 0x000000013a117824 */ /* 0x000fe200078e0a11 */
[----:B-1----:R-:W-:Y:S01]  /*a730*/  LDSM.16.M88.4 R12, [R236] ;  /* 0x00000000ec0c783b */ /* 0x002fe20000000200 */
[----:B------:R-:W-:Y:S02]  /*a740*/  IMAD R0, R0, 0x20, R16 ;  /* 0x0000002000007824 */ /* 0x000fe400078e0210 */
[----:B------:R-:W-:Y:S01]  /*a750*/  VIADD R227, R233, 0x1000 ;  /* 0x00001000e9e37836 */ /* 0x000fe20000000000 */
[----:B------:R-:W1:Y:S01]  /*a760*/  LDSM.16.M88.4 R32, [R234+0x1000] ;  /* 0x00100000ea20783b */ /* 0x000e620000000200 */
[----:B------:R-:W-:Y:S02]  /*a770*/  IMAD.IADD R3, R3, 0x1, R0 ;  /* 0x0000000103037824 */ /* 0x000fe400078e0200 */
[C---:B------:R-:W-:Y:S01]  /*a780*/  VIADD R226, R233.reuse, 0x1400 ;  /* 0x00001400e9e27836 */ /* 0x040fe20000000000 */
[----:B------:R-:W4:Y:S01]  /*a790*/  LDSM.16.M88.4 R228, [R234+0x1400] ;  /* 0x00140000eae4783b */ /* 0x000f220000000200 */
[----:B------:R-:W-:-:S02]  /*a7a0*/  VIADD R225, R233, 0x1800 ;  /* 0x00001800e9e17836 */ /* 0x000fc40000000000 */
[C---:B------:R-:W-:Y:S01]  /*a7b0*/  VIADD R224, R233.reuse, 0x1c00 ;  /* 0x00001c00e9e07836 */ /* 0x040fe20000000000 */
[----:B------:R-:W-:Y:S01]  /*a7c0*/  LDSM.16.M88.4 R4, [R235] ;  /* 0x00000000eb04783b */ /* 0x000fe20000000200 */
[----:B------:R-:W-:Y:S01]  /*a7d0*/  VIADD R223, R233, 0x2000 ;  /* 0x00002000e9df7836 */ /* 0x000fe20000000000 */
[----:B--2---:R-:W-:Y:S02]  /*a7e0*/  SHF.R.S32.HI R18, RZ, 0x1f, R17 ;  /* 0x0000001fff127819 */ /* 0x004fe40000011411 */
[----:B------:R-:W2:Y:S01]  /*a7f0*/  LDSM.16.M88.4 R8, [R233] ;  /* 0x00000000e908783b */ /* 0x000ea20000000200 */
[----:B------:R-:W-:Y:S01]  /*a800*/  VIADD R19, R51, 0x8 ;  /* 0x0000000833137836 */ /* 0x000fe20000000000 */
[----:B------:R-:W-:Y:S02]  /*a810*/  LEA.HI R17, R18, R17, RZ, 0x2 ;  /* 0x0000001112117211 */ /* 0x000fe400078f10ff */
[----:B------:R-:W5:Y:S01]  /*a820*/  LDSM.16.M88.4 R248, [R234+0x1800] ;  /* 0x00180000eaf8783b */ /* 0x000f620000000200 */
[----:B------:R-:W-:Y:S01]  /*a830*/  VIADD R222, R233, 0x2400 ;  /* 0x00002400e9de7836 */ /* 0x000fe20000000000 */
[----:B------:R-:W-:-:S02]  /*a840*/  SHF.R.S32.HI R17, RZ, 0x2, R17 ;  /* 0x00000002ff117819 */ /* 0x000fc40000011411 */
[----:B------:R-:W5:Y:S01]  /*a850*/  LDSM.16.M88.4 R24, [R233+0x400] ;  /* 0x00040000e918783b */ /* 0x000f620000000200 */
[----:B------:R-:W-:Y:S01]  /*a860*/  VIADD R221, R233, 0x2800 ;  /* 0x00002800e9dd7836 */ /* 0x000fe20000000000 */
[----:B------:R-:W-:Y:S02]  /*a870*/  IADD3 R52, R52, 0x1, R17 ;  /* 0x0000000134347810 */ /* 0x000fe40007ffe011 */
[----:B---3--:R-:W3:Y:S01]  /*a880*/  LDSM.16.M88.4 R20, [R233+0x800] ;  /* 0x00080000e914783b */ /* 0x008ee20000000200 */
[----:B------:R-:W-:Y:S01]  /*a890*/  VIADD R17, R51, 0x1 ;  /* 0x0000000133117836 */ /* 0x000fe20000000000 */
[----:B------:R-:W-:Y:S02]  /*a8a0*/  IADD3 R52, R57, R52, -R242 ;  /* 0x0000003439347210 */ /* 0x000fe40007ffe8f2 */
[----:B------:R-:W-:Y:S01]  /*a8b0*/  LDSM.16.M88.4 R44, [R233+0x1000] ;  /* 0x00100000e92c783b */ /* 0x000fe20000000200 */
[C---:B------:R-:W-:Y:S02]  /*a8c0*/  VIADD R220, R233.reuse, 0x2c00 ;  /* 0x00002c00e9dc7836 */ /* 0x040fe40000000000 */
[----:B------:R-:W-:Y:S01]  /*a8d0*/  VIADD R219, R233, 0x3000 ;  /* 0x00003000e9db7836 */ /* 0x000fe20000000000 */
[----:B------:R-:W-:Y:S01]  /*a8e0*/  LDSM.16.M88.4 R200, [R234+0x2400] ;  /* 0x00240000eac8783b */ /* 0x000fe20000000200 */
[----:B------:R-:W-:-:S02]  /*a8f0*/  VIADD R52, R52, UR5 ;  /* 0x0000000534347c36 */ /* 0x000fc40008000000 */
[C---:B------:R-:W-:Y:S01]  /*a900*/  VIADD R218, R233.reuse, 0x3400 ;  /* 0x00003400e9da7836 */ /* 0x040fe20000000000 */
[----:B------:R-:W-:Y:S01]  /*a910*/  LDSM.16.M88.4 R172, [R234+0x2c00] ;  /* 0x002c0000eaac783b */ /* 0x000fe20000000200 */
[C---:B------:R-:W-:Y:S01]  /*a920*/  VIADD R217, R233.reuse, 0x3800 ;  /* 0x00003800e9d97836 */ /* 0x040fe20000000000 */
[C---:B------:R-:W-:Y:S01]  /*a930*/  VIMNMX R54, R52.reuse, R57, PT ;  /* 0x0000003934367248 */ /* 0x040fe20003fe0100 */
[----:B------:R-:W-:Y:S01]  /*a940*/  VIADD R216, R233, 0x3c00 ;  /* 0x00003c00e9d87836 */ /* 0x000fe20000000000 */
[C---:B-1----:R-:W-:Y:S01]  /*a950*/  HMMA.16816.F32.BF16 R68, R12.reuse, R32, RZ ;  /* 0x000000200c44723c */ /* 0x042fe200000418ff */
[----:B------:R-:W-:Y:S01]  /*a960*/  VIADDMNMX R52, R52, 0x8, R57, PT ;  /* 0x0000000834347846 */ /* 0x000fe20003800139 */
[----:B------:R-:W-:Y:S01]  /*a970*/  LDSM.16.M88.4 R176, [R234+0x3400] ;  /* 0x00340000eab0783b */ /* 0x000fe20000000200 */
[C---:B------:R-:W-:Y:S02]  /*a980*/  ISETP.GE.AND P0, PT, R17.reuse, R54, PT ;  /* 0x000000361100720c */ /* 0x040fe40003f06270 */
[----:B------:R-:W-:Y:S01]  /*a990*/  ISETP.GE.AND P5, PT, R17, R52, PT ;  /* 0x000000341100720c */ /* 0x000fe20003fa6270 */
[----:B------:R-:W-:Y:S01]  /*a9a0*/  HMMA.16816.F32.BF16 R32, R12, R34, RZ ;  /* 0x000000220c20723c */ /* 0x000fe200000418ff */
[----:B------:R-:W-:Y:S01]  /*a9b0*/  VIADD R17, R51, 0x9 ;  /* 0x0000000933117836 */ /* 0x000fe20000000000 */
[C---:B------:R-:W-:Y:S01]  /*a9c0*/  ISETP.GE.AND P2, PT, R19.reuse, R54, PT ;  /* 0x000000361300720c */ /* 0x040fe20003f46270 */
[----:B------:R-:W-:Y:S01]  /*a9d0*/  LDSM.16.M88.4 R60, [R234+0x4400] ;  /* 0x00440000ea3c783b */ /* 0x000fe20000000200 */
[----:B------:R-:W-:-:S02]  /*a9e0*/  ISETP.GE.AND P4, PT, R19, R52, PT ;  /* 0x000000341300720c */ /* 0x000fc40003f86270 */
[C---:B----4-:R-:W-:Y:S01]  /*a9f0*/  HMMA.16816.F32.BF16 R96, R12.reuse, R228, RZ ;  /* 0x000000e40c60723c */ /* 0x050fe200000418ff */
[C---:B------:R-:W-:Y:S01]  /*aa00*/  ISETP.GE.AND P1, PT, R17.reuse, R54, PT ;  /* 0x000000361100720c */ /* 0x040fe20003f26270 */
[----:B------:R-:W0:Y:S01]  /*aa10*/  LDGDEPBAR ;  /* 0x00000000000079af */ /* 0x000e220000000000 */
[-C--:B------:R-:W-:Y:S02]  /*aa20*/  ISETP.GE.AND P6, PT, R17, R52.reuse, PT ;  /* 0x000000341100720c */ /* 0x080fe40003fc6270 */
[C---:B------:R-:W-:Y:S01]  /*aa30*/  ISETP.GE.AND P3, PT, R51.reuse, R52, PT ;  /* 0x000000343300720c */ /* 0x040fe20003f66270 */
[----:B------:R-:W-:Y:S01]  /*aa40*/  HMMA.16816.F32.BF16 R228, R12, R230, RZ ;  /* 0x000000e60ce4723c */ /* 0x000fe200000418ff */
[----:B------:R-:W-:Y:S05]  /*aa50*/  LDSM.16.M88.4 R16, [R233+0xc00] ;  /* 0x000c0000e910783b */ /* 0x000fea0000000200 */
[C---:B--2---:R-:W-:Y:S06]  /*aa60*/  HMMA.16816.F32.BF16 R68, R4.reuse, R8, R68 ;  /* 0x000000080444723c */ /* 0x044fec0000041844 */
[----:B------:R-:W-:Y:S01]  /*aa70*/  HMMA.16816.F32.BF16 R32, R4, R10, R32 ;  /* 0x0000000a0420723c */ /* 0x000fe20000041820 */
[----:B------:R-:W1:Y:S05]  /*aa80*/  LDSM.16.M88.4 R8, [R234+0x1c00] ;  /* 0x001c0000ea08783b */ /* 0x000e6a0000000200 */
[----:B-----5:R-:W-:Y:S06]  /*aa90*/  HMMA.16816.F32.BF16 R36, R12, R248, RZ ;  /* 0x000000f80c24723c */ /* 0x020fec00000418ff */
[C---:B------:R-:W-:Y:S06]  /*aaa0*/  HMMA.16816.F32.BF16 R96, R4.reuse, R24, R96 ;  /* 0x000000180460723c */ /* 0x040fec0000041860 */
[----:B------:R-:W-:Y:S01]  /*aab0*/  FSEL R171, R70, -INF , !P3 ;  /* 0xff80000046ab7808 */ /* 0x000fe20005800000 */
[----:B------:R-:W-:Y:S01]  /*aac0*/  VIADD R25, R51, 0x10 ;  /* 0x0000001033197836 */ /* 0x000fe20000000000 */
[----:B------:R-:W-:Y:S01]  /*aad0*/  FSEL R104, R69, -INF , !P0 ;  /* 0xff80000045687808 */ /* 0x000fe20004000000 */
[----:B------:R-:W-:Y:S01]  /*aae0*/  HMMA.16816.F32.BF16 R228, R4, R26, R228 ;  /* 0x0000001a04e4723c */ /* 0x000fe200000418e4 */
[----:B------:R-:W-:-:S02]  /*aaf0*/  FSEL R120, R71, -INF , !P5 ;  /* 0xff80000047787808 */ /* 0x000fc40006800000 */
[C---:B------:R-:W-:Y:S02]  /*ab00*/  ISETP.GE.AND P3, PT, R25.reuse, R54, PT ;  /* 0x000000361900720c */ /* 0x040fe40003f66270 */
[----:B------:R-:W-:Y:S01]  /*ab10*/  ISETP.GE.AND P0, PT, R25, R52, PT ;  /* 0x000000341900720c */ /* 0x000fe20003f06270 */
[----:B------:R-:W-:Y:S01]  /*ab20*/  HMMA.16816.F32.BF16 R248, R12, R250, RZ ;  /* 0x000000fa0cf8723c */ /* 0x000fe200000418ff */
[----:B------:R-:W2:Y:S01]  /*ab30*/  LDSM.16.M88.4 R24, [R234+0x2000] ;  /* 0x00200000ea18783b */ /* 0x000ea20000000200 */
[----:B------:R-:W-:Y:S02]  /*ab40*/  FSEL R102, R32, -INF , !P2 ;  /* 0xff80000020667808 */ /* 0x000fe40005000000 */
[C---:B------:R-:W-:Y:S02]  /*ab50*/  ISETP.GE.AND P5, PT, R29.reuse, R54, PT ;  /* 0x000000361d00720c */ /* 0x040fe40003fa6270 */
[----:B------:R-:W-:Y:S01]  /*ab60*/  ISETP.GE.AND P2, PT, R29, R52, PT ;  /* 0x000000341d00720c */ /* 0x000fe20003f46270 */
[----:B---3--:R-:W-:Y:S01]  /*ab70*/  HMMA.16816.F32.BF16 R36, R4, R20, R36 ;  /* 0x000000140424723c */ /* 0x008fe20000041824 */
[----:B------:R-:W-:-:S02]  /*ab80*/  FSEL R118, R35, -INF , !P6 ;  /* 0xff80000023767808 */ /* 0x000fc40007000000 */
[----:B------:R-:W-:Y:S02]  /*ab90*/  FSEL R96, R96, -INF , !P3 ;  /* 0xff80000060607808 */ /* 0x000fe40005800000 */
[----:B------:R-:W-:Y:S01]  /*aba0*/  FSEL R165, R34, -INF , !P4 ;  /* 0xff80000022a57808 */ /* 0x000fe20006000000 */
[----:B-1----:R-:W-:Y:S01]  /*abb0*/  HMMA.16816.F32.BF16 R28, R12, R8, RZ ;  /* 0x000000080c1c723c */ /* 0x002fe200000418ff */
[-C--:B------:R-:W-:Y:S01]  /*abc0*/  ISETP.GE.AND P4, PT, R41, R54.reuse, PT ;  /* 0x000000362900720c */ /* 0x080fe20003f86270 */
[----:B------:R-:W-:Y:S01]  /*abd0*/  VIADD R21, R51, 0x21 ;  /* 0x0000002133157836 */ /* 0x000fe20000000000 */
[----:B------:R-:W-:Y:S01]  /*abe0*/  FSEL R100, R33, -INF , !P1 ;  /* 0xff80000021647808 */ /* 0x000fe20004800000 */
[----:B------:R-:W-:Y:S01]  /*abf0*/  VIADD R33, R51, 0x20 ;  /* 0x0000002033217836 */ /* 0x000fe20000000000 */
[----:B------:R-:W-:Y:S02]  /*ac00*/  FSEL R116, R99, -INF , !P2 ;  /* 0xff80000063747808 */ /* 0x000fe40005000000 */
[----:B------:R-:W-:Y:S01]  /*ac10*/  VIADD R9, R51, 0x19 ;  /* 0x0000001933097836 */ /* 0x000fe20000000000 */
[----:B------:R-:W-:Y:S01]  /*ac20*/  FSEL R92, R228, -INF , !P4 ;  /* 0xff800000e45c7808 */ /* 0x000fe20006000000 */
[----:B------:R-:W-:Y:S01]  /*ac30*/  VIADD R228, R233, 0xc00 ;  /* 0x00000c00e9e47836 */ /* 0x000fe20000000000 */
[-C--:B------:R-:W-:Y:S01]  /*ac40*/  ISETP.GE.AND P2, PT, R21, R54.reuse, PT ;  /* 0x000000361500720c */ /* 0x080fe20003f46270 */
[----:B------:R-:W-:Y:S01]  /*ac50*/  HMMA.16816.F32.BF16 R248, R4, R22, R248 ;  /* 0x0000001604f8723c */ /* 0x000fe200000418f8 */
[----:B------:R-:W-:-:S02]  /*ac60*/  ISETP.GE.AND P6, PT, R9, R54, PT ;  /* 0x000000360900720c */ /* 0x000fc40003fc6270 */
[-C--:B------:R-:W-:Y:S02]  /*ac70*/  ISETP.GE.AND P3, PT, R9, R52.reuse, PT ;  /* 0x000000340900720c */ /* 0x080fe40003f66270 */
[-C--:B------:R-:W-:Y:S01]  /*ac80*/  ISETP.GE.AND P4, PT, R21, R52.reuse, PT ;  /* 0x000000341500720c */ /* 0x080fe20003f86270 */
[----:B------:R-:W-:Y:S01]  /*ac90*/  HMMA.16816.F32.BF16 R8, R12, R10, RZ ;  /* 0x0000000a0c08723c */ /* 0x000fe200000418ff */
[----:B------:R-:W-:Y:S01]  /*aca0*/  ISETP.GE.AND P1, PT, R41, R52, PT ;  /* 0x000000342900720c */ /* 0x000fe20003f26270 */
[C---:B------:R-:W-:Y:S01]  /*acb0*/  VIADD R21, R51.reuse, 0x28 ;  /* 0x0000002833157836 */ /* 0x040fe20000000000 */
[----:B------:R-:W-:Y:S01]  /*acc0*/  FSEL R153, R98, -INF , !P0 ;  /* 0xff80000062997808 */ /* 0x000fe20004000000 */
[----:B------:R-:W-:Y:S01]  /*acd0*/  VIADD R41, R51, 0x39 ;  /* 0x0000003933297836 */ /* 0x000fe20000000000 */
[-C--:B------:R-:W-:Y:S02]  /*ace0*/  ISETP.GE.AND P0, PT, R33, R54.reuse, PT ;  /* 0x000000362100720c */ /* 0x080fe40003f06270 */
[----:B------:R-:W-:Y:S01]  /*acf0*/  HMMA.16816.F32.BF16 R28, R4, R16, R28 ;  /* 0x00000010041c723c */ /* 0x000fe2000004181c */
[----:B------:R-:W-:Y:S01]  /*ad00*/  FSEL R147, R230, -INF , !P1 ;  /* 0xff800000e6937808 */ /* 0x000fe20004800000 */
[----:B------:R-:W-:Y:S01]  /*ad10*/  VIADD R230, R233, 0x400 ;  /* 0x00000400e9e67836 */ /* 0x000fe20000000000 */
[----:B------:R-:W-:Y:S01]  /*ad20*/  FSEL R90, R229, -INF , !P6 ;  /* 0xff800000e55a7808 */ /* 0x000fe20007000000 */
[----:B------:R-:W-:Y:S01]  /*ad30*/  VIADD R229, R233, 0x800 ;  /* 0x00000800e9e57836 */ /* 0x000fe20000000000 */
[----:B------:R-:W-:-:S02]  /*ad40*/  ISETP.GE.AND P1, PT, R21, R54, PT ;  /* 0x000000361500720c */ /* 0x000fc40003f26270 */
[----:B------:R-:W-:Y:S01]  /*ad50*/  VIADD R17, R51, 0x29 ;  /* 0x0000002933117836 */ /* 0x000fe20000000000 */
[----:B------:R-:W-:Y:S02]  /*ad60*/  ISETP.GE.AND P6, PT, R21, R52, PT ;  /* 0x000000341500720c */ /* 0x000fe40003fc6270 */
[----:B------:R-:W-:Y:S01]  /*ad70*/  FSEL R231, R231, -INF , !P3 ;  /* 0xff800000e7e77808 */ /* 0x000fe20005800000 */
[----:B--2---:R-:W-:Y:S01]  /*ad80*/  HMMA.16816.F32.BF16 R20, R12, R24, RZ ;  /* 0x000000180c14723c */ /* 0x004fe200000418ff */
[----:B------:R-:W-:Y:S02]  /*ad90*/  FSEL R86, R36, -INF , !P0 ;  /* 0xff80000024567808 */ /* 0x000fe40004000000 */
[----:B------:R-:W-:Y:S02]  /*ada0*/  FSEL R94, R97, -INF , !P5 ;  /* 0xff800000615e7808 */ /* 0x000fe40006800000 */
[C---:B------:R-:W-:Y:S01]  /*adb0*/  ISETP.GE.AND P3, PT, R17.reuse, R54, PT ;  /* 0x000000361100720c */ /* 0x040fe20003f66270 */
[----:B------:R-:W-:Y:S01]  /*adc0*/  HMMA.16816.F32.BF16 R8, R4, R18, R8 ;  /* 0x000000120408723c */ /* 0x000fe20000041808 */
[-C--:B------:R-:W-:Y:S01]  /*add0*/  ISETP.GE.AND P0, PT, R17, R52.reuse, PT ;  /* 0x000000341100720c */ /* 0x080fe20003f06270 */
[----:B------:R-:W-:Y:S01]  /*ade0*/  VIADD R17, R51, 0x30 ;  /* 0x0000003033117836 */ /* 0x000fe20000000000 */
[----:B------:R-:W-:-:S02]  /*adf0*/  ISETP.GE.AND P5, PT, R33, R52, PT ;  /* 0x000000342100720c */ /* 0x000fc40003fa6270 */
[----:B------:R-:W-:Y:S01]  /*ae00*/  FSEL R84, R37, -INF , !P2 ;  /* 0xff80000025547808 */ /* 0x000fe20005000000 */
[----:B------:R-:W-:Y:S01]  /*ae10*/  HMMA.16816.F32.BF16 R24, R12, R26, RZ ;  /* 0x0000001a0c18723c */ /* 0x000fe200000418ff */
[----:B------:R-:W-:Y:S01]  /*ae20*/  FSEL R133, R38, -INF , !P5 ;  /* 0xff80000026857808 */ /* 0x000fe20006800000 */
[----:B------:R-:W-:Y:S01]  /*ae30*/  LDSM.16.M88.4 R32, [R233+0x1400] ;  /* 0x00140000e920783b */ /* 0x000fe20000000200 */
[----:B------:R-:W-:Y:S01]  /*ae40*/  ISETP.GE.AND P5, PT, R17, R54, PT ;  /* 0x000000361100720c */ /* 0x000fe20003fa6270 */
[----:B------:R-:W-:Y:S01]  /*ae50*/  VIADD R37, R51, 0x31 ;  /* 0x0000003133257836 */ /* 0x000fe20000000000 */
[----:B------:R-:W-:Y:S02]  /*ae60*/  ISETP.GE.AND P2, PT, R17, R52, PT ;  /* 0x000000341100720c */ /* 0x000fe40003f46270 */
[----:B------:R-:W1:Y:S01]  /*ae70*/  LDSM.16.M88.4 R16, [R234+0x2800] ;  /* 0x00280000ea10783b */ /* 0x000e620000000200 */
[----:B------:R-:W-:Y:S02]  /*ae80*/  FSEL R129, R250, -INF , !P6 ;  /* 0xff800000fa817808 */ /* 0x000fe40007000000 */
[----:B------:R-:W-:-:S02]  /*ae90*/  FSEL R80, R249, -INF , !P3 ;  /* 0xff800000f9507808 */ /* 0x000fc40005800000 */
[C---:B------:R-:W-:Y:S01]  /*aea0*/  HMMA.16816.F32.BF16 R20, R4.reuse, R44, R20 ;  /* 0x0000002c0414723c */ /* 0x040fe20000041814 */
[----:B------:R-:W-:Y:S02]  /*aeb0*/  FSEL R251, R251, -INF , !P0 ;  /* 0xff800000fbfb7808 */ /* 0x000fe40004000000 */
[----:B------:R-:W-:Y:S02]  /*aec0*/  FSEL R78, R28, -INF , !P5 ;  /* 0xff8000001c4e7808 */ /* 0x000fe40006800000 */
[C---:B------:R-:W-:Y:S02]  /*aed0*/  ISETP.GE.AND P6, PT, R43.reuse, R54, PT ;  /* 0x000000362b00720c */ /* 0x040fe40003fc6270 */
[----:B------:R-:W-:Y:S01]  /*aee0*/  ISETP.GE.AND P3, PT, R43, R52, PT ;  /* 0x000000342b00720c */ /* 0x000fe20003f66270 */
[----:B------:R-:W-:Y:S01]  /*aef0*/  VIADD R45, R51, 0x41 ;  /* 0x00000041332d7836 */ /* 0x000fe20000000000 */
[C---:B------:R-:W-:Y:S02]  /*af00*/  ISETP.GE.AND P0, PT, R41.reuse, R54, PT ;  /* 0x000000362900720c */ /* 0x040fe40003f06270 */
[----:B------:R-:W-:Y:S01]  /*af10*/  ISETP.GE.AND P5, PT, R41, R52, PT ;  /* 0x000000342900720c */ /* 0x000fe20003fa6270 */
[----:B------:R-:W-:Y:S01]  /*af20*/  HMMA.16816.F32.BF16 R24, R4, R46, R24 ;  /* 0x0000002e0418723c */ /* 0x000fe20000041818 */
[----:B------:R-:W2:Y:S01]  /*af30*/  LDSM.16.M88.4 R40, [R233+0x1800] ;  /* 0x00180000e928783b */ /* 0x000ea20000000200 */
[----:B------:R-:W-:-:S02]  /*af40*/  FSEL R112, R39, -INF , !P4 ;  /* 0xff80000027707808 */ /* 0x000fc40006000000 */
[----:B------:R-:W-:Y:S02]  /*af50*/  FSEL R82, R248, -INF , !P1 ;  /* 0xff800000f8527808 */ /* 0x000fe40004800000 */
[----:B------:R-:W-:Y:S01]  /*af60*/  ISETP.GE.AND P4, PT, R37, R54, PT ;  /* 0x000000362500720c */ /* 0x000fe20003f86270 */
[----:B------:R-:W-:Y:S01]  /*af70*/  VIADD R47, R51, 0x58 ;  /* 0x00000058332f7836 */ /* 0x000fe20000000000 */
[----:B------:R-:W-:Y:S02]  /*af80*/  ISETP.GE.AND P1, PT, R37, R52, PT ;  /* 0x000000342500720c */ /* 0x000fe40003f26270 */
[C---:B------:R-:W-:Y:S01]  /*af90*/  HMMA.16816.F32.BF16 R36, R12.reuse, R200, RZ ;  /* 0x000000c80c24723c */ /* 0x040fe200000418ff */
[----:B------:R-:W-:Y:S02]  /*afa0*/  FSEL R249, R30, -INF , !P2 ;  /* 0xff8000001ef97808 */ /* 0x000fe40005000000 */
[----:B------:R-:W-:Y:S01]  /*afb0*/  FSEL R76, R29, -INF , !P4 ;  /* 0xff8000001d4c7808 */ /* 0x000fe20006000000 */
[----:B------:R-:W-:Y:S01]  /*afc0*/  VIADD R29, R51, 0x49 ;  /* 0x00000049331d7836 */ /* 0x000fe20000000000 */
[----:B------:R-:W-:Y:S01]  /*afd0*/  FSEL R239, R31, -INF , !P1 ;  /* 0xff8000001fef7808 */ /* 0x000fe20004800000 */
[----:B------:R-:W-:Y:S01]  /*afe0*/  HMMA.16816.F32.BF16 R200, R12, R202, RZ ;  /* 0x000000ca0cc8723c */ /* 0x000fe200000418ff */
[----:B------:R-:W-:Y:S01]  /*aff0*/  ISETP.GE.AND P2, PT, R53, R54, PT ;  /* 0x000000363500720c */ /* 0x000fe20003f46270 */
[----:B------:R-:W-:Y:S01]  /*b000*/  VIADD R31, R51, 0x48 ;  /* 0x00000048331f7836 */ /* 0x000fe20000000000 */
[----:B------:R-:W-:-:S02]  /*b010*/  FSEL R74, R8, -INF , !P6 ;  /* 0xff800000084a7808 */ /* 0x000fc40007000000 */
[----:B------:R-:W-:Y:S02]  /*b020*/  FSEL R215, R10, -INF , !P3 ;  /* 0xff8000000ad77808 */ /* 0x000fe40005800000 */
[----:B------:R-:W-:Y:S02]  /*b030*/  FSEL R72, R9, -INF , !P0 ;  /* 0xff80000009487808 */ /* 0x000fe40004000000 */
[----:B------:R-:W-:Y:S02]  /*b040*/  FSEL R213, R11, -INF , !P5 ;  /* 0xff8000000bd57808 */ /* 0x000fe40006800000 */
[----:B-1----:R-:W-:Y:S01]  /*b050*/  HMMA.16816.F32.BF16 R8, R12, R16, RZ ;  /* 0x000000100c08723c */ /* 0x002fe200000418ff */
[----:B------:R-:W-:Y:S02]  /*b060*/  FSEL R70, R20, -INF , !P2 ;  /* 0xff80000014467808 */ /* 0x000fe40005000000 */
[C---:B------:R-:W-:Y:S02]  /*b070*/  ISETP.GE.AND P3, PT, R31.reuse, R54, PT ;  /* 0x000000361f00720c */ /* 0x040fe40003f66270 */
[----:B------:R-:W-:-:S02]  /*b080*/  ISETP.GE.AND P0, PT, R31, R52, PT ;  /* 0x000000341f00720c */ /* 0x000fc40003f06270 */
[C---:B------:R-:W-:Y:S01]  /*b090*/  ISETP.GE.AND P5, PT, R29.reuse, R54, PT ;  /* 0x000000361d00720c */ /* 0x040fe20003fa6270 */
[C---:B------:R-:W-:Y:S01]  /*b0a0*/  HMMA.16816.F32.BF16 R36, R4.reuse, R32, R36 ;  /* 0x000000200424723c */ /* 0x040fe20000041824 */
[----:B------:R-:W-:Y:S01]  /*b0b0*/  ISETP.GE.AND P2, PT, R29, R52, PT ;  /* 0x000000341d00720c */ /* 0x000fe20003f46270 */
[----:B------:R-:W-:Y:S01]  /*b0c0*/  VIADD R17, R51, 0x50 ;  /* 0x0000005033117836 */ /* 0x000fe20000000000 */
[----:B------:R-:W1:Y:S01]  /*b0d0*/  LDSM.16.M88.4 R28, [R233+0x1c00] ;  /* 0x001c0000e91c783b */ /* 0x000e620000000200 */
[C---:B------:R-:W-:Y:S02]  /*b0e0*/  ISETP.GE.AND P1, PT, R45.reuse, R54, PT ;  /* 0x000000362d00720c */ /* 0x040fe40003f26270 */
[C---:B------:R-:W-:Y:S01]  /*b0f0*/  HMMA.16816.F32.BF16 R200, R4.reuse, R34, R200 ;  /* 0x0000002204c8723c */ /* 0x040fe200000418c8 */
[-C--:B------:R-:W-:Y:S01]  /*b100*/  ISETP.GE.AND P6, PT, R45, R52.reuse, PT ;  /* 0x000000342d00720c */ /* 0x080fe20003fc6270 */
[----:B------:R-:W3:Y:S01]  /*b110*/  LDSM.16.M88.4 R32, [R234+0x3000] ;  /* 0x00300000ea20783b */ /* 0x000ee20000000200 */
[----:B------:R-:W-:Y:S01]  /*b120*/  FSEL R50, R21, -INF , !P1 ;  /* 0xff80000015327808 */ /* 0x000fe20004800000 */
[----:B------:R-:W-:Y:S01]  /*b130*/  VIADD R21, R51, 0x51 ;  /* 0x0000005133157836 */ /* 0x000fe20000000000 */
[----:B------:R-:W-:Y:S01]  /*b140*/  ISETP.GE.AND P4, PT, R53, R52, PT ;  /* 0x000000343500720c */ /* 0x000fe20003f86270 */
[----:B------:R-:W-:Y:S01]  /*b150*/  VIADD R45, R51, 0x59 ;  /* 0x00000059332d7836 */ /* 0x000fe20000000000 */
[----:B------:R-:W-:Y:S01]  /*b160*/  FSEL R123, R23, -INF , !P6 ;  /* 0xff800000177b7808 */ /* 0x000fe20007000000 */
[----:B------:R-:W-:Y:S01]  /*b170*/  VIADD R53, R51, 0x80 ;  /* 0x0000008033357836 */ /* 0x000fe20000000000 */
[----:B------:R-:W-:Y:S01]  /*b180*/  FSEL R48, R24, -INF , !P3 ;  /* 0xff80000018307808 */ /* 0x000fe20005800000 */
[----:B--2---:R-:W-:Y:S01]  /*b190*/  HMMA.16816.F32.BF16 R8, R4, R40, R8 ;  /* 0x000000280408723c */ /* 0x004fe20000041808 */
[----:B------:R-:W-:-:S02]  /*b1a0*/  FSEL R211, R22, -INF , !P4 ;  /* 0xff80000016d37808 */ /* 0x000fc40006000000 */
[C---:B------:R-:W-:Y:S02]  /*b1b0*/  ISETP.GE.AND P6, PT, R21.reuse, R54, PT ;  /* 0x000000361500720c */ /* 0x040fe40003fc6270 */
[----:B------:R-:W-:Y:S02]  /*b1c0*/  ISETP.GE.AND P3, PT, R21, R52, PT ;  /* 0x000000341500720c */ /* 0x000fe40003f66270 */
[C---:B------:R-:W-:Y:S01]  /*b1d0*/  HMMA.16816.F32.BF16 R20, R12.reuse, R172, RZ ;  /* 0x000000ac0c14723c */ /* 0x040fe200000418ff */
[----:B------:R-:W-:Y:S01]  /*b1e0*/  ISETP.GE.AND P4, PT, R17, R54, PT ;  /* 0x000000361100720c */ /* 0x000fe20003f86270 */
[----:B------:R-:W-:Y:S01]  /*b1f0*/  VIADD R41, R51, 0x61 ;  /* 0x0000006133297836 */ /* 0x000fe20000000000 */
[----:B------:R-:W-:Y:S02]  /*b200*/  ISETP.GE.AND P1, PT, R17, R52, PT ;  /* 0x000000341100720c */ /* 0x000fe40003f26270 */
[----:B------:R-:W-:Y:S01]  /*b210*/  FSEL R209, R26, -INF , !P0 ;  /* 0xff8000001ad17808 */ /* 0x000fe20004000000 */
[----:B------:R-:W-:Y:S01]  /*b220*/  HMMA.16816.F32.BF16 R16, R12, R18, RZ ;  /* 0x000000120c10723c */ /* 0x000fe200000418ff */
[----:B------:R-:W-:-:S02]  /*b230*/  FSEL R0, R25, -INF , !P5 ;  /* 0xff80000019007808 */ /* 0x000fc40006800000 */
[----:B------:R-:W-:Y:S02]  /*b240*/  FSEL R135, R27, -INF , !P2 ;  /* 0xff8000001b877808 */ /* 0x000fe40005000000 */
[----:B------:R-:W-:Y:S01]  /*b250*/  FSEL R88, R36, -INF , !P4 ;  /* 0xff80000024587808 */ /* 0x000fe20006000000 */
[----:B------:R-:W-:Y:S01]  /*b260*/  HMMA.16816.F32.BF16 R172, R12, R174, RZ ;  /* 0x000000ae0cac723c */ /* 0x000fe200000418ff */
[----:B------:R-:W2:Y:S01]  /*b270*/  LDSM.16.M88.4 R24, [R233+0x2000] ;  /* 0x00200000e918783b */ /* 0x000ea20000000200 */
[C---:B------:R-:W-:Y:S02]  /*b280*/  ISETP.GE.AND P2, PT, R45.reuse, R54, PT ;  /* 0x000000362d00720c */ /* 0x040fe40003f46270 */
[----:B------:R-:W-:Y:S01]  /*b290*/  ISETP.GE.AND P4, PT, R45, R52, PT ;  /* 0x000000342d00720c */ /* 0x000fe20003f86270 */
[----:B------:R-:W-:Y:S01]  /*b2a0*/  VIADD R45, R51, 0x60 ;  /* 0x00000060332d7836 */ /* 0x000fe20000000000 */
[----:B------:R-:W-:Y:S02]  /*b2b0*/  FSEL R207, R38, -INF , !P1 ;  /* 0xff80000026cf7808 */ /* 0x000fe40004800000 */
[----:B------:R-:W-:-:S02]  /*b2c0*/  ISETP.GE.AND P0, PT, R47, R54, PT ;  /* 0x000000362f00720c */ /* 0x000fc40003f06270 */
[----:B------:R-:W-:Y:S02]  /*b2d0*/  ISETP.GE.AND P1, PT, R45, R54, PT ;  /* 0x000000362d00720c */ /* 0x000fe40003f26270 */
[C---:B-1----:R-:W-:Y:S01]  /*b2e0*/  HMMA.16816.F32.BF16 R20, R4.reuse, R28, R20 ;  /* 0x0000001c0414723c */ /* 0x042fe20000041814 */
[----:B------:R-:W-:Y:S02]  /*b2f0*/  FSEL R203, R203, -INF , !P4 ;  /* 0xff800000cbcb7808 */ /* 0x000fe40006000000 */
[----:B------:R-:W-:Y:S02]  /*b300*/  FSEL R130, R8, -INF , !P1 ;  /* 0xff80000008827808 */ /* 0x000fe40004800000 */
[----:B------:R-:W-:Y:S01]  /*b310*/  FSEL R124, R37, -INF , !P6 ;  /* 0xff800000257c7808 */ /* 0x000fe20007000000 */
[C---:B------:R-:W-:Y:S01]  /*b320*/  HMMA.16816.F32.BF16 R16, R4.reuse, R42, R16 ;  /* 0x0000002a0410723c */ /* 0x040fe20000041810 */
[----:B------:R-:W-:Y:S01]  /*b330*/  VIADD R29, R51, 0x69 ;  /* 0x00000069331d7836 */ /* 0x000fe20000000000 */
[----:B------:R-:W-:Y:S01]  /*b340*/  FSEL R205, R39, -INF , !P3 ;  /* 0xff80000027cd7808 */ /* 0x000fe20005800000 */
[----:B------:R-:W-:Y:S01]  /*b350*/  VIADD R37, R51, 0x68 ;  /* 0x0000006833257836 */ /* 0x000fe20000000000 */
[----:B------:R-:W-:Y:S01]  /*b360*/  ISETP.GE.AND P6, PT, R45, R52, PT ;  /* 0x000000342d00720c */ /* 0x000fe20003fc6270 */
[----:B------:R-:W-:Y:S01]  /*b370*/  VIADD R45, R51, 0x79 ;  /* 0x00000079332d7836 */ /* 0x000fe20000000000 */
[C---:B------:R-:W-:Y:S01]  /*b380*/  ISETP.GE.AND P4, PT, R29.reuse, R54, PT ;  /* 0x000000361d00720c */ /* 0x040fe20003f86270 */
[----:B------:R-:W-:Y:S01]  /*b390*/  HMMA.16816.F32.BF16 R172, R4, R30, R172 ;  /* 0x0000001e04ac723c */ /* 0x000fe200000418ac */
[----:B------:R-:W-:Y:S01]  /*b3a0*/  ISETP.GE.AND P1, PT, R29, R52, PT ;  /* 0x000000341d00720c */ /* 0x000fe20003f26270 */
[----:B------:R-:W-:Y:S01]  /*b3b0*/  VIADD R29, R51, 0x70 ;  /* 0x00000070331d7836 */ /* 0x000fe20000000000 */
[----:B------:R-:W-:-:S02]  /*b3c0*/  ISETP.GE.AND P3, PT, R41, R54, PT ;  /* 0x000000362900720c */ /* 0x000fc40003f66270 */
[----:B------:R-:W-:Y:S02]  /*b3d0*/  FSEL R200, R200, -INF , !P0 ;  /* 0xff800000c8c87808 */ /* 0x000fe40004000000 */
[----:B------:R-:W-:Y:S02]  /*b3e0*/  ISETP.GE.AND P0, PT, R41, R52, PT ;  /* 0x000000342900720c */ /* 0x000fe40003f06270 */
[----:B------:R-:W-:Y:S01]  /*b3f0*/  FSEL R126, R201, -INF , !P2 ;  /* 0xff800000c97e7808 */ /* 0x000fe20005000000 */
[C---:B---3--:R-:W-:Y:S01]  /*b400*/  HMMA.16816.F32.BF16 R40, R12.reuse, R32, RZ ;  /* 0x000000200c28723c */ /* 0x048fe200000418ff */
[----:B------:R-:W-:Y:S02]  /*b410*/  FSEL R201, R10, -INF , !P6 ;  /* 0xff8000000ac97808 */ /* 0x000fe40007000000 */
[----:B------:R-:W-:Y:S01]  /*b420*/  FSEL R134, R9, -INF , !P3 ;  /* 0xff80000009867808 */ /* 0x000fe20005800000 */
[----:B------:R-:W-:Y:S01]  /*b430*/  VIADD R9, R51, 0x71 ;  /* 0x0000007133097836 */ /* 0x000fe20000000000 */
[C---:B------:R-:W-:Y:S01]  /*b440*/  ISETP.GE.AND P6, PT, R29.reuse, R54, PT ;  /* 0x000000361d00720c */ /* 0x040fe20003fc6270 */
[----:B------:R-:W-:Y:S01]  /*b450*/  HMMA.16816.F32.BF16 R32, R12, R34, RZ ;  /* 0x000000220c20723c */ /* 0x000fe200000418ff */
[----:B------:R-:W-:-:S02]  /*b460*/  ISETP.GE.AND P3, PT, R29, R52, PT ;  /* 0x000000341d00720c */ /* 0x000fc40003f66270 */
[-C--:B------:R-:W-:Y:S01]  /*b470*/  ISETP.GE.AND P5, PT, R47, R52.reuse, PT ;  /* 0x000000342f00720c */ /* 0x080fe20003fa6270 */
[----:B------:R-:W1:Y:S01]  /*b480*/  LDSM.16.M88.4 R28, [R234+0x3800] ;  /* 0x00380000ea1c783b */ /* 0x000e620000000200 */
[----:B------:R-:W-:Y:S01]  /*b490*/  ISETP.GE.AND P2, PT, R37, R52, PT ;  /* 0x000000342500720c */ /* 0x000fe20003f46270 */
[----:B------:R-:W-:Y:S01]  /*b4a0*/  VIADD R47, R51, 0x78 ;  /* 0x00000078332f7836 */ /* 0x000fe20000000000 */
[----:B------:R-:W-:Y:S02]  /*b4b0*/  FSEL R149, R202, -INF , !P5 ;  /* 0xff800000ca957808 */ /* 0x000fe40006800000 */
[----:B------:R-:W-:Y:S02]  /*b4c0*/  ISETP.GE.AND P5, PT, R37, R54, PT ;  /* 0x000000362500720c */ /* 0x000fe40003fa6270 */
[----:B------:R-:W3:Y:S01]  /*b4d0*/  LDSM.16.M88.4 R36, [R233+0x2400] ;  /* 0x00240000e924783b */ /* 0x000ee20000000200 */
[----:B------:R-:W-:Y:S02]  /*b4e0*/  FSEL R155, R11, -INF , !P0 ;  /* 0xff8000000b9b7808 */ /* 0x000fe40004000000 */
[----:B------:R-:W-:-:S02]  /*b4f0*/  FSEL R140, R16, -INF , !P5 ;  /* 0xff800000108c7808 */ /* 0x000fc40006800000 */
[C---:B------:R-:W-:Y:S02]  /*b500*/  ISETP.GE.AND P0, PT, R9.reuse, R54, PT ;  /* 0x000000360900720c */ /* 0x040fe40003f06270 */
[----:B------:R-:W-:Y:S01]  /*b510*/  ISETP.GE.AND P5, PT, R9, R52, PT ;  /* 0x000000340900720c */ /* 0x000fe20003fa6270 */
[----:B--2---:R-:W-:Y:S01]  /*b520*/  HMMA.16816.F32.BF16 R40, R4, R24, R40 ;  /* 0x000000180428723c */ /* 0x004fe20000041828 */
[----:B------:R-:W-:Y:S02]  /*b530*/  FSEL R199, R18, -INF , !P2 ;  /* 0xff80000012c77808 */ /* 0x000fe40005000000 */
[----:B------:R-:W-:Y:S02]  /*b540*/  FSEL R144, R17, -INF , !P4 ;  /* 0xff80000011907808 */ /* 0x000fe40006000000 */
[----:B------:R-:W-:Y:S01]  /*b550*/  FSEL R161, R19, -INF , !P1 ;  /* 0xff80000013a17808 */ /* 0x000fe20004800000 */
[C---:B------:R-:W-:Y:S01]  /*b560*/  HMMA.16816.F32.BF16 R8, R12.reuse, R176, RZ ;  /* 0x000000b00c08723c */ /* 0x040fe200000418ff */
[----:B------:R-:W-:Y:S01]  /*b570*/  FSEL R146, R20, -INF , !P6 ;  /* 0xff80000014927808 */ /* 0x000fe20007000000 */
[----:B------:R-:W2:Y:S01]  /*b580*/  LDSM.16.M88.4 R16, [R233+0x2800] ;  /* 0x00280000e910783b */ /* 0x000ea20000000200 */
[----:B------:R-:W-:Y:S01]  /*b590*/  ISETP.GE.AND P2, PT, R47, R54, PT ;  /* 0x000000362f00720c */ /* 0x000fe20003f46270 */
[----:B------:R-:W-:Y:S01]  /*b5a0*/  VIADD R25, R51, 0x81 ;  /* 0x0000008133197836 */ /* 0x000fe20000000000 */
[----:B------:R-:W-:Y:S01]  /*b5b0*/  ISETP.GE.AND P4, PT, R47, R52, PT ;  /* 0x000000342f00720c */ /* 0x000fe20003f86270 */
[----:B------:R-:W-:Y:S01]  /*b5c0*/  HMMA.16816.F32.BF16 R176, R12, R178, RZ ;  /* 0x000000b20cb0723c */ /* 0x000fe200000418ff */
[----:B------:R-:W-:-:S02]  /*b5d0*/  ISETP.GE.AND P1, PT, R45, R54, PT ;  /* 0x000000362d00720c */ /* 0x000fc40003f26270 */
[----:B------:R-:W-:Y:S02]  /*b5e0*/  ISETP.GE.AND P6, PT, R45, R52, PT ;  /* 0x000000342d00720c */ /* 0x000fe40003fc6270 */
[----:B------:R-:W4:Y:S01]  /*b5f0*/  LDSM.16.M88.4 R44, [R234+0x3c00] ;  /* 0x003c0000ea2c783b */ /* 0x000f220000000200 */
[----:B------:R-:W-:Y:S01]  /*b600*/  FSEL R169, R23, -INF , !P5 ;  /* 0xff80000017a97808 */ /* 0x000fe20006800000 */
[----:B------:R-:W-:Y:S01]  /*b610*/  HMMA.16816.F32.BF16 R32, R4, R26, R32 ;  /* 0x0000001a0420723c */ /* 0x000fe20000041820 */
[----:B------:R-:W-:Y:S01]  /*b620*/  FSEL R172, R172, -INF , !P2 ;  /* 0xff800000acac7808 */ /* 0x000fe20005000000 */
[----:B------:R-:W-:Y:S01]  /*b630*/  VIADD R23, R51, 0x88 ;  /* 0x0000008833177836 */ /* 0x000fe20000000000 */
[C---:B------:R-:W-:Y:S02]  /*b640*/  ISETP.GE.AND P5, PT, R25.reuse, R54, PT ;  /* 0x000000361900720c */ /* 0x040fe40003fa6270 */
[----:B------:R-:W-:Y:S02]  /*b650*/  ISETP.GE.AND P2, PT, R25, R52, PT ;  /* 0x000000341900720c */ /* 0x000fe40003f46270 */
[----:B------:R-:W-:Y:S01]  /*b660*/  FSEL R197, R22, -INF , !P3 ;  /* 0xff80000016c57808 */ /* 0x000fe20005800000 */
[----:B-1----:R-:W-:Y:S01]  /*b670*/  HMMA.16816.F32.BF16 R24, R12, R28, RZ ;  /* 0x0000001c0c18723c */ /* 0x002fe200000418ff */
[----:B------:R-:W-:Y:S01]  /*b680*/  FSEL R150, R21, -INF , !P0 ;  /* 0xff80000015967808 */ /* 0x000fe20004000000 */
[----:B------:R-:W-:Y:S01]  /*b690*/  VIADD R21, R51, 0x89 ;  /* 0x0000008933157836 */ /* 0x000fe20000000000 */
[----:B------:R-:W-:-:S02]  /*b6a0*/  ISETP.GE.AND P3, PT, R53, R54, PT ;  /* 0x000000363500720c */ /* 0x000fc40003f66270 */
[----:B------:R-:W-:Y:S01]  /*b6b0*/  FSEL R195, R174, -INF , !P4 ;  /* 0xff800000aec37808 */ /* 0x000fe20006000000 */
[C---:B---3--:R-:W-:Y:S01]  /*b6c0*/  HMMA.16816.F32.BF16 R8, R4.reuse, R36, R8 ;  /* 0x000000240408723c */ /* 0x048fe20000041808 */
[----:B------:R-:W-:Y:S01]  /*b6d0*/  FSEL R152, R173, -INF , !P1 ;  /* 0xff800000ad987808 */ /* 0x000fe20004800000 */
[----:B------:R-:W-:Y:S01]  /*b6e0*/  VIADD R29, R51, 0x90 ;  /* 0x00000090331d7836 */ /* 0x000fe20000000000 */
[----:B------:R-:W-:Y:S02]  /*b6f0*/  FSEL R175, R175, -INF , !P6 ;  /* 0xff800000afaf7808 */ /* 0x000fe40007000000 */
[----:B------:R-:W-:Y:S01]  /*b700*/  FSEL R156, R40, -INF , !P3 ;  /* 0xff800000289c7808 */ /* 0x000fe20005800000 */
[----:B------:R-:W-:Y:S01]  /*b710*/  HMMA.16816.F32.BF16 R176, R4, R38, R176 ;  /* 0x0000002604b0723c */ /* 0x000fe200000418b0 */
[C---:B------:R-:W-:Y:S01]  /*b720*/  ISETP.GE.AND P4, PT, R23.reuse, R54, PT ;  /* 0x000000361700720c */ /* 0x040fe20003f86270 */
[----:B------:R-:W-:Y:S01]  /*b730*/  LDSM.16.M88.4 R36, [R234+0x4000] ;  /* 0x00400000ea24783b */ /* 0x000fe20000000200 */
[----:B------:R-:W-:-:S02]  /*b740*/  ISETP.GE.AND P1, PT, R23, R52, PT ;  /* 0x000000341700720c */ /* 0x000fc40003f26270 */
[C---:B------:R-:W-:Y:S02]  /*b750*/  ISETP.GE.AND P6, PT, R21.reuse, R54, PT ;  /* 0x000000361500720c */ /* 0x040fe40003fc6270 */
[-C--:B------:R-:W-:Y:S02]  /*b760*/  ISETP.GE.AND P3, PT, R21, R52.reuse, PT ;  /* 0x000000341500720c */ /* 0x080fe40003f66270 */
[----:B------:R-:W1:Y:S01]  /*b770*/  LDSM.16.M88.4 R20, [R233+0x2c00] ;  /* 0x002c0000e914783b */ /* 0x000e620000000200 */
[----:B------:R-:W-:Y:S01]  /*b780*/  ISETP.GE.AND P0, PT, R53, R52, PT ;  /* 0x000000343500720c */ /* 0x000fe20003f06270 */
[----:B------:R-:W-:Y:S01]  /*b790*/  VIADD R53, R51, 0xc0 ;  /* 0x000000c033357836 */ /* 0x000fe20000000000 */
[----:B------:R-:W-:Y:S01]  /*b7a0*/  FSEL R158, R41, -INF , !P5 ;  /* 0xff800000299e7808 */ /* 0x000fe20006800000 */
[----:B--2---:R-:W-:Y:S01]  /*b7b0*/  HMMA.16816.F32.BF16 R24, R4, R16, R24 ;  /* 0x000000100418723c */ /* 0x004fe20000041818 */
[----:B------:R-:W-:Y:S01]  /*b7c0*/  FSEL R193, R42, -INF , !P0 ;  /* 0xff8000002ac17808 */ /* 0x000fe20004000000 */
[----:B------:R-:W-:Y:S01]  /*b7d0*/  VIADD R41, R51, 0x91 ;  /* 0x0000009133297836 */ /* 0x000fe20000000000 */
[----:B------:R-:W-:-:S02]  /*b7e0*/  ISETP.GE.AND P0, PT, R29, R54, PT ;  /* 0x000000361d00720c */ /* 0x000fc40003f06270 */
[----:B------:R-:W-:Y:S01]  /*b7f0*/  ISETP.GE.AND P5, PT, R29, R52, PT ;  /* 0x000000341d00720c */ /* 0x000fe20003fa6270 */
[C---:B----4-:R-:W-:Y:S01]  /*b800*/  HMMA.16816.F32.BF16 R136, R12.reuse, R44, RZ ;  /* 0x0000002c0c88723c */ /* 0x050fe200000418ff */
[----:B------:R-:W-:Y:S01]  /*b810*/  FSEL R160, R32, -INF , !P4 ;  /* 0xff80000020a07808 */ /* 0x000fe20006000000 */
[----:B------:R-:W-:Y:S01]  /*b820*/  VIADD R17, R51, 0xa1 ;  /* 0x000000a133117836 */ /* 0x000fe20000000000 */
[----:B------:R-:W-:Y:S02]  /*b830*/  FSEL R191, R34, -INF , !P1 ;  /* 0xff80000022bf7808 */ /* 0x000fe40004800000 */
[----:B------:R-:W-:Y:S01]  /*b840*/  FSEL R162, R33, -INF , !P6 ;  /* 0xff80000021a27808 */ /* 0x000fe20007000000 */
[C---:B------:R-:W-:Y:S01]  /*b850*/  HMMA.16816.F32.BF16 R28, R12.reuse, R30, RZ ;  /* 0x0000001e0c1c723c */ /* 0x040fe200000418ff */
[----:B------:R-:W-:Y:S02]  /*b860*/  FSEL R189, R35, -INF , !P3 ;  /* 0xff80000023bd7808 */ /* 0x000fe40005800000 */
[----:B------:R-:W-:Y:S01]  /*b870*/  FSEL R181, R43, -INF , !P2 ;  /* 0xff8000002bb57808 */ /* 0x000fe20005000000 */
[----:B------:R-:W2:Y:S01]  /*b880*/  LDSM.16.M88.4 R32, [R233+0x3000] ;  /* 0x00300000e920783b */ /* 0x000ea20000000200 */
[C---:B------:R-:W-:Y:S01]  /*b890*/  ISETP.GE.AND P2, PT, R41.reuse, R54, PT ;  /* 0x000000362900720c */ /* 0x040fe20003f46270 */
[----:B------:R-:W-:Y:S01]  /*b8a0*/  HMMA.16816.F32.BF16 R44, R12, R46, RZ ;  /* 0x0000002e0c2c723c */ /* 0x000fe200000418ff */
[----:B------:R-:W-:Y:S01]  /*b8b0*/  ISETP.GE.AND P4, PT, R41, R52, PT ;  /* 0x000000342900720c */ /* 0x000fe20003f86270 */
[C---:B------:R-:W-:Y:S01]  /*b8c0*/  VIADD R41, R51.reuse, 0x99 ;  /* 0x0000009933297836 */ /* 0x040fe20000000000 */
[----:B------:R-:W-:Y:S01]  /*b8d0*/  FSEL R164, R8, -INF , !P0 ;  /* 0xff80000008a47808 */ /* 0x000fe20004000000 */
[----:B------:R-:W-:Y:S01]  /*b8e0*/  VIADD R43, R51, 0x98 ;  /* 0x00000098332b7836 */ /* 0x000fe20000000000 */
[----:B------:R-:W-:-:S02]  /*b8f0*/  FSEL R187, R10, -INF , !P5 ;  /* 0xff8000000abb7808 */ /* 0x000fc40006800000 */
[C---:B------:R-:W-:Y:S02]  /*b900*/  ISETP.GE.AND P3, PT, R41.reuse, R54, PT ;  /* 0x000000362900720c */ /* 0x040fe40003f66270 */
[----:B------:R-:W-:Y:S01]  /*b910*/  ISETP.GE.AND P0, PT, R41, R52, PT ;  /* 0x000000342900720c */ /* 0x000fe20003f06270 */
[----:B------:R-:W-:Y:S01]  /*b920*/  VIADD R41, R51, 0xa0 ;  /* 0x000000a033297836 */ /* 0x000fe20000000000 */
[----:B------:R-:W-:Y:S02]  /*b930*/  ISETP.GE.AND P1, PT, R43, R54, PT ;  /* 0x000000362b00720c */ /* 0x000fe40003f26270 */
[----:B------:R-:W-:Y:S01]  /*b940*/  FSEL R166, R9, -INF , !P2 ;  /* 0xff80000009a67808 */ /* 0x000fe20005000000 */
[----:B------:R-:W-:Y:S01]  /*b950*/  VIADD R9, R51, 0xa9 ;  /* 0x000000a933097836 */ /* 0x000fe20000000000 */
[----:B------:R-:W-:Y:S01]  /*b960*/  FSEL R185, R11, -INF , !P4 ;  /* 0xff8000000bb97808 */ /* 0x000fe20006000000 */
[----:B------:R-:W-:Y:S01]  /*b970*/  VIADD R11, R51, 0xa8 ;  /* 0x000000a8330b7836 */ /* 0x000fe20000000000 */
[----:B------:R-:W-:Y:S01]  /*b980*/  ISETP.GE.AND P6, PT, R43, R52, PT ;  /* 0x000000342b00720c */ /* 0x000fe20003fc6270 */
[----:B------:R-:W-:Y:S01]  /*b990*/  HMMA.16816.F32.BF16 R28, R4, R18, R28 ;  /* 0x00000012041c723c */ /* 0x000fe2000004181c */
[----:B------:R-:W-:Y:S01]  /*b9a0*/  ISETP.GE.AND P5, PT, R41, R54, PT ;  /* 0x000000362900720c */ /* 0x000fe20003fa6270 */
[----:B------:R-:W-:Y:S01]  /*b9b0*/  VIADD R43, R51, 0xb8 ;  /* 0x000000b8332b7836 */ /* 0x000fe20000000000 */
[----:B------:R-:W-:-:S02]  /*b9c0*/  FSEL R176, R176, -INF , !P1 ;  /* 0xff800000b0b07808 */ /* 0x000fc40004800000 */
[C---:B------:R-:W-:Y:S01]  /*b9d0*/  ISETP.GE.AND P4, PT, R17.reuse, R54, PT ;  /* 0x000000361100720c */ /* 0x040fe20003f86270 */
[----:B-1----:R-:W-:Y:S01]  /*b9e0*/  HMMA.16816.F32.BF16 R136, R4, R20, R136 ;  /* 0x000000140488723c */ /* 0x002fe20000041888 */
[----:B------:R-:W-:Y:S02]  /*b9f0*/  ISETP.GE.AND P1, PT, R17, R52, PT ;  /* 0x000000341100720c */ /* 0x000fe40003f26270 */
[----:B------:R-:W-:Y:S02]  /*ba00*/  FSEL R183, R178, -INF , !P6 ;  /* 0xff800000b2b77808 */ /* 0x000fe40007000000 */
[----:B------:R-:W-:Y:S01]  /*ba10*/  FSEL R168, R177, -INF , !P3 ;  /* 0xff800000b1a87808 */ /* 0x000fe20005800000 */
[----:B------:R-:W-:Y:S01]  /*ba20*/  HMMA.16816.F32.BF16 R16, R12, R36, RZ ;  /* 0x000000240c10723c */ /* 0x000fe200000418ff */
[----:B------:R-:W-:Y:S02]  /*ba30*/  FSEL R179, R179, -INF , !P0 ;  /* 0xff800000b3b37808 */ /* 0x000fe40004000000 */
[----:B------:R-:W-:-:S02]  /*ba40*/  FSEL R170, R24, -INF , !P5 ;  /* 0xff80000018aa7808 */ /* 0x000fc40006800000 */
[C---:B------:R-:W-:Y:S01]  /*ba50*/  ISETP.GE.AND P6, PT, R11.reuse, R54, PT ;  /* 0x000000360b00720c */ /* 0x040fe20003fc6270 */
[----:B------:R-:W-:Y:S01]  /*ba60*/  HMMA.16816.F32.BF16 R44, R4, R22, R44 ;  /* 0x00000016042c723c */ /* 0x000fe2000004182c */
[----:B------:R-:W-:Y:S01]  /*ba70*/  ISETP.GE.AND P3, PT, R11, R52, PT ;  /* 0x000000340b00720c */ /* 0x000fe20003f66270 */
[----:B------:R-:W-:Y:S01]  /*ba80*/  VIADD R37, R51, 0xb0 ;  /* 0x000000b033257836 */ /* 0x000fe20000000000 */
[C---:B------:R-:W-:Y:S01]  /*ba90*/  ISETP.GE.AND P0, PT, R9.reuse, R54, PT ;  /* 0x000000360900720c */ /* 0x040fe20003f06270 */
[----:B------:R-:W-:Y:S01]  /*baa0*/  LDSM.16.M88.4 R20, [R234+0x4800] ;  /* 0x00480000ea14783b */ /* 0x000fe20000000200 */
[-C--:B------:R-:W-:Y:S02]  /*bab0*/  ISETP.GE.AND P5, PT, R9, R52.reuse, PT ;  /* 0x000000340900720c */ /* 0x080fe40003fa6270 */
[----:B------:R-:W-:Y:S01]  /*bac0*/  ISETP.GE.AND P2, PT, R41, R52, PT ;  /* 0x000000342900720c */ /* 0x000fe20003f46270 */
[----:B------:R-:W1:Y:S01]  /*bad0*/  LDSM.16.M88.4 R8, [R233+0x3400] ;  /* 0x00340000e908783b */ /* 0x000e620000000200 */
[----:B------:R-:W-:Y:S01]  /*bae0*/  VIADD R41, R51, 0xb1 ;  /* 0x000000b133297836 */ /* 0x000fe20000000000 */
[----:B------:R-:W-:-:S02]  /*baf0*/  FSEL R174, R25, -INF , !P4 ;  /* 0xff80000019ae7808 */ /* 0x000fc40006000000 */
[----:B------:R-:W-:Y:S02]  /*bb00*/  FSEL R177, R26, -INF , !P2 ;  /* 0xff8000001ab17808 */ /* 0x000fe40005000000 */
[C---:B------:R-:W-:Y:S02]  /*bb10*/  ISETP.GE.AND P2, PT, R37.reuse, R54, PT ;  /* 0x000000362500720c */ /* 0x040fe40003f46270 */
[----:B------:R-:W-:Y:S02]  /*bb20*/  ISETP.GE.AND P4, PT, R37, R52, PT ;  /* 0x000000342500720c */ /* 0x000fe40003f86270 */
        /* <DEDUP_REMOVED lines=8> */
[----:B------:R-:W-:Y:S01]  /*bbb0*/  FSEL R180, R29, -INF , !P0 ;  /* 0xff8000001db47808 */ /* 0x000fe20004000000 */
[----:B--2---:R-:W-:Y:S01]  /*bbc0*/  HMMA.16816.F32.BF16 R16, R4, R32, R16 ;  /* 0x000000200410723c */ /* 0x004fe20000041810 */
[----:B------:R-:W-:Y:S02]  /*bbd0*/  FSEL R151, R31, -INF , !P5 ;  /* 0xff8000001f977808 */ /* 0x000fe40006800000 */
[----:B------:R-:W-:Y:S01]  /*bbe0*/  FSEL R136, R136, -INF , !P2 ;  /* 0xff80000088887808 */ /* 0x000fe20005000000 */
[----:B------:R-:W-:Y:S01]  /*bbf0*/  LDSM.16.M88.4 R28, [R233+0x3800] ;  /* 0x00380000e91c783b */ /* 0x000fe20000000200 */
[C---:B------:R-:W-:Y:S01]  /*bc00*/  ISETP.GE.AND P3, PT, R43.reuse, R54, PT ;  /* 0x000000362b00720c */ /* 0x040fe20003f66270 */
[----:B------:R-:W-:Y:S01]  /*bc10*/  HMMA.16816.F32.BF16 R60, R12, R62, RZ ;  /* 0x0000003e0c3c723c */ /* 0x000fe200000418ff */
[----:B------:R-:W-:Y:S01]  /*bc20*/  ISETP.GE.AND P0, PT, R43, R52, PT ;  /* 0x000000342b00720c */ /* 0x000fe20003f06270 */
[----:B------:R-:W-:Y:S01]  /*bc30*/  VIADD R33, R51, 0xc1 ;  /* 0x000000c133217836 */ /* 0x000fe20000000000 */
[----:B------:R-:W-:-:S02]  /*bc40*/  ISETP.GE.AND P5, PT, R41, R54, PT ;  /* 0x000000362900720c */ /* 0x000fc40003fa6270 */
[----:B------:R-:W-:Y:S01]  /*bc50*/  ISETP.GE.AND P2, PT, R41, R52, PT ;  /* 0x000000342900720c */ /* 0x000fe20003f46270 */
[C---:B------:R-:W-:Y:S01]  /*bc60*/  HMMA.16816.F32.BF16 R36, R4.reuse, R34, R36 ;  /* 0x000000220424723c */ /* 0x040fe20000041824 */
[----:B------:R-:W2:Y:S01]  /*bc70*/  LDSM.16.M88.4 R40, [R234+0x4c00] ;  /* 0x004c0000ea28783b */ /* 0x000ea20000000200 */
[----:B------:R-:W-:Y:S02]  /*bc80*/  FSEL R143, R138, -INF , !P4 ;  /* 0xff8000008a8f7808 */ /* 0x000fe40006000000 */
[----:B------:R-:W-:Y:S02]  /*bc90*/  ISETP.GE.AND P4, PT, R53, R54, PT ;  /* 0x000000363500720c */ /* 0x000fe40003f86270 */
[----:B-1----:R-:W-:Y:S01]  /*bca0*/  HMMA.16816.F32.BF16 R24, R4, R8, R24 ;  /* 0x000000080418723c */ /* 0x002fe20000041818 */
[----:B------:R-:W-:Y:S02]  /*bcb0*/  FSEL R139, R139, -INF , !P6 ;  /* 0xff8000008b8b7808 */ /* 0x000fe40007000000 */
[----:B------:R-:W-:-:S02]  /*bcc0*/  FSEL R44, R44, -INF , !P3 ;  /* 0xff8000002c2c7808 */ /* 0x000fc40005800000 */
[----:B------:R-:W-:Y:S02]  /*bcd0*/  ISETP.GE.AND P6, PT, R33, R54, PT ;  /* 0x000000362100720c */ /* 0x000fe40003fc6270 */
[----:B------:R-:W-:Y:S01]  /*bce0*/  VIADD R9, R51, 0xc9 ;  /* 0x000000c933097836 */ /* 0x000fe20000000000 */
[----:B------:R-:W-:Y:S01]  /*bcf0*/  ISETP.GE.AND P3, PT, R33, R52, PT ;  /* 0x000000342100720c */ /* 0x000fe20003f66270 */
[----:B------:R-:W-:Y:S01]  /*bd00*/  VIADD R33, R51, 0xc8 ;  /* 0x000000c833217836 */ /* 0x000fe20000000000 */
[----:B------:R-:W-:Y:S02]  /*bd10*/  FSEL R125, R47, -INF , !P2 ;  /* 0xff8000002f7d7808 */ /* 0x000fe40005000000 */
[----:B------:R-:W-:Y:S01]  /*bd20*/  FSEL R182, R16, -INF , !P4 ;  /* 0xff80000010b67808 */ /* 0x000fe20006000000 */
[----:B------:R-:W-:Y:S01]  /*bd30*/  HMMA.16816.F32.BF16 R60, R4, R10, R60 ;  /* 0x0000000a043c723c */ /* 0x000fe2000004183c */
[C---:B------:R-:W-:Y:S02]  /*bd40*/  ISETP.GE.AND P2, PT, R9.reuse, R54, PT ;  /* 0x000000360900720c */ /* 0x040fe40003f46270 */
[----:B------:R-:W-:-:S02]  /*bd50*/  ISETP.GE.AND P4, PT, R9, R52, PT ;  /* 0x000000340900720c */ /* 0x000fc40003f86270 */
[----:B------:R-:W-:Y:S01]  /*bd60*/  FSEL R131, R46, -INF , !P0 ;  /* 0xff8000002e837808 */ /* 0x000fe20004000000 */
[----:B------:R-:W1:Y:S01]  /*bd70*/  LDSM.16.M88.4 R8, [R233+0x3c00] ;  /* 0x003c0000e908783b */ /* 0x000e620000000200 */
[----:B------:R-:W-:Y:S01]  /*bd80*/  FSEL R46, R45, -INF , !P5 ;  /* 0xff8000002d2e7808 */ /* 0x000fe20006800000 */
[----:B------:R-:W-:Y:S01]  /*bd90*/  VIADD R45, R51, 0xd8 ;  /* 0x000000d8332d7836 */ /* 0x000fe20000000000 */
[----:B------:R-:W-:Y:S01]  /*bda0*/  ISETP.GE.AND P0, PT, R33, R54, PT ;  /* 0x000000362100720c */ /* 0x000fe20003f06270 */
[----:B------:R-:W-:-:S04]  /*bdb0*/  DEPBAR.LE SB0, 0x0 ;  /* 0x000080000000791a */ /* 0x000fc80000000000 */
[----:B------:R-:W-:Y:S01]  /*bdc0*/  BAR.SYNC.DEFER_BLOCKING 0x0 ;  /* 0x0000000000007b1d */ /* 0x000fe20000010000 */
[-C--:B------:R-:W-:Y:S02]  /*bdd0*/  ISETP.GE.AND P5, PT, R33, R52.reuse, PT ;  /* 0x000000342100720c */ /* 0x080fe40003fa6270 */
[----:B------:R-:W-:Y:S01]  /*bde0*/  FSEL R138, R137, -INF , !P1 ;  /* 0xff800000898a7808 */ /* 0x000fe20004800000 */
[----:B------:R-:W-:Y:S01]  /*bdf0*/  HMMA.16816.F32.BF16 R32, R12, R20, RZ ;  /* 0x000000140c20723c */ /* 0x000fe200000418ff */
[----:B------:R-:W-:Y:S02]  /*be00*/  ISETP.GE.AND P1, PT, R53, R52, PT ;  /* 0x000000343500720c */ /* 0x000fe40003f26270 */
[----:B------:R-:W-:Y:S01]  /*be10*/  FSEL R184, R17, -INF , !P6 ;  /* 0xff80000011b87808 */ /* 0x000fe20007000000 */
[C---:B------:R-:W-:Y:S01]  /*be20*/  VIADD R17, R51.reuse, 0xd1 ;  /* 0x000000d133117836 */ /* 0x040fe20000000000 */
[----:B------:R-:W-:Y:S02]  /*be30*/  FSEL R119, R18, -INF , !P1 ;  /* 0xff80000012777808 */ /* 0x000fe40004800000 */
[----:B------:R-:W-:Y:S01]  /*be40*/  VIADD R21, R51, 0xd0 ;  /* 0x000000d033157836 */ /* 0x000fe20000000000 */
[----:B------:R-:W-:-:S02]  /*be50*/  FSEL R113, R19, -INF , !P3 ;  /* 0xff80000013717808 */ /* 0x000fc40005800000 */
[----:B------:R-:W-:Y:S02]  /*be60*/  FSEL R36, R36, -INF , !P0 ;  /* 0xff80000024247808 */ /* 0x000fe40004000000 */
[C---:B------:R-:W-:Y:S02]  /*be70*/  ISETP.GE.AND P1, PT, R21.reuse, R54, PT ;  /* 0x000000361500720c */ /* 0x040fe40003f26270 */
[----:B------:R-:W-:Y:S02]  /*be80*/  ISETP.GE.AND P6, PT, R21, R52, PT ;  /* 0x000000341500720c */ /* 0x000fe40003fc6270 */
[C---:B------:R-:W-:Y:S01]  /*be90*/  HMMA.16816.F32.BF16 R20, R12.reuse, R22, RZ ;  /* 0x000000160c14723c */ /* 0x040fe200000418ff */
[C---:B------:R-:W-:Y:S02]  /*bea0*/  ISETP.GE.AND P3, PT, R17.reuse, R54, PT ;  /* 0x000000361100720c */ /* 0x040fe40003f66270 */
[----:B------:R-:W-:Y:S02]  /*beb0*/  ISETP.GE.AND P0, PT, R17, R52, PT ;  /* 0x000000341100720c */ /* 0x000fe40003f06270 */
[----:B------:R-:W-:Y:S01]  /*bec0*/  FSEL R99, R26, -INF , !P6 ;  /* 0xff8000001a637808 */ /* 0x000fe20007000000 */
[----:B--2---:R-:W-:Y:S01]  /*bed0*/  HMMA.16816.F32.BF16 R16, R12, R40, RZ ;  /* 0x000000280c10723c */ /* 0x004fe200000418ff */
[----:B------:R-:W-:-:S02]  /*bee0*/  FSEL R109, R38, -INF , !P5 ;  /* 0xff800000266d7808 */ /* 0x000fc40006800000 */
[----:B------:R-:W-:Y:S01]  /*bef0*/  FSEL R26, R25, -INF , !P3 ;  /* 0xff800000191a7808 */ /* 0x000fe20005800000 */
[----:B------:R-:W-:Y:S01]  /*bf00*/  VIADD R25, R51, 0xe1 ;  /* 0x000000e133197836 */ /* 0x000fe20000000000 */
[----:B------:R-:W-:Y:S01]  /*bf10*/  ISETP.GE.AND P5, PT, R45, R54, PT ;  /* 0x000000362d00720c */ /* 0x000fe20003fa6270 */
[----:B------:R-:W-:Y:S01]  /*bf20*/  HMMA.16816.F32.BF16 R12, R12, R42, RZ ;  /* 0x0000002a0c0c723c */ /* 0x000fe200000418ff */
[----:B------:R-:W-:Y:S01]  /*bf30*/  FSEL R38, R37, -INF , !P2 ;  /* 0xff80000025267808 */ /* 0x000fe20005000000 */
[----:B------:R-:W-:Y:S01]  /*bf40*/  VIADD R37, R51, 0xd9 ;  /* 0x000000d933257836 */ /* 0x000fe20000000000 */
[----:B------:R-:W-:Y:S01]  /*bf50*/  FSEL R97, R27, -INF , !P0 ;  /* 0xff8000001b617808 */ /* 0x000fe20004000000 */
[----:B------:R-:W-:Y:S01]  /*bf60*/  VIADD R27, R51, 0xe8 ;  /* 0x000000e8331b7836 */ /* 0x000fe20000000000 */
[----:B------:R-:W-:Y:S01]  /*bf70*/  FSEL R105, R39, -INF , !P4 ;  /* 0xff80000027697808 */ /* 0x000fe20006000000 */
[----:B------:R-:W-:Y:S01]  /*bf80*/  HMMA.16816.F32.BF16 R32, R4, R28, R32 ;  /* 0x0000001c0420723c */ /* 0x000fe20000041820 */
[----:B------:R-:W-:-:S02]  /*bf90*/  FSEL R24, R24, -INF , !P1 ;  /* 0xff80000018187808 */ /* 0x000fc40004800000 */
[-C--:B------:R-:W-:Y:S02]  /*bfa0*/  ISETP.GE.AND P0, PT, R25, R54.reuse, PT ;  /* 0x000000361900720c */ /* 0x080fe40003f06270 */
[----:B------:R-:W-:Y:S01]  /*bfb0*/  ISETP.GE.AND P4, PT, R37, R54, PT ;  /* 0x000000362500720c */ /* 0x000fe20003f86270 */
[C---:B------:R-:W-:Y:S01]  /*bfc0*/  HMMA.16816.F32.BF16 R20, R4.reuse, R30, R20 ;  /* 0x0000001e0414723c */ /* 0x040fe20000041814 */
[----:B------:R-:W-:Y:S01]  /*bfd0*/  FSEL R28, R60, -INF , !P5 ;  /* 0xff8000003c1c7808 */ /* 0x000fe20006800000 */
[----:B------:R-:W-:Y:S01]  /*bfe0*/  VIADD R29, R51, 0xe0 ;  /* 0x000000e0331d7836 */ /* 0x000fe20000000000 */
[-C--:B------:R-:W-:Y:S01]  /*bff0*/  ISETP.GE.AND P5, PT, R25, R52.reuse, PT ;  /* 0x000000341900720c */ /* 0x080fe20003fa6270 */
[----:B------:R-:W-:Y:S01]  /*c000*/  VIADD R25, R51, 0xe9 ;  /* 0x000000e933197836 */ /* 0x000fe20000000000 */
[----:B------:R-:W-:Y:S01]  /*c010*/  ISETP.GE.AND P1, PT, R37, R52, PT ;  /* 0x000000342500720c */ /* 0x000fe20003f26270 */
[----:B-1----:R-:W-:Y:S01]  /*c020*/  HMMA.16816.F32.BF16 R16, R4, R8, R16 ;  /* 0x000000080410723c */ /* 0x002fe20000041810 */
[----:B------:R-:W-:-:S02]  /*c030*/  FSEL R30, R61, -INF , !P4 ;  /* 0xff8000003d1e7808 */ /* 0x000fc40006000000 */
[----:B------:R-:W-:Y:S02]  /*c040*/  FSEL R63, R63, -INF , !P1 ;  /* 0xff8000003f3f7808 */ /* 0x000fe40004800000 */
[----:B------:R-:W-:Y:S01]  /*c050*/  ISETP.GE.AND P4, PT, R27, R52, PT ;  /* 0x000000341b00720c */ /* 0x000fe20003f86270 */
[----:B------:R-:W-:Y:S01]  /*c060*/  HMMA.16816.F32.BF16 R12, R4, R10, R12 ;  /* 0x0000000a040c723c */ /* 0x000fe2000004180c */
[----:B------:R-:W-:Y:S01]  /*c070*/  ISETP.GE.AND P1, PT, R25, R54, PT ;  /* 0x000000361900720c */ /* 0x000fe20003f26270 */
[----:B------:R-:W-:Y:S01]  /*c080*/  VIADD R9, R51, 0xf0 ;  /* 0x000000f033097836 */ /* 0x000fe20000000000 */
[-C--:B------:R-:W-:Y:S02]  /*c090*/  ISETP.GE.AND P2, PT, R45, R52.reuse, PT ;  /* 0x000000342d00720c */ /* 0x080fe40003f46270 */
[----:B------:R-:W-:Y:S02]  /*c0a0*/  ISETP.GE.AND P3, PT, R29, R52, PT ;  /* 0x000000341d00720c */ /* 0x000fe40003f66270 */
[----:B------:R-:W-:Y:S01]  /*c0b0*/  VIADD R5, R51, 0xf8 ;  /* 0x000000f833057836 */ /* 0x000fe20000000000 */
[----:B------:R-:W-:-:S02]  /*c0c0*/  FSEL R8, R33, -INF , !P0 ;  /* 0xff80000021087808 */ /* 0x000fc40004000000 */
[----:B------:R-:W-:Y:S02]  /*c0d0*/  ISETP.GE.AND P0, PT, R9, R52, PT ;  /* 0x000000340900720c */ /* 0x000fe40003f06270 */
[----:B------:R-:W-:Y:S02]  /*c0e0*/  FSEL R60, R22, -INF , !P4 ;  /* 0xff800000163c7808 */ /* 0x000fe40006000000 */
[----:B------:R-:W-:Y:S02]  /*c0f0*/  FSEL R4, R21, -INF , !P1 ;  /* 0xff80000015047808 */ /* 0x000fe40004800000 */
[C---:B------:R-:W-:Y:S02]  /*c100*/  ISETP.GE.AND P4, PT, R5.reuse, R54, PT ;  /* 0x000000360500720c */ /* 0x040fe40003f86270 */
[----:B------:R-:W-:Y:S01]  /*c110*/  ISETP.GE.AND P1, PT, R5, R52, PT ;  /* 0x000000340500720c */ /* 0x000fe20003f26270 */
[----:B------:R-:W-:Y:S01]  /*c120*/  VIADD R5, R51, 0xf9 ;  /* 0x000000f933057836 */ /* 0x000fe20000000000 */
[----:B------:R-:W-:-:S02]  /*c130*/  FSEL R58, R18, -INF , !P0 ;  /* 0xff800000123a7808 */ /* 0x000fc40004000000 */
[----:B------:R-:W-:Y:S02]  /*c140*/  ISETP.GE.AND P6, PT, R29, R54, PT ;  /* 0x000000361d00720c */ /* 0x000fe40003fc6270 */
[----:B------:R-:W-:Y:S02]  /*c150*/  ISETP.GE.AND P0, PT, R5, R52, PT ;  /* 0x000000340500720c */ /* 0x000fe40003f06270 */
[----:B------:R-:W-:Y:S02]  /*c160*/  FSEL R64, R62, -INF , !P2 ;  /* 0xff8000003e407808 */ /* 0x000fe40005000000 */
[----:B------:R-:W-:Y:S02]  /*c170*/  FSEL R53, R15, -INF , !P0 ;  /* 0xff8000000f357808 */ /* 0x000fe40004000000 */
[----:B------:R-:W-:Y:S02]  /*c180*/  ISETP.GE.AND P0, PT, R56, 0x2, PT ;  /* 0x000000023800780c */ /* 0x000fe40003f06270 */
[----:B------:R-:W-:-:S02]  /*c190*/  FSEL R62, R34, -INF , !P3 ;  /* 0xff800000223e7808 */ /* 0x000fc40005800000 */
[----:B------:R-:W-:Y:S02]  /*c1a0*/  FSEL R32, R32, -INF , !P6 ;  /* 0xff80000020207808 */ /* 0x000fe40007000000 */
[-C--:B------:R-:W-:Y:S01]  /*c1b0*/  ISETP.GE.AND P3, PT, R9, R54.reuse, PT ;  /* 0x000000360900720c */ /* 0x080fe20003f66270 */
[----:B------:R-:W-:Y:S01]  /*c1c0*/  VIADD R9, R51, 0xf1 ;  /* 0x000000f133097836 */ /* 0x000fe20000000000 */
[----:B------:R-:W-:Y:S02]  /*c1d0*/  ISETP.GE.AND P2, PT, R27, R54, PT ;  /* 0x000000361b00720c */ /* 0x000fe40003f46270 */
[----:B------:R-:W-:Y:S02]  /*c1e0*/  ISETP.GE.AND P6, PT, R25, R52, PT ;  /* 0x000000341900720c */ /* 0x000fe40003fc6270 */
        /* <DEDUP_REMOVED lines=8> */
[----:B------:R-:W-:Y:S02]  /*c270*/  FSEL R68, R68, -INF , !P6 ;  /* 0xff80000044447808 */ /* 0x000fe40007000000 */
[----:B------:R-:W-:Y:S02]  /*c280*/  FSEL R98, R17, -INF , !P5 ;  /* 0xff80000011627808 */ /* 0x000fe40006800000 */
[----:B------:R-:W-:Y:S02]  /*c290*/  FSEL R57, R19, -INF , !P2 ;  /* 0xff80000013397808 */ /* 0x000fe40005000000 */
[----:B------:R-:W-:Y:S02]  /*c2a0*/  FSEL R66, R12, -INF , !P4 ;  /* 0xff8000000c427808 */ /* 0x000fe40006000000 */
[----:B------:R-:W-:Y:S02]  /*c2b0*/  FSEL R55, R14, -INF , !P1 ;  /* 0xff8000000e377808 */ /* 0x000fe40004800000 */
[----:B------:R-:W-:Y:S01]  /*c2c0*/  FSEL R65, R13, -INF , !P3 ;  /* 0xff8000000d417808 */ /* 0x000fe20005800000 */
[----:B------:R-:W-:Y:S06]  /*c2d0*/  @!P0 BRA `(.L_x_1872) ;  /* 0x0000000400888947 */ /* 0x000fec0003800000 */
[----:B------:R-:W-:-:S13]  /*c2e0*/  PLOP3.LUT P1, PT, PT, PT, UP0, 0x40, 0x0 ;  /* 0x000000000000781c */ /* 0x000fda0003f2e808 */
[----:B------:R-:W-:Y:S05]  /*c2f0*/  @P1 BRA `(.L_x_1873) ;  /* 0x0000000000ec1947 */ /* 0x000fea0003800000 */
[----:B------:R-:W1:Y:S01]  /*c300*/  LDC R7, c[0x0][0x380] ;  /* 0x0000e000ff077b82 */ /* 0x000e620000000800 */
[C---:B------:R-:W-:Y:S01]  /*c310*/  IADD3 R14, R2.reuse, -0x100, RZ ;  /* 0xffffff00020e7810 */ /* 0x040fe20007ffe0ff */
[----:B------:R-:W-:Y:S01]  /*c320*/  ULDC.64 UR10, c[0x0][0x248] ;  /* 0x00009200000a7ab9 */ /* 0x000fe20000000a00 */
[----:B------:R-:W-:Y:S01]  /*c330*/  IABS R11, R2 ;  /* 0x00000002000b7213 */ /* 0x000fe20000000000 */
[----:B------:R-:W-:Y:S01]  /*c340*/  ULDC.64 UR8, c[0x0][0x230] ;  /* 0x00008c0000087ab9 */ /* 0x000fe20000000a00 */
[----:B------:R-:W-:Y:S02]  /*c350*/  IABS R9, R14 ;  /* 0x0000000e00097213 */ /* 0x000fe40000000000 */
[-C--:B-1----:R-:W-:Y:S02]  /*c360*/  IABS R5, R7.reuse ;  /* 0x0000000700057213 */ /* 0x082fe40000000000 */
[-C--:B------:R-:W-:Y:S02]  /*c370*/  LOP3.LUT R2, R2, R7.reuse, RZ, 0x3c, !PT ;  /* 0x0000000702027212 */ /* 0x080fe400078e3cff */
[----:B------:R-:W1:Y:S01]  /*c380*/  I2F.RP R6, R5 ;  /* 0x0000000500067306 */ /* 0x000e620000209400 */
[----:B------:R-:W-:-:S02]  /*c390*/  LOP3.LUT R14, R14, R7, RZ, 0x3c, !PT ;  /* 0x000000070e0e7212 */ /* 0x000fc400078e3cff */
[----:B------:R-:W-:Y:S02]  /*c3a0*/  ISETP.GE.AND P3, PT, R2, RZ, PT ;  /* 0x000000ff0200720c */ /* 0x000fe40003f66270 */
[----:B------:R-:W-:Y:S02]  /*c3b0*/  ISETP.GE.AND P1, PT, R14, RZ, PT ;  /* 0x000000ff0e00720c */ /* 0x000fe40003f26270 */
[----:B------:R-:W-:Y:S01]  /*c3c0*/  LOP3.LUT R2, RZ, R7, RZ, 0x33, !PT ;  /* 0x00000007ff027212 */ /* 0x000fe200078e33ff */
        /* <DEDUP_REMOVED lines=21> */
[----:B------:R-:W-:-:S09]  /*c520*/  ISETP.NE.AND P2, PT, R7, RZ, PT ;  /* 0x000000ff0700720c */ /* 0x000fd20003f45270 */
        /* <DEDUP_REMOVED lines=24> */
.L_x_1873:
[----:B------:R-:W-:Y:S02]  /*c6b0*/  ULDC UR10, c[0x0][0x248] ;  /* 0x00009200000a7ab9 */ /* 0x000fe40000000800 */
[----:B------:R-:W-:-:S06]  /*c6c0*/  USHF.L.U32 UR5, UR10, 0x8, URZ ;  /* 0x000000080a057899 */ /* 0x000fcc000800063f */
[----:B------:R-:W-:-:S04]  /*c6d0*/  IADD3 R6, RZ, -UR5, RZ ;  /* 0x80000005ff067c10 */ /* 0x000fc8000fffe0ff */
[----:B------:R-:W-:-:S07]  /*c6e0*/  SHF.R.S32.HI R2, RZ, 0x1f, R6 ;  /* 0x0000001fff027819 */ /* 0x000fce0000011406 */
.L_x_1874:
[----:B------:R-:W-:Y:S01]  /*c6f0*/  USHF.L.U32 UR8, UR10, 0x6, URZ ;  /* 0x000000060a087899 */ /* 0x000fe2000800063f */
[C---:B------:R-:W-:Y:S01]  /*c700*/  LEA R238, P1, R6.reuse, R238, 0x1 ;  /* 0x000000ee06ee7211 */ /* 0x040fe200078208ff */
[----:B------:R-:W-:Y:S02]  /*c710*/  ULDC UR5, c[0x0][0x24c] ;  /* 0x0000930000057ab9 */ /* 0x000fe40000000800 */
[----:B------:R-:W-:Y:S01]  /*c720*/  USHF.L.U64.HI UR5, UR10, 0x6, UR5 ;  /* 0x000000060a057899 */ /* 0x000fe20008010205 */
        /* <DEDUP_REMOVED lines=29> */
.L_x_1872:
[----:B------:R-:W-:Y:S01]  /*c900*/  FMNMX.FTZ R5, R68, R104, !PT ;  /* 0x0000006844057209 */ /* 0x000fe20007810000 */
[----:B------:R-:W-:Y:S01]  /*c910*/  ULDC UR5, c[0x0][0x2ec] ;  /* 0x0000bb0000057ab9 */ /* 0x000fe20000000800 */
[----:B------:R-:W-:Y:S02]  /*c920*/  LEA R232, R3, UR4, 0x1 ;  /* 0x0000000403e87c11 */ /* 0x000fe4000f8e08ff */
[----:B------:R-:W-:-:S03]  /*c930*/  FMNMX.FTZ R5, R102, R5, !PT ;  /* 0x0000000566057209 */ /* 0x000fc60007810000 */
[----:B-1----:R-:W-:Y:S01]  /*c940*/  LDSM.16.MT88.4 R12, [R232+0x5000] ;  /* 0x00500000e80c783b */ /* 0x002fe20000004200 */
        /* <DEDUP_REMOVED lines=64> */
[----:B------:R-:W1:Y:S02]  /*cd50*/  SHFL.BFLY PT, R2, R5, 0x1, 0x1f ;  /* 0x0c201f0005027f89 */ /* 0x000e6400000e0000 */
        /* <DEDUP_REMOVED lines=46> */
[----:B------:R-:W-:Y:S01]  /*d040*/  LDSM.16.MT88.4 R20, [R232+0x5800] ;  /* 0x00580000e814783b */ /* 0x000fe20000004200 */
        /* <DEDUP_REMOVED lines=52> */
[----:B--2---:R-:W-:Y:S01]  /*d390*/  F2FP.BF16.F32.PACK_AB R38, R132, R145 ;  /* 0x000000918426723e */ /* 0x004fe200000010ff */
[----:B------:R-:W-:Y:S01]  /*d3a0*/  FADD.FTZ R154, R173, R154 ;  /* 0x0000009aad9a7221 */ /* 0x000fe20000010000 */
[----:B------:R-:W-:Y:S01]  /*d3b0*/  FMNMX.FTZ R0, R169, R0, !PT ;  /* 0x00000000a9007209 */ /* 0x000fe20007810000 */
[--C-:B------:R-:W-:Y:S01]  /*d3c0*/  FFMA.FTZ R80, R170, UR5, -R95.reuse ;  /* 0x00000005aa507c23 */ /* 0x100fe2000801085f */
[--C-:B------:R-:W-:Y:S01]  /*d3d0*/  FFMA.FTZ R79, R174, UR5, -R95.reuse ;  /* 0x00000005ae4f7c23 */ /* 0x100fe2000801085f */
[----:B------:R-:W-:Y:S01]  /*d3e0*/  FADD.FTZ R167, R167, R154 ;  /* 0x0000009aa7a77221 */ /* 0x000fe20000010000 */
[----:B------:R-:W-:Y:S01]  /*d3f0*/  FMNMX.FTZ R0, R195, R0, !PT ;  /* 0x00000000c3007209 */ /* 0x000fe20007810000 */
[----:B------:R-:W-:Y:S01]  /*d400*/  MUFU.EX2 R127, R127 ;  /* 0x0000007f007f7308 */ /* 0x000fe20000000800 */
[--C-:B------:R-:W-:Y:S01]  /*d410*/  FFMA.FTZ R78, R178, UR5, -R95.reuse ;  /* 0x00000005b24e7c23 */ /* 0x100fe2000801085f */
[--C-:B------:R-:W-:Y:S01]  /*d420*/  FFMA.FTZ R77, R180, UR5, -R95.reuse ;  /* 0x00000005b44d7c23 */ /* 0x100fe2000801085f */
[----:B------:R-:W-:Y:S01]  /*d430*/  FMNMX.FTZ R0, R175, R0, !PT ;  /* 0x00000000af007209 */ /* 0x000fe20007810000 */
[--C-:B------:R-:W-:Y:S01]  /*d440*/  FFMA.FTZ R72, R182, UR5, -R95.reuse ;  /* 0x00000005b6487c23 */ /* 0x100fe2000801085f */
[--C-:B------:R-:W-:Y:S01]  /*d450*/  FFMA.FTZ R71, R184, UR5, -R95.reuse ;  /* 0x00000005b8477c23 */ /* 0x100fe2000801085f */
[----:B------:R-:W-:Y:S01]  /*d460*/  FFMA.FTZ R66, R66, UR5, -R95 ;  /* 0x0000000542427c23 */ /* 0x000fe2000801085f */
        /* <DEDUP_REMOVED lines=63> */
[----:B------:R-:W-:-:S05]  /*d860*/  FSEL R68, R68, RZ, P1 ;  /* 0x000000ff44447208 */ /* 0x000fca0000800000 */
[----:B------:R-:W-:Y:S01]  /*d870*/  MUFU.EX2 R85, R85 ;  /* 0x0000005500557308 */ /* 0x000fe20000000800 */
[--C-:B------:R-:W-:Y:S01]  /*d880*/  FFMA.FTZ R134, R231, UR5, -R68.reuse ;  /* 0x00000005e7867c23 */ /* 0x100fe20008010844 */
[--C-:B------:R-:W-:Y:S01]  /*d890*/  FFMA.FTZ R171, R171, UR5, -R68.reuse ;  /* 0x00000005abab7c23 */ /* 0x100fe20008010844 */
[--C-:B------:R-:W-:Y:S01]  /*d8a0*/  FFMA.FTZ R152, R120, UR5, -R68.reuse ;  /* 0x0000000578987c23 */ /* 0x100fe20008010844 */
[--C-:B------:R-:W-:Y:S01]  /*d8b0*/  FFMA.FTZ R165, R165, UR5, -R68.reuse ;  /* 0x00000005a5a57c23 */ /* 0x100fe20008010844 */
[--C-:B------:R-:W-:Y:S01]  /*d8c0*/  FFMA.FTZ R146, R118, UR5, -R68.reuse ;  /* 0x0000000576927c23 */ /* 0x100fe20008010844 */
[----:B------:R-:W-:Y:S01]  /*d8d0*/  LEA R231, R49, R232, 0x1 ;  /* 0x000000e831e77211 */ /* 0x000fe200078e08ff */
        /* <DEDUP_REMOVED lines=63> */
[----:B------:R-:W-:Y:S01]  /*dcd0*/  FFMA.FTZ R59, R59, UR5, -R68 ;  /* 0x000000053b3b7c23 */ /* 0x000fe20008010844 */
        /* <DEDUP_REMOVED lines=98> */
[----:B------:R-:W-:Y:S03]  /*e300*/  MUFU.EX2 R84, R84 ;  /* 0x0000005400547308 */ /* 0x000fe60000000800 */
[----:B------:R-:W-:Y:S01]  /*e310*/  HMMA.16816.F32.BF16 R28, R36, R42, R28 ;  /* 0x0000002a241c723c */ /* 0x000fe2000004181c */
[----:B------:R-:W2:Y:S04]  /*e320*/  LDSM.16.MT88.4 R40, [R231+0x7400] ;  /* 0x00740000e728783b */ /* 0x000ea80000004200 */
[----:B------:R-:W1:Y:S01]  /*e330*/  MUFU.EX2 R83, R83 ;  /* 0x0000005300537308 */ /* 0x000e620000000800 */
[----:B---3--:R-:W-:Y:S01]  /*e340*/  F2FP.BF16.F32.PACK_AB R23, R189, R160 ;  /* 0x000000a0bd17723e */ /* 0x008fe200000010ff */
[----:B------:R-:W-:Y:S01]  /*e350*/  FADD.FTZ R36, R148, R167 ;  /* 0x000000a794247221 */ /* 0x000fe20000010000 */
[----:B------:R-:W-:Y:S01]  /*e360*/  FADD.FTZ R148, R146, R165 ;  /* 0x000000a592947221 */ /* 0x000fe20000010000 */
[----:B------:R-:W-:-:S02]  /*e370*/  FFMA.FTZ R146, R159, UR5, -R68 ;  /* 0x000000059f927c23 */ /* 0x000fc40008010844 */
[----:B------:R-:W-:Y:S01]  /*e380*/  FADD.FTZ R157, R157, R36 ;  /* 0x000000249d9d7221 */ /* 0x000fe20000010000 */
[----:B------:R-:W-:Y:S01]  /*e390*/  FADD.FTZ R153, R153, R148 ;  /* 0x0000009499997221 */ /* 0x000fe20000010000 */
[----:B------:R-:W-:Y:S01]  /*e3a0*/  MUFU.EX2 R82, R82 ;  /* 0x0000005200527308 */ /* 0x000fe20000000800 */
[----:B-----5:R-:W-:Y:S01]  /*e3b0*/  HMMA.16816.F32.BF16 R16, R20, R24, R16 ;  /* 0x000000181410723c */ /* 0x020fe20000041810 */
[----:B------:R-:W-:-:S04]  /*e3c0*/  FADD.FTZ R142, R142, R157 ;  /* 0x0000009d8e8e7221 */ /* 0x000fc80000010000 */
[----:B------:R-:W-:Y:S01]  /*e3d0*/  FADD.FTZ R145, R145, R142 ;  /* 0x0000008e91917221 */ /* 0x000fe20000010000 */
[C---:B------:R-:W-:Y:S01]  /*e3e0*/  HMMA.16816.F32.BF16 R12, R20.reuse, R26, R12 ;  /* 0x0000001a140c723c */ /* 0x040fe2000004180c */
[----:B------:R-:W3:Y:S01]  /*e3f0*/  MUFU.EX2 R81, R81 ;  /* 0x0000005100517308 */ /* 0x000ee20000000800 */
[----:B-1----:R-:W-:Y:S01]  /*e400*/  F2FP.BF16.F32.PACK_AB R36, R83, R84 ;  /* 0x000000545324723e */ /* 0x002fe200000010ff */
[----:B------:R-:W1:Y:S01]  /*e410*/  LDSM.16.MT88.4 R24, [R232+0x7800] ;  /* 0x00780000e818783b */ /* 0x000e620000004200 */
[----:B------:R-:W-:Y:S02]  /*e420*/  FADD.FTZ R132, R132, R145 ;  /* 0x0000009184847221 */ /* 0x000fe40000010000 */
[C---:B------:R-:W-:Y:S02]  /*e430*/  HMMA.16816.F32.BF16 R8, R20.reuse, R32, R8 ;  /* 0x000000201408723c */ /* 0x040fe40000041808 */
[----:B------:R-:W-:Y:S01]  /*e440*/  FADD.FTZ R141, R141, R132 ;  /* 0x000000848d8d7221 */ /* 0x000fe20000010000 */
[----:B------:R-:W-:Y:S03]  /*e450*/  MUFU.EX2 R162, R162 ;  /* 0x000000a200a27308 */ /* 0x000fe60000000800 */
[----:B------:R-:W-:Y:S01]  /*e460*/  FADD.FTZ R128, R128, R141 ;  /* 0x0000008d80807221 */ /* 0x000fe20000010000 */
[----:B------:R-:W-:Y:S01]  /*e470*/  HMMA.16816.F32.BF16 R28, R20, R34, R28 ;  /* 0x00000022141c723c */ /* 0x000fe2000004181c */
[----:B------:R-:W5:Y:S02]  /*e480*/  LDSM.16.MT88.4 R20, [R231+0x7800] ;  /* 0x00780000e714783b */ /* 0x000f640000004200 */
[----:B------:R-:W-:Y:S01]  /*e490*/  FADD.FTZ R127, R127, R128 ;  /* 0x000000807f7f7221 */ /* 0x000fe20000010000 */
[----:B------:R-:W4:Y:S01]  /*e4a0*/  MUFU.EX2 R185, R185 ;  /* 0x000000b900b97308 */ /* 0x000f220000000800 */
[----:B---3--:R-:W-:-:S02]  /*e4b0*/  F2FP.BF16.F32.PACK_AB R38, R81, R82 ;  /* 0x000000525126723e */ /* 0x008fc400000010ff */
[----:B------:R-:W-:-:S04]  /*e4c0*/  FADD.FTZ R122, R122, R127 ;  /* 0x0000007f7a7a7221 */ /* 0x000fc80000010000 */
[----:B------:R-:W-:Y:S01]  /*e4d0*/  FADD.FTZ R121, R121, R122 ;  /* 0x0000007a79797221 */ /* 0x000fe20000010000 */
[----:B------:R-:W-:Y:S03]  /*e4e0*/  MUFU.EX2 R164, R164 ;  /* 0x000000a400a47308 */ /* 0x000fe60000000800 */
[----:B------:R-:W-:-:S04]  /*e4f0*/  FADD.FTZ R110, R110, R121 ;  /* 0x000000796e6e7221 */ /* 0x000fc80000010000 */
[----:B------:R-:W-:Y:S01]  /*e500*/  FADD.FTZ R117, R117, R110 ;  /* 0x0000006e75757221 */ /* 0x000fe20000010000 */
[----:B------:R-:W3:Y:S01]  /*e510*/  MUFU.EX2 R177, R179 ;  /* 0x000000b300b17308 */ /* 0x000ee20000000800 */
[----:B----4-:R-:W-:Y:S02]  /*e520*/  F2FP.BF16.F32.PACK_AB R37, R185, R162 ;  /* 0x000000a2b925723e */ /* 0x010fe400000010ff */
[----:B------:R-:W-:-:S04]  /*e530*/  FADD.FTZ R108, R108, R117 ;  /* 0x000000756c6c7221 */ /* 0x000fc80000010000 */
        /* <DEDUP_REMOVED lines=8> */
[----:B------:R-:W-:Y:S01]  /*e5c0*/  HMMA.16816.F32.BF16 R16, R36, R4, R16 ;  /* 0x000000042410723c */ /* 0x000fe20000041810 */
[----:B------:R-:W-:Y:S02]  /*e5d0*/  MUFU.EX2 R78, R78 ;  /* 0x0000004e004e7308 */ /* 0x000fe40000000800 */
[----:B------:R-:W-:-:S03]  /*e5e0*/  FADD.FTZ R102, R102, R107 ;  /* 0x0000006b66667221 */ /* 0x000fc60000010000 */
[C---:B------:R-:W-:Y:S01]  /*e5f0*/  HMMA.16816.F32.BF16 R12, R36.reuse, R6, R12 ;  /* 0x00000006240c723c */ /* 0x040fe2000004180c */
[----:B------:R-:W-:Y:S01]  /*e600*/  FADD.FTZ R4, R136, R153 ;  /* 0x0000009988047221 */ /* 0x000fe20000010000 */
[----:B------:R-:W-:Y:S01]  /*e610*/  FFMA.FTZ R136, R143, UR5, -R68 ;  /* 0x000000058f887c23 */ /* 0x000fe20008010844 */
[----:B------:R-:W3:Y:S01]  /*e620*/  MUFU.EX2 R77, R77 ;  /* 0x0000004d004d7308 */ /* 0x000ee20000000800 */
[----:B----4-:R-:W-:Y:S01]  /*e630*/  F2FP.BF16.F32.PACK_AB R32, R79, R80 ;  /* 0x000000504f20723e */ /* 0x010fe200000010ff */
[----:B------:R-:W-:Y:S01]  /*e640*/  FADD.FTZ R147, R147, R4 ;  /* 0x0000000493937221 */ /* 0x000fe20000010000 */
[C---:B--2---:R-:W-:Y:S01]  /*e650*/  HMMA.16816.F32.BF16 R8, R36.reuse, R40, R8 ;  /* 0x000000282408723c */ /* 0x044fe20000041808 */
[----:B------:R-:W2:Y:S01]  /*e660*/  LDSM.16.MT88.4 R4, [R232+0x7c00] ;  /* 0x007c0000e804783b */ /* 0x000ea20000004200 */
        /* <DEDUP_REMOVED lines=10> */
[----:B---3--:R-:W-:Y:S01]  /*e710*/  F2FP.BF16.F32.PACK_AB R34, R77, R78 ;  /* 0x0000004e4d22723e */ /* 0x008fe200000010ff */
[----:B------:R-:W-:Y:S01]  /*e720*/  FADD.FTZ R129, R129, R126 ;  /* 0x0000007e81817221 */ /* 0x000fe20000010000 */
[--C-:B------:R-:W-:Y:S01]  /*e730*/  FFMA.FTZ R37, R131, UR5, -R68.reuse ;  /* 0x0000000583257c23 */ /* 0x100fe20008010844 */
[--C-:B------:R-:W-:Y:S01]  /*e740*/  FFMA.FTZ R38, R125, UR5, -R68.reuse ;  /* 0x000000057d267c23 */ /* 0x100fe20008010844 */
[--C-:B------:R-:W-:Y:S01]  /*e750*/  FFMA.FTZ R39, R119, UR5, -R68.reuse ;  /* 0x0000000577277c23 */ /* 0x100fe20008010844 */
[----:B------:R-:W-:Y:S01]  /*e760*/  FADD.FTZ R129, R118, R129 ;  /* 0x0000008176817221 */ /* 0x000fe20000010000 */
[--C-:B------:R-:W-:Y:S01]  /*e770*/  FFMA.FTZ R42, R109, UR5, -R68.reuse ;  /* 0x000000056d2a7c23 */ /* 0x100fe20008010844 */
[----:B------:R-:W-:Y:S01]  /*e780*/  MUFU.EX2 R146, R146 ;  /* 0x0000009200927308 */ /* 0x000fe20000000800 */
[----:B------:R-:W-:Y:S01]  /*e790*/  FFMA.FTZ R43, R105, UR5, -R68 ;  /* 0x00000005692b7c23 */ /* 0x000fe20008010844 */
[----:B------:R-:W-:Y:S01]  /*e7a0*/  FADD.FTZ R112, R112, R129 ;  /* 0x0000008170707221 */ /* 0x000fe20000010000 */
[----:B------:R-:W-:-:S03]  /*e7b0*/  FFMA.FTZ R36, R114, UR5, -R95 ;  /* 0x0000000572247c23 */ /* 0x000fc6000801085f */
[----:B------:R-:W-:Y:S01]  /*e7c0*/  FADD.FTZ R112, R49, R112 ;  /* 0x0000007031707221 */ /* 0x000fe20000010000 */
[----:B------:R-:W-:Y:S01]  /*e7d0*/  FFMA.FTZ R49, R97, UR5, -R68 ;  /* 0x0000000561317c23 */ /* 0x000fe20008010844 */
[----:B------:R-:W3:Y:S01]  /*e7e0*/  MUFU.EX2 R151, R151 ;  /* 0x0000009700977308 */ /* 0x000ee20000000800 */
[----:B----4-:R-:W-:Y:S01]  /*e7f0*/  F2FP.BF16.F32.PACK_AB R33, R163, R166 ;  /* 0x000000a6a321723e */ /* 0x010fe200000010ff */
[----:B------:R-:W-:Y:S01]  /*e800*/  FADD.FTZ R3, R3, R112 ;  /* 0x0000007003037221 */ /* 0x000fe20000010000 */
[----:B------:R-:W-:-:S03]  /*e810*/  FADD.FTZ R97, R96, R101 ;  /* 0x0000006560617221 */ /* 0x000fc60000010000 */
[----:B------:R-:W-:Y:S01]  /*e820*/  FADD.FTZ R3, R116, R3 ;  /* 0x0000000374037221 */ /* 0x000fe20000010000 */
[----:B------:R-:W-:Y:S01]  /*e830*/  FADD.FTZ R94, R94, R97 ;  /* 0x000000615e5e7221 */ /* 0x000fe20000010000 */
[----:B------:R-:W-:Y:S02]  /*e840*/  MUFU.EX2 R76, R76 ;  /* 0x0000004c004c7308 */ /* 0x000fe40000000800 */
[----:B------:R-:W-:Y:S01]  /*e850*/  FADD.FTZ R120, R120, R3 ;  /* 0x0000000378787221 */ /* 0x000fe20000010000 */
[----:B------:R-:W-:Y:S01]  /*e860*/  FADD.FTZ R93, R93, R94 ;  /* 0x0000005e5d5d7221 */ /* 0x000fe20000010000 */
[----:B------:R-:W-:Y:S01]  /*e870*/  FFMA.FTZ R3, R98, UR5, -R95 ;  /* 0x0000000562037c23 */ /* 0x000fe2000801085f */
[----:B------:R-:W-:Y:S01]  /*e880*/  FFMA.FTZ R98, R99, UR5, -R68 ;  /* 0x0000000563627c23 */ /* 0x000fe20008010844 */
[----:B------:R-:W-:Y:S01]  /*e890*/  FADD.FTZ R123, R123, R120 ;  /* 0x000000787b7b7221 */ /* 0x000fe20000010000 */
[----:B------:R-:W-:Y:S01]  /*e8a0*/  FADD.FTZ R92, R92, R93 ;  /* 0x0000005d5c5c7221 */ /* 0x000fe20000010000 */
[----:B------:R-:W4:Y:S01]  /*e8b0*/  MUFU.EX2 R75, R75 ;  /* 0x0000004b004b7308 */ /* 0x000f220000000800 */
[----:B---3--:R-:W-:Y:S01]  /*e8c0*/  F2FP.BF16.F32.PACK_AB R35, R151, R146 ;  /* 0x000000929723723e */ /* 0x008fe200000010ff */
[----:B------:R-:W-:Y:S01]  /*e8d0*/  FADD.FTZ R124, R124, R123 ;  /* 0x0000007b7c7c7221 */ /* 0x000fe20000010000 */
[----:B------:R-:W-:-:S03]  /*e8e0*/  FADD.FTZ R91, R91, R92 ;  /* 0x0000005c5b5b7221 */ /* 0x000fc60000010000 */
[----:B------:R-:W-:Y:S01]  /*e8f0*/  FADD.FTZ R135, R135, R124 ;  /* 0x0000007c87877221 */ /* 0x000fe20000010000 */
[----:B------:R-:W-:Y:S01]  /*e900*/  FADD.FTZ R90, R90, R91 ;  /* 0x0000005b5a5a7221 */ /* 0x000fe20000010000 */
[C---:B-1----:R-:W-:Y:S01]  /*e910*/  HMMA.16816.F32.BF16 R16, R32.reuse, R24, R16 ;  /* 0x000000182010723c */ /* 0x042fe20000041810 */
[----:B------:R-:W-:Y:S01]  /*e920*/  MUFU.EX2 R74, R74 ;  /* 0x0000004a004a7308 */ /* 0x000fe20000000800 */
[----:B------:R-:W-:Y:S01]  /*e930*/  FADD.FTZ R130, R130, R135 ;  /* 0x0000008782827221 */ /* 0x000fe20000010000 */
[----:B------:R-:W-:Y:S01]  /*e940*/  FADD.FTZ R89, R89, R90 ;  /* 0x0000005a59597221 */ /* 0x000fe20000010000 */
[----:B------:R-:W-:Y:S02]  /*e950*/  LDSM.16.MT88.4 R132, [R231+0x8c00] ;  /* 0x008c0000e784783b */ /* 0x000fe40000004200 */
[C---:B------:R-:W-:Y:S01]  /*e960*/  HMMA.16816.F32.BF16 R12, R32.reuse, R26, R12 ;  /* 0x0000001a200c723c */ /* 0x040fe2000004180c */
[----:B------:R-:W-:Y:S01]  /*e970*/  FADD.FTZ R130, R137, R130 ;  /* 0x0000008289827221 */ /* 0x000fe20000010000 */
[----:B------:R-:W1:Y:S01]  /*e980*/  LDSM.16.MT88.4 R24, [R231+0x7c00] ;  /* 0x007c0000e718783b */ /* 0x000e620000004200 */
[----:B------:R-:W3:Y:S01]  /*e990*/  MUFU.EX2 R73, R73 ;  /* 0x0000004900497308 */ /* 0x000ee20000000800 */
[----:B------:R-:W-:Y:S01]  /*e9a0*/  FADD.FTZ R88, R88, R89 ;  /* 0x0000005958587221 */ /* 0x000fe20000010000 */
[----:B------:R-:W-:Y:S01]  /*e9b0*/  FADD.FTZ R149, R149, R130 ;  /* 0x0000008295957221 */ /* 0x000fe20000010000 */
[----:B-----5:R-:W-:Y:S02]  /*e9c0*/  HMMA.16816.F32.BF16 R8, R32, R20, R8 ;  /* 0x000000142008723c */ /* 0x020fe40000041808 */
[----:B------:R-:W-:Y:S01]  /*e9d0*/  FADD.FTZ R87, R87, R88 ;  /* 0x0000005857577221 */ /* 0x000fe20000010000 */
[----:B------:R-:W-:-:S02]  /*e9e0*/  FADD.FTZ R149, R138, R149 ;  /* 0x000000958a957221 */ /* 0x000fc40000010000 */
[----:B------:R-:W-:Y:S01]  /*e9f0*/  MUFU.EX2 R136, R136 ;  /* 0x0000008800887308 */ /* 0x000fe20000000800 */
[----:B------:R-:W-:Y:S01]  /*ea00*/  HMMA.16816.F32.BF16 R28, R32, R22, R28 ;  /* 0x00000016201c723c */ /* 0x000fe2000004181c */
[----:B------:R-:W5:Y:S01]  /*ea10*/  LDSM.16.MT88.4 R32, [R232+0x8000] ;  /* 0x00800000e820783b */ /* 0x000f620000004200 */
[----:B----4-:R-:W-:Y:S01]  /*ea20*/  F2FP.BF16.F32.PACK_AB R20, R75, R76 ;  /* 0x0000004c4b14723e */ /* 0x010fe200000010ff */
[----:B------:R-:W-:Y:S01]  /*ea30*/  FADD.FTZ R140, R140, R149 ;  /* 0x000000958c8c7221 */ /* 0x000fe20000010000 */
[----:B------:R-:W-:-:S03]  /*ea40*/  FADD.FTZ R86, R86, R87 ;  /* 0x0000005756567221 */ /* 0x000fc60000010000 */
[----:B------:R-:W4:Y:S01]  /*ea50*/  MUFU.EX2 R41, R139 ;  /* 0x0000008b00297308 */ /* 0x000f220000000800 */
[----:B---3--:R-:W-:Y:S01]  /*ea60*/  F2FP.BF16.F32.PACK_AB R22, R73, R74 ;  /* 0x0000004a4916723e */ /* 0x008fe200000010ff */
[----:B------:R-:W-:Y:S01]  /*ea70*/  FADD.FTZ R155, R155, R140 ;  /* 0x0000008c9b9b7221 */ /* 0x000fe20000010000 */
[----:B------:R-:W-:Y:S01]  /*ea80*/  FADD.FTZ R85, R85, R86 ;  /* 0x0000005655557221 */ /* 0x000fe20000010000 */
[----:B------:R-:W-:Y:S02]  /*ea90*/  LDSM.16.MT88.4 R140, [R232+0x8c00] ;  /* 0x008c0000e88c783b */ /* 0x000fe40000004200 */
        /* <DEDUP_REMOVED lines=29> */
[----:B------:R-:W2:Y:S01]  /*ec70*/  LDSM.16.MT88.4 R4, [R231+0x8000] ;  /* 0x00800000e704783b */ /* 0x000ea20000004200 */
[----:B------:R-:W-:Y:S01]  /*ec80*/  FADD.FTZ R162, R162, R189 ;  /* 0x000000bda2a27221 */ /* 0x000fe20000010000 */
[----:B------:R-:W3:Y:S01]  /*ec90*/  MUFU.EX2 R69, R69 ;  /* 0x0000004500457308 */ /* 0x000ee20000000800 */
[----:B------:R-:W-:Y:S02]  /*eca0*/  FADD.FTZ R74, R74, R75 ;  /* 0x0000004b4a4a7221 */ /* 0x000fe40000010000 */
[----:B-1----:R-:W-:Y:S01]  /*ecb0*/  HMMA.16816.F32.BF16 R8, R20, R24, R8 ;  /* 0x000000181408723c */ /* 0x002fe20000041808 */
[----:B------:R-:W-:Y:S01]  /*ecc0*/  FADD.FTZ R185, R185, R162 ;  /* 0x000000a2b9b97221 */ /* 0x000fe20000010000 */
[----:B------:R-:W-:-:S03]  /*ecd0*/  FADD.FTZ R73, R73, R74 ;  /* 0x0000004a49497221 */ /* 0x000fc60000010000 */
[----:B------:R-:W-:Y:S01]  /*ece0*/  MUFU.EX2 R39, R39 ;  /* 0x0000002700277308 */ /* 0x000fe20000000800 */
[----:B------:R-:W-:Y:S01]  /*ecf0*/  HMMA.16816.F32.BF16 R28, R20, R26, R28 ;  /* 0x0000001a141c723c */ /* 0x000fe2000004181c */
[----:B------:R-:W1:Y:S01]  /*ed00*/  LDSM.16.MT88.4 R20, [R232+0x8400] ;  /* 0x00840000e814783b */ /* 0x000e620000004200 */
[----:B----4-:R-:W-:Y:S01]  /*ed10*/  F2FP.BF16.F32.PACK_AB R24, R71, R72 ;  /* 0x000000484718723e */ /* 0x010fe200000010ff */
[----:B------:R-:W-:Y:S01]  /*ed20*/  FADD.FTZ R164, R164, R185 ;  /* 0x000000b9a4a47221 */ /* 0x000fe20000010000 */
[----:B------:R-:W-:-:S03]  /*ed30*/  FADD.FTZ R72, R72, R73 ;  /* 0x0000004948487221 */ /* 0x000fc60000010000 */
[----:B------:R-:W4:Y:S01]  /*ed40*/  MUFU.EX2 R40, R40 ;  /* 0x0000002800287308 */ /* 0x000f220000000800 */
        /* <DEDUP_REMOVED lines=10> */
[----:B----4-:R-:W-:Y:S01]  /*edf0*/  F2FP.BF16.F32.PACK_AB R25, R40, R39 ;  /* 0x000000272819723e */ /* 0x010fe200000010ff */
[----:B------:R-:W-:-:S04]  /*ee00*/  FADD.FTZ R151, R151, R146 ;  /* 0x0000009297977221 */ /* 0x000fc80000010000 */
[----:B------:R-:W-:Y:S02]  /*ee10*/  FADD.FTZ R136, R136, R151 ;  /* 0x0000009788887221 */ /* 0x000fe40000010000 */
[----:B------:R-:W-:Y:S02]  /*ee20*/  MUFU.EX2 R67, R67 ;  /* 0x0000004300437308 */ /* 0x000fe40000000800 */
[----:B------:R-:W-:-:S04]  /*ee30*/  FADD.FTZ R136, R41, R136 ;  /* 0x0000008829887221 */ /* 0x000fc80000010000 */
[----:B------:R-:W-:Y:S02]  /*ee40*/  FADD.FTZ R37, R37, R136 ;  /* 0x0000008825257221 */ /* 0x000fe40000010000 */
[----:B------:R-:W4:Y:S01]  /*ee50*/  MUFU.EX2 R50, R50 ;  /* 0x0000003200327308 */ /* 0x000f220000000800 */
[----:B---3--:R-:W-:Y:S01]  /*ee60*/  F2FP.BF16.F32.PACK_AB R27, R43, R42 ;  /* 0x0000002a2b1b723e */ /* 0x008fe200000010ff */
[----:B------:R-:W-:-:S06]  /*ee70*/  FADD.FTZ R38, R38, R37 ;  /* 0x0000002526267221 */ /* 0x000fcc0000010000 */
        /* <DEDUP_REMOVED lines=8> */
[----:B----4-:R-:W-:Y:S01]  /*ef00*/  F2FP.BF16.F32.PACK_AB R4, R50, R67 ;  /* 0x000000433204723e */ /* 0x010fe200000010ff */
[----:B------:R-:W-:Y:S01]  /*ef10*/  LDSM.16.MT88.4 R24, [R232+0x8800] ;  /* 0x00880000e818783b */ /* 0x000fe20000004200 */
[----:B------:R-:W-:-:S02]  /*ef20*/  FADD.FTZ R67, R67, R70 ;  /* 0x0000004643437221 */ /* 0x000fc40000010000 */
[----:B------:R-:W2:Y:S02]  /*ef30*/  MUFU.EX2 R49, R49 ;  /* 0x0000003100317308 */ /* 0x000ea40000000800 */
[----:B---3--:R-:W-:Y:S01]  /*ef40*/  F2FP.BF16.F32.PACK_AB R6, R48, R51 ;  /* 0x000000333006723e */ /* 0x008fe200000010ff */
[----:B------:R-:W-:-:S04]  /*ef50*/  FADD.FTZ R50, R50, R67 ;  /* 0x0000004332327221 */ /* 0x000fc80000010000 */
[----:B------:R-:W-:Y:S01]  /*ef60*/  FADD.FTZ R51, R51, R50 ;  /* 0x0000003233337221 */ /* 0x000fe20000010000 */
[----:B------:R-:W-:Y:S03]  /*ef70*/  MUFU.EX2 R64, R64 ;  /* 0x0000004000407308 */ /* 0x000fe60000000800 */
[----:B------:R-:W-:-:S05]  /*ef80*/  FADD.FTZ R48, R48, R51 ;  /* 0x0000003330307221 */ /* 0x000fca0000010000 */
[----:B------:R-:W3:Y:S01]  /*ef90*/  MUFU.EX2 R63, R63 ;  /* 0x0000003f003f7308 */ /* 0x000ee20000000800 */
[----:B--2---:R-:W-:-:S07]  /*efa0*/  F2FP.BF16.F32.PACK_AB R5, R49, R98 ;  /* 0x000000623105723e */ /* 0x004fce00000010ff */
[----:B------:R-:W-:Y:S08]  /*efb0*/  MUFU.EX2 R47, R47 ;  /* 0x0000002f002f7308 */ /* 0x000ff00000000800 */
[----:B------:R-:W2:Y:S01]  /*efc0*/  MUFU.EX2 R46, R46 ;  /* 0x0000002e002e7308 */ /* 0x000ea20000000800 */
[----:B---3--:R-:W-:-:S07]  /*efd0*/  F2FP.BF16.F32.PACK_AB R7, R63, R64 ;  /* 0x000000403f07723e */ /* 0x008fce00000010ff */
[C---:B-1----:R-:W-:Y:S01]  /*efe0*/  HMMA.16816.F32.BF16 R16, R4.reuse, R20, R16 ;  /* 0x000000140410723c */ /* 0x042fe20000041810 */
[----:B------:R-:W-:Y:S05]  /*eff0*/  MUFU.EX2 R45, R45 ;  /* 0x0000002d002d7308 */ /* 0x000fea0000000800 */
[C---:B------:R-:W-:Y:S01]  /*f000*/  HMMA.16816.F32.BF16 R12, R4.reuse, R22, R12 ;  /* 0x00000016040c723c */ /* 0x040fe2000004180c */
[----:B------:R-:W1:Y:S02]  /*f010*/  LDSM.16.MT88.4 R20, [R231+0x8800] ;  /* 0x00880000e714783b */ /* 0x000e640000004200 */
[----:B------:R-:W3:Y:S03]  /*f020*/  MUFU.EX2 R44, R44 ;  /* 0x0000002c002c7308 */ /* 0x000ee60000000800 */
[C---:B-----5:R-:W-:Y:S05]  /*f030*/  HMMA.16816.F32.BF16 R8, R4.reuse, R32, R8 ;  /* 0x000000200408723c */ /* 0x060fea0000041808 */
[----:B------:R-:W-:Y:S01]  /*f040*/  MUFU.EX2 R62, R62 ;  /* 0x0000003e003e7308 */ /* 0x000fe20000000800 */
[----:B------:R-:W-:Y:S01]  /*f050*/  HMMA.16816.F32.BF16 R28, R4, R34, R28 ;  /* 0x00000022041c723c */ /* 0x000fe2000004181c */
[--C-:B------:R-:W-:Y:S01]  /*f060*/  FFMA.FTZ R32, R58, UR5, -R68.reuse ;  /* 0x000000053a207c23 */ /* 0x100fe20008010844 */
[----:B------:R-:W-:-:S05]  /*f070*/  FFMA.FTZ R33, R57, UR5, -R68 ;  /* 0x0000000539217c23 */ /* 0x000fca0008010844 */
[----:B------:R-:W4:Y:S01]  /*f080*/  MUFU.EX2 R61, R61 ;  /* 0x0000003d003d7308 */ /* 0x000f220000000800 */
[----:B--2---:R-:W-:Y:S01]  /*f090*/  F2FP.BF16.F32.PACK_AB R4, R46, R47 ;  /* 0x0000002f2e04723e */ /* 0x004fe200000010ff */
[----:B------:R-:W-:Y:S01]  /*f0a0*/  FADD.FTZ R47, R47, R48 ;  /* 0x000000302f2f7221 */ /* 0x000fe20000010000 */
[----:B---3--:R-:W-:-:S03]  /*f0b0*/  F2FP.BF16.F32.PACK_AB R6, R44, R45 ;  /* 0x0000002d2c06723e */ /* 0x008fc600000010ff */
[----:B------:R-:W-:Y:S02]  /*f0c0*/  FADD.FTZ R46, R46, R47 ;  /* 0x0000002f2e2e7221 */ /* 0x000fe40000010000 */
[----:B------:R-:W-:Y:S02]  /*f0d0*/  MUFU.EX2 R60, R60 ;  /* 0x0000003c003c7308 */ /* 0x000fe40000000800 */
[----:B------:R-:W-:-:S04]  /*f0e0*/  FADD.FTZ R45, R45, R46 ;  /* 0x0000002e2d2d7221 */ /* 0x000fc80000010000 */
[----:B------:R-:W-:Y:S02]  /*f0f0*/  FADD.FTZ R45, R44, R45 ;  /* 0x0000002d2c2d7221 */ /* 0x000fe40000010000 */
[----:B------:R-:W2:Y:S01]  /*f100*/  MUFU.EX2 R59, R59 ;  /* 0x0000003b003b7308 */ /* 0x000ea20000000800 */
[----:B----4-:R-:W-:-:S07]  /*f110*/  F2FP.BF16.F32.PACK_AB R5, R61, R62 ;  /* 0x0000003e3d05723e */ /* 0x010fce00000010ff */
        /* <DEDUP_REMOVED lines=51> */
[----:B------:R-:W-:Y:S01]  /*f450*/  ULDC.64 UR8, c[0x0][0x250] ;  /* 0x0000940000087ab9 */ /* 0x000fe20000000a00 */
[----:B------:R-:W-:-:S03]  /*f460*/  ULDC.64 UR4, c[0x0][0x238] ;  /* 0x00008e0000047ab9 */ /* 0x000fc60000000a00 */
        /* <DEDUP_REMOVED lines=46> */
[C---:B------:R-:W-:Y:S02]  /*f750*/  IMAD R3, R6.reuse, UR9, R3 ;  /* 0x0000000906037c24 */ /* 0x040fe4000f8e0203 */
        /* <DEDUP_REMOVED lines=9> */
.L_x_1876:
[----:B------:R-:W-:Y:S02]  /*f7f0*/  ULDC UR8, c[0x0][0x250] ;  /* 0x0000940000087ab9 */ /* 0x000fe40000000800 */
[----:B------:R-:W-:-:S06]  /*f800*/  USHF.L.U32 UR4, UR8, 0x8, URZ ;  /* 0x0000000808047899 */ /* 0x000fcc000800063f */
[----:B------:R-:W-:-:S04]  /*f810*/  IADD3 R8, RZ, -UR4, RZ ;  /* 0x80000004ff087c10 */ /* 0x000fc8000fffe0ff */
[----:B------:R-:W-:-:S07]  /*f820*/  SHF.R.S32.HI R4, RZ, 0x1f, R8 ;  /* 0x0000001fff047819 */ /* 0x000fce0000011408 */
.L_x_1877:
[----:B------:R-:W-:Y:S01]  /*f830*/  USHF.L.U32 UR5, UR8, 0x6, URZ ;  /* 0x0000000608057899 */ /* 0x000fe2000800063f */
[C---:B------:R-:W-:Y:S01]  /*f840*/  LEA R240, P0, R8.reuse, R240, 0x1 ;  /* 0x000000f008f07211 */ /* 0x040fe200078008ff */
[----:B------:R-:W-:Y:S01]  /*f850*/  ULDC UR4, c[0x0][0x254] ;  /* 0x0000950000047ab9 */ /* 0x000fe20000000800 */
[----:B------:R-:W1:Y:S01]  /*f860*/  S2R R3, SR_TID.X ;  /* 0x0000000000037919 */ /* 0x000e620000002100 */
[----:B------:R-:W-:Y:S01]  /*f870*/  USHF.L.U64.HI UR4, UR8, 0x6, UR4 ;  /* 0x0000000608047899 */ /* 0x000fe20008010204 */
[----:B------:R-:W-:Y:S02]  /*f880*/  LEA.HI.X R241, R8, R241, R4, 0x1, P0 ;  /* 0x000000f108f17211 */ /* 0x000fe400000f0c04 */
[----:B------:R-:W-:-:S03]  /*f890*/  IADD3 R6, P0, R240, UR5, RZ ;  /* 0x00000005f0067c10 */ /* 0x000fc6000ff1e0ff */
[----:B------:R-:W-:Y:S01]  /*f8a0*/  @!PT LDS RZ, [RZ] ;  /* 0x00000000fffff984 */ /* 0x000fe20000000800 */
[----:B------:R-:W-:Y:S01]  /*f8b0*/  @!PT LDS RZ, [RZ] ;  /* 0x00000000fffff984 */ /* 0x000fe20000000800 */
[----:B------:R-:W-:Y:S01]  /*f8c0*/  @!PT LDS RZ, [RZ] ;  /* 0x00000000fffff984 */ /* 0x000fe20000000800 */
[----:B------:R-:W-:Y:S01]  /*f8d0*/  LDGSTS.E.BYPASS.LTC128B.128 [R247+0x5000], desc[UR6][R240.64] ;  /* 0x05000000f0f77fae */ /* 0x000fe2000b901d46 */
[----:B------:R-:W-:Y:S02]  /*f8e0*/  IADD3.X R7, R241, UR4, RZ, P0, !PT ;  /* 0x00000004f1077c10 */ /* 0x000fe400087fe4ff */
[----:B------:R-:W-:-:S03]  /*f8f0*/  IADD3 R4, P0, R6, UR5, RZ ;  /* 0x0000000506047c10 */ /* 0x000fc6000ff1e0ff */
[----:B------:R-:W-:Y:S01]  /*f900*/  LDGSTS.E.BYPASS.LTC128B.128 [R247+0x5800], desc[UR6][R6.64] ;  /* 0x0580000006f77fae */ /* 0x000fe2000b901d46 */
[----:B------:R-:W-:Y:S02]  /*f910*/  IADD3.X R5, R7, UR4, RZ, P0, !PT ;  /* 0x0000000407057c10 */ /* 0x000fe400087fe4ff */
[----:B------:R-:W-:-:S03]  /*f920*/  IADD3 R8, P0, R4, UR5, RZ ;  /* 0x0000000504087c10 */ /* 0x000fc6000ff1e0ff */
[----:B------:R-:W-:Y:S01]  /*f930*/  LDGSTS.E.BYPASS.LTC128B.128 [R247+0x6000], desc[UR6][R4.64] ;  /* 0x0600000004f77fae */ /* 0x000fe2000b901d46 */
[----:B------:R-:W-:Y:S02]  /*f940*/  IADD3.X R9, R5, UR4, RZ, P0, !PT ;  /* 0x0000000405097c10 */ /* 0x000fe400087fe4ff */
[----:B------:R-:W-:-:S03]  /*f950*/  IADD3 R12, P0, R8, UR5, RZ ;  /* 0x00000005080c7c10 */ /* 0x000fc6000ff1e0ff */
[----:B------:R2:W-:Y:S01]  /*f960*/  LDGSTS.E.BYPASS.LTC128B.128 [R247+0x6800], desc[UR6][R8.64] ;  /* 0x0680000008f77fae */ /* 0x0005e2000b901d46 */
[----:B------:R-:W-:Y:S02]  /*f970*/  IADD3.X R13, R9, UR4, RZ, P0, !PT ;  /* 0x00000004090d7c10 */ /* 0x000fe400087fe4ff */
[----:B------:R-:W-:-:S03]  /*f980*/  IADD3 R16, P0, R12, UR5, RZ ;  /* 0x000000050c107c10 */ /* 0x000fc6000ff1e0ff */
[----:B------:R3:W-:Y:S01]  /*f990*/  LDGSTS.E.BYPASS.LTC128B.128 [R247+0x7000], desc[UR6][R12.64] ;  /* 0x070000000cf77fae */ /* 0x0007e2000b901d46 */
[----:B------:R-:W-:Y:S01]  /*f9a0*/  IADD3.X R17, R13, UR4, RZ, P0, !PT ;  /* 0x000000040d117c10 */ /* 0x000fe200087fe4ff */
[----:B-1----:R-:W-:Y:S01]  /*f9b0*/  IMAD.SHL.U32 R3, R3, 0x2, RZ ;  /* 0x0000000203037824 */ /* 0x002fe200078e00ff */
[----:B------:R-:W-:-:S03]  /*f9c0*/  IADD3 R18, P0, R16, UR5, RZ ;  /* 0x0000000510127c10 */ /* 0x000fc6000ff1e0ff */
[----:B------:R-:W-:Y:S01]  /*f9d0*/  LDGSTS.E.BYPASS.LTC128B.128 [R247+0x7800], desc[UR6][R16.64] ;  /* 0x0780000010f77fae */ /* 0x000fe2000b901d46 */
[----:B------:R-:W-:Y:S02]  /*f9e0*/  IADD3.X R19, R17, UR4, RZ, P0, !PT ;  /* 0x0000000411137c10 */ /* 0x000fe400087fe4ff */
[----:B------:R-:W-:Y:S02]  /*f9f0*/  IADD3 R20, P0, R18, UR5, RZ ;  /* 0x0000000512147c10 */ /* 0x000fe4000ff1e0ff */
[----:B------:R-:W-:Y:S01]  /*fa00*/  LOP3.LUT R65, R3, 0x6, RZ, 0xc0, !PT ;  /* 0x0000000603417812 */ /* 0x000fe200078ec0ff */
[----:B------:R1:W-:Y:S01]  /*fa10*/  LDGSTS.E.BYPASS.LTC128B.128 [R247+0x8000], desc[UR6][R18.64] ;  /* 0x0800000012f77fae */ /* 0x0003e2000b901d46 */
[----:B------:R-:W-:Y:S02]  /*fa20*/  IADD3.X R21, R19, UR4, RZ, P0, !PT ;  /* 0x0000000413157c10 */ /* 0x000fe400087fe4ff */
[----:B------:R-:W-:-:S03]  /*fa30*/  ISETP.GE.AND P0, PT, R56, 0x3, PT ;  /* 0x000000033800780c */ /* 0x000fc60003f06270 */
[----:B------:R4:W-:Y:S04]  /*fa40*/  LDGSTS.E.BYPASS.LTC128B.128 [R247+0x8800], desc[UR6][R20.64] ;  /* 0x0880000014f77fae */ /* 0x0009e8000b901d46 */
[----:B------:R-:W-:Y:S04]  /*fa50*/  LDSM.16.M88.4 R24, [R236] ;  /* 0x00000000ec18783b */ /* 0x000fe80000000200 */
[----:B------:R-:W5:Y:S04]  /*fa60*/  LDSM.16.M88.4 R32, [R234+0x1000] ;  /* 0x00100000ea20783b */ /* 0x000f680000000200 */
[----:B------:R-:W4:Y:S04]  /*fa70*/  LDSM.16.M88.4 R36, [R234+0x1400] ;  /* 0x00140000ea24783b */ /* 0x000f280000000200 */
[----:B--2---:R-:W2:Y:S04]  /*fa80*/  LDSM.16.M88.4 R8, [R234+0x1800] ;  /* 0x00180000ea08783b */ /* 0x004ea80000000200 */
[----:B------:R-:W-:Y:S04]  /*fa90*/  LDSM.16.M88.4 R4, [R235] ;  /* 0x00000000eb04783b */ /* 0x000fe80000000200 */
[----:B------:R-:W2:Y:S04]  /*faa0*/  LDSM.16.M88.4 R48, [R233] ;  /* 0x00000000e930783b */ /* 0x000ea80000000200 */
[----:B---3--:R-:W3:Y:S04]  /*fab0*/  LDSM.16.M88.4 R12, [R230] ;  /* 0x00000000e60c783b */ /* 0x008ee80000000200 */
[----:B-1----:R-:W1:Y:S04]  /*fac0*/  LDSM.16.M88.4 R16, [R234+0x1c00] ;  /* 0x001c0000ea10783b */ /* 0x002e680000000200 */
[----:B------:R-:W1:Y:S04]  /*fad0*/  LDSM.16.M88.4 R44, [R229] ;  /* 0x00000000e52c783b */ /* 0x000e680000000200 */
[----:B------:R-:W1:Y:S04]  /*fae0*/  LDSM.16.M88.4 R208, [R234+0x2000] ;  /* 0x00200000ead0783b */ /* 0x000e680000000200 */
[----:B------:R-:W1:Y:S01]  /*faf0*/  LDSM.16.M88.4 R40, [R228] ;  /* 0x00000000e428783b */ /* 0x000e620000000200 */
[C---:B-----5:R-:W-:Y:S03]  /*fb00*/  HMMA.16816.F32.BF16 R124, R24.reuse, R34, RZ ;  /* 0x00000022187c723c */ /* 0x060fe600000418ff */
[----:B------:R-:W5:Y:S04]  /*fb10*/  LDSM.16.M88.4 R200, [R234+0x2400] ;  /* 0x00240000eac8783b */ /* 0x000f680000000200 */
[----:B------:R-:W-:Y:S01]  /*fb20*/  LDSM.16.M88.4 R188, [R234+0x2800] ;  /* 0x00280000eabc783b */ /* 0x000fe20000000200 */
[C---:B----4-:R-:W-:Y:S03]  /*fb30*/  HMMA.16816.F32.BF16 R20, R24.reuse, R36, RZ ;  /* 0x000000241814723c */ /* 0x050fe600000418ff */
[----:B------:R-:W-:Y:S03]  /*fb40*/  LDSM.16.M88.4 R180, [R234+0x2c00] ;  /* 0x002c0000eab4783b */ /* 0x000fe60000000200 */
[C---:B------:R-:W-:Y:S01]  /*fb50*/  HMMA.16816.F32.BF16 R36, R24.reuse, R38, RZ ;  /* 0x000000261824723c */ /* 0x040fe200000418ff */
[----:B------:R-:W-:Y:S04]  /*fb60*/  LDSM.16.M88.4 R172, [R234+0x3000] ;  /* 0x00300000eaac783b */ /* 0x000fe80000000200 */
[----:B------:R-:W-:Y:S01]  /*fb70*/  LDSM.16.M88.4 R164, [R234+0x3400] ;  /* 0x00340000eaa4783b */ /* 0x000fe20000000200 */
[----:B--2---:R-:W-:Y:S03]  /*fb80*/  HMMA.16816.F32.BF16 R28, R24, R8, RZ ;  /* 0x00000008181c723c */ /* 0x004fe600000418ff */
[----:B------:R-:W-:Y:S03]  /*fb90*/  LDSM.16.M88.4 R156, [R234+0x3800] ;  /* 0x00380000ea9c783b */ /* 0x000fe60000000200 */
[C---:B------:R-:W-:Y:S01]  /*fba0*/  HMMA.16816.F32.BF16 R124, R4.reuse, R50, R124 ;  /* 0x00000032047c723c */ /* 0x040fe2000004187c */
[----:B------:R-:W-:Y:S04]  /*fbb0*/  LDSM.16.M88.4 R112, [R234+0x3c00] ;  /* 0x003c0000ea70783b */ /* 0x000fe80000000200 */
[----:B------:R-:W0:Y:S01]  /*fbc0*/  LDGDEPBAR ;  /* 0x00000000000079af */ /* 0x000e220000000000 */
[----:B---3--:R-:W-:Y:S01]  /*fbd0*/  HMMA.16816.F32.BF16 R20, R4, R12, R20 ;  /* 0x0000000c0414723c */ /* 0x008fe20000041814 */
[----:B------:R-:W-:-:S05]  /*fbe0*/  IMAD.SHL.U32 R50, R246, 0x100, RZ ;  /* 0x00000100f6327824 */ /* 0x000fca00078e00ff */
[----:B------:R-:W-:Y:S01]  /*fbf0*/  HMMA.16816.F32.BF16 R8, R24, R10, RZ ;  /* 0x0000000a1808723c */ /* 0x000fe200000418ff */
[C-C-:B------:R-:W-:Y:S02]  /*fc00*/  LOP3.LUT R3, R50.reuse, 0x8, R65.reuse, 0xfe, !PT ;  /* 0x0000000832037812 */ /* 0x140fe400078efe41 */
[C-C-:B------:R-:W-:Y:S02]  /*fc10*/  LOP3.LUT R13, R50.reuse, 0x10, R65.reuse, 0xfe, !PT ;  /* 0x00000010320d7812 */ /* 0x140fe400078efe41 */
[C---:B------:R-:W-:Y:S01]  /*fc20*/  ISETP.GE.AND P4, PT, R3.reuse, R54, PT ;  /* 0x000000360300720c */ /* 0x040fe20003f86270 */
[----:B------:R-:W-:Y:S01]  /*fc30*/  HMMA.16816.F32.BF16 R36, R4, R14, R36 ;  /* 0x0000000e0424723c */ /* 0x000fe20000041824 */
[----:B------:R-:W-:Y:S02]  /*fc40*/  ISETP.GE.AND P2, PT, R3, R52, PT ;  /* 0x000000340300720c */ /* 0x000fe40003f46270 */
[C---:B------:R-:W-:Y:S02]  /*fc50*/  LOP3.LUT R3, R50.reuse, R65, RZ, 0xfc, !PT ;  /* 0x0000004132037212 */ /* 0x040fe400078efcff */
[C---:B------:R-:W-:Y:S01]  /*fc60*/  ISETP.GE.AND P6, PT, R13.reuse, R54, PT ;  /* 0x000000360d00720c */ /* 0x040fe20003fc6270 */
[----:B-1----:R-:W-:Y:S01]  /*fc70*/  HMMA.16816.F32.BF16 R96, R24, R16, RZ ;  /* 0x000000101860723c */ /* 0x002fe200000418ff */
[----:B------:R-:W-:Y:S01]  /*fc80*/  ISETP.GE.AND P3, PT, R13, R52, PT ;  /* 0x000000340d00720c */ /* 0x000fe20003f66270 */
[C---:B------:R-:W-:Y:S01]  /*fc90*/  VIADD R13, R3.reuse, 0x9 ;  /* 0x00000009030d7836 */ /* 0x040fe20000000000 */
[----:B------:R-:W-:Y:S01]  /*fca0*/  LOP3.LUT R15, R50, 0x18, R65, 0xfe, !PT ;  /* 0x00000018320f7812 */ /* 0x000fe200078efe41 */
[----:B------:R-:W-:Y:S01]  /*fcb0*/  VIADD R35, R3, 0x11 ;  /* 0x0000001103237836 */ /* 0x000fe20000000000 */
[----:B------:R-:W-:Y:S01]  /*fcc0*/  FSEL R59, R124, -INF , !P4 ;  /* 0xff8000007c3b7808 */ /* 0x000fe20006000000 */
[----:B------:R-:W-:Y:S01]  /*fcd0*/  HMMA.16816.F32.BF16 R28, R4, R44, R28 ;  /* 0x0000002c041c723c */ /* 0x000fe2000004181c */
[----:B------:R-:W-:-:S02]  /*fce0*/  FSEL R126, R126, -INF , !P2 ;  /* 0xff8000007e7e7808 */ /* 0x000fc40005000000 */
[C---:B------:R-:W-:Y:S02]  /*fcf0*/  ISETP.GE.AND P5, PT, R15.reuse, R54, PT ;  /* 0x000000360f00720c */ /* 0x040fe40003fa6270 */
[----:B------:R-:W-:Y:S01]  /*fd00*/  ISETP.GE.AND P1, PT, R15, R52, PT ;  /* 0x000000340f00720c */ /* 0x000fe20003f26270 */
[----:B------:R-:W-:Y:S01]  /*fd10*/  HMMA.16816.F32.BF16 R16, R24, R18, RZ ;  /* 0x000000121810723c */ /* 0x000fe200000418ff */
[C---:B------:R-:W-:Y:S02]  /*fd20*/  ISETP.GE.AND P4, PT, R13.reuse, R54, PT ;  /* 0x000000360d00720c */ /* 0x040fe40003f86270 */
[----:B------:R-:W-:Y:S02]  /*fd30*/  ISETP.GE.AND P2, PT, R13, R52, PT ;  /* 0x000000340d00720c */ /* 0x000fe40003f46270 */
[----:B------:R-:W1:Y:S01]  /*fd40*/  LDSM.16.M88.4 R12, [R227] ;  /* 0x00000000e30c783b */ /* 0x000e620000000200 */
[----:B------:R-:W-:Y:S01]  /*fd50*/  FSEL R55, R20, -INF , !P6 ;  /* 0xff80000014377808 */ /* 0x000fe20007000000 */
[----:B------:R-:W-:Y:S01]  /*fd60*/  HMMA.16816.F32.BF16 R8, R4, R46, R8 ;  /* 0x0000002e0408723c */ /* 0x000fe20000041808 */
[----:B------:R-:W-:-:S02]  /*fd70*/  ISETP.GE.AND P6, PT, R35, R54, PT ;  /* 0x000000362300720c */ /* 0x000fc40003fc6270 */
[----:B------:R-:W-:Y:S02]  /*fd80*/  FSEL R51, R36, -INF , !P5 ;  /* 0xff80000024337808 */ /* 0x000fe40006800000 */
[----:B------:R-:W-:Y:S01]  /*fd90*/  FSEL R53, R21, -INF , !P6 ;  /* 0xff80000015357808 */ /* 0x000fe20007000000 */
[----:B------:R-:W-:Y:S01]  /*fda0*/  VIADD R21, R3, 0x19 ;  /* 0x0000001903157836 */ /* 0x000fe20000000000 */
[----:B------:R-:W-:Y:S01]  /*fdb0*/  FSEL R199, R22, -INF , !P3 ;  /* 0xff80000016c77808 */ /* 0x000fe20005800000 */
[----:B------:R-:W-:Y:S01]  /*fdc0*/  HMMA.16816.F32.BF16 R116, R24, R208, RZ ;  /* 0x000000d01874723c */ /* 0x000fe200000418ff */
[----:B------:R-:W-:Y:S02]  /*fdd0*/  LOP3.LUT R45, R50, 0x20, R65, 0xfe, !PT ;  /* 0x00000020322d7812 */ /* 0x000fe400078efe41 */
[----:B------:R-:W-:Y:S02]  /*fde0*/  ISETP.GE.AND P5, PT, R21, R54, PT ;  /* 0x000000361500720c */ /* 0x000fe40003fa6270 */
[----:B------:R-:W-:Y:S01]  /*fdf0*/  ISETP.GE.AND P3, PT, R35, R52, PT ;  /* 0x000000342300720c */ /* 0x000fe20003f66270 */
[----:B------:R-:W-:Y:S01]  /*fe00*/  HMMA.16816.F32.BF16 R96, R4, R40, R96 ;  /* 0x000000280460723c */ /* 0x000fe20000041860 */
[----:B------:R-:W-:-:S02]  /*fe10*/  FSEL R57, R125, -INF , !P4 ;  /* 0xff8000007d397808 */ /* 0x000fc40006000000 */
[----:B------:R-:W-:Y:S02]  /*fe20*/  FSEL R153, R38, -INF , !P1 ;  /* 0xff80000026997808 */ /* 0x000fe40004800000 */
[----:B------:R-:W-:Y:S01]  /*fe30*/  FSEL R61, R37, -INF , !P5 ;  /* 0xff800000253d7808 */ /* 0x000fe20006800000 */
[----:B------:R-:W-:Y:S01]  /*fe40*/  VIADD R37, R3, 0x21 ;  /* 0x0000002103257836 */ /* 0x000fe20000000000 */
[----:B------:R-:W-:Y:S01]  /*fe50*/  ISETP.GE.AND P4, PT, R45, R54, PT ;  /* 0x000000362d00720c */ /* 0x000fe20003f86270 */
[----:B------:R-:W-:Y:S01]  /*fe60*/  HMMA.16816.F32.BF16 R208, R24, R210, RZ ;  /* 0x000000d218d0723c */ /* 0x000fe200000418ff */
[----:B------:R-:W-:Y:S02]  /*fe70*/  FSEL R122, R23, -INF , !P3 ;  /* 0xff800000177a7808 */ /* 0x000fe40005800000 */
[----:B------:R-:W-:Y:S02]  /*fe80*/  ISETP.GE.AND P1, PT, R21, R52, PT ;  /* 0x000000341500720c */ /* 0x000fe40003f26270 */
[----:B------:R-:W2:Y:S01]  /*fe90*/  LDSM.16.M88.4 R20, [R226] ;  /* 0x00000000e214783b */ /* 0x000ea20000000200 */
[----:B------:R-:W-:Y:S01]  /*fea0*/  FSEL R63, R28, -INF , !P4 ;  /* 0xff8000001c3f7808 */ /* 0x000fe20006000000 */
[----:B------:R-:W-:Y:S01]  /*feb0*/  HMMA.16816.F32.BF16 R16, R4, R42, R16 ;  /* 0x0000002a0410723c */ /* 0x000fe20000041810 */
[----:B------:R-:W-:Y:S01]  /*fec0*/  ISETP.GE.AND P4, PT, R37, R54, PT ;  /* 0x000000362500720c */ /* 0x000fe20003f86270 */
[----:B------:R-:W-:Y:S01]  /*fed0*/  LDSM.16.M88.4 R40, [R234+0x4400] ;  /* 0x00440000ea28783b */ /* 0x000fe20000000200 */
[----:B------:R-:W-:-:S02]  /*fee0*/  LOP3.LUT R35, R50, 0x28, R65, 0xfe, !PT ;  /* 0x0000002832237812 */ /* 0x000fc400078efe41 */
[----:B------:R-:W-:Y:S01]  /*fef0*/  FSEL R67, R29, -INF , !P4 ;  /* 0xff8000001d437808 */ /* 0x000fe20006000000 */
[----:B------:R-:W-:Y:S01]  /*ff00*/  VIADD R29, R3, 0x29 ;  /* 0x00000029031d7836 */ /* 0x000fe20000000000 */
[C---:B------:R-:W-:Y:S01]  /*ff10*/  ISETP.GE.AND P6, PT, R35.reuse, R54, PT ;  /* 0x000000362300720c */ /* 0x040fe20003fc6270 */
[----:B-----5:R-:W-:Y:S01]  /*ff20*/  HMMA.16816.F32.BF16 R204, R24, R200, RZ ;  /* 0x000000c818cc723c */ /* 0x020fe200000418ff */
[----:B------:R-:W-:Y:S02]  /*ff30*/  ISETP.GE.AND P3, PT, R35, R52, PT ;  /* 0x000000342300720c */ /* 0x000fe40003f66270 */
[----:B------:R-:W-:Y:S02]  /*ff40*/  FSEL R69, R8, -INF , !P6 ;  /* 0xff80000008457808 */ /* 0x000fe40007000000 */
[----:B------:R-:W-:Y:S01]  /*ff50*/  FSEL R121, R10, -INF , !P3 ;  /* 0xff8000000a797808 */ /* 0x000fe20005800000 */
[----:B-1----:R-:W-:Y:S01]  /*ff60*/  HMMA.16816.F32.BF16 R116, R4, R12, R116 ;  /* 0x0000000c0474723c */ /* 0x002fe20000041874 */
[----:B------:R-:W-:-:S02]  /*ff70*/  ISETP.GE.AND P6, PT, R29, R54, PT ;  /* 0x000000361d00720c */ /* 0x000fc40003fc6270 */
[-C--:B------:R-:W-:Y:S02]  /*ff80*/  ISETP.GE.AND P3, PT, R29, R52.reuse, PT ;  /* 0x000000341d00720c */ /* 0x080fe40003f66270 */
[----:B------:R-:W-:Y:S01]  /*ff90*/  FSEL R124, R127, -INF , !P2 ;  /* 0xff8000007f7c7808 */ /* 0x000fe20005000000 */
[----:B------:R-:W-:Y:S01]  /*ffa0*/  HMMA.16816.F32.BF16 R200, R24, R202, RZ ;  /* 0x000000ca18c8723c */ /* 0x000fe200000418ff */
[----:B------:R-:W-:Y:S01]  /*ffb0*/  FSEL R71, R9, -INF , !P6 ;  /* 0xff80000009477808 */ /* 0x000fe20007000000 */
[----:B------:R-:W-:Y:S01]  /*ffc0*/  VIADD R13, R3, 0x31 ;  /* 0x00000031030d7836 */ /* 0x000fe20000000000 */
[----:B------:R-:W-:Y:S02]  /*ffd0*/  FSEL R102, R11, -INF , !P3 ;  /* 0xff8000000b667808 */ /* 0x000fe40005800000 */
[----:B------:R-:W-:Y:S01]  /*ffe0*/  ISETP.GE.AND P2, PT, R45, R52, PT ;  /* 0x000000342d00720c */ /* 0x000fe20003f46270 */
[----:B------:R-:W1:Y:S01]  /*fff0*/  LDSM.16.M88.4 R8, [R225] ;  /* 0x00000000e108783b */ /* 0x000e620000000200 */
[----:B------:R-:W-:Y:S01]  /*10000*/  LOP3.LUT R35, R50, 0x30, R65, 0xfe, !PT ;  /* 0x0000003032237812 */ /* 0x000fe200078efe41 */
[----:B------:R-:W-:Y:S01]  /*10010*/  HMMA.16816.F32.BF16 R208, R4, R14, R208 ;  /* 0x0000000e04d0723c */ /* 0x000fe200000418d0 */
[----:B------:R-:W-:-:S02]  /*10020*/  FSEL R110, R39, -INF , !P1 ;  /* 0xff800000276e7808 */ /* 0x000fc40004800000 */
[C---:B------:R-:W-:Y:S02]  /*10030*/  ISETP.GE.AND P5, PT, R35.reuse, R54, PT ;  /* 0x000000362300720c */ /* 0x040fe40003fa6270 */
[-C--:B------:R-:W-:Y:S01]  /*10040*/  ISETP.GE.AND P1, PT, R35, R52.reuse, PT ;  /* 0x000000342300720c */ /* 0x080fe20003f26270 */
[----:B------:R-:W-:Y:S01]  /*10050*/  HMMA.16816.F32.BF16 R192, R24, R188, RZ ;  /* 0x000000bc18c0723c */ /* 0x000fe200000418ff */
[----:B------:R-:W-:Y:S01]  /*10060*/  FSEL R127, R30, -INF , !P2 ;  /* 0xff8000001e7f7808 */ /* 0x000fe20005000000 */
[----:B------:R-:W-:Y:S01]  /*10070*/  VIADD R15, R3, 0x39 ;  /* 0x00000039030f7836 */ /* 0x000fe20000000000 */
[----:B------:R-:W-:Y:S02]  /*10080*/  ISETP.GE.AND P2, PT, R37, R52, PT ;  /* 0x000000342500720c */ /* 0x000fe40003f46270 */
[----:B------:R-:W-:Y:S01]  /*10090*/  LOP3.LUT R35, R50, 0x38, R65, 0xfe, !PT ;  /* 0x0000003832237812 */ /* 0x000fe200078efe41 */
[----:B--2---:R-:W-:Y:S01]  /*100a0*/  HMMA.16816.F32.BF16 R204, R4, R20, R204 ;  /* 0x0000001404cc723c */ /* 0x004fe200000418cc */
[----:B------:R-:W-:-:S02]  /*100b0*/  FSEL R73, R96, -INF , !P5 ;  /* 0xff80000060497808 */ /* 0x000fc40006800000 */
[----:B------:R-:W-:Y:S02]  /*100c0*/  FSEL R98, R98, -INF , !P1 ;  /* 0xff80000062627808 */ /* 0x000fe40004800000 */
[----:B------:R-:W-:Y:S01]  /*100d0*/  FSEL R106, R31, -INF , !P2 ;  /* 0xff8000001f6a7808 */ /* 0x000fe20005000000 */
[----:B------:R-:W-:Y:S01]  /*100e0*/  HMMA.16816.F32.BF16 R188, R24, R190, RZ ;  /* 0x000000be18bc723c */ /* 0x000fe200000418ff */
[C---:B------:R-:W-:Y:S02]  /*100f0*/  ISETP.GE.AND P5, PT, R13.reuse, R54, PT ;  /* 0x000000360d00720c */ /* 0x040fe40003fa6270 */
[----:B------:R-:W-:Y:S02]  /*10100*/  ISETP.GE.AND P1, PT, R13, R52, PT ;  /* 0x000000340d00720c */ /* 0x000fe40003f26270 */
[C---:B------:R-:W-:Y:S01]  /*10110*/  ISETP.GE.AND P4, PT, R35.reuse, R54, PT ;  /* 0x000000362300720c */ /* 0x040fe20003f86270 */
[----:B------:R-:W-:Y:S01]  /*10120*/  HMMA.16816.F32.BF16 R200, R4, R22, R200 ;  /* 0x0000001604c8723c */ /* 0x000fe200000418c8 */
[----:B------:R-:W-:Y:S01]  /*10130*/  ISETP.GE.AND P2, PT, R35, R52, PT ;  /* 0x000000342300720c */ /* 0x000fe20003f46270 */
[----:B------:R-:W-:Y:S01]  /*10140*/  VIADD R35, R3, 0xa9 ;  /* 0x000000a903237836 */ /* 0x000fe20000000000 */
[----:B------:R-:W-:-:S02]  /*10150*/  LOP3.LUT R13, R50, 0x48, R65, 0xfe, !PT ;  /* 0x00000048320d7812 */ /* 0x000fc400078efe41 */
[----:B------:R-:W-:Y:S01]  /*10160*/  FSEL R75, R97, -INF , !P5 ;  /* 0xff800000614b7808 */ /* 0x000fe20006800000 */
[C---:B------:R-:W-:Y:S01]  /*10170*/  HMMA.16816.F32.BF16 R184, R24.reuse, R180, RZ ;  /* 0x000000b418b8723c */ /* 0x040fe200000418ff */
[----:B------:R-:W-:Y:S02]  /*10180*/  FSEL R249, R99, -INF , !P1 ;  /* 0xff80000063f97808 */ /* 0x000fe40004800000 */
[----:B------:R-:W-:Y:S02]  /*10190*/  FSEL R77, R16, -INF , !P4 ;  /* 0xff800000104d7808 */ /* 0x000fe40006000000 */
[----:B------:R-:W-:Y:S01]  /*101a0*/  FSEL R105, R18, -INF , !P2 ;  /* 0xff80000012697808 */ /* 0x000fe20005000000 */
[----:B------:R-:W-:Y:S01]  /*101b0*/  HMMA.16816.F32.BF16 R180, R24, R182, RZ ;  /* 0x000000b618b4723c */ /* 0x000fe200000418ff */
[C---:B------:R-:W-:Y:S02]  /*101c0*/  ISETP.GE.AND P5, PT, R13.reuse, R54, PT ;  /* 0x000000360d00720c */ /* 0x040fe40003fa6270 */
[----:B------:R-:W-:-:S02]  /*101d0*/  ISETP.GE.AND P1, PT, R13, R52, PT ;  /* 0x000000340d00720c */ /* 0x000fc40003f26270 */
[C---:B------:R-:W-:Y:S01]  /*101e0*/  ISETP.GE.AND P4, PT, R15.reuse, R54, PT ;  /* 0x000000360f00720c */ /* 0x040fe20003f86270 */
[C---:B-1----:R-:W-:Y:S01]  /*101f0*/  HMMA.16816.F32.BF16 R192, R4.reuse, R8, R192 ;  /* 0x0000000804c0723c */ /* 0x042fe200000418c0 */
[----:B------:R-:W-:Y:S02]  /*10200*/  ISETP.GE.AND P2, PT, R15, R52, PT ;  /* 0x000000340f00720c */ /* 0x000fe40003f46270 */
[----:B------:R-:W1:Y:S01]  /*10210*/  LDSM.16.M88.4 R12, [R224] ;  /* 0x00000000e00c783b */ /* 0x000e620000000200 */
[----:B------:R-:W-:Y:S02]  /*10220*/  LOP3.LUT R29, R50, 0x40, R65, 0xfe, !PT ;  /* 0x00000040321d7812 */ /* 0x000fe400078efe41 */
[----:B------:R-:W-:Y:S01]  /*10230*/  FSEL R79, R17, -INF , !P4 ;  /* 0xff800000114f7808 */ /* 0x000fe20006000000 */
[----:B------:R-:W-:Y:S01]  /*10240*/  VIADD R17, R3, 0x41 ;  /* 0x0000004103117836 */ /* 0x000fe20000000000 */
[----:B------:R-:W-:Y:S01]  /*10250*/  ISETP.GE.AND P6, PT, R29, R54, PT ;  /* 0x000000361d00720c */ /* 0x000fe20003fc6270 */
[----:B------:R-:W-:Y:S01]  /*10260*/  VIADD R9, R3, 0x51 ;  /* 0x0000005103097836 */ /* 0x000fe20000000000 */
[----:B------:R-:W-:Y:S01]  /*10270*/  ISETP.GE.AND P3, PT, R29, R52, PT ;  /* 0x000000341d00720c */ /* 0x000fe20003f66270 */
[----:B------:R-:W-:Y:S01]  /*10280*/  HMMA.16816.F32.BF16 R188, R4, R10, R188 ;  /* 0x0000000a04bc723c */ /* 0x000fe200000418bc */
[----:B------:R-:W-:Y:S01]  /*10290*/  FSEL R81, R116, -INF , !P6 ;  /* 0xff80000074517808 */ /* 0x000fe20007000000 */
[----:B------:R-:W-:Y:S01]  /*102a0*/  LDSM.16.M88.4 R28, [R220] ;  /* 0x00000000dc1c783b */ /* 0x000fe20000000200 */
[----:B------:R-:W-:-:S02]  /*102b0*/  FSEL R215, R118, -INF , !P3 ;  /* 0xff80000076d77808 */ /* 0x000fc40005800000 */
[----:B------:R-:W-:Y:S01]  /*102c0*/  FSEL R239, R19, -INF , !P2 ;  /* 0xff80000013ef7808 */ /* 0x000fe20005000000 */
[C---:B------:R-:W-:Y:S01]  /*102d0*/  HMMA.16816.F32.BF16 R176, R24.reuse, R172, RZ ;  /* 0x000000ac18b0723c */ /* 0x040fe200000418ff */
[----:B------:R-:W-:Y:S01]  /*102e0*/  ISETP.GE.AND P6, PT, R17, R54, PT ;  /* 0x000000361100720c */ /* 0x000fe20003fc6270 */
[----:B------:R-:W-:Y:S01]  /*102f0*/  VIADD R11, R3, 0x59 ;  /* 0x00000059030b7836 */ /* 0x000fe20000000000 */
[----:B------:R-:W-:Y:S01]  /*10300*/  ISETP.GE.AND P3, PT, R17, R52, PT ;  /* 0x000000341100720c */ /* 0x000fe20003f66270 */
[----:B------:R-:W-:Y:S01]  /*10310*/  VIADD R17, R3, 0x49 ;  /* 0x0000004903117836 */ /* 0x000fe20000000000 */
[----:B------:R-:W-:Y:S01]  /*10320*/  LOP3.LUT R19, R50, 0x58, R65, 0xfe, !PT ;  /* 0x0000005832137812 */ /* 0x000fe200078efe41 */
[----:B------:R-:W-:Y:S01]  /*10330*/  HMMA.16816.F32.BF16 R172, R24, R174, RZ ;  /* 0x000000ae18ac723c */ /* 0x000fe200000418ff */
[----:B------:R-:W-:Y:S02]  /*10340*/  FSEL R83, R117, -INF , !P6 ;  /* 0xff80000075537808 */ /* 0x000fe40007000000 */
[----:B------:R-:W-:-:S02]  /*10350*/  FSEL R119, R119, -INF , !P3 ;  /* 0xff80000077777808 */ /* 0x000fc40005800000 */
[----:B------:R-:W-:Y:S01]  /*10360*/  FSEL R85, R208, -INF , !P5 ;  /* 0xff800000d0557808 */ /* 0x000fe20006800000 */
[C---:B------:R-:W-:Y:S01]  /*10370*/  HMMA.16816.F32.BF16 R168, R24.reuse, R164, RZ ;  /* 0x000000a418a8723c */ /* 0x040fe200000418ff */
[----:B------:R-:W-:Y:S02]  /*10380*/  FSEL R213, R210, -INF , !P1 ;  /* 0xff800000d2d57808 */ /* 0x000fe40004800000 */
[C---:B------:R-:W-:Y:S02]  /*10390*/  ISETP.GE.AND P6, PT, R19.reuse, R54, PT ;  /* 0x000000361300720c */ /* 0x040fe40003fc6270 */
[----:B------:R-:W-:Y:S01]  /*103a0*/  ISETP.GE.AND P3, PT, R19, R52, PT ;  /* 0x000000341300720c */ /* 0x000fe20003f66270 */
[----:B------:R-:W-:Y:S01]  /*103b0*/  HMMA.16816.F32.BF16 R164, R24, R166, RZ ;  /* 0x000000a618a4723c */ /* 0x000fe200000418ff */
[C---:B------:R-:W-:Y:S02]  /*103c0*/  ISETP.GE.AND P5, PT, R17.reuse, R54, PT ;  /* 0x000000361100720c */ /* 0x040fe40003fa6270 */
[----:B------:R-:W-:-:S02]  /*103d0*/  ISETP.GE.AND P1, PT, R17, R52, PT ;  /* 0x000000341100720c */ /* 0x000fc40003f26270 */
[----:B------:R-:W2:Y:S01]  /*103e0*/  LDSM.16.M88.4 R16, [R223] ;  /* 0x00000000df10783b */ /* 0x000ea20000000200 */
[----:B------:R-:W-:Y:S01]  /*103f0*/  LOP3.LUT R21, R50, 0x50, R65, 0xfe, !PT ;  /* 0x0000005032157812 */ /* 0x000fe200078efe41 */
[----:B------:R-:W-:Y:S01]  /*10400*/  HMMA.16816.F32.BF16 R160, R24, R156, RZ ;  /* 0x0000009c18a0723c */ /* 0x000fe200000418ff */
[----:B------:R-:W-:Y:S02]  /*10410*/  FSEL R87, R209, -INF , !P5 ;  /* 0xff800000d1577808 */ /* 0x000fe40006800000 */
[C---:B------:R-:W-:Y:S02]  /*10420*/  ISETP.GE.AND P4, PT, R21.reuse, R54, PT ;  /* 0x000000361500720c */ /* 0x040fe40003f86270 */
[----:B------:R-:W-:Y:S01]  /*10430*/  ISETP.GE.AND P2, PT, R21, R52, PT ;  /* 0x000000341500720c */ /* 0x000fe20003f46270 */
[----:B-1----:R-:W-:Y:S01]  /*10440*/  HMMA.16816.F32.BF16 R184, R4, R12, R184 ;  /* 0x0000000c04b8723c */ /* 0x002fe200000418b8 */
[----:B------:R-:W-:Y:S02]  /*10450*/  FSEL R91, R204, -INF , !P4 ;  /* 0xff800000cc5b7808 */ /* 0x000fe40006000000 */
[----:B------:R-:W-:-:S02]  /*10460*/  FSEL R209, R206, -INF , !P2 ;  /* 0xff800000ced17808 */ /* 0x000fc40005000000 */
[C---:B------:R-:W-:Y:S01]  /*10470*/  ISETP.GE.AND P4, PT, R9.reuse, R54, PT ;  /* 0x000000360900720c */ /* 0x040fe20003f86270 */
[----:B------:R-:W-:Y:S01]  /*10480*/  HMMA.16816.F32.BF16 R180, R4, R14, R180 ;  /* 0x0000000e04b4723c */ /* 0x000fe200000418b4 */
[----:B------:R-:W-:Y:S02]  /*10490*/  ISETP.GE.AND P2, PT, R9, R52, PT ;  /* 0x000000340900720c */ /* 0x000fe40003f46270 */
[----:B------:R-:W-:Y:S02]  /*104a0*/  LOP3.LUT R9, R50, 0x68, R65, 0xfe, !PT ;  /* 0x0000006832097812 */ /* 0x000fe400078efe41 */
[----:B------:R-:W-:Y:S01]  /*104b0*/  FSEL R56, R205, -INF , !P4 ;  /* 0xff800000cd387808 */ /* 0x000fe20006000000 */
[----:B------:R-:W-:Y:S01]  /*104c0*/  HMMA.16816.F32.BF16 R156, R24, R158, RZ ;  /* 0x0000009e189c723c */ /* 0x000fe200000418ff */
[----:B------:R-:W-:Y:S01]  /*104d0*/  FSEL R207, R207, -INF , !P2 ;  /* 0xff800000cfcf7808 */ /* 0x000fe20005000000 */
[----:B------:R-:W-:Y:S01]  /*104e0*/  VIADD R15, R3, 0x61 ;  /* 0x00000061030f7836 */ /* 0x000fe20000000000 */
[----:B------:R-:W-:-:S02]  /*104f0*/  FSEL R200, R200, -INF , !P6 ;  /* 0xff800000c8c87808 */ /* 0x000fc40007000000 */
[----:B------:R-:W-:Y:S01]  /*10500*/  FSEL R205, R202, -INF , !P3 ;  /* 0xff800000cacd7808 */ /* 0x000fe20005800000 */
[C---:B------:R-:W-:Y:S01]  /*10510*/  HMMA.16816.F32.BF16 R128, R24.reuse, R112, RZ ;  /* 0x000000701880723c */ /* 0x040fe200000418ff */
[C---:B------:R-:W-:Y:S02]  /*10520*/  ISETP.GE.AND P4, PT, R9.reuse, R54, PT ;  /* 0x000000360900720c */ /* 0x040fe40003f86270 */
[----:B------:R-:W-:Y:S02]  /*10530*/  ISETP.GE.AND P2, PT, R9, R52, PT ;  /* 0x000000340900720c */ /* 0x000fe40003f46270 */
[C---:B------:R-:W-:Y:S01]  /*10540*/  ISETP.GE.AND P6, PT, R11.reuse, R54, PT ;  /* 0x000000360b00720c */ /* 0x040fe20003fc6270 */
[----:B------:R-:W-:Y:S01]  /*10550*/  HMMA.16816.F32.BF16 R112, R24, R114, RZ ;  /* 0x000000721870723c */ /* 0x000fe200000418ff */
[----:B------:R-:W-:Y:S02]  /*10560*/  ISETP.GE.AND P3, PT, R11, R52, PT ;  /* 0x000000340b00720c */ /* 0x000fe40003f66270 */
[----:B------:R-:W1:Y:S01]  /*10570*/  LDSM.16.M88.4 R8, [R222] ;  /* 0x00000000de08783b */ /* 0x000e620000000200 */
[----:B------:R-:W-:-:S02]  /*10580*/  LOP3.LUT R21, R50, 0x60, R65, 0xfe, !PT ;  /* 0x0000006032157812 */ /* 0x000fc400078efe41 */
[----:B------:R-:W-:Y:S01]  /*10590*/  FSEL R211, R211, -INF , !P1 ;  /* 0xff800000d3d37808 */ /* 0x000fe20004800000 */
[----:B------:R-:W-:Y:S01]  /*105a0*/  HMMA.16816.F32.BF16 R44, R24, R40, RZ ;  /* 0x00000028182c723c */ /* 0x000fe200000418ff */
[C---:B------:R-:W-:Y:S02]  /*105b0*/  ISETP.GE.AND P5, PT, R21.reuse, R54, PT ;  /* 0x000000361500720c */ /* 0x040fe40003fa6270 */
[----:B------:R-:W-:Y:S02]  /*105c0*/  ISETP.GE.AND P1, PT, R21, R52, PT ;  /* 0x000000341500720c */ /* 0x000fe40003f26270 */
[----:B------:R-:W-:Y:S01]  /*105d0*/  LOP3.LUT R13, R50, 0x70, R65, 0xfe, !PT ;  /* 0x00000070320d7812 */ /* 0x000fe200078efe41 */
[----:B--2---:R-:W-:Y:S01]  /*105e0*/  HMMA.16816.F32.BF16 R176, R4, R16, R176 ;  /* 0x0000001004b0723c */ /* 0x004fe200000418b0 */
[----:B------:R-:W-:Y:S02]  /*105f0*/  FSEL R58, R201, -INF , !P6 ;  /* 0xff800000c93a7808 */ /* 0x000fe40007000000 */
[----:B------:R-:W-:-:S02]  /*10600*/  FSEL R203, R203, -INF , !P3 ;  /* 0xff800000cbcb7808 */ /* 0x000fc40005800000 */
[----:B------:R-:W-:Y:S01]  /*10610*/  FSEL R192, R192, -INF , !P5 ;  /* 0xff800000c0c07808 */ /* 0x000fe20006800000 */
[C---:B------:R-:W-:Y:S01]  /*10620*/  HMMA.16816.F32.BF16 R172, R4.reuse, R18, R172 ;  /* 0x0000001204ac723c */ /* 0x040fe200000418ac */
[----:B------:R-:W-:Y:S01]  /*10630*/  FSEL R197, R194, -INF , !P1 ;  /* 0xff800000c2c57808 */ /* 0x000fe20004800000 */
[----:B------:R-:W-:Y:S01]  /*10640*/  VIADD R17, R3, 0x71 ;  /* 0x0000007103117836 */ /* 0x000fe20000000000 */
[C---:B------:R-:W-:Y:S02]  /*10650*/  ISETP.GE.AND P6, PT, R13.reuse, R54, PT ;  /* 0x000000360d00720c */ /* 0x040fe40003fc6270 */
[----:B------:R-:W-:Y:S01]  /*10660*/  ISETP.GE.AND P3, PT, R13, R52, PT ;  /* 0x000000340d00720c */ /* 0x000fe20003f66270 */
[----:B------:R-:W-:Y:S01]  /*10670*/  VIADD R13, R3, 0x69 ;  /* 0x00000069030d7836 */ /* 0x000fe20000000000 */
[C---:B------:R-:W-:Y:S01]  /*10680*/  ISETP.GE.AND P5, PT, R15.reuse, R54, PT ;  /* 0x000000360f00720c */ /* 0x040fe20003fa6270 */
[----:B------:R-:W-:Y:S01]  /*10690*/  HMMA.16816.F32.BF16 R128, R4, R28, R128 ;  /* 0x0000001c0480723c */ /* 0x000fe20000041880 */
[----:B------:R-:W-:-:S02]  /*106a0*/  ISETP.GE.AND P1, PT, R15, R52, PT ;  /* 0x000000340f00720c */ /* 0x000fc40003f26270 */
[----:B------:R-:W-:Y:S02]  /*106b0*/  LOP3.LUT R15, R50, 0x78, R65, 0xfe, !PT ;  /* 0x00000078320f7812 */ /* 0x000fe400078efe41 */
[----:B------:R-:W-:Y:S01]  /*106c0*/  FSEL R60, R193, -INF , !P5 ;  /* 0xff800000c13c7808 */ /* 0x000fe20006800000 */
[----:B------:R-:W-:Y:S01]  /*106d0*/  HMMA.16816.F32.BF16 R112, R4, R30, R112 ;  /* 0x0000001e0470723c */ /* 0x000fe20000041870 */
[----:B------:R-:W-:Y:S01]  /*106e0*/  FSEL R195, R195, -INF , !P1 ;  /* 0xff800000c3c37808 */ /* 0x000fe20004800000 */
[----:B------:R-:W-:Y:S01]  /*106f0*/  VIADD R29, R3, 0x99 ;  /* 0x00000099031d7836 */ /* 0x000fe20000000000 */
[----:B------:R-:W-:Y:S02]  /*10700*/  FSEL R188, R188, -INF , !P4 ;  /* 0xff800000bcbc7808 */ /* 0x000fe40006000000 */
[----:B------:R-:W-:Y:S01]  /*10710*/  FSEL R193, R190, -INF , !P2 ;  /* 0xff800000bec17808 */ /* 0x000fe20005000000 */
[----:B------:R-:W-:Y:S01]  /*10720*/  HMMA.16816.F32.BF16 R40, R24, R42, RZ ;  /* 0x0000002a1828723c */ /* 0x000fe200000418ff */
[----:B------:R-:W-:-:S02]  /*10730*/  ISETP.GE.AND P5, PT, R15, R54, PT ;  /* 0x000000360f00720c */ /* 0x000fc40003fa6270 */
[----:B------:R-:W-:Y:S02]  /*10740*/  ISETP.GE.AND P1, PT, R15, R52, PT ;  /* 0x000000340f00720c */ /* 0x000fe40003f26270 */
[C---:B------:R-:W-:Y:S01]  /*10750*/  ISETP.GE.AND P4, PT, R13.reuse, R54, PT ;  /* 0x000000360d00720c */ /* 0x040fe20003f86270 */
[C---:B-1----:R-:W-:Y:S01]  /*10760*/  HMMA.16816.F32.BF16 R168, R4.reuse, R8, R168 ;  /* 0x0000000804a8723c */ /* 0x042fe200000418a8 */
[----:B------:R-:W-:Y:S02]  /*10770*/  ISETP.GE.AND P2, PT, R13, R52, PT ;  /* 0x000000340d00720c */ /* 0x000fe40003f46270 */
[----:B------:R-:W1:Y:S01]  /*10780*/  LDSM.16.M88.4 R12, [R221] ;  /* 0x00000000dd0c783b */ /* 0x000e620000000200 */
[----:B------:R-:W-:Y:S02]  /*10790*/  FSEL R62, R189, -INF , !P4 ;  /* 0xff800000bd3e7808 */ /* 0x000fe40006000000 */
[----:B------:R-:W-:Y:S01]  /*107a0*/  FSEL R184, R184, -INF , !P6 ;  /* 0xff800000b8b87808 */ /* 0x000fe20007000000 */
[----:B------:R-:W-:Y:S01]  /*107b0*/  VIADD R9, R3, 0x79 ;  /* 0x0000007903097836 */ /* 0x000fe20000000000 */
[----:B------:R-:W-:Y:S01]  /*107c0*/  FSEL R189, R186, -INF , !P3 ;  /* 0xff800000babd7808 */ /* 0x000fe20005800000 */
[----:B------:R-:W-:Y:S01]  /*107d0*/  HMMA.16816.F32.BF16 R164, R4, R10, R164 ;  /* 0x0000000a04a4723c */ /* 0x000fe200000418a4 */
[----:B------:R-:W-:-:S02]  /*107e0*/  ISETP.GE.AND P6, PT, R17, R54, PT ;  /* 0x000000361100720c */ /* 0x000fc40003fc6270 */
[----:B------:R-:W-:Y:S02]  /*107f0*/  ISETP.GE.AND P3, PT, R17, R52, PT ;  /* 0x000000341100720c */ /* 0x000fe40003f66270 */
[----:B------:R-:W-:Y:S02]  /*10800*/  LOP3.LUT R17, R50, 0x88, R65, 0xfe, !PT ;  /* 0x0000008832117812 */ /* 0x000fe400078efe41 */
[----:B------:R-:W-:Y:S01]  /*10810*/  FSEL R64, R185, -INF , !P6 ;  /* 0xff800000b9407808 */ /* 0x000fe20007000000 */
[----:B------:R-:W-:Y:S01]  /*10820*/  VIADD R11, R3, 0x81 ;  /* 0x00000081030b7836 */ /* 0x000fe20000000000 */
[----:B------:R-:W-:Y:S02]  /*10830*/  FSEL R187, R187, -INF , !P3 ;  /* 0xff800000bbbb7808 */ /* 0x000fe40005800000 */
[C---:B------:R-:W-:Y:S02]  /*10840*/  ISETP.GE.AND P6, PT, R17.reuse, R54, PT ;  /* 0x000000361100720c */ /* 0x040fe40003fc6270 */
[----:B------:R-:W-:-:S02]  /*10850*/  ISETP.GE.AND P3, PT, R17, R52, PT ;  /* 0x000000341100720c */ /* 0x000fc40003f66270 */
[----:B------:R-:W2:Y:S01]  /*10860*/  LDSM.16.M88.4 R16, [R234+0x4000] ;  /* 0x00400000ea10783b */ /* 0x000ea20000000200 */
[----:B------:R-:W-:Y:S02]  /*10870*/  LOP3.LUT R21, R50, 0x80, R65, 0xfe, !PT ;  /* 0x0000008032157812 */ /* 0x000fe400078efe41 */
[----:B------:R-:W-:Y:S02]  /*10880*/  FSEL R180, R180, -INF , !P5 ;  /* 0xff800000b4b47808 */ /* 0x000fe40006800000 */
[----:B------:R-:W-:Y:S02]  /*10890*/  FSEL R191, R191, -INF , !P2 ;  /* 0xff800000bfbf7808 */ /* 0x000fe40005000000 */
[-C--:B------:R-:W-:Y:S02]  /*108a0*/  ISETP.GE.AND P5, PT, R9, R54.reuse, PT ;  /* 0x000000360900720c */ /* 0x080fe40003fa6270 */
[----:B------:R-:W-:Y:S02]  /*108b0*/  FSEL R185, R182, -INF , !P1 ;  /* 0xff800000b6b97808 */ /* 0x000fe40004800000 */
[----:B------:R-:W-:-:S02]  /*108c0*/  ISETP.GE.AND P4, PT, R21, R54, PT ;  /* 0x000000361500720c */ /* 0x000fc40003f86270 */
[-C--:B------:R-:W-:Y:S02]  /*108d0*/  ISETP.GE.AND P2, PT, R21, R52.reuse, PT ;  /* 0x000000341500720c */ /* 0x080fe40003f46270 */
[----:B------:R-:W-:Y:S02]  /*108e0*/  ISETP.GE.AND P1, PT, R9, R52, PT ;  /* 0x000000340900720c */ /* 0x000fe40003f26270 */
[----:B------:R-:W-:Y:S02]  /*108f0*/  LOP3.LUT R9, R50, 0x90, R65, 0xfe, !PT ;  /* 0x0000009032097812 */ /* 0x000fe400078efe41 */
[----:B------:R-:W-:Y:S01]  /*10900*/  FSEL R66, R181, -INF , !P5 ;  /* 0xff800000b5427808 */ /* 0x000fe20006800000 */
[----:B-1----:R-:W-:Y:S01]  /*10910*/  HMMA.16816.F32.BF16 R160, R4, R12, R160 ;  /* 0x0000000c04a0723c */ /* 0x002fe200000418a0 */
[----:B------:R-:W-:Y:S02]  /*10920*/  FSEL R183, R183, -INF , !P1 ;  /* 0xff800000b7b77808 */ /* 0x000fe40004800000 */
[----:B------:R-:W-:-:S02]  /*10930*/  FSEL R176, R176, -INF , !P4 ;  /* 0xff800000b0b07808 */ /* 0x000fc40006000000 */
[----:B------:R-:W-:Y:S01]  /*10940*/  FSEL R181, R178, -INF , !P2 ;  /* 0xff800000b2b57808 */ /* 0x000fe20005000000 */
[----:B------:R-:W-:Y:S01]  /*10950*/  HMMA.16816.F32.BF16 R156, R4, R14, R156 ;  /* 0x0000000e049c723c */ /* 0x000fe2000004189c */
[----:B------:R-:W-:Y:S01]  /*10960*/  ISETP.GE.AND P5, PT, R9, R54, PT ;  /* 0x000000360900720c */ /* 0x000fe20003fa6270 */
[----:B------:R-:W-:Y:S01]  /*10970*/  VIADD R13, R3, 0x91 ;  /* 0x00000091030d7836 */ /* 0x000fe20000000000 */
[----:B------:R-:W-:Y:S01]  /*10980*/  ISETP.GE.AND P1, PT, R9, R52, PT ;  /* 0x000000340900720c */ /* 0x000fe20003f26270 */
[----:B------:R-:W-:Y:S01]  /*10990*/  VIADD R9, R3, 0x89 ;  /* 0x0000008903097836 */ /* 0x000fe20000000000 */
[C---:B------:R-:W-:Y:S02]  /*109a0*/  ISETP.GE.AND P4, PT, R11.reuse, R54, PT ;  /* 0x000000360b00720c */ /* 0x040fe40003f86270 */
[----:B------:R-:W-:Y:S02]  /*109b0*/  ISETP.GE.AND P2, PT, R11, R52, PT ;  /* 0x000000340b00720c */ /* 0x000fe40003f46270 */
        /* <DEDUP_REMOVED lines=9> */
[----:B------:R-:W1:Y:S01]  /*10a50*/  LDSM.16.M88.4 R8, [R219] ;  /* 0x00000000db08783b */ /* 0x000e620000000200 */
[----:B------:R-:W-:Y:S02]  /*10a60*/  LOP3.LUT R21, R50, 0xa0, R65, 0xfe, !PT ;  /* 0x000000a032157812 */ /* 0x000fe400078efe41 */
[----:B------:R-:W-:Y:S02]  /*10a70*/  FSEL R70, R173, -INF , !P6 ;  /* 0xff800000ad467808 */ /* 0x000fe40007000000 */
[----:B------:R-:W-:Y:S02]  /*10a80*/  FSEL R168, R168, -INF , !P5 ;  /* 0xff800000a8a87808 */ /* 0x000fe40006800000 */
[----:B------:R-:W-:-:S02]  /*10a90*/  FSEL R173, R170, -INF , !P1 ;  /* 0xff800000aaad7808 */ /* 0x000fc40004800000 */
[C---:B------:R-:W-:Y:S02]  /*10aa0*/  ISETP.GE.AND P5, PT, R13.reuse, R54, PT ;  /* 0x000000360d00720c */ /* 0x040fe40003fa6270 */
[----:B------:R-:W-:Y:S02]  /*10ab0*/  ISETP.GE.AND P1, PT, R13, R52, PT ;  /* 0x000000340d00720c */ /* 0x000fe40003f26270 */
[----:B------:R-:W-:Y:S02]  /*10ac0*/  LOP3.LUT R13, R50, 0xa8, R65, 0xfe, !PT ;  /* 0x000000a8320d7812 */ /* 0x000fe400078efe41 */
[----:B------:R-:W-:Y:S02]  /*10ad0*/  FSEL R175, R175, -INF , !P3 ;  /* 0xff800000afaf7808 */ /* 0x000fe40005800000 */
[C---:B------:R-:W-:Y:S02]  /*10ae0*/  ISETP.GE.AND P6, PT, R21.reuse, R54, PT ;  /* 0x000000361500720c */ /* 0x040fe40003fc6270 */
[----:B------:R-:W-:-:S02]  /*10af0*/  ISETP.GE.AND P3, PT, R21, R52, PT ;  /* 0x000000341500720c */ /* 0x000fc40003f66270 */
[----:B------:R-:W-:Y:S01]  /*10b00*/  FSEL R72, R169, -INF , !P5 ;  /* 0xff800000a9487808 */ /* 0x000fe20006800000 */
[----:B------:R-:W3:Y:S01]  /*10b10*/  LDSM.16.M88.4 R20, [R218] ;  /* 0x00000000da14783b */ /* 0x000ee20000000200 */
[----:B------:R-:W-:Y:S02]  /*10b20*/  FSEL R171, R171, -INF , !P1 ;  /* 0xff800000abab7808 */ /* 0x000fe40004800000 */
[C---:B------:R-:W-:Y:S02]  /*10b30*/  ISETP.GE.AND P5, PT, R13.reuse, R54, PT ;  /* 0x000000360d00720c */ /* 0x040fe40003fa6270 */
[----:B------:R-:W-:Y:S02]  /*10b40*/  ISETP.GE.AND P1, PT, R13, R52, PT ;  /* 0x000000340d00720c */ /* 0x000fe40003f26270 */
[----:B--2---:R-:W-:Y:S01]  /*10b50*/  HMMA.16816.F32.BF16 R12, R24, R16, RZ ;  /* 0x00000010180c723c */ /* 0x004fe200000418ff */
[----:B------:R-:W-:Y:S02]  /*10b60*/  FSEL R164, R164, -INF , !P4 ;  /* 0xff800000a4a47808 */ /* 0x000fe40006000000 */
[----:B------:R-:W-:-:S02]  /*10b70*/  FSEL R169, R166, -INF , !P2 ;  /* 0xff800000a6a97808 */ /* 0x000fc40005000000 */
[C---:B------:R-:W-:Y:S02]  /*10b80*/  ISETP.GE.AND P4, PT, R29.reuse, R54, PT ;  /* 0x000000361d00720c */ /* 0x040fe40003f86270 */
[----:B------:R-:W-:Y:S01]  /*10b90*/  ISETP.GE.AND P2, PT, R29, R52, PT ;  /* 0x000000341d00720c */ /* 0x000fe20003f46270 */
[----:B------:R-:W-:Y:S01]  /*10ba0*/  VIADD R29, R3, 0xa1 ;  /* 0x000000a1031d7836 */ /* 0x000fe20000000000 */
[----:B------:R-:W-:Y:S02]  /*10bb0*/  LOP3.LUT R17, R50, 0xb0, R65, 0xfe, !PT ;  /* 0x000000b032117812 */ /* 0x000fe400078efe41 */
[----:B------:R-:W-:Y:S02]  /*10bc0*/  FSEL R118, R165, -INF , !P4 ;  /* 0xff800000a5767808 */ /* 0x000fe40006000000 */
[----:B------:R-:W-:Y:S02]  /*10bd0*/  FSEL R167, R167, -INF , !P2 ;  /* 0xff800000a7a77808 */ /* 0x000fe40005000000 */
[----:B------:R-:W-:-:S02]  /*10be0*/  ISETP.GE.AND P4, PT, R17, R54, PT ;  /* 0x000000361100720c */ /* 0x000fc40003f86270 */
[----:B------:R-:W-:Y:S02]  /*10bf0*/  ISETP.GE.AND P2, PT, R17, R52, PT ;  /* 0x000000341100720c */ /* 0x000fe40003f46270 */
[----:B------:R-:W-:Y:S01]  /*10c00*/  HMMA.16816.F32.BF16 R16, R24, R18, RZ ;  /* 0x000000121810723c */ /* 0x000fe200000418ff */
[----:B------:R-:W-:Y:S02]  /*10c10*/  FSEL R160, R160, -INF , !P6 ;  /* 0xff800000a0a07808 */ /* 0x000fe40007000000 */
[----:B------:R-:W-:Y:S02]  /*10c20*/  FSEL R165, R162, -INF , !P3 ;  /* 0xff800000a2a57808 */ /* 0x000fe40005800000 */
[C---:B------:R-:W-:Y:S01]  /*10c30*/  ISETP.GE.AND P6, PT, R29.reuse, R54, PT ;  /* 0x000000361d00720c */ /* 0x040fe20003fc6270 */
[----:B-1----:R-:W-:Y:S01]  /*10c40*/  HMMA.16816.F32.BF16 R12, R4, R8, R12 ;  /* 0x00000008040c723c */ /* 0x002fe2000004180c */
[----:B------:R-:W-:Y:S02]  /*10c50*/  ISETP.GE.AND P3, PT, R29, R52, PT ;  /* 0x000000341d00720c */ /* 0x000fe40003f66270 */
[----:B------:R-:W1:Y:S01]  /*10c60*/  LDSM.16.M88.4 R28, [R234+0x4800] ;  /* 0x00480000ea1c783b */ /* 0x000e620000000200 */
[----:B------:R-:W-:-:S02]  /*10c70*/  FSEL R154, R161, -INF , !P6 ;  /* 0xff800000a19a7808 */ /* 0x000fc40007000000 */
[----:B------:R-:W-:Y:S01]  /*10c80*/  FSEL R156, R156, -INF , !P5 ;  /* 0xff8000009c9c7808 */ /* 0x000fe20006800000 */
[----:B------:R-:W-:Y:S01]  /*10c90*/  VIADD R9, R3, 0xb1 ;  /* 0x000000b103097836 */ /* 0x000fe20000000000 */
[----:B------:R-:W-:Y:S01]  /*10ca0*/  FSEL R161, R158, -INF , !P1 ;  /* 0xff8000009ea17808 */ /* 0x000fe20004800000 */
[C---:B---3--:R-:W-:Y:S01]  /*10cb0*/  HMMA.16816.F32.BF16 R44, R4.reuse, R20, R44 ;  /* 0x00000014042c723c */ /* 0x048fe2000004182c */
[----:B------:R-:W-:Y:S02]  /*10cc0*/  FSEL R162, R128, -INF , !P4 ;  /* 0xff80000080a27808 */ /* 0x000fe40006000000 */
[----:B------:R-:W-:Y:S02]  /*10cd0*/  FSEL R149, R130, -INF , !P2 ;  /* 0xff80000082957808 */ /* 0x000fe40005000000 */
[C---:B------:R-:W-:Y:S01]  /*10ce0*/  ISETP.GE.AND P5, PT, R35.reuse, R54, PT ;  /* 0x000000362300720c */ /* 0x040fe20003fa6270 */
[----:B------:R-:W-:Y:S01]  /*10cf0*/  HMMA.16816.F32.BF16 R40, R4, R22, R40 ;  /* 0x000000160428723c */ /* 0x000fe20000041828 */
[----:B------:R-:W-:Y:S01]  /*10d00*/  ISETP.GE.AND P1, PT, R35, R52, PT ;  /* 0x000000342300720c */ /* 0x000fe20003f26270 */
[----:B------:R-:W-:Y:S01]  /*10d10*/  VIADD R21, R3, 0xb9 ;  /* 0x000000b903157836 */ /* 0x000fe20000000000 */
[----:B------:R-:W-:-:S02]  /*10d20*/  ISETP.GE.AND P4, PT, R9, R54, PT ;  /* 0x000000360900720c */ /* 0x000fc40003f86270 */
[----:B------:R-:W-:Y:S01]  /*10d30*/  ISETP.GE.AND P2, PT, R9, R52, PT ;  /* 0x000000340900720c */ /* 0x000fe20003f46270 */
[----:B------:R-:W-:Y:S01]  /*10d40*/  HMMA.16816.F32.BF16 R16, R4, R10, R16 ;  /* 0x0000000a0410723c */ /* 0x000fe20000041810 */
[C-C-:B------:R-:W-:Y:S02]  /*10d50*/  LOP3.LUT R35, R50.reuse, 0xc0, R65.reuse, 0xfe, !PT ;  /* 0x000000c032237812 */ /* 0x140fe400078efe41 */
        /* <DEDUP_REMOVED lines=8> */
[C---:B------:R-:W-:Y:S01]  /*10de0*/  ISETP.GE.AND P5, PT, R35.reuse, R54, PT ;  /* 0x000000362300720c */ /* 0x040fe20003fa6270 */
[----:B------:R-:W-:Y:S01]  /*10df0*/  HMMA.16816.F32.BF16 R8, R24, R32, RZ ;  /* 0x000000201808723c */ /* 0x000fe200000418ff */
[----:B------:R-:W-:-:S02]  /*10e00*/  ISETP.GE.AND P1, PT, R35, R52, PT ;  /* 0x000000342300720c */ /* 0x000fc40003f26270 */
[----:B------:R-:W-:Y:S01]  /*10e10*/  LDSM.16.M88.4 R32, [R234+0x4c00] ;  /* 0x004c0000ea20783b */ /* 0x000fe20000000200 */
[----:B------:R-:W-:Y:S02]  /*10e20*/  FSEL R163, R163, -INF , !P3 ;  /* 0xff800000a3a37808 */ /* 0x000fe40005800000 */
[C---:B------:R-:W-:Y:S02]  /*10e30*/  ISETP.GE.AND P6, PT, R37.reuse, R54, PT ;  /* 0x000000362500720c */ /* 0x040fe40003fc6270 */
[----:B------:R-:W-:Y:S02]  /*10e40*/  ISETP.GE.AND P3, PT, R37, R52, PT ;  /* 0x000000342500720c */ /* 0x000fe40003f66270 */
[----:B------:R-:W2:Y:S01]  /*10e50*/  LDSM.16.M88.4 R36, [R217] ;  /* 0x00000000d924783b */ /* 0x000ea20000000200 */
[----:B------:R-:W-:Y:S02]  /*10e60*/  FSEL R112, R112, -INF , !P6 ;  /* 0xff80000070707808 */ /* 0x000fe40007000000 */
[----:B------:R-:W-:-:S02]  /*10e70*/  FSEL R125, R114, -INF , !P3 ;  /* 0xff800000727d7808 */ /* 0x000fc40005800000 */
[C---:B------:R-:W-:Y:S02]  /*10e80*/  ISETP.GE.AND P6, PT, R21.reuse, R54, PT ;  /* 0x000000361500720c */ /* 0x040fe40003fc6270 */
[----:B------:R-:W-:Y:S01]  /*10e90*/  ISETP.GE.AND P3, PT, R21, R52, PT ;  /* 0x000000341500720c */ /* 0x000fe20003f66270 */
[----:B------:R-:W-:Y:S01]  /*10ea0*/  VIADD R21, R3, 0xc1 ;  /* 0x000000c103157836 */ /* 0x000fe20000000000 */
[----:B------:R-:W-:Y:S02]  /*10eb0*/  FSEL R113, R113, -INF , !P6 ;  /* 0xff80000071717808 */ /* 0x000fe40007000000 */
[----:B------:R-:W-:Y:S02]  /*10ec0*/  FSEL R115, R115, -INF , !P3 ;  /* 0xff80000073737808 */ /* 0x000fe40005800000 */
[C---:B------:R-:W-:Y:S01]  /*10ed0*/  ISETP.GE.AND P6, PT, R21.reuse, R54, PT ;  /* 0x000000361500720c */ /* 0x040fe20003fc6270 */
[----:B------:R-:W-:Y:S01]  /*10ee0*/  HMMA.16816.F32.BF16 R8, R4, R48, R8 ;  /* 0x000000300408723c */ /* 0x000fe20000041808 */
[----:B------:R-:W-:-:S02]  /*10ef0*/  ISETP.GE.AND P3, PT, R21, R52, PT ;  /* 0x000000341500720c */ /* 0x000fc40003f66270 */
[----:B------:R-:W-:Y:S01]  /*10f00*/  FSEL R130, R13, -INF , !P6 ;  /* 0xff8000000d827808 */ /* 0x000fe20007000000 */
[----:B------:R-:W-:Y:S01]  /*10f10*/  VIADD R13, R3, 0xc9 ;  /* 0x000000c9030d7836 */ /* 0x000fe20000000000 */
[----:B------:R-:W-:Y:S01]  /*10f20*/  FSEL R166, R16, -INF , !P4 ;  /* 0xff80000010a67808 */ /* 0x000fe20006000000 */
[C---:B-1----:R-:W-:Y:S01]  /*10f30*/  HMMA.16816.F32.BF16 R20, R24.reuse, R28, RZ ;  /* 0x0000001c1814723c */ /* 0x042fe200000418ff */
[----:B------:R-:W-:Y:S02]  /*10f40*/  FSEL R97, R18, -INF , !P2 ;  /* 0xff80000012617808 */ /* 0x000fe40005000000 */
[----:B------:R-:W-:Y:S02]  /*10f50*/  FSEL R114, R12, -INF , !P5 ;  /* 0xff8000000c727808 */ /* 0x000fe40006800000 */
[----:B------:R-:W-:Y:S01]  /*10f60*/  FSEL R107, R14, -INF , !P1 ;  /* 0xff8000000e6b7808 */ /* 0x000fe20004800000 */
[----:B------:R-:W-:Y:S01]  /*10f70*/  HMMA.16816.F32.BF16 R28, R24, R30, RZ ;  /* 0x0000001e181c723c */ /* 0x000fe200000418ff */
[----:B------:R-:W-:-:S02]  /*10f80*/  FSEL R101, R15, -INF , !P3 ;  /* 0xff8000000f657808 */ /* 0x000fc40005800000 */
[C---:B------:R-:W-:Y:S02]  /*10f90*/  ISETP.GE.AND P4, PT, R13.reuse, R54, PT ;  /* 0x000000360d00720c */ /* 0x040fe40003f86270 */
[----:B------:R-:W-:Y:S02]  /*10fa0*/  ISETP.GE.AND P2, PT, R13, R52, PT ;  /* 0x000000340d00720c */ /* 0x000fe40003f46270 */
[----:B------:R-:W1:Y:S01]  /*10fb0*/  LDSM.16.M88.4 R12, [R216] ;  /* 0x00000000d80c783b */ /* 0x000e620000000200 */
[----:B------:R-:W-:Y:S01]  /*10fc0*/  LOP3.LUT R93, R50, 0xd0, R65, 0xfe, !PT ;  /* 0x000000d0325d7812 */ /* 0x000fe200078efe41 */
[----:B------:R-:W-:-:S04]  /*10fd0*/  DEPBAR.LE SB0, 0x0 ;  /* 0x000080000000791a */ /* 0x000fc80000000000 */
[----:B------:R-:W-:Y:S01]  /*10fe0*/  FSEL R170, R17, -INF , !P4 ;  /* 0xff80000011aa7808 */ /* 0x000fe20006000000 */
[----:B------:R-:W-:Y:S01]  /*10ff0*/  VIADD R17, R3, 0xd1 ;  /* 0x000000d103117836 */ /* 0x000fe20000000000 */
[----:B------:R-:W-:Y:S01]  /*11000*/  BAR.SYNC.DEFER_BLOCKING 0x0 ;  /* 0x0000000000007b1d */ /* 0x000fe20000010000 */
[C---:B------:R-:W-:Y:S02]  /*11010*/  ISETP.GE.AND P5, PT, R93.reuse, R54, PT ;  /* 0x000000365d00720c */ /* 0x040fe40003fa6270 */
[----:B------:R-:W-:Y:S01]  /*11020*/  ISETP.GE.AND P1, PT, R93, R52, PT ;  /* 0x000000345d00720c */ /* 0x000fe20003f26270 */
[C---:B--2---:R-:W-:Y:S01]  /*11030*/  HMMA.16816.F32.BF16 R20, R4.reuse, R36, R20 ;  /* 0x000000240414723c */ /* 0x044fe20000041814 */
[----:B------:R-:W-:Y:S02]  /*11040*/  FSEL R174, R44, -INF , !P5 ;  /* 0xff8000002cae7808 */ /* 0x000fe40006800000 */
[----:B------:R-:W-:Y:S02]  /*11050*/  FSEL R46, R46, -INF , !P1 ;  /* 0xff8000002e2e7808 */ /* 0x000fe40004800000 */
[----:B------:R-:W-:Y:S01]  /*11060*/  FSEL R93, R19, -INF , !P2 ;  /* 0xff800000135d7808 */ /* 0x000fe20005000000 */
[----:B------:R-:W-:Y:S01]  /*11070*/  HMMA.16816.F32.BF16 R28, R4, R38, R28 ;  /* 0x00000026041c723c */ /* 0x000fe2000004181c */
[----:B------:R-:W-:-:S02]  /*11080*/  ISETP.GE.AND P5, PT, R17, R54, PT ;  /* 0x000000361100720c */ /* 0x000fc40003fa6270 */
[----:B------:R-:W-:Y:S02]  /*11090*/  ISETP.GE.AND P1, PT, R17, R52, PT ;  /* 0x000000341100720c */ /* 0x000fe40003f26270 */
[C-C-:B------:R-:W-:Y:S01]  /*110a0*/  LOP3.LUT R89, R50.reuse, 0xd8, R65.reuse, 0xfe, !PT ;  /* 0x000000d832597812 */ /* 0x140fe200078efe41 */
[C---:B------:R-:W-:Y:S01]  /*110b0*/  HMMA.16816.F32.BF16 R16, R24.reuse, R32, RZ ;  /* 0x000000201810723c */ /* 0x040fe200000418ff */
[C-C-:B------:R-:W-:Y:S01]  /*110c0*/  LOP3.LUT R37, R50.reuse, 0xe8, R65.reuse, 0xfe, !PT ;  /* 0x000000e832257812 */ /* 0x140fe200078efe41 */
[----:B------:R-:W-:Y:S01]  /*110d0*/  VIADD R39, R3, 0xe1 ;  /* 0x000000e103277836 */ /* 0x000fe20000000000 */
[----:B------:R-:W-:Y:S02]  /*110e0*/  ISETP.GE.AND P6, PT, R89, R54, PT ;  /* 0x000000365900720c */ /* 0x000fe40003fc6270 */
[----:B------:R-:W-:Y:S01]  /*110f0*/  LOP3.LUT R49, R50, 0xe0, R65, 0xfe, !PT ;  /* 0x000000e032317812 */ /* 0x000fe200078efe41 */
[----:B------:R-:W-:Y:S01]  /*11100*/  HMMA.16816.F32.BF16 R24, R24, R34, RZ ;  /* 0x000000221818723c */ /* 0x000fe200000418ff */
[----:B------:R-:W-:-:S02]  /*11110*/  FSEL R33, R45, -INF , !P5 ;  /* 0xff8000002d217808 */ /* 0x000fc40006800000 */
[----:B------:R-:W-:Y:S01]  /*11120*/  FSEL R45, R47, -INF , !P1 ;  /* 0xff8000002f2d7808 */ /* 0x000fe20004800000 */
[----:B------:R-:W-:Y:S01]  /*11130*/  VIADD R47, R3, 0xd9 ;  /* 0x000000d9032f7836 */ /* 0x000fe20000000000 */
[C---:B------:R-:W-:Y:S02]  /*11140*/  ISETP.GE.AND P5, PT, R37.reuse, R54, PT ;  /* 0x000000362500720c */ /* 0x040fe40003fa6270 */
[----:B------:R-:W-:Y:S01]  /*11150*/  ISETP.GE.AND P1, PT, R37, R52, PT ;  /* 0x000000342500720c */ /* 0x000fe20003f26270 */
[----:B------:R-:W-:Y:S01]  /*11160*/  VIADD R37, R3, 0x1 ;  /* 0x0000000103257836 */ /* 0x000fe20000000000 */
[----:B------:R-:W-:Y:S02]  /*11170*/  FSEL R32, R40, -INF , !P6 ;  /* 0xff80000028207808 */ /* 0x000fe40007000000 */
[----:B------:R-:W-:Y:S02]  /*11180*/  ISETP.GE.AND P6, PT, R47, R54, PT ;  /* 0x000000362f00720c */ /* 0x000fe40003fc6270 */
[----:B------:R-:W-:-:S02]  /*11190*/  ISETP.GE.AND P3, PT, R89, R52, PT ;  /* 0x000000345900720c */ /* 0x000fc40003f66270 */
[----:B------:R-:W-:Y:S02]  /*111a0*/  ISETP.GE.AND P2, PT, R49, R52, PT ;  /* 0x000000343100720c */ /* 0x000fe40003f46270 */
[----:B------:R-:W-:Y:S01]  /*111b0*/  FSEL R35, R41, -INF , !P6 ;  /* 0xff80000029237808 */ /* 0x000fe20007000000 */
[C---:B-1----:R-:W-:Y:S01]  /*111c0*/  HMMA.16816.F32.BF16 R16, R4.reuse, R12, R16 ;  /* 0x0000000c0410723c */ /* 0x042fe20000041810 */
[----:B------:R-:W-:Y:S02]  /*111d0*/  FSEL R44, R42, -INF , !P3 ;  /* 0xff8000002a2c7808 */ /* 0x000fe40005800000 */
[-C--:B------:R-:W-:Y:S02]  /*111e0*/  ISETP.GE.AND P6, PT, R37, R54.reuse, PT ;  /* 0x000000362500720c */ /* 0x080fe40003fc6270 */
[----:B------:R-:W-:Y:S01]  /*111f0*/  ISETP.GE.AND P4, PT, R49, R54, PT ;  /* 0x000000363100720c */ /* 0x000fe20003f86270 */
[----:B------:R-:W-:Y:S01]  /*11200*/  HMMA.16816.F32.BF16 R24, R4, R14, R24 ;  /* 0x0000000e0418723c */ /* 0x000fe20000041818 */
[----:B------:R-:W-:-:S02]  /*11210*/  ISETP.GE.AND P3, PT, R47, R52, PT ;  /* 0x000000342f00720c */ /* 0x000fc40003f66270 */
[----:B------:R-:W-:Y:S02]  /*11220*/  LOP3.LUT R41, R50, 0xf0, R65, 0xfe, !PT ;  /* 0x000000f032297812 */ /* 0x000fe400078efe41 */
[----:B------:R-:W-:Y:S02]  /*11230*/  FSEL R42, R22, -INF , !P2 ;  /* 0xff800000162a7808 */ /* 0x000fe40005000000 */
[----:B------:R-:W-:Y:S01]  /*11240*/  ISETP.GE.AND P2, PT, R39, R52, PT ;  /* 0x000000342700720c */ /* 0x000fe20003f46270 */
[----:B------:R-:W-:Y:S01]  /*11250*/  VIADD R15, R3, 0xf1 ;  /* 0x000000f1030f7836 */ /* 0x000fe20000000000 */
[----:B------:R-:W-:Y:S02]  /*11260*/  FSEL R95, R9, -INF , !P6 ;  /* 0xff800000095f7808 */ /* 0x000fe40007000000 */
[----:B------:R-:W-:Y:S02]  /*11270*/  FSEL R43, R43, -INF , !P3 ;  /* 0xff8000002b2b7808 */ /* 0x000fe40005800000 */
[----:B------:R-:W-:-:S02]  /*11280*/  FSEL R9, R20, -INF , !P4 ;  /* 0xff80000014097808 */ /* 0x000fc40006000000 */
[C---:B------:R-:W-:Y:S02]  /*11290*/  ISETP.GE.AND P3, PT, R41.reuse, R54, PT ;  /* 0x000000362900720c */ /* 0x040fe40003f66270 */
[----:B------:R-:W-:Y:S02]  /*112a0*/  ISETP.GE.AND P4, PT, R41, R52, PT ;  /* 0x000000342900720c */ /* 0x000fe40003f86270 */
[----:B------:R-:W-:Y:S01]  /*112b0*/  FSEL R41, R23, -INF , !P2 ;  /* 0xff80000017297808 */ /* 0x000fe20005000000 */
[C---:B------:R-:W-:Y:S01]  /*112c0*/  VIADD R23, R3.reuse, 0xe9 ;  /* 0x000000e903177836 */ /* 0x040fe20000000000 */
[----:B------:R-:W-:Y:S02]  /*112d0*/  FSEL R40, R30, -INF , !P1 ;  /* 0xff8000001e287808 */ /* 0x000fe40004800000 */
[----:B------:R-:W-:Y:S02]  /*112e0*/  ISETP.GE.AND P1, PT, R3, R54, PT ;  /* 0x000000360300720c */ /* 0x000fe40003f26270 */
[----:B------:R-:W-:-:S02]  /*112f0*/  FSEL R13, R28, -INF , !P5 ;  /* 0xff8000001c0d7808 */ /* 0x000fc40006800000 */
[-C--:B------:R-:W-:Y:S02]  /*11300*/  ISETP.GE.AND P5, PT, R23, R54.reuse, PT ;  /* 0x000000361700720c */ /* 0x080fe40003fa6270 */
[----:B------:R-:W-:Y:S02]  /*11310*/  FSEL R7, R8, -INF , !P1 ;  /* 0xff80000008077808 */ /* 0x000fe40004800000 */
[----:B------:R-:W-:Y:S02]  /*11320*/  ISETP.GE.AND P6, PT, R39, R54, PT ;  /* 0x000000362700720c */ /* 0x000fe40003fc6270 */
[----:B------:R-:W-:Y:S02]  /*11330*/  ISETP.GE.AND P1, PT, R23, R52, PT ;  /* 0x000000341700720c */ /* 0x000fe40003f26270 */
[----:B------:R-:W-:Y:S02]  /*11340*/  FSEL R157, R29, -INF , !P5 ;  /* 0xff8000001d9d7808 */ /* 0x000fe40006800000 */
[----:B------:R-:W-:-:S02]  /*11350*/  FSEL R21, R21, -INF , !P6 ;  /* 0xff80000015157808 */ /* 0x000fc40007000000 */
[CC--:B------:R-:W-:Y:S01]  /*11360*/  ISETP.GE.AND P5, PT, R3.reuse, R52.reuse, PT ;  /* 0x000000340300720c */ /* 0x0c0fe20003fa6270 */
[----:B------:R-:W-:Y:S01]  /*11370*/  VIADD R3, R3, 0xf9 ;  /* 0x000000f903037836 */ /* 0x000fe20000000000 */
[----:B------:R-:W-:Y:S02]  /*11380*/  FSEL R39, R31, -INF , !P1 ;  /* 0xff8000001f277808 */ /* 0x000fe40004800000 */
[----:B------:R-:W-:Y:S02]  /*11390*/  ISETP.GE.AND P6, PT, R37, R52, PT ;  /* 0x000000342500720c */ /* 0x000fe40003fc6270 */
[----:B------:R-:W-:Y:S02]  /*113a0*/  ISETP.GE.AND P1, PT, R15, R54, PT ;  /* 0x000000360f00720c */ /* 0x000fe40003f26270 */
        /* <DEDUP_REMOVED lines=8> */
[-C--:B------:R-:W-:Y:S02]  /*11430*/  ISETP.GE.AND P3, PT, R15, R52.reuse, PT ;  /* 0x000000340f00720c */ /* 0x080fe40003f66270 */
[----:B------:R-:W-:Y:S02]  /*11440*/  ISETP.GE.AND P1, PT, R3, R52, PT ;  /* 0x000000340300720c */ /* 0x000fe40003f26270 */
[----:B------:R-:W-:Y:S02]  /*11450*/  FSEL R38, R18, -INF , !P4 ;  /* 0xff80000012267808 */ /* 0x000fe40006000000 */
        /* <DEDUP_REMOVED lines=68> */
.L_x_1879:
[----:B------:R-:W-:Y:S02]  /*118a0*/  ULDC UR6, c[0x0][0x248] ;  /* 0x0000920000067ab9 */ /* 0x000fe40000000800 */
[----:B------:R-:W-:-:S06]  /*118b0*/  USHF.L.U32 UR4, UR6, 0x8, URZ ;  /* 0x0000000806047899 */ /* 0x000fcc000800063f */
[----:B------:R-:W-:-:S04]  /*118c0*/  IADD3 R16, RZ, -UR4, RZ ;  /* 0x80000004ff107c10 */ /* 0x000fc8000fffe0ff */
[----:B------:R-:W-:-:S07]  /*118d0*/  SHF.R.S32.HI R4, RZ, 0x1f, R16 ;  /* 0x0000001fff047819 */ /* 0x000fce0000011410 */
.L_x_1880:
        /* <DEDUP_REMOVED lines=33> */
.L_x_1878:
[----:B------:R-:W-:Y:S01]  /*11af0*/  FMNMX.FTZ R4, R2, R7, !PT ;  /* 0x0000000702047209 */ /* 0x000fe20007810000 */
[----:B------:R-:W-:Y:S01]  /*11b00*/  ULDC UR4, c[0x0][0x2ec] ;  /* 0x0000bb0000047ab9 */ /* 0x000fe20000000800 */
[----:B-1----:R-:W-:Y:S02]  /*11b10*/  LDSM.16.MT88.4 R16, [R232+0x5000] ;  /* 0x00500000e810783b */ /* 0x002fe40000004200 */
[----:B------:R-:W-:Y:S02]  /*11b20*/  FMNMX.FTZ R4, R95, R4, !PT ;  /* 0x000000045f047209 */ /* 0x000fe40007810000 */
[----:B------:R-:W-:Y:S02]  /*11b30*/  LDSM.16.MT88.4 R24, [R231+0x5400] ;  /* 0x00540000e718783b */ /* 0x000fe40000004200 */
[----:B------:R-:W-:Y:S02]  /*11b40*/  FMNMX.FTZ R4, R59, R4, !PT ;  /* 0x000000043b047209 */ /* 0x000fe40007810000 */
[----:B------:R-:W-:Y:S02]  /*11b50*/  LDSM.16.MT88.4 R28, [R232+0x5800] ;  /* 0x00580000e81c783b */ /* 0x000fe40000004200 */
        /* <DEDUP_REMOVED lines=64> */
[----:B-1----:R-:W-:Y:S02]  /*11f60*/  FMNMX.FTZ R89, R4, R89, !PT ;  /* 0x0000005904597209 */ /* 0x002fe40007810000 */
[----:B------:R-:W-:Y:S02]  /*11f70*/  FMNMX.FTZ R4, R0, R5, !PT ;  /* 0x0000000500047209 */ /* 0x000fe40007810000 */
        /* <DEDUP_REMOVED lines=99> */
[----:B------:R-:W-:Y:S01]  /*125b0*/  FFMA.FTZ R57, R174, UR4, -R88 ;  /* 0x00000004ae397c23 */ /* 0x000fe20008010858 */
        /* <DEDUP_REMOVED lines=73> */
[----:B------:R-:W-:-:S05]  /*12a50*/  FSEL R50, R50, RZ, P0 ;  /* 0x000000ff32327208 */ /* 0x000fca0000000000 */
[--C-:B------:R-:W-:Y:S01]  /*12a60*/  FFMA.FTZ R154, R5, UR4, -R50.reuse ;  /* 0x00000004059a7c23 */ /* 0x100fe20008010832 */
[----:B------:R-:W-:Y:S01]  /*12a70*/  FSEL R5, R89, RZ, P1 ;  /* 0x000000ff59057208 */ /* 0x000fe20000800000 */
[--C-:B------:R-:W-:Y:S01]  /*12a80*/  FFMA.FTZ R130, R11, UR4, -R50.reuse ;  /* 0x000000040b827c23 */ /* 0x100fe20008010832 */
[--C-:B------:R-:W-:Y:S01]  /*12a90*/  FFMA.FTZ R113, R249, UR4, -R50.reuse ;  /* 0x00000004f9717c23 */ /* 0x100fe20008010832 */
[----:B------:R-:W1:Y:S01]  /*12aa0*/  LDSM.16.MT88.4 R8, [R231+0x5000] ;  /* 0x00500000e708783b */ /* 0x000e620000004200 */
[--C-:B------:R-:W-:Y:S01]  /*12ab0*/  FFMA.FTZ R126, R126, UR4, -R50.reuse ;  /* 0x000000047e7e7c23 */ /* 0x100fe20008010832 */
[----:B------:R-:W-:Y:S01]  /*12ac0*/  FADD.FTZ R2, R2, -R5 ;  /* 0x8000000502027221 */ /* 0x000fe20000010000 */
[----:B------:R-:W-:Y:S01]  /*12ad0*/  FSEL R5, R87, RZ, P0 ;  /* 0x000000ff57057208 */ /* 0x000fe20000000000 */
[--C-:B------:R-:W-:Y:S01]  /*12ae0*/  FFMA.FTZ R124, R124, UR4, -R50.reuse ;  /* 0x000000047c7c7c23 */ /* 0x100fe20008010832 */
[----:B------:R-:W-:Y:S01]  /*12af0*/  MUFU.EX2 R154, R154 ;  /* 0x0000009a009a7308 */ /* 0x000fe20000000800 */
[----:B------:R-:W-:Y:S01]  /*12b00*/  FMUL.FTZ R156, R2, UR4 ;  /* 0x00000004029c7c20 */ /* 0x000fe20008410000 */
[--C-:B------:R-:W-:Y:S01]  /*12b10*/  FFMA.FTZ R199, R199, UR4, -R50.reuse ;  /* 0x00000004c7c77c23 */ /* 0x100fe20008010832 */
[----:B------:R-:W-:Y:S01]  /*12b20*/  FADD.FTZ R5, R0, -R5 ;  /* 0x8000000500057221 */ /* 0x000fe20000010000 */
[--C-:B------:R-:W-:Y:S01]  /*12b30*/  FFMA.FTZ R118, R122, UR4, -R50.reuse ;  /* 0x000000047a767c23 */ /* 0x100fe20008010832 */
[--C-:B------:R-:W-:Y:S01]  /*12b40*/  FFMA.FTZ R153, R153, UR4, -R50.reuse ;  /* 0x0000000499997c23 */ /* 0x100fe20008010832 */
[--C-:B------:R-:W-:Y:S01]  /*12b50*/  FFMA.FTZ R114, R110, UR4, -R50.reuse ;  /* 0x000000046e727c23 */ /* 0x100fe20008010832 */
[----:B------:R-:W-:Y:S01]  /*12b60*/  FMUL.FTZ R249, R5, UR4 ;  /* 0x0000000405f97c20 */ /* 0x000fe20008410000 */
[----:B------:R-:W2:Y:S01]  /*12b70*/  MUFU.EX2 R130, R130 ;  /* 0x0000008200827308 */ /* 0x000ea20000000800 */
[----:B------:R-:W3:Y:S01]  /*12b80*/  LDSM.16.MT88.4 R4, [R232+0x5400] ;  /* 0x00540000e804783b */ /* 0x000ee20000004200 */
        /* <DEDUP_REMOVED lines=39> */
[-C--:B--2---:R-:W-:Y:S01]  /*12e00*/  FMUL.FTZ R136, R136, R156.reuse ;  /* 0x0000009c88887220 */ /* 0x084fe20000410000 */
[-C--:B------:R-:W-:Y:S01]  /*12e10*/  FMUL.FTZ R137, R137, R156.reuse ;  /* 0x0000009c89897220 */ /* 0x080fe20000410000 */
[-C--:B------:R-:W-:Y:S01]  /*12e20*/  FMUL.FTZ R132, R132, R156.reuse ;  /* 0x0000009c84847220 */ /* 0x080fe20000410000 */
[-C--:B------:R-:W-:Y:S01]  /*12e30*/  FMUL.FTZ R133, R133, R156.reuse ;  /* 0x0000009c85857220 */ /* 0x080fe20000410000 */
[-C--:B------:R-:W-:Y:S01]  /*12e40*/  FMUL.FTZ R20, R144, R156.reuse ;  /* 0x0000009c90147220 */ /* 0x080fe20000410000 */
[-C--:B------:R-:W-:Y:S01]  /*12e50*/  FMUL.FTZ R21, R145, R156.reuse ;  /* 0x0000009c91157220 */ /* 0x080fe20000410000 */
[-C--:B------:R-:W-:Y:S01]  /*12e60*/  FMUL.FTZ R140, R140, R156.reuse ;  /* 0x0000009c8c8c7220 */ /* 0x080fe20000410000 */
[----:B------:R-:W2:Y:S01]  /*12e70*/  MUFU.EX2 R118, R118 ;  /* 0x0000007600767308 */ /* 0x000ea20000000800 */
[-C--:B-----5:R-:W-:Y:S01]  /*12e80*/  FMUL.FTZ R138, R138, R249.reuse ;  /* 0x000000f98a8a7220 */ /* 0x0a0fe20000410000 */
[-C--:B------:R-:W-:Y:S01]  /*12e90*/  FMUL.FTZ R139, R139, R249.reuse ;  /* 0x000000f98b8b7220 */ /* 0x080fe20000410000 */
[-C--:B------:R-:W-:Y:S01]  /*12ea0*/  FMUL.FTZ R134, R134, R249.reuse ;  /* 0x000000f986867220 */ /* 0x080fe20000410000 */
[-C--:B------:R-:W-:Y:S01]  /*12eb0*/  FMUL.FTZ R135, R135, R249.reuse ;  /* 0x000000f987877220 */ /* 0x080fe20000410000 */
[-C--:B------:R-:W-:Y:S01]  /*12ec0*/  FMUL.FTZ R22, R146, R249.reuse ;  /* 0x000000f992167220 */ /* 0x080fe20000410000 */
[-C--:B------:R-:W-:Y:S01]  /*12ed0*/  FMUL.FTZ R23, R147, R249.reuse ;  /* 0x000000f993177220 */ /* 0x080fe20000410000 */
[-C--:B------:R-:W-:Y:S01]  /*12ee0*/  FMUL.FTZ R141, R141, R156.reuse ;  /* 0x0000009c8d8d7220 */ /* 0x080fe20000410000 */
[----:B------:R-:W-:Y:S01]  /*12ef0*/  MUFU.EX2 R153, R153 ;  /* 0x0000009900997308 */ /* 0x000fe20000000800 */
[C---:B-1----:R-:W-:Y:S01]  /*12f00*/  HMMA.16816.F32.BF16 R136, R12.reuse, R8, R136 ;  /* 0x000000080c88723c */ /* 0x042fe20000041888 */
[-C--:B------:R-:W-:Y:S01]  /*12f10*/  FMUL.FTZ R142, R142, R249.reuse ;  /* 0x000000f98e8e7220 */ /* 0x080fe20000410000 */
[----:B------:R-:W-:Y:S01]  /*12f20*/  FMUL.FTZ R143, R143, R249 ;  /* 0x000000f98f8f7220 */ /* 0x000fe20000410000 */
[--C-:B------:R-:W-:Y:S01]  /*12f30*/  FFMA.FTZ R145, R195, UR4, -R50.reuse ;  /* 0x00000004c3917c23 */ /* 0x100fe20008010832 */
[--C-:B------:R-:W-:Y:S01]  /*12f40*/  FFMA.FTZ R147, R191, UR4, -R50.reuse ;  /* 0x00000004bf937c23 */ /* 0x100fe20008010832 */
[--C-:B------:R-:W-:Y:S01]  /*12f50*/  FFMA.FTZ R144, R189, UR4, -R50.reuse ;  /* 0x00000004bd907c23 */ /* 0x100fe20008010832 */
[C---:B------:R-:W-:Y:S01]  /*12f60*/  HMMA.16816.F32.BF16 R132, R12.reuse, R10, R132 ;  /* 0x0000000a0c84723c */ /* 0x040fe20000041884 */
[----:B------:R-:W1:Y:S01]  /*12f70*/  MUFU.EX2 R114, R114 ;  /* 0x0000007200727308 */ /* 0x000e620000000800 */
[----:B------:R-:W4:Y:S01]  /*12f80*/  LDSM.16.MT88.4 R8, [R231+0x5800] ;  /* 0x00580000e708783b */ /* 0x000f220000004200 */
[----:B--2---:R-:W-:Y:S01]  /*12f90*/  F2FP.BF16.F32.PACK_AB R33, R118, R199 ;  /* 0x000000c77621723e */ /* 0x004fe200000010ff */
[----:B------:R-:W-:Y:S01]  /*12fa0*/  FFMA.FTZ R146, R185, UR4, -R50 ;  /* 0x00000004b9927c23 */ /* 0x000fe20008010832 */
[----:B------:R-:W-:Y:S01]  /*12fb0*/  FFMA.FTZ R169, R251, R156, R152 ;  /* 0x0000009cfba97223 */ /* 0x000fe20000010098 */
[C---:B------:R-:W-:Y:S01]  /*12fc0*/  HMMA.16816.F32.BF16 R20, R12.reuse, R16, R20 ;  /* 0x000000100c14723c */ /* 0x040fe20000041814 */
[----:B------:R-:W-:Y:S01]  /*12fd0*/  FFMA.FTZ R249, R250, R249, R154 ;  /* 0x000000f9faf97223 */ /* 0x000fe2000001009a */
[--C-:B------:R-:W-:Y:S01]  /*12fe0*/  FFMA.FTZ R39, R39, UR4, -R50.reuse ;  /* 0x0000000427277c23 */ /* 0x100fe20008010832 */
[----:B------:R-:W-:Y:S01]  /*12ff0*/  MUFU.EX2 R127, R127 ;  /* 0x0000007f007f7308 */ /* 0x000fe20000000800 */
[----:B------:R-:W-:Y:S01]  /*13000*/  FADD.FTZ R169, R150, R169 ;  /* 0x000000a996a97221 */ /* 0x000fe20000010000 */
[----:B------:R-:W-:Y:S01]  /*13010*/  FADD.FTZ R249, R130, R249 ;  /* 0x000000f982f97221 */ /* 0x000fe20000010000 */
[----:B------:R-:W-:Y:S01]  /*13020*/  HMMA.16816.F32.BF16 R16, R12, R18, R140 ;  /* 0x000000120c10723c */ /* 0x000fe2000004188c */
[--C-:B------:R-:W-:Y:S01]  /*13030*/  FFMA.FTZ R150, R165, UR4, -R50.reuse ;  /* 0x00000004a5967c23 */ /* 0x100fe20008010832 */
[----:B------:R-:W-:Y:S01]  /*13040*/  FADD.FTZ R169, R148, R169 ;  /* 0x000000a994a97221 */ /* 0x000fe20000010000 */
[----:B------:R-:W-:Y:S01]  /*13050*/  FADD.FTZ R249, R126, R249 ;  /* 0x000000f97ef97221 */ /* 0x000fe20000010000 */
[--C-:B------:R-:W-:Y:S01]  /*13060*/  FFMA.FTZ R3, R3, UR4, -R50.reuse ;  /* 0x0000000403037c23 */ /* 0x100fe20008010832 */
        /* <DEDUP_REMOVED lines=15> */
[----:B------:R-:W5:Y:S01]  /*13160*/  LDSM.16.MT88.4 R24, [R231+0x5c00] ;  /* 0x005c0000e718783b */ /* 0x000f620000004200 */
[----:B--2---:R-:W-:Y:S01]  /*13170*/  F2FP.BF16.F32.PACK_AB R13, R106, R127 ;  /* 0x0000007f6a0d723e */ /* 0x004fe200000010ff */
[----:B------:R-:W-:Y:S01]  /*13180*/  FADD.FTZ R199, R199, R124 ;  /* 0x0000007cc7c77221 */ /* 0x000fe20000010000 */
[----:B------:R-:W-:Y:S01]  /*13190*/  FADD.FTZ R120, R120, R201 ;  /* 0x000000c978787221 */ /* 0x000fe20000010000 */
[----:B---3--:R-:W-:Y:S03]  /*131a0*/  HMMA.16816.F32.BF16 R20, R32, R4, R20 ;  /* 0x000000042014723c */ /* 0x008fe60000041814 */
[----:B------:R-:W-:Y:S01]  /*131b0*/  MUFU.EX2 R98, R98 ;  /* 0x0000006200627308 */ /* 0x000fe20000000800 */
[----:B------:R-:W-:-:S02]  /*131c0*/  FADD.FTZ R155, R155, R120 ;  /* 0x000000789b9b7221 */ /* 0x000fc40000010000 */
[----:B------:R-:W-:Y:S01]  /*131d0*/  HMMA.16816.F32.BF16 R16, R32, R6, R16 ;  /* 0x000000062010723c */ /* 0x000fe20000041810 */
[----:B------:R-:W2:Y:S01]  /*131e0*/  LDSM.16.MT88.4 R4, [R232+0x5c00] ;  /* 0x005c0000e804783b */ /* 0x000ea20000004200 */
[----:B------:R-:W-:-:S03]  /*131f0*/  FADD.FTZ R116, R116, R155 ;  /* 0x0000009b74747221 */ /* 0x000fc60000010000 */
[----:B------:R-:W3:Y:S01]  /*13200*/  MUFU.EX2 R113, R113 ;  /* 0x0000007100717308 */ /* 0x000ee20000000800 */
[----:B-1----:R-:W-:Y:S01]  /*13210*/  F2FP.BF16.F32.PACK_AB R15, R102, R121 ;  /* 0x00000079660f723e */ /* 0x002fe200000010ff */
[----:B------:R-:W-:Y:S01]  /*13220*/  FADD.FTZ R151, R151, R116 ;  /* 0x0000007497977221 */ /* 0x000fe20000010000 */
[----:B------:R-:W-:Y:S02]  /*13230*/  F2FP.BF16.F32.PACK_AB R32, R100, R117 ;  /* 0x000000756420723e */ /* 0x000fe400000010ff */
[----:B------:R-:W-:Y:S01]  /*13240*/  F2FP.BF16.F32.PACK_AB R34, R96, R111 ;  /* 0x0000006f6022723e */ /* 0x000fe200000010ff */
[----:B------:R-:W-:Y:S02]  /*13250*/  FADD.FTZ R108, R108, R151 ;  /* 0x000000976c6c7221 */ /* 0x000fe40000010000 */
[----:B------:R-:W-:Y:S01]  /*13260*/  MUFU.EX2 R105, R105 ;  /* 0x0000006900697308 */ /* 0x000fe20000000800 */
[----:B----4-:R-:W-:Y:S01]  /*13270*/  HMMA.16816.F32.BF16 R136, R12, R8, R136 ;  /* 0x000000080c88723c */ /* 0x010fe20000041888 */
[----:B------:R-:W-:-:S04]  /*13280*/  FADD.FTZ R123, R123, R108 ;  /* 0x0000006c7b7b7221 */ /* 0x000fc80000010000 */
[----:B------:R-:W-:Y:S01]  /*13290*/  FADD.FTZ R104, R104, R123 ;  /* 0x0000007b68687221 */ /* 0x000fe20000010000 */
[C---:B------:R-:W-:Y:S01]  /*132a0*/  HMMA.16816.F32.BF16 R132, R12.reuse, R10, R132 ;  /* 0x0000000a0c84723c */ /* 0x040fe20000041884 */
[----:B------:R-:W1:Y:S01]  /*132b0*/  MUFU.EX2 R0, R0 ;  /* 0x0000000000007308 */ /* 0x000e620000000800 */
[----:B------:R-:W4:Y:S01]  /*132c0*/  LDSM.16.MT88.4 R8, [R231+0x6000] ;  /* 0x00600000e708783b */ /* 0x000f220000004200 */
[----:B---3--:R-:W-:Y:S01]  /*132d0*/  F2FP.BF16.F32.PACK_AB R33, R113, R98 ;  /* 0x000000627121723e */ /* 0x008fe200000010ff */
[----:B------:R-:W-:Y:S02]  /*132e0*/  FADD.FTZ R117, R117, R104 ;  /* 0x0000006875757221 */ /* 0x000fe40000010000 */
[C---:B------:R-:W-:Y:S02]  /*132f0*/  HMMA.16816.F32.BF16 R20, R12.reuse, R28, R20 ;  /* 0x0000001c0c14723c */ /* 0x040fe40000041814 */
[----:B------:R-:W-:Y:S01]  /*13300*/  FADD.FTZ R100, R100, R117 ;  /* 0x0000007564647221 */ /* 0x000fe20000010000 */
[----:B------:R-:W-:Y:S03]  /*13310*/  MUFU.EX2 R2, R2 ;  /* 0x0000000200027308 */ /* 0x000fe60000000800 */
[----:B------:R-:W-:Y:S01]  /*13320*/  HMMA.16816.F32.BF16 R28, R12, R30, R16 ;  /* 0x0000001e0c1c723c */ /* 0x000fe20000041810 */
[----:B------:R-:W3:Y:S01]  /*13330*/  LDSM.16.MT88.4 R16, [R232+0x6000] ;  /* 0x00600000e810783b */ /* 0x000ee20000004200 */
        /* <DEDUP_REMOVED lines=12> */
[----:B------:R-:W1:Y:S01]  /*13400*/  MUFU.EX2 R129, R129 ;  /* 0x0000008100817308 */ /* 0x000e620000000800 */
[----:B------:R-:W5:Y:S01]  /*13410*/  LDSM.16.MT88.4 R24, [R231+0x6400] ;  /* 0x00640000e718783b */ /* 0x000f620000004200 */
[----:B--2---:R-:W-:Y:S01]  /*13420*/  F2FP.BF16.F32.PACK_AB R13, R119, R2 ;  /* 0x00000002770d723e */ /* 0x004fe200000010ff */
[----:B------:R-:W-:Y:S02]  /*13430*/  FADD.FTZ R92, R92, R99 ;  /* 0x000000635c5c7221 */ /* 0x000fe40000010000 */
[C---:B------:R-:W-:Y:S03]  /*13440*/  HMMA.16816.F32.BF16 R20, R32.reuse, R4, R20 ;  /* 0x000000042014723c */ /* 0x040fe60000041814 */
[----:B------:R-:W-:Y:S03]  /*13450*/  MUFU.EX2 R112, R112 ;  /* 0x0000007000707308 */ /* 0x000fe60000000800 */
[----:B------:R-:W-:Y:S01]  /*13460*/  HMMA.16816.F32.BF16 R28, R32, R6, R28 ;  /* 0x00000006201c723c */ /* 0x000fe2000004181c */
[----:B------:R-:W2:Y:S04]  /*13470*/  LDSM.16.MT88.4 R4, [R232+0x6400] ;  /* 0x00640000e804783b */ /* 0x000ea80000004200 */
[----:B------:R-:W3:Y:S01]  /*13480*/  MUFU.EX2 R141, R141 ;  /* 0x0000008d008d7308 */ /* 0x000ee20000000800 */
[----:B-1----:R-:W-:-:S02]  /*13490*/  F2FP.BF16.F32.PACK_AB R15, R129, R110 ;  /* 0x0000006e810f723e */ /* 0x002fc400000010ff */
        /* <DEDUP_REMOVED lines=12> */
[C---:B------:R-:W-:Y:S03]  /*13560*/  HMMA.16816.F32.BF16 R20, R12.reuse, R16, R20 ;  /* 0x000000100c14723c */ /* 0x040fe60000041814 */
[----:B------:R-:W-:Y:S03]  /*13570*/  MUFU.EX2 R140, R140 ;  /* 0x0000008c008c7308 */ /* 0x000fe60000000800 */
[----:B------:R-:W-:Y:S01]  /*13580*/  HMMA.16816.F32.BF16 R28, R12, R18, R28 ;  /* 0x000000120c1c723c */ /* 0x000fe2000004181c */
[----:B------:R-:W3:Y:S04]  /*13590*/  LDSM.16.MT88.4 R16, [R232+0x6800] ;  /* 0x00680000e810783b */ /* 0x000ee80000004200 */
[----:B------:R-:W2:Y:S01]  /*135a0*/  MUFU.EX2 R145, R145 ;  /* 0x0000009100917308 */ /* 0x000ea20000000800 */
        /* <DEDUP_REMOVED lines=56> */
[----:B------:R-:W-:-:S04]  /*13930*/  FADD.FTZ R73, R73, R74 ;  /* 0x0000004a49497221 */ /* 0x000fc80000010000 */
[----:B------:R-:W-:Y:S01]  /*13940*/  MUFU.EX2 R162, R162 ;  /* 0x000000a200a27308 */ /* 0x000fe20000000800 */
[----:B----4-:R-:W-:Y:S01]  /*13950*/  HMMA.16816.F32.BF16 R136, R12, R8, R136 ;  /* 0x000000080c88723c */ /* 0x010fe20000041888 */
[----:B------:R-:W-:-:S05]  /*13960*/  FADD.FTZ R72, R72, R73 ;  /* 0x0000004948487221 */ /* 0x000fca0000010000 */
[C---:B------:R-:W-:Y:S01]  /*13970*/  HMMA.16816.F32.BF16 R132, R12.reuse, R10, R132 ;  /* 0x0000000a0c84723c */ /* 0x040fe20000041884 */
[----:B------:R-:W1:Y:S01]  /*13980*/  MUFU.EX2 R171, R171 ;  /* 0x000000ab00ab7308 */ /* 0x000e620000000800 */
[----:B------:R-:W4:Y:S01]  /*13990*/  LDSM.16.MT88.4 R8, [R231+0x7800] ;  /* 0x00780000e708783b */ /* 0x000f220000004200 */
[C---:B---3--:R-:W-:Y:S01]  /*139a0*/  F2FP.BF16.F32.PACK_AB R34, R70.reuse, R71 ;  /* 0x000000474622723e */ /* 0x048fe200000010ff */
[----:B------:R-:W-:Y:S02]  /*139b0*/  FADD.FTZ R71, R71, R72 ;  /* 0x0000004847477221 */ /* 0x000fe40000010000 */
[C---:B------:R-:W-:Y:S02]  /*139c0*/  HMMA.16816.F32.BF16 R20, R12.reuse, R16, R20 ;  /* 0x000000100c14723c */ /* 0x040fe40000041814 */
[----:B------:R-:W-:Y:S01]  /*139d0*/  FADD.FTZ R70, R70, R71 ;  /* 0x0000004746467221 */ /* 0x000fe20000010000 */
[----:B------:R-:W-:Y:S03]  /*139e0*/  MUFU.EX2 R164, R164 ;  /* 0x000000a400a47308 */ /* 0x000fe60000000800 */
[----:B------:R-:W-:Y:S01]  /*139f0*/  HMMA.16816.F32.BF16 R28, R12, R18, R28 ;  /* 0x000000120c1c723c */ /* 0x000fe2000004181c */
[----:B------:R-:W3:Y:S04]  /*13a00*/  LDSM.16.MT88.4 R16, [R232+0x7800] ;  /* 0x00780000e810783b */ /* 0x000ee80000004200 */
[----:B------:R-:W5:Y:S01]  /*13a10*/  MUFU.EX2 R167, R167 ;  /* 0x000000a700a77308 */ /* 0x000f620000000800 */
[----:B-1----:R-:W-:Y:S01]  /*13a20*/  F2FP.BF16.F32.PACK_AB R33, R171, R162 ;  /* 0x000000a2ab21723e */ /* 0x002fe200000010ff */
[----:B------:R-:W-:Y:S01]  /*13a30*/  FADD.FTZ R12, R118, R199 ;  /* 0x000000c7760c7221 */ /* 0x000fe20000010000 */
[----:B------:R-:W-:-:S03]  /*13a40*/  FFMA.FTZ R118, R157, UR4, -R88 ;  /* 0x000000049d767c23 */ /* 0x000fc60008010858 */
[----:B------:R-:W-:Y:S02]  /*13a50*/  FADD.FTZ R153, R153, R12 ;  /* 0x0000000c99997221 */ /* 0x000fe40000010000 */
[----:B------:R-:W-:Y:S02]  /*13a60*/  MUFU.EX2 R69, R69 ;  /* 0x0000004500457308 */ /* 0x000fe40000000800 */
[----:B------:R-:W-:-:S04]  /*13a70*/  FADD.FTZ R12, R114, R153 ;  /* 0x00000099720c7221 */ /* 0x000fc80000010000 */
[----:B------:R-:W-:Y:S02]  /*13a80*/  FADD.FTZ R127, R127, R12 ;  /* 0x0000000c7f7f7221 */ /* 0x000fe40000010000 */
[----:B------:R-:W1:Y:S01]  /*13a90*/  MUFU.EX2 R68, R68 ;  /* 0x0000004400447308 */ /* 0x000e620000000800 */
[----:B-----5:R-:W-:Y:S01]  /*13aa0*/  F2FP.BF16.F32.PACK_AB R35, R167, R164 ;  /* 0x000000a4a723723e */ /* 0x020fe200000010ff */
[----:B------:R-:W-:Y:S01]  /*13ab0*/  FADD.FTZ R106, R106, R127 ;  /* 0x0000007f6a6a7221 */ /* 0x000fe20000010000 */
[----:B------:R-:W5:Y:S03]  /*13ac0*/  LDSM.16.MT88.4 R12, [R232+0x7c00] ;  /* 0x007c0000e80c783b */ /* 0x000f660000004200 */
[----:B------:R-:W-:Y:S02]  /*13ad0*/  FADD.FTZ R121, R121, R106 ;  /* 0x0000006a79797221 */ /* 0x000fe40000010000 */
[----:B------:R-:W-:Y:S01]  /*13ae0*/  MUFU.EX2 R67, R67 ;  /* 0x0000004300437308 */ /* 0x000fe20000000800 */
[----:B------:R-:W-:Y:S01]  /*13af0*/  HMMA.16816.F32.BF16 R136, R32, R24, R136 ;  /* 0x000000182088723c */ /* 0x000fe20000041888 */
[----:B------:R-:W-:-:S05]  /*13b00*/  FADD.FTZ R121, R102, R121 ;  /* 0x0000007966797221 */ /* 0x000fca0000010000 */
[----:B--2---:R-:W-:Y:S01]  /*13b10*/  HMMA.16816.F32.BF16 R20, R32, R4, R20 ;  /* 0x000000042014723c */ /* 0x004fe20000041814 */
[----:B------:R-:W2:Y:S01]  /*13b20*/  MUFU.EX2 R66, R66 ;  /* 0x0000004200427308 */ /* 0x000ea20000000800 */
[----:B------:R-:W-:Y:S01]  /*13b30*/  FFMA.FTZ R25, R131, UR4, -R50 ;  /* 0x0000000483197c23 */ /* 0x000fe20008010832 */
[----:B------:R-:W-:-:S03]  /*13b40*/  FFMA.FTZ R24, R109, UR4, -R88 ;  /* 0x000000046d187c23 */ /* 0x000fc60008010858 */
[C---:B------:R-:W-:Y:S01]  /*13b50*/  HMMA.16816.F32.BF16 R28, R32.reuse, R6, R28 ;  /* 0x00000006201c723c */ /* 0x040fe2000004181c */
[C---:B-1----:R-:W-:Y:S01]  /*13b60*/  F2FP.BF16.F32.PACK_AB R4, R68.reuse, R69 ;  /* 0x000000454404723e */ /* 0x042fe200000010ff */
[----:B------:R-:W-:Y:S01]  /*13b70*/  FADD.FTZ R69, R69, R70 ;  /* 0x0000004645457221 */ /* 0x000fe20000010000 */
[----:B------:R-:W-:Y:S03]  /*13b80*/  MUFU.EX2 R150, R150 ;  /* 0x0000009600967308 */ /* 0x000fe60000000800 */
[----:B------:R-:W-:Y:S01]  /*13b90*/  HMMA.16816.F32.BF16 R132, R32, R26, R132 ;  /* 0x0000001a2084723c */ /* 0x000fe20000041884 */
[----:B------:R-:W-:-:S04]  /*13ba0*/  FADD.FTZ R68, R68, R69 ;  /* 0x0000004544447221 */ /* 0x000fc80000010000 */
[----:B------:R-:W1:Y:S01]  /*13bb0*/  MUFU.EX2 R163, R163 ;  /* 0x000000a300a37308 */ /* 0x000e620000000800 */
[----:B--2---:R-:W-:Y:S01]  /*13bc0*/  F2FP.BF16.F32.PACK_AB R6, R66, R67 ;  /* 0x000000434206723e */ /* 0x004fe200000010ff */
[--C-:B------:R-:W-:Y:S01]  /*13bd0*/  FFMA.FTZ R26, R125, UR4, -R50.reuse ;  /* 0x000000047d1a7c23 */ /* 0x100fe20008010832 */
[--C-:B------:R-:W-:Y:S01]  /*13be0*/  FFMA.FTZ R27, R115, UR4, -R50.reuse ;  /* 0x00000004731b7c23 */ /* 0x100fe20008010832 */
[--C-:B------:R-:W-:Y:S01]  /*13bf0*/  FFMA.FTZ R32, R107, UR4, -R50.reuse ;  /* 0x000000046b207c23 */ /* 0x100fe20008010832 */
[----:B------:R-:W-:Y:S01]  /*13c00*/  FFMA.FTZ R33, R101, UR4, -R50 ;  /* 0x0000000465217c23 */ /* 0x000fe20008010832 */
[----:B------:R-:W-:Y:S01]  /*13c10*/  FFMA.FTZ R35, R49, UR4, -R88 ;  /* 0x0000000431237c23 */ /* 0x000fe20008010858 */
[--C-:B------:R-:W-:Y:S01]  /*13c20*/  FFMA.FTZ R34, R44, UR4, -R50.reuse ;  /* 0x000000042c227c23 */ /* 0x100fe20008010832 */
[----:B------:R-:W-:Y:S01]  /*13c30*/  MUFU.EX2 R124, R161 ;  /* 0x000000a1007c7308 */ /* 0x000fe20000000800 */
[----:B------:R-:W-:Y:S01]  /*13c40*/  FFMA.FTZ R49, R43, UR4, -R50 ;  /* 0x000000042b317c23 */ /* 0x000fe20008010832 */
[----:B------:R-:W-:Y:S01]  /*13c50*/  FADD.FTZ R67, R67, R68 ;  /* 0x0000004443437221 */ /* 0x000fe20000010000 */
[--C-:B------:R-:W-:Y:S01]  /*13c60*/  FFMA.FTZ R43, R48, UR4, -R88.reuse ;  /* 0x00000004302b7c23 */ /* 0x100fe20008010858 */
[----:B------:R-:W-:-:S02]  /*13c70*/  FFMA.FTZ R44, R47, UR4, -R88 ;  /* 0x000000042f2c7c23 */ /* 0x000fc40008010858 */
[----:B------:R-:W-:Y:S02]  /*13c80*/  FADD.FTZ R66, R66, R67 ;  /* 0x0000004342427221 */ /* 0x000fe40000010000 */
[----:B------:R-:W2:Y:S01]  /*13c90*/  MUFU.EX2 R159, R159 ;  /* 0x0000009f009f7308 */ /* 0x000ea20000000800 */
[----:B-1----:R-:W-:-:S07]  /*13ca0*/  F2FP.BF16.F32.PACK_AB R5, R163, R150 ;  /* 0x00000096a305723e */ /* 0x002fce00000010ff */
[----:B------:R-:W-:Y:S08]  /*13cb0*/  MUFU.EX2 R65, R65 ;  /* 0x0000004100417308 */ /* 0x000ff00000000800 */
[----:B------:R-:W1:Y:S01]  /*13cc0*/  MUFU.EX2 R64, R64 ;  /* 0x0000004000407308 */ /* 0x000e620000000800 */
[----:B--2---:R-:W-:-:S07]  /*13cd0*/  F2FP.BF16.F32.PACK_AB R7, R159, R124 ;  /* 0x0000007c9f07723e */ /* 0x004fce00000010ff */
[C---:B----4-:R-:W-:Y:S01]  /*13ce0*/  HMMA.16816.F32.BF16 R136, R4.reuse, R8, R136 ;  /* 0x000000080488723c */ /* 0x050fe20000041888 */
[----:B------:R-:W-:Y:S05]  /*13cf0*/  MUFU.EX2 R63, R63 ;  /* 0x0000003f003f7308 */ /* 0x000fea0000000800 */
[C---:B---3--:R-:W-:Y:S01]  /*13d00*/  HMMA.16816.F32.BF16 R20, R4.reuse, R16, R20 ;  /* 0x000000100414723c */ /* 0x048fe20000041814 */
[----:B------:R-:W-:Y:S02]  /*13d10*/  FADD.FTZ R8, R98, R121 ;  /* 0x0000007962087221 */ /* 0x000fe40000010000 */
[----:B------:R-:W2:Y:S02]  /*13d20*/  MUFU.EX2 R62, R62 ;  /* 0x0000003e003e7308 */ /* 0x000ea40000000800 */
[----:B------:R-:W-:Y:S01]  /*13d30*/  FADD.FTZ R8, R113, R8 ;  /* 0x0000000871087221 */ /* 0x000fe20000010000 */
[----:B------:R-:W-:Y:S01]  /*13d40*/  HMMA.16816.F32.BF16 R28, R4, R18, R28 ;  /* 0x00000012041c723c */ /* 0x000fe2000004181c */
[----:B------:R-:W3:Y:S02]  /*13d50*/  LDSM.16.MT88.4 R16, [R231+0x7c00] ;  /* 0x007c0000e710783b */ /* 0x000ee40000004200 */
[----:B------:R-:W-:-:S02]  /*13d60*/  FADD.FTZ R105, R105, R8 ;  /* 0x0000000869697221 */ /* 0x000fc40000010000 */
[----:B------:R-:W-:Y:S01]  /*13d70*/  MUFU.EX2 R114, R149 ;  /* 0x0000009500727308 */ /* 0x000fe20000000800 */
[----:B------:R-:W-:Y:S01]  /*13d80*/  HMMA.16816.F32.BF16 R132, R4, R10, R132 ;  /* 0x0000000a0484723c */ /* 0x000fe20000041884 */
[----:B------:R-:W-:Y:S01]  /*13d90*/  FADD.FTZ R105, R0, R105 ;  /* 0x0000006900697221 */ /* 0x000fe20000010000 */
[----:B------:R-:W4:Y:S01]  /*13da0*/  LDSM.16.MT88.4 R8, [R232+0x8000] ;  /* 0x00800000e808783b */ /* 0x000f220000004200 */
[----:B------:R-:W-:Y:S02]  /*13db0*/  FFMA.FTZ R0, R97, UR4, -R50 ;  /* 0x0000000461007c23 */ /* 0x000fe40008010832 */
[----:B------:R-:W-:Y:S02]  /*13dc0*/  FADD.FTZ R2, R2, R105 ;  /* 0x0000006902027221 */ /* 0x000fe40000010000 */
[----:B------:R-:W5:Y:S01]  /*13dd0*/  MUFU.EX2 R25, R25 ;  /* 0x0000001900197308 */ /* 0x000f620000000800 */
[----:B-1----:R-:W-:Y:S01]  /*13de0*/  F2FP.BF16.F32.PACK_AB R4, R64, R65 ;  /* 0x000000414004723e */ /* 0x002fe200000010ff */
[----:B------:R-:W-:Y:S01]  /*13df0*/  FADD.FTZ R119, R119, R2 ;  /* 0x0000000277777221 */ /* 0x000fe20000010000 */
[----:B--2---:R-:W-:Y:S01]  /*13e00*/  F2FP.BF16.F32.PACK_AB R6, R62, R63 ;  /* 0x0000003f3e06723e */ /* 0x004fe200000010ff */
[----:B------:R-:W-:Y:S01]  /*13e10*/  FFMA.FTZ R2, R46, UR4, -R50 ;  /* 0x000000042e027c23 */ /* 0x000fe20008010832 */
[----:B------:R-:W-:Y:S01]  /*13e20*/  FADD.FTZ R65, R65, R66 ;  /* 0x0000004241417221 */ /* 0x000fe20000010000 */
[----:B------:R-:W-:-:S02]  /*13e30*/  FADD.FTZ R110, R110, R119 ;  /* 0x000000776e6e7221 */ /* 0x000fc40000010000 */
[----:B------:R-:W-:Y:S01]  /*13e40*/  MUFU.EX2 R26, R26 ;  /* 0x0000001a001a7308 */ /* 0x000fe20000000800 */
[----:B------:R-:W-:Y:S01]  /*13e50*/  FADD.FTZ R64, R64, R65 ;  /* 0x0000004140407221 */ /* 0x000fe20000010000 */
[----:B------:R-:W-:-:S03]  /*13e60*/  FADD.FTZ R129, R129, R110 ;  /* 0x0000006e81817221 */ /* 0x000fc60000010000 */
[----:B------:R-:W-:Y:S01]  /*13e70*/  FADD.FTZ R63, R63, R64 ;  /* 0x000000403f3f7221 */ /* 0x000fe20000010000 */
[----:B------:R-:W-:Y:S02]  /*13e80*/  FADD.FTZ R112, R112, R129 ;  /* 0x0000008170707221 */ /* 0x000fe40000010000 */
[----:B------:R-:W1:Y:S01]  /*13e90*/  MUFU.EX2 R27, R27 ;  /* 0x0000001b001b7308 */ /* 0x000e620000000800 */
[----:B-----5:R-:W-:Y:S01]  /*13ea0*/  F2FP.BF16.F32.PACK_AB R5, R25, R114 ;  /* 0x000000721905723e */ /* 0x020fe200000010ff */
        /* <DEDUP_REMOVED lines=10> */
[C---:B------:R-:W-:Y:S01]  /*13f50*/  HMMA.16816.F32.BF16 R20, R4.reuse, R12, R20 ;  /* 0x0000000c0414723c */ /* 0x040fe20000041814 */
[----:B------:R-:W-:Y:S01]  /*13f60*/  MUFU.EX2 R59, R59 ;  /* 0x0000003b003b7308 */ /* 0x000fe20000000800 */
[----:B------:R-:W-:Y:S02]  /*13f70*/  FADD.FTZ R147, R147, R142 ;  /* 0x0000008e93937221 */ /* 0x000fe40000010000 */
[----:B------:R-:W-:Y:S02]  /*13f80*/  LDSM.16.MT88.4 R140, [R232+0x8c00] ;  /* 0x008c0000e88c783b */ /* 0x000fe40000004200 */
[----:B------:R-:W-:Y:S01]  /*13f90*/  FADD.FTZ R144, R144, R147 ;  /* 0x0000009390907221 */ /* 0x000fe20000010000 */
[----:B------:R-:W-:Y:S01]  /*13fa0*/  HMMA.16816.F32.BF16 R28, R4, R14, R28 ;  /* 0x0000000e041c723c */ /* 0x000fe2000004181c */
[----:B------:R-:W1:Y:S01]  /*13fb0*/  LDSM.16.MT88.4 R12, [R231+0x8000] ;  /* 0x00800000e70c783b */ /* 0x000e620000004200 */
[----:B------:R-:W5:Y:S01]  /*13fc0*/  MUFU.EX2 R58, R58 ;  /* 0x0000003a003a7308 */ /* 0x000f620000000800 */
[----:B------:R-:W-:-:S03]  /*13fd0*/  FADD.FTZ R187, R187, R144 ;  /* 0x00000090bbbb7221 */ /* 0x000fc60000010000 */
[----:B---3--:R-:W-:Y:S01]  /*13fe0*/  HMMA.16816.F32.BF16 R136, R4, R16, R136 ;  /* 0x000000100488723c */ /* 0x008fe20000041888 */
[----:B------:R-:W-:-:S03]  /*13ff0*/  FADD.FTZ R146, R146, R187 ;  /* 0x000000bb92927221 */ /* 0x000fc60000010000 */
[----:B------:R-:W-:Y:S01]  /*14000*/  MUFU.EX2 R32, R32 ;  /* 0x0000002000207308 */ /* 0x000fe20000000800 */
[----:B------:R-:W-:Y:S01]  /*14010*/  FADD.FTZ R183, R183, R146 ;  /* 0x00000092b7b77221 */ /* 0x000fe20000010000 */
[----:B------:R-:W-:Y:S01]  /*14020*/  HMMA.16816.F32.BF16 R132, R4, R18, R132 ;  /* 0x000000120484723c */ /* 0x000fe20000041884 */
[----:B------:R-:W3:Y:S02]  /*14030*/  LDSM.16.MT88.4 R16, [R232+0x8400] ;  /* 0x00840000e810783b */ /* 0x000ee40000004200 */
[----:B------:R-:W-:-:S03]  /*14040*/  FADD.FTZ R158, R158, R183 ;  /* 0x000000b79e9e7221 */ /* 0x000fc60000010000 */
[----:B------:R-:W4:Y:S01]  /*14050*/  MUFU.EX2 R33, R33 ;  /* 0x0000002100217308 */ /* 0x000f220000000800 */
[----:B------:R-:W-:Y:S01]  /*14060*/  FADD.FTZ R179, R179, R158 ;  /* 0x0000009eb3b37221 */ /* 0x000fe20000010000 */
[----:B--2---:R-:W-:Y:S01]  /*14070*/  F2FP.BF16.F32.PACK_AB R4, R60, R61 ;  /* 0x0000003d3c04723e */ /* 0x004fe200000010ff */
[----:B------:R-:W-:Y:S01]  /*14080*/  FADD.FTZ R61, R61, R62 ;  /* 0x0000003e3d3d7221 */ /* 0x000fe20000010000 */
[----:B-----5:R-:W-:Y:S01]  /*14090*/  F2FP.BF16.F32.PACK_AB R6, R58, R59 ;  /* 0x0000003b3a06723e */ /* 0x020fe200000010ff */
[----:B------:R-:W-:Y:S02]  /*140a0*/  FADD.FTZ R160, R160, R179 ;  /* 0x000000b3a0a07221 */ /* 0x000fe40000010000 */
[----:B------:R-:W-:Y:S01]  /*140b0*/  FADD.FTZ R60, R60, R61 ;  /* 0x0000003d3c3c7221 */ /* 0x000fe20000010000 */
[----:B------:R-:W-:Y:S01]  /*140c0*/  MUFU.EX2 R0, R0 ;  /* 0x0000000000007308 */ /* 0x000fe20000000800 */
[----:B------:R-:W-:Y:S02]  /*140d0*/  FADD.FTZ R175, R175, R160 ;  /* 0x000000a0afaf7221 */ /* 0x000fe40000010000 */
[----:B------:R-:W-:-:S02]  /*140e0*/  FADD.FTZ R59, R59, R60 ;  /* 0x0000003c3b3b7221 */ /* 0x000fc40000010000 */
[----:B------:R-:W-:Y:S02]  /*140f0*/  FADD.FTZ R162, R162, R175 ;  /* 0x000000afa2a27221 */ /* 0x000fe40000010000 */
[----:B------:R-:W-:Y:S01]  /*14100*/  FADD.FTZ R58, R58, R59 ;  /* 0x0000003b3a3a7221 */ /* 0x000fe20000010000 */
[----:B------:R-:W2:Y:S01]  /*14110*/  MUFU.EX2 R93, R93 ;  /* 0x0000005d005d7308 */ /* 0x000ea20000000800 */
[----:B----4-:R-:W-:Y:S01]  /*14120*/  F2FP.BF16.F32.PACK_AB R5, R33, R32 ;  /* 0x000000202105723e */ /* 0x010fe200000010ff */
        /* <DEDUP_REMOVED lines=9> */
[----:B------:R-:W-:Y:S01]  /*141c0*/  MUFU.EX2 R55, R55 ;  /* 0x0000003700377308 */ /* 0x000fe20000000800 */
[----:B------:R-:W-:Y:S01]  /*141d0*/  HMMA.16816.F32.BF16 R20, R4, R8, R20 ;  /* 0x000000080414723c */ /* 0x000fe20000041814 */
[----:B------:R-:W-:-:S04]  /*141e0*/  FADD.FTZ R159, R159, R124 ;  /* 0x0000007c9f9f7221 */ /* 0x000fc80000010000 */
[----:B------:R-:W-:Y:S01]  /*141f0*/  FADD.FTZ R114, R114, R159 ;  /* 0x0000009f72727221 */ /* 0x000fe20000010000 */
[----:B------:R-:W-:Y:S01]  /*14200*/  HMMA.16816.F32.BF16 R28, R4, R10, R28 ;  /* 0x0000000a041c723c */ /* 0x000fe2000004181c */
[----:B------:R-:W2:Y:S01]  /*14210*/  MUFU.EX2 R54, R54 ;  /* 0x0000003600367308 */ /* 0x000ea20000000800 */
[----:B------:R-:W5:Y:S01]  /*14220*/  LDSM.16.MT88.4 R8, [R231+0x8400] ;  /* 0x00840000e708783b */ /* 0x000f620000004200 */
[----:B------:R-:W-:-:S03]  /*14230*/  FADD.FTZ R25, R25, R114 ;  /* 0x0000007219197221 */ /* 0x000fc60000010000 */
[C---:B-1----:R-:W-:Y:S01]  /*14240*/  HMMA.16816.F32.BF16 R136, R4.reuse, R12, R136 ;  /* 0x0000000c0488723c */ /* 0x042fe20000041888 */
[----:B------:R-:W-:Y:S02]  /*14250*/  FADD.FTZ R26, R26, R25 ;  /* 0x000000191a1a7221 */ /* 0x000fe40000010000 */
[----:B------:R-:W-:Y:S02]  /*14260*/  MUFU.EX2 R2, R2 ;  /* 0x0000000200027308 */ /* 0x000fe40000000800 */
[----:B------:R-:W-:Y:S01]  /*14270*/  FADD.FTZ R27, R27, R26 ;  /* 0x0000001a1b1b7221 */ /* 0x000fe20000010000 */
[----:B------:R-:W-:Y:S01]  /*14280*/  HMMA.16816.F32.BF16 R132, R4, R14, R132 ;  /* 0x0000000e0484723c */ /* 0x000fe20000041884 */
[----:B------:R-:W1:Y:S02]  /*14290*/  LDSM.16.MT88.4 R12, [R232+0x8800] ;  /* 0x00880000e80c783b */ /* 0x000e640000004200 */
[----:B------:R-:W-:Y:S02]  /*142a0*/  FADD.FTZ R32, R32, R27 ;  /* 0x0000001b20207221 */ /* 0x000fe40000010000 */
[----:B------:R-:W3:Y:S02]  /*142b0*/  MUFU.EX2 R45, R45 ;  /* 0x0000002d002d7308 */ /* 0x000ee40000000800 */
[----:B----4-:R-:W-:Y:S01]  /*142c0*/  F2FP.BF16.F32.PACK_AB R4, R56, R57 ;  /* 0x000000393804723e */ /* 0x010fe200000010ff */
[----:B------:R-:W-:Y:S01]  /*142d0*/  FADD.FTZ R33, R33, R32 ;  /* 0x0000002021217221 */ /* 0x000fe20000010000 */
[----:B--2---:R-:W-:Y:S01]  /*142e0*/  F2FP.BF16.F32.PACK_AB R6, R54, R55 ;  /* 0x000000373606723e */ /* 0x004fe200000010ff */
[----:B------:R-:W-:-:S02]  /*142f0*/  FADD.FTZ R57, R57, R58 ;  /* 0x0000003a39397221 */ /* 0x000fc40000010000 */
[----:B------:R-:W-:Y:S01]  /*14300*/  FADD.FTZ R0, R0, R33 ;  /* 0x0000002100007221 */ /* 0x000fe20000010000 */
[----:B------:R-:W-:Y:S01]  /*14310*/  MUFU.EX2 R34, R34 ;  /* 0x0000002200227308 */ /* 0x000fe20000000800 */
[----:B------:R-:W-:Y:S02]  /*14320*/  FADD.FTZ R56, R56, R57 ;  /* 0x0000003938387221 */ /* 0x000fe40000010000 */
[----:B------:R-:W-:Y:S02]  /*14330*/  FADD.FTZ R93, R93, R0 ;  /* 0x000000005d5d7221 */ /* 0x000fe40000010000 */
[----:B------:R-:W-:-:S03]  /*14340*/  FADD.FTZ R55, R55, R56 ;  /* 0x0000003837377221 */ /* 0x000fc60000010000 */
[----:B------:R-:W2:Y:S01]  /*14350*/  MUFU.EX2 R49, R49 ;  /* 0x0000003100317308 */ /* 0x000ea20000000800 */
[----:B---3--:R-:W-:Y:S01]  /*14360*/  F2FP.BF16.F32.PACK_AB R5, R45, R2 ;  /* 0x000000022d05723e */ /* 0x008fe200000010ff */
[----:B------:R-:W-:Y:S01]  /*14370*/  FADD.FTZ R2, R2, R93 ;  /* 0x0000005d02027221 */ /* 0x000fe20000010000 */
[----:B------:R-:W-:-:S03]  /*14380*/  FADD.FTZ R54, R54, R55 ;  /* 0x0000003736367221 */ /* 0x000fc60000010000 */
[----:B------:R-:W-:Y:S01]  /*14390*/  FADD.FTZ R45, R45, R2 ;  /* 0x000000022d2d7221 */ /* 0x000fe20000010000 */
[----:B------:R-:W-:Y:S01]  /*143a0*/  MOV R2, R89 ;  /* 0x0000005900027202 */ /* 0x000fe20000000f00 */
        /* <DEDUP_REMOVED lines=9> */
[----:B------:R-:W4:Y:S03]  /*14440*/  MUFU.EX2 R118, R118 ;  /* 0x0000007600767308 */ /* 0x000f260000000800 */
[C---:B-----5:R-:W-:Y:S05]  /*14450*/  HMMA.16816.F32.BF16 R136, R4.reuse, R8, R136 ;  /* 0x000000080488723c */ /* 0x060fea0000041888 */
[----:B------:R-:W-:Y:S01]  /*14460*/  MUFU.EX2 R42, R42 ;  /* 0x0000002a002a7308 */ /* 0x000fe20000000800 */
[----:B------:R-:W-:Y:S01]  /*14470*/  HMMA.16816.F32.BF16 R132, R4, R10, R132 ;  /* 0x0000000a0484723c */ /* 0x000fe20000041884 */
[--C-:B------:R-:W-:Y:S01]  /*14480*/  FFMA.FTZ R8, R38, UR4, -R50.reuse ;  /* 0x0000000426087c23 */ /* 0x100fe20008010832 */
[----:B------:R-:W-:-:S05]  /*14490*/  FFMA.FTZ R38, R37, UR4, -R50 ;  /* 0x0000000425267c23 */ /* 0x000fca0008010832 */
[----:B------:R-:W5:Y:S01]  /*144a0*/  MUFU.EX2 R41, R41 ;  /* 0x0000002900297308 */ /* 0x000f620000000800 */
[----:B---3--:R-:W-:Y:S01]  /*144b0*/  F2FP.BF16.F32.PACK_AB R4, R52, R53 ;  /* 0x000000353404723e */ /* 0x008fe200000010ff */
[----:B------:R-:W-:Y:S01]  /*144c0*/  FADD.FTZ R53, R53, R54 ;  /* 0x0000003635357221 */ /* 0x000fe20000010000 */
[----:B----4-:R-:W-:-:S03]  /*144d0*/  F2FP.BF16.F32.PACK_AB R6, R118, R51 ;  /* 0x000000337606723e */ /* 0x010fc600000010ff */
[----:B------:R-:W-:Y:S02]  /*144e0*/  FADD.FTZ R52, R52, R53 ;  /* 0x0000003534347221 */ /* 0x000fe40000010000 */
[----:B------:R-:W3:Y:S08]  /*144f0*/  MUFU.EX2 R40, R40 ;  /* 0x0000002800287308 */ /* 0x000ef00000000800 */
[----:B------:R-:W4:Y:S01]  /*14500*/  MUFU.EX2 R39, R39 ;  /* 0x0000002700277308 */ /* 0x000f220000000800 */
[----:B-----5:R-:W-:Y:S01]  /*14510*/  F2FP.BF16.F32.PACK_AB R5, R41, R42 ;  /* 0x0000002a2905723e */ /* 0x020fe200000010ff */
[----:B------:R-:W-:-:S04]  /*14520*/  FADD.FTZ R42, R42, R49 ;  /* 0x000000312a2a7221 */ /* 0x000fc80000010000 */
[----:B------:R-:W-:Y:S02]  /*14530*/  FADD.FTZ R41, R41, R42 ;  /* 0x0000002a29297221 */ /* 0x000fe40000010000 */
[----:B------:R5:W-:Y:S02]  /*14540*/  MUFU.EX2 R37, R8 ;  /* 0x0000000800257308 */ /* 0x000be40000000800 */
[----:B---3--:R-:W-:-:S06]  /*14550*/  FADD.FTZ R0, R40, R41 ;  /* 0x0000002928007221 */ /* 0x008fcc0000010000 */
[----:B------:R-:W-:Y:S01]  /*14560*/  MUFU.EX2 R24, R24 ;  /* 0x0000001800187308 */ /* 0x000fe20000000800 */
[C---:B----4-:R-:W-:Y:S01]  /*14570*/  F2FP.BF16.F32.PACK_AB R7, R39.reuse, R40 ;  /* 0x000000282707723e */ /* 0x050fe200000010ff */
[----:B------:R-:W-:-:S06]  /*14580*/  FADD.FTZ R0, R39, R0 ;  /* 0x0000000027007221 */ /* 0x000fcc0000010000 */
[C---:B-1----:R-:W-:Y:S01]  /*14590*/  HMMA.16816.F32.BF16 R20, R4.reuse, R12, R20 ;  /* 0x0000000c0414723c */ /* 0x042fe20000041814 */
[----:B-----5:R-:W1:Y:S01]  /*145a0*/  LDSM.16.MT88.4 R8, [R231+0x8c00] ;  /* 0x008c0000e708783b */ /* 0x020e620000004200 */
[----:B------:R-:W3:Y:S04]  /*145b0*/  MUFU.EX2 R35, R35 ;  /* 0x0000002300237308 */ /* 0x000ee80000000800 */
[----:B--2---:R-:W-:Y:S01]  /*145c0*/  HMMA.16816.F32.BF16 R136, R4, R16, R136 ;  /* 0x000000100488723c */ /* 0x004fe20000041888 */
[----:B------:R-:W-:-:S03]  /*145d0*/  FFMA.FTZ R12, R36, UR4, -R50 ;  /* 0x00000004240c7c23 */ /* 0x000fc60008010832 */
[----:B------:R-:W-:Y:S02]  /*145e0*/  MUFU.EX2 R43, R43 ;  /* 0x0000002b002b7308 */ /* 0x000fe40000000800 */
[C---:B------:R-:W-:Y:S06]  /*145f0*/  HMMA.16816.F32.BF16 R28, R4.reuse, R14, R28 ;  /* 0x0000000e041c723c */ /* 0x040fec000004181c */
[----:B------:R-:W2:Y:S01]  /*14600*/  MUFU.EX2 R44, R44 ;  /* 0x0000002c002c7308 */ /* 0x000ea20000000800 */
[----:B------:R-:W-:Y:S07]  /*14610*/  HMMA.16816.F32.BF16 R132, R4, R18, R132 ;  /* 0x000000120484723c */ /* 0x000fee0000041884 */
[----:B------:R-:W4:Y:S01]  /*14620*/  MUFU.EX2 R38, R38 ;  /* 0x0000002600267308 */ /* 0x000f220000000800 */
[----:B---3--:R-:W-:-:S07]  /*14630*/  F2FP.BF16.F32.PACK_AB R4, R35, R24 ;  /* 0x000000182304723e */ /* 0x008fce00000010ff */
[----:B------:R-:W-:Y:S01]  /*14640*/  MUFU.EX2 R12, R12 ;  /* 0x0000000c000c7308 */ /* 0x000fe20000000800 */
[----:B--2---:R-:W-:-:S07]  /*14650*/  F2FP.BF16.F32.PACK_AB R6, R44, R43 ;  /* 0x0000002b2c06723e */ /* 0x004fce00000010ff */
[----:B------:R-:W2:Y:S01]  /*14660*/  MUFU.EX2 R3, R3 ;  /* 0x0000000300037308 */ /* 0x000ea20000000800 */
[----:B----4-:R-:W-:Y:S01]  /*14670*/  F2FP.BF16.F32.PACK_AB R5, R38, R37 ;  /* 0x000000252605723e */ /* 0x010fe200000010ff */
[----:B------:R-:W-:Y:S01]  /*14680*/  FADD.FTZ R37, R37, R0 ;  /* 0x0000000025257221 */ /* 0x000fe20000010000 */
[----:B------:R-:W-:-:S03]  /*14690*/  MOV R0, R87 ;  /* 0x0000005700007202 */ /* 0x000fc60000000f00 */
[----:B------:R-:W-:Y:S01]  /*146a0*/  FADD.FTZ R37, R38, R37 ;  /* 0x0000002526257221 */ /* 0x000fe20000010000 */
[----:B--2---:R-:W-:-:S03]  /*146b0*/  F2FP.BF16.F32.PACK_AB R7, R3, R12 ;  /* 0x0000000c0307723e */ /* 0x004fc600000010ff */
[----:B------:R-:W-:-:S04]  /*146c0*/  FADD.FTZ R12, R12, R37 ;  /* 0x000000250c0c7221 */ /* 0x000fc80000010000 */
[----:B------:R-:W-:Y:S01]  /*146d0*/  FADD.FTZ R250, R3, R12 ;  /* 0x0000000c03fa7221 */ /* 0x000fe20000010000 */
[C---:B-1----:R-:W-:Y:S06]  /*146e0*/  HMMA.16816.F32.BF16 R136, R4.reuse, R8, R136 ;  /* 0x000000080488723c */ /* 0x042fec0000041888 */
[----:B------:R-:W-:Y:S01]  /*146f0*/  HMMA.16816.F32.BF16 R144, R4, R140, R20 ;  /* 0x0000008c0490723c */ /* 0x000fe20000041814 */
[----:B------:R-:W-:-:S04]  /*14700*/  FADD.FTZ R9, R51, R52 ;  /* 0x0000003433097221 */ /* 0x000fc80000010000 */
[----:B------:R-:W-:Y:S01]  /*14710*/  FADD.FTZ R9, R118, R9 ;  /* 0x0000000976097221 */ /* 0x000fe20000010000 */
[----:B------:R-:W-:Y:S03]  /*14720*/  HMMA.16816.F32.BF16 R140, R4, R142, R28 ;  /* 0x0000008e048c723c */ /* 0x000fe6000004181c */
[----:B------:R-:W-:-:S03]  /*14730*/  FADD.FTZ R24, R24, R9 ;  /* 0x0000000918187221 */ /* 0x000fc60000010000 */
[----:B------:R-:W-:Y:S01]  /*14740*/  HMMA.16816.F32.BF16 R132, R4, R10, R132 ;  /* 0x0000000a0484723c */ /* 0x000fe20000041884 */
[----:B------:R-:W-:-:S04]  /*14750*/  FADD.FTZ R24, R35, R24 ;  /* 0x0000001823187221 */ /* 0x000fc80000010000 */
[----:B------:R-:W-:-:S04]  /*14760*/  FADD.FTZ R43, R43, R24 ;  /* 0x000000182b2b7221 */ /* 0x000fc80000010000 */
[----:B------:R-:W-:-:S15]  /*14770*/  FADD.FTZ R251, R44, R43 ;  /* 0x0000002b2cfb7221 */ /* 0x000fde0000010000 */
.L_x_1875:
[----:B------:R-:W-:-:S13]  /*14780*/  ISETP.GE.AND P0, PT, R246, 0x1, PT ;  /* 0x00000001f600780c */ /* 0x000fda0003f06270 */
[----:B------:R-:W-:Y:S05]  /*14790*/  @!P0 BRA `(.L_x_1881) ;  /* 0x0000004000088947 */ /* 0x000fea0003800000 */
[----:B------:R-:W-:Y:S01]  /*147a0*/  ULDC UR7, c[0x0][0x250] ;  /* 0x0000940000077ab9 */ /* 0x000fe20000000800 */
[----:B------:R-:W-:Y:S01]  /*147b0*/  ULDC.64 UR10, c[0x0][0x250] ;  /* 0x00009400000a7ab9 */ /* 0x000fe20000000a00 */
[----:B------:R-:W-:Y:S01]  /*147c0*/  ULEA UR7, -UR7, URZ, 0x8 ;  /* 0x0000003f07077291 */ /* 0x000fe2000f8e413f */
[----:B------:R-:W-:Y:S01]  /*147d0*/  IMAD.MOV.U32 R3, RZ, RZ, R0 ;  /* 0x000000ffff037224 */ /* 0x000fe200078e0000 */
[----:B------:R-:W-:Y:S01]  /*147e0*/  ULDC UR9, c[0x0][0x248] ;  /* 0x0000920000097ab9 */ /* 0x000fe20000000800 */
[----:B------:R-:W-:Y:S01]  /*147f0*/  IMAD.MOV.U32 R149, RZ, RZ, R2 ;  /* 0x000000ffff957224 */ /* 0x000fe200078e0002 */
[----:B------:R-:W-:Y:S02]  /*14800*/  USHF.R.S32.HI UR4, URZ, 0x1f, UR7 ;  /* 0x0000001f3f047899 */ /* 0x000fe40008011407 */
[----:B------:R-:W-:Y:S01]  /*14810*/  MOV R249, UR7 ;  /* 0x0000000700f97c02 */ /* 0x000fe20008000f00 */
[----:B------:R-:W-:Y:S01]  /*14820*/  ULDC UR6, c[0x0][0x24c] ;  /* 0x0000930000067ab9 */ /* 0x000fe20000000800 */
[----:B------:R-:W-:-:S02]  /*14830*/  USHF.L.U64.HI UR11, UR10, 0x6, UR11 ;  /* 0x000000060a0b7899 */ /* 0x000fc4000801020b */
[----:B------:R-:W-:Y:S01]  /*14840*/  MOV R248, UR4 ;  /* 0x0000000400f87c02 */ /* 0x000fe20008000f00 */
[----:B------:R-:W-:Y:S02]  /*14850*/  USHF.L.U32 UR10, UR10, 0x6, URZ ;  /* 0x000000060a0a7899 */ /* 0x000fe4000800063f */
[----:B------:R-:W-:Y:S02]  /*14860*/  USHF.L.U64.HI UR6, UR9, 0x6, UR6 ;  /* 0x0000000609067899 */ /* 0x000fe40008010206 */
[----:B------:R-:W-:Y:S01]  /*14870*/  USHF.L.U32 UR5, UR9, 0x6, URZ ;  /* 0x0000000609057899 */ /* 0x000fe2000800063f */
[----:B------:R-:W-:Y:S01]  /*14880*/  ULDC UR4, c[0x0][0x2ec] ;  /* 0x0000bb0000047ab9 */ /* 0x000fe20000000800 */
[----:B------:R-:W-:-:S10]  /*14890*/  ULDC.64 UR12, c[0x0][0x208] ;  /* 0x00008200000c7ab9 */ /* 0x000fd40000000a00 */
.L_x_1885:
[----:B------:R-:W-:Y:S04]  /*148a0*/  DEPBAR.LE SB0, 0x0 ;  /* 0x000080000000791a */ /* 0x000fe80000000000 */
[----:B------:R-:W-:Y:S01]  /*148b0*/  BAR.SYNC.DEFER_BLOCKING 0x0 ;  /* 0x0000000000007b1d */ /* 0x000fe20000010000 */
[----:B------:R-:W-:Y:S01]  /*148c0*/  PLOP3.LUT P0, PT, PT, PT, UP0, 0x40, 0x0 ;  /* 0x000000000000781c */ /* 0x000fe20003f0e808 */
[----:B------:R-:W-:Y:S01]  /*148d0*/  IMAD.MOV.U32 R8, RZ, RZ, R249 ;  /* 0x000000ffff087224 */ /* 0x000fe200078e00f9 */
[----:B------:R-:W-:Y:S11]  /*148e0*/  MOV R0, R248 ;  /* 0x000000f800007202 */ /* 0x000ff60000000f00 */
[----:B------:R-:W-:Y:S05]  /*148f0*/  @P0 BRA `(.L_x_1882) ;  /* 0x0000000000f40947 */ /* 0x000fea0003800000 */
        /* <DEDUP_REMOVED lines=61> */
.L_x_1882:
        /* <DEDUP_REMOVED lines=29> */
[----:B------:R-:W4:Y:S04]  /*14ea0*/  LDSM.16.M88.4 R156, [R234+0x1000] ;  /* 0x00100000ea9c783b */ /* 0x000f280000000200 */
        /* <DEDUP_REMOVED lines=11> */
[----:B------:R-:W-:Y:S01]  /*14f60*/  LDSM.16.M88.4 R112, [R234+0x4400] ;  /* 0x00440000ea70783b */ /* 0x000fe20000000200 */
[C---:B------:R-:W-:Y:S03]  /*14f70*/  HMMA.16816.F32.BF16 R8, R152.reuse, R158, RZ ;  /* 0x0000009e9808723c */ /* 0x040fe600000418ff */
[----:B------:R-:W4:Y:S03]  /*14f80*/  LDSM.16.M88.4 R156, [R234+0x3000] ;  /* 0x00300000ea9c783b */ /* 0x000f260000000200 */
[C---:B-----5:R-:W-:Y:S01]  /*14f90*/  HMMA.16816.F32.BF16 R12, R152.reuse, R160, RZ ;  /* 0x000000a0980c723c */ /* 0x060fe200000418ff */
[----:B------:R-:W-:Y:S04]  /*14fa0*/  LDSM.16.M88.4 R120, [R234+0x4800] ;  /* 0x00480000ea78783b */ /* 0x000fe80000000200 */
[----:B------:R-:W-:Y:S01]  /*14fb0*/  LDSM.16.M88.4 R128, [R234+0x4c00] ;  /* 0x004c0000ea80783b */ /* 0x000fe20000000200 */
[C---:B------:R-:W-:Y:S03]  /*14fc0*/  HMMA.16816.F32.BF16 R16, R152.reuse, R162, RZ ;  /* 0x000000a29810723c */ /* 0x040fe600000418ff */
[----:B------:R-:W5:Y:S03]  /*14fd0*/  LDSM.16.M88.4 R160, [R234+0x3400] ;  /* 0x00340000eaa0783b */ /* 0x000f660000000200 */
[C---:B-1----:R-:W-:Y:S01]  /*14fe0*/  HMMA.16816.F32.BF16 R20, R152.reuse, R164, RZ ;  /* 0x000000a49814723c */ /* 0x042fe200000418ff */
[----:B------:R-:W-:Y:S04]  /*14ff0*/  LDSM.16.M88.4 R196, [R221] ;  /* 0x00000000ddc4783b */ /* 0x000fe80000000200 */
[----:B------:R-:W-:Y:S01]  /*15000*/  LDSM.16.M88.4 R200, [R220] ;  /* 0x00000000dcc8783b */ /* 0x000fe20000000200 */
[C---:B------:R-:W-:Y:S03]  /*15010*/  HMMA.16816.F32.BF16 R24, R152.reuse, R166, RZ ;  /* 0x000000a69818723c */ /* 0x040fe600000418ff */
[----:B------:R-:W1:Y:S03]  /*15020*/  LDSM.16.M88.4 R164, [R234+0x4000] ;  /* 0x00400000eaa4783b */ /* 0x000e660000000200 */
[C---:B--2---:R-:W-:Y:S01]  /*15030*/  HMMA.16816.F32.BF16 R28, R152.reuse, R168, RZ ;  /* 0x000000a8981c723c */ /* 0x044fe200000418ff */
[----:B------:R-:W-:Y:S04]  /*15040*/  LDSM.16.M88.4 R204, [R219] ;  /* 0x00000000dbcc783b */ /* 0x000fe80000000200 */
[----:B------:R-:W-:Y:S01]  /*15050*/  LDSM.16.M88.4 R208, [R218] ;  /* 0x00000000dad0783b */ /* 0x000fe20000000200 */
[C---:B------:R-:W-:Y:S03]  /*15060*/  HMMA.16816.F32.BF16 R32, R152.reuse, R170, RZ ;  /* 0x000000aa9820723c */ /* 0x040fe600000418ff */
[----:B------:R-:W-:Y:S03]  /*15070*/  LDSM.16.M88.4 R168, [R235] ;  /* 0x00000000eba8783b */ /* 0x000fe60000000200 */
[C---:B---3--:R-:W-:Y:S01]  /*15080*/  HMMA.16816.F32.BF16 R36, R152.reuse, R172, RZ ;  /* 0x000000ac9824723c */ /* 0x048fe200000418ff */
[----:B------:R-:W-:Y:S05]  /*15090*/  LDSM.16.M88.4 R212, [R217] ;  /* 0x00000000d9d4783b */ /* 0x000fea0000000200 */
[C---:B------:R-:W-:Y:S01]  /*150a0*/  HMMA.16816.F32.BF16 R40, R152.reuse, R174, RZ ;  /* 0x000000ae9828723c */ /* 0x040fe200000418ff */
[----:B------:R-:W-:Y:S05]  /*150b0*/  LDSM.16.M88.4 R172, [R228] ;  /* 0x00000000e4ac783b */ /* 0x000fea0000000200 */
[C---:B------:R-:W-:Y:S06]  /*150c0*/  HMMA.16816.F32.BF16 R44, R152.reuse, R176, RZ ;  /* 0x000000b0982c723c */ /* 0x040fec00000418ff */
        /* <DEDUP_REMOVED lines=10> */
[----:B------:R-:W2:Y:S05]  /*15170*/  LDSM.16.M88.4 R156, [R233] ;  /* 0x00000000e99c783b */ /* 0x000eaa0000000200 */
[C---:B-----5:R-:W-:Y:S06]  /*15180*/  HMMA.16816.F32.BF16 R76, R152.reuse, R160, RZ ;  /* 0x000000a0984c723c */ /* 0x060fec00000418ff */
[C---:B------:R-:W-:Y:S01]  /*15190*/  HMMA.16816.F32.BF16 R80, R152.reuse, R162, RZ ;  /* 0x000000a29850723c */ /* 0x040fe200000418ff */
[----:B------:R-:W3:Y:S05]  /*151a0*/  LDSM.16.M88.4 R160, [R230] ;  /* 0x00000000e6a0783b */ /* 0x000eea0000000200 */
        /* <DEDUP_REMOVED lines=9> */
[C---:B------:R-:W-:Y:S06]  /*15240*/  HMMA.16816.F32.BF16 R108, R152.reuse, R112, RZ ;  /* 0x00000070986c723c */ /* 0x040fec00000418ff */
[C---:B------:R-:W-:Y:S06]  /*15250*/  HMMA.16816.F32.BF16 R112, R152.reuse, R114, RZ ;  /* 0x000000729870723c */ /* 0x040fec00000418ff */
[C---:B------:R-:W-:Y:S06]  /*15260*/  HMMA.16816.F32.BF16 R116, R152.reuse, R120, RZ ;  /* 0x000000789874723c */ /* 0x040fec00000418ff */
[C---:B------:R-:W-:Y:S06]  /*15270*/  HMMA.16816.F32.BF16 R120, R152.reuse, R122, RZ ;  /* 0x0000007a9878723c */ /* 0x040fec00000418ff */
[C---:B------:R-:W-:Y:S06]  /*15280*/  HMMA.16816.F32.BF16 R124, R152.reuse, R128, RZ ;  /* 0x00000080987c723c */ /* 0x040fec00000418ff */
[----:B------:R-:W-:Y:S01]  /*15290*/  HMMA.16816.F32.BF16 R128, R152, R130, RZ ;  /* 0x000000829880723c */ /* 0x000fe200000418ff */
[----:B------:R-:W4:Y:S05]  /*152a0*/  LDSM.16.M88.4 R152, [R222] ;  /* 0x00000000de98783b */ /* 0x000f2a0000000200 */
[C---:B--2---:R-:W-:Y:S06]  /*152b0*/  HMMA.16816.F32.BF16 R4, R168.reuse, R156, R4 ;  /* 0x0000009ca804723c */ /* 0x044fec0000041804 */
[C---:B------:R-:W-:Y:S01]  /*152c0*/  HMMA.16816.F32.BF16 R8, R168.reuse, R158, R8 ;  /* 0x0000009ea808723c */ /* 0x040fe20000041808 */
[----:B------:R-:W2:Y:S01]  /*152d0*/  LDSM.16.M88.4 R156, [R216] ;  /* 0x00000000d89c783b */ /* 0x000ea20000000200 */
[----:B------:R-:W-:Y:S04]  /*152e0*/  DEPBAR.LE SB0, 0x0 ;  /* 0x000080000000791a */ /* 0x000fe80000000000 */
[C---:B---3--:R-:W-:Y:S01]  /*152f0*/  HMMA.16816.F32.BF16 R12, R168.reuse, R160, R12 ;  /* 0x000000a0a80c723c */ /* 0x048fe2000004180c */
        /* <DEDUP_REMOVED lines=33> */
[----:B------:R-:W-:Y:S01]  /*15510*/  PLOP3.LUT P0, PT, PT, PT, UP0, 0x40, 0x0 ;  /* 0x000000000000781c */ /* 0x000fe20003f0e808 */
[----:B------:R-:W-:Y:S04]  /*15520*/  ULEA UR8, -UR9, URZ, 0x8 ;  /* 0x0000003f09087291 */ /* 0x000fe8000f8e413f */
[----:B------:R-:W-:Y:S02]  /*15530*/  USHF.R.S32.HI UR7, URZ, 0x1f, UR8 ;  /* 0x0000001f3f077899 */ /* 0x000fe40008011408 */
[----:B------:R-:W-:Y:S04]  /*15540*/  IMAD.U32 R156, RZ, RZ, UR8 ;  /* 0x00000008ff9c7e24 */ /* 0x000fe8000f8e00ff */
[----:B------:R-:W-:Y:S02]  /*15550*/  MOV R153, UR7 ;  /* 0x0000000700997c02 */ /* 0x000fe40008000f00 */
[----:B------:R-:W-:Y:S05]  /*15560*/  @P0 BRA `(.L_x_1884) ;  /* 0x0000000000f80947 */ /* 0x000fea0003800000 */
        /* <DEDUP_REMOVED lines=62> */
.L_x_1884:
        /* <DEDUP_REMOVED lines=29> */
.L_x_1883:
        /* <DEDUP_REMOVED lines=714> */
.L_x_1881:
        /* <DEDUP_REMOVED lines=14> */
[----:B------:R-:W-:-:S04]  /*188a0*/  LEA.HI R3, R3, R4, RZ, 0x2 ;  /* 0x0000000403037211 */ /* 0x000fc800078f10ff */
[----:B------:R-:W-:Y:S01]  /*188b0*/  SHF.R.S32.HI R3, RZ, 0x2, R3 ;  /* 0x00000002ff037819 */ /* 0x000fe20000011403 */
[----:B-1----:R-:W-:Y:S01]  /*188c0*/  FADD.FTZ R7, R10, R7 ;  /* 0x000000070a077221 */ /* 0x002fe20000010000 */
[----:B--2---:R-:W-:-:S04]  /*188d0*/  FADD.FTZ R6, R11, R6 ;  /* 0x000000060b067221 */ /* 0x004fc80000010000 */
[----:B------:R-:W-:Y:S02]  /*188e0*/  FSETP.NE.FTZ.AND P3, PT, R7, RZ, PT ;  /* 0x000000ff0700720b */ /* 0x000fe40003f75000 */
[----:B------:R-:W-:-:S11]  /*188f0*/  FSETP.NE.FTZ.AND P2, PT, R6, RZ, PT ;  /* 0x000000ff0600720b */ /* 0x000fd60003f55000 */
[----:B------:R-:W1:Y:S01]  /*18900*/  @P3 MUFU.RCP R8, R7 ;  /* 0x0000000700083308 */ /* 0x000e620000001000 */
[----:B------:R-:W2:Y:S07]  /*18910*/  @P3 LDC R21, c[0x0][0x2e8] ;  /* 0x0000ba00ff153b82 */ /* 0x000eae0000000800 */
[----:B------:R-:W3:Y:S01]  /*18920*/  @P2 MUFU.RCP R9, R6 ;  /* 0x0000000600092308 */ /* 0x000ee20000001000 */
[----:B------:R-:W4:Y:S07]  /*18930*/  @P2 LDC R19, c[0x0][0x2e8] ;  /* 0x0000ba00ff132b82 */ /* 0x000f2e0000000800 */
        /* <DEDUP_REMOVED lines=11> */
[C---:B------:R-:W-:Y:S01]  /*189f0*/  FMUL.FTZ R146, R9.reuse, R146 ;  /* 0x0000009209927220 */ /* 0x040fe20000410000 */
[C---:B------:R-:W-:Y:S01]  /*18a00*/  FMUL.FTZ R143, R9.reuse, R143 ;  /* 0x0000008f098f7220 */ /* 0x040fe20000410000 */
[----:B------:R-:W-:Y:S01]  /*18a10*/  LEA.HI R8, R8, R3, RZ, 0x3 ;  /* 0x0000000308087211 */ /* 0x000fe200078f18ff */
[C---:B------:R-:W-:Y:S01]  /*18a20*/  FMUL.FTZ R142, R9.reuse, R142 ;  /* 0x0000008e098e7220 */ /* 0x040fe20000410000 */
[C---:B------:R-:W-:Y:S01]  /*18a30*/  FMUL.FTZ R139, R9.reuse, R139 ;  /* 0x0000008b098b7220 */ /* 0x040fe20000410000 */
[C---:B------:R-:W-:Y:S01]  /*18a40*/  FMUL.FTZ R138, R9.reuse, R138 ;  /* 0x0000008a098a7220 */ /* 0x040fe20000410000 */
[----:B------:R-:W-:Y:S01]  /*18a50*/  LOP3.LUT R10, R8, 0xfffffff8, RZ, 0xc0, !PT ;  /* 0xfffffff8080a7812 */ /* 0x000fe200078ec0ff */
[C---:B------:R-:W-:Y:S01]  /*18a60*/  FMUL.FTZ R135, R9.reuse, R135 ;  /* 0x0000008709877220 */ /* 0x040fe20000410000 */
[----:B-----5:R-:W-:Y:S01]  /*18a70*/  SHF.R.S32.HI R8, RZ, 0x1f, R5 ;  /* 0x0000001fff087819 */ /* 0x020fe20000011405 */
[----:B------:R-:W-:Y:S01]  /*18a80*/  FMUL.FTZ R134, R9, R134 ;  /* 0x0000008609867220 */ /* 0x000fe20000410000 */
[----:B------:R-:W-:Y:S01]  /*18a90*/  F2FP.BF16.F32.PACK_AB R144, R145, R144 ;  /* 0x000000909190723e */ /* 0x000fe200000010ff */
[----:B------:R-:W-:Y:S01]  /*18aa0*/  IMAD.IADD R10, R3, 0x1, -R10 ;  /* 0x00000001030a7824 */ /* 0x000fe200078e0a0a */
[CC--:B------:R-:W-:Y:S01]  /*18ab0*/  LEA.HI R9, R8.reuse, R5.reuse, RZ, 0x2 ;  /* 0x0000000508097211 */ /* 0x0c0fe200078f10ff */
[----:B------:R-:W1:Y:S01]  /*18ac0*/  @P2 MUFU.LG2 R6, R6 ;  /* 0x0000000600062308 */ /* 0x000e620000000c00 */
[----:B------:R-:W-:Y:S01]  /*18ad0*/  LEA.HI R8, R8, R5, RZ, 0x5 ;  /* 0x0000000508087211 */ /* 0x000fe200078f28ff */
[----:B------:R-:W-:Y:S01]  /*18ae0*/  @P3 FMUL.FTZ R7, R7, 0.69314718246459960938 ;  /* 0x3f31721807073820 */ /* 0x000fe20000410000 */
[----:B------:R-:W-:-:S02]  /*18af0*/  LEA.HI R11, R10, R10, RZ, 0x1 ;  /* 0x0000000a0a0b7211 */ /* 0x000fc400078f08ff */
[----:B------:R-:W-:Y:S02]  /*18b00*/  LOP3.LUT R12, R9, 0xfffffffc, RZ, 0xc0, !PT ;  /* 0xfffffffc090c7812 */ /* 0x000fe400078ec0ff */
[----:B------:R-:W-:Y:S02]  /*18b10*/  SHF.R.S32.HI R13, RZ, 0x1, R11 ;  /* 0x00000001ff0d7819 */ /* 0x000fe4000001140b */
[----:B------:R-:W-:Y:S02]  /*18b20*/  LOP3.LUT R11, R11, 0x3fffffe, RZ, 0xc0, !PT ;  /* 0x03fffffe0b0b7812 */ /* 0x000fe400078ec0ff */
[----:B------:R-:W-:Y:S01]  /*18b30*/  SHF.R.S32.HI R9, RZ, 0x5, R8 ;  /* 0x00000005ff097819 */ /* 0x000fe20000011408 */
[C---:B------:R-:W-:Y:S01]  /*18b40*/  IMAD.SHL.U32 R14, R13.reuse, 0x40, RZ ;  /* 0x000000400d0e7824 */ /* 0x040fe200078e00ff */
[----:B------:R-:W-:Y:S01]  /*18b50*/  IADD3 R12, -R12, R5, RZ ;  /* 0x000000050c0c7210 */ /* 0x000fe20007ffe1ff */
[----:B------:R-:W-:Y:S01]  /*18b60*/  IMAD.IADD R11, R10, 0x1, -R11 ;  /* 0x000000010a0b7824 */ /* 0x000fe200078e0a0b */
[----:B------:R-:W-:-:S02]  /*18b70*/  LOP3.LUT P0, RZ, R13, 0x2, RZ, 0xc0, !PT ;  /* 0x000000020dff7812 */ /* 0x000fc4000780c0ff */
[----:B------:R-:W-:Y:S02]  /*18b80*/  LEA R10, R9, R12, 0x8 ;  /* 0x0000000c090a7211 */ /* 0x000fe400078e40ff */
[----:B------:R-:W-:Y:S02]  /*18b90*/  LOP3.LUT R14, R14, 0xc0, RZ, 0xc0, !PT ;  /* 0x000000c00e0e7812 */ /* 0x000fe400078ec0ff */
[----:B------:R-:W-:Y:S01]  /*18ba0*/  LOP3.LUT R13, R13, 0x1, RZ, 0xc0, !PT ;  /* 0x000000010d0d7812 */ /* 0x000fe200078ec0ff */
[----:B------:R-:W-:Y:S01]  /*18bb0*/  IMAD R10, R11, 0x10, R10 ;  /* 0x000000100b0a7824 */ /* 0x000fe200078e020a */
[----:B------:R-:W-:Y:S02]  /*18bc0*/  LEA.HI R11, R14, R14, RZ, 0x1d ;  /* 0x0000000e0e0b7211 */ /* 0x000fe400078fe8ff */
[----:B------:R-:W-:Y:S01]  /*18bd0*/  ISETP.NE.U32.AND P1, PT, R13, 0x1, PT ;  /* 0x000000010d00780c */ /* 0x000fe20003f25070 */
[----:B------:R-:W-:Y:S01]  /*18be0*/  IMAD.MOV.U32 R13, RZ, RZ, -0x10 ;  /* 0xfffffff0ff0d7424 */ /* 0x000fe200078e00ff */
[----:B------:R-:W-:-:S02]  /*18bf0*/  LEA R10, R10, R11, 0x1 ;  /* 0x0000000b0a0a7211 */ /* 0x000fc400078e08ff */
[----:B------:R-:W-:Y:S02]  /*18c00*/  F2FP.BF16.F32.PACK_AB R146, R147, R146 ;  /* 0x000000929392723e */ /* 0x000fe400000010ff */
[----:B------:R-:W-:Y:S01]  /*18c10*/  LEA R11, R10, UR4, 0x1 ;  /* 0x000000040a0b7c11 */ /* 0x000fe2000f8e08ff */
[----:B------:R-:W-:Y:S01]  /*18c20*/  ULDC.U8 UR4, c[0x0][0x3d8] ;  /* 0x0000f60000047ab9 */ /* 0x000fe20000000000 */
[----:B------:R-:W-:Y:S01]  /*18c30*/  SEL R13, R13, 0x10, !P1 ;  /* 0x000000100d0d7807 */ /* 0x000fe20004800000 */
[----:B------:R-:W-:Y:S01]  /*18c40*/  IMAD.MOV.U32 R10, RZ, RZ, 0x7f800000 ;  /* 0x7f800000ff0a7424 */ /* 0x000fe200078e00ff */
        /* <DEDUP_REMOVED lines=11> */
[----:B--2---:R-:W-:Y:S01]  /*18d00*/  @P3 FFMA.FTZ R10, R2, R21, R7 ;  /* 0x00000015020a3223 */ /* 0x004fe20000010007 */
[----:B------:R-:W-:Y:S01]  /*18d10*/  F2FP.BF16.F32.PACK_AB R134, R135, R134 ;  /* 0x000000868786723e */ /* 0x000fe200000010ff */
[----:B------:R-:W-:Y:S01]  /*18d20*/  STS [R17], R140 ;  /* 0x0000008c11007388 */ /* 0x000fe20000000800 */
[----:B------:R-:W-:-:S03]  /*18d30*/  ISETP.NE.AND P0, PT, RZ, UR4, PT ;  /* 0x00000004ff007c0c */ /* 0x000fc6000bf05270 */
[----:B------:R1:W-:Y:S04]  /*18d40*/  STS [R17+0x200], R142 ;  /* 0x0002008e11007388 */ /* 0x0003e80000000800 */
[----:B------:R2:W-:Y:S04]  /*18d50*/  STS [R15], R136 ;  /* 0x000000880f007388 */ /* 0x0005e80000000800 */
[----:B------:R2:W-:Y:S04]  /*18d60*/  STS [R15+0x200], R138 ;  /* 0x0002008a0f007388 */ /* 0x0005e80000000800 */
[----:B------:R2:W-:Y:S04]  /*18d70*/  STS [R13], R132 ;  /* 0x000000840d007388 */ /* 0x0005e80000000800 */
[----:B------:R2:W-:Y:S01]  /*18d80*/  STS [R13+0x200], R134 ;  /* 0x000200860d007388 */ /* 0x0005e20000000800 */
[----:B---3--:R-:W-:Y:S01]  /*18d90*/  MOV R11, 0x7f800000 ;  /* 0x7f800000000b7802 */ /* 0x008fe20000000f00 */
[----:B-1----:R-:W-:-:S04]  /*18da0*/  @P2 FMUL.FTZ R17, R6, 0.69314718246459960938 ;  /* 0x3f31721806112820 */ /* 0x002fc80000410000 */
[----:B----4-:R-:W-:Y:S01]  /*18db0*/  @P2 FFMA.FTZ R11, R0, R19, R17 ;  /* 0x00000013000b2223 */ /* 0x010fe20000010011 */
[----:B------:R-:W-:Y:S06]  /*18dc0*/  @!P0 BRA `(.L_x_1886) ;  /* 0x0000000000248947 */ /* 0x000fec0003800000 */
[----:B------:R-:W1:Y:S01]  /*18dd0*/  S2R R0, SR_CTAID.Y ;  /* 0x0000000000007919 */ /* 0x000e620000002600 */
[----:B------:R-:W1:Y:S01]  /*18de0*/  LDC R7, c[0x0][0x2c4] ;  /* 0x0000b100ff077b82 */ /* 0x000e620000000800 */
[----:B------:R-:W-:Y:S01]  /*18df0*/  ISETP.NE.AND P0, PT, R243, -0x1, PT ;  /* 0xfffffffff300780c */ /* 0x000fe20003f05270 */
[----:B--2---:R-:W2:Y:S06]  /*18e00*/  S2R R13, SR_CTAID.Z ;  /* 0x00000000000d7919 */ /* 0x004eac0000002700 */
[----:B------:R-:W2:Y:S01]  /*18e10*/  LDC R6, c[0x0][0x2e4] ;  /* 0x0000b900ff067b82 */ /* 0x000ea20000000800 */
[----:B-1----:R-:W-:-:S05]  /*18e20*/  IMAD R2, R0, R7, RZ ;  /* 0x0000000700027224 */ /* 0x002fca00078e02ff */
[----:B------:R-:W-:-:S05]  /*18e30*/  SEL R2, R2, R243, !P0 ;  /* 0x000000f302027207 */ /* 0x000fca0004000000 */
[----:B--2---:R-:W-:Y:S01]  /*18e40*/  IMAD R6, R13, R6, R2 ;  /* 0x000000060d067224 */ /* 0x004fe200078e0202 */
[----:B------:R-:W-:Y:S06]  /*18e50*/  BRA `(.L_x_1887) ;  /* 0x0000000000187947 */ /* 0x000fec0003800000 */
.L_x_1886:
[----:B--2---:R-:W1:Y:S01]  /*18e60*/  S2R R13, SR_CTAID.Z ;  /* 0x00000000000d7919 */ /* 0x004e620000002700 */
[----:B------:R-:W1:Y:S01]  /*18e70*/  LDC R2, c[0x0][0x270] ;  /* 0x00009c00ff027b82 */ /* 0x000e620000000800 */
[----:B------:R-:W1:Y:S07]  /*18e80*/  S2R R0, SR_CTAID.Y ;  /* 0x0000000000007919 */ /* 0x000e6e0000002600 */
[----:B------:R-:W2:Y:S01]  /*18e90*/  LDC R6, c[0x0][0x2c4] ;  /* 0x0000b100ff067b82 */ /* 0x000ea20000000800 */
[----:B-1----:R-:W-:-:S04]  /*18ea0*/  IMAD R7, R0, R2, R13 ;  /* 0x0000000200077224 */ /* 0x002fc800078e020d */
[----:B--2---:R-:W-:-:S07]  /*18eb0*/  IMAD R6, R7, R6, RZ ;  /* 0x0000000607067224 */ /* 0x004fce00078e02ff */
.L_x_1887:
[----:B------:R-:W-:Y:S01]  /*18ec0*/  SHF.R.S32.HI R7, RZ, 0x1f, R4 ;  /* 0x0000001fff077819 */ /* 0x000fe20000011404 */
[----:B------:R-:W-:Y:S01]  /*18ed0*/  ULDC.64 UR6, c[0x0][0x208] ;  /* 0x0000820000067ab9 */ /* 0x000fe20000000a00 */
[----:B------:R-:W-:Y:S01]  /*18ee0*/  LOP3.LUT R8, R8, 0xffffffe0, RZ, 0xc0, !PT ;  /* 0xffffffe008087812 */ /* 0x000fe200078ec0ff */
[----:B------:R-:W-:Y:S01]  /*18ef0*/  BAR.SYNC.DEFER_BLOCKING 0x0 ;  /* 0x0000000000007b1d */ /* 0x000fe20000010000 */
[----:B------:R-:W-:Y:S02]  /*18f00*/  LEA.HI R7, R7, R4, RZ, 0x5 ;  /* 0x0000000407077211 */ /* 0x000fe400078f28ff */
[----:B------:R-:W-:Y:S01]  /*18f10*/  SHF.R.S32.HI R2, RZ, 0x1f, R9 ;  /* 0x0000001fff027819 */ /* 0x000fe20000011409 */
[----:B------:R-:W-:Y:S01]  /*18f20*/  IMAD.IADD R8, R5, 0x1, -R8 ;  /* 0x0000000105087824 */ /* 0x000fe200078e0a08 */
[----:B------:R-:W-:Y:S01]  /*18f30*/  LOP3.LUT R7, R7, 0xffffffe0, RZ, 0xc0, !PT ;  /* 0xffffffe007077812 */ /* 0x000fe200078ec0ff */
[----:B------:R-:W-:Y:S03]  /*18f40*/  BSSY B0, `(.L_x_1888) ;  /* 0x0000019000007945 */ /* 0x000fe60003800000 */
[----:B------:R-:W-:Y:S01]  /*18f50*/  LOP3.LUT P0, RZ, R8, 0x3, RZ, 0xc0, !PT ;  /* 0x0000000308ff7812 */ /* 0x000fe2000780c0ff */
[----:B------:R-:W-:Y:S01]  /*18f60*/  IMAD.IADD R7, R4, 0x1, -R7 ;  /* 0x0000000104077824 */ /* 0x000fe200078e0a07 */
[----:B------:R-:W-:-:S04]  /*18f70*/  LEA.HI R4, R2, R9, RZ, 0x2 ;  /* 0x0000000902047211 */ /* 0x000fc800078f10ff */
[----:B------:R-:W-:Y:S02]  /*18f80*/  SHF.R.S32.HI R2, RZ, 0x1f, R7 ;  /* 0x0000001fff027819 */ /* 0x000fe40000011407 */
[----:B------:R-:W-:Y:S02]  /*18f90*/  LOP3.LUT R4, R4, 0xffffffc, RZ, 0xc0, !PT ;  /* 0x0ffffffc04047812 */ /* 0x000fe400078ec0ff */
[----:B------:R-:W-:-:S03]  /*18fa0*/  LEA.HI R2, R2, R7, RZ, 0x2 ;  /* 0x0000000702027211 */ /* 0x000fc600078f10ff */
[----:B------:R-:W-:Y:S01]  /*18fb0*/  IMAD.IADD R4, R9, 0x1, -R4 ;  /* 0x0000000109047824 */ /* 0x000fe200078e0a04 */
[----:B------:R-:W-:-:S05]  /*18fc0*/  SHF.R.S32.HI R5, RZ, 0x2, R2 ;  /* 0x00000002ff057819 */ /* 0x000fca0000011402 */
[----:B------:R-:W-:Y:S01]  /*18fd0*/  IMAD R2, R4, 0x10, R5 ;  /* 0x0000001004027824 */ /* 0x000fe200078e0205 */
[----:B------:R-:W-:Y:S06]  /*18fe0*/  @P0 BRA `(.L_x_1889) ;  /* 0x0000000000380947 */ /* 0x000fec0003800000 */
        /* <DEDUP_REMOVED lines=14> */
.L_x_1889:
[----:B------:R-:W-:Y:S05]  /*190d0*/  BSYNC B0 ;  /* 0x0000000000007941 */ /* 0x000fea0003800000 */
.L_x_1888:
[----:B------:R-:W2:Y:S01]  /*190e0*/  S2UR UR8, SR_CTAID.X ;  /* 0x00000000000879c3 */ /* 0x000ea20000002500 */
[----:B------:R-:W-:Y:S01]  /*190f0*/  SHF.R.S32.HI R15, RZ, 0x1f, R0 ;  /* 0x0000001fff0f7819 */ /* 0x000fe20000011400 */
[----:B-1----:R1:W3:Y:S01]  /*19100*/  LDS.128 R8, [R247+0x800] ;  /* 0x00080000f7087984 */ /* 0x0022e20000000c00 */
[----:B------:R-:W-:Y:S01]  /*19110*/  SHF.L.U32 R16, R12, 0x3, RZ ;  /* 0x000000030c107819 */ /* 0x000fe200000006ff */
[----:B------:R-:W-:Y:S01]  /*19120*/  BSSY B0, `(.L_x_1890) ;  /* 0x0000029000007945 */ /* 0x000fe20003800000 */
[----:B------:R-:W-:Y:S02]  /*19130*/  ISETP.NE.AND P0, PT, R243, -0x1, PT ;  /* 0xfffffffff300780c */ /* 0x000fe40003f05270 */
[----:B------:R-:W-:Y:S01]  /*19140*/  SHF.R.S32.HI R17, RZ, 0x1f, R16 ;  /* 0x0000001fff117819 */ /* 0x000fe20000011410 */
[----:B------:R-:W4:Y:S01]  /*19150*/  LDC.64 R4, c[0x0][0x290] ;  /* 0x0000a400ff047b82 */ /* 0x000f220000000a00 */
[----:B------:R-:W-:-:S07]  /*19160*/  SHF.R.S32.HI R2, RZ, 0x1f, R13 ;  /* 0x0000001fff027819 */ /* 0x000fce000001140d */
[----:B------:R-:W5:Y:S01]  /*19170*/  LDC.64 R6, c[0x0][0x298] ;  /* 0x0000a600ff067b82 */ /* 0x000f620000000a00 */
[----:B--2---:R-:W-:-:S04]  /*19180*/  USHF.L.U32 UR8, UR8, 0x6, URZ ;  /* 0x0000000608087899 */ /* 0x004fc8000800063f */
[----:B------:R-:W-:Y:S02]  /*19190*/  USHF.R.S32.HI UR4, URZ, 0x1f, UR8 ;  /* 0x0000001f3f047899 */ /* 0x000fe40008011408 */
[----:B------:R-:W-:Y:S01]  /*191a0*/  IADD3 R242, R242, -UR8, RZ ;  /* 0x80000008f2f27c10 */ /* 0x000fe2000fffe0ff */
[----:B----4-:R-:W-:-:S04]  /*191b0*/  IMAD R15, R15, R4, RZ ;  /* 0x000000040f0f7224 */ /* 0x010fc800078e02ff */
[C---:B------:R-:W-:Y:S02]  /*191c0*/  IMAD R5, R0.reuse, R5, R15 ;  /* 0x0000000500057224 */ /* 0x040fe400078e020f */
[----:B------:R-:W-:-:S04]  /*191d0*/  IMAD.WIDE.U32 R14, R0, R4, RZ ;  /* 0x00000004000e7225 */ /* 0x000fc800078e00ff */
[----:B-----5:R-:W-:-:S04]  /*191e0*/  IMAD.WIDE.U32 R18, R243, R6, RZ ;  /* 0x00000006f3127225 */ /* 0x020fc800078e00ff */
[----:B------:R-:W-:Y:S01]  /*191f0*/  IMAD.WIDE.U32 R16, R6, UR8, R16 ;  /* 0x0000000806107c25 */ /* 0x000fe2000f8e0010 */
[----:B------:R-:W-:-:S03]  /*19200*/  SEL R18, R14, R18, !P0 ;  /* 0x000000120e127207 */ /* 0x000fc60004000000 */
[----:B------:R-:W-:Y:S01]  /*19210*/  IMAD R0, R6, UR4, RZ ;  /* 0x0000000406007c24 */ /* 0x000fe2000f8e02ff */
[----:B------:R-:W-:Y:S01]  /*19220*/  ULDC.64 UR4, c[0x0][0x2a0] ;  /* 0x0000a80000047ab9 */ /* 0x000fe20000000a00 */
[----:B------:R-:W-:Y:S01]  /*19230*/  IMAD R243, R243, R7, R19 ;  /* 0x00000007f3f37224 */ /* 0x000fe200078e0213 */
[----:B------:R-:W-:Y:S01]  /*19240*/  @!P0 IADD3 R243, R15, R5, RZ ;  /* 0x000000050ff38210 */ /* 0x000fe20007ffe0ff */
[----:B------:R-:W-:Y:S01]  /*19250*/  IMAD R0, R7, UR8, R0 ;  /* 0x0000000807007c24 */ /* 0x000fe2000f8e0200 */
[----:B------:R-:W-:Y:S01]  /*19260*/  IADD3 R18, P0, R18, R16, RZ ;  /* 0x0000001012127210 */ /* 0x000fe20007f1e0ff */
[----:B------:R-:W-:Y:S01]  /*19270*/  VIADD R4, R3, 0x20 ;  /* 0x0000002003047836 */ /* 0x000fe20000000000 */
[----:B------:R-:W-:Y:S02]  /*19280*/  SHF.R.S32.HI R5, RZ, 0x1f, R3 ;  /* 0x0000001fff057819 */ /* 0x000fe40000011403 */
[----:B------:R-:W-:Y:S01]  /*19290*/  IADD3.X R19, R243, R0, R17, P0, !PT ;  /* 0x00000000f3137210 */ /* 0x000fe200007fe411 */
[----:B------:R-:W-:Y:S01]  /*192a0*/  IMAD R0, R2, UR4, RZ ;  /* 0x0000000402007c24 */ /* 0x000fe2000f8e02ff */
[----:B------:R-:W-:-:S02]  /*192b0*/  ISETP.GE.AND P0, PT, R3, R242, PT ;  /* 0x000000f20300720c */ /* 0x000fc40003f06270 */
[----:B------:R-:W-:Y:S01]  /*192c0*/  ISETP.GE.AND P1, PT, R4, R242, PT ;  /* 0x000000f20400720c */ /* 0x000fe20003f26270 */
[C---:B------:R-:W-:Y:S02]  /*192d0*/  IMAD R0, R13.reuse, UR5, R0 ;  /* 0x000000050d007c24 */ /* 0x040fe4000f8e0200 */
[----:B------:R-:W-:Y:S02]  /*192e0*/  IMAD.WIDE.U32 R18, R13, UR4, R18 ;  /* 0x000000040d127c25 */ /* 0x000fe4000f8e0012 */
[----:B------:R1:W2:Y:S02]  /*192f0*/  LDS.128 R12, [R247] ;  /* 0x00000000f70c7984 */ /* 0x0002a40000000c00 */
[----:B------:R-:W-:-:S04]  /*19300*/  IMAD.IADD R17, R0, 0x1, R19 ;  /* 0x0000000100117824 */ /* 0x000fc800078e0213 */
[----:B---3--:R-:W-:Y:S05]  /*19310*/  @P0 BRA `(.L_x_1891) ;  /* 0x0000000000240947 */ /* 0x008fea0003800000 */
        /* <DEDUP_REMOVED lines=9> */
.L_x_1891:
[----:B------:R-:W-:Y:S05]  /*193b0*/  BSYNC B0 ;  /* 0x0000000000007941 */ /* 0x000fea0003800000 */
.L_x_1890:
        /* <DEDUP_REMOVED lines=13> */
.L_x_1892:
        /* <DEDUP_REMOVED lines=15> */
.L_x_5334:


//--------------------- .text._ZN5flash24flash_fwd_splitkv_kernelI23Flash_fwd_kernel_traitsILi32ELi64ELi256ELi4ELb0ELb0EN7cutlass10bfloat16_tE19Flash_kernel_traitsILi32ELi64ELi256ELi4ES3_EELb1ELb0ELb0ELb0ELb1ELb1ELb0ELb1EEEvNS_16Flash_fwd_paramsE --------------------------
	.section	.text._ZN5flash24flash_fwd_splitkv_kernelI23Flash_fwd_kernel_traitsILi32ELi64ELi256ELi4ELb0ELb0EN7cutlass10bfloat16_tE19Flash_kernel_traitsILi32ELi64ELi256ELi4ES3_EELb1ELb0ELb0ELb0ELb1ELb1ELb0ELb1EEEvNS_16Flash_fwd_paramsE,"ax",@progbits
	.align	128
        .global         _ZN5flash24flash_fwd_splitkv_kernelI23Flash_fwd_kernel_traitsILi32ELi64ELi256ELi4ELb0ELb0EN7cutlass10bfloat16_tE19Flash_kernel_traitsILi32ELi64ELi256ELi4ES3_EELb1ELb0ELb0ELb0ELb1ELb1ELb0ELb1EEEvNS_16Flash_fwd_paramsE
        .type           _ZN5flash24flash_fwd_splitkv_kernelI23Flash_fwd_kernel_traitsILi32ELi64ELi256ELi4ELb0ELb0EN7cutlass10bfloat16_tE19Flash_kernel_traitsILi32ELi64ELi256ELi4ES3_EELb1ELb0ELb0ELb0ELb1ELb1ELb0ELb1EEEvNS_16Flash_fwd_paramsE,@function
        .size           _ZN5flash24flash_fwd_splitkv_kernelI23Flash_fwd_kernel_traitsILi32ELi64ELi256ELi4ELb0ELb0EN7cutlass10bfloat16_tE19Flash_kernel_traitsILi32ELi64ELi256ELi4ES3_EELb1ELb0ELb0ELb0ELb1ELb1ELb0ELb1EEEvNS_16Flash_fwd_paramsE,(.L_x_5335 - _ZN5flash24flash_fwd_splitkv_kernelI23Flash_fwd_kernel_traitsILi32ELi64ELi256ELi4ELb0ELb0EN7cutlass10bfloat16_tE19Flash_kernel_traitsILi32ELi64ELi256ELi4ES3_EELb1ELb0ELb0ELb0ELb1ELb1ELb0ELb1EEEvNS_16Flash_fwd_paramsE)
        .other          _ZN5flash24flash_fwd_splitkv_kernelI23Flash_fwd_kernel_traitsILi32ELi64ELi256ELi4ELb0ELb0EN7cutlass10bfloat16_tE19Flash_kernel_traitsILi32ELi64ELi256ELi4ES3_EELb1ELb0ELb0ELb0ELb1ELb1ELb0ELb1EEEvNS_16Flash_fwd_paramsE,@"STO_CUDA_ENTRY STV_DEFAULT"
_ZN5flash24flash_fwd_splitkv_kernelI23Flash_fwd_kernel_traitsILi32ELi64ELi256ELi4ELb0ELb0EN7cutlass10bfloat16_tE19Flash_kernel_traitsILi32ELi64ELi256ELi4ES3_EELb1ELb0ELb0ELb0ELb1ELb1ELb0ELb1EEEvNS_16Flash_fwd_paramsE:
.text._ZN5flash24flash_fwd_splitkv_kernelI23Flash_fwd_kernel_traitsILi32ELi64ELi256ELi4ELb0ELb0EN7cutlass10bfloat16_tE19Flash_kernel_traitsILi32ELi64ELi256ELi4ES3_EELb1ELb0ELb0ELb0ELb1ELb1ELb0ELb1EEEvNS_16Flash_fwd_paramsE:
        /* <DEDUP_REMOVED lines=11> */
[----:B------:R-:W-:-:S07]  /*00b0*/  ISETP.NE.AND.EX P0, PT, R3, RZ, PT, P0 ;  /* 0x000000ff0300720c */ /* 0x000fce0003f05300 */
[----:B------:R-:W4:Y:S01]  /*00c0*/  LDC.64 R2, c[0x0][0x2f8] ;  /* 0x0000be00ff027b82 */ /* 0x000f220000000a00 */
[----:B---3--:R-:W-:-:S05]  /*00d0*/  IMAD.WIDE R6, R15, 0x4, R4 ;  /* 0x000000040f067825 */ /* 0x008fca00078e0204 */
[----:B------:R-:W3:Y:S02]  /*00e0*/  @P0 LDG.E R225, desc[UR6][R6.64] ;  /* 0x0000000606e10981 */ /* 0x000ee4000c1e1900 */
[----:B------:R-:W2:Y:S02]  /*00f0*/  LDC.64 R4, c[0x0][0x2f8] ;  /* 0x0000be00ff047b82 */ /* 0x000ea40000000a00 */
[----:B------:R-:W3:Y:S01]  /*0100*/  @P0 LDG.E R224, desc[UR6][R6.64+0x4] ;  /* 0x0000040606e00981 */ /* 0x000ee2000c1e1900 */
[----:B-1----:R-:W-:Y:S02]  /*0110*/  ISETP.NE.AND P1, PT, R0, RZ, PT ;  /* 0x000000ff0000720c */ /* 0x002fe40003f25270 */
[----:B------:R-:W-:-:S04]  /*0120*/  ISETP.NE.U32.AND P4, PT, RZ, UR8, PT ;  /* 0x00000008ff007c0c */ /* 0x000fc8000bf85070 */
[----:B------:R-:W-:Y:S02]  /*0130*/  ISETP.NE.AND.EX P4, PT, RZ, UR9, PT, P4 ;  /* 0x00000009ff007c0c */ /* 0x000fe4000bf85340 */
[----:B----4-:R-:W-:-:S04]  /*0140*/  ISETP.EQ.U32.AND P2, PT, R2, RZ, PT ;  /* 0x000000ff0200720c */ /* 0x010fc80003f42070 */
        /* <DEDUP_REMOVED lines=8> */
[----:B------:R-:W4:Y:S01]  /*01d0*/  S2R R136, SR_CTAID.Z ;  /* 0x0000000000887919 */ /* 0x000f220000002700 */
[----:B------:R-:W1:Y:S01]  /*01e0*/  S2R R58, SR_TID.X ;  /* 0x00000000003a7919 */ /* 0x000e620000002100 */
[--C-:B------:R-:W-:Y:S01]  /*01f0*/  SHF.R.S32.HI R9, RZ, 0x1f, R15.reuse ;  /* 0x0000001fff097819 */ /* 0x100fe2000001140f */
[----:B------:R-:W-:Y:S02]  /*0200*/  IMAD.MOV.U32 R11, RZ, RZ, R15 ;  /* 0x000000ffff0b7224 */ /* 0x000fe400078e000f */
[----:B---3--:R-:W-:-:S06]  /*0210*/  @P0 IMAD.IADD R224, R224, 0x1, -R225 ;  /* 0x00000001e0e00824 */ /* 0x008fcc00078e0ae1 */
[----:B------:R-:W3:Y:S01]  /*0220*/  @!P0 LDC R224, c[0x0][0x2c4] ;  /* 0x0000b100ffe08b82 */ /* 0x000ee20000000800 */
[----:B------:R-:W-:-:S04]  /*0230*/  ISETP.NE.U32.AND P0, PT, R2, RZ, PT ;  /* 0x000000ff0200720c */ /* 0x000fc80003f05070 */
[----:B------:R-:W-:-:S13]  /*0240*/  ISETP.NE.AND.EX P0, PT, R3, RZ, PT, P0 ;  /* 0x000000ff0300720c */ /* 0x000fda0003f05300 */
[----:B-12-4-:R-:W-:Y:S05]  /*0250*/  @!P0 BRA `(.L_x_1893) ;  /* 0x0000000000108947 */ /* 0x016fea0003800000 */
[----:B------:R-:W2:Y:S02]  /*0260*/  @P1 LDG.E R2, desc[UR6][R4.64+0x4] ;  /* 0x0000040604021981 */ /* 0x000ea4000c1e1900 */
[----:B--2--5:R-:W-:-:S06]  /*0270*/  @P1 IADD3 R71, R2, -R17, RZ ;  /* 0x8000001102471210 */ /* 0x024fcc0007ffe0ff */
[----:B------:R2:W5:Y:S01]  /*0280*/  @!P1 LDG.E R71, desc[UR6][R4.64] ;  /* 0x0000000604479981 */ /* 0x000562000c1e1900 */
[----:B------:R-:W-:Y:S05]  /*0290*/  BRA `(.L_x_1894) ;  /* 0x0000000000047947 */ /* 0x000fea0003800000 */
.L_x_1893:
[----:B------:R-:W1:Y:S02]  /*02a0*/  LDC R71, c[0x0][0x2c8] ;  /* 0x0000b200ff477b82 */ /* 0x000e640000000800 */
.L_x_1894:
[----:B------:R-:W4:Y:S02]  /*02b0*/  LDC.64 R2, c[0x0][0x308] ;  /* 0x0000c200ff027b82 */ /* 0x000f240000000a00 */
[----:B----4-:R-:W-:-:S04]  /*02c0*/  ISETP.NE.U32.AND P1, PT, R2, RZ, PT ;  /* 0x000000ff0200720c */ /* 0x010fc80003f25070 */
[----:B------:R-:W-:-:S13]  /*02d0*/  ISETP.NE.AND.EX P1, PT, R3, RZ, PT, P1 ;  /* 0x000000ff0300720c */ /* 0x000fda0003f25310 */
[----:B------:R-:W4:Y:S01]  /*02e0*/  @P1 LDC.64 R2, c[0x0][0x308] ;  /* 0x0000c200ff021b82 */ /* 0x000f220000000a00 */
[----:B------:R-:W-:-:S07]  /*02f0*/  IMAD.SHL.U32 R61, R27, 0x40, RZ ;  /* 0x000000401b3d7824 */ /* 0x000fce00078e00ff */
[----:B--2---:R-:W2:Y:S01]  /*0300*/  @!P1 LDC R5, c[0x0][0x2cc] ;  /* 0x0000b300ff059b82 */ /* 0x004ea20000000800 */
[----:B----4-:R-:W-:-:S07]  /*0310*/  @P1 IMAD.WIDE R6, R15, 0x4, R2 ;  /* 0x000000040f061825 */ /* 0x010fce00078e0202 */
[----:B------:R-:W4:Y:S01]  /*0320*/  @!P1 LDC.64 R2, c[0x0][0x318] ;  /* 0x0000c600ff029b82 */ /* 0x000f220000000a00 */
[----:B------:R1:W5:Y:S01]  /*0330*/  @P1 LDG.E R57, desc[UR6][R6.64] ;  /* 0x0000000606391981 */ /* 0x000362000c1e1900 */
[----:B---3--:R-:W-:-:S13]  /*0340*/  ISETP.GT.AND P0, PT, R224, R61, PT ;  /* 0x0000003de000720c */ /* 0x008fda0003f04270 */
[----:B--2---:R-:W-:Y:S05]  /*0350*/  @!P0 EXIT ;  /* 0x000000000000894d */ /* 0x004fea0003800000 */
        /* <DEDUP_REMOVED lines=76> */
.L_x_1897:
[----:B------:R-:W-:Y:S05]  /*0820*/  BSYNC B0 ;  /* 0x0000000000007941 */ /* 0x000fea0003800000 */
.L_x_1896:
        /* <DEDUP_REMOVED lines=13> */
.L_x_1899:
[----:B------:R-:W-:Y:S05]  /*0900*/  BSYNC B0 ;  /* 0x0000000000007941 */ /* 0x000fea0003800000 */
.L_x_1898:
        /* <DEDUP_REMOVED lines=11> */
.L_x_1895:
        /* <DEDUP_REMOVED lines=27> */
.L_x_1900:
        /* <DEDUP_REMOVED lines=81> */
.L_x_1901:
        /* <DEDUP_REMOVED lines=49> */
.L_x_1903:
        /* <DEDUP_REMOVED lines=31> */
.L_x_1902:
        /* <DEDUP_REMOVED lines=263> */
.L_x_1958:
        /* <DEDUP_REMOVED lines=133> */
.L_x_1908:
[----:B------:R-:W-:Y:S05]  /*2e40*/  BSYNC B0 ;  /* 0x0000000000007941 */ /* 0x000fea0003800000 */
.L_x_1907:
        /* <DEDUP_REMOVED lines=61> */
.L_x_1910:
[----:B------:R-:W-:Y:S05]  /*3220*/  BSYNC B0 ;  /* 0x0000000000007941 */ /* 0x000fea0003800000 */
.L_x_1909:
        /* <DEDUP_REMOVED lines=57> */
.L_x_1912:
[----:B------:R-:W-:Y:S05]  /*35c0*/  BSYNC B0 ;  /* 0x0000000000007941 */ /* 0x000fea0003800000 */
.L_x_1911:
        /* <DEDUP_REMOVED lines=62> */
.L_x_1914:
[----:B------:R-:W-:Y:S05]  /*39b0*/  BSYNC B0 ;  /* 0x0000000000007941 */ /* 0x000fea0003800000 */
.L_x_1913:
        /* <DEDUP_REMOVED lines=57> */
.L_x_1916:
[----:B------:R-:W-:Y:S05]  /*3d50*/  BSYNC B0 ;  /* 0x0000000000007941 */ /* 0x000fea0003800000 */
.L_x_1915:
        /* <DEDUP_REMOVED lines=62> */
.L_x_1918:
[----:B------:R-:W-:Y:S05]  /*4140*/  BSYNC B0 ;  /* 0x0000000000007941 */ /* 0x000fea0003800000 */
.L_x_1917:
        /* <DEDUP_REMOVED lines=62> */
.L_x_1920:
[----:B------:R-:W-:Y:S05]  /*4530*/  BSYNC B0 ;  /* 0x0000000000007941 */ /* 0x000fea0003800000 */
.L_x_1919:
        /* <DEDUP_REMOVED lines=62> */
.L_x_1922:
[----:B------:R-:W-:Y:S05]  /*4920*/  BSYNC B0 ;  /* 0x0000000000007941 */ /* 0x000fea0003800000 */
.L_x_1921:
[C---:B------:R-:W-:Y:S01]  /*4930*/  LEA R50, P1, R33.reuse, R50, 0x1 ;  /* 0x0000003221327211 */ /* 0x040fe200078208ff */
[----:B------:R-:W-:Y:S01]  /*4940*/  IMAD.MOV.U32 R8, RZ, RZ, R10 ;  /* 0x000000ffff087224 */ /* 0x000fe200078e000a */
[----:B------:R-:W-:Y:S02]  /*4950*/  UMOV UR4, UR29 ;  /* 0x0000001d00047c82 */ /* 0x000fe40008000000 */
[C---:B------:R-:W-:Y:S02]  /*4960*/  LEA.HI.X.SX32 R51, R33.reuse, R51, 0x1, P1 ;  /* 0x0000003321337211 */ /* 0x040fe400008f0eff */
[C---:B------:R-:W-:Y:S04]  /*4970*/  LEA R10, P0, R33.reuse, R8, 0x1 ;  /* 0x00000008210a7211 */ /* 0x040fe800078008ff */
[----:B------:R-:W-:Y:S01]  /*4980*/  LEA.HI.X.SX32 R9, R33, R9, 0x1, P0 ;  /* 0x0000000921097211 */ /* 0x000fe200000f0eff */
[----:B------:R-:W-:Y:S08]  /*4990*/  BRA `(.L_x_1923) ;  /* 0x0000003400587947 */ /* 0x000ff00003800000 */
.L_x_1906:
        /* <DEDUP_REMOVED lines=92> */
.L_x_1927:
[----:B------:R-:W-:Y:S05]  /*4f60*/  BSYNC B0 ;  /* 0x0000000000007941 */ /* 0x000fea0003800000 */
.L_x_1926:
[----:B-----5:R2:W-:Y:S02]  /*4f70*/  STG.E.128 desc[UR6][R96.64], R44 ;  /* 0x0000002c60007986 */ /* 0x0205e4000c101d06 */
.L_x_1925:
[----:B------:R-:W-:Y:S05]  /*4f80*/  BSYNC B1 ;  /* 0x0000000000017941 */ /* 0x000fea0003800000 */
.L_x_1924:
        /* <DEDUP_REMOVED lines=97> */
.L_x_1931:
[----:B------:R-:W-:Y:S05]  /*55a0*/  BSYNC B0 ;  /* 0x0000000000007941 */ /* 0x000fea0003800000 */
.L_x_1930:
[----:B-----5:R4:W-:Y:S02]  /*55b0*/  STG.E.128 desc[UR6][R154.64], R44 ;  /* 0x0000002c9a007986 */ /* 0x0209e4000c101d06 */
.L_x_1929:
[----:B------:R-:W-:Y:S05]  /*55c0*/  BSYNC B1 ;  /* 0x0000000000017941 */ /* 0x000fea0003800000 */
.L_x_1928:
        /* <DEDUP_REMOVED lines=90> */
.L_x_1935:
[----:B------:R-:W-:Y:S05]  /*5b70*/  BSYNC B0 ;  /* 0x0000000000007941 */ /* 0x000fea0003800000 */
.L_x_1934:
[----:B-----5:R3:W-:Y:S02]  /*5b80*/  STG.E.128 desc[UR6][R154.64], R44 ;  /* 0x0000002c9a007986 */ /* 0x0207e4000c101d06 */
.L_x_1933:
[----:B------:R-:W-:Y:S05]  /*5b90*/  BSYNC B1 ;  /* 0x0000000000017941 */ /* 0x000fea0003800000 */
.L_x_1932:
        /* <DEDUP_REMOVED lines=95> */
.L_x_1939:
[----:B------:R-:W-:Y:S05]  /*6190*/  BSYNC B0 ;  /* 0x0000000000007941 */ /* 0x000fea0003800000 */
.L_x_1938:
[----:B-----5:R1:W-:Y:S02]  /*61a0*/  STG.E.128 desc[UR6][R154.64], R44 ;  /* 0x0000002c9a007986 */ /* 0x0203e4000c101d06 */
.L_x_1937:
[----:B------:R-:W-:Y:S05]  /*61b0*/  BSYNC B1 ;  /* 0x0000000000017941 */ /* 0x000fea0003800000 */
.L_x_1936:
        /* <DEDUP_REMOVED lines=90> */
.L_x_1943:
[----:B------:R-:W-:Y:S05]  /*6760*/  BSYNC B0 ;  /* 0x0000000000007941 */ /* 0x000fea0003800000 */
.L_x_1942:
[----:B-----5:R2:W-:Y:S02]  /*6770*/  STG.E.128 desc[UR6][R154.64], R44 ;  /* 0x0000002c9a007986 */ /* 0x0205e4000c101d06 */
.L_x_1941:
[----:B------:R-:W-:Y:S05]  /*6780*/  BSYNC B1 ;  /* 0x0000000000017941 */ /* 0x000fea0003800000 */
.L_x_1940:
        /* <DEDUP_REMOVED lines=95> */
.L_x_1947:
[----:B------:R-:W-:Y:S05]  /*6d80*/  BSYNC B0 ;  /* 0x0000000000007941 */ /* 0x000fea0003800000 */
.L_x_1946:
[----:B-----5:R1:W-:Y:S02]  /*6d90*/  STG.E.128 desc[UR6][R154.64], R44 ;  /* 0x0000002c9a007986 */ /* 0x0203e4000c101d06 */
.L_x_1945:
[----:B------:R-:W-:Y:S05]  /*6da0*/  BSYNC B1 ;  /* 0x0000000000017941 */ /* 0x000fea0003800000 */
.L_x_1944:
        /* <DEDUP_REMOVED lines=95> */
.L_x_1951:
[----:B------:R-:W-:Y:S05]  /*73a0*/  BSYNC B0 ;  /* 0x0000000000007941 */ /* 0x000fea0003800000 */
.L_x_1950:
[----:B-----5:R1:W-:Y:S02]  /*73b0*/  STG.E.128 desc[UR6][R154.64], R44 ;  /* 0x0000002c9a007986 */ /* 0x0203e4000c101d06 */
.L_x_1949:
[----:B------:R-:W-:Y:S05]  /*73c0*/  BSYNC B1 ;  /* 0x0000000000017941 */ /* 0x000fea0003800000 */
.L_x_1948:
        /* <DEDUP_REMOVED lines=94> */
.L_x_1955:
[----:B------:R-:W-:Y:S05]  /*79b0*/  BSYNC B0 ;  /* 0x0000000000007941 */ /* 0x000fea0003800000 */
.L_x_1954:
[----:B-----5:R1:W-:Y:S02]  /*79c0*/  STG.E.128 desc[UR6][R156.64], R44 ;  /* 0x0000002c9c007986 */ /* 0x0203e4000c101d06 */
.L_x_1953:
[----:B------:R-:W-:Y:S05]  /*79d0*/  BSYNC B1 ;  /* 0x0000000000017941 */ /* 0x000fea0003800000 */
.L_x_1952:
        /* <DEDUP_REMOVED lines=10> */
.L_x_1905:
        /* <DEDUP_REMOVED lines=72> */
.L_x_1923:
        /* <DEDUP_REMOVED lines=83> */
.L_x_1956:
        /* <DEDUP_REMOVED lines=8> */
.L_x_1957:
[----:B------:R-:W-:Y:S04]  /*84b0*/  IADD3 R11, R11, -0x1, RZ ;  /* 0xffffffff0b0b7810 */ /* 0x000fe80007ffe0ff */
[----:B------:R-:W-:Y:S11]  /*84c0*/  ISETP.GT.AND P0, PT, R11, R94, PT ;  /* 0x0000005e0b00720c */ /* 0x000ff60003f04270 */
[----:B------:R-:W-:Y:S02]  /*84d0*/  @!UPT UIADD3 URZ, URZ, URZ, URZ ;  /* 0x0000003f3f3ff290 */ /* 0x000fe4000fffe03f */
[----:B------:R-:W-:Y:S05]  /*84e0*/  @P0 BRA `(.L_x_1958) ;  /* 0xffffffa000400947 */ /* 0x000fea000383ffff */
.L_x_1904:
        /* <DEDUP_REMOVED lines=89> */
.L_x_1965:
[----:B------:R-:W-:Y:S05]  /*8a80*/  BSYNC B0 ;  /* 0x0000000000007941 */ /* 0x000fea0003800000 */
.L_x_1964:
[----:B-----5:R1:W-:Y:S02]  /*8a90*/  STS.128 [R229], R8 ;  /* 0x00000008e5007388 */ /* 0x0203e40000000c00 */
.L_x_1963:
[----:B------:R-:W-:Y:S05]  /*8aa0*/  BSYNC B1 ;  /* 0x0000000000017941 */ /* 0x000fea0003800000 */
.L_x_1962:
        /* <DEDUP_REMOVED lines=57> */
.L_x_1968:
[----:B------:R-:W-:Y:S05]  /*8e40*/  BSYNC B0 ;  /* 0x0000000000007941 */ /* 0x000fea0003800000 */
.L_x_1967:
[----:B-----5:R2:W-:Y:S01]  /*8e50*/  STS.128 [R229+0x800], R8 ;  /* 0x00080008e5007388 */ /* 0x0205e20000000c00 */
[----:B------:R-:W-:Y:S05]  /*8e60*/  BRA `(.L_x_1966) ;  /* 0x0000000c00407947 */ /* 0x000fea0003800000 */
.L_x_1961:
        /* <DEDUP_REMOVED lines=92> */
.L_x_1972:
[----:B------:R-:W-:Y:S05]  /*9430*/  BSYNC B0 ;  /* 0x0000000000007941 */ /* 0x000fea0003800000 */
.L_x_1971:
[----:B-----5:R1:W-:Y:S02]  /*9440*/  STS.128 [R229], R20 ;  /* 0x00000014e5007388 */ /* 0x0203e40000000c00 */
.L_x_1970:
[----:B------:R-:W-:Y:S05]  /*9450*/  BSYNC B1 ;  /* 0x0000000000017941 */ /* 0x000fea0003800000 */
.L_x_1969:
        /* <DEDUP_REMOVED lines=93> */
.L_x_1974:
[----:B------:R-:W-:Y:S05]  /*9a30*/  BSYNC B0 ;  /* 0x0000000000007941 */ /* 0x000fea0003800000 */
.L_x_1973:
[----:B-----5:R3:W-:Y:S01]  /*9a40*/  STS.128 [R229+0x800], R4 ;  /* 0x00080004e5007388 */ /* 0x0207e20000000c00 */
[----:B------:R-:W-:Y:S05]  /*9a50*/  BRA `(.L_x_1966) ;  /* 0x0000000000447947 */ /* 0x000fea0003800000 */
.L_x_1960:
        /* <DEDUP_REMOVED lines=17> */
.L_x_1966:
[----:B------:R-:W-:Y:S05]  /*9b70*/  BSYNC B2 ;  /* 0x0000000000027941 */ /* 0x000fea0003800000 */
.L_x_1959:
[----:B------:R-:W-:Y:S01]  /*9b80*/  VIADD R228, R56, 0xffffffff ;  /* 0xffffffff38e47836 */ /* 0x000fe20000000000 */
[----:B------:R-:W-:Y:S01]  /*9b90*/  ULDC.64 UR8, c[0x0][0x398] ;  /* 0x0000e60000087ab9 */ /* 0x000fe20000000a00 */
[----:B-12---:R-:W-:Y:S02]  /*9ba0*/  VIADD R24, R134, 0x60 ;  /* 0x0000006086187836 */ /* 0x006fe40000000000 */
[----:B------:R-:W-:Y:S02]  /*9bb0*/  IMAD.SHL.U32 R0, R228, 0x100, RZ ;  /* 0x00000100e4007824 */ /* 0x000fe400078e00ff */
        /* <DEDUP_REMOVED lines=9> */
[----:B------:R-:W-:Y:S01]  /*9c50*/  IMAD.SHL.U32 R69, R69, 0x8, RZ ;  /* 0x0000000845457824 */ /* 0x000fe200078e00ff */
[-C--:B------:R-:W-:Y:S02]  /*9c60*/  ISETP.GE.AND P6, PT, R26, R15.reuse, PT ;  /* 0x0000000f1a00720c */ /* 0x080fe40003fc6270 */
[-C--:B------:R-:W-:Y:S02]  /*9c70*/  ISETP.GE.AND P3, PT, R20, R15.reuse, PT ;  /* 0x0000000f1400720c */ /* 0x080fe40003f66270 */
[----:B------:R-:W-:-:S02]  /*9c80*/  ISETP.GE.AND P2, PT, R18, R15, PT ;  /* 0x0000000f1200720c */ /* 0x000fc40003f46270 */
[----:B------:R-:W-:Y:S01]  /*9c90*/  ISETP.GE.AND P4, PT, R22, R15, PT ;  /* 0x0000000f1600720c */ /* 0x000fe20003f86270 */
[----:B------:R-:W-:-:S04]  /*9ca0*/  @!P1 IMAD.MOV.U32 R218, RZ, RZ, R220 ;  /* 0x000000ffffda9224 */ /* 0x000fc800078e00dc */
[----:B----4-:R-:W1:Y:S01]  /*9cb0*/  @!P5 LDC.64 R2, c[0x0][0x248] ;  /* 0x00009200ff02db82 */ /* 0x010e620000000a00 */
[----:B------:R-:W-:Y:S01]  /*9cc0*/  @!PT LDS RZ, [RZ] ;  /* 0x00000000fffff984 */ /* 0x000fe20000000800 */
[----:B------:R-:W-:Y:S01]  /*9cd0*/  @!PT LDS RZ, [RZ] ;  /* 0x00000000fffff984 */ /* 0x000fe20000000800 */
[----:B------:R-:W-:Y:S01]  /*9ce0*/  @!PT LDS RZ, [RZ] ;  /* 0x00000000fffff984 */ /* 0x000fe20000000800 */
[----:B------:R2:W-:Y:S01]  /*9cf0*/  @!P1 LDGSTS.E.BYPASS.LTC128B.128 [R229+0x1000], desc[UR6][R218.64] ;  /* 0x01000000dae59fae */ /* 0x0005e2000b901d46 */
[----:B------:R-:W-:-:S04]  /*9d00*/  @!P0 LEA R28, P1, R63, R220, 0x1 ;  /* 0x000000dc3f1c8211 */ /* 0x000fc800078208ff */
[----:B------:R-:W-:Y:S02]  /*9d10*/  @!P0 LEA.HI.X R29, R63, R219, R60, 0x1, P1 ;  /* 0x000000db3f1d8211 */ /* 0x000fe400008f0c3c */
[----:B------:R-:W-:Y:S01]  /*9d20*/  ISETP.GE.AND P1, PT, R14, R15, PT ;  /* 0x0000000f0e00720c */ /* 0x000fe20003f26270 */
[----:B---3--:R-:W3:Y:S02]  /*9d30*/  @!P6 LDC.64 R4, c[0x0][0x248] ;  /* 0x00009200ff04eb82 */ /* 0x008ee40000000a00 */
[----:B------:R4:W-:Y:S06]  /*9d40*/  @!P0 LDGSTS.E.BYPASS.LTC128B.128 [R229+0x1800], desc[UR6][R28.64] ;  /* 0x018000001ce58fae */ /* 0x0009ec000b901d46 */
        /* <DEDUP_REMOVED lines=21> */
[----:B--2---:R-:W-:Y:S01]  /*9ea0*/  @!P4 LEA R34, P0, R12, R220, 0x8 ;  /* 0x000000dc0c22c211 */ /* 0x004fe200078040ff */
[----:B------:R-:W-:Y:S01]  /*9eb0*/  @!P3 IMAD.IADD R11, R11, 0x1, R3 ;  /* 0x000000010b0bb824 */ /* 0x000fe200078e0203 */
[----:B------:R-:W-:Y:S01]  /*9ec0*/  LOP3.LUT R3, R70, 0xfffffff8, RZ, 0xc0, !PT ;  /* 0xfffffff846037812 */ /* 0x000fe200078ec0ff */
[----:B------:R-:W-:Y:S01]  /*9ed0*/  @!P3 IMAD.MOV.U32 R10, RZ, RZ, R2 ;  /* 0x000000ffff0ab224 */ /* 0x000fe200078e0002 */
[----:B------:R-:W-:Y:S01]  /*9ee0*/  @!P4 LEA.HI.X R35, R12, R219, R13, 0x8, P0 ;  /* 0x000000db0c23c211 */ /* 0x000fe200000f440d */
[----:B------:R-:W-:Y:S01]  /*9ef0*/  @!P2 IMAD.IADD R5, R9, 0x1, R5 ;  /* 0x000000010905a824 */ /* 0x000fe200078e0205 */
[----:B------:R-:W-:Y:S01]  /*9f00*/  LOP3.LUT R2, R66, 0x7fffffe, RZ, 0xc0, !PT ;  /* 0x07fffffe42027812 */ /* 0x000fe200078ec0ff */
[----:B------:R-:W-:Y:S01]  /*9f10*/  IMAD.IADD R3, R58, 0x1, -R3 ;  /* 0x000000013a037824 */ /* 0x000fe200078e0a03 */
[----:B------:R-:W-:Y:S01]  /*9f20*/  ISETP.GE.AND P0, PT, R16, R15, PT ;  /* 0x0000000f1000720c */ /* 0x000fe20003f06270 */
[----:B----4-:R-:W-:Y:S01]  /*9f30*/  @!P1 IMAD.WIDE.U32 R28, R6, 0x1c0, R218 ;  /* 0x000001c0061c9825 */ /* 0x010fe200078e00da */
[----:B------:R-:W-:Y:S01]  /*9f40*/  @!P4 LDGSTS.E.BYPASS.LTC128B.128 [R229+0x3000], desc[UR6][R34.64] ;  /* 0x0300000022e5cfae */ /* 0x000fe2000b901d46 */
[----:B------:R-:W-:-:S02]  /*9f50*/  SHF.R.S32.HI R6, RZ, 0x1f, R67 ;  /* 0x0000001fff067819 */ /* 0x000fc40000011443 */
[----:B------:R-:W-:Y:S01]  /*9f60*/  @!P1 IMAD R7, R7, 0x1c0, RZ ;  /* 0x000001c007079824 */ /* 0x000fe200078e02ff */
[----:B------:R1:W-:Y:S01]  /*9f70*/  @!P3 LDGSTS.E.BYPASS.LTC128B.128 [R229+0x3800], desc[UR6][R10.64] ;  /* 0x038000000ae5bfae */ /* 0x0003e2000b901d46 */
[----:B------:R-:W-:Y:S01]  /*9f80*/  LEA.HI R8, R3, R3, RZ, 0x1 ;  /* 0x0000000303087211 */ /* 0x000fe200078f08ff */
[----:B------:R-:W-:Y:S01]  /*9f90*/  IMAD.IADD R2, R67, 0x1, -R2 ;  /* 0x0000000143027824 */ /* 0x000fe200078e0a02 */
[----:B------:R-:W-:Y:S01]  /*9fa0*/  SHF.R.S32.HI R9, RZ, 0x4, R68 ;  /* 0x00000004ff097819 */ /* 0x000fe20000011444 */
[----:B------:R-:W-:Y:S01]  /*9fb0*/  @!P1 IMAD.IADD R29, R7, 0x1, R29 ;  /* 0x00000001071d9824 */ /* 0x000fe200078e021d */
[----:B------:R2:W-:Y:S01]  /*9fc0*/  @!P2 LDGSTS.E.BYPASS.LTC128B.128 [R229+0x4000], desc[UR6][R4.64] ;  /* 0x0400000004e5afae */ /* 0x0005e2000b901d46 */
[----:B------:R-:W-:Y:S02]  /*9fd0*/  SHF.R.S32.HI R16, RZ, 0x1, R8 ;  /* 0x00000001ff107819 */ /* 0x000fe40000011408 */
[-C--:B------:R-:W-:Y:S01]  /*9fe0*/  ISETP.GE.AND P4, PT, R22, R15.reuse, PT ;  /* 0x0000000f1600720c */ /* 0x080fe20003f86270 */
[----:B------:R-:W-:Y:S01]  /*9ff0*/  @!P1 LDGSTS.E.BYPASS.LTC128B.128 [R229+0x4800], desc[UR6][R28.64] ;  /* 0x048000001ce59fae */ /* 0x000fe2000b901d46 */
[----:B------:R-:W-:-:S02]  /*a000*/  ISETP.GE.AND P1, PT, R134, R15, PT ;  /* 0x0000000f8600720c */ /* 0x000fc40003f26270 */
[----:B------:R-:W-:Y:S01]  /*a010*/  LEA.HI R67, R6, R67, RZ, 0x3 ;  /* 0x0000004306437211 */ /* 0x000fe200078f18ff */
[----:B------:R-:W0:Y:S01]  /*a020*/  LDGDEPBAR ;  /* 0x00000000000079af */ /* 0x000e220000000000 */
[----:B------:R-:W3:Y:S01]  /*a030*/  @!P6 LDC.64 R6, c[0x0][0x250] ;  /* 0x00009400ff06eb82 */ /* 0x000ee20000000a00 */
[----:B------:R-:W-:Y:S02]  /*a040*/  LEA.HI R68, R68, R9, RZ, 0x1 ;  /* 0x0000000944447211 */ /* 0x000fe400078f08ff */
[-C--:B------:R-:W-:Y:S01]  /*a050*/  ISETP.GE.AND P3, PT, R20, R15.reuse, PT ;  /* 0x0000000f1400720c */ /* 0x080fe20003f66270 */
[----:B------:R-:W-:Y:S01]  /*a060*/  IMAD.SHL.U32 R20, R64, 0x40, RZ ;  /* 0x0000004040147824 */ /* 0x000fe200078e00ff */
[----:B------:R-:W-:Y:S01]  /*a070*/  LOP3.LUT R68, R68, 0xfffffffe, RZ, 0xc0, !PT ;  /* 0xfffffffe44447812 */ /* 0x000fe200078ec0ff */
[----:B------:R-:W-:Y:S01]  /*a080*/  IMAD.SHL.U32 R48, R67, 0x20, RZ ;  /* 0x0000002043307824 */ /* 0x000fe200078e00ff */
[----:B------:R-:W-:Y:S02]  /*a090*/  LOP3.LUT R216, R8, 0x3fffffe, RZ, 0xc0, !PT ;  /* 0x03fffffe08d87812 */ /* 0x000fe400078ec0ff */
[----:B------:R-:W-:Y:S01]  /*a0a0*/  ISETP.GE.AND P2, PT, R18, R15, PT ;  /* 0x0000000f1200720c */ /* 0x000fe20003f46270 */
[----:B------:R-:W-:Y:S01]  /*a0b0*/  IMAD.IADD R9, R9, 0x1, -R68 ;  /* 0x0000000109097824 */ /* 0x000fe200078e0a44 */
[----:B------:R-:W-:Y:S01]  /*a0c0*/  LOP3.LUT R20, R20, 0xc0, RZ, 0xc0, !PT ;  /* 0x000000c014147812 */ /* 0x000fe200078ec0ff */
[----:B------:R-:W-:Y:S01]  /*a0d0*/  IMAD.IADD R216, R3, 0x1, -R216 ;  /* 0x0000000103d87824 */ /* 0x000fe200078e0ad8 */
[----:B------:R-:W-:Y:S01]  /*a0e0*/  LOP3.LUT R48, R48, 0xffffff00, RZ, 0xc0, !PT ;  /* 0xffffff0030307812 */ /* 0x000fe200078ec0ff */
[----:B-1----:R-:W-:-:S02]  /*a0f0*/  IMAD.SHL.U32 R10, R16, 0x40, RZ ;  /* 0x00000040100a7824 */ /* 0x002fc400078e00ff */
[C---:B------:R-:W-:Y:S01]  /*a100*/  IMAD R216, R9.reuse, 0x8, R216 ;  /* 0x0000000809d87824 */ /* 0x040fe200078e02d8 */
[----:B--2---:R-:W1:Y:S02]  /*a110*/  @!P5 LDC.64 R4, c[0x0][0x250] ;  /* 0x00009400ff04db82 */ /* 0x004e640000000a00 */
[----:B------:R-:W-:Y:S01]  /*a120*/  LOP3.LUT R10, R10, 0xc0, RZ, 0xc0, !PT ;  /* 0x000000c00a0a7812 */ /* 0x000fe200078ec0ff */
[----:B------:R-:W-:Y:S01]  /*a130*/  IMAD.SHL.U32 R3, R9, 0x8, RZ ;  /* 0x0000000809037824 */ /* 0x000fe200078e00ff */
[----:B------:R-:W-:-:S04]  /*a140*/  DEPBAR.LE SB0, 0x0 ;  /* 0x000080000000791a */ /* 0x000fc80000000000 */
[----:B------:R-:W-:Y:S01]  /*a150*/  BAR.SYNC.DEFER_BLOCKING 0x0 ;  /* 0x0000000000007b1d */ /* 0x000fe20000010000 */
[----:B------:R-:W-:Y:S02]  /*a160*/  LOP3.LUT R13, R10, 0x8, R69, 0xf8, !PT ;  /* 0x000000080a0d7812 */ /* 0x000fe400078ef845 */
[----:B------:R-:W-:Y:S02]  /*a170*/  SHF.R.U32.HI R8, RZ, 0x3, R10 ;  /* 0x00000003ff087819 */ /* 0x000fe4000001160a */
[----:B------:R-:W-:-:S03]  /*a180*/  LOP3.LUT R3, R20, 0x8, R3, 0xf8, !PT ;  /* 0x0000000814037812 */ /* 0x000fc600078ef803 */
[----:B------:R-:W2:Y:S01]  /*a190*/  @!P4 LDC.64 R10, c[0x0][0x250] ;  /* 0x00009400ff0acb82 */ /* 0x000ea20000000a00 */
[----:B------:R-:W-:Y:S02]  /*a1a0*/  LOP3.LUT R13, R13, R8, RZ, 0x3c, !PT ;  /* 0x000000080d0d7212 */ /* 0x000fe400078e3cff */
[----:B------:R-:W-:-:S03]  /*a1b0*/  SHF.R.U32.HI R20, RZ, 0x3, R20 ;  /* 0x00000003ff147819 */ /* 0x000fc60000011614 */
[----:B------:R-:W-:Y:S01]  /*a1c0*/  IMAD.U32 R216, R216, 0x20, R13 ;  /* 0x00000020d8d87824 */ /* 0x000fe200078e000d */
[----:B------:R-:W-:Y:S01]  /*a1d0*/  LOP3.LUT R3, R3, R20, RZ, 0x3c, !PT ;  /* 0x0000001403037212 */ /* 0x000fe200078e3cff */
[----:B------:R-:W4:Y:S01]  /*a1e0*/  @!P3 LDC.64 R8, c[0x0][0x250] ;  /* 0x00009400ff08bb82 */ /* 0x000f220000000a00 */
[----:B-1----:R-:W-:Y:S02]  /*a1f0*/  @!P5 IMAD R12, R5, 0xc0, RZ ;  /* 0x000000c0050cd824 */ /* 0x002fe400078e02ff */
[----:B------:R-:W-:-:S05]  /*a200*/  LEA R216, R216, UR4, 0x1 ;  /* 0x00000004d8d87c11 */ /* 0x000fca000f8e08ff */
[----:B------:R-:W-:Y:S01]  /*a210*/  VIADD R215, R216, 0x1020 ;  /* 0x00001020d8d77836 */ /* 0x000fe20000000000 */
[----:B------:R-:W-:Y:S04]  /*a220*/  @P1 STS [R229+0x5000], RZ ;  /* 0x005000ffe5001388 */ /* 0x000fe80000000800 */
[----:B------:R-:W-:Y:S04]  /*a230*/  @P1 STS [R229+0x5004], RZ ;  /* 0x005004ffe5001388 */ /* 0x000fe80000000800 */
[----:B------:R-:W-:Y:S04]  /*a240*/  @P1 STS.64 [R229+0x5008], RZ ;  /* 0x005008ffe5001388 */ /* 0x000fe80000000a00 */
[----:B------:R-:W-:Y:S01]  /*a250*/  @!PT LDS RZ, [RZ] ;  /* 0x00000000fffff984 */ /* 0x000fe20000000800 */
[----:B------:R-:W-:Y:S01]  /*a260*/  @!PT LDS RZ, [RZ] ;  /* 0x00000000fffff984 */ /* 0x000fe20000000800 */
[----:B------:R-:W-:Y:S01]  /*a270*/  @!PT LDS RZ, [RZ] ;  /* 0x00000000fffff984 */ /* 0x000fe20000000800 */
[----:B------:R-:W-:Y:S01]  /*a280*/  @!P1 LDGSTS.E.BYPASS.LTC128B.128 [R229+0x5000], desc[UR6][R222.64] ;  /* 0x05000000dee59fae */ /* 0x000fe2000b901d46 */
[----:B------:R-:W-:Y:S01]  /*a290*/  @!P0 LEA R22, P1, R65, R222, 0x1 ;  /* 0x000000de41168211 */ /* 0x000fe200078208ff */
[----:B----4-:R-:W-:-:S02]  /*a2a0*/  @!P3 IMAD R9, R9, 0x140, RZ ;  /* 0x000001400909b824 */ /* 0x010fc400078e02ff */
[----:B------:R-:W-:Y:S01]  /*a2b0*/  @P0 STS.128 [R229+0x5800], RZ ;  /* 0x005800ffe5000388 */ /* 0x000fe20000000c00 */
[----:B------:R-:W-:Y:S02]  /*a2c0*/  @!P0 LEA.HI.X R23, R65, R223, R62, 0x1, P1 ;  /* 0x000000df41178211 */ /* 0x000fe400008f0c3e */
[----:B------:R-:W-:Y:S01]  /*a2d0*/  ISETP.GE.AND P1, PT, R14, R15, PT ;  /* 0x0000000f0e00720c */ /* 0x000fe20003f26270 */
[----:B------:R-:W-:Y:S02]  /*a2e0*/  @!P5 IMAD.WIDE.U32 R14, R4, 0xc0, R222 ;  /* 0x000000c0040ed825 */ /* 0x000fe400078e00de */
[----:B------:R-:W-:Y:S01]  /*a2f0*/  @!PT LDS RZ, [RZ] ;  /* 0x00000000fffff984 */ /* 0x000fe20000000800 */
[----:B------:R-:W-:Y:S01]  /*a300*/  @!PT LDS RZ, [RZ] ;  /* 0x00000000fffff984 */ /* 0x000fe20000000800 */
[----:B------:R-:W-:Y:S01]  /*a310*/  @!PT LDS RZ, [RZ] ;  /* 0x00000000fffff984 */ /* 0x000fe20000000800 */
[----:B------:R-:W-:Y:S01]  /*a320*/  @!P0 LDGSTS.E.BYPASS.LTC128B.128 [R229+0x5800], desc[UR6][R22.64] ;  /* 0x0580000016e58fae */ /* 0x000fe2000b901d46 */
[----:B---3--:R-:W-:Y:S01]  /*a330*/  @!P6 LEA R18, P0, R6, R222, 0x7 ;  /* 0x000000de0612e211 */ /* 0x008fe200078038ff */
[----:B------:R-:W1:Y:S01]  /*a340*/  @!P2 LDC.64 R4, c[0x0][0x250] ;  /* 0x00009400ff04ab82 */ /* 0x000e620000000a00 */
[----:B------:R-:W-:Y:S01]  /*a350*/  @!P5 IMAD.IADD R15, R12, 0x1, R15 ;  /* 0x000000010c0fd824 */ /* 0x000fe200078e020f */
[----:B------:R-:W-:Y:S01]  /*a360*/  @P6 STS.128 [R229+0x6000], RZ ;  /* 0x006000ffe5006388 */ /* 0x000fe20000000c00 */
[----:B------:R-:W-:-:S02]  /*a370*/  @!P6 LEA.HI.X R19, R6, R223, R7, 0x7, P0 ;  /* 0x000000df0613e211 */ /* 0x000fc400000f3c07 */
[----:B--2---:R-:W-:-:S03]  /*a380*/  @!P4 LEA R12, P0, R10, R222, 0x8 ;  /* 0x000000de0a0cc211 */ /* 0x004fc600078040ff */
[----:B------:R-:W2:Y:S01]  /*a390*/  @!P1 LDC.64 R6, c[0x0][0x250] ;  /* 0x00009400ff069b82 */ /* 0x000ea20000000a00 */
[----:B------:R-:W-:Y:S01]  /*a3a0*/  @!P4 LEA.HI.X R13, R10, R223, R11, 0x8, P0 ;  /* 0x000000df0a0dc211 */ /* 0x000fe200000f440b */
[----:B------:R-:W-:Y:S01]  /*a3b0*/  @!P3 IMAD.WIDE.U32 R10, R8, 0x140, R222 ;  /* 0x00000140080ab825 */ /* 0x000fe200078e00de */
[----:B------:R-:W-:Y:S01]  /*a3c0*/  @!PT LDS RZ, [RZ] ;  /* 0x00000000fffff984 */ /* 0x000fe20000000800 */
[----:B------:R-:W-:Y:S01]  /*a3d0*/  @!PT LDS RZ, [RZ] ;  /* 0x00000000fffff984 */ /* 0x000fe20000000800 */
[----:B------:R-:W-:Y:S01]  /*a3e0*/  @!PT LDS RZ, [RZ] ;  /* 0x00000000fffff984 */ /* 0x000fe20000000800 */
[----:B------:R3:W-:Y:S01]  /*a3f0*/  @!P6 LDGSTS.E.BYPASS.LTC128B.128 [R229+0x6000], desc[UR6][R18.64] ;  /* 0x0600000012e5efae */ /* 0x0007e2000b901d46 */
[----:B------:R-:W-:Y:S02]  /*a400*/  LOP3.LUT P0, RZ, R16, 0x2, RZ, 0xc0, !PT ;  /* 0x0000000210ff7812 */ /* 0x000fe4000780c0ff */
[----:B------:R-:W-:Y:S01]  /*a410*/  @!P3 IMAD.IADD R11, R9, 0x1, R11 ;  /* 0x00000001090bb824 */ /* 0x000fe200078e020b */
[----:B------:R-:W-:Y:S01]  /*a420*/  @P5 STS.128 [R229+0x6800], RZ ;  /* 0x006800ffe5005388 */ /* 0x000fe20000000c00 */
[C---:B------:R-:W-:Y:S02]  /*a430*/  IMAD R9, R59.reuse, 0x200, R48 ;  /* 0x000002003b097824 */ /* 0x040fe400078e0230 */
[----:B------:R-:W-:Y:S01]  /*a440*/  IMAD R59, R59, 0x10, R61 ;  /* 0x000000103b3b7824 */ /* 0x000fe200078e023d */
[----:B------:R-:W-:Y:S01]  /*a450*/  @!PT LDS RZ, [RZ] ;  /* 0x00000000fffff984 */ /* 0x000fe20000000800 */
[----:B------:R-:W-:Y:S01]  /*a460*/  @!PT LDS RZ, [RZ] ;  /* 0x00000000fffff984 */ /* 0x000fe20000000800 */
[----:B------:R-:W-:Y:S01]  /*a470*/  @!PT LDS RZ, [RZ] ;  /* 0x00000000fffff984 */ /* 0x000fe20000000800 */
[----:B------:R4:W-:Y:S01]  /*a480*/  @!P5 LDGSTS.E.BYPASS.LTC128B.128 [R229+0x6800], desc[UR6][R14.64] ;  /* 0x068000000ee5dfae */ /* 0x0009e2000b901d46 */
[----:B------:R-:W-:-:S02]  /*a490*/  IMAD R218, R2, 0x20, R9 ;  /* 0x0000002002da7824 */ /* 0x000fc400078e0209 */
[----:B------:R-:W-:Y:S01]  /*a4a0*/  IMAD R2, R2, 0x20, R48 ;  /* 0x0000002002027824 */ /* 0x000fe200078e0230 */
[----:B------:R-:W-:Y:S01]  /*a4b0*/  @P4 STS.128 [R229+0x7000], RZ ;  /* 0x007000ffe5004388 */ /* 0x000fe20000000c00 */
[----:B-1----:R-:W-:Y:S02]  /*a4c0*/  @!P2 IMAD R5, R5, 0x180, RZ ;  /* 0x000001800505a824 */ /* 0x002fe400078e02ff */
[C---:B------:R-:W-:Y:S01]  /*a4d0*/  IMAD.IADD R218, R3.reuse, 0x1, R218 ;  /* 0x0000000103da7824 */ /* 0x040fe200078e02da */
[----:B------:R-:W-:Y:S01]  /*a4e0*/  @!PT LDS RZ, [RZ] ;  /* 0x00000000fffff984 */ /* 0x000fe20000000800 */
[----:B------:R-:W-:Y:S01]  /*a4f0*/  @!PT LDS RZ, [RZ] ;  /* 0x00000000fffff984 */ /* 0x000fe20000000800 */
[----:B------:R-:W-:Y:S01]  /*a500*/  @!PT LDS RZ, [RZ] ;  /* 0x00000000fffff984 */ /* 0x000fe20000000800 */
[----:B------:R1:W-:Y:S01]  /*a510*/  @!P4 LDGSTS.E.BYPASS.LTC128B.128 [R229+0x7000], desc[UR6][R12.64] ;  /* 0x070000000ce5cfae */ /* 0x0003e2000b901d46 */
[----:B------:R-:W-:-:S03]  /*a520*/  IMAD.IADD R3, R3, 0x1, R2 ;  /* 0x0000000103037824 */ /* 0x000fc600078e0202 */
[----:B------:R-:W-:Y:S01]  /*a530*/  @P3 STS.128 [R229+0x7800], RZ ;  /* 0x007800ffe5003388 */ /* 0x000fe20000000c00 */
[----:B--2---:R-:W-:Y:S01]  /*a540*/  @!P1 IMAD R7, R7, 0x1c0, RZ ;  /* 0x000001c007079824 */ /* 0x004fe200078e02ff */
[----:B------:R-:W-:Y:S02]  /*a550*/  LEA R218, R218, UR4, 0x1 ;  /* 0x00000004dada7c11 */ /* 0x000fe4000f8e08ff */
[----:B------:R-:W-:Y:S01]  /*a560*/  @!PT LDS RZ, [RZ] ;  /* 0x00000000fffff984 */ /* 0x000fe20000000800 */
[----:B------:R-:W-:Y:S01]  /*a570*/  @!PT LDS RZ, [RZ] ;  /* 0x00000000fffff984 */ /* 0x000fe20000000800 */
[----:B------:R-:W-:Y:S01]  /*a580*/  @!PT LDS RZ, [RZ] ;  /* 0x00000000fffff984 */ /* 0x000fe20000000800 */
[----:B------:R-:W-:Y:S01]  /*a590*/  @!P3 LDGSTS.E.BYPASS.LTC128B.128 [R229+0x7800], desc[UR6][R10.64] ;  /* 0x078000000ae5bfae */ /* 0x000fe2000b901d46 */
[----:B---3--:R-:W-:-:S03]  /*a5a0*/  @!P2 IMAD.WIDE.U32 R18, R4, 0x180, R222 ;  /* 0x000001800412a825 */ /* 0x008fc600078e00de */
[----:B------:R-:W-:Y:S01]  /*a5b0*/  @P2 STS.128 [R229+0x8000], RZ ;  /* 0x008000ffe5002388 */ /* 0x000fe20000000c00 */
[----:B------:R-:W-:Y:S02]  /*a5c0*/  @!P2 IMAD.IADD R19, R5, 0x1, R19 ;  /* 0x000000010513a824 */ /* 0x000fe400078e0213 */
[----:B------:R-:W-:Y:S02]  /*a5d0*/  VIADD R4, R216, 0x1000 ;  /* 0x00001000d8047836 */ /* 0x000fe40000000000 */
[----:B----4-:R-:W-:Y:S01]  /*a5e0*/  @!P1 IMAD.WIDE.U32 R14, R6, 0x1c0, R222 ;  /* 0x000001c0060e9825 */ /* 0x010fe200078e00de */
[----:B------:R-:W-:Y:S01]  /*a5f0*/  @!PT LDS RZ, [RZ] ;  /* 0x00000000fffff984 */ /* 0x000fe20000000800 */
[----:B------:R-:W-:Y:S01]  /*a600*/  @!PT LDS RZ, [RZ] ;  /* 0x00000000fffff984 */ /* 0x000fe20000000800 */
[----:B------:R-:W-:Y:S01]  /*a610*/  @!PT LDS RZ, [RZ] ;  /* 0x00000000fffff984 */ /* 0x000fe20000000800 */
[----:B------:R2:W-:Y:S03]  /*a620*/  @!P2 LDGSTS.E.BYPASS.LTC128B.128 [R229+0x8000], desc[UR6][R18.64] ;  /* 0x0800000012e5afae */ /* 0x0005e6000b901d46 */
[----:B------:R-:W-:Y:S01]  /*a630*/  @!P1 IMAD.IADD R9, R7, 0x1, R15 ;  /* 0x0000000107099824 */ /* 0x000fe200078e020f */
[----:B------:R-:W-:Y:S01]  /*a640*/  @P1 STS.128 [R229+0x8800], RZ ;  /* 0x008800ffe5001388 */ /* 0x000fe20000000c00 */
[----:B------:R-:W-:-:S02]  /*a650*/  @!P1 IMAD.MOV.U32 R8, RZ, RZ, R14 ;  /* 0x000000ffff089224 */ /* 0x000fc400078e000e */
[----:B------:R-:W-:Y:S02]  /*a660*/  IMAD R217, R49, 0x2, R218 ;  /* 0x0000000231d97824 */ /* 0x000fe400078e02da */
[----:B------:R-:W-:Y:S01]  /*a670*/  @P0 VIADD R215, R4, 0xffffffe0 ;  /* 0xffffffe004d70836 */ /* 0x000fe20000000000 */
[----:B------:R-:W-:Y:S01]  /*a680*/  @!PT LDS RZ, [RZ] ;  /* 0x00000000fffff984 */ /* 0x000fe20000000800 */
[----:B------:R-:W-:Y:S01]  /*a690*/  @!PT LDS RZ, [RZ] ;  /* 0x00000000fffff984 */ /* 0x000fe20000000800 */
[----:B------:R-:W-:Y:S01]  /*a6a0*/  @!PT LDS RZ, [RZ] ;  /* 0x00000000fffff984 */ /* 0x000fe20000000800 */
[----:B------:R3:W-:Y:S03]  /*a6b0*/  @!P1 LDGSTS.E.BYPASS.LTC128B.128 [R229+0x8800], desc[UR6][R8.64] ;  /* 0x0880000008e59fae */ /* 0x0007e6000b901d46 */
[C---:B------:R-:W-:Y:S01]  /*a6c0*/  VIADD R212, R215.reuse, 0x400 ;  /* 0x00000400d7d47836 */ /* 0x040fe20000000000 */
[----:B-1----:R-:W-:Y:S01]  /*a6d0*/  LDSM.16.M88.4 R12, [R218] ;  /* 0x00000000da0c783b */ /* 0x002fe20000000200 */
[C---:B------:R-:W-:Y:S02]  /*a6e0*/  VIADD R211, R215.reuse, 0x800 ;  /* 0x00000800d7d37836 */ /* 0x040fe40000000000 */
[C---:B------:R-:W-:Y:S01]  /*a6f0*/  VIADD R210, R215.reuse, 0xc00 ;  /* 0x00000c00d7d27836 */ /* 0x040fe20000000000 */
[----:B------:R-:W1:Y:S01]  /*a700*/  LDSM.16.M88.4 R20, [R216+0x1000] ;  /* 0x00100000d814783b */ /* 0x000e620000000200 */
[----:B------:R-:W-:-:S02]  /*a710*/  VIADD R209, R215, 0x1000 ;  /* 0x00001000d7d17836 */ /* 0x000fc40000000000 */
[C---:B------:R-:W-:Y:S01]  /*a720*/  VIADD R208, R215.reuse, 0x1400 ;  /* 0x00001400d7d07836 */ /* 0x040fe20000000000 */
[----:B------:R-:W-:Y:S01]  /*a730*/  LDSM.16.M88.4 R4, [R217] ;  /* 0x00000000d904783b */ /* 0x000fe20000000200 */
[C---:B------:R-:W-:Y:S02]  /*a740*/  VIADD R207, R215.reuse, 0x1800 ;  /* 0x00001800d7cf7836 */ /* 0x040fe40000000000 */
[C---:B------:R-:W-:Y:S01]  /*a750*/  VIADD R206, R215.reuse, 0x1c00 ;  /* 0x00001c00d7ce7836 */ /* 0x040fe20000000000 */
[----:B------:R-:W4:Y:S01]  /*a760*/  LDSM.16.M88.4 R28, [R216+0x1400] ;  /* 0x00140000d81c783b */ /* 0x000f220000000200 */
[C---:B------:R-:W-:Y:S02]  /*a770*/  VIADD R205, R215.reuse, 0x2000 ;  /* 0x00002000d7cd7836 */ /* 0x040fe40000000000 */
[C---:B------:R-:W-:Y:S01]  /*a780*/  VIADD R204, R215.reuse, 0x2400 ;  /* 0x00002400d7cc7836 */ /* 0x040fe20000000000 */
[----:B--2---:R-:W2:Y:S01]  /*a790*/  LDSM.16.M88.4 R16, [R215] ;  /* 0x00000000d710783b */ /* 0x004ea20000000200 */
[----:B------:R-:W-:-:S02]  /*a7a0*/  VIADD R203, R215, 0x2800 ;  /* 0x00002800d7cb7836 */ /* 0x000fc40000000000 */
[C---:B------:R-:W-:Y:S01]  /*a7b0*/  VIADD R202, R215.reuse, 0x2c00 ;  /* 0x00002c00d7ca7836 */ /* 0x040fe20000000000 */
[----:B------:R-:W5:Y:S01]  /*a7c0*/  LDSM.16.M88.4 R32, [R215+0x400] ;  /* 0x00040000d720783b */ /* 0x000f620000000200 */
[C---:B------:R-:W-:Y:S02]  /*a7d0*/  VIADD R201, R215.reuse, 0x3000 ;  /* 0x00003000d7c97836 */ /* 0x040fe40000000000 */
[C---:B------:R-:W-:Y:S01]  /*a7e0*/  VIADD R200, R215.reuse, 0x3400 ;  /* 0x00003400d7c87836 */ /* 0x040fe20000000000 */
[----:B---3--:R-:W3:Y:S01]  /*a7f0*/  LDSM.16.M88.4 R8, [R216+0x1800] ;  /* 0x00180000d808783b */ /* 0x008ee20000000200 */
[C---:B------:R-:W-:Y:S02]  /*a800*/  VIADD R150, R215.reuse, 0x3800 ;  /* 0x00003800d7967836 */ /* 0x040fe40000000000 */
[----:B------:R-:W-:Y:S01]  /*a810*/  VIADD R148, R215, 0x3c00 ;  /* 0x00003c00d7947836 */ /* 0x000fe20000000000 */
[----:B------:R-:W3:Y:S04]  /*a820*/  LDSM.16.M88.4 R36, [R215+0x800] ;  /* 0x00080000d724783b */ /* 0x000ee80000000200 */
[----:B------:R-:W0:Y:S01]  /*a830*/  LDGDEPBAR ;  /* 0x00000000000079af */ /* 0x000e220000000000 */
[C---:B-1----:R-:W-:Y:S06]  /*a840*/  HMMA.16816.F32.BF16 R44, R12.reuse, R20, RZ ;  /* 0x000000140c2c723c */ /* 0x042fec00000418ff */
[C---:B------:R-:W-:Y:S06]  /*a850*/  HMMA.16816.F32.BF16 R20, R12.reuse, R22, RZ ;  /* 0x000000160c14723c */ /* 0x040fec00000418ff */
[C---:B----4-:R-:W-:Y:S06]  /*a860*/  HMMA.16816.F32.BF16 R24, R12.reuse, R28, RZ ;  /* 0x0000001c0c18723c */ /* 0x050fec00000418ff */
[----:B------:R-:W-:Y:S06]  /*a870*/  HMMA.16816.F32.BF16 R28, R12, R30, RZ ;  /* 0x0000001e0c1c723c */ /* 0x000fec00000418ff */
[C---:B--2---:R-:W-:Y:S06]  /*a880*/  HMMA.16816.F32.BF16 R44, R4.reuse, R16, R44 ;  /* 0x00000010042c723c */ /* 0x044fec000004182c */
[C---:B------:R-:W-:Y:S06]  /*a890*/  HMMA.16816.F32.BF16 R20, R4.reuse, R18, R20 ;  /* 0x000000120414723c */ /* 0x040fec0000041814 */
[C---:B-----5:R-:W-:Y:S06]  /*a8a0*/  HMMA.16816.F32.BF16 R24, R4.reuse, R32, R24 ;  /* 0x000000200418723c */ /* 0x060fec0000041818 */
[----:B------:R-:W-:Y:S01]  /*a8b0*/  HMMA.16816.F32.BF16 R28, R4, R34, R28 ;  /* 0x00000022041c723c */ /* 0x000fe2000004181c */
[----:B------:R-:W-:Y:S05]  /*a8c0*/  LDSM.16.M88.4 R32, [R215+0xc00] ;  /* 0x000c0000d720783b */ /* 0x000fea0000000200 */
[----:B---3--:R-:W-:Y:S01]  /*a8d0*/  HMMA.16816.F32.BF16 R16, R12, R8, RZ ;  /* 0x000000080c10723c */ /* 0x008fe200000418ff */
[----:B------:R-:W-:Y:S01]  /*a8e0*/  FMUL.FTZ R45, R45, UR9 ;  /* 0x000000092d2d7c20 */ /* 0x000fe20008410000 */
[----:B------:R-:W-:Y:S01]  /*a8f0*/  FMUL.FTZ R46, R46, UR9 ;  /* 0x000000092e2e7c20 */ /* 0x000fe20008410000 */
[----:B------:R-:W-:-:S02]  /*a900*/  FMUL.FTZ R47, R47, UR9 ;  /* 0x000000092f2f7c20 */ /* 0x000fc40008410000 */
[----:B------:R1:W2:Y:S01]  /*a910*/  MUFU.TANH R79, R45 ;  /* 0x0000002d004f7308 */ /* 0x0002a20000002400 */
[----:B------:R-:W-:Y:S01]  /*a920*/  FMUL.FTZ R69, R20, UR9 ;  /* 0x0000000914457c20 */ /* 0x000fe20008410000 */
[----:B------:R-:W-:Y:S01]  /*a930*/  FMUL.FTZ R67, R21, UR9 ;  /* 0x0000000915437c20 */ /* 0x000fe20008410000 */
[----:B------:R-:W-:Y:S01]  /*a940*/  FMUL.FTZ R99, R22, UR9 ;  /* 0x0000000916637c20 */ /* 0x000fe20008410000 */
[----:B------:R-:W-:Y:S01]  /*a950*/  FMUL.FTZ R98, R23, UR9 ;  /* 0x0000000917627c20 */ /* 0x000fe20008410000 */
[----:B------:R-:W-:Y:S01]  /*a960*/  HMMA.16816.F32.BF16 R8, R12, R10, RZ ;  /* 0x0000000a0c08723c */ /* 0x000fe200000418ff */
[----:B------:R-:W3:Y:S01]  /*a970*/  LDSM.16.M88.4 R20, [R216+0x1c00] ;  /* 0x001c0000d814783b */ /* 0x000ee20000000200 */
        /* <DEDUP_REMOVED lines=8> */
[----:B-1----:R-:W-:-:S02]  /*aa00*/  FMUL.FTZ R45, R28, UR9 ;  /* 0x000000091c2d7c20 */ /* 0x002fc40008410000 */
[----:B------:R-:W1:Y:S01]  /*aa10*/  LDSM.16.M88.4 R28, [R216+0x2000] ;  /* 0x00200000d81c783b */ /* 0x000e620000000200 */
[----:B------:R-:W-:Y:S01]  /*aa20*/  MUFU.TANH R51, R25 ;  /* 0x0000001900337308 */ /* 0x000fe20000002400 */
[C---:B------:R-:W-:Y:S07]  /*aa30*/  HMMA.16816.F32.BF16 R16, R4.reuse, R36, R16 ;  /* 0x000000240410723c */ /* 0x040fee0000041810 */
[----:B------:R3:W-:Y:S02]  /*aa40*/  MUFU.TANH R97, R26 ;  /* 0x0000001a00617308 */ /* 0x0007e40000002400 */
[----:B------:R-:W-:Y:S01]  /*aa50*/  HMMA.16816.F32.BF16 R8, R4, R38, R8 ;  /* 0x000000260408723c */ /* 0x000fe20000041808 */
[----:B------:R-:W-:Y:S05]  /*aa60*/  LDSM.16.M88.4 R36, [R215+0x1000] ;  /* 0x00100000d724783b */ /* 0x000fea0000000200 */
[----:B------:R-:W4:Y:S08]  /*aa70*/  MUFU.TANH R101, R46 ;  /* 0x0000002e00657308 */ /* 0x000f300000002400 */
[----:B------:R-:W5:Y:S01]  /*aa80*/  MUFU.TANH R100, R47 ;  /* 0x0000002f00647308 */ /* 0x000f620000002400 */
[----:B------:R-:W-:Y:S01]  /*aa90*/  FMUL.FTZ R16, R16, UR9 ;  /* 0x0000000910107c20 */ /* 0x000fe20008410000 */
[----:B---3--:R-:W-:Y:S01]  /*aaa0*/  HMMA.16816.F32.BF16 R24, R12, R20, RZ ;  /* 0x000000140c18723c */ /* 0x008fe200000418ff */
[----:B------:R-:W-:Y:S01]  /*aab0*/  FMUL.FTZ R17, R17, UR9 ;  /* 0x0000000911117c20 */ /* 0x000fe20008410000 */
[----:B------:R-:W-:Y:S01]  /*aac0*/  FMUL.FTZ R18, R18, UR9 ;  /* 0x0000000912127c20 */ /* 0x000fe20008410000 */
[----:B------:R-:W-:-:S03]  /*aad0*/  FMUL.FTZ R91, R19, UR9 ;  /* 0x00000009135b7c20 */ /* 0x000fc60008410000 */
[----:B------:R-:W-:Y:S02]  /*aae0*/  HMMA.16816.F32.BF16 R20, R12, R22, RZ ;  /* 0x000000160c14723c */ /* 0x000fe400000418ff */
[----:B------:R-:W-:Y:S01]  /*aaf0*/  FMUL.FTZ R90, R8, UR9 ;  /* 0x00000009085a7c20 */ /* 0x000fe20008410000 */
[----:B------:R-:W-:Y:S01]  /*ab00*/  FMUL.FTZ R89, R9, UR9 ;  /* 0x0000000909597c20 */ /* 0x000fe20008410000 */
[----:B------:R-:W-:Y:S01]  /*ab10*/  FMUL.FTZ R42, R10, UR9 ;  /* 0x000000090a2a7c20 */ /* 0x000fe20008410000 */
[----:B------:R-:W-:Y:S01]  /*ab20*/  FMUL.FTZ R40, R11, UR9 ;  /* 0x000000090b287c20 */ /* 0x000fe20008410000 */
[----:B------:R-:W-:Y:S01]  /*ab30*/  MUFU.TANH R41, R16 ;  /* 0x0000001000297308 */ /* 0x000fe20000002400 */
[----:B------:R-:W3:Y:S07]  /*ab40*/  LDSM.16.M88.4 R8, [R216+0x2400] ;  /* 0x00240000d808783b */ /* 0x000eee0000000200 */
[----:B------:R-:W-:Y:S04]  /*ab50*/  MUFU.TANH R92, R17 ;  /* 0x00000011005c7308 */ /* 0x000fe80000002400 */
[C---:B------:R-:W-:Y:S04]  /*ab60*/  HMMA.16816.F32.BF16 R24, R4.reuse, R32, R24 ;  /* 0x000000200418723c */ /* 0x040fe80000041818 */
[----:B------:R1:W-:Y:S02]  /*ab70*/  MUFU.TANH R93, R18 ;  /* 0x00000012005d7308 */ /* 0x0003e40000002400 */
[----:B------:R-:W-:Y:S06]  /*ab80*/  HMMA.16816.F32.BF16 R20, R4, R34, R20 ;  /* 0x000000220414723c */ /* 0x000fec0000041814 */
[----:B------:R-:W5:Y:S08]  /*ab90*/  MUFU.TANH R69, R69 ;  /* 0x0000004500457308 */ /* 0x000f700000002400 */
[----:B------:R-:W-:Y:S01]  /*aba0*/  MUFU.TANH R67, R67 ;  /* 0x0000004300437308 */ /* 0x000fe20000002400 */
[C---:B-1----:R-:W-:Y:S03]  /*abb0*/  HMMA.16816.F32.BF16 R16, R12.reuse, R28, RZ ;  /* 0x0000001c0c10723c */ /* 0x042fe600000418ff */
[----:B------:R-:W-:Y:S01]  /*abc0*/  FMUL.FTZ R88, R24, UR9 ;  /* 0x0000000918587c20 */ /* 0x000fe20008410000 */
[----:B------:R-:W-:Y:S01]  /*abd0*/  FMUL.FTZ R77, R25, UR9 ;  /* 0x00000009194d7c20 */ /* 0x000fe20008410000 */
[----:B------:R-:W-:Y:S01]  /*abe0*/  FMUL.FTZ R87, R26, UR9 ;  /* 0x000000091a577c20 */ /* 0x000fe20008410000 */
[----:B------:R-:W-:Y:S01]  /*abf0*/  FMUL.FTZ R86, R27, UR9 ;  /* 0x000000091b567c20 */ /* 0x000fe20008410000 */
[C---:B---3--:R-:W-:Y:S01]  /*ac00*/  HMMA.16816.F32.BF16 R32, R12.reuse, R8, RZ ;  /* 0x000000080c20723c */ /* 0x048fe200000418ff */
[----:B------:R-:W1:Y:S01]  /*ac10*/  MUFU.TANH R99, R99 ;  /* 0x0000006300637308 */ /* 0x000e620000002400 */
[----:B------:R-:W-:Y:S01]  /*ac20*/  FMUL.FTZ R20, R20, UR9 ;  /* 0x0000000914147c20 */ /* 0x000fe20008410000 */
[----:B------:R-:W-:Y:S01]  /*ac30*/  FMUL.FTZ R73, R21, UR9 ;  /* 0x0000000915497c20 */ /* 0x000fe20008410000 */
[----:B------:R-:W-:Y:S01]  /*ac40*/  FMUL.FTZ R85, R22, UR9 ;  /* 0x0000000916557c20 */ /* 0x000fe20008410000 */
[----:B------:R-:W-:Y:S01]  /*ac50*/  FMUL.FTZ R84, R23, UR9 ;  /* 0x0000000917547c20 */ /* 0x000fe20008410000 */
[C---:B------:R-:W-:Y:S01]  /*ac60*/  HMMA.16816.F32.BF16 R24, R12.reuse, R30, RZ ;  /* 0x0000001e0c18723c */ /* 0x040fe200000418ff */
[----:B------:R-:W3:Y:S02]  /*ac70*/  LDSM.16.M88.4 R28, [R215+0x1400] ;  /* 0x00140000d71c783b */ /* 0x000ee40000000200 */
[----:B------:R2:W-:Y:S03]  /*ac80*/  MUFU.TANH R75, R20 ;  /* 0x00000014004b7308 */ /* 0x0005e60000002400 */
[----:B------:R-:W-:Y:S05]  /*ac90*/  HMMA.16816.F32.BF16 R8, R12, R10, RZ ;  /* 0x0000000a0c08723c */ /* 0x000fea00000418ff */
[----:B------:R-:W1:Y:S01]  /*aca0*/  MUFU.TANH R96, R96 ;  /* 0x0000006000607308 */ /* 0x000e620000002400 */
[C---:B------:R-:W-:Y:S07]  /*acb0*/  HMMA.16816.F32.BF16 R16, R4.reuse, R36, R16 ;  /* 0x000000240410723c */ /* 0x040fee0000041810 */
[----:B------:R-:W1:Y:S01]  /*acc0*/  MUFU.TANH R45, R45 ;  /* 0x0000002d002d7308 */ /* 0x000e620000002400 */
[----:B--2---:R-:W2:Y:S04]  /*acd0*/  LDSM.16.M88.4 R20, [R216+0x2800] ;  /* 0x00280000d814783b */ /* 0x004ea80000000200 */
[C---:B------:R-:W-:Y:S01]  /*ace0*/  HMMA.16816.F32.BF16 R24, R4.reuse, R38, R24 ;  /* 0x000000260418723c */ /* 0x040fe20000041818 */
[----:B------:R-:W-:Y:S02]  /*acf0*/  LDSM.16.M88.4 R36, [R215+0x1c00] ;  /* 0x001c0000d724783b */ /* 0x000fe40000000200 */
[----:B------:R-:W1:Y:S08]  /*ad00*/  MUFU.TANH R98, R98 ;  /* 0x0000006200627308 */ /* 0x000e700000002400 */
[----:B------:R-:W-:Y:S01]  /*ad10*/  MUFU.TANH R43, R43 ;  /* 0x0000002b002b7308 */ /* 0x000fe20000002400 */
[----:B------:R-:W-:Y:S01]  /*ad20*/  FMUL.FTZ R16, R16, UR9 ;  /* 0x0000000910107c20 */ /* 0x000fe20008410000 */
[----:B------:R-:W-:Y:S01]  /*ad30*/  FMUL.FTZ R82, R17, UR9 ;  /* 0x0000000911527c20 */ /* 0x000fe20008410000 */
[----:B------:R-:W-:Y:S01]  /*ad40*/  FMUL.FTZ R83, R18, UR9 ;  /* 0x0000000912537c20 */ /* 0x000fe20008410000 */
[----:B------:R-:W-:Y:S01]  /*ad50*/  FMUL.FTZ R81, R19, UR9 ;  /* 0x0000000913517c20 */ /* 0x000fe20008410000 */
[C---:B---3--:R-:W-:Y:S03]  /*ad60*/  HMMA.16816.F32.BF16 R32, R4.reuse, R28, R32 ;  /* 0x0000001c0420723c */ /* 0x048fe60000041820 */
[----:B------:R3:W-:Y:S03]  /*ad70*/  MUFU.TANH R71, R16 ;  /* 0x0000001000477308 */ /* 0x0007e60000002400 */
[----:B------:R-:W-:Y:S01]  /*ad80*/  HMMA.16816.F32.BF16 R8, R4, R30, R8 ;  /* 0x0000001e0408723c */ /* 0x000fe20000041808 */
[----:B------:R-:W4:Y:S01]  /*ad90*/  LDSM.16.M88.4 R28, [R216+0x2c00] ;  /* 0x002c0000d81c783b */ /* 0x000f220000000200 */
[----:B------:R-:W-:Y:S01]  /*ada0*/  FMUL.FTZ R80, R24, UR9 ;  /* 0x0000000918507c20 */ /* 0x000fe20008410000 */
[----:B------:R-:W-:Y:S01]  /*adb0*/  FMUL.FTZ R76, R25, UR9 ;  /* 0x00000009194c7c20 */ /* 0x000fe20008410000 */
[----:B------:R-:W-:Y:S01]  /*adc0*/  FMUL.FTZ R78, R26, UR9 ;  /* 0x000000091a4e7c20 */ /* 0x000fe20008410000 */
[----:B------:R-:W-:Y:S01]  /*add0*/  FMUL.FTZ R74, R27, UR9 ;  /* 0x000000091b4a7c20 */ /* 0x000fe20008410000 */
[----:B------:R-:W1:Y:S01]  /*ade0*/  MUFU.TANH R95, R95 ;  /* 0x0000005f005f7308 */ /* 0x000e620000002400 */
[----:B---3--:R-:W3:Y:S01]  /*adf0*/  LDSM.16.M88.4 R16, [R215+0x1800] ;  /* 0x00180000d710783b */ /* 0x008ee20000000200 */
[C---:B--2---:R-:W-:Y:S06]  /*ae00*/  HMMA.16816.F32.BF16 R24, R12.reuse, R20, RZ ;  /* 0x000000140c18723c */ /* 0x044fec00000418ff */
[----:B------:R-:W2:Y:S04]  /*ae10*/  MUFU.TANH R94, R94 ;  /* 0x0000005e005e7308 */ /* 0x000ea80000002400 */
[----:B------:R-:W-:Y:S01]  /*ae20*/  FMUL.FTZ R32, R32, UR9 ;  /* 0x0000000920207c20 */ /* 0x000fe20008410000 */
[----:B------:R-:W-:Y:S01]  /*ae30*/  FMUL.FTZ R33, R33, UR9 ;  /* 0x0000000921217c20 */ /* 0x000fe20008410000 */
[----:B------:R-:W-:Y:S01]  /*ae40*/  HMMA.16816.F32.BF16 R20, R12, R22, RZ ;  /* 0x000000160c14723c */ /* 0x000fe200000418ff */
[----:B------:R-:W-:Y:S01]  /*ae50*/  FMUL.FTZ R34, R34, UR9 ;  /* 0x0000000922227c20 */ /* 0x000fe20008410000 */
[----:B------:R-:W-:Y:S01]  /*ae60*/  FMUL.FTZ R35, R35, UR9 ;  /* 0x0000000923237c20 */ /* 0x000fe20008410000 */
[----:B------:R-:W-:Y:S01]  /*ae70*/  MUFU.TANH R72, R32 ;  /* 0x0000002000487308 */ /* 0x000fe20000002400 */
[----:B------:R-:W-:Y:S01]  /*ae80*/  FMUL.FTZ R65, R8, UR9 ;  /* 0x0000000908417c20 */ /* 0x000fe20008410000 */
[----:B------:R-:W-:Y:S01]  /*ae90*/  FMUL.FTZ R63, R9, UR9 ;  /* 0x00000009093f7c20 */ /* 0x000fe20008410000 */
[----:B------:R-:W-:Y:S01]  /*aea0*/  FMUL.FTZ R64, R10, UR9 ;  /* 0x000000090a407c20 */ /* 0x000fe20008410000 */
[----:B------:R-:W-:-:S04]  /*aeb0*/  FMUL.FTZ R62, R11, UR9 ;  /* 0x000000090b3e7c20 */ /* 0x000fc80008410000 */
[----:B------:R-:W-:Y:S08]  /*aec0*/  MUFU.TANH R68, R33 ;  /* 0x0000002100447308 */ /* 0x000ff00000002400 */
[----:B------:R-:W-:Y:S01]  /*aed0*/  MUFU.TANH R70, R34 ;  /* 0x0000002200467308 */ /* 0x000fe20000002400 */
[C---:B----4-:R-:W-:Y:S06]  /*aee0*/  HMMA.16816.F32.BF16 R8, R12.reuse, R28, RZ ;  /* 0x0000001c0c08723c */ /* 0x050fec00000418ff */
[----:B------:R-:W-:Y:S01]  /*aef0*/  HMMA.16816.F32.BF16 R28, R12, R30, RZ ;  /* 0x0000001e0c1c723c */ /* 0x000fe200000418ff */
[----:B------:R4:W-:Y:S05]  /*af00*/  MUFU.TANH R66, R35 ;  /* 0x0000002300427308 */ /* 0x0009ea0000002400 */
[C---:B---3--:R-:W-:Y:S03]  /*af10*/  HMMA.16816.F32.BF16 R24, R4.reuse, R16, R24 ;  /* 0x000000100418723c */ /* 0x048fe60000041818 */
[----:B------:R-:W3:Y:S03]  /*af20*/  MUFU.TANH R91, R91 ;  /* 0x0000005b005b7308 */ /* 0x000ee60000002400 */
[C---:B------:R-:W-:Y:S01]  /*af30*/  HMMA.16816.F32.BF16 R20, R4.reuse, R18, R20 ;  /* 0x000000120414723c */ /* 0x040fe20000041814 */
[----:B------:R-:W5:Y:S04]  /*af40*/  LDSM.16.M88.4 R16, [R216+0x3000] ;  /* 0x00300000d810783b */ /* 0x000f680000000200 */
[----:B------:R-:W3:Y:S01]  /*af50*/  MUFU.TANH R90, R90 ;  /* 0x0000005a005a7308 */ /* 0x000ee20000002400 */
[----:B----4-:R-:W4:Y:S01]  /*af60*/  LDSM.16.M88.4 R32, [R215+0x2000] ;  /* 0x00200000d720783b */ /* 0x010f220000000200 */
[C---:B------:R-:W-:Y:S06]  /*af70*/  HMMA.16816.F32.BF16 R8, R4.reuse, R36, R8 ;  /* 0x000000240408723c */ /* 0x040fec0000041808 */
[----:B------:R-:W-:Y:S01]  /*af80*/  HMMA.16816.F32.BF16 R28, R4, R38, R28 ;  /* 0x00000026041c723c */ /* 0x000fe2000004181c */
[----:B------:R-:W-:Y:S04]  /*af90*/  MUFU.TANH R89, R89 ;  /* 0x0000005900597308 */ /* 0x000fe80000002400 */
        /* <DEDUP_REMOVED lines=18> */
[----:B------:R-:W-:-:S05]  /*b0c0*/  FMUL.FTZ R182, R31, UR9 ;  /* 0x000000091fb67c20 */ /* 0x000fca0008410000 */
[----:B------:R-:W-:Y:S08]  /*b0d0*/  MUFU.TANH R54, R25 ;  /* 0x0000001900367308 */ /* 0x000ff00000002400 */
[----:B------:R5:W-:Y:S01]  /*b0e0*/  MUFU.TANH R55, R26 ;  /* 0x0000001a00377308 */ /* 0x000be20000002400 */
[----:B-1----:R-:W1:Y:S07]  /*b0f0*/  LDSM.16.M88.4 R20, [R216+0x3400] ;  /* 0x00340000d814783b */ /* 0x002e6e0000000200 */
[----:B------:R-:W-:Y:S08]  /*b100*/  MUFU.TANH R105, R8 ;  /* 0x0000000800697308 */ /* 0x000ff00000002400 */
[----:B------:R2:W-:Y:S01]  /*b110*/  MUFU.TANH R104, R9 ;  /* 0x0000000900687308 */ /* 0x0005e20000002400 */
[C---:B-----5:R-:W-:Y:S06]  /*b120*/  HMMA.16816.F32.BF16 R24, R12.reuse, R16, RZ ;  /* 0x000000100c18723c */ /* 0x060fec00000418ff */
[----:B------:R-:W-:Y:S01]  /*b130*/  HMMA.16816.F32.BF16 R16, R12, R18, RZ ;  /* 0x000000120c10723c */ /* 0x000fe200000418ff */
[----:B------:R1:W-:Y:S08]  /*b140*/  MUFU.TANH R109, R28 ;  /* 0x0000001c006d7308 */ /* 0x0003f00000002400 */
[----:B------:R-:W5:Y:S01]  /*b150*/  MUFU.TANH R42, R42 ;  /* 0x0000002a002a7308 */ /* 0x000f620000002400 */
[----:B--2---:R-:W2:Y:S07]  /*b160*/  LDSM.16.M88.4 R8, [R215+0x2400] ;  /* 0x00240000d708783b */ /* 0x004eae0000000200 */
[----:B------:R-:W5:Y:S01]  /*b170*/  MUFU.TANH R40, R40 ;  /* 0x0000002800287308 */ /* 0x000f620000002400 */
[C---:B----4-:R-:W-:Y:S06]  /*b180*/  HMMA.16816.F32.BF16 R24, R4.reuse, R32, R24 ;  /* 0x000000200418723c */ /* 0x050fec0000041818 */
[----:B------:R-:W-:Y:S01]  /*b190*/  HMMA.16816.F32.BF16 R16, R4, R34, R16 ;  /* 0x000000220410723c */ /* 0x000fe20000041810 */
[----:B------:R-:W4:Y:S05]  /*b1a0*/  MUFU.TANH R88, R88 ;  /* 0x0000005800587308 */ /* 0x000f2a0000002400 */
[----:B-1----:R-:W-:Y:S03]  /*b1b0*/  HMMA.16816.F32.BF16 R28, R12, R20, RZ ;  /* 0x000000140c1c723c */ /* 0x002fe600000418ff */
[----:B------:R-:W1:Y:S04]  /*b1c0*/  MUFU.TANH R86, R86 ;  /* 0x0000005600567308 */ /* 0x000e680000002400 */
[----:B------:R-:W-:-:S04]  /*b1d0*/  SHF.R.S32.HI R21, RZ, 0x1f, R58 ;  /* 0x0000001fff157819 */ /* 0x000fc8000001143a */
[----:B------:R-:W-:Y:S01]  /*b1e0*/  LEA.HI R21, R21, R58, RZ, 0x5 ;  /* 0x0000003a15157211 */ /* 0x000fe200078f28ff */
[----:B------:R-:W-:Y:S01]  /*b1f0*/  FMUL.FTZ R24, R24, UR9 ;  /* 0x0000000918187c20 */ /* 0x000fe20008410000 */
[----:B------:R-:W-:Y:S01]  /*b200*/  FMUL.FTZ R25, R25, UR9 ;  /* 0x0000000919197c20 */ /* 0x000fe20008410000 */
[----:B------:R-:W-:Y:S01]  /*b210*/  FMUL.FTZ R230, R26, UR9 ;  /* 0x000000091ae67c20 */ /* 0x000fe20008410000 */
[----:B------:R-:W-:Y:S01]  /*b220*/  LOP3.LUT R21, R21, 0xffffffe0, RZ, 0xc0, !PT ;  /* 0xffffffe015157812 */ /* 0x000fe200078ec0ff */
[----:B------:R-:W-:Y:S01]  /*b230*/  MUFU.TANH R106, R24 ;  /* 0x00000018006a7308 */ /* 0x000fe20000002400 */
[----:B------:R-:W-:Y:S01]  /*b240*/  FMUL.FTZ R188, R27, UR9 ;  /* 0x000000091bbc7c20 */ /* 0x000fe20008410000 */
[----:B------:R-:W-:Y:S01]  /*b250*/  FMUL.FTZ R110, R16, UR9 ;  /* 0x00000009106e7c20 */ /* 0x000fe20008410000 */
[----:B------:R-:W-:Y:S01]  /*b260*/  FMUL.FTZ R17, R17, UR9 ;  /* 0x0000000911117c20 */ /* 0x000fe20008410000 */
[----:B------:R-:W-:Y:S02]  /*b270*/  IMAD.IADD R16, R58, 0x1, -R21 ;  /* 0x000000013a107824 */ /* 0x000fe400078e0a15 */
[----:B------:R-:W-:Y:S01]  /*b280*/  FMUL.FTZ R198, R18, UR9 ;  /* 0x0000000912c67c20 */ /* 0x000fe20008410000 */
[----:B------:R-:W-:Y:S01]  /*b290*/  HMMA.16816.F32.BF16 R20, R12, R22, RZ ;  /* 0x000000160c14723c */ /* 0x000fe200000418ff */
[----:B------:R-:W-:Y:S01]  /*b2a0*/  FMUL.FTZ R192, R19, UR9 ;  /* 0x0000000913c07c20 */ /* 0x000fe20008410000 */
[----:B------:R3:W-:Y:S04]  /*b2b0*/  MUFU.TANH R107, R25 ;  /* 0x00000019006b7308 */ /* 0x0007e80000002400 */
[----:B--2---:R-:W-:Y:S04]  /*b2c0*/  HMMA.16816.F32.BF16 R28, R4, R8, R28 ;  /* 0x00000008041c723c */ /* 0x004fe8000004181c */
[----:B------:R2:W-:Y:S03]  /*b2d0*/  MUFU.TANH R108, R17 ;  /* 0x00000011006c7308 */ /* 0x0005e60000002400 */
[----:B------:R-:W-:-:S04]  /*b2e0*/  SHF.R.S32.HI R9, RZ, 0x1f, R16 ;  /* 0x0000001fff097819 */ /* 0x000fc80000011410 */
[----:B------:R-:W-:Y:S01]  /*b2f0*/  LEA.HI R16, R9, R16, RZ, 0x2 ;  /* 0x0000001009107211 */ /* 0x000fe200078f10ff */
[----:B------:R-:W-:Y:S01]  /*b300*/  IMAD.SHL.U32 R9, R58, 0x2, RZ ;  /* 0x000000023a097824 */ /* 0x000fe200078e00ff */
[----:B---3--:R-:W3:Y:S01]  /*b310*/  LDSM.16.M88.4 R24, [R216+0x3800] ;  /* 0x00380000d818783b */ /* 0x008ee20000000200 */
[----:B------:R-:W-:Y:S01]  /*b320*/  MUFU.TANH R73, R73 ;  /* 0x0000004900497308 */ /* 0x000fe20000002400 */
[----:B------:R-:W-:Y:S02]  /*b330*/  SHF.R.S32.HI R16, RZ, 0x2, R16 ;  /* 0x00000002ff107819 */ /* 0x000fe40000011410 */
[----:B------:R-:W-:Y:S01]  /*b340*/  LOP3.LUT R9, R9, 0x6, RZ, 0xc0, !PT ;  /* 0x0000000609097812 */ /* 0x000fe200078ec0ff */
[----:B------:R-:W-:Y:S01]  /*b350*/  HMMA.16816.F32.BF16 R20, R4, R10, R20 ;  /* 0x0000000a0414723c */ /* 0x000fe20000041814 */
[----:B------:R-:W-:-:S03]  /*b360*/  IADD3 R16, R59, 0x1, R16 ;  /* 0x000000013b107810 */ /* 0x000fc60007ffe010 */
[----:B------:R-:W-:Y:S01]  /*b370*/  IMAD.IADD R2, R0, 0x1, R9 ;  /* 0x0000000100027824 */ /* 0x000fe200078e0209 */
[----:B------:R-:W-:Y:S01]  /*b380*/  IADD3 R8, R57, R16, -R224 ;  /* 0x0000001039087210 */ /* 0x000fe20007ffe8e0 */
[----:B------:R-:W-:Y:S01]  /*b390*/  FMUL.FTZ R58, R29, UR9 ;  /* 0x000000091d3a7c20 */ /* 0x000fe20008410000 */
[----:B--2---:R-:W2:Y:S01]  /*b3a0*/  LDSM.16.M88.4 R16, [R215+0x2800] ;  /* 0x00280000d710783b */ /* 0x004ea20000000200 */
[----:B------:R-:W-:Y:S02]  /*b3b0*/  VIADD R9, R2, 0x8 ;  /* 0x0000000802097836 */ /* 0x000fe40000000000 */
[----:B------:R-:W-:Y:S01]  /*b3c0*/  FMUL.FTZ R28, R28, UR9 ;  /* 0x000000091c1c7c20 */ /* 0x000fe20008410000 */
[----:B------:R-:W-:Y:S02]  /*b3d0*/  VIADD R8, R8, UR8 ;  /* 0x0000000808087c36 */ /* 0x000fe40008000000 */
[----:B------:R-:W-:Y:S01]  /*b3e0*/  FMUL.FTZ R30, R30, UR9 ;  /* 0x000000091e1e7c20 */ /* 0x000fe20008410000 */
[----:B------:R-:W-:-:S02]  /*b3f0*/  VIADD R29, R2, 0x9 ;  /* 0x00000009021d7836 */ /* 0x000fc40000000000 */
[----:B------:R-:W-:Y:S01]  /*b400*/  FMUL.FTZ R194, R31, UR9 ;  /* 0x000000091fc27c20 */ /* 0x000fe20008410000 */
[----:B------:R-:W1:Y:S01]  /*b410*/  MUFU.TANH R85, R85 ;  /* 0x0000005500557308 */ /* 0x000e620000002400 */
[C---:B------:R-:W-:Y:S02]  /*b420*/  VIMNMX R48, R8.reuse, R57, PT ;  /* 0x0000003908307248 */ /* 0x040fe40003fe0100 */
[----:B------:R-:W-:Y:S01]  /*b430*/  VIADDMNMX R47, R8, 0x8, R57, PT ;  /* 0x00000008082f7846 */ /* 0x000fe20003800139 */
[----:B------:R-:W-:Y:S01]  /*b440*/  VIADD R8, R2, 0x1 ;  /* 0x0000000102087836 */ /* 0x000fe20000000000 */
[CC--:B------:R-:W-:Y:S02]  /*b450*/  ISETP.GE.AND P3, PT, R9.reuse, R48.reuse, PT ;  /* 0x000000300900720c */ /* 0x0c0fe40003f66270 */
[-C--:B------:R-:W-:Y:S01]  /*b460*/  ISETP.GE.AND P5, PT, R9, R47.reuse, PT ;  /* 0x0000002f0900720c */ /* 0x080fe20003fa6270 */
[----:B------:R-:W-:Y:S01]  /*b470*/  MUFU.TANH R57, R28 ;  /* 0x0000001c00397308 */ /* 0x000fe20000002400 */
[-C--:B------:R-:W-:Y:S01]  /*b480*/  ISETP.GE.AND P6, PT, R8, R48.reuse, PT ;  /* 0x000000300800720c */ /* 0x080fe20003fc6270 */
[----:B------:R-:W-:Y:S01]  /*b490*/  FMUL.FTZ R20, R20, UR9 ;  /* 0x0000000914147c20 */ /* 0x000fe20008410000 */
[-C--:B------:R-:W-:Y:S01]  /*b4a0*/  ISETP.GE.AND P0, PT, R8, R47.reuse, PT ;  /* 0x0000002f0800720c */ /* 0x080fe20003f06270 */
[----:B------:R-:W-:Y:S01]  /*b4b0*/  FMUL.FTZ R21, R21, UR9 ;  /* 0x0000000915157c20 */ /* 0x000fe20008410000 */
[C---:B------:R-:W-:Y:S01]  /*b4c0*/  ISETP.GE.AND P2, PT, R29.reuse, R48, PT ;  /* 0x000000301d00720c */ /* 0x040fe20003f46270 */
[----:B------:R-:W-:Y:S01]  /*b4d0*/  FMUL.FTZ R190, R22, UR9 ;  /* 0x0000000916be7c20 */ /* 0x000fe20008410000 */
[-C--:B------:R-:W-:Y:S01]  /*b4e0*/  ISETP.GE.AND P4, PT, R29, R47.reuse, PT ;  /* 0x0000002f1d00720c */ /* 0x080fe20003f86270 */
[----:B------:R5:W-:Y:S01]  /*b4f0*/  MUFU.TANH R196, R30 ;  /* 0x0000001e00c47308 */ /* 0x000be20000002400 */
[----:B------:R-:W-:Y:S01]  /*b500*/  ISETP.GE.AND P1, PT, R2, R47, PT ;  /* 0x0000002f0200720c */ /* 0x000fe20003f26270 */
[----:B------:R-:W-:Y:S01]  /*b510*/  FMUL.FTZ R186, R23, UR9 ;  /* 0x0000000917ba7c20 */ /* 0x000fe20008410000 */
[----:B------:R-:W-:Y:S01]  /*b520*/  FSEL R79, R79, -INF , !P6 ;  /* 0xff8000004f4f7808 */ /* 0x000fe20007000000 */
[----:B---3--:R-:W-:Y:S01]  /*b530*/  HMMA.16816.F32.BF16 R8, R12, R24, RZ ;  /* 0x000000180c08723c */ /* 0x008fe200000418ff */
[----:B------:R-:W-:-:S02]  /*b540*/  FSEL R178, R101, -INF , !P1 ;  /* 0xff80000065b27808 */ /* 0x000fc40004800000 */
[----:B------:R-:W-:Y:S01]  /*b550*/  FSEL R248, R100, -INF , !P0 ;  /* 0xff80000064f87808 */ /* 0x000fe20004000000 */
[----:B------:R-:W-:Y:S01]  /*b560*/  MUFU.TANH R59, R20 ;  /* 0x00000014003b7308 */ /* 0x000fe20000002400 */
[----:B------:R-:W-:Y:S02]  /*b570*/  FSEL R69, R69, -INF , !P3 ;  /* 0xff80000045457808 */ /* 0x000fe40005800000 */
[C---:B------:R-:W-:Y:S01]  /*b580*/  VIADD R24, R2.reuse, 0x10 ;  /* 0x0000001002187836 */ /* 0x040fe20000000000 */
[----:B------:R-:W-:Y:S01]  /*b590*/  FSEL R172, R99, -INF , !P5 ;  /* 0xff80000063ac7808 */ /* 0x000fe20006800000 */
[----:B------:R-:W-:Y:S01]  /*b5a0*/  VIADD R25, R2, 0x11 ;  /* 0x0000001102197836 */ /* 0x000fe20000000000 */
[----:B------:R-:W-:Y:S01]  /*b5b0*/  FSEL R67, R67, -INF , !P2 ;  /* 0xff80000043437808 */ /* 0x000fe20005000000 */
[----:B-----5:R-:W3:Y:S01]  /*b5c0*/  LDSM.16.M88.4 R28, [R216+0x3c00] ;  /* 0x003c0000d81c783b */ /* 0x020ee20000000200 */
[CC--:B------:R-:W-:Y:S01]  /*b5d0*/  ISETP.GE.AND P1, PT, R24.reuse, R48.reuse, PT ;  /* 0x000000301800720c */ /* 0x0c0fe20003f26270 */
[----:B------:R5:W-:Y:S01]  /*b5e0*/  MUFU.TANH R61, R21 ;  /* 0x00000015003d7308 */ /* 0x000be20000002400 */
[----:B------:R-:W-:Y:S01]  /*b5f0*/  ISETP.GE.AND P6, PT, R24, R47, PT ;  /* 0x0000002f1800720c */ /* 0x000fe20003fc6270 */
[----:B------:R-:W-:Y:S01]  /*b600*/  VIADD R24, R2, 0x18 ;  /* 0x0000001802187836 */ /* 0x000fe20000000000 */
[----:B------:R-:W-:-:S02]  /*b610*/  ISETP.GE.AND P0, PT, R25, R48, PT ;  /* 0x000000301900720c */ /* 0x000fc40003f06270 */
[-C--:B------:R-:W-:Y:S02]  /*b620*/  ISETP.GE.AND P3, PT, R25, R47.reuse, PT ;  /* 0x0000002f1900720c */ /* 0x080fe40003f66270 */
[CC--:B------:R-:W-:Y:S01]  /*b630*/  ISETP.GE.AND P5, PT, R24.reuse, R48.reuse, PT ;  /* 0x000000301800720c */ /* 0x0c0fe20003fa6270 */
[----:B------:R-:W1:Y:S01]  /*b640*/  MUFU.TANH R87, R87 ;  /* 0x0000005700577308 */ /* 0x000e620000002400 */
[----:B------:R-:W-:Y:S02]  /*b650*/  ISETP.GE.AND P2, PT, R24, R47, PT ;  /* 0x0000002f1800720c */ /* 0x000fe40003f46270 */
[----:B--2---:R-:W-:Y:S01]  /*b660*/  HMMA.16816.F32.BF16 R8, R4, R16, R8 ;  /* 0x000000100408723c */ /* 0x004fe20000041808 */
[----:B------:R-:W-:Y:S02]  /*b670*/  FSEL R160, R97, -INF , !P6 ;  /* 0xff80000061a07808 */ /* 0x000fe40007000000 */
[----:B------:R-:W-:Y:S02]  /*b680*/  FSEL R51, R51, -INF , !P0 ;  /* 0xff80000033337808 */ /* 0x000fe40004000000 */
[----:B------:R-:W-:Y:S01]  /*b690*/  FSEL R154, R96, -INF , !P3 ;  /* 0xff800000609a7808 */ /* 0x000fe20005800000 */
[----:B------:R-:W-:Y:S01]  /*b6a0*/  HMMA.16816.F32.BF16 R24, R12, R26, RZ ;  /* 0x0000001a0c18723c */ /* 0x000fe200000418ff */
[C---:B------:R-:W-:Y:S01]  /*b6b0*/  VIADD R16, R2.reuse, 0x20 ;  /* 0x0000002002107836 */ /* 0x040fe20000000000 */
[----:B-----5:R-:W2:Y:S01]  /*b6c0*/  LDSM.16.M88.4 R20, [R215+0x2c00] ;  /* 0x002c0000d714783b */ /* 0x020ea20000000200 */
[----:B------:R-:W-:Y:S01]  /*b6d0*/  VIADD R17, R2, 0x19 ;  /* 0x0000001902117836 */ /* 0x000fe20000000000 */
[----:B------:R-:W-:Y:S01]  /*b6e0*/  FSEL R45, R45, -INF , !P5 ;  /* 0xff8000002d2d7808 */ /* 0x000fe20006800000 */
[----:B------:R-:W5:Y:S01]  /*b6f0*/  MUFU.TANH R77, R77 ;  /* 0x0000004d004d7308 */ /* 0x000f620000002400 */
[----:B------:R-:W-:-:S02]  /*b700*/  ISETP.GE.AND P6, PT, R16, R48, PT ;  /* 0x000000301000720c */ /* 0x000fc40003fc6270 */
[-C--:B------:R-:W-:Y:S01]  /*b710*/  ISETP.GE.AND P0, PT, R16, R47.reuse, PT ;  /* 0x0000002f1000720c */ /* 0x080fe20003f06270 */
[----:B------:R-:W-:Y:S01]  /*b720*/  VIADD R16, R2, 0x21 ;  /* 0x0000002102107836 */ /* 0x000fe20000000000 */
[----:B------:R-:W-:Y:S02]  /*b730*/  FSEL R214, R98, -INF , !P4 ;  /* 0xff80000062d67808 */ /* 0x000fe40006000000 */
[----:B------:R-:W-:Y:S01]  /*b740*/  FSEL R53, R53, -INF , !P1 ;  /* 0xff80000035357808 */ /* 0x000fe20004800000 */
[----:B------:R-:W5:Y:S01]  /*b750*/  MUFU.TANH R84, R84 ;  /* 0x0000005400547308 */ /* 0x000f620000002400 */
[CC--:B------:R-:W-:Y:S02]  /*b760*/  ISETP.GE.AND P3, PT, R16.reuse, R48.reuse, PT ;  /* 0x000000301000720c */ /* 0x0c0fe40003f66270 */
[-C--:B------:R-:W-:Y:S01]  /*b770*/  ISETP.GE.AND P5, PT, R16, R47.reuse, PT ;  /* 0x0000002f1000720c */ /* 0x080fe20003fa6270 */
[----:B------:R-:W-:Y:S02]  /*b780*/  VIADD R16, R2, 0x28 ;  /* 0x0000002802107836 */ /* 0x000fe40000000000 */
[----:B------:R-:W-:Y:S01]  /*b790*/  FMUL.FTZ R96, R8, UR9 ;  /* 0x0000000908607c20 */ /* 0x000fe20008410000 */
[CC--:B------:R-:W-:Y:S01]  /*b7a0*/  ISETP.GE.AND P4, PT, R17.reuse, R48.reuse, PT ;  /* 0x000000301100720c */ /* 0x0c0fe20003f86270 */
[----:B------:R-:W-:Y:S01]  /*b7b0*/  VIADD R8, R2, 0x29 ;  /* 0x0000002902087836 */ /* 0x000fe20000000000 */
[-C--:B------:R-:W-:Y:S01]  /*b7c0*/  ISETP.GE.AND P1, PT, R17, R47.reuse, PT ;  /* 0x0000002f1100720c */ /* 0x080fe20003f26270 */
[----:B------:R-:W-:Y:S01]  /*b7d0*/  FMUL.FTZ R10, R10, UR9 ;  /* 0x000000090a0a7c20 */ /* 0x000fe20008410000 */
[----:B------:R-:W-:Y:S01]  /*b7e0*/  FSEL R136, R95, -INF , !P2 ;  /* 0xff8000005f887808 */ /* 0x000fe20005000000 */
[----:B------:R-:W-:Y:S01]  /*b7f0*/  HMMA.16816.F32.BF16 R24, R4, R18, R24 ;  /* 0x000000120418723c */ /* 0x000fe20000041818 */
[----:B------:R-:W-:Y:S01]  /*b800*/  FSEL R43, R43, -INF , !P4 ;  /* 0xff8000002b2b7808 */ /* 0x000fe20006000000 */
[----:B------:R1:W-:Y:S01]  /*b810*/  MUFU.TANH R184, R10 ;  /* 0x0000000a00b87308 */ /* 0x0003e20000002400 */
[----:B------:R-:W-:Y:S01]  /*b820*/  FSEL R132, R94, -INF , !P1 ;  /* 0xff8000005e847808 */ /* 0x000fe20004800000 */
[----:B------:R-:W-:Y:S01]  /*b830*/  FMUL.FTZ R94, R9, UR9 ;  /* 0x00000009095e7c20 */ /* 0x000fe20008410000 */
[----:B------:R-:W-:Y:S01]  /*b840*/  FSEL R41, R41, -INF , !P6 ;  /* 0xff80000029297808 */ /* 0x000fe20007000000 */
[----:B------:R-:W-:Y:S01]  /*b850*/  VIADD R9, R2, 0x30 ;  /* 0x0000003002097836 */ /* 0x000fe20000000000 */
[CC--:B------:R-:W-:Y:S01]  /*b860*/  ISETP.GE.AND P2, PT, R16.reuse, R48.reuse, PT ;  /* 0x000000301000720c */ /* 0x0c0fe20003f46270 */
[----:B------:R-:W-:Y:S01]  /*b870*/  FMUL.FTZ R170, R11, UR9 ;  /* 0x000000090baa7c20 */ /* 0x000fe20008410000 */
[-C--:B------:R-:W-:Y:S01]  /*b880*/  ISETP.GE.AND P4, PT, R16, R47.reuse, PT ;  /* 0x0000002f1000720c */ /* 0x080fe20003f86270 */
[----:B------:R-:W5:Y:S01]  /*b890*/  MUFU.TANH R83, R83 ;  /* 0x0000005300537308 */ /* 0x000f620000002400 */
[C---:B------:R-:W-:Y:S01]  /*b8a0*/  ISETP.GE.AND P1, PT, R8.reuse, R48, PT ;  /* 0x000000300800720c */ /* 0x040fe20003f26270 */
[----:B---3--:R-:W-:Y:S01]  /*b8b0*/  HMMA.16816.F32.BF16 R16, R12, R28, RZ ;  /* 0x0000001c0c10723c */ /* 0x008fe200000418ff */
[----:B------:R-:W-:Y:S01]  /*b8c0*/  ISETP.GE.AND P6, PT, R8, R47, PT ;  /* 0x0000002f0800720c */ /* 0x000fe20003fc6270 */
[----:B------:R-:W-:Y:S01]  /*b8d0*/  VIADD R8, R2, 0x31 ;  /* 0x0000003102087836 */ /* 0x000fe20000000000 */
[----:B------:R-:W-:-:S02]  /*b8e0*/  FSEL R124, R93, -INF , !P0 ;  /* 0xff8000005d7c7808 */ /* 0x000fc40004000000 */
[----:B------:R-:W-:Y:S01]  /*b8f0*/  FSEL R39, R92, -INF , !P3 ;  /* 0xff8000005c277808 */ /* 0x000fe20005800000 */
[----:B------:R-:W-:Y:S01]  /*b900*/  HMMA.16816.F32.BF16 R28, R12, R30, RZ ;  /* 0x0000001e0c1c723c */ /* 0x000fe200000418ff */
[----:B------:R-:W-:Y:S01]  /*b910*/  FSEL R122, R91, -INF , !P5 ;  /* 0xff8000005b7a7808 */ /* 0x000fe20006800000 */
[----:B------:R-:W3:Y:S01]  /*b920*/  MUFU.TANH R82, R82 ;  /* 0x0000005200527308 */ /* 0x000ee20000002400 */
[----:B------:R-:W-:Y:S02]  /*b930*/  FSEL R37, R90, -INF , !P2 ;  /* 0xff8000005a257808 */ /* 0x000fe40005000000 */
[CC--:B------:R-:W-:Y:S01]  /*b940*/  ISETP.GE.AND P0, PT, R9.reuse, R48.reuse, PT ;  /* 0x000000300900720c */ /* 0x0c0fe20003f06270 */
[----:B------:R-:W-:Y:S01]  /*b950*/  FMUL.FTZ R24, R24, UR9 ;  /* 0x0000000918187c20 */ /* 0x000fe20008410000 */
[-C--:B------:R-:W-:Y:S01]  /*b960*/  ISETP.GE.AND P3, PT, R9, R47.reuse, PT ;  /* 0x0000002f0900720c */ /* 0x080fe20003f66270 */
[----:B------:R-:W-:Y:S01]  /*b970*/  VIADD R9, R2, 0x38 ;  /* 0x0000003802097836 */ /* 0x000fe20000000000 */
[CC--:B------:R-:W-:Y:S01]  /*b980*/  ISETP.GE.AND P5, PT, R8.reuse, R48.reuse, PT ;  /* 0x000000300800720c */ /* 0x0c0fe20003fa6270 */
[----:B------:R-:W-:Y:S01]  /*b990*/  FMUL.FTZ R25, R25, UR9 ;  /* 0x0000000919197c20 */ /* 0x000fe20008410000 */
[-C--:B------:R-:W-:Y:S01]  /*b9a0*/  ISETP.GE.AND P2, PT, R8, R47.reuse, PT ;  /* 0x0000002f0800720c */ /* 0x080fe20003f46270 */
[----:B------:R-:W-:Y:S01]  /*b9b0*/  VIADD R8, R2, 0x39 ;  /* 0x0000003902087836 */ /* 0x000fe20000000000 */
[----:B------:R-:W-:Y:S01]  /*b9c0*/  FSEL R42, R42, -INF , !P4 ;  /* 0xff8000002a2a7808 */ /* 0x000fe20006000000 */
[----:B------:R-:W-:Y:S01]  /*b9d0*/  MUFU.TANH R90, R24 ;  /* 0x00000018005a7308 */ /* 0x000fe20000002400 */
[----:B------:R-:W-:Y:S01]  /*b9e0*/  FSEL R35, R89, -INF , !P1 ;  /* 0xff80000059237808 */ /* 0x000fe20004800000 */
[----:B------:R-:W-:Y:S01]  /*b9f0*/  FMUL.FTZ R166, R26, UR9 ;  /* 0x000000091aa67c20 */ /* 0x000fe20008410000 */
[----:B------:R-:W-:Y:S01]  /*ba00*/  FSEL R40, R40, -INF , !P6 ;  /* 0xff80000028287808 */ /* 0x000fe20007000000 */
[C---:B--2---:R-:W-:Y:S01]  /*ba10*/  HMMA.16816.F32.BF16 R16, R4.reuse, R20, R16 ;  /* 0x000000140410723c */ /* 0x044fe20000041810 */
[----:B----4-:R-:W-:Y:S01]  /*ba20*/  FSEL R33, R88, -INF , !P0 ;  /* 0xff80000058217808 */ /* 0x010fe20004000000 */
[----:B------:R-:W-:Y:S01]  /*ba30*/  FMUL.FTZ R158, R27, UR9 ;  /* 0x000000091b9e7c20 */ /* 0x000fe20008410000 */
[CC--:B------:R-:W-:Y:S01]  /*ba40*/  ISETP.GE.AND P4, PT, R9.reuse, R48.reuse, PT ;  /* 0x000000300900720c */ /* 0x0c0fe20003f86270 */
[----:B------:R2:W-:Y:S01]  /*ba50*/  MUFU.TANH R88, R25 ;  /* 0x0000001900587308 */ /* 0x0005e20000002400 */
[-C--:B------:R-:W-:Y:S01]  /*ba60*/  ISETP.GE.AND P1, PT, R9, R47.reuse, PT ;  /* 0x0000002f0900720c */ /* 0x080fe20003f26270 */
[----:B------:R-:W-:Y:S01]  /*ba70*/  HMMA.16816.F32.BF16 R28, R4, R22, R28 ;  /* 0x00000016041c723c */ /* 0x000fe2000004181c */
[----:B------:R-:W-:Y:S01]  /*ba80*/  ISETP.GE.AND P6, PT, R8, R48, PT ;  /* 0x000000300800720c */ /* 0x000fe20003fc6270 */
[----:B------:R-:W-:Y:S01]  /*ba90*/  VIADD R20, R2, 0x41 ;  /* 0x0000004102147836 */ /* 0x000fe20000000000 */
[----:B------:R-:W-:Y:S01]  /*baa0*/  ISETP.GE.AND P0, PT, R8, R47, PT ;  /* 0x0000002f0800720c */ /* 0x000fe20003f06270 */
[----:B------:R-:W-:Y:S01]  /*bab0*/  VIADD R21, R2, 0x40 ;  /* 0x0000004002157836 */ /* 0x000fe20000000000 */
[----:B-1----:R-:W1:Y:S01]  /*bac0*/  LDSM.16.M88.4 R8, [R216+0x4000] ;  /* 0x00400000d808783b */ /* 0x002e620000000200 */
[----:B------:R-:W-:Y:S01]  /*bad0*/  FSEL R36, R86, -INF , !P2 ;  /* 0xff80000056247808 */ /* 0x000fe20005000000 */
[----:B------:R-:W4:Y:S01]  /*bae0*/  MUFU.TANH R81, R81 ;  /* 0x0000005100517308 */ /* 0x000f220000002400 */
[----:B------:R-:W-:-:S02]  /*baf0*/  FSEL R75, R75, -INF , !P4 ;  /* 0xff8000004b4b7808 */ /* 0x000fc40006000000 */
[CC--:B------:R-:W-:Y:S02]  /*bb00*/  ISETP.GE.AND P2, PT, R20.reuse, R48.reuse, PT ;  /* 0x000000301400720c */ /* 0x0c0fe40003f46270 */
[----:B------:R-:W-:Y:S01]  /*bb10*/  ISETP.GE.AND P4, PT, R20, R47, PT ;  /* 0x0000002f1400720c */ /* 0x000fe20003f86270 */
[----:B------:R-:W-:Y:S01]  /*bb20*/  VIADD R20, R2, 0x48 ;  /* 0x0000004802147836 */ /* 0x000fe20000000000 */
[----:B------:R-:W-:Y:S01]  /*bb30*/  FSEL R34, R85, -INF , !P1 ;  /* 0xff80000055227808 */ /* 0x000fe20004800000 */
[----:B--2---:R-:W2:Y:S01]  /*bb40*/  LDSM.16.M88.4 R24, [R215+0x3000] ;  /* 0x00300000d718783b */ /* 0x004ea20000000200 */
[----:B------:R-:W4:Y:S01]  /*bb50*/  MUFU.TANH R80, R80 ;  /* 0x0000005000507308 */ /* 0x000f220000002400 */
[----:B------:R-:W-:Y:S01]  /*bb60*/  FSEL R73, R73, -INF , !P6 ;  /* 0xff80000049497808 */ /* 0x000fe20007000000 */
[----:B------:R-:W-:Y:S01]  /*bb70*/  FMUL.FTZ R18, R18, UR9 ;  /* 0x0000000912127c20 */ /* 0x000fe20008410000 */
[----:B------:R-:W-:Y:S01]  /*bb80*/  FSEL R38, R87, -INF , !P3 ;  /* 0xff80000057267808 */ /* 0x000fe20005800000 */
[----:B------:R-:W-:Y:S01]  /*bb90*/  FMUL.FTZ R142, R19, UR9 ;  /* 0x00000009138e7c20 */ /* 0x000fe20008410000 */
[----:B------:R-:W-:-:S02]  /*bba0*/  ISETP.GE.AND P1, PT, R20, R48, PT ;  /* 0x000000301400720c */ /* 0x000fc40003f26270 */
[-C--:B------:R-:W-:Y:S01]  /*bbb0*/  ISETP.GE.AND P6, PT, R20, R47.reuse, PT ;  /* 0x0000002f1400720c */ /* 0x080fe20003fc6270 */
[----:B------:R-:W-:Y:S01]  /*bbc0*/  MUFU.TANH R76, R76 ;  /* 0x0000004c004c7308 */ /* 0x000fe20000002400 */
[-C--:B------:R-:W-:Y:S01]  /*bbd0*/  ISETP.GE.AND P3, PT, R21, R48.reuse, PT ;  /* 0x000000301500720c */ /* 0x080fe20003f66270 */
[----:B------:R-:W-:Y:S01]  /*bbe0*/  VIADD R20, R2, 0x49 ;  /* 0x0000004902147836 */ /* 0x000fe20000000000 */
[----:B-----5:R-:W-:Y:S01]  /*bbf0*/  FSEL R77, R77, -INF , !P5 ;  /* 0xff8000004d4d7808 */ /* 0x020fe20006800000 */
[----:B------:R-:W-:Y:S01]  /*bc00*/  FMUL.FTZ R28, R28, UR9 ;  /* 0x000000091c1c7c20 */ /* 0x000fe20008410000 */
[----:B------:R-:W-:Y:S01]  /*bc10*/  FSEL R32, R84, -INF , !P0 ;  /* 0xff80000054207808 */ /* 0x000fe20004000000 */
[----:B------:R-:W-:Y:S01]  /*bc20*/  FMUL.FTZ R84, R16, UR9 ;  /* 0x0000000910547c20 */ /* 0x000fe20008410000 */
[-C--:B------:R-:W-:Y:S01]  /*bc30*/  ISETP.GE.AND P5, PT, R21, R47.reuse, PT ;  /* 0x0000002f1500720c */ /* 0x080fe20003fa6270 */
[----:B------:R-:W5:Y:S01]  /*bc40*/  MUFU.TANH R78, R78 ;  /* 0x0000004e004e7308 */ /* 0x000f620000002400 */
[----:B------:R-:W-:Y:S01]  /*bc50*/  VIADD R16, R2, 0x50 ;  /* 0x0000005002107836 */ /* 0x000fe20000000000 */
[----:B------:R-:W-:Y:S01]  /*bc60*/  FSEL R71, R71, -INF , !P3 ;  /* 0xff80000047477808 */ /* 0x000fe20005800000 */
[----:B------:R-:W-:Y:S01]  /*bc70*/  FMUL.FTZ R29, R29, UR9 ;  /* 0x000000091d1d7c20 */ /* 0x000fe20008410000 */
[-C--:B------:R-:W-:Y:S01]  /*bc80*/  ISETP.GE.AND P0, PT, R20, R48.reuse, PT ;  /* 0x000000301400720c */ /* 0x080fe20003f06270 */
[----:B------:R-:W-:Y:S01]  /*bc90*/  FMUL.FTZ R134, R30, UR9 ;  /* 0x000000091e867c20 */ /* 0x000fe20008410000 */
[-C--:B------:R-:W-:Y:S01]  /*bca0*/  ISETP.GE.AND P3, PT, R20, R47.reuse, PT ;  /* 0x0000002f1400720c */ /* 0x080fe20003f66270 */
[----:B------:R-:W-:Y:S01]  /*bcb0*/  FMUL.FTZ R128, R31, UR9 ;  /* 0x000000091f807c20 */ /* 0x000fe20008410000 */
[----:B------:R-:W-:Y:S01]  /*bcc0*/  FSEL R246, R83, -INF , !P5 ;  /* 0xff80000053f67808 */ /* 0x000fe20006800000 */
[----:B------:R-:W2:Y:S01]  /*bcd0*/  MUFU.TANH R74, R74 ;  /* 0x0000004a004a7308 */ /* 0x000ea20000002400 */
[----:B---3--:R-:W-:Y:S01]  /*bce0*/  FSEL R83, R82, -INF , !P2 ;  /* 0xff80000052537808 */ /* 0x008fe20005000000 */
[----:B------:R-:W-:Y:S01]  /*bcf0*/  FMUL.FTZ R82, R17, UR9 ;  /* 0x0000000911527c20 */ /* 0x000fe20008410000 */
[CC--:B------:R-:W-:Y:S01]  /*bd00*/  ISETP.GE.AND P5, PT, R16.reuse, R48.reuse, PT ;  /* 0x000000301000720c */ /* 0x0c0fe20003fa6270 */
[----:B-1----:R-:W-:Y:S01]  /*bd10*/  HMMA.16816.F32.BF16 R20, R12, R8, RZ ;  /* 0x000000080c14723c */ /* 0x002fe200000418ff */
[----:B------:R-:W-:Y:S01]  /*bd20*/  ISETP.GE.AND P2, PT, R16, R47, PT ;  /* 0x0000002f1000720c */ /* 0x000fe20003f46270 */
[C---:B------:R-:W-:Y:S01]  /*bd30*/  VIADD R17, R2.reuse, 0x51 ;  /* 0x0000005102117836 */ /* 0x040fe20000000000 */
[----:B----4-:R-:W-:Y:S01]  /*bd40*/  FSEL R126, R81, -INF , !P4 ;  /* 0xff800000517e7808 */ /* 0x010fe20006000000 */
[----:B------:R-:W-:Y:S01]  /*bd50*/  VIADD R16, R2, 0x58 ;  /* 0x0000005802107836 */ /* 0x000fe20000000000 */
[----:B------:R-:W-:Y:S01]  /*bd60*/  FSEL R81, R80, -INF , !P1 ;  /* 0xff80000050517808 */ /* 0x000fe20004800000 */
[----:B------:R1:W-:Y:S01]  /*bd70*/  MUFU.TANH R146, R18 ;  /* 0x0000001200927308 */ /* 0x0003e20000002400 */
[----:B-----5:R-:W-:Y:S01]  /*bd80*/  FSEL R244, R78, -INF , !P6 ;  /* 0xff8000004ef47808 */ /* 0x020fe20007000000 */
[----:B------:R-:W-:Y:S01]  /*bd90*/  VIADD R9, R2, 0x59 ;  /* 0x0000005902097836 */ /* 0x000fe20000000000 */
[----:B------:R-:W-:Y:S01]  /*bda0*/  FSEL R85, R76, -INF , !P0 ;  /* 0xff8000004c557808 */ /* 0x000fe20004000000 */
[----:B------:R-:W-:Y:S01]  /*bdb0*/  VIADD R8, R2, 0x60 ;  /* 0x0000006002087836 */ /* 0x000fe20000000000 */
[----:B------:R-:W-:-:S02]  /*bdc0*/  ISETP.GE.AND P4, PT, R17, R48, PT ;  /* 0x000000301100720c */ /* 0x000fc40003f86270 */
[-C--:B------:R-:W-:Y:S01]  /*bdd0*/  ISETP.GE.AND P1, PT, R17, R47.reuse, PT ;  /* 0x0000002f1100720c */ /* 0x080fe20003f26270 */
[----:B------:R-:W-:Y:S01]  /*bde0*/  MUFU.TANH R63, R63 ;  /* 0x0000003f003f7308 */ /* 0x000fe20000002400 */
[C---:B------:R-:W-:Y:S02]  /*bdf0*/  ISETP.GE.AND P6, PT, R16.reuse, R48, PT ;  /* 0x000000301000720c */ /* 0x040fe40003fc6270 */
[----:B------:R-:W-:Y:S02]  /*be00*/  ISETP.GE.AND P0, PT, R16, R47, PT ;  /* 0x0000002f1000720c */ /* 0x000fe40003f06270 */
[----:B--2---:R-:W-:Y:S02]  /*be10*/  FSEL R138, R74, -INF , !P3 ;  /* 0xff8000004a8a7808 */ /* 0x004fe40005800000 */
[----:B------:R-:W-:Y:S01]  /*be20*/  FSEL R87, R72, -INF , !P5 ;  /* 0xff80000048577808 */ /* 0x000fe20006800000 */
[----:B------:R-:W2:Y:S01]  /*be30*/  MUFU.TANH R64, R64 ;  /* 0x0000004000407308 */ /* 0x000ea20000002400 */
[----:B-1----:R-:W1:Y:S01]  /*be40*/  LDSM.16.M88.4 R16, [R216+0x4400] ;  /* 0x00440000d810783b */ /* 0x002e620000000200 */
[----:B------:R-:W-:Y:S01]  /*be50*/  FSEL R242, R70, -INF , !P2 ;  /* 0xff80000046f27808 */ /* 0x000fe20005000000 */
[----:B------:R-:W-:Y:S01]  /*be60*/  HMMA.16816.F32.BF16 R20, R4, R24, R20 ;  /* 0x000000180414723c */ /* 0x000fe20000041814 */
[----:B------:R-:W-:-:S02]  /*be70*/  FSEL R89, R68, -INF , !P4 ;  /* 0xff80000044597808 */ /* 0x000fc40006000000 */
[CC--:B------:R-:W-:Y:S02]  /*be80*/  ISETP.GE.AND P3, PT, R9.reuse, R48.reuse, PT ;  /* 0x000000300900720c */ /* 0x0c0fe40003f66270 */
[-C--:B------:R-:W-:Y:S01]  /*be90*/  ISETP.GE.AND P5, PT, R9, R47.reuse, PT ;  /* 0x0000002f0900720c */ /* 0x080fe20003fa6270 */
[----:B------:R-:W3:Y:S01]  /*bea0*/  MUFU.TANH R62, R62 ;  /* 0x0000003e003e7308 */ /* 0x000ee20000002400 */
[----:B------:R-:W-:Y:S01]  /*beb0*/  ISETP.GE.AND P2, PT, R8, R48, PT ;  /* 0x000000300800720c */ /* 0x000fe20003f46270 */
[----:B------:R-:W-:Y:S01]  /*bec0*/  VIADD R24, R2, 0x68 ;  /* 0x0000006802187836 */ /* 0x000fe20000000000 */
[----:B------:R-:W-:Y:S01]  /*bed0*/  ISETP.GE.AND P4, PT, R8, R47, PT ;  /* 0x0000002f0800720c */ /* 0x000fe20003f86270 */
[----:B------:R-:W-:Y:S01]  /*bee0*/  VIADD R25, R2, 0x61 ;  /* 0x0000006102197836 */ /* 0x000fe20000000000 */
[----:B------:R-:W-:Y:S01]  /*bef0*/  HMMA.16816.F32.BF16 R8, R12, R10, RZ ;  /* 0x0000000a0c08723c */ /* 0x000fe200000418ff */
[----:B------:R-:W-:Y:S02]  /*bf00*/  FSEL R140, R66, -INF , !P1 ;  /* 0xff800000428c7808 */ /* 0x000fe40004800000 */
[----:B------:R-:W4:Y:S01]  /*bf10*/  MUFU.TANH R65, R65 ;  /* 0x0000004100417308 */ /* 0x000f220000002400 */
[----:B--2---:R-:W-:-:S02]  /*bf20*/  FSEL R156, R64, -INF , !P0 ;  /* 0xff800000409c7808 */ /* 0x004fc40004000000 */
[----:B------:R-:W-:Y:S02]  /*bf30*/  FSEL R93, R63, -INF , !P3 ;  /* 0xff8000003f5d7808 */ /* 0x000fe40005800000 */
[CC--:B------:R-:W-:Y:S02]  /*bf40*/  ISETP.GE.AND P0, PT, R24.reuse, R48.reuse, PT ;  /* 0x000000301800720c */ /* 0x0c0fe40003f06270 */
[----:B------:R-:W-:Y:S01]  /*bf50*/  ISETP.GE.AND P3, PT, R24, R47, PT ;  /* 0x0000002f1800720c */ /* 0x000fe20003f66270 */
[----:B------:R-:W-:Y:S01]  /*bf60*/  MUFU.TANH R68, R28 ;  /* 0x0000001c00447308 */ /* 0x000fe20000002400 */
[----:B------:R-:W-:Y:S01]  /*bf70*/  VIADD R24, R2, 0x69 ;  /* 0x0000006902187836 */ /* 0x000fe20000000000 */
[----:B---3--:R-:W-:Y:S01]  /*bf80*/  FSEL R240, R62, -INF , !P5 ;  /* 0xff8000003ef07808 */ /* 0x008fe20006800000 */
[----:B------:R-:W-:Y:S01]  /*bf90*/  FMUL.FTZ R22, R22, UR9 ;  /* 0x0000000916167c20 */ /* 0x000fe20008410000 */
[----:B------:R-:W-:Y:S01]  /*bfa0*/  FSEL R95, R60, -INF , !P2 ;  /* 0xff8000003c5f7808 */ /* 0x000fe20005000000 */
[----:B------:R-:W-:Y:S01]  /*bfb0*/  FMUL.FTZ R23, R23, UR9 ;  /* 0x0000000917177c20 */ /* 0x000fe20008410000 */
[----:B------:R-:W-:-:S02]  /*bfc0*/  ISETP.GE.AND P5, PT, R24, R48, PT ;  /* 0x000000301800720c */ /* 0x000fc40003fa6270 */
[----:B------:R2:W-:Y:S01]  /*bfd0*/  MUFU.TANH R66, R29 ;  /* 0x0000001d00427308 */ /* 0x0005e20000002400 */
[-C--:B------:R-:W-:Y:S01]  /*bfe0*/  ISETP.GE.AND P2, PT, R24, R47.reuse, PT ;  /* 0x0000002f1800720c */ /* 0x080fe20003f46270 */
[----:B------:R-:W-:Y:S01]  /*bff0*/  VIADD R24, R2, 0x70 ;  /* 0x0000007002187836 */ /* 0x000fe20000000000 */
[-C--:B------:R-:W-:Y:S02]  /*c000*/  ISETP.GE.AND P1, PT, R25, R48.reuse, PT ;  /* 0x000000301900720c */ /* 0x080fe40003f26270 */
[----:B----4-:R-:W-:Y:S01]  /*c010*/  FSEL R91, R65, -INF , !P6 ;  /* 0xff800000415b7808 */ /* 0x010fe20007000000 */
[----:B------:R-:W-:Y:S01]  /*c020*/  HMMA.16816.F32.BF16 R8, R4, R26, R8 ;  /* 0x0000001a0408723c */ /* 0x000fe20000041808 */
[----:B------:R-:W-:Y:S01]  /*c030*/  FSEL R238, R55, -INF , !P4 ;  /* 0xff80000037ee7808 */ /* 0x000fe20006000000 */
[----:B------:R-:W3:Y:S01]  /*c040*/  MUFU.TANH R52, R52 ;  /* 0x0000003400347308 */ /* 0x000ee20000002400 */
[----:B------:R-:W-:Y:S01]  /*c050*/  FSEL R115, R54, -INF , !P1 ;  /* 0xff80000036737808 */ /* 0x000fe20004800000 */
[----:B------:R-:W-:Y:S01]  /*c060*/  FMUL.FTZ R55, R20, UR9 ;  /* 0x0000000914377c20 */ /* 0x000fe20008410000 */
[----:B------:R-:W-:Y:S01]  /*c070*/  ISETP.GE.AND P6, PT, R25, R47, PT ;  /* 0x0000002f1900720c */ /* 0x000fe20003fc6270 */
[----:B------:R-:W-:Y:S01]  /*c080*/  VIADD R20, R2, 0x71 ;  /* 0x0000007102147836 */ /* 0x000fe20000000000 */
[----:B------:R-:W-:-:S02]  /*c090*/  ISETP.GE.AND P4, PT, R24, R48, PT ;  /* 0x000000301800720c */ /* 0x000fc40003f86270 */
[-C--:B------:R-:W-:Y:S01]  /*c0a0*/  ISETP.GE.AND P1, PT, R24, R47.reuse, PT ;  /* 0x0000002f1800720c */ /* 0x080fe20003f26270 */
[----:B------:R-:W4:Y:S01]  /*c0b0*/  MUFU.TANH R50, R50 ;  /* 0x0000003200327308 */ /* 0x000f220000002400 */
[----:B--2---:R-:W2:Y:S01]  /*c0c0*/  LDSM.16.M88.4 R28, [R215+0x3400] ;  /* 0x00340000d71c783b */ /* 0x004ea20000000200 */
[----:B-1----:R-:W-:Y:S01]  /*c0d0*/  HMMA.16816.F32.BF16 R24, R12, R16, RZ ;  /* 0x000000100c18723c */ /* 0x002fe200000418ff */
[----:B------:R-:W-:Y:S02]  /*c0e0*/  FSEL R117, R102, -INF , !P0 ;  /* 0xff80000066757808 */ /* 0x000fe40004000000 */
[-C--:B------:R-:W-:Y:S02]  /*c0f0*/  ISETP.GE.AND P0, PT, R20, R47.reuse, PT ;  /* 0x0000002f1400720c */ /* 0x080fe40003f06270 */
[----:B------:R-:W-:Y:S01]  /*c100*/  FSEL R121, R46, -INF , !P5 ;  /* 0xff8000002e797808 */ /* 0x000fe20006800000 */
[----:B------:R-:W1:Y:S01]  /*c110*/  MUFU.TANH R168, R168 ;  /* 0x000000a800a87308 */ /* 0x000e620000002400 */
[----:B---3--:R-:W-:Y:S01]  /*c120*/  FSEL R162, R52, -INF , !P6 ;  /* 0xff80000034a27808 */ /* 0x008fe20007000000 */
[----:B------:R-:W-:Y:S01]  /*c130*/  FMUL.FTZ R52, R21, UR9 ;  /* 0x0000000915347c20 */ /* 0x000fe20008410000 */
[-C--:B------:R-:W-:Y:S01]  /*c140*/  ISETP.GE.AND P6, PT, R20, R48.reuse, PT ;  /* 0x000000301400720c */ /* 0x080fe20003fc6270 */
[C---:B------:R-:W-:Y:S01]  /*c150*/  VIADD R21, R2.reuse, 0x78 ;  /* 0x0000007802157836 */ /* 0x040fe20000000000 */
[----:B------:R-:W-:Y:S01]  /*c160*/  FSEL R123, R105, -INF , !P4 ;  /* 0xff800000697b7808 */ /* 0x000fe20006000000 */
[----:B------:R-:W-:Y:S01]  /*c170*/  VIADD R20, R2, 0x79 ;  /* 0x0000007902147836 */ /* 0x000fe20000000000 */
[----:B------:R-:W-:Y:S01]  /*c180*/  FSEL R127, R104, -INF , !P6 ;  /* 0xff800000687f7808 */ /* 0x000fe20007000000 */
[----:B------:R-:W3:Y:S01]  /*c190*/  MUFU.TANH R234, R234 ;  /* 0x000000ea00ea7308 */ /* 0x000ee20000002400 */
[----:B----4-:R-:W-:Y:S01]  /*c1a0*/  FSEL R236, R50, -INF , !P3 ;  /* 0xff80000032ec7808 */ /* 0x010fe20005800000 */
[C---:B------:R-:W-:Y:S01]  /*c1b0*/  VIADD R17, R2.reuse, 0x80 ;  /* 0x0000008002117836 */ /* 0x040fe20000000000 */
[CC--:B------:R-:W-:Y:S01]  /*c1c0*/  ISETP.GE.AND P3, PT, R21.reuse, R48.reuse, PT ;  /* 0x000000301500720c */ /* 0x0c0fe20003f66270 */
[----:B------:R-:W-:Y:S01]  /*c1d0*/  VIADD R16, R2, 0x81 ;  /* 0x0000008102107836 */ /* 0x000fe20000000000 */
[-C--:B------:R-:W-:Y:S01]  /*c1e0*/  ISETP.GE.AND P5, PT, R21, R47.reuse, PT ;  /* 0x0000002f1500720c */ /* 0x080fe20003fa6270 */
[----:B------:R-:W-:Y:S01]  /*c1f0*/  FMUL.FTZ R46, R8, UR9 ;  /* 0x00000009082e7c20 */ /* 0x000fe20008410000 */
[-C--:B------:R-:W-:Y:S01]  /*c200*/  ISETP.GE.AND P4, PT, R20, R47.reuse, PT ;  /* 0x0000002f1400720c */ /* 0x080fe20003f86270 */
[----:B------:R-:W4:Y:S01]  /*c210*/  MUFU.TANH R176, R176 ;  /* 0x000000b000b07308 */ /* 0x000f220000002400 */
[----:B-1----:R-:W-:Y:S01]  /*c220*/  FSEL R168, R168, -INF , !P2 ;  /* 0xff800000a8a87808 */ /* 0x002fe20005000000 */
[----:B------:R-:W-:Y:S01]  /*c230*/  VIADD R8, R2, 0x89 ;  /* 0x0000008902087836 */ /* 0x000fe20000000000 */
[-C--:B------:R-:W-:Y:S01]  /*c240*/  ISETP.GE.AND P2, PT, R20, R48.reuse, PT ;  /* 0x000000301400720c */ /* 0x080fe20003f46270 */
[----:B------:R-:W-:Y:S01]  /*c250*/  FMUL.FTZ R9, R9, UR9 ;  /* 0x0000000909097c20 */ /* 0x000fe20008410000 */
[----:B------:R-:W-:Y:S01]  /*c260*/  FSEL R131, R109, -INF , !P3 ;  /* 0xff8000006d837808 */ /* 0x000fe20005800000 */
[----:B------:R-:W-:Y:S01]  /*c270*/  FMUL.FTZ R10, R10, UR9 ;  /* 0x000000090a0a7c20 */ /* 0x000fe20008410000 */
[----:B------:R-:W-:Y:S01]  /*c280*/  ISETP.GE.AND P6, PT, R17, R47, PT ;  /* 0x0000002f1100720c */ /* 0x000fe20003fc6270 */
[----:B------:R-:W1:Y:S01]  /*c290*/  MUFU.TANH R182, R182 ;  /* 0x000000b600b67308 */ /* 0x000e620000002400 */
[----:B---3--:R-:W-:Y:S01]  /*c2a0*/  FSEL R234, R234, -INF , !P1 ;  /* 0xff800000eaea7808 */ /* 0x008fe20004800000 */
[----:B------:R-:W-:Y:S01]  /*c2b0*/  FMUL.FTZ R104, R11, UR9 ;  /* 0x000000090b687c20 */ /* 0x000fe20008410000 */
[----:B------:R-:W-:-:S02]  /*c2c0*/  ISETP.GE.AND P1, PT, R17, R48, PT ;  /* 0x000000301100720c */ /* 0x000fc40003f26270 */
[-C--:B------:R-:W-:Y:S02]  /*c2d0*/  ISETP.GE.AND P3, PT, R16, R47.reuse, PT ;  /* 0x0000002f1000720c */ /* 0x080fe40003f66270 */
[----:B------:R-:W-:Y:S01]  /*c2e0*/  FSEL R135, R106, -INF , !P1 ;  /* 0xff8000006a877808 */ /* 0x000fe20004800000 */
[----:B------:R-:W-:Y:S01]  /*c2f0*/  MUFU.TANH R118, R22 ;  /* 0x0000001600767308 */ /* 0x000fe20000002400 */
[----:B----4-:R-:W-:Y:S01]  /*c300*/  FSEL R176, R176, -INF , !P0 ;  /* 0xff800000b0b07808 */ /* 0x010fe20004000000 */
[----:B--2---:R-:W-:Y:S01]  /*c310*/  HMMA.16816.F32.BF16 R24, R4, R28, R24 ;  /* 0x0000001c0418723c */ /* 0x004fe20000041818 */
[-C--:B------:R-:W-:Y:S02]  /*c320*/  ISETP.GE.AND P0, PT, R16, R48.reuse, PT ;  /* 0x000000301000720c */ /* 0x080fe40003f06270 */
[----:B------:R-:W-:Y:S02]  /*c330*/  ISETP.GE.AND P1, PT, R8, R47, PT ;  /* 0x0000002f0800720c */ /* 0x000fe40003f26270 */
[----:B------:R-:W-:Y:S01]  /*c340*/  FSEL R137, R107, -INF , !P0 ;  /* 0xff8000006b897808 */ /* 0x000fe20004000000 */
[----:B------:R2:W-:Y:S01]  /*c350*/  MUFU.TANH R112, R23 ;  /* 0x0000001700707308 */ /* 0x0005e20000002400 */
[----:B------:R-:W-:Y:S01]  /*c360*/  HMMA.16816.F32.BF16 R16, R12, R18, RZ ;  /* 0x000000120c10723c */ /* 0x000fe200000418ff */
[----:B-1----:R-:W-:Y:S01]  /*c370*/  FSEL R182, R182, -INF , !P4 ;  /* 0xff800000b6b67808 */ /* 0x002fe20006000000 */
[----:B------:R-:W-:Y:S01]  /*c380*/  VIADD R28, R2, 0x88 ;  /* 0x00000088021c7836 */ /* 0x000fe20000000000 */
[----:B------:R-:W-:Y:S01]  /*c390*/  ISETP.GE.AND P4, PT, R8, R48, PT ;  /* 0x000000300800720c */ /* 0x000fe20003f86270 */
[----:B------:R-:W-:-:S03]  /*c3a0*/  VIADD R8, R2, 0x90 ;  /* 0x0000009002087836 */ /* 0x000fc60000000000 */
[----:B------:R-:W1:Y:S01]  /*c3b0*/  MUFU.TANH R230, R230 ;  /* 0x000000e600e67308 */ /* 0x000e620000002400 */
[----:B------:R-:W-:Y:S02]  /*c3c0*/  FSEL R143, R108, -INF , !P4 ;  /* 0xff8000006c8f7808 */ /* 0x000fe40006000000 */
[----:B------:R-:W-:-:S04]  /*c3d0*/  ISETP.GE.AND P0, PT, R8, R47, PT ;  /* 0x0000002f0800720c */ /* 0x000fc80003f06270 */
[----:B------:R-:W-:Y:S01]  /*c3e0*/  FSEL R196, R196, -INF , !P0 ;  /* 0xff800000c4c47808 */ /* 0x000fe20004000000 */
[----:B------:R-:W3:Y:S01]  /*c3f0*/  MUFU.TANH R103, R103 ;  /* 0x0000006700677308 */ /* 0x000ee20000002400 */
[----:B--2---:R-:W2:Y:S01]  /*c400*/  LDSM.16.M88.4 R20, [R216+0x4800] ;  /* 0x00480000d814783b */ /* 0x004ea20000000200 */
[----:B------:R-:W-:Y:S01]  /*c410*/  FMUL.FTZ R60, R24, UR9 ;  /* 0x00000009183c7c20 */ /* 0x000fe20008410000 */
[----:B------:R-:W-:Y:S02]  /*c420*/  VIADD R24, R2, 0x99 ;  /* 0x0000009902187836 */ /* 0x000fe40000000000 */
[----:B------:R-:W-:Y:S01]  /*c430*/  FMUL.FTZ R25, R25, UR9 ;  /* 0x0000000919197c20 */ /* 0x000fe20008410000 */
[----:B------:R-:W-:Y:S01]  /*c440*/  FMUL.FTZ R26, R26, UR9 ;  /* 0x000000091a1a7c20 */ /* 0x000fe20008410000 */
[----:B------:R-:W-:Y:S01]  /*c450*/  FMUL.FTZ R27, R27, UR9 ;  /* 0x000000091b1b7c20 */ /* 0x000fe20008410000 */
[----:B------:R-:W4:Y:S01]  /*c460*/  MUFU.TANH R232, R232 ;  /* 0x000000e800e87308 */ /* 0x000f220000002400 */
[----:B-1----:R-:W-:Y:S01]  /*c470*/  FSEL R230, R230, -INF , !P6 ;  /* 0xff800000e6e67808 */ /* 0x002fe20007000000 */
[----:B------:R-:W-:Y:S01]  /*c480*/  HMMA.16816.F32.BF16 R16, R4, R30, R16 ;  /* 0x0000001e0410723c */ /* 0x000fe20000041810 */
[----:B------:R-:W-:-:S04]  /*c490*/  ISETP.GE.AND P6, PT, R8, R48, PT ;  /* 0x000000300800720c */ /* 0x000fc80003fc6270 */
[----:B------:R-:W-:Y:S01]  /*c4a0*/  FSEL R147, R57, -INF , !P6 ;  /* 0xff80000039937808 */ /* 0x000fe20007000000 */
[----:B------:R-:W1:Y:S01]  /*c4b0*/  MUFU.TANH R188, R188 ;  /* 0x000000bc00bc7308 */ /* 0x000e620000002400 */
[----:B---3--:R-:W-:Y:S02]  /*c4c0*/  FSEL R133, R103, -INF , !P2 ;  /* 0xff80000067857808 */ /* 0x008fe40005000000 */
[-C--:B------:R-:W-:Y:S02]  /*c4d0*/  ISETP.GE.AND P2, PT, R28, R47.reuse, PT ;  /* 0x0000002f1c00720c */ /* 0x080fe40003f46270 */
[----:B------:R-:W-:-:S03]  /*c4e0*/  ISETP.GE.AND P6, PT, R24, R47, PT ;  /* 0x0000002f1800720c */ /* 0x000fc60003fc6270 */
[----:B------:R-:W3:Y:S01]  /*c4f0*/  MUFU.TANH R110, R110 ;  /* 0x0000006e006e7308 */ /* 0x000ee20000002400 */
[----:B----4-:R-:W-:Y:S02]  /*c500*/  FSEL R232, R232, -INF , !P5 ;  /* 0xff800000e8e87808 */ /* 0x010fe40006800000 */
[----:B------:R-:W-:Y:S01]  /*c510*/  ISETP.GE.AND P5, PT, R28, R48, PT ;  /* 0x000000301c00720c */ /* 0x000fe20003fa6270 */
[----:B------:R-:W-:-:S04]  /*c520*/  VIADD R28, R2, 0x91 ;  /* 0x00000091021c7836 */ /* 0x000fc80000000000 */
[----:B------:R-:W4:Y:S01]  /*c530*/  MUFU.TANH R198, R198 ;  /* 0x000000c600c67308 */ /* 0x000f220000002400 */
[----:B-1----:R-:W-:Y:S01]  /*c540*/  FSEL R188, R188, -INF , !P3 ;  /* 0xff800000bcbc7808 */ /* 0x002fe20005800000 */
[----:B------:R-:W-:Y:S01]  /*c550*/  FMUL.FTZ R16, R16, UR9 ;  /* 0x0000000910107c20 */ /* 0x000fe20008410000 */
[----:B------:R-:W-:Y:S01]  /*c560*/  ISETP.GE.AND P3, PT, R28, R48, PT ;  /* 0x000000301c00720c */ /* 0x000fe20003f66270 */
[----:B------:R-:W-:Y:S01]  /*c570*/  FMUL.FTZ R17, R17, UR9 ;  /* 0x0000000911117c20 */ /* 0x000fe20008410000 */
[----:B------:R-:W-:Y:S01]  /*c580*/  FMUL.FTZ R18, R18, UR9 ;  /* 0x0000000912127c20 */ /* 0x000fe20008410000 */
[----:B------:R-:W-:Y:S02]  /*c590*/  FMUL.FTZ R63, R19, UR9 ;  /* 0x00000009133f7c20 */ /* 0x000fe40008410000 */
[----:B------:R-:W-:Y:S01]  /*c5a0*/  MUFU.TANH R54, R55 ;  /* 0x0000003700367308 */ /* 0x000fe20000002400 */
[----:B---3--:R-:W-:Y:S02]  /*c5b0*/  FSEL R141, R110, -INF , !P5 ;  /* 0xff8000006e8d7808 */ /* 0x008fe40006800000 */
[----:B------:R-:W-:Y:S01]  /*c5c0*/  ISETP.GE.AND P5, PT, R28, R47, PT ;  /* 0x0000002f1c00720c */ /* 0x000fe20003fa6270 */
[----:B------:R-:W-:-:S04]  /*c5d0*/  VIADD R28, R2, 0x98 ;  /* 0x00000098021c7836 */ /* 0x000fc80000000000 */
[----:B------:R-:W-:Y:S01]  /*c5e0*/  MUFU.TANH R50, R9 ;  /* 0x0000000900327308 */ /* 0x000fe20000002400 */
[----:B----4-:R-:W-:Y:S02]  /*c5f0*/  FSEL R198, R198, -INF , !P2 ;  /* 0xff800000c6c67808 */ /* 0x010fe40005000000 */
[C---:B------:R-:W-:Y:S02]  /*c600*/  ISETP.GE.AND P2, PT, R28.reuse, R48, PT ;  /* 0x000000301c00720c */ /* 0x040fe40003f46270 */
[----:B------:R-:W-:Y:S02]  /*c610*/  ISETP.GE.AND P4, PT, R28, R47, PT ;  /* 0x0000002f1c00720c */ /* 0x000fe40003f86270 */
[----:B--2---:R-:W-:Y:S01]  /*c620*/  HMMA.16816.F32.BF16 R28, R12, R20, RZ ;  /* 0x000000140c1c723c */ /* 0x004fe200000418ff */
[----:B------:R1:W-:Y:S01]  /*c630*/  MUFU.TANH R55, R10 ;  /* 0x0000000a00377308 */ /* 0x0003e20000002400 */
[----:B------:R-:W-:Y:S01]  /*c640*/  FSEL R153, R59, -INF , !P2 ;  /* 0xff8000003b997808 */ /* 0x000fe20005000000 */
[----:B------:R-:W-:-:S04]  /*c650*/  VIADD R59, R2, 0xc1 ;  /* 0x000000c1023b7836 */ /* 0x000fc80000000000 */
[C---:B------:R-:W-:Y:S02]  /*c660*/  VIADD R20, R2.reuse, 0xa0 ;  /* 0x000000a002147836 */ /* 0x040fe40000000000 */
[----:B------:R-:W2:Y:S01]  /*c670*/  MUFU.TANH R192, R192 ;  /* 0x000000c000c07308 */ /* 0x000ea20000002400 */
[----:B------:R-:W-:Y:S02]  /*c680*/  VIADD R21, R2, 0xa1 ;  /* 0x000000a102157836 */ /* 0x000fe40000000000 */
[----:B------:R-:W-:-:S03]  /*c690*/  ISETP.GE.AND P0, PT, R20, R48, PT ;  /* 0x000000301400720c */ /* 0x000fc60003f06270 */
[----:B------:R-:W-:Y:S02]  /*c6a0*/  ISETP.GE.AND P2, PT, R21, R47, PT ;  /* 0x0000002f1500720c */ /* 0x000fe40003f46270 */
[----:B------:R-:W3:Y:S01]  /*c6b0*/  MUFU.TANH R58, R58 ;  /* 0x0000003a003a7308 */ /* 0x000ee20000002400 */
[----:B-1----:R-:W1:Y:S07]  /*c6c0*/  LDSM.16.M88.4 R8, [R215+0x3800] ;  /* 0x00380000d708783b */ /* 0x002e6e0000000200 */
[----:B------:R-:W4:Y:S01]  /*c6d0*/  MUFU.TANH R194, R194 ;  /* 0x000000c200c27308 */ /* 0x000f220000002400 */
[----:B--2---:R-:W-:-:S02]  /*c6e0*/  FSEL R192, R192, -INF , !P1 ;  /* 0xff800000c0c07808 */ /* 0x004fc40004800000 */
[----:B------:R-:W-:-:S04]  /*c6f0*/  ISETP.GE.AND P1, PT, R24, R48, PT ;  /* 0x000000301800720c */ /* 0x000fc80003f26270 */
[----:B------:R-:W-:Y:S01]  /*c700*/  FSEL R155, R61, -INF , !P1 ;  /* 0xff8000003d9b7808 */ /* 0x000fe20004800000 */
[----:B------:R-:W2:Y:S01]  /*c710*/  MUFU.TANH R190, R190 ;  /* 0x000000be00be7308 */ /* 0x000ea20000002400 */
[----:B---3--:R-:W-:Y:S02]  /*c720*/  FSEL R149, R58, -INF , !P3 ;  /* 0xff8000003a957808 */ /* 0x008fe40005800000 */
[----:B------:R-:W-:Y:S01]  /*c730*/  ISETP.GE.AND P3, PT, R20, R47, PT ;  /* 0x0000002f1400720c */ /* 0x000fe20003f66270 */
[----:B------:R-:W-:-:S03]  /*c740*/  VIADD R20, R2, 0xa8 ;  /* 0x000000a802147836 */ /* 0x000fc60000000000 */
[----:B------:R-:W-:Y:S01]  /*c750*/  FSEL R184, R184, -INF , !P3 ;  /* 0xff800000b8b87808 */ /* 0x000fe20005800000 */
[----:B------:R-:W-:Y:S01]  /*c760*/  MUFU.TANH R62, R25 ;  /* 0x00000019003e7308 */ /* 0x000fe20000002400 */
[----:B----4-:R-:W-:Y:S02]  /*c770*/  FSEL R194, R194, -INF , !P5 ;  /* 0xff800000c2c27808 */ /* 0x010fe40006800000 */
[----:B------:R-:W-:Y:S02]  /*c780*/  ISETP.GE.AND P5, PT, R21, R48, PT ;  /* 0x000000301500720c */ /* 0x000fe40003fa6270 */
[----:B------:R-:W-:-:S03]  /*c790*/  ISETP.GE.AND P1, PT, R20, R47, PT ;  /* 0x0000002f1400720c */ /* 0x000fc60003f26270 */
[----:B------:R-:W-:Y:S01]  /*c7a0*/  MUFU.TANH R100, R26 ;  /* 0x0000001a00647308 */ /* 0x000fe20000002400 */
[----:B--2---:R-:W-:Y:S02]  /*c7b0*/  FSEL R190, R190, -INF , !P4 ;  /* 0xff800000bebe7808 */ /* 0x004fe40006000000 */
[----:B------:R-:W-:Y:S02]  /*c7c0*/  ISETP.GE.AND P4, PT, R20, R48, PT ;  /* 0x000000301400720c */ /* 0x000fe40003f86270 */
[----:B------:R-:W-:Y:S02]  /*c7d0*/  HMMA.16816.F32.BF16 R20, R12, R22, RZ ;  /* 0x000000160c14723c */ /* 0x000fe400000418ff */
[----:B------:R-:W-:Y:S01]  /*c7e0*/  FSEL R161, R90, -INF , !P4 ;  /* 0xff8000005aa17808 */ /* 0x000fe20006000000 */
[----:B------:R2:W-:Y:S03]  /*c7f0*/  MUFU.TANH R98, R27 ;  /* 0x0000001b00627308 */ /* 0x0005e60000002400 */
[----:B-1----:R-:W-:Y:S05]  /*c800*/  HMMA.16816.F32.BF16 R28, R4, R8, R28 ;  /* 0x00000008041c723c */ /* 0x002fea000004181c */
[----:B------:R-:W1:Y:S02]  /*c810*/  MUFU.TANH R186, R186 ;  /* 0x000000ba00ba7308 */ /* 0x000e640000002400 */
[----:B------:R-:W-:-:S02]  /*c820*/  VIADD R8, R2, 0xa9 ;  /* 0x000000a902087836 */ /* 0x000fc40000000000 */
[----:B------:R-:W-:-:S04]  /*c830*/  VIADD R9, R2, 0xb0 ;  /* 0x000000b002097836 */ /* 0x000fc80000000000 */
[----:B------:R-:W3:Y:S01]  /*c840*/  MUFU.TANH R96, R96 ;  /* 0x0000006000607308 */ /* 0x000ee20000002400 */
[----:B--2---:R-:W2:Y:S01]  /*c850*/  LDSM.16.M88.4 R24, [R216+0x4c00] ;  /* 0x004c0000d818783b */ /* 0x004ea20000000200 */
[----:B------:R-:W-:-:S03]  /*c860*/  ISETP.GE.AND P3, PT, R9, R48, PT ;  /* 0x000000300900720c */ /* 0x000fc60003f66270 */
[----:B------:R-:W-:Y:S03]  /*c870*/  HMMA.16816.F32.BF16 R20, R4, R10, R20 ;  /* 0x0000000a0414723c */ /* 0x000fe60000041814 */
[----:B------:R-:W4:Y:S01]  /*c880*/  MUFU.TANH R94, R94 ;  /* 0x0000005e005e7308 */ /* 0x000f220000002400 */
[----:B-1----:R-:W-:Y:S02]  /*c890*/  FSEL R186, R186, -INF , !P6 ;  /* 0xff800000baba7808 */ /* 0x002fe40007000000 */
[----:B------:R-:W-:Y:S01]  /*c8a0*/  ISETP.GE.AND P6, PT, R8, R48, PT ;  /* 0x000000300800720c */ /* 0x000fe20003fc6270 */
[----:B------:R-:W-:Y:S01]  /*c8b0*/  FMUL.FTZ R58, R29, UR9 ;  /* 0x000000091d3a7c20 */ /* 0x000fe20008410000 */
[----:B------:R-:W-:Y:S02]  /*c8c0*/  VIADD R29, R2, 0xc0 ;  /* 0x000000c0021d7836 */ /* 0x000fe40000000000 */
[----:B------:R-:W-:Y:S01]  /*c8d0*/  FMUL.FTZ R28, R28, UR9 ;  /* 0x000000091c1c7c20 */ /* 0x000fe20008410000 */
[----:B------:R-:W-:Y:S01]  /*c8e0*/  FSEL R163, R88, -INF , !P6 ;  /* 0xff80000058a37808 */ /* 0x000fe20007000000 */
[----:B------:R-:W1:Y:S01]  /*c8f0*/  MUFU.TANH R170, R170 ;  /* 0x000000aa00aa7308 */ /* 0x000e620000002400 */
[----:B---3--:R-:W-:Y:S01]  /*c900*/  FSEL R157, R96, -INF , !P0 ;  /* 0xff800000609d7808 */ /* 0x008fe20004000000 */
[----:B------:R-:W-:Y:S01]  /*c910*/  FMUL.FTZ R61, R31, UR9 ;  /* 0x000000091f3d7c20 */ /* 0x000fe20008410000 */
[----:B------:R-:W-:Y:S01]  /*c920*/  ISETP.GE.AND P0, PT, R8, R47, PT ;  /* 0x0000002f0800720c */ /* 0x000fe20003f06270 */
[----:B------:R-:W-:-:S04]  /*c930*/  VIADD R8, R2, 0xb1 ;  /* 0x000000b102087836 */ /* 0x000fc80000000000 */
[----:B------:R-:W3:Y:S01]  /*c940*/  MUFU.TANH R166, R166 ;  /* 0x000000a600a67308 */ /* 0x000ee20000002400 */
[----:B----4-:R-:W-:Y:S02]  /*c950*/  FSEL R159, R94, -INF , !P5 ;  /* 0xff8000005e9f7808 */ /* 0x010fe40006800000 */
[-C--:B------:R-:W-:Y:S01]  /*c960*/  ISETP.GE.AND P5, PT, R9, R47.reuse, PT ;  /* 0x0000002f0900720c */ /* 0x080fe20003fa6270 */
[----:B------:R-:W-:Y:S01]  /*c970*/  VIADD R9, R2, 0xb8 ;  /* 0x000000b802097836 */ /* 0x000fe20000000000 */
[-C--:B------:R-:W-:Y:S01]  /*c980*/  ISETP.GE.AND P4, PT, R8, R47.reuse, PT ;  /* 0x0000002f0800720c */ /* 0x080fe20003f86270 */
[----:B------:R-:W-:Y:S01]  /*c990*/  FMUL.FTZ R20, R20, UR9 ;  /* 0x0000000914147c20 */ /* 0x000fe20008410000 */
[----:B------:R-:W-:Y:S01]  /*c9a0*/  FSEL R146, R146, -INF , !P5 ;  /* 0xff80000092927808 */ /* 0x000fe20006800000 */
[----:B------:R-:W4:Y:S01]  /*c9b0*/  MUFU.TANH R158, R158 ;  /* 0x0000009e009e7308 */ /* 0x000f220000002400 */
[----:B-1----:R-:W-:Y:S01]  /*c9c0*/  FSEL R170, R170, -INF , !P2 ;  /* 0xff800000aaaa7808 */ /* 0x002fe20005000000 */
[----:B------:R-:W-:Y:S01]  /*c9d0*/  FMUL.FTZ R22, R22, UR9 ;  /* 0x0000000916167c20 */ /* 0x000fe20008410000 */
[----:B------:R-:W-:Y:S01]  /*c9e0*/  ISETP.GE.AND P2, PT, R8, R48, PT ;  /* 0x000000300800720c */ /* 0x000fe20003f46270 */
[----:B------:R-:W-:Y:S01]  /*c9f0*/  VIADD R8, R2, 0xb9 ;  /* 0x000000b902087836 */ /* 0x000fe20000000000 */
[----:B------:R-:W-:-:S02]  /*ca00*/  ISETP.GE.AND P6, PT, R9, R47, PT ;  /* 0x0000002f0900720c */ /* 0x000fc40003fc6270 */
[-C--:B------:R-:W-:Y:S01]  /*ca10*/  ISETP.GE.AND P5, PT, R29, R48.reuse, PT ;  /* 0x000000301d00720c */ /* 0x080fe20003fa6270 */
[----:B------:R-:W1:Y:S01]  /*ca20*/  MUFU.TANH R84, R84 ;  /* 0x0000005400547308 */ /* 0x000e620000002400 */
[----:B---3--:R-:W-:Y:S02]  /*ca30*/  FSEL R166, R166, -INF , !P1 ;  /* 0xff800000a6a67808 */ /* 0x008fe40004800000 */
[----:B------:R-:W-:Y:S02]  /*ca40*/  ISETP.GE.AND P1, PT, R9, R48, PT ;  /* 0x000000300900720c */ /* 0x000fe40003f26270 */
[----:B------:R-:W-:-:S03]  /*ca50*/  FSEL R167, R54, -INF , !P5 ;  /* 0xff80000036a77808 */ /* 0x000fc60006800000 */
[----:B------:R-:W-:Y:S01]  /*ca60*/  MUFU.TANH R171, R16 ;  /* 0x0000001000ab7308 */ /* 0x000fe20000002400 */
[----:B----4-:R-:W-:Y:S02]  /*ca70*/  FSEL R158, R158, -INF , !P0 ;  /* 0xff8000009e9e7808 */ /* 0x010fe40004000000 */
[----:B------:R-:W-:-:S04]  /*ca80*/  ISETP.GE.AND P0, PT, R8, R48, PT ;  /* 0x000000300800720c */ /* 0x000fc80003f06270 */
[----:B------:R-:W-:Y:S01]  /*ca90*/  FSEL R31, R66, -INF , !P0 ;  /* 0xff800000421f7808 */ /* 0x000fe20004000000 */
[----:B------:R-:W-:Y:S01]  /*caa0*/  MUFU.TANH R57, R17 ;  /* 0x0000001100397308 */ /* 0x000fe20000002400 */
[----:B-1----:R-:W-:Y:S02]  /*cab0*/  FSEL R165, R84, -INF , !P3 ;  /* 0xff80000054a57808 */ /* 0x002fe40005800000 */
[----:B------:R-:W-:Y:S02]  /*cac0*/  ISETP.GE.AND P3, PT, R8, R47, PT ;  /* 0x0000002f0800720c */ /* 0x000fe40003f66270 */
[C---:B--2---:R-:W-:Y:S03]  /*cad0*/  HMMA.16816.F32.BF16 R8, R12.reuse, R24, RZ ;  /* 0x000000180c08723c */ /* 0x044fe600000418ff */
[----:B------:R1:W-:Y:S03]  /*cae0*/  MUFU.TANH R64, R18 ;  /* 0x0000001200407308 */ /* 0x0003e60000002400 */
[----:B------:R-:W-:Y:S01]  /*caf0*/  HMMA.16816.F32.BF16 R12, R12, R26, RZ ;  /* 0x0000001a0c0c723c */ /* 0x000fe200000418ff */
[----:B------:R-:W-:Y:S01]  /*cb00*/  FMUL.FTZ R24, R30, UR9 ;  /* 0x000000091e187c20 */ /* 0x000fe20008410000 */
[----:B------:R-:W-:-:S03]  /*cb10*/  VIADD R30, R2, 0xc9 ;  /* 0x000000c9021e7836 */ /* 0x000fc60000000000 */
[----:B------:R-:W2:Y:S02]  /*cb20*/  MUFU.TANH R82, R82 ;  /* 0x0000005200527308 */ /* 0x000ea40000002400 */
[----:B------:R-:W-:Y:S01]  /*cb30*/  ISETP.GE.AND P5, PT, R30, R47, PT ;  /* 0x0000002f1e00720c */ /* 0x000fe20003fa6270 */
[----:B------:R-:W-:-:S05]  /*cb40*/  VIADD R26, R2, 0xe0 ;  /* 0x000000e0021a7836 */ /* 0x000fca0000000000 */
[----:B------:R-:W3:Y:S01]  /*cb50*/  MUFU.TANH R142, R142 ;  /* 0x0000008e008e7308 */ /* 0x000ee20000002400 */
[----:B-1----:R-:W1:Y:S01]  /*cb60*/  LDSM.16.M88.4 R16, [R215+0x3c00] ;  /* 0x003c0000d710783b */ /* 0x002e620000000200 */
[----:B------:R-:W-:-:S06]  /*cb70*/  DEPBAR.LE SB0, 0x0 ;  /* 0x000080000000791a */ /* 0x000fcc0000000000 */
[----:B------:R-:W4:Y:S01]  /*cb80*/  MUFU.TANH R134, R134 ;  /* 0x0000008600867308 */ /* 0x000f220000002400 */
[----:B--2---:R-:W-:Y:S02]  /*cb90*/  FSEL R25, R82, -INF , !P2 ;  /* 0xff80000052197808 */ /* 0x004fe40005000000 */
[-C--:B------:R-:W-:Y:S02]  /*cba0*/  ISETP.GE.AND P2, PT, R29, R47.reuse, PT ;  /* 0x0000002f1d00720c */ /* 0x080fe40003f46270 */
[----:B------:R-:W-:Y:S02]  /*cbb0*/  FSEL R29, R68, -INF , !P1 ;  /* 0xff800000441d7808 */ /* 0x000fe40004800000 */
[C---:B------:R-:W-:Y:S01]  /*cbc0*/  ISETP.GE.AND P1, PT, R59.reuse, R47, PT ;  /* 0x0000002f3b00720c */ /* 0x040fe20003f26270 */
[----:B------:R-:W2:Y:S01]  /*cbd0*/  MUFU.TANH R46, R46 ;  /* 0x0000002e002e7308 */ /* 0x000ea20000002400 */
[----:B---3--:R-:W-:Y:S02]  /*cbe0*/  FSEL R142, R142, -INF , !P4 ;  /* 0xff8000008e8e7808 */ /* 0x008fe40006000000 */
[----:B------:R-:W-:Y:S01]  /*cbf0*/  ISETP.GE.AND P4, PT, R59, R48, PT ;  /* 0x000000303b00720c */ /* 0x000fe20003f86270 */
[----:B------:R-:W-:Y:S01]  /*cc00*/  VIADD R59, R2, 0xc8 ;  /* 0x000000c8023b7836 */ /* 0x000fe20000000000 */
[----:B------:R-:W-:-:S02]  /*cc10*/  FSEL R112, R112, -INF , !P1 ;  /* 0xff80000070707808 */ /* 0x000fc40004800000 */
[----:B------:R-:W-:Y:S01]  /*cc20*/  FSEL R118, R118, -INF , !P2 ;  /* 0xff80000076767808 */ /* 0x000fe20005000000 */
[----:B------:R-:W3:Y:S01]  /*cc30*/  MUFU.TANH R128, R128 ;  /* 0x0000008000807308 */ /* 0x000ee20000002400 */
[----:B----4-:R-:W-:Y:S02]  /*cc40*/  FSEL R134, R134, -INF , !P6 ;  /* 0xff80000086867808 */ /* 0x010fe40007000000 */
[C---:B------:R-:W-:Y:S02]  /*cc50*/  ISETP.GE.AND P6, PT, R59.reuse, R48, PT ;  /* 0x000000303b00720c */ /* 0x040fe40003fc6270 */
[----:B------:R-:W-:Y:S01]  /*cc60*/  ISETP.GE.AND P0, PT, R59, R47, PT ;  /* 0x0000002f3b00720c */ /* 0x000fe20003f06270 */
[----:B------:R-:W-:Y:S02]  /*cc70*/  FMUL.FTZ R59, R23, UR9 ;  /* 0x00000009173b7c20 */ /* 0x000fe40008410000 */
[----:B------:R-:W4:Y:S01]  /*cc80*/  MUFU.TANH R52, R52 ;  /* 0x0000003400347308 */ /* 0x000f220000002400 */
[----:B--2---:R-:W-:-:S02]  /*cc90*/  FSEL R27, R46, -INF , !P6 ;  /* 0xff8000002e1b7808 */ /* 0x004fc40007000000 */
[----:B------:R-:W-:-:S05]  /*cca0*/  FSEL R108, R55, -INF , !P0 ;  /* 0xff800000376c7808 */ /* 0x000fca0004000000 */
[----:B------:R-:W2:Y:S01]  /*ccb0*/  MUFU.TANH R104, R104 ;  /* 0x0000006800687308 */ /* 0x000ea20000002400 */
[C---:B-1----:R-:W-:Y:S01]  /*ccc0*/  HMMA.16816.F32.BF16 R8, R4.reuse, R16, R8 ;  /* 0x000000100408723c */ /* 0x042fe20000041808 */
[----:B---3--:R-:W-:Y:S02]  /*ccd0*/  FSEL R128, R128, -INF , !P3 ;  /* 0xff80000080807808 */ /* 0x008fe40005800000 */
[----:B------:R-:W-:Y:S01]  /*cce0*/  ISETP.GE.AND P3, PT, R30, R48, PT ;  /* 0x000000301e00720c */ /* 0x000fe20003f66270 */
[C---:B------:R-:W-:Y:S02]  /*ccf0*/  VIADD R30, R2.reuse, 0xd0 ;  /* 0x000000d0021e7836 */ /* 0x040fe40000000000 */
[----:B------:R-:W-:Y:S01]  /*cd00*/  HMMA.16816.F32.BF16 R12, R4, R18, R12 ;  /* 0x00000012040c723c */ /* 0x000fe2000004180c */
[----:B------:R-:W-:Y:S01]  /*cd10*/  FMUL.FTZ R16, R21, UR9 ;  /* 0x0000000915107c20 */ /* 0x000fe20008410000 */
[----:B------:R-:W-:Y:S01]  /*cd20*/  VIADD R21, R2, 0xd1 ;  /* 0x000000d102157836 */ /* 0x000fe20000000000 */
[----:B------:R-:W1:Y:S01]  /*cd30*/  MUFU.TANH R60, R60 ;  /* 0x0000003c003c7308 */ /* 0x000e620000002400 */
[----:B------:R-:W-:-:S02]  /*cd40*/  FSEL R169, R50, -INF , !P3 ;  /* 0xff80000032a97808 */ /* 0x000fc40005800000 */
[----:B----4-:R-:W-:Y:S01]  /*cd50*/  FSEL R17, R52, -INF , !P4 ;  /* 0xff80000034117808 */ /* 0x010fe20006000000 */
[C---:B------:R-:W-:Y:S01]  /*cd60*/  VIADD R5, R2.reuse, 0xe1 ;  /* 0x000000e102057836 */ /* 0x040fe20000000000 */
[CC--:B------:R-:W-:Y:S01]  /*cd70*/  ISETP.GE.AND P1, PT, R21.reuse, R48.reuse, PT ;  /* 0x000000301500720c */ /* 0x0c0fe20003f26270 */
[C---:B------:R-:W-:Y:S01]  /*cd80*/  VIADD R4, R2.reuse, 0xe8 ;  /* 0x000000e802047836 */ /* 0x040fe20000000000 */
[-C--:B------:R-:W-:Y:S01]  /*cd90*/  ISETP.GE.AND P6, PT, R21, R47.reuse, PT ;  /* 0x0000002f1500720c */ /* 0x080fe20003fc6270 */
[----:B------:R-:W3:Y:S01]  /*cda0*/  MUFU.TANH R63, R63 ;  /* 0x0000003f003f7308 */ /* 0x000ee20000002400 */
[----:B------:R-:W-:Y:S01]  /*cdb0*/  VIADD R21, R2, 0xd8 ;  /* 0x000000d802157836 */ /* 0x000fe20000000000 */
[-C--:B------:R-:W-:Y:S01]  /*cdc0*/  ISETP.GE.AND P2, PT, R30, R48.reuse, PT ;  /* 0x000000301e00720c */ /* 0x080fe20003f46270 */
[----:B------:R-:W-:Y:S01]  /*cdd0*/  VIADD R6, R2, 0xf0 ;  /* 0x000000f002067836 */ /* 0x000fe20000000000 */
[-C--:B------:R-:W-:Y:S02]  /*cde0*/  ISETP.GE.AND P4, PT, R30, R47.reuse, PT ;  /* 0x0000002f1e00720c */ /* 0x080fe40003f86270 */
[-C--:B------:R-:W-:Y:S01]  /*cdf0*/  ISETP.GE.AND P0, PT, R21, R48.reuse, PT ;  /* 0x000000301500720c */ /* 0x080fe20003f06270 */
[----:B------:R-:W-:Y:S01]  /*ce00*/  FMUL.FTZ R9, R9, UR9 ;  /* 0x0000000909097c20 */ /* 0x000fe20008410000 */
[----:B------:R-:W4:Y:S01]  /*ce10*/  MUFU.TANH R28, R28 ;  /* 0x0000001c001c7308 */ /* 0x000f220000002400 */
[-C--:B------:R-:W-:Y:S01]  /*ce20*/  ISETP.GE.AND P3, PT, R21, R47.reuse, PT ;  /* 0x0000002f1500720c */ /* 0x080fe20003f66270 */
[----:B------:R-:W-:Y:S01]  /*ce30*/  VIADD R21, R2, 0xd9 ;  /* 0x000000d902157836 */ /* 0x000fe20000000000 */
[----:B--2---:R-:W-:Y:S01]  /*ce40*/  FSEL R104, R104, -INF , !P5 ;  /* 0xff80000068687808 */ /* 0x004fe20006800000 */
[----:B------:R-:W-:Y:S01]  /*ce50*/  FMUL.FTZ R8, R8, UR9 ;  /* 0x0000000908087c20 */ /* 0x000fe20008410000 */
[----:B------:R-:W-:Y:S01]  /*ce60*/  FSEL R98, R98, -INF , !P6 ;  /* 0xff80000062627808 */ /* 0x000fe20007000000 */
[----:B------:R-:W-:Y:S01]  /*ce70*/  FMUL.FTZ R13, R13, UR9 ;  /* 0x000000090d0d7c20 */ /* 0x000fe20008410000 */
[-C--:B------:R-:W-:Y:S01]  /*ce80*/  ISETP.GE.AND P5, PT, R21, R48.reuse, PT ;  /* 0x000000301500720c */ /* 0x080fe20003fa6270 */
[----:B------:R-:W2:Y:S01]  /*ce90*/  MUFU.TANH R61, R61 ;  /* 0x0000003d003d7308 */ /* 0x000ea20000002400 */
[----:B------:R-:W-:Y:S01]  /*cea0*/  FSEL R171, R171, -INF , !P0 ;  /* 0xff800000abab7808 */ /* 0x000fe20004000000 */
[----:B------:R-:W-:Y:S01]  /*ceb0*/  FMUL.FTZ R10, R10, UR9 ;  /* 0x000000090a0a7c20 */ /* 0x000fe20008410000 */
[----:B-1----:R-:W-:Y:S01]  /*cec0*/  FSEL R23, R60, -INF , !P2 ;  /* 0xff8000003c177808 */ /* 0x002fe20005000000 */
[----:B------:R-:W-:Y:S01]  /*ced0*/  FMUL.FTZ R12, R12, UR9 ;  /* 0x000000090c0c7c20 */ /* 0x000fe20008410000 */
[----:B------:R-:W-:Y:S01]  /*cee0*/  FSEL R100, R100, -INF , !P4 ;  /* 0xff80000064647808 */ /* 0x000fe20006000000 */
[----:B------:R-:W-:Y:S01]  /*cef0*/  FMUL.FTZ R14, R14, UR9 ;  /* 0x000000090e0e7c20 */ /* 0x000fe20008410000 */
[CC--:B------:R-:W-:Y:S01]  /*cf00*/  ISETP.GE.AND P6, PT, R5.reuse, R48.reuse, PT ;  /* 0x000000300500720c */ /* 0x0c0fe20003fc6270 */
[----:B------:R-:W1:Y:S01]  /*cf10*/  MUFU.TANH R99, R9 ;  /* 0x0000000900637308 */ /* 0x000e620000002400 */
[-C--:B------:R-:W-:Y:S01]  /*cf20*/  ISETP.GE.AND P0, PT, R5, R47.reuse, PT ;  /* 0x0000002f0500720c */ /* 0x080fe20003f06270 */
[----:B------:R-:W-:Y:S01]  /*cf30*/  VIADD R5, R2, 0xe9 ;  /* 0x000000e902057836 */ /* 0x000fe20000000000 */
[----:B------:R-:W-:Y:S01]  /*cf40*/  ISETP.GE.AND P2, PT, R21, R47, PT ;  /* 0x0000002f1500720c */ /* 0x000fe20003f46270 */
[----:B------:R-:W-:Y:S01]  /*cf50*/  FMUL.FTZ R15, R15, UR9 ;  /* 0x000000090f0f7c20 */ /* 0x000fe20008410000 */
[----:B------:R-:W-:-:S02]  /*cf60*/  ISETP.GE.AND P4, PT, R26, R48, PT ;  /* 0x000000301a00720c */ /* 0x000fc40003f86270 */
[----:B------:R-:W-:Y:S01]  /*cf70*/  FSEL R19, R57, -INF , !P5 ;  /* 0xff80000039137808 */ /* 0x000fe20006800000 */
[----:B------:R-:W-:Y:S01]  /*cf80*/  MUFU.TANH R58, R58 ;  /* 0x0000003a003a7308 */ /* 0x000fe20000002400 */
[----:B------:R-:W-:Y:S01]  /*cf90*/  FMUL.FTZ R57, R11, UR9 ;  /* 0x000000090b397c20 */ /* 0x000fe20008410000 */
[----:B---3--:R-:W-:Y:S02]  /*cfa0*/  FSEL R63, R63, -INF , !P2 ;  /* 0xff8000003f3f7808 */ /* 0x008fe40005000000 */
[----:B----4-:R-:W-:Y:S02]  /*cfb0*/  FSEL R11, R28, -INF , !P4 ;  /* 0xff8000001c0b7808 */ /* 0x010fe40006000000 */
[C---:B------:R-:W-:Y:S02]  /*cfc0*/  ISETP.GE.AND P2, PT, R5.reuse, R48, PT ;  /* 0x000000300500720c */ /* 0x040fe40003f46270 */
[----:B------:R-:W3:Y:S01]  /*cfd0*/  MUFU.TANH R24, R24 ;  /* 0x0000001800187308 */ /* 0x000ee20000002400 */
[----:B------:R-:W-:Y:S01]  /*cfe0*/  ISETP.GE.AND P4, PT, R5, R47, PT ;  /* 0x0000002f0500720c */ /* 0x000fe20003f86270 */
[----:B------:R-:W-:Y:S01]  /*cff0*/  VIADD R5, R2, 0xf1 ;  /* 0x000000f102057836 */ /* 0x000fe20000000000 */
[----:B------:R-:W-:-:S02]  /*d000*/  FSEL R64, R64, -INF , !P3 ;  /* 0xff80000040407808 */ /* 0x000fc40005800000 */
[CC--:B------:R-:W-:Y:S02]  /*d010*/  ISETP.GE.AND P3, PT, R4.reuse, R48.reuse, PT ;  /* 0x000000300400720c */ /* 0x0c0fe40003f66270 */
[-C--:B------:R-:W-:Y:S01]  /*d020*/  ISETP.GE.AND P5, PT, R4, R47.reuse, PT ;  /* 0x0000002f0400720c */ /* 0x080fe20003fa6270 */
[----:B------:R-:W4:Y:S01]  /*d030*/  MUFU.TANH R20, R20 ;  /* 0x0000001400147308 */ /* 0x000f220000002400 */
[----:B--2---:R-:W-:Y:S02]  /*d040*/  FSEL R61, R61, -INF , !P0 ;  /* 0xff8000003d3d7808 */ /* 0x004fe40004000000 */
[----:B------:R-:W-:Y:S02]  /*d050*/  ISETP.GE.AND P0, PT, R5, R48, PT ;  /* 0x000000300500720c */ /* 0x000fe40003f06270 */
[----:B------:R-:W-:Y:S02]  /*d060*/  FSEL R21, R62, -INF , !P1 ;  /* 0xff8000003e157808 */ /* 0x000fe40004800000 */
[----:B-1----:R-:W-:Y:S01]  /*d070*/  FSEL R99, R99, -INF , !P0 ;  /* 0xff80000063637808 */ /* 0x002fe20004000000 */
[----:B------:R1:W-:Y:S01]  /*d080*/  MUFU.TANH R65, R13 ;  /* 0x0000000d00417308 */ /* 0x0003e20000002400 */
[----:B------:R-:W-:-:S02]  /*d090*/  ISETP.GE.AND P1, PT, R26, R47, PT ;  /* 0x0000002f1a00720c */ /* 0x000fc40003f26270 */
[----:B------:R-:W-:Y:S02]  /*d0a0*/  ISETP.GE.AND P0, PT, R56, 0x2, PT ;  /* 0x000000023800780c */ /* 0x000fe40003f06270 */
[----:B---3--:R-:W-:Y:S02]  /*d0b0*/  FSEL R62, R24, -INF , !P1 ;  /* 0xff800000183e7808 */ /* 0x008fe40004800000 */
[----:B------:R-:W-:Y:S01]  /*d0c0*/  FSEL R9, R58, -INF , !P6 ;  /* 0xff8000003a097808 */ /* 0x000fe20007000000 */
[----:B------:R-:W2:Y:S01]  /*d0d0*/  MUFU.TANH R16, R16 ;  /* 0x0000001000107308 */ /* 0x000ea20000002400 */
[C---:B------:R-:W-:Y:S02]  /*d0e0*/  ISETP.GE.AND P1, PT, R6.reuse, R48, PT ;  /* 0x000000300600720c */ /* 0x040fe40003f26270 */
[----:B------:R-:W-:Y:S01]  /*d0f0*/  ISETP.GE.AND P6, PT, R6, R47, PT ;  /* 0x0000002f0600720c */ /* 0x000fe20003fc6270 */
[----:B------:R-:W-:Y:S01]  /*d100*/  VIADD R6, R2, 0xf9 ;  /* 0x000000f902067836 */ /* 0x000fe20000000000 */
[----:B----4-:R-:W-:-:S02]  /*d110*/  FSEL R7, R20, -INF , !P3 ;  /* 0xff80000014077808 */ /* 0x010fc40005800000 */
[----:B------:R-:W-:Y:S01]  /*d120*/  ISETP.GE.AND P3, PT, R5, R47, PT ;  /* 0x0000002f0500720c */ /* 0x000fe20003f66270 */
[----:B------:R-:W3:Y:S01]  /*d130*/  MUFU.TANH R22, R22 ;  /* 0x0000001600167308 */ /* 0x000ee20000002400 */
[----:B-1----:R-:W-:-:S07]  /*d140*/  FMUL.FTZ R13, R44, UR9 ;  /* 0x000000092c0d7c20 */ /* 0x002fce0008410000 */
[----:B------:R-:W1:Y:S01]  /*d150*/  MUFU.TANH R59, R59 ;  /* 0x0000003b003b7308 */ /* 0x000e620000002400 */
[----:B--2---:R-:W-:-:S07]  /*d160*/  FSEL R5, R16, -INF , !P2 ;  /* 0xff80000010057808 */ /* 0x004fce0005000000 */
[----:B------:R2:W4:Y:S01]  /*d170*/  MUFU.TANH R113, R8 ;  /* 0x0000000800717308 */ /* 0x0005220000002400 */
[----:B---3--:R-:W-:-:S07]  /*d180*/  FSEL R60, R22, -INF , !P5 ;  /* 0xff800000163c7808 */ /* 0x008fce0006800000 */
[----:B------:R-:W3:Y:S01]  /*d190*/  MUFU.TANH R4, R10 ;  /* 0x0000000a00047308 */ /* 0x000ee20000002400 */
[----:B-1----:R-:W-:Y:S02]  /*d1a0*/  FSEL R59, R59, -INF , !P4 ;  /* 0xff8000003b3b7808 */ /* 0x002fe40006000000 */
[----:B------:R-:W-:-:S04]  /*d1b0*/  ISETP.GE.AND P4, PT, R6, R48, PT ;  /* 0x000000300600720c */ /* 0x000fc80003f86270 */
[----:B------:R-:W-:Y:S01]  /*d1c0*/  FSEL R65, R65, -INF , !P4 ;  /* 0xff80000041417808 */ /* 0x000fe20006000000 */
[----:B------:R-:W1:Y:S01]  /*d1d0*/  MUFU.TANH R57, R57 ;  /* 0x0000003900397308 */ /* 0x000e620000002400 */
[----:B--2---:R-:W-:Y:S01]  /*d1e0*/  VIADD R8, R2, 0xf8 ;  /* 0x000000f802087836 */ /* 0x004fe20000000000 */
[----:B----4-:R-:W-:Y:S02]  /*d1f0*/  FSEL R113, R113, -INF , !P1 ;  /* 0xff80000071717808 */ /* 0x010fe40004800000 */
[-C--:B------:R-:W-:Y:S02]  /*d200*/  ISETP.GE.AND P1, PT, R6, R47.reuse, PT ;  /* 0x0000002f0600720c */ /* 0x080fe40003f26270 */
[----:B------:R-:W-:Y:S02]  /*d210*/  ISETP.GE.AND P5, PT, R8, R48, PT ;  /* 0x000000300800720c */ /* 0x000fe40003fa6270 */
[----:B------:R-:W2:Y:S01]  /*d220*/  MUFU.TANH R66, R12 ;  /* 0x0000000c00427308 */ /* 0x000ea20000002400 */
[----:B---3--:R-:W-:Y:S01]  /*d230*/  FSEL R58, R4, -INF , !P6 ;  /* 0xff800000043a7808 */ /* 0x008fe20007000000 */
[----:B------:R-:W-:Y:S01]  /*d240*/  BAR.SYNC.DEFER_BLOCKING 0x0 ;  /* 0x0000000000007b1d */ /* 0x000fe20000010000 */
[----:B------:R-:W-:-:S02]  /*d250*/  ISETP.GE.AND P2, PT, R8, R47, PT ;  /* 0x0000002f0800720c */ /* 0x000fc40003f46270 */
[----:B------:R-:W-:-:S03]  /*d260*/  ISETP.GE.AND P6, PT, R2, R48, PT ;  /* 0x000000300200720c */ /* 0x000fc60003fc6270 */
[----:B------:R-:W3:Y:S01]  /*d270*/  MUFU.TANH R55, R14 ;  /* 0x0000000e00377308 */ /* 0x000ee20000002400 */
[----:B-1----:R-:W-:-:S07]  /*d280*/  FSEL R57, R57, -INF , !P3 ;  /* 0xff80000039397808 */ /* 0x002fce0005800000 */
[----:B------:R-:W1:Y:S01]  /*d290*/  MUFU.TANH R54, R15 ;  /* 0x0000000f00367308 */ /* 0x000e620000002400 */
[----:B--2---:R-:W-:-:S07]  /*d2a0*/  FSEL R66, R66, -INF , !P5 ;  /* 0xff80000042427808 */ /* 0x004fce0006800000 */
[----:B------:R-:W2:Y:S01]  /*d2b0*/  MUFU.TANH R13, R13 ;  /* 0x0000000d000d7308 */ /* 0x000ea20000002400 */
[----:B---3--:R-:W-:Y:S02]  /*d2c0*/  FSEL R55, R55, -INF , !P2 ;  /* 0xff80000037377808 */ /* 0x008fe40005000000 */
[----:B-1----:R-:W-:Y:S02]  /*d2d0*/  FSEL R54, R54, -INF , !P1 ;  /* 0xff80000036367808 */ /* 0x002fe40004800000 */
[----:B--2---:R-:W-:Y:S01]  /*d2e0*/  FSEL R13, R13, -INF , !P6 ;  /* 0xff8000000d0d7808 */ /* 0x004fe20007000000 */
        /* <DEDUP_REMOVED lines=62> */
.L_x_1976:
[----:B------:R-:W-:Y:S02]  /*d6d0*/  ULDC UR10, c[0x0][0x248] ;  /* 0x00009200000a7ab9 */ /* 0x000fe40000000800 */
[----:B------:R-:W-:-:S06]  /*d6e0*/  USHF.L.U32 UR5, UR10, 0x8, URZ ;  /* 0x000000080a057899 */ /* 0x000fcc000800063f */
[----:B------:R-:W-:-:S04]  /*d6f0*/  IADD3 R96, RZ, -UR5, RZ ;  /* 0x80000005ff607c10 */ /* 0x000fc8000fffe0ff */
[----:B------:R-:W-:-:S07]  /*d700*/  SHF.R.S32.HI R0, RZ, 0x1f, R96 ;  /* 0x0000001fff007819 */ /* 0x000fce0000011460 */
.L_x_1977:
[----:B------:R-:W-:Y:S01]  /*d710*/  USHF.L.U32 UR8, UR10, 0x6, URZ ;  /* 0x000000060a087899 */ /* 0x000fe2000800063f */
[C---:B------:R-:W-:Y:S01]  /*d720*/  LEA R220, P1, R96.reuse, R220, 0x1 ;  /* 0x000000dc60dc7211 */ /* 0x040fe200078208ff */
[----:B------:R-:W-:Y:S02]  /*d730*/  ULDC UR5, c[0x0][0x24c] ;  /* 0x0000930000057ab9 */ /* 0x000fe40000000800 */
[----:B------:R-:W-:Y:S01]  /*d740*/  USHF.L.U64.HI UR5, UR10, 0x6, UR5 ;  /* 0x000000060a057899 */ /* 0x000fe20008010205 */
        /* <DEDUP_REMOVED lines=28> */
.L_x_1975:
        /* <DEDUP_REMOVED lines=162> */
[----:B------:R-:W-:Y:S01]  /*e330*/  FADD.FTZ R151, R180, R151 ;  /* 0x00000097b4977221 */ /* 0x000fe20000010000 */
[----:B------:R-:W-:Y:S01]  /*e340*/  MUFU.EX2 R130, R130 ;  /* 0x0000008200827308 */ /* 0x000fe20000000800 */
[----:B------:R-:W-:Y:S01]  /*e350*/  FMNMX.FTZ R13, R238, R13, !PT ;  /* 0x0000000dee0d7209 */ /* 0x000fe20007810000 */
[--C-:B------:R-:W-:Y:S01]  /*e360*/  FFMA.FTZ R77, R165, UR5, -R94.reuse ;  /* 0x00000005a54d7c23 */ /* 0x100fe2000801085e */
[----:B------:R-:W-:Y:S01]  /*e370*/  FADD.FTZ R174, R174, R151 ;  /* 0x00000097aeae7221 */ /* 0x000fe20000010000 */
        /* <DEDUP_REMOVED lines=63> */
[----:B------:R-:W3:Y:S06]  /*e770*/  SHFL.BFLY PT, R13, R0, 0x2, 0x1f ;  /* 0x0c401f00000d7f89 */ /* 0x000eec00000e0000 */
[----:B------:R-:W-:Y:S08]  /*e780*/  MUFU.EX2 R88, R88 ;  /* 0x0000005800587308 */ /* 0x000ff00000000800 */
[----:B------:R-:W-:Y:S08]  /*e790*/  MUFU.EX2 R89, R89 ;  /* 0x0000005900597308 */ /* 0x000ff00000000800 */
[----:B------:R-:W-:Y:S01]  /*e7a0*/  MUFU.EX2 R86, R86 ;  /* 0x0000005600567308 */ /* 0x000fe20000000800 */
[----:B---3--:R-:W-:-:S05]  /*e7b0*/  FMNMX.FTZ R4, R0, R13, !PT ;  /* 0x0000000d00047209 */ /* 0x008fca0007810000 */
[----:B------:R-:W3:Y:S02]  /*e7c0*/  SHFL.BFLY PT, R13, R4, 0x1, 0x1f ;  /* 0x0c201f00040d7f89 */ /* 0x000ee400000e0000 */
[----:B------:R-:W-:Y:S08]  /*e7d0*/  MUFU.EX2 R87, R87 ;  /* 0x0000005700577308 */ /* 0x000ff00000000800 */
[----:B------:R-:W-:Y:S08]  /*e7e0*/  MUFU.EX2 R84, R84 ;  /* 0x0000005400547308 */ /* 0x000ff00000000800 */
[----:B------:R-:W-:Y:S01]  /*e7f0*/  MUFU.EX2 R85, R85 ;  /* 0x0000005500557308 */ /* 0x000fe20000000800 */
[----:B---3--:R-:W-:-:S07]  /*e800*/  FMNMX.FTZ R0, R4, R13, !PT ;  /* 0x0000000d04007209 */ /* 0x008fce0007810000 */
[----:B------:R-:W-:Y:S01]  /*e810*/  MUFU.EX2 R82, R82 ;  /* 0x0000005200527308 */ /* 0x000fe20000000800 */
[C---:B------:R-:W-:Y:S01]  /*e820*/  FSETP.NEU.FTZ.AND P1, PT, R0.reuse, -INF , PT ;  /* 0xff8000000000780b */ /* 0x040fe20003f3d000 */
[----:B------:R-:W-:-:S06]  /*e830*/  FMUL.FTZ R67, R0, UR5 ;  /* 0x0000000500437c20 */ /* 0x000fcc0008410000 */
[----:B------:R-:W-:Y:S01]  /*e840*/  MUFU.EX2 R83, R83 ;  /* 0x0000005300537308 */ /* 0x000fe20000000800 */
[----:B------:R-:W-:-:S05]  /*e850*/  FSEL R67, R67, RZ, P1 ;  /* 0x000000ff43437208 */ /* 0x000fca0000800000 */
[--C-:B------:R-:W-:Y:S01]  /*e860*/  FFMA.FTZ R143, R214, UR5, -R67.reuse ;  /* 0x00000005d68f7c23 */ /* 0x100fe20008010843 */
[----:B------:R-:W-:Y:S01]  /*e870*/  LEA R214, R3, UR4, 0x1 ;  /* 0x0000000403d67c11 */ /* 0x000fe2000f8e08ff */
[--C-:B------:R-:W-:Y:S01]  /*e880*/  FFMA.FTZ R178, R178, UR5, -R67.reuse ;  /* 0x00000005b2b27c23 */ /* 0x100fe20008010843 */
[--C-:B------:R-:W-:Y:S01]  /*e890*/  FFMA.FTZ R149, R248, UR5, -R67.reuse ;  /* 0x00000005f8957c23 */ /* 0x100fe20008010843 */
[--C-:B------:R-:W-:Y:S01]  /*e8a0*/  FFMA.FTZ R172, R172, UR5, -R67.reuse ;  /* 0x00000005acac7c23 */ /* 0x100fe20008010843 */
[----:B------:R-:W-:Y:S01]  /*e8b0*/  LEA R213, R49, R214, 0x1 ;  /* 0x000000d631d57211 */ /* 0x000fe200078e08ff */
[----:B------:R-:W3:Y:S01]  /*e8c0*/  LDSM.16.MT88.4 R12, [R214+0x5000] ;  /* 0x00500000d60c783b */ /* 0x000ee20000004200 */
[----:B------:R-:W-:Y:S01]  /*e8d0*/  MUFU.EX2 R143, R143 ;  /* 0x0000008f008f7308 */ /* 0x000fe20000000800 */
[--C-:B------:R-:W-:Y:S01]  /*e8e0*/  FFMA.FTZ R133, R154, UR5, -R67.reuse ;  /* 0x000000059a857c23 */ /* 0x100fe20008010843 */
[--C-:B------:R-:W-:Y:S01]  /*e8f0*/  FFMA.FTZ R160, R160, UR5, -R67.reuse ;  /* 0x00000005a0a07c23 */ /* 0x100fe20008010843 */
[----:B------:R-:W4:Y:S01]  /*e900*/  LDSM.16.MT88.4 R24, [R213+0x5000] ;  /* 0x00500000d518783b */ /* 0x000f220000004200 */
        /* <DEDUP_REMOVED lines=10> */
[----:B-1----:R-:W-:Y:S01]  /*e9b0*/  F2FP.BF16.F32.PACK_AB R36, R139, R164 ;  /* 0x000000a48b24723e */ /* 0x002fe200000010ff */
[----:B------:R-:W1:Y:S01]  /*e9c0*/  LDSM.16.MT88.4 R20, [R214+0x5800] ;  /* 0x00580000d614783b */ /* 0x000e620000004200 */
[----:B------:R-:W3:Y:S01]  /*e9d0*/  MUFU.EX2 R149, R149 ;  /* 0x0000009500957308 */ /* 0x000ee20000000800 */
[----:B--2---:R-:W-:Y:S01]  /*e9e0*/  F2FP.BF16.F32.PACK_AB R38, R129, R152 ;  /* 0x000000988126723e */ /* 0x004fe200000010ff */
[--C-:B------:R-:W-:Y:S01]  /*e9f0*/  FFMA.FTZ R136, R124, UR5, -R67.reuse ;  /* 0x000000057c887c23 */ /* 0x100fe20008010843 */
[--C-:B------:R-:W-:Y:S01]  /*ea00*/  FFMA.FTZ R3, R34, UR5, -R67.reuse ;  /* 0x0000000522037c23 */ /* 0x100fe20008010843 */
[--C-:B------:R-:W-:Y:S01]  /*ea10*/  FFMA.FTZ R124, R32, UR5, -R67.reuse ;  /* 0x00000005207c7c23 */ /* 0x100fe20008010843 */
[--C-:B------:R-:W-:Y:S01]  /*ea20*/  FFMA.FTZ R117, R246, UR5, -R67.reuse ;  /* 0x00000005f6757c23 */ /* 0x100fe20008010843 */
[----:B------:R-:W2:Y:S01]  /*ea30*/  LDSM.16.MT88.4 R32, [R213+0x5800] ;  /* 0x00580000d520783b */ /* 0x000ea20000004200 */
        /* <DEDUP_REMOVED lines=27> */
[--C-:B------:R-:W-:Y:S01]  /*ebf0*/  FFMA.FTZ R194, R194, UR5, -R67.reuse ;  /* 0x00000005c2c27c23 */ /* 0x100fe20008010843 */
[--C-:B------:R-:W-:Y:S01]  /*ec00*/  FFMA.FTZ R161, R190, UR5, -R67.reuse ;  /* 0x00000005bea17c23 */ /* 0x100fe20008010843 */
[--C-:B------:R-:W-:Y:S01]  /*ec10*/  FFMA.FTZ R186, R186, UR5, -R67.reuse ;  /* 0x00000005baba7c23 */ /* 0x100fe20008010843 */
[----:B------:R-:W-:Y:S01]  /*ec20*/  FFMA.FTZ R163, R184, UR5, -R67 ;  /* 0x00000005b8a37c23 */ /* 0x000fe20008010843 */
[----:B------:R-:W-:Y:S01]  /*ec30*/  FADD.FTZ R149, R178, R149 ;  /* 0x00000095b2957221 */ /* 0x000fe20000010000 */
[C---:B------:R-:W-:Y:S01]  /*ec40*/  HMMA.16816.F32.BF16 R12, R28.reuse, R14, RZ ;  /* 0x0000000e1c0c723c */ /* 0x040fe200000418ff */
[----:B------:R-:W4:Y:S01]  /*ec50*/  MUFU.EX2 R131, R131 ;  /* 0x0000008300837308 */ /* 0x000f220000000800 */
[----:B---3--:R-:W-:Y:S01]  /*ec60*/  F2FP.BF16.F32.PACK_AB R37, R133, R160 ;  /* 0x000000a08525723e */ /* 0x008fe200000010ff */
[----:B------:R-:W-:Y:S01]  /*ec70*/  FADD.FTZ R172, R172, R149 ;  /* 0x00000095acac7221 */ /* 0x000fe20000010000 */
[--C-:B------:R-:W-:Y:S01]  /*ec80*/  FFMA.FTZ R170, R170, UR5, -R67.reuse ;  /* 0x00000005aaaa7c23 */ /* 0x100fe20008010843 */
[--C-:B------:R-:W-:Y:S01]  /*ec90*/  FFMA.FTZ R158, R158, UR5, -R67.reuse ;  /* 0x000000059e9e7c23 */ /* 0x100fe20008010843 */
[C---:B------:R-:W-:Y:S01]  /*eca0*/  HMMA.16816.F32.BF16 R8, R28.reuse, R24, RZ ;  /* 0x000000181c08723c */ /* 0x040fe200000418ff */
[--C-:B------:R-:W-:Y:S01]  /*ecb0*/  FFMA.FTZ R142, R142, UR5, -R67.reuse ;  /* 0x000000058e8e7c23 */ /* 0x100fe20008010843 */
        /* <DEDUP_REMOVED lines=8> */
[----:B------:R-:W-:Y:S01]  /*ed40*/  FFMA.FTZ R59, R59, UR5, -R67 ;  /* 0x000000053b3b7c23 */ /* 0x000fe20008010843 */
[----:B------:R-:W3:Y:S01]  /*ed50*/  MUFU.EX2 R123, R123 ;  /* 0x0000007b007b7308 */ /* 0x000ee20000000800 */
[----:B----4-:R-:W-:-:S02]  /*ed60*/  F2FP.BF16.F32.PACK_AB R39, R131, R154 ;  /* 0x0000009a8327723e */ /* 0x010fc400000010ff */
[----:B------:R-:W-:-:S05]  /*ed70*/  F2FP.BF16.F32.PACK_AB R26, R119, R130 ;  /* 0x00000082771a723e */ /* 0x000fca00000010ff */
[----:B------:R-:W-:Y:S01]  /*ed80*/  MUFU.EX2 R132, R132 ;  /* 0x0000008400847308 */ /* 0x000fe20000000800 */
[C---:B-----5:R-:W-:Y:S06]  /*ed90*/  HMMA.16816.F32.BF16 R16, R36.reuse, R4, R16 ;  /* 0x000000042410723c */ /* 0x060fec0000041810 */
[----:B------:R-:W-:Y:S01]  /*eda0*/  HMMA.16816.F32.BF16 R12, R36, R6, R12 ;  /* 0x00000006240c723c */ /* 0x000fe2000004180c */
[----:B------:R-:W4:Y:S01]  /*edb0*/  MUFU.EX2 R115, R115 ;  /* 0x0000007300737308 */ /* 0x000f220000000800 */
[----:B------:R-:W5:Y:S01]  /*edc0*/  LDSM.16.MT88.4 R4, [R214+0x5c00] ;  /* 0x005c0000d604783b */ /* 0x000f620000004200 */
[----:B---3--:R-:W-:-:S03]  /*edd0*/  F2FP.BF16.F32.PACK_AB R25, R123, R136 ;  /* 0x000000887b19723e */ /* 0x008fc600000010ff */
[C---:B------:R-:W-:Y:S03]  /*ede0*/  HMMA.16816.F32.BF16 R8, R36.reuse, R40, R8 ;  /* 0x000000282408723c */ /* 0x040fe60000041808 */
[----:B------:R-:W-:Y:S03]  /*edf0*/  MUFU.EX2 R122, R122 ;  /* 0x0000007a007a7308 */ /* 0x000fe60000000800 */
[----:B------:R-:W-:Y:S01]  /*ee00*/  HMMA.16816.F32.BF16 R28, R36, R42, R28 ;  /* 0x0000002a241c723c */ /* 0x000fe2000004181c */
[----:B------:R-:W3:Y:S04]  /*ee10*/  LDSM.16.MT88.4 R36, [R213+0x5c00] ;  /* 0x005c0000d524783b */ /* 0x000ee80000004200 */
[----:B------:R-:W5:Y:S01]  /*ee20*/  MUFU.EX2 R49, R49 ;  /* 0x0000003100317308 */ /* 0x000f620000000800 */
[----:B----4-:R-:W-:Y:S01]  /*ee30*/  F2FP.BF16.F32.PACK_AB R27, R115, R132 ;  /* 0x00000084731b723e */ /* 0x010fe200000010ff */
[----:B------:R-:W-:Y:S06]  /*ee40*/  LDSM.16.MT88.4 R40, [R213+0x6000] ;  /* 0x00600000d528783b */ /* 0x000fec0000004200 */
[----:B------:R-:W-:Y:S01]  /*ee50*/  MUFU.EX2 R3, R3 ;  /* 0x0000000300037308 */ /* 0x000fe20000000800 */
[C---:B-1----:R-:W-:Y:S06]  /*ee60*/  HMMA.16816.F32.BF16 R16, R24.reuse, R20, R16 ;  /* 0x000000141810723c */ /* 0x042fec0000041810 */
[C---:B------:R-:W-:Y:S01]  /*ee70*/  HMMA.16816.F32.BF16 R12, R24.reuse, R22, R12 ;  /* 0x00000016180c723c */ /* 0x040fe2000004180c */
[----:B------:R-:W1:Y:S01]  /*ee80*/  MUFU.EX2 R124, R124 ;  /* 0x0000007c007c7308 */ /* 0x000e620000000800 */
[----:B------:R-:W4:Y:S04]  /*ee90*/  LDSM.16.MT88.4 R20, [R214+0x6000] ;  /* 0x00600000d614783b */ /* 0x000f280000004200 */
[C---:B--2---:R-:W-:Y:S03]  /*eea0*/  HMMA.16816.F32.BF16 R8, R24.reuse, R32, R8 ;  /* 0x000000201808723c */ /* 0x044fe60000041808 */
[----:B------:R-:W-:Y:S03]  /*eeb0*/  MUFU.EX2 R117, R117 ;  /* 0x0000007500757308 */ /* 0x000fe60000000800 */
[----:B------:R-:W-:Y:S01]  /*eec0*/  HMMA.16816.F32.BF16 R28, R24, R34, R28 ;  /* 0x00000022181c723c */ /* 0x000fe2000004181c */
[----:B------:R-:W-:-:S04]  /*eed0*/  F2FP.BF16.F32.PACK_AB R32, R107, R114 ;  /* 0x000000726b20723e */ /* 0x000fc800000010ff */
[----:B------:R-:W2:Y:S02]  /*eee0*/  MUFU.EX2 R126, R126 ;  /* 0x0000007e007e7308 */ /* 0x000ea40000000800 */
[----:B------:R-:W-:Y:S02]  /*eef0*/  F2FP.BF16.F32.PACK_AB R24, R111, R120 ;  /* 0x000000786f18723e */ /* 0x000fe400000010ff */
[----:B-----5:R-:W-:Y:S02]  /*ef00*/  F2FP.BF16.F32.PACK_AB R25, R49, R122 ;  /* 0x0000007a3119723e */ /* 0x020fe400000010ff */
[----:B------:R-:W-:Y:S02]  /*ef10*/  F2FP.BF16.F32.PACK_AB R26, R109, R116 ;  /* 0x000000746d1a723e */ /* 0x000fe400000010ff */
[----:B-1----:R-:W-:Y:S01]  /*ef20*/  F2FP.BF16.F32.PACK_AB R27, R124, R3 ;  /* 0x000000037c1b723e */ /* 0x002fe200000010ff */
[----:B------:R-:W-:Y:S01]  /*ef30*/  MUFU.EX2 R121, R121 ;  /* 0x0000007900797308 */ /* 0x000fe20000000800 */
[----:B------:R-:W-:-:S05]  /*ef40*/  F2FP.BF16.F32.PACK_AB R34, R105, R110 ;  /* 0x0000006e6922723e */ /* 0x000fca00000010ff */
[----:B------:R-:W-:Y:S02]  /*ef50*/  HMMA.16816.F32.BF16 R16, R24, R4, R16 ;  /* 0x000000041810723c */ /* 0x000fe40000041810 */
[----:B------:R-:W1:Y:S01]  /*ef60*/  MUFU.EX2 R138, R138 ;  /* 0x0000008a008a7308 */ /* 0x000e620000000800 */
[----:B--2---:R-:W-:-:S03]  /*ef70*/  F2FP.BF16.F32.PACK_AB R33, R126, R117 ;  /* 0x000000757e21723e */ /* 0x004fc600000010ff */
[C---:B------:R-:W-:Y:S01]  /*ef80*/  HMMA.16816.F32.BF16 R12, R24.reuse, R6, R12 ;  /* 0x00000006180c723c */ /* 0x040fe2000004180c */
[----:B------:R-:W2:Y:S03]  /*ef90*/  LDSM.16.MT88.4 R4, [R214+0x6400] ;  /* 0x00640000d604783b */ /* 0x000ea60000004200 */
[----:B------:R-:W-:Y:S02]  /*efa0*/  MUFU.EX2 R127, R127 ;  /* 0x0000007f007f7308 */ /* 0x000fe40000000800 */
[C---:B---3--:R-:W-:Y:S06]  /*efb0*/  HMMA.16816.F32.BF16 R8, R24.reuse, R36, R8 ;  /* 0x000000241808723c */ /* 0x048fec0000041808 */
[----:B------:R-:W-:Y:S01]  /*efc0*/  HMMA.16816.F32.BF16 R28, R24, R38, R28 ;  /* 0x00000026181c723c */ /* 0x000fe2000004181c */
[----:B-1----:R-:W-:Y:S01]  /*efd0*/  F2FP.BF16.F32.PACK_AB R35, R138, R121 ;  /* 0x000000798a23723e */ /* 0x002fe200000010ff */
[----:B------:R-:W1:Y:S01]  /*efe0*/  MUFU.EX2 R140, R140 ;  /* 0x0000008c008c7308 */ /* 0x000e620000000800 */
[----:B------:R-:W3:Y:S04]  /*eff0*/  LDSM.16.MT88.4 R36, [R213+0x6400] ;  /* 0x00640000d524783b */ /* 0x000ee80000004200 */
[----:B------:R-:W5:Y:S01]  /*f000*/  LDSM.16.MT88.4 R24, [R214+0x6800] ;  /* 0x00680000d618783b */ /* 0x000f620000004200 */
[C---:B----4-:R-:W-:Y:S02]  /*f010*/  HMMA.16816.F32.BF16 R16, R32.reuse, R20, R16 ;  /* 0x000000142010723c */ /* 0x050fe40000041810 */
[----:B------:R-:W-:Y:S04]  /*f020*/  MUFU.EX2 R156, R156 ;  /* 0x0000009c009c7308 */ /* 0x000fe80000000800 */
[----:B------:R-:W-:Y:S01]  /*f030*/  HMMA.16816.F32.BF16 R12, R32, R22, R12 ;  /* 0x00000016200c723c */ /* 0x000fe2000004180c */
[----:B------:R-:W-:-:S03]  /*f040*/  F2FP.BF16.F32.PACK_AB R20, R103, R106 ;  /* 0x0000006a6714723e */ /* 0x000fc600000010ff */
[----:B------:R-:W4:Y:S01]  /*f050*/  MUFU.EX2 R135, R135 ;  /* 0x0000008700877308 */ /* 0x000f220000000800 */
[----:B-1----:R-:W-:Y:S01]  /*f060*/  F2FP.BF16.F32.PACK_AB R21, R140, R127 ;  /* 0x0000007f8c15723e */ /* 0x002fe200000010ff */
[----:B------:R-:W-:Y:S01]  /*f070*/  HMMA.16816.F32.BF16 R8, R32, R40, R8 ;  /* 0x000000282008723c */ /* 0x000fe20000041808 */
[----:B------:R-:W-:-:S05]  /*f080*/  F2FP.BF16.F32.PACK_AB R22, R101, R102 ;  /* 0x000000666516723e */ /* 0x000fca00000010ff */
[----:B------:R-:W-:Y:S01]  /*f090*/  HMMA.16816.F32.BF16 R28, R32, R42, R28 ;  /* 0x0000002a201c723c */ /* 0x000fe2000004181c */
[----:B------:R-:W-:Y:S01]  /*f0a0*/  MUFU.EX2 R137, R137 ;  /* 0x0000008900897308 */ /* 0x000fe20000000800 */
[----:B------:R-:W1:Y:S04]  /*f0b0*/  LDSM.16.MT88.4 R32, [R213+0x6800] ;  /* 0x00680000d520783b */ /* 0x000e680000004200 */
[----:B------:R-:W-:Y:S01]  /*f0c0*/  LDSM.16.MT88.4 R40, [R213+0x6c00] ;  /* 0x006c0000d528783b */ /* 0x000fe20000004200 */
[----:B----4-:R-:W-:Y:S02]  /*f0d0*/  F2FP.BF16.F32.PACK_AB R23, R135, R156 ;  /* 0x0000009c8717723e */ /* 0x010fe400000010ff */
[----:B------:R-:W4:Y:S05]  /*f0e0*/  MUFU.EX2 R162, R162 ;  /* 0x000000a200a27308 */ /* 0x000f2a0000000800 */
[C---:B--2---:R-:W-:Y:S03]  /*f0f0*/  HMMA.16816.F32.BF16 R16, R20.reuse, R4, R16 ;  /* 0x000000041410723c */ /* 0x044fe60000041810 */
[----:B------:R-:W-:Y:S03]  /*f100*/  MUFU.EX2 R141, R141 ;  /* 0x0000008d008d7308 */ /* 0x000fe60000000800 */
[C---:B------:R-:W-:Y:S01]  /*f110*/  HMMA.16816.F32.BF16 R12, R20.reuse, R6, R12 ;  /* 0x00000006140c723c */ /* 0x040fe2000004180c */
[----:B------:R-:W2:Y:S04]  /*f120*/  LDSM.16.MT88.4 R4, [R214+0x6c00] ;  /* 0x006c0000d604783b */ /* 0x000ea80000004200 */
[----:B------:R-:W5:Y:S01]  /*f130*/  MUFU.EX2 R168, R168 ;  /* 0x000000a800a87308 */ /* 0x000f620000000800 */
[C---:B---3--:R-:W-:Y:S06]  /*f140*/  HMMA.16816.F32.BF16 R8, R20.reuse, R36, R8 ;  /* 0x000000241408723c */ /* 0x048fec0000041808 */
[----:B------:R-:W-:Y:S01]  /*f150*/  HMMA.16816.F32.BF16 R28, R20, R38, R28 ;  /* 0x00000026141c723c */ /* 0x000fe2000004181c */
[----:B------:R-:W-:Y:S01]  /*f160*/  MUFU.EX2 R147, R147 ;  /* 0x0000009300937308 */ /* 0x000fe20000000800 */
[----:B------:R-:W-:-:S05]  /*f170*/  F2FP.BF16.F32.PACK_AB R36, R90, R93 ;  /* 0x0000005d5a24723e */ /* 0x000fca00000010ff */
[----:B------:R-:W-:Y:S02]  /*f180*/  F2FP.BF16.F32.PACK_AB R20, R96, R97 ;  /* 0x000000616014723e */ /* 0x000fe400000010ff */
[----:B----4-:R-:W-:Y:S01]  /*f190*/  F2FP.BF16.F32.PACK_AB R21, R162, R137 ;  /* 0x00000089a215723e */ /* 0x010fe200000010ff */
[----:B------:R-:W3:Y:S01]  /*f1a0*/  MUFU.EX2 R176, R176 ;  /* 0x000000b000b07308 */ /* 0x000ee20000000800 */
[----:B------:R-:W-:Y:S02]  /*f1b0*/  F2FP.BF16.F32.PACK_AB R22, R92, R95 ;  /* 0x0000005f5c16723e */ /* 0x000fe400000010ff */
[----:B-----5:R-:W-:Y:S02]  /*f1c0*/  F2FP.BF16.F32.PACK_AB R23, R168, R141 ;  /* 0x0000008da817723e */ /* 0x020fe400000010ff */
        /* <DEDUP_REMOVED lines=22> */
[----:B------:R-:W3:Y:S03]  /*f330*/  MUFU.EX2 R80, R80 ;  /* 0x0000005000507308 */ /* 0x000ee60000000800 */
[----:B------:R-:W-:Y:S01]  /*f340*/  HMMA.16816.F32.BF16 R28, R36, R42, R28 ;  /* 0x0000002a241c723c */ /* 0x000fe2000004181c */
[----:B------:R-:W4:Y:S04]  /*f350*/  LDSM.16.MT88.4 R40, [R213+0x7400] ;  /* 0x00740000d528783b */ /* 0x000f280000004200 */
[----:B------:R-:W-:Y:S01]  /*f360*/  MUFU.EX2 R159, R159 ;  /* 0x0000009f009f7308 */ /* 0x000fe20000000800 */
[----:B--2---:R-:W-:Y:S01]  /*f370*/  F2FP.BF16.F32.PACK_AB R23, R192, R157 ;  /* 0x0000009dc017723e */ /* 0x004fe200000010ff */
[----:B------:R-:W-:Y:S01]  /*f380*/  FADD.FTZ R37, R145, R174 ;  /* 0x000000ae91257221 */ /* 0x000fe20000010000 */
[----:B------:R-:W-:Y:S01]  /*f390*/  FADD.FTZ R145, R143, R172 ;  /* 0x000000ac8f917221 */ /* 0x000fe20000010000 */
[----:B------:R-:W-:Y:S01]  /*f3a0*/  F2FP.BF16.F32.PACK_AB R36, R82, R85 ;  /* 0x000000555224723e */ /* 0x000fe200000010ff */
[----:B------:R-:W-:Y:S01]  /*f3b0*/  FFMA.FTZ R143, R166, UR5, -R67 ;  /* 0x00000005a68f7c23 */ /* 0x000fe20008010843 */
[----:B------:R-:W-:Y:S01]  /*f3c0*/  FADD.FTZ R164, R164, R37 ;  /* 0x00000025a4a47221 */ /* 0x000fe20000010000 */
[----:B------:R-:W-:Y:S01]  /*f3d0*/  FADD.FTZ R160, R160, R145 ;  /* 0x00000091a0a07221 */ /* 0x000fe20000010000 */
[----:B------:R-:W2:Y:S01]  /*f3e0*/  MUFU.EX2 R194, R194 ;  /* 0x000000c200c27308 */ /* 0x000ea20000000800 */
[----:B-----5:R-:W-:Y:S01]  /*f3f0*/  HMMA.16816.F32.BF16 R16, R20, R24, R16 ;  /* 0x000000181410723c */ /* 0x020fe20000041810 */
[----:B---3--:R-:W-:Y:S01]  /*f400*/  F2FP.BF16.F32.PACK_AB R38, R80, R83 ;  /* 0x000000535026723e */ /* 0x008fe200000010ff */
[----:B------:R-:W-:-:S04]  /*f410*/  FADD.FTZ R139, R139, R164 ;  /* 0x000000a48b8b7221 */ /* 0x000fc80000010000 */
[----:B------:R-:W-:Y:S01]  /*f420*/  HMMA.16816.F32.BF16 R12, R20, R26, R12 ;  /* 0x0000001a140c723c */ /* 0x000fe2000004180c */
[----:B------:R-:W-:Y:S01]  /*f430*/  MUFU.EX2 R161, R161 ;  /* 0x000000a100a17308 */ /* 0x000fe20000000800 */
[----:B------:R-:W3:Y:S01]  /*f440*/  LDSM.16.MT88.4 R24, [R214+0x7800] ;  /* 0x00780000d618783b */ /* 0x000ee20000004200 */
[----:B------:R-:W-:-:S03]  /*f450*/  FADD.FTZ R152, R152, R139 ;  /* 0x0000008b98987221 */ /* 0x000fc60000010000 */
[C---:B-1----:R-:W-:Y:S01]  /*f460*/  HMMA.16816.F32.BF16 R8, R20.reuse, R32, R8 ;  /* 0x000000201408723c */ /* 0x042fe20000041808 */
[----:B------:R-:W-:Y:S02]  /*f470*/  FADD.FTZ R129, R129, R152 ;  /* 0x0000009881817221 */ /* 0x000fe40000010000 */
[----:B------:R-:W1:Y:S01]  /*f480*/  MUFU.EX2 R184, R186 ;  /* 0x000000ba00b87308 */ /* 0x000e620000000800 */
[----:B--2---:R-:W-:Y:S01]  /*f490*/  F2FP.BF16.F32.PACK_AB R37, R194, R159 ;  /* 0x0000009fc225723e */ /* 0x004fe200000010ff */
[----:B------:R-:W-:Y:S01]  /*f4a0*/  FADD.FTZ R144, R144, R129 ;  /* 0x0000008190907221 */ /* 0x000fe20000010000 */
[----:B------:R-:W-:Y:S01]  /*f4b0*/  HMMA.16816.F32.BF16 R28, R20, R34, R28 ;  /* 0x00000022141c723c */ /* 0x000fe2000004181c */
[----:B------:R-:W2:Y:S02]  /*f4c0*/  LDSM.16.MT88.4 R20, [R213+0x7800] ;  /* 0x00780000d514783b */ /* 0x000ea40000004200 */
        /* <DEDUP_REMOVED lines=18> */
[----:B------:R-:W-:Y:S01]  /*f5f0*/  FADD.FTZ R109, R109, R116 ;  /* 0x000000746d6d7221 */ /* 0x000fe20000010000 */
[----:B------:R-:W-:Y:S01]  /*f600*/  LDSM.16.MT88.4 R4, [R214+0x7c00] ;  /* 0x007c0000d604783b */ /* 0x000fe20000004200 */
        /* <DEDUP_REMOVED lines=23> */
[--C-:B------:R-:W-:Y:S01]  /*f780*/  FFMA.FTZ R49, R64, UR5, -R67.reuse ;  /* 0x0000000540317c23 */ /* 0x100fe20008010843 */
[----:B------:R-:W1:Y:S01]  /*f790*/  MUFU.EX2 R158, R158 ;  /* 0x0000009e009e7308 */ /* 0x000e620000000800 */
[----:B----4-:R-:W-:Y:S01]  /*f7a0*/  F2FP.BF16.F32.PACK_AB R33, R170, R163 ;  /* 0x000000a3aa21723e */ /* 0x010fe200000010ff */
[----:B------:R-:W-:Y:S01]  /*f7b0*/  FADD.FTZ R3, R3, R122 ;  /* 0x0000007a03037221 */ /* 0x000fe20000010000 */
[----:B------:R-:W-:Y:S01]  /*f7c0*/  FADD.FTZ R103, R103, R106 ;  /* 0x0000006a67677221 */ /* 0x000fe20000010000 */
[----:B------:R-:W-:Y:S01]  /*f7d0*/  FFMA.FTZ R64, R63, UR5, -R67 ;  /* 0x000000053f407c23 */ /* 0x000fe20008010843 */
[--C-:B------:R-:W-:Y:S01]  /*f7e0*/  FFMA.FTZ R36, R113, UR5, -R94.reuse ;  /* 0x0000000571247c23 */ /* 0x100fe2000801085e */
[----:B------:R-:W-:Y:S01]  /*f7f0*/  FADD.FTZ R124, R124, R3 ;  /* 0x000000037c7c7221 */ /* 0x000fe20000010000 */
[--C-:B------:R-:W-:Y:S01]  /*f800*/  FFMA.FTZ R3, R99, UR5, -R94.reuse ;  /* 0x0000000563037c23 */ /* 0x100fe2000801085e */
[----:B------:R-:W-:Y:S01]  /*f810*/  MUFU.EX2 R77, R77 ;  /* 0x0000004d004d7308 */ /* 0x000fe20000000800 */
[----:B------:R-:W-:Y:S01]  /*f820*/  FFMA.FTZ R63, R66, UR5, -R94 ;  /* 0x00000005423f7c23 */ /* 0x000fe2000801085e */
[----:B------:R-:W-:-:S04]  /*f830*/  FADD.FTZ R117, R117, R124 ;  /* 0x0000007c75757221 */ /* 0x000fc80000010000 */
[----:B------:R-:W-:Y:S02]  /*f840*/  FADD.FTZ R126, R126, R117 ;  /* 0x000000757e7e7221 */ /* 0x000fe40000010000 */
[----:B------:R-:W4:Y:S01]  /*f850*/  MUFU.EX2 R74, R74 ;  /* 0x0000004a004a7308 */ /* 0x000f220000000800 */
[----:B-1----:R-:W-:Y:S01]  /*f860*/  F2FP.BF16.F32.PACK_AB R35, R158, R143 ;  /* 0x0000008f9e23723e */ /* 0x002fe200000010ff */
[----:B------:R-:W-:-:S04]  /*f870*/  FADD.FTZ R121, R121, R126 ;  /* 0x0000007e79797221 */ /* 0x000fc80000010000 */
[----:B------:R-:W-:Y:S02]  /*f880*/  FADD.FTZ R138, R138, R121 ;  /* 0x000000798a8a7221 */ /* 0x000fe40000010000 */
[----:B---3--:R-:W-:Y:S01]  /*f890*/  HMMA.16816.F32.BF16 R16, R32, R24, R16 ;  /* 0x000000182010723c */ /* 0x008fe20000041810 */
[----:B------:R-:W-:Y:S01]  /*f8a0*/  MUFU.EX2 R75, R75 ;  /* 0x0000004b004b7308 */ /* 0x000fe20000000800 */
[----:B------:R-:W-:-:S04]  /*f8b0*/  FADD.FTZ R127, R127, R138 ;  /* 0x0000008a7f7f7221 */ /* 0x000fc80000010000 */
[C---:B------:R-:W-:Y:S01]  /*f8c0*/  HMMA.16816.F32.BF16 R12, R32.reuse, R26, R12 ;  /* 0x0000001a200c723c */ /* 0x040fe2000004180c */
[----:B------:R-:W1:Y:S01]  /*f8d0*/  LDSM.16.MT88.4 R24, [R213+0x7c00] ;  /* 0x007c0000d518783b */ /* 0x000e620000004200 */
[----:B------:R-:W-:Y:S01]  /*f8e0*/  FADD.FTZ R127, R140, R127 ;  /* 0x0000007f8c7f7221 */ /* 0x000fe20000010000 */
[----:B------:R-:W3:Y:S03]  /*f8f0*/  MUFU.EX2 R72, R72 ;  /* 0x0000004800487308 */ /* 0x000ee60000000800 */
[----:B--2---:R-:W-:Y:S01]  /*f900*/  HMMA.16816.F32.BF16 R8, R32, R20, R8 ;  /* 0x000000142008723c */ /* 0x004fe20000041808 */
[----:B------:R-:W-:-:S04]  /*f910*/  FADD.FTZ R156, R156, R127 ;  /* 0x0000007f9c9c7221 */ /* 0x000fc80000010000 */
[----:B------:R-:W-:Y:S01]  /*f920*/  MUFU.EX2 R133, R133 ;  /* 0x0000008500857308 */ /* 0x000fe20000000800 */
[----:B------:R-:W-:Y:S01]  /*f930*/  HMMA.16816.F32.BF16 R28, R32, R22, R28 ;  /* 0x00000016201c723c */ /* 0x000fe2000004181c */
[----:B----4-:R-:W-:Y:S01]  /*f940*/  F2FP.BF16.F32.PACK_AB R20, R74, R77 ;  /* 0x0000004d4a14723e */ /* 0x010fe200000010ff */
[----:B------:R-:W-:Y:S01]  /*f950*/  FADD.FTZ R156, R135, R156 ;  /* 0x0000009c879c7221 */ /* 0x000fe20000010000 */
[----:B------:R-:W2:Y:S03]  /*f960*/  LDSM.16.MT88.4 R32, [R214+0x8000] ;  /* 0x00800000d620783b */ /* 0x000ea60000004200 */
[----:B------:R-:W-:Y:S01]  /*f970*/  FADD.FTZ R137, R137, R156 ;  /* 0x0000009c89897221 */ /* 0x000fe20000010000 */
[----:B------:R-:W4:Y:S01]  /*f980*/  MUFU.EX2 R40, R142 ;  /* 0x0000008e00287308 */ /* 0x000f220000000800 */
[----:B---3--:R-:W-:Y:S02]  /*f990*/  F2FP.BF16.F32.PACK_AB R22, R72, R75 ;  /* 0x0000004b4816723e */ /* 0x008fe400000010ff */
        /* <DEDUP_REMOVED lines=25> */
[----:B------:R-:W3:Y:S01]  /*fb30*/  LDSM.16.MT88.4 R4, [R213+0x8000] ;  /* 0x00800000d504783b */ /* 0x000ee20000004200 */
[----:B------:R-:W-:Y:S01]  /*fb40*/  FADD.FTZ R194, R194, R159 ;  /* 0x0000009fc2c27221 */ /* 0x000fe20000010000 */
[----:B------:R-:W-:Y:S01]  /*fb50*/  FADD.FTZ R97, R97, R24 ;  /* 0x0000001861617221 */ /* 0x000fe20000010000 */
[----:B----4-:R-:W-:Y:S01]  /*fb60*/  F2FP.BF16.F32.PACK_AB R24, R70, R73 ;  /* 0x000000494618723e */ /* 0x010fe200000010ff */
[----:B------:R-:W-:Y:S01]  /*fb70*/  MUFU.EX2 R39, R39 ;  /* 0x0000002700277308 */ /* 0x000fe20000000800 */
[----:B------:R-:W-:Y:S01]  /*fb80*/  HMMA.16816.F32.BF16 R28, R20, R26, R28 ;  /* 0x0000001a141c723c */ /* 0x000fe2000004181c */
[----:B------:R-:W-:Y:S01]  /*fb90*/  FADD.FTZ R96, R96, R97 ;  /* 0x0000006160607221 */ /* 0x000fe20000010000 */
[----:B------:R-:W4:Y:S01]  /*fba0*/  LDSM.16.MT88.4 R20, [R214+0x8400] ;  /* 0x00840000d614783b */ /* 0x000f220000004200 */
[----:B------:R-:W-:-:S02]  /*fbb0*/  FADD.FTZ R161, R161, R194 ;  /* 0x000000c2a1a17221 */ /* 0x000fc40000010000 */
[----:B------:R-:W-:Y:S02]  /*fbc0*/  FADD.FTZ R95, R95, R96 ;  /* 0x000000605f5f7221 */ /* 0x000fe40000010000 */
[----:B------:R-:W5:Y:S01]  /*fbd0*/  MUFU.EX2 R42, R42 ;  /* 0x0000002a002a7308 */ /* 0x000f620000000800 */
        /* <DEDUP_REMOVED lines=13> */
[----:B------:R-:W-:Y:S02]  /*fcb0*/  FADD.FTZ R158, R158, R143 ;  /* 0x0000008f9e9e7221 */ /* 0x000fe40000010000 */
[----:B------:R-:W-:Y:S01]  /*fcc0*/  LDSM.16.MT88.4 R140, [R214+0x8c00] ;  /* 0x008c0000d68c783b */ /* 0x000fe20000004200 */
[----:B------:R-:W-:Y:S01]  /*fcd0*/  FADD.FTZ R89, R89, R88 ;  /* 0x0000005859597221 */ /* 0x000fe20000010000 */
[----:B------:R-:W-:Y:S01]  /*fce0*/  FADD.FTZ R133, R133, R158 ;  /* 0x0000009e85857221 */ /* 0x000fe20000010000 */
[----:B------:R-:W-:Y:S02]  /*fcf0*/  MUFU.EX2 R69, R69 ;  /* 0x0000004500457308 */ /* 0x000fe40000000800 */
[----:B------:R-:W-:Y:S01]  /*fd00*/  FADD.FTZ R86, R86, R89 ;  /* 0x0000005956567221 */ /* 0x000fe20000010000 */
[----:B------:R-:W-:-:S02]  /*fd10*/  FADD.FTZ R40, R40, R133 ;  /* 0x0000008528287221 */ /* 0x000fc40000010000 */
[----:B------:R-:W-:Y:S01]  /*fd20*/  LDSM.16.MT88.4 R132, [R213+0x8c00] ;  /* 0x008c0000d584783b */ /* 0x000fe20000004200 */
[----:B------:R-:W-:Y:S01]  /*fd30*/  FADD.FTZ R87, R87, R86 ;  /* 0x0000005657577221 */ /* 0x000fe20000010000 */
[----:B------:R-:W-:Y:S01]  /*fd40*/  FADD.FTZ R37, R37, R40 ;  /* 0x0000002825257221 */ /* 0x000fe20000010000 */
[----:B------:R-:W5:Y:S01]  /*fd50*/  MUFU.EX2 R52, R52 ;  /* 0x0000003400347308 */ /* 0x000f620000000800 */
[----:B-1----:R-:W-:Y:S01]  /*fd60*/  F2FP.BF16.F32.PACK_AB R27, R104, R41 ;  /* 0x00000029681b723e */ /* 0x002fe200000010ff */
[----:B------:R-:W-:Y:S01]  /*fd70*/  FADD.FTZ R84, R84, R87 ;  /* 0x0000005754547221 */ /* 0x000fe20000010000 */
[----:B------:R-:W-:-:S03]  /*fd80*/  FADD.FTZ R38, R38, R37 ;  /* 0x0000002526267221 */ /* 0x000fc60000010000 */
[----:B------:R-:W-:Y:S01]  /*fd90*/  FADD.FTZ R85, R85, R84 ;  /* 0x0000005455557221 */ /* 0x000fe20000010000 */
[----:B------:R-:W-:Y:S01]  /*fda0*/  FADD.FTZ R39, R39, R38 ;  /* 0x0000002627277221 */ /* 0x000fe20000010000 */
[----:B------:R-:W-:Y:S01]  /*fdb0*/  MUFU.EX2 R53, R53 ;  /* 0x0000003500357308 */ /* 0x000fe20000000800 */
[----:B--2---:R-:W-:Y:S01]  /*fdc0*/  HMMA.16816.F32.BF16 R16, R24, R32, R16 ;  /* 0x000000201810723c */ /* 0x004fe20000041810 */
[----:B------:R-:W-:Y:S01]  /*fdd0*/  FADD.FTZ R82, R82, R85 ;  /* 0x0000005552527221 */ /* 0x000fe20000010000 */
[----:B------:R-:W-:-:S03]  /*fde0*/  FADD.FTZ R42, R42, R39 ;  /* 0x000000272a2a7221 */ /* 0x000fc60000010000 */
[----:B------:R-:W-:Y:S01]  /*fdf0*/  FADD.FTZ R83, R83, R82 ;  /* 0x0000005253537221 */ /* 0x000fe20000010000 */
[C---:B------:R-:W-:Y:S01]  /*fe00*/  HMMA.16816.F32.BF16 R12, R24.reuse, R34, R12 ;  /* 0x00000022180c723c */ /* 0x040fe2000004180c */
[----:B------:R-:W1:Y:S01]  /*fe10*/  MUFU.EX2 R50, R50 ;  /* 0x0000003200327308 */ /* 0x000e620000000800 */
[----:B------:R-:W2:Y:S01]  /*fe20*/  LDSM.16.MT88.4 R32, [R213+0x8400] ;  /* 0x00840000d520783b */ /* 0x000ea20000004200 */
[----:B------:R-:W-:Y:S01]  /*fe30*/  FADD.FTZ R80, R80, R83 ;  /* 0x0000005350507221 */ /* 0x000fe20000010000 */
[----:B------:R-:W-:Y:S02]  /*fe40*/  FADD.FTZ R41, R41, R42 ;  /* 0x0000002a29297221 */ /* 0x000fe40000010000 */
[C---:B---3--:R-:W-:Y:S01]  /*fe50*/  HMMA.16816.F32.BF16 R8, R24.reuse, R4, R8 ;  /* 0x000000041808723c */ /* 0x048fe20000041808 */
[----:B------:R-:W-:Y:S01]  /*fe60*/  FADD.FTZ R81, R81, R80 ;  /* 0x0000005051517221 */ /* 0x000fe20000010000 */
[----:B------:R-:W-:Y:S01]  /*fe70*/  FADD.FTZ R41, R104, R41 ;  /* 0x0000002968297221 */ /* 0x000fe20000010000 */
[----:B------:R-:W-:Y:S02]  /*fe80*/  MUFU.EX2 R98, R100 ;  /* 0x0000006400627308 */ /* 0x000fe40000000800 */
[----:B------:R-:W-:Y:S01]  /*fe90*/  FADD.FTZ R78, R78, R81 ;  /* 0x000000514e4e7221 */ /* 0x000fe20000010000 */
[----:B------:R-:W-:Y:S01]  /*fea0*/  HMMA.16816.F32.BF16 R28, R24, R6, R28 ;  /* 0x00000006181c723c */ /* 0x000fe2000004181c */
[----:B-----5:R-:W-:Y:S01]  /*feb0*/  F2FP.BF16.F32.PACK_AB R4, R52, R69 ;  /* 0x000000453404723e */ /* 0x020fe200000010ff */
[----:B------:R-:W3:Y:S01]  /*fec0*/  LDSM.16.MT88.4 R24, [R214+0x8800] ;  /* 0x00880000d618783b */ /* 0x000ee20000004200 */
[----:B------:R-:W-:-:S02]  /*fed0*/  FADD.FTZ R79, R79, R78 ;  /* 0x0000004e4f4f7221 */ /* 0x000fc40000010000 */
[----:B------:R-:W5:Y:S02]  /*fee0*/  MUFU.EX2 R43, R43 ;  /* 0x0000002b002b7308 */ /* 0x000f640000000800 */
[----:B------:R-:W-:Y:S01]  /*fef0*/  FADD.FTZ R76, R76, R79 ;  /* 0x0000004f4c4c7221 */ /* 0x000fe20000010000 */
[----:B-1----:R-:W-:-:S03]  /*ff00*/  F2FP.BF16.F32.PACK_AB R6, R50, R53 ;  /* 0x000000353206723e */ /* 0x002fc600000010ff */
[----:B------:R-:W-:Y:S02]  /*ff10*/  FADD.FTZ R77, R77, R76 ;  /* 0x0000004c4d4d7221 */ /* 0x000fe40000010000 */
[----:B------:R-:W-:Y:S02]  /*ff20*/  MUFU.EX2 R49, R49 ;  /* 0x0000003100317308 */ /* 0x000fe40000000800 */
[----:B------:R-:W-:-:S04]  /*ff30*/  FADD.FTZ R74, R74, R77 ;  /* 0x0000004d4a4a7221 */ /* 0x000fc80000010000 */
        /* <DEDUP_REMOVED lines=8> */
[----:B------:R-:W-:-:S04]  /*ffc0*/  FADD.FTZ R70, R70, R73 ;  /* 0x0000004946467221 */ /* 0x000fc80000010000 */
[----:B------:R-:W-:Y:S02]  /*ffd0*/  FADD.FTZ R71, R71, R70 ;  /* 0x0000004647477221 */ /* 0x000fe40000010000 */
[----:B------:R-:W5:Y:S01]  /*ffe0*/  MUFU.EX2 R46, R46 ;  /* 0x0000002e002e7308 */ /* 0x000f620000000800 */
        /* <DEDUP_REMOVED lines=8> */
[C---:B------:R-:W-:Y:S01]  /*10070*/  HMMA.16816.F32.BF16 R12, R4.reuse, R22, R12 ;  /* 0x00000016040c723c */ /* 0x040fe2000004180c */
[----:B------:R-:W1:Y:S01]  /*10080*/  LDSM.16.MT88.4 R20, [R213+0x8800] ;  /* 0x00880000d514783b */ /* 0x000e620000004200 */
[----:B------:R-:W-:Y:S01]  /*10090*/  FADD.FTZ R53, R53, R52 ;  /* 0x0000003435357221 */ /* 0x000fe20000010000 */
[----:B------:R-:W4:Y:S03]  /*100a0*/  MUFU.EX2 R44, R44 ;  /* 0x0000002c002c7308 */ /* 0x000f260000000800 */
[----:B--2---:R-:W-:Y:S01]  /*100b0*/  HMMA.16816.F32.BF16 R8, R4, R32, R8 ;  /* 0x000000200408723c */ /* 0x004fe20000041808 */
[----:B------:R-:W-:-:S04]  /*100c0*/  FADD.FTZ R50, R50, R53 ;  /* 0x0000003532327221 */ /* 0x000fc80000010000 */
[----:B------:R-:W-:Y:S01]  /*100d0*/  MUFU.EX2 R62, R62 ;  /* 0x0000003e003e7308 */ /* 0x000fe20000000800 */
[----:B------:R-:W-:Y:S01]  /*100e0*/  HMMA.16816.F32.BF16 R28, R4, R34, R28 ;  /* 0x00000022041c723c */ /* 0x000fe2000004181c */
[----:B------:R-:W-:-:S06]  /*100f0*/  FFMA.FTZ R33, R58, UR5, -R67 ;  /* 0x000000053a217c23 */ /* 0x000fcc0008010843 */
[----:B------:R-:W2:Y:S01]  /*10100*/  MUFU.EX2 R61, R61 ;  /* 0x0000003d003d7308 */ /* 0x000ea20000000800 */
[----:B-----5:R-:W-:Y:S01]  /*10110*/  F2FP.BF16.F32.PACK_AB R4, R46, R51 ;  /* 0x000000332e04723e */ /* 0x020fe200000010ff */
[----:B------:R-:W-:Y:S01]  /*10120*/  FFMA.FTZ R34, R57, UR5, -R67 ;  /* 0x0000000539227c23 */ /* 0x000fe20008010843 */
[----:B----4-:R-:W-:Y:S01]  /*10130*/  F2FP.BF16.F32.PACK_AB R6, R44, R45 ;  /* 0x0000002d2c06723e */ /* 0x010fe200000010ff */
[----:B------:R-:W-:-:S04]  /*10140*/  FADD.FTZ R51, R51, R50 ;  /* 0x0000003233337221 */ /* 0x000fc80000010000 */
[----:B------:R-:W-:Y:S01]  /*10150*/  MUFU.EX2 R60, R60 ;  /* 0x0000003c003c7308 */ /* 0x000fe20000000800 */
[----:B------:R-:W-:-:S04]  /*10160*/  FADD.FTZ R46, R46, R51 ;  /* 0x000000332e2e7221 */ /* 0x000fc80000010000 */
[----:B------:R-:W-:-:S03]  /*10170*/  FADD.FTZ R45, R45, R46 ;  /* 0x0000002e2d2d7221 */ /* 0x000fc60000010000 */
[----:B------:R-:W4:Y:S01]  /*10180*/  MUFU.EX2 R59, R59 ;  /* 0x0000003b003b7308 */ /* 0x000f220000000800 */
[----:B--2---:R-:W-:Y:S01]  /*10190*/  F2FP.BF16.F32.PACK_AB R5, R61, R62 ;  /* 0x0000003e3d05723e */ /* 0x004fe200000010ff */
[----:B------:R-:W-:Y:S01]  /*101a0*/  FADD.FTZ R62, R62, R49 ;  /* 0x000000313e3e7221 */ /* 0x000fe20000010000 */
[----:B------:R-:W-:-:S03]  /*101b0*/  FADD.FTZ R45, R44, R45 ;  /* 0x0000002d2c2d7221 */ /* 0x000fc60000010000 */
[----:B------:R-:W-:Y:S02]  /*101c0*/  FADD.FTZ R61, R61, R62 ;  /* 0x0000003e3d3d7221 */ /* 0x000fe40000010000 */
[----:B------:R-:W-:Y:S08]  /*101d0*/  MUFU.EX2 R36, R36 ;  /* 0x0000002400247308 */ /* 0x000ff00000000800 */
[----:B------:R-:W2:Y:S01]  /*101e0*/  MUFU.EX2 R3, R3 ;  /* 0x0000000300037308 */ /* 0x000ea20000000800 */
[----:B----4-:R-:W-:Y:S01]  /*101f0*/  F2FP.BF16.F32.PACK_AB R7, R59, R60 ;  /* 0x0000003c3b07723e */ /* 0x010fe200000010ff */
[----:B------:R-:W-:-:S04]  /*10200*/  FADD.FTZ R60, R60, R61 ;  /* 0x0000003d3c3c7221 */ /* 0x000fc80000010000 */
[----:B------:R-:W-:Y:S02]  /*10210*/  FADD.FTZ R60, R59, R60 ;  /* 0x0000003c3b3c7221 */ /* 0x000fe40000010000 */
[C---:B---3--:R-:W-:Y:S01]  /*10220*/  HMMA.16816.F32.BF16 R16, R4.reuse, R24, R16 ;  /* 0x000000180410723c */ /* 0x048fe20000041810 */
[----:B------:R-:W-:Y:S05]  /*10230*/  MUFU.EX2 R33, R33 ;  /* 0x0000002100217308 */ /* 0x000fea0000000800 */
[C---:B-1----:R-:W-:Y:S01]  /*10240*/  HMMA.16816.F32.BF16 R8, R4.reuse, R20, R8 ;  /* 0x000000140408723c */ /* 0x042fe20000041808 */
[--C-:B------:R-:W-:Y:S01]  /*10250*/  FFMA.FTZ R24, R55, UR5, -R67.reuse ;  /* 0x0000000537187c23 */ /* 0x100fe20008010843 */
[----:B------:R-:W-:Y:S01]  /*10260*/  FFMA.FTZ R25, R54, UR5, -R67 ;  /* 0x0000000536197c23 */ /* 0x000fe20008010843 */
[----:B------:R-:W1:Y:S03]  /*10270*/  MUFU.EX2 R34, R34 ;  /* 0x0000002200227308 */ /* 0x000e660000000800 */
[C---:B------:R-:W-:Y:S05]  /*10280*/  HMMA.16816.F32.BF16 R12, R4.reuse, R26, R12 ;  /* 0x0000001a040c723c */ /* 0x040fea000004180c */
[----:B------:R-:W-:Y:S01]  /*10290*/  MUFU.EX2 R63, R63 ;  /* 0x0000003f003f7308 */ /* 0x000fe20000000800 */
[----:B------:R-:W-:Y:S07]  /*102a0*/  HMMA.16816.F32.BF16 R28, R4, R22, R28 ;  /* 0x00000016041c723c */ /* 0x000fee000004181c */
[----:B------:R-:W3:Y:S01]  /*102b0*/  MUFU.EX2 R32, R65 ;  /* 0x0000004100207308 */ /* 0x000ee20000000800 */
[----:B--2---:R-:W-:Y:S01]  /*102c0*/  F2FP.BF16.F32.PACK_AB R4, R3, R36 ;  /* 0x000000240304723e */ /* 0x004fe200000010ff */
[----:B------:R-:W-:Y:S01]  /*102d0*/  FADD.FTZ R36, R36, R45 ;  /* 0x0000002d24247221 */ /* 0x000fe20000010000 */
[----:B-1----:R-:W-:Y:S01]  /*102e0*/  F2FP.BF16.F32.PACK_AB R5, R34, R33 ;  /* 0x000000212205723e */ /* 0x002fe200000010ff */
[----:B------:R-:W-:-:S02]  /*102f0*/  FADD.FTZ R33, R33, R60 ;  /* 0x0000003c21217221 */ /* 0x000fc40000010000 */
[----:B------:R-:W-:Y:S02]  /*10300*/  FADD.FTZ R36, R3, R36 ;  /* 0x0000002403247221 */ /* 0x000fe40000010000 */
[----:B------:R-:W-:Y:S01]  /*10310*/  MUFU.EX2 R24, R24 ;  /* 0x0000001800187308 */ /* 0x000fe20000000800 */
[----:B------:R-:W-:-:S07]  /*10320*/  FADD.FTZ R33, R34, R33 ;  /* 0x0000002122217221 */ /* 0x000fce0000010000 */
[----:B------:R-:W1:Y:S01]  /*10330*/  MUFU.EX2 R25, R25 ;  /* 0x0000001900197308 */ /* 0x000e620000000800 */
[----:B---3--:R-:W-:Y:S01]  /*10340*/  F2FP.BF16.F32.PACK_AB R6, R32, R63 ;  /* 0x0000003f2006723e */ /* 0x008fe200000010ff */
        /* <DEDUP_REMOVED lines=75> */
.L_x_1979:
[----:B------:R-:W-:Y:S02]  /*10800*/  ULDC UR8, c[0x0][0x250] ;  /* 0x0000940000087ab9 */ /* 0x000fe40000000800 */
[----:B------:R-:W-:-:S06]  /*10810*/  USHF.L.U32 UR4, UR8, 0x8, URZ ;  /* 0x0000000808047899 */ /* 0x000fcc000800063f */
[----:B------:R-:W-:-:S04]  /*10820*/  IADD3 R8, RZ, -UR4, RZ ;  /* 0x80000004ff087c10 */ /* 0x000fc8000fffe0ff */
[----:B------:R-:W-:-:S07]  /*10830*/  SHF.R.S32.HI R4, RZ, 0x1f, R8 ;  /* 0x0000001fff047819 */ /* 0x000fce0000011408 */
.L_x_1980:
        /* <DEDUP_REMOVED lines=13> */
[----:B------:R2:W-:Y:S01]  /*10910*/  LDGSTS.E.BYPASS.LTC128B.128 [R229+0x5800], desc[UR6][R8.64] ;  /* 0x0580000008e57fae */ /* 0x0005e2000b901d46 */
        /* <DEDUP_REMOVED lines=15> */
[----:B------:R-:W-:Y:S01]  /*10a10*/  IADD3.X R35, R33, UR4, RZ, P0, !PT ;  /* 0x0000000421237c10 */ /* 0x000fe200087fe4ff */
[----:B------:R-:W-:Y:S01]  /*10a20*/  ULDC UR4, c[0x0][0x39c] ;  /* 0x0000e70000047ab9 */ /* 0x000fe20000000800 */
[----:B------:R-:W-:-:S03]  /*10a30*/  ISETP.GE.AND P0, PT, R56, 0x3, PT ;  /* 0x000000033800780c */ /* 0x000fc60003f06270 */
[----:B------:R3:W-:Y:S04]  /*10a40*/  LDGSTS.E.BYPASS.LTC128B.128 [R229+0x8800], desc[UR6][R34.64] ;  /* 0x0880000022e57fae */ /* 0x0007e8000b901d46 */
[----:B------:R-:W-:Y:S04]  /*10a50*/  LDSM.16.M88.4 R12, [R218] ;  /* 0x00000000da0c783b */ /* 0x000fe80000000200 */
[----:B------:R-:W4:Y:S04]  /*10a60*/  LDSM.16.M88.4 R28, [R216+0x1000] ;  /* 0x00100000d81c783b */ /* 0x000f280000000200 */
[----:B--2---:R-:W-:Y:S04]  /*10a70*/  LDSM.16.M88.4 R8, [R217] ;  /* 0x00000000d908783b */ /* 0x004fe80000000200 */
[----:B------:R-:W-:Y:S04]  /*10a80*/  LDSM.16.M88.4 R24, [R215] ;  /* 0x00000000d718783b */ /* 0x000fe80000000200 */
[----:B------:R-:W2:Y:S04]  /*10a90*/  LDSM.16.M88.4 R20, [R216+0x1400] ;  /* 0x00140000d814783b */ /* 0x000ea80000000200 */
[----:B------:R-:W5:Y:S04]  /*10aa0*/  LDSM.16.M88.4 R36, [R212] ;  /* 0x00000000d424783b */ /* 0x000f680000000200 */
[----:B---3--:R-:W3:Y:S04]  /*10ab0*/  LDSM.16.M88.4 R32, [R216+0x1800] ;  /* 0x00180000d820783b */ /* 0x008ee80000000200 */
[----:B------:R-:W0:Y:S01]  /*10ac0*/  LDGDEPBAR ;  /* 0x00000000000079af */ /* 0x000e220000000000 */
[C---:B----4-:R-:W-:Y:S06]  /*10ad0*/  HMMA.16816.F32.BF16 R4, R12.reuse, R28, RZ ;  /* 0x0000001c0c04723c */ /* 0x050fec00000418ff */
[C---:B------:R-:W-:Y:S06]  /*10ae0*/  HMMA.16816.F32.BF16 R28, R12.reuse, R30, RZ ;  /* 0x0000001e0c1c723c */ /* 0x040fec00000418ff */
[----:B--2---:R-:W-:-:S12]  /*10af0*/  HMMA.16816.F32.BF16 R16, R12, R20, RZ ;  /* 0x000000140c10723c */ /* 0x004fd800000418ff */
[C---:B------:R-:W-:Y:S06]  /*10b00*/  HMMA.16816.F32.BF16 R4, R8.reuse, R24, R4 ;  /* 0x000000180804723c */ /* 0x040fec0000041804 */
[C---:B------:R-:W-:Y:S01]  /*10b10*/  HMMA.16816.F32.BF16 R28, R8.reuse, R26, R28 ;  /* 0x0000001a081c723c */ /* 0x040fe2000004181c */
[----:B------:R-:W2:Y:S05]  /*10b20*/  LDSM.16.M88.4 R24, [R211] ;  /* 0x00000000d318783b */ /* 0x000eaa0000000200 */
[----:B-----5:R-:W-:-:S12]  /*10b30*/  HMMA.16816.F32.BF16 R16, R8, R36, R16 ;  /* 0x000000240810723c */ /* 0x020fd80000041810 */
[----:B------:R-:W-:Y:S01]  /*10b40*/  FMUL.FTZ R49, R4, UR4 ;  /* 0x0000000404317c20 */ /* 0x000fe20008410000 */
[----:B------:R-:W-:Y:S01]  /*10b50*/  FMUL.FTZ R40, R5, UR4 ;  /* 0x0000000405287c20 */ /* 0x000fe20008410000 */
[----:B------:R-:W-:Y:S01]  /*10b60*/  FMUL.FTZ R3, R6, UR4 ;  /* 0x0000000406037c20 */ /* 0x000fe20008410000 */
[----:B------:R-:W-:Y:S02]  /*10b70*/  FMUL.FTZ R105, R7, UR4 ;  /* 0x0000000407697c20 */ /* 0x000fe40008410000 */
[C---:B------:R-:W-:Y:S01]  /*10b80*/  HMMA.16816.F32.BF16 R4, R12.reuse, R22, RZ ;  /* 0x000000160c04723c */ /* 0x040fe200000418ff */
[----:B------:R-:W-:Y:S01]  /*10b90*/  FMUL.FTZ R42, R28, UR4 ;  /* 0x000000041c2a7c20 */ /* 0x000fe20008410000 */
[----:B------:R-:W-:Y:S01]  /*10ba0*/  FMUL.FTZ R41, R29, UR4 ;  /* 0x000000041d297c20 */ /* 0x000fe20008410000 */
[----:B------:R-:W-:Y:S01]  /*10bb0*/  FMUL.FTZ R121, R30, UR4 ;  /* 0x000000041e797c20 */ /* 0x000fe20008410000 */
[----:B------:R-:W-:Y:S01]  /*10bc0*/  FMUL.FTZ R119, R31, UR4 ;  /* 0x000000041f777c20 */ /* 0x000fe20008410000 */
[----:B------:R-:W-:Y:S01]  /*10bd0*/  MUFU.TANH R40, R40 ;  /* 0x0000002800287308 */ /* 0x000fe20000002400 */
[C---:B---3--:R-:W-:Y:S01]  /*10be0*/  HMMA.16816.F32.BF16 R20, R12.reuse, R32, RZ ;  /* 0x000000200c14723c */ /* 0x048fe200000418ff */
[----:B------:R-:W3:Y:S01]  /*10bf0*/  LDSM.16.M88.4 R28, [R216+0x1c00] ;  /* 0x001c0000d81c783b */ /* 0x000ee20000000200 */
[----:B------:R-:W-:Y:S01]  /*10c00*/  FMUL.FTZ R44, R16, UR4 ;  /* 0x00000004102c7c20 */ /* 0x000fe20008410000 */
[----:B------:R-:W-:Y:S01]  /*10c10*/  FMUL.FTZ R43, R17, UR4 ;  /* 0x00000004112b7c20 */ /* 0x000fe20008410000 */
[----:B------:R-:W-:Y:S01]  /*10c20*/  FMUL.FTZ R113, R18, UR4 ;  /* 0x0000000412717c20 */ /* 0x000fe20008410000 */
[----:B------:R-:W-:Y:S01]  /*10c30*/  FMUL.FTZ R127, R19, UR4 ;  /* 0x00000004137f7c20 */ /* 0x000fe20008410000 */
[----:B------:R-:W-:Y:S01]  /*10c40*/  HMMA.16816.F32.BF16 R32, R12, R34, RZ ;  /* 0x000000220c20723c */ /* 0x000fe200000418ff */
[----:B------:R-:W4:Y:S01]  /*10c50*/  LDSM.16.M88.4 R16, [R210] ;  /* 0x00000000d210783b */ /* 0x000f220000000200 */
[----:B------:R-:W-:Y:S08]  /*10c60*/  MUFU.TANH R105, R105 ;  /* 0x0000006900697308 */ /* 0x000ff00000002400 */
[----:B------:R-:W5:Y:S02]  /*10c70*/  MUFU.TANH R42, R42 ;  /* 0x0000002a002a7308 */ /* 0x000f640000002400 */
[C---:B------:R-:W-:Y:S06]  /*10c80*/  HMMA.16816.F32.BF16 R4, R8.reuse, R38, R4 ;  /* 0x000000260804723c */ /* 0x040fec0000041804 */
[C---:B--2---:R-:W-:Y:S01]  /*10c90*/  HMMA.16816.F32.BF16 R20, R8.reuse, R24, R20 ;  /* 0x000000180814723c */ /* 0x044fe20000041814 */
[----:B------:R-:W2:Y:S05]  /*10ca0*/  MUFU.TANH R121, R121 ;  /* 0x0000007900797308 */ /* 0x000eaa0000002400 */
[----:B------:R-:W-:Y:S03]  /*10cb0*/  HMMA.16816.F32.BF16 R32, R8, R26, R32 ;  /* 0x0000001a0820723c */ /* 0x000fe60000041820 */
[----:B------:R-:W2:Y:S03]  /*10cc0*/  MUFU.TANH R41, R41 ;  /* 0x0000002900297308 */ /* 0x000ea60000002400 */
[C---:B---3--:R-:W-:Y:S06]  /*10cd0*/  HMMA.16816.F32.BF16 R36, R12.reuse, R28, RZ ;  /* 0x0000001c0c24723c */ /* 0x048fec00000418ff */
[----:B------:R-:W-:Y:S01]  /*10ce0*/  FMUL.FTZ R46, R4, UR4 ;  /* 0x00000004042e7c20 */ /* 0x000fe20008410000 */
[----:B------:R-:W-:Y:S01]  /*10cf0*/  FMUL.FTZ R45, R5, UR4 ;  /* 0x00000004052d7c20 */ /* 0x000fe20008410000 */
[----:B------:R-:W-:Y:S01]  /*10d00*/  FMUL.FTZ R153, R6, UR4 ;  /* 0x0000000406997c20 */ /* 0x000fe20008410000 */
[----:B------:R-:W-:Y:S01]  /*10d10*/  FMUL.FTZ R251, R7, UR4 ;  /* 0x0000000407fb7c20 */ /* 0x000fe20008410000 */
[----:B------:R-:W3:Y:S01]  /*10d20*/  MUFU.TANH R119, R119 ;  /* 0x0000007700777308 */ /* 0x000ee20000002400 */
[----:B------:R-:W1:Y:S01]  /*10d30*/  LDSM.16.M88.4 R4, [R216+0x2000] ;  /* 0x00200000d804783b */ /* 0x000e620000000200 */
[----:B------:R-:W-:Y:S01]  /*10d40*/  FMUL.FTZ R52, R20, UR4 ;  /* 0x0000000414347c20 */ /* 0x000fe20008410000 */
[----:B------:R-:W-:Y:S01]  /*10d50*/  FMUL.FTZ R51, R21, UR4 ;  /* 0x0000000415337c20 */ /* 0x000fe20008410000 */
[----:B------:R-:W-:Y:S01]  /*10d60*/  FMUL.FTZ R249, R22, UR4 ;  /* 0x0000000416f97c20 */ /* 0x000fe20008410000 */
[----:B------:R-:W-:Y:S01]  /*10d70*/  FMUL.FTZ R247, R23, UR4 ;  /* 0x0000000417f77c20 */ /* 0x000fe20008410000 */
[----:B------:R-:W-:Y:S01]  /*10d80*/  HMMA.16816.F32.BF16 R28, R12, R30, RZ ;  /* 0x0000001e0c1c723c */ /* 0x000fe200000418ff */
[----:B------:R-:W5:Y:S01]  /*10d90*/  LDSM.16.M88.4 R20, [R209] ;  /* 0x00000000d114783b */ /* 0x000f620000000200 */
[----:B------:R-:W-:Y:S01]  /*10da0*/  FMUL.FTZ R54, R32, UR4 ;  /* 0x0000000420367c20 */ /* 0x000fe20008410000 */
[----:B------:R-:W-:Y:S01]  /*10db0*/  FMUL.FTZ R53, R33, UR4 ;  /* 0x0000000421357c20 */ /* 0x000fe20008410000 */
[----:B------:R-:W-:Y:S01]  /*10dc0*/  FMUL.FTZ R98, R34, UR4 ;  /* 0x0000000422627c20 */ /* 0x000fe20008410000 */
[----:B------:R-:W-:Y:S01]  /*10dd0*/  FMUL.FTZ R102, R35, UR4 ;  /* 0x0000000423667c20 */ /* 0x000fe20008410000 */
[----:B------:R-:W3:Y:S01]  /*10de0*/  MUFU.TANH R44, R44 ;  /* 0x0000002c002c7308 */ /* 0x000ee20000002400 */
[----:B------:R-:W2:Y:S01]  /*10df0*/  LDSM.16.M88.4 R32, [R216+0x2400] ;  /* 0x00240000d820783b */ /* 0x000ea20000000200 */
[C---:B----4-:R-:W-:Y:S06]  /*10e00*/  HMMA.16816.F32.BF16 R36, R8.reuse, R16, R36 ;  /* 0x000000100824723c */ /* 0x050fec0000041824 */
[----:B------:R-:W4:Y:S08]  /*10e10*/  MUFU.TANH R113, R113 ;  /* 0x0000007100717308 */ /* 0x000f300000002400 */
[----:B------:R-:W4:Y:S02]  /*10e20*/  MUFU.TANH R43, R43 ;  /* 0x0000002b002b7308 */ /* 0x000f240000002400 */
[----:B------:R-:W-:Y:S01]  /*10e30*/  HMMA.16816.F32.BF16 R28, R8, R18, R28 ;  /* 0x00000012081c723c */ /* 0x000fe2000004181c */
[----:B------:R-:W3:Y:S05]  /*10e40*/  LDSM.16.M88.4 R16, [R208] ;  /* 0x00000000d010783b */ /* 0x000eea0000000200 */
[----:B------:R-:W4:Y:S01]  /*10e50*/  MUFU.TANH R127, R127 ;  /* 0x0000007f007f7308 */ /* 0x000f220000002400 */
[----:B-1----:R-:W-:Y:S01]  /*10e60*/  HMMA.16816.F32.BF16 R24, R12, R4, RZ ;  /* 0x000000040c18723c */ /* 0x002fe200000418ff */
[----:B------:R-:W-:Y:S01]  /*10e70*/  FMUL.FTZ R36, R36, UR4 ;  /* 0x0000000424247c20 */ /* 0x000fe20008410000 */
[----:B------:R-:W-:Y:S01]  /*10e80*/  FMUL.FTZ R37, R37, UR4 ;  /* 0x0000000425257c20 */ /* 0x000fe20008410000 */
[----:B------:R-:W-:Y:S01]  /*10e90*/  FMUL.FTZ R38, R38, UR4 ;  /* 0x0000000426267c20 */ /* 0x000fe20008410000 */
[----:B------:R-:W-:-:S02]  /*10ea0*/  FMUL.FTZ R112, R39, UR4 ;  /* 0x0000000427707c20 */ /* 0x000fc40008410000 */
[----:B------:R-:W-:Y:S01]  /*10eb0*/  HMMA.16816.F32.BF16 R4, R12, R6, RZ ;  /* 0x000000060c04723c */ /* 0x000fe200000418ff */
[----:B------:R-:W-:Y:S10]  /*10ec0*/  MUFU.TANH R58, R36 ;  /* 0x00000024003a7308 */ /* 0x000ff40000002400 */
[----:B------:R-:W-:Y:S01]  /*10ed0*/  FMUL.FTZ R28, R28, UR4 ;  /* 0x000000041c1c7c20 */ /* 0x000fe20008410000 */
[----:B------:R-:W-:Y:S01]  /*10ee0*/  FMUL.FTZ R29, R29, UR4 ;  /* 0x000000041d1d7c20 */ /* 0x000fe20008410000 */
[----:B------:R-:W-:Y:S01]  /*10ef0*/  MUFU.TANH R57, R37 ;  /* 0x0000002500397308 */ /* 0x000fe20000002400 */
[----:B------:R-:W-:Y:S01]  /*10f00*/  FMUL.FTZ R30, R30, UR4 ;  /* 0x000000041e1e7c20 */ /* 0x000fe20008410000 */
[----:B------:R-:W-:-:S06]  /*10f10*/  FMUL.FTZ R31, R31, UR4 ;  /* 0x000000041f1f7c20 */ /* 0x000fcc0008410000 */
[----:B------:R2:W-:Y:S01]  /*10f20*/  MUFU.TANH R122, R38 ;  /* 0x00000026007a7308 */ /* 0x0005e20000002400 */
[C---:B-----5:R-:W-:Y:S06]  /*10f30*/  HMMA.16816.F32.BF16 R24, R8.reuse, R20, R24 ;  /* 0x000000140818723c */ /* 0x060fec0000041818 */
[----:B------:R-:W-:Y:S01]  /*10f40*/  HMMA.16816.F32.BF16 R4, R8, R22, R4 ;  /* 0x000000160804723c */ /* 0x000fe20000041804 */
[----:B------:R-:W1:Y:S01]  /*10f50*/  LDSM.16.M88.4 R20, [R216+0x2800] ;  /* 0x00280000d814783b */ /* 0x000e620000000200 */
[----:B------:R-:W-:Y:S04]  /*10f60*/  MUFU.TANH R60, R28 ;  /* 0x0000001c003c7308 */ /* 0x000fe80000002400 */
[C---:B--2---:R-:W-:Y:S04]  /*10f70*/  HMMA.16816.F32.BF16 R36, R12.reuse, R32, RZ ;  /* 0x000000200c24723c */ /* 0x044fe800000418ff */
[----:B------:R-:W-:Y:S02]  /*10f80*/  MUFU.TANH R59, R29 ;  /* 0x0000001d003b7308 */ /* 0x000fe40000002400 */
[----:B------:R-:W-:Y:S06]  /*10f90*/  HMMA.16816.F32.BF16 R32, R12, R34, RZ ;  /* 0x000000220c20723c */ /* 0x000fec00000418ff */
        /* <DEDUP_REMOVED lines=9> */
[----:B------:R5:W-:Y:S01]  /*11030*/  MUFU.TANH R72, R4 ;  /* 0x0000000400487308 */ /* 0x000be20000002400 */
[C---:B---3--:R-:W-:Y:S07]  /*11040*/  HMMA.16816.F32.BF16 R36, R8.reuse, R16, R36 ;  /* 0x000000100824723c */ /* 0x048fee0000041824 */
[----:B------:R-:W-:Y:S01]  /*11050*/  MUFU.TANH R66, R30 ;  /* 0x0000001e00427308 */ /* 0x000fe20000002400 */
[----:B--2---:R-:W2:Y:S01]  /*11060*/  LDSM.16.M88.4 R24, [R207] ;  /* 0x00000000cf18783b */ /* 0x004ea20000000200 */
[----:B------:R-:W-:Y:S03]  /*11070*/  HMMA.16816.F32.BF16 R32, R8, R18, R32 ;  /* 0x000000120820723c */ /* 0x000fe60000041820 */
[----:B------:R-:W-:Y:S03]  /*11080*/  LDSM.16.M88.4 R16, [R206] ;  /* 0x00000000ce10783b */ /* 0x000fe60000000200 */
[----:B------:R1:W-:Y:S01]  /*11090*/  MUFU.TANH R110, R31 ;  /* 0x0000001f006e7308 */ /* 0x0003e20000002400 */
[----:B-----5:R-:W3:Y:S07]  /*110a0*/  LDSM.16.M88.4 R4, [R216+0x2c00] ;  /* 0x002c0000d804783b */ /* 0x020eee0000000200 */
[----:B------:R-:W5:Y:S01]  /*110b0*/  MUFU.TANH R46, R46 ;  /* 0x0000002e002e7308 */ /* 0x000f620000002400 */
[----:B------:R-:W-:Y:S01]  /*110c0*/  FMUL.FTZ R36, R36, UR4 ;  /* 0x0000000424247c20 */ /* 0x000fe20008410000 */
[----:B------:R-:W-:Y:S01]  /*110d0*/  FMUL.FTZ R37, R37, UR4 ;  /* 0x0000000425257c20 */ /* 0x000fe20008410000 */
[----:B------:R-:W-:Y:S01]  /*110e0*/  FMUL.FTZ R38, R38, UR4 ;  /* 0x0000000426267c20 */ /* 0x000fe20008410000 */
[----:B------:R-:W-:-:S04]  /*110f0*/  FMUL.FTZ R39, R39, UR4 ;  /* 0x0000000427277c20 */ /* 0x000fc80008410000 */
[----:B------:R-:W-:Y:S01]  /*11100*/  MUFU.TANH R74, R36 ;  /* 0x00000024004a7308 */ /* 0x000fe20000002400 */
[C---:B-1----:R-:W-:Y:S01]  /*11110*/  HMMA.16816.F32.BF16 R28, R12.reuse, R20, RZ ;  /* 0x000000140c1c723c */ /* 0x042fe200000418ff */
[----:B------:R-:W-:Y:S01]  /*11120*/  FMUL.FTZ R32, R32, UR4 ;  /* 0x0000000420207c20 */ /* 0x000fe20008410000 */
[----:B------:R-:W-:Y:S01]  /*11130*/  FMUL.FTZ R76, R33, UR4 ;  /* 0x00000004214c7c20 */ /* 0x000fe20008410000 */
[----:B------:R-:W-:Y:S01]  /*11140*/  FMUL.FTZ R241, R34, UR4 ;  /* 0x0000000422f17c20 */ /* 0x000fe20008410000 */
[----:B------:R-:W-:Y:S02]  /*11150*/  FMUL.FTZ R239, R35, UR4 ;  /* 0x0000000423ef7c20 */ /* 0x000fe40008410000 */
[----:B------:R-:W-:Y:S01]  /*11160*/  HMMA.16816.F32.BF16 R20, R12, R22, RZ ;  /* 0x000000160c14723c */ /* 0x000fe200000418ff */
[----:B------:R1:W-:Y:S08]  /*11170*/  MUFU.TANH R78, R32 ;  /* 0x00000020004e7308 */ /* 0x0003f00000002400 */
[----:B------:R-:W-:Y:S08]  /*11180*/  MUFU.TANH R68, R37 ;  /* 0x0000002500447308 */ /* 0x000ff00000002400 */
[----:B------:R-:W-:Y:S01]  /*11190*/  MUFU.TANH R245, R38 ;  /* 0x0000002600f57308 */ /* 0x000fe20000002400 */
[C---:B--2---:R-:W-:Y:S01]  /*111a0*/  HMMA.16816.F32.BF16 R28, R8.reuse, R24, R28 ;  /* 0x00000018081c723c */ /* 0x044fe2000004181c */
[----:B-1----:R-:W1:Y:S05]  /*111b0*/  LDSM.16.M88.4 R32, [R216+0x3000] ;  /* 0x00300000d820783b */ /* 0x002e6a0000000200 */
[----:B------:R-:W-:Y:S01]  /*111c0*/  HMMA.16816.F32.BF16 R20, R8, R26, R20 ;  /* 0x0000001a0814723c */ /* 0x000fe20000041814 */
[----:B------:R-:W-:Y:S05]  /*111d0*/  MUFU.TANH R243, R39 ;  /* 0x0000002700f37308 */ /* 0x000fea0000002400 */
[C---:B---3--:R-:W-:Y:S03]  /*111e0*/  HMMA.16816.F32.BF16 R24, R12.reuse, R4, RZ ;  /* 0x000000040c18723c */ /* 0x048fe600000418ff */
[----:B------:R-:W2:Y:S03]  /*111f0*/  MUFU.TANH R153, R153 ;  /* 0x0000009900997308 */ /* 0x000ea60000002400 */
[----:B------:R-:W-:Y:S05]  /*11200*/  HMMA.16816.F32.BF16 R4, R12, R6, RZ ;  /* 0x000000060c04723c */ /* 0x000fea00000418ff */
[----:B------:R-:W3:Y:S01]  /*11210*/  MUFU.TANH R45, R45 ;  /* 0x0000002d002d7308 */ /* 0x000ee20000002400 */
[----:B------:R-:W-:Y:S01]  /*11220*/  FMUL.FTZ R28, R28, UR4 ;  /* 0x000000041c1c7c20 */ /* 0x000fe20008410000 */
[----:B------:R-:W-:Y:S01]  /*11230*/  FMUL.FTZ R80, R29, UR4 ;  /* 0x000000041d507c20 */ /* 0x000fe20008410000 */
[----:B------:R-:W-:Y:S01]  /*11240*/  FMUL.FTZ R237, R30, UR4 ;  /* 0x000000041eed7c20 */ /* 0x000fe20008410000 */
[----:B------:R-:W-:-:S03]  /*11250*/  FMUL.FTZ R235, R31, UR4 ;  /* 0x000000041feb7c20 */ /* 0x000fc60008410000 */
[----:B------:R-:W-:Y:S01]  /*11260*/  FMUL.FTZ R84, R20, UR4 ;  /* 0x0000000414547c20 */ /* 0x000fe20008410000 */
[----:B------:R-:W-:Y:S01]  /*11270*/  FMUL.FTZ R82, R21, UR4 ;  /* 0x0000000415527c20 */ /* 0x000fe20008410000 */
[----:B------:R-:W-:Y:S01]  /*11280*/  FMUL.FTZ R231, R22, UR4 ;  /* 0x0000000416e77c20 */ /* 0x000fe20008410000 */
[----:B------:R-:W-:Y:S01]  /*11290*/  FMUL.FTZ R221, R23, UR4 ;  /* 0x0000000417dd7c20 */ /* 0x000fe20008410000 */
[----:B------:R4:W-:Y:S01]  /*112a0*/  MUFU.TANH R81, R28 ;  /* 0x0000001c00517308 */ /* 0x0009e20000002400 */
[----:B------:R-:W5:Y:S01]  /*112b0*/  LDSM.16.M88.4 R20, [R216+0x3400] ;  /* 0x00340000d814783b */ /* 0x000f620000000200 */
[C---:B------:R-:W-:Y:S06]  /*112c0*/  HMMA.16816.F32.BF16 R24, R8.reuse, R16, R24 ;  /* 0x000000100818723c */ /* 0x040fec0000041818 */
[----:B------:R-:W-:Y:S01]  /*112d0*/  HMMA.16816.F32.BF16 R4, R8, R18, R4 ;  /* 0x000000120804723c */ /* 0x000fe20000041804 */
[----:B------:R-:W3:Y:S05]  /*112e0*/  MUFU.TANH R251, R251 ;  /* 0x000000fb00fb7308 */ /* 0x000eea0000002400 */
[C---:B-1----:R-:W-:Y:S01]  /*112f0*/  HMMA.16816.F32.BF16 R16, R12.reuse, R32, RZ ;  /* 0x000000200c10723c */ /* 0x042fe200000418ff */
[----:B----4-:R-:W1:Y:S02]  /*11300*/  LDSM.16.M88.4 R28, [R205] ;  /* 0x00000000cd1c783b */ /* 0x010e640000000200 */
[----:B------:R-:W4:Y:S03]  /*11310*/  MUFU.TANH R52, R52 ;  /* 0x0000003400347308 */ /* 0x000f260000002400 */
        /* <DEDUP_REMOVED lines=11> */
[C---:B-----5:R-:W-:Y:S07]  /*113d0*/  HMMA.16816.F32.BF16 R36, R12.reuse, R20, RZ ;  /* 0x000000140c24723c */ /* 0x060fee00000418ff */
[----:B------:R-:W5:Y:S01]  /*113e0*/  MUFU.TANH R249, R249 ;  /* 0x000000f900f97308 */ /* 0x000f620000002400 */
[----:B--2---:R-:W2:Y:S01]  /*113f0*/  LDSM.16.M88.4 R24, [R204] ;  /* 0x00000000cc18783b */ /* 0x004ea20000000200 */
[----:B------:R-:W-:Y:S06]  /*11400*/  HMMA.16816.F32.BF16 R20, R12, R22, RZ ;  /* 0x000000160c14723c */ /* 0x000fec00000418ff */
[----:B------:R-:W5:Y:S01]  /*11410*/  MUFU.TANH R51, R51 ;  /* 0x0000003300337308 */ /* 0x000f620000002400 */
[----:B---3--:R-:W3:Y:S01]  /*11420*/  LDSM.16.M88.4 R4, [R216+0x3800] ;  /* 0x00380000d804783b */ /* 0x008ee20000000200 */
[C---:B-1----:R-:W-:Y:S06]  /*11430*/  HMMA.16816.F32.BF16 R16, R8.reuse, R28, R16 ;  /* 0x0000001c0810723c */ /* 0x042fec0000041810 */
[----:B------:R-:W1:Y:S01]  /*11440*/  MUFU.TANH R247, R247 ;  /* 0x000000f700f77308 */ /* 0x000e620000002400 */
[----:B------:R-:W-:Y:S07]  /*11450*/  HMMA.16816.F32.BF16 R32, R8, R30, R32 ;  /* 0x0000001e0820723c */ /* 0x000fee0000041820 */
[----:B------:R-:W1:Y:S08]  /*11460*/  MUFU.TANH R54, R54 ;  /* 0x0000003600367308 */ /* 0x000e700000002400 */
[----:B------:R-:W1:Y:S02]  /*11470*/  MUFU.TANH R98, R98 ;  /* 0x0000006200627308 */ /* 0x000e640000002400 */
[----:B------:R-:W-:Y:S01]  /*11480*/  FMUL.FTZ R16, R16, UR4 ;  /* 0x0000000410107c20 */ /* 0x000fe20008410000 */
[----:B------:R-:W-:Y:S01]  /*11490*/  FMUL.FTZ R17, R17, UR4 ;  /* 0x0000000411117c20 */ /* 0x000fe20008410000 */
[----:B------:R-:W-:Y:S01]  /*114a0*/  FMUL.FTZ R195, R18, UR4 ;  /* 0x0000000412c37c20 */ /* 0x000fe20008410000 */
[----:B------:R-:W-:-:S03]  /*114b0*/  FMUL.FTZ R191, R19, UR4 ;  /* 0x0000000413bf7c20 */ /* 0x000fc60008410000 */
[----:B------:R-:W-:Y:S01]  /*114c0*/  MUFU.TANH R94, R16 ;  /* 0x00000010005e7308 */ /* 0x000fe20000002400 */
[C---:B--2---:R-:W-:Y:S01]  /*114d0*/  HMMA.16816.F32.BF16 R36, R8.reuse, R24, R36 ;  /* 0x000000180824723c */ /* 0x044fe20000041824 */
[----:B------:R-:W-:Y:S01]  /*114e0*/  FMUL.FTZ R32, R32, UR4 ;  /* 0x0000000420207c20 */ /* 0x000fe20008410000 */
[----:B------:R-:W-:Y:S01]  /*114f0*/  FMUL.FTZ R33, R33, UR4 ;  /* 0x0000000421217c20 */ /* 0x000fe20008410000 */
[----:B------:R-:W-:Y:S01]  /*11500*/  FMUL.FTZ R34, R34, UR4 ;  /* 0x0000000422227c20 */ /* 0x000fe20008410000 */
[----:B------:R-:W-:Y:S02]  /*11510*/  FMUL.FTZ R35, R35, UR4 ;  /* 0x0000000423237c20 */ /* 0x000fe40008410000 */
[----:B------:R-:W-:Y:S01]  /*11520*/  HMMA.16816.F32.BF16 R20, R8, R26, R20 ;  /* 0x0000001a0814723c */ /* 0x000fe20000041814 */
[----:B------:R2:W-:Y:S05]  /*11530*/  MUFU.TANH R89, R17 ;  /* 0x0000001100597308 */ /* 0x0005ea0000002400 */
[----:B---3--:R-:W-:Y:S03]  /*11540*/  HMMA.16816.F32.BF16 R28, R12, R4, RZ ;  /* 0x000000040c1c723c */ /* 0x008fe600000418ff */
[----:B------:R-:W-:Y:S04]  /*11550*/  MUFU.TANH R92, R32 ;  /* 0x00000020005c7308 */ /* 0x000fe80000002400 */
[----:B------:R-:W-:-:S02]  /*11560*/  IMAD.SHL.U32 R4, R50, 0x2, RZ ;  /* 0x0000000232047824 */ /* 0x000fc400078e00ff */
[----:B------:R-:W-:Y:S02]  /*11570*/  IMAD.SHL.U32 R50, R228, 0x100, RZ ;  /* 0x00000100e4327824 */ /* 0x000fe400078e00ff */
[----:B------:R-:W-:Y:S01]  /*11580*/  MUFU.TANH R93, R33 ;  /* 0x00000021005d7308 */ /* 0x000fe20000002400 */
[----:B--2---:R-:W2:Y:S01]  /*11590*/  LDSM.16.M88.4 R16, [R203] ;  /* 0x00000000cb10783b */ /* 0x004ea20000000200 */
[----:B------:R-:W-:Y:S01]  /*115a0*/  FMUL.FTZ R24, R37, UR4 ;  /* 0x0000000425187c20 */ /* 0x000fe20008410000 */
[----:B------:R-:W-:Y:S01]  /*115b0*/  LOP3.LUT R37, R4, 0x6, RZ, 0xc0, !PT ;  /* 0x0000000604257812 */ /* 0x000fe200078ec0ff */
[----:B------:R-:W-:Y:S01]  /*115c0*/  FMUL.FTZ R96, R36, UR4 ;  /* 0x0000000424607c20 */ /* 0x000fe20008410000 */
[----:B------:R-:W-:Y:S01]  /*115d0*/  FMUL.FTZ R38, R38, UR4 ;  /* 0x0000000426267c20 */ /* 0x000fe20008410000 */
[----:B------:R-:W-:Y:S01]  /*115e0*/  FMUL.FTZ R183, R39, UR4 ;  /* 0x0000000427b77c20 */ /* 0x000fe20008410000 */
[C-C-:B------:R-:W-:Y:S01]  /*115f0*/  LOP3.LUT R5, R50.reuse, 0x8, R37.reuse, 0xfe, !PT ;  /* 0x0000000832057812 */ /* 0x140fe200078efe25 */
[----:B------:R3:W-:Y:S01]  /*11600*/  MUFU.TANH R56, R24 ;  /* 0x0000001800387308 */ /* 0x0007e20000002400 */
[----:B------:R-:W-:Y:S01]  /*11610*/  LOP3.LUT R36, R50, R37, RZ, 0xfc, !PT ;  /* 0x0000002532247212 */ /* 0x000fe200078efcff */
[----:B------:R-:W-:Y:S01]  /*11620*/  FMUL.FTZ R20, R20, UR4 ;  /* 0x0000000414147c20 */ /* 0x000fe20008410000 */
[CC--:B------:R-:W-:Y:S01]  /*11630*/  ISETP.GE.AND P6, PT, R5.reuse, R48.reuse, PT ;  /* 0x000000300500720c */ /* 0x0c0fe20003fc6270 */
[----:B------:R-:W-:Y:S01]  /*11640*/  FMUL.FTZ R181, R22, UR4 ;  /* 0x0000000416b57c20 */ /* 0x000fe20008410000 */
[----:B------:R-:W-:Y:S01]  /*11650*/  ISETP.GE.AND P2, PT, R5, R47, PT ;  /* 0x0000002f0500720c */ /* 0x000fe20003f46270 */
[----:B------:R-:W-:Y:S01]  /*11660*/  VIADD R5, R36, 0x1 ;  /* 0x0000000124057836 */ /* 0x000fe20000000000 */
[----:B------:R-:W-:Y:S01]  /*11670*/  LOP3.LUT R4, R50, 0x10, R37, 0xfe, !PT ;  /* 0x0000001032047812 */ /* 0x000fe200078efe25 */
[----:B------:R-:W-:Y:S01]  /*11680*/  MUFU.TANH R193, R34 ;  /* 0x0000002200c17308 */ /* 0x000fe20000002400 */
[----:B------:R-:W-:Y:S01]  /*11690*/  FSEL R61, R42, -INF , !P6 ;  /* 0xff8000002a3d7808 */ /* 0x000fe20007000000 */
[----:B------:R-:W-:Y:S01]  /*116a0*/  FMUL.FTZ R177, R23, UR4 ;  /* 0x0000000417b17c20 */ /* 0x000fe20008410000 */
[----:B------:R-:W-:-:S02]  /*116b0*/  ISETP.GE.AND P1, PT, R5, R48, PT ;  /* 0x000000300500720c */ /* 0x000fc40003f26270 */
[-C--:B------:R-:W-:Y:S01]  /*116c0*/  ISETP.GE.AND P4, PT, R5, R47.reuse, PT ;  /* 0x0000002f0500720c */ /* 0x080fe20003f86270 */
[----:B------:R-:W-:Y:S01]  /*116d0*/  VIADD R5, R36, 0x9 ;  /* 0x0000000924057836 */ /* 0x000fe20000000000 */
[C---:B------:R-:W-:Y:S01]  /*116e0*/  ISETP.GE.AND P3, PT, R4.reuse, R48, PT ;  /* 0x000000300400720c */ /* 0x040fe20003f66270 */
[----:B------:R4:W-:Y:S01]  /*116f0*/  MUFU.TANH R189, R35 ;  /* 0x0000002300bd7308 */ /* 0x0009e20000002400 */
[----:B---3--:R-:W3:Y:S01]  /*11700*/  LDSM.16.M88.4 R24, [R216+0x3c00] ;  /* 0x003c0000d818783b */ /* 0x008ee20000000200 */
[----:B------:R-:W-:Y:S02]  /*11710*/  ISETP.GE.AND P5, PT, R4, R47, PT ;  /* 0x0000002f0400720c */ /* 0x000fe40003fa6270 */
[----:B------:R-:W-:Y:S02]  /*11720*/  LOP3.LUT R4, R50, 0x18, R37, 0xfe, !PT ;  /* 0x0000001832047812 */ /* 0x000fe400078efe25 */
[----:B------:R-:W-:Y:S02]  /*11730*/  FSEL R55, R40, -INF , !P1 ;  /* 0xff80000028377808 */ /* 0x000fe40004800000 */
[----:B------:R-:W-:Y:S01]  /*11740*/  FSEL R105, R105, -INF , !P4 ;  /* 0xff80000069697808 */ /* 0x000fe20006000000 */
[----:B------:R5:W-:Y:S01]  /*11750*/  MUFU.TANH R187, R38 ;  /* 0x0000002600bb7308 */ /* 0x000be20000002400 */
[----:B------:R-:W-:-:S02]  /*11760*/  FSEL R121, R121, -INF , !P2 ;  /* 0xff80000079797808 */ /* 0x000fc40005000000 */
[CC--:B------:R-:W-:Y:S02]  /*11770*/  ISETP.GE.AND P1, PT, R4.reuse, R48.reuse, PT ;  /* 0x000000300400720c */ /* 0x0c0fe40003f26270 */
[-C--:B------:R-:W-:Y:S02]  /*11780*/  ISETP.GE.AND P4, PT, R4, R47.reuse, PT ;  /* 0x0000002f0400720c */ /* 0x080fe40003f86270 */
[CC--:B------:R-:W-:Y:S01]  /*11790*/  ISETP.GE.AND P6, PT, R5.reuse, R48.reuse, PT ;  /* 0x000000300500720c */ /* 0x0c0fe20003fc6270 */
[----:B----4-:R-:W-:Y:S01]  /*117a0*/  HMMA.16816.F32.BF16 R32, R12, R6, RZ ;  /* 0x000000060c20723c */ /* 0x010fe200000418ff */
[-C--:B------:R-:W-:Y:S01]  /*117b0*/  ISETP.GE.AND P2, PT, R5, R47.reuse, PT ;  /* 0x0000002f0500720c */ /* 0x080fe20003f46270 */
[----:B------:R4:W-:Y:S01]  /*117c0*/  MUFU.TANH R39, R20 ;  /* 0x0000001400277308 */ /* 0x0009e20000002400 */
[----:B------:R-:W-:Y:S01]  /*117d0*/  LOP3.LUT R4, R50, 0x20, R37, 0xfe, !PT ;  /* 0x0000002032047812 */ /* 0x000fe200078efe25 */
[----:B------:R-:W-:Y:S01]  /*117e0*/  VIADD R5, R36, 0x19 ;  /* 0x0000001924057836 */ /* 0x000fe20000000000 */
[----:B------:R-:W-:Y:S01]  /*117f0*/  FSEL R63, R41, -INF , !P6 ;  /* 0xff800000293f7808 */ /* 0x000fe20007000000 */
[----:B--2---:R-:W-:Y:S01]  /*11800*/  HMMA.16816.F32.BF16 R28, R8, R16, R28 ;  /* 0x00000010081c723c */ /* 0x004fe2000004181c */
[----:B------:R-:W-:Y:S01]  /*11810*/  FSEL R119, R119, -INF , !P2 ;  /* 0xff80000077777808 */ /* 0x000fe20005000000 */
[----:B-----5:R-:W-:Y:S01]  /*11820*/  FMUL.FTZ R38, R21, UR4 ;  /* 0x0000000415267c20 */ /* 0x020fe20008410000 */
[C---:B------:R-:W-:Y:S01]  /*11830*/  ISETP.GE.AND P6, PT, R4.reuse, R48, PT ;  /* 0x000000300400720c */ /* 0x040fe20003fc6270 */
[----:B------:R-:W2:Y:S01]  /*11840*/  MUFU.TANH R53, R53 ;  /* 0x0000003500357308 */ /* 0x000ea20000002400 */
[----:B------:R-:W-:Y:S01]  /*11850*/  ISETP.GE.AND P2, PT, R4, R47, PT ;  /* 0x0000002f0400720c */ /* 0x000fe20003f46270 */
[----:B------:R-:W-:Y:S01]  /*11860*/  VIADD R4, R36, 0x11 ;  /* 0x0000001124047836 */ /* 0x000fe20000000000 */
[----:B------:R-:W-:-:S02]  /*11870*/  FSEL R65, R44, -INF , !P3 ;  /* 0xff8000002c417808 */ /* 0x000fc40005800000 */
[----:B------:R-:W-:Y:S02]  /*11880*/  FSEL R113, R113, -INF , !P5 ;  /* 0xff80000071717808 */ /* 0x000fe40006800000 */
[C---:B------:R-:W-:Y:S01]  /*11890*/  ISETP.GE.AND P3, PT, R4.reuse, R48, PT ;  /* 0x000000300400720c */ /* 0x040fe20003f66270 */
[----:B----4-:R-:W4:Y:S01]  /*118a0*/  LDSM.16.M88.4 R20, [R202] ;  /* 0x00000000ca14783b */ /* 0x010f220000000200 */
[----:B------:R-:W-:Y:S01]  /*118b0*/  ISETP.GE.AND P5, PT, R4, R47, PT ;  /* 0x0000002f0400720c */ /* 0x000fe20003fa6270 */
[----:B------:R-:W5:Y:S01]  /*118c0*/  MUFU.TANH R102, R102 ;  /* 0x0000006600667308 */ /* 0x000f620000002400 */
[----:B------:R-:W-:Y:S02]  /*118d0*/  LOP3.LUT R4, R50, 0x28, R37, 0xfe, !PT ;  /* 0x0000002832047812 */ /* 0x000fe400078efe25 */
[----:B------:R-:W-:Y:S01]  /*118e0*/  FSEL R69, R43, -INF , !P3 ;  /* 0xff8000002b457808 */ /* 0x000fe20005800000 */
[----:B------:R-:W-:Y:S01]  /*118f0*/  HMMA.16816.F32.BF16 R32, R8, R18, R32 ;  /* 0x000000120820723c */ /* 0x000fe20000041820 */
[----:B------:R-:W-:-:S02]  /*11900*/  FSEL R127, R127, -INF , !P5 ;  /* 0xff8000007f7f7808 */ /* 0x000fc40006800000 */
[----:B------:R-:W-:Y:S01]  /*11910*/  FSEL R73, R46, -INF , !P1 ;  /* 0xff8000002e497808 */ /* 0x000fe20004800000 */
[----:B------:R-:W5:Y:S01]  /*11920*/  MUFU.TANH R112, R112 ;  /* 0x0000007000707308 */ /* 0x000f620000002400 */
[----:B------:R-:W-:Y:S01]  /*11930*/  FSEL R153, R153, -INF , !P4 ;  /* 0xff80000099997808 */ /* 0x000fe20006000000 */
[----:B---3--:R-:W-:Y:S01]  /*11940*/  HMMA.16816.F32.BF16 R16, R12, R24, RZ ;  /* 0x000000180c10723c */ /* 0x008fe200000418ff */
[-C--:B------:R-:W-:Y:S01]  /*11950*/  ISETP.GE.AND P3, PT, R4, R48.reuse, PT ;  /* 0x000000300400720c */ /* 0x080fe20003f66270 */
[----:B------:R-:W-:Y:S01]  /*11960*/  FMUL.FTZ R28, R28, UR4 ;  /* 0x000000041c1c7c20 */ /* 0x000fe20008410000 */
[-C--:B------:R-:W-:Y:S01]  /*11970*/  ISETP.GE.AND P5, PT, R4, R47.reuse, PT ;  /* 0x0000002f0400720c */ /* 0x080fe20003fa6270 */
[----:B------:R-:W-:Y:S01]  /*11980*/  FMUL.FTZ R29, R29, UR4 ;  /* 0x000000041d1d7c20 */ /* 0x000fe20008410000 */
[C---:B------:R-:W-:Y:S01]  /*11990*/  ISETP.GE.AND P1, PT, R5.reuse, R48, PT ;  /* 0x000000300500720c */ /* 0x040fe20003f26270 */
[----:B------:R-:W-:Y:S01]  /*119a0*/  FMUL.FTZ R30, R30, UR4 ;  /* 0x000000041e1e7c20 */ /* 0x000fe20008410000 */
[----:B------:R-:W-:Y:S01]  /*119b0*/  ISETP.GE.AND P4, PT, R5, R47, PT ;  /* 0x0000002f0500720c */ /* 0x000fe20003f86270 */
[----:B------:R-:W-:Y:S01]  /*119c0*/  VIADD R5, R36, 0x21 ;  /* 0x0000002124057836 */ /* 0x000fe20000000000 */
[----:B------:R-:W-:Y:S01]  /*119d0*/  LOP3.LUT R4, R50, 0x30, R37, 0xfe, !PT ;  /* 0x0000003032047812 */ /* 0x000fe200078efe25 */
[----:B------:R-:W-:Y:S01]  /*119e0*/  FMUL.FTZ R31, R31, UR4 ;  /* 0x000000041f1f7c20 */ /* 0x000fe20008410000 */
[----:B------:R-:W-:Y:S01]  /*119f0*/  FSEL R77, R45, -INF , !P1 ;  /* 0xff8000002d4d7808 */ /* 0x000fe20004800000 */
[----:B------:R-:W-:Y:S01]  /*11a00*/  MUFU.TANH R40, R28 ;  /* 0x0000001c00287308 */ /* 0x000fe20000002400 */
[----:B------:R-:W-:-:S02]  /*11a10*/  FSEL R251, R251, -INF , !P4 ;  /* 0xff800000fbfb7808 */ /* 0x000fc40006000000 */
[CC--:B------:R-:W-:Y:S02]  /*11a20*/  ISETP.GE.AND P1, PT, R4.reuse, R48.reuse, PT ;  /* 0x000000300400720c */ /* 0x0c0fe40003f26270 */
[-C--:B------:R-:W-:Y:S01]  /*11a30*/  ISETP.GE.AND P4, PT, R4, R47.reuse, PT ;  /* 0x0000002f0400720c */ /* 0x080fe20003f86270 */
[----:B------:R-:W-:Y:S01]  /*11a40*/  FMUL.FTZ R32, R32, UR4 ;  /* 0x0000000420207c20 */ /* 0x000fe20008410000 */
[----:B------:R-:W-:Y:S01]  /*11a50*/  FSEL R79, R52, -INF , !P6 ;  /* 0xff800000344f7808 */ /* 0x000fe20007000000 */
[----:B------:R-:W-:Y:S01]  /*11a60*/  MUFU.TANH R41, R29 ;  /* 0x0000001d00297308 */ /* 0x000fe20000002400 */
[----:B------:R-:W-:Y:S01]  /*11a70*/  FSEL R249, R249, -INF , !P2 ;  /* 0xff800000f9f97808 */ /* 0x000fe20005000000 */
[----:B------:R-:W-:Y:S01]  /*11a80*/  FMUL.FTZ R34, R34, UR4 ;  /* 0x0000000422227c20 */ /* 0x000fe20008410000 */
[----:B------:R-:W-:Y:S01]  /*11a90*/  LOP3.LUT R4, R50, 0x38, R37, 0xfe, !PT ;  /* 0x0000003832047812 */ /* 0x000fe200078efe25 */
[----:B------:R-:W-:Y:S01]  /*11aa0*/  FMUL.FTZ R35, R35, UR4 ;  /* 0x0000000423237c20 */ /* 0x000fe20008410000 */
[----:B------:R-:W-:Y:S01]  /*11ab0*/  ISETP.GE.AND P6, PT, R5, R48, PT ;  /* 0x000000300500720c */ /* 0x000fe20003fc6270 */
[----:B------:R-:W-:Y:S01]  /*11ac0*/  FMUL.FTZ R33, R33, UR4 ;  /* 0x0000000421217c20 */ /* 0x000fe20008410000 */
[----:B------:R-:W-:Y:S01]  /*11ad0*/  ISETP.GE.AND P2, PT, R5, R47, PT ;  /* 0x0000002f0500720c */ /* 0x000fe20003f46270 */
[----:B------:R-:W-:Y:S01]  /*11ae0*/  MUFU.TANH R173, R30 ;  /* 0x0000001e00ad7308 */ /* 0x000fe20000002400 */
[----:B------:R-:W-:Y:S01]  /*11af0*/  FSEL R51, R51, -INF , !P6 ;  /* 0xff80000033337808 */ /* 0x000fe20007000000 */
[----:B----4-:R-:W-:Y:S01]  /*11b00*/  HMMA.16816.F32.BF16 R16, R8, R20, R16 ;  /* 0x000000140810723c */ /* 0x010fe20000041810 */
[----:B-1----:R-:W-:-:S02]  /*11b10*/  FSEL R247, R247, -INF , !P2 ;  /* 0xff800000f7f77808 */ /* 0x002fc40005000000 */
[CC--:B------:R-:W-:Y:S02]  /*11b20*/  ISETP.GE.AND P6, PT, R4.reuse, R48.reuse, PT ;  /* 0x000000300400720c */ /* 0x0c0fe40003fc6270 */
[-C--:B------:R-:W-:Y:S01]  /*11b30*/  ISETP.GE.AND P2, PT, R4, R47.reuse, PT ;  /* 0x0000002f0400720c */ /* 0x080fe20003f46270 */
[----:B------:R1:W-:Y:S01]  /*11b40*/  MUFU.TANH R169, R31 ;  /* 0x0000001f00a97308 */ /* 0x0003e20000002400 */
[----:B------:R-:W3:Y:S01]  /*11b50*/  LDSM.16.M88.4 R4, [R216+0x4000] ;  /* 0x00400000d804783b */ /* 0x000ee20000000200 */
[----:B------:R-:W-:Y:S01]  /*11b60*/  VIADD R21, R36, 0x29 ;  /* 0x0000002924157836 */ /* 0x000fe20000000000 */
[----:B------:R-:W-:Y:S02]  /*11b70*/  FSEL R83, R54, -INF , !P3 ;  /* 0xff80000036537808 */ /* 0x000fe40005800000 */
[----:B------:R-:W-:Y:S02]  /*11b80*/  FSEL R98, R98, -INF , !P5 ;  /* 0xff80000062627808 */ /* 0x000fe40006800000 */
[C---:B------:R-:W-:Y:S01]  /*11b90*/  ISETP.GE.AND P3, PT, R21.reuse, R48, PT ;  /* 0x000000301500720c */ /* 0x040fe20003f66270 */
[----:B------:R4:W-:Y:S01]  /*11ba0*/  MUFU.TANH R42, R32 ;  /* 0x00000020002a7308 */ /* 0x0009e20000002400 */
[----:B------:R-:W-:Y:S01]  /*11bb0*/  ISETP.GE.AND P5, PT, R21, R47, PT ;  /* 0x0000002f1500720c */ /* 0x000fe20003fa6270 */
[----:B------:R-:W-:Y:S01]  /*11bc0*/  VIADD R21, R36, 0x31 ;  /* 0x0000003124157836 */ /* 0x000fe20000000000 */
[----:B------:R-:W-:-:S02]  /*11bd0*/  LOP3.LUT R20, R50, 0x40, R37, 0xfe, !PT ;  /* 0x0000004032147812 */ /* 0x000fc400078efe25 */
[----:B--2---:R-:W-:Y:S02]  /*11be0*/  FSEL R53, R53, -INF , !P3 ;  /* 0xff80000035357808 */ /* 0x004fe40005800000 */
[----:B-----5:R-:W-:Y:S01]  /*11bf0*/  FSEL R102, R102, -INF , !P5 ;  /* 0xff80000066667808 */ /* 0x020fe20006800000 */
[----:B------:R-:W-:Y:S01]  /*11c00*/  MUFU.TANH R67, R67 ;  /* 0x0000004300437308 */ /* 0x000fe20000002400 */
[----:B-1----:R-:W-:Y:S01]  /*11c10*/  HMMA.16816.F32.BF16 R28, R12, R26, RZ ;  /* 0x0000001a0c1c723c */ /* 0x002fe200000418ff */
[----:B------:R-:W1:Y:S01]  /*11c20*/  LDSM.16.M88.4 R24, [R201] ;  /* 0x00000000c918783b */ /* 0x000e620000000200 */
[----:B------:R-:W-:Y:S01]  /*11c30*/  FSEL R87, R58, -INF , !P1 ;  /* 0xff8000003a577808 */ /* 0x000fe20004800000 */
[----:B------:R-:W-:Y:S01]  /*11c40*/  FMUL.FTZ R44, R17, UR4 ;  /* 0x00000004112c7c20 */ /* 0x000fe20008410000 */
[----:B------:R-:W-:Y:S01]  /*11c50*/  FSEL R122, R122, -INF , !P4 ;  /* 0xff8000007a7a7808 */ /* 0x000fe20006000000 */
[----:B------:R-:W-:Y:S01]  /*11c60*/  FMUL.FTZ R45, R16, UR4 ;  /* 0x00000004102d7c20 */ /* 0x000fe20008410000 */
[CC--:B------:R-:W-:Y:S01]  /*11c70*/  ISETP.GE.AND P3, PT, R20.reuse, R48.reuse, PT ;  /* 0x000000301400720c */ /* 0x0c0fe20003f66270 */
[----:B------:R-:W-:Y:S01]  /*11c80*/  MUFU.TANH R62, R62 ;  /* 0x0000003e003e7308 */ /* 0x000fe20000002400 */
[-C--:B------:R-:W-:Y:S01]  /*11c90*/  ISETP.GE.AND P5, PT, R20, R47.reuse, PT ;  /* 0x0000002f1400720c */ /* 0x080fe20003fa6270 */
[----:B------:R-:W-:Y:S01]  /*11ca0*/  VIADD R17, R36, 0x41 ;  /* 0x0000004124117836 */ /* 0x000fe20000000000 */
[C---:B------:R-:W-:Y:S01]  /*11cb0*/  ISETP.GE.AND P1, PT, R21.reuse, R48, PT ;  /* 0x000000301500720c */ /* 0x040fe20003f26270 */
[----:B------:R-:W-:Y:S01]  /*11cc0*/  FMUL.FTZ R18, R18, UR4 ;  /* 0x0000000412127c20 */ /* 0x000fe20008410000 */
[----:B------:R-:W-:Y:S01]  /*11cd0*/  ISETP.GE.AND P4, PT, R21, R47, PT ;  /* 0x0000002f1500720c */ /* 0x000fe20003f86270 */
[----:B------:R-:W-:Y:S01]  /*11ce0*/  FMUL.FTZ R131, R19, UR4 ;  /* 0x0000000413837c20 */ /* 0x000fe20008410000 */
[----:B------:R-:W-:Y:S01]  /*11cf0*/  LOP3.LUT R20, R50, 0x48, R37, 0xfe, !PT ;  /* 0x0000004832147812 */ /* 0x000fe200078efe25 */
[----:B------:R-:W-:Y:S01]  /*11d00*/  MUFU.TANH R70, R70 ;  /* 0x0000004600467308 */ /* 0x000fe20000002400 */
[----:B------:R-:W-:-:S02]  /*11d10*/  FSEL R57, R57, -INF , !P1 ;  /* 0xff80000039397808 */ /* 0x000fc40004800000 */
[----:B------:R-:W-:Y:S02]  /*11d20*/  FSEL R112, R112, -INF , !P4 ;  /* 0xff80000070707808 */ /* 0x000fe40006000000 */
[CC--:B------:R-:W-:Y:S02]  /*11d30*/  ISETP.GE.AND P1, PT, R20.reuse, R48.reuse, PT ;  /* 0x000000301400720c */ /* 0x0c0fe40003f26270 */
[----:B------:R-:W-:Y:S01]  /*11d40*/  ISETP.GE.AND P4, PT, R20, R47, PT ;  /* 0x0000002f1400720c */ /* 0x000fe20003f86270 */
[----:B------:R-:W-:Y:S01]  /*11d50*/  VIADD R20, R36, 0x39 ;  /* 0x0000003924147836 */ /* 0x000fe20000000000 */
[----:B------:R-:W-:Y:S01]  /*11d60*/  FSEL R91, R60, -INF , !P6 ;  /* 0xff8000003c5b7808 */ /* 0x000fe20007000000 */
[----:B------:R-:W-:Y:S01]  /*11d70*/  HMMA.16816.F32.BF16 R28, R8, R22, R28 ;  /* 0x00000016081c723c */ /* 0x000fe2000004181c */
[----:B----4-:R-:W-:Y:S01]  /*11d80*/  FSEL R32, R66, -INF , !P2 ;  /* 0xff80000042207808 */ /* 0x010fe20005000000 */
[----:B------:R-:W-:Y:S01]  /*11d90*/  MUFU.TANH R75, R75 ;  /* 0x0000004b004b7308 */ /* 0x000fe20000002400 */
[----:B------:R-:W-:-:S02]  /*11da0*/  ISETP.GE.AND P6, PT, R20, R48, PT ;  /* 0x000000301400720c */ /* 0x000fc40003fc6270 */
[----:B------:R-:W-:Y:S02]  /*11db0*/  ISETP.GE.AND P2, PT, R20, R47, PT ;  /* 0x0000002f1400720c */ /* 0x000fe40003f46270 */
[----:B---3--:R-:W-:Y:S01]  /*11dc0*/  HMMA.16816.F32.BF16 R20, R12, R4, RZ ;  /* 0x000000040c14723c */ /* 0x008fe200000418ff */
[----:B------:R-:W-:Y:S02]  /*11dd0*/  LOP3.LUT R16, R50, 0x50, R37, 0xfe, !PT ;  /* 0x0000005032107812 */ /* 0x000fe400078efe25 */
[----:B------:R-:W2:Y:S01]  /*11de0*/  MUFU.TANH R71, R71 ;  /* 0x0000004700477308 */ /* 0x000ea20000002400 */
[----:B------:R-:W-:Y:S02]  /*11df0*/  FSEL R59, R59, -INF , !P6 ;  /* 0xff8000003b3b7808 */ /* 0x000fe40007000000 */
[----:B------:R-:W-:Y:S01]  /*11e00*/  FSEL R110, R110, -INF , !P2 ;  /* 0xff8000006e6e7808 */ /* 0x000fe20005000000 */
[----:B------:R-:W-:Y:S01]  /*11e10*/  VIADD R5, R36, 0x49 ;  /* 0x0000004924057836 */ /* 0x000fe20000000000 */
[----:B------:R-:W-:-:S02]  /*11e20*/  FSEL R95, R64, -INF , !P3 ;  /* 0xff800000405f7808 */ /* 0x000fc40005800000 */
[CC--:B------:R-:W-:Y:S01]  /*11e30*/  ISETP.GE.AND P6, PT, R16.reuse, R48.reuse, PT ;  /* 0x000000301000720c */ /* 0x0c0fe20003fc6270 */
[----:B------:R-:W3:Y:S01]  /*11e40*/  MUFU.TANH R129, R129 ;  /* 0x0000008100817308 */ /* 0x000ee20000002400 */
[----:B------:R-:W-:Y:S02]  /*11e50*/  ISETP.GE.AND P2, PT, R16, R47, PT ;  /* 0x0000002f1000720c */ /* 0x000fe40003f46270 */
[-C--:B------:R-:W-:Y:S02]  /*11e60*/  ISETP.GE.AND P3, PT, R17, R48.reuse, PT ;  /* 0x000000301100720c */ /* 0x080fe40003f66270 */
[--C-:B------:R-:W-:Y:S01]  /*11e70*/  LOP3.LUT R16, R50, 0x58, R37.reuse, 0xfe, !PT ;  /* 0x0000005832107812 */ /* 0x100fe200078efe25 */
[----:B------:R-:W-:Y:S01]  /*11e80*/  FMUL.FTZ R28, R28, UR4 ;  /* 0x000000041c1c7c20 */ /* 0x000fe20008410000 */
[----:B------:R-:W-:Y:S01]  /*11e90*/  FSEL R99, R72, -INF , !P1 ;  /* 0xff80000048637808 */ /* 0x000fe20004800000 */
[----:B------:R4:W-:Y:S01]  /*11ea0*/  MUFU.TANH R165, R34 ;  /* 0x0000002200a57308 */ /* 0x0009e20000002400 */
[-C--:B------:R-:W-:Y:S01]  /*11eb0*/  ISETP.GE.AND P1, PT, R5, R48.reuse, PT ;  /* 0x000000300500720c */ /* 0x080fe20003f26270 */
[----:B------:R-:W-:Y:S01]  /*11ec0*/  FMUL.FTZ R29, R29, UR4 ;  /* 0x000000041d1d7c20 */ /* 0x000fe20008410000 */
[----:B------:R-:W-:Y:S01]  /*11ed0*/  LOP3.LUT R4, R50, 0x60, R37, 0xfe, !PT ;  /* 0x0000006032047812 */ /* 0x000fe200078efe25 */
[----:B------:R-:W-:Y:S01]  /*11ee0*/  FMUL.FTZ R125, R30, UR4 ;  /* 0x000000041e7d7c20 */ /* 0x000fe20008410000 */
[----:B--2---:R-:W-:Y:S01]  /*11ef0*/  FSEL R71, R71, -INF , !P1 ;  /* 0xff80000047477808 */ /* 0x004fe20004800000 */
[----:B------:R-:W-:Y:S01]  /*11f00*/  FMUL.FTZ R115, R31, UR4 ;  /* 0x000000041f737c20 */ /* 0x000fe20008410000 */
[----:B------:R-:W-:Y:S01]  /*11f10*/  ISETP.GE.AND P1, PT, R4, R48, PT ;  /* 0x000000300400720c */ /* 0x000fe20003f26270 */
[----:B------:R2:W-:Y:S01]  /*11f20*/  MUFU.TANH R159, R35 ;  /* 0x00000023009f7308 */ /* 0x0005e20000002400 */
[----:B------:R-:W-:Y:S01]  /*11f30*/  FSEL R245, R245, -INF , !P2 ;  /* 0xff800000f5f57808 */ /* 0x000fe20005000000 */
[----:B------:R-:W-:Y:S01]  /*11f40*/  VIADD R72, R36, 0x89 ;  /* 0x0000008924487836 */ /* 0x000fe20000000000 */
[----:B------:R-:W-:-:S05]  /*11f50*/  FSEL R81, R81, -INF , !P1 ;  /* 0xff80000051517808 */ /* 0x000fca0004800000 */
[----:B------:R1:W-:Y:S01]  /*11f60*/  MUFU.TANH R149, R18 ;  /* 0x0000001200957308 */ /* 0x0003e20000002400 */
[----:B----4-:R-:W-:Y:S02]  /*11f70*/  FSEL R34, R67, -INF , !P5 ;  /* 0xff80000043227808 */ /* 0x010fe40006800000 */
[-C--:B------:R-:W-:Y:S02]  /*11f80*/  ISETP.GE.AND P5, PT, R17, R47.reuse, PT ;  /* 0x0000002f1100720c */ /* 0x080fe40003fa6270 */
[----:B------:R-:W-:Y:S02]  /*11f90*/  FSEL R67, R62, -INF , !P3 ;  /* 0xff8000003e437808 */ /* 0x000fe40005800000 */
[----:B------:R-:W-:Y:S01]  /*11fa0*/  ISETP.GE.AND P3, PT, R16, R48, PT ;  /* 0x000000301000720c */ /* 0x000fe20003f66270 */
[----:B------:R4:W-:Y:S01]  /*11fb0*/  MUFU.TANH R43, R33 ;  /* 0x00000021002b7308 */ /* 0x0009e20000002400 */
[----:B--2---:R-:W-:Y:S02]  /*11fc0*/  FSEL R35, R70, -INF , !P5 ;  /* 0xff80000046237808 */ /* 0x004fe40006800000 */
[----:B------:R-:W-:-:S02]  /*11fd0*/  ISETP.GE.AND P5, PT, R16, R47, PT ;  /* 0x0000002f1000720c */ /* 0x000fc40003fa6270 */
[----:B------:R-:W-:-:S03]  /*11fe0*/  FSEL R167, R78, -INF , !P3 ;  /* 0xff8000004ea77808 */ /* 0x000fc60005800000 */
[----:B------:R-:W2:Y:S01]  /*11ff0*/  MUFU.TANH R241, R241 ;  /* 0x000000f100f17308 */ /* 0x000ea20000002400 */
[----:B-1----:R-:W-:Y:S01]  /*12000*/  HMMA.16816.F32.BF16 R16, R8, R24, R20 ;  /* 0x000000180810723c */ /* 0x002fe20000041814 */
[----:B------:R-:W1:Y:S06]  /*12010*/  LDSM.16.M88.4 R20, [R216+0x4400] ;  /* 0x00440000d814783b */ /* 0x000e6c0000000200 */
[----:B------:R-:W-:Y:S01]  /*12020*/  VIADD R25, R36, 0x51 ;  /* 0x0000005124197836 */ /* 0x000fe20000000000 */
[----:B----4-:R-:W-:Y:S01]  /*12030*/  FSEL R33, R75, -INF , !P4 ;  /* 0xff8000004b217808 */ /* 0x010fe20006000000 */
[----:B------:R-:W4:Y:S01]  /*12040*/  MUFU.TANH R76, R76 ;  /* 0x0000004c004c7308 */ /* 0x000f220000002400 */
[----:B------:R-:W-:-:S02]  /*12050*/  ISETP.GE.AND P4, PT, R5, R47, PT ;  /* 0x0000002f0500720c */ /* 0x000fc40003f86270 */
[----:B------:R-:W-:Y:S02]  /*12060*/  FSEL R75, R74, -INF , !P6 ;  /* 0xff8000004a4b7808 */ /* 0x000fe40007000000 */
[----:B---3--:R-:W-:Y:S02]  /*12070*/  FSEL R129, R129, -INF , !P4 ;  /* 0xff80000081817808 */ /* 0x008fe40006000000 */
[-C--:B------:R-:W-:Y:S01]  /*12080*/  ISETP.GE.AND P4, PT, R4, R47.reuse, PT ;  /* 0x0000002f0400720c */ /* 0x080fe20003f86270 */
[----:B------:R-:W3:Y:S01]  /*12090*/  MUFU.TANH R239, R239 ;  /* 0x000000ef00ef7308 */ /* 0x000ee20000002400 */
[----:B------:R-:W-:Y:S01]  /*120a0*/  HMMA.16816.F32.BF16 R4, R12, R6, RZ ;  /* 0x000000060c04723c */ /* 0x000fe200000418ff */
[CC--:B------:R-:W-:Y:S02]  /*120b0*/  ISETP.GE.AND P6, PT, R25.reuse, R48.reuse, PT ;  /* 0x000000301900720c */ /* 0x0c0fe40003fc6270 */
[----:B------:R-:W-:Y:S02]  /*120c0*/  ISETP.GE.AND P2, PT, R25, R47, PT ;  /* 0x0000002f1900720c */ /* 0x000fe40003f46270 */
[----:B------:R-:W-:Y:S01]  /*120d0*/  LOP3.LUT R24, R50, 0x68, R37, 0xfe, !PT ;  /* 0x0000006832187812 */ /* 0x000fe200078efe25 */
[----:B------:R-:W-:Y:S01]  /*120e0*/  FMUL.FTZ R74, R16, UR4 ;  /* 0x00000004104a7c20 */ /* 0x000fe20008410000 */
[----:B------:R-:W5:Y:S01]  /*120f0*/  MUFU.TANH R237, R237 ;  /* 0x000000ed00ed7308 */ /* 0x000f620000002400 */
[----:B------:R-:W-:Y:S01]  /*12100*/  FSEL R161, R68, -INF , !P6 ;  /* 0xff80000044a17808 */ /* 0x000fe20007000000 */
[----:B------:R-:W-:Y:S01]  /*12110*/  FMUL.FTZ R18, R18, UR4 ;  /* 0x0000000412127c20 */ /* 0x000fe20008410000 */
[----:B------:R-:W-:Y:S01]  /*12120*/  FSEL R243, R243, -INF , !P2 ;  /* 0xff800000f3f37808 */ /* 0x000fe20005000000 */
[----:B------:R-:W-:Y:S01]  /*12130*/  FMUL.FTZ R101, R19, UR4 ;  /* 0x0000000413657c20 */ /* 0x000fe20008410000 */
[----:B------:R-:W-:-:S02]  /*12140*/  ISETP.GE.AND P6, PT, R24, R48, PT ;  /* 0x000000301800720c */ /* 0x000fc40003fc6270 */
[-C--:B------:R-:W-:Y:S01]  /*12150*/  ISETP.GE.AND P2, PT, R24, R47.reuse, PT ;  /* 0x0000002f1800720c */ /* 0x080fe20003f46270 */
[----:B------:R-:W-:Y:S01]  /*12160*/  VIADD R24, R36, 0x59 ;  /* 0x0000005924187836 */ /* 0x000fe20000000000 */
[----:B------:R-:W1:Y:S01]  /*12170*/  MUFU.TANH R80, R80 ;  /* 0x0000005000507308 */ /* 0x000e620000002400 */
[----:B--2---:R-:W-:Y:S02]  /*12180*/  FSEL R241, R241, -INF , !P5 ;  /* 0xff800000f1f17808 */ /* 0x004fe40006800000 */
[--C-:B------:R-:W-:Y:S02]  /*12190*/  LOP3.LUT R16, R50, 0x78, R37.reuse, 0xfe, !PT ;  /* 0x0000007832107812 */ /* 0x100fe400078efe25 */
[CC--:B------:R-:W-:Y:S02]  /*121a0*/  ISETP.GE.AND P3, PT, R24.reuse, R48.reuse, PT ;  /* 0x000000301800720c */ /* 0x0c0fe40003f66270 */
[-C--:B------:R-:W-:Y:S01]  /*121b0*/  ISETP.GE.AND P5, PT, R24, R47.reuse, PT ;  /* 0x0000002f1800720c */ /* 0x080fe20003fa6270 */
[----:B------:R-:W2:Y:S01]  /*121c0*/  MUFU.TANH R235, R235 ;  /* 0x000000eb00eb7308 */ /* 0x000ea20000002400 */
[----:B------:R-:W-:Y:S01]  /*121d0*/  LOP3.LUT R24, R50, 0x70, R37, 0xfe, !PT ;  /* 0x0000007032187812 */ /* 0x000fe200078efe25 */
[----:B------:R-:W-:Y:S01]  /*121e0*/  HMMA.16816.F32.BF16 R4, R8, R26, R4 ;  /* 0x0000001a0804723c */ /* 0x000fe20000041804 */
[----:B----4-:R-:W-:Y:S01]  /*121f0*/  FSEL R175, R76, -INF , !P3 ;  /* 0xff8000004caf7808 */ /* 0x010fe20005800000 */
[----:B------:R-:W-:Y:S01]  /*12200*/  FMUL.FTZ R76, R17, UR4 ;  /* 0x00000004114c7c20 */ /* 0x000fe20008410000 */
[----:B---3--:R-:W-:Y:S01]  /*12210*/  FSEL R239, R239, -INF , !P5 ;  /* 0xff800000efef7808 */ /* 0x008fe20006800000 */
[----:B------:R-:W-:Y:S01]  /*12220*/  VIADD R17, R36, 0x69 ;  /* 0x0000006924117836 */ /* 0x000fe20000000000 */
[C---:B------:R-:W-:Y:S01]  /*12230*/  ISETP.GE.AND P3, PT, R24.reuse, R48, PT ;  /* 0x000000301800720c */ /* 0x040fe20003f66270 */
[----:B------:R-:W3:Y:S01]  /*12240*/  MUFU.TANH R84, R84 ;  /* 0x0000005400547308 */ /* 0x000ee20000002400 */
[----:B------:R-:W-:Y:S01]  /*12250*/  ISETP.GE.AND P5, PT, R24, R47, PT ;  /* 0x0000002f1800720c */ /* 0x000fe20003fa6270 */
[----:B------:R-:W-:Y:S01]  /*12260*/  VIADD R24, R36, 0x61 ;  /* 0x0000006124187836 */ /* 0x000fe20000000000 */
[----:B-----5:R-:W-:-:S02]  /*12270*/  FSEL R237, R237, -INF , !P4 ;  /* 0xff800000eded7808 */ /* 0x020fc40006000000 */
[----:B------:R-:W-:Y:S02]  /*12280*/  FSEL R54, R90, -INF , !P3 ;  /* 0xff8000005a367808 */ /* 0x000fe40005800000 */
[CC--:B------:R-:W-:Y:S01]  /*12290*/  ISETP.GE.AND P1, PT, R24.reuse, R48.reuse, PT ;  /* 0x000000301800720c */ /* 0x0c0fe20003f26270 */
[----:B------:R-:W4:Y:S01]  /*122a0*/  MUFU.TANH R231, R231 ;  /* 0x000000e700e77308 */ /* 0x000f220000002400 */
[-C--:B------:R-:W-:Y:S02]  /*122b0*/  ISETP.GE.AND P4, PT, R24, R47.reuse, PT ;  /* 0x0000002f1800720c */ /* 0x080fe40003f86270 */
[----:B-1----:R-:W-:Y:S01]  /*122c0*/  FSEL R80, R80, -INF , !P1 ;  /* 0xff80000050507808 */ /* 0x002fe20004800000 */
[C---:B------:R-:W-:Y:S01]  /*122d0*/  HMMA.16816.F32.BF16 R24, R12.reuse, R20, RZ ;  /* 0x000000140c18723c */ /* 0x040fe200000418ff */
[----:B--2---:R-:W-:Y:S02]  /*122e0*/  FSEL R235, R235, -INF , !P4 ;  /* 0xff800000ebeb7808 */ /* 0x004fe40006000000 */
[-C--:B------:R-:W-:Y:S01]  /*122f0*/  ISETP.GE.AND P1, PT, R16, R48.reuse, PT ;  /* 0x000000301000720c */ /* 0x080fe20003f26270 */
[----:B------:R-:W-:Y:S01]  /*12300*/  MUFU.TANH R70, R28 ;  /* 0x0000001c00467308 */ /* 0x000fe20000002400 */
[----:B---3--:R-:W-:Y:S01]  /*12310*/  FSEL R52, R84, -INF , !P6 ;  /* 0xff80000054347808 */ /* 0x008fe20007000000 */
[----:B------:R-:W-:Y:S01]  /*12320*/  FMUL.FTZ R78, R4, UR4 ;  /* 0x00000004044e7c20 */ /* 0x000fe20008410000 */
[-C--:B------:R-:W-:Y:S01]  /*12330*/  ISETP.GE.AND P4, PT, R16, R47.reuse, PT ;  /* 0x0000002f1000720c */ /* 0x080fe20003f86270 */
[----:B------:R-:W-:Y:S01]  /*12340*/  FMUL.FTZ R84, R5, UR4 ;  /* 0x0000000405547c20 */ /* 0x000fe20008410000 */
[-C--:B------:R-:W-:Y:S01]  /*12350*/  ISETP.GE.AND P6, PT, R17, R48.reuse, PT ;  /* 0x000000301100720c */ /* 0x080fe20003fc6270 */
[----:B------:R-:W-:Y:S01]  /*12360*/  VIADD R5, R36, 0x79 ;  /* 0x0000007924057836 */ /* 0x000fe20000000000 */
[--C-:B------:R-:W-:Y:S01]  /*12370*/  LOP3.LUT R16, R50, 0x80, R37.reuse, 0xfe, !PT ;  /* 0x0000008032107812 */ /* 0x100fe200078efe25 */
[----:B------:R1:W-:Y:S01]  /*12380*/  MUFU.TANH R46, R29 ;  /* 0x0000001d002e7308 */ /* 0x0003e20000002400 */
[----:B----4-:R-:W-:Y:S01]  /*12390*/  FSEL R231, R231, -INF , !P2 ;  /* 0xff800000e7e77808 */ /* 0x010fe20005000000 */
[----:B------:R-:W-:Y:S01]  /*123a0*/  HMMA.16816.F32.BF16 R20, R12, R22, RZ ;  /* 0x000000160c14723c */ /* 0x000fe200000418ff */
[----:B------:R-:W-:Y:S01]  /*123b0*/  ISETP.GE.AND P2, PT, R17, R47, PT ;  /* 0x0000002f1100720c */ /* 0x000fe20003f46270 */
[----:B------:R-:W-:Y:S01]  /*123c0*/  VIADD R17, R36, 0x71 ;  /* 0x0000007124117836 */ /* 0x000fe20000000000 */
[----:B------:R-:W-:Y:S01]  /*123d0*/  LOP3.LUT R4, R50, 0x88, R37, 0xfe, !PT ;  /* 0x0000008832047812 */ /* 0x000fe200078efe25 */
[----:B------:R-:W-:Y:S01]  /*123e0*/  FMUL.FTZ R97, R6, UR4 ;  /* 0x0000000406617c20 */ /* 0x000fe20008410000 */
[----:B------:R-:W-:Y:S01]  /*123f0*/  FSEL R60, R88, -INF , !P1 ;  /* 0xff800000583c7808 */ /* 0x000fe20004800000 */
[----:B------:R-:W2:Y:S01]  /*12400*/  MUFU.TANH R82, R82 ;  /* 0x0000005200527308 */ /* 0x000ea20000002400 */
[----:B------:R-:W-:-:S02]  /*12410*/  ISETP.GE.AND P3, PT, R17, R48, PT ;  /* 0x000000301100720c */ /* 0x000fc40003f66270 */
[----:B------:R-:W-:-:S05]  /*12420*/  ISETP.GE.AND P1, PT, R5, R48, PT ;  /* 0x000000300500720c */ /* 0x000fca0003f26270 */
[----:B------:R-:W3:Y:S01]  /*12430*/  MUFU.TANH R221, R221 ;  /* 0x000000dd00dd7308 */ /* 0x000ee20000002400 */
[----:B-1----:R-:W1:Y:S07]  /*12440*/  LDSM.16.M88.4 R28, [R200] ;  /* 0x00000000c81c783b */ /* 0x002e6e0000000200 */
[----:B------:R-:W4:Y:S01]  /*12450*/  MUFU.TANH R199, R199 ;  /* 0x000000c700c77308 */ /* 0x000f220000002400 */
[----:B--2---:R-:W-:Y:S02]  /*12460*/  FSEL R82, R82, -INF , !P6 ;  /* 0xff80000052527808 */ /* 0x004fe40007000000 */
[----:B------:R-:W-:-:S04]  /*12470*/  ISETP.GE.AND P6, PT, R16, R48, PT ;  /* 0x000000301000720c */ /* 0x000fc80003fc6270 */
[----:B------:R-:W-:Y:S01]  /*12480*/  FSEL R64, R94, -INF , !P6 ;  /* 0xff8000005e407808 */ /* 0x000fe20007000000 */
[----:B------:R-:W2:Y:S01]  /*12490*/  MUFU.TANH R85, R85 ;  /* 0x0000005500557308 */ /* 0x000ea20000002400 */
[----:B---3--:R-:W-:Y:S02]  /*124a0*/  FSEL R221, R221, -INF , !P2 ;  /* 0xff800000dddd7808 */ /* 0x008fe40005000000 */
[----:B------:R-:W-:-:S05]  /*124b0*/  ISETP.GE.AND P2, PT, R16, R47, PT ;  /* 0x0000002f1000720c */ /* 0x000fca0003f46270 */
[----:B------:R-:W3:Y:S01]  /*124c0*/  MUFU.TANH R179, R179 ;  /* 0x000000b300b37308 */ /* 0x000ee20000002400 */
[----:B----4-:R-:W-:Y:S02]  /*124d0*/  FSEL R199, R199, -INF , !P5 ;  /* 0xff800000c7c77808 */ /* 0x010fe40006800000 */
[----:B------:R-:W-:-:S05]  /*124e0*/  ISETP.GE.AND P5, PT, R17, R47, PT ;  /* 0x0000002f1100720c */ /* 0x000fca0003fa6270 */
[----:B------:R4:W-:Y:S01]  /*124f0*/  MUFU.TANH R107, R18 ;  /* 0x00000012006b7308 */ /* 0x0009e20000002400 */
[----:B--2---:R-:W-:Y:S01]  /*12500*/  FSEL R58, R85, -INF , !P3 ;  /* 0xff800000553a7808 */ /* 0x004fe20005800000 */
[----:B------:R-:W-:Y:S01]  /*12510*/  FMUL.FTZ R85, R7, UR4 ;  /* 0x0000000407557c20 */ /* 0x000fe20008410000 */
[----:B------:R-:W-:-:S04]  /*12520*/  ISETP.GE.AND P3, PT, R4, R48, PT ;  /* 0x000000300400720c */ /* 0x000fc80003f66270 */
[----:B------:R-:W-:Y:S01]  /*12530*/  FSEL R68, R92, -INF , !P3 ;  /* 0xff8000005c447808 */ /* 0x000fe20005800000 */
[----:B------:R-:W2:Y:S01]  /*12540*/  MUFU.TANH R197, R197 ;  /* 0x000000c500c57308 */ /* 0x000ea20000002400 */
[----:B---3--:R-:W-:Y:S01]  /*12550*/  FSEL R179, R179, -INF , !P5 ;  /* 0xff800000b3b37808 */ /* 0x008fe20006800000 */
[C---:B-1----:R-:W-:Y:S01]  /*12560*/  HMMA.16816.F32.BF16 R24, R8.reuse, R28, R24 ;  /* 0x0000001c0818723c */ /* 0x042fe20000041818 */
[----:B------:R-:W-:Y:S02]  /*12570*/  ISETP.GE.AND P5, PT, R4, R47, PT ;  /* 0x0000002f0400720c */ /* 0x000fe40003fa6270 */
[----:B------:R-:W-:Y:S02]  /*12580*/  LOP3.LUT R4, R50, 0x90, R37, 0xfe, !PT ;  /* 0x0000009032047812 */ /* 0x000fe400078efe25 */
[----:B------:R-:W-:Y:S01]  /*12590*/  FSEL R193, R193, -INF , !P5 ;  /* 0xff800000c1c17808 */ /* 0x000fe20006800000 */
[----:B------:R-:W1:Y:S01]  /*125a0*/  MUFU.TANH R86, R86 ;  /* 0x0000005600567308 */ /* 0x000e620000002400 */
[----:B----4-:R-:W3:Y:S01]  /*125b0*/  LDSM.16.M88.4 R16, [R216+0x4800] ;  /* 0x00480000d810783b */ /* 0x010ee20000000200 */
[----:B------:R-:W-:Y:S01]  /*125c0*/  VIADD R28, R36, 0x81 ;  /* 0x00000081241c7836 */ /* 0x000fe20000000000 */
[----:B------:R-:W-:Y:S01]  /*125d0*/  HMMA.16816.F32.BF16 R20, R8, R30, R20 ;  /* 0x0000001e0814723c */ /* 0x000fe20000041814 */
[----:B------:R-:W-:-:S02]  /*125e0*/  ISETP.GE.AND P3, PT, R72, R48, PT ;  /* 0x000000304800720c */ /* 0x000fc40003f66270 */
[-C--:B------:R-:W-:Y:S02]  /*125f0*/  ISETP.GE.AND P5, PT, R72, R47.reuse, PT ;  /* 0x0000002f4800720c */ /* 0x080fe40003fa6270 */
[----:B------:R-:W4:Y:S01]  /*12600*/  MUFU.TANH R185, R185 ;  /* 0x000000b900b97308 */ /* 0x000f220000002400 */
[----:B--2---:R-:W-:Y:S02]  /*12610*/  FSEL R197, R197, -INF , !P4 ;  /* 0xff800000c5c57808 */ /* 0x004fe40006000000 */
[-C--:B------:R-:W-:Y:S02]  /*12620*/  ISETP.GE.AND P4, PT, R5, R47.reuse, PT ;  /* 0x0000002f0500720c */ /* 0x080fe40003f86270 */
[-C--:B------:R-:W-:Y:S02]  /*12630*/  ISETP.GE.AND P6, PT, R28, R48.reuse, PT ;  /* 0x000000301c00720c */ /* 0x080fe40003fc6270 */
[----:B------:R-:W-:Y:S01]  /*12640*/  FSEL R72, R93, -INF , !P3 ;  /* 0xff8000005d487808 */ /* 0x000fe20005800000 */
[----:B------:R-:W2:Y:S01]  /*12650*/  MUFU.TANH R195, R195 ;  /* 0x000000c300c37308 */ /* 0x000ea20000002400 */
[----:B-1----:R-:W-:Y:S01]  /*12660*/  FSEL R62, R86, -INF , !P1 ;  /* 0xff800000563e7808 */ /* 0x002fe20004800000 */
[----:B------:R-:W-:Y:S01]  /*12670*/  FMUL.FTZ R86, R24, UR4 ;  /* 0x0000000418567c20 */ /* 0x000fe20008410000 */
[----:B------:R-:W-:Y:S01]  /*12680*/  ISETP.GE.AND P1, PT, R4, R48, PT ;  /* 0x000000300400720c */ /* 0x000fe20003f26270 */
[----:B------:R-:W-:Y:S01]  /*12690*/  FMUL.FTZ R25, R25, UR4 ;  /* 0x0000000419197c20 */ /* 0x000fe20008410000 */
[----:B------:R-:W-:Y:S01]  /*126a0*/  FSEL R66, R89, -INF , !P6 ;  /* 0xff80000059427808 */ /* 0x000fe20007000000 */
[----:B------:R-:W-:Y:S01]  /*126b0*/  FMUL.FTZ R26, R26, UR4 ;  /* 0x000000041a1a7c20 */ /* 0x000fe20008410000 */
[--C-:B------:R-:W-:Y:S01]  /*126c0*/  LOP3.LUT R24, R50, 0xa0, R37.reuse, 0xfe, !PT ;  /* 0x000000a032187812 */ /* 0x100fe200078efe25 */
[----:B------:R-:W1:Y:S01]  /*126d0*/  MUFU.TANH R191, R191 ;  /* 0x000000bf00bf7308 */ /* 0x000e620000002400 */
[----:B----4-:R-:W-:Y:S01]  /*126e0*/  FSEL R185, R185, -INF , !P4 ;  /* 0xff800000b9b97808 */ /* 0x010fe20006000000 */
[----:B------:R-:W-:Y:S01]  /*126f0*/  FMUL.FTZ R90, R27, UR4 ;  /* 0x000000041b5a7c20 */ /* 0x000fe20008410000 */
[-C--:B------:R-:W-:Y:S01]  /*12700*/  ISETP.GE.AND P4, PT, R4, R47.reuse, PT ;  /* 0x0000002f0400720c */ /* 0x080fe20003f86270 */
[----:B------:R-:W-:Y:S01]  /*12710*/  FMUL.FTZ R20, R20, UR4 ;  /* 0x0000000414147c20 */ /* 0x000fe20008410000 */
[----:B------:R-:W4:Y:S01]  /*12720*/  LDSM.16.M88.4 R4, [R150] ;  /* 0x000000009604783b */ /* 0x000f220000000200 */
[----:B------:R-:W-:Y:S01]  /*12730*/  FSEL R189, R189, -INF , !P5 ;  /* 0xff800000bdbd7808 */ /* 0x000fe20006800000 */
[----:B------:R-:W-:Y:S01]  /*12740*/  FMUL.FTZ R21, R21, UR4 ;  /* 0x0000000415157c20 */ /* 0x000fe20008410000 */
[----:B------:R-:W5:Y:S01]  /*12750*/  MUFU.TANH R96, R96 ;  /* 0x0000006000607308 */ /* 0x000f620000002400 */
[----:B--2---:R-:W-:Y:S01]  /*12760*/  FSEL R195, R195, -INF , !P2 ;  /* 0xff800000c3c37808 */ /* 0x004fe20005000000 */
[----:B------:R-:W-:Y:S01]  /*12770*/  FMUL.FTZ R22, R22, UR4 ;  /* 0x0000000416167c20 */ /* 0x000fe20008410000 */
[----:B------:R-:W-:Y:S01]  /*12780*/  ISETP.GE.AND P2, PT, R28, R47, PT ;  /* 0x0000002f1c00720c */ /* 0x000fe20003f46270 */
[----:B------:R-:W-:Y:S01]  /*12790*/  FMUL.FTZ R94, R23, UR4 ;  /* 0x00000004175e7c20 */ /* 0x000fe20008410000 */
[----:B------:R-:W-:-:S02]  /*127a0*/  LOP3.LUT R28, R50, 0x98, R37, 0xfe, !PT ;  /* 0x00000098321c7812 */ /* 0x000fc400078efe25 */
[-C--:B------:R-:W-:Y:S01]  /*127b0*/  ISETP.GE.AND P3, PT, R24, R48.reuse, PT ;  /* 0x000000301800720c */ /* 0x080fe20003f66270 */
[----:B------:R-:W2:Y:S01]  /*127c0*/  MUFU.TANH R183, R183 ;  /* 0x000000b700b77308 */ /* 0x000ea20000002400 */
[----:B-1----:R-:W-:Y:S02]  /*127d0*/  FSEL R191, R191, -INF , !P2 ;  /* 0xff800000bfbf7808 */ /* 0x002fe40005000000 */
[C---:B------:R-:W-:Y:S02]  /*127e0*/  ISETP.GE.AND P6, PT, R28.reuse, R48, PT ;  /* 0x000000301c00720c */ /* 0x040fe40003fc6270 */
[-C--:B------:R-:W-:Y:S02]  /*127f0*/  ISETP.GE.AND P2, PT, R28, R47.reuse, PT ;  /* 0x0000002f1c00720c */ /* 0x080fe40003f46270 */
[----:B---3--:R-:W-:Y:S01]  /*12800*/  HMMA.16816.F32.BF16 R28, R12, R16, RZ ;  /* 0x000000100c1c723c */ /* 0x008fe200000418ff */
[----:B------:R-:W-:Y:S01]  /*12810*/  MUFU.TANH R88, R25 ;  /* 0x0000001900587308 */ /* 0x000fe20000002400 */
[----:B------:R-:W-:-:S02]  /*12820*/  ISETP.GE.AND P5, PT, R24, R47, PT ;  /* 0x0000002f1800720c */ /* 0x000fc40003fa6270 */
[----:B-----5:R-:W-:Y:S02]  /*12830*/  FSEL R106, R96, -INF , !P1 ;  /* 0xff800000606a7808 */ /* 0x020fe40004800000 */
[----:B------:R-:W-:Y:S01]  /*12840*/  FSEL R187, R187, -INF , !P4 ;  /* 0xff800000bbbb7808 */ /* 0x000fe20006000000 */
[----:B------:R-:W-:Y:S01]  /*12850*/  VIADD R17, R36, 0x91 ;  /* 0x0000009124117836 */ /* 0x000fe20000000000 */
[----:B------:R-:W-:Y:S01]  /*12860*/  LOP3.LUT R16, R50, 0xa8, R37, 0xfe, !PT ;  /* 0x000000a832107812 */ /* 0x000fe200078efe25 */
[----:B------:R1:W-:Y:S01]  /*12870*/  MUFU.TANH R89, R26 ;  /* 0x0000001a00597308 */ /* 0x0003e20000002400 */
[----:B------:R-:W-:Y:S02]  /*12880*/  FSEL R114, R39, -INF , !P6 ;  /* 0xff80000027727808 */ /* 0x000fe40007000000 */
[C---:B------:R-:W-:Y:S02]  /*12890*/  ISETP.GE.AND P1, PT, R17.reuse, R48, PT ;  /* 0x000000301100720c */ /* 0x040fe40003f26270 */
[----:B------:R-:W-:-:S02]  /*128a0*/  ISETP.GE.AND P4, PT, R17, R47, PT ;  /* 0x0000002f1100720c */ /* 0x000fc40003f86270 */
[----:B------:R-:W-:Y:S01]  /*128b0*/  FSEL R56, R56, -INF , !P1 ;  /* 0xff80000038387808 */ /* 0x000fe20004800000 */
[----:B------:R-:W3:Y:S01]  /*128c0*/  MUFU.TANH R181, R181 ;  /* 0x000000b500b57308 */ /* 0x000ee20000002400 */
[----:B--2---:R-:W-:Y:S02]  /*128d0*/  FSEL R183, R183, -INF , !P4 ;  /* 0xff800000b7b77808 */ /* 0x004fe40006000000 */
[C---:B------:R-:W-:Y:S02]  /*128e0*/  ISETP.GE.AND P1, PT, R16.reuse, R48, PT ;  /* 0x000000301000720c */ /* 0x040fe40003f26270 */
[----:B------:R-:W-:Y:S02]  /*128f0*/  ISETP.GE.AND P4, PT, R16, R47, PT ;  /* 0x0000002f1000720c */ /* 0x000fe40003f86270 */
[----:B----4-:R-:W-:Y:S01]  /*12900*/  HMMA.16816.F32.BF16 R28, R8, R4, R28 ;  /* 0x00000004081c723c */ /* 0x010fe2000004181c */
[----:B------:R-:W2:Y:S01]  /*12910*/  MUFU.TANH R38, R38 ;  /* 0x0000002600267308 */ /* 0x000ea20000002400 */
[----:B-1----:R-:W1:Y:S01]  /*12920*/  LDSM.16.M88.4 R24, [R216+0x4c00] ;  /* 0x004c0000d818783b */ /* 0x002e620000000200 */
[----:B------:R-:W-:-:S02]  /*12930*/  FSEL R124, R40, -INF , !P3 ;  /* 0xff800000287c7808 */ /* 0x000fc40005800000 */
[----:B------:R-:W-:Y:S01]  /*12940*/  FSEL R173, R173, -INF , !P5 ;  /* 0xff800000adad7808 */ /* 0x000fe20006800000 */
[----:B------:R-:W-:Y:S01]  /*12950*/  HMMA.16816.F32.BF16 R16, R12, R18, RZ ;  /* 0x000000120c10723c */ /* 0x000fe200000418ff */
[----:B------:R-:W-:Y:S01]  /*12960*/  VIADD R5, R36, 0x99 ;  /* 0x0000009924057836 */ /* 0x000fe20000000000 */
[----:B------:R-:W-:Y:S01]  /*12970*/  LOP3.LUT R4, R50, 0xb0, R37, 0xfe, !PT ;  /* 0x000000b032047812 */ /* 0x000fe200078efe25 */
[----:B------:R-:W4:Y:S01]  /*12980*/  MUFU.TANH R177, R177 ;  /* 0x000000b100b17308 */ /* 0x000f220000002400 */
[----:B---3--:R-:W-:Y:S02]  /*12990*/  FSEL R181, R181, -INF , !P2 ;  /* 0xff800000b5b57808 */ /* 0x008fe40005000000 */
[C---:B------:R-:W-:Y:S02]  /*129a0*/  ISETP.GE.AND P6, PT, R5.reuse, R48, PT ;  /* 0x000000300500720c */ /* 0x040fe40003fc6270 */
[----:B------:R-:W-:Y:S01]  /*129b0*/  ISETP.GE.AND P2, PT, R5, R47, PT ;  /* 0x0000002f0500720c */ /* 0x000fe20003f46270 */
[----:B------:R-:W-:Y:S01]  /*129c0*/  VIADD R5, R36, 0xa1 ;  /* 0x000000a124057836 */ /* 0x000fe20000000000 */
[----:B------:R-:W-:Y:S01]  /*129d0*/  FSEL R165, R165, -INF , !P4 ;  /* 0xff800000a5a57808 */ /* 0x000fe20006000000 */
[----:B------:R-:W-:Y:S01]  /*129e0*/  MUFU.TANH R92, R20 ;  /* 0x00000014005c7308 */ /* 0x000fe20000002400 */
[----:B--2---:R-:W-:-:S02]  /*129f0*/  FSEL R118, R38, -INF , !P6 ;  /* 0xff80000026767808 */ /* 0x004fc40007000000 */
[CC--:B------:R-:W-:Y:S02]  /*12a00*/  ISETP.GE.AND P6, PT, R4.reuse, R48.reuse, PT ;  /* 0x000000300400720c */ /* 0x0c0fe40003fc6270 */
[CC--:B------:R-:W-:Y:S02]  /*12a10*/  ISETP.GE.AND P3, PT, R5.reuse, R48.reuse, PT ;  /* 0x000000300500720c */ /* 0x0c0fe40003f66270 */
[-C--:B------:R-:W-:Y:S01]  /*12a20*/  ISETP.GE.AND P5, PT, R5, R47.reuse, PT ;  /* 0x0000002f0500720c */ /* 0x080fe20003fa6270 */
[----:B------:R-:W-:Y:S01]  /*12a30*/  MUFU.TANH R39, R21 ;  /* 0x0000001500277308 */ /* 0x000fe20000002400 */
[----:B----4-:R-:W-:Y:S02]  /*12a40*/  FSEL R177, R177, -INF , !P2 ;  /* 0xff800000b1b17808 */ /* 0x010fe40005000000 */
[----:B------:R-:W-:Y:S02]  /*12a50*/  ISETP.GE.AND P2, PT, R4, R47, PT ;  /* 0x0000002f0400720c */ /* 0x000fe40003f46270 */
[----:B------:R-:W-:Y:S01]  /*12a60*/  LOP3.LUT R4, R50, 0xb8, R37, 0xfe, !PT ;  /* 0x000000b832047812 */ /* 0x000fe200078efe25 */
[----:B------:R-:W-:Y:S01]  /*12a70*/  HMMA.16816.F32.BF16 R16, R8, R6, R16 ;  /* 0x000000060810723c */ /* 0x000fe20000041810 */
[----:B------:R-:W-:Y:S01]  /*12a80*/  FSEL R126, R41, -INF , !P3 ;  /* 0xff800000297e7808 */ /* 0x000fe20005800000 */
[----:B------:R2:W-:Y:S01]  /*12a90*/  MUFU.TANH R38, R22 ;  /* 0x0000001600267308 */ /* 0x0005e20000002400 */
[----:B------:R-:W-:Y:S01]  /*12aa0*/  FSEL R169, R169, -INF , !P5 ;  /* 0xff800000a9a97808 */ /* 0x000fe20006800000 */
[----:B------:R-:W-:Y:S01]  /*12ab0*/  FMUL.FTZ R41, R28, UR4 ;  /* 0x000000041c297c20 */ /* 0x000fe20008410000 */
[----:B------:R-:W-:-:S02]  /*12ac0*/  ISETP.GE.AND P3, PT, R4, R48, PT ;  /* 0x000000300400720c */ /* 0x000fc40003f66270 */
[-C--:B------:R-:W-:Y:S01]  /*12ad0*/  ISETP.GE.AND P5, PT, R4, R47.reuse, PT ;  /* 0x0000002f0400720c */ /* 0x080fe20003fa6270 */
[----:B------:R-:W-:Y:S01]  /*12ae0*/  VIADD R4, R36, 0xa9 ;  /* 0x000000a924047836 */ /* 0x000fe20000000000 */
[----:B------:R-:W-:Y:S01]  /*12af0*/  FSEL R28, R42, -INF , !P1 ;  /* 0xff8000002a1c7808 */ /* 0x000fe20004800000 */
[----:B------:R-:W3:Y:S01]  /*12b00*/  MUFU.TANH R45, R45 ;  /* 0x0000002d002d7308 */ /* 0x000ee20000002400 */
[----:B------:R-:W-:Y:S01]  /*12b10*/  LOP3.LUT R93, R50, 0xc0, R37, 0xfe, !PT ;  /* 0x000000c0325d7812 */ /* 0x000fe200078efe25 */
[----:B------:R-:W-:Y:S01]  /*12b20*/  FMUL.FTZ R42, R30, UR4 ;  /* 0x000000041e2a7c20 */ /* 0x000fe20008410000 */
[C---:B------:R-:W-:Y:S02]  /*12b30*/  ISETP.GE.AND P1, PT, R4.reuse, R48, PT ;  /* 0x000000300400720c */ /* 0x040fe40003f26270 */
[----:B------:R-:W-:Y:S02]  /*12b40*/  ISETP.GE.AND P4, PT, R4, R47, PT ;  /* 0x0000002f0400720c */ /* 0x000fe40003f86270 */
[----:B-1----:R-:W-:Y:S01]  /*12b50*/  HMMA.16816.F32.BF16 R4, R12, R24, RZ ;  /* 0x000000180c04723c */ /* 0x002fe200000418ff */
[----:B------:R-:W-:Y:S01]  /*12b60*/  MUFU.TANH R44, R44 ;  /* 0x0000002c002c7308 */ /* 0x000fe20000002400 */
[----:B--2---:R-:W1:Y:S01]  /*12b70*/  LDSM.16.M88.4 R20, [R148] ;  /* 0x000000009414783b */ /* 0x004e620000000200 */
[----:B------:R-:W-:Y:S01]  /*12b80*/  FSEL R159, R159, -INF , !P4 ;  /* 0xff8000009f9f7808 */ /* 0x000fe20006000000 */
[----:B------:R-:W-:-:S04]  /*12b90*/  DEPBAR.LE SB0, 0x0 ;  /* 0x000080000000791a */ /* 0x000fc80000000000 */
[----:B------:R-:W-:Y:S01]  /*12ba0*/  HMMA.16816.F32.BF16 R12, R12, R26, RZ ;  /* 0x0000001a0c0c723c */ /* 0x000fe200000418ff */
[----:B------:R-:W-:Y:S01]  /*12bb0*/  MUFU.TANH R131, R131 ;  /* 0x0000008300837308 */ /* 0x000fe20000002400 */
[----:B---3--:R-:W-:Y:S01]  /*12bc0*/  FSEL R25, R45, -INF , !P6 ;  /* 0xff8000002d197808 */ /* 0x008fe20007000000 */
[----:B------:R-:W-:Y:S01]  /*12bd0*/  FMUL.FTZ R157, R17, UR4 ;  /* 0x00000004119d7c20 */ /* 0x000fe20008410000 */
[----:B------:R-:W-:Y:S01]  /*12be0*/  FSEL R149, R149, -INF , !P2 ;  /* 0xff80000095957808 */ /* 0x000fe20005000000 */
[----:B------:R-:W-:Y:S01]  /*12bf0*/  FMUL.FTZ R24, R31, UR4 ;  /* 0x000000041f187c20 */ /* 0x000fe20008410000 */
[----:B------:R-:W-:Y:S01]  /*12c00*/  ISETP.GE.AND P4, PT, R93, R47, PT ;  /* 0x0000002f5d00720c */ /* 0x000fe20003f86270 */
[----:B------:R-:W-:Y:S01]  /*12c10*/  VIADD R26, R36, 0xb9 ;  /* 0x000000b9241a7836 */ /* 0x000fe20000000000 */
[----:B------:R-:W-:Y:S01]  /*12c20*/  LOP3.LUT R30, R50, 0xc8, R37, 0xfe, !PT ;  /* 0x000000c8321e7812 */ /* 0x000fe200078efe25 */
[----:B------:R-:W-:Y:S01]  /*12c30*/  MUFU.TANH R74, R74 ;  /* 0x0000004a004a7308 */ /* 0x000fe20000002400 */
[----:B------:R-:W-:Y:S01]  /*12c40*/  FSEL R107, R107, -INF , !P4 ;  /* 0xff8000006b6b7808 */ /* 0x000fe20006000000 */
[----:B------:R-:W-:Y:S01]  /*12c50*/  FMUL.FTZ R16, R16, UR4 ;  /* 0x0000000410107c20 */ /* 0x000fe20008410000 */
[----:B------:R-:W-:Y:S01]  /*12c60*/  FSEL R31, R70, -INF , !P3 ;  /* 0xff800000461f7808 */ /* 0x000fe20005800000 */
[----:B------:R-:W-:Y:S01]  /*12c70*/  FMUL.FTZ R18, R18, UR4 ;  /* 0x0000000412127c20 */ /* 0x000fe20008410000 */
[----:B------:R-:W-:-:S03]  /*12c80*/  ISETP.GE.AND P3, PT, R26, R48, PT ;  /* 0x000000301a00720c */ /* 0x000fc60003f66270 */
[----:B------:R-:W-:Y:S08]  /*12c90*/  MUFU.TANH R76, R76 ;  /* 0x0000004c004c7308 */ /* 0x000ff00000002400 */
[----:B------:R-:W2:Y:S08]  /*12ca0*/  MUFU.TANH R101, R101 ;  /* 0x0000006500657308 */ /* 0x000eb00000002400 */
[----:B------:R-:W3:Y:S01]  /*12cb0*/  MUFU.TANH R78, R78 ;  /* 0x0000004e004e7308 */ /* 0x000ee20000002400 */
[C---:B-1----:R-:W-:Y:S06]  /*12cc0*/  HMMA.16816.F32.BF16 R4, R8.reuse, R20, R4 ;  /* 0x000000140804723c */ /* 0x042fec0000041804 */
[----:B------:R-:W-:Y:S01]  /*12cd0*/  HMMA.16816.F32.BF16 R12, R8, R22, R12 ;  /* 0x00000016080c723c */ /* 0x000fe2000004180c */
[----:B------:R-:W1:Y:S01]  /*12ce0*/  MUFU.TANH R97, R97 ;  /* 0x0000006100617308 */ /* 0x000e620000002400 */
[----:B------:R-:W-:Y:S01]  /*12cf0*/  VIADD R20, R36, 0xc1 ;  /* 0x000000c124147836 */ /* 0x000fe20000000000 */
[----:B------:R-:W-:-:S04]  /*12d00*/  FSEL R21, R46, -INF , !P3 ;  /* 0xff8000002e157808 */ /* 0x000fc80005800000 */
[-C--:B------:R-:W-:Y:S01]  /*12d10*/  ISETP.GE.AND P4, PT, R20, R47.reuse, PT ;  /* 0x0000002f1400720c */ /* 0x080fe20003f86270 */
[----:B------:R-:W-:Y:S01]  /*12d20*/  VIADD R10, R36, 0xc9 ;  /* 0x000000c9240a7836 */ /* 0x000fe20000000000 */
[----:B------:R4:W-:Y:S01]  /*12d30*/  MUFU.TANH R40, R94 ;  /* 0x0000005e00287308 */ /* 0x0009e20000002400 */
[----:B------:R-:W-:Y:S02]  /*12d40*/  LOP3.LUT R8, R50, 0xd8, R37, 0xfe, !PT ;  /* 0x000000d832087812 */ /* 0x000fe400078efe25 */
[----:B--2---:R-:W-:Y:S02]  /*12d50*/  FSEL R101, R101, -INF , !P4 ;  /* 0xff80000065657808 */ /* 0x004fe40006000000 */
[----:B------:R-:W-:-:S03]  /*12d60*/  ISETP.GE.AND P4, PT, R8, R47, PT ;  /* 0x0000002f0800720c */ /* 0x000fc60003f86270 */
[----:B------:R-:W2:Y:S01]  /*12d70*/  MUFU.TANH R125, R125 ;  /* 0x0000007d007d7308 */ /* 0x000ea20000002400 */
[----:B------:R-:W-:Y:S01]  /*12d80*/  FMUL.FTZ R22, R5, UR4 ;  /* 0x0000000405167c20 */ /* 0x000fe20008410000 */
[----:B------:R-:W-:Y:S01]  /*12d90*/  FMUL.FTZ R109, R4, UR4 ;  /* 0x00000004046d7c20 */ /* 0x000fe20008410000 */
[----:B------:R-:W-:-:S04]  /*12da0*/  LOP3.LUT R4, R50, 0xe8, R37, 0xfe, !PT ;  /* 0x000000e832047812 */ /* 0x000fc800078efe25 */
[----:B------:R-:W-:Y:S01]  /*12db0*/  FMUL.FTZ R13, R13, UR4 ;  /* 0x000000040d0d7c20 */ /* 0x000fe20008410000 */
[----:B------:R-:W5:Y:S01]  /*12dc0*/  MUFU.TANH R84, R84 ;  /* 0x0000005400547308 */ /* 0x000f620000002400 */
[----:B----4-:R-:W-:Y:S01]  /*12dd0*/  FMUL.FTZ R94, R29, UR4 ;  /* 0x000000041d5e7c20 */ /* 0x010fe20008410000 */
[----:B------:R-:W-:Y:S01]  /*12de0*/  FSEL R29, R43, -INF , !P1 ;  /* 0xff8000002b1d7808 */ /* 0x000fe20004800000 */
[----:B------:R-:W-:Y:S01]  /*12df0*/  VIADD R43, R36, 0xb1 ;  /* 0x000000b1242b7836 */ /* 0x000fe20000000000 */
[-C--:B------:R-:W-:Y:S01]  /*12e00*/  ISETP.GE.AND P1, PT, R93, R48.reuse, PT ;  /* 0x000000305d00720c */ /* 0x080fe20003f26270 */
[----:B------:R-:W-:Y:S01]  /*12e10*/  FMUL.FTZ R12, R12, UR4 ;  /* 0x000000040c0c7c20 */ /* 0x000fe20008410000 */
[----:B------:R-:W-:Y:S02]  /*12e20*/  FMUL.FTZ R14, R14, UR4 ;  /* 0x000000040e0e7c20 */ /* 0x000fe40008410000 */
[----:B------:R-:W4:Y:S01]  /*12e30*/  MUFU.TANH R85, R85 ;  /* 0x0000005500557308 */ /* 0x000f220000002400 */
[----:B------:R-:W-:-:S02]  /*12e40*/  ISETP.GE.AND P6, PT, R43, R48, PT ;  /* 0x000000302b00720c */ /* 0x000fc40003fc6270 */
[-C--:B------:R-:W-:Y:S02]  /*12e50*/  ISETP.GE.AND P2, PT, R43, R47.reuse, PT ;  /* 0x0000002f2b00720c */ /* 0x080fe40003f46270 */
[----:B------:R-:W-:Y:S02]  /*12e60*/  FSEL R27, R44, -INF , !P6 ;  /* 0xff8000002c1b7808 */ /* 0x000fe40007000000 */
[----:B------:R-:W-:Y:S01]  /*12e70*/  FSEL R131, R131, -INF , !P2 ;  /* 0xff80000083837808 */ /* 0x000fe20005000000 */
[----:B------:R-:W4:Y:S01]  /*12e80*/  MUFU.TANH R115, R115 ;  /* 0x0000007300737308 */ /* 0x000f220000002400 */
[----:B------:R-:W-:Y:S02]  /*12e90*/  FSEL R17, R74, -INF , !P1 ;  /* 0xff8000004a117808 */ /* 0x000fe40004800000 */
[CC--:B------:R-:W-:Y:S02]  /*12ea0*/  ISETP.GE.AND P6, PT, R30.reuse, R48.reuse, PT ;  /* 0x000000301e00720c */ /* 0x0c0fe40003fc6270 */
[----:B------:R-:W-:Y:S01]  /*12eb0*/  ISETP.GE.AND P2, PT, R30, R47, PT ;  /* 0x0000002f1e00720c */ /* 0x000fe20003f46270 */
[----:B------:R-:W-:Y:S01]  /*12ec0*/  VIADD R30, R36, 0xe1 ;  /* 0x000000e1241e7836 */ /* 0x000fe20000000000 */
[----:B------:R-:W-:Y:S01]  /*12ed0*/  ISETP.GE.AND P1, PT, R20, R48, PT ;  /* 0x000000301400720c */ /* 0x000fe20003f26270 */
[----:B------:R-:W4:Y:S01]  /*12ee0*/  MUFU.TANH R86, R86 ;  /* 0x0000005600567308 */ /* 0x000f220000002400 */
[----:B---3--:R-:W-:Y:S01]  /*12ef0*/  FSEL R11, R78, -INF , !P6 ;  /* 0xff8000004e0b7808 */ /* 0x008fe20007000000 */
[----:B------:R-:W-:Y:S01]  /*12f00*/  FMUL.FTZ R20, R19, UR4 ;  /* 0x0000000413147c20 */ /* 0x000fe20008410000 */
[----:B------:R-:W-:-:S02]  /*12f10*/  FSEL R9, R76, -INF , !P1 ;  /* 0xff8000004c097808 */ /* 0x000fc40004800000 */
[----:B-1----:R-:W-:Y:S02]  /*12f20*/  FSEL R97, R97, -INF , !P2 ;  /* 0xff80000061617808 */ /* 0x002fe40005000000 */
[----:B--2---:R-:W-:Y:S01]  /*12f30*/  FSEL R125, R125, -INF , !P5 ;  /* 0xff8000007d7d7808 */ /* 0x004fe20006800000 */
[----:B------:R-:W1:Y:S01]  /*12f40*/  MUFU.TANH R90, R90 ;  /* 0x0000005a005a7308 */ /* 0x000e620000002400 */
[-C--:B------:R-:W-:Y:S02]  /*12f50*/  ISETP.GE.AND P1, PT, R8, R48.reuse, PT ;  /* 0x000000300800720c */ /* 0x080fe40003f26270 */
[C---:B------:R-:W-:Y:S02]  /*12f60*/  ISETP.GE.AND P6, PT, R10.reuse, R48, PT ;  /* 0x000000300a00720c */ /* 0x040fe40003fc6270 */
[-C--:B------:R-:W-:Y:S02]  /*12f70*/  ISETP.GE.AND P2, PT, R10, R47.reuse, PT ;  /* 0x0000002f0a00720c */ /* 0x080fe40003f46270 */
[----:B------:R-:W-:Y:S01]  /*12f80*/  ISETP.GE.AND P5, PT, R26, R47, PT ;  /* 0x0000002f1a00720c */ /* 0x000fe20003fa6270 */
[----:B------:R-:W2:Y:S01]  /*12f90*/  MUFU.TANH R41, R41 ;  /* 0x0000002900297308 */ /* 0x000ea20000002400 */
[----:B------:R-:W-:-:S02]  /*12fa0*/  LOP3.LUT R8, R50, 0xe0, R37, 0xfe, !PT ;  /* 0x000000e032087812 */ /* 0x000fc400078efe25 */
[----:B------:R-:W-:Y:S02]  /*12fb0*/  LOP3.LUT R26, R50, 0xd0, R37, 0xfe, !PT ;  /* 0x000000d0321a7812 */ /* 0x000fe400078efe25 */
[----:B-----5:R-:W-:Y:S02]  /*12fc0*/  FSEL R19, R84, -INF , !P6 ;  /* 0xff80000054137808 */ /* 0x020fe40007000000 */
[----:B----4-:R-:W-:Y:S01]  /*12fd0*/  FSEL R93, R85, -INF , !P2 ;  /* 0xff800000555d7808 */ /* 0x010fe20005000000 */
[----:B------:R-:W3:Y:S01]  /*12fe0*/  MUFU.TANH R42, R42 ;  /* 0x0000002a002a7308 */ /* 0x000ee20000002400 */
[----:B------:R-:W-:Y:S02]  /*12ff0*/  FSEL R115, R115, -INF , !P5 ;  /* 0xff80000073737808 */ /* 0x000fe40006800000 */
[CC--:B------:R-:W-:Y:S02]  /*13000*/  ISETP.GE.AND P6, PT, R8.reuse, R48.reuse, PT ;  /* 0x000000300800720c */ /* 0x0c0fe40003fc6270 */
[-C--:B------:R-:W-:Y:S01]  /*13010*/  ISETP.GE.AND P2, PT, R8, R47.reuse, PT ;  /* 0x0000002f0800720c */ /* 0x080fe20003f46270 */
[----:B------:R-:W-:Y:S01]  /*13020*/  VIADD R8, R36, 0xd1 ;  /* 0x000000d124087836 */ /* 0x000fe20000000000 */
[C---:B------:R-:W-:Y:S01]  /*13030*/  ISETP.GE.AND P3, PT, R26.reuse, R48, PT ;  /* 0x000000301a00720c */ /* 0x040fe20003f66270 */
[----:B------:R-:W-:Y:S01]  /*13040*/  MUFU.TANH R94, R94 ;  /* 0x0000005e005e7308 */ /* 0x000fe20000002400 */
[----:B------:R-:W-:-:S02]  /*13050*/  ISETP.GE.AND P5, PT, R26, R47, PT ;  /* 0x0000002f1a00720c */ /* 0x000fc40003fa6270 */
[----:B------:R-:W-:Y:S02]  /*13060*/  FSEL R5, R86, -INF , !P3 ;  /* 0xff80000056057808 */ /* 0x000fe40005800000 */
[----:B------:R-:W-:Y:S02]  /*13070*/  FSEL R46, R89, -INF , !P5 ;  /* 0xff800000592e7808 */ /* 0x000fe40006800000 */
[C---:B------:R-:W-:Y:S01]  /*13080*/  ISETP.GE.AND P3, PT, R8.reuse, R48, PT ;  /* 0x000000300800720c */ /* 0x040fe20003f66270 */
[----:B------:R-:W4:Y:S01]  /*13090*/  MUFU.TANH R24, R24 ;  /* 0x0000001800187308 */ /* 0x000f220000002400 */
[----:B------:R-:W-:Y:S01]  /*130a0*/  ISETP.GE.AND P5, PT, R8, R47, PT ;  /* 0x0000002f0800720c */ /* 0x000fe20003fa6270 */
[----:B------:R-:W-:Y:S01]  /*130b0*/  VIADD R8, R36, 0xd9 ;  /* 0x000000d924087836 */ /* 0x000fe20000000000 */
[----:B------:R-:W-:Y:S02]  /*130c0*/  FSEL R23, R88, -INF , !P3 ;  /* 0xff80000058177808 */ /* 0x000fe40005800000 */
[----:B-1----:R-:W-:-:S02]  /*130d0*/  FSEL R45, R90, -INF , !P5 ;  /* 0xff8000005a2d7808 */ /* 0x002fc40006800000 */
[----:B------:R-:W-:Y:S01]  /*130e0*/  FSEL R10, R92, -INF , !P1 ;  /* 0xff8000005c0a7808 */ /* 0x000fe20004800000 */
[----:B------:R-:W1:Y:S01]  /*130f0*/  MUFU.TANH R16, R16 ;  /* 0x0000001000107308 */ /* 0x000e620000002400 */
[----:B------:R-:W-:Y:S01]  /*13100*/  FSEL R44, R38, -INF , !P4 ;  /* 0xff800000262c7808 */ /* 0x000fe20006000000 */
[----:B------:R-:W-:Y:S01]  /*13110*/  FMUL.FTZ R38, R6, UR4 ;  /* 0x0000000406267c20 */ /* 0x000fe20008410000 */
[CC--:B------:R-:W-:Y:S02]  /*13120*/  ISETP.GE.AND P3, PT, R4.reuse, R48.reuse, PT ;  /* 0x000000300400720c */ /* 0x0c0fe40003f66270 */
[-C--:B------:R-:W-:Y:S02]  /*13130*/  ISETP.GE.AND P5, PT, R4, R47.reuse, PT ;  /* 0x0000002f0400720c */ /* 0x080fe40003fa6270 */
[C---:B------:R-:W-:Y:S01]  /*13140*/  ISETP.GE.AND P1, PT, R8.reuse, R48, PT ;  /* 0x000000300800720c */ /* 0x040fe20003f26270 */
[----:B------:R-:W5:Y:S01]  /*13150*/  MUFU.TANH R18, R18 ;  /* 0x0000001200127308 */ /* 0x000f620000002400 */
[----:B------:R-:W-:-:S02]  /*13160*/  ISETP.GE.AND P4, PT, R8, R47, PT ;  /* 0x0000002f0800720c */ /* 0x000fc40003f86270 */
[----:B------:R-:W-:Y:S02]  /*13170*/  LOP3.LUT R4, R50, 0xf0, R37, 0xfe, !PT ;  /* 0x000000f032047812 */ /* 0x000fe400078efe25 */
[----:B------:R-:W-:Y:S02]  /*13180*/  FSEL R8, R39, -INF , !P1 ;  /* 0xff80000027087808 */ /* 0x000fe40004800000 */
[----:B------:R-:W-:Y:S01]  /*13190*/  FSEL R43, R40, -INF , !P4 ;  /* 0xff800000282b7808 */ /* 0x000fe20006000000 */
[----:B------:R-:W5:Y:S01]  /*131a0*/  MUFU.TANH R157, R157 ;  /* 0x0000009d009d7308 */ /* 0x000f620000002400 */
[C---:B------:R-:W-:Y:S02]  /*131b0*/  ISETP.GE.AND P1, PT, R4.reuse, R48, PT ;  /* 0x000000300400720c */ /* 0x040fe40003f26270 */
[----:B------:R-:W-:Y:S02]  /*131c0*/  ISETP.GE.AND P4, PT, R4, R47, PT ;  /* 0x0000002f0400720c */ /* 0x000fe40003f86270 */
[----:B--2---:R-:W-:-:S02]  /*131d0*/  FSEL R4, R41, -INF , !P6 ;  /* 0xff80000029047808 */ /* 0x004fc40007000000 */
[----:B---3--:R-:W-:Y:S01]  /*131e0*/  FSEL R42, R42, -INF , !P2 ;  /* 0xff8000002a2a7808 */ /* 0x008fe20005000000 */
[----:B------:R-:W2:Y:S01]  /*131f0*/  MUFU.TANH R20, R20 ;  /* 0x0000001400147308 */ /* 0x000ea20000002400 */
[C---:B------:R-:W-:Y:S02]  /*13200*/  ISETP.GE.AND P6, PT, R30.reuse, R48, PT ;  /* 0x000000301e00720c */ /* 0x040fe40003fc6270 */
[-C--:B------:R-:W-:Y:S01]  /*13210*/  ISETP.GE.AND P2, PT, R30, R47.reuse, PT ;  /* 0x0000002f1e00720c */ /* 0x080fe20003f46270 */
[----:B------:R-:W-:Y:S01]  /*13220*/  VIADD R30, R36, 0xe9 ;  /* 0x000000e9241e7836 */ /* 0x000fe20000000000 */
[----:B------:R-:W-:Y:S01]  /*13230*/  LOP3.LUT R6, R50, 0xf8, R37, 0xfe, !PT ;  /* 0x000000f832067812 */ /* 0x000fe200078efe25 */
[----:B------:R-:W-:Y:S01]  /*13240*/  FMUL.FTZ R37, R7, UR4 ;  /* 0x0000000407257c20 */ /* 0x000fe20008410000 */
[----:B----4-:R-:W-:Y:S01]  /*13250*/  FSEL R41, R24, -INF , !P2 ;  /* 0xff80000018297808 */ /* 0x010fe20005000000 */
[----:B------:R-:W3:Y:S01]  /*13260*/  MUFU.TANH R49, R49 ;  /* 0x0000003100317308 */ /* 0x000ee20000002400 */
[----:B------:R-:W-:-:S02]  /*13270*/  ISETP.GE.AND P2, PT, R6, R47, PT ;  /* 0x0000002f0600720c */ /* 0x000fc40003f46270 */
[----:B-1----:R-:W-:Y:S01]  /*13280*/  FSEL R7, R16, -INF , !P3 ;  /* 0xff80000010077808 */ /* 0x002fe20005800000 */
[----:B------:R-:W-:Y:S01]  /*13290*/  VIADD R16, R36, 0xf1 ;  /* 0x000000f124107836 */ /* 0x000fe20000000000 */
[-C--:B------:R-:W-:Y:S02]  /*132a0*/  ISETP.GE.AND P3, PT, R30, R48.reuse, PT ;  /* 0x000000301e00720c */ /* 0x080fe40003f66270 */
[----:B-----5:R-:W-:Y:S01]  /*132b0*/  FSEL R40, R18, -INF , !P5 ;  /* 0xff80000012287808 */ /* 0x020fe20006800000 */
[----:B------:R1:W-:Y:S01]  /*132c0*/  MUFU.TANH R26, R13 ;  /* 0x0000000d001a7308 */ /* 0x0003e20000002400 */
[----:B------:R-:W-:Y:S02]  /*132d0*/  ISETP.GE.AND P5, PT, R30, R47, PT ;  /* 0x0000002f1e00720c */ /* 0x000fe40003fa6270 */
[----:B------:R-:W-:Y:S02]  /*132e0*/  FSEL R157, R157, -INF , !P3 ;  /* 0xff8000009d9d7808 */ /* 0x000fe40005800000 */
[----:B------:R-:W-:-:S02]  /*132f0*/  ISETP.GE.AND P3, PT, R36, R48, PT ;  /* 0x000000302400720c */ /* 0x000fc40003f66270 */
[----:B--2---:R-:W-:Y:S01]  /*13300*/  FSEL R39, R20, -INF , !P5 ;  /* 0xff80000014277808 */ /* 0x004fe20006800000 */
[----:B------:R-:W2:Y:S01]  /*13310*/  MUFU.TANH R3, R3 ;  /* 0x0000000300037308 */ /* 0x000ea20000002400 */
[C---:B------:R-:W-:Y:S01]  /*13320*/  ISETP.GE.AND P5, PT, R36.reuse, R47, PT ;  /* 0x0000002f2400720c */ /* 0x040fe20003fa6270 */
[----:B------:R-:W-:Y:S01]  /*13330*/  VIADD R36, R36, 0xf9 ;  /* 0x000000f924247836 */ /* 0x000fe20000000000 */
[----:B---3--:R-:W-:Y:S02]  /*13340*/  FSEL R85, R49, -INF , !P3 ;  /* 0xff80000031557808 */ /* 0x008fe40005800000 */
[----:B------:R-:W-:-:S03]  /*13350*/  ISETP.GE.AND P3, PT, R16, R48, PT ;  /* 0x000000301000720c */ /* 0x000fc60003f66270 */
[----:B------:R-:W3:Y:S01]  /*13360*/  MUFU.TANH R109, R109 ;  /* 0x0000006d006d7308 */ /* 0x000ee20000002400 */
[----:B-1----:R-:W-:Y:S01]  /*13370*/  FSEL R13, R94, -INF , !P6 ;  /* 0xff8000005e0d7808 */ /* 0x002fe20007000000 */
[----:B------:R-:W-:Y:S01]  /*13380*/  BAR.SYNC.DEFER_BLOCKING 0x0 ;  /* 0x0000000000007b1d */ /* 0x000fe20000010000 */
[----:B------:R-:W-:Y:S01]  /*13390*/  ISETP.GE.AND P6, PT, R6, R48, PT ;  /* 0x000000300600720c */ /* 0x000fe20003fc6270 */
[----:B------:R-:W-:-:S04]  /*133a0*/  FMUL.FTZ R6, R15, UR4 ;  /* 0x000000040f067c20 */ /* 0x000fc80008410000 */
[----:B------:R-:W1:Y:S01]  /*133b0*/  MUFU.TANH R22, R22 ;  /* 0x0000001600167308 */ /* 0x000e620000002400 */
[----:B--2---:R-:W-:Y:S02]  /*133c0*/  FSEL R15, R3, -INF , !P5 ;  /* 0xff800000030f7808 */ /* 0x004fe40006800000 */
[----:B------:R-:W-:-:S05]  /*133d0*/  ISETP.GE.AND P5, PT, R36, R48, PT ;  /* 0x000000302400720c */ /* 0x000fca0003fa6270 */
[----:B------:R-:W2:Y:S01]  /*133e0*/  MUFU.TANH R12, R12 ;  /* 0x0000000c000c7308 */ /* 0x000ea20000002400 */
[----:B---3--:R-:W-:Y:S02]  /*133f0*/  FSEL R109, R109, -INF , !P1 ;  /* 0xff8000006d6d7808 */ /* 0x008fe40004800000 */
[----:B------:R-:W-:-:S05]  /*13400*/  ISETP.GE.AND P1, PT, R36, R47, PT ;  /* 0x0000002f2400720c */ /* 0x000fca0003f26270 */
[----:B------:R-:W3:Y:S01]  /*13410*/  MUFU.TANH R38, R38 ;  /* 0x0000002600267308 */ /* 0x000ee20000002400 */
[----:B-1----:R-:W-:Y:S02]  /*13420*/  FSEL R49, R22, -INF , !P3 ;  /* 0xff80000016317808 */ /* 0x002fe40005800000 */
[----:B------:R-:W-:Y:S02]  /*13430*/  ISETP.GE.AND P3, PT, R16, R47, PT ;  /* 0x0000002f1000720c */ /* 0x000fe40003f66270 */
[----:B------:R-:W-:-:S03]  /*13440*/  FSEL R47, R26, -INF , !P5 ;  /* 0xff8000001a2f7808 */ /* 0x000fc60006800000 */
        /* <DEDUP_REMOVED lines=64> */
[----:B--2---:R-:W-:-:S04]  /*13850*/  IMAD.IADD R14, R14, 0x1, -R103 ;  /* 0x000000010e0e7824 */ /* 0x004fc800078e0a67 */
[----:B------:R-:W-:Y:S01]  /*13860*/  IMAD.WIDE.U32 R116, R14, UR4, R116 ;  /* 0x000000040e747c25 */ /* 0x000fe2000f8e0074 */
[----:B------:R-:W-:-:S05]  /*13870*/  SHF.R.S32.HI R12, RZ, 0x1f, R14 ;  /* 0x0000001fff0c7819 */ /* 0x000fca000001140e */
[----:B------:R-:W-:-:S04]  /*13880*/  IMAD R89, R12, UR4, RZ ;  /* 0x000000040c597c24 */ /* 0x000fc8000f8e02ff */
[----:B------:R-:W-:-:S04]  /*13890*/  IMAD R89, R14, UR5, R89 ;  /* 0x000000050e597c24 */ /* 0x000fc8000f8e0259 */
[----:B------:R-:W-:Y:S01]  /*138a0*/  IMAD.IADD R6, R117, 0x1, R89 ;  /* 0x0000000175067824 */ /* 0x000fe200078e0259 */
[----:B------:R-:W-:Y:S06]  /*138b0*/  BRA `(.L_x_1983) ;  /* 0x0000000000107947 */ /* 0x000fec0003800000 */
.L_x_1982:
[----:B------:R-:W-:Y:S02]  /*138c0*/  ULDC UR6, c[0x0][0x248] ;  /* 0x0000920000067ab9 */ /* 0x000fe40000000800 */
[----:B------:R-:W-:-:S06]  /*138d0*/  USHF.L.U32 UR4, UR6, 0x8, URZ ;  /* 0x0000000806047899 */ /* 0x000fcc000800063f */
[----:B------:R-:W-:-:S04]  /*138e0*/  IADD3 R116, RZ, -UR4, RZ ;  /* 0x80000004ff747c10 */ /* 0x000fc8000fffe0ff */
[----:B------:R-:W-:-:S07]  /*138f0*/  SHF.R.S32.HI R6, RZ, 0x1f, R116 ;  /* 0x0000001fff067819 */ /* 0x000fce0000011474 */
.L_x_1983:
[C---:B------:R-:W-:Y:S01]  /*13900*/  LEA R220, P0, R116.reuse, R220, 0x1 ;  /* 0x000000dc74dc7211 */ /* 0x040fe200078008ff */
[----:B------:R1:W-:Y:S01]  /*13910*/  STL.64 [R1], R2 ;  /* 0x0000000201007387 */ /* 0x0003e20000100a00 */
[----:B------:R-:W-:Y:S02]  /*13920*/  USHF.L.U32 UR4, UR6, 0x6, URZ ;  /* 0x0000000606047899 */ /* 0x000fe4000800063f */
[----:B------:R-:W-:Y:S01]  /*13930*/  LEA.HI.X R219, R116, R219, R6, 0x1, P0 ;  /* 0x000000db74db7211 */ /* 0x000fe200000f0c06 */
[----:B------:R-:W-:Y:S02]  /*13940*/  ULDC UR5, c[0x0][0x24c] ;  /* 0x0000930000057ab9 */ /* 0x000fe40000000800 */
[----:B------:R-:W-:Y:S01]  /*13950*/  USHF.L.U64.HI UR5, UR6, 0x6, UR5 ;  /* 0x0000000606057899 */ /* 0x000fe20008010205 */
[----:B------:R-:W-:-:S05]  /*13960*/  IADD3 R170, P0, R220, UR4, RZ ;  /* 0x00000004dcaa7c10 */ /* 0x000fca000ff1e0ff */
[----:B------:R-:W-:Y:S02]  /*13970*/  IADD3.X R171, R219, UR5, RZ, P0, !PT ;  /* 0x00000005dbab7c10 */ /* 0x000fe400087fe4ff */
[----:B------:R-:W-:-:S04]  /*13980*/  IADD3 R162, P0, R170, UR4, RZ ;  /* 0x00000004aaa27c10 */ /* 0x000fc8000ff1e0ff */
[----:B------:R-:W-:Y:S02]  /*13990*/  IADD3.X R163, R171, UR5, RZ, P0, !PT ;  /* 0x00000005aba37c10 */ /* 0x000fe400087fe4ff */
[----:B------:R-:W-:-:S04]  /*139a0*/  IADD3 R154, P0, R162, UR4, RZ ;  /* 0x00000004a29a7c10 */ /* 0x000fc8000ff1e0ff */
[----:B------:R-:W-:Y:S02]  /*139b0*/  IADD3.X R155, R163, UR5, RZ, P0, !PT ;  /* 0x00000005a39b7c10 */ /* 0x000fe400087fe4ff */
[----:B------:R-:W-:Y:S01]  /*139c0*/  IADD3 R116, P0, R154, UR4, RZ ;  /* 0x000000049a747c10 */ /* 0x000fe2000ff1e0ff */
[----:B-1----:R-:W-:Y:S02]  /*139d0*/  IMAD.MOV.U32 R2, RZ, RZ, R220 ;  /* 0x000000ffff027224 */ /* 0x002fe400078e00dc */
[----:B------:R-:W-:Y:S01]  /*139e0*/  IMAD.MOV.U32 R3, RZ, RZ, R219 ;  /* 0x000000ffff037224 */ /* 0x000fe200078e00db */
[----:B------:R-:W-:Y:S02]  /*139f0*/  IADD3.X R117, R155, UR5, RZ, P0, !PT ;  /* 0x000000059b757c10 */ /* 0x000fe400087fe4ff */
[----:B------:R-:W-:Y:S02]  /*13a00*/  IADD3 R88, P0, R116, UR4, RZ ;  /* 0x0000000474587c10 */ /* 0x000fe4000ff1e0ff */
[----:B------:R-:W-:Y:S01]  /*13a10*/  @!PT LDS RZ, [RZ] ;  /* 0x00000000fffff984 */ /* 0x000fe20000000800 */
[----:B------:R-:W-:Y:S01]  /*13a20*/  @!PT LDS RZ, [RZ] ;  /* 0x00000000fffff984 */ /* 0x000fe20000000800 */
[----:B------:R-:W-:Y:S01]  /*13a30*/  @!PT LDS RZ, [RZ] ;  /* 0x00000000fffff984 */ /* 0x000fe20000000800 */
[----:B------:R-:W-:Y:S02]  /*13a40*/  LDGSTS.E.BYPASS.LTC128B.128 [R229+0x1000], desc[UR8][R2.64] ;  /* 0x0100000002e57fae */ /* 0x000fe4000b901d48 */
[----:B------:R-:W-:-:S02]  /*13a50*/  IADD3.X R89, R117, UR5, RZ, P0, !PT ;  /* 0x0000000575597c10 */ /* 0x000fc400087fe4ff */
[----:B------:R1:W-:Y:S04]  /*13a60*/  LDGSTS.E.BYPASS.LTC128B.128 [R229+0x1800], desc[UR8][R170.64] ;  /* 0x01800000aae57fae */ /* 0x0003e8000b901d48 */
[----:B------:R2:W-:Y:S04]  /*13a70*/  LDGSTS.E.BYPASS.LTC128B.128 [R229+0x2000], desc[UR8][R162.64] ;  /* 0x02000000a2e57fae */ /* 0x0005e8000b901d48 */
[----:B------:R3:W-:Y:S04]  /*13a80*/  LDGSTS.E.BYPASS.LTC128B.128 [R229+0x2800], desc[UR8][R154.64] ;  /* 0x028000009ae57fae */ /* 0x0007e8000b901d48 */
[----:B------:R3:W-:Y:S04]  /*13a90*/  LDGSTS.E.BYPASS.LTC128B.128 [R229+0x3000], desc[UR8][R116.64] ;  /* 0x0300000074e57fae */ /* 0x0007e8000b901d48 */
[----:B------:R3:W-:Y:S04]  /*13aa0*/  LDGSTS.E.BYPASS.LTC128B.128 [R229+0x3800], desc[UR8][R88.64] ;  /* 0x0380000058e57fae */ /* 0x0007e8000b901d48 */
[----:B------:R3:W5:Y:S01]  /*13ab0*/  LDL.LU.64 R2, [R1] ;  /* 0x0000000001027983 */ /* 0x0007620000300a00 */
[----:B-1----:R-:W-:-:S04]  /*13ac0*/  IADD3 R170, P0, R88, UR4, RZ ;  /* 0x0000000458aa7c10 */ /* 0x002fc8000ff1e0ff */
[----:B------:R-:W-:Y:S02]  /*13ad0*/  IADD3.X R171, R89, UR5, RZ, P0, !PT ;  /* 0x0000000559ab7c10 */ /* 0x000fe400087fe4ff */
[----:B--2---:R-:W-:-:S03]  /*13ae0*/  IADD3 R162, P0, R170, UR4, RZ ;  /* 0x00000004aaa27c10 */ /* 0x004fc6000ff1e0ff */
[----:B------:R3:W-:Y:S01]  /*13af0*/  LDGSTS.E.BYPASS.LTC128B.128 [R229+0x4000], desc[UR8][R170.64] ;  /* 0x04000000aae57fae */ /* 0x0007e2000b901d48 */
[----:B------:R-:W-:-:S05]  /*13b00*/  IADD3.X R163, R171, UR5, RZ, P0, !PT ;  /* 0x00000005aba37c10 */ /* 0x000fca00087fe4ff */
[----:B------:R3:W-:Y:S04]  /*13b10*/  LDGSTS.E.BYPASS.LTC128B.128 [R229+0x4800], desc[UR8][R162.64] ;  /* 0x04800000a2e57fae */ /* 0x0007e8000b901d48 */
[----:B------:R-:W0:Y:S02]  /*13b20*/  LDGDEPBAR ;  /* 0x00000000000079af */ /* 0x000e240000000000 */
.L_x_1981:
[----:B-----5:R-:W-:Y:S01]  /*13b30*/  FMNMX.FTZ R6, R2, R85, !PT ;  /* 0x0000005502067209 */ /* 0x020fe20007810000 */
        /* <DEDUP_REMOVED lines=24> */
[----:B---3--:R-:W-:-:S04]  /*13cc0*/  FMNMX.FTZ R89, R81, R6, !PT ;  /* 0x0000000651597209 */ /* 0x008fc80007810000 */
        /* <DEDUP_REMOVED lines=61> */
[----:B------:R-:W-:Y:S01]  /*140a0*/  FSEL R5, R89, RZ, P1 ;  /* 0x000000ff59057208 */ /* 0x000fe20000800000 */
        /* <DEDUP_REMOVED lines=15> */
[----:B------:R-:W-:Y:S01]  /*141a0*/  FADD.FTZ R2, R2, -R5 ;  /* 0x8000000502027221 */ /* 0x000fe20000010000 */
        /* <DEDUP_REMOVED lines=14> */
[----:B------:R-:W-:Y:S01]  /*14290*/  LDSM.16.MT88.4 R16, [R214+0x5000] ;  /* 0x00500000d610783b */ /* 0x000fe20000004200 */
[--C-:B------:R-:W-:Y:S01]  /*142a0*/  FFMA.FTZ R91, R167, UR4, -R88.reuse ;  /* 0x00000004a75b7c23 */ /* 0x100fe20008010858 */
[--C-:B------:R-:W-:Y:S01]  /*142b0*/  FFMA.FTZ R86, R175, UR4, -R88.reuse ;  /* 0x00000004af567c23 */ /* 0x100fe20008010858 */
[----:B------:R-:W-:Y:S01]  /*142c0*/  FMNMX.FTZ R51, R110, R51, !PT ;  /* 0x000000336e337209 */ /* 0x000fe20007810000 */
[--C-:B------:R-:W-:Y:S01]  /*142d0*/  FFMA.FTZ R68, R126, UR4, -R88.reuse ;  /* 0x000000047e447c23 */ /* 0x100fe20008010858 */
[--C-:B------:R-:W-:Y:S01]  /*142e0*/  FFMA.FTZ R128, R63, UR4, -R88.reuse ;  /* 0x000000043f807c23 */ /* 0x100fe20008010858 */
[----:B------:R-:W-:Y:S01]  /*142f0*/  FMUL.FTZ R158, R2, UR4 ;  /* 0x00000004029e7c20 */ /* 0x000fe20008410000 */
        /* <DEDUP_REMOVED lines=43> */
[----:B------:R-:W-:Y:S01]  /*145b0*/  FFMA.FTZ R82, R82, UR4, -R88 ;  /* 0x0000000452527c23 */ /* 0x000fe20008010858 */
[----:B------:R-:W-:-:S04]  /*145c0*/  FMNMX.FTZ R6, R221, R6, !PT ;  /* 0x00000006dd067209 */ /* 0x000fc80007810000 */
[----:B------:R-:W-:Y:S01]  /*145d0*/  FMNMX.FTZ R6, R199, R6, !PT ;  /* 0x00000006c7067209 */ /* 0x000fe20007810000 */
[----:B------:R-:W1:Y:S01]  /*145e0*/  MUFU.EX2 R120, R120 ;  /* 0x0000007800787308 */ /* 0x000e620000000800 */
[-C--:B--2---:R-:W-:Y:S01]  /*145f0*/  FMUL.FTZ R136, R136, R158.reuse ;  /* 0x0000009e88887220 */ /* 0x084fe20000410000 */
[----:B------:R-:W-:Y:S01]  /*14600*/  FMUL.FTZ R137, R137, R158 ;  /* 0x0000009e89897220 */ /* 0x000fe20000410000 */
[----:B------:R-:W-:Y:S01]  /*14610*/  FMNMX.FTZ R6, R179, R6, !PT ;  /* 0x00000006b3067209 */ /* 0x000fe20007810000 */
[-C--:B------:R-:W-:Y:S01]  /*14620*/  FMUL.FTZ R132, R132, R158.reuse ;  /* 0x0000009e84847220 */ /* 0x080fe20000410000 */
[-C--:B------:R-:W-:Y:S01]  /*14630*/  FMUL.FTZ R133, R133, R158.reuse ;  /* 0x0000009e85857220 */ /* 0x080fe20000410000 */
[----:B------:R-:W-:Y:S01]  /*14640*/  FMUL.FTZ R20, R144, R158 ;  /* 0x0000009e90147220 */ /* 0x000fe20000410000 */
[----:B------:R-:W-:Y:S01]  /*14650*/  FMNMX.FTZ R6, R197, R6, !PT ;  /* 0x00000006c5067209 */ /* 0x000fe20007810000 */
[----:B------:R-:W-:Y:S01]  /*14660*/  MUFU.EX2 R155, R155 ;  /* 0x0000009b009b7308 */ /* 0x000fe20000000800 */
[-C--:B------:R-:W-:Y:S01]  /*14670*/  FMUL.FTZ R21, R145, R158.reuse ;  /* 0x0000009e91157220 */ /* 0x080fe20000410000 */
[----:B------:R-:W-:Y:S01]  /*14680*/  FMUL.FTZ R140, R140, R158 ;  /* 0x0000009e8c8c7220 */ /* 0x000fe20000410000 */
[----:B------:R-:W-:Y:S01]  /*14690*/  FMNMX.FTZ R6, R185, R6, !PT ;  /* 0x00000006b9067209 */ /* 0x000fe20007810000 */
[-C--:B------:R-:W-:Y:S01]  /*146a0*/  FMUL.FTZ R141, R141, R158.reuse ;  /* 0x0000009e8d8d7220 */ /* 0x080fe20000410000 */
[----:B------:R-:W-:-:S02]  /*146b0*/  FFMA.FTZ R233, R233, R158, R156 ;  /* 0x0000009ee9e97223 */ /* 0x000fc4000001009c */
[----:B------:R-:W-:Y:S01]  /*146c0*/  FMNMX.FTZ R6, R195, R6, !PT ;  /* 0x00000006c3067209 */ /* 0x000fe20007810000 */
[----:B------:R-:W2:Y:S03]  /*146d0*/  MUFU.EX2 R116, R116 ;  /* 0x0000007400747308 */ /* 0x000ea60000000800 */
        /* <DEDUP_REMOVED lines=41> */
[----:B------:R-:W-:Y:S01]  /*14970*/  FFMA.FTZ R51, R7, UR4, -R88 ;  /* 0x0000000407337c23 */ /* 0x000fe20008010858 */
[----:B------:R-:W-:Y:S02]  /*14980*/  MUFU.EX2 R90, R90 ;  /* 0x0000005a005a7308 */ /* 0x000fe40000000800 */
[----:B------:R-:W-:-:S04]  /*14990*/  FMNMX.FTZ R29, R37, R6, !PT ;  /* 0x00000006251d7209 */ /* 0x000fc80007810000 */
[----:B------:R-:W-:Y:S02]  /*149a0*/  FMNMX.FTZ R12, R36, R29, !PT ;  /* 0x0000001d240c7209 */ /* 0x000fe40007810000 */
[----:B------:R-:W-:Y:S01]  /*149b0*/  LDSM.16.MT88.4 R28, [R214+0x5800] ;  /* 0x00580000d61c783b */ /* 0x000fe20000004200 */
[----:B------:R-:W-:Y:S01]  /*149c0*/  MUFU.EX2 R91, R91 ;  /* 0x0000005b005b7308 */ /* 0x000fe20000000800 */
[----:B------:R-:W-:-:S05]  /*149d0*/  FMNMX.FTZ R12, R3, R12, !PT ;  /* 0x0000000c030c7209 */ /* 0x000fca0007810000 */
[----:B------:R-:W3:Y:S02]  /*149e0*/  SHFL.BFLY PT, R25, R12, 0x2, 0x1f ;  /* 0x0c401f000c197f89 */ /* 0x000ee400000e0000 */
[----:B------:R-:W-:Y:S08]  /*149f0*/  MUFU.EX2 R86, R86 ;  /* 0x0000005600567308 */ /* 0x000ff00000000800 */
[----:B------:R-:W-:Y:S08]  /*14a00*/  MUFU.EX2 R85, R85 ;  /* 0x0000005500557308 */ /* 0x000ff00000000800 */
[----:B------:R-:W-:Y:S01]  /*14a10*/  MUFU.EX2 R84, R84 ;  /* 0x0000005400547308 */ /* 0x000fe20000000800 */
[----:B---3--:R-:W-:-:S02]  /*14a20*/  FMNMX.FTZ R6, R12, R25, !PT ;  /* 0x000000190c067209 */ /* 0x008fc40007810000 */
[----:B------:R-:W-:Y:S01]  /*14a30*/  LDSM.16.MT88.4 R24, [R213+0x5400] ;  /* 0x00540000d518783b */ /* 0x000fe20000004200 */
[----:B------:R-:W-:-:S04]  /*14a40*/  F2FP.BF16.F32.PACK_AB R12, R152, R156 ;  /* 0x0000009c980c723e */ /* 0x000fc800000010ff */
[----:B------:R-:W-:Y:S01]  /*14a50*/  MUFU.EX2 R83, R83 ;  /* 0x0000005300537308 */ /* 0x000fe20000000800 */
[----:B------:R-:W3:Y:S07]  /*14a60*/  SHFL.BFLY PT, R87, R6, 0x1, 0x1f ;  /* 0x0c201f0006577f89 */ /* 0x000eee00000e0000 */
[----:B------:R-:W-:Y:S08]  /*14a70*/  MUFU.EX2 R82, R82 ;  /* 0x0000005200527308 */ /* 0x000ff00000000800 */
[----:B------:R-:W-:Y:S08]  /*14a80*/  MUFU.EX2 R81, R81 ;  /* 0x0000005100517308 */ /* 0x000ff00000000800 */
[----:B------:R-:W-:Y:S01]  /*14a90*/  MUFU.EX2 R80, R80 ;  /* 0x0000005000507308 */ /* 0x000fe20000000800 */
[----:B---3--:R-:W-:-:S04]  /*14aa0*/  FMNMX.FTZ R87, R6, R87, !PT ;  /* 0x0000005706577209 */ /* 0x008fc80007810000 */
[C---:B------:R-:W-:Y:S01]  /*14ab0*/  FSETP.NEU.FTZ.AND P0, PT, R87.reuse, -INF , PT ;  /* 0xff8000005700780b */ /* 0x040fe20003f1d000 */
[C---:B------:R-:W-:Y:S02]  /*14ac0*/  FMUL.FTZ R50, R87.reuse, UR4 ;  /* 0x0000000457327c20 */ /* 0x040fe40008410000 */
[----:B------:R-:W-:Y:S01]  /*14ad0*/  MUFU.EX2 R79, R79 ;  /* 0x0000004f004f7308 */ /* 0x000fe20000000800 */
[----:B------:R-:W-:Y:S02]  /*14ae0*/  FSEL R5, R87, RZ, P0 ;  /* 0x000000ff57057208 */ /* 0x000fe40000000000 */
[----:B------:R-:W-:-:S03]  /*14af0*/  FSEL R50, R50, RZ, P0 ;  /* 0x000000ff32327208 */ /* 0x000fc60000000000 */
[----:B------:R-:W-:Y:S02]  /*14b00*/  FADD.FTZ R5, R0, -R5 ;  /* 0x8000000500057221 */ /* 0x000fe40000010000 */
[----:B------:R-:W-:Y:S01]  /*14b10*/  MUFU.EX2 R78, R78 ;  /* 0x0000004e004e7308 */ /* 0x000fe20000000800 */
[--C-:B------:R-:W-:Y:S01]  /*14b20*/  FFMA.FTZ R175, R15, UR4, -R50.reuse ;  /* 0x000000040faf7c23 */ /* 0x100fe20008010832 */
[--C-:B------:R-:W-:Y:S01]  /*14b30*/  FFMA.FTZ R130, R105, UR4, -R50.reuse ;  /* 0x0000000469827c23 */ /* 0x100fe20008010832 */
[--C-:B------:R-:W-:Y:S01]  /*14b40*/  FFMA.FTZ R167, R121, UR4, -R50.reuse ;  /* 0x0000000479a77c23 */ /* 0x100fe20008010832 */
[--C-:B------:R-:W-:Y:S01]  /*14b50*/  FFMA.FTZ R126, R119, UR4, -R50.reuse ;  /* 0x00000004777e7c23 */ /* 0x100fe20008010832 */
[----:B------:R-:W-:Y:S01]  /*14b60*/  FMUL.FTZ R154, R5, UR4 ;  /* 0x00000004059a7c20 */ /* 0x000fe20008410000 */
        /* <DEDUP_REMOVED lines=12> */
[----:B-1----:R-:W-:Y:S01]  /*14c30*/  F2FP.BF16.F32.PACK_AB R32, R120, R163 ;  /* 0x000000a37820723e */ /* 0x002fe200000010ff */
[--C-:B------:R-:W-:Y:S01]  /*14c40*/  FFMA.FTZ R127, R249, UR4, -R50.reuse ;  /* 0x00000004f97f7c23 */ /* 0x100fe20008010832 */
[----:B--2---:R-:W-:Y:S01]  /*14c50*/  F2FP.BF16.F32.PACK_AB R34, R116, R155 ;  /* 0x0000009b7422723e */ /* 0x004fe200000010ff */
        /* <DEDUP_REMOVED lines=32> */
[--C-:B------:R-:W-:Y:S01]  /*14e60*/  FFMA.FTZ R42, R42, UR4, -R50.reuse ;  /* 0x000000042a2a7c23 */ /* 0x100fe20008010832 */
[--C-:B------:R-:W-:Y:S01]  /*14e70*/  FFMA.FTZ R41, R41, UR4, -R50.reuse ;  /* 0x0000000429297c23 */ /* 0x100fe20008010832 */
[--C-:B------:R-:W-:Y:S01]  /*14e80*/  FFMA.FTZ R40, R40, UR4, -R50.reuse ;  /* 0x0000000428287c23 */ /* 0x100fe20008010832 */
[----:B------:R-:W1:Y:S01]  /*14e90*/  MUFU.EX2 R118, R118 ;  /* 0x0000007600767308 */ /* 0x000e620000000800 */
[-C--:B--2---:R-:W-:Y:S01]  /*14ea0*/  FMUL.FTZ R138, R138, R154.reuse ;  /* 0x0000009a8a8a7220 */ /* 0x084fe20000410000 */
        /* <DEDUP_REMOVED lines=14> */
[----:B------:R-:W2:Y:S01]  /*14f90*/  MUFU.EX2 R114, R114 ;  /* 0x0000007200727308 */ /* 0x000ea20000000800 */
[----:B------:R-:W4:Y:S01]  /*14fa0*/  LDSM.16.MT88.4 R8, [R213+0x5800] ;  /* 0x00580000d508783b */ /* 0x000f220000004200 */
[----:B-1----:R-:W-:Y:S01]  /*14fb0*/  F2FP.BF16.F32.PACK_AB R33, R118, R161 ;  /* 0x000000a17621723e */ /* 0x002fe200000010ff */
[----:B------:R-:W-:Y:S01]  /*14fc0*/  FADD.FTZ R130, R130, R177 ;  /* 0x000000b182827221 */ /* 0x000fe20000010000 */
[----:B------:R-:W-:Y:S01]  /*14fd0*/  FADD.FTZ R171, R171, R154 ;  /* 0x0000009aabab7221 */ /* 0x000fe20000010000 */
[C---:B------:R-:W-:Y:S01]  /*14fe0*/  HMMA.16816.F32.BF16 R20, R12.reuse, R16, R20 ;  /* 0x000000100c14723c */ /* 0x040fe20000041814 */
[--C-:B------:R-:W-:Y:S01]  /*14ff0*/  FFMA.FTZ R152, R173, UR4, -R50.reuse ;  /* 0x00000004ad987c23 */ /* 0x100fe20008010832 */
[--C-:B------:R-:W-:Y:S01]  /*15000*/  FFMA.FTZ R39, R39, UR4, -R50.reuse ;  /* 0x0000000427277c23 */ /* 0x100fe20008010832 */
[----:B------:R-:W-:Y:S01]  /*15010*/  MUFU.EX2 R127, R127 ;  /* 0x0000007f007f7308 */ /* 0x000fe20000000800 */
[----:B------:R-:W-:Y:S01]  /*15020*/  FADD.FTZ R128, R128, R171 ;  /* 0x000000ab80807221 */ /* 0x000fe20000010000 */
[----:B------:R-:W-:Y:S01]  /*15030*/  FFMA.FTZ R3, R3, UR4, -R50 ;  /* 0x0000000403037c23 */ /* 0x000fe20008010832 */
[----:B------:R-:W-:Y:S02]  /*15040*/  HMMA.16816.F32.BF16 R16, R12, R18, R140 ;  /* 0x000000120c10723c */ /* 0x000fe4000004188c */
[----:B------:R-:W-:-:S03]  /*15050*/  FADD.FTZ R163, R163, R128 ;  /* 0x00000080a3a37221 */ /* 0x000fc60000010000 */
[----:B------:R-:W1:Y:S01]  /*15060*/  MUFU.EX2 R106, R106 ;  /* 0x0000006a006a7308 */ /* 0x000e620000000800 */
[----:B--2---:R-:W-:Y:S01]  /*15070*/  F2FP.BF16.F32.PACK_AB R35, R114, R153 ;  /* 0x000000997223723e */ /* 0x004fe200000010ff */
        /* <DEDUP_REMOVED lines=8> */
[----:B------:R-:W-:-:S04]  /*15100*/  FADD.FTZ R120, R120, R163 ;  /* 0x000000a378787221 */ /* 0x000fc80000010000 */
[----:B------:R-:W-:Y:S01]  /*15110*/  FADD.FTZ R155, R155, R120 ;  /* 0x000000789b9b7221 */ /* 0x000fe20000010000 */
[C---:B------:R-:W-:Y:S01]  /*15120*/  HMMA.16816.F32.BF16 R132, R32.reuse, R26, R132 ;  /* 0x0000001a2084723c */ /* 0x040fe20000041884 */
[----:B------:R-:W2:Y:S01]  /*15130*/  MUFU.EX2 R102, R102 ;  /* 0x0000006600667308 */ /* 0x000ea20000000800 */
[----:B------:R-:W4:Y:S01]  /*15140*/  LDSM.16.MT88.4 R24, [R213+0x5c00] ;  /* 0x005c0000d518783b */ /* 0x000f220000004200 */
[----:B-1----:R-:W-:Y:S01]  /*15150*/  F2FP.BF16.F32.PACK_AB R13, R106, R127 ;  /* 0x0000007f6a0d723e */ /* 0x002fe200000010ff */
[----:B------:R-:W-:Y:S02]  /*15160*/  FADD.FTZ R116, R116, R155 ;  /* 0x0000009b74747221 */ /* 0x000fe40000010000 */
[C---:B---3--:R-:W-:Y:S02]  /*15170*/  HMMA.16816.F32.BF16 R20, R32.reuse, R4, R20 ;  /* 0x000000042014723c */ /* 0x048fe40000041814 */
[----:B------:R-:W-:Y:S01]  /*15180*/  FADD.FTZ R151, R151, R116 ;  /* 0x0000007497977221 */ /* 0x000fe20000010000 */
[----:B------:R-:W-:Y:S03]  /*15190*/  MUFU.EX2 R98, R98 ;  /* 0x0000006200627308 */ /* 0x000fe60000000800 */
[----:B------:R-:W-:Y:S01]  /*151a0*/  HMMA.16816.F32.BF16 R16, R32, R6, R16 ;  /* 0x000000062010723c */ /* 0x000fe20000041810 */
[----:B------:R-:W1:Y:S01]  /*151b0*/  LDSM.16.MT88.4 R4, [R214+0x5c00] ;  /* 0x005c0000d604783b */ /* 0x000e620000004200 */
[----:B------:R-:W-:-:S03]  /*151c0*/  FADD.FTZ R108, R108, R151 ;  /* 0x000000976c6c7221 */ /* 0x000fc60000010000 */
[----:B------:R-:W3:Y:S01]  /*151d0*/  MUFU.EX2 R113, R113 ;  /* 0x0000007100717308 */ /* 0x000ee20000000800 */
[----:B--2---:R-:W-:Y:S01]  /*151e0*/  F2FP.BF16.F32.PACK_AB R15, R102, R121 ;  /* 0x00000079660f723e */ /* 0x004fe200000010ff */
        /* <DEDUP_REMOVED lines=9> */
[----:B------:R-:W2:Y:S01]  /*15280*/  MUFU.EX2 R0, R0 ;  /* 0x0000000000007308 */ /* 0x000ea20000000800 */
[----:B------:R-:W4:Y:S01]  /*15290*/  LDSM.16.MT88.4 R8, [R213+0x6000] ;  /* 0x00600000d508783b */ /* 0x000f220000004200 */
[----:B---3--:R-:W-:Y:S01]  /*152a0*/  F2FP.BF16.F32.PACK_AB R33, R113, R98 ;  /* 0x000000627121723e */ /* 0x008fe200000010ff */
[----:B------:R-:W-:Y:S02]  /*152b0*/  FADD.FTZ R111, R111, R100 ;  /* 0x000000646f6f7221 */ /* 0x000fe40000010000 */
[C---:B------:R-:W-:Y:S02]  /*152c0*/  HMMA.16816.F32.BF16 R20, R12.reuse, R28, R20 ;  /* 0x0000001c0c14723c */ /* 0x040fe40000041814 */
[----:B------:R-:W-:Y:S01]  /*152d0*/  FADD.FTZ R96, R96, R111 ;  /* 0x0000006f60607221 */ /* 0x000fe20000010000 */
[----:B------:R-:W-:Y:S03]  /*152e0*/  MUFU.EX2 R2, R2 ;  /* 0x0000000200027308 */ /* 0x000fe60000000800 */
[----:B------:R-:W-:Y:S01]  /*152f0*/  HMMA.16816.F32.BF16 R28, R12, R30, R16 ;  /* 0x0000001e0c1c723c */ /* 0x000fe20000041810 */
[----:B------:R-:W3:Y:S04]  /*15300*/  LDSM.16.MT88.4 R16, [R214+0x6000] ;  /* 0x00600000d610783b */ /* 0x000ee80000004200 */
[----:B------:R-:W1:Y:S01]  /*15310*/  MUFU.EX2 R119, R119 ;  /* 0x0000007700777308 */ /* 0x000e620000000800 */
[----:B--2---:R-:W-:-:S02]  /*15320*/  F2FP.BF16.F32.PACK_AB R35, R0, R105 ;  /* 0x000000690023723e */ /* 0x004fc400000010ff */
[----:B------:R-:W-:Y:S01]  /*15330*/  F2FP.BF16.F32.PACK_AB R12, R94, R103 ;  /* 0x000000675e0c723e */ /* 0x000fe200000010ff */
[----:B------:R-:W-:Y:S01]  /*15340*/  FADD.FTZ R103, R103, R96 ;  /* 0x0000006067677221 */ /* 0x000fe20000010000 */
[----:B------:R-:W-:-:S03]  /*15350*/  F2FP.BF16.F32.PACK_AB R14, R92, R99 ;  /* 0x000000635c0e723e */ /* 0x000fc600000010ff */
[----:B------:R-:W-:Y:S01]  /*15360*/  MUFU.EX2 R110, R110 ;  /* 0x0000006e006e7308 */ /* 0x000fe20000000800 */
[----:B------:R-:W-:Y:S01]  /*15370*/  HMMA.16816.F32.BF16 R136, R32, R24, R136 ;  /* 0x000000182088723c */ /* 0x000fe20000041888 */
        /* <DEDUP_REMOVED lines=11> */
[----:B------:R-:W3:Y:S01]  /*15430*/  MUFU.EX2 R141, R141 ;  /* 0x0000008d008d7308 */ /* 0x000ee20000000800 */
[----:B--2---:R-:W-:-:S02]  /*15440*/  F2FP.BF16.F32.PACK_AB R15, R129, R110 ;  /* 0x0000006e810f723e */ /* 0x004fc400000010ff */
        /* <DEDUP_REMOVED lines=12> */
[C---:B------:R-:W-:Y:S03]  /*15510*/  HMMA.16816.F32.BF16 R20, R12.reuse, R16, R20 ;  /* 0x000000100c14723c */ /* 0x040fe60000041814 */
        /* <DEDUP_REMOVED lines=40> */
[----:B--2---:R-:W-:-:S07]  /*157a0*/  F2FP.BF16.F32.PACK_AB R35, R185, R144 ;  /* 0x00000090b923723e */ /* 0x004fce00000010ff */
[----:B------:R-:W-:Y:S01]  /*157b0*/  MUFU.EX2 R75, R75 ;  /* 0x0000004b004b7308 */ /* 0x000fe20000000800 */
[C---:B------:R-:W-:Y:S06]  /*157c0*/  HMMA.16816.F32.BF16 R136, R32.reuse, R24, R136 ;  /* 0x000000182088723c */ /* 0x040fec0000041888 */
[----:B------:R-:W-:Y:S01]  /*157d0*/  HMMA.16816.F32.BF16 R132, R32, R26, R132 ;  /* 0x0000001a2084723c */ /* 0x000fe20000041884 */
[----:B------:R-:W2:Y:S01]  /*157e0*/  MUFU.EX2 R74, R74 ;  /* 0x0000004a004a7308 */ /* 0x000ea20000000800 */
[----:B------:R-:W3:Y:S01]  /*157f0*/  LDSM.16.MT88.4 R24, [R213+0x7400] ;  /* 0x00740000d518783b */ /* 0x000ee20000004200 */
[----:B-1----:R-:W-:Y:S01]  /*15800*/  F2FP.BF16.F32.PACK_AB R12, R76, R77 ;  /* 0x0000004d4c0c723e */ /* 0x002fe200000010ff */
[----:B------:R-:W-:-:S02]  /*15810*/  FADD.FTZ R77, R77, R78 ;  /* 0x0000004e4d4d7221 */ /* 0x000fc40000010000 */
[C---:B------:R-:W-:Y:S02]  /*15820*/  HMMA.16816.F32.BF16 R20, R32.reuse, R4, R20 ;  /* 0x000000042014723c */ /* 0x040fe40000041814 */
[----:B------:R-:W-:Y:S01]  /*15830*/  FADD.FTZ R76, R76, R77 ;  /* 0x0000004d4c4c7221 */ /* 0x000fe20000010000 */
[----:B------:R-:W-:Y:S03]  /*15840*/  MUFU.EX2 R146, R146 ;  /* 0x0000009200927308 */ /* 0x000fe60000000800 */
[----:B------:R-:W-:Y:S01]  /*15850*/  HMMA.16816.F32.BF16 R28, R32, R6, R28 ;  /* 0x00000006201c723c */ /* 0x000fe2000004181c */
[----:B------:R-:W1:Y:S04]  /*15860*/  LDSM.16.MT88.4 R4, [R214+0x7400] ;  /* 0x00740000d604783b */ /* 0x000e680000004200 */
[----:B------:R-:W4:Y:S01]  /*15870*/  MUFU.EX2 R191, R191 ;  /* 0x000000bf00bf7308 */ /* 0x000f220000000800 */
[----:B--2---:R-:W-:Y:S01]  /*15880*/  F2FP.BF16.F32.PACK_AB R14, R74, R75 ;  /* 0x0000004b4a0e723e */ /* 0x004fe200000010ff */
[----:B------:R-:W-:-:S04]  /*15890*/  FADD.FTZ R75, R75, R76 ;  /* 0x0000004c4b4b7221 */ /* 0x000fc80000010000 */
[----:B------:R-:W-:Y:S02]  /*158a0*/  FADD.FTZ R74, R74, R75 ;  /* 0x0000004b4a4a7221 */ /* 0x000fe40000010000 */
[----:B------:R-:W-:Y:S08]  /*158b0*/  MUFU.EX2 R160, R160 ;  /* 0x000000a000a07308 */ /* 0x000ff00000000800 */
[----:B------:R-:W2:Y:S01]  /*158c0*/  MUFU.EX2 R189, R189 ;  /* 0x000000bd00bd7308 */ /* 0x000ea20000000800 */
[----:B----4-:R-:W-:-:S07]  /*158d0*/  F2FP.BF16.F32.PACK_AB R13, R191, R146 ;  /* 0x00000092bf0d723e */ /* 0x010fce00000010ff */
[----:B------:R-:W-:Y:S08]  /*158e0*/  MUFU.EX2 R73, R73 ;  /* 0x0000004900497308 */ /* 0x000ff00000000800 */
[----:B------:R-:W4:Y:S01]  /*158f0*/  MUFU.EX2 R72, R72 ;  /* 0x0000004800487308 */ /* 0x000f220000000800 */
[----:B--2---:R-:W-:-:S07]  /*15900*/  F2FP.BF16.F32.PACK_AB R15, R189, R160 ;  /* 0x000000a0bd0f723e */ /* 0x004fce00000010ff */
[----:B------:R-:W-:Y:S01]  /*15910*/  MUFU.EX2 R71, R71 ;  /* 0x0000004700477308 */ /* 0x000fe20000000800 */
[C---:B------:R-:W-:Y:S06]  /*15920*/  HMMA.16816.F32.BF16 R136, R12.reuse, R8, R136 ;  /* 0x000000080c88723c */ /* 0x040fec0000041888 */
[----:B------:R-:W-:Y:S01]  /*15930*/  HMMA.16816.F32.BF16 R132, R12, R10, R132 ;  /* 0x0000000a0c84723c */ /* 0x000fe20000041884 */
[----:B------:R-:W2:Y:S01]  /*15940*/  MUFU.EX2 R70, R70 ;  /* 0x0000004600467308 */ /* 0x000ea20000000800 */
[----:B------:R-:W1:Y:S01]  /*15950*/  LDSM.16.MT88.4 R8, [R213+0x7800] ;  /* 0x00780000d508783b */ /* 0x000e620000004200 */
[----:B----4-:R-:W-:Y:S01]  /*15960*/  F2FP.BF16.F32.PACK_AB R32, R72, R73 ;  /* 0x000000494820723e */ /* 0x010fe200000010ff */
[----:B------:R-:W-:-:S02]  /*15970*/  FADD.FTZ R73, R73, R74 ;  /* 0x0000004a49497221 */ /* 0x000fc40000010000 */
[C---:B---3--:R-:W-:Y:S02]  /*15980*/  HMMA.16816.F32.BF16 R20, R12.reuse, R16, R20 ;  /* 0x000000100c14723c */ /* 0x048fe40000041814 */
[----:B------:R-:W-:Y:S01]  /*15990*/  FADD.FTZ R72, R72, R73 ;  /* 0x0000004948487221 */ /* 0x000fe20000010000 */
[----:B------:R-:W-:Y:S03]  /*159a0*/  MUFU.EX2 R162, R162 ;  /* 0x000000a200a27308 */ /* 0x000fe60000000800 */
[----:B------:R-:W-:Y:S01]  /*159b0*/  HMMA.16816.F32.BF16 R28, R12, R18, R28 ;  /* 0x000000120c1c723c */ /* 0x000fe2000004181c */
[----:B------:R-:W-:-:S04]  /*159c0*/  FADD.FTZ R17, R167, R130 ;  /* 0x00000082a7117221 */ /* 0x000fc80000010000 */
[----:B------:R-:W3:Y:S01]  /*159d0*/  MUFU.EX2 R183, R183 ;  /* 0x000000b700b77308 */ /* 0x000ee20000000800 */
[----:B------:R-:W-:Y:S01]  /*159e0*/  FADD.FTZ R126, R126, R17 ;  /* 0x000000117e7e7221 */ /* 0x000fe20000010000 */
[----:B--2---:R-:W-:Y:S01]  /*159f0*/  F2FP.BF16.F32.PACK_AB R34, R70, R71 ;  /* 0x000000474622723e */ /* 0x004fe200000010ff */
[----:B------:R-:W2:Y:S01]  /*15a00*/  LDSM.16.MT88.4 R16, [R214+0x7800] ;  /* 0x00780000d610783b */ /* 0x000ea20000004200 */
[----:B------:R-:W-:Y:S01]  /*15a10*/  FADD.FTZ R71, R71, R72 ;  /* 0x0000004847477221 */ /* 0x000fe20000010000 */
[----:B------:R-:W-:-:S03]  /*15a20*/  FADD.FTZ R161, R161, R126 ;  /* 0x0000007ea1a17221 */ /* 0x000fc60000010000 */
[----:B------:R-:W-:Y:S01]  /*15a30*/  MUFU.EX2 R164, R164 ;  /* 0x000000a400a47308 */ /* 0x000fe20000000800 */
[----:B------:R-:W-:Y:S01]  /*15a40*/  FADD.FTZ R12, R118, R161 ;  /* 0x000000a1760c7221 */ /* 0x000fe20000010000 */
[----:B------:R-:W-:Y:S01]  /*15a50*/  FADD.FTZ R70, R70, R71 ;  /* 0x0000004746467221 */ /* 0x000fe20000010000 */
[----:B------:R-:W-:Y:S02]  /*15a60*/  FFMA.FTZ R118, R157, UR4, -R88 ;  /* 0x000000049d767c23 */ /* 0x000fe40008010858 */
[----:B------:R-:W-:-:S03]  /*15a70*/  FADD.FTZ R153, R153, R12 ;  /* 0x0000000c99997221 */ /* 0x000fc60000010000 */
[----:B------:R-:W4:Y:S01]  /*15a80*/  MUFU.EX2 R175, R156 ;  /* 0x0000009c00af7308 */ /* 0x000f220000000800 */
[----:B---3--:R-:W-:Y:S01]  /*15a90*/  F2FP.BF16.F32.PACK_AB R33, R183, R162 ;  /* 0x000000a2b721723e */ /* 0x008fe200000010ff */
[----:B------:R-:W-:-:S04]  /*15aa0*/  FADD.FTZ R12, R114, R153 ;  /* 0x00000099720c7221 */ /* 0x000fc80000010000 */
[----:B------:R-:W-:Y:S02]  /*15ab0*/  FADD.FTZ R127, R127, R12 ;  /* 0x0000000c7f7f7221 */ /* 0x000fe40000010000 */
[----:B------:R-:W-:Y:S01]  /*15ac0*/  MUFU.EX2 R69, R69 ;  /* 0x0000004500457308 */ /* 0x000fe20000000800 */
[----:B------:R-:W3:Y:S01]  /*15ad0*/  LDSM.16.MT88.4 R12, [R214+0x7c00] ;  /* 0x007c0000d60c783b */ /* 0x000ee20000004200 */
[----:B------:R-:W-:-:S04]  /*15ae0*/  FADD.FTZ R106, R106, R127 ;  /* 0x0000007f6a6a7221 */ /* 0x000fc80000010000 */
[----:B------:R-:W-:Y:S02]  /*15af0*/  FADD.FTZ R121, R121, R106 ;  /* 0x0000006a79797221 */ /* 0x000fe40000010000 */
[----:B------:R-:W2:Y:S01]  /*15b00*/  MUFU.EX2 R68, R68 ;  /* 0x0000004400447308 */ /* 0x000ea20000000800 */
[----:B----4-:R-:W-:Y:S01]  /*15b10*/  F2FP.BF16.F32.PACK_AB R35, R175, R164 ;  /* 0x000000a4af23723e */ /* 0x010fe200000010ff */
[----:B------:R-:W-:-:S06]  /*15b20*/  FADD.FTZ R121, R102, R121 ;  /* 0x0000007966797221 */ /* 0x000fcc0000010000 */
[----:B------:R-:W-:Y:S01]  /*15b30*/  MUFU.EX2 R67, R67 ;  /* 0x0000004300437308 */ /* 0x000fe20000000800 */
[C---:B------:R-:W-:Y:S06]  /*15b40*/  HMMA.16816.F32.BF16 R136, R32.reuse, R24, R136 ;  /* 0x000000182088723c */ /* 0x040fec0000041888 */
[----:B-1----:R-:W-:Y:S01]  /*15b50*/  HMMA.16816.F32.BF16 R20, R32, R4, R20 ;  /* 0x000000042014723c */ /* 0x002fe20000041814 */
[----:B------:R-:W1:Y:S01]  /*15b60*/  MUFU.EX2 R66, R66 ;  /* 0x0000004200427308 */ /* 0x000e620000000800 */
[----:B------:R-:W-:Y:S01]  /*15b70*/  FFMA.FTZ R25, R131, UR4, -R50 ;  /* 0x0000000483197c23 */ /* 0x000fe20008010832 */
[----:B------:R-:W-:-:S03]  /*15b80*/  FFMA.FTZ R24, R109, UR4, -R88 ;  /* 0x000000046d187c23 */ /* 0x000fc60008010858 */
[C---:B------:R-:W-:Y:S01]  /*15b90*/  HMMA.16816.F32.BF16 R28, R32.reuse, R6, R28 ;  /* 0x00000006201c723c */ /* 0x040fe2000004181c */
[C---:B--2---:R-:W-:Y:S01]  /*15ba0*/  F2FP.BF16.F32.PACK_AB R4, R68.reuse, R69 ;  /* 0x000000454404723e */ /* 0x044fe200000010ff */
[----:B------:R-:W-:Y:S01]  /*15bb0*/  FADD.FTZ R69, R69, R70 ;  /* 0x0000004645457221 */ /* 0x000fe20000010000 */
[----:B------:R-:W-:Y:S03]  /*15bc0*/  MUFU.EX2 R152, R152 ;  /* 0x0000009800987308 */ /* 0x000fe60000000800 */
[----:B------:R-:W-:Y:S01]  /*15bd0*/  HMMA.16816.F32.BF16 R132, R32, R26, R132 ;  /* 0x0000001a2084723c */ /* 0x000fe20000041884 */
[----:B------:R-:W-:-:S04]  /*15be0*/  FADD.FTZ R68, R68, R69 ;  /* 0x0000004544447221 */ /* 0x000fc80000010000 */
[----:B------:R-:W2:Y:S01]  /*15bf0*/  MUFU.EX2 R167, R169 ;  /* 0x000000a900a77308 */ /* 0x000ea20000000800 */
[----:B-1----:R-:W-:Y:S01]  /*15c00*/  F2FP.BF16.F32.PACK_AB R6, R66, R67 ;  /* 0x000000434206723e */ /* 0x002fe200000010ff */
        /* <DEDUP_REMOVED lines=12> */
[----:B------:R-:W1:Y:S01]  /*15cd0*/  MUFU.EX2 R159, R159 ;  /* 0x0000009f009f7308 */ /* 0x000e620000000800 */
[----:B--2---:R-:W-:-:S07]  /*15ce0*/  F2FP.BF16.F32.PACK_AB R5, R167, R152 ;  /* 0x00000098a705723e */ /* 0x004fce00000010ff */
[----:B------:R-:W-:Y:S08]  /*15cf0*/  MUFU.EX2 R65, R65 ;  /* 0x0000004100417308 */ /* 0x000ff00000000800 */
[----:B------:R-:W2:Y:S01]  /*15d00*/  MUFU.EX2 R64, R64 ;  /* 0x0000004000407308 */ /* 0x000ea20000000800 */
[----:B-1----:R-:W-:-:S07]  /*15d10*/  F2FP.BF16.F32.PACK_AB R7, R159, R126 ;  /* 0x0000007e9f07723e */ /* 0x002fce00000010ff */
[C---:B------:R-:W-:Y:S01]  /*15d20*/  HMMA.16816.F32.BF16 R136, R4.reuse, R8, R136 ;  /* 0x000000080488723c */ /* 0x040fe20000041888 */
[----:B------:R-:W-:Y:S05]  /*15d30*/  MUFU.EX2 R63, R63 ;  /* 0x0000003f003f7308 */ /* 0x000fea0000000800 */
[C---:B------:R-:W-:Y:S01]  /*15d40*/  HMMA.16816.F32.BF16 R20, R4.reuse, R16, R20 ;  /* 0x000000100414723c */ /* 0x040fe20000041814 */
[----:B------:R-:W-:Y:S02]  /*15d50*/  FADD.FTZ R8, R98, R121 ;  /* 0x0000007962087221 */ /* 0x000fe40000010000 */
[----:B------:R-:W1:Y:S02]  /*15d60*/  MUFU.EX2 R62, R62 ;  /* 0x0000003e003e7308 */ /* 0x000e640000000800 */
[----:B------:R-:W-:Y:S01]  /*15d70*/  FADD.FTZ R8, R113, R8 ;  /* 0x0000000871087221 */ /* 0x000fe20000010000 */
[----:B------:R-:W-:Y:S01]  /*15d80*/  HMMA.16816.F32.BF16 R28, R4, R18, R28 ;  /* 0x00000012041c723c */ /* 0x000fe2000004181c */
[----:B------:R-:W4:Y:S02]  /*15d90*/  LDSM.16.MT88.4 R16, [R213+0x7c00] ;  /* 0x007c0000d510783b */ /* 0x000f240000004200 */
[----:B------:R-:W-:-:S02]  /*15da0*/  FADD.FTZ R105, R105, R8 ;  /* 0x0000000869697221 */ /* 0x000fc40000010000 */
[----:B------:R-:W-:Y:S01]  /*15db0*/  MUFU.EX2 R114, R149 ;  /* 0x0000009500727308 */ /* 0x000fe20000000800 */
[----:B------:R-:W-:Y:S01]  /*15dc0*/  HMMA.16816.F32.BF16 R132, R4, R10, R132 ;  /* 0x0000000a0484723c */ /* 0x000fe20000041884 */
[----:B------:R-:W-:Y:S01]  /*15dd0*/  FADD.FTZ R105, R0, R105 ;  /* 0x0000006900697221 */ /* 0x000fe20000010000 */
[----:B------:R-:W4:Y:S01]  /*15de0*/  LDSM.16.MT88.4 R8, [R214+0x8000] ;  /* 0x00800000d608783b */ /* 0x000f220000004200 */
[----:B------:R-:W-:Y:S02]  /*15df0*/  FFMA.FTZ R0, R97, UR4, -R50 ;  /* 0x0000000461007c23 */ /* 0x000fe40008010832 */
[----:B------:R-:W-:Y:S02]  /*15e00*/  FADD.FTZ R2, R2, R105 ;  /* 0x0000006902027221 */ /* 0x000fe40000010000 */
[----:B------:R-:W3:Y:S01]  /*15e10*/  MUFU.EX2 R25, R25 ;  /* 0x0000001900197308 */ /* 0x000ee20000000800 */
[----:B--2---:R-:W-:Y:S01]  /*15e20*/  F2FP.BF16.F32.PACK_AB R4, R64, R65 ;  /* 0x000000414004723e */ /* 0x004fe200000010ff */
[----:B------:R-:W-:Y:S01]  /*15e30*/  FADD.FTZ R119, R119, R2 ;  /* 0x0000000277777221 */ /* 0x000fe20000010000 */
[----:B-1----:R-:W-:Y:S01]  /*15e40*/  F2FP.BF16.F32.PACK_AB R6, R62, R63 ;  /* 0x0000003f3e06723e */ /* 0x002fe200000010ff */
        /* <DEDUP_REMOVED lines=9> */
[----:B---3--:R-:W-:Y:S01]  /*15ee0*/  F2FP.BF16.F32.PACK_AB R5, R25, R114 ;  /* 0x000000721905723e */ /* 0x008fe200000010ff */
        /* <DEDUP_REMOVED lines=10> */
[----:B------:R-:W-:Y:S01]  /*15f90*/  HMMA.16816.F32.BF16 R20, R4, R12, R20 ;  /* 0x0000000c0414723c */ /* 0x000fe20000041814 */
[----:B------:R-:W-:Y:S01]  /*15fa0*/  MUFU.EX2 R59, R59 ;  /* 0x0000003b003b7308 */ /* 0x000fe20000000800 */
[----:B------:R-:W-:-:S04]  /*15fb0*/  FADD.FTZ R147, R147, R140 ;  /* 0x0000008c93937221 */ /* 0x000fc80000010000 */
[----:B------:R-:W-:Y:S01]  /*15fc0*/  FADD.FTZ R142, R142, R147 ;  /* 0x000000938e8e7221 */ /* 0x000fe20000010000 */
[C---:B------:R-:W-:Y:S01]  /*15fd0*/  HMMA.16816.F32.BF16 R28, R4.reuse, R14, R28 ;  /* 0x0000000e041c723c */ /* 0x040fe2000004181c */
[----:B------:R-:W1:Y:S01]  /*15fe0*/  LDSM.16.MT88.4 R12, [R213+0x8000] ;  /* 0x00800000d50c783b */ /* 0x000e620000004200 */
[----:B------:R-:W3:Y:S01]  /*15ff0*/  MUFU.EX2 R58, R58 ;  /* 0x0000003a003a7308 */ /* 0x000ee20000000800 */
[----:B------:R-:W-:Y:S02]  /*16000*/  FADD.FTZ R179, R179, R142 ;  /* 0x0000008eb3b37221 */ /* 0x000fe40000010000 */
[----:B------:R-:W-:Y:S01]  /*16010*/  LDSM.16.MT88.4 R140, [R214+0x8c00] ;  /* 0x008c0000d68c783b */ /* 0x000fe20000004200 */
[----:B----4-:R-:W-:Y:S01]  /*16020*/  HMMA.16816.F32.BF16 R136, R4, R16, R136 ;  /* 0x000000100488723c */ /* 0x010fe20000041888 */
[----:B------:R-:W-:-:S03]  /*16030*/  FADD.FTZ R144, R144, R179 ;  /* 0x000000b390907221 */ /* 0x000fc60000010000 */
[----:B------:R-:W-:Y:S01]  /*16040*/  MUFU.EX2 R32, R32 ;  /* 0x0000002000207308 */ /* 0x000fe20000000800 */
[----:B------:R-:W-:Y:S01]  /*16050*/  FADD.FTZ R185, R185, R144 ;  /* 0x00000090b9b97221 */ /* 0x000fe20000010000 */
[----:B------:R-:W-:Y:S01]  /*16060*/  HMMA.16816.F32.BF16 R132, R4, R18, R132 ;  /* 0x000000120484723c */ /* 0x000fe20000041884 */
[----:B------:R-:W4:Y:S02]  /*16070*/  LDSM.16.MT88.4 R16, [R214+0x8400] ;  /* 0x00840000d610783b */ /* 0x000f240000004200 */
[----:B------:R-:W-:-:S03]  /*16080*/  FADD.FTZ R146, R146, R185 ;  /* 0x000000b992927221 */ /* 0x000fc60000010000 */
[----:B------:R-:W1:Y:S01]  /*16090*/  MUFU.EX2 R33, R33 ;  /* 0x0000002100217308 */ /* 0x000e620000000800 */
[----:B------:R-:W-:Y:S01]  /*160a0*/  FADD.FTZ R191, R191, R146 ;  /* 0x00000092bfbf7221 */ /* 0x000fe20000010000 */
[----:B--2---:R-:W-:Y:S01]  /*160b0*/  F2FP.BF16.F32.PACK_AB R4, R60, R61 ;  /* 0x0000003d3c04723e */ /* 0x004fe200000010ff */
        /* <DEDUP_REMOVED lines=10> */
[----:B-1----:R-:W-:Y:S01]  /*16160*/  F2FP.BF16.F32.PACK_AB R5, R33, R32 ;  /* 0x000000202105723e */ /* 0x002fe200000010ff */
[----:B------:R-:W-:-:S04]  /*16170*/  FADD.FTZ R183, R183, R162 ;  /* 0x000000a2b7b77221 */ /* 0x000fc80000010000 */
[----:B------:R-:W-:Y:S02]  /*16180*/  FADD.FTZ R164, R164, R183 ;  /* 0x000000b7a4a47221 */ /* 0x000fe40000010000 */
[----:B------:R-:W-:Y:S02]  /*16190*/  MUFU.EX2 R57, R57 ;  /* 0x0000003900397308 */ /* 0x000fe40000000800 */
[----:B------:R-:W-:-:S04]  /*161a0*/  FADD.FTZ R175, R175, R164 ;  /* 0x000000a4afaf7221 */ /* 0x000fc80000010000 */
[----:B------:R-:W-:Y:S02]  /*161b0*/  FADD.FTZ R152, R152, R175 ;  /* 0x000000af98987221 */ /* 0x000fe40000010000 */
[----:B------:R-:W1:Y:S01]  /*161c0*/  MUFU.EX2 R56, R56 ;  /* 0x0000003800387308 */ /* 0x000e620000000800 */
        /* <DEDUP_REMOVED lines=9> */
[----:B------:R-:W3:Y:S01]  /*16260*/  LDSM.16.MT88.4 R8, [R213+0x8400] ;  /* 0x00840000d508783b */ /* 0x000ee20000004200 */
[----:B------:R-:W-:-:S03]  /*16270*/  FADD.FTZ R25, R25, R114 ;  /* 0x0000007219197221 */ /* 0x000fc60000010000 */
[C---:B------:R-:W-:Y:S01]  /*16280*/  HMMA.16816.F32.BF16 R136, R4.reuse, R12, R136 ;  /* 0x0000000c0488723c */ /* 0x040fe20000041888 */
[----:B------:R-:W-:Y:S02]  /*16290*/  FADD.FTZ R26, R26, R25 ;  /* 0x000000191a1a7221 */ /* 0x000fe40000010000 */
[----:B------:R-:W-:Y:S02]  /*162a0*/  MUFU.EX2 R2, R2 ;  /* 0x0000000200027308 */ /* 0x000fe40000000800 */
[----:B------:R-:W-:Y:S01]  /*162b0*/  FADD.FTZ R27, R27, R26 ;  /* 0x0000001a1b1b7221 */ /* 0x000fe20000010000 */
[----:B------:R-:W-:Y:S01]  /*162c0*/  HMMA.16816.F32.BF16 R132, R4, R14, R132 ;  /* 0x0000000e0484723c */ /* 0x000fe20000041884 */
[----:B------:R-:W3:Y:S02]  /*162d0*/  LDSM.16.MT88.4 R12, [R214+0x8800] ;  /* 0x00880000d60c783b */ /* 0x000ee40000004200 */
[----:B------:R-:W-:Y:S02]  /*162e0*/  FADD.FTZ R32, R32, R27 ;  /* 0x0000001b20207221 */ /* 0x000fe40000010000 */
[----:B------:R-:W4:Y:S02]  /*162f0*/  MUFU.EX2 R45, R45 ;  /* 0x0000002d002d7308 */ /* 0x000f240000000800 */
[----:B-1----:R-:W-:Y:S01]  /*16300*/  F2FP.BF16.F32.PACK_AB R4, R56, R57 ;  /* 0x000000393804723e */ /* 0x002fe200000010ff */
        /* <DEDUP_REMOVED lines=12> */
[----:B------:R-:W-:Y:S01]  /*163d0*/  FADD.FTZ R45, R45, R2 ;  /* 0x000000022d2d7221 */ /* 0x000fe20000010000 */
[----:B------:R-:W-:Y:S01]  /*163e0*/  MOV R2, R89 ;  /* 0x0000005900027202 */ /* 0x000fe20000000f00 */
[----:B------:R-:W-:Y:S08]  /*163f0*/  MUFU.EX2 R53, R53 ;  /* 0x0000003500357308 */ /* 0x000ff00000000800 */
[----:B------:R-:W2:Y:S01]  /*16400*/  MUFU.EX2 R52, R52 ;  /* 0x0000003400347308 */ /* 0x000ea20000000800 */
        /* <DEDUP_REMOVED lines=8> */
[C---:B---3--:R-:W-:Y:S05]  /*16490*/  HMMA.16816.F32.BF16 R136, R4.reuse, R8, R136 ;  /* 0x000000080488723c */ /* 0x048fea0000041888 */
[----:B------:R-:W-:Y:S01]  /*164a0*/  MUFU.EX2 R42, R42 ;  /* 0x0000002a002a7308 */ /* 0x000fe20000000800 */
[----:B------:R-:W-:Y:S01]  /*164b0*/  HMMA.16816.F32.BF16 R132, R4, R10, R132 ;  /* 0x0000000a0484723c */ /* 0x000fe20000041884 */
[--C-:B------:R-:W-:Y:S01]  /*164c0*/  FFMA.FTZ R8, R38, UR4, -R50.reuse ;  /* 0x0000000426087c23 */ /* 0x100fe20008010832 */
[----:B------:R-:W-:-:S05]  /*164d0*/  FFMA.FTZ R38, R37, UR4, -R50 ;  /* 0x0000000425267c23 */ /* 0x000fca0008010832 */
[----:B------:R-:W3:Y:S01]  /*164e0*/  MUFU.EX2 R41, R41 ;  /* 0x0000002900297308 */ /* 0x000ee20000000800 */
[----:B--2---:R-:W-:Y:S01]  /*164f0*/  F2FP.BF16.F32.PACK_AB R4, R52, R53 ;  /* 0x000000353404723e */ /* 0x004fe200000010ff */
[----:B------:R-:W-:Y:S01]  /*16500*/  FADD.FTZ R53, R53, R54 ;  /* 0x0000003635357221 */ /* 0x000fe20000010000 */
[----:B----4-:R-:W-:-:S03]  /*16510*/  F2FP.BF16.F32.PACK_AB R6, R118, R51 ;  /* 0x000000337606723e */ /* 0x010fc600000010ff */
[----:B------:R-:W-:Y:S02]  /*16520*/  FADD.FTZ R52, R52, R53 ;  /* 0x0000003534347221 */ /* 0x000fe40000010000 */
[----:B------:R-:W2:Y:S08]  /*16530*/  MUFU.EX2 R40, R40 ;  /* 0x0000002800287308 */ /* 0x000eb00000000800 */
[----:B------:R-:W4:Y:S01]  /*16540*/  MUFU.EX2 R39, R39 ;  /* 0x0000002700277308 */ /* 0x000f220000000800 */
[----:B---3--:R-:W-:Y:S01]  /*16550*/  F2FP.BF16.F32.PACK_AB R5, R41, R42 ;  /* 0x0000002a2905723e */ /* 0x008fe200000010ff */
[----:B------:R-:W-:-:S04]  /*16560*/  FADD.FTZ R42, R42, R49 ;  /* 0x000000312a2a7221 */ /* 0x000fc80000010000 */
[----:B------:R-:W-:Y:S02]  /*16570*/  FADD.FTZ R41, R41, R42 ;  /* 0x0000002a29297221 */ /* 0x000fe40000010000 */
[----:B------:R3:W-:Y:S02]  /*16580*/  MUFU.EX2 R37, R8 ;  /* 0x0000000800257308 */ /* 0x0007e40000000800 */
[----:B--2---:R-:W-:-:S06]  /*16590*/  FADD.FTZ R0, R40, R41 ;  /* 0x0000002928007221 */ /* 0x004fcc0000010000 */
[----:B------:R-:W-:Y:S01]  /*165a0*/  MUFU.EX2 R24, R24 ;  /* 0x0000001800187308 */ /* 0x000fe20000000800 */
[C---:B----4-:R-:W-:Y:S01]  /*165b0*/  F2FP.BF16.F32.PACK_AB R7, R39.reuse, R40 ;  /* 0x000000282707723e */ /* 0x050fe200000010ff */
[----:B------:R-:W-:-:S06]  /*165c0*/  FADD.FTZ R0, R39, R0 ;  /* 0x0000000027007221 */ /* 0x000fcc0000010000 */
[C---:B------:R-:W-:Y:S01]  /*165d0*/  HMMA.16816.F32.BF16 R20, R4.reuse, R12, R20 ;  /* 0x0000000c0414723c */ /* 0x040fe20000041814 */
[----:B---3--:R-:W2:Y:S01]  /*165e0*/  LDSM.16.MT88.4 R8, [R213+0x8c00] ;  /* 0x008c0000d508783b */ /* 0x008ea20000004200 */
[----:B------:R-:W3:Y:S04]  /*165f0*/  MUFU.EX2 R35, R35 ;  /* 0x0000002300237308 */ /* 0x000ee80000000800 */
[----:B-1----:R-:W-:Y:S01]  /*16600*/  HMMA.16816.F32.BF16 R136, R4, R16, R136 ;  /* 0x000000100488723c */ /* 0x002fe20000041888 */
[----:B------:R-:W-:-:S03]  /*16610*/  FFMA.FTZ R12, R36, UR4, -R50 ;  /* 0x00000004240c7c23 */ /* 0x000fc60008010832 */
[----:B------:R-:W-:Y:S02]  /*16620*/  MUFU.EX2 R43, R43 ;  /* 0x0000002b002b7308 */ /* 0x000fe40000000800 */
[C---:B------:R-:W-:Y:S06]  /*16630*/  HMMA.16816.F32.BF16 R28, R4.reuse, R14, R28 ;  /* 0x0000000e041c723c */ /* 0x040fec000004181c */
[----:B------:R-:W1:Y:S01]  /*16640*/  MUFU.EX2 R44, R44 ;  /* 0x0000002c002c7308 */ /* 0x000e620000000800 */
[----:B------:R-:W-:Y:S07]  /*16650*/  HMMA.16816.F32.BF16 R132, R4, R18, R132 ;  /* 0x000000120484723c */ /* 0x000fee0000041884 */
[----:B------:R-:W4:Y:S01]  /*16660*/  MUFU.EX2 R38, R38 ;  /* 0x0000002600267308 */ /* 0x000f220000000800 */
[----:B---3--:R-:W-:-:S07]  /*16670*/  F2FP.BF16.F32.PACK_AB R4, R35, R24 ;  /* 0x000000182304723e */ /* 0x008fce00000010ff */
[----:B------:R-:W-:Y:S01]  /*16680*/  MUFU.EX2 R12, R12 ;  /* 0x0000000c000c7308 */ /* 0x000fe20000000800 */
[----:B-1----:R-:W-:-:S07]  /*16690*/  F2FP.BF16.F32.PACK_AB R6, R44, R43 ;  /* 0x0000002b2c06723e */ /* 0x002fce00000010ff */
[----:B------:R-:W1:Y:S01]  /*166a0*/  MUFU.EX2 R3, R3 ;  /* 0x0000000300037308 */ /* 0x000e620000000800 */
[----:B----4-:R-:W-:Y:S01]  /*166b0*/  F2FP.BF16.F32.PACK_AB R5, R38, R37 ;  /* 0x000000252605723e */ /* 0x010fe200000010ff */
[----:B------:R-:W-:Y:S01]  /*166c0*/  FADD.FTZ R37, R37, R0 ;  /* 0x0000000025257221 */ /* 0x000fe20000010000 */
[----:B------:R-:W-:-:S03]  /*166d0*/  MOV R0, R87 ;  /* 0x0000005700007202 */ /* 0x000fc60000000f00 */
[----:B------:R-:W-:Y:S01]  /*166e0*/  FADD.FTZ R37, R38, R37 ;  /* 0x0000002526257221 */ /* 0x000fe20000010000 */
[----:B-1----:R-:W-:-:S03]  /*166f0*/  F2FP.BF16.F32.PACK_AB R7, R3, R12 ;  /* 0x0000000c0307723e */ /* 0x002fc600000010ff */
[----:B------:R-:W-:-:S04]  /*16700*/  FADD.FTZ R12, R12, R37 ;  /* 0x000000250c0c7221 */ /* 0x000fc80000010000 */
[----:B------:R-:W-:Y:S01]  /*16710*/  FADD.FTZ R232, R3, R12 ;  /* 0x0000000c03e87221 */ /* 0x000fe20000010000 */
[C---:B--2---:R-:W-:Y:S06]  /*16720*/  HMMA.16816.F32.BF16 R136, R4.reuse, R8, R136 ;  /* 0x000000080488723c */ /* 0x044fec0000041888 */
        /* <DEDUP_REMOVED lines=9> */
.L_x_1978:
        /* <DEDUP_REMOVED lines=17> */
[----:B------:R-:W-:Y:S01]  /*168d0*/  ULDC UR10, c[0x0][0x39c] ;  /* 0x0000e700000a7ab9 */ /* 0x000fe20000000800 */
[----:B------:R-:W-:-:S09]  /*168e0*/  ULDC.64 UR14, c[0x0][0x208] ;  /* 0x00008200000e7ab9 */ /* 0x000fd20000000a00 */
.L_x_1988:
        /* <DEDUP_REMOVED lines=67> */
.L_x_1985:
        /* <DEDUP_REMOVED lines=17> */
[----:B------:R-:W-:Y:S01]  /*16e30*/  LDGSTS.E.BYPASS.LTC128B.128 [R229+0x6800], desc[UR14][R6.64] ;  /* 0x0680000006e57fae */ /* 0x000fe2000b901d4e */
[----:B------:R-:W-:Y:S02]  /*16e40*/  IADD3.X R3, R5, UR12, RZ, P0, !PT ;  /* 0x0000000c05037c10 */ /* 0x000fe400087fe4ff */
[----:B------:R-:W-:Y:S04]  /*16e50*/  IADD3 R12, P0, R2, UR11, RZ ;  /* 0x0000000b020c7c10 */ /* 0x000fe8000ff1e0ff */
[----:B------:R-:W-:Y:S01]  /*16e60*/  IADD3.X R13, R3, UR12, RZ, P0, !PT ;  /* 0x0000000c030d7c10 */ /* 0x000fe200087fe4ff */
[----:B------:R1:W-:Y:S01]  /*16e70*/  LDGSTS.E.BYPASS.LTC128B.128 [R229+0x7000], desc[UR14][R4.64] ;  /* 0x0700000004e57fae */ /* 0x0003e2000b901d4e */
[----:B------:R-:W-:Y:S04]  /*16e80*/  IADD3 R14, P0, R12, UR11, RZ ;  /* 0x0000000b0c0e7c10 */ /* 0x000fe8000ff1e0ff */
[----:B------:R-:W-:Y:S02]  /*16e90*/  IADD3.X R15, R13, UR12, RZ, P0, !PT ;  /* 0x0000000c0d0f7c10 */ /* 0x000fe400087fe4ff */
[----:B------:R-:W-:Y:S01]  /*16ea0*/  ISETP.GE.AND P0, PT, R228, 0x2, PT ;  /* 0x00000002e400780c */ /* 0x000fe20003f06270 */
[----:B------:R-:W-:Y:S08]  /*16eb0*/  LDGSTS.E.BYPASS.LTC128B.128 [R229+0x7800], desc[UR14][R2.64] ;  /* 0x0780000002e57fae */ /* 0x000ff0000b901d4e */
[----:B------:R-:W-:Y:S08]  /*16ec0*/  LDGSTS.E.BYPASS.LTC128B.128 [R229+0x8000], desc[UR14][R12.64] ;  /* 0x080000000ce57fae */ /* 0x000ff0000b901d4e */
[----:B------:R2:W-:Y:S08]  /*16ed0*/  LDGSTS.E.BYPASS.LTC128B.128 [R229+0x8800], desc[UR14][R14.64] ;  /* 0x088000000ee57fae */ /* 0x0005f0000b901d4e */
[----:B------:R-:W-:Y:S08]  /*16ee0*/  LDSM.16.M88.4 R152, [R218] ;  /* 0x00000000da98783b */ /* 0x000ff00000000200 */
[----:B------:R-:W0:Y:S08]  /*16ef0*/  LDGDEPBAR ;  /* 0x00000000000079af */ /* 0x000e300000000000 */
[----:B------:R-:W1:Y:S08]  /*16f00*/  LDSM.16.M88.4 R156, [R216+0x1000] ;  /* 0x00100000d89c783b */ /* 0x000e700000000200 */
        /* <DEDUP_REMOVED lines=56> */
[----:B------:R-:W-:Y:S02]  /*17290*/  FMUL.FTZ R241, R7, UR10 ;  /* 0x0000000a07f17c20 */ /* 0x000fe40008410000 */
[----:B------:R-:W2:Y:S01]  /*172a0*/  LDSM.16.M88.4 R4, [R211] ;  /* 0x00000000d304783b */ /* 0x000ea20000000200 */
[----:B------:R-:W3:Y:S01]  /*172b0*/  MUFU.TANH R199, R199 ;  /* 0x000000c700c77308 */ /* 0x000ee20000002400 */
[----:B------:R-:W-:Y:S01]  /*172c0*/  FMUL.FTZ R8, R8, UR10 ;  /* 0x0000000a08087c20 */ /* 0x000fe20008410000 */
[----:B------:R-:W-:Y:S01]  /*172d0*/  FMUL.FTZ R9, R9, UR10 ;  /* 0x0000000a09097c20 */ /* 0x000fe20008410000 */
[----:B------:R-:W-:Y:S01]  /*172e0*/  FMUL.FTZ R10, R10, UR10 ;  /* 0x0000000a0a0a7c20 */ /* 0x000fe20008410000 */
[----:B------:R-:W-:Y:S01]  /*172f0*/  FMUL.FTZ R11, R11, UR10 ;  /* 0x0000000a0b0b7c20 */ /* 0x000fe20008410000 */
[C---:B-1----:R-:W-:Y:S05]  /*17300*/  HMMA.16816.F32.BF16 R12, R192.reuse, R152, R12 ;  /* 0x00000098c00c723c */ /* 0x042fea000004180c */
[----:B------:R-:W1:Y:S01]  /*17310*/  MUFU.TANH R243, R8 ;  /* 0x0000000800f37308 */ /* 0x000e620000002400 */
[C---:B------:R-:W-:Y:S09]  /*17320*/  HMMA.16816.F32.BF16 R16, R192.reuse, R154, R16 ;  /* 0x0000009ac010723c */ /* 0x040ff20000041810 */
[----:B------:R-:W4:Y:S10]  /*17330*/  MUFU.TANH R245, R9 ;  /* 0x0000000900f57308 */ /* 0x000f340000002400 */
[----:B------:R-:W1:Y:S01]  /*17340*/  MUFU.TANH R247, R10 ;  /* 0x0000000a00f77308 */ /* 0x000e620000002400 */
[----:B------:R-:W-:Y:S01]  /*17350*/  FMUL.FTZ R12, R12, UR10 ;  /* 0x0000000a0c0c7c20 */ /* 0x000fe20008410000 */
[----:B------:R-:W-:Y:S01]  /*17360*/  FMUL.FTZ R14, R14, UR10 ;  /* 0x0000000a0e0e7c20 */ /* 0x000fe20008410000 */
[----:B------:R-:W-:Y:S07]  /*17370*/  FMUL.FTZ R13, R13, UR10 ;  /* 0x0000000a0d0d7c20 */ /* 0x000fee0008410000 */
[----:B------:R5:W1:Y:S01]  /*17380*/  MUFU.TANH R153, R11 ;  /* 0x0000000b00997308 */ /* 0x000a620000002400 */
[----:B------:R-:W-:Y:S01]  /*17390*/  FMUL.FTZ R15, R15, UR10 ;  /* 0x0000000a0f0f7c20 */ /* 0x000fe20008410000 */
[----:B------:R-:W-:Y:S01]  /*173a0*/  FMUL.FTZ R16, R16, UR10 ;  /* 0x0000000a10107c20 */ /* 0x000fe20008410000 */
[----:B------:R-:W-:Y:S01]  /*173b0*/  FMUL.FTZ R18, R18, UR10 ;  /* 0x0000000a12127c20 */ /* 0x000fe20008410000 */
[----:B------:R-:W-:Y:S01]  /*173c0*/  FMUL.FTZ R17, R17, UR10 ;  /* 0x0000000a11117c20 */ /* 0x000fe20008410000 */
[----:B------:R-:W-:Y:S01]  /*173d0*/  FMUL.FTZ R19, R19, UR10 ;  /* 0x0000000a13137c20 */ /* 0x000fe20008410000 */
[C---:B--2---:R-:W-:Y:S04]  /*173e0*/  HMMA.16816.F32.BF16 R20, R192.reuse, R4, R20 ;  /* 0x00000004c014723c */ /* 0x044fe80000041814 */
[----:B------:R2:W1:Y:S02]  /*173f0*/  MUFU.TANH R155, R12 ;  /* 0x0000000c009b7308 */ /* 0x0004640000002400 */
[C---:B------:R-:W-:Y:S01]  /*17400*/  HMMA.16816.F32.BF16 R24, R192.reuse, R6, R24 ;  /* 0x00000006c018723c */ /* 0x040fe20000041818 */
[----:B------:R-:W-:Y:S07]  /*17410*/  LDSM.16.M88.4 R4, [R209] ;  /* 0x00000000d104783b */ /* 0x000fee0000000200 */
[----:B------:R-:W1:Y:S01]  /*17420*/  MUFU.TANH R163, R16 ;  /* 0x0000001000a37308 */ /* 0x000e620000002400 */
[----:B-----5:R-:W5:Y:S09]  /*17430*/  LDSM.16.M88.4 R8, [R210] ;  /* 0x00000000d208783b */ /* 0x020f720000000200 */
[----:B------:R3:W1:Y:S01]  /*17440*/  MUFU.TANH R157, R14 ;  /* 0x0000000e009d7308 */ /* 0x0006620000002400 */
[----:B------:R-:W-:Y:S09]  /*17450*/  FMUL.FTZ R20, R20, UR10 ;  /* 0x0000000a14147c20 */ /* 0x000ff20008410000 */
[----:B------:R4:W1:Y:S01]  /*17460*/  MUFU.TANH R165, R18 ;  /* 0x0000001200a57308 */ /* 0x0008620000002400 */
[----:B------:R-:W-:Y:S01]  /*17470*/  FMUL.FTZ R23, R23, UR10 ;  /* 0x0000000a17177c20 */ /* 0x000fe20008410000 */
[----:B------:R-:W-:Y:S01]  /*17480*/  FMUL.FTZ R21, R21, UR10 ;  /* 0x0000000a15157c20 */ /* 0x000fe20008410000 */
[----:B------:R-:W-:Y:S01]  /*17490*/  FMUL.FTZ R22, R22, UR10 ;  /* 0x0000000a16167c20 */ /* 0x000fe20008410000 */
[----:B------:R-:W-:Y:S01]  /*174a0*/  FMUL.FTZ R26, R26, UR10 ;  /* 0x0000000a1a1a7c20 */ /* 0x000fe20008410000 */
[----:B------:R-:W-:Y:S01]  /*174b0*/  FMUL.FTZ R24, R24, UR10 ;  /* 0x0000000a18187c20 */ /* 0x000fe20008410000 */
[----:B------:R-:W-:Y:S04]  /*174c0*/  FMUL.FTZ R25, R25, UR10 ;  /* 0x0000000a19197c20 */ /* 0x000fe80008410000 */
[----:B------:R-:W1:Y:S01]  /*174d0*/  MUFU.TANH R169, R20 ;  /* 0x0000001400a97308 */ /* 0x000e620000002400 */
[----:B------:R-:W-:Y:S09]  /*174e0*/  FMUL.FTZ R27, R27, UR10 ;  /* 0x0000000a1b1b7c20 */ /* 0x000ff20008410000 */
[----:B------:R1:W1:Y:S10]  /*174f0*/  MUFU.TANH R185, R26 ;  /* 0x0000001a00b97308 */ /* 0x0002740000002400 */
[----:B------:R1:W1:Y:S01]  /*17500*/  MUFU.TANH R183, R24 ;  /* 0x0000001800b77308 */ /* 0x0002620000002400 */
[C---:B-----5:R-:W-:Y:S09]  /*17510*/  HMMA.16816.F32.BF16 R28, R192.reuse, R8, R28 ;  /* 0x00000008c01c723c */ /* 0x060ff2000004181c */
[----:B------:R-:W1:Y:S01]  /*17520*/  MUFU.TANH R179, R23 ;  /* 0x0000001700b37308 */ /* 0x000e620000002400 */
[C---:B------:R-:W-:Y:S01]  /*17530*/  HMMA.16816.F32.BF16 R32, R192.reuse, R10, R32 ;  /* 0x0000000ac020723c */ /* 0x040fe20000041820 */
[----:B------:R-:W5:Y:S08]  /*17540*/  LDSM.16.M88.4 R8, [R208] ;  /* 0x00000000d008783b */ /* 0x000f700000000200 */
[----:B------:R-:W1:Y:S01]  /*17550*/  MUFU.TANH R197, R197 ;  /* 0x000000c500c57308 */ /* 0x000e620000002400 */
[C---:B------:R-:W-:Y:S09]  /*17560*/  HMMA.16816.F32.BF16 R36, R192.reuse, R4, R36 ;  /* 0x00000004c024723c */ /* 0x040ff20000041824 */
[----:B------:R-:W1:Y:S01]  /*17570*/  MUFU.TANH R235, R235 ;  /* 0x000000eb00eb7308 */ /* 0x000e620000002400 */
[C---:B------:R-:W-:Y:S01]  /*17580*/  HMMA.16816.F32.BF16 R40, R192.reuse, R6, R40 ;  /* 0x00000006c028723c */ /* 0x040fe20000041828 */
[----:B------:R-:W5:Y:S02]  /*17590*/  LDSM.16.M88.4 R4, [R207] ;  /* 0x00000000cf04783b */ /* 0x000f640000000200 */
[----:B------:R-:W-:Y:S01]  /*175a0*/  FMUL.FTZ R28, R28, UR10 ;  /* 0x0000000a1c1c7c20 */ /* 0x000fe20008410000 */
[----:B------:R-:W-:Y:S05]  /*175b0*/  FMUL.FTZ R30, R30, UR10 ;  /* 0x0000000a1e1e7c20 */ /* 0x000fea0008410000 */
[----:B------:R-:W1:Y:S02]  /*175c0*/  MUFU.TANH R241, R241 ;  /* 0x000000f100f17308 */ /* 0x000e640000002400 */
[----:B------:R-:W-:Y:S01]  /*175d0*/  FMUL.FTZ R29, R29, UR10 ;  /* 0x0000000a1d1d7c20 */ /* 0x000fe20008410000 */
[----:B--2---:R-:W-:Y:S01]  /*175e0*/  FMUL.FTZ R12, R32, UR10 ;  /* 0x0000000a200c7c20 */ /* 0x004fe20008410000 */
[----:B---3--:R-:W-:Y:S01]  /*175f0*/  FMUL.FTZ R14, R34, UR10 ;  /* 0x0000000a220e7c20 */ /* 0x008fe20008410000 */
[----:B------:R-:W-:Y:S01]  /*17600*/  FMUL.FTZ R31, R31, UR10 ;  /* 0x0000000a1f1f7c20 */ /* 0x000fe20008410000 */
[----:B------:R-:W-:Y:S04]  /*17610*/  FMUL.FTZ R33, R33, UR10 ;  /* 0x0000000a21217c20 */ /* 0x000fe80008410000 */
[----:B------:R2:W3:Y:S01]  /*17620*/  MUFU.TANH R189, R28 ;  /* 0x0000001c00bd7308 */ /* 0x0004e20000002400 */
[----:B------:R-:W-:Y:S01]  /*17630*/  FMUL.FTZ R35, R35, UR10 ;  /* 0x0000000a23237c20 */ /* 0x000fe20008410000 */
[----:B------:R-:W-:Y:S01]  /*17640*/  FMUL.FTZ R16, R36, UR10 ;  /* 0x0000000a24107c20 */ /* 0x000fe20008410000 */
[----:B----4-:R-:W-:Y:S01]  /*17650*/  FMUL.FTZ R18, R38, UR10 ;  /* 0x0000000a26127c20 */ /* 0x010fe20008410000 */
[----:B------:R-:W-:Y:S01]  /*17660*/  FMUL.FTZ R37, R37, UR10 ;  /* 0x0000000a25257c20 */ /* 0x000fe20008410000 */
[----:B------:R-:W-:Y:S05]  /*17670*/  FMUL.FTZ R39, R39, UR10 ;  /* 0x0000000a27277c20 */ /* 0x000fea0008410000 */
[----:B------:R4:W2:Y:S01]  /*17680*/  MUFU.TANH R191, R30 ;  /* 0x0000001e00bf7308 */ /* 0x0008a20000002400 */
[----:B-1----:R-:W-:Y:S01]  /*17690*/  FMUL.FTZ R26, R41, UR10 ;  /* 0x0000000a291a7c20 */ /* 0x002fe20008410000 */
[----:B------:R-:W-:Y:S01]  /*176a0*/  FMUL.FTZ R41, R42, UR10 ;  /* 0x0000000a2a297c20 */ /* 0x000fe20008410000 */
[----:B------:R-:W-:Y:S01]  /*176b0*/  FMUL.FTZ R32, R43, UR10 ;  /* 0x0000000a2b207c20 */ /* 0x000fe20008410000 */
[----:B------:R-:W-:Y:S01]  /*176c0*/  FMUL.FTZ R24, R40, UR10 ;  /* 0x0000000a28187c20 */ /* 0x000fe20008410000 */
[C---:B-----5:R-:W-:Y:S05]  /*176d0*/  HMMA.16816.F32.BF16 R44, R192.reuse, R8, R44 ;  /* 0x00000008c02c723c */ /* 0x060fea000004182c */
[----:B------:R-:W1:Y:S01]  /*176e0*/  MUFU.TANH R13, R13 ;  /* 0x0000000d000d7308 */ /* 0x000e620000002400 */
[C---:B------:R-:W-:Y:S01]  /*176f0*/  HMMA.16816.F32.BF16 R48, R192.reuse, R10, R48 ;  /* 0x0000000ac030723c */ /* 0x040fe20000041830 */
[----:B------:R-:W5:Y:S08]  /*17700*/  LDSM.16.M88.4 R8, [R206] ;  /* 0x00000000ce08783b */ /* 0x000f700000000200 */
[----:B------:R-:W1:Y:S01]  /*17710*/  MUFU.TANH R15, R15 ;  /* 0x0000000f000f7308 */ /* 0x000e620000002400 */
[C---:B------:R-:W-:Y:S09]  /*17720*/  HMMA.16816.F32.BF16 R52, R192.reuse, R4, R52 ;  /* 0x00000004c034723c */ /* 0x040ff20000041834 */
[----:B------:R-:W1:Y:S01]  /*17730*/  MUFU.TANH R17, R17 ;  /* 0x0000001100117308 */ /* 0x000e620000002400 */
[C---:B------:R-:W-:Y:S01]  /*17740*/  HMMA.16816.F32.BF16 R56, R192.reuse, R6, R56 ;  /* 0x00000006c038723c */ /* 0x040fe20000041838 */
[----:B------:R-:W3:Y:S02]  /*17750*/  LDSM.16.M88.4 R4, [R205] ;  /* 0x00000000cd04783b */ /* 0x000ee40000000200 */
[----:B--2---:R-:W-:Y:S01]  /*17760*/  FMUL.FTZ R28, R45, UR10 ;  /* 0x0000000a2d1c7c20 */ /* 0x004fe20008410000 */
[----:B------:R-:W-:Y:S01]  /*17770*/  FMUL.FTZ R45, R46, UR10 ;  /* 0x0000000a2e2d7c20 */ /* 0x000fe20008410000 */
[----:B----4-:R-:W-:Y:S04]  /*17780*/  FMUL.FTZ R30, R44, UR10 ;  /* 0x0000000a2c1e7c20 */ /* 0x010fe80008410000 */
[----:B------:R-:W2:Y:S02]  /*17790*/  MUFU.TANH R19, R19 ;  /* 0x0000001300137308 */ /* 0x000ea40000002400 */
[----:B------:R-:W-:Y:S01]  /*177a0*/  FMUL.FTZ R43, R47, UR10 ;  /* 0x0000000a2f2b7c20 */ /* 0x000fe20008410000 */
[----:B------:R-:W-:Y:S01]  /*177b0*/  FMUL.FTZ R36, R49, UR10 ;  /* 0x0000000a31247c20 */ /* 0x000fe20008410000 */
[----:B------:R-:W-:Y:S01]  /*177c0*/  FMUL.FTZ R47, R51, UR10 ;  /* 0x0000000a332f7c20 */ /* 0x000fe20008410000 */
[----:B------:R-:W-:Y:S01]  /*177d0*/  FMUL.FTZ R38, R48, UR10 ;  /* 0x0000000a30267c20 */ /* 0x000fe20008410000 */
[----:B------:R-:W-:Y:S04]  /*177e0*/  FMUL.FTZ R34, R50, UR10 ;  /* 0x0000000a32227c20 */ /* 0x000fe80008410000 */
[----:B------:R-:W4:Y:S01]  /*177f0*/  MUFU.TANH R173, R21 ;  /* 0x0000001500ad7308 */ /* 0x000f220000002400 */
        /* <DEDUP_REMOVED lines=8> */
[C---:B-----5:R-:W-:Y:S03]  /*17880*/  HMMA.16816.F32.BF16 R60, R192.reuse, R8, R60 ;  /* 0x00000008c03c723c */ /* 0x060fe6000004183c */
[----:B------:R-:W-:Y:S03]  /*17890*/  FMUL.FTZ R52, R59, UR10 ;  /* 0x0000000a3b347c20 */ /* 0x000fe60008410000 */
[----:B------:R-:W1:Y:S01]  /*178a0*/  MUFU.TANH R25, R25 ;  /* 0x0000001900197308 */ /* 0x000e620000002400 */
[C---:B------:R-:W-:Y:S01]  /*178b0*/  HMMA.16816.F32.BF16 R64, R192.reuse, R10, R64 ;  /* 0x0000000ac040723c */ /* 0x040fe20000041840 */
[----:B------:R-:W5:Y:S08]  /*178c0*/  LDSM.16.M88.4 R8, [R204] ;  /* 0x00000000cc08783b */ /* 0x000f700000000200 */
[----:B------:R-:W1:Y:S01]  /*178d0*/  MUFU.TANH R27, R27 ;  /* 0x0000001b001b7308 */ /* 0x000e620000002400 */
[C---:B---3--:R-:W-:Y:S09]  /*178e0*/  HMMA.16816.F32.BF16 R68, R192.reuse, R4, R68 ;  /* 0x00000004c044723c */ /* 0x048ff20000041844 */
[----:B------:R-:W3:Y:S01]  /*178f0*/  MUFU.TANH R29, R29 ;  /* 0x0000001d001d7308 */ /* 0x000ee20000002400 */
[C---:B------:R-:W-:Y:S01]  /*17900*/  HMMA.16816.F32.BF16 R72, R192.reuse, R6, R72 ;  /* 0x00000006c048723c */ /* 0x040fe20000041848 */
[----:B------:R-:W2:Y:S02]  /*17910*/  LDSM.16.M88.4 R4, [R203] ;  /* 0x00000000cb04783b */ /* 0x000ea40000000200 */
        /* <DEDUP_REMOVED lines=17> */
[C---:B-----5:R-:W-:Y:S03]  /*17a30*/  HMMA.16816.F32.BF16 R76, R192.reuse, R8, R76 ;  /* 0x00000008c04c723c */ /* 0x060fe6000004184c */
[----:B------:R-:W-:Y:S01]  /*17a40*/  FMUL.FTZ R73, R73, UR10 ;  /* 0x0000000a49497c20 */ /* 0x000fe20008410000 */
[----:B------:R-:W-:Y:S03]  /*17a50*/  FMUL.FTZ R71, R74, UR10 ;  /* 0x0000000a4a477c20 */ /* 0x000fe60008410000 */
[----:B------:R-:W1:Y:S01]  /*17a60*/  MUFU.TANH R12, R12 ;  /* 0x0000000c000c7308 */ /* 0x000e620000002400 */
[C---:B------:R-:W-:Y:S01]  /*17a70*/  HMMA.16816.F32.BF16 R80, R192.reuse, R10, R80 ;  /* 0x0000000ac050723c */ /* 0x040fe20000041850 */
[----:B------:R-:W5:Y:S08]  /*17a80*/  LDSM.16.M88.4 R8, [R202] ;  /* 0x00000000ca08783b */ /* 0x000f700000000200 */
[----:B------:R-:W1:Y:S01]  /*17a90*/  MUFU.TANH R33, R33 ;  /* 0x0000002100217308 */ /* 0x000e620000002400 */
[C---:B--2---:R-:W-:Y:S09]  /*17aa0*/  HMMA.16816.F32.BF16 R84, R192.reuse, R4, R84 ;  /* 0x00000004c054723c */ /* 0x044ff20000041854 */
[----:B------:R-:W2:Y:S01]  /*17ab0*/  MUFU.TANH R14, R14 ;  /* 0x0000000e000e7308 */ /* 0x000ea20000002400 */
[C---:B------:R-:W-:Y:S01]  /*17ac0*/  HMMA.16816.F32.BF16 R88, R192.reuse, R6, R88 ;  /* 0x00000006c058723c */ /* 0x040fe20000041858 */
[----:B------:R-:W4:Y:S02]  /*17ad0*/  LDSM.16.M88.4 R4, [R201] ;  /* 0x00000000c904783b */ /* 0x000f240000000200 */
        /* <DEDUP_REMOVED lines=15> */
[----:B------:R-:W-:Y:S01]  /*17bd0*/  FMUL.FTZ R90, R90, UR10 ;  /* 0x0000000a5a5a7c20 */ /* 0x000fe20008410000 */
[C---:B-----5:R-:W-:Y:S03]  /*17be0*/  HMMA.16816.F32.BF16 R92, R192.reuse, R8, R92 ;  /* 0x00000008c05c723c */ /* 0x060fe6000004185c */
[----:B------:R-:W-:Y:S01]  /*17bf0*/  FMUL.FTZ R79, R91, UR10 ;  /* 0x0000000a5b4f7c20 */ /* 0x000fe20008410000 */
[----:B------:R-:W-:Y:S01]  /*17c00*/  FMUL.FTZ R88, R88, UR10 ;  /* 0x0000000a58587c20 */ /* 0x000fe20008410000 */
[----:B------:R-:W-:Y:S03]  /*17c10*/  FMUL.FTZ R89, R89, UR10 ;  /* 0x0000000a59597c20 */ /* 0x000fe60008410000 */
[----:B------:R5:W1:Y:S01]  /*17c20*/  MUFU.TANH R236, R90 ;  /* 0x0000005a00ec7308 */ /* 0x000a620000002400 */
[C---:B------:R-:W-:Y:S01]  /*17c30*/  HMMA.16816.F32.BF16 R96, R192.reuse, R10, R96 ;  /* 0x0000000ac060723c */ /* 0x040fe20000041860 */
[----:B------:R-:W2:Y:S08]  /*17c40*/  LDSM.16.M88.4 R8, [R200] ;  /* 0x00000000c808783b */ /* 0x000eb00000000200 */
[----:B------:R1:W1:Y:S01]  /*17c50*/  MUFU.TANH R174, R80 ;  /* 0x0000005000ae7308 */ /* 0x0002620000002400 */
[C---:B----4-:R-:W-:Y:S09]  /*17c60*/  HMMA.16816.F32.BF16 R100, R192.reuse, R4, R100 ;  /* 0x00000004c064723c */ /* 0x050ff20000041864 */
[----:B------:R-:W4:Y:S01]  /*17c70*/  MUFU.TANH R170, R81 ;  /* 0x0000005100aa7308 */ /* 0x000f220000002400 */
[C---:B------:R-:W-:Y:S01]  /*17c80*/  HMMA.16816.F32.BF16 R104, R192.reuse, R6, R104 ;  /* 0x00000006c068723c */ /* 0x040fe20000041868 */
[----:B------:R-:W4:Y:S02]  /*17c90*/  LDSM.16.M88.4 R4, [R150] ;  /* 0x000000009604783b */ /* 0x000f240000000200 */
[----:B---3--:R-:W-:Y:S01]  /*17ca0*/  FMUL.FTZ R85, R93, UR10 ;  /* 0x0000000a5d557c20 */ /* 0x008fe20008410000 */
[----:B------:R-:W-:Y:S01]  /*17cb0*/  FMUL.FTZ R196, R94, UR10 ;  /* 0x0000000a5ec47c20 */ /* 0x000fe20008410000 */
[----:B------:R-:W-:Y:S04]  /*17cc0*/  FMUL.FTZ R66, R92, UR10 ;  /* 0x0000000a5c427c20 */ /* 0x000fe80008410000 */
[----:B------:R-:W3:Y:S02]  /*17cd0*/  MUFU.TANH R162, R83 ;  /* 0x0000005300a27308 */ /* 0x000ee40000002400 */
[----:B-----5:R-:W-:Y:S01]  /*17ce0*/  FMUL.FTZ R90, R97, UR10 ;  /* 0x0000000a615a7c20 */ /* 0x020fe20008410000 */
[----:B------:R-:W-:Y:S01]  /*17cf0*/  FMUL.FTZ R94, R95, UR10 ;  /* 0x0000000a5f5e7c20 */ /* 0x000fe20008410000 */
[----:B------:R-:W-:Y:S01]  /*17d00*/  FMUL.FTZ R76, R96, UR10 ;  /* 0x0000000a604c7c20 */ /* 0x000fe20008410000 */
[----:B-1----:R-:W-:Y:S05]  /*17d10*/  FMUL.FTZ R80, R98, UR10 ;  /* 0x0000000a62507c20 */ /* 0x002fea0008410000 */
[----:B------:R1:W1:Y:S01]  /*17d20*/  MUFU.TANH R182, R86 ;  /* 0x0000005600b67308 */ /* 0x0002620000002400 */
[----:B------:R-:W-:Y:S01]  /*17d30*/  FMUL.FTZ R103, R103, UR10 ;  /* 0x0000000a67677c20 */ /* 0x000fe20008410000 */
[----:B------:R-:W-:Y:S01]  /*17d40*/  FMUL.FTZ R100, R100, UR10 ;  /* 0x0000000a64647c20 */ /* 0x000fe20008410000 */
[----:B------:R-:W-:Y:S01]  /*17d50*/  FMUL.FTZ R101, R101, UR10 ;  /* 0x0000000a65657c20 */ /* 0x000fe20008410000 */
[----:B------:R-:W-:Y:S06]  /*17d60*/  FMUL.FTZ R102, R102, UR10 ;  /* 0x0000000a66667c20 */ /* 0x000fec0008410000 */
[----:B------:R-:W1:Y:S01]  /*17d70*/  MUFU.TANH R171, R103 ;  /* 0x0000006700ab7308 */ /* 0x000e620000002400 */
[----:B------:R-:W-:Y:S01]  /*17d80*/  FMUL.FTZ R105, R105, UR10 ;  /* 0x0000000a69697c20 */ /* 0x000fe20008410000 */
[C---:B--2---:R-:W-:Y:S03]  /*17d90*/  HMMA.16816.F32.BF16 R108, R192.reuse, R8, R108 ;  /* 0x00000008c06c723c */ /* 0x044fe6000004186c */
[----:B------:R-:W-:Y:S01]  /*17da0*/  FMUL.FTZ R104, R104, UR10 ;  /* 0x0000000a68687c20 */ /* 0x000fe20008410000 */
[----:B------:R-:W-:Y:S01]  /*17db0*/  FMUL.FTZ R106, R106, UR10 ;  /* 0x0000000a6a6a7c20 */ /* 0x000fe20008410000 */
[----:B------:R-:W-:Y:S03]  /*17dc0*/  FMUL.FTZ R107, R107, UR10 ;  /* 0x0000000a6b6b7c20 */ /* 0x000fe60008410000 */
[----:B------:R2:W2:Y:S01]  /*17dd0*/  MUFU.TANH R161, R105 ;  /* 0x0000006900a17308 */ /* 0x0004a20000002400 */
[C---:B------:R-:W-:Y:S01]  /*17de0*/  HMMA.16816.F32.BF16 R112, R192.reuse, R10, R112 ;  /* 0x0000000ac070723c */ /* 0x040fe20000041870 */
[----:B------:R-:W5:Y:S01]  /*17df0*/  LDSM.16.M88.4 R8, [R148] ;  /* 0x000000009408783b */ /* 0x000f620000000200 */
[----:B------:R-:W-:Y:S04]  /*17e00*/  DEPBAR.LE SB0, 0x0 ;  /* 0x000080000000791a */ /* 0x000fe80000000000 */
[----:B-1----:R-:W-:Y:S03]  /*17e10*/  FMUL.FTZ R86, R99, UR10 ;  /* 0x0000000a63567c20 */ /* 0x002fe60008410000 */
[----:B------:R-:W1:Y:S01]  /*17e20*/  MUFU.TANH R16, R16 ;  /* 0x0000001000107308 */ /* 0x000e620000002400 */
[C---:B----4-:R-:W-:Y:S09]  /*17e30*/  HMMA.16816.F32.BF16 R116, R192.reuse, R4, R116 ;  /* 0x00000004c074723c */ /* 0x050ff20000041874 */
[----:B------:R-:W4:Y:S01]  /*17e40*/  MUFU.TANH R37, R37 ;  /* 0x0000002500257308 */ /* 0x000f220000002400 */
[----:B------:R-:W-:Y:S01]  /*17e50*/  BAR.SYNC.DEFER_BLOCKING 0x0 ;  /* 0x0000000000007b1d */ /* 0x000fe20000010000 */
[C---:B------:R-:W-:Y:S03]  /*17e60*/  HMMA.16816.F32.BF16 R120, R192.reuse, R6, R120 ;  /* 0x00000006c078723c */ /* 0x040fe60000041878 */
[----:B--2---:R-:W-:Y:S01]  /*17e70*/  FMUL.FTZ R105, R111, UR10 ;  /* 0x0000000a6f697c20 */ /* 0x004fe20008410000 */
[----:B------:R-:W-:Y:S01]  /*17e80*/  FMUL.FTZ R108, R108, UR10 ;  /* 0x0000000a6c6c7c20 */ /* 0x000fe20008410000 */
[----:B------:R-:W-:Y:S03]  /*17e90*/  FMUL.FTZ R109, R109, UR10 ;  /* 0x0000000a6d6d7c20 */ /* 0x000fe60008410000 */
[----:B------:R-:W2:Y:S03]  /*17ea0*/  MUFU.TANH R18, R18 ;  /* 0x0000001200127308 */ /* 0x000ea60000002400 */
        /* <DEDUP_REMOVED lines=14> */
[----:B------:R-:W-:Y:S04]  /*17f90*/  FMUL.FTZ R61, R122, UR10 ;  /* 0x0000000a7a3d7c20 */ /* 0x000fe80008410000 */
[----:B------:R-:W1:Y:S01]  /*17fa0*/  MUFU.TANH R26, R26 ;  /* 0x0000001a001a7308 */ /* 0x000e620000002400 */
[----:B------:R-:W-:Y:S03]  /*17fb0*/  HMMA.16816.F32.BF16 R128, R192, R10, R128 ;  /* 0x0000000ac080723c */ /* 0x000fe60000041880 */
[----:B------:R-:W-:Y:S06]  /*17fc0*/  FMUL.FTZ R57, R123, UR10 ;  /* 0x0000000a7b397c20 */ /* 0x000fec0008410000 */
[----:B------:R-:W1:Y:S10]  /*17fd0*/  MUFU.TANH R41, R41 ;  /* 0x0000002900297308 */ /* 0x000e740000002400 */
        /* <DEDUP_REMOVED lines=9> */
[----:B------:R-:W-:Y:S06]  /*18070*/  FMUL.FTZ R3, R131, UR10 ;  /* 0x0000000a83037c20 */ /* 0x000fec0008410000 */
        /* <DEDUP_REMOVED lines=77> */
[----:B------:R-:W-:Y:S01]  /*18550*/  PLOP3.LUT P0, PT, PT, PT, UP0, 0x40, 0x0 ;  /* 0x000000000000781c */ /* 0x000fe20003f0e808 */
[----:B------:R-:W-:Y:S04]  /*18560*/  ULEA UR8, -UR9, URZ, 0x8 ;  /* 0x0000003f09087291 */ /* 0x000fe8000f8e413f */
[----:B------:R-:W-:Y:S02]  /*18570*/  USHF.R.S32.HI UR7, URZ, 0x1f, UR8 ;  /* 0x0000001f3f077899 */ /* 0x000fe40008011408 */
[----:B------:R-:W-:Y:S04]  /*18580*/  IMAD.U32 R10, RZ, RZ, UR8 ;  /* 0x00000008ff0a7e24 */ /* 0x000fe8000f8e00ff */
[----:B------:R-:W-:Y:S02]  /*18590*/  MOV R7, UR7 ;  /* 0x0000000700077c02 */ /* 0x000fe40008000f00 */
[----:B------:R-:W-:Y:S05]  /*185a0*/  @P0 BRA `(.L_x_1987) ;  /* 0x0000000000f80947 */ /* 0x000fea0003800000 */
[----:B-1----:R-:W1:Y:S01]  /*185b0*/  LDC R0, c[0x0][0x380] ;  /* 0x0000e000ff007b82 */ /* 0x002e620000000800 */
        /* <DEDUP_REMOVED lines=61> */
.L_x_1987:
[C---:B------:R-:W-:Y:S04]  /*18990*/  LEA R220, P0, R10.reuse, R220, 0x1 ;  /* 0x000000dc0adc7211 */ /* 0x040fe800078008ff */
[----:B------:R-:W-:Y:S02]  /*189a0*/  LEA.HI.X R219, R10, R219, R7, 0x1, P0 ;  /* 0x000000db0adb7211 */ /* 0x000fe400000f0c07 */
[----:B-1----:R-:W-:Y:S03]  /*189b0*/  IADD3 R88, P0, R220, UR5, RZ ;  /* 0x00000005dc587c10 */ /* 0x002fe6000ff1e0ff */
        /* <DEDUP_REMOVED lines=26> */
.L_x_1986:
        /* <DEDUP_REMOVED lines=26> */
[----:B--2---:R-:W-:Y:S02]  /*18d00*/  FMNMX.FTZ R7, R31, R2, !PT ;  /* 0x000000021f077209 */ /* 0x004fe40007810000 */
[----:B------:R-:W-:Y:S02]  /*18d10*/  FMNMX.FTZ R5, R29, R0, !PT ;  /* 0x000000001d057209 */ /* 0x000fe40007810000 */
[----:B------:R-:W-:Y:S02]  /*18d20*/  FMNMX.FTZ R2, R14, R7, !PT ;  /* 0x000000070e027209 */ /* 0x000fe40007810000 */
[----:B------:R-:W-:Y:S04]  /*18d30*/  FMNMX.FTZ R0, R12, R5, !PT ;  /* 0x000000050c007209 */ /* 0x000fe80007810000 */
        /* <DEDUP_REMOVED lines=113> */
[C---:B------:R-:W-:Y:S01]  /*19450*/  FADD.FTZ R4, -R0.reuse, R149 ;  /* 0x0000009500047221 */ /* 0x040fe20000010100 */
[----:B------:R-:W-:Y:S02]  /*19460*/  FSETP.NEU.FTZ.AND P0, PT, R0, -INF , PT ;  /* 0xff8000000000780b */ /* 0x000fe40003f1d000 */
[--C-:B------:R-:W-:Y:S01]  /*19470*/  FFMA.FTZ R101, R13, UR4, -R50.reuse ;  /* 0x000000040d657c23 */ /* 0x100fe20008010832 */
[--C-:B------:R-:W-:Y:S01]  /*19480*/  FFMA.FTZ R127, R12, UR4, -R50.reuse ;  /* 0x000000040c7f7c23 */ /* 0x100fe20008010832 */
[----:B------:R-:W1:Y:S01]  /*19490*/  MUFU.EX2 R22, R22 ;  /* 0x0000001600167308 */ /* 0x000e620000000800 */
        /* <DEDUP_REMOVED lines=9> */
[----:B------:R-:W-:Y:S01]  /*19530*/  FFMA.FTZ R164, R163, UR4, -R50 ;  /* 0x00000004a3a47c23 */ /* 0x000fe20008010832 */
[--C-:B------:R-:W-:Y:S01]  /*19540*/  FFMA.FTZ R168, R15, UR4, -R48.reuse ;  /* 0x000000040fa87c23 */ /* 0x100fe20008010830 */
[--C-:B------:R-:W-:Y:S01]  /*19550*/  FFMA.FTZ R183, R14, UR4, -R48.reuse ;  /* 0x000000040eb77c23 */ /* 0x100fe20008010830 */
[--C-:B------:R-:W-:Y:S01]  /*19560*/  FFMA.FTZ R124, R31, UR4, -R48.reuse ;  /* 0x000000041f7c7c23 */ /* 0x100fe20008010830 */
[----:B------:R-:W2:Y:S01]  /*19570*/  LDSM.16.MT88.4 R12, [R214+0x5000] ;  /* 0x00500000d60c783b */ /* 0x000ea20000004200 */
[--C-:B------:R-:W-:Y:S03]  /*19580*/  FFMA.FTZ R118, R39, UR4, -R48.reuse ;  /* 0x0000000427767c23 */ /* 0x100fe60008010830 */
[----:B------:R-:W-:Y:S01]  /*19590*/  MUFU.EX2 R164, R164 ;  /* 0x000000a400a47308 */ /* 0x000fe20000000800 */
[C---:B-1----:R-:W-:Y:S01]  /*195a0*/  FMUL.FTZ R8, R22.reuse, R140 ;  /* 0x0000008c16087220 */ /* 0x042fe20000410000 */
[----:B------:R-:W-:Y:S01]  /*195b0*/  FMUL.FTZ R9, R22, R141 ;  /* 0x0000008d16097220 */ /* 0x000fe20000410000 */
[--C-:B------:R-:W-:Y:S01]  /*195c0*/  FFMA.FTZ R169, R41, UR4, -R48.reuse ;  /* 0x0000000429a97c23 */ /* 0x100fe20008010830 */
[--C-:B------:R-:W-:Y:S01]  /*195d0*/  FFMA.FTZ R110, R43, UR4, -R48.reuse ;  /* 0x000000042b6e7c23 */ /* 0x100fe20008010830 */
[--C-:B------:R-:W-:Y:S01]  /*195e0*/  FFMA.FTZ R149, R42, UR4, -R48.reuse ;  /* 0x000000042a957c23 */ /* 0x100fe20008010830 */
[--C-:B------:R-:W-:Y:S01]  /*195f0*/  FFMA.FTZ R100, R40, UR4, -R48.reuse ;  /* 0x0000000428647c23 */ /* 0x100fe20008010830 */
[--C-:B------:R-:W-:Y:S03]  /*19600*/  FFMA.FTZ R163, R45, UR4, -R48.reuse ;  /* 0x000000042da37c23 */ /* 0x100fe60008010830 */
[----:B------:R-:W-:Y:S01]  /*19610*/  MUFU.EX2 R168, R168 ;  /* 0x000000a800a87308 */ /* 0x000fe20000000800 */
[----:B------:R-:W-:Y:S01]  /*19620*/  LDSM.16.MT88.4 R40, [R213+0x5400] ;  /* 0x00540000d528783b */ /* 0x000fe20000004200 */
[--C-:B------:R-:W-:Y:S01]  /*19630*/  FFMA.FTZ R106, R47, UR4, -R48.reuse ;  /* 0x000000042f6a7c23 */ /* 0x100fe20008010830 */
[----:B------:R-:W-:Y:S01]  /*19640*/  FFMA.FTZ R221, R153, UR4, -R48 ;  /* 0x0000000499dd7c23 */ /* 0x000fe20008010830 */
[--C-:B------:R-:W-:Y:S01]  /*19650*/  FFMA.FTZ R153, R46, UR4, -R50.reuse ;  /* 0x000000042e997c23 */ /* 0x100fe20008010832 */
[----:B------:R-:W-:Y:S01]  /*19660*/  FMUL.FTZ R21, R4, UR4 ;  /* 0x0000000404157c20 */ /* 0x000fe20008410000 */
[----:B------:R-:W-:Y:S01]  /*19670*/  FFMA.FTZ R192, R199, UR4, -R50 ;  /* 0x00000004c7c07c23 */ /* 0x000fe20008010832 */
[----:B------:R-:W-:Y:S03]  /*19680*/  FFMA.FTZ R199, R157, UR4, -R48 ;  /* 0x000000049dc77c23 */ /* 0x000fe60008010830 */
[----:B------:R-:W-:Y:S01]  /*19690*/  MUFU.EX2 R195, R195 ;  /* 0x000000c300c37308 */ /* 0x000fe20000000800 */
[----:B------:R-:W-:Y:S01]  /*196a0*/  LDSM.16.MT88.4 R44, [R214+0x5800] ;  /* 0x00580000d62c783b */ /* 0x000fe20000004200 */
[--C-:B------:R-:W-:Y:S01]  /*196b0*/  FFMA.FTZ R157, R38, UR4, -R50.reuse ;  /* 0x00000004269d7c23 */ /* 0x100fe20008010832 */
[----:B------:R-:W-:Y:S01]  /*196c0*/  FFMA.FTZ R188, R197, UR4, -R50 ;  /* 0x00000004c5bc7c23 */ /* 0x000fe20008010832 */
[----:B------:R-:W-:Y:S01]  /*196d0*/  FFMA.FTZ R197, R165, UR4, -R48 ;  /* 0x00000004a5c57c23 */ /* 0x000fe20008010830 */
[--C-:B------:R-:W-:Y:S01]  /*196e0*/  FFMA.FTZ R165, R30, UR4, -R50.reuse ;  /* 0x000000041ea57c23 */ /* 0x100fe20008010832 */
[----:B------:R-:W-:Y:S01]  /*196f0*/  FFMA.FTZ R121, R25, UR4, -R50 ;  /* 0x0000000419797c23 */ /* 0x000fe20008010832 */
[----:B------:R-:W-:Y:S03]  /*19700*/  FFMA.FTZ R193, R27, UR4, -R48 ;  /* 0x000000041bc17c23 */ /* 0x000fe60008010830 */
[----:B------:R-:W1:Y:S01]  /*19710*/  MUFU.EX2 R21, R21 ;  /* 0x0000001500157308 */ /* 0x000e620000000800 */
[----:B------:R-:W3:Y:S01]  /*19720*/  LDSM.16.MT88.4 R28, [R213+0x5000] ;  /* 0x00500000d51c783b */ /* 0x000ee20000004200 */
[--C-:B------:R-:W-:Y:S01]  /*19730*/  FFMA.FTZ R116, R26, UR4, -R50.reuse ;  /* 0x000000041a747c23 */ /* 0x100fe20008010832 */
[C---:B------:R-:W-:Y:S01]  /*19740*/  FMUL.FTZ R4, R22.reuse, R144 ;  /* 0x0000009016047220 */ /* 0x040fe20000410000 */
[C---:B------:R-:W-:Y:S01]  /*19750*/  FMUL.FTZ R5, R22.reuse, R145 ;  /* 0x0000009116057220 */ /* 0x040fe20000410000 */
[----:B------:R-:W-:Y:S01]  /*19760*/  FFMA.FTZ R113, R17, UR4, -R50 ;  /* 0x0000000411717c23 */ /* 0x000fe20008010832 */
[----:B------:R-:W-:Y:S01]  /*19770*/  FMUL.FTZ R17, R22, R133 ;  /* 0x0000008516117220 */ /* 0x000fe20000410000 */
[----:B------:R-:W-:Y:S03]  /*19780*/  FFMA.FTZ R160, R19, UR4, -R48 ;  /* 0x0000000413a07c23 */ /* 0x000fe60008010830 */
[----:B------:R-:W-:Y:S01]  /*19790*/  MUFU.EX2 R192, R192 ;  /* 0x000000c000c07308 */ /* 0x000fe20000000800 */
[----:B------:R-:W4:Y:S01]  /*197a0*/  LDSM.16.MT88.4 R36, [R214+0x5400] ;  /* 0x00540000d624783b */ /* 0x000f220000004200 */
[----:B------:R-:W-:Y:S01]  /*197b0*/  FFMA.FTZ R120, R33, UR4, -R50 ;  /* 0x0000000421787c23 */ /* 0x000fe20008010832 */
[--C-:B------:R-:W-:Y:S01]  /*197c0*/  FFMA.FTZ R122, R35, UR4, -R48.reuse ;  /* 0x00000004237a7c23 */ /* 0x100fe20008010830 */
[----:B------:R-:W-:Y:S01]  /*197d0*/  FFMA.FTZ R112, R32, UR4, -R48 ;  /* 0x0000000420707c23 */ /* 0x000fe20008010830 */
[----:B------:R-:W-:Y:S01]  /*197e0*/  FFMA.FTZ R181, R181, UR4, -R50 ;  /* 0x00000004b5b57c23 */ /* 0x000fe20008010832 */
[----:B------:R-:W-:Y:S01]  /*197f0*/  FFMA.FTZ R177, R177, UR4, -R48 ;  /* 0x00000004b1b17c23 */ /* 0x000fe20008010830 */
[----:B------:R-:W-:Y:S03]  /*19800*/  FFMA.FTZ R161, R161, UR4, -R50 ;  /* 0x00000004a1a17c23 */ /* 0x000fe60008010832 */
[----:B------:R-:W5:Y:S01]  /*19810*/  MUFU.EX2 R188, R188 ;  /* 0x000000bc00bc7308 */ /* 0x000f620000000800 */
[C---:B-1----:R-:W-:Y:S01]  /*19820*/  FMUL.FTZ R10, R21.reuse, R142 ;  /* 0x0000008e150a7220 */ /* 0x042fe20000410000 */
[C---:B------:R-:W-:Y:S01]  /*19830*/  FMUL.FTZ R11, R21.reuse, R143 ;  /* 0x0000008f150b7220 */ /* 0x040fe20000410000 */
[C---:B------:R-:W-:Y:S01]  /*19840*/  FMUL.FTZ R19, R21.reuse, R135 ;  /* 0x0000008715137220 */ /* 0x040fe20000410000 */
[----:B------:R-:W-:Y:S01]  /*19850*/  LDSM.16.MT88.4 R140, [R214+0x8c00] ;  /* 0x008c0000d68c783b */ /* 0x000fe20000004200 */
[C---:B------:R-:W-:Y:S01]  /*19860*/  FMUL.FTZ R6, R21.reuse, R146 ;  /* 0x0000009215067220 */ /* 0x040fe20000410000 */
[----:B------:R-:W-:Y:S01]  /*19870*/  FMUL.FTZ R7, R21, R147 ;  /* 0x0000009315077220 */ /* 0x000fe20000410000 */
[--C-:B------:R-:W-:Y:S03]  /*19880*/  FFMA.FTZ R159, R159, UR4, -R48.reuse ;  /* 0x000000049f9f7c23 */ /* 0x100fe60008010830 */
[----:B------:R-:W-:Y:S01]  /*19890*/  MUFU.EX2 R221, R221 ;  /* 0x000000dd00dd7308 */ /* 0x000fe20000000800 */
[--C-:B------:R-:W-:Y:S01]  /*198a0*/  FFMA.FTZ R194, R235, UR4, -R48.reuse ;  /* 0x00000004ebc27c23 */ /* 0x100fe20008010830 */
[----:B------:R-:W-:Y:S01]  /*198b0*/  FFMA.FTZ R184, R241, UR4, -R48 ;  /* 0x00000004f1b87c23 */ /* 0x000fe20008010830 */
[--C-:B------:R-:W-:Y:S01]  /*198c0*/  FFMA.FTZ R235, R243, UR4, -R50.reuse ;  /* 0x00000004f3eb7c23 */ /* 0x100fe20008010832 */
[----:B------:R-:W-:Y:S01]  /*198d0*/  FFMA.FTZ R176, R245, UR4, -R50 ;  /* 0x00000004f5b07c23 */ /* 0x000fe20008010832 */
[----:B------:R-:W-:Y:S01]  /*198e0*/  FFMA.FTZ R180, R247, UR4, -R48 ;  /* 0x00000004f7b47c23 */ /* 0x000fe20008010830 */
[--C-:B------:R-:W-:Y:S01]  /*198f0*/  FFMA.FTZ R152, R173, UR4, -R50.reuse ;  /* 0x00000004ad987c23 */ /* 0x100fe20008010832 */
[--C-:B------:R-:W-:Y:S03]  /*19900*/  FFMA.FTZ R173, R24, UR4, -R50.reuse ;  /* 0x0000000418ad7c23 */ /* 0x100fe60008010832 */
[----:B------:R-:W-:Y:S01]  /*19910*/  MUFU.EX2 R194, R194 ;  /* 0x000000c200c27308 */ /* 0x000fe20000000800 */
[----:B-----5:R-:W-:Y:S01]  /*19920*/  F2FP.BF16.F32.PACK_AB R24, R188, R192 ;  /* 0x000000c0bc18723e */ /* 0x020fe200000010ff */
[----:B------:R-:W-:Y:S01]  /*19930*/  FFMA.FTZ R172, R155, UR4, -R50 ;  /* 0x000000049bac7c23 */ /* 0x000fe20008010832 */
[--C-:B------:R-:W-:Y:S01]  /*19940*/  FFMA.FTZ R155, R34, UR4, -R48.reuse ;  /* 0x00000004229b7c23 */ /* 0x100fe20008010830 */
[----:B------:R-:W-:Y:S01]  /*19950*/  FFMA.FTZ R156, R175, UR4, -R48 ;  /* 0x00000004af9c7c23 */ /* 0x000fe20008010830 */
[----:B------:R-:W-:Y:S01]  /*19960*/  FFMA.FTZ R175, R16, UR4, -R50 ;  /* 0x0000000410af7c23 */ /* 0x000fe20008010832 */
[----:B------:R-:W-:Y:S01]  /*19970*/  FMUL.FTZ R16, R22, R132 ;  /* 0x0000008416107220 */ /* 0x000fe20000410000 */
[--C-:B------:R-:W-:Y:S03]  /*19980*/  FFMA.FTZ R119, R179, UR4, -R48.reuse ;  /* 0x00000004b3777c23 */ /* 0x100fe60008010830 */
[----:B------:R-:W1:Y:S01]  /*19990*/  MUFU.EX2 R184, R184 ;  /* 0x000000b800b87308 */ /* 0x000e620000000800 */
[--C-:B------:R-:W-:Y:S01]  /*199a0*/  FFMA.FTZ R179, R18, UR4, -R48.reuse ;  /* 0x0000000412b37c23 */ /* 0x100fe20008010830 */
[----:B------:R-:W-:Y:S01]  /*199b0*/  FMUL.FTZ R18, R21, R134 ;  /* 0x0000008615127220 */ /* 0x000fe20000410000 */
[----:B------:R-:W-:Y:S01]  /*199c0*/  FFMA.FTZ R128, R185, UR4, -R48 ;  /* 0x00000004b9807c23 */ /* 0x000fe20008010830 */
[----:B------:R-:W-:Y:S01]  /*199d0*/  FFMA.FTZ R185, R189, UR4, -R50 ;  /* 0x00000004bdb97c23 */ /* 0x000fe20008010832 */
[----:B------:R-:W-:Y:S01]  /*199e0*/  FFMA.FTZ R189, R191, UR4, -R48 ;  /* 0x00000004bfbd7c23 */ /* 0x000fe20008010830 */
[--C-:B------:R-:W-:Y:S01]  /*199f0*/  FFMA.FTZ R131, R198, UR4, -R50.reuse ;  /* 0x00000004c6837c23 */ /* 0x100fe20008010832 */
[----:B------:R-:W-:Y:S03]  /*19a00*/  FFMA.FTZ R98, R56, UR4, -R50 ;  /* 0x0000000438627c23 */ /* 0x000fe60008010832 */
[----:B------:R-:W-:Y:S01]  /*19a10*/  MUFU.EX2 R235, R235 ;  /* 0x000000eb00eb7308 */ /* 0x000fe20000000800 */
[--C-:B------:R-:W-:Y:S01]  /*19a20*/  FFMA.FTZ R129, R54, UR4, -R48.reuse ;  /* 0x0000000436817c23 */ /* 0x100fe20008010830 */
[----:B------:R-:W-:Y:S01]  /*19a30*/  FFMA.FTZ R96, R52, UR4, -R48 ;  /* 0x0000000434607c23 */ /* 0x000fe20008010830 */
[--C-:B------:R-:W-:Y:S01]  /*19a40*/  FFMA.FTZ R125, R234, UR4, -R50.reuse ;  /* 0x00000004ea7d7c23 */ /* 0x100fe20008010832 */
[----:B------:R-:W-:Y:S01]  /*19a50*/  FFMA.FTZ R92, R60, UR4, -R50 ;  /* 0x000000043c5c7c23 */ /* 0x000fe20008010832 */
[--C-:B------:R-:W-:Y:S01]  /*19a60*/  FFMA.FTZ R123, R58, UR4, -R48.reuse ;  /* 0x000000043a7b7c23 */ /* 0x100fe20008010830 */
[----:B------:R-:W-:Y:S01]  /*19a70*/  FFMA.FTZ R88, R238, UR4, -R48 ;  /* 0x00000004ee587c23 */ /* 0x000fe20008010830 */
[----:B------:R-:W-:Y:S03]  /*19a80*/  FFMA.FTZ R117, R64, UR4, -R50 ;  /* 0x0000000440757c23 */ /* 0x000fe60008010832 */
[----:B------:R-:W5:Y:S01]  /*19a90*/  MUFU.EX2 R176, R176 ;  /* 0x000000b000b07308 */ /* 0x000f620000000800 */
[----:B-1----:R-:W-:Y:S01]  /*19aa0*/  F2FP.BF16.F32.PACK_AB R25, R184, R194 ;  /* 0x000000c2b819723e */ /* 0x002fe200000010ff */
[----:B------:R-:W-:Y:S01]  /*19ab0*/  FFMA.FTZ R194, R21, R232, R194 ;  /* 0x000000e815c27223 */ /* 0x000fe200000100c2 */
[----:B------:R-:W-:Y:S01]  /*19ac0*/  FFMA.FTZ R84, R62, UR4, -R50 ;  /* 0x000000043e547c23 */ /* 0x000fe20008010832 */
[--C-:B------:R-:W-:Y:S01]  /*19ad0*/  FFMA.FTZ R115, R63, UR4, -R48.reuse ;  /* 0x000000043f737c23 */ /* 0x100fe20008010830 */
[----:B------:R-:W-:Y:S01]  /*19ae0*/  FFMA.FTZ R82, R244, UR4, -R48 ;  /* 0x00000004f4527c23 */ /* 0x000fe20008010830 */
[--C-:B------:R-:W-:Y:S01]  /*19af0*/  FFMA.FTZ R99, R70, UR4, -R50.reuse ;  /* 0x0000000446637c23 */ /* 0x100fe20008010832 */
[--C-:B------:R-:W-:Y:S03]  /*19b00*/  FFMA.FTZ R109, R242, UR4, -R50.reuse ;  /* 0x00000004f26d7c23 */ /* 0x100fe60008010832 */
[----:B------:R-:W1:Y:S01]  /*19b10*/  MUFU.EX2 R180, R180 ;  /* 0x000000b400b47308 */ /* 0x000e620000000800 */
[----:B------:R-:W-:Y:S01]  /*19b20*/  FFMA.FTZ R78, R240, UR4, -R50 ;  /* 0x00000004f04e7c23 */ /* 0x000fe20008010832 */
[--C-:B------:R-:W-:Y:S01]  /*19b30*/  FFMA.FTZ R107, R68, UR4, -R48.reuse ;  /* 0x00000004446b7c23 */ /* 0x100fe20008010830 */
[----:B------:R-:W-:Y:S01]  /*19b40*/  FFMA.FTZ R74, R248, UR4, -R48 ;  /* 0x00000004f84a7c23 */ /* 0x000fe20008010830 */
[----:B------:R-:W-:Y:S01]  /*19b50*/  FFMA.FTZ R72, R73, UR4, -R50 ;  /* 0x0000000449487c23 */ /* 0x000fe20008010832 */
[--C-:B------:R-:W-:Y:S01]  /*19b60*/  FFMA.FTZ R95, R71, UR4, -R48.reuse ;  /* 0x00000004475f7c23 */ /* 0x100fe20008010830 */
[--C-:B------:R-:W-:Y:S01]  /*19b70*/  FFMA.FTZ R70, R158, UR4, -R48.reuse ;  /* 0x000000049e467c23 */ /* 0x100fe20008010830 */
[--C-:B------:R-:W-:Y:S03]  /*19b80*/  FFMA.FTZ R87, R77, UR4, -R48.reuse ;  /* 0x000000044d577c23 */ /* 0x100fe60008010830 */
[----:B------:R-:W3:Y:S01]  /*19b90*/  MUFU.EX2 R172, R172 ;  /* 0x000000ac00ac7308 */ /* 0x000ee20000000800 */
        /* <DEDUP_REMOVED lines=8> */
[----:B-1----:R-:W-:Y:S01]  /*19c20*/  F2FP.BF16.F32.PACK_AB R27, R221, R180 ;  /* 0x000000b4dd1b723e */ /* 0x002fe200000010ff */
[----:B------:R-:W-:Y:S01]  /*19c30*/  FFMA.FTZ R60, R162, UR4, -R48 ;  /* 0x00000004a23c7c23 */ /* 0x000fe20008010830 */
[--C-:B------:R-:W-:Y:S01]  /*19c40*/  FFMA.FTZ R73, R190, UR4, -R50.reuse ;  /* 0x00000004be497c23 */ /* 0x100fe20008010832 */
[----:B------:R-:W-:Y:S01]  /*19c50*/  FFMA.FTZ R56, R186, UR4, -R50 ;  /* 0x00000004ba387c23 */ /* 0x000fe20008010832 */
[--C-:B------:R-:W-:Y:S01]  /*19c60*/  FFMA.FTZ R71, R182, UR4, -R48.reuse ;  /* 0x00000004b6477c23 */ /* 0x100fe20008010830 */
[----:B------:R-:W-:Y:S01]  /*19c70*/  FFMA.FTZ R52, R250, UR4, -R48 ;  /* 0x00000004fa347c23 */ /* 0x000fe20008010830 */
[--C-:B------:R-:W-:Y:S03]  /*19c80*/  FFMA.FTZ R63, R178, UR4, -R50.reuse ;  /* 0x00000004b23f7c23 */ /* 0x100fe60008010832 */
[----:B------:R-:W1:Y:S01]  /*19c90*/  MUFU.EX2 R113, R113 ;  /* 0x0000007100717308 */ /* 0x000e620000000800 */
[C---:B--2---:R-:W-:Y:S05]  /*19ca0*/  HMMA.16816.F32.BF16 R4, R24.reuse, R12, R4 ;  /* 0x0000000c1804723c */ /* 0x044fea0000041804 */
[----:B---3--:R-:W-:Y:S01]  /*19cb0*/  F2FP.BF16.F32.PACK_AB R32, R101, R172 ;  /* 0x000000ac6520723e */ /* 0x008fe200000010ff */
[C---:B------:R-:W-:Y:S03]  /*19cc0*/  HMMA.16816.F32.BF16 R8, R24.reuse, R14, R8 ;  /* 0x0000000e1808723c */ /* 0x040fe60000041808 */
[----:B------:R-:W-:Y:S01]  /*19cd0*/  MUFU.EX2 R197, R197 ;  /* 0x000000c500c57308 */ /* 0x000fe20000000800 */
[----:B------:R-:W-:Y:S02]  /*19ce0*/  ISETP.GT.AND P0, PT, R228, 0x1, PT ;  /* 0x00000001e400780c */ /* 0x000fe40003f04270 */
[----:B-----5:R-:W-:Y:S01]  /*19cf0*/  F2FP.BF16.F32.PACK_AB R33, R168, R199 ;  /* 0x000000c7a821723e */ /* 0x020fe200000010ff */
[C---:B------:R-:W-:Y:S01]  /*19d00*/  FMUL.FTZ R12, R22.reuse, R136 ;  /* 0x00000088160c7220 */ /* 0x040fe20000410000 */
[----:B------:R-:W-:Y:S03]  /*19d10*/  FMUL.FTZ R13, R22, R137 ;  /* 0x00000089160d7220 */ /* 0x000fe60000410000 */
[C---:B------:R-:W-:Y:S02]  /*19d20*/  FMUL.FTZ R14, R21.reuse, R138 ;  /* 0x0000008a150e7220 */ /* 0x040fe40000410000 */
[----:B------:R-:W2:Y:S01]  /*19d30*/  MUFU.EX2 R160, R160 ;  /* 0x000000a000a07308 */ /* 0x000ea20000000800 */
[----:B------:R-:W-:Y:S01]  /*19d40*/  FMUL.FTZ R15, R21, R139 ;  /* 0x0000008b150f7220 */ /* 0x000fe20000410000 */
[----:B-1----:R-:W-:Y:S01]  /*19d50*/  F2FP.BF16.F32.PACK_AB R34, R113, R164 ;  /* 0x000000a47122723e */ /* 0x002fe200000010ff */
[----:B------:R-:W-:Y:S01]  /*19d60*/  FFMA.FTZ R54, R246, UR4, -R50 ;  /* 0x00000004f6367c23 */ /* 0x000fe20008010832 */
[--C-:B------:R-:W-:Y:S01]  /*19d70*/  FFMA.FTZ R58, R236, UR4, -R48.reuse ;  /* 0x00000004ec3a7c23 */ /* 0x100fe20008010830 */
[----:B------:R-:W-:Y:S01]  /*19d80*/  FFMA.FTZ R79, R79, UR4, -R48 ;  /* 0x000000044f4f7c23 */ /* 0x000fe20008010830 */
[--C-:B------:R-:W-:Y:S04]  /*19d90*/  FFMA.FTZ R66, R66, UR4, -R50.reuse ;  /* 0x0000000442427c23 */ /* 0x100fe80008010832 */
[----:B------:R-:W1:Y:S01]  /*19da0*/  MUFU.EX2 R152, R152 ;  /* 0x0000009800987308 */ /* 0x000e620000000800 */
[C---:B------:R-:W-:Y:S03]  /*19db0*/  HMMA.16816.F32.BF16 R12, R24.reuse, R28, R12 ;  /* 0x0000001c180c723c */ /* 0x040fe6000004180c */
[----:B------:R-:W-:Y:S01]  /*19dc0*/  FFMA.FTZ R85, R85, UR4, -R50 ;  /* 0x0000000455557c23 */ /* 0x000fe20008010832 */
[----:B------:R-:W-:Y:S01]  /*19dd0*/  FFMA.FTZ R21, R94, UR4, -R48 ;  /* 0x000000045e157c23 */ /* 0x000fe20008010830 */
[--C-:B------:R-:W-:Y:S01]  /*19de0*/  FFMA.FTZ R94, R167, UR4, -R50.reuse ;  /* 0x00000004a75e7c23 */ /* 0x100fe20008010832 */
[----:B------:R-:W-:Y:S03]  /*19df0*/  HMMA.16816.F32.BF16 R16, R24, R30, R16 ;  /* 0x0000001e1810723c */ /* 0x000fe60000041810 */
[----:B------:R-:W-:Y:S01]  /*19e00*/  MUFU.EX2 R156, R156 ;  /* 0x0000009c009c7308 */ /* 0x000fe20000000800 */
[----:B------:R-:W3:Y:S01]  /*19e10*/  LDSM.16.MT88.4 R28, [R213+0x5800] ;  /* 0x00580000d51c783b */ /* 0x000ee20000004200 */
[----:B--2---:R-:W-:Y:S01]  /*19e20*/  F2FP.BF16.F32.PACK_AB R35, R160, R197 ;  /* 0x000000c5a023723e */ /* 0x004fe200000010ff */
[----:B------:R-:W-:Y:S01]  /*19e30*/  FFMA.FTZ R76, R76, UR4, -R50 ;  /* 0x000000044c4c7c23 */ /* 0x000fe20008010832 */
[----:B------:R-:W-:Y:S01]  /*19e40*/  FFMA.FTZ R80, R80, UR4, -R48 ;  /* 0x0000000450507c23 */ /* 0x000fe20008010830 */
[----:B------:R-:W-:Y:S05]  /*19e50*/  FFMA.FTZ R90, R90, UR4, -R50 ;  /* 0x000000045a5a7c23 */ /* 0x000fea0008010832 */
[----:B------:R-:W2:Y:S01]  /*19e60*/  MUFU.EX2 R119, R119 ;  /* 0x0000007700777308 */ /* 0x000ea20000000800 */
[----:B-1----:R-:W-:Y:S01]  /*19e70*/  F2FP.BF16.F32.PACK_AB R24, R152, R195 ;  /* 0x000000c39818723e */ /* 0x002fe200000010ff */
[C---:B----4-:R-:W-:Y:S08]  /*19e80*/  HMMA.16816.F32.BF16 R4, R32.reuse, R36, R4 ;  /* 0x000000242004723c */ /* 0x050ff00000041804 */
[----:B------:R-:W-:Y:S01]  /*19e90*/  MUFU.EX2 R130, R130 ;  /* 0x0000008200827308 */ /* 0x000fe20000000800 */
[C---:B------:R-:W-:Y:S01]  /*19ea0*/  HMMA.16816.F32.BF16 R8, R32.reuse, R38, R8 ;  /* 0x000000262008723c */ /* 0x040fe20000041808 */
[----:B------:R-:W1:Y:S02]  /*19eb0*/  LDSM.16.MT88.4 R36, [R214+0x5c00] ;  /* 0x005c0000d624783b */ /* 0x000e640000004200 */
[----:B------:R-:W-:Y:S03]  /*19ec0*/  FFMA.FTZ R192, R22, R233, R192 ;  /* 0x000000e916c07223 */ /* 0x000fe600000100c0 */
[C---:B------:R-:W-:Y:S03]  /*19ed0*/  HMMA.16816.F32.BF16 R12, R32.reuse, R40, R12 ;  /* 0x00000028200c723c */ /* 0x040fe6000004180c */
[----:B------:R-:W4:Y:S02]  /*19ee0*/  MUFU.EX2 R121, R121 ;  /* 0x0000007900797308 */ /* 0x000f240000000800 */
[----:B--2---:R-:W-:Y:S01]  /*19ef0*/  F2FP.BF16.F32.PACK_AB R25, R119, R156 ;  /* 0x0000009c7719723e */ /* 0x004fe200000010ff */
[----:B------:R-:W-:Y:S01]  /*19f00*/  HMMA.16816.F32.BF16 R16, R32, R42, R16 ;  /* 0x0000002a2010723c */ /* 0x000fe20000041810 */
[----:B------:R-:W2:Y:S06]  /*19f10*/  LDSM.16.MT88.4 R40, [R213+0x5c00] ;  /* 0x005c0000d528783b */ /* 0x000eac0000004200 */
[----:B------:R-:W-:Y:S01]  /*19f20*/  MUFU.EX2 R128, R128 ;  /* 0x0000008000807308 */ /* 0x000fe20000000800 */
[----:B------:R-:W-:Y:S03]  /*19f30*/  FFMA.FTZ R22, R196, UR4, -R48 ;  /* 0x00000004c4167c23 */ /* 0x000fe60008010830 */
[----:B------:R-:W-:Y:S01]  /*19f40*/  FADD.FTZ R192, R188, R192 ;  /* 0x000000c0bcc07221 */ /* 0x000fe20000010000 */
[----:B------:R-:W-:Y:S01]  /*19f50*/  FADD.FTZ R33, R184, R194 ;  /* 0x000000c2b8217221 */ /* 0x000fe20000010000 */
[----:B------:R-:W-:Y:S04]  /*19f60*/  FFMA.FTZ R135, R239, UR4, -R50 ;  /* 0x00000004ef877c23 */ /* 0x000fe80008010832 */
[----:B------:R-:W5:Y:S01]  /*19f70*/  MUFU.EX2 R193, R193 ;  /* 0x000000c100c17308 */ /* 0x000f620000000800 */
        /* <DEDUP_REMOVED lines=16> */
[----:B-----5:R-:W-:Y:S01]  /*1a080*/  F2FP.BF16.F32.PACK_AB R27, R193, R128 ;  /* 0x00000080c11b723e */ /* 0x020fe200000010ff */
        /* <DEDUP_REMOVED lines=10> */
[----:B------:R-:W5:Y:S01]  /*1a130*/  MUFU.EX2 R124, R124 ;  /* 0x0000007c007c7308 */ /* 0x000f620000000800 */
        /* <DEDUP_REMOVED lines=8> */
[----:B-----5:R-:W-:Y:S01]  /*1a1c0*/  F2FP.BF16.F32.PACK_AB R33, R124, R189 ;  /* 0x000000bd7c21723e */ /* 0x020fe200000010ff */
[----:B------:R-:W-:Y:S01]  /*1a1d0*/  FFMA.FTZ R26, R86, UR4, -R48 ;  /* 0x00000004561a7c23 */ /* 0x000fe20008010830 */
[--C-:B------:R-:W-:Y:S01]  /*1a1e0*/  FFMA.FTZ R86, R187, UR4, -R50.reuse ;  /* 0x00000004bb567c23 */ /* 0x100fe20008010832 */
[----:B------:R-:W-:Y:S01]  /*1a1f0*/  FADD.FTZ R133, R152, R133 ;  /* 0x0000008598857221 */ /* 0x000fe20000010000 */
[----:B------:R-:W-:Y:S03]  /*1a200*/  FFMA.FTZ R83, R83, UR4, -R50 ;  /* 0x0000000453537c23 */ /* 0x000fe60008010832 */
[----:B------:R-:W-:Y:S01]  /*1a210*/  MUFU.EX2 R183, R183 ;  /* 0x000000b700b77308 */ /* 0x000fe20000000800 */
[--C-:B------:R-:W-:Y:S01]  /*1a220*/  FFMA.FTZ R69, R69, UR4, -R48.reuse ;  /* 0x0000000445457c23 */ /* 0x100fe20008010830 */
[----:B------:R-:W-:Y:S01]  /*1a230*/  FADD.FTZ R130, R130, R133 ;  /* 0x0000008582827221 */ /* 0x000fe20000010000 */
[----:B------:R-:W-:Y:S01]  /*1a240*/  FFMA.FTZ R133, R251, UR4, -R48 ;  /* 0x00000004fb857c23 */ /* 0x000fe20008010830 */
[----:B------:R-:W-:Y:S01]  /*1a250*/  FFMA.FTZ R67, R67, UR4, -R50 ;  /* 0x0000000443437c23 */ /* 0x000fe20008010832 */
[----:B------:R-:W-:Y:S01]  /*1a260*/  FFMA.FTZ R61, R61, UR4, -R48 ;  /* 0x000000043d3d7c23 */ /* 0x000fe20008010830 */
[----:B------:R-:W-:Y:S01]  /*1a270*/  FADD.FTZ R130, R121, R130 ;  /* 0x0000008279827221 */ /* 0x000fe20000010000 */
[----:B------:R-:W-:Y:S03]  /*1a280*/  FFMA.FTZ R93, R93, UR4, -R50 ;  /* 0x000000045d5d7c23 */ /* 0x000fe60008010832 */
[----:B------:R-:W5:Y:S01]  /*1a290*/  MUFU.EX2 R122, R122 ;  /* 0x0000007a007a7308 */ /* 0x000f620000000800 */
[----:B----4-:R-:W-:Y:S01]  /*1a2a0*/  F2FP.BF16.F32.PACK_AB R34, R120, R127 ;  /* 0x0000007f7822723e */ /* 0x010fe200000010ff */
[----:B------:R-:W-:Y:S01]  /*1a2b0*/  FADD.FTZ R185, R185, R130 ;  /* 0x00000082b9b97221 */ /* 0x000fe20000010000 */
[----:B------:R-:W-:Y:S01]  /*1a2c0*/  FFMA.FTZ R81, R81, UR4, -R48 ;  /* 0x0000000451517c23 */ /* 0x000fe20008010830 */
[----:B------:R-:W-:Y:S01]  /*1a2d0*/  FFMA.FTZ R65, R65, UR4, -R50 ;  /* 0x0000000441417c23 */ /* 0x000fe20008010832 */
[----:B------:R-:W-:Y:S01]  /*1a2e0*/  FFMA.FTZ R57, R57, UR4, -R48 ;  /* 0x0000000439397c23 */ /* 0x000fe20008010830 */
[----:B------:R-:W-:Y:S01]  /*1a2f0*/  FADD.FTZ R126, R126, R185 ;  /* 0x000000b97e7e7221 */ /* 0x000fe20000010000 */
[--C-:B------:R-:W-:Y:S03]  /*1a300*/  FFMA.FTZ R59, R59, UR4, -R50.reuse ;  /* 0x000000043b3b7c23 */ /* 0x100fe60008010832 */
[----:B------:R-:W-:Y:S01]  /*1a310*/  MUFU.EX2 R175, R175 ;  /* 0x000000af00af7308 */ /* 0x000fe20000000800 */
[----:B------:R-:W-:Y:S01]  /*1a320*/  FFMA.FTZ R55, R55, UR4, -R50 ;  /* 0x0000000437377c23 */ /* 0x000fe20008010832 */
[----:B------:R-:W-:Y:S04]  /*1a330*/  FADD.FTZ R127, R127, R126 ;  /* 0x0000007e7f7f7221 */ /* 0x000fe80000010000 */
[----:B------:R-:W-:Y:S04]  /*1a340*/  FADD.FTZ R120, R120, R127 ;  /* 0x0000007f78787221 */ /* 0x000fe80000010000 */
[----:B------:R-:W4:Y:S01]  /*1a350*/  MUFU.EX2 R102, R102 ;  /* 0x0000006600667308 */ /* 0x000f220000000800 */
[----:B-----5:R-:W-:Y:S09]  /*1a360*/  F2FP.BF16.F32.PACK_AB R35, R122, R183 ;  /* 0x000000b77a23723e */ /* 0x020ff200000010ff */
[----:B------:R-:W-:Y:S01]  /*1a370*/  MUFU.EX2 R179, R179 ;  /* 0x000000b300b37308 */ /* 0x000fe20000000800 */
[C---:B-1----:R-:W-:Y:S06]  /*1a380*/  HMMA.16816.F32.BF16 R4, R32.reuse, R36, R4 ;  /* 0x000000242004723c */ /* 0x042fec0000041804 */
        /* <DEDUP_REMOVED lines=198> */
[----:B------:R-:W-:Y:S03]  /*1aff0*/  FADD.FTZ R85, R85, R66 ;  /* 0x0000004255557221 */ /* 0x000fe60000010000 */
[----:B------:R-:W-:Y:S02]  /*1b000*/  FADD.FTZ R71, R71, R24 ;  /* 0x0000001847477221 */ /* 0x000fe40000010000 */
[----:B------:R-:W4:Y:S02]  /*1b010*/  MUFU.EX2 R80, R80 ;  /* 0x0000005000507308 */ /* 0x000f240000000800 */
[----:B------:R-:W-:Y:S01]  /*1b020*/  FADD.FTZ R71, R52, R71 ;  /* 0x0000004734477221 */ /* 0x000fe20000010000 */
[--C-:B------:R-:W-:Y:S01]  /*1b030*/  FFMA.FTZ R52, R53, UR4, -R48.reuse ;  /* 0x0000000435347c23 */ /* 0x100fe20008010830 */
[----:B------:R-:W-:Y:S01]  /*1b040*/  FFMA.FTZ R53, R51, UR4, -R48 ;  /* 0x0000000433357c23 */ /* 0x000fe20008010830 */
[--C-:B------:R-:W-:Y:S01]  /*1b050*/  FFMA.FTZ R51, R49, UR4, -R50.reuse ;  /* 0x0000000431337c23 */ /* 0x100fe20008010832 */
[----:B------:R-:W-:Y:S01]  /*1b060*/  FADD.FTZ R58, R58, R71 ;  /* 0x000000473a3a7221 */ /* 0x000fe20000010000 */
[----:B------:R-:W-:Y:S03]  /*1b070*/  FFMA.FTZ R50, R23, UR4, -R50 ;  /* 0x0000000417327c23 */ /* 0x000fe60008010832 */
[----:B------:R-:W-:Y:S01]  /*1b080*/  MUFU.EX2 R86, R86 ;  /* 0x0000005600567308 */ /* 0x000fe20000000800 */
[----:B---3--:R-:W-:Y:S01]  /*1b090*/  F2FP.BF16.F32.PACK_AB R34, R101, R76 ;  /* 0x0000004c6522723e */ /* 0x008fe200000010ff */
[----:B------:R-:W-:Y:S01]  /*1b0a0*/  FFMA.FTZ R90, R171, UR4, -R48 ;  /* 0x00000004ab5a7c23 */ /* 0x000fe20008010830 */
[----:B------:R-:W-:Y:S01]  /*1b0b0*/  FADD.FTZ R79, R79, R58 ;  /* 0x0000003a4f4f7221 */ /* 0x000fe20000010000 */
[----:B------:R-:W-:Y:S03]  /*1b0c0*/  FADD.FTZ R76, R76, R85 ;  /* 0x000000554c4c7221 */ /* 0x000fe60000010000 */
[----:B------:R-:W-:Y:S03]  /*1b0d0*/  FADD.FTZ R22, R22, R79 ;  /* 0x0000004f16167221 */ /* 0x000fe60000010000 */
[----:B------:R-:W3:Y:S01]  /*1b0e0*/  MUFU.EX2 R119, R181 ;  /* 0x000000b500777308 */ /* 0x000ee20000000800 */
[----:B----4-:R-:W-:Y:S01]  /*1b0f0*/  F2FP.BF16.F32.PACK_AB R35, R113, R80 ;  /* 0x000000507123723e */ /* 0x010fe200000010ff */
[----:B------:R-:W-:Y:S01]  /*1b100*/  FADD.FTZ R101, R101, R76 ;  /* 0x0000004c65657221 */ /* 0x000fe20000010000 */
[----:B------:R-:W-:Y:S04]  /*1b110*/  FADD.FTZ R21, R21, R22 ;  /* 0x0000001615157221 */ /* 0x000fe80000010000 */
[----:B------:R-:W-:Y:S03]  /*1b120*/  FADD.FTZ R80, R80, R21 ;  /* 0x0000001550507221 */ /* 0x000fe60000010000 */
[----:B------:R-:W-:Y:S01]  /*1b130*/  MUFU.EX2 R121, R177 ;  /* 0x000000b100797308 */ /* 0x000fe20000000800 */
[C---:B-----5:R-:W-:Y:S05]  /*1b140*/  HMMA.16816.F32.BF16 R4, R32.reuse, R36, R4 ;  /* 0x000000242004723c */ /* 0x060fea0000041804 */
[----:B------:R-:W-:Y:S01]  /*1b150*/  FADD.FTZ R80, R113, R80 ;  /* 0x0000005071507221 */ /* 0x000fe20000010000 */
        /* <DEDUP_REMOVED lines=68> */
[----:B------:R-:W-:Y:S10]  /*1b5a0*/  MUFU.EX2 R56, R59 ;  /* 0x0000003b00387308 */ /* 0x000ff40000000800 */
[----:B------:R-:W2:Y:S01]  /*1b5b0*/  MUFU.EX2 R55, R55 ;  /* 0x0000003700377308 */ /* 0x000ea20000000800 */
[C---:B---3--:R-:W-:Y:S01]  /*1b5c0*/  F2FP.BF16.F32.PACK_AB R23, R60.reuse, R61 ;  /* 0x0000003d3c17723e */ /* 0x048fe200000010ff */
[----:B------:R-:W-:Y:S04]  /*1b5d0*/  FADD.FTZ R61, R61, R78 ;  /* 0x0000004e3d3d7221 */ /* 0x000fe80000010000 */
[----:B------:R-:W-:Y:S04]  /*1b5e0*/  FADD.FTZ R61, R60, R61 ;  /* 0x0000003d3c3d7221 */ /* 0x000fe80000010000 */
[----:B------:R-:W-:Y:S01]  /*1b5f0*/  MUFU.EX2 R52, R52 ;  /* 0x0000003400347308 */ /* 0x000fe20000000800 */
[C---:B------:R-:W-:Y:S06]  /*1b600*/  HMMA.16816.F32.BF16 R4, R20.reuse, R44, R4 ;  /* 0x0000002c1404723c */ /* 0x040fec0000041804 */
[C---:B------:R-:W-:Y:S03]  /*1b610*/  HMMA.16816.F32.BF16 R8, R20.reuse, R46, R8 ;  /* 0x0000002e1408723c */ /* 0x040fe60000041808 */
[----:B------:R-:W3:Y:S02]  /*1b620*/  MUFU.EX2 R49, R53 ;  /* 0x0000003500317308 */ /* 0x000ee40000000800 */
[----:B--2---:R-:W-:Y:S01]  /*1b630*/  F2FP.BF16.F32.PACK_AB R132, R55, R56 ;  /* 0x000000383784723e */ /* 0x004fe200000010ff */
[C---:B-1----:R-:W-:Y:S07]  /*1b640*/  HMMA.16816.F32.BF16 R12, R20.reuse, R24, R12 ;  /* 0x00000018140c723c */ /* 0x042fee000004180c */
[----:B------:R-:W-:Y:S01]  /*1b650*/  MUFU.EX2 R51, R51 ;  /* 0x0000003300337308 */ /* 0x000fe20000000800 */
[----:B------:R-:W-:Y:S09]  /*1b660*/  HMMA.16816.F32.BF16 R16, R20, R26, R16 ;  /* 0x0000001a1410723c */ /* 0x000ff20000041810 */
[----:B------:R-:W1:Y:S02]  /*1b670*/  MUFU.EX2 R50, R50 ;  /* 0x0000003200327308 */ /* 0x000e640000000800 */
[C---:B---3--:R-:W-:Y:S01]  /*1b680*/  F2FP.BF16.F32.PACK_AB R133, R49.reuse, R52 ;  /* 0x000000343185723e */ /* 0x048fe200000010ff */
[----:B------:R-:W-:Y:S04]  /*1b690*/  FADD.FTZ R52, R52, R61 ;  /* 0x0000003d34347221 */ /* 0x000fe80000010000 */
[----:B------:R-:W-:Y:S03]  /*1b6a0*/  FADD.FTZ R49, R49, R52 ;  /* 0x0000003431317221 */ /* 0x000fe60000010000 */
[----:B------:R-:W-:Y:S10]  /*1b6b0*/  MUFU.EX2 R36, R36 ;  /* 0x0000002400247308 */ /* 0x000ff40000000800 */
        /* <DEDUP_REMOVED lines=20> */
.L_x_1984:
        /* <DEDUP_REMOVED lines=106> */
.L_x_1989:
[----:B--2---:R-:W1:Y:S01]  /*1bea0*/  S2R R13, SR_CTAID.Z ;  /* 0x00000000000d7919 */ /* 0x004e620000002700 */
[----:B------:R-:W1:Y:S01]  /*1beb0*/  LDC R2, c[0x0][0x270] ;  /* 0x00009c00ff027b82 */ /* 0x000e620000000800 */
[----:B------:R-:W1:Y:S07]  /*1bec0*/  S2R R0, SR_CTAID.Y ;  /* 0x0000000000007919 */ /* 0x000e6e0000002600 */
[----:B------:R-:W2:Y:S01]  /*1bed0*/  LDC R6, c[0x0][0x2c4] ;  /* 0x0000b100ff067b82 */ /* 0x000ea20000000800 */
[----:B-1----:R-:W-:-:S04]  /*1bee0*/  IMAD R7, R0, R2, R13 ;  /* 0x0000000200077224 */ /* 0x002fc800078e020d */
[----:B--2---:R-:W-:-:S07]  /*1bef0*/  IMAD R6, R7, R6, RZ ;  /* 0x0000000607067224 */ /* 0x004fce00078e02ff */
.L_x_1990:
        /* <DEDUP_REMOVED lines=33> */
.L_x_1992:
[----:B------:R-:W-:Y:S05]  /*1c110*/  BSYNC B0 ;  /* 0x0000000000007941 */ /* 0x000fea0003800000 */
.L_x_1991:
        /* <DEDUP_REMOVED lines=45> */
.L_x_1994:
[----:B------:R-:W-:Y:S05]  /*1c3f0*/  BSYNC B0 ;  /* 0x0000000000007941 */ /* 0x000fea0003800000 */
.L_x_1993:
        /* <DEDUP_REMOVED lines=13> */
.L_x_1995:
        /* <DEDUP_REMOVED lines=11> */
.L_x_5335:


//--------------------- .text._ZN5flash24flash_fwd_splitkv_kernelI23Flash_fwd_kernel_traitsILi32ELi64ELi256ELi4ELb0ELb0EN7cutlass10bfloat16_tE19Flash_kernel_traitsILi32ELi64ELi256ELi4ES3_EELb1ELb0ELb1ELb0ELb0ELb0ELb0ELb1EEEvNS_16Flash_fwd_paramsE --------------------------
	.section	.text._ZN5flash24flash_fwd_splitkv_kernelI23Flash_fwd_kernel_traitsILi32ELi64ELi256ELi4ELb0ELb0EN7cutlass10bfloat16_tE19Flash_kernel_traitsILi32ELi64ELi256ELi4ES3_EELb1ELb0ELb1ELb0ELb0ELb0ELb0ELb1EEEvNS_16Flash_fwd_paramsE,"ax",@progbits
	.align	128
        .global         _ZN5flash24flash_fwd_splitkv_kernelI23Flash_fwd_kernel_traitsILi32ELi64ELi256ELi4ELb0ELb0EN7cutlass10bfloat16_tE19Flash_kernel_traitsILi32ELi64ELi256ELi4ES3_EELb1ELb0ELb1ELb0ELb0ELb0ELb0ELb1EEEvNS_16Flash_fwd_paramsE
        .type           _ZN5flash24flash_fwd_splitkv_kernelI23Flash_fwd_kernel_traitsILi32ELi64ELi256ELi4ELb0ELb0EN7cutlass10bfloat16_tE19Flash_kernel_traitsILi32ELi64ELi256ELi4ES3_EELb1ELb0ELb1ELb0ELb0ELb0ELb0ELb1EEEvNS_16Flash_fwd_paramsE,@function
        .size           _ZN5flash24flash_fwd_splitkv_kernelI23Flash_fwd_kernel_traitsILi32ELi64ELi256ELi4ELb0ELb0EN7cutlass10bfloat16_tE19Flash_kernel_traitsILi32ELi64ELi256ELi4ES3_EELb1ELb0ELb1ELb0ELb0ELb0ELb0ELb1EEEvNS_16Flash_fwd_paramsE,(.L_x_5336 - _ZN5flash24flash_fwd_splitkv_kernelI23Flash_fwd_kernel_traitsILi32ELi64ELi256ELi4ELb0ELb0EN7cutlass10bfloat16_tE19Flash_kernel_traitsILi32ELi64ELi256ELi4ES3_EELb1ELb0ELb1ELb0ELb0ELb0ELb0ELb1EEEvNS_16Flash_fwd_paramsE)
        .other          _ZN5flash24flash_fwd_splitkv_kernelI23Flash_fwd_kernel_traitsILi32ELi64ELi256ELi4ELb0ELb0EN7cutlass10bfloat16_tE19Flash_kernel_traitsILi32ELi64ELi256ELi4ES3_EELb1ELb0ELb1ELb0ELb0ELb0ELb0ELb1EEEvNS_16Flash_fwd_paramsE,@"STO_CUDA_ENTRY STV_DEFAULT"
_ZN5flash24flash_fwd_splitkv_kernelI23Flash_fwd_kernel_traitsILi32ELi64ELi256ELi4ELb0ELb0EN7cutlass10bfloat16_tE19Flash_kernel_traitsILi32ELi64ELi256ELi4ES3_EELb1ELb0ELb1ELb0ELb0ELb0ELb0ELb1EEEvNS_16Flash_fwd_paramsE:
.text._ZN5flash24flash_fwd_splitkv_kernelI23Flash_fwd_kernel_traitsILi32ELi64ELi256ELi4ELb0ELb0EN7cutlass10bfloat16_tE19Flash_kernel_traitsILi32ELi64ELi256ELi4ES3_EELb1ELb0ELb1ELb0ELb0ELb0ELb0ELb1EEEvNS_16Flash_fwd_paramsE:
[----:B------:R-:W-:Y:S08]  /*0000*/  LDC R1, c[0x0][0x28] ;  /* 0x00000a00ff017b82 */ /* 0x000ff00000000800 */
[----:B------:R-:W1:Y:S01]  /*0010*/  S2UR UR12, SR_CTAID.Y ;  /* 0x00000000000c79c3 */ /* 0x000e620000002600 */
[----:B------:R-:W-:Y:S01]  /*0020*/  ULDC.64 UR4, c[0x0][0x2f0] ;  /* 0x0000bc0000047ab9 */ /* 0x000fe20000000a00 */
[----:B------:R-:W-:Y:S01]  /*0030*/  ULDC.U8 UR6, c[0x0][0x3c2] ;  /* 0x0000f08000067ab9 */ /* 0x000fe20000000000 */
[----:B------:R-:W-:-:S02]  /*0040*/  UISETP.NE.U32.AND UP1, UPT, UR4, URZ, UPT ;  /* 0x0000003f0400728c */ /* 0x000fc4000bf25070 */
[----:B------:R-:W-:Y:S02]  /*0050*/  UISETP.NE.AND UP2, UPT, UR6, URZ, UPT ;  /* 0x0000003f0600728c */ /* 0x000fe4000bf45270 */
[----:B------:R-:W-:Y:S01]  /*0060*/  UISETP.NE.AND.EX UP1, UPT, UR5, URZ, UPT, UP1 ;  /* 0x0000003f0500728c */ /* 0x000fe2000bf25310 */
[----:B------:R-:W-:Y:S02]  /*0070*/  ULDC.64 UR8, c[0x0][0x2f0] ;  /* 0x0000bc0000087ab9 */ /* 0x000fe40000000a00 */
[----:B------:R-:W-:Y:S01]  /*0080*/  ULDC.64 UR4, c[0x0][0x2f8] ;  /* 0x0000be0000047ab9 */ /* 0x000fe20000000a00 */
[----:B------:R-:W-:Y:S01]  /*0090*/  ULDC.64 UR14, c[0x0][0x2f8] ;  /* 0x0000be00000e7ab9 */ /* 0x000fe20000000a00 */
[----:B------:R-:W-:Y:S01]  /*00a0*/  UISETP.EQ.U32.AND UP0, UPT, UR4, URZ, UPT ;  /* 0x0000003f0400728c */ /* 0x000fe2000bf02070 */
[----:B------:R-:W-:Y:S01]  /*00b0*/  PLOP3.LUT P1, PT, PT, PT, UP1, 0x80, 0x0 ;  /* 0x000000000000781c */ /* 0x000fe20003f2f018 */
[----:B------:R-:W-:Y:S01]  /*00c0*/  ULDC.64 UR6, c[0x0][0x208] ;  /* 0x0000820000067ab9 */ /* 0x000fe20000000a00 */
[----:B------:R-:W-:Y:S01]  /*00d0*/  ULDC.64 UR10, c[0x0][0x300] ;  /* 0x0000c000000a7ab9 */ /* 0x000fe20000000a00 */
[----:B------:R-:W-:-:S06]  /*00e0*/  UISETP.EQ.OR.EX UP0, UPT, UR5, URZ, !UP2, UP0 ;  /* 0x0000003f0500728c */ /* 0x000fcc000d702700 */
[----:B------:R-:W-:Y:S01]  /*00f0*/  PLOP3.LUT P0, PT, PT, PT, UP0, 0x80, 0x0 ;  /* 0x000000000000781c */ /* 0x000fe20003f0f008 */
[----:B-1----:R-:W-:Y:S02]  /*0100*/  UIMAD.WIDE UR8, UR12, 0x4, UR8 ;  /* 0x000000040c0878a5 */ /* 0x002fe4000f8e0208 */
[----:B------:R-:W-:-:S04]  /*0110*/  UIMAD.WIDE UR14, UR12, 0x4, UR14 ;  /* 0x000000040c0e78a5 */ /* 0x000fc8000f8e020e */
[----:B------:R-:W-:Y:S02]  /*0120*/  IMAD.U32 R2, RZ, RZ, UR8 ;  /* 0x00000008ff027e24 */ /* 0x000fe4000f8e00ff */
[----:B------:R-:W-:Y:S01]  /*0130*/  IMAD.U32 R3, RZ, RZ, UR9 ;  /* 0x00000009ff037e24 */ /* 0x000fe2000f8e00ff */
[----:B------:R-:W-:Y:S01]  /*0140*/  ULDC.64 UR8, c[0x0][0x300] ;  /* 0x0000c00000087ab9 */ /* 0x000fe20000000a00 */
[----:B------:R-:W-:Y:S01]  /*0150*/  IMAD.U32 R6, RZ, RZ, UR14 ;  /* 0x0000000eff067e24 */ /* 0x000fe2000f8e00ff */
[----:B------:R-:W-:Y:S01]  /*0160*/  ISETP.NE.U32.AND P4, PT, RZ, UR8, PT ;  /* 0x00000008ff007c0c */ /* 0x000fe2000bf85070 */
[----:B------:R-:W-:Y:S01]  /*0170*/  IMAD.U32 R7, RZ, RZ, UR15 ;  /* 0x0000000fff077e24 */ /* 0x000fe2000f8e00ff */
[----:B------:R-:W2:Y:S04]  /*0180*/  @P1 LDG.E R4, desc[UR6][R2.64] ;  /* 0x0000000602041981 */ /* 0x000ea8000c1e1900 */
[----:B------:R-:W3:Y:S01]  /*0190*/  @P1 LDG.E R0, desc[UR6][R2.64+0x4] ;  /* 0x0000040602001981 */ /* 0x000ee2000c1e1900 */
[----:B------:R-:W-:Y:S01]  /*01a0*/  ISETP.NE.AND.EX P4, PT, RZ, UR9, PT, P4 ;  /* 0x00000009ff007c0c */ /* 0x000fe2000bf85340 */
[----:B------:R-:W-:-:S06]  /*01b0*/  UIMAD.WIDE UR10, UR12, 0x4, UR10 ;  /* 0x000000040c0a78a5 */ /* 0x000fcc000f8e020a */
[----:B------:R-:W-:Y:S02]  /*01c0*/  IMAD.U32 R112, RZ, RZ, UR10 ;  /* 0x0000000aff707e24 */ /* 0x000fe4000f8e00ff */
[----:B------:R-:W-:Y:S01]  /*01d0*/  IMAD.U32 R113, RZ, RZ, UR11 ;  /* 0x0000000bff717e24 */ /* 0x000fe2000f8e00ff */
[----:B------:R-:W4:Y:S04]  /*01e0*/  @!P0 LDG.E R3, desc[UR6][R6.64] ;  /* 0x0000000606038981 */ /* 0x000f28000c1e1900 */
[----:B------:R-:W5:Y:S01]  /*01f0*/  @P4 LDG.E R2, desc[UR6][R112.64] ;  /* 0x0000000670024981 */ /* 0x000f62000c1e1900 */
[----:B------:R-:W-:Y:S01]  /*0200*/  UMOV UR21, 0xffffffff ;  /* 0xffffffff00157882 */ /* 0x000fe20000000000 */
[----:B------:R-:W-:Y:S01]  /*0210*/  UMOV UR14, 0xffffffff ;  /* 0xffffffff000e7882 */ /* 0x000fe20000000000 */
[----:B------:R-:W-:Y:S01]  /*0220*/  UMOV UR13, URZ ;  /* 0x0000003f000d7c82 */ /* 0x000fe20008000000 */
[----:B------:R-:W1:Y:S01]  /*0230*/  S2R R33, SR_TID.X ;  /* 0x0000000000217919 */ /* 0x000e620000002100 */
[----:B------:R-:W1:Y:S01]  /*0240*/  S2UR UR27, SR_CTAID.X ;  /* 0x00000000001b79c3 */ /* 0x000e620000002500 */
[----:B------:R-:W-:Y:S01]  /*0250*/  USHF.R.S32.HI UR24, URZ, 0x1f, UR12 ;  /* 0x0000001f3f187899 */ /* 0x000fe2000801140c */
[----:B------:R-:W-:-:S06]  /*0260*/  UMOV UR26, UR12 ;  /* 0x0000000c001a7c82 */ /* 0x000fcc0008000000 */
[----:B------:R-:W1:Y:S01]  /*0270*/  S2UR UR28, SR_CTAID.Z ;  /* 0x00000000001c79c3 */ /* 0x000e620000002700 */
[----:B--2---:R-:W-:Y:S02]  /*0280*/  @P1 R2UR UR21, R4 ;  /* 0x00000000041512ca */ /* 0x004fe400000e0000 */
[----:B---3--:R-:W-:-:S13]  /*0290*/  @P1 R2UR UR20, R0 ;  /* 0x00000000001412ca */ /* 0x008fda00000e0000 */
[----:B------:R-:W-:-:S07]  /*02a0*/  @UP1 UIADD3 UR20, UR20, -UR21, URZ ;  /* 0x8000001514141290 */ /* 0x000fce000fffe03f */
[----:B------:R-:W-:Y:S01]  /*02b0*/  @!UP1 ULDC UR20, c[0x0][0x2c4] ;  /* 0x0000b10000149ab9 */ /* 0x000fe20000000800 */
[----:B----4-:R-:W-:Y:S02]  /*02c0*/  @!P0 R2UR UR14, R3 ;  /* 0x00000000030e82ca */ /* 0x010fe400000e0000 */
[----:B------:R-:W-:Y:S02]  /*02d0*/  ISETP.NE.U32.AND P0, PT, RZ, UR4, PT ;  /* 0x00000004ff007c0c */ /* 0x000fe4000bf05070 */
[----:B-----5:R-:W-:Y:S02]  /*02e0*/  @P4 R2UR UR13, R2 ;  /* 0x00000000020d42ca */ /* 0x020fe400000e0000 */
[----:B------:R-:W-:-:S13]  /*02f0*/  ISETP.NE.AND.EX P0, PT, RZ, UR5, PT, P0 ;  /* 0x00000005ff007c0c */ /* 0x000fda000bf05300 */
        /* <DEDUP_REMOVED lines=8> */
.L_x_1996:
[----:B------:R-:W-:-:S05]  /*0380*/  ULDC UR29, c[0x0][0x2c8] ;  /* 0x0000b200001d7ab9 */ /* 0x000fca0000000800 */
.L_x_1997:
        /* <DEDUP_REMOVED lines=12> */
[----:B------:R-:W-:Y:S02]  /*0450*/  @!UP2 UISETP.NE.U32.AND UP0, UPT, UR4, URZ, UPT ;  /* 0x0000003f0400a28c */ /* 0x000fe4000bf05070 */
[----:B------:R-:W-:Y:S02]  /*0460*/  UIADD3 UR29, UR29, -UR13, URZ ;  /* 0x8000000d1d1d7290 */ /* 0x000fe4000fffe03f */
[----:B------:R-:W-:-:S03]  /*0470*/  @!UP2 UISETP.NE.AND.EX UP0, UPT, UR5, URZ, UPT, UP0 ;  /* 0x0000003f0500a28c */ /* 0x000fc6000bf05300 */
[----:B------:R-:W-:Y:S02]  /*0480*/  @!UP2 ULDC UR5, c[0x0][0x2cc] ;  /* 0x0000b3000005aab9 */ /* 0x000fe40000000800 */
[----:B------:R-:W-:Y:S01]  /*0490*/  @!UP2 USEL UR5, UR5, URZ, UP0 ;  /* 0x0000003f0505a287 */ /* 0x000fe20008000000 */
[----:B--2---:R-:W-:Y:S02]  /*04a0*/  @P0 R2UR UR23, R0 ;  /* 0x00000000001702ca */ /* 0x004fe400000e0000 */
[----:B------:R-:W-:-:S11]  /*04b0*/  PLOP3.LUT P0, PT, PT, PT, UP1, 0x80, 0x0 ;  /* 0x000000000000781c */ /* 0x000fd60003f0f018 */
[----:B------:R-:W-:Y:S02]  /*04c0*/  @UP2 UIADD3 UR23, UR23, -UR13, URZ ;  /* 0x8000000d17172290 */ /* 0x000fe4000fffe03f */
[----:B------:R-:W-:Y:S10]  /*04d0*/  @!P0 EXIT ;  /* 0x000000000000894d */ /* 0x000ff40003800000 */
[----:B------:R-:W-:Y:S02]  /*04e0*/  UIADD3 UR4, -UR20, 0x13f, UR27 ;  /* 0x0000013f14047890 */ /* 0x000fe4000fffe11b */
[----:B------:R-:W-:Y:S01]  /*04f0*/  @!UP2 UIADD3 UR23, UR29, UR5, URZ ;  /* 0x000000051d17a290 */ /* 0x000fe2000fffe03f */
[----:B------:R-:W-:Y:S02]  /*0500*/  ULDC UR16, c[0x0][0x2c8] ;  /* 0x0000b20000107ab9 */ /* 0x000fe40000000800 */
[----:B------:R-:W-:Y:S01]  /*0510*/  ULDC UR5, c[0x0][0x398] ;  /* 0x0000e60000057ab9 */ /* 0x000fe20000000800 */
[----:B------:R-:W-:Y:S02]  /*0520*/  UIADD3 UR11, UR23, 0xff, URZ ;  /* 0x000000ff170b7890 */ /* 0x000fe4000fffe03f */
[----:B------:R-:W-:Y:S02]  /*0530*/  UIADD3 UR5, UR4, UR5, UR23 ;  /* 0x0000000504057290 */ /* 0x000fe4000fffe017 */
        /* <DEDUP_REMOVED lines=15> */
[----:B------:R-:W-:Y:S05]  /*0630*/  @P0 BRA `(.L_x_1998) ;  /* 0x0000000400540947 */ /* 0x000fea0003800000 */
[----:B------:R-:W-:Y:S01]  /*0640*/  SHF.R.S32.HI R6, RZ, 0x1f, R33 ;  /* 0x0000001fff067819 */ /* 0x000fe20000011421 */
[----:B------:R-:W-:Y:S01]  /*0650*/  UISETP.NE.AND UP0, UPT, UR21, -0x1, UPT ;  /* 0xffffffff1500788c */ /* 0x000fe2000bf05270 */
[----:B------:R-:W-:Y:S01]  /*0660*/  BSSY B0, `(.L_x_1999) ;  /* 0x0000038000007945 */ /* 0x000fe20003800000 */
[----:B------:R-:W-:Y:S01]  /*0670*/  USHF.R.S32.HI UR16, URZ, 0x1f, UR27 ;  /* 0x0000001f3f107899 */ /* 0x000fe2000801141b */
[----:B------:R-:W-:Y:S01]  /*0680*/  LEA.HI R6, R6, R33, RZ, 0x2 ;  /* 0x0000002106067211 */ /* 0x000fe200078f10ff */
[----:B------:R-:W-:Y:S01]  /*0690*/  ULDC UR10, c[0x0][0x2d0] ;  /* 0x0000b400000a7ab9 */ /* 0x000fe20000000800 */
[----:B------:R-:W-:Y:S02]  /*06a0*/  UIADD3 UR20, -UR27, UR20, URZ ;  /* 0x000000141b147290 */ /* 0x000fe4000fffe13f */
[----:B------:R-:W-:Y:S01]  /*06b0*/  LOP3.LUT R0, R6, 0xfffffffc, RZ, 0xc0, !PT ;  /* 0xfffffffc06007812 */ /* 0x000fe200078ec0ff */
[----:B------:R-:W-:Y:S01]  /*06c0*/  USHF.R.S32.HI UR15, URZ, 0x1f, UR28 ;  /* 0x0000001f3f0f7899 */ /* 0x000fe2000801141c */
[----:B------:R-:W-:Y:S01]  /*06d0*/  SHF.R.S32.HI R6, RZ, 0x2, R6 ;  /* 0x00000002ff067819 */ /* 0x000fe20000011406 */
[----:B------:R-:W-:Y:S01]  /*06e0*/  ULDC.64 UR8, c[0x0][0x2a0] ;  /* 0x0000a80000087ab9 */ /* 0x000fe20000000a00 */
[----:B------:R-:W-:Y:S01]  /*06f0*/  @!UP0 ULDC.64 UR4, c[0x0][0x290] ;  /* 0x0000a40000048ab9 */ /* 0x000fe20000000a00 */
[----:B------:R-:W-:Y:S01]  /*0700*/  IMAD.IADD R33, R33, 0x1, -R0 ;  /* 0x0000000121217824 */ /* 0x000fe200078e0a00 */
[----:B------:R-:W-:Y:S01]  /*0710*/  @!UP0 UIMAD UR14, UR24, UR4, URZ ;  /* 0x00000004180e82a4 */ /* 0x000fe2000f8e023f */
[----:B------:R-:W-:Y:S01]  /*0720*/  IMAD.U32 R8, RZ, RZ, UR8 ;  /* 0x00000008ff087e24 */ /* 0x000fe2000f8e00ff */
[----:B------:R-:W-:Y:S01]  /*0730*/  @!UP0 UIMAD.WIDE.U32 UR18, UR12, UR4, URZ ;  /* 0x000000040c1282a5 */ /* 0x000fe2000f8e003f */
[C---:B------:R-:W-:Y:S01]  /*0740*/  IMAD.SHL.U32 R2, R33.reuse, 0x8, RZ ;  /* 0x0000000821027824 */ /* 0x040fe200078e00ff */
[----:B------:R-:W-:Y:S01]  /*0750*/  @!UP0 UIMAD UR14, UR12, UR5, UR14 ;  /* 0x000000050c0e82a4 */ /* 0x000fe2000f8e020e */
[----:B------:R-:W-:Y:S01]  /*0760*/  ISETP.NE.AND P2, PT, R33, RZ, PT ;  /* 0x000000ff2100720c */ /* 0x000fe20003f45270 */
[----:B------:R-:W-:Y:S01]  /*0770*/  UIMAD UR15, UR15, UR8, URZ ;  /* 0x000000080f0f72a4 */ /* 0x000fe2000f8e023f */
        /* <DEDUP_REMOVED lines=12> */
[----:B------:R-:W-:Y:S01]  /*0840*/  @!UP0 UMOV UR22, UR18 ;  /* 0x0000001200168c82 */ /* 0x000fe20008000000 */
[----:B------:R-:W-:Y:S01]  /*0850*/  IMAD.U32 R0, RZ, RZ, UR16 ;  /* 0x00000010ff007e24 */ /* 0x000fe2000f8e00ff */
[----:B------:R-:W-:Y:S01]  /*0860*/  IADD3 R10, P0, R4, UR22, RZ ;  /* 0x00000016040a7c10 */ /* 0x000fe2000ff1e0ff */
[----:B------:R-:W-:Y:S01]  /*0870*/  ULDC UR13, c[0x0][0x270] ;  /* 0x00009c00000d7ab9 */ /* 0x000fe20000000800 */
[----:B------:R-:W-:Y:S01]  /*0880*/  UIMAD UR9, UR28, UR9, UR15 ;  /* 0x000000091c0972a4 */ /* 0x000fe2000f8e020f */
[----:B------:R-:W-:Y:S01]  /*0890*/  SHF.R.S32.HI R4, RZ, 0x1f, R6 ;  /* 0x0000001fff047819 */ /* 0x000fe20000011406 */
[----:B------:R-:W-:Y:S01]  /*08a0*/  UIMAD UR13, UR12, UR13, UR28 ;  /* 0x0000000d0c0d72a4 */ /* 0x000fe2000f8e021c */
[----:B------:R-:W-:Y:S01]  /*08b0*/  IADD3.X R11, R5, UR21, R0, P0, !PT ;  /* 0x00000015050b7c10 */ /* 0x000fe200087fe400 */
[----:B------:R-:W-:Y:S01]  /*08c0*/  ULDC UR11, c[0x0][0x2c4] ;  /* 0x0000b100000b7ab9 */ /* 0x000fe20000000800 */
[----:B------:R-:W-:Y:S01]  /*08d0*/  VIADD R5, R6, 0x20 ;  /* 0x0000002006057836 */ /* 0x000fe20000000000 */
[----:B------:R-:W-:Y:S01]  /*08e0*/  UIMAD UR11, UR13, UR11, UR27 ;  /* 0x0000000b0d0b72a4 */ /* 0x000fe2000f8e021b */
[----:B------:R-:W-:-:S03]  /*08f0*/  IMAD.WIDE.U32 R8, R8, UR28, R10 ;  /* 0x0000001c08087c25 */ /* 0x000fc6000f8e000a */
[----:B------:R-:W-:Y:S01]  /*0900*/  ISETP.GE.OR P3, PT, R5, UR20, P3 ;  /* 0x0000001405007c0c */ /* 0x000fe20009f66670 */
[----:B------:R-:W-:Y:S01]  /*0910*/  VIADD R11, R9, UR9 ;  /* 0x00000009090b7c36 */ /* 0x000fe20008000000 */
[----:B------:R-:W-:Y:S01]  /*0920*/  IADD3 R3, P0, R6, UR11, RZ ;  /* 0x0000000b06037c10 */ /* 0x000fe2000ff1e0ff */
[----:B------:R-:W-:Y:S01]  /*0930*/  IMAD.U32 R0, RZ, RZ, UR11 ;  /* 0x0000000bff007e24 */ /* 0x000fe2000f8e00ff */
        /* <DEDUP_REMOVED lines=10> */
.L_x_2000:
[----:B------:R-:W-:Y:S05]  /*09e0*/  BSYNC B0 ;  /* 0x0000000000007941 */ /* 0x000fea0003800000 */
.L_x_1999:
        /* <DEDUP_REMOVED lines=13> */
.L_x_2002:
[----:B------:R-:W-:Y:S05]  /*0ac0*/  BSYNC B0 ;  /* 0x0000000000007941 */ /* 0x000fea0003800000 */
.L_x_2001:
        /* <DEDUP_REMOVED lines=12> */
.L_x_1998:
[----:B------:R-:W-:Y:S01]  /*0b90*/  ULDC.64 UR4, c[0x0][0x368] ;  /* 0x0000da0000047ab9 */ /* 0x000fe20000000a00 */
[----:B------:R-:W-:Y:S01]  /*0ba0*/  ULDC.64 UR10, c[0x0][0x370] ;  /* 0x0000dc00000a7ab9 */ /* 0x000fe20000000a00 */
[----:B------:R-:W-:-:S04]  /*0bb0*/  UISETP.NE.U32.AND UP0, UPT, UR4, URZ, UPT ;  /* 0x0000003f0400728c */ /* 0x000fc8000bf05070 */
[----:B------:R-:W-:-:S06]  /*0bc0*/  UISETP.NE.AND.EX UP0, UPT, UR5, URZ, UPT, UP0 ;  /* 0x0000003f0500728c */ /* 0x000fcc000bf05300 */
[----:B------:R-:W-:-:S05]  /*0bd0*/  PLOP3.LUT P0, PT, PT, PT, UP0, 0x80, 0x0 ;  /* 0x000000000000781c */ /* 0x000fca0003f0f008 */
[----:B------:R-:W-:Y:S02]  /*0be0*/  @UP0 ULDC.64 UR4, c[0x0][0x368] ;  /* 0x0000da0000040ab9 */ /* 0x000fe40000000a00 */
[----:B------:R-:W-:-:S06]  /*0bf0*/  @UP0 UIMAD.WIDE UR4, UR12, 0x4, UR4 ;  /* 0x000000040c0408a5 */ /* 0x000fcc000f8e0204 */
[----:B------:R-:W-:Y:S02]  /*0c00*/  IMAD.U32 R2, RZ, RZ, UR4 ;  /* 0x00000004ff027e24 */ /* 0x000fe4000f8e00ff */
[----:B------:R-:W-:-:S05]  /*0c10*/  IMAD.U32 R3, RZ, RZ, UR5 ;  /* 0x00000005ff037e24 */ /* 0x000fca000f8e00ff */
[----:B------:R-:W2:Y:S01]  /*0c20*/  @P0 LDG.E R0, desc[UR6][R2.64] ;  /* 0x0000000602000981 */ /* 0x000ea2000c1e1900 */
[----:B------:R-:W-:Y:S01]  /*0c30*/  ISETP.NE.U32.AND P1, PT, RZ, UR10, PT ;  /* 0x0000000aff007c0c */ /* 0x000fe2000bf25070 */
[----:B------:R-:W-:Y:S01]  /*0c40*/  UPLOP3.LUT UP1, UPT, UPT, UPT, UPT, 0x40, 0x0 ;  /* 0x000000000000789c */ /* 0x000fe20003f2e870 */
[----:B------:R-:W-:Y:S02]  /*0c50*/  CS2R R240, SRZ ;  /* 0x0000000000f07805 */ /* 0x000fe4000001ff00 */
[----:B------:R-:W-:Y:S02]  /*0c60*/  ISETP.NE.AND.EX P1, PT, RZ, UR11, PT, P1 ;  /* 0x0000000bff007c0c */ /* 0x000fe4000bf25310 */
[----:B--2---:R-:W-:-:S11]  /*0c70*/  @P0 R2UR UR12, R0 ;  /* 0x00000000000c02ca */ /* 0x004fd600000e0000 */
[----:B------:R-:W-:Y:S05]  /*0c80*/  @!P1 BRA `(.L_x_2003) ;  /* 0x0000000000309947 */ /* 0x000fea0003800000 */
[----:B------:R-:W-:Y:S02]  /*0c90*/  ULDC.64 UR4, c[0x0][0x378] ;  /* 0x0000de0000047ab9 */ /* 0x000fe40000000a00 */
[----:B------:R-:W-:Y:S02]  /*0ca0*/  UIMAD UR15, UR24, UR4, URZ ;  /* 0x00000004180f72a4 */ /* 0x000fe4000f8e023f */
[----:B------:R-:W-:Y:S02]  /*0cb0*/  UIMAD.WIDE.U32 UR16, UR26, UR4, URZ ;  /* 0x000000041a1072a5 */ /* 0x000fe4000f8e003f */
[----:B------:R-:W-:Y:S02]  /*0cc0*/  UIMAD UR5, UR26, UR5, UR15 ;  /* 0x000000051a0572a4 */ /* 0x000fe4000f8e020f */
[----:B------:R-:W-:Y:S02]  /*0cd0*/  ULEA UR10, UP0, UR16, UR10, 0x2 ;  /* 0x0000000a100a7291 */ /* 0x000fe4000f80103f */
[----:B------:R-:W-:-:S02]  /*0ce0*/  UIADD3 UR5, UR17, UR5, URZ ;  /* 0x0000000511057290 */ /* 0x000fc4000fffe03f */
[----:B------:R-:W-:Y:S02]  /*0cf0*/  UISETP.NE.U32.AND UP1, UPT, UR10, URZ, UPT ;  /* 0x0000003f0a00728c */ /* 0x000fe4000bf25070 */
[----:B------:R-:W-:Y:S01]  /*0d00*/  USHF.L.U64.HI UR5, UR16, 0x2, UR5 ;  /* 0x0000000210057899 */ /* 0x000fe20008010205 */
[----:B------:R-:W-:-:S03]  /*0d10*/  MOV R241, UR10 ;  /* 0x0000000a00f17c02 */ /* 0x000fc60008000f00 */
[----:B------:R-:W-:-:S04]  /*0d20*/  UIADD3.X UR5, UR5, UR11, URZ, UP0, !UPT ;  /* 0x0000000b05057290 */ /* 0x000fc800087fe43f */
[----:B------:R-:W-:Y:S02]  /*0d30*/  UISETP.NE.AND.EX UP1, UPT, UR5, URZ, UPT, UP1 ;  /* 0x0000003f0500728c */ /* 0x000fe4000bf25310 */
[----:B------:R-:W-:-:S09]  /*0d40*/  MOV R240, UR5 ;  /* 0x0000000500f07c02 */ /* 0x000fd20008000f00 */
.L_x_2003:
[----:B------:R-:W-:Y:S02]  /*0d50*/  PLOP3.LUT P0, PT, PT, PT, UP1, 0x40, 0x0 ;  /* 0x000000000000781c */ /* 0x000fe40003f0e818 */
[----:B------:R-:W-:-:S04]  /*0d60*/  LOP3.LUT R241, R241, R240, RZ, 0x3c, !PT ;  /* 0x000000f0f1f17212 */ /* 0x000fc800078e3cff */
[----:B------:R-:W-:-:S04]  /*0d70*/  LOP3.LUT R240, R241, R240, RZ, 0x3c, !PT ;  /* 0x000000f0f1f07212 */ /* 0x000fc800078e3cff */
[----:B------:R-:W-:-:S03]  /*0d80*/  LOP3.LUT R241, R241, R240, RZ, 0x3c, !PT ;  /* 0x000000f0f1f17212 */ /* 0x000fc600078e3cff */
[----:B------:R-:W-:Y:S05]  /*0d90*/  @P0 BRA `(.L_x_2004) ;  /* 0x0000000400600947 */ /* 0x000fea0003800000 */
[----:B------:R-:W1:Y:S01]  /*0da0*/  LDC R8, c[0x0][0x380] ;  /* 0x0000e000ff087b82 */ /* 0x000e620000000800 */
[----:B------:R-:W-:Y:S01]  /*0db0*/  ULEA UR4, UR22, 0xffffff00, 0x8 ;  /* 0xffffff0016047891 */ /* 0x000fe2000f8e403f */
[----:B------:R-:W-:-:S05]  /*0dc0*/  ULDC.64 UR30, c[0x0][0x248] ;  /* 0x00009200001e7ab9 */ /* 0x000fca0000000a00 */
[----:B------:R-:W-:Y:S01]  /*0dd0*/  MOV R32, UR4 ;  /* 0x0000000400207c02 */ /* 0x000fe20008000f00 */
[----:B------:R-:W-:-:S03]  /*0de0*/  ULDC.64 UR4, c[0x0][0x230] ;  /* 0x00008c0000047ab9 */ /* 0x000fc60000000a00 */
        /* <DEDUP_REMOVED lines=20> */
[----:B------:R-:W1:Y:S05]  /*0f30*/  LDC R0, c[0x0][0x278] ;  /* 0x00009e00ff007b82 */ /* 0x000e6a0000000800 */
[----:B------:R-:W-:-:S06]  /*0f40*/  @P2 VIADD R6, R6, 0x1 ;  /* 0x0000000106062836 */ /* 0x000fcc0000000000 */
[----:B------:R-:W-:Y:S02]  /*0f50*/  @!P0 IADD3 R6, -R6, RZ, RZ ;  /* 0x000000ff06068210 */ /* 0x000fe40007ffe1ff */
[----:B------:R-:W-:-:S05]  /*0f60*/  @!P1 LOP3.LUT R6, RZ, R8, RZ, 0x33, !PT ;  /* 0x00000008ff069212 */ /* 0x000fca00078e33ff */
[----:B------:R-:W-:-:S06]  /*0f70*/  IMAD.WIDE R2, R6, 0x4, R240 ;  /* 0x0000000406027825 */ /* 0x000fcc00078e02f0 */
[----:B------:R2:W3:Y:S01]  /*0f80*/  LDG.E R3, desc[UR6][R2.64] ;  /* 0x0000000602037981 */ /* 0x0004e2000c1e1900 */
[----:B-1----:R-:W-:Y:S01]  /*0f90*/  IABS R5, R0 ;  /* 0x0000000000057213 */ /* 0x002fe20000000000 */
[----:B------:R-:W-:-:S03]  /*0fa0*/  IMAD.MOV R6, RZ, RZ, -R6 ;  /* 0x000000ffff067224 */ /* 0x000fc600078e0a06 */
[----:B------:R-:W1:Y:S01]  /*0fb0*/  I2F.RP R10, R5 ;  /* 0x00000005000a7306 */ /* 0x000e620000209400 */
[----:B------:R-:W-:-:S07]  /*0fc0*/  IMAD R8, R8, R6, R32 ;  /* 0x0000000608087224 */ /* 0x000fce00078e0220 */
[----:B-1----:R-:W1:Y:S01]  /*0fd0*/  MUFU.RCP R10, R10 ;  /* 0x0000000a000a7308 */ /* 0x002e620000001000 */
[----:B--2---:R-:W2:Y:S01]  /*0fe0*/  S2R R2, SR_CTAID.Z ;  /* 0x0000000000027919 */ /* 0x004ea20000002700 */
[----:B-1----:R-:W-:-:S06]  /*0ff0*/  VIADD R10, R10, 0xffffffe ;  /* 0x0ffffffe0a0a7836 */ /* 0x002fcc0000000000 */
[----:B------:R-:W1:Y:S02]  /*1000*/  F2I.FTZ.U32.TRUNC.NTZ R11, R10 ;  /* 0x0000000a000b7305 */ /* 0x000e64000021f000 */
[----:B-1----:R-:W-:Y:S01]  /*1010*/  IADD3 R4, RZ, -R11, RZ ;  /* 0x8000000bff047210 */ /* 0x002fe20007ffe0ff */
[----:B------:R-:W-:Y:S01]  /*1020*/  IMAD.MOV.U32 R10, RZ, RZ, RZ ;  /* 0x000000ffff0a7224 */ /* 0x000fe200078e00ff */
[----:B--2---:R-:W-:-:S03]  /*1030*/  IABS R2, R2 ;  /* 0x0000000200027213 */ /* 0x004fc60000000000 */
[----:B------:R-:W-:Y:S01]  /*1040*/  IMAD R4, R4, R5, RZ ;  /* 0x0000000504047224 */ /* 0x000fe200078e02ff */
[----:B------:R-:W-:-:S03]  /*1050*/  MOV R7, R2 ;  /* 0x0000000200077202 */ /* 0x000fc60000000f00 */
[----:B------:R-:W-:-:S06]  /*1060*/  IMAD.HI.U32 R4, R11, R4, R10 ;  /* 0x000000040b047227 */ /* 0x000fcc00078e000a */
[----:B------:R-:W-:-:S04]  /*1070*/  IMAD.HI.U32 R2, R4, R7, RZ ;  /* 0x0000000704027227 */ /* 0x000fc800078e00ff */
[----:B------:R-:W-:-:S04]  /*1080*/  IMAD.MOV R4, RZ, RZ, -R2 ;  /* 0x000000ffff047224 */ /* 0x000fc800078e0a02 */
[----:B------:R-:W-:Y:S01]  /*1090*/  IMAD R4, R5, R4, R7 ;  /* 0x0000000405047224 */ /* 0x000fe200078e0207 */
[----:B------:R-:W-:-:S04]  /*10a0*/  SHF.R.S32.HI R7, RZ, 0x1f, R8 ;  /* 0x0000001fff077819 */ /* 0x000fc80000011408 */
[----:B------:R-:W-:-:S13]  /*10b0*/  ISETP.GT.U32.AND P1, PT, R5, R4, PT ;  /* 0x000000040500720c */ /* 0x000fda0003f24070 */
[-C--:B------:R-:W-:Y:S02]  /*10c0*/  @!P1 IADD3 R4, R4, -R5.reuse, RZ ;  /* 0x8000000504049210 */ /* 0x080fe40007ffe0ff */
[----:B------:R-:W-:Y:S02]  /*10d0*/  @!P1 IADD3 R2, R2, 0x1, RZ ;  /* 0x0000000102029810 */ /* 0x000fe40007ffe0ff */
[----:B------:R-:W-:Y:S02]  /*10e0*/  ISETP.GE.U32.AND P2, PT, R4, R5, PT ;  /* 0x000000050400720c */ /* 0x000fe40003f46070 */
[----:B------:R-:W-:-:S11]  /*10f0*/  ISETP.NE.AND P1, PT, R0, RZ, PT ;  /* 0x000000ff0000720c */ /* 0x000fd60003f25270 */
[----:B------:R-:W-:-:S05]  /*1100*/  @P2 VIADD R2, R2, 0x1 ;  /* 0x0000000102022836 */ /* 0x000fca0000000000 */
[----:B------:R-:W-:Y:S01]  /*1110*/  MOV R4, R2 ;  /* 0x0000000200047202 */ /* 0x000fe20000000f00 */
[----:B------:R-:W-:Y:S01]  /*1120*/  IMAD R2, R7, UR30, RZ ;  /* 0x0000001e07027c24 */ /* 0x000fe2000f8e02ff */
[----:B---3--:R-:W-:Y:S02]  /*1130*/  R2UR UR13, R3 ;  /* 0x00000000030d72ca */ /* 0x008fe400000e0000 */
        /* <DEDUP_REMOVED lines=8> */
[----:B------:R-:W-:Y:S01]  /*11c0*/  MOV R10, UR14 ;  /* 0x0000000e000a7c02 */ /* 0x000fe20008000f00 */
[----:B------:R-:W-:Y:S01]  /*11d0*/  IMAD R0, R8, UR31, R2 ;  /* 0x0000001f08007c24 */ /* 0x000fe2000f8e0202 */
[----:B------:R-:W-:Y:S01]  /*11e0*/  SHF.R.S32.HI R88, RZ, 0x1f, R4 ;  /* 0x0000001fff587819 */ /* 0x000fe20000011404 */
[----:B------:R-:W-:Y:S01]  /*11f0*/  UIADD3 UR4, UR15, UR4, URZ ;  /* 0x000000040f047290 */ /* 0x000fe2000fffe03f */
[----:B------:R-:W-:Y:S01]  /*1200*/  IMAD.U32 R11, RZ, RZ, UR15 ;  /* 0x0000000fff0b7e24 */ /* 0x000fe2000f8e00ff */
[----:B------:R-:W-:Y:S01]  /*1210*/  ULDC.64 UR10, c[0x0][0x260] ;  /* 0x00009800000a7ab9 */ /* 0x000fe20000000a00 */
[----:B------:R-:W-:-:S03]  /*1220*/  IMAD.MOV.U32 R2, RZ, RZ, R10 ;  /* 0x000000ffff027224 */ /* 0x000fc600078e000a */
[----:B------:R-:W-:Y:S01]  /*1230*/  MOV R3, UR4 ;  /* 0x0000000400037c02 */ /* 0x000fe20008000f00 */
[----:B------:R-:W-:Y:S02]  /*1240*/  ULDC.64 UR4, c[0x0][0x238] ;  /* 0x00008e0000047ab9 */ /* 0x000fe40000000a00 */
[----:B------:R-:W-:Y:S01]  /*1250*/  UIMAD UR12, UR12, UR4, URZ ;  /* 0x000000040c0c72a4 */ /* 0x000fe2000f8e023f */
[----:B------:R-:W-:Y:S01]  /*1260*/  IMAD.WIDE.U32 R2, R8, UR30, R2 ;  /* 0x0000001e08027c25 */ /* 0x000fe2000f8e0002 */
[----:B------:R-:W-:Y:S02]  /*1270*/  UIMAD.WIDE.U32 UR16, UR13, UR4, URZ ;  /* 0x000000040d1072a5 */ /* 0x000fe4000f8e003f */
[----:B------:R-:W-:Y:S02]  /*1280*/  UIMAD UR5, UR13, UR5, UR12 ;  /* 0x000000050d0572a4 */ /* 0x000fe4000f8e020c */
[----:B------:R-:W-:Y:S01]  /*1290*/  IADD3 R3, R3, R0, RZ ;  /* 0x0000000003037210 */ /* 0x000fe20007ffe0ff */
[----:B------:R-:W-:Y:S01]  /*12a0*/  IMAD R0, R88, UR10, RZ ;  /* 0x0000000a58007c24 */ /* 0x000fe2000f8e02ff */
[----:B------:R-:W-:-:S03]  /*12b0*/  UIADD3 UR14, UR17, UR5, URZ ;  /* 0x00000005110e7290 */ /* 0x000fc6000fffe03f */
[C---:B------:R-:W-:Y:S02]  /*12c0*/  IMAD R0, R4.reuse, UR11, R0 ;  /* 0x0000000b04007c24 */ /* 0x040fe4000f8e0200 */
[----:B------:R-:W-:-:S04]  /*12d0*/  IMAD.WIDE.U32 R10, R4, UR10, R2 ;  /* 0x0000000a040a7c25 */ /* 0x000fc8000f8e0002 */
[----:B------:R-:W-:Y:S01]  /*12e0*/  IMAD.IADD R2, R11, 0x1, R0 ;  /* 0x000000010b027824 */ /* 0x000fe200078e0200 */
[----:B------:R-:W-:Y:S01]  /*12f0*/  MOV R3, R10 ;  /* 0x0000000a00037202 */ /* 0x000fe20000000f00 */
[----:B------:R-:W-:Y:S01]  /*1300*/  IMAD.MOV.U32 R0, RZ, RZ, R4 ;  /* 0x000000ffff007224 */ /* 0x000fe200078e0004 */
[----:B------:R-:W-:Y:S06]  /*1310*/  BRA `(.L_x_2005) ;  /* 0x0000000400447947 */ /* 0x000fec0003800000 */
.L_x_2004:
[----:B------:R-:W1:Y:S01]  /*1320*/  LDC R4, c[0x0][0x278] ;  /* 0x00009e00ff047b82 */ /* 0x000e620000000800 */
[----:B------:R-:W2:Y:S01]  /*1330*/  S2R R0, SR_CTAID.Z ;  /* 0x0000000000007919 */ /* 0x000ea20000002700 */
[----:B------:R-:W-:Y:S02]  /*1340*/  UISETP.NE.AND UP0, UPT, UR14, -0x1, UPT ;  /* 0xffffffff0e00788c */ /* 0x000fe4000bf05270 */
[----:B------:R-:W-:-:S04]  /*1350*/  ULEA UR5, UR22, 0xffffff00, 0x8 ;  /* 0xffffff0016057891 */ /* 0x000fc8000f8e403f */
[----:B------:R-:W-:Y:S02]  /*1360*/  PLOP3.LUT P0, PT, PT, PT, UP0, 0x80, 0x0 ;  /* 0x000000000000781c */ /* 0x000fe40003f0f008 */
[----:B------:R-:W-:-:S03]  /*1370*/  MOV R32, UR5 ;  /* 0x0000000500207c02 */ /* 0x000fc60008000f00 */
[----:B------:R-:W-:Y:S01]  /*1380*/  @UP0 UIADD3 UR4, UR13, UR14, URZ ;  /* 0x0000000e0d040290 */ /* 0x000fe2000fffe03f */
[----:B------:R-:W-:-:S03]  /*1390*/  @UP0 ULDC.64 UR30, c[0x0][0x248] ;  /* 0x00009200001e0ab9 */ /* 0x000fc60000000a00 */
[----:B------:R-:W-:Y:S02]  /*13a0*/  @UP0 UIMAD.WIDE.U32 UR10, UR4, UR30, URZ ;  /* 0x0000001e040a02a5 */ /* 0x000fe4000f8e003f */
[----:B------:R-:W-:-:S04]  /*13b0*/  @UP0 UIMAD UR4, UR4, UR31, URZ ;  /* 0x0000001f040402a4 */ /* 0x000fc8000f8e023f */
[----:B------:R-:W-:Y:S01]  /*13c0*/  @UP0 UIADD3 UR4, UR11, UR4, URZ ;  /* 0x000000040b040290 */ /* 0x000fe2000fffe03f */
[----:B-1----:R-:W-:-:S04]  /*13d0*/  IABS R5, R4 ;  /* 0x0000000400057213 */ /* 0x002fc80000000000 */
[----:B------:R-:W1:Y:S01]  /*13e0*/  I2F.RP R6, R5 ;  /* 0x0000000500067306 */ /* 0x000e620000209400 */
[----:B--2---:R-:W-:-:S07]  /*13f0*/  IABS R0, R0 ;  /* 0x0000000000007213 */ /* 0x004fce0000000000 */
[----:B-1----:R-:W1:Y:S02]  /*1400*/  MUFU.RCP R6, R6 ;  /* 0x0000000600067308 */ /* 0x002e640000001000 */
[----:B-1----:R-:W-:-:S06]  /*1410*/  VIADD R6, R6, 0xffffffe ;  /* 0x0ffffffe06067836 */ /* 0x002fcc0000000000 */
[----:B------:R-:W1:Y:S02]  /*1420*/  F2I.FTZ.U32.TRUNC.NTZ R7, R6 ;  /* 0x0000000600077305 */ /* 0x000e64000021f000 */
[----:B-1----:R-:W-:Y:S02]  /*1430*/  IMAD.MOV R2, RZ, RZ, -R7 ;  /* 0x000000ffff027224 */ /* 0x002fe400078e0a07 */
[----:B------:R-:W-:Y:S02]  /*1440*/  IMAD.MOV.U32 R6, RZ, RZ, RZ ;  /* 0x000000ffff067224 */ /* 0x000fe400078e00ff */
[----:B------:R-:W-:-:S04]  /*1450*/  IMAD R2, R2, R5, RZ ;  /* 0x0000000502027224 */ /* 0x000fc800078e02ff */
[----:B------:R-:W-:Y:S01]  /*1460*/  IMAD.HI.U32 R6, R7, R2, R6 ;  /* 0x0000000207067227 */ /* 0x000fe200078e0006 */
[----:B------:R-:W-:Y:S02]  /*1470*/  MOV R2, R0 ;  /* 0x0000000000027202 */ /* 0x000fe40000000f00 */
[----:B------:R-:W-:-:S03]  /*1480*/  SHF.R.S32.HI R7, RZ, 0x1f, R32 ;  /* 0x0000001fff077819 */ /* 0x000fc60000011420 */
[----:B------:R-:W-:-:S04]  /*1490*/  IMAD.HI.U32 R0, R6, R2, RZ ;  /* 0x0000000206007227 */ /* 0x000fc800078e00ff */
[----:B------:R-:W-:-:S04]  /*14a0*/  IMAD.MOV R6, RZ, RZ, -R0 ;  /* 0x000000ffff067224 */ /* 0x000fc800078e0a00 */
[C---:B------:R-:W-:Y:S02]  /*14b0*/  IMAD R6, R5.reuse, R6, R2 ;  /* 0x0000000605067224 */ /* 0x040fe400078e0202 */
[----:B------:R-:W1:Y:S03]  /*14c0*/  LDC.64 R2, c[0x0][0x260] ;  /* 0x00009800ff027b82 */ /* 0x000e660000000a00 */
[----:B------:R-:W-:-:S13]  /*14d0*/  ISETP.GT.U32.AND P1, PT, R5, R6, PT ;  /* 0x000000060500720c */ /* 0x000fda0003f24070 */
[----:B------:R-:W-:Y:S02]  /*14e0*/  @!P1 IMAD.IADD R6, R6, 0x1, -R5 ;  /* 0x0000000106069824 */ /* 0x000fe400078e0a05 */
[----:B------:R-:W-:Y:S01]  /*14f0*/  @!P1 VIADD R0, R0, 0x1 ;  /* 0x0000000100009836 */ /* 0x000fe20000000000 */
[----:B------:R-:W-:Y:S02]  /*1500*/  ISETP.NE.AND P1, PT, R4, RZ, PT ;  /* 0x000000ff0400720c */ /* 0x000fe40003f25270 */
[----:B------:R-:W-:Y:S02]  /*1510*/  ISETP.GE.U32.AND P3, PT, R6, R5, PT ;  /* 0x000000050600720c */ /* 0x000fe40003f66070 */
[----:B------:R-:W-:-:S04]  /*1520*/  LOP3.LUT R5, R4, UR28, RZ, 0x3c, !PT ;  /* 0x0000001c04057c12 */ /* 0x000fc8000f8e3cff */
[----:B------:R-:W-:-:S07]  /*1530*/  ISETP.GE.AND P2, PT, R5, RZ, PT ;  /* 0x000000ff0500720c */ /* 0x000fce0003f46270 */
        /* <DEDUP_REMOVED lines=8> */
[----:B------:R-:W-:-:S03]  /*15c0*/  ULDC.64 UR4, c[0x0][0x230] ;  /* 0x00008c0000047ab9 */ /* 0x000fc60000000a00 */
[----:B------:R-:W-:Y:S02]  /*15d0*/  UIADD3 UR17, UR17, UR10, URZ ;  /* 0x0000000a11117290 */ /* 0x000fe4000fffe03f */
[----:B------:R-:W-:Y:S02]  /*15e0*/  UIMAD UR11, UR11, UR4, URZ ;  /* 0x000000040b0b72a4 */ /* 0x000fe4000f8e023f */
[----:B------:R-:W-:Y:S02]  /*15f0*/  UIMAD.WIDE.U32 UR16, UR12, UR4, UR16 ;  /* 0x000000040c1072a5 */ /* 0x000fe4000f8e0010 */
[----:B------:R-:W-:-:S04]  /*1600*/  UIMAD UR5, UR12, UR5, UR11 ;  /* 0x000000050c0572a4 */ /* 0x000fc8000f8e020b */
[----:B------:R-:W-:Y:S01]  /*1610*/  UIADD3 UR4, UR17, UR5, URZ ;  /* 0x0000000511047290 */ /* 0x000fe2000fffe03f */
[----:B------:R-:W-:-:S11]  /*1620*/  UMOV UR10, UR16 ;  /* 0x00000010000a7c82 */ /* 0x000fd60008000000 */
.L_x_2006:
[----:B------:R-:W-:Y:S01]  /*1630*/  MOV R8, UR10 ;  /* 0x0000000a00087c02 */ /* 0x000fe20008000f00 */
[----:B------:R-:W-:Y:S01]  /*1640*/  IMAD R5, R7, UR30, RZ ;  /* 0x0000001e07057c24 */ /* 0x000fe2000f8e02ff */
[----:B------:R-:W-:Y:S01]  /*1650*/  MOV R9, UR4 ;  /* 0x0000000400097c02 */ /* 0x000fe20008000f00 */
[----:B------:R-:W-:Y:S01]  /*1660*/  @UP0 UIADD3 UR14, UR13, UR14, URZ ;  /* 0x0000000e0d0e0290 */ /* 0x000fe2000fffe03f */
[----:B------:R-:W-:Y:S01]  /*1670*/  @!P2 IADD3 R0, -R0, RZ, RZ ;  /* 0x000000ff0000a210 */ /* 0x000fe20007ffe1ff */
[----:B------:R-:W-:Y:S01]  /*1680*/  @UP0 ULDC.64 UR4, c[0x0][0x250] ;  /* 0x0000940000040ab9 */ /* 0x000fe20000000a00 */
[----:B------:R-:W-:Y:S01]  /*1690*/  @!P1 LOP3.LUT R0, RZ, R4, RZ, 0x33, !PT ;  /* 0x00000004ff009212 */ /* 0x000fe200078e33ff */
[C---:B------:R-:W-:Y:S01]  /*16a0*/  IMAD R4, R32.reuse, UR31, R5 ;  /* 0x0000001f20047c24 */ /* 0x040fe2000f8e0205 */
[----:B------:R-:W-:Y:S01]  /*16b0*/  @UP0 UIMAD.WIDE.U32 UR16, UR14, UR4, URZ ;  /* 0x000000040e1002a5 */ /* 0x000fe2000f8e003f */
[----:B------:R-:W-:Y:S01]  /*16c0*/  IMAD.WIDE.U32 R8, R32, UR30, R8 ;  /* 0x0000001e20087c25 */ /* 0x000fe2000f8e0008 */
[----:B------:R-:W-:-:S02]  /*16d0*/  SHF.R.S32.HI R88, RZ, 0x1f, R0 ;  /* 0x0000001fff587819 */ /* 0x000fc40000011400 */
[----:B------:R-:W-:Y:S02]  /*16e0*/  @UP0 UIMAD UR14, UR14, UR5, UR17 ;  /* 0x000000050e0e02a4 */ /* 0x000fe4000f8e0211 */
[----:B------:R-:W-:Y:S01]  /*16f0*/  IADD3 R9, R9, R4, RZ ;  /* 0x0000000409097210 */ /* 0x000fe20007ffe0ff */
[-C--:B-1----:R-:W-:Y:S02]  /*1700*/  IMAD R4, R88, R2.reuse, RZ ;  /* 0x0000000258047224 */ /* 0x082fe400078e02ff */
[----:B------:R-:W-:-:S04]  /*1710*/  IMAD.WIDE.U32 R8, R0, R2, R8 ;  /* 0x0000000200087225 */ /* 0x000fc800078e0008 */
[----:B------:R-:W-:Y:S01]  /*1720*/  IMAD R4, R0, R3, R4 ;  /* 0x0000000300047224 */ /* 0x000fe200078e0204 */
[----:B------:R-:W-:Y:S02]  /*1730*/  MOV R3, R8 ;  /* 0x0000000800037202 */ /* 0x000fe40000000f00 */
[----:B------:R-:W-:Y:S02]  /*1740*/  MOV R8, R32 ;  /* 0x0000002000087202 */ /* 0x000fe40000000f00 */
[----:B------:R-:W-:Y:S01]  /*1750*/  IADD3 R2, R9, R4, RZ ;  /* 0x0000000409027210 */ /* 0x000fe20007ffe0ff */
        /* <DEDUP_REMOVED lines=9> */
[----:B------:R-:W-:-:S02]  /*17f0*/  UIMAD UR10, UR10, UR4, URZ ;  /* 0x000000040a0a72a4 */ /* 0x000fc4000f8e023f */
[----:B------:R-:W-:Y:S02]  /*1800*/  UIMAD.WIDE.U32 UR16, UR12, UR4, UR14 ;  /* 0x000000040c1072a5 */ /* 0x000fe4000f8e000e */
[----:B------:R-:W-:-:S04]  /*1810*/  UIMAD UR5, UR12, UR5, UR10 ;  /* 0x000000050c0572a4 */ /* 0x000fc8000f8e020a */
[----:B------:R-:W-:-:S12]  /*1820*/  UIADD3 UR14, UR17, UR5, URZ ;  /* 0x00000005110e7290 */ /* 0x000fd8000fffe03f */
.L_x_2005:
[----:B------:R1:W5:Y:S01]  /*1830*/  @P4 LDG.E R5, desc[UR6][R112.64] ;  /* 0x0000000670054981 */ /* 0x000362000c1e1900 */
[----:B------:R-:W-:Y:S01]  /*1840*/  SHF.R.S32.HI R42, RZ, 0x1f, R33 ;  /* 0x0000001fff2a7819 */ /* 0x000fe20000011421 */
[----:B------:R-:W-:Y:S01]  /*1850*/  UISETP.NE.AND UP0, UPT, UR21, -0x1, UPT ;  /* 0xffffffff1500788c */ /* 0x000fe2000bf05270 */
[----:B------:R-:W2:Y:S01]  /*1860*/  LDC R51, c[0x0][0x2e0] ;  /* 0x0000b800ff337b82 */ /* 0x000ea20000000800 */
[----:B------:R-:W3:Y:S01]  /*1870*/  S2R R14, SR_CTAID.X ;  /* 0x00000000000e7919 */ /* 0x000ee20000002500 */
[CC--:B------:R-:W-:Y:S01]  /*1880*/  LEA.HI R102, R42.reuse, R33.reuse, RZ, 0x2 ;  /* 0x000000212a667211 */ /* 0x0c0fe200078f10ff */
[----:B------:R-:W-:Y:S01]  /*1890*/  ULDC.64 UR10, c[0x0][0x240] ;  /* 0x00009000000a7ab9 */ /* 0x000fe20000000a00 */
[-C--:B------:R-:W-:Y:S01]  /*18a0*/  LEA.HI R44, R42, R33.reuse, RZ, 0x3 ;  /* 0x000000212a2c7211 */ /* 0x080fe200078f18ff */
[----:B------:R-:W-:Y:S01]  /*18b0*/  USHF.R.S32.HI UR25, URZ, 0x1f, UR28 ;  /* 0x0000001f3f197899 */ /* 0x000fe2000801141c */
[C---:B------:R-:W-:Y:S02]  /*18c0*/  LOP3.LUT R49, R102.reuse, 0xfffffffc, RZ, 0xc0, !PT ;  /* 0xfffffffc66317812 */ /* 0x040fe400078ec0ff */
[----:B------:R-:W-:Y:S01]  /*18d0*/  SHF.R.S32.HI R43, RZ, 0x3, R44 ;  /* 0x00000003ff2b7819 */ /* 0x000fe2000001142c */
[----:B------:R-:W4:Y:S01]  /*18e0*/  LDC.64 R116, c[0x0][0x250] ;  /* 0x00009400ff747b82 */ /* 0x000f220000000a00 */
[----:B------:R-:W-:Y:S01]  /*18f0*/  SHF.R.S32.HI R110, RZ, 0x2, R102 ;  /* 0x00000002ff6e7819 */ /* 0x000fe20000011466 */
[----:B------:R-:W-:Y:S01]  /*1900*/  IMAD.IADD R49, R33, 0x1, -R49 ;  /* 0x0000000121317824 */ /* 0x000fe200078e0a31 */
[----:B------:R-:W-:Y:S01]  /*1910*/  @!UP0 ULDC.64 UR4, c[0x0][0x228] ;  /* 0x00008a0000048ab9 */ /* 0x000fe20000000a00 */
[----:B------:R-:W-:Y:S01]  /*1920*/  IMAD.SHL.U32 R4, R43, 0x40, RZ ;  /* 0x000000402b047824 */ /* 0x000fe200078e00ff */
[----:B------:R-:W-:Y:S01]  /*1930*/  LEA.HI R102, R102, R110, RZ, 0x1 ;  /* 0x0000006e66667211 */ /* 0x000fe200078f08ff */
[----:B------:R-:W-:Y:S01]  /*1940*/  IMAD.SHL.U32 R196, R49, 0x8, RZ ;  /* 0x0000000831c47824 */ /* 0x000fe200078e00ff */
[-C--:B------:R-:W-:Y:S01]  /*1950*/  LEA.HI R34, R42, R33.reuse, RZ, 0x5 ;  /* 0x000000212a227211 */ /* 0x080fe200078f28ff */
[----:B------:R-:W-:Y:S01]  /*1960*/  @!UP0 UIMAD UR12, UR24, UR4, URZ ;  /* 0x00000004180c82a4 */ /* 0x000fe2000f8e023f */
[----:B------:R-:W-:Y:S01]  /*1970*/  LOP3.LUT R4, R4, 0xc0, RZ, 0xc0, !PT ;  /* 0x000000c004047812 */ /* 0x000fe200078ec0ff */
[----:B------:R-:W-:Y:S01]  /*1980*/  @UP0 UIMAD.WIDE.U32 UR32, UR21, UR10, URZ ;  /* 0x0000000a152002a5 */ /* 0x000fe2000f8e003f */
[----:B------:R-:W-:Y:S01]  /*1990*/  LOP3.LUT R102, R102, 0x7fffffe, RZ, 0xc0, !PT ;  /* 0x07fffffe66667812 */ /* 0x000fe200078ec0ff */
[----:B------:R-:W-:Y:S01]  /*19a0*/  @!UP0 UIMAD.WIDE.U32 UR18, UR26, UR4, URZ ;  /* 0x000000041a1282a5 */ /* 0x000fe2000f8e003f */
[----:B------:R-:W-:Y:S01]  /*19b0*/  LOP3.LUT R6, R4, 0x18, R196, 0xf8, !PT ;  /* 0x0000001804067812 */ /* 0x000fe200078ef8c4 */
[----:B------:R-:W-:Y:S01]  /*19c0*/  @!UP0 UIMAD UR12, UR26, UR5, UR12 ;  /* 0x000000051a0c82a4 */ /* 0x000fe2000f8e020c */
[----:B------:R-:W-:Y:S01]  /*19d0*/  SHF.R.U32.HI R4, RZ, 0x3, R4 ;  /* 0x00000003ff047819 */ /* 0x000fe20000011604 */
[----:B------:R-:W-:Y:S01]  /*19e0*/  IMAD.IADD R102, R110, 0x1, -R102 ;  /* 0x000000016e667824 */ /* 0x000fe200078e0a66 */
[----:B------:R-:W-:Y:S01]  /*19f0*/  SHF.R.S32.HI R34, RZ, 0x5, R34 ;  /* 0x00000005ff227819 */ /* 0x000fe20000011422 */
[----:B------:R-:W-:Y:S01]  /*1a00*/  @UP0 UIMAD UR13, UR21, UR11, UR33 ;  /* 0x0000000b150d02a4 */ /* 0x000fe2000f8e0221 */
[----:B------:R-:W-:Y:S01]  /*1a10*/  LOP3.LUT R4, R6, R4, RZ, 0x3c, !PT ;  /* 0x0000000406047212 */ /* 0x000fe200078e3cff */
[----:B------:R-:W-:Y:S01]  /*1a20*/  @!UP0 UMOV UR32, UR18 ;  /* 0x0000001200208c82 */ /* 0x000fe20008000000 */
[----:B------:R-:W-:Y:S01]  /*1a30*/  SHF.R.S32.HI R111, RZ, 0x1f, R110 ;  /* 0x0000001fff6f7819 */ /* 0x000fe2000001146e */
[----:B------:R-:W-:Y:S01]  /*1a40*/  IMAD R102, R34, 0x8, R102 ;  /* 0x0000000822667824 */ /* 0x000fe200078e0266 */
[----:B------:R-:W-:Y:S01]  /*1a50*/  @!UP0 UIADD3 UR13, UR19, UR12, URZ ;  /* 0x0000000c130d8290 */ /* 0x000fe2000fffe03f */
[----:B------:R-:W-:Y:S01]  /*1a60*/  SHF.R.S32.HI R197, RZ, 0x1f, R196 ;  /* 0x0000001fffc57819 */ /* 0x000fe200000114c4 */
[----:B------:R-:W-:Y:S01]  /*1a70*/  ULDC.64 UR4, c[0x0][0x268] ;  /* 0x00009a0000047ab9 */ /* 0x000fe20000000a00 */
[----:B------:R-:W-:Y:S01]  /*1a80*/  IADD3 R10, P0, R196, UR16, RZ ;  /* 0x00000010c40a7c10 */ /* 0x000fe2000ff1e0ff */
[----:B------:R-:W-:Y:S01]  /*1a90*/  IMAD.U32 R102, R102, 0x20, R4 ;  /* 0x0000002066667824 */ /* 0x000fe200078e0004 */
[----:B------:R-:W-:Y:S01]  /*1aa0*/  IADD3 R12, P1, R196, UR32, RZ ;  /* 0x00000020c40c7c10 */ /* 0x000fe2000ff3e0ff */
[----:B---3--:R-:W-:Y:S01]  /*1ab0*/  IMAD.WIDE R14, R14, 0x40, R110 ;  /* 0x000000400e0e7825 */ /* 0x008fe200078e026e */
[C---:B------:R-:W-:Y:S01]  /*1ac0*/  IADD3.X R11, R197.reuse, UR14, RZ, P0, !PT ;  /* 0x0000000ec50b7c10 */ /* 0x040fe200087fe4ff */
[----:B------:R-:W-:Y:S01]  /*1ad0*/  USHF.L.U64.HI UR18, UR30, 0x5, UR31 ;  /* 0x000000051e127899 */ /* 0x000fe2000801021f */
[----:B------:R-:W-:Y:S01]  /*1ae0*/  LEA.HI R42, R42, R33, RZ, 0x4 ;  /* 0x000000212a2a7211 */ /* 0x000fe200078f20ff */
[----:B------:R-:W-:Y:S01]  /*1af0*/  IMAD R4, R88, UR4, RZ ;  /* 0x0000000458047c24 */ /* 0x000fe2000f8e02ff */
[----:B------:R-:W-:Y:S01]  /*1b00*/  IADD3.X R13, R197, UR13, RZ, P1, !PT ;  /* 0x0000000dc50d7c10 */ /* 0x000fe20008ffe4ff */
[----:B------:R-:W-:Y:S01]  /*1b10*/  IMAD.WIDE.U32 R10, R0, UR4, R10 ;  /* 0x00000004000a7c25 */ /* 0x000fe2000f8e000a */
[----:B------:R-:W-:Y:S01]  /*1b20*/  LOP3.LUT R41, R42, 0xfffffff0, RZ, 0xc0, !PT ;  /* 0xfffffff02a297812 */ /* 0x000fe200078ec0ff */
[----:B------:R-:W-:Y:S01]  /*1b30*/  USHF.L.U32 UR19, UR30, 0x5, URZ ;  /* 0x000000051e137899 */ /* 0x000fe2000800063f */
[----:B------:R-:W-:Y:S01]  /*1b40*/  IADD3 R104, P0, R110, R8, RZ ;  /* 0x000000086e687210 */ /* 0x000fe20007f1e0ff */
[----:B------:R-:W-:Y:S01]  /*1b50*/  IMAD R4, R0, UR5, R4 ;  /* 0x0000000500047c24 */ /* 0x000fe2000f8e0204 */
[----:B------:R-:W-:Y:S01]  /*1b60*/  ULDC.64 UR4, c[0x0][0x258] ;  /* 0x0000960000047ab9 */ /* 0x000fe20000000a00 */
[----:B------:R-:W-:Y:S01]  /*1b70*/  IMAD R6, R15, UR10, RZ ;  /* 0x0000000a0f067c24 */ /* 0x000fe2000f8e02ff */
[----:B--2---:R-:W-:Y:S01]  /*1b80*/  LEA.HI R51, R51, R51, RZ, 0x1 ;  /* 0x0000003333337211 */ /* 0x004fe200078f08ff */
[----:B------:R-:W-:Y:S01]  /*1b90*/  IMAD.WIDE.U32 R12, R14, UR10, R12 ;  /* 0x0000000a0e0c7c25 */ /* 0x000fe2000f8e000c */
[----:B------:R-:W-:Y:S01]  /*1ba0*/  UIMAD UR10, UR25, UR4, URZ ;  /* 0x00000004190a72a4 */ /* 0x000fe2000f8e023f */
[----:B----4-:R-:W-:-:S02]  /*1bb0*/  SHF.L.U64.HI R221, R116, 0x5, R117 ;  /* 0x0000000574dd7819 */ /* 0x010fc40000010275 */
[----:B------:R-:W-:Y:S01]  /*1bc0*/  IMAD.U32 R114, RZ, RZ, UR4 ;  /* 0x00000004ff727e24 */ /* 0x000fe2000f8e00ff */
[----:B------:R-:W-:Y:S01]  /*1bd0*/  USHF.R.S32.HI UR4, URZ, 0x1f, UR29 ;  /* 0x0000001f3f047899 */ /* 0x000fe2000801141d */
[----:B------:R-:W-:Y:S01]  /*1be0*/  IMAD.IADD R41, R33, 0x1, -R41 ;  /* 0x0000000121297824 */ /* 0x000fe200078e0a29 */
[----:B------:R-:W-:Y:S01]  /*1bf0*/  SHF.R.S32.HI R48, RZ, 0x1, R51 ;  /* 0x00000001ff307819 */ /* 0x000fe20000011433 */
[----:B------:R-:W-:Y:S01]  /*1c00*/  IMAD.X R103, R111, 0x1, R7, P0 ;  /* 0x000000016f677824 */ /* 0x000fe200000e0607 */
[----:B------:R-:W-:Y:S01]  /*1c10*/  ULEA.HI UR4, UR4, UR29, URZ, 0x8 ;  /* 0x0000001d04047291 */ /* 0x000fe2000f8f403f */
[----:B------:R-:W-:Y:S01]  /*1c20*/  IADD3 R106, P0, R196, R3, RZ ;  /* 0x00000003c46a7210 */ /* 0x000fe20007f1e0ff */
[----:B------:R-:W-:Y:S01]  /*1c30*/  IMAD R6, R14, UR11, R6 ;  /* 0x0000000b0e067c24 */ /* 0x000fe2000f8e0206 */
[----:B------:R-:W-:Y:S01]  /*1c40*/  LEA.HI R40, R41, R41, RZ, 0x1 ;  /* 0x0000002929287211 */ /* 0x000fe200078f08ff */
[----:B------:R-:W-:Y:S01]  /*1c50*/  USHF.R.S32.HI UR4, URZ, 0x8, UR4 ;  /* 0x000000083f047899 */ /* 0x000fe20008011404 */
[----:B------:R-:W-:Y:S01]  /*1c60*/  IMAD.SHL.U32 R49, R49, 0x4, RZ ;  /* 0x0000000431317824 */ /* 0x000fe200078e00ff */
[----:B------:R-:W-:Y:S01]  /*1c70*/  UIMAD UR5, UR28, UR5, UR10 ;  /* 0x000000051c0572a4 */ /* 0x000fe2000f8e020a */
[----:B------:R-:W-:Y:S01]  /*1c80*/  SHF.R.S32.HI R9, RZ, 0x1, R40 ;  /* 0x00000001ff097819 */ /* 0x000fe20000011428 */
[----:B------:R-:W-:Y:S01]  /*1c90*/  IMAD.X R107, R197, 0x1, R2, P0 ;  /* 0x00000001c56b7824 */ /* 0x000fe200000e0602 */
[----:B------:R-:W-:Y:S01]  /*1ca0*/  SHF.R.S32.HI R35, RZ, 0x1f, R40 ;  /* 0x0000001fff237819 */ /* 0x000fe20000011428 */
[----:B------:R-:W-:Y:S01]  /*1cb0*/  IMAD.IADD R13, R13, 0x1, R6 ;  /* 0x000000010d0d7824 */ /* 0x000fe200078e0206 */
[----:B------:R-:W-:Y:S01]  /*1cc0*/  VIMNMX R67, RZ, UR4, !PT ;  /* 0x00000004ff437c48 */ /* 0x000fe2000ffe0100 */
[----:B------:R-:W-:Y:S01]  /*1cd0*/  IMAD R103, R103, R116, RZ ;  /* 0x0000007467677224 */ /* 0x000fe200078e02ff */
[----:B------:R-:W-:Y:S01]  /*1ce0*/  LEA.HI R35, R35, R9, RZ, 0x2 ;  /* 0x0000000923237211 */ /* 0x000fe200078f10ff */
[----:B------:R-:W-:Y:S01]  /*1cf0*/  IMAD R50, R110, R48, R49 ;  /* 0x000000306e327224 */ /* 0x000fe200078e0231 */
[----:B------:R-:W-:Y:S01]  /*1d00*/  ISETP.LT.AND P0, PT, R67, UR22, PT ;  /* 0x0000001643007c0c */ /* 0x000fe2000bf01270 */
[----:B------:R-:W-:Y:S01]  /*1d10*/  IMAD.IADD R11, R11, 0x1, R4 ;  /* 0x000000010b0b7824 */ /* 0x000fe200078e0204 */
[----:B------:R-:W-:Y:S01]  /*1d20*/  LOP3.LUT R35, R35, 0xfffffffc, RZ, 0xc0, !PT ;  /* 0xfffffffc23237812 */ /* 0x000fe200078ec0ff */
[----:B------:R-:W-:Y:S01]  /*1d30*/  IMAD R108, R111, UR30, RZ ;  /* 0x0000001e6f6c7c24 */ /* 0x000fe2000f8e02ff */
[----:B------:R-:W-:Y:S01]  /*1d40*/  SHF.R.S32.HI R47, RZ, 0x1f, R50 ;  /* 0x0000001fff2f7819 */ /* 0x000fe20000011432 */
[----:B------:R-:W-:-:S04]  /*1d50*/  IMAD.WIDE.U32 R114, R114, UR28, R12 ;  /* 0x0000001c72727c25 */ /* 0x000fc8000f8e000c */
[----:B------:R-:W-:Y:S02]  /*1d60*/  IMAD.IADD R35, R9, 0x1, -R35 ;  /* 0x0000000109237824 */ /* 0x000fe400078e0a23 */
[C---:B------:R-:W-:Y:S02]  /*1d70*/  IMAD R103, R104.reuse, R117, R103 ;  /* 0x0000007568677224 */ /* 0x040fe400078e0267 */
[----:B------:R-:W-:Y:S01]  /*1d80*/  IMAD.MOV.U32 R9, RZ, RZ, 0x10 ;  /* 0x00000010ff097424 */ /* 0x000fe200078e00ff */
[----:B------:R-:W-:Y:S01]  /*1d90*/  LOP3.LUT P1, RZ, R35, 0x2, RZ, 0xc0, !PT ;  /* 0x0000000223ff7812 */ /* 0x000fe2000782c0ff */
[----:B------:R-:W-:Y:S02]  /*1da0*/  IMAD.IADD R49, R49, 0x1, R50 ;  /* 0x0000000131317824 */ /* 0x000fe400078e0232 */
[----:B------:R-:W-:Y:S01]  /*1db0*/  IMAD.WIDE.U32 R104, R104, R116, R10 ;  /* 0x0000007468687225 */ /* 0x000fe200078e000a */
[----:B------:R-:W-:Y:S02]  /*1dc0*/  SEL R9, R9, 0xfffffff0, !P1 ;  /* 0xfffffff009097807 */ /* 0x000fe40004800000 */
[----:B------:R-:W-:Y:S01]  /*1dd0*/  SHF.R.S32.HI R46, RZ, 0x1f, R49 ;  /* 0x0000001fff2e7819 */ /* 0x000fe20000011431 */
[----:B------:R-:W-:-:S02]  /*1de0*/  IMAD R108, R110, UR31, R108 ;  /* 0x0000001f6e6c7c24 */ /* 0x000fc4000f8e026c */
[----:B------:R-:W-:-:S04]  /*1df0*/  IMAD.WIDE.U32 R106, R110, UR30, R106 ;  /* 0x0000001e6e6a7c25 */ /* 0x000fc8000f8e006a */
[----:B------:R-:W-:Y:S02]  /*1e00*/  VIADD R45, R115, UR5 ;  /* 0x00000005732d7c36 */ /* 0x000fe40008000000 */
[----:B------:R-:W-:Y:S02]  /*1e10*/  IMAD.SHL.U32 R222, R116, 0x20, RZ ;  /* 0x0000002074de7824 */ /* 0x000fe400078e00ff */
[----:B------:R-:W-:Y:S02]  /*1e20*/  IMAD.IADD R109, R107, 0x1, R108 ;  /* 0x000000016b6d7824 */ /* 0x000fe400078e026c */
[----:B------:R-:W-:Y:S02]  /*1e30*/  IMAD.IADD R103, R105, 0x1, R103 ;  /* 0x0000000169677824 */ /* 0x000fe400078e0267 */
[----:B------:R-:W-:Y:S01]  /*1e40*/  @!P4 IMAD.MOV.U32 R5, RZ, RZ, RZ ;  /* 0x000000ffff05c224 */ /* 0x000fe200078e00ff */
[----:B-1----:R-:W-:Y:S06]  /*1e50*/  @!P0 BRA `(.L_x_2007) ;  /* 0x0000006c00d48947 */ /* 0x002fec0003800000 */
[----:B------:R-:W1:Y:S01]  /*1e60*/  LDC.64 R2, c[0x0][0x338] ;  /* 0x0000ce00ff027b82 */ /* 0x000e620000000a00 */
[----:B------:R-:W-:Y:S01]  /*1e70*/  ULDC.64 UR10, c[0x0][0x330] ;  /* 0x0000cc00000a7ab9 */ /* 0x000fe20000000a00 */
[----:B------:R-:W-:Y:S01]  /*1e80*/  ULDC.64 UR4, c[0x0][0x328] ;  /* 0x0000ca0000047ab9 */ /* 0x000fe20000000a00 */
[----:B------:R-:W-:Y:S01]  /*1e90*/  IMAD.U32 R6, RZ, RZ, UR10 ;  /* 0x0000000aff067e24 */ /* 0x000fe2000f8e00ff */
[----:B------:R-:W-:Y:S01]  /*1ea0*/  UIMAD UR12, UR24, UR4, URZ ;  /* 0x00000004180c72a4 */ /* 0x000fe2000f8e023f */
[----:B------:R-:W-:Y:S01]  /*1eb0*/  IMAD.U32 R4, RZ, RZ, UR4 ;  /* 0x00000004ff047e24 */ /* 0x000fe2000f8e00ff */
[----:B------:R-:W-:Y:S01]  /*1ec0*/  USHF.R.S32.HI UR4, URZ, 0x1f, UR29 ;  /* 0x0000001f3f047899 */ /* 0x000fe2000801141d */
[----:B------:R-:W-:Y:S01]  /*1ed0*/  IMAD.WIDE.U32 R12, R6, UR26, R196 ;  /* 0x0000001a060c7c25 */ /* 0x000fe2000f8e00c4 */
[----:B------:R-:W-:Y:S01]  /*1ee0*/  UIMAD UR13, UR24, UR10, URZ ;  /* 0x0000000a180d72a4 */ /* 0x000fe2000f8e023f */
[----:B------:R-:W-:Y:S01]  /*1ef0*/  IADD3 R6, P1, P0, R32, -UR29, R110 ;  /* 0x8000001d20067c10 */ /* 0x000fe2000f83e06e */
[----:B------:R-:W-:Y:S01]  /*1f00*/  UIMAD UR5, UR26, UR5, UR12 ;  /* 0x000000051a0572a4 */ /* 0x000fe2000f8e020c */
[----:B------:R-:W-:Y:S01]  /*1f10*/  IMAD.WIDE.U32 R10, R4, UR26, R196 ;  /* 0x0000001a040a7c25 */ /* 0x000fe2000f8e00c4 */
[--C-:B------:R-:W-:Y:S01]  /*1f20*/  SHF.R.S32.HI R4, RZ, 0x1f, R32.reuse ;  /* 0x0000001fff047819 */ /* 0x100fe20000011420 */
[----:B------:R-:W-:Y:S01]  /*1f30*/  UIMAD UR11, UR26, UR11, UR13 ;  /* 0x0000000b1a0b72a4 */ /* 0x000fe2000f8e020d */
[----:B------:R-:W2:Y:S01]  /*1f40*/  LDC R68, c[0x0][0x340] ;  /* 0x0000d000ff447b82 */ /* 0x000ea20000000800 */
[----:B------:R-:W-:Y:S01]  /*1f50*/  ULDC.64 UR14, c[0x0][0x340] ;  /* 0x0000d000000e7ab9 */ /* 0x000fe20000000a00 */
[----:B------:R-:W-:Y:S01]  /*1f60*/  IADD3.X R4, R4, ~UR4, R111, P1, P0 ;  /* 0x8000000404047c10 */ /* 0x000fe20008fe046f */
[----:B-----5:R-:W-:Y:S01]  /*1f70*/  IMAD.IADD R32, R5, 0x1, R32 ;  /* 0x0000000105207824 */ /* 0x020fe200078e0220 */
[----:B------:R-:W-:Y:S01]  /*1f80*/  ULDC.64 UR12, c[0x0][0x320] ;  /* 0x0000c800000c7ab9 */ /* 0x000fe20000000a00 */
[----:B------:R-:W-:Y:S01]  /*1f90*/  IADD3 R13, R13, UR11, RZ ;  /* 0x0000000b0d0d7c10 */ /* 0x000fe2000fffe0ff */
[----:B------:R-:W-:Y:S01]  /*1fa0*/  VIADD R11, R11, UR5 ;  /* 0x000000050b0b7c36 */ /* 0x000fe20008000000 */
[----:B------:R-:W-:Y:S01]  /*1fb0*/  ULDC.64 UR4, c[0x0][0x350] ;  /* 0x0000d40000047ab9 */ /* 0x000fe20000000a00 */
[C---:B------:R-:W-:Y:S01]  /*1fc0*/  IMAD R5, R4.reuse, UR14, RZ ;  /* 0x0000000e04057c24 */ /* 0x040fe2000f8e02ff */
[----:B------:R-:W-:Y:S01]  /*1fd0*/  ULDC.64 UR10, c[0x0][0x348] ;  /* 0x0000d200000a7ab9 */ /* 0x000fe20000000a00 */
[-C--:B-1----:R-:W-:Y:S01]  /*1fe0*/  IMAD R4, R4, R2.reuse, RZ ;  /* 0x0000000204047224 */ /* 0x082fe200078e02ff */
[C---:B------:R-:W-:Y:S01]  /*1ff0*/  SHF.L.U32 R76, R117.reuse, 0x7, RZ ;  /* 0x00000007754c7819 */ /* 0x040fe200000006ff */
[C---:B------:R-:W-:Y:S01]  /*2000*/  IMAD R5, R6.reuse, UR15, R5 ;  /* 0x0000000f06057c24 */ /* 0x040fe2000f8e0205 */
[----:B------:R-:W-:Y:S01]  /*2010*/  SHF.L.U32 R73, R117, 0x6, RZ ;  /* 0x0000000675497819 */ /* 0x000fe200000006ff */
[----:B------:R-:W-:Y:S01]  /*2020*/  IMAD.WIDE.U32 R12, R6, UR14, R12 ;  /* 0x0000000e060c7c25 */ /* 0x000fe2000f8e000c */
[----:B------:R-:W-:Y:S01]  /*2030*/  USHF.L.U64.HI UR36, UR14, 0x5, UR15 ;  /* 0x000000050e247899 */ /* 0x000fe2000801020f */
[----:B------:R-:W-:Y:S01]  /*2040*/  SHF.L.U32 R66, R48, 0x5, RZ ;  /* 0x0000000530427819 */ /* 0x000fe200000006ff */
[----:B------:R-:W-:Y:S01]  /*2050*/  UIMAD UR42, UR15, 0xc0, URZ ;  /* 0x000000c00f2a78a4 */ /* 0x000fe2000f8e023f */
[C---:B------:R-:W-:Y:S01]  /*2060*/  IMAD R4, R6.reuse, R3, R4 ;  /* 0x0000000306047224 */ /* 0x040fe200078e0204 */
[----:B------:R-:W-:Y:S01]  /*2070*/  IADD3 R5, R13, R5, RZ ;  /* 0x000000050d057210 */ /* 0x000fe20007ffe0ff */
[----:B------:R-:W-:Y:S01]  /*2080*/  IMAD.WIDE.U32 R6, R6, R2, R10 ;  /* 0x0000000206067225 */ /* 0x000fe200078e000a */
[----:B------:R-:W-:Y:S01]  /*2090*/  USHF.L.U64.HI UR43, UR14, 0x7, UR15 ;  /* 0x000000070e2b7899 */ /* 0x000fe2000801020f */
[----:B------:R-:W-:Y:S01]  /*20a0*/  SHF.L.U32 R60, R48, 0x7, RZ ;  /* 0x00000007303c7819 */ /* 0x000fe200000006ff */
[----:B------:R-:W-:Y:S01]  /*20b0*/  UIMAD UR39, UR15, 0x140, URZ ;  /* 0x000001400f2778a4 */ /* 0x000fe2000f8e023f */
[C---:B------:R-:W-:Y:S01]  /*20c0*/  IMAD R86, R88.reuse, UR4, RZ ;  /* 0x0000000458567c24 */ /* 0x040fe2000f8e02ff */
[----:B------:R-:W-:Y:S01]  /*20d0*/  UIMAD UR38, UR15, 0x180, URZ ;  /* 0x000001800f2678a4 */ /* 0x000fe2000f8e023f */
[----:B------:R-:W-:Y:S01]  /*20e0*/  IMAD.IADD R7, R7, 0x1, R4 ;  /* 0x0000000107077824 */ /* 0x000fe200078e0204 */
[----:B------:R-:W-:Y:S01]  /*20f0*/  UIMAD.WIDE.U32 UR32, UR30, 0x80, URZ ;  /* 0x000000801e2078a5 */ /* 0x000fe2000f8e003f */
[----:B------:R-:W-:Y:S01]  /*2100*/  IMAD R88, R88, UR10, RZ ;  /* 0x0000000a58587c24 */ /* 0x000fe2000f8e02ff */
[----:B------:R-:W-:Y:S01]  /*2110*/  USHF.L.U32 UR35, UR31, 0x7, URZ ;  /* 0x000000071f237899 */ /* 0x000fe2000800063f */
[----:B------:R-:W-:Y:S01]  /*2120*/  IMAD R32, R48, R32, RZ ;  /* 0x0000002030207224 */ /* 0x000fe200078e02ff */
[----:B------:R-:W-:Y:S01]  /*2130*/  USHF.L.U32 UR34, UR31, 0x6, URZ ;  /* 0x000000061f227899 */ /* 0x000fe2000800063f */
[----:B------:R-:W-:Y:S01]  /*2140*/  IMAD.MOV.U32 R4, RZ, RZ, R12 ;  /* 0x000000ffff047224 */ /* 0x000fe200078e000c */
[----:B------:R-:W-:Y:S01]  /*2150*/  USHF.L.U32 UR37, UR14, 0x5, URZ ;  /* 0x000000050e257899 */ /* 0x000fe2000800063f */
[C---:B------:R-:W-:Y:S01]  /*2160*/  IMAD R88, R0.reuse, UR11, R88 ;  /* 0x0000000b00587c24 */ /* 0x040fe2000f8e0258 */
[----:B------:R-:W-:Y:S01]  /*2170*/  SHF.R.S32.HI R31, RZ, 0x1f, R32 ;  /* 0x0000001fff1f7819 */ /* 0x000fe20000011420 */
[----:B------:R-:W-:Y:S01]  /*2180*/  IMAD.WIDE.U32 R6, R0, UR10, R6 ;  /* 0x0000000a00067c25 */ /* 0x000fe2000f8e0006 */
[-C--:B------:R-:W-:Y:S01]  /*2190*/  IADD3 R93, P2, R49, R32.reuse, RZ ;  /* 0x00000020315d7210 */ /* 0x080fe20007f5e0ff */
[----:B------:R-:W-:Y:S01]  /*21a0*/  ULDC.64 UR10, c[0x0][0x218] ;  /* 0x00008600000a7ab9 */ /* 0x000fe20000000a00 */
[----:B------:R-:W-:Y:S01]  /*21b0*/  IADD3 R32, P3, R50, R32, RZ ;  /* 0x0000002032207210 */ /* 0x000fe20007f7e0ff */
[----:B------:R-:W-:Y:S01]  /*21c0*/  IMAD R86, R0, UR5, R86 ;  /* 0x0000000500567c24 */ /* 0x000fe2000f8e0256 */
[----:B------:R-:W-:Y:S01]  /*21d0*/  IADD3.X R92, R46, R31, RZ, P2, !PT ;  /* 0x0000001f2e5c7210 */ /* 0x000fe200017fe4ff */
[----:B------:R-:W-:Y:S01]  /*21e0*/  IMAD.WIDE.U32 R4, R0, UR4, R4 ;  /* 0x0000000400047c25 */ /* 0x000fe2000f8e0004 */
[----:B------:R-:W-:Y:S01]  /*21f0*/  ULDC.64 UR4, c[0x0][0x318] ;  /* 0x0000c60000047ab9 */ /* 0x000fe20000000a00 */
[----:B------:R-:W-:Y:S01]  /*2200*/  USHF.L.U32 UR44, UR14, 0x7, URZ ;  /* 0x000000070e2c7899 */ /* 0x000fe2000800063f */
[----:B------:R-:W-:Y:S01]  /*2210*/  LEA R89, P0, R6, UR4, 0x1 ;  /* 0x0000000406597c11 */ /* 0x000fe2000f8008ff */
[----:B------:R-:W-:Y:S01]  /*2220*/  IMAD.IADD R88, R7, 0x1, R88 ;  /* 0x0000000107587824 */ /* 0x000fe200078e0258 */
[----:B------:R-:W-:Y:S01]  /*2230*/  IADD3 R86, R5, R86, RZ ;  /* 0x0000005605567210 */ /* 0x000fe20007ffe0ff */
[----:B------:R-:W-:Y:S01]  /*2240*/  IMAD.X R31, R47, 0x1, R31, P3 ;  /* 0x000000012f1f7824 */ /* 0x000fe200018e061f */
[----:B------:R-:W-:Y:S01]  /*2250*/  LEA R87, P1, R4, UR12, 0x1 ;  /* 0x0000000c04577c11 */ /* 0x000fe2000f8208ff */
[----:B------:R-:W-:Y:S01]  /*2260*/  IMAD.WIDE.U32 R14, R116, 0x80, RZ ;  /* 0x00000080740e7825 */ /* 0x000fe200078e00ff */
[----:B------:R-:W-:Y:S01]  /*2270*/  LEA.HI.X R88, R6, UR5, R88, 0x1, P0 ;  /* 0x0000000506587c11 */ /* 0x000fe200080f0c58 */
[----:B------:R-:W-:Y:S01]  /*2280*/  ULDC.64 UR4, c[0x0][0x220] ;  /* 0x0000880000047ab9 */ /* 0x000fe20000000a00 */
[----:B------:R-:W-:Y:S01]  /*2290*/  LEA.HI.X R86, R4, UR13, R86, 0x1, P1 ;  /* 0x0000000d04567c11 */ /* 0x000fe200088f0c56 */
[----:B------:R-:W-:Y:S01]  /*22a0*/  IMAD.WIDE.U32 R10, R116, 0x40, RZ ;  /* 0x00000040740a7825 */ /* 0x000fe200078e00ff */
[----:B------:R-:W-:Y:S01]  /*22b0*/  LEA R82, P1, R106, UR10, 0x1 ;  /* 0x0000000a6a527c11 */ /* 0x000fe2000f8208ff */
[----:B------:R-:W-:Y:S01]  /*22c0*/  USHF.L.U64.HI UR12, UR14, 0x6, UR15 ;  /* 0x000000060e0c7899 */ /* 0x000fe2000801020f */
[----:B------:R-:W-:Y:S01]  /*22d0*/  LEA R85, P0, R104, UR4, 0x1 ;  /* 0x0000000468557c11 */ /* 0x000fe2000f8008ff */
[----:B------:R-:W-:Y:S01]  /*22e0*/  IMAD.IADD R76, R15, 0x1, R76 ;  /* 0x000000010f4c7824 */ /* 0x000fe200078e024c */
[C---:B------:R-:W-:Y:S01]  /*22f0*/  SHF.L.U64.HI R31, R32.reuse, 0x1, R31 ;  /* 0x00000001201f7819 */ /* 0x040fe2000001021f */
[----:B------:R-:W-:Y:S01]  /*2300*/  IMAD.SHL.U32 R32, R32, 0x2, RZ ;  /* 0x0000000220207824 */ /* 0x000fe200078e00ff */
[----:B------:R-:W-:Y:S01]  /*2310*/  SHF.L.U64.HI R92, R93, 0x1, R92 ;  /* 0x000000015d5c7819 */ /* 0x000fe2000001025c */
[----:B------:R-:W-:Y:S01]  /*2320*/  IMAD.IADD R73, R11, 0x1, R73 ;  /* 0x000000010b497824 */ /* 0x000fe200078e0249 */
[----:B------:R-:W-:Y:S01]  /*2330*/  SHF.L.U32 R93, R93, 0x1, RZ ;  /* 0x000000015d5d7819 */ /* 0x000fe200000006ff */
[C---:B------:R-:W-:Y:S01]  /*2340*/  IMAD R75, R117.reuse, 0xc0, RZ ;  /* 0x000000c0754b7824 */ /* 0x040fe200078e02ff */
[----:B------:R-:W-:Y:S01]  /*2350*/  LEA.HI.X R81, R106, UR11, R109, 0x1, P1 ;  /* 0x0000000b6a517c11 */ /* 0x000fe200088f0c6d */
[C---:B------:R-:W-:Y:S01]  /*2360*/  IMAD R78, R117.reuse, 0x140, RZ ;  /* 0x00000140754e7824 */ /* 0x040fe200078e02ff */
[----:B------:R-:W-:Y:S01]  /*2370*/  LEA.HI.X R84, R104, UR5, R103, 0x1, P0 ;  /* 0x0000000568547c11 */ /* 0x000fe200080f0c67 */
[C---:B------:R-:W-:Y:S01]  /*2380*/  IMAD R79, R117.reuse, 0x180, RZ ;  /* 0x00000180754f7824 */ /* 0x040fe200078e02ff */
[----:B------:R-:W-:Y:S01]  /*2390*/  ULDC.64 UR10, c[0x0][0x360] ;  /* 0x0000d800000a7ab9 */ /* 0x000fe20000000a00 */
[----:B------:R-:W-:Y:S01]  /*23a0*/  IMAD R80, R117, 0x1c0, RZ ;  /* 0x000001c075507824 */ /* 0x000fe200078e02ff */
[----:B------:R-:W-:Y:S01]  /*23b0*/  USHF.L.U32 UR13, UR14, 0x6, URZ ;  /* 0x000000060e0d7899 */ /* 0x000fe2000800063f */
[C---:B------:R-:W-:Y:S01]  /*23c0*/  IMAD.WIDE.U32 R122, R116.reuse, 0xc0, RZ ;  /* 0x000000c0747a7825 */ /* 0x040fe200078e00ff */
[----:B------:R-:W-:Y:S01]  /*23d0*/  UIMAD UR15, UR15, 0x1c0, URZ ;  /* 0x000001c00f0f78a4 */ /* 0x000fe2000f8e023f */
[C---:B------:R-:W-:Y:S01]  /*23e0*/  IADD3 R91, P3, R93.reuse, UR10, RZ ;  /* 0x0000000a5d5b7c10 */ /* 0x040fe2000ff7e0ff */
[----:B------:R-:W-:Y:S01]  /*23f0*/  ULDC.64 UR4, c[0x0][0x358] ;  /* 0x0000d60000047ab9 */ /* 0x000fe20000000a00 */
[----:B------:R-:W-:Y:S01]  /*2400*/  IMAD.WIDE.U32 R120, R116, 0x140, RZ ;  /* 0x0000014074787825 */ /* 0x000fe200078e00ff */
[----:B------:R-:W-:Y:S01]  /*2410*/  IADD3 R11, P1, R32, UR10, RZ ;  /* 0x0000000a200b7c10 */ /* 0x000fe2000ff3e0ff */
[----:B------:R-:W-:Y:S01]  /*2420*/  UIMAD.WIDE.U32 UR50, UR14, 0x1c0, URZ ;  /* 0x000001c00e3278a5 */ /* 0x000fe2000f8e003f */
[----:B------:R-:W-:Y:S01]  /*2430*/  IADD3 R93, P2, R93, UR4, RZ ;  /* 0x000000045d5d7c10 */ /* 0x000fe2000ff5e0ff */
[----:B------:R-:W-:Y:S01]  /*2440*/  IMAD.WIDE.U32 R118, R116, 0x180, RZ ;  /* 0x0000018074767825 */ /* 0x000fe200078e00ff */
[----:B------:R-:W-:Y:S01]  /*2450*/  IADD3 R32, P0, R32, UR4, RZ ;  /* 0x0000000420207c10 */ /* 0x000fe2000ff1e0ff */
[----:B------:R-:W-:Y:S01]  /*2460*/  UIMAD.WIDE.U32 UR30, UR30, 0x40, URZ ;  /* 0x000000401e1e78a5 */ /* 0x000fe2000f8e003f */
[----:B------:R-:W-:Y:S01]  /*2470*/  SHF.L.U64.HI R76, R14, 0x1, R76 ;  /* 0x000000010e4c7819 */ /* 0x000fe2000001024c */
[C---:B------:R-:W-:Y:S01]  /*2480*/  IMAD.SHL.U32 R64, R48.reuse, 0x40, RZ ;  /* 0x0000004030407824 */ /* 0x040fe200078e00ff */
[----:B------:R-:W-:Y:S01]  /*2490*/  UIMAD.WIDE.U32 UR48, UR14, 0xc0, URZ ;  /* 0x000000c00e3078a5 */ /* 0x000fe2000f8e003f */
[C---:B------:R-:W-:Y:S01]  /*24a0*/  IMAD R62, R48.reuse, 0x60, RZ ;  /* 0x00000060303e7824 */ /* 0x040fe200078e02ff */
[----:B------:R-:W-:Y:S01]  /*24b0*/  UIMAD.WIDE.U32 UR46, UR14, 0x140, URZ ;  /* 0x000001400e2e78a5 */ /* 0x000fe2000f8e003f */
[C---:B------:R-:W-:Y:S01]  /*24c0*/  IMAD R58, R48.reuse, 0xa0, RZ ;  /* 0x000000a0303a7824 */ /* 0x040fe200078e02ff */
[----:B------:R-:W-:Y:S01]  /*24d0*/  UIMAD.WIDE.U32 UR40, UR14, 0x180, URZ ;  /* 0x000001800e2878a5 */ /* 0x000fe2000f8e003f */
[----:B------:R-:W-:Y:S01]  /*24e0*/  IMAD R56, R48, 0xc0, RZ ;  /* 0x000000c030387824 */ /* 0x000fe200078e02ff */
[----:B------:R-:W-:Y:S01]  /*24f0*/  SHF.L.U64.HI R73, R10, 0x1, R73 ;  /* 0x000000010a497819 */ /* 0x000fe20000010249 */
[----:B------:R-:W-:Y:S01]  /*2500*/  IMAD R54, R48, 0xe0, RZ ;  /* 0x000000e030367824 */ /* 0x000fe200078e02ff */
[--C-:B------:R-:W-:Y:S01]  /*2510*/  SHF.L.U64.HI R69, R2, 0x6, R3.reuse ;  /* 0x0000000602457819 */ /* 0x100fe20000010203 */
[----:B------:R-:W-:Y:S01]  /*2520*/  IMAD.WIDE.U32 R116, R116, 0x1c0, RZ ;  /* 0x000001c074747825 */ /* 0x000fe200078e00ff */
[C-C-:B------:R-:W-:Y:S01]  /*2530*/  SHF.L.U64.HI R71, R2.reuse, 0x7, R3.reuse ;  /* 0x0000000702477819 */ /* 0x140fe20000010203 */
[----:B------:R-:W-:Y:S01]  /*2540*/  USHF.L.U64.HI UR36, UR37, 0x1, UR36 ;  /* 0x0000000125247899 */ /* 0x000fe20008010224 */
[----:B------:R-:W-:Y:S01]  /*2550*/  SHF.L.U64.HI R94, R2, 0x5, R3 ;  /* 0x00000005025e7819 */ /* 0x000fe20000010203 */
[----:B------:R-:W-:Y:S01]  /*2560*/  IMAD.SHL.U32 R77, R14, 0x2, RZ ;  /* 0x000000020e4d7824 */ /* 0x000fe200078e00ff */
[----:B------:R-:W-:Y:S01]  /*2570*/  SHF.L.U32 R70, R2, 0x6, RZ ;  /* 0x0000000602467819 */ /* 0x000fe200000006ff */
[----:B------:R-:W-:Y:S01]  /*2580*/  IMAD.SHL.U32 R74, R10, 0x2, RZ ;  /* 0x000000020a4a7824 */ /* 0x000fe200078e00ff */
[C---:B------:R-:W-:Y:S01]  /*2590*/  SHF.L.U32 R95, R2.reuse, 0x5, RZ ;  /* 0x00000005025f7819 */ /* 0x040fe200000006ff */
[----:B------:R-:W-:Y:S01]  /*25a0*/  IMAD.SHL.U32 R72, R2, 0x80, RZ ;  /* 0x0000008002487824 */ /* 0x000fe200078e00ff */
[C---:B------:R-:W-:Y:S01]  /*25b0*/  IADD3 R101, R110.reuse, 0x40, RZ ;  /* 0x000000406e657810 */ /* 0x040fe20007ffe0ff */
[C---:B------:R-:W-:Y:S01]  /*25c0*/  VIADD R52, R110.reuse, 0x20 ;  /* 0x000000206e347836 */ /* 0x040fe20000000000 */
[C---:B------:R-:W-:Y:S01]  /*25d0*/  IADD3 R99, R110.reuse, 0x80, RZ ;  /* 0x000000806e637810 */ /* 0x040fe20007ffe0ff */
[C---:B------:R-:W-:Y:S01]  /*25e0*/  VIADD R100, R110.reuse, 0x60 ;  /* 0x000000606e647836 */ /* 0x040fe20000000000 */
[C---:B------:R-:W-:Y:S01]  /*25f0*/  IADD3 R97, R110.reuse, 0xc0, RZ ;  /* 0x000000c06e617810 */ /* 0x040fe20007ffe0ff */
[C---:B------:R-:W-:Y:S01]  /*2600*/  VIADD R98, R110.reuse, 0xa0 ;  /* 0x000000a06e627836 */ /* 0x040fe20000000000 */
[----:B------:R-:W-:Y:S01]  /*2610*/  IADD3 R75, R123, R75, RZ ;  /* 0x0000004b7b4b7210 */ /* 0x000fe20007ffe0ff */
[----:B------:R-:W-:Y:S01]  /*2620*/  VIADD R96, R110, 0xe0 ;  /* 0x000000e06e607836 */ /* 0x000fe20000000000 */
[----:B------:R-:W-:Y:S01]  /*2630*/  IADD3 R79, R119, R79, RZ ;  /* 0x0000004f774f7210 */ /* 0x000fe20007ffe0ff */
[----:B------:R-:W-:Y:S01]  /*2640*/  IMAD.U32 R12, RZ, RZ, UR22 ;  /* 0x00000016ff0c7e24 */ /* 0x000fe2000f8e00ff */
[----:B------:R-:W-:Y:S01]  /*2650*/  SHF.R.S32.HI R65, RZ, 0x1f, R66 ;  /* 0x0000001fff417819 */ /* 0x000fe20000011442 */
[----:B------:R-:W-:Y:S01]  /*2660*/  IMAD.IADD R78, R121, 0x1, R78 ;  /* 0x00000001794e7824 */ /* 0x000fe200078e024e */
[----:B------:R-:W-:Y:S01]  /*2670*/  SHF.R.S32.HI R63, RZ, 0x1f, R64 ;  /* 0x0000001fff3f7819 */ /* 0x000fe20000011440 */
[----:B------:R-:W-:Y:S01]  /*2680*/  IMAD.IADD R80, R117, 0x1, R80 ;  /* 0x0000000175507824 */ /* 0x000fe200078e0250 */
[----:B------:R-:W-:Y:S01]  /*2690*/  SHF.R.S32.HI R61, RZ, 0x1f, R62 ;  /* 0x0000001fff3d7819 */ /* 0x000fe2000001143e */
[----:B------:R-:W-:Y:S01]  /*26a0*/  USHF.L.U64.HI UR54, UR13, 0x1, UR12 ;  /* 0x000000010d367899 */ /* 0x000fe2000801020c */
[----:B------:R-:W-:Y:S01]  /*26b0*/  SHF.R.S32.HI R59, RZ, 0x1f, R60 ;  /* 0x0000001fff3b7819 */ /* 0x000fe2000001143c */
[----:B------:R-:W-:Y:S01]  /*26c0*/  USHF.L.U32 UR55, UR13, 0x1, URZ ;  /* 0x000000010d377899 */ /* 0x000fe2000800063f */
[----:B------:R-:W-:Y:S01]  /*26d0*/  SHF.R.S32.HI R57, RZ, 0x1f, R58 ;  /* 0x0000001fff397819 */ /* 0x000fe2000001143a */
[----:B------:R-:W-:Y:S01]  /*26e0*/  USHF.L.U64.HI UR43, UR44, 0x1, UR43 ;  /* 0x000000012c2b7899 */ /* 0x000fe2000801022b */
[----:B------:R-:W-:Y:S01]  /*26f0*/  SHF.R.S32.HI R55, RZ, 0x1f, R56 ;  /* 0x0000001fff377819 */ /* 0x000fe20000011438 */
[----:B------:R-:W-:Y:S01]  /*2700*/  UIADD3 UR57, UR51, UR15, URZ ;  /* 0x0000000f33397290 */ /* 0x000fe2000fffe03f */
[----:B------:R-:W-:Y:S01]  /*2710*/  SHF.R.S32.HI R53, RZ, 0x1f, R54 ;  /* 0x0000001fff357819 */ /* 0x000fe20000011436 */
[----:B------:R-:W-:Y:S01]  /*2720*/  ULDC UR52, c[0x0][0x2d0] ;  /* 0x0000b40000347ab9 */ /* 0x000fe20000000800 */
[----:B--2---:R-:W-:Y:S01]  /*2730*/  LEA R68, -R68, RZ, 0x8 ;  /* 0x000000ff44447211 */ /* 0x004fe200078e41ff */
[----:B------:R-:W-:Y:S01]  /*2740*/  ULDC UR4, c[0x0][0x2e0] ;  /* 0x0000b80000047ab9 */ /* 0x000fe20000000800 */
[C---:B------:R-:W-:Y:S01]  /*2750*/  IADD3.X R90, R92.reuse, UR11, RZ, P3, !PT ;  /* 0x0000000b5c5a7c10 */ /* 0x040fe20009ffe4ff */
[----:B------:R-:W-:Y:S01]  /*2760*/  ULDC.U8 UR53, c[0x0][0x3c3] ;  /* 0x0000f0c000357ab9 */ /* 0x000fe20000000000 */
[C---:B------:R-:W-:Y:S01]  /*2770*/  IADD3.X R10, R31.reuse, UR11, RZ, P1, !PT ;  /* 0x0000000b1f0a7c10 */ /* 0x040fe20008ffe4ff */
[----:B------:R-:W-:Y:S01]  /*2780*/  ULDC UR45, c[0x0][0x2e0] ;  /* 0x0000b800002d7ab9 */ /* 0x000fe20000000800 */
[----:B------:R-:W-:Y:S01]  /*2790*/  IADD3.X R92, R92, UR5, RZ, P2, !PT ;  /* 0x000000055c5c7c10 */ /* 0x000fe200097fe4ff */
[----:B------:R-:W-:Y:S01]  /*27a0*/  ULDC.64 UR10, c[0x0][0x248] ;  /* 0x00009200000a7ab9 */ /* 0x000fe20000000a00 */
[----:B------:R-:W-:Y:S01]  /*27b0*/  IADD3.X R31, R31, UR5, RZ, P0, !PT ;  /* 0x000000051f1f7c10 */ /* 0x000fe200087fe4ff */
[----:B------:R-:W-:Y:S01]  /*27c0*/  ULDC UR5, c[0x0][0x2e0] ;  /* 0x0000b80000057ab9 */ /* 0x000fe20000000800 */
[----:B------:R-:W-:Y:S01]  /*27d0*/  ULDC.64 UR16, c[0x0][0x250] ;  /* 0x0000940000107ab9 */ /* 0x000fe20000000a00 */
[----:B------:R-:W-:-:S02]  /*27e0*/  UIADD3 UR35, UR33, UR35, URZ ;  /* 0x0000002321237290 */ /* 0x000fc4000fffe03f */
[----:B------:R-:W-:Y:S02]  /*27f0*/  UIADD3 UR34, UR31, UR34, URZ ;  /* 0x000000221f227290 */ /* 0x000fe4000fffe03f */
[----:B------:R-:W-:Y:S02]  /*2800*/  USHF.L.U32 UR37, UR37, 0x1, URZ ;  /* 0x0000000125257899 */ /* 0x000fe4000800063f */
[----:B------:R-:W-:Y:S02]  /*2810*/  UIADD3 UR42, UR49, UR42, URZ ;  /* 0x0000002a312a7290 */ /* 0x000fe4000fffe03f */
[----:B------:R-:W-:Y:S02]  /*2820*/  USHF.L.U32 UR44, UR44, 0x1, URZ ;  /* 0x000000012c2c7899 */ /* 0x000fe4000800063f */
[----:B------:R-:W-:Y:S02]  /*2830*/  UIADD3 UR39, UR47, UR39, URZ ;  /* 0x000000272f277290 */ /* 0x000fe4000fffe03f */
[----:B------:R-:W-:Y:S01]  /*2840*/  UIADD3 UR38, UR41, UR38, URZ ;  /* 0x0000002629267290 */ /* 0x000fe2000fffe03f */
[----:B------:R-:W-:Y:S01]  /*2850*/  ULDC.64 UR12, c[0x0][0x230] ;  /* 0x00008c00000c7ab9 */ /* 0x000fe20000000a00 */
[----:B------:R-:W-:-:S10]  /*2860*/  ULDC.64 UR14, c[0x0][0x238] ;  /* 0x00008e00000e7ab9 */ /* 0x000fd40000000a00 */
.L_x_2061:
[----:B------:R-:W-:Y:S01]  /*2870*/  ISETP.GE.AND P1, PT, R196, UR52, PT ;  /* 0x00000034c4007c0c */ /* 0x000fe2000bf26270 */
[----:B------:R-:W-:Y:S02]  /*2880*/  IMAD.SHL.U32 R14, R12, 0x100, RZ ;  /* 0x000001000c0e7824 */ /* 0x000fe400078e00ff */
[----:B------:R-:W-:Y:S02]  /*2890*/  IMAD.MOV.U32 R2, RZ, RZ, R87 ;  /* 0x000000ffff027224 */ /* 0x000fe400078e0057 */
[----:B------:R-:W-:Y:S02]  /*28a0*/  VIADD R13, R14, 0xffffff00 ;  /* 0xffffff000e0d7836 */ /* 0x000fe40000000000 */
[----:B------:R-:W-:Y:S03]  /*28b0*/  IMAD.MOV.U32 R3, RZ, RZ, R86 ;  /* 0x000000ffff037224 */ /* 0x000fe600078e0056 */
[C---:B------:R-:W-:Y:S02]  /*28c0*/  IADD3 R125, -R13.reuse, UR23, RZ ;  /* 0x000000170d7d7c10 */ /* 0x040fe4000fffe1ff */
[----:B------:R-:W-:Y:S02]  /*28d0*/  IADD3 R124, -R13, UR29, RZ ;  /* 0x0000001d0d7c7c10 */ /* 0x000fe4000fffe1ff */
[-C--:B------:R-:W-:Y:S02]  /*28e0*/  ISETP.GE.OR P0, PT, R110, R125.reuse, P1 ;  /* 0x0000007d6e00720c */ /* 0x080fe40000f06670 */
[-C--:B------:R-:W-:Y:S02]  /*28f0*/  ISETP.GE.OR P2, PT, R52, R125.reuse, P1 ;  /* 0x0000007d3400720c */ /* 0x080fe40000f46670 */
[-C--:B------:R-:W-:Y:S02]  /*2900*/  ISETP.LT.OR P0, PT, R110, R124.reuse, P0 ;  /* 0x0000007c6e00720c */ /* 0x080fe40000701670 */
[-C--:B------:R-:W-:Y:S11]  /*2910*/  ISETP.LT.OR P2, PT, R52, R124.reuse, P2 ;  /* 0x0000007c3400720c */ /* 0x080ff60001741670 */
[----:B-12---:R-:W2:Y:S01]  /*2920*/  @!P0 LDG.E.128 R4, desc[UR6][R2.64] ;  /* 0x0000000602048981 */ /* 0x006ea2000c1e1d00 */
[----:B---34-:R-:W-:Y:S01]  /*2930*/  @!P0 IMAD.MOV.U32 R18, RZ, RZ, R85 ;  /* 0x000000ffff128224 */ /* 0x018fe200078e0055 */
[----:B------:R-:W-:Y:S01]  /*2940*/  @!P2 IADD3 R16, P3, R87, UR37, RZ ;  /* 0x000000255710ac10 */ /* 0x000fe2000ff7e0ff */
[----:B------:R-:W-:Y:S03]  /*2950*/  @!P0 IMAD.MOV.U32 R19, RZ, RZ, R84 ;  /* 0x000000ffff138224 */ /* 0x000fe600078e0054 */
[----:B------:R-:W-:Y:S02]  /*2960*/  @!P2 IADD3.X R17, R86, UR36, RZ, P3, !PT ;  /* 0x000000245611ac10 */ /* 0x000fe40009ffe4ff */
[C---:B------:R-:W-:Y:S04]  /*2970*/  ISETP.GE.OR P3, PT, R101.reuse, R125, P1 ;  /* 0x0000007d6500720c */ /* 0x040fe80000f66670 */
[----:B------:R-:W-:Y:S01]  /*2980*/  ISETP.LT.OR P3, PT, R101, R124, P3 ;  /* 0x0000007c6500720c */ /* 0x000fe20001f61670 */
[----:B--2---:R1:W-:Y:S02]  /*2990*/  @!P0 STG.E.128 desc[UR6][R18.64], R4 ;  /* 0x0000000412008986 */ /* 0x0043e4000c101d06 */
[C---:B-1----:R-:W-:Y:S02]  /*29a0*/  @!P2 LEA R18, P5, R222.reuse, R85, 0x1 ;  /* 0x00000055de12a211 */ /* 0x042fe400078a08ff */
[----:B------:R1:W2:Y:S02]  /*29b0*/  @!P2 LDG.E.128 R4, desc[UR6][R16.64] ;  /* 0x000000061004a981 */ /* 0x0002a4000c1e1d00 */
[----:B------:R-:W-:Y:S06]  /*29c0*/  @!P2 LEA.HI.X R19, R222, R84, R221, 0x1, P5 ;  /* 0x00000054de13a211 */ /* 0x000fec00028f0cdd */
[----:B-1----:R-:W-:Y:S04]  /*29d0*/  @!P3 IADD3 R16, P4, R87, UR55, RZ ;  /* 0x000000375710bc10 */ /* 0x002fe8000ff9e0ff */
[----:B------:R-:W-:Y:S01]  /*29e0*/  @!P3 IADD3.X R17, R86, UR54, RZ, P4, !PT ;  /* 0x000000365611bc10 */ /* 0x000fe2000a7fe4ff */
[----:B--2---:R1:W-:Y:S01]  /*29f0*/  @!P2 STG.E.128 desc[UR6][R18.64], R4 ;  /* 0x000000041200a986 */ /* 0x0043e2000c101d06 */
[CC--:B------:R-:W-:Y:S04]  /*2a00*/  ISETP.GE.OR P2, PT, R100.reuse, R125.reuse, P1 ;  /* 0x0000007d6400720c */ /* 0x0c0fe80000f46670 */
[----:B------:R-:W-:Y:S02]  /*2a10*/  ISETP.LT.OR P2, PT, R100, R124, P2 ;  /* 0x0000007c6400720c */ /* 0x000fe40001741670 */
[----:B-1----:R-:W-:Y:S01]  /*2a20*/  @!P3 IADD3 R18, P5, R85, R74, RZ ;  /* 0x0000004a5512b210 */ /* 0x002fe20007fbe0ff */
[----:B------:R1:W2:Y:S04]  /*2a30*/  @!P3 LDG.E.128 R4, desc[UR6][R16.64] ;  /* 0x000000061004b981 */ /* 0x0002a8000c1e1d00 */
[----:B------:R-:W-:Y:S06]  /*2a40*/  @!P3 IMAD.X R19, R84, 0x1, R73, P5 ;  /* 0x000000015413b824 */ /* 0x000fec00028e0649 */
        /* <DEDUP_REMOVED lines=11> */
[C---:B------:R-:W-:Y:S04]  /*2b00*/  ISETP.GE.OR P2, PT, R98.reuse, R125, P1 ;  /* 0x0000007d6200720c */ /* 0x040fe80000f46670 */
[-C--:B------:R-:W-:Y:S02]  /*2b10*/  ISETP.LT.OR P2, PT, R98, R124.reuse, P2 ;  /* 0x0000007c6200720c */ /* 0x080fe40001741670 */
[----:B-1----:R-:W-:Y:S01]  /*2b20*/  @!P3 IADD3 R18, P5, R85, R77, RZ ;  /* 0x0000004d5512b210 */ /* 0x002fe20007fbe0ff */
[----:B------:R1:W2:Y:S04]  /*2b30*/  @!P3 LDG.E.128 R4, desc[UR6][R16.64] ;  /* 0x000000061004b981 */ /* 0x0002a8000c1e1d00 */
[----:B------:R-:W-:Y:S06]  /*2b40*/  @!P3 IMAD.X R19, R84, 0x1, R76, P5 ;  /* 0x000000015413b824 */ /* 0x000fec00028e064c */
[----:B-1----:R-:W-:Y:S04]  /*2b50*/  @!P2 IADD3 R16, P4, R87, UR46, RZ ;  /* 0x0000002e5710ac10 */ /* 0x002fe8000ff9e0ff */
[----:B------:R-:W-:Y:S01]  /*2b60*/  @!P2 IADD3.X R17, R86, UR39, RZ, P4, !PT ;  /* 0x000000275611ac10 */ /* 0x000fe2000a7fe4ff */
[----:B--2---:R1:W-:Y:S01]  /*2b70*/  @!P3 STG.E.128 desc[UR6][R18.64], R4 ;  /* 0x000000041200b986 */ /* 0x0043e2000c101d06 */
[CC--:B------:R-:W-:Y:S04]  /*2b80*/  ISETP.GE.OR P3, PT, R97.reuse, R125.reuse, P1 ;  /* 0x0000007d6100720c */ /* 0x0c0fe80000f66670 */
[----:B------:R-:W-:Y:S01]  /*2b90*/  ISETP.LT.OR P3, PT, R97, R124, P3 ;  /* 0x0000007c6100720c */ /* 0x000fe20001f61670 */
[----:B-1----:R1:W2:Y:S01]  /*2ba0*/  @!P2 LDG.E.128 R4, desc[UR6][R16.64] ;  /* 0x000000061004a981 */ /* 0x0022a2000c1e1d00 */
[----:B------:R-:W-:Y:S05]  /*2bb0*/  @!P2 IADD3 R18, P5, R85, R120, RZ ;  /* 0x000000785512a210 */ /* 0x000fea0007fbe0ff */
[----:B------:R-:W-:Y:S06]  /*2bc0*/  @!P2 IMAD.X R19, R84, 0x1, R78, P5 ;  /* 0x000000015413a824 */ /* 0x000fec00028e064e */
[C---:B-1----:R-:W-:Y:S04]  /*2bd0*/  @!P3 IADD3 R16, P4, R87.reuse, UR40, RZ ;  /* 0x000000285710bc10 */ /* 0x042fe8000ff9e0ff */
[----:B------:R-:W-:Y:S01]  /*2be0*/  @!P3 IADD3.X R17, R86, UR38, RZ, P4, !PT ;  /* 0x000000265611bc10 */ /* 0x000fe2000a7fe4ff */
[----:B--2---:R1:W-:Y:S01]  /*2bf0*/  @!P2 STG.E.128 desc[UR6][R18.64], R4 ;  /* 0x000000041200a986 */ /* 0x0043e2000c101d06 */
[C---:B------:R-:W-:Y:S04]  /*2c00*/  ISETP.GE.OR P2, PT, R96.reuse, R125, P1 ;  /* 0x0000007d6000720c */ /* 0x040fe80000f46670 */
[----:B------:R-:W-:Y:S01]  /*2c10*/  ISETP.LT.OR P2, PT, R96, R124, P2 ;  /* 0x0000007c6000720c */ /* 0x000fe20001741670 */
[----:B-1----:R1:W2:Y:S11]  /*2c20*/  @!P3 LDG.E.128 R4, desc[UR6][R16.64] ;  /* 0x000000061004b981 */ /* 0x0022b6000c1e1d00 */
[----:B------:R-:W-:Y:S01]  /*2c30*/  @!UPT UIADD3 URZ, URZ, URZ, URZ ;  /* 0x0000003f3f3ff290 */ /* 0x000fe2000fffe03f */
[----:B------:R-:W-:Y:S04]  /*2c40*/  @!P2 IADD3 R18, P4, R87, UR50, RZ ;  /* 0x000000325712ac10 */ /* 0x000fe8000ff9e0ff */
[----:B------:R-:W-:Y:S02]  /*2c50*/  @!P2 IADD3.X R19, R86, UR57, RZ, P4, !PT ;  /* 0x000000395613ac10 */ /* 0x000fe4000a7fe4ff */
[C---:B-1----:R-:W-:Y:S05]  /*2c60*/  @!P3 IADD3 R16, P5, R85.reuse, R118, RZ ;  /* 0x000000765510b210 */ /* 0x042fea0007fbe0ff */
[C---:B------:R-:W-:Y:S05]  /*2c70*/  @!P3 IMAD.X R17, R84.reuse, 0x1, R79, P5 ;  /* 0x000000015411b824 */ /* 0x040fea00028e064f */
[----:B--2---:R1:W-:Y:S04]  /*2c80*/  @!P3 STG.E.128 desc[UR6][R16.64], R4 ;  /* 0x000000041000b986 */ /* 0x0043e8000c101d06 */
[----:B-1----:R-:W2:Y:S01]  /*2c90*/  @!P2 LDG.E.128 R4, desc[UR6][R18.64] ;  /* 0x000000061204a981 */ /* 0x002ea2000c1e1d00 */
[----:B------:R-:W-:Y:S05]  /*2ca0*/  @!P2 IADD3 R16, P3, R85, R116, RZ ;  /* 0x000000745510a210 */ /* 0x000fea0007f7e0ff */
[----:B------:R-:W-:Y:S01]  /*2cb0*/  @!P2 IMAD.X R17, R84, 0x1, R80, P3 ;  /* 0x000000015411a824 */ /* 0x000fe200018e0650 */
[----:B------:R-:W-:Y:S04]  /*2cc0*/  ISETP.NE.AND P3, PT, RZ, UR4, PT ;  /* 0x00000004ff007c0c */ /* 0x000fe8000bf65270 */
[----:B--2---:R1:W-:Y:S01]  /*2cd0*/  @!P2 STG.E.128 desc[UR6][R16.64], R4 ;  /* 0x000000041000a986 */ /* 0x0043e2000c101d06 */
[C---:B------:R-:W-:Y:S04]  /*2ce0*/  LEA R87, P2, R68.reuse, R2, 0x1 ;  /* 0x0000000244577211 */ /* 0x040fe800078408ff */
[----:B------:R-:W-:Y:S04]  /*2cf0*/  LEA.HI.X.SX32 R86, R68, R3, 0x1, P2 ;  /* 0x0000000344567211 */ /* 0x000fe800010f0eff */
        /* <DEDUP_REMOVED lines=14> */
[----:B------:R-:W-:Y:S01]  /*2de0*/  MOV R2, R89 ;  /* 0x0000005900027202 */ /* 0x000fe20000000f00 */
[----:B------:R-:W-:Y:S01]  /*2df0*/  IMAD.MOV.U32 R3, RZ, RZ, R88 ;  /* 0x000000ffff037224 */ /* 0x000fe200078e0058 */
[----:B------:R-:W-:Y:S01]  /*2e00*/  ISETP.GE.AND P0, PT, R196, UR4, PT ;  /* 0x00000004c4007c0c */ /* 0x000fe2000bf06270 */
[----:B------:R-:W-:Y:S03]  /*2e10*/  IMAD.MOV.U32 R83, RZ, RZ, R81 ;  /* 0x000000ffff537224 */ /* 0x000fe600078e0051 */
[----:B-1----:R1:W3:Y:S09]  /*2e20*/  LDG.E.128 R16, desc[UR6][R2.64] ;  /* 0x0000000602107981 */ /* 0x0022f2000c1e1d00 */
[----:B------:R-:W-:Y:S05]  /*2e30*/  @!P0 MOV R30, R32 ;  /* 0x00000020001e8202 */ /* 0x000fea0000000f00 */
[----:B------:R-:W4:Y:S01]  /*2e40*/  @!P0 LDG.E.64 R22, desc[UR6][R30.64] ;  /* 0x000000061e168981 */ /* 0x000f22000c1e1b00 */
[----:B-1----:R-:W-:Y:S01]  /*2e50*/  @!P0 MOV R3, R10 ;  /* 0x0000000a00038202 */ /* 0x002fe20000000f00 */
[----:B------:R-:W-:Y:S06]  /*2e60*/  @!P0 IMAD.MOV.U32 R2, RZ, RZ, R11 ;  /* 0x000000ffff028224 */ /* 0x000fec00078e000b */
[----:B------:R-:W5:Y:S01]  /*2e70*/  @!P0 LDG.E.64 R2, desc[UR6][R2.64] ;  /* 0x0000000602028981 */ /* 0x000f62000c1e1b00 */
[C---:B---3--:R-:W-:Y:S01]  /*2e80*/  @!P0 LOP3.LUT R7, R16.reuse, 0xffff0000, RZ, 0xc0, !PT ;  /* 0xffff000010078812 */ /* 0x048fe200078ec0ff */
[----:B------:R-:W-:Y:S01]  /*2e90*/  @!P0 IMAD.U32 R6, R16, 0x10000, RZ ;  /* 0x0001000010068824 */ /* 0x000fe200078e00ff */
[----:B------:R-:W-:Y:S02]  /*2ea0*/  @!P0 LOP3.LUT R20, R18, 0xffff0000, RZ, 0xc0, !PT ;  /* 0xffff000012148812 */ /* 0x000fe400078ec0ff */
[C---:B----4-:R-:W-:Y:S02]  /*2eb0*/  @!P0 SHF.L.U32 R8, R22.reuse, 0x10, RZ ;  /* 0x0000001016088819 */ /* 0x050fe400000006ff */
[----:B------:R-:W-:Y:S02]  /*2ec0*/  @!P0 LOP3.LUT R15, R22, 0xffff0000, RZ, 0xc0, !PT ;  /* 0xffff0000160f8812 */ /* 0x000fe400078ec0ff */
[----:B------:R-:W-:Y:S02]  /*2ed0*/  @!P0 LOP3.LUT R22, R19, 0xffff0000, RZ, 0xc0, !PT ;  /* 0xffff000013168812 */ /* 0x000fe400078ec0ff */
[C---:B------:R-:W-:Y:S02]  /*2ee0*/  @!P0 SHF.L.U32 R21, R23.reuse, 0x10, RZ ;  /* 0x0000001017158819 */ /* 0x040fe400000006ff */
[----:B------:R-:W-:Y:S02]  /*2ef0*/  @!P0 LOP3.LUT R23, R23, 0xffff0000, RZ, 0xc0, !PT ;  /* 0xffff000017178812 */ /* 0x000fe400078ec0ff */
[C---:B-----5:R-:W-:Y:S01]  /*2f00*/  @!P0 LOP3.LUT R4, R3.reuse, 0xffff0000, RZ, 0xc0, !PT ;  /* 0xffff000003048812 */ /* 0x060fe200078ec0ff */
[C---:B------:R-:W-:Y:S01]  /*2f10*/  @!P0 IMAD.U32 R0, R2.reuse, 0x10000, RZ ;  /* 0x0001000002008824 */ /* 0x040fe200078e00ff */
[----:B------:R-:W-:Y:S01]  /*2f20*/  @!P0 LOP3.LUT R2, R2, 0xffff0000, RZ, 0xc0, !PT ;  /* 0xffff000002028812 */ /* 0x000fe200078ec0ff */
[----:B------:R-:W-:Y:S01]  /*2f30*/  @!P0 IMAD.U32 R5, R3, 0x10000, RZ ;  /* 0x0001000003058824 */ /* 0x000fe200078e00ff */
[----:B------:R-:W-:Y:S01]  /*2f40*/  @!P0 SHF.L.U32 R3, R17, 0x10, RZ ;  /* 0x0000001011038819 */ /* 0x000fe200000006ff */
[CC--:B------:R-:W-:Y:S01]  /*2f50*/  @!P0 FMUL.FTZ R25, R7.reuse, R0.reuse ;  /* 0x0000000007198220 */ /* 0x0c0fe20000410000 */
[----:B------:R-:W-:Y:S01]  /*2f60*/  @!P0 FMUL.FTZ R0, R6, R0 ;  /* 0x0000000006008220 */ /* 0x000fe20000410000 */
[----:B------:R-:W-:Y:S01]  /*2f70*/  @!P0 FMUL.FTZ R27, R22, R4 ;  /* 0x00000004161b8220 */ /* 0x000fe20000410000 */
[----:B------:R-:W-:Y:S01]  /*2f80*/  @!P0 FMUL.FTZ R28, R20, R5 ;  /* 0x00000005141c8220 */ /* 0x000fe20000410000 */
[-C--:B------:R-:W-:Y:S01]  /*2f90*/  @!P0 FFMA.FTZ R25, R6, R8.reuse, -R25 ;  /* 0x0000000806198223 */ /* 0x080fe20000010819 */
[----:B------:R-:W-:Y:S01]  /*2fa0*/  @!P0 FFMA.FTZ R0, R7, R8, R0 ;  /* 0x0000000807008223 */ /* 0x000fe20000010000 */
[----:B------:R-:W-:Y:S01]  /*2fb0*/  @!P0 LOP3.LUT R8, R17, 0xffff0000, RZ, 0xc0, !PT ;  /* 0xffff000011088812 */ /* 0x000fe200078ec0ff */
[----:B------:R-:W-:Y:S01]  /*2fc0*/  @!P0 IMAD.U32 R6, R19, 0x10000, RZ ;  /* 0x0001000013068824 */ /* 0x000fe200078e00ff */
[----:B------:R-:W-:Y:S02]  /*2fd0*/  @!P0 SHF.L.U32 R7, R18, 0x10, RZ ;  /* 0x0000001012078819 */ /* 0x000fe400000006ff */
[----:B------:R-:W-:Y:S01]  /*2fe0*/  @!P0 F2FP.BF16.F32.PACK_AB R0, R0, R25 ;  /* 0x000000190000823e */ /* 0x000fe200000010ff */
[-C--:B------:R-:W-:Y:S01]  /*2ff0*/  @!P0 FMUL.FTZ R26, R8, R2.reuse ;  /* 0x00000002081a8220 */ /* 0x080fe20000410000 */
[C---:B------:R-:W-:Y:S01]  /*3000*/  @!P0 FMUL.FTZ R2, R3.reuse, R2 ;  /* 0x0000000203028220 */ /* 0x040fe20000410000 */
[----:B------:R-:W-:Y:S01]  /*3010*/  @!P0 FMUL.FTZ R4, R6, R4 ;  /* 0x0000000406048220 */ /* 0x000fe20000410000 */
[----:B------:R-:W-:Y:S01]  /*3020*/  @!P0 MOV R16, R0 ;  /* 0x0000000000108202 */ /* 0x000fe20000000f00 */
[----:B------:R-:W-:Y:S01]  /*3030*/  @!P0 FFMA.FTZ R26, R3, R15, -R26 ;  /* 0x0000000f031a8223 */ /* 0x000fe2000001081a */
[C---:B------:R-:W-:Y:S01]  /*3040*/  @!P0 FMUL.FTZ R3, R7.reuse, R5 ;  /* 0x0000000507038220 */ /* 0x040fe20000410000 */
[----:B------:R-:W-:Y:S01]  /*3050*/  @!P0 FFMA.FTZ R2, R8, R15, R2 ;  /* 0x0000000f08028223 */ /* 0x000fe20000010002 */
[----:B------:R-:W-:Y:S01]  /*3060*/  @!P0 FFMA.FTZ R7, R7, R21, -R28 ;  /* 0x0000001507078223 */ /* 0x000fe2000001081c */
[----:B------:R-:W-:Y:S01]  /*3070*/  @!P0 FFMA.FTZ R27, R6, R23, -R27 ;  /* 0x00000017061b8223 */ /* 0x000fe2000001081b */
[----:B------:R-:W-:Y:S01]  /*3080*/  @!P0 FFMA.FTZ R3, R20, R21, R3 ;  /* 0x0000001514038223 */ /* 0x000fe20000010003 */
[----:B------:R-:W-:Y:S01]  /*3090*/  @!P0 FFMA.FTZ R4, R22, R23, R4 ;  /* 0x0000001716048223 */ /* 0x000fe20000010004 */
[----:B------:R-:W-:Y:S03]  /*30a0*/  @!P0 F2FP.BF16.F32.PACK_AB R2, R2, R26 ;  /* 0x0000001a0202823e */ /* 0x000fe600000010ff */
[----:B------:R-:W-:Y:S02]  /*30b0*/  @!P0 F2FP.BF16.F32.PACK_AB R3, R3, R7 ;  /* 0x000000070303823e */ /* 0x000fe400000010ff */
[----:B------:R-:W-:Y:S02]  /*30c0*/  @!P0 F2FP.BF16.F32.PACK_AB R4, R4, R27 ;  /* 0x0000001b0404823e */ /* 0x000fe400000010ff */
[----:B------:R-:W-:Y:S02]  /*30d0*/  @!P0 MOV R17, R2 ;  /* 0x0000000200118202 */ /* 0x000fe40000000f00 */
[----:B------:R-:W-:Y:S02]  /*30e0*/  @!P0 MOV R18, R3 ;  /* 0x0000000300128202 */ /* 0x000fe40000000f00 */
[----:B------:R-:W-:Y:S05]  /*30f0*/  @!P0 MOV R19, R4 ;  /* 0x0000000400138202 */ /* 0x000fea0000000f00 */
[----:B------:R3:W-:Y:S02]  /*3100*/  STG.E.128 desc[UR6][R82.64], R16 ;  /* 0x0000001052007986 */ /* 0x0007e4000c101d06 */
.L_x_2011:
[----:B------:R-:W-:Y:S05]  /*3110*/  BSYNC B0 ;  /* 0x0000000000007941 */ /* 0x000fea0003800000 */
.L_x_2010:
[----:B------:R-:W-:Y:S04]  /*3120*/  BSSY B0, `(.L_x_2012) ;  /* 0x000003c000007945 */ /* 0x000fe80003800000 */
[----:B------:R-:W-:Y:S05]  /*3130*/  @P3 BRA `(.L_x_2013) ;  /* 0x0000000000e83947 */ /* 0x000fea0003800000 */
[----:B------:R-:W-:Y:S02]  /*3140*/  ISETP.GE.AND P0, PT, R196, UR4, PT ;  /* 0x00000004c4007c0c */ /* 0x000fe4000bf06270 */
[C---:B-1-3--:R-:W-:Y:S04]  /*3150*/  LEA R16, P3, R95.reuse, R89, 0x1 ;  /* 0x000000595f107211 */ /* 0x04afe800078608ff */
[----:B------:R-:W-:Y:S06]  /*3160*/  LEA.HI.X R17, R95, R88, R94, 0x1, P3 ;  /* 0x000000585f117211 */ /* 0x000fec00018f0c5e */
[----:B------:R-:W3:Y:S01]  /*3170*/  LDG.E.128 R16, desc[UR6][R16.64] ;  /* 0x0000000610107981 */ /* 0x000ee2000c1e1d00 */
[C---:B------:R-:W-:Y:S01]  /*3180*/  @!P0 SHF.L.U64.HI R0, R66.reuse, 0x1, R65 ;  /* 0x0000000142008819 */ /* 0x040fe20000010241 */
[----:B------:R-:W-:Y:S05]  /*3190*/  @!P0 IMAD.SHL.U32 R2, R66, 0x2, RZ ;  /* 0x0000000242028824 */ /* 0x000fea00078e00ff */
[C---:B------:R-:W-:Y:S02]  /*31a0*/  @!P0 IADD3 R22, P6, R2.reuse, R32, RZ ;  /* 0x0000002002168210 */ /* 0x040fe40007fde0ff */
[----:B------:R-:W-:Y:S03]  /*31b0*/  @!P0 IADD3 R2, P3, R2, R11, RZ ;  /* 0x0000000b02028210 */ /* 0x000fe60007f7e0ff */
[C---:B------:R-:W-:Y:S01]  /*31c0*/  @!P0 IMAD.X R23, R0.reuse, 0x1, R31, P6 ;  /* 0x0000000100178824 */ /* 0x040fe200030e061f */
[----:B------:R-:W-:Y:S05]  /*31d0*/  @!P0 IADD3.X R3, R0, R10, RZ, P3, !PT ;  /* 0x0000000a00038210 */ /* 0x000fea0001ffe4ff */
[----:B------:R-:W4:Y:S06]  /*31e0*/  @!P0 LDG.E.64 R22, desc[UR6][R22.64] ;  /* 0x0000000616168981 */ /* 0x000f2c000c1e1b00 */
[----:B------:R-:W5:Y:S01]  /*31f0*/  @!P0 LDG.E.64 R2, desc[UR6][R2.64] ;  /* 0x0000000602028981 */ /* 0x000f62000c1e1b00 */
[C---:B---3--:R-:W-:Y:S01]  /*3200*/  @!P0 LOP3.LUT R7, R16.reuse, 0xffff0000, RZ, 0xc0, !PT ;  /* 0xffff000010078812 */ /* 0x048fe200078ec0ff */
[----:B------:R-:W-:Y:S01]  /*3210*/  @!P0 IMAD.U32 R6, R16, 0x10000, RZ ;  /* 0x0001000010068824 */ /* 0x000fe200078e00ff */
[----:B------:R-:W-:Y:S02]  /*3220*/  @!P0 LOP3.LUT R15, R17, 0xffff0000, RZ, 0xc0, !PT ;  /* 0xffff0000110f8812 */ /* 0x000fe400078ec0ff */
[C---:B----4-:R-:W-:Y:S01]  /*3230*/  @!P0 LOP3.LUT R20, R22.reuse, 0xffff0000, RZ, 0xc0, !PT ;  /* 0xffff000016148812 */ /* 0x050fe200078ec0ff */
[----:B------:R-:W-:Y:S01]  /*3240*/  @!P0 IMAD.U32 R8, R22, 0x10000, RZ ;  /* 0x0001000016088824 */ /* 0x000fe200078e00ff */
[----:B------:R-:W-:Y:S01]  /*3250*/  @!P0 LOP3.LUT R22, R19, 0xffff0000, RZ, 0xc0, !PT ;  /* 0xffff000013168812 */ /* 0x000fe200078ec0ff */
[C---:B------:R-:W-:Y:S01]  /*3260*/  @!P0 IMAD.U32 R21, R23.reuse, 0x10000, RZ ;  /* 0x0001000017158824 */ /* 0x040fe200078e00ff */
[----:B------:R-:W-:Y:S02]  /*3270*/  @!P0 LOP3.LUT R23, R23, 0xffff0000, RZ, 0xc0, !PT ;  /* 0xffff000017178812 */ /* 0x000fe400078ec0ff */
[C---:B-----5:R-:W-:Y:S02]  /*3280*/  @!P0 SHF.L.U32 R0, R2.reuse, 0x10, RZ ;  /* 0x0000001002008819 */ /* 0x060fe400000006ff */
[----:B------:R-:W-:Y:S02]  /*3290*/  @!P0 LOP3.LUT R2, R2, 0xffff0000, RZ, 0xc0, !PT ;  /* 0xffff000002028812 */ /* 0x000fe400078ec0ff */
[----:B------:R-:W-:Y:S01]  /*32a0*/  @!P0 SHF.L.U32 R5, R3, 0x10, RZ ;  /* 0x0000001003058819 */ /* 0x000fe200000006ff */
[-C--:B------:R-:W-:Y:S01]  /*32b0*/  @!P0 FMUL.FTZ R25, R7, R0.reuse ;  /* 0x0000000007198220 */ /* 0x080fe20000410000 */
[----:B------:R-:W-:Y:S01]  /*32c0*/  @!P0 LOP3.LUT R4, R3, 0xffff0000, RZ, 0xc0, !PT ;  /* 0xffff000003048812 */ /* 0x000fe200078ec0ff */
[C---:B------:R-:W-:Y:S01]  /*32d0*/  @!P0 FMUL.FTZ R0, R6.reuse, R0 ;  /* 0x0000000006008220 */ /* 0x040fe20000410000 */
[----:B------:R-:W-:Y:S02]  /*32e0*/  @!P0 IMAD.U32 R3, R17, 0x10000, RZ ;  /* 0x0001000011038824 */ /* 0x000fe400078e00ff */
[----:B------:R-:W-:Y:S01]  /*32f0*/  @!P0 FFMA.FTZ R25, R6, R8, -R25 ;  /* 0x0000000806198223 */ /* 0x000fe20000010819 */
[----:B------:R-:W-:Y:S01]  /*3300*/  @!P0 FMUL.FTZ R26, R15, R2 ;  /* 0x000000020f1a8220 */ /* 0x000fe20000410000 */
[----:B------:R-:W-:Y:S01]  /*3310*/  @!P0 FFMA.FTZ R0, R7, R8, R0 ;  /* 0x0000000807008223 */ /* 0x000fe20000010000 */
[C---:B------:R-:W-:Y:S01]  /*3320*/  @!P0 LOP3.LUT R8, R18.reuse, 0xffff0000, RZ, 0xc0, !PT ;  /* 0xffff000012088812 */ /* 0x040fe200078ec0ff */
[----:B------:R-:W-:Y:S01]  /*3330*/  @!P0 IMAD.U32 R6, R19, 0x10000, RZ ;  /* 0x0001000013068824 */ /* 0x000fe200078e00ff */
[----:B------:R-:W-:Y:S01]  /*3340*/  @!P0 SHF.L.U32 R7, R18, 0x10, RZ ;  /* 0x0000001012078819 */ /* 0x000fe200000006ff */
[C---:B------:R-:W-:Y:S01]  /*3350*/  @!P0 FFMA.FTZ R26, R3.reuse, R20, -R26 ;  /* 0x00000014031a8223 */ /* 0x040fe2000001081a */
[----:B------:R-:W-:Y:S01]  /*3360*/  @!P0 F2FP.BF16.F32.PACK_AB R0, R0, R25 ;  /* 0x000000190000823e */ /* 0x000fe200000010ff */
[----:B------:R-:W-:Y:S01]  /*3370*/  @!P0 FMUL.FTZ R2, R3, R2 ;  /* 0x0000000203028220 */ /* 0x000fe20000410000 */
[-C--:B------:R-:W-:Y:S01]  /*3380*/  @!P0 FMUL.FTZ R28, R8, R5.reuse ;  /* 0x00000005081c8220 */ /* 0x080fe20000410000 */
[----:B------:R-:W-:Y:S01]  /*3390*/  @!P0 FMUL.FTZ R3, R7, R5 ;  /* 0x0000000507038220 */ /* 0x000fe20000410000 */
[----:B------:R-:W-:Y:S01]  /*33a0*/  MOV R5, UR18 ;  /* 0x0000001200057c02 */ /* 0x000fe20008000f00 */
[-C--:B------:R-:W-:Y:S01]  /*33b0*/  @!P0 FMUL.FTZ R27, R22, R4.reuse ;  /* 0x00000004161b8220 */ /* 0x080fe20000410000 */
[----:B------:R-:W-:Y:S01]  /*33c0*/  @!P0 FMUL.FTZ R4, R6, R4 ;  /* 0x0000000406048220 */ /* 0x000fe20000410000 */
[----:B------:R-:W-:Y:S01]  /*33d0*/  @!P0 FFMA.FTZ R2, R15, R20, R2 ;  /* 0x000000140f028223 */ /* 0x000fe20000010002 */
[-C--:B------:R-:W-:Y:S01]  /*33e0*/  @!P0 FFMA.FTZ R7, R7, R21.reuse, -R28 ;  /* 0x0000001507078223 */ /* 0x080fe2000001081c */
[----:B------:R-:W-:Y:S01]  /*33f0*/  MOV R28, UR19 ;  /* 0x00000013001c7c02 */ /* 0x000fe20008000f00 */
[----:B------:R-:W-:Y:S01]  /*3400*/  @!P0 FFMA.FTZ R3, R8, R21, R3 ;  /* 0x0000001508038223 */ /* 0x000fe20000010003 */
[-C--:B------:R-:W-:Y:S01]  /*3410*/  @!P0 FFMA.FTZ R27, R6, R23.reuse, -R27 ;  /* 0x00000017061b8223 */ /* 0x080fe2000001081b */
[----:B------:R-:W-:Y:S01]  /*3420*/  @!P0 F2FP.BF16.F32.PACK_AB R2, R2, R26 ;  /* 0x0000001a0202823e */ /* 0x000fe200000010ff */
[----:B------:R-:W-:Y:S01]  /*3430*/  @!P0 FFMA.FTZ R4, R22, R23, R4 ;  /* 0x0000001716048223 */ /* 0x000fe20000010004 */
[----:B------:R-:W-:Y:S01]  /*3440*/  LEA R28, P3, R28, R82, 0x1 ;  /* 0x000000521c1c7211 */ /* 0x000fe200078608ff */
[----:B------:R-:W-:Y:S01]  /*3450*/  @!P0 IMAD.MOV.U32 R16, RZ, RZ, R0 ;  /* 0x000000ffff108224 */ /* 0x000fe200078e0000 */
[----:B------:R-:W-:Y:S01]  /*3460*/  @!P0 F2FP.BF16.F32.PACK_AB R3, R3, R7 ;  /* 0x000000070303823e */ /* 0x000fe200000010ff */
[----:B------:R-:W-:Y:S01]  /*3470*/  IMAD.U32 R6, RZ, RZ, UR19 ;  /* 0x00000013ff067e24 */ /* 0x000fe2000f8e00ff */
[----:B------:R-:W-:Y:S02]  /*3480*/  @!P0 F2FP.BF16.F32.PACK_AB R4, R4, R27 ;  /* 0x0000001b0404823e */ /* 0x000fe400000010ff */
[----:B------:R-:W-:Y:S01]  /*3490*/  @!P0 MOV R17, R2 ;  /* 0x0000000200118202 */ /* 0x000fe20000000f00 */
[----:B------:R-:W-:Y:S01]  /*34a0*/  @!P0 IMAD.MOV.U32 R18, RZ, RZ, R3 ;  /* 0x000000ffff128224 */ /* 0x000fe200078e0003 */
[----:B------:R-:W-:Y:S02]  /*34b0*/  LEA.HI.X R29, R6, R81, R5, 0x1, P3 ;  /* 0x00000051061d7211 */ /* 0x000fe400018f0c05 */
[----:B------:R-:W-:Y:S05]  /*34c0*/  @!P0 MOV R19, R4 ;  /* 0x0000000400138202 */ /* 0x000fea0000000f00 */
[----:B------:R4:W-:Y:S02]  /*34d0*/  STG.E.128 desc[UR6][R28.64], R16 ;  /* 0x000000101c007986 */ /* 0x0009e4000c101d06 */
.L_x_2013:
[----:B------:R-:W-:Y:S05]  /*34e0*/  BSYNC B0 ;  /* 0x0000000000007941 */ /* 0x000fea0003800000 */
.L_x_2012:
[----:B------:R-:W-:Y:S01]  /*34f0*/  ISETP.GE.OR P3, PT, R98, R125, P1 ;  /* 0x0000007d6200720c */ /* 0x000fe20000f66670 */
[----:B------:R-:W-:Y:S04]  /*3500*/  BSSY B0, `(.L_x_2014) ;  /* 0x000003c000007945 */ /* 0x000fe80003800000 */
[----:B------:R-:W-:Y:S08]  /*3510*/  @P2 BRA `(.L_x_2015) ;  /* 0x0000000000e82947 */ /* 0x000ff00003800000 */
[----:B------:R-:W-:Y:S01]  /*3520*/  ISETP.GE.AND P0, PT, R196, UR4, PT ;  /* 0x00000004c4007c0c */ /* 0x000fe2000bf06270 */
[----:B----4-:R-:W-:Y:S01]  /*3530*/  IMAD.U32 R29, RZ, RZ, UR31 ;  /* 0x0000001fff1d7e24 */ /* 0x010fe2000f8e00ff */
[C---:B-1-3--:R-:W-:Y:S02]  /*3540*/  LEA R16, P2, R70.reuse, R89, 0x1 ;  /* 0x0000005946107211 */ /* 0x04afe400078408ff */
[----:B------:R-:W-:Y:S02]  /*3550*/  MOV R28, UR30 ;  /* 0x0000001e001c7c02 */ /* 0x000fe40008000f00 */
[----:B------:R-:W-:Y:S06]  /*3560*/  LEA.HI.X R17, R70, R88, R69, 0x1, P2 ;  /* 0x0000005846117211 */ /* 0x000fec00010f0c45 */
[----:B------:R-:W3:Y:S01]  /*3570*/  LDG.E.128 R16, desc[UR6][R16.64] ;  /* 0x0000000610107981 */ /* 0x000ee2000c1e1d00 */
[C---:B------:R-:W-:Y:S01]  /*3580*/  @!P0 SHF.L.U64.HI R0, R64.reuse, 0x1, R63 ;  /* 0x0000000140008819 */ /* 0x040fe2000001023f */
[----:B------:R-:W-:Y:S05]  /*3590*/  @!P0 IMAD.SHL.U32 R2, R64, 0x2, RZ ;  /* 0x0000000240028824 */ /* 0x000fea00078e00ff */
[C---:B------:R-:W-:Y:S02]  /*35a0*/  @!P0 IADD3 R22, P6, R2.reuse, R32, RZ ;  /* 0x0000002002168210 */ /* 0x040fe40007fde0ff */
[----:B------:R-:W-:Y:S03]  /*35b0*/  @!P0 IADD3 R2, P2, R2, R11, RZ ;  /* 0x0000000b02028210 */ /* 0x000fe60007f5e0ff */
[C---:B------:R-:W-:Y:S01]  /*35c0*/  @!P0 IMAD.X R23, R0.reuse, 0x1, R31, P6 ;  /* 0x0000000100178824 */ /* 0x040fe200030e061f */
[----:B------:R-:W-:Y:S02]  /*35d0*/  @!P0 IADD3.X R3, R0, R10, RZ, P2, !PT ;  /* 0x0000000a00038210 */ /* 0x000fe400017fe4ff */
[----:B------:R-:W-:Y:S03]  /*35e0*/  LEA R36, P2, R28, R82, 0x1 ;  /* 0x000000521c247211 */ /* 0x000fe600078408ff */
        /* <DEDUP_REMOVED lines=28> */
[-C--:B------:R-:W-:Y:S01]  /*37b0*/  @!P0 FMUL.FTZ R5, R22, R4.reuse ;  /* 0x0000000416058220 */ /* 0x080fe20000410000 */
[----:B------:R-:W-:Y:S01]  /*37c0*/  @!P0 FMUL.FTZ R4, R6, R4 ;  /* 0x0000000406048220 */ /* 0x000fe20000410000 */
[----:B------:R-:W-:Y:S01]  /*37d0*/  @!P0 FFMA.FTZ R2, R15, R20, R2 ;  /* 0x000000140f028223 */ /* 0x000fe20000010002 */
[-C--:B------:R-:W-:Y:S01]  /*37e0*/  @!P0 FFMA.FTZ R7, R7, R21.reuse, -R27 ;  /* 0x0000001507078223 */ /* 0x080fe2000001081b */
[----:B------:R-:W-:Y:S01]  /*37f0*/  @!P0 FFMA.FTZ R3, R8, R21, R3 ;  /* 0x0000001508038223 */ /* 0x000fe20000010003 */
[-C--:B------:R-:W-:Y:S01]  /*3800*/  @!P0 FFMA.FTZ R6, R6, R23.reuse, -R5 ;  /* 0x0000001706068223 */ /* 0x080fe20000010805 */
[----:B------:R-:W-:Y:S01]  /*3810*/  MOV R5, UR34 ;  /* 0x0000002200057c02 */ /* 0x000fe20008000f00 */
[----:B------:R-:W-:Y:S01]  /*3820*/  @!P0 FFMA.FTZ R4, R22, R23, R4 ;  /* 0x0000001716048223 */ /* 0x000fe20000010004 */
[----:B------:R-:W-:Y:S01]  /*3830*/  @!P0 F2FP.BF16.F32.PACK_AB R2, R2, R26 ;  /* 0x0000001a0202823e */ /* 0x000fe200000010ff */
[----:B------:R-:W-:Y:S01]  /*3840*/  @!P0 IMAD.MOV.U32 R16, RZ, RZ, R0 ;  /* 0x000000ffff108224 */ /* 0x000fe200078e0000 */
[----:B------:R-:W-:Y:S02]  /*3850*/  @!P0 F2FP.BF16.F32.PACK_AB R3, R3, R7 ;  /* 0x000000070303823e */ /* 0x000fe400000010ff */
[----:B------:R-:W-:Y:S02]  /*3860*/  @!P0 F2FP.BF16.F32.PACK_AB R4, R4, R6 ;  /* 0x000000060404823e */ /* 0x000fe400000010ff */
[----:B------:R-:W-:Y:S01]  /*3870*/  LEA.HI.X R37, R28, R81, R5, 0x1, P2 ;  /* 0x000000511c257211 */ /* 0x000fe200010f0c05 */
[----:B------:R-:W-:Y:S01]  /*3880*/  @!P0 IMAD.MOV.U32 R18, RZ, RZ, R3 ;  /* 0x000000ffff128224 */ /* 0x000fe200078e0003 */
[----:B------:R-:W-:Y:S02]  /*3890*/  @!P0 MOV R17, R2 ;  /* 0x0000000200118202 */ /* 0x000fe40000000f00 */
[----:B------:R-:W-:Y:S05]  /*38a0*/  @!P0 MOV R19, R4 ;  /* 0x0000000400138202 */ /* 0x000fea0000000f00 */
[----:B------:R1:W-:Y:S02]  /*38b0*/  STG.E.128 desc[UR6][R36.64], R16 ;  /* 0x0000001024007986 */ /* 0x0003e4000c101d06 */
.L_x_2015:
[----:B------:R-:W-:Y:S05]  /*38c0*/  BSYNC B0 ;  /* 0x0000000000007941 */ /* 0x000fea0003800000 */
.L_x_2014:
[-C--:B------:R-:W-:Y:S01]  /*38d0*/  ISETP.LT.OR P0, PT, R100, R124.reuse, P5 ;  /* 0x0000007c6400720c */ /* 0x080fe20002f01670 */
[----:B------:R-:W-:Y:S01]  /*38e0*/  BSSY B0, `(.L_x_2016) ;  /* 0x0000049000007945 */ /* 0x000fe20003800000 */
[-C--:B------:R-:W-:Y:S01]  /*38f0*/  ISETP.GE.OR P2, PT, R97, R125.reuse, P1 ;  /* 0x0000007d6100720c */ /* 0x080fe20000f46670 */
[----:B--2---:R-:W-:Y:S01]  /*3900*/  IMAD.U32 R24, R24, -0x80, RZ ;  /* 0xffffff8018187824 */ /* 0x004fe200078e00ff */
[----:B------:R-:W-:Y:S01]  /*3910*/  ISETP.GE.OR P1, PT, R96, R125, P1 ;  /* 0x0000007d6000720c */ /* 0x000fe20000f26670 */
[----:B------:R-:W-:Y:S01]  /*3920*/  IMAD.MOV.U32 R30, RZ, RZ, R32 ;  /* 0x000000ffff1e7224 */ /* 0x000fe200078e0020 */
[-C--:B------:R-:W-:Y:S02]  /*3930*/  ISETP.LT.OR P4, PT, R99, R124.reuse, P4 ;  /* 0x0000007c6300720c */ /* 0x080fe40002781670 */
[-C--:B------:R-:W-:Y:S02]  /*3940*/  ISETP.LT.OR P3, PT, R98, R124.reuse, P3 ;  /* 0x0000007c6200720c */ /* 0x080fe40001f61670 */
[-C--:B------:R-:W-:Y:S02]  /*3950*/  ISETP.LT.OR P2, PT, R97, R124.reuse, P2 ;  /* 0x0000007c6100720c */ /* 0x080fe40001741670 */
[----:B------:R-:W-:Y:S01]  /*3960*/  ISETP.LT.OR P1, PT, R96, R124, P1 ;  /* 0x0000007c6000720c */ /* 0x000fe20000f21670 */
[----:B------:R-:W-:Y:S01]  /*3970*/  @!UPT UIADD3 URZ, URZ, URZ, URZ ;  /* 0x0000003f3f3ff290 */ /* 0x000fe2000fffe03f */
[----:B------:R-:W-:Y:S11]  /*3980*/  @P0 BRA `(.L_x_2017) ;  /* 0x0000000000f80947 */ /* 0x000ff60003800000 */
[----:B------:R-:W-:Y:S01]  /*3990*/  ISETP.GE.AND P0, PT, R196, UR4, PT ;  /* 0x00000004c4007c0c */ /* 0x000fe2000bf06270 */
[----:B------:R-:W2:Y:S01]  /*39a0*/  LDC.64 R2, c[0x0][0x338] ;  /* 0x0000ce00ff027b82 */ /* 0x000ea20000000a00 */
[----:B-1----:R-:W-:Y:S01]  /*39b0*/  MOV R4, R89 ;  /* 0x0000005900047202 */ /* 0x002fe20000000f00 */
[----:B------:R-:W-:Y:S02]  /*39c0*/  IMAD.MOV.U32 R5, RZ, RZ, R88 ;  /* 0x000000ffff057224 */ /* 0x000fe400078e0058 */
[----:B---3--:R-:W-:Y:S04]  /*39d0*/  IMAD.MOV.U32 R83, RZ, RZ, R81 ;  /* 0x000000ffff537224 */ /* 0x008fe800078e0051 */
[----:B------:R-:W1:Y:S04]  /*39e0*/  LDC.64 R26, c[0x0][0x248] ;  /* 0x00009200ff1a7b82 */ /* 0x000e680000000a00 */
[----:B------:R-:W-:Y:S01]  /*39f0*/  @!P0 SHF.L.U64.HI R0, R62, 0x1, R61 ;  /* 0x000000013e008819 */ /* 0x000fe2000001023d */
[----:B-1----:R-:W-:Y:S02]  /*3a00*/  IMAD R27, R27, 0xc0, RZ ;  /* 0x000000c01b1b7824 */ /* 0x002fe400078e02ff */
[----:B--2---:R-:W-:Y:S01]  /*3a10*/  IMAD.WIDE.U32 R4, R2, 0xc0, R4 ;  /* 0x000000c002047825 */ /* 0x004fe200078e0004 */
[----:B------:R-:W-:Y:S03]  /*3a20*/  @!P0 SHF.L.U32 R2, R62, 0x1, RZ ;  /* 0x000000013e028819 */ /* 0x000fe600000006ff */
[----:B------:R-:W-:Y:S01]  /*3a30*/  IMAD R3, R3, 0xc0, RZ ;  /* 0x000000c003037824 */ /* 0x000fe200078e02ff */
[C---:B------:R-:W-:Y:S02]  /*3a40*/  @!P0 IADD3 R22, P6, R2.reuse, R32, RZ ;  /* 0x0000002002168210 */ /* 0x040fe40007fde0ff */
[----:B------:R-:W-:Y:S01]  /*3a50*/  @!P0 IADD3 R2, P5, R2, R11, RZ ;  /* 0x0000000b02028210 */ /* 0x000fe20007fbe0ff */
[----:B------:R-:W-:Y:S01]  /*3a60*/  IMAD.IADD R5, R5, 0x1, R3 ;  /* 0x0000000105057824 */ /* 0x000fe200078e0203 */
[C---:B------:R-:W-:Y:S03]  /*3a70*/  @!P0 IADD3.X R23, R0.reuse, R31, RZ, P6, !PT ;  /* 0x0000001f00178210 */ /* 0x040fe600037fe4ff */
[----:B------:R-:W-:Y:S01]  /*3a80*/  @!P0 IMAD.X R3, R0, 0x1, R10, P5 ;  /* 0x0000000100038824 */ /* 0x000fe200028e060a */
[----:B----4-:R-:W2:Y:S08]  /*3a90*/  LDG.E.128 R16, desc[UR6][R4.64] ;  /* 0x0000000604107981 */ /* 0x010eb0000c1e1d00 */
[----:B------:R-:W3:Y:S06]  /*3aa0*/  @!P0 LDG.E.64 R2, desc[UR6][R2.64] ;  /* 0x0000000602028981 */ /* 0x000eec000c1e1b00 */
[----:B------:R-:W4:Y:S01]  /*3ab0*/  @!P0 LDG.E.64 R22, desc[UR6][R22.64] ;  /* 0x0000000616168981 */ /* 0x000f22000c1e1b00 */
[C---:B--2---:R-:W-:Y:S02]  /*3ac0*/  @!P0 LOP3.LUT R7, R16.reuse, 0xffff0000, RZ, 0xc0, !PT ;  /* 0xffff000010078812 */ /* 0x044fe400078ec0ff */
[----:B------:R-:W-:Y:S02]  /*3ad0*/  @!P0 SHF.L.U32 R6, R16, 0x10, RZ ;  /* 0x0000001010068819 */ /* 0x000fe400000006ff */
[----:B------:R-:W-:Y:S02]  /*3ae0*/  @!P0 LOP3.LUT R20, R18, 0xffff0000, RZ, 0xc0, !PT ;  /* 0xffff000012148812 */ /* 0x000fe400078ec0ff */
[C---:B---3--:R-:W-:Y:S02]  /*3af0*/  @!P0 SHF.L.U32 R0, R2.reuse, 0x10, RZ ;  /* 0x0000001002008819 */ /* 0x048fe400000006ff */
[----:B------:R-:W-:Y:S02]  /*3b00*/  @!P0 LOP3.LUT R2, R2, 0xffff0000, RZ, 0xc0, !PT ;  /* 0xffff000002028812 */ /* 0x000fe400078ec0ff */
[----:B------:R-:W-:Y:S01]  /*3b10*/  @!P0 SHF.L.U32 R5, R3, 0x10, RZ ;  /* 0x0000001003058819 */ /* 0x000fe200000006ff */
[-C--:B------:R-:W-:Y:S01]  /*3b20*/  @!P0 FMUL.FTZ R25, R7, R0.reuse ;  /* 0x0000000007198220 */ /* 0x080fe20000410000 */
[C---:B----4-:R-:W-:Y:S01]  /*3b30*/  @!P0 LOP3.LUT R15, R22.reuse, 0xffff0000, RZ, 0xc0, !PT ;  /* 0xffff0000160f8812 */ /* 0x050fe200078ec0ff */
[----:B------:R-:W-:Y:S01]  /*3b40*/  @!P0 IMAD.U32 R8, R22, 0x10000, RZ ;  /* 0x0001000016088824 */ /* 0x000fe200078e00ff */
[----:B------:R-:W-:Y:S01]  /*3b50*/  @!P0 LOP3.LUT R4, R3, 0xffff0000, RZ, 0xc0, !PT ;  /* 0xffff000003048812 */ /* 0x000fe200078ec0ff */
[C---:B------:R-:W-:Y:S01]  /*3b60*/  @!P0 FMUL.FTZ R0, R6.reuse, R0 ;  /* 0x0000000006008220 */ /* 0x040fe20000410000 */
[C---:B------:R-:W-:Y:S01]  /*3b70*/  @!P0 LOP3.LUT R22, R19.reuse, 0xffff0000, RZ, 0xc0, !PT ;  /* 0xffff000013168812 */ /* 0x040fe200078ec0ff */
[-C--:B------:R-:W-:Y:S01]  /*3b80*/  @!P0 FFMA.FTZ R25, R6, R8.reuse, -R25 ;  /* 0x0000000806198223 */ /* 0x080fe20000010819 */
[----:B------:R-:W-:Y:S01]  /*3b90*/  @!P0 SHF.L.U32 R6, R19, 0x10, RZ ;  /* 0x0000001013068819 */ /* 0x000fe200000006ff */
[----:B------:R-:W-:Y:S01]  /*3ba0*/  @!P0 FFMA.FTZ R0, R7, R8, R0 ;  /* 0x0000000807008223 */ /* 0x000fe20000010000 */
[C---:B------:R-:W-:Y:S01]  /*3bb0*/  @!P0 LOP3.LUT R8, R17.reuse, 0xffff0000, RZ, 0xc0, !PT ;  /* 0xffff000011088812 */ /* 0x040fe200078ec0ff */
[----:B------:R-:W-:Y:S01]  /*3bc0*/  @!P0 IMAD.U32 R3, R17, 0x10000, RZ ;  /* 0x0001000011038824 */ /* 0x000fe200078e00ff */
[----:B------:R-:W-:Y:S01]  /*3bd0*/  @!P0 SHF.L.U32 R7, R18, 0x10, RZ ;  /* 0x0000001012078819 */ /* 0x000fe200000006ff */
[C---:B------:R-:W-:Y:S01]  /*3be0*/  @!P0 IMAD.U32 R21, R23.reuse, 0x10000, RZ ;  /* 0x0001000017158824 */ /* 0x040fe200078e00ff */
[----:B------:R-:W-:Y:S01]  /*3bf0*/  @!P0 LOP3.LUT R23, R23, 0xffff0000, RZ, 0xc0, !PT ;  /* 0xffff000017178812 */ /* 0x000fe200078ec0ff */
[-C--:B------:R-:W-:Y:S01]  /*3c00*/  @!P0 FMUL.FTZ R28, R8, R2.reuse ;  /* 0x00000002081c8220 */ /* 0x080fe20000410000 */
[----:B------:R-:W-:Y:S01]  /*3c10*/  @!P0 F2FP.BF16.F32.PACK_AB R0, R0, R25 ;  /* 0x000000190000823e */ /* 0x000fe200000010ff */
[C---:B------:R-:W-:Y:S01]  /*3c20*/  @!P0 FMUL.FTZ R2, R3.reuse, R2 ;  /* 0x0000000203028220 */ /* 0x040fe20000410000 */
[----:B------:R-:W-:Y:S01]  /*3c30*/  @!P0 FMUL.FTZ R29, R22, R4 ;  /* 0x00000004161d8220 */ /* 0x000fe20000410000 */
[----:B------:R-:W-:Y:S01]  /*3c40*/  @!P0 FFMA.FTZ R28, R3, R15, -R28 ;  /* 0x0000000f031c8223 */ /* 0x000fe2000001081c */
[----:B------:R-:W-:Y:S01]  /*3c50*/  @!P0 MOV R16, R0 ;  /* 0x0000000000108202 */ /* 0x000fe20000000f00 */
[CC--:B------:R-:W-:Y:S01]  /*3c60*/  @!P0 FMUL.FTZ R3, R7.reuse, R5.reuse ;  /* 0x0000000507038220 */ /* 0x0c0fe20000410000 */
[----:B------:R-:W-:Y:S01]  /*3c70*/  @!P0 FMUL.FTZ R36, R20, R5 ;  /* 0x0000000514248220 */ /* 0x000fe20000410000 */
[----:B------:R-:W-:Y:S01]  /*3c80*/  @!P0 FMUL.FTZ R4, R6, R4 ;  /* 0x0000000406048220 */ /* 0x000fe20000410000 */
[----:B------:R-:W-:Y:S01]  /*3c90*/  @!P0 FFMA.FTZ R2, R8, R15, R2 ;  /* 0x0000000f08028223 */ /* 0x000fe20000010002 */
[-C--:B------:R-:W-:Y:S01]  /*3ca0*/  @!P0 FFMA.FTZ R3, R20, R21.reuse, R3 ;  /* 0x0000001514038223 */ /* 0x080fe20000010003 */
[----:B------:R-:W-:Y:S01]  /*3cb0*/  @!P0 FFMA.FTZ R7, R7, R21, -R36 ;  /* 0x0000001507078223 */ /* 0x000fe20000010824 */
[-C--:B------:R-:W-:Y:S01]  /*3cc0*/  @!P0 FFMA.FTZ R29, R6, R23.reuse, -R29 ;  /* 0x00000017061d8223 */ /* 0x080fe2000001081d */
[----:B------:R-:W-:Y:S01]  /*3cd0*/  @!P0 FFMA.FTZ R4, R22, R23, R4 ;  /* 0x0000001716048223 */ /* 0x000fe20000010004 */
[----:B------:R-:W-:Y:S01]  /*3ce0*/  @!P0 F2FP.BF16.F32.PACK_AB R2, R2, R28 ;  /* 0x0000001c0202823e */ /* 0x000fe200000010ff */
[----:B------:R-:W-:Y:S01]  /*3cf0*/  IMAD.WIDE.U32 R20, R26, 0xc0, R82 ;  /* 0x000000c01a147825 */ /* 0x000fe200078e0052 */
[----:B------:R-:W-:Y:S02]  /*3d00*/  @!P0 F2FP.BF16.F32.PACK_AB R3, R3, R7 ;  /* 0x000000070303823e */ /* 0x000fe400000010ff */
[----:B------:R-:W-:Y:S01]  /*3d10*/  @!P0 F2FP.BF16.F32.PACK_AB R4, R4, R29 ;  /* 0x0000001d0404823e */ /* 0x000fe200000010ff */
[----:B------:R-:W-:Y:S01]  /*3d20*/  @!P0 IMAD.MOV.U32 R17, RZ, RZ, R2 ;  /* 0x000000ffff118224 */ /* 0x000fe200078e0002 */
[----:B------:R-:W-:Y:S02]  /*3d30*/  IADD3 R21, R21, R27, RZ ;  /* 0x0000001b15157210 */ /* 0x000fe40007ffe0ff */
[----:B------:R-:W-:Y:S02]  /*3d40*/  @!P0 MOV R18, R3 ;  /* 0x0000000300128202 */ /* 0x000fe40000000f00 */
[----:B------:R-:W-:Y:S05]  /*3d50*/  @!P0 MOV R19, R4 ;  /* 0x0000000400138202 */ /* 0x000fea0000000f00 */
[----:B------:R2:W-:Y:S02]  /*3d60*/  STG.E.128 desc[UR6][R20.64], R16 ;  /* 0x0000001014007986 */ /* 0x0005e4000c101d06 */
.L_x_2017:
[----:B------:R-:W-:Y:S05]  /*3d70*/  BSYNC B0 ;  /* 0x0000000000007941 */ /* 0x000fea0003800000 */
.L_x_2016:
[----:B------:R-:W-:Y:S04]  /*3d80*/  BSSY B0, `(.L_x_2018) ;  /* 0x000003c000007945 */ /* 0x000fe80003800000 */
[----:B------:R-:W-:Y:S05]  /*3d90*/  @P4 BRA `(.L_x_2019) ;  /* 0x0000000000e84947 */ /* 0x000fea0003800000 */
[----:B------:R-:W-:Y:S01]  /*3da0*/  ISETP.GE.AND P0, PT, R196, UR4, PT ;  /* 0x00000004c4007c0c */ /* 0x000fe2000bf06270 */
[----:B----4-:R-:W-:Y:S01]  /*3db0*/  IMAD.U32 R29, RZ, RZ, UR33 ;  /* 0x00000021ff1d7e24 */ /* 0x010fe2000f8e00ff */
[C---:B-123--:R-:W-:Y:S02]  /*3dc0*/  LEA R16, P4, R72.reuse, R89, 0x1 ;  /* 0x0000005948107211 */ /* 0x04efe400078808ff */
[----:B------:R-:W-:Y:S02]  /*3dd0*/  MOV R28, UR32 ;  /* 0x00000020001c7c02 */ /* 0x000fe40008000f00 */
[----:B------:R-:W-:Y:S06]  /*3de0*/  LEA.HI.X R17, R72, R88, R71, 0x1, P4 ;  /* 0x0000005848117211 */ /* 0x000fec00020f0c47 */
[----:B------:R-:W2:Y:S01]  /*3df0*/  LDG.E.128 R16, desc[UR6][R16.64] ;  /* 0x0000000610107981 */ /* 0x000ea2000c1e1d00 */
[C---:B------:R-:W-:Y:S01]  /*3e00*/  @!P0 SHF.L.U64.HI R0, R60.reuse, 0x1, R59 ;  /* 0x000000013c008819 */ /* 0x040fe2000001023b */
[----:B------:R-:W-:Y:S05]  /*3e10*/  @!P0 IMAD.SHL.U32 R2, R60, 0x2, RZ ;  /* 0x000000023c028824 */ /* 0x000fea00078e00ff */
[C---:B------:R-:W-:Y:S02]  /*3e20*/  @!P0 IADD3 R22, P5, R2.reuse, R32, RZ ;  /* 0x0000002002168210 */ /* 0x040fe40007fbe0ff */
[----:B------:R-:W-:Y:S03]  /*3e30*/  @!P0 IADD3 R2, P4, R2, R11, RZ ;  /* 0x0000000b02028210 */ /* 0x000fe60007f9e0ff */
[C---:B------:R-:W-:Y:S01]  /*3e40*/  @!P0 IMAD.X R23, R0.reuse, 0x1, R31, P5 ;  /* 0x0000000100178824 */ /* 0x040fe200028e061f */
[----:B------:R-:W-:Y:S02]  /*3e50*/  @!P0 IADD3.X R3, R0, R10, RZ, P4, !PT ;  /* 0x0000000a00038210 */ /* 0x000fe400027fe4ff */
[----:B------:R-:W-:Y:S03]  /*3e60*/  LEA R36, P4, R28, R82, 0x1 ;  /* 0x000000521c247211 */ /* 0x000fe600078808ff */
[----:B------:R-:W3:Y:S06]  /*3e70*/  @!P0 LDG.E.64 R22, desc[UR6][R22.64] ;  /* 0x0000000616168981 */ /* 0x000eec000c1e1b00 */
[----:B------:R-:W4:Y:S01]  /*3e80*/  @!P0 LDG.E.64 R2, desc[UR6][R2.64] ;  /* 0x0000000602028981 */ /* 0x000f22000c1e1b00 */
[C---:B--2---:R-:W-:Y:S01]  /*3e90*/  @!P0 LOP3.LUT R7, R16.reuse, 0xffff0000, RZ, 0xc0, !PT ;  /* 0xffff000010078812 */ /* 0x044fe200078ec0ff */
[----:B------:R-:W-:Y:S01]  /*3ea0*/  @!P0 IMAD.U32 R6, R16, 0x10000, RZ ;  /* 0x0001000010068824 */ /* 0x000fe200078e00ff */
[----:B------:R-:W-:Y:S02]  /*3eb0*/  @!P0 LOP3.LUT R15, R17, 0xffff0000, RZ, 0xc0, !PT ;  /* 0xffff0000110f8812 */ /* 0x000fe400078ec0ff */
[C---:B---3--:R-:W-:Y:S01]  /*3ec0*/  @!P0 LOP3.LUT R20, R22.reuse, 0xffff0000, RZ, 0xc0, !PT ;  /* 0xffff000016148812 */ /* 0x048fe200078ec0ff */
[----:B------:R-:W-:Y:S01]  /*3ed0*/  @!P0 IMAD.U32 R8, R22, 0x10000, RZ ;  /* 0x0001000016088824 */ /* 0x000fe200078e00ff */
[----:B------:R-:W-:Y:S01]  /*3ee0*/  @!P0 LOP3.LUT R22, R19, 0xffff0000, RZ, 0xc0, !PT ;  /* 0xffff000013168812 */ /* 0x000fe200078ec0ff */
[C---:B------:R-:W-:Y:S01]  /*3ef0*/  @!P0 IMAD.U32 R21, R23.reuse, 0x10000, RZ ;  /* 0x0001000017158824 */ /* 0x040fe200078e00ff */
[----:B------:R-:W-:Y:S02]  /*3f00*/  @!P0 LOP3.LUT R23, R23, 0xffff0000, RZ, 0xc0, !PT ;  /* 0xffff000017178812 */ /* 0x000fe400078ec0ff */
[C---:B----4-:R-:W-:Y:S02]  /*3f10*/  @!P0 SHF.L.U32 R0, R2.reuse, 0x10, RZ ;  /* 0x0000001002008819 */ /* 0x050fe400000006ff */
        /* <DEDUP_REMOVED lines=34> */
.L_x_2019:
[----:B------:R-:W-:Y:S05]  /*4140*/  BSYNC B0 ;  /* 0x0000000000007941 */ /* 0x000fea0003800000 */
.L_x_2018:
[----:B------:R-:W-:Y:S04]  /*4150*/  BSSY B0, `(.L_x_2020) ;  /* 0x0000040000007945 */ /* 0x000fe80003800000 */
[----:B------:R-:W-:Y:S05]  /*4160*/  @P3 BRA `(.L_x_2021) ;  /* 0x0000000000f83947 */ /* 0x000fea0003800000 */
[----:B------:R-:W-:Y:S01]  /*4170*/  ISETP.GE.AND P0, PT, R196, UR4, PT ;  /* 0x00000004c4007c0c */ /* 0x000fe2000bf06270 */
[----:B------:R-:W5:Y:S01]  /*4180*/  LDC.64 R2, c[0x0][0x338] ;  /* 0x0000ce00ff027b82 */ /* 0x000f620000000a00 */
[----:B-1----:R-:W-:Y:S01]  /*4190*/  MOV R4, R89 ;  /* 0x0000005900047202 */ /* 0x002fe20000000f00 */
[----:B------:R-:W-:Y:S02]  /*41a0*/  IMAD.MOV.U32 R5, RZ, RZ, R88 ;  /* 0x000000ffff057224 */ /* 0x000fe400078e0058 */
[----:B---3--:R-:W-:Y:S04]  /*41b0*/  IMAD.MOV.U32 R83, RZ, RZ, R81 ;  /* 0x000000ffff537224 */ /* 0x008fe800078e0051 */
[----:B------:R-:W1:Y:S04]  /*41c0*/  LDC.64 R26, c[0x0][0x248] ;  /* 0x00009200ff1a7b82 */ /* 0x000e680000000a00 */
[----:B------:R-:W-:Y:S01]  /*41d0*/  @!P0 SHF.L.U64.HI R0, R58, 0x1, R57 ;  /* 0x000000013a008819 */ /* 0x000fe20000010239 */
[----:B-1----:R-:W-:Y:S02]  /*41e0*/  IMAD R27, R27, 0x140, RZ ;  /* 0x000001401b1b7824 */ /* 0x002fe400078e02ff */
[----:B-----5:R-:W-:Y:S01]  /*41f0*/  IMAD.WIDE.U32 R4, R2, 0x140, R4 ;  /* 0x0000014002047825 */ /* 0x020fe200078e0004 */
[----:B------:R-:W-:Y:S03]  /*4200*/  @!P0 SHF.L.U32 R2, R58, 0x1, RZ ;  /* 0x000000013a028819 */ /* 0x000fe600000006ff */
[----:B------:R-:W-:Y:S01]  /*4210*/  IMAD R3, R3, 0x140, RZ ;  /* 0x0000014003037824 */ /* 0x000fe200078e02ff */
[C---:B------:R-:W-:Y:S02]  /*4220*/  @!P0 IADD3 R22, P4, R2.reuse, R32, RZ ;  /* 0x0000002002168210 */ /* 0x040fe40007f9e0ff */
[----:B------:R-:W-:Y:S01]  /*4230*/  @!P0 IADD3 R2, P3, R2, R11, RZ ;  /* 0x0000000b02028210 */ /* 0x000fe20007f7e0ff */
[----:B------:R-:W-:Y:S01]  /*4240*/  IMAD.IADD R5, R5, 0x1, R3 ;  /* 0x0000000105057824 */ /* 0x000fe200078e0203 */
[C---:B------:R-:W-:Y:S03]  /*4250*/  @!P0 IADD3.X R23, R0.reuse, R31, RZ, P4, !PT ;  /* 0x0000001f00178210 */ /* 0x040fe600027fe4ff */
[----:B------:R-:W-:Y:S01]  /*4260*/  @!P0 IMAD.X R3, R0, 0x1, R10, P3 ;  /* 0x0000000100038824 */ /* 0x000fe200018e060a */
[----:B--2-4-:R-:W2:Y:S08]  /*4270*/  LDG.E.128 R16, desc[UR6][R4.64] ;  /* 0x0000000604107981 */ /* 0x014eb0000c1e1d00 */
        /* <DEDUP_REMOVED lines=45> */
.L_x_2021:
[----:B------:R-:W-:Y:S05]  /*4550*/  BSYNC B0 ;  /* 0x0000000000007941 */ /* 0x000fea0003800000 */
.L_x_2020:
        /* <DEDUP_REMOVED lines=64> */
.L_x_2023:
[----:B------:R-:W-:Y:S05]  /*4960*/  BSYNC B0 ;  /* 0x0000000000007941 */ /* 0x000fea0003800000 */
.L_x_2022:
        /* <DEDUP_REMOVED lines=64> */
.L_x_2025:
[----:B------:R-:W-:Y:S05]  /*4d70*/  BSYNC B0 ;  /* 0x0000000000007941 */ /* 0x000fea0003800000 */
.L_x_2024:
[C---:B------:R-:W-:Y:S01]  /*4d80*/  LEA R32, P1, R24.reuse, R30, 0x1 ;  /* 0x0000001e18207211 */ /* 0x040fe200078208ff */
[----:B------:R-:W-:Y:S01]  /*4d90*/  IMAD.MOV.U32 R2, RZ, RZ, R11 ;  /* 0x000000ffff027224 */ /* 0x000fe200078e000b */
[----:B------:R-:W-:Y:S01]  /*4da0*/  UMOV UR4, UR45 ;  /* 0x0000002d00047c82 */ /* 0x000fe20008000000 */
[----:B------:R-:W-:Y:S01]  /*4db0*/  IMAD.MOV.U32 R3, RZ, RZ, R10 ;  /* 0x000000ffff037224 */ /* 0x000fe200078e000a */
[C---:B------:R-:W-:Y:S02]  /*4dc0*/  LEA.HI.X.SX32 R31, R24.reuse, R31, 0x1, P1 ;  /* 0x0000001f181f7211 */ /* 0x040fe400008f0eff */
[C---:B------:R-:W-:Y:S04]  /*4dd0*/  LEA R11, P0, R24.reuse, R2, 0x1 ;  /* 0x00000002180b7211 */ /* 0x040fe800078008ff */
[----:B------:R-:W-:Y:S01]  /*4de0*/  LEA.HI.X.SX32 R10, R24, R3, 0x1, P0 ;  /* 0x00000003180a7211 */ /* 0x000fe200000f0eff */
[----:B------:R-:W-:Y:S08]  /*4df0*/  BRA `(.L_x_2026) ;  /* 0x00000038005c7947 */ /* 0x000ff00003800000 */
.L_x_2009:
[----:B------:R-:W-:Y:S01]  /*4e00*/  ULEA.HI UR56, UR4, UR4, URZ, 0x1 ;  /* 0x0000000404387291 */ /* 0x000fe2000f8f083f */
[----:B------:R-:W-:Y:S03]  /*4e10*/  BSSY B1, `(.L_x_2027) ;  /* 0x000005d000017945 */ /* 0x000fe60003800000 */
[----:B------:R-:W-:Y:S06]  /*4e20*/  USHF.R.S32.HI UR56, URZ, 0x1, UR56 ;  /* 0x000000013f387899 */ /* 0x000fec0008011438 */
[----:B------:R-:W-:Y:S01]  /*4e30*/  MOV R126, UR56 ;  /* 0x00000038007e7c02 */ /* 0x000fe20008000f00 */
[----:B------:R-:W-:Y:S05]  /*4e40*/  @P0 BRA `(.L_x_2028) ;  /* 0x0000000400640947 */ /* 0x000fea0003800000 */
[----:B-1----:R-:W-:Y:S01]  /*4e50*/  IMAD.MOV.U32 R4, RZ, RZ, R89 ;  /* 0x000000ffff047224 */ /* 0x002fe200078e0059 */
[----:B------:R-:W-:Y:S01]  /*4e60*/  MOV R5, R88 ;  /* 0x0000005800057202 */ /* 0x000fe20000000f00 */
[----:B------:R-:W-:Y:S01]  /*4e70*/  BSSY B0, `(.L_x_2029) ;  /* 0x0000055000007945 */ /* 0x000fe20003800000 */
[----:B------:R-:W-:Y:S01]  /*4e80*/  ISETP.GE.AND P0, PT, R196, UR4, PT ;  /* 0x00000004c4007c0c */ /* 0x000fe2000bf06270 */
[----:B------:R-:W-:Y:S02]  /*4e90*/  IMAD.MOV.U32 R83, RZ, RZ, R81 ;  /* 0x000000ffff537224 */ /* 0x000fe400078e0051 */
[----:B------:R1:W5:Y:S10]  /*4ea0*/  LDG.E.128 R16, desc[UR6][R4.64] ;  /* 0x0000000604107981 */ /* 0x000374000c1e1d00 */
[----:B------:R-:W-:Y:S05]  /*4eb0*/  @P0 BRA `(.L_x_2030) ;  /* 0x0000000400400947 */ /* 0x000fea0003800000 */
[----:B------:R-:W-:Y:S01]  /*4ec0*/  ISETP.GE.AND P2, PT, R196, R126, PT ;  /* 0x0000007ec400720c */ /* 0x000fe20003f46270 */
[----:B------:R-:W-:Y:S01]  /*4ed0*/  IMAD.MOV.U32 R3, RZ, RZ, R126 ;  /* 0x000000ffff037224 */ /* 0x000fe200078e007e */
[----:B------:R-:W-:Y:S01]  /*4ee0*/  MOV R0, RZ ;  /* 0x000000ff00007202 */ /* 0x000fe20000000f00 */
[----:B------:R-:W-:Y:S01]  /*4ef0*/  IMAD.MOV.U32 R21, RZ, RZ, R90 ;  /* 0x000000ffff157224 */ /* 0x000fe200078e005a */
[----:B------:R-:W-:Y:S01]  /*4f00*/  MOV R20, R91 ;  /* 0x0000005b00147202 */ /* 0x000fe20000000f00 */
[----:B-----5:R-:W-:Y:S01]  /*4f10*/  IMAD.U32 R25, R17, 0x10000, RZ ;  /* 0x0001000011197824 */ /* 0x020fe200078e00ff */
[C---:B------:R-:W-:Y:S01]  /*4f20*/  SHF.L.U32 R23, R16.reuse, 0x10, RZ ;  /* 0x0000001010177819 */ /* 0x040fe200000006ff */
[----:B------:R-:W-:Y:S01]  /*4f30*/  IMAD.U32 R29, R19, 0x10000, RZ ;  /* 0x00010000131d7824 */ /* 0x000fe200078e00ff */
[----:B------:R-:W-:Y:S02]  /*4f40*/  LOP3.LUT R24, R16, 0xffff0000, RZ, 0xc0, !PT ;  /* 0xffff000010187812 */ /* 0x000fe400078ec0ff */
[----:B------:R-:W-:Y:S02]  /*4f50*/  LOP3.LUT R26, R17, 0xffff0000, RZ, 0xc0, !PT ;  /* 0xffff0000111a7812 */ /* 0x000fe400078ec0ff */
[C---:B------:R-:W-:Y:S01]  /*4f60*/  SHF.L.U32 R27, R18.reuse, 0x10, RZ ;  /* 0x00000010121b7819 */ /* 0x040fe200000006ff */
[----:B------:R-:W-:Y:S01]  /*4f70*/  @P2 IMAD R3, RZ, RZ, -UR56 ;  /* 0x80000038ff032e24 */ /* 0x000fe2000f8e02ff */
[----:B------:R-:W-:Y:S01]  /*4f80*/  LOP3.LUT R28, R18, 0xffff0000, RZ, 0xc0, !PT ;  /* 0xffff0000121c7812 */ /* 0x000fe200078ec0ff */
[----:B------:R-:W-:Y:S01]  /*4f90*/  @P2 IMAD R0, RZ, RZ, -UR56 ;  /* 0x80000038ff002e24 */ /* 0x000fe2000f8e02ff */
[----:B------:R-:W-:Y:S02]  /*4fa0*/  LOP3.LUT R30, R19, 0xffff0000, RZ, 0xc0, !PT ;  /* 0xffff0000131e7812 */ /* 0x000fe400078ec0ff */
[C---:B------:R-:W-:Y:S04]  /*4fb0*/  LEA R2, P0, R3.reuse, R4, 0x1 ;  /* 0x0000000403027211 */ /* 0x040fe800078008ff */
[----:B------:R-:W-:Y:S02]  /*4fc0*/  LEA.HI.X.SX32 R3, R3, R5, 0x1, P0 ;  /* 0x0000000503037211 */ /* 0x000fe400000f0eff */
[C---:B------:R-:W-:Y:S03]  /*4fd0*/  LEA R128, P0, R0.reuse, R20, 0x1 ;  /* 0x0000001400807211 */ /* 0x040fe600078008ff */
[----:B-1----:R1:W2:Y:S01]  /*4fe0*/  LDG.E.128 R4, desc[UR6][R2.64] ;  /* 0x0000000602047981 */ /* 0x0022a2000c1e1d00 */
[----:B------:R-:W-:Y:S02]  /*4ff0*/  LEA.HI.X.SX32 R129, R0, R21, 0x1, P0 ;  /* 0x0000001500817211 */ /* 0x000fe400000f0eff */
[----:B------:R-:W-:Y:S01]  /*5000*/  MOV R0, RZ ;  /* 0x000000ff00007202 */ /* 0x000fe20000000f00 */
[----:B------:R-:W-:Y:S04]  /*5010*/  @P2 IMAD R0, RZ, RZ, -UR56 ;  /* 0x80000038ff002e24 */ /* 0x000fe8000f8e02ff */
[----:B------:R-:W3:Y:S01]  /*5020*/  LDG.E.128 R128, desc[UR6][R128.64] ;  /* 0x0000000680807981 */ /* 0x000ee2000c1e1d00 */
[----:B-1----:R-:W-:Y:S01]  /*5030*/  MOV R2, R93 ;  /* 0x0000005d00027202 */ /* 0x002fe20000000f00 */
[----:B------:R-:W-:Y:S03]  /*5040*/  IMAD.MOV.U32 R3, RZ, RZ, R92 ;  /* 0x000000ffff037224 */ /* 0x000fe600078e005c */
[C---:B------:R-:W-:Y:S04]  /*5050*/  LEA R2, P0, R0.reuse, R2, 0x1 ;  /* 0x0000000200027211 */ /* 0x040fe800078008ff */
[----:B------:R-:W-:Y:S05]  /*5060*/  LEA.HI.X.SX32 R3, R0, R3, 0x1, P0 ;  /* 0x0000000300037211 */ /* 0x000fea00000f0eff */
[----:B------:R1:W4:Y:S01]  /*5070*/  LDG.E.128 R36, desc[UR6][R2.64] ;  /* 0x0000000602247981 */ /* 0x000322000c1e1d00 */
[C---:B--2---:R-:W-:Y:S01]  /*5080*/  LOP3.LUT R16, R7.reuse, 0xffff0000, RZ, 0xc0, !PT ;  /* 0xffff000007107812 */ /* 0x044fe200078ec0ff */
[----:B------:R-:W-:Y:S01]  /*5090*/  IMAD.U32 R8, R7, 0x10000, RZ ;  /* 0x0001000007087824 */ /* 0x000fe200078e00ff */
[C---:B------:R-:W-:Y:S01]  /*50a0*/  SHF.L.U32 R0, R4.reuse, 0x10, RZ ;  /* 0x0000001004007819 */ /* 0x040fe200000006ff */
[C---:B-1----:R-:W-:Y:S01]  /*50b0*/  IMAD.U32 R3, R5.reuse, 0x10000, RZ ;  /* 0x0001000005037824 */ /* 0x042fe200078e00ff */
[----:B------:R-:W-:Y:S02]  /*50c0*/  LOP3.LUT R2, R4, 0xffff0000, RZ, 0xc0, !PT ;  /* 0xffff000004027812 */ /* 0x000fe400078ec0ff */
[----:B------:R-:W-:Y:S02]  /*50d0*/  LOP3.LUT R4, R5, 0xffff0000, RZ, 0xc0, !PT ;  /* 0xffff000005047812 */ /* 0x000fe400078ec0ff */
[C---:B---3--:R-:W-:Y:S01]  /*50e0*/  LOP3.LUT R15, R131.reuse, 0xffff0000, RZ, 0xc0, !PT ;  /* 0xffff0000830f7812 */ /* 0x048fe200078ec0ff */
[----:B------:R-:W-:Y:S01]  /*50f0*/  IMAD.U32 R7, R131, 0x10000, RZ ;  /* 0x0001000083077824 */ /* 0x000fe200078e00ff */
[C---:B------:R-:W-:Y:S01]  /*5100*/  SHF.L.U32 R22, R128.reuse, 0x10, RZ ;  /* 0x0000001080167819 */ /* 0x040fe200000006ff */
[----:B------:R-:W-:Y:S01]  /*5110*/  IMAD.U32 R20, R129, 0x10000, RZ ;  /* 0x0001000081147824 */ /* 0x000fe200078e00ff */
[----:B------:R-:W-:Y:S01]  /*5120*/  LOP3.LUT R21, R128, 0xffff0000, RZ, 0xc0, !PT ;  /* 0xffff000080157812 */ /* 0x000fe200078ec0ff */
[----:B------:R-:W-:Y:S01]  /*5130*/  @!P2 FADD.FTZ R7, -R7, -RZ ;  /* 0x800000ff0707a221 */ /* 0x000fe20000010100 */
[C---:B------:R-:W-:Y:S01]  /*5140*/  SHF.L.U32 R18, R130.reuse, 0x10, RZ ;  /* 0x0000001082127819 */ /* 0x040fe200000006ff */
        /* <DEDUP_REMOVED lines=17> */
[----:B------:R-:W-:Y:S01]  /*5260*/  FMUL.FTZ R3, R3, R20 ;  /* 0x0000001403037220 */ /* 0x000fe20000410000 */
[----:B------:R-:W-:Y:S01]  /*5270*/  FMUL.FTZ R4, R4, R19 ;  /* 0x0000001304047220 */ /* 0x000fe20000410000 */
[C---:B----4-:R-:W-:Y:S01]  /*5280*/  SHF.L.U32 R15, R36.reuse, 0x10, RZ ;  /* 0x00000010240f7819 */ /* 0x050fe200000006ff */
[----:B------:R-:W-:Y:S01]  /*5290*/  IMAD.U32 R17, R37, 0x10000, RZ ;  /* 0x0001000025117824 */ /* 0x000fe200078e00ff */
[----:B------:R-:W-:Y:S01]  /*52a0*/  LOP3.LUT R16, R36, 0xffff0000, RZ, 0xc0, !PT ;  /* 0xffff000024107812 */ /* 0x000fe200078ec0ff */
[----:B------:R-:W-:Y:S01]  /*52b0*/  IMAD.U32 R21, R39, 0x10000, RZ ;  /* 0x0001000027157824 */ /* 0x000fe200078e00ff */
[----:B------:R-:W-:Y:S01]  /*52c0*/  LOP3.LUT R18, R37, 0xffff0000, RZ, 0xc0, !PT ;  /* 0xffff000025127812 */ /* 0x000fe200078ec0ff */
[----:B------:R-:W-:Y:S01]  /*52d0*/  FFMA.FTZ R0, R23, R15, R0 ;  /* 0x0000000f17007223 */ /* 0x000fe20000010000 */
[----:B------:R-:W-:Y:S01]  /*52e0*/  SHF.L.U32 R19, R38, 0x10, RZ ;  /* 0x0000001026137819 */ /* 0x000fe200000006ff */
        /* <DEDUP_REMOVED lines=13> */
.L_x_2030:
[----:B------:R-:W-:Y:S05]  /*53c0*/  BSYNC B0 ;  /* 0x0000000000007941 */ /* 0x000fea0003800000 */
.L_x_2029:
[----:B-----5:R2:W-:Y:S02]  /*53d0*/  STG.E.128 desc[UR6][R82.64], R16 ;  /* 0x0000001052007986 */ /* 0x0205e4000c101d06 */
.L_x_2028:
[----:B------:R-:W-:Y:S05]  /*53e0*/  BSYNC B1 ;  /* 0x0000000000017941 */ /* 0x000fea0003800000 */
.L_x_2027:
[C---:B------:R-:W-:Y:S01]  /*53f0*/  ISETP.GE.OR P0, PT, R52.reuse, R125, P1 ;  /* 0x0000007d3400720c */ /* 0x040fe20000f06670 */
[----:B------:R-:W-:Y:S03]  /*5400*/  BSSY B1, `(.L_x_2031) ;  /* 0x0000061000017945 */ /* 0x000fe60003800000 */
[----:B------:R-:W-:Y:S11]  /*5410*/  ISETP.LT.OR P0, PT, R52, R124, P0 ;  /* 0x0000007c3400720c */ /* 0x000ff60000701670 */
[----:B------:R-:W-:Y:S02]  /*5420*/  @!UPT UIADD3 URZ, URZ, URZ, URZ ;  /* 0x0000003f3f3ff290 */ /* 0x000fe4000fffe03f */
[----:B------:R-:W-:Y:S05]  /*5430*/  @P0 BRA `(.L_x_2032) ;  /* 0x0000000400740947 */ /* 0x000fea0003800000 */
[C---:B-1----:R-:W-:Y:S01]  /*5440*/  LEA R4, P0, R95.reuse, R89, 0x1 ;  /* 0x000000595f047211 */ /* 0x042fe200078008ff */
[----:B------:R-:W-:Y:S01]  /*5450*/  IMAD.U32 R132, RZ, RZ, UR19 ;  /* 0x00000013ff847e24 */ /* 0x000fe2000f8e00ff */
[----:B------:R-:W-:Y:S01]  /*5460*/  ISETP.GE.AND P2, PT, R196, UR4, PT ;  /* 0x00000004c4007c0c */ /* 0x000fe2000bf46270 */
[----:B------:R-:W-:Y:S01]  /*5470*/  IMAD.U32 R2, RZ, RZ, UR19 ;  /* 0x00000013ff027e24 */ /* 0x000fe2000f8e00ff */
[----:B------:R-:W-:Y:S01]  /*5480*/  LEA.HI.X R5, R95, R88, R94, 0x1, P0 ;  /* 0x000000585f057211 */ /* 0x000fe200000f0c5e */
[----:B------:R-:W-:Y:S01]  /*5490*/  IMAD.U32 R0, RZ, RZ, UR18 ;  /* 0x00000012ff007e24 */ /* 0x000fe2000f8e00ff */
[----:B------:R-:W-:Y:S01]  /*54a0*/  LEA R132, P0, R132, R82, 0x1 ;  /* 0x0000005284847211 */ /* 0x000fe200078008ff */
[----:B------:R-:W-:Y:S02]  /*54b0*/  BSSY B0, `(.L_x_2033) ;  /* 0x0000054000007945 */ /* 0x000fe40003800000 */
[----:B--2---:R1:W5:Y:S01]  /*54c0*/  LDG.E.128 R16, desc[UR6][R4.64] ;  /* 0x0000000604107981 */ /* 0x004362000c1e1d00 */
        /* <DEDUP_REMOVED lines=15> */
[C---:B------:R-:W-:Y:S02]  /*55c0*/  LEA R2, P0, R3.reuse, R4, 0x1 ;  /* 0x0000000403027211 */ /* 0x040fe400078008ff */
[----:B------:R-:W-:Y:S02]  /*55d0*/  IADD3 R8, P3, R66, R0, RZ ;  /* 0x0000000042087210 */ /* 0x000fe40007f7e0ff */
[----:B------:R-:W-:Y:S02]  /*55e0*/  LEA.HI.X.SX32 R3, R3, R5, 0x1, P0 ;  /* 0x0000000503037211 */ /* 0x000fe400000f0eff */
[----:B------:R-:W-:Y:S02]  /*55f0*/  LEA.HI.X.SX32 R0, R0, R65, 0x1, P3 ;  /* 0x0000004100007211 */ /* 0x000fe400018f0eff */
[C---:B------:R-:W-:Y:S01]  /*5600*/  LEA R128, P0, R8.reuse, R91, 0x1 ;  /* 0x0000005b08807211 */ /* 0x040fe200078008ff */
[----:B-1----:R1:W2:Y:S03]  /*5610*/  LDG.E.128 R4, desc[UR6][R2.64] ;  /* 0x0000000602047981 */ /* 0x0022a6000c1e1d00 */
[----:B------:R-:W-:Y:S01]  /*5620*/  LEA.HI.X R129, R8, R90, R0, 0x1, P0 ;  /* 0x0000005a08817211 */ /* 0x000fe200000f0c00 */
[----:B------:R-:W-:Y:S01]  /*5630*/  IMAD.MOV.U32 R0, RZ, RZ, RZ ;  /* 0x000000ffff007224 */ /* 0x000fe200078e00ff */
[----:B------:R-:W-:Y:S04]  /*5640*/  @P2 IADD3 R0, RZ, -UR56, RZ ;  /* 0x80000038ff002c10 */ /* 0x000fe8000fffe0ff */
[----:B------:R-:W3:Y:S01]  /*5650*/  LDG.E.128 R128, desc[UR6][R128.64] ;  /* 0x0000000680807981 */ /* 0x000ee2000c1e1d00 */
[----:B-1----:R-:W-:Y:S04]  /*5660*/  IADD3 R3, P0, R66, R0, RZ ;  /* 0x0000000042037210 */ /* 0x002fe80007f1e0ff */
[----:B------:R-:W-:Y:S02]  /*5670*/  LEA.HI.X.SX32 R0, R0, R65, 0x1, P0 ;  /* 0x0000004100007211 */ /* 0x000fe400000f0eff */
[C---:B------:R-:W-:Y:S04]  /*5680*/  LEA R2, P0, R3.reuse, R93, 0x1 ;  /* 0x0000005d03027211 */ /* 0x040fe800078008ff */
[----:B------:R-:W-:Y:S05]  /*5690*/  LEA.HI.X R3, R3, R92, R0, 0x1, P0 ;  /* 0x0000005c03037211 */ /* 0x000fea00000f0c00 */
[----:B------:R1:W4:Y:S01]  /*56a0*/  LDG.E.128 R36, desc[UR6][R2.64] ;  /* 0x0000000602247981 */ /* 0x000322000c1e1d00 */
[C---:B--2---:R-:W-:Y:S01]  /*56b0*/  SHF.L.U32 R8, R7.reuse, 0x10, RZ ;  /* 0x0000001007087819 */ /* 0x044fe200000006ff */
[C---:B------:R-:W-:Y:S01]  /*56c0*/  IMAD.U32 R0, R4.reuse, 0x10000, RZ ;  /* 0x0001000004007824 */ /* 0x040fe200078e00ff */
[----:B------:R-:W-:Y:S02]  /*56d0*/  LOP3.LUT R16, R7, 0xffff0000, RZ, 0xc0, !PT ;  /* 0xffff000007107812 */ /* 0x000fe400078ec0ff */
[----:B-1----:R-:W-:Y:S02]  /*56e0*/  LOP3.LUT R2, R4, 0xffff0000, RZ, 0xc0, !PT ;  /* 0xffff000004027812 */ /* 0x002fe400078ec0ff */
[C---:B------:R-:W-:Y:S02]  /*56f0*/  SHF.L.U32 R3, R5.reuse, 0x10, RZ ;  /* 0x0000001005037819 */ /* 0x040fe400000006ff */
[----:B------:R-:W-:Y:S01]  /*5700*/  LOP3.LUT R4, R5, 0xffff0000, RZ, 0xc0, !PT ;  /* 0xffff000005047812 */ /* 0x000fe200078ec0ff */
[----:B---3--:R-:W-:Y:S01]  /*5710*/  IMAD.U32 R22, R128, 0x10000, RZ ;  /* 0x0001000080167824 */ /* 0x008fe200078e00ff */
[C---:B------:R-:W-:Y:S01]  /*5720*/  SHF.L.U32 R7, R131.reuse, 0x10, RZ ;  /* 0x0000001083077819 */ /* 0x040fe200000006ff */
[----:B------:R-:W-:Y:S01]  /*5730*/  IMAD.U32 R18, R130, 0x10000, RZ ;  /* 0x0001000082127824 */ /* 0x000fe200078e00ff */
[----:B------:R-:W-:Y:S01]  /*5740*/  LOP3.LUT R15, R131, 0xffff0000, RZ, 0xc0, !PT ;  /* 0xffff0000830f7812 */ /* 0x000fe200078ec0ff */
[----:B------:R-:W-:Y:S01]  /*5750*/  IMAD.U32 R5, R6, 0x10000, RZ ;  /* 0x0001000006057824 */ /* 0x000fe200078e00ff */
[----:B------:R-:W-:Y:S01]  /*5760*/  LOP3.LUT R17, R130, 0xffff0000, RZ, 0xc0, !PT ;  /* 0xffff000082117812 */ /* 0x000fe200078ec0ff */
[----:B------:R-:W-:Y:S01]  /*5770*/  @!P2 FADD.FTZ R7, -R7, -RZ ;  /* 0x800000ff0707a221 */ /* 0x000fe20000010100 */
        /* <DEDUP_REMOVED lines=10> */
[----:B------:R-:W-:Y:S01]  /*5820*/  FMUL.FTZ R7, R8, R7 ;  /* 0x0000000708077220 */ /* 0x000fe20000410000 */
        /* <DEDUP_REMOVED lines=16> */
[----:B------:R-:W-:Y:S01]  /*5930*/  SHF.L.U32 R21, R39, 0x10, RZ ;  /* 0x0000001027157819 */ /* 0x000fe200000006ff */
        /* <DEDUP_REMOVED lines=11> */
.L_x_2034:
[----:B------:R-:W-:Y:S05]  /*59f0*/  BSYNC B0 ;  /* 0x0000000000007941 */ /* 0x000fea0003800000 */
.L_x_2033:
[----:B-----5:R3:W-:Y:S02]  /*5a00*/  STG.E.128 desc[UR6][R132.64], R16 ;  /* 0x0000001084007986 */ /* 0x0207e4000c101d06 */
.L_x_2032:
[----:B------:R-:W-:Y:S05]  /*5a10*/  BSYNC B1 ;  /* 0x0000000000017941 */ /* 0x000fea0003800000 */
.L_x_2031:
[C---:B------:R-:W-:Y:S01]  /*5a20*/  ISETP.GE.OR P0, PT, R101.reuse, R125, P1 ;  /* 0x0000007d6500720c */ /* 0x040fe20000f06670 */
[----:B------:R-:W-:Y:S03]  /*5a30*/  BSSY B1, `(.L_x_2035) ;  /* 0x0000061000017945 */ /* 0x000fe60003800000 */
[----:B------:R-:W-:Y:S11]  /*5a40*/  ISETP.LT.OR P0, PT, R101, R124, P0 ;  /* 0x0000007c6500720c */ /* 0x000ff60000701670 */
[----:B------:R-:W-:Y:S02]  /*5a50*/  @!UPT UIADD3 URZ, URZ, URZ, URZ ;  /* 0x0000003f3f3ff290 */ /* 0x000fe4000fffe03f */
[----:B------:R-:W-:Y:S05]  /*5a60*/  @P0 BRA `(.L_x_2036) ;  /* 0x0000000400740947 */ /* 0x000fea0003800000 */
[----:B-1----:R-:W-:Y:S01]  /*5a70*/  LEA R4, P0, R70, R89, 0x1 ;  /* 0x0000005946047211 */ /* 0x002fe200078008ff */
[----:B------:R-:W-:Y:S01]  /*5a80*/  IMAD.U32 R2, RZ, RZ, UR30 ;  /* 0x0000001eff027e24 */ /* 0x000fe2000f8e00ff */
[----:B------:R-:W-:Y:S01]  /*5a90*/  ISETP.GE.AND P2, PT, R196, UR4, PT ;  /* 0x00000004c4007c0c */ /* 0x000fe2000bf46270 */
[----:B------:R-:W-:Y:S01]  /*5aa0*/  IMAD.U32 R0, RZ, RZ, UR34 ;  /* 0x00000022ff007e24 */ /* 0x000fe2000f8e00ff */
[----:B------:R-:W-:Y:S01]  /*5ab0*/  LEA.HI.X R5, R70, R88, R69, 0x1, P0 ;  /* 0x0000005846057211 */ /* 0x000fe200000f0c45 */
[----:B------:R-:W-:Y:S01]  /*5ac0*/  IMAD.U32 R3, RZ, RZ, UR31 ;  /* 0x0000001fff037e24 */ /* 0x000fe2000f8e00ff */
[C---:B---3--:R-:W-:Y:S01]  /*5ad0*/  LEA R132, P0, R2.reuse, R82, 0x1 ;  /* 0x0000005202847211 */ /* 0x048fe200078008ff */
        /* <DEDUP_REMOVED lines=84> */
.L_x_2038:
[----:B------:R-:W-:Y:S05]  /*6020*/  BSYNC B0 ;  /* 0x0000000000007941 */ /* 0x000fea0003800000 */
.L_x_2037:
[----:B-----5:R4:W-:Y:S02]  /*6030*/  STG.E.128 desc[UR6][R132.64], R16 ;  /* 0x0000001084007986 */ /* 0x0209e4000c101d06 */
.L_x_2036:
[----:B------:R-:W-:Y:S05]  /*6040*/  BSYNC B1 ;  /* 0x0000000000017941 */ /* 0x000fea0003800000 */
.L_x_2035:
[C---:B------:R-:W-:Y:S01]  /*6050*/  ISETP.GE.OR P0, PT, R100.reuse, R125, P1 ;  /* 0x0000007d6400720c */ /* 0x040fe20000f06670 */
[----:B------:R-:W-:Y:S03]  /*6060*/  BSSY B1, `(.L_x_2039) ;  /* 0x0000065000017945 */ /* 0x000fe60003800000 */
[----:B------:R-:W-:Y:S11]  /*6070*/  ISETP.LT.OR P0, PT, R100, R124, P0 ;  /* 0x0000007c6400720c */ /* 0x000ff60000701670 */
[----:B------:R-:W-:Y:S02]  /*6080*/  @!UPT UIADD3 URZ, URZ, URZ, URZ ;  /* 0x0000003f3f3ff290 */ /* 0x000fe4000fffe03f */
[----:B------:R-:W-:Y:S05]  /*6090*/  @P0 BRA `(.L_x_2040) ;  /* 0x0000000400840947 */ /* 0x000fea0003800000 */
[----:B------:R-:W3:Y:S01]  /*60a0*/  LDC.64 R2, c[0x0][0x338] ;  /* 0x0000ce00ff027b82 */ /* 0x000ee20000000a00 */
[----:B-1----:R-:W-:Y:S01]  /*60b0*/  MOV R4, R89 ;  /* 0x0000005900047202 */ /* 0x002fe20000000f00 */
[----:B------:R-:W-:Y:S01]  /*60c0*/  BSSY B0, `(.L_x_2041) ;  /* 0x000005d000007945 */ /* 0x000fe20003800000 */
[----:B------:R-:W-:Y:S02]  /*60d0*/  MOV R5, R88 ;  /* 0x0000005800057202 */ /* 0x000fe40000000f00 */
[----:B------:R-:W-:Y:S02]  /*60e0*/  ISETP.GE.AND P0, PT, R196, UR4, PT ;  /* 0x00000004c4007c0c */ /* 0x000fe4000bf06270 */
[----:B--2---:R-:W-:Y:S01]  /*60f0*/  MOV R83, R81 ;  /* 0x0000005100537202 */ /* 0x004fe20000000f00 */
[----:B---3--:R-:W-:Y:S04]  /*6100*/  IMAD.WIDE.U32 R4, R2, 0xc0, R4 ;  /* 0x000000c002047825 */ /* 0x008fe800078e0004 */
        /* <DEDUP_REMOVED lines=26> */
[----:B------:R1:W2:Y:S03]  /*62b0*/  LDG.E.128 R4, desc[UR6][R2.64] ;  /* 0x0000000602047981 */ /* 0x0002a6000c1e1d00 */
        /* <DEDUP_REMOVED lines=61> */
.L_x_2042:
[----:B------:R-:W-:Y:S05]  /*6690*/  BSYNC B0 ;  /* 0x0000000000007941 */ /* 0x000fea0003800000 */
.L_x_2041:
[----:B-----5:R1:W-:Y:S02]  /*66a0*/  STG.E.128 desc[UR6][R132.64], R16 ;  /* 0x0000001084007986 */ /* 0x0203e4000c101d06 */
.L_x_2040:
[----:B------:R-:W-:Y:S05]  /*66b0*/  BSYNC B1 ;  /* 0x0000000000017941 */ /* 0x000fea0003800000 */
.L_x_2039:
        /* <DEDUP_REMOVED lines=11> */
[C---:B---34-:R-:W-:Y:S01]  /*6770*/  LEA R132, P0, R2.reuse, R82, 0x1 ;  /* 0x0000005202847211 */ /* 0x058fe200078008ff */
        /* <DEDUP_REMOVED lines=84> */
.L_x_2046:
[----:B------:R-:W-:Y:S05]  /*6cc0*/  BSYNC B0 ;  /* 0x0000000000007941 */ /* 0x000fea0003800000 */
.L_x_2045:
[----:B-----5:R2:W-:Y:S02]  /*6cd0*/  STG.E.128 desc[UR6][R132.64], R16 ;  /* 0x0000001084007986 */ /* 0x0205e4000c101d06 */
.L_x_2044:
[----:B------:R-:W-:Y:S05]  /*6ce0*/  BSYNC B1 ;  /* 0x0000000000017941 */ /* 0x000fea0003800000 */
.L_x_2043:
        /* <DEDUP_REMOVED lines=100> */
.L_x_2050:
[----:B------:R-:W-:Y:S05]  /*7330*/  BSYNC B0 ;  /* 0x0000000000007941 */ /* 0x000fea0003800000 */
.L_x_2049:
[----:B-----5:R1:W-:Y:S02]  /*7340*/  STG.E.128 desc[UR6][R132.64], R16 ;  /* 0x0000001084007986 */ /* 0x0203e4000c101d06 */
.L_x_2048:
[----:B------:R-:W-:Y:S05]  /*7350*/  BSYNC B1 ;  /* 0x0000000000017941 */ /* 0x000fea0003800000 */
.L_x_2047:
        /* <DEDUP_REMOVED lines=100> */
.L_x_2054:
[----:B------:R-:W-:Y:S05]  /*79a0*/  BSYNC B0 ;  /* 0x0000000000007941 */ /* 0x000fea0003800000 */
.L_x_2053:
[----:B-----5:R1:W-:Y:S02]  /*79b0*/  STG.E.128 desc[UR6][R132.64], R16 ;  /* 0x0000001084007986 */ /* 0x0203e4000c101d06 */
.L_x_2052:
[----:B------:R-:W-:Y:S05]  /*79c0*/  BSYNC B1 ;  /* 0x0000000000017941 */ /* 0x000fea0003800000 */
.L_x_2051:
        /* <DEDUP_REMOVED lines=36> */
[C---:B------:R-:W-:Y:S01]  /*7c10*/  LEA R124, P0, R0.reuse, R91, 0x1 ;  /* 0x0000005b007c7211 */ /* 0x040fe200078008ff */
[----:B------:R1:W2:Y:S03]  /*7c20*/  LDG.E.128 R4, desc[UR6][R2.64] ;  /* 0x0000000602047981 */ /* 0x0002a6000c1e1d00 */
[----:B------:R-:W-:Y:S01]  /*7c30*/  LEA.HI.X R125, R0, R90, R8, 0x1, P0 ;  /* 0x0000005a007d7211 */ /* 0x000fe200000f0c08 */
[----:B------:R-:W-:Y:S02]  /*7c40*/  IMAD.MOV.U32 R0, RZ, RZ, RZ ;  /* 0x000000ffff007224 */ /* 0x000fe400078e00ff */
[----:B------:R-:W-:Y:S03]  /*7c50*/  @P1 IMAD R0, RZ, RZ, -UR56 ;  /* 0x80000038ff001e24 */ /* 0x000fe6000f8e02ff */
[----:B------:R-:W3:Y:S02]  /*7c60*/  LDG.E.128 R124, desc[UR6][R124.64] ;  /* 0x000000067c7c7981 */ /* 0x000ee4000c1e1d00 */
[----:B-1----:R-:W-:Y:S04]  /*7c70*/  IADD3 R3, P0, R54, R0, RZ ;  /* 0x0000000036037210 */ /* 0x002fe80007f1e0ff */
[----:B------:R-:W-:Y:S02]  /*7c80*/  LEA.HI.X.SX32 R0, R0, R53, 0x1, P0 ;  /* 0x0000003500007211 */ /* 0x000fe400000f0eff */
[C---:B------:R-:W-:Y:S04]  /*7c90*/  LEA R2, P0, R3.reuse, R93, 0x1 ;  /* 0x0000005d03027211 */ /* 0x040fe800078008ff */
[----:B------:R-:W-:Y:S05]  /*7ca0*/  LEA.HI.X R3, R3, R92, R0, 0x1, P0 ;  /* 0x0000005c03037211 */ /* 0x000fea00000f0c00 */
[----:B------:R1:W4:Y:S01]  /*7cb0*/  LDG.E.128 R36, desc[UR6][R2.64] ;  /* 0x0000000602247981 */ /* 0x000322000c1e1d00 */
[C---:B--2---:R-:W-:Y:S01]  /*7cc0*/  LOP3.LUT R16, R7.reuse, 0xffff0000, RZ, 0xc0, !PT ;  /* 0xffff000007107812 */ /* 0x044fe200078ec0ff */
[----:B------:R-:W-:Y:S01]  /*7cd0*/  IMAD.U32 R8, R7, 0x10000, RZ ;  /* 0x0001000007087824 */ /* 0x000fe200078e00ff */
[C---:B-1----:R-:W-:Y:S01]  /*7ce0*/  LOP3.LUT R2, R4.reuse, 0xffff0000, RZ, 0xc0, !PT ;  /* 0xffff000004027812 */ /* 0x042fe200078ec0ff */
[----:B------:R-:W-:Y:S01]  /*7cf0*/  IMAD.U32 R0, R4, 0x10000, RZ ;  /* 0x0001000004007824 */ /* 0x000fe200078e00ff */
[C---:B------:R-:W-:Y:S01]  /*7d00*/  LOP3.LUT R4, R5.reuse, 0xffff0000, RZ, 0xc0, !PT ;  /* 0xffff000005047812 */ /* 0x040fe200078ec0ff */
[----:B------:R-:W-:Y:S01]  /*7d10*/  IMAD.U32 R3, R5, 0x10000, RZ ;  /* 0x0001000005037824 */ /* 0x000fe200078e00ff */
[C---:B------:R-:W-:Y:S02]  /*7d20*/  SHF.L.U32 R5, R6.reuse, 0x10, RZ ;  /* 0x0000001006057819 */ /* 0x040fe400000006ff */
[----:B------:R-:W-:Y:S01]  /*7d30*/  LOP3.LUT R6, R6, 0xffff0000, RZ, 0xc0, !PT ;  /* 0xffff000006067812 */ /* 0x000fe200078ec0ff */
[----:B---3--:R-:W-:Y:S01]  /*7d40*/  IMAD.U32 R22, R124, 0x10000, RZ ;  /* 0x000100007c167824 */ /* 0x008fe200078e00ff */
        /* <DEDUP_REMOVED lines=43> */
.L_x_2058:
[----:B------:R-:W-:Y:S05]  /*8000*/  BSYNC B0 ;  /* 0x0000000000007941 */ /* 0x000fea0003800000 */
.L_x_2057:
[----:B-----5:R1:W-:Y:S02]  /*8010*/  STG.E.128 desc[UR6][R128.64], R16 ;  /* 0x0000001080007986 */ /* 0x0203e4000c101d06 */
.L_x_2056:
[----:B------:R-:W-:Y:S05]  /*8020*/  BSYNC B1 ;  /* 0x0000000000017941 */ /* 0x000fea0003800000 */
.L_x_2055:
        /* <DEDUP_REMOVED lines=12> */
.L_x_2008:
[----:B------:R-:W-:Y:S01]  /*80f0*/  @!P0 IMAD.MOV.U32 R2, RZ, RZ, R89 ;  /* 0x000000ffff028224 */ /* 0x000fe200078e0059 */
[----:B------:R-:W-:Y:S01]  /*8100*/  @!P0 MOV R83, R81 ;  /* 0x0000005100538202 */ /* 0x000fe20000000f00 */
[----:B------:R-:W-:Y:S01]  /*8110*/  @!P0 IMAD.MOV.U32 R3, RZ, RZ, R88 ;  /* 0x000000ffff038224 */ /* 0x000fe200078e0058 */
[C---:B------:R-:W-:Y:S01]  /*8120*/  ISETP.GE.OR P2, PT, R52.reuse, R125, P1 ;  /* 0x0000007d3400720c */ /* 0x040fe20000f46670 */
[----:B------:R-:W-:Y:S01]  /*8130*/  UMOV UR4, URZ ;  /* 0x0000003f00047c82 */ /* 0x000fe20008000000 */
[----:B------:R-:W-:Y:S02]  /*8140*/  MOV R0, UR18 ;  /* 0x0000001200007c02 */ /* 0x000fe40008000f00 */
[----:B-1----:R1:W2:Y:S01]  /*8150*/  @!P0 LDG.E.128 R4, desc[UR6][R2.64] ;  /* 0x0000000602048981 */ /* 0x0022a2000c1e1d00 */
[----:B------:R-:W-:Y:S11]  /*8160*/  ISETP.LT.OR P2, PT, R52, R124, P2 ;  /* 0x0000007c3400720c */ /* 0x000ff60001741670 */
[----:B------:R-:W-:Y:S02]  /*8170*/  @!UPT UIADD3 URZ, URZ, URZ, URZ ;  /* 0x0000003f3f3ff290 */ /* 0x000fe4000fffe03f */
[C---:B-1----:R-:W-:Y:S04]  /*8180*/  @!P2 LEA R2, P3, R95.reuse, R89, 0x1 ;  /* 0x000000595f02a211 */ /* 0x042fe800078608ff */
[----:B------:R-:W-:Y:S01]  /*8190*/  @!P2 LEA.HI.X R3, R95, R88, R94, 0x1, P3 ;  /* 0x000000585f03a211 */ /* 0x000fe200018f0c5e */
[----:B--2---:R1:W-:Y:S01]  /*81a0*/  @!P0 STG.E.128 desc[UR6][R82.64], R4 ;  /* 0x0000000452008986 */ /* 0x0043e2000c101d06 */
[C---:B------:R-:W-:Y:S04]  /*81b0*/  ISETP.GE.OR P0, PT, R101.reuse, R125, P1 ;  /* 0x0000007d6500720c */ /* 0x040fe80000f06670 */
[----:B------:R-:W-:Y:S11]  /*81c0*/  ISETP.LT.OR P0, PT, R101, R124, P0 ;  /* 0x0000007c6500720c */ /* 0x000ff60000701670 */
[----:B------:R-:W-:Y:S02]  /*81d0*/  @!UPT UIADD3 URZ, URZ, URZ, URZ ;  /* 0x0000003f3f3ff290 */ /* 0x000fe4000fffe03f */
[C---:B------:R-:W-:Y:S04]  /*81e0*/  @!P0 LEA R16, P3, R70.reuse, R89, 0x1 ;  /* 0x0000005946108211 */ /* 0x040fe800078608ff */
[----:B------:R-:W-:Y:S01]  /*81f0*/  @!P0 LEA.HI.X R17, R70, R88, R69, 0x1, P3 ;  /* 0x0000005846118211 */ /* 0x000fe200018f0c45 */
[----:B-1----:R1:W2:Y:S02]  /*8200*/  @!P2 LDG.E.128 R4, desc[UR6][R2.64] ;  /* 0x000000060204a981 */ /* 0x0022a4000c1e1d00 */
[----:B-1----:R-:W-:Y:S02]  /*8210*/  IMAD.U32 R3, RZ, RZ, UR19 ;  /* 0x00000013ff037e24 */ /* 0x002fe4000f8e00ff */
[----:B------:R-:W-:Y:S03]  /*8220*/  IMAD.U32 R2, RZ, RZ, UR19 ;  /* 0x00000013ff027e24 */ /* 0x000fe6000f8e00ff */
[----:B------:R-:W-:Y:S04]  /*8230*/  @!P2 LEA R18, P4, R3, R82, 0x1 ;  /* 0x000000520312a211 */ /* 0x000fe800078808ff */
[----:B------:R-:W-:Y:S01]  /*8240*/  @!P2 LEA.HI.X R19, R2, R81, R0, 0x1, P4 ;  /* 0x000000510213a211 */ /* 0x000fe200020f0c00 */
[----:B------:R-:W-:Y:S04]  /*8250*/  IMAD.U32 R0, RZ, RZ, UR34 ;  /* 0x00000022ff007e24 */ /* 0x000fe8000f8e00ff */
[----:B--2---:R1:W-:Y:S01]  /*8260*/  @!P2 STG.E.128 desc[UR6][R18.64], R4 ;  /* 0x000000041200a986 */ /* 0x0043e2000c101d06 */
[C---:B------:R-:W-:Y:S04]  /*8270*/  ISETP.GE.OR P2, PT, R100.reuse, R125, P1 ;  /* 0x0000007d6400720c */ /* 0x040fe80000f46670 */
[----:B------:R-:W-:Y:S11]  /*8280*/  ISETP.LT.OR P2, PT, R100, R124, P2 ;  /* 0x0000007c6400720c */ /* 0x000ff60001741670 */
[----:B------:R-:W-:Y:S02]  /*8290*/  @!UPT UIADD3 URZ, URZ, URZ, URZ ;  /* 0x0000003f3f3ff290 */ /* 0x000fe4000fffe03f */
[----:B------:R-:W-:Y:S01]  /*82a0*/  @!P2 IMAD.MOV.U32 R83, RZ, RZ, R81 ;  /* 0x000000ffff53a224 */ /* 0x000fe200078e0051 */
[----:B------:R-:W2:Y:S01]  /*82b0*/  @!P2 LDC.64 R2, c[0x0][0x338] ;  /* 0x0000ce00ff02ab82 */ /* 0x000ea20000000a00 */
[----:B-1----:R-:W-:Y:S01]  /*82c0*/  @!P2 IMAD.MOV.U32 R19, RZ, RZ, R88 ;  /* 0x000000ffff13a224 */ /* 0x002fe200078e0058 */
[----:B------:R1:W3:Y:S01]  /*82d0*/  @!P0 LDG.E.128 R4, desc[UR6][R16.64] ;  /* 0x0000000610048981 */ /* 0x0002e2000c1e1d00 */
[----:B------:R-:W-:Y:S05]  /*82e0*/  @!P2 MOV R18, R89 ;  /* 0x000000590012a202 */ /* 0x000fea0000000f00 */
[----:B--2---:R-:W-:Y:S04]  /*82f0*/  @!P2 IMAD.WIDE.U32 R18, R2, 0xc0, R18 ;  /* 0x000000c00212a825 */ /* 0x004fe800078e0012 */
[----:B------:R-:W-:Y:S05]  /*8300*/  @!P2 IMAD R3, R3, 0xc0, RZ ;  /* 0x000000c00303a824 */ /* 0x000fea00078e02ff */
[----:B------:R-:W-:Y:S02]  /*8310*/  @!P2 IADD3 R19, R19, R3, RZ ;  /* 0x000000031313a210 */ /* 0x000fe40007ffe0ff */
[----:B------:R-:W2:Y:S01]  /*8320*/  @!P2 LDC.64 R2, c[0x0][0x248] ;  /* 0x00009200ff02ab82 */ /* 0x000ea20000000a00 */
[----:B-1----:R-:W-:Y:S02]  /*8330*/  IMAD.U32 R16, RZ, RZ, UR30 ;  /* 0x0000001eff107e24 */ /* 0x002fe4000f8e00ff */
[----:B------:R-:W-:Y:S03]  /*8340*/  IMAD.U32 R17, RZ, RZ, UR31 ;  /* 0x0000001fff117e24 */ /* 0x000fe6000f8e00ff */
[C---:B------:R-:W-:Y:S04]  /*8350*/  @!P0 LEA R20, P3, R16.reuse, R82, 0x1 ;  /* 0x0000005210148211 */ /* 0x040fe800078608ff */
[----:B------:R-:W-:Y:S01]  /*8360*/  @!P0 LEA.HI.X R21, R16, R81, R0, 0x1, P3 ;  /* 0x0000005110158211 */ /* 0x000fe200018f0c00 */
[----:B------:R-:W-:Y:S02]  /*8370*/  IMAD.U32 R0, RZ, RZ, UR35 ;  /* 0x00000023ff007e24 */ /* 0x000fe4000f8e00ff */
[----:B--2---:R-:W-:Y:S04]  /*8380*/  @!P2 IMAD.WIDE.U32 R16, R2, 0xc0, R82 ;  /* 0x000000c00210a825 */ /* 0x004fe800078e0052 */
[----:B------:R-:W-:Y:S04]  /*8390*/  @!P2 IMAD R3, R3, 0xc0, RZ ;  /* 0x000000c00303a824 */ /* 0x000fe800078e02ff */
[----:B------:R-:W-:Y:S01]  /*83a0*/  @!P2 IMAD.IADD R17, R17, 0x1, R3 ;  /* 0x000000011111a824 */ /* 0x000fe200078e0203 */
[----:B---3--:R1:W-:Y:S01]  /*83b0*/  @!P0 STG.E.128 desc[UR6][R20.64], R4 ;  /* 0x0000000414008986 */ /* 0x0083e2000c101d06 */
[C---:B------:R-:W-:Y:S04]  /*83c0*/  ISETP.GE.OR P0, PT, R99.reuse, R125, P1 ;  /* 0x0000007d6300720c */ /* 0x040fe80000f06670 */
[----:B------:R-:W-:Y:S01]  /*83d0*/  ISETP.LT.OR P0, PT, R99, R124, P0 ;  /* 0x0000007c6300720c */ /* 0x000fe20000701670 */
[----:B-1----:R1:W2:Y:S11]  /*83e0*/  @!P2 LDG.E.128 R4, desc[UR6][R18.64] ;  /* 0x000000061204a981 */ /* 0x0022b6000c1e1d00 */
[----:B------:R-:W-:Y:S01]  /*83f0*/  @!UPT UIADD3 URZ, URZ, URZ, URZ ;  /* 0x0000003f3f3ff290 */ /* 0x000fe2000fffe03f */
[C---:B-1----:R-:W-:Y:S04]  /*8400*/  @!P0 LEA R18, P3, R72.reuse, R89, 0x1 ;  /* 0x0000005948128211 */ /* 0x042fe800078608ff */
[----:B------:R-:W-:Y:S01]  /*8410*/  @!P0 LEA.HI.X R19, R72, R88, R71, 0x1, P3 ;  /* 0x0000005848138211 */ /* 0x000fe200018f0c47 */
[----:B--2---:R1:W-:Y:S01]  /*8420*/  @!P2 STG.E.128 desc[UR6][R16.64], R4 ;  /* 0x000000041000a986 */ /* 0x0043e2000c101d06 */
[C---:B------:R-:W-:Y:S04]  /*8430*/  ISETP.GE.OR P2, PT, R98.reuse, R125, P1 ;  /* 0x0000007d6200720c */ /* 0x040fe80000f46670 */
[----:B------:R-:W-:Y:S11]  /*8440*/  ISETP.LT.OR P2, PT, R98, R124, P2 ;  /* 0x0000007c6200720c */ /* 0x000ff60001741670 */
[----:B------:R-:W-:Y:S02]  /*8450*/  @!UPT UIADD3 URZ, URZ, URZ, URZ ;  /* 0x0000003f3f3ff290 */ /* 0x000fe4000fffe03f */
[----:B------:R-:W2:Y:S01]  /*8460*/  @!P2 LDC.64 R2, c[0x0][0x338] ;  /* 0x0000ce00ff02ab82 */ /* 0x000ea20000000a00 */
[-C--:B------:R-:W-:Y:S01]  /*8470*/  @!P2 MOV R83, R81.reuse ;  /* 0x000000510053a202 */ /* 0x080fe20000000f00 */
[----:B-1----:R-:W-:Y:S01]  /*8480*/  IMAD.U32 R17, RZ, RZ, UR33 ;  /* 0x00000021ff117e24 */ /* 0x002fe2000f8e00ff */
[----:B------:R1:W3:Y:S01]  /*8490*/  @!P0 LDG.E.128 R4, desc[UR6][R18.64] ;  /* 0x0000000612048981 */ /* 0x0002e2000c1e1d00 */
[----:B------:R-:W-:Y:S04]  /*84a0*/  MOV R16, UR32 ;  /* 0x0000002000107c02 */ /* 0x000fe80008000f00 */
[C---:B------:R-:W-:Y:S01]  /*84b0*/  @!P0 LEA R20, P3, R16.reuse, R82, 0x1 ;  /* 0x0000005210148211 */ /* 0x040fe200078608ff */
[----:B--2---:R-:W-:Y:S03]  /*84c0*/  @!P2 IMAD R3, R3, 0x140, RZ ;  /* 0x000001400303a824 */ /* 0x004fe600078e02ff */
[----:B------:R-:W-:Y:S01]  /*84d0*/  @!P0 LEA.HI.X R21, R16, R81, R0, 0x1, P3 ;  /* 0x0000005110158211 */ /* 0x000fe200018f0c00 */
[----:B-1----:R-:W-:Y:S01]  /*84e0*/  @!P2 IMAD.MOV.U32 R18, RZ, RZ, R89 ;  /* 0x000000ffff12a224 */ /* 0x002fe200078e0059 */
[----:B------:R-:W-:Y:S03]  /*84f0*/  @!P2 MOV R19, R88 ;  /* 0x000000580013a202 */ /* 0x000fe60000000f00 */
[----:B------:R-:W-:Y:S04]  /*8500*/  @!P2 IMAD.WIDE.U32 R18, R2, 0x140, R18 ;  /* 0x000001400212a825 */ /* 0x000fe800078e0012 */
[----:B------:R-:W-:Y:S01]  /*8510*/  @!P2 IMAD.IADD R19, R19, 0x1, R3 ;  /* 0x000000011313a824 */ /* 0x000fe200078e0203 */
[----:B---3--:R1:W-:Y:S01]  /*8520*/  @!P0 STG.E.128 desc[UR6][R20.64], R4 ;  /* 0x0000000414008986 */ /* 0x0083e2000c101d06 */
[CC--:B------:R-:W-:Y:S02]  /*8530*/  ISETP.GE.OR P0, PT, R97.reuse, R125.reuse, P1 ;  /* 0x0000007d6100720c */ /* 0x0c0fe40000f06670 */
[C---:B------:R-:W-:Y:S03]  /*8540*/  ISETP.GE.OR P1, PT, R96.reuse, R125, P1 ;  /* 0x0000007d6000720c */ /* 0x040fe60000f26670 */
[----:B------:R-:W2:Y:S01]  /*8550*/  @!P2 LDG.E.128 R16, desc[UR6][R18.64] ;  /* 0x000000061210a981 */ /* 0x000ea2000c1e1d00 */
[-C--:B------:R-:W-:Y:S02]  /*8560*/  ISETP.LT.OR P0, PT, R97, R124.reuse, P0 ;  /* 0x0000007c6100720c */ /* 0x080fe40000701670 */
[----:B------:R-:W-:Y:S11]  /*8570*/  ISETP.LT.OR P1, PT, R96, R124, P1 ;  /* 0x0000007c6000720c */ /* 0x000ff60000f21670 */
[----:B------:R-:W3:Y:S01]  /*8580*/  @!P0 LDC.64 R2, c[0x0][0x338] ;  /* 0x0000ce00ff028b82 */ /* 0x000ee20000000a00 */
[----:B-1----:R-:W-:Y:S07]  /*8590*/  @!P0 IMAD.MOV.U32 R20, RZ, RZ, R89 ;  /* 0x000000ffff148224 */ /* 0x002fee00078e0059 */
[----:B------:R-:W1:Y:S01]  /*85a0*/  @!P2 LDC.64 R4, c[0x0][0x248] ;  /* 0x00009200ff04ab82 */ /* 0x000e620000000a00 */
[----:B------:R-:W-:Y:S02]  /*85b0*/  @!P0 IMAD.MOV.U32 R21, RZ, RZ, R88 ;  /* 0x000000ffff158224 */ /* 0x000fe400078e0058 */
[----:B---3--:R-:W-:Y:S04]  /*85c0*/  @!P0 IMAD.WIDE.U32 R20, R2, 0x180, R20 ;  /* 0x0000018002148825 */ /* 0x008fe800078e0014 */
[----:B------:R-:W-:Y:S04]  /*85d0*/  @!P0 IMAD R3, R3, 0x180, RZ ;  /* 0x0000018003038824 */ /* 0x000fe800078e02ff */
[----:B------:R-:W-:Y:S02]  /*85e0*/  @!P0 IMAD.IADD R21, R21, 0x1, R3 ;  /* 0x0000000115158824 */ /* 0x000fe400078e0203 */
[----:B------:R-:W3:Y:S01]  /*85f0*/  @!P1 LDC.64 R2, c[0x0][0x338] ;  /* 0x0000ce00ff029b82 */ /* 0x000ee20000000a00 */
[----:B-1----:R-:W-:Y:S01]  /*8600*/  @!P2 IMAD.WIDE.U32 R6, R4, 0x140, R82 ;  /* 0x000001400406a825 */ /* 0x002fe200078e0052 */
[----:B------:R-:W-:Y:S03]  /*8610*/  @!P0 MOV R83, R81 ;  /* 0x0000005100538202 */ /* 0x000fe60000000f00 */
[----:B------:R-:W-:Y:S05]  /*8620*/  @!P2 IMAD R5, R5, 0x140, RZ ;  /* 0x000001400505a824 */ /* 0x000fea00078e02ff */
[----:B------:R-:W-:Y:S02]  /*8630*/  @!P2 IADD3 R7, R7, R5, RZ ;  /* 0x000000050707a210 */ /* 0x000fe40007ffe0ff */
[----:B------:R-:W1:Y:S01]  /*8640*/  @!P0 LDC.64 R4, c[0x0][0x248] ;  /* 0x00009200ff048b82 */ /* 0x000e620000000a00 */
[----:B---3--:R-:W-:Y:S02]  /*8650*/  @!P1 IMAD R3, R3, 0x1c0, RZ ;  /* 0x000001c003039824 */ /* 0x008fe400078e02ff */
[----:B-1----:R-:W-:Y:S01]  /*8660*/  @!P0 IMAD R5, R5, 0x180, RZ ;  /* 0x0000018005058824 */ /* 0x002fe200078e02ff */
[----:B--2---:R1:W-:Y:S02]  /*8670*/  @!P2 STG.E.128 desc[UR6][R6.64], R16 ;  /* 0x000000100600a986 */ /* 0x0043e4000c101d06 */
[----:B-1----:R-:W-:Y:S04]  /*8680*/  @!P0 IMAD.WIDE.U32 R6, R4, 0x180, R82 ;  /* 0x0000018004068825 */ /* 0x002fe800078e0052 */
[----:B------:R1:W2:Y:S01]  /*8690*/  @!P0 LDG.E.128 R16, desc[UR6][R20.64] ;  /* 0x0000000614108981 */ /* 0x0002a2000c1e1d00 */
[----:B------:R-:W-:Y:S02]  /*86a0*/  @!P0 IMAD.IADD R7, R7, 0x1, R5 ;  /* 0x0000000107078824 */ /* 0x000fe400078e0205 */
[----:B------:R-:W-:Y:S01]  /*86b0*/  @!P1 IMAD.MOV.U32 R83, RZ, RZ, R81 ;  /* 0x000000ffff539224 */ /* 0x000fe200078e0051 */
[----:B-1----:R-:W-:Y:S01]  /*86c0*/  @!P1 MOV R21, R88 ;  /* 0x0000005800159202 */ /* 0x002fe20000000f00 */
[----:B------:R-:W-:Y:S04]  /*86d0*/  @!P1 IMAD.MOV.U32 R20, RZ, RZ, R89 ;  /* 0x000000ffff149224 */ /* 0x000fe800078e0059 */
[----:B------:R-:W-:Y:S05]  /*86e0*/  @!P1 IMAD.WIDE.U32 R20, R2, 0x1c0, R20 ;  /* 0x000001c002149825 */ /* 0x000fea00078e0014 */
[----:B------:R-:W-:Y:S02]  /*86f0*/  @!P1 IADD3 R21, R21, R3, RZ ;  /* 0x0000000315159210 */ /* 0x000fe40007ffe0ff */
[----:B------:R-:W1:Y:S02]  /*8700*/  @!P1 LDC.64 R2, c[0x0][0x248] ;  /* 0x00009200ff029b82 */ /* 0x000e640000000a00 */
[----:B-1----:R-:W-:Y:S01]  /*8710*/  @!P1 IMAD R3, R3, 0x1c0, RZ ;  /* 0x000001c003039824 */ /* 0x002fe200078e02ff */
[----:B--2---:R1:W-:Y:S06]  /*8720*/  @!P0 STG.E.128 desc[UR6][R6.64], R16 ;  /* 0x0000001006008986 */ /* 0x0043ec000c101d06 */
[----:B-1----:R-:W2:Y:S01]  /*8730*/  @!P1 LDG.E.128 R4, desc[UR6][R20.64] ;  /* 0x0000000614049981 */ /* 0x002ea2000c1e1d00 */
[----:B------:R-:W-:Y:S05]  /*8740*/  @!P1 IMAD.WIDE.U32 R16, R2, 0x1c0, R82 ;  /* 0x000001c002109825 */ /* 0x000fea00078e0052 */
[----:B------:R-:W-:Y:S05]  /*8750*/  @!P1 IADD3 R17, R17, R3, RZ ;  /* 0x0000000311119210 */ /* 0x000fea0007ffe0ff */
[----:B--2---:R1:W-:Y:S02]  /*8760*/  @!P1 STG.E.128 desc[UR6][R16.64], R4 ;  /* 0x0000000410009986 */ /* 0x0043e4000c101d06 */
.L_x_2026:
[----:B------:R-:W-:Y:S01]  /*8770*/  PLOP3.LUT P0, PT, PT, PT, UP1, 0x40, 0x0 ;  /* 0x000000000000781c */ /* 0x000fe20003f0e818 */
[----:B------:R-:W-:Y:S01]  /*8780*/  IMAD.MOV.U32 R2, RZ, RZ, R89 ;  /* 0x000000ffff027224 */ /* 0x000fe200078e0059 */
[----:B------:R-:W5:Y:S01]  /*8790*/  LDC R0, c[0x0][0x338] ;  /* 0x0000ce00ff007b82 */ /* 0x000f620000000800 */
[----:B------:R-:W-:Y:S02]  /*87a0*/  IMAD.MOV.U32 R3, RZ, RZ, R88 ;  /* 0x000000ffff037224 */ /* 0x000fe400078e0058 */
        /* <DEDUP_REMOVED lines=8> */
[----:B------:R-:W5:Y:S01]  /*8830*/  LDC R3, c[0x0][0x380] ;  /* 0x0000e000ff037b82 */ /* 0x000f620000000800 */
[----:B------:R-:W-:Y:S02]  /*8840*/  IADD3 R0, R14, -0x200, RZ ;  /* 0xfffffe000e007810 */ /* 0x000fe40007ffe0ff */
[----:B------:R-:W-:Y:S02]  /*8850*/  IABS R14, R13 ;  /* 0x0000000d000e7213 */ /* 0x000fe40000000000 */
[----:B-1----:R-:W-:Y:S02]  /*8860*/  IABS R7, R0 ;  /* 0x0000000000077213 */ /* 0x002fe40000000000 */
[----:B-----5:R-:W-:Y:S04]  /*8870*/  IABS R2, R3 ;  /* 0x0000000300027213 */ /* 0x020fe80000000000 */
        /* <DEDUP_REMOVED lines=9> */
[----:B------:R-:W-:Y:S04]  /*8910*/  IMAD.HI.U32 R5, R5, R14, RZ ;  /* 0x0000000e05057227 */ /* 0x000fe800078e00ff */
[----:B------:R-:W-:Y:S01]  /*8920*/  IMAD.MOV R6, RZ, RZ, -R4 ;  /* 0x000000ffff067224 */ /* 0x000fe200078e0a04 */
[----:B------:R-:W-:Y:S03]  /*8930*/  IADD3 R8, -R5, RZ, RZ ;  /* 0x000000ff05087210 */ /* 0x000fe60007ffe1ff */
[C---:B------:R-:W-:Y:S01]  /*8940*/  IMAD R7, R2.reuse, R6, R7 ;  /* 0x0000000602077224 */ /* 0x040fe200078e0207 */
[----:B------:R-:W-:Y:S01]  /*8950*/  LOP3.LUT R6, R13, R3, RZ, 0x3c, !PT ;  /* 0x000000030d067212 */ /* 0x000fe200078e3cff */
[C---:B------:R-:W-:Y:S03]  /*8960*/  IMAD R14, R2.reuse, R8, R14 ;  /* 0x00000008020e7224 */ /* 0x040fe600078e020e */
[C---:B------:R-:W-:Y:S02]  /*8970*/  ISETP.GT.U32.AND P0, PT, R2.reuse, R7, PT ;  /* 0x000000070200720c */ /* 0x040fe40003f04070 */
[----:B------:R-:W-:Y:S02]  /*8980*/  ISETP.GT.U32.AND P3, PT, R2, R14, PT ;  /* 0x0000000e0200720c */ /* 0x000fe40003f64070 */
[----:B------:R-:W-:Y:S09]  /*8990*/  ISETP.GE.AND P2, PT, R6, RZ, PT ;  /* 0x000000ff0600720c */ /* 0x000ff20003f46270 */
[--C-:B------:R-:W-:Y:S01]  /*89a0*/  @!P0 IMAD.IADD R7, R7, 0x1, -R2.reuse ;  /* 0x0000000107078824 */ /* 0x100fe200078e0a02 */
[----:B------:R-:W-:Y:S01]  /*89b0*/  @!P0 IADD3 R4, R4, 0x1, RZ ;  /* 0x0000000104048810 */ /* 0x000fe20007ffe0ff */
[----:B------:R-:W-:Y:S01]  /*89c0*/  @!P3 IMAD.IADD R14, R14, 0x1, -R2 ;  /* 0x000000010e0eb824 */ /* 0x000fe200078e0a02 */
[----:B------:R-:W-:Y:S01]  /*89d0*/  ISETP.NE.AND P0, PT, R3, RZ, PT ;  /* 0x000000ff0300720c */ /* 0x000fe20003f05270 */
[----:B------:R-:W-:Y:S01]  /*89e0*/  @!P3 VIADD R5, R5, 0x1 ;  /* 0x000000010505b836 */ /* 0x000fe20000000000 */
[-C--:B------:R-:W-:Y:S02]  /*89f0*/  ISETP.GE.U32.AND P4, PT, R7, R2.reuse, PT ;  /* 0x000000020700720c */ /* 0x080fe40003f86070 */
[----:B------:R-:W-:Y:S02]  /*8a00*/  ISETP.GE.U32.AND P5, PT, R14, R2, PT ;  /* 0x000000020e00720c */ /* 0x000fe40003fa6070 */
[CC--:B------:R-:W-:Y:S01]  /*8a10*/  LOP3.LUT R2, R0.reuse, R3.reuse, RZ, 0x3c, !PT ;  /* 0x0000000300027212 */ /* 0x0c0fe200078e3cff */
[----:B------:R-:W-:Y:S03]  /*8a20*/  IMAD.IADD R0, R0, 0x1, -R13 ;  /* 0x0000000100007824 */ /* 0x000fe600078e0a0d */
[----:B------:R-:W-:Y:S02]  /*8a30*/  ISETP.GE.AND P1, PT, R2, RZ, PT ;  /* 0x000000ff0200720c */ /* 0x000fe40003f26270 */
[----:B------:R-:W-:Y:S03]  /*8a40*/  LOP3.LUT R2, RZ, R3, RZ, 0x33, !PT ;  /* 0x00000003ff027212 */ /* 0x000fe600078e33ff */
[----:B------:R-:W-:Y:S02]  /*8a50*/  @P4 VIADD R4, R4, 0x1 ;  /* 0x0000000104044836 */ /* 0x000fe40000000000 */
[----:B------:R-:W-:Y:S04]  /*8a60*/  @P5 IADD3 R5, R5, 0x1, RZ ;  /* 0x0000000105055810 */ /* 0x000fe80007ffe0ff */
[----:B------:R-:W-:Y:S02]  /*8a70*/  @!P2 IADD3 R5, -R5, RZ, RZ ;  /* 0x000000ff0505a210 */ /* 0x000fe40007ffe1ff */
[----:B------:R-:W-:Y:S05]  /*8a80*/  @!P1 IMAD.MOV R4, RZ, RZ, -R4 ;  /* 0x000000ffff049224 */ /* 0x000fea00078e0a04 */
[C---:B------:R-:W-:Y:S02]  /*8a90*/  SEL R4, R2.reuse, R4, !P0 ;  /* 0x0000000402047207 */ /* 0x040fe40004000000 */
[----:B------:R-:W-:Y:S02]  /*8aa0*/  SEL R2, R2, R5, !P0 ;  /* 0x0000000502027207 */ /* 0x000fe40004000000 */
[-C--:B------:R-:W-:Y:S02]  /*8ab0*/  LEA R14, P1, R4, R240.reuse, 0x2 ;  /* 0x000000f0040e7211 */ /* 0x080fe400078210ff */
[----:B------:R-:W-:Y:S02]  /*8ac0*/  LEA R6, P0, R2, R240, 0x2 ;  /* 0x000000f002067211 */ /* 0x000fe400078010ff */
[-C--:B------:R-:W-:Y:S02]  /*8ad0*/  LEA.HI.X.SX32 R15, R4, R241.reuse, 0x2, P1 ;  /* 0x000000f1040f7211 */ /* 0x080fe400008f16ff */
[C---:B------:R-:W-:Y:S02]  /*8ae0*/  LEA.HI.X.SX32 R7, R2.reuse, R241, 0x2, P0 ;  /* 0x000000f102077211 */ /* 0x040fe400000f16ff */
[----:B------:R-:W-:Y:S01]  /*8af0*/  IADD3 R2, R2, -R4, RZ ;  /* 0x8000000402027210 */ /* 0x000fe20007ffe0ff */
[----:B------:R1:W5:Y:S04]  /*8b00*/  LDG.E R5, desc[UR6][R14.64] ;  /* 0x000000060e057981 */ /* 0x000368000c1e1900 */
[----:B------:R-:W-:Y:S01]  /*8b10*/  IMAD R0, R2, R3, R0 ;  /* 0x0000000302007224 */ /* 0x000fe200078e0200 */
[----:B------:R-:W5:Y:S04]  /*8b20*/  LDG.E R6, desc[UR6][R6.64] ;  /* 0x0000000606067981 */ /* 0x000f68000c1e1900 */
[----:B------:R-:W-:Y:S05]  /*8b30*/  SHF.R.S32.HI R4, RZ, 0x1f, R0 ;  /* 0x0000001fff047819 */ /* 0x000fea0000011400 */
[C---:B------:R-:W-:Y:S02]  /*8b40*/  IMAD R3, R4.reuse, UR16, RZ ;  /* 0x0000001004037c24 */ /* 0x040fe4000f8e02ff */
[----:B------:R-:W-:Y:S02]  /*8b50*/  IMAD R4, R4, UR10, RZ ;  /* 0x0000000a04047c24 */ /* 0x000fe4000f8e02ff */
[C---:B------:R-:W-:Y:S02]  /*8b60*/  IMAD R3, R0.reuse, UR17, R3 ;  /* 0x0000001100037c24 */ /* 0x040fe4000f8e0203 */
[C---:B------:R-:W-:Y:S02]  /*8b70*/  IMAD R4, R0.reuse, UR11, R4 ;  /* 0x0000000b00047c24 */ /* 0x040fe4000f8e0204 */
[----:B-1----:R-:W-:Y:S05]  /*8b80*/  IMAD.WIDE.U32 R14, R0, UR16, RZ ;  /* 0x00000010000e7c25 */ /* 0x002fea000f8e00ff */
[----:B------:R-:W-:Y:S01]  /*8b90*/  IADD3 R15, R15, R3, RZ ;  /* 0x000000030f0f7210 */ /* 0x000fe20007ffe0ff */
[----:B-----5:R-:W-:Y:S04]  /*8ba0*/  IMAD.IADD R6, R5, 0x1, -R6 ;  /* 0x0000000105067824 */ /* 0x020fe800078e0a06 */
[C---:B--234-:R-:W-:Y:S01]  /*8bb0*/  IMAD.WIDE.U32 R16, R6.reuse, UR12, RZ ;  /* 0x0000000c06107c25 */ /* 0x05cfe2000f8e00ff */
[----:B------:R-:W-:Y:S03]  /*8bc0*/  SHF.R.S32.HI R5, RZ, 0x1f, R6 ;  /* 0x0000001fff057819 */ /* 0x000fe60000011406 */
[----:B------:R-:W-:Y:S04]  /*8bd0*/  IMAD.WIDE.U32 R14, R6, UR14, R14 ;  /* 0x0000000e060e7c25 */ /* 0x000fe8000f8e000e */
[C---:B------:R-:W-:Y:S01]  /*8be0*/  IMAD R2, R5.reuse, UR12, RZ ;  /* 0x0000000c05027c24 */ /* 0x040fe2000f8e02ff */
[----:B------:R-:W-:Y:S01]  /*8bf0*/  LEA R85, P1, R14, R85, 0x1 ;  /* 0x000000550e557211 */ /* 0x000fe200078208ff */
[----:B------:R-:W-:Y:S02]  /*8c00*/  IMAD R5, R5, UR14, RZ ;  /* 0x0000000e05057c24 */ /* 0x000fe4000f8e02ff */
[C---:B------:R-:W-:Y:S02]  /*8c10*/  IMAD R2, R6.reuse, UR13, R2 ;  /* 0x0000000d06027c24 */ /* 0x040fe4000f8e0202 */
[----:B------:R-:W-:Y:S02]  /*8c20*/  IMAD R5, R6, UR15, R5 ;  /* 0x0000000f06057c24 */ /* 0x000fe4000f8e0205 */
[----:B------:R-:W-:Y:S01]  /*8c30*/  IMAD.IADD R3, R17, 0x1, R2 ;  /* 0x0000000111037824 */ /* 0x000fe200078e0202 */
[----:B------:R-:W-:Y:S01]  /*8c40*/  MOV R2, R16 ;  /* 0x0000001000027202 */ /* 0x000fe20000000f00 */
[----:B------:R-:W-:Y:S04]  /*8c50*/  IMAD.IADD R5, R15, 0x1, R5 ;  /* 0x000000010f057824 */ /* 0x000fe800078e0205 */
[----:B------:R-:W-:Y:S01]  /*8c60*/  IMAD.WIDE.U32 R2, R0, UR10, R2 ;  /* 0x0000000a00027c25 */ /* 0x000fe2000f8e0002 */
[----:B------:R-:W-:Y:S02]  /*8c70*/  LEA.HI.X R84, R14, R84, R5, 0x1, P1 ;  /* 0x000000540e547211 */ /* 0x000fe400008f0c05 */
[C---:B------:R-:W-:Y:S02]  /*8c80*/  LEA R82, P0, R2.reuse, R82, 0x1 ;  /* 0x0000005202527211 */ /* 0x040fe400078008ff */
[----:B------:R-:W-:Y:S04]  /*8c90*/  IADD3 R4, R3, R4, RZ ;  /* 0x0000000403047210 */ /* 0x000fe80007ffe0ff */
[----:B------:R-:W-:Y:S01]  /*8ca0*/  LEA.HI.X R81, R2, R81, R4, 0x1, P0 ;  /* 0x0000005102517211 */ /* 0x000fe200000f0c04 */
[----:B------:R-:W-:Y:S06]  /*8cb0*/  BRA `(.L_x_2060) ;  /* 0x00000000002c7947 */ /* 0x000fec0003800000 */
.L_x_2059:
[----:B-1----:R-:W-:Y:S01]  /*8cc0*/  MOV R4, R85 ;  /* 0x0000005500047202 */ /* 0x002fe20000000f00 */
[----:B------:R-:W1:Y:S01]  /*8cd0*/  LDC R2, c[0x0][0x250] ;  /* 0x00009400ff027b82 */ /* 0x000e620000000800 */
[----:B--23--:R-:W-:Y:S01]  /*8ce0*/  MOV R83, R81 ;  /* 0x0000005100537202 */ /* 0x00cfe20000000f00 */
[----:B------:R-:W-:Y:S06]  /*8cf0*/  IMAD.MOV.U32 R5, RZ, RZ, R84 ;  /* 0x000000ffff057224 */ /* 0x000fec00078e0054 */
[----:B------:R-:W2:Y:S02]  /*8d00*/  LDC R0, c[0x0][0x248] ;  /* 0x00009200ff007b82 */ /* 0x000ea40000000800 */
[----:B--2---:R-:W-:Y:S02]  /*8d10*/  IMAD.U32 R0, R0, -0x100, RZ ;  /* 0xffffff0000007824 */ /* 0x004fe400078e00ff */
[----:B-1----:R-:W-:Y:S03]  /*8d20*/  IMAD.U32 R2, R2, -0x100, RZ ;  /* 0xffffff0002027824 */ /* 0x002fe600078e00ff */
[----:B------:R-:W-:Y:S02]  /*8d30*/  LEA R82, P0, R0, R82, 0x1 ;  /* 0x0000005200527211 */ /* 0x000fe400078008ff */
[----:B------:R-:W-:Y:S02]  /*8d40*/  LEA R85, P1, R2, R4, 0x1 ;  /* 0x0000000402557211 */ /* 0x000fe400078208ff */
[----:B------:R-:W-:Y:S02]  /*8d50*/  LEA.HI.X.SX32 R81, R0, R83, 0x1, P0 ;  /* 0x0000005300517211 */ /* 0x000fe400000f0eff */
[----:B------:R-:W-:Y:S09]  /*8d60*/  LEA.HI.X.SX32 R84, R2, R5, 0x1, P1 ;  /* 0x0000000502547211 */ /* 0x000ff200008f0eff */
.L_x_2060:
[----:B------:R-:W-:Y:S04]  /*8d70*/  IADD3 R12, R12, -0x1, RZ ;  /* 0xffffffff0c0c7810 */ /* 0x000fe80007ffe0ff */
[----:B------:R-:W-:Y:S11]  /*8d80*/  ISETP.GT.AND P0, PT, R12, R67, PT ;  /* 0x000000430c00720c */ /* 0x000ff60003f04270 */
[----:B------:R-:W-:Y:S02]  /*8d90*/  @!UPT UIADD3 URZ, URZ, URZ, URZ ;  /* 0x0000003f3f3ff290 */ /* 0x000fe4000fffe03f */
[----:B------:R-:W-:Y:S05]  /*8da0*/  @P0 BRA `(.L_x_2061) ;  /* 0xffffff9800b00947 */ /* 0x000fea000383ffff */
.L_x_2007:
        /* <DEDUP_REMOVED lines=12> */
[----:B------:R-:W-:-:S04]  /*8e70*/  ISETP.NE.U32.AND P0, PT, RZ, UR8, PT ;  /* 0x00000008ff007c0c */ /* 0x000fc8000bf05070 */
[----:B------:R-:W-:-:S13]  /*8e80*/  ISETP.NE.AND.EX P0, PT, RZ, UR9, PT, P0 ;  /* 0x00000009ff007c0c */ /* 0x000fda000bf05300 */
[----:B------:R-:W2:Y:S01]  /*8e90*/  @P0 LDG.E R112, desc[UR6][R112.64] ;  /* 0x0000000670700981 */ /* 0x000ea2000c1e1900 */
[----:B------:R-:W-:Y:S01]  /*8ea0*/  UMOV UR8, URZ ;  /* 0x0000003f00087c82 */ /* 0x000fe20008000000 */
[----:B------:R-:W-:Y:S01]  /*8eb0*/  ULDC.U8 UR12, c[0x0][0x3c3] ;  /* 0x0000f0c0000c7ab9 */ /* 0x000fe20000000000 */
[----:B------:R-:W-:Y:S01]  /*8ec0*/  IADD3 R3, P1, R114, UR10, RZ ;  /* 0x0000000a72037c10 */ /* 0x000fe2000ff3e0ff */
[----:B------:R-:W-:-:S03]  /*8ed0*/  IMAD.SHL.U32 R8, R48, 0x20, RZ ;  /* 0x0000002030087824 */ /* 0x000fc600078e00ff */
[----:B------:R-:W-:Y:S02]  /*8ee0*/  IADD3.X R2, R45, UR11, RZ, P1, !PT ;  /* 0x0000000b2d027c10 */ /* 0x000fe40008ffe4ff */
[----:B--2---:R-:W-:Y:S02]  /*8ef0*/  @P0 R2UR UR8, R112 ;  /* 0x00000000700802ca */ /* 0x004fe400000e0000 */
[----:B------:R-:W-:Y:S01]  /*8f00*/  ISETP.NE.AND P0, PT, RZ, UR12, PT ;  /* 0x0000000cff007c0c */ /* 0x000fe2000bf05270 */
[----:B------:R-:W-:-:S10]  /*8f10*/  UIADD3 UR12, -UR27, UR20, URZ ;  /* 0x000000141b0c7290 */ /* 0x000fd4000fffe13f */
[----:B------:R-:W-:-:S03]  /*8f20*/  UIADD3 UR29, UR8, UR29, UR27 ;  /* 0x0000001d081d7290 */ /* 0x000fc6000fffe01b */
[----:B------:R-:W-:Y:S02]  /*8f30*/  ULDC.64 UR8, c[0x0][0x210] ;  /* 0x0000840000087ab9 */ /* 0x000fe40000000a00 */
[----:B------:R-:W-:Y:S01]  /*8f40*/  LEA R12, P2, R114, UR8, 0x1 ;  /* 0x00000008720c7c11 */ /* 0x000fe2000f8408ff */
[----:B------:R-:W-:Y:S01]  /*8f50*/  IMAD R4, R48, UR29, RZ ;  /* 0x0000001d30047c24 */ /* 0x000fe2000f8e02ff */
[----:B----4-:R-:W-:Y:S02]  /*8f60*/  LEA R28, P1, R3, UR8, 0x1 ;  /* 0x00000008031c7c11 */ /* 0x010fe4000f8208ff */
[----:B------:R-:W-:Y:S02]  /*8f70*/  LEA.HI.X R13, R114, UR9, R45, 0x1, P2 ;  /* 0x00000009720d7c11 */ /* 0x000fe400090f0c2d */
[-C--:B------:R-:W-:Y:S02]  /*8f80*/  IADD3 R50, P4, R50, R4.reuse, RZ ;  /* 0x0000000432327210 */ /* 0x080fe40007f9e0ff */
[----:B------:R-:W-:-:S02]  /*8f90*/  IADD3 R0, P3, R49, R4, RZ ;  /* 0x0000000431007210 */ /* 0x000fc40007f7e0ff */
[----:B------:R-:W-:Y:S02]  /*8fa0*/  SHF.R.S32.HI R4, RZ, 0x1f, R4 ;  /* 0x0000001fff047819 */ /* 0x000fe40000011404 */
[----:B------:R-:W-:-:S03]  /*8fb0*/  LEA.HI.X R29, R3, UR9, R2, 0x1, P1 ;  /* 0x00000009031d7c11 */ /* 0x000fc600088f0c02 */
[--C-:B------:R-:W-:Y:S02]  /*8fc0*/  IMAD.X R47, R47, 0x1, R4.reuse, P4 ;  /* 0x000000012f2f7824 */ /* 0x100fe400020e0604 */
[----:B------:R-:W-:Y:S01]  /*8fd0*/  IMAD.X R2, R46, 0x1, R4, P3 ;  /* 0x000000012e027824 */ /* 0x000fe200018e0604 */
[----:B------:R-:W-:Y:S06]  /*8fe0*/  @!P0 BRA `(.L_x_2064) ;  /* 0x0000000800148947 */ /* 0x000fec0003800000 */
[----:B------:R-:W-:Y:S01]  /*8ff0*/  ISETP.GE.AND P0, PT, R110, UR12, PT ;  /* 0x0000000c6e007c0c */ /* 0x000fe2000bf06270 */
        /* <DEDUP_REMOVED lines=17> */
[C---:B------:R-:W-:Y:S02]  /*9110*/  IADD3 R6, P0, R2.reuse, UR8, RZ ;  /* 0x0000000802067c10 */ /* 0x040fe4000ff1e0ff */
[----:B------:R-:W-:Y:S02]  /*9120*/  IADD3 R4, P1, R2, UR10, RZ ;  /* 0x0000000a02047c10 */ /* 0x000fe4000ff3e0ff */
[C---:B------:R-:W-:Y:S02]  /*9130*/  IADD3.X R7, R0.reuse, UR9, RZ, P0, !PT ;  /* 0x0000000900077c10 */ /* 0x040fe400087fe4ff */
[----:B-----5:R-:W-:-:S03]  /*9140*/  IADD3.X R5, R0, UR11, RZ, P1, !PT ;  /* 0x0000000b00057c10 */ /* 0x020fc60008ffe4ff */
[----:B------:R2:W4:Y:S04]  /*9150*/  LDG.E.64 R2, desc[UR6][R6.64] ;  /* 0x0000000606027981 */ /* 0x000528000c1e1b00 */
[----:B------:R-:W4:Y:S01]  /*9160*/  LDG.E.64 R4, desc[UR6][R4.64] ;  /* 0x0000000604047981 */ /* 0x000f22000c1e1b00 */
[----:B------:R-:W-:Y:S02]  /*9170*/  LOP3.LUT R0, R13, 0xffff0000, RZ, 0xc0, !PT ;  /* 0xffff00000d007812 */ /* 0x000fe400078ec0ff */
[----:B---3--:R-:W-:Y:S02]  /*9180*/  LOP3.LUT R16, R12, 0xffff0000, RZ, 0xc0, !PT ;  /* 0xffff00000c107812 */ /* 0x008fe400078ec0ff */
[----:B------:R-:W-:Y:S02]  /*9190*/  LOP3.LUT R11, R15, 0xffff0000, RZ, 0xc0, !PT ;  /* 0xffff00000f0b7812 */ /* 0x000fe400078ec0ff */
[----:B------:R-:W-:Y:S01]  /*91a0*/  LOP3.LUT R19, R14, 0xffff0000, RZ, 0xc0, !PT ;  /* 0xffff00000e137812 */ /* 0x000fe200078ec0ff */
[----:B--2---:R-:W-:Y:S01]  /*91b0*/  IMAD.U32 R6, R13, 0x10000, RZ ;  /* 0x000100000d067824 */ /* 0x004fe200078e00ff */
[----:B------:R-:W-:Y:S01]  /*91c0*/  SHF.L.U32 R7, R12, 0x10, RZ ;  /* 0x000000100c077819 */ /* 0x000fe200000006ff */
[----:B------:R-:W-:Y:S01]  /*91d0*/  IMAD.U32 R12, R15, 0x10000, RZ ;  /* 0x000100000f0c7824 */ /* 0x000fe200078e00ff */
[----:B------:R-:W-:-:S02]  /*91e0*/  SHF.L.U32 R13, R14, 0x10, RZ ;  /* 0x000000100e0d7819 */ /* 0x000fc400000006ff */
[C---:B----4-:R-:W-:Y:S01]  /*91f0*/  LOP3.LUT R10, R2.reuse, 0xffff0000, RZ, 0xc0, !PT ;  /* 0xffff0000020a7812 */ /* 0x050fe200078ec0ff */
[----:B------:R-:W-:Y:S01]  /*9200*/  IMAD.U32 R2, R2, 0x10000, RZ ;  /* 0x0001000002027824 */ /* 0x000fe200078e00ff */
[C---:B------:R-:W-:Y:S02]  /*9210*/  LOP3.LUT R15, R3.reuse, 0xffff0000, RZ, 0xc0, !PT ;  /* 0xffff0000030f7812 */ /* 0x040fe400078ec0ff */
[----:B------:R-:W-:Y:S01]  /*9220*/  LOP3.LUT R18, R4, 0xffff0000, RZ, 0xc0, !PT ;  /* 0xffff000004127812 */ /* 0x000fe200078ec0ff */
[-C--:B------:R-:W-:Y:S01]  /*9230*/  FMUL.FTZ R14, R0, R10.reuse ;  /* 0x0000000a000e7220 */ /* 0x080fe20000410000 */
[----:B------:R-:W-:Y:S01]  /*9240*/  FMUL.FTZ R20, R6, R10 ;  /* 0x0000000a06147220 */ /* 0x000fe20000410000 */
[----:B------:R-:W-:Y:S01]  /*9250*/  SHF.L.U32 R3, R3, 0x10, RZ ;  /* 0x0000001003037819 */ /* 0x000fe200000006ff */
[----:B------:R-:W-:Y:S02]  /*9260*/  IMAD.U32 R4, R4, 0x10000, RZ ;  /* 0x0001000004047824 */ /* 0x000fe400078e00ff */
[-C--:B------:R-:W-:Y:S01]  /*9270*/  FFMA.FTZ R14, R6, R18.reuse, -R14 ;  /* 0x00000012060e7223 */ /* 0x080fe2000001080e */
[----:B------:R-:W-:Y:S01]  /*9280*/  FFMA.FTZ R20, R0, R18, R20 ;  /* 0x0000001200147223 */ /* 0x000fe20000010014 */
[----:B------:R-:W-:Y:S01]  /*9290*/  LOP3.LUT R17, R5, 0xffff0000, RZ, 0xc0, !PT ;  /* 0xffff000005117812 */ /* 0x000fe200078ec0ff */
[CC--:B------:R-:W-:Y:S01]  /*92a0*/  FMUL.FTZ R0, R16.reuse, R2.reuse ;  /* 0x0000000210007220 */ /* 0x0c0fe20000410000 */
[----:B------:R-:W-:Y:S01]  /*92b0*/  FMUL.FTZ R6, R7, R2 ;  /* 0x0000000207067220 */ /* 0x000fe20000410000 */
[----:B------:R-:W-:Y:S01]  /*92c0*/  SHF.L.U32 R5, R5, 0x10, RZ ;  /* 0x0000001005057819 */ /* 0x000fe200000006ff */
[-C--:B------:R-:W-:Y:S01]  /*92d0*/  FMUL.FTZ R2, R19, R3.reuse ;  /* 0x0000000313027220 */ /* 0x080fe20000410000 */
[----:B------:R-:W-:Y:S01]  /*92e0*/  FMUL.FTZ R3, R13, R3 ;  /* 0x000000030d037220 */ /* 0x000fe20000410000 */
[-C--:B------:R-:W-:Y:S01]  /*92f0*/  FMUL.FTZ R10, R11, R15.reuse ;  /* 0x0000000f0b0a7220 */ /* 0x080fe20000410000 */
[-C--:B------:R-:W-:Y:S01]  /*9300*/  FFMA.FTZ R0, R7, R4.reuse, -R0 ;  /* 0x0000000407007223 */ /* 0x080fe20000010800 */
[----:B------:R-:W-:Y:S01]  /*9310*/  FFMA.FTZ R6, R16, R4, R6 ;  /* 0x0000000410067223 */ /* 0x000fe20000010006 */
[C---:B------:R-:W-:Y:S01]  /*9320*/  FMUL.FTZ R15, R12.reuse, R15 ;  /* 0x0000000f0c0f7220 */ /* 0x040fe20000410000 */
[-C--:B------:R-:W-:Y:S01]  /*9330*/  FFMA.FTZ R2, R13, R5.reuse, -R2 ;  /* 0x000000050d027223 */ /* 0x080fe20000010802 */
[----:B------:R-:W-:Y:S01]  /*9340*/  FFMA.FTZ R3, R19, R5, R3 ;  /* 0x0000000513037223 */ /* 0x000fe20000010003 */
[-C--:B------:R-:W-:Y:S01]  /*9350*/  FFMA.FTZ R10, R12, R17.reuse, -R10 ;  /* 0x000000110c0a7223 */ /* 0x080fe2000001080a */
[----:B------:R-:W-:Y:S01]  /*9360*/  FFMA.FTZ R15, R11, R17, R15 ;  /* 0x000000110b0f7223 */ /* 0x000fe2000001000f */
[----:B------:R-:W-:-:S02]  /*9370*/  F2FP.BF16.F32.PACK_AB R14, R20, R14 ;  /* 0x0000000e140e723e */ /* 0x000fc400000010ff */
[----:B------:R-:W-:Y:S02]  /*9380*/  F2FP.BF16.F32.PACK_AB R0, R6, R0 ;  /* 0x000000000600723e */ /* 0x000fe400000010ff */
[----:B------:R-:W-:Y:S02]  /*9390*/  F2FP.BF16.F32.PACK_AB R2, R3, R2 ;  /* 0x000000020302723e */ /* 0x000fe400000010ff */
[----:B------:R-:W-:Y:S01]  /*93a0*/  MOV R13, R14 ;  /* 0x0000000e000d7202 */ /* 0x000fe20000000f00 */
[----:B------:R-:W-:Y:S01]  /*93b0*/  IMAD.MOV.U32 R12, RZ, RZ, R0 ;  /* 0x000000ffff0c7224 */ /* 0x000fe200078e0000 */
[----:B------:R-:W-:Y:S02]  /*93c0*/  F2FP.BF16.F32.PACK_AB R15, R15, R10 ;  /* 0x0000000a0f0f723e */ /* 0x000fe400000010ff */
[----:B------:R-:W-:Y:S02]  /*93d0*/  MOV R14, R2 ;  /* 0x00000002000e7202 */ /* 0x000fe40000000f00 */
.L_x_2068:
[----:B------:R-:W-:Y:S05]  /*93e0*/  BSYNC B0 ;  /* 0x0000000000007941 */ /* 0x000fea0003800000 */
.L_x_2067:
[----:B-----5:R2:W-:Y:S02]  /*93f0*/  STS.128 [R243], R12 ;  /* 0x0000000cf3007388 */ /* 0x0205e40000000c00 */
.L_x_2066:
[----:B------:R-:W-:Y:S05]  /*9400*/  BSYNC B1 ;  /* 0x0000000000017941 */ /* 0x000fea0003800000 */
.L_x_2065:
[----:B------:R-:W-:-:S05]  /*9410*/  VIADD R6, R110, 0x20 ;  /* 0x000000206e067836 */ /* 0x000fca0000000000 */
[----:B------:R-:W-:-:S04]  /*9420*/  ISETP.GE.AND P0, PT, R6, UR12, PT ;  /* 0x0000000c06007c0c */ /* 0x000fc8000bf06270 */
[----:B------:R-:W-:-:S13]  /*9430*/  ISETP.LT.OR P0, PT, R33, -0x83, P0 ;  /* 0xffffff7d2100780c */ /* 0x000fda0000701670 */
[----:B------:R-:W-:Y:S05]  /*9440*/  @P0 BRA `(.L_x_2069) ;  /* 0x0000001000c80947 */ /* 0x000fea0003800000 */
[----:B------:R-:W-:Y:S02]  /*9450*/  ULDC UR8, c[0x0][0x2d0] ;  /* 0x0000b40000087ab9 */ /* 0x000fe40000000800 */
[----:B------:R-:W-:-:S13]  /*9460*/  ISETP.GE.AND P0, PT, R196, UR8, PT ;  /* 0x00000008c4007c0c */ /* 0x000fda000bf06270 */
[----:B------:R4:W-:Y:S01]  /*9470*/  @P0 STS.128 [R243+0x800], RZ ;  /* 0x000800fff3000388 */ /* 0x0009e20000000c00 */
[----:B------:R-:W-:Y:S05]  /*9480*/  @P0 BRA `(.L_x_2069) ;  /* 0x0000001000b80947 */ /* 0x000fea0003800000 */
[----:B------:R-:W5:Y:S01]  /*9490*/  LDG.E.128 R28, desc[UR6][R28.64] ;  /* 0x000000061c1c7981 */ /* 0x000f62000c1e1d00 */
        /* <DEDUP_REMOVED lines=12> */
[----:B-----5:R-:W-:-:S04]  /*9560*/  IADD3.X R5, R8, UR11, RZ, P1, !PT ;  /* 0x0000000b08057c10 */ /* 0x020fc80008ffe4ff */
[----:B------:R-:W3:Y:S04]  /*9570*/  LDG.E.64 R2, desc[UR6][R2.64] ;  /* 0x0000000602027981 */ /* 0x000ee8000c1e1b00 */
[----:B------:R-:W4:Y:S01]  /*9580*/  LDG.E.64 R4, desc[UR6][R4.64] ;  /* 0x0000000604047981 */ /* 0x000f22000c1e1b00 */
[C---:B------:R-:W-:Y:S01]  /*9590*/  LOP3.LUT R0, R29.reuse, 0xffff0000, RZ, 0xc0, !PT ;  /* 0xffff00001d007812 */ /* 0x040fe200078ec0ff */
[----:B------:R-:W-:Y:S01]  /*95a0*/  IMAD.U32 R7, R29, 0x10000, RZ ;  /* 0x000100001d077824 */ /* 0x000fe200078e00ff */
[C---:B------:R-:W-:Y:S01]  /*95b0*/  SHF.L.U32 R8, R28.reuse, 0x10, RZ ;  /* 0x000000101c087819 */ /* 0x040fe200000006ff */
[----:B--2---:R-:W-:Y:S01]  /*95c0*/  IMAD.U32 R12, R31, 0x10000, RZ ;  /* 0x000100001f0c7824 */ /* 0x004fe200078e00ff */
[----:B------:R-:W-:Y:S02]  /*95d0*/  LOP3.LUT R28, R28, 0xffff0000, RZ, 0xc0, !PT ;  /* 0xffff00001c1c7812 */ /* 0x000fe400078ec0ff */
[----:B------:R-:W-:-:S02]  /*95e0*/  SHF.L.U32 R13, R30, 0x10, RZ ;  /* 0x000000101e0d7819 */ /* 0x000fc400000006ff */
[----:B------:R-:W-:Y:S02]  /*95f0*/  LOP3.LUT R30, R30, 0xffff0000, RZ, 0xc0, !PT ;  /* 0xffff00001e1e7812 */ /* 0x000fe400078ec0ff */
[----:B------:R-:W-:Y:S02]  /*9600*/  LOP3.LUT R11, R31, 0xffff0000, RZ, 0xc0, !PT ;  /* 0xffff00001f0b7812 */ /* 0x000fe400078ec0ff */
[C---:B---3--:R-:W-:Y:S01]  /*9610*/  LOP3.LUT R10, R2.reuse, 0xffff0000, RZ, 0xc0, !PT ;  /* 0xffff0000020a7812 */ /* 0x048fe200078ec0ff */
[----:B------:R-:W-:Y:S01]  /*9620*/  IMAD.U32 R2, R2, 0x10000, RZ ;  /* 0x0001000002027824 */ /* 0x000fe200078e00ff */
[----:B------:R-:W-:Y:S02]  /*9630*/  LOP3.LUT R15, R3, 0xffff0000, RZ, 0xc0, !PT ;  /* 0xffff0000030f7812 */ /* 0x000fe400078ec0ff */
[----:B----4-:R-:W-:Y:S01]  /*9640*/  LOP3.LUT R17, R4, 0xffff0000, RZ, 0xc0, !PT ;  /* 0xffff000004117812 */ /* 0x010fe200078ec0ff */
[CC--:B------:R-:W-:Y:S01]  /*9650*/  FMUL.FTZ R14, R0.reuse, R10.reuse ;  /* 0x0000000a000e7220 */ /* 0x0c0fe20000410000 */
[----:B------:R-:W-:Y:S01]  /*9660*/  FMUL.FTZ R18, R7, R10 ;  /* 0x0000000a07127220 */ /* 0x000fe20000410000 */
[----:B------:R-:W-:Y:S01]  /*9670*/  SHF.L.U32 R3, R3, 0x10, RZ ;  /* 0x0000001003037819 */ /* 0x000fe200000006ff */
[----:B------:R-:W-:Y:S01]  /*9680*/  FMUL.FTZ R10, R11, R15 ;  /* 0x0000000f0b0a7220 */ /* 0x000fe20000410000 */
[-C--:B------:R-:W-:Y:S01]  /*9690*/  FFMA.FTZ R14, R7, R17.reuse, -R14 ;  /* 0x00000011070e7223 */ /* 0x080fe2000001080e */
[----:B------:R-:W-:Y:S01]  /*96a0*/  FFMA.FTZ R18, R0, R17, R18 ;  /* 0x0000001100127223 */ /* 0x000fe20000010012 */
[C---:B------:R-:W-:Y:S01]  /*96b0*/  LOP3.LUT R16, R5.reuse, 0xffff0000, RZ, 0xc0, !PT ;  /* 0xffff000005107812 */ /* 0x040fe200078ec0ff */
[-C--:B------:R-:W-:Y:S01]  /*96c0*/  FMUL.FTZ R0, R28, R2.reuse ;  /* 0x000000021c007220 */ /* 0x080fe20000410000 */
[----:B------:R-:W-:Y:S01]  /*96d0*/  FMUL.FTZ R7, R8, R2 ;  /* 0x0000000208077220 */ /* 0x000fe20000410000 */
[----:B------:R-:W-:Y:S01]  /*96e0*/  SHF.L.U32 R5, R5, 0x10, RZ ;  /* 0x0000001005057819 */ /* 0x000fe200000006ff */
[----:B------:R-:W-:Y:S01]  /*96f0*/  FMUL.FTZ R2, R30, R3 ;  /* 0x000000031e027220 */ /* 0x000fe20000410000 */
[----:B------:R-:W-:-:S02]  /*9700*/  IMAD.U32 R4, R4, 0x10000, RZ ;  /* 0x0001000004047824 */ /* 0x000fc400078e00ff */
[C---:B------:R-:W-:Y:S01]  /*9710*/  FMUL.FTZ R3, R13.reuse, R3 ;  /* 0x000000030d037220 */ /* 0x040fe20000410000 */
[----:B------:R-:W-:Y:S01]  /*9720*/  FMUL.FTZ R15, R12, R15 ;  /* 0x0000000f0c0f7220 */ /* 0x000fe20000410000 */
[-C--:B------:R-:W-:Y:S01]  /*9730*/  FFMA.FTZ R2, R13, R5.reuse, -R2 ;  /* 0x000000050d027223 */ /* 0x080fe20000010802 */
[-C--:B------:R-:W-:Y:S01]  /*9740*/  FFMA.FTZ R0, R8, R4.reuse, -R0 ;  /* 0x0000000408007223 */ /* 0x080fe20000010800 */
[----:B------:R-:W-:Y:S01]  /*9750*/  FFMA.FTZ R7, R28, R4, R7 ;  /* 0x000000041c077223 */ /* 0x000fe20000010007 */
[----:B------:R-:W-:Y:S01]  /*9760*/  FFMA.FTZ R3, R30, R5, R3 ;  /* 0x000000051e037223 */ /* 0x000fe20000010003 */
[-C--:B------:R-:W-:Y:S01]  /*9770*/  FFMA.FTZ R10, R12, R16.reuse, -R10 ;  /* 0x000000100c0a7223 */ /* 0x080fe2000001080a */
[----:B------:R-:W-:Y:S01]  /*9780*/  FFMA.FTZ R15, R11, R16, R15 ;  /* 0x000000100b0f7223 */ /* 0x000fe2000001000f */
[----:B------:R-:W-:Y:S02]  /*9790*/  F2FP.BF16.F32.PACK_AB R14, R18, R14 ;  /* 0x0000000e120e723e */ /* 0x000fe400000010ff */
[----:B------:R-:W-:-:S02]  /*97a0*/  F2FP.BF16.F32.PACK_AB R0, R7, R0 ;  /* 0x000000000700723e */ /* 0x000fc400000010ff */
[----:B------:R-:W-:Y:S02]  /*97b0*/  F2FP.BF16.F32.PACK_AB R2, R3, R2 ;  /* 0x000000020302723e */ /* 0x000fe400000010ff */
[----:B------:R-:W-:Y:S01]  /*97c0*/  F2FP.BF16.F32.PACK_AB R10, R15, R10 ;  /* 0x0000000a0f0a723e */ /* 0x000fe200000010ff */
[----:B------:R-:W-:Y:S01]  /*97d0*/  IMAD.MOV.U32 R28, RZ, RZ, R0 ;  /* 0x000000ffff1c7224 */ /* 0x000fe200078e0000 */
[----:B------:R-:W-:Y:S01]  /*97e0*/  MOV R29, R14 ;  /* 0x0000000e001d7202 */ /* 0x000fe20000000f00 */
[----:B------:R-:W-:Y:S01]  /*97f0*/  IMAD.MOV.U32 R30, RZ, RZ, R2 ;  /* 0x000000ffff1e7224 */ /* 0x000fe200078e0002 */
[----:B------:R-:W-:Y:S02]  /*9800*/  MOV R31, R10 ;  /* 0x0000000a001f7202 */ /* 0x000fe40000000f00 */
.L_x_2071:
[----:B------:R-:W-:Y:S05]  /*9810*/  BSYNC B0 ;  /* 0x0000000000007941 */ /* 0x000fea0003800000 */
.L_x_2070:
[----:B-----5:R1:W-:Y:S01]  /*9820*/  STS.128 [R243+0x800], R28 ;  /* 0x0008001cf3007388 */ /* 0x0203e20000000c00 */
[----:B------:R-:W-:Y:S05]  /*9830*/  BRA `(.L_x_2069) ;  /* 0x0000000c00cc7947 */ /* 0x000fea0003800000 */
.L_x_2064:
        /* <DEDUP_REMOVED lines=17> */
[----:B-----5:R-:W-:-:S10]  /*9950*/  IMAD.MOV.U32 R5, RZ, RZ, R48 ;  /* 0x000000ffff057224 */ /* 0x020fd400078e0030 */
[--C-:B------:R-:W-:Y:S02]  /*9960*/  @P0 SHF.R.S32.HI R3, RZ, 0x1, R51.reuse ;  /* 0x00000001ff030819 */ /* 0x100fe40000011433 */
[----:B------:R-:W-:Y:S02]  /*9970*/  @P0 SHF.R.S32.HI R6, RZ, 0x1, R51 ;  /* 0x00000001ff060819 */ /* 0x000fe40000011433 */
[----:B------:R-:W-:-:S03]  /*9980*/  @P0 IADD3 R4, -R3, RZ, RZ ;  /* 0x000000ff03040210 */ /* 0x000fc60007ffe1ff */
[----:B------:R-:W-:Y:S01]  /*9990*/  @P0 IMAD.MOV R5, RZ, RZ, -R6 ;  /* 0x000000ffff050224 */ /* 0x000fe200078e0a06 */
[----:B------:R-:W-:-:S03]  /*99a0*/  IADD3 R3, P1, R4, R0, RZ ;  /* 0x0000000004037210 */ /* 0x000fc60007f3e0ff */
[----:B------:R-:W-:Y:S01]  /*99b0*/  IMAD.WIDE R6, R5, 0x2, R12 ;  /* 0x0000000205067825 */ /* 0x000fe200078e020c */
[----:B------:R-:W-:Y:S02]  /*99c0*/  LEA.HI.X.SX32 R10, R4, R2, 0x1, P1 ;  /* 0x00000002040a7211 */ /* 0x000fe400008f0eff */
[----:B--2---:R-:W-:-:S03]  /*99d0*/  LEA R12, P1, R3, UR8, 0x1 ;  /* 0x00000008030c7c11 */ /* 0x004fc6000f8208ff */
[----:B------:R-:W2:Y:S01]  /*99e0*/  LDG.E.128 R4, desc[UR6][R6.64] ;  /* 0x0000000606047981 */ /* 0x000ea2000c1e1d00 */
[----:B------:R-:W-:Y:S01]  /*99f0*/  LEA.HI.X R13, R3, UR9, R10, 0x1, P1 ;  /* 0x00000009030d7c11 */ /* 0x000fe200088f0c0a */
[----:B------:R-:W-:Y:S01]  /*9a00*/  IMAD.MOV.U32 R10, RZ, RZ, RZ ;  /* 0x000000ffff0a7224 */ /* 0x000fe200078e00ff */
[----:B------:R-:W-:Y:S01]  /*9a10*/  @P0 SHF.R.S32.HI R3, RZ, 0x1, R51 ;  /* 0x00000001ff030819 */ /* 0x000fe20000011433 */
[----:B------:R-:W-:-:S03]  /*9a20*/  ULDC.64 UR8, c[0x0][0x358] ;  /* 0x0000d60000087ab9 */ /* 0x000fc60000000a00 */
[----:B------:R-:W-:Y:S01]  /*9a30*/  @P0 IADD3 R10, -R3, RZ, RZ ;  /* 0x000000ff030a0210 */ /* 0x000fe20007ffe1ff */
[----:B------:R-:W4:Y:S03]  /*9a40*/  LDG.E.128 R12, desc[UR6][R12.64] ;  /* 0x000000060c0c7981 */ /* 0x000f26000c1e1d00 */
[----:B------:R-:W-:-:S04]  /*9a50*/  IADD3 R3, P1, R10, R0, RZ ;  /* 0x000000000a037210 */ /* 0x000fc80007f3e0ff */
[----:B------:R-:W-:Y:S02]  /*9a60*/  LEA.HI.X.SX32 R10, R10, R2, 0x1, P1 ;  /* 0x000000020a0a7211 */ /* 0x000fe400008f0eff */
[----:B---3--:R-:W-:-:S04]  /*9a70*/  LEA R16, P1, R3, UR8, 0x1 ;  /* 0x0000000803107c11 */ /* 0x008fc8000f8208ff */
[----:B------:R-:W-:-:S06]  /*9a80*/  LEA.HI.X R17, R3, UR9, R10, 0x1, P1 ;  /* 0x0000000903117c11 */ /* 0x000fcc00088f0c0a */
[----:B------:R-:W3:Y:S01]  /*9a90*/  LDG.E.128 R16, desc[UR6][R16.64] ;  /* 0x0000000610107981 */ /* 0x000ee2000c1e1d00 */
[C---:B------:R-:W-:Y:S01]  /*9aa0*/  IMAD.U32 R11, R20.reuse, 0x10000, RZ ;  /* 0x00010000140b7824 */ /* 0x040fe200078e00ff */
[----:B------:R-:W-:Y:S01]  /*9ab0*/  LOP3.LUT R10, R20, 0xffff0000, RZ, 0xc0, !PT ;  /* 0xffff0000140a7812 */ /* 0x000fe200078ec0ff */
[C---:B------:R-:W-:Y:S01]  /*9ac0*/  IMAD.U32 R25, R21.reuse, 0x10000, RZ ;  /* 0x0001000015197824 */ /* 0x040fe200078e00ff */
[----:B------:R-:W-:Y:S01]  /*9ad0*/  LOP3.LUT R3, R21, 0xffff0000, RZ, 0xc0, !PT ;  /* 0xffff000015037812 */ /* 0x000fe200078ec0ff */
[C---:B------:R-:W-:Y:S01]  /*9ae0*/  IMAD.U32 R26, R23.reuse, 0x10000, RZ ;  /* 0x00010000171a7824 */ /* 0x040fe200078e00ff */
[C---:B------:R-:W-:Y:S02]  /*9af0*/  SHF.L.U32 R24, R22.reuse, 0x10, RZ ;  /* 0x0000001016187819 */ /* 0x040fe400000006ff */
[----:B------:R-:W-:Y:S02]  /*9b00*/  LOP3.LUT R21, R22, 0xffff0000, RZ, 0xc0, !PT ;  /* 0xffff000016157812 */ /* 0x000fe400078ec0ff */
[----:B------:R-:W-:Y:S01]  /*9b10*/  LOP3.LUT R20, R23, 0xffff0000, RZ, 0xc0, !PT ;  /* 0xffff000017147812 */ /* 0x000fe200078ec0ff */
[C---:B--2---:R-:W-:Y:S01]  /*9b20*/  IMAD.U32 R23, R4.reuse, 0x10000, RZ ;  /* 0x0001000004177824 */ /* 0x044fe200078e00ff */
[----:B------:R-:W-:Y:S01]  /*9b30*/  LOP3.LUT R22, R4, 0xffff0000, RZ, 0xc0, !PT ;  /* 0xffff000004167812 */ /* 0x000fe200078ec0ff */
[----:B------:R-:W-:Y:S01]  /*9b40*/  IMAD.U32 R27, R6, 0x10000, RZ ;  /* 0x00010000061b7824 */ /* 0x000fe200078e00ff */
[----:B------:R-:W-:-:S02]  /*9b50*/  SHF.L.U32 R4, R5, 0x10, RZ ;  /* 0x0000001005047819 */ /* 0x000fc400000006ff */
[----:B------:R-:W-:Y:S02]  /*9b60*/  LOP3.LUT R30, R5, 0xffff0000, RZ, 0xc0, !PT ;  /* 0xffff0000051e7812 */ /* 0x000fe400078ec0ff */
[C---:B------:R-:W-:Y:S01]  /*9b70*/  SHF.L.U32 R5, R7.reuse, 0x10, RZ ;  /* 0x0000001007057819 */ /* 0x040fe200000006ff */
[----:B----4-:R-:W-:Y:S01]  /*9b80*/  IMAD.U32 R31, R12, 0x10000, RZ ;  /* 0x000100000c1f7824 */ /* 0x010fe200078e00ff */
        /* <DEDUP_REMOVED lines=15> */
[----:B------:R-:W-:Y:S01]  /*9c80*/  @!P0 FADD.FTZ R15, -R15, -RZ ;  /* 0x800000ff0f0f8221 */ /* 0x000fe20000010100 */
[----:B------:R-:W-:Y:S01]  /*9c90*/  FMUL.FTZ R22, R22, R12 ;  /* 0x0000000c16167220 */ /* 0x000fe20000410000 */
[----:B------:R-:W-:Y:S01]  /*9ca0*/  @!P0 FADD.FTZ R14, -R14, -RZ ;  /* 0x800000ff0e0e8221 */ /* 0x000fe20000010100 */
[----:B------:R-:W-:Y:S01]  /*9cb0*/  FMUL.FTZ R5, R5, R13 ;  /* 0x0000000d05057220 */ /* 0x000fe20000410000 */
[----:B------:R-:W-:Y:S01]  /*9cc0*/  FMUL.FTZ R4, R4, R7 ;  /* 0x0000000704047220 */ /* 0x000fe20000410000 */
[----:B------:R-:W-:Y:S01]  /*9cd0*/  FMUL.FTZ R32, R32, R15 ;  /* 0x0000000f20207220 */ /* 0x000fe20000410000 */
[C---:B---3--:R-:W-:Y:S01]  /*9ce0*/  IMAD.U32 R13, R16.reuse, 0x10000, RZ ;  /* 0x00010000100d7824 */ /* 0x048fe200078e00ff */
[----:B------:R-:W-:Y:S01]  /*9cf0*/  LOP3.LUT R12, R16, 0xffff0000, RZ, 0xc0, !PT ;  /* 0xffff0000100c7812 */ /* 0x000fe200078ec0ff */
[----:B------:R-:W-:Y:S01]  /*9d00*/  FMUL.FTZ R6, R6, R14 ;  /* 0x0000000e06067220 */ /* 0x000fe20000410000 */
[----:B------:R-:W-:Y:S01]  /*9d10*/  SHF.L.U32 R7, R17, 0x10, RZ ;  /* 0x0000001011077819 */ /* 0x000fe200000006ff */
[C---:B------:R-:W-:Y:S01]  /*9d20*/  IMAD.U32 R16, R18.reuse, 0x10000, RZ ;  /* 0x0001000012107824 */ /* 0x040fe200078e00ff */
[----:B------:R-:W-:Y:S01]  /*9d30*/  LOP3.LUT R15, R18, 0xffff0000, RZ, 0xc0, !PT ;  /* 0xffff0000120f7812 */ /* 0x000fe200078ec0ff */
[----:B------:R-:W-:Y:S01]  /*9d40*/  FMUL.FTZ R23, R23, R31 ;  /* 0x0000001f17177220 */ /* 0x000fe20000410000 */
        /* <DEDUP_REMOVED lines=15> */
[----:B------:R-:W-:Y:S01]  /*9e40*/  F2FP.BF16.F32.PACK_AB R3, R3, R4 ;  /* 0x000000040303723e */ /* 0x000fe200000010ff */
[----:B------:R-:W-:Y:S01]  /*9e50*/  IMAD.MOV.U32 R20, RZ, RZ, R10 ;  /* 0x000000ffff147224 */ /* 0x000fe200078e000a */
[----:B------:R-:W-:Y:S01]  /*9e60*/  F2FP.BF16.F32.PACK_AB R5, R18, R5 ;  /* 0x000000051205723e */ /* 0x000fe200000010ff */
[----:B------:R-:W-:Y:S01]  /*9e70*/  IMAD.MOV.U32 R22, RZ, RZ, R6 ;  /* 0x000000ffff167224 */ /* 0x000fe200078e0006 */
[----:B------:R-:W-:Y:S02]  /*9e80*/  MOV R21, R3 ;  /* 0x0000000300157202 */ /* 0x000fe40000000f00 */
[----:B------:R-:W-:Y:S02]  /*9e90*/  MOV R23, R5 ;  /* 0x0000000500177202 */ /* 0x000fe40000000f00 */
.L_x_2075:
[----:B------:R-:W-:Y:S05]  /*9ea0*/  BSYNC B0 ;  /* 0x0000000000007941 */ /* 0x000fea0003800000 */
.L_x_2074:
[----:B-----5:R4:W-:Y:S02]  /*9eb0*/  STS.128 [R243], R20 ;  /* 0x00000014f3007388 */ /* 0x0209e40000000c00 */
.L_x_2073:
[----:B------:R-:W-:Y:S05]  /*9ec0*/  BSYNC B1 ;  /* 0x0000000000017941 */ /* 0x000fea0003800000 */
.L_x_2072:
        /* <DEDUP_REMOVED lines=8> */
[----:B--2---:R2:W5:Y:S01]  /*9f50*/  LDG.E.128 R12, desc[UR6][R28.64] ;  /* 0x000000061c0c7981 */ /* 0x004562000c1e1d00 */
[----:B------:R-:W-:Y:S01]  /*9f60*/  ISETP.GE.AND P0, PT, R196, UR5, PT ;  /* 0x00000005c4007c0c */ /* 0x000fe2000bf06270 */
[----:B------:R-:W-:-:S12]  /*9f70*/  BSSY B0, `(.L_x_2076) ;  /* 0x000005b000007945 */ /* 0x000fd80003800000 */
[----:B------:R-:W-:Y:S05]  /*9f80*/  @P0 BRA `(.L_x_2077) ;  /* 0x0000000400640947 */ /* 0x000fea0003800000 */
[----:B------:R-:W-:Y:S01]  /*9f90*/  ISETP.GE.AND P0, PT, R196, R48, PT ;  /* 0x00000030c400720c */ /* 0x000fe20003f06270 */
[----:B------:R-:W-:Y:S01]  /*9fa0*/  IMAD.MOV.U32 R4, RZ, RZ, RZ ;  /* 0x000000ffff047224 */ /* 0x000fe200078e00ff */
[----:B------:R-:W-:Y:S01]  /*9fb0*/  IADD3 R0, P1, R8, R0, RZ ;  /* 0x0000000008007210 */ /* 0x000fe20007f3e0ff */
[----:B------:R-:W-:-:S03]  /*9fc0*/  ULDC.64 UR8, c[0x0][0x360] ;  /* 0x0000d80000087ab9 */ /* 0x000fc60000000a00 */
[----:B------:R-:W-:-:S07]  /*9fd0*/  LEA.HI.X.SX32 R2, R8, R2, 0x1, P1 ;  /* 0x0000000208027211 */ /* 0x000fce00008f0eff */
[--C-:B------:R-:W-:Y:S02]  /*9fe0*/  @P0 SHF.R.S32.HI R3, RZ, 0x1, R51.reuse ;  /* 0x00000001ff030819 */ /* 0x100fe40000011433 */
[----:B-----5:R-:W-:-:S03]  /*9ff0*/  @P0 SHF.R.S32.HI R5, RZ, 0x1, R51 ;  /* 0x00000001ff050819 */ /* 0x020fc60000011433 */
[----:B------:R-:W-:Y:S01]  /*a000*/  @P0 IMAD.MOV R4, RZ, RZ, -R3 ;  /* 0x000000ffff040224 */ /* 0x000fe200078e0a03 */
[----:B------:R-:W-:-:S04]  /*a010*/  @P0 IADD3 R48, -R5, RZ, RZ ;  /* 0x000000ff05300210 */ /* 0x000fc80007ffe1ff */
[----:B------:R-:W-:Y:S01]  /*a020*/  IADD3 R3, P1, R4, R0, RZ ;  /* 0x0000000004037210 */ /* 0x000fe20007f3e0ff */
[----:B---3--:R-:W-:Y:S01]  /*a030*/  IMAD.WIDE R16, R48, 0x2, R28 ;  /* 0x0000000230107825 */ /* 0x008fe200078e021c */
[----:B------:R-:W-:Y:S02]  /*a040*/  @P0 SHF.R.S32.HI R51, RZ, 0x1, R51 ;  /* 0x00000001ff330819 */ /* 0x000fe40000011433 */
[----:B------:R-:W-:Y:S02]  /*a050*/  LEA.HI.X.SX32 R4, R4, R2, 0x1, P1 ;  /* 0x0000000204047211 */ /* 0x000fe400008f0eff */
[C---:B----4-:R-:W-:Y:S01]  /*a060*/  LEA R20, P1, R3.reuse, UR8, 0x1 ;  /* 0x0000000803147c11 */ /* 0x050fe2000f8208ff */
[----:B------:R-:W3:Y:S03]  /*a070*/  LDG.E.128 R16, desc[UR6][R16.64] ;  /* 0x0000000610107981 */ /* 0x000ee6000c1e1d00 */
[----:B------:R-:W-:Y:S01]  /*a080*/  LEA.HI.X R21, R3, UR9, R4, 0x1, P1 ;  /* 0x0000000903157c11 */ /* 0x000fe200088f0c04 */
[----:B------:R-:W-:Y:S01]  /*a090*/  IMAD.MOV.U32 R3, RZ, RZ, RZ ;  /* 0x000000ffff037224 */ /* 0x000fe200078e00ff */
[----:B------:R-:W-:Y:S01]  /*a0a0*/  ULDC.64 UR8, c[0x0][0x358] ;  /* 0x0000d60000087ab9 */ /* 0x000fe20000000a00 */
[----:B------:R-:W-:-:S03]  /*a0b0*/  @P0 IMAD.MOV R3, RZ, RZ, -R51 ;  /* 0x000000ffff030224 */ /* 0x000fc600078e0a33 */
[----:B------:R-:W4:Y:S02]  /*a0c0*/  LDG.E.128 R20, desc[UR6][R20.64] ;  /* 0x0000000614147981 */ /* 0x000f24000c1e1d00 */
[----:B------:R-:W-:-:S04]  /*a0d0*/  IADD3 R0, P1, R3, R0, RZ ;  /* 0x0000000003007210 */ /* 0x000fc80007f3e0ff */
[----:B------:R-:W-:Y:S02]  /*a0e0*/  LEA.HI.X.SX32 R2, R3, R2, 0x1, P1 ;  /* 0x0000000203027211 */ /* 0x000fe400008f0eff */
[----:B------:R-:W-:-:S04]  /*a0f0*/  LEA R24, P1, R0, UR8, 0x1 ;  /* 0x0000000800187c11 */ /* 0x000fc8000f8208ff */
[----:B------:R-:W-:-:S06]  /*a100*/  LEA.HI.X R25, R0, UR9, R2, 0x1, P1 ;  /* 0x0000000900197c11 */ /* 0x000fcc00088f0c02 */
[----:B------:R-:W4:Y:S01]  /*a110*/  LDG.E.128 R24, desc[UR6][R24.64] ;  /* 0x0000000618187981 */ /* 0x000f22000c1e1d00 */
[C---:B------:R-:W-:Y:S01]  /*a120*/  IMAD.U32 R7, R14.reuse, 0x10000, RZ ;  /* 0x000100000e077824 */ /* 0x040fe200078e00ff */
[----:B------:R-:W-:Y:S02]  /*a130*/  LOP3.LUT R5, R14, 0xffff0000, RZ, 0xc0, !PT ;  /* 0xffff00000e057812 */ /* 0x000fe400078ec0ff */
[C---:B------:R-:W-:Y:S02]  /*a140*/  LOP3.LUT R4, R15.reuse, 0xffff0000, RZ, 0xc0, !PT ;  /* 0xffff00000f047812 */ /* 0x040fe400078ec0ff */
[----:B------:R-:W-:Y:S02]  /*a150*/  SHF.L.U32 R14, R15, 0x10, RZ ;  /* 0x000000100f0e7819 */ /* 0x000fe400000006ff */
[C---:B------:R-:W-:Y:S02]  /*a160*/  SHF.L.U32 R3, R12.reuse, 0x10, RZ ;  /* 0x000000100c037819 */ /* 0x040fe400000006ff */
[----:B------:R-:W-:Y:S01]  /*a170*/  LOP3.LUT R2, R12, 0xffff0000, RZ, 0xc0, !PT ;  /* 0xffff00000c027812 */ /* 0x000fe200078ec0ff */
[C---:B------:R-:W-:Y:S01]  /*a180*/  IMAD.U32 R12, R13.reuse, 0x10000, RZ ;  /* 0x000100000d0c7824 */ /* 0x040fe200078e00ff */
[----:B------:R-:W-:Y:S01]  /*a190*/  LOP3.LUT R0, R13, 0xffff0000, RZ, 0xc0, !PT ;  /* 0xffff00000d007812 */ /* 0x000fe200078ec0ff */
[C---:B---3--:R-:W-:Y:S01]  /*a1a0*/  IMAD.U32 R11, R16.reuse, 0x10000, RZ ;  /* 0x00010000100b7824 */ /* 0x048fe200078e00ff */
[----:B------:R-:W-:Y:S01]  /*a1b0*/  LOP3.LUT R10, R16, 0xffff0000, RZ, 0xc0, !PT ;  /* 0xffff0000100a7812 */ /* 0x000fe200078ec0ff */
[----:B------:R-:W-:Y:S01]  /*a1c0*/  IMAD.U32 R13, R19, 0x10000, RZ ;  /* 0x00010000130d7824 */ /* 0x000fe200078e00ff */
[C---:B------:R-:W-:Y:S01]  /*a1d0*/  SHF.L.U32 R16, R18.reuse, 0x10, RZ ;  /* 0x0000001012107819 */ /* 0x040fe200000006ff */
[----:B------:R-:W-:Y:S01]  /*a1e0*/  IMAD.U32 R8, R17, 0x10000, RZ ;  /* 0x0001000011087824 */ /* 0x000fe200078e00ff */
[----:B------:R-:W-:-:S02]  /*a1f0*/  LOP3.LUT R15, R18, 0xffff0000, RZ, 0xc0, !PT ;  /* 0xffff0000120f7812 */ /* 0x000fc400078ec0ff */
[----:B--2---:R-:W-:Y:S02]  /*a200*/  LOP3.LUT R29, R19, 0xffff0000, RZ, 0xc0, !PT ;  /* 0xffff0000131d7812 */ /* 0x004fe400078ec0ff */
[C---:B----4-:R-:W-:Y:S01]  /*a210*/  SHF.L.U32 R18, R21.reuse, 0x10, RZ ;  /* 0x0000001015127819 */ /* 0x050fe200000006ff */
[----:B------:R-:W-:Y:S01]  /*a220*/  IMAD.U32 R30, R22, 0x10000, RZ ;  /* 0x00010000161e7824 */ /* 0x000fe200078e00ff */
[----:B------:R-:W-:Y:S01]  /*a230*/  LOP3.LUT R31, R21, 0xffff0000, RZ, 0xc0, !PT ;  /* 0xffff0000151f7812 */ /* 0x000fe200078ec0ff */
[----:B------:R-:W-:Y:S01]  /*a240*/  IMAD.U32 R28, R20, 0x10000, RZ ;  /* 0x00010000141c7824 */ /* 0x000fe200078e00ff */
[----:B------:R-:W-:Y:S01]  /*a250*/  LOP3.LUT R21, R22, 0xffff0000, RZ, 0xc0, !PT ;  /* 0xffff000016157812 */ /* 0x000fe200078ec0ff */
[----:B------:R-:W-:Y:S01]  /*a260*/  @!P0 FADD.FTZ R18, -R18, -RZ ;  /* 0x800000ff12128221 */ /* 0x000fe20000010100 */
[----:B------:R-:W-:Y:S01]  /*a270*/  LOP3.LUT R19, R20, 0xffff0000, RZ, 0xc0, !PT ;  /* 0xffff000014137812 */ /* 0x000fe200078ec0ff */
[C---:B------:R-:W-:Y:S01]  /*a280*/  IMAD.U32 R20, R23.reuse, 0x10000, RZ ;  /* 0x0001000017147824 */ /* 0x040fe200078e00ff */
        /* <DEDUP_REMOVED lines=13> */
[----:B------:R-:W-:Y:S01]  /*a360*/  SHF.L.U32 R20, R24, 0x10, RZ ;  /* 0x0000001018147819 */ /* 0x000fe200000006ff */
[----:B------:R-:W-:Y:S01]  /*a370*/  IMAD.U32 R23, R26, 0x10000, RZ ;  /* 0x000100001a177824 */ /* 0x000fe200078e00ff */
[----:B------:R-:W-:Y:S01]  /*a380*/  LOP3.LUT R19, R24, 0xffff0000, RZ, 0xc0, !PT ;  /* 0xffff000018137812 */ /* 0x000fe200078ec0ff */
[----:B------:R-:W-:Y:S01]  /*a390*/  FMUL.FTZ R11, R11, R28 ;  /* 0x0000001c0b0b7220 */ /* 0x000fe20000410000 */
[----:B------:R-:W-:Y:S01]  /*a3a0*/  LOP3.LUT R22, R26, 0xffff0000, RZ, 0xc0, !PT ;  /* 0xffff00001a167812 */ /* 0x000fe200078ec0ff */
[----:B------:R-:W-:Y:S01]  /*a3b0*/  FMUL.FTZ R8, R8, R18 ;  /* 0x0000001208087220 */ /* 0x000fe20000410000 */
[----:B------:R-:W-:Y:S01]  /*a3c0*/  FMUL.FTZ R16, R16, R30 ;  /* 0x0000001e10107220 */ /* 0x000fe20000410000 */
[----:B------:R-:W-:Y:S01]  /*a3d0*/  LOP3.LUT R24, R25, 0xffff0000, RZ, 0xc0, !PT ;  /* 0xffff000019187812 */ /* 0x000fe200078ec0ff */
[----:B------:R-:W-:Y:S01]  /*a3e0*/  FMUL.FTZ R17, R17, R31 ;  /* 0x0000001f11117220 */ /* 0x000fe20000410000 */
[----:B------:R-:W-:Y:S01]  /*a3f0*/  SHF.L.U32 R21, R27, 0x10, RZ ;  /* 0x000000101b157819 */ /* 0x000fe200000006ff */
[----:B------:R-:W-:Y:S01]  /*a400*/  IMAD.U32 R18, R25, 0x10000, RZ ;  /* 0x0001000019127824 */ /* 0x000fe200078e00ff */
        /* <DEDUP_REMOVED lines=17> */
.L_x_2077:
[----:B------:R-:W-:Y:S05]  /*a520*/  BSYNC B0 ;  /* 0x0000000000007941 */ /* 0x000fea0003800000 */
.L_x_2076:
[----:B-----5:R1:W-:Y:S01]  /*a530*/  STS.128 [R243+0x800], R12 ;  /* 0x0008000cf3007388 */ /* 0x0203e20000000c00 */
[----:B------:R-:W-:Y:S05]  /*a540*/  BRA `(.L_x_2069) ;  /* 0x0000000000887947 */ /* 0x000fea0003800000 */
.L_x_2063:
[----:B------:R-:W-:Y:S01]  /*a550*/  UIADD3 UR5, -UR27, UR20, URZ ;  /* 0x000000141b057290 */ /* 0x000fe2000fffe13f */
[C---:B------:R-:W-:Y:S01]  /*a560*/  VIADD R6, R110.reuse, 0x20 ;  /* 0x000000206e067836 */ /* 0x040fe20000000000 */
[----:B------:R-:W-:Y:S04]  /*a570*/  BSSY B0, `(.L_x_2078) ;  /* 0x0000011000007945 */ /* 0x000fe80003800000 */
[----:B------:R-:W-:Y:S02]  /*a580*/  ISETP.GE.AND P0, PT, R110, UR5, PT ;  /* 0x000000056e007c0c */ /* 0x000fe4000bf06270 */
[----:B------:R-:W-:-:S11]  /*a590*/  ISETP.GE.AND P1, PT, R6, UR5, PT ;  /* 0x0000000506007c0c */ /* 0x000fd6000bf26270 */
        /* <DEDUP_REMOVED lines=14> */
.L_x_2079:
[----:B------:R-:W-:Y:S05]  /*a680*/  BSYNC B0 ;  /* 0x0000000000007941 */ /* 0x000fea0003800000 */
.L_x_2078:
[----:B------:R-:W-:Y:S05]  /*a690*/  @P1 BRA `(.L_x_2069) ;  /* 0x0000000000341947 */ /* 0x000fea0003800000 */
[----:B------:R-:W-:Y:S02]  /*a6a0*/  ULDC UR5, c[0x0][0x2d0] ;  /* 0x0000b40000057ab9 */ /* 0x000fe40000000800 */
[----:B------:R-:W-:-:S13]  /*a6b0*/  ISETP.GE.AND P0, PT, R196, UR5, PT ;  /* 0x00000005c4007c0c */ /* 0x000fda000bf06270 */
[----:B------:R1:W-:Y:S01]  /*a6c0*/  @P0 STS.128 [R243+0x800], RZ ;  /* 0x000800fff3000388 */ /* 0x0003e20000000c00 */
[----:B------:R-:W-:Y:S05]  /*a6d0*/  @P0 BRA `(.L_x_2069) ;  /* 0x0000000000240947 */ /* 0x000fea0003800000 */
[----:B------:R-:W-:Y:S01]  /*a6e0*/  IADD3 R114, P0, R114, UR10, RZ ;  /* 0x0000000a72727c10 */ /* 0x000fe2000ff1e0ff */
[----:B------:R-:W-:-:S03]  /*a6f0*/  ULDC.64 UR8, c[0x0][0x210] ;  /* 0x0000840000087ab9 */ /* 0x000fc60000000a00 */
[----:B------:R-:W-:Y:S02]  /*a700*/  IADD3.X R45, R45, UR11, RZ, P0, !PT ;  /* 0x0000000b2d2d7c10 */ /* 0x000fe400087fe4ff */
[----:B-1----:R-:W-:-:S04]  /*a710*/  LEA R2, P0, R114, UR8, 0x1 ;  /* 0x0000000872027c11 */ /* 0x002fc8000f8008ff */
[----:B------:R-:W-:-:S05]  /*a720*/  LEA.HI.X R3, R114, UR9, R45, 0x1, P0 ;  /* 0x0000000972037c11 */ /* 0x000fca00080f0c2d */
[----:B------:R-:W-:Y:S01]  /*a730*/  @!PT LDS RZ, [RZ] ;  /* 0x00000000fffff984 */ /* 0x000fe20000000800 */
[----:B------:R-:W-:Y:S01]  /*a740*/  @!PT LDS RZ, [RZ] ;  /* 0x00000000fffff984 */ /* 0x000fe20000000800 */
[----:B------:R-:W-:Y:S01]  /*a750*/  @!PT LDS RZ, [RZ] ;  /* 0x00000000fffff984 */ /* 0x000fe20000000800 */
[----:B------:R1:W-:Y:S04]  /*a760*/  LDGSTS.E.BYPASS.LTC128B.128 [R243+0x800], desc[UR6][R2.64] ;  /* 0x0080000002f37fae */ /* 0x0003e8000b901d46 */
.L_x_2069:
[----:B------:R-:W-:Y:S05]  /*a770*/  BSYNC B2 ;  /* 0x0000000000027941 */ /* 0x000fea0003800000 */
.L_x_2062:
[----:B------:R-:W-:Y:S01]  /*a780*/  UIADD3 UR8, UR22, -0x1, URZ ;  /* 0xffffffff16087890 */ /* 0x000fe2000fffe03f */
[C---:B------:R-:W-:Y:S01]  /*a790*/  VIADD R11, R110.reuse, 0x40 ;  /* 0x000000406e0b7836 */ /* 0x040fe20000000000 */
[----:B------:R-:W-:Y:S01]  /*a7a0*/  ULDC.64 UR10, c[0x0][0x218] ;  /* 0x00008600000a7ab9 */ /* 0x000fe20000000a00 */
[----:B------:R-:W-:Y:S01]  /*a7b0*/  VIADD R10, R110, 0x60 ;  /* 0x000000606e0a7836 */ /* 0x000fe20000000000 */
[----:B------:R-:W-:Y:S01]  /*a7c0*/  USHF.L.U32 UR9, UR8, 0x8, URZ ;  /* 0x0000000808097899 */ /* 0x000fe2000800063f */
[----:B------:R-:W-:Y:S01]  /*a7d0*/  LEA R242, P0, R106, UR10, 0x1 ;  /* 0x0000000a6af27c11 */ /* 0x000fe2000f8008ff */
[C---:B------:R-:W-:Y:S01]  /*a7e0*/  VIADD R8, R110.reuse, 0x80 ;  /* 0x000000806e087836 */ /* 0x040fe20000000000 */
[----:B------:R-:W-:Y:S01]  /*a7f0*/  BSSY B0, `(.L_x_2080) ;  /* 0x000001a000007945 */ /* 0x000fe20003800000 */
[----:B------:R-:W-:Y:S01]  /*a800*/  UIADD3 UR5, -UR9, UR23, URZ ;  /* 0x0000001709057290 */ /* 0x000fe2000fffe13f */
[----:B------:R-:W-:Y:S01]  /*a810*/  VIADD R7, R110, 0xa0 ;  /* 0x000000a06e077836 */ /* 0x000fe20000000000 */
[----:B------:R-:W-:Y:S01]  /*a820*/  LEA.HI.X R223, R106, UR11, R109, 0x1, P0 ;  /* 0x0000000b6adf7c11 */ /* 0x000fe200080f0c6d */
[----:B------:R-:W-:-:S02]  /*a830*/  VIADD R0, R110, 0xc0 ;  /* 0x000000c06e007836 */ /* 0x000fc40000000000 */
[C---:B------:R-:W-:Y:S01]  /*a840*/  VIADD R4, R110.reuse, 0xe0 ;  /* 0x000000e06e047836 */ /* 0x040fe20000000000 */
[----:B------:R-:W-:Y:S02]  /*a850*/  ISETP.GE.AND P1, PT, R110, UR5, PT ;  /* 0x000000056e007c0c */ /* 0x000fe4000bf26270 */
[----:B------:R-:W-:Y:S02]  /*a860*/  ISETP.GE.AND P0, PT, R6, UR5, PT ;  /* 0x0000000506007c0c */ /* 0x000fe4000bf06270 */
[----:B------:R-:W-:Y:S02]  /*a870*/  ISETP.GE.AND P6, PT, R11, UR5, PT ;  /* 0x000000050b007c0c */ /* 0x000fe4000bfc6270 */
[----:B------:R-:W-:Y:S02]  /*a880*/  ISETP.GE.AND P5, PT, R10, UR5, PT ;  /* 0x000000050a007c0c */ /* 0x000fe4000bfa6270 */
[----:B------:R-:W-:Y:S02]  /*a890*/  ISETP.GE.AND P4, PT, R8, UR5, PT ;  /* 0x0000000508007c0c */ /* 0x000fe4000bf86270 */
[----:B------:R-:W-:-:S02]  /*a8a0*/  ISETP.GE.AND P3, PT, R7, UR5, PT ;  /* 0x0000000507007c0c */ /* 0x000fc4000bf66270 */
[----:B------:R-:W-:Y:S01]  /*a8b0*/  ISETP.GE.AND P2, PT, R0, UR5, PT ;  /* 0x0000000500007c0c */ /* 0x000fe2000bf46270 */
[----:B------:R-:W-:-:S12]  /*a8c0*/  @P1 BRA `(.L_x_2081) ;  /* 0x0000000000301947 */ /* 0x000fd80003800000 */
[----:B------:R-:W-:Y:S02]  /*a8d0*/  ULDC UR12, c[0x0][0x2d0] ;  /* 0x0000b400000c7ab9 */ /* 0x000fe40000000800 */
[----:B------:R-:W-:-:S13]  /*a8e0*/  ISETP.GE.AND P1, PT, R196, UR12, PT ;  /* 0x0000000cc4007c0c */ /* 0x000fda000bf26270 */
[----:B------:R1:W-:Y:S04]  /*a8f0*/  @P1 STS [R243+0x1000], RZ ;  /* 0x001000fff3001388 */ /* 0x0003e80000000800 */
[----:B------:R1:W-:Y:S04]  /*a900*/  @P1 STS [R243+0x1004], RZ ;  /* 0x001004fff3001388 */ /* 0x0003e80000000800 */
[----:B------:R1:W-:Y:S01]  /*a910*/  @P1 STS.64 [R243+0x1008], RZ ;  /* 0x001008fff3001388 */ /* 0x0003e20000000a00 */
[----:B------:R-:W-:Y:S05]  /*a920*/  @P1 BRA `(.L_x_2081) ;  /* 0x0000000000181947 */ /* 0x000fea0003800000 */
[----:B-1----:R-:W-:Y:S02]  /*a930*/  MOV R2, R242 ;  /* 0x000000f200027202 */ /* 0x002fe40000000f00 */
[----:B------:R-:W-:-:S05]  /*a940*/  MOV R3, R223 ;  /* 0x000000df00037202 */ /* 0x000fca0000000f00 */
[----:B------:R-:W-:Y:S01]  /*a950*/  @!PT LDS RZ, [RZ] ;  /* 0x00000000fffff984 */ /* 0x000fe20000000800 */
[----:B------:R-:W-:Y:S01]  /*a960*/  @!PT LDS RZ, [RZ] ;  /* 0x00000000fffff984 */ /* 0x000fe20000000800 */
[----:B------:R-:W-:Y:S01]  /*a970*/  @!PT LDS RZ, [RZ] ;  /* 0x00000000fffff984 */ /* 0x000fe20000000800 */
[----:B------:R1:W-:Y:S02]  /*a980*/  LDGSTS.E.BYPASS.LTC128B.128 [R243+0x1000], desc[UR6][R2.64] ;  /* 0x0100000002f37fae */ /* 0x0003e4000b901d46 */
.L_x_2081:
[----:B------:R-:W-:Y:S05]  /*a990*/  BSYNC B0 ;  /* 0x0000000000007941 */ /* 0x000fea0003800000 */
.L_x_2080:
[----:B-----5:R-:W-:Y:S01]  /*a9a0*/  LOP3.LUT R5, R40, 0x7fffffe, RZ, 0xc0, !PT ;  /* 0x07fffffe28057812 */ /* 0x020fe200078ec0ff */
[----:B------:R-:W-:Y:S01]  /*a9b0*/  BSSY B0, `(.L_x_2082) ;  /* 0x0000012000007945 */ /* 0x000fe20003800000 */
[----:B------:R-:W-:Y:S02]  /*a9c0*/  ISETP.GE.AND P1, PT, R4, UR5, PT ;  /* 0x0000000504007c0c */ /* 0x000fe4000bf26270 */
[----:B-12---:R-:W-:Y:S01]  /*a9d0*/  SHF.R.S32.HI R12, RZ, 0x1f, R41 ;  /* 0x0000001fff0c7819 */ /* 0x006fe20000011429 */
[----:B------:R-:W-:Y:S01]  /*a9e0*/  IMAD.IADD R5, R41, 0x1, -R5 ;  /* 0x0000000129057824 */ /* 0x000fe200078e0a05 */
        /* <DEDUP_REMOVED lines=14> */
.L_x_2083:
[----:B------:R-:W-:Y:S05]  /*aad0*/  BSYNC B0 ;  /* 0x0000000000007941 */ /* 0x000fea0003800000 */
.L_x_2082:
[----:B------:R-:W-:Y:S04]  /*aae0*/  BSSY B0, `(.L_x_2084) ;  /* 0x000000d000007945 */ /* 0x000fe80003800000 */
[----:B------:R-:W-:Y:S05]  /*aaf0*/  @P6 BRA `(.L_x_2085) ;  /* 0x00000000002c6947 */ /* 0x000fea0003800000 */
[----:B------:R-:W-:Y:S02]  /*ab00*/  ULDC UR12, c[0x0][0x2d0] ;  /* 0x0000b400000c7ab9 */ /* 0x000fe40000000800 */
[----:B------:R-:W-:-:S13]  /*ab10*/  ISETP.GE.AND P0, PT, R196, UR12, PT ;  /* 0x0000000cc4007c0c */ /* 0x000fda000bf06270 */
[----:B------:R1:W-:Y:S01]  /*ab20*/  @P0 STS.128 [R243+0x2000], RZ ;  /* 0x002000fff3000388 */ /* 0x0003e20000000c00 */
[----:B------:R-:W-:Y:S05]  /*ab30*/  @P0 BRA `(.L_x_2085) ;  /* 0x00000000001c0947 */ /* 0x000fea0003800000 */
[----:B------:R-:W2:Y:S02]  /*ab40*/  LDC.64 R2, c[0x0][0x248] ;  /* 0x00009200ff027b82 */ /* 0x000ea40000000a00 */
[----:B--2---:R-:W-:-:S04]  /*ab50*/  LEA R14, P0, R2, R242, 0x7 ;  /* 0x000000f2020e7211 */ /* 0x004fc800078038ff */
[----:B------:R-:W-:-:S05]  /*ab60*/  LEA.HI.X R15, R2, R223, R3, 0x7, P0 ;  /* 0x000000df020f7211 */ /* 0x000fca00000f3c03 */
[----:B------:R-:W-:Y:S01]  /*ab70*/  @!PT LDS RZ, [RZ] ;  /* 0x00000000fffff984 */ /* 0x000fe20000000800 */
[----:B------:R-:W-:Y:S01]  /*ab80*/  @!PT LDS RZ, [RZ] ;  /* 0x00000000fffff984 */ /* 0x000fe20000000800 */
[----:B------:R-:W-:Y:S01]  /*ab90*/  @!PT LDS RZ, [RZ] ;  /* 0x00000000fffff984 */ /* 0x000fe20000000800 */
[----:B------:R2:W-:Y:S04]  /*aba0*/  LDGSTS.E.BYPASS.LTC128B.128 [R243+0x2000], desc[UR6][R14.64] ;  /* 0x020000000ef37fae */ /* 0x0005e8000b901d46 */
.L_x_2085:
[----:B------:R-:W-:Y:S05]  /*abb0*/  BSYNC B0 ;  /* 0x0000000000007941 */ /* 0x000fea0003800000 */
.L_x_2084:
[----:B------:R-:W-:Y:S04]  /*abc0*/  BSSY B0, `(.L_x_2086) ;  /* 0x0000010000007945 */ /* 0x000fe80003800000 */
[----:B------:R-:W-:Y:S05]  /*abd0*/  @P5 BRA `(.L_x_2087) ;  /* 0x0000000000385947 */ /* 0x000fea0003800000 */
[----:B------:R-:W-:Y:S02]  /*abe0*/  ULDC UR12, c[0x0][0x2d0] ;  /* 0x0000b400000c7ab9 */ /* 0x000fe40000000800 */
[----:B------:R-:W-:-:S13]  /*abf0*/  ISETP.GE.AND P0, PT, R196, UR12, PT ;  /* 0x0000000cc4007c0c */ /* 0x000fda000bf06270 */
[----:B------:R1:W-:Y:S01]  /*ac00*/  @P0 STS.128 [R243+0x2800], RZ ;  /* 0x002800fff3000388 */ /* 0x0003e20000000c00 */
[----:B------:R-:W-:Y:S05]  /*ac10*/  @P0 BRA `(.L_x_2087) ;  /* 0x0000000000280947 */ /* 0x000fea0003800000 */
[----:B------:R-:W5:Y:S01]  /*ac20*/  LDC.64 R2, c[0x0][0x248] ;  /* 0x00009200ff027b82 */ /* 0x000f620000000a00 */
[----:B--2---:R-:W-:Y:S02]  /*ac30*/  MOV R14, R242 ;  /* 0x000000f2000e7202 */ /* 0x004fe40000000f00 */
        /* <DEDUP_REMOVED lines=8> */
.L_x_2087:
[----:B------:R-:W-:Y:S05]  /*acc0*/  BSYNC B0 ;  /* 0x0000000000007941 */ /* 0x000fea0003800000 */
.L_x_2086:
        /* <DEDUP_REMOVED lines=13> */
.L_x_2089:
[----:B------:R-:W-:Y:S05]  /*ada0*/  BSYNC B0 ;  /* 0x0000000000007941 */ /* 0x000fea0003800000 */
.L_x_2088:
        /* <DEDUP_REMOVED lines=16> */
.L_x_2091:
[----:B------:R-:W-:Y:S05]  /*aeb0*/  BSYNC B0 ;  /* 0x0000000000007941 */ /* 0x000fea0003800000 */
.L_x_2090:
        /* <DEDUP_REMOVED lines=16> */
.L_x_2093:
[----:B------:R-:W-:Y:S05]  /*afc0*/  BSYNC B0 ;  /* 0x0000000000007941 */ /* 0x000fea0003800000 */
.L_x_2092:
        /* <DEDUP_REMOVED lines=16> */
.L_x_2095:
[----:B------:R-:W-:Y:S05]  /*b0d0*/  BSYNC B0 ;  /* 0x0000000000007941 */ /* 0x000fea0003800000 */
.L_x_2094:
[----:B------:R-:W-:Y:S01]  /*b0e0*/  ULDC.64 UR12, c[0x0][0x3d0] ;  /* 0x0000f400000c7ab9 */ /* 0x000fe20000000a00 */
[----:B------:R-:W0:Y:S01]  /*b0f0*/  LDGDEPBAR ;  /* 0x00000000000079af */ /* 0x000e220000000000 */
[----:B------:R-:W-:Y:S01]  /*b100*/  UIMAD UR24, UR24, UR12, URZ ;  /* 0x0000000c181872a4 */ /* 0x000fe2000f8e023f */
[----:B------:R-:W-:Y:S01]  /*b110*/  ISETP.GE.AND P6, PT, R11, UR5, PT ;  /* 0x000000050b007c0c */ /* 0x000fe2000bfc6270 */
[----:B------:R-:W-:Y:S01]  /*b120*/  UMOV UR29, UR25 ;  /* 0x00000019001d7c82 */ /* 0x000fe20008000000 */
[----:B------:R-:W-:Y:S01]  /*b130*/  ISETP.GE.AND P5, PT, R10, UR5, PT ;  /* 0x000000050a007c0c */ /* 0x000fe2000bfa6270 */
[----:B------:R-:W-:Y:S01]  /*b140*/  UIMAD.WIDE.U32 UR14, UR26, UR12, UR28 ;  /* 0x0000000c1a0e72a5 */ /* 0x000fe2000f8e001c */
[----:B------:R-:W-:Y:S01]  /*b150*/  LOP3.LUT R213, R44, 0xfffffff8, RZ, 0xc0, !PT ;  /* 0xfffffff82cd57812 */ /* 0x000fe200078ec0ff */
[----:B------:R-:W-:Y:S01]  /*b160*/  UIMAD UR24, UR26, UR13, UR24 ;  /* 0x0000000d1a1872a4 */ /* 0x000fe2000f8e0218 */
[----:B------:R-:W-:Y:S02]  /*b170*/  ISETP.GE.AND P1, PT, R110, UR5, PT ;  /* 0x000000056e007c0c */ /* 0x000fe4000bf26270 */
[----:B------:R-:W-:Y:S01]  /*b180*/  ULDC.64 UR12, c[0x0][0x3c8] ;  /* 0x0000f200000c7ab9 */ /* 0x000fe20000000a00 */
[----:B------:R-:W-:Y:S01]  /*b190*/  UIADD3 UR24, UR15, UR24, URZ ;  /* 0x000000180f187290 */ /* 0x000fe2000fffe03f */
[----:B------:R-:W-:Y:S01]  /*b1a0*/  IMAD.IADD R213, R33, 0x1, -R213 ;  /* 0x0000000121d57824 */ /* 0x000fe200078e0ad5 */
[----:B------:R-:W-:Y:S01]  /*b1b0*/  ULEA UR16, UP0, UR14, UR12, 0x2 ;  /* 0x0000000c0e107291 */ /* 0x000fe2000f80103f */
[----:B------:R-:W-:-:S02]  /*b1c0*/  ISETP.GE.AND P0, PT, R6, UR5, PT ;  /* 0x0000000506007c0c */ /* 0x000fc4000bf06270 */
[----:B------:R-:W-:Y:S01]  /*b1d0*/  SHF.R.S32.HI R6, RZ, 0x4, R42 ;  /* 0x00000004ff067819 */ /* 0x000fe2000001142a */
[----:B------:R-:W-:Y:S01]  /*b1e0*/  ULEA.HI.X UR24, UR14, UR13, UR24, 0x2, UP0 ;  /* 0x0000000d0e187291 */ /* 0x000fe200080f1418 */
[----:B------:R-:W-:Y:S01]  /*b1f0*/  LEA.HI R2, R213, R213, RZ, 0x1 ;  /* 0x000000d5d5027211 */ /* 0x000fe200078f08ff */
[----:B------:R-:W-:Y:S01]  /*b200*/  IMAD.U32 R10, RZ, RZ, UR16 ;  /* 0x00000010ff0a7e24 */ /* 0x000fe2000f8e00ff */
[----:B------:R-:W-:Y:S01]  /*b210*/  ULDC.64 UR12, c[0x0][0x220] ;  /* 0x00008800000c7ab9 */ /* 0x000fe20000000a00 */
[----:B------:R-:W-:Y:S01]  /*b220*/  ISETP.GE.AND P3, PT, R7, UR5, PT ;  /* 0x0000000507007c0c */ /* 0x000fe2000bf66270 */
[----:B------:R-:W-:Y:S01]  /*b230*/  ULDC UR14, c[0x0][0x2e8] ;  /* 0x0000ba00000e7ab9 */ /* 0x000fe20000000800 */
[----:B------:R-:W-:Y:S01]  /*b240*/  LEA R193, P2, R104, UR12, 0x1 ;  /* 0x0000000c68c17c11 */ /* 0x000fe2000f8408ff */
[----:B------:R-:W-:Y:S01]  /*b250*/  IMAD.U32 R11, RZ, RZ, UR24 ;  /* 0x00000018ff0b7e24 */ /* 0x000fe2000f8e00ff */
[----:B------:R-:W-:-:S04]  /*b260*/  DEPBAR.LE SB0, 0x0 ;  /* 0x000080000000791a */ /* 0x000fc80000000000 */
[----:B------:R-:W-:Y:S02]  /*b270*/  LEA.HI.X R192, R104, UR13, R103, 0x1, P2 ;  /* 0x0000000d68c07c11 */ /* 0x000fe400090f0c67 */
[----:B------:R-:W-:Y:S02]  /*b280*/  ISETP.GE.AND P2, PT, R0, UR5, PT ;  /* 0x0000000500007c0c */ /* 0x000fe4000bf46270 */
[----:B------:R3:W5:Y:S01]  /*b290*/  LDG.E R0, desc[UR6][R10.64] ;  /* 0x000000060a007981 */ /* 0x000762000c1e1900 */
[----:B------:R-:W-:Y:S02]  /*b2a0*/  LEA.HI R42, R42, R6, RZ, 0x1 ;  /* 0x000000062a2a7211 */ /* 0x000fe400078f08ff */
[----:B------:R-:W-:Y:S01]  /*b2b0*/  LEA.HI R12, R12, R41, RZ, 0x3 ;  /* 0x000000290c0c7211 */ /* 0x000fe200078f18ff */
[----:B------:R-:W-:Y:S01]  /*b2c0*/  BAR.SYNC.DEFER_BLOCKING 0x0 ;  /* 0x0000000000007b1d */ /* 0x000fe20000010000 */
[----:B------:R-:W-:Y:S02]  /*b2d0*/  LOP3.LUT R7, R2, 0x3fffffe, RZ, 0xc0, !PT ;  /* 0x03fffffe02077812 */ /* 0x000fe400078ec0ff */
[----:B------:R-:W-:-:S02]  /*b2e0*/  SHF.R.S32.HI R2, RZ, 0x1, R2 ;  /* 0x00000001ff027819 */ /* 0x000fc40000011402 */
[----:B------:R-:W-:Y:S01]  /*b2f0*/  LOP3.LUT R42, R42, 0xfffffffe, RZ, 0xc0, !PT ;  /* 0xfffffffe2a2a7812 */ /* 0x000fe200078ec0ff */
[----:B------:R-:W-:Y:S01]  /*b300*/  IMAD.IADD R213, R213, 0x1, -R7 ;  /* 0x00000001d5d57824 */ /* 0x000fe200078e0a07 */
[----:B------:R-:W-:Y:S01]  /*b310*/  ISETP.GE.AND P4, PT, R8, UR5, PT ;  /* 0x0000000508007c0c */ /* 0x000fe2000bf86270 */
[----:B------:R-:W-:Y:S02]  /*b320*/  IMAD.SHL.U32 R7, R43, 0x8, RZ ;  /* 0x000000082b077824 */ /* 0x000fe400078e00ff */
[----:B------:R-:W-:Y:S02]  /*b330*/  IMAD.IADD R6, R6, 0x1, -R42 ;  /* 0x0000000106067824 */ /* 0x000fe400078e0a2a */
[----:B------:R-:W-:Y:S02]  /*b340*/  IMAD.SHL.U32 R3, R12, 0x20, RZ ;  /* 0x000000200c037824 */ /* 0x000fe400078e00ff */
[----:B---3--:R-:W-:Y:S01]  /*b350*/  IMAD.SHL.U32 R10, R2, 0x40, RZ ;  /* 0x00000040020a7824 */ /* 0x008fe200078e00ff */
[----:B------:R3:W-:Y:S04]  /*b360*/  @P1 STS [R243+0x5000], RZ ;  /* 0x005000fff3001388 */ /* 0x0007e80000000800 */
[----:B------:R3:W-:Y:S04]  /*b370*/  @P1 STS [R243+0x5004], RZ ;  /* 0x005004fff3001388 */ /* 0x0007e80000000800 */
[----:B------:R3:W-:Y:S01]  /*b380*/  @P1 STS.64 [R243+0x5008], RZ ;  /* 0x005008fff3001388 */ /* 0x0007e20000000a00 */
[----:B------:R-:W-:Y:S01]  /*b390*/  IMAD.SHL.U32 R11, R35, 0x40, RZ ;  /* 0x00000040230b7824 */ /* 0x000fe200078e00ff */
[----:B------:R-:W-:Y:S01]  /*b3a0*/  LOP3.LUT R10, R10, 0xc0, RZ, 0xc0, !PT ;  /* 0x000000c00a0a7812 */ /* 0x000fe200078ec0ff */
[----:B------:R-:W-:Y:S01]  /*b3b0*/  IMAD.SHL.U32 R8, R6, 0x8, RZ ;  /* 0x0000000806087824 */ /* 0x000fe200078e00ff */
[----:B------:R-:W-:-:S02]  /*b3c0*/  LOP3.LUT R3, R3, 0xffffff00, RZ, 0xc0, !PT ;  /* 0xffffff0003037812 */ /* 0x000fc400078ec0ff */
[----:B------:R-:W-:Y:S02]  /*b3d0*/  LOP3.LUT R7, R10, 0x8, R7, 0xf8, !PT ;  /* 0x000000080a077812 */ /* 0x000fe400078ef807 */
[----:B------:R-:W-:Y:S02]  /*b3e0*/  LOP3.LUT R11, R11, 0xc0, RZ, 0xc0, !PT ;  /* 0x000000c00b0b7812 */ /* 0x000fe400078ec0ff */
[----:B------:R-:W-:Y:S01]  /*b3f0*/  SHF.R.U32.HI R10, RZ, 0x3, R10 ;  /* 0x00000003ff0a7819 */ /* 0x000fe2000001160a */
[----:B------:R-:W-:Y:S01]  /*b400*/  IMAD R12, R34, 0x200, R3 ;  /* 0x00000200220c7824 */ /* 0x000fe200078e0203 */
[----:B------:R-:W-:Y:S01]  /*b410*/  LOP3.LUT R8, R11, 0x8, R8, 0xf8, !PT ;  /* 0x000000080b087812 */ /* 0x000fe200078ef808 */
[----:B------:R-:W-:Y:S01]  /*b420*/  BSSY B0, `(.L_x_2096) ;  /* 0x0000014000007945 */ /* 0x000fe20003800000 */
[----:B------:R-:W-:Y:S02]  /*b430*/  SHF.R.U32.HI R11, RZ, 0x3, R11 ;  /* 0x00000003ff0b7819 */ /* 0x000fe4000001160b */
[----:B------:R-:W-:-:S02]  /*b440*/  LOP3.LUT R7, R7, R10, RZ, 0x3c, !PT ;  /* 0x0000000a07077212 */ /* 0x000fc400078e3cff */
[----:B------:R-:W1:Y:S01]  /*b450*/  MUFU.RCP R10, UR14 ;  /* 0x0000000e000a7d08 */ /* 0x000e620008001000 */
[----:B------:R-:W-:Y:S01]  /*b460*/  IMAD R5, R5, 0x20, R12 ;  /* 0x0000002005057824 */ /* 0x000fe200078e020c */
[----:B------:R-:W-:Y:S01]  /*b470*/  LOP3.LUT R8, R8, R11, RZ, 0x3c, !PT ;  /* 0x0000000b08087212 */ /* 0x000fe200078e3cff */
[----:B------:R-:W-:Y:S01]  /*b480*/  IMAD R213, R6, 0x8, R213 ;  /* 0x0000000806d57824 */ /* 0x000fe200078e02d5 */
[----:B------:R-:W-:Y:S06]  /*b490*/  @P1 BRA `(.L_x_2097) ;  /* 0x0000000000301947 */ /* 0x000fec0003800000 */
        /* <DEDUP_REMOVED lines=12> */
.L_x_2097:
[----:B------:R-:W-:Y:S05]  /*b560*/  BSYNC B0 ;  /* 0x0000000000007941 */ /* 0x000fea0003800000 */
.L_x_2096:
[----:B------:R1:W-:Y:S01]  /*b570*/  @P0 STS.128 [R243+0x5800], RZ ;  /* 0x005800fff3000388 */ /* 0x0003e20000000c00 */
[----:B------:R-:W-:Y:S01]  /*b580*/  IMAD.IADD R215, R8, 0x1, R5 ;  /* 0x0000000108d77824 */ /* 0x000fe200078e0205 */
[----:B------:R-:W-:Y:S01]  /*b590*/  BSSY B0, `(.L_x_2098) ;  /* 0x0000010000007945 */ /* 0x000fe20003800000 */
[----:B------:R-:W-:Y:S01]  /*b5a0*/  IMAD.U32 R213, R213, 0x20, R7 ;  /* 0x00000020d5d57824 */ /* 0x000fe200078e0007 */
        /* <DEDUP_REMOVED lines=14> */
.L_x_2099:
[----:B------:R-:W-:Y:S05]  /*b690*/  BSYNC B0 ;  /* 0x0000000000007941 */ /* 0x000fea0003800000 */
.L_x_2098:
[----:B------:R1:W-:Y:S01]  /*b6a0*/  @P6 STS.128 [R243+0x6000], RZ ;  /* 0x006000fff3006388 */ /* 0x0003e20000000c00 */
[----:B------:R-:W-:Y:S04]  /*b6b0*/  BSSY B0, `(.L_x_2100) ;  /* 0x000000d000007945 */ /* 0x000fe80003800000 */
[----:B------:R-:W-:Y:S05]  /*b6c0*/  @P6 BRA `(.L_x_2101) ;  /* 0x00000000002c6947 */ /* 0x000fea0003800000 */
[----:B------:R-:W-:Y:S02]  /*b6d0*/  ULDC UR14, c[0x0][0x2d0] ;  /* 0x0000b400000e7ab9 */ /* 0x000fe40000000800 */
[----:B------:R-:W-:-:S13]  /*b6e0*/  ISETP.GE.AND P0, PT, R196, UR14, PT ;  /* 0x0000000ec4007c0c */ /* 0x000fda000bf06270 */
[----:B------:R1:W-:Y:S01]  /*b6f0*/  @P0 STS.128 [R243+0x6000], RZ ;  /* 0x006000fff3000388 */ /* 0x0003e20000000c00 */
[----:B------:R-:W-:Y:S05]  /*b700*/  @P0 BRA `(.L_x_2101) ;  /* 0x00000000001c0947 */ /* 0x000fea0003800000 */
[----:B-1----:R-:W1:Y:S02]  /*b710*/  LDC.64 R4, c[0x0][0x250] ;  /* 0x00009400ff047b82 */ /* 0x002e640000000a00 */
[----:B-1----:R-:W-:-:S04]  /*b720*/  LEA R6, P0, R4, R193, 0x7 ;  /* 0x000000c104067211 */ /* 0x002fc800078038ff */
[----:B------:R-:W-:-:S05]  /*b730*/  LEA.HI.X R7, R4, R192, R5, 0x7, P0 ;  /* 0x000000c004077211 */ /* 0x000fca00000f3c05 */
[----:B------:R-:W-:Y:S01]  /*b740*/  @!PT LDS RZ, [RZ] ;  /* 0x00000000fffff984 */ /* 0x000fe20000000800 */
[----:B------:R-:W-:Y:S01]  /*b750*/  @!PT LDS RZ, [RZ] ;  /* 0x00000000fffff984 */ /* 0x000fe20000000800 */
[----:B------:R-:W-:Y:S01]  /*b760*/  @!PT LDS RZ, [RZ] ;  /* 0x00000000fffff984 */ /* 0x000fe20000000800 */
[----:B------:R1:W-:Y:S04]  /*b770*/  LDGSTS.E.BYPASS.LTC128B.128 [R243+0x6000], desc[UR6][R6.64] ;  /* 0x0600000006f37fae */ /* 0x0003e8000b901d46 */
.L_x_2101:
[----:B------:R-:W-:Y:S05]  /*b780*/  BSYNC B0 ;  /* 0x0000000000007941 */ /* 0x000fea0003800000 */
.L_x_2100:
[----:B------:R1:W-:Y:S01]  /*b790*/  @P5 STS.128 [R243+0x6800], RZ ;  /* 0x006800fff3005388 */ /* 0x0003e20000000c00 */
[----:B------:R-:W-:Y:S04]  /*b7a0*/  BSSY B0, `(.L_x_2102) ;  /* 0x0000010000007945 */ /* 0x000fe80003800000 */
[----:B------:R-:W-:Y:S05]  /*b7b0*/  @P5 BRA `(.L_x_2103) ;  /* 0x0000000000385947 */ /* 0x000fea0003800000 */
[----:B------:R-:W-:Y:S02]  /*b7c0*/  ULDC UR14, c[0x0][0x2d0] ;  /* 0x0000b400000e7ab9 */ /* 0x000fe40000000800 */
[----:B------:R-:W-:-:S13]  /*b7d0*/  ISETP.GE.AND P0, PT, R196, UR14, PT ;  /* 0x0000000ec4007c0c */ /* 0x000fda000bf06270 */
[----:B------:R1:W-:Y:S01]  /*b7e0*/  @P0 STS.128 [R243+0x6800], RZ ;  /* 0x006800fff3000388 */ /* 0x0003e20000000c00 */
[----:B------:R-:W-:Y:S05]  /*b7f0*/  @P0 BRA `(.L_x_2103) ;  /* 0x0000000000280947 */ /* 0x000fea0003800000 */
[----:B-1----:R-:W1:Y:S01]  /*b800*/  LDC.64 R4, c[0x0][0x250] ;  /* 0x00009400ff047b82 */ /* 0x002e620000000a00 */
[----:B------:R-:W-:Y:S02]  /*b810*/  MOV R6, R193 ;  /* 0x000000c100067202 */ /* 0x000fe40000000f00 */
[----:B------:R-:W-:-:S03]  /*b820*/  MOV R7, R192 ;  /* 0x000000c000077202 */ /* 0x000fc60000000f00 */
[----:B-1----:R-:W-:-:S04]  /*b830*/  IMAD.WIDE.U32 R6, R4, 0xc0, R6 ;  /* 0x000000c004067825 */ /* 0x002fc800078e0006 */
[----:B------:R-:W-:-:S05]  /*b840*/  IMAD R5, R5, 0xc0, RZ ;  /* 0x000000c005057824 */ /* 0x000fca00078e02ff */
[----:B------:R-:W-:-:S05]  /*b850*/  IADD3 R7, R5, R7, RZ ;  /* 0x0000000705077210 */ /* 0x000fca0007ffe0ff */
[----:B------:R-:W-:Y:S01]  /*b860*/  @!PT LDS RZ, [RZ] ;  /* 0x00000000fffff984 */ /* 0x000fe20000000800 */
[----:B------:R-:W-:Y:S01]  /*b870*/  @!PT LDS RZ, [RZ] ;  /* 0x00000000fffff984 */ /* 0x000fe20000000800 */
[----:B------:R-:W-:Y:S01]  /*b880*/  @!PT LDS RZ, [RZ] ;  /* 0x00000000fffff984 */ /* 0x000fe20000000800 */
[----:B------:R1:W-:Y:S02]  /*b890*/  LDGSTS.E.BYPASS.LTC128B.128 [R243+0x6800], desc[UR6][R6.64] ;  /* 0x0680000006f37fae */ /* 0x0003e4000b901d46 */
.L_x_2103:
[----:B------:R-:W-:Y:S05]  /*b8a0*/  BSYNC B0 ;  /* 0x0000000000007941 */ /* 0x000fea0003800000 */
.L_x_2102:
        /* <DEDUP_REMOVED lines=14> */
.L_x_2105:
[----:B------:R-:W-:Y:S05]  /*b990*/  BSYNC B0 ;  /* 0x0000000000007941 */ /* 0x000fea0003800000 */
.L_x_2104:
        /* <DEDUP_REMOVED lines=17> */
.L_x_2107:
[----:B------:R-:W-:Y:S05]  /*bab0*/  BSYNC B0 ;  /* 0x0000000000007941 */ /* 0x000fea0003800000 */
.L_x_2106:
        /* <DEDUP_REMOVED lines=17> */
.L_x_2109:
[----:B------:R-:W-:Y:S05]  /*bbd0*/  BSYNC B0 ;  /* 0x0000000000007941 */ /* 0x000fea0003800000 */
.L_x_2108:
        /* <DEDUP_REMOVED lines=17> */
.L_x_2111:
[----:B------:R-:W-:Y:S05]  /*bcf0*/  BSYNC B0 ;  /* 0x0000000000007941 */ /* 0x000fea0003800000 */
.L_x_2110:
[----:B------:R-:W-:Y:S01]  /*bd00*/  LDSM.16.M88.4 R36, [R215] ;  /* 0x00000000d724783b */ /* 0x000fe20000000200 */
[----:B------:R-:W-:Y:S01]  /*bd10*/  LOP3.LUT P0, RZ, R2, 0x2, RZ, 0xc0, !PT ;  /* 0x0000000202ff7812 */ /* 0x000fe2000780c0ff */
[C---:B------:R-:W-:Y:S01]  /*bd20*/  VIADD R2, R213.reuse, 0x1000 ;  /* 0x00001000d5027836 */ /* 0x040fe20000000000 */
[----:B------:R-:W-:Y:S01]  /*bd30*/  SHF.R.S32.HI R11, RZ, 0x1f, R33 ;  /* 0x0000001fff0b7819 */ /* 0x000fe20000011421 */
[----:B------:R-:W2:Y:S01]  /*bd40*/  LDSM.16.M88.4 R24, [R213+0x1000] ;  /* 0x00100000d518783b */ /* 0x000ea20000000200 */
[----:B------:R-:W-:Y:S02]  /*bd50*/  VIADD R212, R213, 0x1020 ;  /* 0x00001020d5d47836 */ /* 0x000fe40000000000 */
[----:B-1---5:R-:W-:Y:S01]  /*bd60*/  FMUL.FTZ R0, R0, R10 ;  /* 0x0000000a00007220 */ /* 0x022fe20000410000 */
[----:B------:R-:W-:Y:S01]  /*bd70*/  IMAD R214, R9, 0x2, R215 ;  /* 0x0000000209d67824 */ /* 0x000fe200078e02d7 */
[----:B----4-:R-:W1:Y:S01]  /*bd80*/  LDSM.16.M88.4 R16, [R213+0x1400] ;  /* 0x00140000d510783b */ /* 0x010e620000000200 */
[----:B------:R-:W-:Y:S01]  /*bd90*/  LEA.HI R11, R11, R33, RZ, 0x5 ;  /* 0x000000210b0b7211 */ /* 0x000fe200078f28ff */
[----:B------:R-:W-:Y:S01]  /*bda0*/  IMAD.SHL.U32 R110, R33, 0x2, RZ ;  /* 0x00000002216e7824 */ /* 0x000fe200078e00ff */
[----:B------:R-:W-:Y:S01]  /*bdb0*/  LEA R34, R34, UR27, 0x4 ;  /* 0x0000001b22227c11 */ /* 0x000fe2000f8e20ff */
[----:B------:R-:W-:Y:S01]  /*bdc0*/  LDSM.16.M88.4 R48, [R214] ;  /* 0x00000000d630783b */ /* 0x000fe20000000200 */
[----:B------:R-:W-:Y:S01]  /*bdd0*/  LOP3.LUT R35, R11, 0xffffffe0, RZ, 0xc0, !PT ;  /* 0xffffffe00b237812 */ /* 0x000fe200078ec0ff */
[----:B------:R-:W-:Y:S01]  /*bde0*/  @P0 VIADD R212, R2, 0xffffffe0 ;  /* 0xffffffe002d40836 */ /* 0x000fe20000000000 */
[----:B------:R-:W-:Y:S01]  /*bdf0*/  LOP3.LUT R110, R110, 0x6, RZ, 0xc0, !PT ;  /* 0x000000066e6e7812 */ /* 0x000fe200078ec0ff */
[----:B------:R-:W4:Y:S01]  /*be00*/  S2R R2, SR_TID.X ;  /* 0x0000000000027919 */ /* 0x000f220000002100 */
[----:B------:R-:W-:Y:S01]  /*be10*/  R2UR UR5, R0 ;  /* 0x00000000000572ca */ /* 0x000fe200000e0000 */
[----:B------:R-:W-:Y:S01]  /*be20*/  IMAD.U32 R0, RZ, RZ, UR23 ;  /* 0x00000017ff007e24 */ /* 0x000fe2000f8e00ff */
[----:B------:R-:W-:Y:S01]  /*be30*/  ULDC UR4, c[0x0][0x398] ;  /* 0x0000e60000047ab9 */ /* 0x000fe20000000800 */
[----:B------:R-:W3:Y:S01]  /*be40*/  LDSM.16.M88.4 R160, [R212] ;  /* 0x00000000d4a0783b */ /* 0x000ee20000000200 */
[----:B------:R-:W-:Y:S01]  /*be50*/  VIADD R111, R110, UR9 ;  /* 0x000000096e6f7c36 */ /* 0x000fe20008000000 */
[----:B------:R-:W-:Y:S01]  /*be60*/  UISETP.GE.AND UP0, UPT, UR22, 0x2, UPT ;  /* 0x000000021600788c */ /* 0x000fe2000bf06270 */
[C---:B------:R-:W-:Y:S01]  /*be70*/  VIADD R199, R212.reuse, 0x3400 ;  /* 0x00003400d4c77836 */ /* 0x040fe20000000000 */
[----:B------:R-:W3:Y:S01]  /*be80*/  LDSM.16.M88.4 R4, [R213+0x1800] ;  /* 0x00180000d504783b */ /* 0x000ee20000000200 */
[----:B------:R-:W-:-:S03]  /*be90*/  VIADD R198, R212, 0x3800 ;  /* 0x00003800d4c67836 */ /* 0x000fc60000000000 */
[----:B------:R-:W3:Y:S04]  /*bea0*/  LDSM.16.M88.4 R156, [R212+0x400] ;  /* 0x00040000d49c783b */ /* 0x000ee80000000200 */
[----:B------:R-:W3:Y:S04]  /*beb0*/  LDSM.16.M88.4 R124, [R213+0x2800] ;  /* 0x00280000d57c783b */ /* 0x000ee80000000200 */
[----:B------:R-:W3:Y:S04]  /*bec0*/  LDSM.16.M88.4 R64, [R213+0x4000] ;  /* 0x00400000d540783b */ /* 0x000ee80000000200 */
[----:B------:R-:W3:Y:S01]  /*bed0*/  LDSM.16.M88.4 R208, [R212+0x800] ;  /* 0x00080000d4d0783b */ /* 0x000ee20000000200 */
[----:B--2---:R-:W-:Y:S03]  /*bee0*/  HMMA.16816.F32.BF16 R28, R36, R24, RZ ;  /* 0x00000018241c723c */ /* 0x004fe600000418ff */
[----:B------:R-:W2:Y:S01]  /*bef0*/  LDSM.16.M88.4 R148, [R213+0x1c00] ;  /* 0x001c0000d594783b */ /* 0x000ea20000000200 */
[----:B----4-:R-:W-:-:S03]  /*bf00*/  SHF.R.S32.HI R32, RZ, 0x1f, R2 ;  /* 0x0000001fff207819 */ /* 0x010fc60000011402 */
[----:B------:R-:W4:Y:S01]  /*bf10*/  LDSM.16.M88.4 R140, [R213+0x2000] ;  /* 0x00200000d58c783b */ /* 0x000f220000000200 */
[C---:B------:R-:W-:Y:S01]  /*bf20*/  HMMA.16816.F32.BF16 R24, R36.reuse, R26, RZ ;  /* 0x0000001a2418723c */ /* 0x040fe200000418ff */
[----:B------:R-:W-:Y:S01]  /*bf30*/  LEA.HI R11, R32, R2, RZ, 0x4 ;  /* 0x00000002200b7211 */ /* 0x000fe200078f20ff */
[----:B------:R-:W-:Y:S01]  /*bf40*/  IMAD.IADD R32, R33, 0x1, -R35 ;  /* 0x0000000121207824 */ /* 0x000fe200078e0a23 */
[----:B------:R-:W4:Y:S01]  /*bf50*/  LDSM.16.M88.4 R132, [R213+0x2400] ;  /* 0x00240000d584783b */ /* 0x000f220000000200 */
[----:B------:R-:W-:Y:S01]  /*bf60*/  VIADD R33, R111, 0x11 ;  /* 0x000000116f217836 */ /* 0x000fe20000000000 */
[----:B------:R-:W-:Y:S01]  /*bf70*/  LOP3.LUT R11, R11, 0xfffffff0, RZ, 0xc0, !PT ;  /* 0xfffffff00b0b7812 */ /* 0x000fe200078ec0ff */
[C---:B-1----:R-:W-:Y:S01]  /*bf80*/  HMMA.16816.F32.BF16 R20, R36.reuse, R16, RZ ;  /* 0x000000102414723c */ /* 0x042fe200000418ff */
[----:B------:R-:W-:Y:S01]  /*bf90*/  SHF.R.S32.HI R35, RZ, 0x1f, R32 ;  /* 0x0000001fff237819 */ /* 0x000fe20000011420 */
[----:B------:R-:W1:Y:S02]  /*bfa0*/  LDSM.16.M88.4 R116, [R213+0x2c00] ;  /* 0x002c0000d574783b */ /* 0x000e640000000200 */
[----:B------:R-:W-:Y:S01]  /*bfb0*/  IMAD.IADD R11, R2, 0x1, -R11 ;  /* 0x00000001020b7824 */ /* 0x000fe200078e0a0b */
[----:B------:R-:W-:Y:S01]  /*bfc0*/  LEA.HI R32, R35, R32, RZ, 0x2 ;  /* 0x0000002023207211 */ /* 0x000fe200078f10ff */
[----:B------:R-:W-:Y:S01]  /*bfd0*/  HMMA.16816.F32.BF16 R16, R36, R18, RZ ;  /* 0x000000122410723c */ /* 0x000fe200000418ff */
[----:B------:R-:W1:Y:S02]  /*bfe0*/  LDSM.16.M88.4 R96, [R213+0x3000] ;  /* 0x00300000d560783b */ /* 0x000e640000000200 */
[----:B------:R-:W-:-:S02]  /*bff0*/  LEA.HI R10, R11, R11, RZ, 0x1 ;  /* 0x0000000b0b0a7211 */ /* 0x000fc400078f08ff */
[----:B------:R-:W-:Y:S01]  /*c000*/  SHF.R.S32.HI R35, RZ, 0x2, R32 ;  /* 0x00000002ff237819 */ /* 0x000fe20000011420 */
[----:B---3--:R-:W-:Y:S01]  /*c010*/  HMMA.16816.F32.BF16 R28, R48, R160, R28 ;  /* 0x000000a0301c723c */ /* 0x008fe2000004181c */
[----:B------:R-:W-:Y:S01]  /*c020*/  LOP3.LUT R32, R10, 0x7fffffe, RZ, 0xc0, !PT ;  /* 0x07fffffe0a207812 */ /* 0x000fe200078ec0ff */
[----:B------:R-:W3:Y:S01]  /*c030*/  LDSM.16.M88.4 R88, [R213+0x3400] ;  /* 0x00340000d558783b */ /* 0x000ee20000000200 */
[----:B------:R-:W-:-:S03]  /*c040*/  IADD3 R10, R34, 0x1, R35 ;  /* 0x00000001220a7810 */ /* 0x000fc60007ffe023 */
[----:B------:R-:W-:Y:S01]  /*c050*/  HMMA.16816.F32.BF16 R24, R48, R162, R24 ;  /* 0x000000a23018723c */ /* 0x000fe20000041818 */
[----:B------:R-:W3:Y:S01]  /*c060*/  LDSM.16.M88.4 R80, [R213+0x3800] ;  /* 0x00380000d550783b */ /* 0x000ee20000000200 */
[----:B------:R-:W-:Y:S01]  /*c070*/  IMAD.IADD R11, R11, 0x1, -R32 ;  /* 0x000000010b0b7824 */ /* 0x000fe200078e0a20 */
[----:B------:R-:W-:Y:S01]  /*c080*/  IADD3 R10, R0, -UR20, R10 ;  /* 0x80000014000a7c10 */ /* 0x000fe2000fffe00a */
[----:B------:R-:W-:Y:S01]  /*c090*/  IMAD.MOV.U32 R0, RZ, RZ, 0x8 ;  /* 0x00000008ff007424 */ /* 0x000fe200078e00ff */
[----:B------:R-:W3:Y:S01]  /*c0a0*/  LDSM.16.M88.4 R72, [R213+0x3c00] ;  /* 0x003c0000d548783b */ /* 0x000ee20000000200 */
[----:B------:R-:W-:Y:S01]  /*c0b0*/  IMAD R11, R11, 0x20, R3 ;  /* 0x000000200b0b7824 */ /* 0x000fe200078e0203 */
[----:B------:R-:W-:Y:S01]  /*c0c0*/  HMMA.16816.F32.BF16 R12, R36, R4, RZ ;  /* 0x00000004240c723c */ /* 0x000fe200000418ff */
[----:B------:R-:W-:Y:S01]  /*c0d0*/  VIADD R3, R111, 0x1 ;  /* 0x000000016f037836 */ /* 0x000fe20000000000 */
[----:B------:R-:W3:Y:S01]  /*c0e0*/  LDSM.16.M88.4 R56, [R213+0x4400] ;  /* 0x00440000d538783b */ /* 0x000ee20000000200 */
[----:B------:R-:W-:-:S02]  /*c0f0*/  IMAD.IADD R244, R8, 0x1, R11 ;  /* 0x0000000108f47824 */ /* 0x000fc400078e020b */
[----:B------:R-:W-:Y:S01]  /*c100*/  VIADD R194, R10, UR4 ;  /* 0x000000040ac27c36 */ /* 0x000fe20008000000 */
[----:B------:R-:W3:Y:S01]  /*c110*/  LDSM.16.M88.4 R44, [R213+0x4800] ;  /* 0x00480000d52c783b */ /* 0x000ee20000000200 */
[----:B------:R-:W-:Y:S01]  /*c120*/  HMMA.16816.F32.BF16 R20, R48, R156, R20 ;  /* 0x0000009c3014723c */ /* 0x000fe20000041814 */
[-C--:B------:R-:W-:Y:S01]  /*c130*/  I2FP.F32.S32 R32, R3.reuse ;  /* 0x0000000300207245 */ /* 0x080fe20000201400 */
[C---:B------:R-:W-:Y:S01]  /*c140*/  VIADD R10, R111.reuse, 0x8 ;  /* 0x000000086f0a7836 */ /* 0x040fe20000000000 */
[----:B------:R-:W3:Y:S01]  /*c150*/  LDSM.16.M88.4 R164, [R213+0x4c00] ;  /* 0x004c0000d5a4783b */ /* 0x000ee20000000200 */
[----:B------:R-:W-:Y:S02]  /*c160*/  I2FP.F32.S32 R8, R3 ;  /* 0x0000000300087245 */ /* 0x000fe40000201400 */
[----:B------:R-:W-:Y:S01]  /*c170*/  FFMA.FTZ R32, R32, UR5, R29 ;  /* 0x0000000520207c23 */ /* 0x000fe2000801001d */
[----:B------:R-:W3:Y:S01]  /*c180*/  LDSM.16.M88.4 R184, [R212+0x1800] ;  /* 0x00180000d4b8783b */ /* 0x000ee20000000200 */
[----:B------:R-:W-:Y:S01]  /*c190*/  I2FP.F32.S32 R29, R10 ;  /* 0x0000000a001d7245 */ /* 0x000fe20000201400 */
[----:B------:R-:W-:Y:S01]  /*c1a0*/  FFMA.FTZ R31, R8, UR5, R31 ;  /* 0x00000005081f7c23 */ /* 0x000fe2000801001f */
[C---:B------:R-:W-:Y:S01]  /*c1b0*/  HMMA.16816.F32.BF16 R128, R36.reuse, R124, RZ ;  /* 0x0000007c2480723c */ /* 0x040fe200000418ff */
[----:B------:R-:W3:Y:S01]  /*c1c0*/  LDSM.16.M88.4 R160, [R212+0x3000] ;  /* 0x00300000d4a0783b */ /* 0x000ee20000000200 */
[C---:B------:R-:W-:Y:S01]  /*c1d0*/  VIADDMNMX R0, R194.reuse, R0, UR23, PT ;  /* 0x00000017c2007e46 */ /* 0x040fe2000b800100 */
[----:B------:R-:W-:Y:S01]  /*c1e0*/  VIADD R8, R111, 0x9 ;  /* 0x000000096f087836 */ /* 0x000fe20000000000 */
[----:B------:R-:W-:Y:S01]  /*c1f0*/  VIMNMX R194, R194, UR23, PT ;  /* 0x00000017c2c27c48 */ /* 0x000fe2000bfe0100 */
[----:B------:R-:W3:Y:S01]  /*c200*/  LDSM.16.M88.4 R204, [R212+0xc00] ;  /* 0x000c0000d4cc783b */ /* 0x000ee20000000200 */
[C---:B------:R-:W-:Y:S01]  /*c210*/  HMMA.16816.F32.BF16 R68, R36.reuse, R64, RZ ;  /* 0x000000402444723c */ /* 0x040fe200000418ff */
[----:B------:R-:W-:Y:S01]  /*c220*/  FFMA.FTZ R29, R29, UR5, R24 ;  /* 0x000000051d1d7c23 */ /* 0x000fe20008010018 */
[C---:B------:R-:W-:Y:S01]  /*c230*/  ISETP.GE.AND P5, PT, R3.reuse, R194, PT ;  /* 0x000000c20300720c */ /* 0x040fe20003fa6270 */
[----:B------:R-:W3:Y:S01]  /*c240*/  LDSM.16.M88.4 R200, [R212+0x1000] ;  /* 0x00100000d4c8783b */ /* 0x000ee20000000200 */
[----:B------:R-:W-:Y:S01]  /*c250*/  ISETP.GE.AND P1, PT, R3, R0, PT ;  /* 0x000000000300720c */ /* 0x000fe20003f26270 */
[----:B------:R-:W-:Y:S01]  /*c260*/  VIADD R3, R111, 0x10 ;  /* 0x000000106f037836 */ /* 0x000fe20000000000 */
[----:B------:R-:W-:Y:S01]  /*c270*/  HMMA.16816.F32.BF16 R124, R36, R126, RZ ;  /* 0x0000007e247c723c */ /* 0x000fe200000418ff */
[----:B------:R-:W-:Y:S01]  /*c280*/  I2FP.F32.S32 R24, R8 ;  /* 0x0000000800187245 */ /* 0x000fe20000201400 */
[----:B------:R-:W3:Y:S01]  /*c290*/  LDSM.16.M88.4 R188, [R212+0x1400] ;  /* 0x00140000d4bc783b */ /* 0x000ee20000000200 */
[----:B------:R-:W-:-:S02]  /*c2a0*/  I2FP.F32.S32 R11, R10 ;  /* 0x0000000a000b7245 */ /* 0x000fc40000201400 */
[----:B------:R-:W-:Y:S01]  /*c2b0*/  ISETP.GE.AND P0, PT, R10, R194, PT ;  /* 0x000000c20a00720c */ /* 0x000fe20003f06270 */
[----:B------:R-:W-:Y:S01]  /*c2c0*/  HMMA.16816.F32.BF16 R64, R36, R66, RZ ;  /* 0x000000422440723c */ /* 0x000fe200000418ff */
[----:B------:R-:W-:Y:S01]  /*c2d0*/  FFMA.FTZ R27, R24, UR5, R27 ;  /* 0x00000005181b7c23 */ /* 0x000fe2000801001b */
[-C--:B------:R-:W-:Y:S01]  /*c2e0*/  I2FP.F32.S32 R24, R3.reuse ;  /* 0x0000000300187245 */ /* 0x080fe20000201400 */
[----:B------:R-:W-:Y:S01]  /*c2f0*/  FFMA.FTZ R11, R11, UR5, R26 ;  /* 0x000000050b0b7c23 */ /* 0x000fe2000801001a */
[----:B------:R-:W-:Y:S01]  /*c300*/  ISETP.GE.AND P3, PT, R10, R0, PT ;  /* 0x000000000a00720c */ /* 0x000fe20003f66270 */
[----:B------:R-:W3:Y:S01]  /*c310*/  LDSM.16.M88.4 R180, [R212+0x1c00] ;  /* 0x001c0000d4b4783b */ /* 0x000ee20000000200 */
[----:B------:R-:W-:Y:S01]  /*c320*/  HMMA.16816.F32.BF16 R16, R48, R158, R16 ;  /* 0x0000009e3010723c */ /* 0x000fe20000041810 */
[----:B------:R-:W-:Y:S02]  /*c330*/  I2FP.F32.S32 R26, R8 ;  /* 0x00000008001a7245 */ /* 0x000fe40000201400 */
[----:B------:R-:W-:Y:S01]  /*c340*/  I2FP.F32.S32 R10, R3 ;  /* 0x00000003000a7245 */ /* 0x000fe20000201400 */
[----:B------:R-:W3:Y:S01]  /*c350*/  LDSM.16.M88.4 R176, [R212+0x2000] ;  /* 0x00200000d4b0783b */ /* 0x000ee20000000200 */
[C---:B------:R-:W-:Y:S01]  /*c360*/  ISETP.GE.AND P6, PT, R8.reuse, R194, PT ;  /* 0x000000c20800720c */ /* 0x040fe20003fc6270 */
[----:B------:R-:W-:Y:S01]  /*c370*/  HMMA.16816.F32.BF16 R4, R36, R6, RZ ;  /* 0x000000062404723c */ /* 0x000fe200000418ff */
[----:B------:R-:W-:Y:S01]  /*c380*/  ISETP.GE.AND P2, PT, R8, R0, PT ;  /* 0x000000000800720c */ /* 0x000fe20003f46270 */
[----:B------:R-:W-:Y:S01]  /*c390*/  FFMA.FTZ R8, R24, UR5, R22 ;  /* 0x0000000518087c23 */ /* 0x000fe20008010016 */
[----:B------:R-:W-:Y:S01]  /*c3a0*/  FSEL R22, R32, -INF , !P5 ;  /* 0xff80000020167808 */ /* 0x000fe20006800000 */
[----:B------:R-:W-:-:S02]  /*c3b0*/  VIADD R32, R111, 0x18 ;  /* 0x000000186f207836 */ /* 0x000fc40000000000 */
[----:B------:R-:W-:Y:S01]  /*c3c0*/  FFMA.FTZ R10, R10, UR5, R20 ;  /* 0x000000050a0a7c23 */ /* 0x000fe20008010014 */
[----:B------:R-:W-:Y:S01]  /*c3d0*/  HMMA.16816.F32.BF16 R12, R48, R208, R12 ;  /* 0x000000d0300c723c */ /* 0x000fe2000004180c */
[-C--:B------:R-:W-:Y:S01]  /*c3e0*/  I2FP.F32.S32 R24, R33.reuse ;  /* 0x0000002100187245 */ /* 0x080fe20000201400 */
[----:B------:R-:W-:Y:S01]  /*c3f0*/  FFMA.FTZ R25, R26, UR5, R25 ;  /* 0x000000051a197c23 */ /* 0x000fe20008010019 */
[----:B------:R-:W-:Y:S01]  /*c400*/  I2FP.F32.S32 R20, R33 ;  /* 0x0000002100147245 */ /* 0x000fe20000201400 */
[----:B------:R-:W-:Y:S01]  /*c410*/  VIADD R26, R111, 0x19 ;  /* 0x000000196f1a7836 */ /* 0x000fe20000000000 */
[----:B------:R-:W-:Y:S01]  /*c420*/  I2FP.F32.S32 R34, R32 ;  /* 0x0000002000227245 */ /* 0x000fe20000201400 */
[C---:B--2---:R-:W-:Y:S01]  /*c430*/  HMMA.16816.F32.BF16 R152, R36.reuse, R148, RZ ;  /* 0x000000942498723c */ /* 0x044fe200000418ff */
[C---:B------:R-:W-:Y:S01]  /*c440*/  ISETP.GE.AND P4, PT, R3.reuse, R194, PT ;  /* 0x000000c20300720c */ /* 0x040fe20003f86270 */
[----:B------:R-:W2:Y:S01]  /*c450*/  LDSM.16.M88.4 R172, [R212+0x2400] ;  /* 0x00240000d4ac783b */ /* 0x000ea20000000200 */
[----:B------:R-:W-:Y:S01]  /*c460*/  ISETP.GE.AND P5, PT, R3, R0, PT ;  /* 0x000000000300720c */ /* 0x000fe20003fa6270 */
[----:B------:R-:W-:Y:S01]  /*c470*/  FFMA.FTZ R24, R24, UR5, R21 ;  /* 0x0000000518187c23 */ /* 0x000fe20008010015 */
[----:B------:R-:W-:Y:S01]  /*c480*/  FFMA.FTZ R3, R20, UR5, R23 ;  /* 0x0000000514037c23 */ /* 0x000fe20008010017 */
[C---:B----4-:R-:W-:Y:S01]  /*c490*/  HMMA.16816.F32.BF16 R144, R36.reuse, R140, RZ ;  /* 0x0000008c2490723c */ /* 0x050fe200000418ff */
[----:B------:R-:W4:Y:S01]  /*c4a0*/  LDSM.16.M88.4 R168, [R212+0x2800] ;  /* 0x00280000d4a8783b */ /* 0x000f220000000200 */
[----:B------:R-:W-:Y:S01]  /*c4b0*/  I2FP.F32.S32 R23, R32 ;  /* 0x0000002000177245 */ /* 0x000fe20000201400 */
[----:B------:R-:W-:Y:S01]  /*c4c0*/  VIADD R209, R212, 0xc00 ;  /* 0x00000c00d4d17836 */ /* 0x000fe20000000000 */
[----:B------:R-:W-:Y:S01]  /*c4d0*/  FSEL R21, R29, -INF , !P0 ;  /* 0xff8000001d157808 */ /* 0x000fe20004000000 */
[----:B------:R-:W-:Y:S01]  /*c4e0*/  LDSM.16.M88.4 R156, [R212+0x3400] ;  /* 0x00340000d49c783b */ /* 0x000fe20000000200 */
[C---:B------:R-:W-:Y:S01]  /*c4f0*/  HMMA.16816.F32.BF16 R136, R36.reuse, R132, RZ ;  /* 0x000000842488723c */ /* 0x040fe200000418ff */
[----:B------:R-:W-:Y:S01]  /*c500*/  FFMA.FTZ R29, R34, UR5, R16 ;  /* 0x00000005221d7c23 */ /* 0x000fe20008010010 */
[----:B------:R-:W-:Y:S01]  /*c510*/  FSEL R20, R31, -INF , !P1 ;  /* 0xff8000001f147808 */ /* 0x000fe20004800000 */
[----:B------:R-:W-:Y:S01]  /*c520*/  VIADD R31, R111, 0x20 ;  /* 0x000000206f1f7836 */ /* 0x000fe20000000000 */
[----:B------:R-:W-:Y:S01]  /*c530*/  I2FP.F32.S32 R34, R26 ;  /* 0x0000001a00227245 */ /* 0x000fe20000201400 */
[----:B------:R-:W-:Y:S01]  /*c540*/  FFMA.FTZ R16, R23, UR5, R18 ;  /* 0x0000000517107c23 */ /* 0x000fe20008010012 */
[C---:B-1----:R-:W-:Y:S01]  /*c550*/  HMMA.16816.F32.BF16 R120, R36.reuse, R116, RZ ;  /* 0x000000742478723c */ /* 0x042fe200000418ff */
[C---:B------:R-:W-:Y:S01]  /*c560*/  ISETP.GE.AND P1, PT, R33.reuse, R194, PT ;  /* 0x000000c22100720c */ /* 0x040fe20003f26270 */
[----:B------:R-:W0:Y:S01]  /*c570*/  LDGDEPBAR ;  /* 0x00000000000079af */ /* 0x000e220000000000 */
[----:B------:R-:W-:Y:S01]  /*c580*/  ISETP.GE.AND P0, PT, R33, R0, PT ;  /* 0x000000002100720c */ /* 0x000fe20003f06270 */
[----:B------:R-:W-:Y:S01]  /*c590*/  VIADD R208, R212, 0x1000 ;  /* 0x00001000d4d07836 */ /* 0x000fe20000000000 */
[----:B------:R-:W-:Y:S01]  /*c5a0*/  I2FP.F32.S32 R33, R26 ;  /* 0x0000001a00217245 */ /* 0x000fe20000201400 */
[C---:B------:R-:W-:Y:S01]  /*c5b0*/  HMMA.16816.F32.BF16 R112, R36.reuse, R96, RZ ;  /* 0x000000602470723c */ /* 0x040fe200000418ff */
[----:B------:R-:W-:Y:S01]  /*c5c0*/  FSEL R23, R25, -INF , !P6 ;  /* 0xff80000019177808 */ /* 0x000fe20007000000 */
[----:B------:R-:W-:Y:S01]  /*c5d0*/  FFMA.FTZ R25, R34, UR5, R17 ;  /* 0x0000000522197c23 */ /* 0x000fe20008010011 */
[----:B------:R-:W-:Y:S01]  /*c5e0*/  FSEL R18, R11, -INF , !P3 ;  /* 0xff8000000b127808 */ /* 0x000fe20005800000 */
[----:B------:R-:W-:Y:S01]  /*c5f0*/  FFMA.FTZ R11, R33, UR5, R19 ;  /* 0x00000005210b7c23 */ /* 0x000fe20008010013 */
[----:B------:R-:W-:Y:S01]  /*c600*/  I2FP.F32.S32 R34, R31 ;  /* 0x0000001f00227245 */ /* 0x000fe20000201400 */
[----:B---3--:R-:W-:Y:S01]  /*c610*/  HMMA.16816.F32.BF16 R92, R36, R88, RZ ;  /* 0x00000058245c723c */ /* 0x008fe200000418ff */
[----:B------:R-:W-:Y:S01]  /*c620*/  VIADD R33, R111, 0x21 ;  /* 0x000000216f217836 */ /* 0x000fe20000000000 */
[----:B------:R-:W-:-:S02]  /*c630*/  FSEL R17, R27, -INF , !P2 ;  /* 0xff8000001b117808 */ /* 0x000fc40005000000 */
[----:B------:R-:W-:Y:S02]  /*c640*/  FSEL R19, R10, -INF , !P4 ;  /* 0xff8000000a137808 */ /* 0x000fe40006000000 */
[C---:B------:R-:W-:Y:S01]  /*c650*/  HMMA.16816.F32.BF16 R84, R36.reuse, R80, RZ ;  /* 0x000000502454723c */ /* 0x040fe200000418ff */
[C---:B------:R-:W-:Y:S02]  /*c660*/  ISETP.GE.AND P3, PT, R32.reuse, R194, PT ;  /* 0x000000c22000720c */ /* 0x040fe40003f66270 */
[----:B------:R-:W-:Y:S02]  /*c670*/  ISETP.GE.AND P6, PT, R32, R0, PT ;  /* 0x000000002000720c */ /* 0x000fe40003fc6270 */
[C---:B------:R-:W-:Y:S01]  /*c680*/  ISETP.GE.AND P2, PT, R26.reuse, R194, PT ;  /* 0x000000c21a00720c */ /* 0x040fe20003f46270 */
[----:B------:R-:W-:Y:S01]  /*c690*/  HMMA.16816.F32.BF16 R76, R36, R72, RZ ;  /* 0x00000048244c723c */ /* 0x000fe200000418ff */
[----:B------:R-:W-:Y:S01]  /*c6a0*/  ISETP.GE.AND P4, PT, R26, R0, PT ;  /* 0x000000001a00720c */ /* 0x000fe20003f86270 */
[----:B------:R-:W-:Y:S01]  /*c6b0*/  FFMA.FTZ R26, R34, UR5, R12 ;  /* 0x00000005221a7c23 */ /* 0x000fe2000801000c */
[----:B------:R-:W-:-:S02]  /*c6c0*/  I2FP.F32.S32 R32, R31 ;  /* 0x0000001f00207245 */ /* 0x000fc40000201400 */
[----:B------:R-:W-:Y:S01]  /*c6d0*/  FSEL R12, R8, -INF , !P5 ;  /* 0xff800000080c7808 */ /* 0x000fe20006800000 */
[C---:B------:R-:W-:Y:S01]  /*c6e0*/  HMMA.16816.F32.BF16 R60, R36.reuse, R56, RZ ;  /* 0x00000038243c723c */ /* 0x040fe200000418ff */
[----:B------:R-:W-:Y:S01]  /*c6f0*/  FSEL R24, R24, -INF , !P1 ;  /* 0xff80000018187808 */ /* 0x000fe20004800000 */
[----:B------:R-:W-:Y:S01]  /*c700*/  FFMA.FTZ R10, R32, UR5, R14 ;  /* 0x00000005200a7c23 */ /* 0x000fe2000801000e */
[-C--:B------:R-:W-:Y:S01]  /*c710*/  I2FP.F32.S32 R27, R33.reuse ;  /* 0x00000021001b7245 */ /* 0x080fe20000201400 */
[----:B------:R-:W-:Y:S01]  /*c720*/  VIADD R32, R111, 0x29 ;  /* 0x000000296f207836 */ /* 0x000fe20000000000 */
[C---:B------:R-:W-:Y:S01]  /*c730*/  ISETP.GE.AND P5, PT, R31.reuse, R194, PT ;  /* 0x000000c21f00720c */ /* 0x040fe20003fa6270 */
[C---:B------:R-:W-:Y:S01]  /*c740*/  HMMA.16816.F32.BF16 R52, R36.reuse, R44, RZ ;  /* 0x0000002c2434723c */ /* 0x040fe200000418ff */
[----:B------:R-:W-:Y:S01]  /*c750*/  ISETP.GE.AND P1, PT, R31, R0, PT ;  /* 0x000000001f00720c */ /* 0x000fe20003f26270 */
[----:B------:R-:W-:Y:S01]  /*c760*/  VIADD R31, R111, 0x28 ;  /* 0x000000286f1f7836 */ /* 0x000fe20000000000 */
[----:B------:R-:W-:Y:S01]  /*c770*/  I2FP.F32.S32 R14, R33 ;  /* 0x00000021000e7245 */ /* 0x000fe20000201400 */
[----:B------:R-:W-:Y:S01]  /*c780*/  FFMA.FTZ R27, R27, UR5, R13 ;  /* 0x000000051b1b7c23 */ /* 0x000fe2000801000d */
[----:B------:R-:W-:Y:S01]  /*c790*/  FSEL R26, R26, -INF , !P5 ;  /* 0xff8000001a1a7808 */ /* 0x000fe20006800000 */
[----:B------:R-:W-:Y:S01]  /*c7a0*/  HMMA.16816.F32.BF16 R148, R36, R150, RZ ;  /* 0x000000962494723c */ /* 0x000fe200000418ff */
[-C--:B------:R-:W-:Y:S01]  /*c7b0*/  I2FP.F32.S32 R13, R31.reuse ;  /* 0x0000001f000d7245 */ /* 0x080fe20000201400 */
[----:B------:R-:W-:Y:S01]  /*c7c0*/  FFMA.FTZ R8, R14, UR5, R15 ;  /* 0x000000050e087c23 */ /* 0x000fe2000801000f */
[----:B------:R-:W-:-:S02]  /*c7d0*/  I2FP.F32.S32 R34, R31 ;  /* 0x0000001f00227245 */ /* 0x000fc40000201400 */
[----:B------:R-:W-:Y:S01]  /*c7e0*/  FSEL R14, R3, -INF , !P0 ;  /* 0xff800000030e7808 */ /* 0x000fe20004000000 */
[C---:B------:R-:W-:Y:S01]  /*c7f0*/  HMMA.16816.F32.BF16 R140, R36.reuse, R142, RZ ;  /* 0x0000008e248c723c */ /* 0x040fe200000418ff */
[----:B------:R-:W-:Y:S02]  /*c800*/  FSEL R15, R29, -INF , !P3 ;  /* 0xff8000001d0f7808 */ /* 0x000fe40005800000 */
[C---:B------:R-:W-:Y:S02]  /*c810*/  ISETP.GE.AND P0, PT, R33.reuse, R194, PT ;  /* 0x000000c22100720c */ /* 0x040fe40003f06270 */
[----:B------:R-:W-:Y:S01]  /*c820*/  ISETP.GE.AND P3, PT, R33, R0, PT ;  /* 0x000000002100720c */ /* 0x000fe20003f66270 */
[----:B------:R-:W-:Y:S01]  /*c830*/  HMMA.16816.F32.BF16 R132, R36, R134, RZ ;  /* 0x000000862484723c */ /* 0x000fe200000418ff */
[----:B------:R-:W-:Y:S02]  /*c840*/  I2FP.F32.S32 R33, R32 ;  /* 0x0000002000217245 */ /* 0x000fe40000201400 */
[----:B------:R-:W-:-:S02]  /*c850*/  ISETP.GE.AND P5, PT, R32, R0, PT ;  /* 0x000000002000720c */ /* 0x000fc40003fa6270 */
[----:B------:R-:W-:Y:S01]  /*c860*/  FSEL R25, R25, -INF , !P2 ;  /* 0xff80000019197808 */ /* 0x000fe20005000000 */
[----:B------:R-:W-:Y:S01]  /*c870*/  HMMA.16816.F32.BF16 R116, R36, R118, RZ ;  /* 0x000000762474723c */ /* 0x000fe200000418ff */
[----:B------:R-:W-:Y:S02]  /*c880*/  ISETP.GE.AND P2, PT, R31, R0, PT ;  /* 0x000000001f00720c */ /* 0x000fe40003f46270 */
[----:B------:R-:W-:-:S03]  /*c890*/  FSEL R27, R27, -INF , !P0 ;  /* 0xff8000001b1b7808 */ /* 0x000fc60004000000 */
        /* <DEDUP_REMOVED lines=11> */
[----:B------:R-:W3:Y:S05]  /*c950*/  LDSM.16.M88.4 R184, [R212+0x3800] ;  /* 0x00380000d4b8783b */ /* 0x000eea0000000200 */
[C---:B------:R-:W-:Y:S06]  /*c960*/  HMMA.16816.F32.BF16 R68, R48.reuse, R160, R68 ;  /* 0x000000a03044723c */ /* 0x040fec0000041844 */
[----:B------:R-:W-:Y:S01]  /*c970*/  HMMA.16816.F32.BF16 R64, R48, R162, R64 ;  /* 0x000000a23040723c */ /* 0x000fe20000041840 */
[----:B------:R-:W3:Y:S01]  /*c980*/  LDSM.16.M88.4 R160, [R212+0x3c00] ;  /* 0x003c0000d4a0783b */ /* 0x000ee20000000200 */
[----:B------:R-:W-:-:S04]  /*c990*/  DEPBAR.LE SB0, 0x0 ;  /* 0x000080000000791a */ /* 0x000fc80000000000 */
[C---:B------:R-:W-:Y:S06]  /*c9a0*/  HMMA.16816.F32.BF16 R4, R48.reuse, R210, R4 ;  /* 0x000000d23004723c */ /* 0x040fec0000041804 */
[----:B------:R-:W-:Y:S01]  /*c9b0*/  HMMA.16816.F32.BF16 R152, R48, R204, R152 ;  /* 0x000000cc3098723c */ /* 0x000fe20000041898 */
[C---:B------:R-:W-:Y:S02]  /*c9c0*/  VIADD R211, R212.reuse, 0x400 ;  /* 0x00000400d4d37836 */ /* 0x040fe40000000000 */
[----:B------:R-:W-:-:S03]  /*c9d0*/  VIADD R210, R212, 0x800 ;  /* 0x00000800d4d27836 */ /* 0x000fc60000000000 */
[----:B------:R-:W-:Y:S01]  /*c9e0*/  HMMA.16816.F32.BF16 R148, R48, R206, R148 ;  /* 0x000000ce3094723c */ /* 0x000fe20000041894 */
[C---:B------:R-:W-:Y:S02]  /*c9f0*/  VIADD R205, R212.reuse, 0x1c00 ;  /* 0x00001c00d4cd7836 */ /* 0x040fe40000000000 */
[----:B------:R-:W-:-:S03]  /*ca00*/  VIADD R204, R212, 0x2000 ;  /* 0x00002000d4cc7836 */ /* 0x000fc60000000000 */
[----:B------:R-:W-:Y:S01]  /*ca10*/  HMMA.16816.F32.BF16 R144, R48, R200, R144 ;  /* 0x000000c83090723c */ /* 0x000fe20000041890 */
[C---:B------:R-:W-:Y:S02]  /*ca20*/  VIADD R207, R212.reuse, 0x1400 ;  /* 0x00001400d4cf7836 */ /* 0x040fe40000000000 */
[----:B------:R-:W-:-:S03]  /*ca30*/  VIADD R206, R212, 0x1800 ;  /* 0x00001800d4ce7836 */ /* 0x000fc60000000000 */
[----:B------:R-:W-:Y:S01]  /*ca40*/  FFMA.FTZ R3, R13, UR5, R6 ;  /* 0x000000050d037c23 */ /* 0x000fe20008010006 */
[----:B------:R-:W-:Y:S01]  /*ca50*/  I2FP.F32.S32 R6, R32 ;  /* 0x0000002000067245 */ /* 0x000fe20000201400 */
[----:B------:R-:W-:Y:S01]  /*ca60*/  FFMA.FTZ R29, R34, UR5, R4 ;  /* 0x00000005221d7c23 */ /* 0x000fe20008010004 */
[----:B------:R-:W-:Y:S01]  /*ca70*/  FSEL R13, R16, -INF , !P6 ;  /* 0xff800000100d7808 */ /* 0x000fe20007000000 */
[----:B------:R-:W-:Y:S01]  /*ca80*/  VIADD R4, R111, 0x30 ;  /* 0x000000306f047836 */ /* 0x000fe20000000000 */
[-C--:B------:R-:W-:Y:S01]  /*ca90*/  ISETP.GE.AND P6, PT, R31, R194.reuse, PT ;  /* 0x000000c21f00720c */ /* 0x080fe20003fc6270 */
[----:B------:R-:W-:Y:S01]  /*caa0*/  FFMA.FTZ R16, R6, UR5, R7 ;  /* 0x0000000506107c23 */ /* 0x000fe20008010007 */
[----:B------:R-:W-:Y:S01]  /*cab0*/  FSEL R7, R11, -INF , !P4 ;  /* 0xff8000000b077808 */ /* 0x000fe20006000000 */
[----:B------:R-:W-:Y:S01]  /*cac0*/  FFMA.FTZ R31, R33, UR5, R5 ;  /* 0x00000005211f7c23 */ /* 0x000fe20008010005 */
[----:B------:R-:W-:Y:S01]  /*cad0*/  ISETP.GE.AND P4, PT, R32, R194, PT ;  /* 0x000000c22000720c */ /* 0x000fe20003f86270 */
[C---:B------:R-:W-:Y:S01]  /*cae0*/  VIADD R32, R111.reuse, 0x38 ;  /* 0x000000386f207836 */ /* 0x040fe20000000000 */
[-C--:B------:R-:W-:Y:S01]  /*caf0*/  I2FP.F32.S32 R6, R4.reuse ;  /* 0x0000000400067245 */ /* 0x080fe20000201400 */
[----:B------:R-:W-:Y:S01]  /*cb00*/  HMMA.16816.F32.BF16 R140, R48, R202, R140 ;  /* 0x000000ca308c723c */ /* 0x000fe2000004188c */
[----:B------:R-:W-:Y:S01]  /*cb10*/  VIADD R5, R111, 0x31 ;  /* 0x000000316f057836 */ /* 0x000fe20000000000 */
[----:B------:R-:W-:Y:S01]  /*cb20*/  I2FP.F32.S32 R33, R4 ;  /* 0x0000000400217245 */ /* 0x000fe20000201400 */
[----:B------:R-:W-:-:S02]  /*cb30*/  VIADD R201, R212, 0x2c00 ;  /* 0x00002c00d4c97836 */ /* 0x000fc40000000000 */
[----:B------:R-:W-:Y:S01]  /*cb40*/  FFMA.FTZ R11, R6, UR5, R154 ;  /* 0x00000005060b7c23 */ /* 0x000fe2000801009a */
[----:B------:R-:W-:Y:S01]  /*cb50*/  FSEL R6, R10, -INF , !P1 ;  /* 0xff8000000a067808 */ /* 0x000fe20004800000 */
[C---:B------:R-:W-:Y:S01]  /*cb60*/  HMMA.16816.F32.BF16 R136, R48.reuse, R188, R136 ;  /* 0x000000bc3088723c */ /* 0x040fe20000041888 */
[C---:B------:R-:W-:Y:S01]  /*cb70*/  ISETP.GE.AND P1, PT, R4.reuse, R194, PT ;  /* 0x000000c20400720c */ /* 0x040fe20003f26270 */
[----:B------:R-:W-:Y:S01]  /*cb80*/  FFMA.FTZ R33, R33, UR5, R152 ;  /* 0x0000000521217c23 */ /* 0x000fe20008010098 */
[----:B------:R-:W-:Y:S01]  /*cb90*/  ISETP.GE.AND P0, PT, R4, R0, PT ;  /* 0x000000000400720c */ /* 0x000fe20003f06270 */
[----:B------:R-:W-:Y:S01]  /*cba0*/  VIADD R203, R212, 0x2400 ;  /* 0x00002400d4cb7836 */ /* 0x000fe20000000000 */
[-C--:B------:R-:W-:Y:S01]  /*cbb0*/  I2FP.F32.S32 R35, R5.reuse ;  /* 0x0000000500237245 */ /* 0x080fe20000201400 */
[C---:B------:R-:W-:Y:S01]  /*cbc0*/  HMMA.16816.F32.BF16 R132, R48.reuse, R190, R132 ;  /* 0x000000be3084723c */ /* 0x040fe20000041884 */
[----:B------:R-:W-:Y:S01]  /*cbd0*/  FSEL R4, R8, -INF , !P3 ;  /* 0xff80000008047808 */ /* 0x000fe20005800000 */
[----:B------:R-:W-:Y:S01]  /*cbe0*/  VIADD R202, R212, 0x2800 ;  /* 0x00002800d4ca7836 */ /* 0x000fe20000000000 */
[----:B------:R-:W-:Y:S01]  /*cbf0*/  I2FP.F32.S32 R34, R5 ;  /* 0x0000000500227245 */ /* 0x000fe20000201400 */
[----:B------:R-:W-:Y:S01]  /*cc00*/  FFMA.FTZ R10, R35, UR5, R155 ;  /* 0x00000005230a7c23 */ /* 0x000fe2000801009b */
[----:B------:R-:W-:Y:S01]  /*cc10*/  FSEL R29, R29, -INF , !P6 ;  /* 0xff8000001d1d7808 */ /* 0x000fe20007000000 */
[C---:B------:R-:W-:Y:S01]  /*cc20*/  HMMA.16816.F32.BF16 R120, R48.reuse, R180, R120 ;  /* 0x000000b43078723c */ /* 0x040fe20000041878 */
[C---:B------:R-:W-:Y:S01]  /*cc30*/  ISETP.GE.AND P3, PT, R5.reuse, R194, PT ;  /* 0x000000c20500720c */ /* 0x040fe20003f66270 */
[----:B------:R-:W-:Y:S01]  /*cc40*/  FFMA.FTZ R34, R34, UR5, R153 ;  /* 0x0000000522227c23 */ /* 0x000fe20008010099 */
[----:B------:R-:W-:Y:S01]  /*cc50*/  ISETP.GE.AND P6, PT, R5, R0, PT ;  /* 0x000000000500720c */ /* 0x000fe20003fc6270 */
[----:B------:R-:W-:Y:S01]  /*cc60*/  VIADD R200, R212, 0x3000 ;  /* 0x00003000d4c87836 */ /* 0x000fe20000000000 */
[----:B------:R-:W-:Y:S01]  /*cc70*/  FSEL R5, R3, -INF , !P2 ;  /* 0xff80000003057808 */ /* 0x000fe20005000000 */
[----:B------:R-:W-:Y:S01]  /*cc80*/  HMMA.16816.F32.BF16 R116, R48, R182, R116 ;  /* 0x000000b63074723c */ /* 0x000fe20000041874 */
[----:B------:R-:W-:Y:S01]  /*cc90*/  FSEL R31, R31, -INF , !P4 ;  /* 0xff8000001f1f7808 */ /* 0x000fe20006000000 */
[----:B------:R-:W-:Y:S01]  /*cca0*/  VIADD R3, R111, 0x40 ;  /* 0x000000406f037836 */ /* 0x000fe20000000000 */
[----:B------:R-:W-:-:S02]  /*ccb0*/  I2FP.F32.S32 R35, R32 ;  /* 0x0000002000237245 */ /* 0x000fc40000201400 */
[C---:B------:R-:W-:Y:S01]  /*ccc0*/  ISETP.GE.AND P2, PT, R32.reuse, R194, PT ;  /* 0x000000c22000720c */ /* 0x040fe20003f46270 */
[C---:B------:R-:W-:Y:S01]  /*ccd0*/  HMMA.16816.F32.BF16 R112, R48.reuse, R176, R112 ;  /* 0x000000b03070723c */ /* 0x040fe20000041870 */
[----:B------:R-:W-:Y:S01]  /*cce0*/  ISETP.GE.AND P4, PT, R32, R0, PT ;  /* 0x000000002000720c */ /* 0x000fe20003f86270 */
[----:B------:R-:W-:Y:S01]  /*ccf0*/  FFMA.FTZ R35, R35, UR5, R148 ;  /* 0x0000000523237c23 */ /* 0x000fe20008010094 */
[----:B------:R-:W-:Y:S02]  /*cd00*/  FSEL R16, R16, -INF , !P5 ;  /* 0xff80000010107808 */ /* 0x000fe40006800000 */
[----:B------:R-:W-:Y:S01]  /*cd10*/  FSEL R33, R33, -INF , !P1 ;  /* 0xff80000021217808 */ /* 0x000fe20004800000 */
[----:B------:R-:W-:Y:S01]  /*cd20*/  HMMA.16816.F32.BF16 R96, R48, R178, R96 ;  /* 0x000000b23060723c */ /* 0x000fe20000041860 */
[----:B------:R-:W-:Y:S02]  /*cd30*/  FSEL R11, R11, -INF , !P0 ;  /* 0xff8000000b0b7808 */ /* 0x000fe40004000000 */
[----:B------:R-:W-:-:S02]  /*cd40*/  FSEL R34, R34, -INF , !P3 ;  /* 0xff80000022227808 */ /* 0x000fc40005800000 */
[----:B------:R-:W-:Y:S01]  /*cd50*/  I2FP.F32.S32 R100, R3 ;  /* 0x0000000300647245 */ /* 0x000fe20000201400 */
[C---:B--2---:R-:W-:Y:S01]  /*cd60*/  HMMA.16816.F32.BF16 R92, R48.reuse, R172, R92 ;  /* 0x000000ac305c723c */ /* 0x044fe2000004185c */
[C---:B------:R-:W-:Y:S02]  /*cd70*/  ISETP.GE.AND P0, PT, R3.reuse, R194, PT ;  /* 0x000000c20300720c */ /* 0x040fe40003f06270 */
[----:B------:R-:W-:Y:S01]  /*cd80*/  ISETP.GE.AND P3, PT, R3, R0, PT ;  /* 0x000000000300720c */ /* 0x000fe20003f66270 */
[----:B------:R-:W-:Y:S01]  /*cd90*/  FFMA.FTZ R100, R100, UR5, R144 ;  /* 0x0000000564647c23 */ /* 0x000fe20008010090 */
[----:B------:R-:W-:Y:S01]  /*cda0*/  FSEL R10, R10, -INF , !P6 ;  /* 0xff8000000a0a7808 */ /* 0x000fe20007000000 */
[----:B------:R-:W-:Y:S01]  /*cdb0*/  HMMA.16816.F32.BF16 R88, R48, R174, R88 ;  /* 0x000000ae3058723c */ /* 0x000fe20000041858 */
[----:B------:R-:W-:Y:S02]  /*cdc0*/  FSEL R35, R35, -INF , !P2 ;  /* 0xff80000023237808 */ /* 0x000fe40005000000 */
[----:B------:R-:W-:-:S03]  /*cdd0*/  FSEL R100, R100, -INF , !P0 ;  /* 0xff80000064647808 */ /* 0x000fc60004000000 */
[C---:B----4-:R-:W-:Y:S06]  /*cde0*/  HMMA.16816.F32.BF16 R84, R48.reuse, R168, R84 ;  /* 0x000000a83054723c */ /* 0x050fec0000041854 */
[C---:B------:R-:W-:Y:S06]  /*cdf0*/  HMMA.16816.F32.BF16 R80, R48.reuse, R170, R80 ;  /* 0x000000aa3050723c */ /* 0x040fec0000041850 */
[C---:B-1----:R-:W-:Y:S06]  /*ce00*/  HMMA.16816.F32.BF16 R76, R48.reuse, R164, R76 ;  /* 0x000000a4304c723c */ /* 0x042fec000004184c */
[C---:B------:R-:W-:Y:S06]  /*ce10*/  HMMA.16816.F32.BF16 R72, R48.reuse, R166, R72 ;  /* 0x000000a63048723c */ /* 0x040fec0000041848 */
[C---:B------:R-:W-:Y:S06]  /*ce20*/  HMMA.16816.F32.BF16 R60, R48.reuse, R156, R60 ;  /* 0x0000009c303c723c */ /* 0x040fec000004183c */
[C---:B------:R-:W-:Y:S06]  /*ce30*/  HMMA.16816.F32.BF16 R56, R48.reuse, R158, R56 ;  /* 0x0000009e3038723c */ /* 0x040fec0000041838 */
[C---:B---3--:R-:W-:Y:S06]  /*ce40*/  HMMA.16816.F32.BF16 R52, R48.reuse, R184, R52 ;  /* 0x000000b83034723c */ /* 0x048fec0000041834 */
[C---:B------:R-:W-:Y:S06]  /*ce50*/  HMMA.16816.F32.BF16 R44, R48.reuse, R186, R44 ;  /* 0x000000ba302c723c */ /* 0x040fec000004182c */
[C---:B------:R-:W-:Y:S06]  /*ce60*/  HMMA.16816.F32.BF16 R40, R48.reuse, R160, R40 ;  /* 0x000000a03028723c */ /* 0x040fec0000041828 */
[----:B------:R-:W-:Y:S07]  /*ce70*/  HMMA.16816.F32.BF16 R36, R48, R162, R36 ;  /* 0x000000a23024723c */ /* 0x000fee0000041824 */
[----:B------:R-:W-:Y:S01]  /*ce80*/  I2FP.F32.S32 R48, R32 ;  /* 0x0000002000307245 */ /* 0x000fe20000201400 */
[C---:B------:R-:W-:Y:S01]  /*ce90*/  VIADD R49, R111.reuse, 0x39 ;  /* 0x000000396f317836 */ /* 0x040fe20000000000 */
[----:B------:R-:W-:Y:S01]  /*cea0*/  I2FP.F32.S32 R51, R3 ;  /* 0x0000000300337245 */ /* 0x000fe20000201400 */
[----:B------:R-:W-:-:S02]  /*ceb0*/  VIADD R3, R111, 0x48 ;  /* 0x000000486f037836 */ /* 0x000fc40000000000 */
[----:B------:R-:W-:Y:S01]  /*cec0*/  FFMA.FTZ R8, R48, UR5, R150 ;  /* 0x0000000530087c23 */ /* 0x000fe20008010096 */
[-C--:B------:R-:W-:Y:S01]  /*ced0*/  I2FP.F32.S32 R48, R49.reuse ;  /* 0x0000003100307245 */ /* 0x080fe20000201400 */
[----:B------:R-:W-:Y:S01]  /*cee0*/  FFMA.FTZ R146, R51, UR5, R146 ;  /* 0x0000000533927c23 */ /* 0x000fe20008010092 */
[----:B------:R-:W-:Y:S02]  /*cef0*/  I2FP.F32.S32 R50, R49 ;  /* 0x0000003100327245 */ /* 0x000fe40000201400 */
[----:B------:R-:W-:Y:S01]  /*cf00*/  ISETP.GE.AND P5, PT, R49, R194, PT ;  /* 0x000000c23100720c */ /* 0x000fe20003fa6270 */
[----:B------:R-:W-:Y:S01]  /*cf10*/  FFMA.FTZ R32, R48, UR5, R151 ;  /* 0x0000000530207c23 */ /* 0x000fe20008010097 */
[----:B------:R-:W-:Y:S01]  /*cf20*/  VIADD R48, R111, 0x41 ;  /* 0x000000416f307836 */ /* 0x000fe20000000000 */
        /* <DEDUP_REMOVED lines=8> */
[----:B------:R-:W-:Y:S01]  /*cfb0*/  VIADD R49, R111, 0x49 ;  /* 0x000000496f317836 */ /* 0x000fe20000000000 */
[----:B------:R-:W-:Y:S02]  /*cfc0*/  I2FP.F32.S32 R180, R3 ;  /* 0x0000000300b47245 */ /* 0x000fe40000201400 */
[C---:B------:R-:W-:Y:S02]  /*cfd0*/  ISETP.GE.AND P4, PT, R3.reuse, R194, PT ;  /* 0x000000c20300720c */ /* 0x040fe40003f86270 */
[----:B------:R-:W-:Y:S01]  /*cfe0*/  ISETP.GE.AND P5, PT, R3, R0, PT ;  /* 0x000000000300720c */ /* 0x000fe20003fa6270 */
[----:B------:R-:W-:Y:S01]  /*cff0*/  VIADD R3, R111, 0x50 ;  /* 0x000000506f037836 */ /* 0x000fe20000000000 */
[----:B------:R-:W-:Y:S01]  /*d000*/  I2FP.F32.S32 R140, R49 ;  /* 0x00000031008c7245 */ /* 0x000fe20000201400 */
[----:B------:R-:W-:Y:S01]  /*d010*/  FFMA.FTZ R180, R180, UR5, R142 ;  /* 0x00000005b4b47c23 */ /* 0x000fe2000801008e */
[----:B------:R-:W-:-:S02]  /*d020*/  I2FP.F32.S32 R101, R48 ;  /* 0x0000003000657245 */ /* 0x000fc40000201400 */
[----:B------:R-:W-:Y:S01]  /*d030*/  ISETP.GE.AND P6, PT, R48, R194, PT ;  /* 0x000000c23000720c */ /* 0x000fe20003fc6270 */
[----:B------:R-:W-:Y:S01]  /*d040*/  FFMA.FTZ R140, R140, UR5, R143 ;  /* 0x000000058c8c7c23 */ /* 0x000fe2000801008f */
[----:B------:R-:W-:Y:S01]  /*d050*/  ISETP.GE.AND P2, PT, R48, R0, PT ;  /* 0x000000003000720c */ /* 0x000fe20003f46270 */
[----:B------:R-:W-:Y:S01]  /*d060*/  VIADD R143, R111, 0x51 ;  /* 0x000000516f8f7836 */ /* 0x000fe20000000000 */
[----:B------:R-:W-:Y:S01]  /*d070*/  I2FP.F32.S32 R48, R49 ;  /* 0x0000003100307245 */ /* 0x000fe20000201400 */
[----:B------:R-:W-:Y:S01]  /*d080*/  FFMA.FTZ R101, R101, UR5, R145 ;  /* 0x0000000565657c23 */ /* 0x000fe20008010091 */
[-C--:B------:R-:W-:Y:S02]  /*d090*/  I2FP.F32.S32 R142, R3.reuse ;  /* 0x00000003008e7245 */ /* 0x080fe40000201400 */
[----:B------:R-:W-:Y:S01]  /*d0a0*/  FSEL R32, R32, -INF , !P1 ;  /* 0xff80000020207808 */ /* 0x000fe20004800000 */
[----:B------:R-:W-:Y:S01]  /*d0b0*/  FFMA.FTZ R48, R48, UR5, R141 ;  /* 0x0000000530307c23 */ /* 0x000fe2000801008d */
[----:B------:R-:W-:Y:S01]  /*d0c0*/  I2FP.F32.S32 R141, R3 ;  /* 0x00000003008d7245 */ /* 0x000fe20000201400 */
[----:B------:R-:W-:Y:S01]  /*d0d0*/  FFMA.FTZ R138, R142, UR5, R138 ;  /* 0x000000058e8a7c23 */ /* 0x000fe2000801008a */
[C---:B------:R-:W-:Y:S01]  /*d0e0*/  ISETP.GE.AND P1, PT, R49.reuse, R194, PT ;  /* 0x000000c23100720c */ /* 0x040fe20003f26270 */
[----:B------:R-:W-:Y:S01]  /*d0f0*/  BAR.SYNC.DEFER_BLOCKING 0x0 ;  /* 0x0000000000007b1d */ /* 0x000fe20000010000 */
[----:B------:R-:W-:Y:S01]  /*d100*/  ISETP.GE.AND P0, PT, R49, R0, PT ;  /* 0x000000003100720c */ /* 0x000fe20003f06270 */
[----:B------:R-:W-:Y:S01]  /*d110*/  VIADD R49, R111, 0x58 ;  /* 0x000000586f317836 */ /* 0x000fe20000000000 */
[----:B------:R-:W-:Y:S01]  /*d120*/  I2FP.F32.S32 R142, R143 ;  /* 0x0000008f008e7245 */ /* 0x000fe20000201400 */
[----:B------:R-:W-:Y:S01]  /*d130*/  FFMA.FTZ R141, R141, UR5, R136 ;  /* 0x000000058d8d7c23 */ /* 0x000fe20008010088 */
[----:B------:R-:W-:-:S02]  /*d140*/  FSEL R182, R146, -INF , !P3 ;  /* 0xff80000092b67808 */ /* 0x000fc40005800000 */
[----:B------:R-:W-:Y:S02]  /*d150*/  FSEL R101, R101, -INF , !P6 ;  /* 0xff80000065657808 */ /* 0x000fe40007000000 */
[----:B------:R-:W-:Y:S02]  /*d160*/  I2FP.F32.S32 R136, R143 ;  /* 0x0000008f00887245 */ /* 0x000fe40000201400 */
[C---:B------:R-:W-:Y:S02]  /*d170*/  ISETP.GE.AND P3, PT, R3.reuse, R194, PT ;  /* 0x000000c20300720c */ /* 0x040fe40003f66270 */
[----:B------:R-:W-:Y:S01]  /*d180*/  ISETP.GE.AND P6, PT, R3, R0, PT ;  /* 0x000000000300720c */ /* 0x000fe20003fc6270 */
[----:B------:R-:W-:Y:S01]  /*d190*/  FFMA.FTZ R3, R142, UR5, R137 ;  /* 0x000000058e037c23 */ /* 0x000fe20008010089 */
[-C--:B------:R-:W-:Y:S01]  /*d1a0*/  I2FP.F32.S32 R154, R49.reuse ;  /* 0x00000031009a7245 */ /* 0x080fe20000201400 */
[----:B------:R-:W-:Y:S01]  /*d1b0*/  VIADD R142, R111, 0x59 ;  /* 0x000000596f8e7836 */ /* 0x000fe20000000000 */
[----:B------:R-:W-:Y:S01]  /*d1c0*/  I2FP.F32.S32 R137, R49 ;  /* 0x0000003100897245 */ /* 0x000fe20000201400 */
[----:B------:R-:W-:Y:S01]  /*d1d0*/  FFMA.FTZ R139, R136, UR5, R139 ;  /* 0x00000005888b7c23 */ /* 0x000fe2000801008b */
[----:B------:R-:W-:Y:S01]  /*d1e0*/  FSEL R136, R51, -INF , !P4 ;  /* 0xff80000033887808 */ /* 0x000fe20006000000 */
[----:B------:R-:W-:Y:S01]  /*d1f0*/  FFMA.FTZ R154, R154, UR5, R134 ;  /* 0x000000059a9a7c23 */ /* 0x000fe20008010086 */
[----:B------:R-:W-:Y:S01]  /*d200*/  FSEL R180, R180, -INF , !P5 ;  /* 0xff800000b4b47808 */ /* 0x000fe20006800000 */
[----:B------:R-:W-:Y:S01]  /*d210*/  FFMA.FTZ R51, R137, UR5, R132 ;  /* 0x0000000589337c23 */ /* 0x000fe20008010084 */
[----:B------:R-:W-:Y:S01]  /*d220*/  FSEL R134, R48, -INF , !P1 ;  /* 0xff80000030867808 */ /* 0x000fe20004800000 */
[----:B------:R-:W-:Y:S01]  /*d230*/  VIADD R137, R111, 0x61 ;  /* 0x000000616f897836 */ /* 0x000fe20000000000 */
[----:B------:R-:W-:-:S02]  /*d240*/  I2FP.F32.S32 R132, R142 ;  /* 0x0000008e00847245 */ /* 0x000fc40000201400 */
[C---:B------:R-:W-:Y:S02]  /*d250*/  ISETP.GE.AND P5, PT, R49.reuse, R194, PT ;  /* 0x000000c23100720c */ /* 0x040fe40003fa6270 */
[----:B------:R-:W-:Y:S01]  /*d260*/  ISETP.GE.AND P1, PT, R49, R0, PT ;  /* 0x000000003100720c */ /* 0x000fe20003f26270 */
[----:B------:R-:W-:Y:S01]  /*d270*/  VIADD R49, R111, 0x60 ;  /* 0x000000606f317836 */ /* 0x000fe20000000000 */
[----:B------:R-:W-:Y:S01]  /*d280*/  I2FP.F32.S32 R151, R142 ;  /* 0x0000008e00977245 */ /* 0x000fe20000201400 */
[----:B------:R-:W-:Y:S01]  /*d290*/  FFMA.FTZ R48, R132, UR5, R133 ;  /* 0x0000000584307c23 */ /* 0x000fe20008010085 */
[----:B------:R-:W-:Y:S02]  /*d2a0*/  FSEL R181, R147, -INF , !P2 ;  /* 0xff80000093b57808 */ /* 0x000fe40005000000 */
[----:B------:R-:W-:Y:S01]  /*d2b0*/  I2FP.F32.S32 R132, R49 ;  /* 0x0000003100847245 */ /* 0x000fe20000201400 */
[----:B------:R-:W-:Y:S01]  /*d2c0*/  FFMA.FTZ R151, R151, UR5, R135 ;  /* 0x0000000597977c23 */ /* 0x000fe20008010087 */
[----:B------:R-:W-:-:S02]  /*d2d0*/  ISETP.GE.AND P2, PT, R143, R194, PT ;  /* 0x000000c28f00720c */ /* 0x000fc40003f46270 */
[----:B------:R-:W-:Y:S01]  /*d2e0*/  FSEL R140, R140, -INF , !P0 ;  /* 0xff8000008c8c7808 */ /* 0x000fe20004000000 */
        /* <DEDUP_REMOVED lines=8> */
[-C--:B------:R-:W-:Y:S02]  /*d370*/  I2FP.F32.S32 R133, R137.reuse ;  /* 0x0000008900857245 */ /* 0x080fe40000201400 */
[C---:B------:R-:W-:Y:S02]  /*d380*/  ISETP.GE.AND P6, PT, R49.reuse, R194, PT ;  /* 0x000000c23100720c */ /* 0x040fe40003fc6270 */
[----:B------:R-:W-:Y:S01]  /*d390*/  ISETP.GE.AND P2, PT, R49, R0, PT ;  /* 0x000000003100720c */ /* 0x000fe20003f46270 */
[----:B------:R-:W-:Y:S01]  /*d3a0*/  VIADD R49, R111, 0x68 ;  /* 0x000000686f317836 */ /* 0x000fe20000000000 */
[----:B------:R-:W-:Y:S01]  /*d3b0*/  I2FP.F32.S32 R130, R137 ;  /* 0x0000008900827245 */ /* 0x000fe20000201400 */
[----:B------:R-:W-:Y:S01]  /*d3c0*/  FFMA.FTZ R3, R133, UR5, R129 ;  /* 0x0000000585037c23 */ /* 0x000fe20008010081 */
[----:B------:R-:W-:Y:S01]  /*d3d0*/  VIADD R133, R111, 0x69 ;  /* 0x000000696f857836 */ /* 0x000fe20000000000 */
[----:B------:R-:W-:-:S02]  /*d3e0*/  FSEL R154, R154, -INF , !P1 ;  /* 0xff8000009a9a7808 */ /* 0x000fc40004800000 */
[-C--:B------:R-:W-:Y:S01]  /*d3f0*/  I2FP.F32.S32 R129, R49.reuse ;  /* 0x0000003100817245 */ /* 0x080fe20000201400 */
[----:B------:R-:W-:Y:S01]  /*d400*/  FFMA.FTZ R131, R130, UR5, R131 ;  /* 0x0000000582837c23 */ /* 0x000fe20008010083 */
[----:B------:R-:W-:Y:S02]  /*d410*/  I2FP.F32.S32 R160, R49 ;  /* 0x0000003100a07245 */ /* 0x000fe40000201400 */
[----:B------:R-:W-:Y:S01]  /*d420*/  FSEL R130, R51, -INF , !P5 ;  /* 0xff80000033827808 */ /* 0x000fe20006800000 */
[----:B------:R-:W-:Y:S01]  /*d430*/  FFMA.FTZ R51, R129, UR5, R124 ;  /* 0x0000000581337c23 */ /* 0x000fe2000801007c */
[----:B------:R-:W-:Y:S01]  /*d440*/  FSEL R124, R48, -INF , !P0 ;  /* 0xff800000307c7808 */ /* 0x000fe20004000000 */
[----:B------:R-:W-:Y:S01]  /*d450*/  FFMA.FTZ R160, R160, UR5, R126 ;  /* 0x00000005a0a07c23 */ /* 0x000fe2000801007e */
[----:B------:R-:W-:Y:S02]  /*d460*/  I2FP.F32.S32 R126, R133 ;  /* 0x00000085007e7245 */ /* 0x000fe40000201400 */
[----:B------:R-:W-:-:S02]  /*d470*/  ISETP.GE.AND P1, PT, R49, R194, PT ;  /* 0x000000c23100720c */ /* 0x000fc40003f26270 */
[-C--:B------:R-:W-:Y:S01]  /*d480*/  ISETP.GE.AND P0, PT, R49, R0.reuse, PT ;  /* 0x000000003100720c */ /* 0x080fe20003f06270 */
[----:B------:R-:W-:Y:S01]  /*d490*/  VIADD R49, R111, 0x70 ;  /* 0x000000706f317836 */ /* 0x000fe20000000000 */
[----:B------:R-:W-:Y:S01]  /*d4a0*/  ISETP.GE.AND P4, PT, R143, R0, PT ;  /* 0x000000008f00720c */ /* 0x000fe20003f86270 */
[----:B------:R-:W-:Y:S01]  /*d4b0*/  FFMA.FTZ R127, R126, UR5, R127 ;  /* 0x000000057e7f7c23 */ /* 0x000fe2000801007f */
[----:B------:R-:W-:Y:S02]  /*d4c0*/  I2FP.F32.S32 R129, R133 ;  /* 0x0000008500817245 */ /* 0x000fe40000201400 */
[----:B------:R-:W-:Y:S02]  /*d4d0*/  I2FP.F32.S32 R126, R49 ;  /* 0x00000031007e7245 */ /* 0x000fe40000201400 */
[----:B------:R-:W-:Y:S01]  /*d4e0*/  FSEL R143, R139, -INF , !P4 ;  /* 0xff8000008b8f7808 */ /* 0x000fe20006000000 */
[----:B------:R-:W-:Y:S01]  /*d4f0*/  FFMA.FTZ R48, R129, UR5, R125 ;  /* 0x0000000581307c23 */ /* 0x000fe2000801007d */
[C---:B------:R-:W-:Y:S01]  /*d500*/  ISETP.GE.AND P4, PT, R137.reuse, R194, PT ;  /* 0x000000c28900720c */ /* 0x040fe20003f86270 */
[----:B------:R-:W-:Y:S01]  /*d510*/  FFMA.FTZ R122, R126, UR5, R122 ;  /* 0x000000057e7a7c23 */ /* 0x000fe2000801007a */
[----:B------:R-:W-:Y:S01]  /*d520*/  ISETP.GE.AND P5, PT, R137, R0, PT ;  /* 0x000000008900720c */ /* 0x000fe20003fa6270 */
[----:B------:R-:W-:Y:S01]  /*d530*/  VIADD R129, R111, 0x71 ;  /* 0x000000716f817836 */ /* 0x000fe20000000000 */
[----:B------:R-:W-:-:S02]  /*d540*/  FSEL R153, R153, -INF , !P2 ;  /* 0xff80000099997808 */ /* 0x000fc40005000000 */
[----:B------:R-:W-:Y:S01]  /*d550*/  FSEL R126, R3, -INF , !P4 ;  /* 0xff800000037e7808 */ /* 0x000fe20006000000 */
[----:B------:R-:W-:Y:S01]  /*d560*/  VIADD R3, R111, 0x79 ;  /* 0x000000796f037836 */ /* 0x000fe20000000000 */
[----:B------:R-:W-:Y:S02]  /*d570*/  I2FP.F32.S32 R137, R49 ;  /* 0x0000003100897245 */ /* 0x000fe40000201400 */
[C---:B------:R-:W-:Y:S02]  /*d580*/  ISETP.GE.AND P2, PT, R49.reuse, R194, PT ;  /* 0x000000c23100720c */ /* 0x040fe40003f46270 */
[----:B------:R-:W-:Y:S01]  /*d590*/  ISETP.GE.AND P4, PT, R49, R0, PT ;  /* 0x000000003100720c */ /* 0x000fe20003f86270 */
[----:B------:R-:W-:Y:S01]  /*d5a0*/  VIADD R49, R111, 0x78 ;  /* 0x000000786f317836 */ /* 0x000fe20000000000 */
[----:B------:R-:W-:Y:S01]  /*d5b0*/  FSEL R125, R132, -INF , !P6 ;  /* 0xff800000847d7808 */ /* 0x000fe20007000000 */
[----:B------:R-:W-:Y:S01]  /*d5c0*/  FFMA.FTZ R120, R137, UR5, R120 ;  /* 0x0000000589787c23 */ /* 0x000fe20008010078 */
[----:B------:R-:W-:-:S02]  /*d5d0*/  FSEL R151, R151, -INF , !P3 ;  /* 0xff80000097977808 */ /* 0x000fc40005800000 */
[----:B------:R-:W-:Y:S02]  /*d5e0*/  I2FP.F32.S32 R176, R49 ;  /* 0x0000003100b07245 */ /* 0x000fe40000201400 */
[----:B------:R-:W-:Y:S02]  /*d5f0*/  I2FP.F32.S32 R132, R129 ;  /* 0x0000008100847245 */ /* 0x000fe40000201400 */
[----:B------:R-:W-:Y:S01]  /*d600*/  ISETP.GE.AND P3, PT, R133, R194, PT ;  /* 0x000000c28500720c */ /* 0x000fe20003f66270 */
[----:B------:R-:W-:Y:S01]  /*d610*/  FFMA.FTZ R176, R176, UR5, R118 ;  /* 0x00000005b0b07c23 */ /* 0x000fe20008010076 */
[----:B------:R-:W-:Y:S01]  /*d620*/  FSEL R159, R131, -INF , !P5 ;  /* 0xff800000839f7808 */ /* 0x000fe20006800000 */
[----:B------:R-:W-:Y:S01]  /*d630*/  FFMA.FTZ R123, R132, UR5, R123 ;  /* 0x00000005847b7c23 */ /* 0x000fe2000801007b */
[----:B------:R-:W-:Y:S02]  /*d640*/  FSEL R131, R51, -INF , !P1 ;  /* 0xff80000033837808 */ /* 0x000fe40004800000 */
[----:B------:R-:W-:-:S02]  /*d650*/  FSEL R160, R160, -INF , !P0 ;  /* 0xff800000a0a07808 */ /* 0x000fc40004000000 */
[----:B------:R-:W-:Y:S02]  /*d660*/  FSEL R118, R48, -INF , !P3 ;  /* 0xff80000030767808 */ /* 0x000fe40005800000 */
[----:B------:R-:W-:Y:S02]  /*d670*/  I2FP.F32.S32 R132, R49 ;  /* 0x0000003100847245 */ /* 0x000fe40000201400 */
[-C--:B------:R-:W-:Y:S02]  /*d680*/  I2FP.F32.S32 R51, R3.reuse ;  /* 0x0000000300337245 */ /* 0x080fe40000201400 */
[C---:B------:R-:W-:Y:S01]  /*d690*/  ISETP.GE.AND P0, PT, R49.reuse, R194, PT ;  /* 0x000000c23100720c */ /* 0x040fe20003f06270 */
[----:B------:R-:W-:Y:S01]  /*d6a0*/  FFMA.FTZ R116, R132, UR5, R116 ;  /* 0x0000000584747c23 */ /* 0x000fe20008010074 */
[-C--:B------:R-:W-:Y:S01]  /*d6b0*/  ISETP.GE.AND P3, PT, R49, R0.reuse, PT ;  /* 0x000000003100720c */ /* 0x080fe20003f66270 */
[----:B------:R-:W-:Y:S01]  /*d6c0*/  VIADD R49, R111, 0x81 ;  /* 0x000000816f317836 */ /* 0x000fe20000000000 */
[----:B------:R-:W-:Y:S01]  /*d6d0*/  I2FP.F32.S32 R177, R3 ;  /* 0x0000000300b17245 */ /* 0x000fe20000201400 */
[----:B------:R-:W-:Y:S01]  /*d6e0*/  FFMA.FTZ R117, R51, UR5, R117 ;  /* 0x0000000533757c23 */ /* 0x000fe20008010075 */
[----:B------:R-:W-:-:S02]  /*d6f0*/  ISETP.GE.AND P6, PT, R133, R0, PT ;  /* 0x000000008500720c */ /* 0x000fc40003fc6270 */
[----:B------:R-:W-:Y:S01]  /*d700*/  I2FP.F32.S32 R48, R111 ;  /* 0x0000006f00307245 */ /* 0x000fe20000201400 */
[----:B------:R-:W-:Y:S01]  /*d710*/  FFMA.FTZ R177, R177, UR5, R119 ;  /* 0x00000005b1b17c23 */ /* 0x000fe20008010077 */
[----:B------:R-:W-:Y:S02]  /*d720*/  FSEL R166, R122, -INF , !P4 ;  /* 0xff8000007aa67808 */ /* 0x000fe40006000000 */
[----:B------:R-:W-:Y:S01]  /*d730*/  I2FP.F32.S32 R51, R49 ;  /* 0x0000003100337245 */ /* 0x000fe20000201400 */
[----:B------:R-:W-:Y:S01]  /*d740*/  FFMA.FTZ R48, R48, UR5, R28 ;  /* 0x0000000530307c23 */ /* 0x000fe2000801001c */
[C---:B------:R-:W-:Y:S01]  /*d750*/  ISETP.GE.AND P4, PT, R111.reuse, R194, PT ;  /* 0x000000c26f00720c */ /* 0x040fe20003f86270 */
[----:B------:R-:W-:Y:S01]  /*d760*/  VIADD R111, R111, 0x80 ;  /* 0x000000806f6f7836 */ /* 0x000fe20000000000 */
[----:B------:R-:W-:Y:S01]  /*d770*/  I2FP.F32.S32 R133, R129 ;  /* 0x0000008100857245 */ /* 0x000fe20000201400 */
[----:B------:R-:W-:Y:S01]  /*d780*/  FFMA.FTZ R113, R51, UR5, R113 ;  /* 0x0000000533717c23 */ /* 0x000fe20008010071 */
[----:B------:R-:W-:-:S02]  /*d790*/  FSEL R162, R127, -INF , !P6 ;  /* 0xff8000007fa27808 */ /* 0x000fc40007000000 */
[----:B------:R-:W-:Y:S01]  /*d7a0*/  FSEL R119, R120, -INF , !P2 ;  /* 0xff80000078777808 */ /* 0x000fe20005000000 */
[----:B------:R-:W-:Y:S01]  /*d7b0*/  FFMA.FTZ R121, R133, UR5, R121 ;  /* 0x0000000585797c23 */ /* 0x000fe20008010079 */
[C---:B------:R-:W-:Y:S02]  /*d7c0*/  ISETP.GE.AND P6, PT, R3.reuse, R194, PT ;  /* 0x000000c20300720c */ /* 0x040fe40003fc6270 */
[----:B------:R-:W-:Y:S01]  /*d7d0*/  ISETP.GE.AND P2, PT, R3, R0, PT ;  /* 0x000000000300720c */ /* 0x000fe20003f46270 */
[----:B------:R-:W-:Y:S01]  /*d7e0*/  VIADD R3, R110, UR9 ;  /* 0x000000096e037c36 */ /* 0x000fe20008000000 */
[----:B------:R-:W-:Y:S02]  /*d7f0*/  I2FP.F32.S32 R28, R49 ;  /* 0x00000031001c7245 */ /* 0x000fe40000201400 */
[----:B------:R-:W-:Y:S01]  /*d800*/  I2FP.F32.S32 R51, R111 ;  /* 0x0000006f00337245 */ /* 0x000fe20000201400 */
[----:B------:R-:W-:Y:S01]  /*d810*/  VIADD R110, R3, 0x88 ;  /* 0x00000088036e7836 */ /* 0x000fe20000000000 */
[C---:B------:R-:W-:Y:S01]  /*d820*/  ISETP.GE.AND P5, PT, R129.reuse, R194, PT ;  /* 0x000000c28100720c */ /* 0x040fe20003fa6270 */
[----:B------:R-:W-:Y:S01]  /*d830*/  FFMA.FTZ R115, R28, UR5, R115 ;  /* 0x000000051c737c23 */ /* 0x000fe20008010073 */
[----:B------:R-:W-:Y:S01]  /*d840*/  ISETP.GE.AND P1, PT, R129, R0, PT ;  /* 0x000000008100720c */ /* 0x000fe20003f26270 */
[----:B------:R-:W-:Y:S01]  /*d850*/  FFMA.FTZ R114, R51, UR5, R114 ;  /* 0x0000000533727c23 */ /* 0x000fe20008010072 */
[----:B------:R-:W-:-:S02]  /*d860*/  FSEL R28, R121, -INF , !P5 ;  /* 0xff800000791c7808 */ /* 0x000fc40006800000 */
[----:B------:R-:W-:Y:S02]  /*d870*/  FSEL R170, R123, -INF , !P1 ;  /* 0xff8000007baa7808 */ /* 0x000fe40004800000 */
[C---:B------:R-:W-:Y:S02]  /*d880*/  ISETP.GE.AND P5, PT, R49.reuse, R194, PT ;  /* 0x000000c23100720c */ /* 0x040fe40003fa6270 */
[----:B------:R-:W-:Y:S01]  /*d890*/  ISETP.GE.AND P1, PT, R49, R0, PT ;  /* 0x000000003100720c */ /* 0x000fe20003f26270 */
[----:B------:R-:W-:Y:S01]  /*d8a0*/  VIADD R49, R3, 0x89 ;  /* 0x0000008903317836 */ /* 0x000fe20000000000 */
[----:B------:R-:W-:Y:S02]  /*d8b0*/  I2FP.F32.S32 R51, R110 ;  /* 0x0000006e00337245 */ /* 0x000fe40000201400 */
[----:B------:R-:W-:Y:S02]  /*d8c0*/  I2FP.F32.S32 R120, R111 ;  /* 0x0000006f00787245 */ /* 0x000fe40000201400 */
[----:B------:R-:W-:Y:S01]  /*d8d0*/  FSEL R138, R116, -INF , !P0 ;  /* 0xff800000748a7808 */ /* 0x000fe20004000000 */
[C---:B------:R-:W-:Y:S01]  /*d8e0*/  FFMA.FTZ R148, R51.reuse, UR5, R96 ;  /* 0x0000000533947c23 */ /* 0x040fe20008010060 */
[----:B------:R-:W-:Y:S01]  /*d8f0*/  I2FP.F32.S32 R96, R49 ;  /* 0x0000003100607245 */ /* 0x000fe20000201400 */
[----:B------:R-:W-:Y:S01]  /*d900*/  FFMA.FTZ R112, R120, UR5, R112 ;  /* 0x0000000578707c23 */ /* 0x000fe20008010070 */
[----:B------:R-:W-:Y:S01]  /*d910*/  FFMA.FTZ R98, R51, UR5, R98 ;  /* 0x0000000533627c23 */ /* 0x000fe20008010062 */
[----:B------:R-:W-:Y:S01]  /*d920*/  FSEL R144, R113, -INF , !P5 ;  /* 0xff80000071907808 */ /* 0x000fe20006800000 */
[----:B------:R-:W-:-:S02]  /*d930*/  VIADD R51, R3, 0x90 ;  /* 0x0000009003337836 */ /* 0x000fc40000000000 */
[C---:B------:R-:W-:Y:S01]  /*d940*/  FFMA.FTZ R97, R96.reuse, UR5, R97 ;  /* 0x0000000560617c23 */ /* 0x040fe20008010061 */
[----:B------:R-:W-:Y:S01]  /*d950*/  FFMA.FTZ R99, R96, UR5, R99 ;  /* 0x0000000560637c23 */ /* 0x000fe20008010063 */
[----:B------:R-:W-:Y:S01]  /*d960*/  FSEL R96, R48, -INF , !P4 ;  /* 0xff80000030607808 */ /* 0x000fe20006000000 */
[----:B------:R-:W-:Y:S01]  /*d970*/  VIADD R48, R3, 0x91 ;  /* 0x0000009103307836 */ /* 0x000fe20000000000 */
[-C--:B------:R-:W-:Y:S02]  /*d980*/  ISETP.GE.AND P0, PT, R111, R194.reuse, PT ;  /* 0x000000c26f00720c */ /* 0x080fe40003f06270 */
[C---:B------:R-:W-:Y:S02]  /*d990*/  ISETP.GE.AND P4, PT, R49.reuse, R194, PT ;  /* 0x000000c23100720c */ /* 0x040fe40003f86270 */
[----:B------:R-:W-:Y:S01]  /*d9a0*/  ISETP.GE.AND P5, PT, R49, R0, PT ;  /* 0x000000003100720c */ /* 0x000fe20003fa6270 */
[----:B------:R-:W-:Y:S01]  /*d9b0*/  VIADD R49, R3, 0x98 ;  /* 0x0000009803317836 */ /* 0x000fe20000000000 */
[----:B------:R-:W-:-:S02]  /*d9c0*/  FSEL R147, R117, -INF , !P6 ;  /* 0xff80000075937808 */ /* 0x000fc40007000000 */
[----:B------:R-:W-:Y:S02]  /*d9d0*/  FSEL R177, R177, -INF , !P2 ;  /* 0xff800000b1b17808 */ /* 0x000fe40005000000 */
[C---:B------:R-:W-:Y:S02]  /*d9e0*/  ISETP.GE.AND P6, PT, R110.reuse, R194, PT ;  /* 0x000000c26e00720c */ /* 0x040fe40003fc6270 */
[----:B------:R-:W-:Y:S02]  /*d9f0*/  ISETP.GE.AND P2, PT, R110, R0, PT ;  /* 0x000000006e00720c */ /* 0x000fe40003f46270 */
[----:B------:R-:W-:Y:S02]  /*da00*/  FSEL R178, R115, -INF , !P1 ;  /* 0xff80000073b27808 */ /* 0x000fe40004800000 */
[----:B------:R-:W-:Y:S02]  /*da10*/  FSEL R155, R112, -INF , !P0 ;  /* 0xff800000709b7808 */ /* 0x000fe40004000000 */
[----:B------:R-:W-:-:S02]  /*da20*/  I2FP.F32.S32 R110, R51 ;  /* 0x00000033006e7245 */ /* 0x000fc40000201400 */
[C---:B------:R-:W-:Y:S02]  /*da30*/  ISETP.GE.AND P1, PT, R51.reuse, R194, PT ;  /* 0x000000c23300720c */ /* 0x040fe40003f26270 */
[-C--:B------:R-:W-:Y:S01]  /*da40*/  ISETP.GE.AND P0, PT, R51, R0.reuse, PT ;  /* 0x000000003300720c */ /* 0x080fe20003f06270 */
[C---:B------:R-:W-:Y:S01]  /*da50*/  FFMA.FTZ R92, R110.reuse, UR5, R92 ;  /* 0x000000056e5c7c23 */ /* 0x040fe2000801005c */
[----:B------:R-:W-:Y:S01]  /*da60*/  I2FP.F32.S32 R51, R49 ;  /* 0x0000003100337245 */ /* 0x000fe20000201400 */
[----:B------:R-:W-:Y:S01]  /*da70*/  FFMA.FTZ R94, R110, UR5, R94 ;  /* 0x000000056e5e7c23 */ /* 0x000fe2000801005e */
[----:B------:R-:W-:Y:S02]  /*da80*/  FSEL R176, R176, -INF , !P3 ;  /* 0xff800000b0b07808 */ /* 0x000fe40005800000 */
[----:B------:R-:W-:Y:S01]  /*da90*/  ISETP.GE.AND P3, PT, R111, R0, PT ;  /* 0x000000006f00720c */ /* 0x000fe20003f66270 */
[C---:B------:R-:W-:Y:S01]  /*daa0*/  FFMA.FTZ R88, R51.reuse, UR5, R88 ;  /* 0x0000000533587c23 */ /* 0x040fe20008010058 */
[----:B------:R-:W-:Y:S01]  /*dab0*/  FFMA.FTZ R90, R51, UR5, R90 ;  /* 0x00000005335a7c23 */ /* 0x000fe2000801005a */
[----:B------:R-:W-:Y:S01]  /*dac0*/  VIADD R51, R3, 0xa0 ;  /* 0x000000a003337836 */ /* 0x000fe20000000000 */
[----:B------:R-:W-:-:S02]  /*dad0*/  FSEL R175, R98, -INF , !P2 ;  /* 0xff80000062af7808 */ /* 0x000fc40005000000 */
[----:B------:R-:W-:Y:S02]  /*dae0*/  FSEL R163, R97, -INF , !P4 ;  /* 0xff80000061a37808 */ /* 0x000fe40006000000 */
[----:B------:R-:W-:Y:S02]  /*daf0*/  I2FP.F32.S32 R110, R48 ;  /* 0x00000030006e7245 */ /* 0x000fe40000201400 */
[C---:B------:R-:W-:Y:S02]  /*db00*/  ISETP.GE.AND P2, PT, R49.reuse, R194, PT ;  /* 0x000000c23100720c */ /* 0x040fe40003f46270 */
[----:B------:R-:W-:Y:S01]  /*db10*/  ISETP.GE.AND P4, PT, R49, R0, PT ;  /* 0x000000003100720c */ /* 0x000fe20003f86270 */
[C---:B------:R-:W-:Y:S01]  /*db20*/  FFMA.FTZ R93, R110.reuse, UR5, R93 ;  /* 0x000000056e5d7c23 */ /* 0x040fe2000801005d */
[----:B------:R-:W-:Y:S01]  /*db30*/  I2FP.F32.S32 R49, R51 ;  /* 0x0000003300317245 */ /* 0x000fe20000201400 */
[----:B------:R-:W-:Y:S01]  /*db40*/  FFMA.FTZ R95, R110, UR5, R95 ;  /* 0x000000056e5f7c23 */ /* 0x000fe2000801005f */
[----:B------:R-:W-:-:S02]  /*db50*/  FSEL R179, R114, -INF , !P3 ;  /* 0xff80000072b37808 */ /* 0x000fc40005800000 */
[----:B------:R-:W-:Y:S01]  /*db60*/  FSEL R148, R148, -INF , !P6 ;  /* 0xff80000094947808 */ /* 0x000fe20007000000 */
[C---:B------:R-:W-:Y:S01]  /*db70*/  FFMA.FTZ R84, R49.reuse, UR5, R84 ;  /* 0x0000000531547c23 */ /* 0x040fe20008010054 */
[C---:B------:R-:W-:Y:S01]  /*db80*/  ISETP.GE.AND P3, PT, R48.reuse, R194, PT ;  /* 0x000000c23000720c */ /* 0x040fe20003f66270 */
[----:B------:R-:W-:Y:S01]  /*db90*/  FFMA.FTZ R86, R49, UR5, R86 ;  /* 0x0000000531567c23 */ /* 0x000fe20008010056 */
[----:B------:R-:W-:Y:S01]  /*dba0*/  ISETP.GE.AND P6, PT, R48, R0, PT ;  /* 0x000000003000720c */ /* 0x000fe20003fc6270 */
[C---:B------:R-:W-:Y:S01]  /*dbb0*/  VIADD R48, R3.reuse, 0x99 ;  /* 0x0000009903307836 */ /* 0x040fe20000000000 */
[----:B------:R-:W-:Y:S01]  /*dbc0*/  FSEL R165, R94, -INF , !P0 ;  /* 0xff8000005ea57808 */ /* 0x000fe20004000000 */
[----:B------:R-:W-:Y:S01]  /*dbd0*/  VIADD R49, R3, 0xa8 ;  /* 0x000000a803317836 */ /* 0x000fe20000000000 */
[----:B------:R-:W-:Y:S02]  /*dbe0*/  FSEL R171, R93, -INF , !P3 ;  /* 0xff8000005dab7808 */ /* 0x000fe40005800000 */
[----:B------:R-:W-:-:S02]  /*dbf0*/  I2FP.F32.S32 R110, R48 ;  /* 0x00000030006e7245 */ /* 0x000fc40000201400 */
[C---:B------:R-:W-:Y:S02]  /*dc00*/  ISETP.GE.AND P0, PT, R51.reuse, R194, PT ;  /* 0x000000c23300720c */ /* 0x040fe40003f06270 */
[----:B------:R-:W-:Y:S01]  /*dc10*/  ISETP.GE.AND P3, PT, R51, R0, PT ;  /* 0x000000003300720c */ /* 0x000fe20003f66270 */
[C---:B------:R-:W-:Y:S01]  /*dc20*/  FFMA.FTZ R89, R110.reuse, UR5, R89 ;  /* 0x000000056e597c23 */ /* 0x040fe20008010059 */
[----:B------:R-:W-:Y:S01]  /*dc30*/  I2FP.F32.S32 R51, R49 ;  /* 0x0000003100337245 */ /* 0x000fe20000201400 */
[----:B------:R-:W-:Y:S01]  /*dc40*/  FFMA.FTZ R91, R110, UR5, R91 ;  /* 0x000000056e5b7c23 */ /* 0x000fe2000801005b */
[----:B------:R-:W-:Y:S02]  /*dc50*/  FSEL R169, R99, -INF , !P5 ;  /* 0xff80000063a97808 */ /* 0x000fe40006800000 */
        /* <DEDUP_REMOVED lines=8> */
[----:B------:R-:W-:-:S02]  /*dce0*/  FSEL R183, R89, -INF , !P5 ;  /* 0xff80000059b77808 */ /* 0x000fc40006800000 */
[----:B------:R-:W-:Y:S02]  /*dcf0*/  FSEL R158, R95, -INF , !P6 ;  /* 0xff8000005f9e7808 */ /* 0x000fe40007000000 */
[----:B------:R-:W-:Y:S02]  /*dd00*/  FSEL R172, R88, -INF , !P2 ;  /* 0xff80000058ac7808 */ /* 0x000fe40005000000 */
[C---:B------:R-:W-:Y:S02]  /*dd10*/  ISETP.GE.AND P4, PT, R49.reuse, R194, PT ;  /* 0x000000c23100720c */ /* 0x040fe40003f86270 */
[----:B------:R-:W-:Y:S01]  /*dd20*/  ISETP.GE.AND P5, PT, R49, R0, PT ;  /* 0x000000003100720c */ /* 0x000fe20003fa6270 */
[----:B------:R-:W-:Y:S01]  /*dd30*/  VIADD R49, R3, 0xb1 ;  /* 0x000000b103317836 */ /* 0x000fe20000000000 */
[----:B------:R-:W-:Y:S02]  /*dd40*/  I2FP.F32.S32 R92, R48 ;  /* 0x00000030005c7245 */ /* 0x000fe40000201400 */
[----:B------:R-:W-:-:S02]  /*dd50*/  ISETP.GE.AND P6, PT, R48, R194, PT ;  /* 0x000000c23000720c */ /* 0x000fc40003fc6270 */
[----:B------:R-:W-:Y:S01]  /*dd60*/  ISETP.GE.AND P2, PT, R48, R0, PT ;  /* 0x000000003000720c */ /* 0x000fe20003f46270 */
[----:B------:R-:W-:Y:S01]  /*dd70*/  VIADD R48, R3, 0xa9 ;  /* 0x000000a903307836 */ /* 0x000fe20000000000 */
[----:B------:R-:W-:Y:S01]  /*dd80*/  I2FP.F32.S32 R123, R51 ;  /* 0x00000033007b7245 */ /* 0x000fe20000201400 */
[C---:B------:R-:W-:Y:S01]  /*dd90*/  FFMA.FTZ R85, R92.reuse, UR5, R85 ;  /* 0x000000055c557c23 */ /* 0x040fe20008010055 */
[----:B------:R-:W-:Y:S01]  /*dda0*/  FSEL R152, R91, -INF , !P1 ;  /* 0xff8000005b987808 */ /* 0x000fe20004800000 */
[----:B------:R-:W-:Y:S01]  /*ddb0*/  FFMA.FTZ R87, R92, UR5, R87 ;  /* 0x000000055c577c23 */ /* 0x000fe20008010057 */
[----:B------:R-:W-:Y:S02]  /*ddc0*/  FSEL R184, R84, -INF , !P0 ;  /* 0xff80000054b87808 */ /* 0x000fe40004000000 */
[----:B------:R-:W-:Y:S02]  /*ddd0*/  I2FP.F32.S32 R117, R49 ;  /* 0x0000003100757245 */ /* 0x000fe40000201400 */
[----:B------:R-:W-:-:S02]  /*dde0*/  I2FP.F32.S32 R88, R48 ;  /* 0x0000003000587245 */ /* 0x000fc40000201400 */
[C---:B------:R-:W-:Y:S01]  /*ddf0*/  ISETP.GE.AND P1, PT, R48.reuse, R194, PT ;  /* 0x000000c23000720c */ /* 0x040fe20003f26270 */
[----:B------:R-:W-:Y:S01]  /*de00*/  FFMA.FTZ R77, R117, UR5, R77 ;  /* 0x00000005754d7c23 */ /* 0x000fe2000801004d */
[----:B------:R-:W-:Y:S01]  /*de10*/  ISETP.GE.AND P0, PT, R48, R0, PT ;  /* 0x000000003000720c */ /* 0x000fe20003f06270 */
[C---:B------:R-:W-:Y:S01]  /*de20*/  FFMA.FTZ R48, R123.reuse, UR5, R76 ;  /* 0x000000057b307c23 */ /* 0x040fe2000801004c */
[----:B------:R-:W-:Y:S01]  /*de30*/  FFMA.FTZ R123, R123, UR5, R78 ;  /* 0x000000057b7b7c23 */ /* 0x000fe2000801004e */
[----:B------:R-:W-:Y:S02]  /*de40*/  VIADD R78, R3, 0xb8 ;  /* 0x000000b8034e7836 */ /* 0x000fe40000000000 */
[----:B------:R-:W-:Y:S01]  /*de50*/  FFMA.FTZ R117, R117, UR5, R79 ;  /* 0x0000000575757c23 */ /* 0x000fe2000801004f */
[----:B------:R-:W-:Y:S02]  /*de60*/  VIADD R79, R3, 0xb9 ;  /* 0x000000b9034f7836 */ /* 0x000fe40000000000 */
[----:B------:R-:W-:Y:S01]  /*de70*/  FFMA.FTZ R81, R88, UR5, R81 ;  /* 0x0000000558517c23 */ /* 0x000fe20008010051 */
[----:B------:R-:W-:Y:S01]  /*de80*/  FSEL R150, R86, -INF , !P3 ;  /* 0xff80000056967808 */ /* 0x000fe20005800000 */
[----:B------:R-:W-:Y:S01]  /*de90*/  FFMA.FTZ R83, R88, UR5, R83 ;  /* 0x0000000558537c23 */ /* 0x000fe20008010053 */
[----:B------:R-:W-:-:S02]  /*dea0*/  I2FP.F32.S32 R84, R78 ;  /* 0x0000004e00547245 */ /* 0x000fc40000201400 */
[----:B------:R-:W-:Y:S02]  /*deb0*/  FSEL R76, R85, -INF , !P6 ;  /* 0xff800000554c7808 */ /* 0x000fe40007000000 */
[----:B------:R-:W-:Y:S01]  /*dec0*/  FSEL R141, R87, -INF , !P2 ;  /* 0xff800000578d7808 */ /* 0x000fe20005000000 */
[----:B------:R-:W-:Y:S01]  /*ded0*/  FFMA.FTZ R74, R84, UR5, R74 ;  /* 0x00000005544a7c23 */ /* 0x000fe2000801004a */
[----:B------:R-:W-:Y:S02]  /*dee0*/  FSEL R185, R80, -INF , !P4 ;  /* 0xff80000050b97808 */ /* 0x000fe40006000000 */
[----:B------:R-:W-:Y:S02]  /*def0*/  I2FP.F32.S32 R111, R79 ;  /* 0x0000004f006f7245 */ /* 0x000fe40000201400 */
[C---:B------:R-:W-:Y:S02]  /*df00*/  ISETP.GE.AND P3, PT, R51.reuse, R194, PT ;  /* 0x000000c23300720c */ /* 0x040fe40003f66270 */
[----:B------:R-:W-:Y:S01]  /*df10*/  ISETP.GE.AND P6, PT, R51, R0, PT ;  /* 0x000000003300720c */ /* 0x000fe20003fc6270 */
[----:B------:R-:W-:Y:S01]  /*df20*/  FFMA.FTZ R51, R84, UR5, R72 ;  /* 0x0000000554337c23 */ /* 0x000fe20008010048 */
[----:B------:R-:W-:-:S02]  /*df30*/  ISETP.GE.AND P2, PT, R49, R194, PT ;  /* 0x000000c23100720c */ /* 0x000fc40003f46270 */
[----:B------:R-:W-:Y:S01]  /*df40*/  ISETP.GE.AND P4, PT, R49, R0, PT ;  /* 0x000000003100720c */ /* 0x000fe20003f86270 */
[----:B------:R-:W-:Y:S01]  /*df50*/  VIADD R49, R3, 0xc0 ;  /* 0x000000c003317836 */ /* 0x000fe20000000000 */
[----:B------:R-:W-:Y:S02]  /*df60*/  FSEL R139, R82, -INF , !P5 ;  /* 0xff800000528b7808 */ /* 0x000fe40006800000 */
[----:B------:R-:W-:Y:S02]  /*df70*/  FSEL R72, R81, -INF , !P1 ;  /* 0xff80000051487808 */ /* 0x000fe40004800000 */
[C---:B------:R-:W-:Y:S02]  /*df80*/  ISETP.GE.AND P5, PT, R78.reuse, R194, PT ;  /* 0x000000c24e00720c */ /* 0x040fe40003fa6270 */
[----:B------:R-:W-:Y:S01]  /*df90*/  ISETP.GE.AND P1, PT, R78, R0, PT ;  /* 0x000000004e00720c */ /* 0x000fe20003f26270 */
[C---:B------:R-:W-:Y:S01]  /*dfa0*/  FFMA.FTZ R78, R111.reuse, UR5, R73 ;  /* 0x000000056f4e7c23 */ /* 0x040fe20008010049 */
[----:B------:R-:W-:Y:S01]  /*dfb0*/  FFMA.FTZ R111, R111, UR5, R75 ;  /* 0x000000056f6f7c23 */ /* 0x000fe2000801004b */
[----:B------:R-:W-:Y:S01]  /*dfc0*/  I2FP.F32.S32 R80, R49 ;  /* 0x0000003100507245 */ /* 0x000fe20000201400 */
[----:B------:R-:W-:Y:S01]  /*dfd0*/  VIADD R75, R3, 0xc1 ;  /* 0x000000c1034b7836 */ /* 0x000fe20000000000 */
[----:B------:R-:W-:-:S02]  /*dfe0*/  FSEL R127, R83, -INF , !P0 ;  /* 0xff800000537f7808 */ /* 0x000fc40004000000 */
[----:B------:R-:W-:Y:S01]  /*dff0*/  FSEL R73, R48, -INF , !P3 ;  /* 0xff80000030497808 */ /* 0x000fe20005800000 */
[C---:B------:R-:W-:Y:S01]  /*e000*/  FFMA.FTZ R48, R80.reuse, UR5, R68 ;  /* 0x0000000550307c23 */ /* 0x040fe20008010044 */
[C---:B------:R-:W-:Y:S01]  /*e010*/  ISETP.GE.AND P0, PT, R79.reuse, R194, PT ;  /* 0x000000c24f00720c */ /* 0x040fe20003f06270 */
[----:B------:R-:W-:Y:S01]  /*e020*/  FFMA.FTZ R70, R80, UR5, R70 ;  /* 0x0000000550467c23 */ /* 0x000fe20008010046 */
[----:B------:R-:W-:Y:S01]  /*e030*/  ISETP.GE.AND P3, PT, R79, R0, PT ;  /* 0x000000004f00720c */ /* 0x000fe20003f66270 */
[----:B------:R-:W-:Y:S01]  /*e040*/  VIADD R79, R3, 0xc8 ;  /* 0x000000c8034f7836 */ /* 0x000fe20000000000 */
[----:B------:R-:W-:Y:S02]  /*e050*/  I2FP.F32.S32 R97, R75 ;  /* 0x0000004b00617245 */ /* 0x000fe40000201400 */
[----:B------:R-:W-:Y:S01]  /*e060*/  FSEL R68, R77, -INF , !P2 ;  /* 0xff8000004d447808 */ /* 0x000fe20005000000 */
[----:B------:R-:W-:Y:S01]  /*e070*/  VIADD R77, R3, 0xc9 ;  /* 0x000000c9034d7836 */ /* 0x000fe20000000000 */
[----:B------:R-:W-:-:S02]  /*e080*/  FSEL R123, R123, -INF , !P6 ;  /* 0xff8000007b7b7808 */ /* 0x000fc40007000000 */
[C---:B------:R-:W-:Y:S02]  /*e090*/  ISETP.GE.AND P6, PT, R49.reuse, R194, PT ;  /* 0x000000c23100720c */ /* 0x040fe40003fc6270 */
[----:B------:R-:W-:Y:S01]  /*e0a0*/  ISETP.GE.AND P2, PT, R49, R0, PT ;  /* 0x000000003100720c */ /* 0x000fe20003f46270 */
[C---:B------:R-:W-:Y:S01]  /*e0b0*/  FFMA.FTZ R49, R97.reuse, UR5, R69 ;  /* 0x0000000561317c23 */ /* 0x040fe20008010045 */
[----:B------:R-:W-:Y:S01]  /*e0c0*/  I2FP.F32.S32 R95, R79 ;  /* 0x0000004f005f7245 */ /* 0x000fe20000201400 */
[----:B------:R-:W-:Y:S01]  /*e0d0*/  FFMA.FTZ R97, R97, UR5, R71 ;  /* 0x0000000561617c23 */ /* 0x000fe20008010047 */
        /* <DEDUP_REMOVED lines=8> */
[----:B------:R-:W-:Y:S01]  /*e160*/  FSEL R112, R74, -INF , !P1 ;  /* 0xff8000004a707808 */ /* 0x000fe20004800000 */
[C---:B------:R-:W-:Y:S01]  /*e170*/  VIADD R74, R3.reuse, 0xd8 ;  /* 0x000000d8034a7836 */ /* 0x040fe20000000000 */
[----:B------:R-:W-:Y:S01]  /*e180*/  I2FP.F32.S32 R66, R75 ;  /* 0x0000004b00427245 */ /* 0x000fe20000201400 */
[C---:B------:R-:W-:Y:S01]  /*e190*/  FFMA.FTZ R71, R94.reuse, UR5, R65 ;  /* 0x000000055e477c23 */ /* 0x040fe20008010041 */
[----:B------:R-:W-:Y:S01]  /*e1a0*/  FFMA.FTZ R94, R94, UR5, R67 ;  /* 0x000000055e5e7c23 */ /* 0x000fe20008010043 */
[----:B------:R-:W-:Y:S01]  /*e1b0*/  VIADD R67, R3, 0xd1 ;  /* 0x000000d103437836 */ /* 0x000fe20000000000 */
[----:B------:R-:W-:Y:S01]  /*e1c0*/  FSEL R65, R48, -INF , !P6 ;  /* 0xff80000030417808 */ /* 0x000fe20007000000 */
[C---:B------:R-:W-:Y:S01]  /*e1d0*/  FFMA.FTZ R48, R66.reuse, UR5, R62 ;  /* 0x0000000542307c23 */ /* 0x040fe2000801003e */
[----:B------:R-:W-:Y:S01]  /*e1e0*/  ISETP.GE.AND P1, PT, R79, R194, PT ;  /* 0x000000c24f00720c */ /* 0x000fe20003f26270 */
[----:B------:R-:W-:Y:S01]  /*e1f0*/  FFMA.FTZ R60, R66, UR5, R60 ;  /* 0x00000005423c7c23 */ /* 0x000fe2000801003c */
[----:B------:R-:W-:-:S02]  /*e200*/  I2FP.F32.S32 R62, R67 ;  /* 0x00000043003e7245 */ /* 0x000fc40000201400 */
[----:B------:R-:W-:Y:S02]  /*e210*/  FSEL R66, R49, -INF , !P4 ;  /* 0xff80000031427808 */ /* 0x000fe40006000000 */
[----:B------:R-:W-:Y:S01]  /*e220*/  FSEL R110, R70, -INF , !P2 ;  /* 0xff800000466e7808 */ /* 0x000fe20005000000 */
[C---:B------:R-:W-:Y:S01]  /*e230*/  FFMA.FTZ R49, R62.reuse, UR5, R63 ;  /* 0x000000053e317c23 */ /* 0x040fe2000801003f */
[----:B------:R-:W-:Y:S01]  /*e240*/  I2FP.F32.S32 R70, R74 ;  /* 0x0000004a00467245 */ /* 0x000fe20000201400 */
[----:B------:R-:W-:Y:S01]  /*e250*/  FFMA.FTZ R61, R62, UR5, R61 ;  /* 0x000000053e3d7c23 */ /* 0x000fe2000801003d */
[----:B------:R-:W-:Y:S01]  /*e260*/  FSEL R63, R51, -INF , !P1 ;  /* 0xff800000333f7808 */ /* 0x000fe20004800000 */
[----:B------:R-:W-:Y:S01]  /*e270*/  VIADD R51, R3, 0xd9 ;  /* 0x000000d903337836 */ /* 0x000fe20000000000 */
[----:B------:R-:W-:Y:S01]  /*e280*/  FSEL R111, R111, -INF , !P3 ;  /* 0xff8000006f6f7808 */ /* 0x000fe20005800000 */
[C---:B------:R-:W-:Y:S01]  /*e290*/  FFMA.FTZ R62, R70.reuse, UR5, R56 ;  /* 0x00000005463e7c23 */ /* 0x040fe20008010038 */
[C---:B------:R-:W-:Y:S01]  /*e2a0*/  ISETP.GE.AND P2, PT, R75.reuse, R194, PT ;  /* 0x000000c24b00720c */ /* 0x040fe20003f46270 */
[----:B------:R-:W-:Y:S01]  /*e2b0*/  FFMA.FTZ R58, R70, UR5, R58 ;  /* 0x00000005463a7c23 */ /* 0x000fe2000801003a */
[----:B------:R-:W-:Y:S01]  /*e2c0*/  ISETP.GE.AND P4, PT, R75, R0, PT ;  /* 0x000000004b00720c */ /* 0x000fe20003f86270 */
[----:B------:R-:W-:Y:S01]  /*e2d0*/  VIADD R70, R3, 0xe0 ;  /* 0x000000e003467836 */ /* 0x000fe20000000000 */
[----:B------:R-:W-:-:S02]  /*e2e0*/  ISETP.GE.AND P3, PT, R77, R194, PT ;  /* 0x000000c24d00720c */ /* 0x000fc40003f66270 */
[----:B------:R-:W-:Y:S02]  /*e2f0*/  I2FP.F32.S32 R75, R51 ;  /* 0x00000033004b7245 */ /* 0x000fe40000201400 */
[----:B------:R-:W-:Y:S02]  /*e300*/  FSEL R97, R97, -INF , !P5 ;  /* 0xff80000061617808 */ /* 0x000fe40006800000 */
[----:B------:R-:W-:Y:S01]  /*e310*/  ISETP.GE.AND P5, PT, R67, R194, PT ;  /* 0x000000c24300720c */ /* 0x000fe20003fa6270 */
[----:B------:R-:W-:Y:S01]  /*e320*/  FFMA.FTZ R56, R75, UR5, R57 ;  /* 0x000000054b387c23 */ /* 0x000fe20008010039 */
[----:B------:R-:W-:Y:S01]  /*e330*/  ISETP.GE.AND P1, PT, R67, R0, PT ;  /* 0x000000004300720c */ /* 0x000fe20003f26270 */
[----:B------:R-:W-:Y:S01]  /*e340*/  VIADD R57, R3, 0xe1 ;  /* 0x000000e103397836 */ /* 0x000fe20000000000 */
[----:B------:R-:W-:Y:S01]  /*e350*/  FSEL R67, R71, -INF , !P3 ;  /* 0xff80000047437808 */ /* 0x000fe20005800000 */
[----:B------:R-:W-:Y:S01]  /*e360*/  FFMA.FTZ R59, R75, UR5, R59 ;  /* 0x000000054b3b7c23 */ /* 0x000fe2000801003b */
[----:B------:R-:W-:-:S02]  /*e370*/  I2FP.F32.S32 R71, R70 ;  /* 0x0000004600477245 */ /* 0x000fc40000201400 */
[----:B------:R-:W-:Y:S02]  /*e380*/  ISETP.GE.AND P6, PT, R77, R0, PT ;  /* 0x000000004d00720c */ /* 0x000fe40003fc6270 */
[----:B------:R-:W-:Y:S01]  /*e390*/  FSEL R186, R60, -INF , !P2 ;  /* 0xff8000003cba7808 */ /* 0x000fe20005000000 */
[----:B------:R-:W-:Y:S01]  /*e3a0*/  FFMA.FTZ R60, R71, UR5, R52 ;  /* 0x00000005473c7c23 */ /* 0x000fe20008010034 */
[----:B------:R-:W-:Y:S02]  /*e3b0*/  FSEL R94, R94, -INF , !P6 ;  /* 0xff8000005e5e7808 */ /* 0x000fe40007000000 */
[----:B------:R-:W-:Y:S02]  /*e3c0*/  FSEL R64, R78, -INF , !P0 ;  /* 0xff8000004e407808 */ /* 0x000fe40004000000 */
[C---:B------:R-:W-:Y:S02]  /*e3d0*/  ISETP.GE.AND P6, PT, R51.reuse, R194, PT ;  /* 0x000000c23300720c */ /* 0x040fe40003fc6270 */
[-C--:B------:R-:W-:Y:S01]  /*e3e0*/  ISETP.GE.AND P2, PT, R51, R0.reuse, PT ;  /* 0x000000003300720c */ /* 0x080fe20003f46270 */
[----:B------:R-:W-:Y:S01]  /*e3f0*/  FFMA.FTZ R51, R71, UR5, R54 ;  /* 0x0000000547337c23 */ /* 0x000fe20008010036 */
[----:B------:R-:W-:Y:S01]  /*e400*/  I2FP.F32.S32 R52, R57 ;  /* 0x0000003900347245 */ /* 0x000fe20000201400 */
[----:B------:R-:W-:Y:S01]  /*e410*/  VIADD R71, R3, 0xe8 ;  /* 0x000000e803477836 */ /* 0x000fe20000000000 */
[----:B------:R-:W-:-:S02]  /*e420*/  ISETP.GE.AND P0, PT, R79, R0, PT ;  /* 0x000000004f00720c */ /* 0x000fc40003f06270 */
[----:B------:R-:W-:Y:S02]  /*e430*/  FSEL R48, R48, -INF , !P4 ;  /* 0xff80000030307808 */ /* 0x000fe40006000000 */
[----:B------:R-:W-:Y:S01]  /*e440*/  FSEL R54, R61, -INF , !P5 ;  /* 0xff8000003d367808 */ /* 0x000fe20006800000 */
[----:B------:R-:W-:Y:S01]  /*e450*/  FFMA.FTZ R61, R52, UR5, R53 ;  /* 0x00000005343d7c23 */ /* 0x000fe20008010035 */
[----:B------:R-:W-:Y:S01]  /*e460*/  ISETP.GE.AND P4, PT, R70, R194, PT ;  /* 0x000000c24600720c */ /* 0x000fe20003f86270 */
[----:B------:R-:W-:Y:S01]  /*e470*/  FFMA.FTZ R52, R52, UR5, R55 ;  /* 0x0000000534347c23 */ /* 0x000fe20008010037 */
[----:B------:R-:W-:Y:S01]  /*e480*/  ISETP.GE.AND P5, PT, R70, R0, PT ;  /* 0x000000004600720c */ /* 0x000fe20003fa6270 */
[----:B------:R-:W-:Y:S01]  /*e490*/  VIADD R70, R3, 0xe9 ;  /* 0x000000e903467836 */ /* 0x000fe20000000000 */
[----:B------:R-:W-:Y:S02]  /*e4a0*/  FSEL R95, R95, -INF , !P0 ;  /* 0xff8000005f5f7808 */ /* 0x000fe40004000000 */
[----:B------:R-:W-:-:S02]  /*e4b0*/  ISETP.GE.AND P0, PT, R74, R194, PT ;  /* 0x000000c24a00720c */ /* 0x000fc40003f06270 */
[----:B------:R-:W-:Y:S02]  /*e4c0*/  I2FP.F32.S32 R55, R71 ;  /* 0x0000004700377245 */ /* 0x000fe40000201400 */
[----:B------:R-:W-:Y:S02]  /*e4d0*/  ISETP.GE.AND P3, PT, R74, R0, PT ;  /* 0x000000004a00720c */ /* 0x000fe40003f66270 */
[----:B------:R-:W-:Y:S02]  /*e4e0*/  I2FP.F32.S32 R74, R70 ;  /* 0x00000046004a7245 */ /* 0x000fe40000201400 */
[----:B------:R-:W-:Y:S02]  /*e4f0*/  FSEL R49, R49, -INF , !P1 ;  /* 0xff80000031317808 */ /* 0x000fe40004800000 */
[----:B------:R-:W-:Y:S01]  /*e500*/  FSEL R53, R62, -INF , !P0 ;  /* 0xff8000003e357808 */ /* 0x000fe20004000000 */
[----:B------:R-:W-:Y:S01]  /*e510*/  VIADD R62, R3, 0xf0 ;  /* 0x000000f0033e7836 */ /* 0x000fe20000000000 */
[----:B------:R-:W-:-:S02]  /*e520*/  ISETP.GE.AND P1, PT, R57, R194, PT ;  /* 0x000000c23900720c */ /* 0x000fc40003f26270 */
[----:B------:R-:W-:Y:S01]  /*e530*/  ISETP.GE.AND P0, PT, R57, R0, PT ;  /* 0x000000003900720c */ /* 0x000fe20003f06270 */
[C---:B------:R-:W-:Y:S01]  /*e540*/  FFMA.FTZ R57, R55.reuse, UR5, R44 ;  /* 0x0000000537397c23 */ /* 0x040fe2000801002c */
[----:B------:R-:W-:Y:S01]  /*e550*/  FSEL R44, R56, -INF , !P6 ;  /* 0xff800000382c7808 */ /* 0x000fe20007000000 */
[----:B------:R-:W-:Y:S01]  /*e560*/  FFMA.FTZ R56, R74, UR5, R47 ;  /* 0x000000054a387c23 */ /* 0x000fe2000801002f */
[----:B------:R-:W-:Y:S01]  /*e570*/  FSEL R47, R60, -INF , !P4 ;  /* 0xff8000003c2f7808 */ /* 0x000fe20006000000 */
[----:B------:R-:W-:Y:S01]  /*e580*/  FFMA.FTZ R55, R55, UR5, R46 ;  /* 0x0000000537377c23 */ /* 0x000fe2000801002e */
[----:B------:R-:W-:Y:S01]  /*e590*/  VIADD R60, R3, 0xf1 ;  /* 0x000000f1033c7836 */ /* 0x000fe20000000000 */
        /* <DEDUP_REMOVED lines=9> */
[C---:B------:R-:W-:Y:S01]  /*e630*/  FFMA.FTZ R98, R70.reuse, UR5, R41 ;  /* 0x0000000546627c23 */ /* 0x040fe20008010029 */
[----:B------:R-:W-:Y:S01]  /*e640*/  I2FP.F32.S32 R71, R62 ;  /* 0x0000003e00477245 */ /* 0x000fe20000201400 */
[----:B------:R-:W-:Y:S01]  /*e650*/  FFMA.FTZ R43, R70, UR5, R43 ;  /* 0x00000005462b7c23 */ /* 0x000fe2000801002b */
[----:B------:R-:W-:-:S02]  /*e660*/  FSEL R52, R52, -INF , !P0 ;  /* 0xff80000034347808 */ /* 0x000fc40004000000 */
[----:B------:R-:W-:Y:S01]  /*e670*/  ISETP.GE.AND P0, PT, R60, R194, PT ;  /* 0x000000c23c00720c */ /* 0x000fe20003f06270 */
[----:B------:R-:W-:Y:S01]  /*e680*/  FFMA.FTZ R120, R71, UR5, R40 ;  /* 0x0000000547787c23 */ /* 0x000fe20008010028 */
[----:B------:R-:W-:Y:S01]  /*e690*/  FSEL R40, R61, -INF , !P1 ;  /* 0xff8000003d287808 */ /* 0x000fe20004800000 */
[----:B------:R-:W-:Y:S01]  /*e6a0*/  FFMA.FTZ R42, R71, UR5, R42 ;  /* 0x00000005472a7c23 */ /* 0x000fe2000801002a */
[----:B------:R-:W-:Y:S01]  /*e6b0*/  FSEL R41, R57, -INF , !P3 ;  /* 0xff80000039297808 */ /* 0x000fe20005800000 */
[----:B------:R-:W-:Y:S01]  /*e6c0*/  VIADD R57, R3, 0xf9 ;  /* 0x000000f903397836 */ /* 0x000fe20000000000 */
[----:B------:R-:W-:Y:S02]  /*e6d0*/  I2FP.F32.S32 R61, R59 ;  /* 0x0000003b003d7245 */ /* 0x000fe40000201400 */
[----:B------:R-:W-:Y:S02]  /*e6e0*/  FSEL R98, R98, -INF , !P0 ;  /* 0xff80000062627808 */ /* 0x000fe40004000000 */
[----:B------:R-:W-:Y:S01]  /*e6f0*/  PLOP3.LUT P0, PT, PT, PT, UP0, 0x80, 0x0 ;  /* 0x000000000000781c */ /* 0x000fe20003f0f008 */
[----:B------:R-:W-:Y:S01]  /*e700*/  FFMA.FTZ R38, R61, UR5, R38 ;  /* 0x000000053d267c23 */ /* 0x000fe20008010026 */
[----:B------:R-:W-:-:S02]  /*e710*/  FSEL R51, R51, -INF , !P5 ;  /* 0xff80000033337808 */ /* 0x000fc40006800000 */
[C---:B------:R-:W-:Y:S02]  /*e720*/  ISETP.GE.AND P5, PT, R62.reuse, R194, PT ;  /* 0x000000c23e00720c */ /* 0x040fe40003fa6270 */
[-C--:B------:R-:W-:Y:S01]  /*e730*/  ISETP.GE.AND P1, PT, R62, R0.reuse, PT ;  /* 0x000000003e00720c */ /* 0x080fe20003f26270 */
[----:B------:R-:W-:Y:S01]  /*e740*/  FFMA.FTZ R62, R61, UR5, R36 ;  /* 0x000000053d3e7c23 */ /* 0x000fe20008010024 */
[----:B------:R-:W-:Y:S02]  /*e750*/  ISETP.GE.AND P3, PT, R60, R0, PT ;  /* 0x000000003c00720c */ /* 0x000fe40003f66270 */
[----:B------:R-:W-:Y:S02]  /*e760*/  I2FP.F32.S32 R60, R57 ;  /* 0x00000039003c7245 */ /* 0x000fe40000201400 */
[----:B------:R-:W-:Y:S02]  /*e770*/  I2FP.F32.S32 R61, R3 ;  /* 0x00000003003d7245 */ /* 0x000fe40000201400 */
[----:B------:R-:W-:Y:S01]  /*e780*/  FSEL R55, R55, -INF , !P6 ;  /* 0xff80000037377808 */ /* 0x000fe20007000000 */
[C---:B------:R-:W-:Y:S01]  /*e790*/  FFMA.FTZ R37, R60.reuse, UR5, R37 ;  /* 0x000000053c257c23 */ /* 0x040fe20008010025 */
[----:B------:R-:W-:Y:S01]  /*e7a0*/  FFMA.FTZ R39, R60, UR5, R39 ;  /* 0x000000053c277c23 */ /* 0x000fe20008010027 */
[----:B------:R-:W-:Y:S01]  /*e7b0*/  FSEL R36, R58, -INF , !P2 ;  /* 0xff8000003a247808 */ /* 0x000fe20005000000 */
[----:B------:R-:W-:Y:S01]  /*e7c0*/  FFMA.FTZ R30, R61, UR5, R30 ;  /* 0x000000053d1e7c23 */ /* 0x000fe2000801001e */
[----:B------:R-:W-:-:S02]  /*e7d0*/  FSEL R56, R56, -INF , !P4 ;  /* 0xff80000038387808 */ /* 0x000fc40006000000 */
[----:B------:R-:W-:Y:S02]  /*e7e0*/  FSEL R120, R120, -INF , !P5 ;  /* 0xff80000078787808 */ /* 0x000fe40006800000 */
[----:B------:R-:W-:Y:S02]  /*e7f0*/  FSEL R60, R42, -INF , !P1 ;  /* 0xff8000002a3c7808 */ /* 0x000fe40004800000 */
[C---:B------:R-:W-:Y:S02]  /*e800*/  ISETP.GE.AND P6, PT, R59.reuse, R194, PT ;  /* 0x000000c23b00720c */ /* 0x040fe40003fc6270 */
[-C--:B------:R-:W-:Y:S02]  /*e810*/  ISETP.GE.AND P2, PT, R59, R0.reuse, PT ;  /* 0x000000003b00720c */ /* 0x080fe40003f46270 */
[----:B------:R-:W-:Y:S01]  /*e820*/  ISETP.GE.AND P4, PT, R3, R0, PT ;  /* 0x000000000300720c */ /* 0x000fe20003f86270 */
[----:B------:R-:W-:Y:S01]  /*e830*/  VIADD R3, R212, 0x3c00 ;  /* 0x00003c00d4037836 */ /* 0x000fe20000000000 */
        /* <DEDUP_REMOVED lines=57> */
[----:B------:R-:W-:Y:S01]  /*ebd0*/  IMAD.IADD R43, R42, 0x1, -R43 ;  /* 0x000000012a2b7824 */ /* 0x000fe200078e0a2b */
[----:B------:R-:W-:-:S03]  /*ebe0*/  MOV R42, UR14 ;  /* 0x0000000e002a7c02 */ /* 0x000fc60008000f00 */
[----:B------:R-:W-:-:S05]  /*ebf0*/  IMAD R43, R43, R38, -0x100 ;  /* 0xffffff002b2b7424 */ /* 0x000fca00078e0226 */
[----:B------:R-:W-:-:S05]  /*ec00*/  SHF.R.S32.HI R38, RZ, 0x1f, R43 ;  /* 0x0000001fff267819 */ /* 0x000fca000001142b */
[----:B------:R-:W-:-:S04]  /*ec10*/  IMAD R38, R38, R42, RZ ;  /* 0x0000002a26267224 */ /* 0x000fc800078e02ff */
[C---:B------:R-:W-:Y:S01]  /*ec20*/  IMAD R38, R43.reuse, UR15, R38 ;  /* 0x0000000f2b267c24 */ /* 0x040fe2000f8e0226 */
[----:B------:R-:W-:Y:S01]  /*ec30*/  ULDC.64 UR14, c[0x0][0x230] ;  /* 0x00008c00000e7ab9 */ /* 0x000fe20000000a00 */
[----:B-1----:R-:W-:-:S05]  /*ec40*/  IMAD.WIDE.U32 R70, R43, R42, RZ ;  /* 0x0000002a2b467225 */ /* 0x002fca00078e00ff */
        /* <DEDUP_REMOVED lines=8> */
.L_x_2113:
[----:B------:R-:W1:Y:S02]  /*ecd0*/  LDC R42, c[0x0][0x248] ;  /* 0x00009200ff2a7b82 */ /* 0x000e640000000800 */
[----:B-1----:R-:W-:-:S05]  /*ece0*/  IMAD.SHL.U32 R70, R42, 0x100, RZ ;  /* 0x000001002a467824 */ /* 0x002fca00078e00ff */
[----:B------:R-:W-:-:S04]  /*ecf0*/  IADD3 R70, -R70, RZ, RZ ;  /* 0x000000ff46467210 */ /* 0x000fc80007ffe1ff */
[----:B------:R-:W-:-:S07]  /*ed00*/  SHF.R.S32.HI R43, RZ, 0x1f, R70 ;  /* 0x0000001fff2b7819 */ /* 0x000fce0000011446 */
.L_x_2114:
[----:B------:R-:W-:Y:S01]  /*ed10*/  ULDC UR4, c[0x0][0x2d0] ;  /* 0x0000b40000047ab9 */ /* 0x000fe20000000800 */
[----:B------:R-:W-:Y:S01]  /*ed20*/  BSSY B0, `(.L_x_2115) ;  /* 0x0000063000007945 */ /* 0x000fe20003800000 */
[----:B------:R-:W-:-:S13]  /*ed30*/  ISETP.GE.AND P1, PT, R196, UR4, PT ;  /* 0x00000004c4007c0c */ /* 0x000fda000bf26270 */
[----:B------:R-:W1:Y:S01]  /*ed40*/  @!P1 LDC R75, c[0x0][0x24c] ;  /* 0x00009300ff4b9b82 */ /* 0x000e620000000800 */
[--C-:B------:R-:W-:Y:S01]  /*ed50*/  @!P1 IADD3 R38, P3, P2, R70, UR19, R106.reuse ;  /* 0x0000001346269c10 */ /* 0x100fe2000fa7e06a */
[----:B------:R-:W-:Y:S01]  /*ed60*/  @!P1 IMAD.MOV.U32 R108, RZ, RZ, R106 ;  /* 0x000000ffff6c9224 */ /* 0x000fe200078e006a */
[C---:B------:R-:W-:Y:S01]  /*ed70*/  @!P1 LEA R74, P4, R42.reuse, R106, 0x6 ;  /* 0x0000006a2a4a9211 */ /* 0x040fe200078830ff */
[----:B------:R2:W-:Y:S01]  /*ed80*/  @P1 STS [R243+0x1000], RZ ;  /* 0x001000fff3001388 */ /* 0x0005e20000000800 */
[--C-:B------:R-:W-:Y:S01]  /*ed90*/  @!P1 IADD3.X R37, R43, UR18, R109.reuse, P3, P2 ;  /* 0x000000122b259c10 */ /* 0x100fe20009fe446d */
[----:B------:R-:W-:Y:S01]  /*eda0*/  @!P1 IMAD.WIDE.U32 R78, R42, 0x60, R108 ;  /* 0x000000602a4e9825 */ /* 0x000fe200078e006c */
[----:B------:R-:W-:Y:S01]  /*edb0*/  @!P1 LEA R82, P2, R38, UR10, 0x1 ;  /* 0x0000000a26529c11 */ /* 0x000fe2000f8408ff */
[----:B------:R-:W3:Y:S01]  /*edc0*/  @!P1 LDC R71, c[0x0][0x24c] ;  /* 0x00009300ff479b82 */ /* 0x000ee20000000800 */
[----:B------:R-:W-:Y:S01]  /*edd0*/  @!P1 IADD3 R74, P3, R70, R74, RZ ;  /* 0x0000004a464a9210 */ /* 0x000fe20007f7e0ff */
[----:B------:R2:W-:Y:S01]  /*ede0*/  @P1 STS [R243+0x1004], RZ ;  /* 0x001004fff3001388 */ /* 0x0005e20000000800 */
[----:B------:R-:W-:Y:S01]  /*edf0*/  @!P1 LEA.HI.X R83, R38, UR11, R37, 0x1, P2 ;  /* 0x0000000b26539c11 */ /* 0x000fe200090f0c25 */
[----:B------:R-:W-:Y:S01]  /*ee00*/  @!P1 IMAD.MOV.U32 R84, RZ, RZ, R106 ;  /* 0x000000ffff549224 */ /* 0x000fe200078e006a */
[C---:B------:R-:W-:Y:S01]  /*ee10*/  @!P1 LEA R80, P2, R70.reuse, R242, 0x1 ;  /* 0x000000f246509211 */ /* 0x040fe200078408ff */
[----:B------:R2:W-:Y:S01]  /*ee20*/  @P1 STS.64 [R243+0x1008], RZ ;  /* 0x001008fff3001388 */ /* 0x0005e20000000a00 */
[----:B------:R-:W-:Y:S01]  /*ee30*/  @!P1 IMAD.MOV.U32 R85, RZ, RZ, R109 ;  /* 0x000000ffff559224 */ /* 0x000fe200078e006d */
[----:B------:R-:W4:Y:S01]  /*ee40*/  @!P1 LDC R37, c[0x0][0x24c] ;  /* 0x00009300ff259b82 */ /* 0x000f220000000800 */
[----:B------:R-:W-:-:S02]  /*ee50*/  @!P1 LEA.HI.X R81, R70, R223, R43, 0x1, P2 ;  /* 0x000000df46519211 */ /* 0x000fc400010f0c2b */
[----:B------:R-:W-:Y:S01]  /*ee60*/  @!P1 IADD3 R77, P2, R70, R78, RZ ;  /* 0x0000004e464d9210 */ /* 0x000fe20007f5e0ff */
[C---:B------:R-:W-:Y:S02]  /*ee70*/  @!P1 IMAD.WIDE.U32 R84, R42.reuse, 0xa0, R84 ;  /* 0x000000a02a549825 */ /* 0x040fe400078e0054 */
[----:B------:R-:W-:Y:S01]  /*ee80*/  @!PT LDS RZ, [RZ] ;  /* 0x00000000fffff984 */ /* 0x000fe20000000800 */
[----:B------:R-:W-:Y:S01]  /*ee90*/  @!PT LDS RZ, [RZ] ;  /* 0x00000000fffff984 */ /* 0x000fe20000000800 */
[----:B------:R-:W-:Y:S01]  /*eea0*/  @!PT LDS RZ, [RZ] ;  /* 0x00000000fffff984 */ /* 0x000fe20000000800 */
[----:B------:R5:W-:Y:S02]  /*eeb0*/  @!P1 LDGSTS.E.BYPASS.LTC128B.128 [R243+0x1000], desc[UR6][R80.64] ;  /* 0x0100000050f39fae */ /* 0x000be4000b901d46 */
[----:B------:R-:W2:Y:S01]  /*eec0*/  @!P1 LDC R39, c[0x0][0x24c] ;  /* 0x00009300ff279b82 */ /* 0x000ea20000000800 */
[----:B-1----:R-:W-:Y:S01]  /*eed0*/  @!P1 IMAD R75, R75, 0x60, RZ ;  /* 0x000000604b4b9824 */ /* 0x002fe200078e02ff */
[----:B------:R1:W-:Y:S04]  /*eee0*/  @P1 STS.128 [R243+0x1800], RZ ;  /* 0x001800fff3001388 */ /* 0x0003e80000000c00 */
[----:B------:R-:W-:Y:S01]  /*eef0*/  @!P1 IADD3.X R75, R43, R79, R75, P2, !PT ;  /* 0x0000004f2b4b9210 */ /* 0x000fe200017fe44b */
[----:B------:R-:W-:Y:S01]  /*ef00*/  @!PT LDS RZ, [RZ] ;  /* 0x00000000fffff984 */ /* 0x000fe20000000800 */
[----:B------:R-:W-:Y:S01]  /*ef10*/  @!PT LDS RZ, [RZ] ;  /* 0x00000000fffff984 */ /* 0x000fe20000000800 */
[----:B------:R-:W-:Y:S01]  /*ef20*/  @!PT LDS RZ, [RZ] ;  /* 0x00000000fffff984 */ /* 0x000fe20000000800 */
[----:B------:R1:W-:Y:S01]  /*ef30*/  @!P1 LDGSTS.E.BYPASS.LTC128B.128 [R243+0x1800], desc[UR6][R82.64] ;  /* 0x0180000052f39fae */ /* 0x0003e2000b901d46 */
[----:B------:R-:W2:Y:S01]  /*ef40*/  @!P1 LDC R38, c[0x0][0x24c] ;  /* 0x00009300ff269b82 */ /* 0x000ea20000000800 */
[----:B---3--:R-:W-:-:S02]  /*ef50*/  @!P1 LEA.HI.X R71, R42, R109, R71, 0x6, P4 ;  /* 0x0000006d2a479211 */ /* 0x008fc400020f3447 */
[----:B------:R3:W-:Y:S03]  /*ef60*/  @P1 STS.128 [R243+0x2000], RZ ;  /* 0x002000fff3001388 */ /* 0x0007e60000000c00 */
[----:B------:R-:W-:Y:S01]  /*ef70*/  @!P1 IMAD.X R71, R43, 0x1, R71, P3 ;  /* 0x000000012b479824 */ /* 0x000fe200018e0647 */
[----:B------:R-:W-:Y:S01]  /*ef80*/  @!P1 LEA R78, P3, R77, UR10, 0x1 ;  /* 0x0000000a4d4e9c11 */ /* 0x000fe2000f8608ff */
[----:B----4-:R-:W-:-:S03]  /*ef90*/  @!P1 IMAD R37, R37, 0xc0, RZ ;  /* 0x000000c025259824 */ /* 0x010fc600078e02ff */
[----:B------:R-:W-:Y:S02]  /*efa0*/  @!P1 LEA.HI.X R79, R77, UR11, R75, 0x1, P3 ;  /* 0x0000000b4d4f9c11 */ /* 0x000fe400098f0c4b */
[----:B-----5:R-:W-:-:S04]  /*efb0*/  @!P1 LEA R80, P2, R74, UR10, 0x1 ;  /* 0x0000000a4a509c11 */ /* 0x020fc8000f8408ff */
[----:B------:R-:W-:Y:S02]  /*efc0*/  @!P1 LEA.HI.X R81, R74, UR11, R71, 0x1, P2 ;  /* 0x0000000b4a519c11 */ /* 0x000fe400090f0c47 */
[----:B------:R-:W-:Y:S01]  /*efd0*/  @!P1 LEA R71, P5, R42, R106, 0x7 ;  /* 0x0000006a2a479211 */ /* 0x000fe200078a38ff */
[----:B--2---:R-:W-:Y:S01]  /*efe0*/  @!P1 IMAD R38, R38, 0xa0, RZ ;  /* 0x000000a026269824 */ /* 0x004fe200078e02ff */
[C---:B------:R-:W-:Y:S01]  /*eff0*/  @!P1 IADD3 R74, P3, R70.reuse, R84, RZ ;  /* 0x00000054464a9210 */ /* 0x040fe20007f7e0ff */
[----:B-1----:R-:W-:Y:S01]  /*f000*/  @!P1 IMAD.MOV.U32 R82, RZ, RZ, R106 ;  /* 0x000000ffff529224 */ /* 0x002fe200078e006a */
[----:B------:R-:W-:Y:S01]  /*f010*/  @!P1 IADD3 R71, P4, R70, R71, RZ ;  /* 0x0000004746479210 */ /* 0x000fe20007f9e0ff */
[----:B------:R-:W-:Y:S01]  /*f020*/  @!P1 IMAD.MOV.U32 R83, RZ, RZ, R109 ;  /* 0x000000ffff539224 */ /* 0x000fe200078e006d */
[C---:B------:R-:W-:Y:S01]  /*f030*/  @!P1 LEA.HI.X R39, R42.reuse, R109, R39, 0x7, P5 ;  /* 0x0000006d2a279211 */ /* 0x040fe200028f3c27 */
[----:B------:R-:W-:Y:S01]  /*f040*/  @!PT LDS RZ, [RZ] ;  /* 0x00000000fffff984 */ /* 0x000fe20000000800 */
[----:B------:R-:W-:Y:S01]  /*f050*/  @!PT LDS RZ, [RZ] ;  /* 0x00000000fffff984 */ /* 0x000fe20000000800 */
[----:B------:R-:W-:Y:S01]  /*f060*/  @!PT LDS RZ, [RZ] ;  /* 0x00000000fffff984 */ /* 0x000fe20000000800 */
[----:B------:R3:W-:Y:S01]  /*f070*/  @!P1 LDGSTS.E.BYPASS.LTC128B.128 [R243+0x2000], desc[UR6][R80.64] ;  /* 0x0200000050f39fae */ /* 0x0007e2000b901d46 */
[----:B------:R-:W-:Y:S01]  /*f080*/  @!P1 IADD3.X R38, R43, R85, R38, P3, !PT ;  /* 0x000000552b269210 */ /* 0x000fe20001ffe426 */
[----:B------:R-:W-:-:S02]  /*f090*/  @!P1 IMAD.WIDE.U32 R82, R42, 0xc0, R82 ;  /* 0x000000c02a529825 */ /* 0x000fc400078e0052 */
[----:B------:R3:W-:Y:S02]  /*f0a0*/  @P1 STS.128 [R243+0x2800], RZ ;  /* 0x002800fff3001388 */ /* 0x0007e40000000c00 */
[C---:B------:R-:W-:Y:S01]  /*f0b0*/  @!P1 IMAD.X R39, R43.reuse, 0x1, R39, P4 ;  /* 0x000000012b279824 */ /* 0x040fe200020e0627 */
[----:B------:R-:W-:Y:S01]  /*f0c0*/  @!P1 IADD3 R75, P2, R70, R82, RZ ;  /* 0x00000052464b9210 */ /* 0x000fe20007f5e0ff */
[----:B------:R-:W-:Y:S01]  /*f0d0*/  @!PT LDS RZ, [RZ] ;  /* 0x00000000fffff984 */ /* 0x000fe20000000800 */
[----:B------:R-:W-:Y:S01]  /*f0e0*/  @!PT LDS RZ, [RZ] ;  /* 0x00000000fffff984 */ /* 0x000fe20000000800 */
[----:B------:R-:W-:Y:S01]  /*f0f0*/  @!PT LDS RZ, [RZ] ;  /* 0x00000000fffff984 */ /* 0x000fe20000000800 */
[----:B------:R3:W-:Y:S01]  /*f100*/  @!P1 LDGSTS.E.BYPASS.LTC128B.128 [R243+0x2800], desc[UR6][R78.64] ;  /* 0x028000004ef39fae */ /* 0x0007e2000b901d46 */
[----:B------:R-:W-:Y:S02]  /*f110*/  @!P1 LEA R86, P4, R74, UR10, 0x1 ;  /* 0x0000000a4a569c11 */ /* 0x000fe4000f8808ff */
[----:B------:R-:W-:Y:S01]  /*f120*/  @!P1 IADD3.X R37, R43, R37, R83, P2, !PT ;  /* 0x000000252b259210 */ /* 0x000fe200017fe453 */
[----:B------:R3:W-:Y:S01]  /*f130*/  @P1 STS.128 [R243+0x3000], RZ ;  /* 0x003000fff3001388 */ /* 0x0007e20000000c00 */
[----:B------:R-:W-:Y:S02]  /*f140*/  @!P1 LEA R82, P2, R71, UR10, 0x1 ;  /* 0x0000000a47529c11 */ /* 0x000fe4000f8408ff */
[----:B------:R-:W-:-:S02]  /*f150*/  @!P1 LEA R84, P3, R75, UR10, 0x1 ;  /* 0x0000000a4b549c11 */ /* 0x000fc4000f8608ff */
        /* <DEDUP_REMOVED lines=19> */
[----:B------:R-:W-:Y:S01]  /*f290*/  IMAD.MOV.U32 R107, RZ, RZ, R109 ;  /* 0x000000ffff6b7224 */ /* 0x000fe200078e006d */
[----:B------:R-:W-:Y:S02]  /*f2a0*/  ULDC UR4, c[0x0][0x24c] ;  /* 0x0000930000047ab9 */ /* 0x000fe40000000800 */
        /* <DEDUP_REMOVED lines=10> */
.L_x_2116:
[----:B------:R-:W-:Y:S05]  /*f350*/  BSYNC B0 ;  /* 0x0000000000007941 */ /* 0x000fea0003800000 */
.L_x_2115:
[----:B------:R-:W0:Y:S01]  /*f360*/  LDGDEPBAR ;  /* 0x00000000000079af */ /* 0x000e220000000000 */
[----:B------:R-:W-:-:S04]  /*f370*/  LEA R242, P1, R70, R242, 0x1 ;  /* 0x000000f246f27211 */ /* 0x000fc800078208ff */
[----:B------:R-:W-:-:S09]  /*f380*/  LEA.HI.X R223, R70, R223, R43, 0x1, P1 ;  /* 0x000000df46df7211 */ /* 0x000fd200008f0c2b */
.L_x_2112:
[----:B------:R-:W-:Y:S01]  /*f390*/  FMNMX.FTZ R38, R96, R22, !PT ;  /* 0x0000001660267209 */ /* 0x000fe20007810000 */
        /* <DEDUP_REMOVED lines=78> */
[----:B------:R-:W-:Y:S01]  /*f880*/  FMNMX.FTZ R15, R30, R20, !PT ;  /* 0x000000141e0f7209 */ /* 0x000fe20007810000 */
[--C-:B------:R-:W-:Y:S01]  /*f890*/  FFMA.FTZ R108, R134, UR10, -R91.reuse ;  /* 0x0000000a866c7c23 */ /* 0x100fe2000801085b */
[--C-:B------:R-:W-:Y:S01]  /*f8a0*/  FFMA.FTZ R70, R65, UR10, -R91.reuse ;  /* 0x0000000a41467c23 */ /* 0x100fe2000801085b */
[--C-:B---3--:R-:W-:Y:S01]  /*f8b0*/  FFMA.FTZ R87, R147, UR10, -R91.reuse ;  /* 0x0000000a93577c23 */ /* 0x108fe2000801085b */
        /* <DEDUP_REMOVED lines=34> */
[--C-:B-1----:R-:W-:Y:S01]  /*fae0*/  FFMA.FTZ R74, R73, UR10, -R91.reuse ;  /* 0x0000000a494a7c23 */ /* 0x102fe2000801085b */
        /* <DEDUP_REMOVED lines=42> */
[----:B------:R-:W-:Y:S01]  /*fd90*/  FFMA.FTZ R93, R131, UR10, -R91 ;  /* 0x0000000a835d7c23 */ /* 0x000fe2000801085b */
[----:B-1----:R-:W-:Y:S01]  /*fda0*/  F2FP.BF16.F32.PACK_AB R36, R156, R161 ;  /* 0x000000a19c24723e */ /* 0x002fe200000010ff */
[----:B------:R-:W-:Y:S01]  /*fdb0*/  FADD.FTZ R173, R174, R173 ;  /* 0x000000adaead7221 */ /* 0x000fe20000010000 */
[----:B------:R-:W-:Y:S01]  /*fdc0*/  FMNMX.FTZ R134, R154, R134, !PT ;  /* 0x000000869a867209 */ /* 0x000fe20007810000 */
[--C-:B------:R-:W-:Y:S01]  /*fdd0*/  FFMA.FTZ R79, R183, UR10, -R91.reuse ;  /* 0x0000000ab74f7c23 */ /* 0x100fe2000801085b */
        /* <DEDUP_REMOVED lines=8> */
[----:B------:R-:W-:Y:S01]  /*fe60*/  FFMA.FTZ R75, R72, UR10, -R91 ;  /* 0x0000000a484b7c23 */ /* 0x000fe2000801085b */
[----:B------:R-:W-:Y:S01]  /*fe70*/  MUFU.EX2 R137, R137 ;  /* 0x0000008900897308 */ /* 0x000fe20000000800 */
[----:B------:R-:W-:Y:S01]  /*fe80*/  FMNMX.FTZ R134, R159, R134, !PT ;  /* 0x000000869f867209 */ /* 0x000fe20007810000 */
[----:B------:R-:W-:Y:S01]  /*fe90*/  FADD.FTZ R161, R161, R173 ;  /* 0x000000ada1a17221 */ /* 0x000fe20000010000 */
[----:B--2---:R-:W-:Y:S01]  /*fea0*/  F2FP.BF16.F32.PACK_AB R38, R146, R149 ;  /* 0x000000959226723e */ /* 0x004fe200000010ff */
[----:B------:R-:W-:Y:S01]  /*feb0*/  FFMA.FTZ R72, R69, UR10, -R91 ;  /* 0x0000000a45487c23 */ /* 0x000fe2000801085b */
        /* <DEDUP_REMOVED lines=64> */
[----:B------:R-:W-:-:S05]  /*102c0*/  FMNMX.FTZ R134, R57, R134, !PT ;  /* 0x0000008639867209 */ /* 0x000fca0007810000 */
[----:B------:R-:W1:Y:S02]  /*102d0*/  SHFL.BFLY PT, R15, R134, 0x2, 0x1f ;  /* 0x0c401f00860f7f89 */ /* 0x000e6400000e0000 */
        /* <DEDUP_REMOVED lines=19> */
[----:B------:R-:W1:Y:S01]  /*10410*/  LDSM.16.MT88.4 R12, [R244+0x5000] ;  /* 0x00500000f40c783b */ /* 0x000e620000004200 */
        /* <DEDUP_REMOVED lines=8> */
[----:B------:R-:W-:Y:S01]  /*104a0*/  F2FP.BF16.F32.PACK_AB R30, R164, R168 ;  /* 0x000000a8a41e723e */ /* 0x000fe200000010ff */
[----:B------:R-:W2:Y:S01]  /*104b0*/  LDSM.16.MT88.4 R4, [R244+0x5400] ;  /* 0x00540000f404783b */ /* 0x000ea20000004200 */
        /* <DEDUP_REMOVED lines=8> */
[----:B------:R-:W5:Y:S01]  /*10540*/  LDSM.16.MT88.4 R32, [R245+0x5800] ;  /* 0x00580000f520783b */ /* 0x000f620000004200 */
[--C-:B------:R-:W-:Y:S01]  /*10550*/  FFMA.FTZ R130, R181, UR10, -R65.reuse ;  /* 0x0000000ab5827c23 */ /* 0x100fe20008010841 */
        /* <DEDUP_REMOVED lines=17> */
[----:B------:R-:W-:Y:S01]  /*10670*/  FFMA.FTZ R177, R177, UR10, -R65 ;  /* 0x0000000ab1b17c23 */ /* 0x000fe20008010841 */
[----:B------:R-:W-:Y:S01]  /*10680*/  FADD.FTZ R171, R172, R171 ;  /* 0x000000abacab7221 */ /* 0x000fe20000010000 */
[--C-:B------:R-:W-:Y:S01]  /*10690*/  FFMA.FTZ R179, R179, UR10, -R65.reuse ;  /* 0x0000000ab3b37c23 */ /* 0x100fe20008010841 */
[--C-:B------:R-:W-:Y:S01]  /*106a0*/  FFMA.FTZ R178, R178, UR10, -R65.reuse ;  /* 0x0000000ab2b27c23 */ /* 0x100fe20008010841 */
[----:B------:R-:W-:Y:S01]  /*106b0*/  FFMA.FTZ R175, R175, UR10, -R65 ;  /* 0x0000000aafaf7c23 */ /* 0x000fe20008010841 */
[----:B-1----:R-:W-:Y:S01]  /*106c0*/  FADD.FTZ R171, R167, R171 ;  /* 0x000000aba7ab7221 */ /* 0x002fe20000010000 */
[----:B------:R-:W-:Y:S01]  /*106d0*/  FFMA.FTZ R169, R169, UR10, -R65 ;  /* 0x0000000aa9a97c23 */ /* 0x000fe20008010841 */
[----:B------:R-:W1:Y:S01]  /*106e0*/  MUFU.EX2 R148, R148 ;  /* 0x0000009400947308 */ /* 0x000e620000000800 */
[C---:B------:R-:W-:Y:S01]  /*106f0*/  F2FP.BF16.F32.PACK_AB R31, R163.reuse, R167 ;  /* 0x000000a7a31f723e */ /* 0x040fe200000010ff */
[----:B------:R-:W-:Y:S01]  /*10700*/  FADD.FTZ R163, R163, R171 ;  /* 0x000000aba3a37221 */ /* 0x000fe20000010000 */
[--C-:B------:R-:W-:Y:S01]  /*10710*/  FFMA.FTZ R165, R165, UR10, -R65.reuse ;  /* 0x0000000aa5a57c23 */ /* 0x100fe20008010841 */
[--C-:B------:R-:W-:Y:S01]  /*10720*/  FFMA.FTZ R158, R158, UR10, -R65.reuse ;  /* 0x0000000a9e9e7c23 */ /* 0x100fe20008010841 */
[--C-:B------:R-:W-:Y:S01]  /*10730*/  FFMA.FTZ R157, R157, UR10, -R65.reuse ;  /* 0x0000000a9d9d7c23 */ /* 0x100fe20008010841 */
[--C-:B------:R-:W-:Y:S01]  /*10740*/  FFMA.FTZ R141, R141, UR10, -R65.reuse ;  /* 0x0000000a8d8d7c23 */ /* 0x100fe20008010841 */
[----:B------:R-:W-:Y:S01]  /*10750*/  FFMA.FTZ R139, R139, UR10, -R65 ;  /* 0x0000000a8b8b7c23 */ /* 0x000fe20008010841 */
[C---:B------:R-:W-:Y:S01]  /*10760*/  HMMA.16816.F32.BF16 R16, R28.reuse, R12, RZ ;  /* 0x0000000c1c10723c */ /* 0x040fe200000418ff */
[----:B------:R-:W-:Y:S01]  /*10770*/  MUFU.EX2 R147, R147 ;  /* 0x0000009300937308 */ /* 0x000fe20000000800 */
[----:B---3--:R-:W-:Y:S01]  /*10780*/  FADD.FTZ R163, R155, R163 ;  /* 0x000000a39ba37221 */ /* 0x008fe20000010000 */
[--C-:B------:R-:W-:Y:S01]  /*10790*/  FFMA.FTZ R127, R127, UR10, -R65.reuse ;  /* 0x0000000a7f7f7c23 */ /* 0x100fe20008010841 */
[--C-:B------:R-:W-:Y:S01]  /*107a0*/  FFMA.FTZ R123, R123, UR10, -R65.reuse ;  /* 0x0000000a7b7b7c23 */ /* 0x100fe20008010841 */
[--C-:B------:R-:W-:Y:S01]  /*107b0*/  FFMA.FTZ R117, R117, UR10, -R65.reuse ;  /* 0x0000000a75757c23 */ /* 0x100fe20008010841 */
[C---:B------:R-:W-:Y:S01]  /*107c0*/  HMMA.16816.F32.BF16 R12, R28.reuse, R14, RZ ;  /* 0x0000000e1c0c723c */ /* 0x040fe200000418ff */
[--C-:B------:R-:W-:Y:S01]  /*107d0*/  FFMA.FTZ R94, R94, UR10, -R65.reuse ;  /* 0x0000000a5e5e7c23 */ /* 0x100fe20008010841 */
[----:B------:R-:W-:Y:S01]  /*107e0*/  FFMA.FTZ R46, R46, UR10, -R65 ;  /* 0x0000000a2e2e7c23 */ /* 0x000fe20008010841 */
[----:B------:R-:W3:Y:S01]  /*107f0*/  MUFU.EX2 R144, R144 ;  /* 0x0000009000907308 */ /* 0x000ee20000000800 */
[C---:B-1----:R-:W-:Y:S01]  /*10800*/  F2FP.BF16.F32.PACK_AB R37, R148.reuse, R155 ;  /* 0x0000009b9425723e */ /* 0x042fe200000010ff */
[----:B------:R-:W-:Y:S01]  /*10810*/  FADD.FTZ R163, R148, R163 ;  /* 0x000000a394a37221 */ /* 0x000fe20000010000 */
[C---:B------:R-:W-:Y:S01]  /*10820*/  HMMA.16816.F32.BF16 R8, R28.reuse, R24, RZ ;  /* 0x000000181c08723c */ /* 0x040fe200000418ff */
[--C-:B------:R-:W-:Y:S01]  /*10830*/  FFMA.FTZ R45, R45, UR10, -R65.reuse ;  /* 0x0000000a2d2d7c23 */ /* 0x100fe20008010841 */
[--C-:B------:R-:W-:Y:S01]  /*10840*/  FFMA.FTZ R51, R51, UR10, -R65.reuse ;  /* 0x0000000a33337c23 */ /* 0x100fe20008010841 */
[--C-:B------:R-:W-:Y:S01]  /*10850*/  FFMA.FTZ R52, R52, UR10, -R65.reuse ;  /* 0x0000000a34347c23 */ /* 0x100fe20008010841 */
[----:B------:R-:W-:Y:S01]  /*10860*/  FFMA.FTZ R55, R55, UR10, -R65 ;  /* 0x0000000a37377c23 */ /* 0x000fe20008010841 */
[----:B------:R-:W1:Y:S01]  /*10870*/  MUFU.EX2 R138, R138 ;  /* 0x0000008a008a7308 */ /* 0x000e620000000800 */
[----:B------:R-:W-:Y:S01]  /*10880*/  HMMA.16816.F32.BF16 R28, R28, R26, RZ ;  /* 0x0000001a1c1c723c */ /* 0x000fe200000418ff */
[----:B------:R-:W-:Y:S01]  /*10890*/  F2FP.BF16.F32.PACK_AB R24, R137, R145 ;  /* 0x000000918918723e */ /* 0x000fe200000010ff */
[----:B------:R-:W-:Y:S01]  /*108a0*/  FADD.FTZ R145, R145, R161 ;  /* 0x000000a191917221 */ /* 0x000fe20000010000 */
[--C-:B------:R-:W-:Y:S01]  /*108b0*/  FFMA.FTZ R56, R56, UR10, -R65.reuse ;  /* 0x0000000a38387c23 */ /* 0x100fe20008010841 */
[----:B------:R-:W-:-:S02]  /*108c0*/  FFMA.FTZ R217, R57, UR10, -R65 ;  /* 0x0000000a39d97c23 */ /* 0x000fc40008010841 */
[----:B------:R-:W-:Y:S01]  /*108d0*/  FADD.FTZ R145, R137, R145 ;  /* 0x0000009189917221 */ /* 0x000fe20000010000 */
[----:B------:R-:W4:Y:S01]  /*108e0*/  MUFU.EX2 R136, R136 ;  /* 0x0000008800887308 */ /* 0x000f220000000800 */
[C---:B---3--:R-:W-:Y:S01]  /*108f0*/  F2FP.BF16.F32.PACK_AB R39, R144.reuse, R147 ;  /* 0x000000939027723e */ /* 0x048fe200000010ff */
[----:B------:R-:W-:Y:S01]  /*10900*/  FADD.FTZ R147, R147, R163 ;  /* 0x000000a393937221 */ /* 0x000fe20000010000 */
[----:B------:R-:W-:Y:S01]  /*10910*/  F2FP.BF16.F32.PACK_AB R26, R129, R133 ;  /* 0x00000085811a723e */ /* 0x000fe200000010ff */
[----:B------:R-:W-:Y:S02]  /*10920*/  FADD.FTZ R145, R133, R145 ;  /* 0x0000009185917221 */ /* 0x000fe40000010000 */
[----:B------:R-:W-:Y:S02]  /*10930*/  FADD.FTZ R144, R144, R147 ;  /* 0x0000009390907221 */ /* 0x000fe40000010000 */
[----:B------:R-:W-:Y:S01]  /*10940*/  MUFU.EX2 R135, R135 ;  /* 0x0000008700877308 */ /* 0x000fe20000000800 */
[----:B--2---:R-:W-:Y:S01]  /*10950*/  HMMA.16816.F32.BF16 R16, R36, R4, R16 ;  /* 0x000000042410723c */ /* 0x004fe20000041810 */
[----:B-1----:R-:W-:Y:S01]  /*10960*/  FADD.FTZ R144, R138, R144 ;  /* 0x000000908a907221 */ /* 0x002fe20000010000 */
[----:B------:R-:W-:-:S04]  /*10970*/  FADD.FTZ R145, R129, R145 ;  /* 0x0000009181917221 */ /* 0x000fc80000010000 */
[C---:B------:R-:W-:Y:S01]  /*10980*/  HMMA.16816.F32.BF16 R12, R36.reuse, R6, R12 ;  /* 0x00000006240c723c */ /* 0x040fe2000004180c */
[----:B------:R-:W1:Y:S01]  /*10990*/  MUFU.EX2 R126, R126 ;  /* 0x0000007e007e7308 */ /* 0x000e620000000800 */
[----:B------:R-:W2:Y:S01]  /*109a0*/  LDSM.16.MT88.4 R4, [R244+0x5c00] ;  /* 0x005c0000f404783b */ /* 0x000ea20000004200 */
[C---:B----4-:R-:W-:Y:S01]  /*109b0*/  F2FP.BF16.F32.PACK_AB R25, R136.reuse, R138 ;  /* 0x0000008a8819723e */ /* 0x050fe200000010ff */
[----:B------:R-:W-:Y:S01]  /*109c0*/  FADD.FTZ R144, R136, R144 ;  /* 0x0000009088907221 */ /* 0x000fe20000010000 */
[----:B------:R-:W-:Y:S01]  /*109d0*/  FADD.FTZ R145, R122, R145 ;  /* 0x000000917a917221 */ /* 0x000fe20000010000 */
[C---:B------:R-:W-:Y:S03]  /*109e0*/  HMMA.16816.F32.BF16 R8, R36.reuse, R40, R8 ;  /* 0x000000282408723c */ /* 0x040fe60000041808 */
[----:B------:R-:W3:Y:S03]  /*109f0*/  MUFU.EX2 R124, R124 ;  /* 0x0000007c007c7308 */ /* 0x000ee60000000800 */
[----:B------:R-:W-:Y:S01]  /*10a00*/  HMMA.16816.F32.BF16 R28, R36, R42, R28 ;  /* 0x0000002a241c723c */ /* 0x000fe2000004181c */
[----:B------:R-:W4:Y:S04]  /*10a10*/  LDSM.16.MT88.4 R36, [R245+0x5c00] ;  /* 0x005c0000f524783b */ /* 0x000f280000004200 */
[----:B------:R-:W5:Y:S01]  /*10a20*/  MUFU.EX2 R119, R119 ;  /* 0x0000007700777308 */ /* 0x000f620000000800 */
[----:B-1----:R-:W-:Y:S01]  /*10a30*/  F2FP.BF16.F32.PACK_AB R27, R126, R135 ;  /* 0x000000877e1b723e */ /* 0x002fe200000010ff */
[----:B------:R-:W-:Y:S01]  /*10a40*/  LDSM.16.MT88.4 R40, [R245+0x6000] ;  /* 0x00600000f528783b */ /* 0x000fe20000004200 */
[----:B------:R-:W-:-:S04]  /*10a50*/  FADD.FTZ R135, R135, R144 ;  /* 0x0000009087877221 */ /* 0x000fc80000010000 */
[----:B------:R-:W-:Y:S01]  /*10a60*/  FADD.FTZ R135, R126, R135 ;  /* 0x000000877e877221 */ /* 0x000fe20000010000 */
[----:B------:R-:W1:Y:S01]  /*10a70*/  MUFU.EX2 R118, R118 ;  /* 0x0000007600767308 */ /* 0x000e620000000800 */
[----:B------:R-:W-:Y:S02]  /*10a80*/  HMMA.16816.F32.BF16 R16, R24, R20, R16 ;  /* 0x000000141810723c */ /* 0x000fe40000041810 */
[----:B---3--:R-:W-:-:S04]  /*10a90*/  FADD.FTZ R135, R124, R135 ;  /* 0x000000877c877221 */ /* 0x008fc80000010000 */
[----:B------:R-:W-:Y:S01]  /*10aa0*/  HMMA.16816.F32.BF16 R12, R24, R22, R12 ;  /* 0x00000016180c723c */ /* 0x000fe2000004180c */
[----:B------:R-:W3:Y:S01]  /*10ab0*/  MUFU.EX2 R125, R125 ;  /* 0x0000007d007d7308 */ /* 0x000ee20000000800 */
[----:B------:R-:W4:Y:S01]  /*10ac0*/  LDSM.16.MT88.4 R20, [R244+0x6000] ;  /* 0x00600000f414783b */ /* 0x000f220000004200 */
[----:B-----5:R-:W-:-:S03]  /*10ad0*/  FADD.FTZ R135, R119, R135 ;  /* 0x0000008777877221 */ /* 0x020fc60000010000 */
[C---:B------:R-:W-:Y:S03]  /*10ae0*/  HMMA.16816.F32.BF16 R8, R24.reuse, R32, R8 ;  /* 0x000000201808723c */ /* 0x040fe60000041808 */
[----:B------:R-:W-:Y:S01]  /*10af0*/  MUFU.EX2 R128, R128 ;  /* 0x0000008000807308 */ /* 0x000fe20000000800 */
[----:B-1----:R-:W-:Y:S02]  /*10b00*/  FADD.FTZ R135, R118, R135 ;  /* 0x0000008776877221 */ /* 0x002fe40000010000 */
[----:B------:R-:W-:Y:S01]  /*10b10*/  HMMA.16816.F32.BF16 R28, R24, R34, R28 ;  /* 0x00000022181c723c */ /* 0x000fe2000004181c */
[----:B------:R-:W-:-:S04]  /*10b20*/  F2FP.BF16.F32.PACK_AB R32, R113, R114 ;  /* 0x000000727120723e */ /* 0x000fc800000010ff */
[----:B------:R-:W1:Y:S02]  /*10b30*/  MUFU.EX2 R130, R130 ;  /* 0x0000008200827308 */ /* 0x000e640000000800 */
[C---:B------:R-:W-:Y:S01]  /*10b40*/  F2FP.BF16.F32.PACK_AB R24, R121.reuse, R122 ;  /* 0x0000007a7918723e */ /* 0x040fe200000010ff */
[----:B------:R-:W-:Y:S01]  /*10b50*/  FADD.FTZ R121, R121, R145 ;  /* 0x0000009179797221 */ /* 0x000fe20000010000 */
[----:B------:R-:W-:Y:S02]  /*10b60*/  F2FP.BF16.F32.PACK_AB R25, R119, R124 ;  /* 0x0000007c7719723e */ /* 0x000fe400000010ff */
[----:B------:R-:W-:Y:S01]  /*10b70*/  F2FP.BF16.F32.PACK_AB R26, R115, R116 ;  /* 0x00000074731a723e */ /* 0x000fe200000010ff */
[----:B------:R-:W-:Y:S01]  /*10b80*/  FADD.FTZ R121, R116, R121 ;  /* 0x0000007974797221 */ /* 0x000fe20000010000 */
[----:B---3--:R-:W-:Y:S01]  /*10b90*/  F2FP.BF16.F32.PACK_AB R27, R125, R118 ;  /* 0x000000767d1b723e */ /* 0x008fe200000010ff */
[----:B------:R-:W3:Y:S01]  /*10ba0*/  MUFU.EX2 R131, R131 ;  /* 0x0000008300837308 */ /* 0x000ee20000000800 */
[----:B------:R-:W-:Y:S01]  /*10bb0*/  F2FP.BF16.F32.PACK_AB R34, R108, R109 ;  /* 0x0000006d6c22723e */ /* 0x000fe200000010ff */
[----:B------:R-:W-:Y:S01]  /*10bc0*/  FADD.FTZ R121, R115, R121 ;  /* 0x0000007973797221 */ /* 0x000fe20000010000 */
[----:B------:R-:W-:-:S03]  /*10bd0*/  FADD.FTZ R125, R125, R135 ;  /* 0x000000877d7d7221 */ /* 0x000fc60000010000 */
[C---:B--2---:R-:W-:Y:S01]  /*10be0*/  HMMA.16816.F32.BF16 R16, R24.reuse, R4, R16 ;  /* 0x000000041810723c */ /* 0x044fe20000041810 */
[----:B------:R-:W-:Y:S01]  /*10bf0*/  FADD.FTZ R114, R114, R121 ;  /* 0x0000007972727221 */ /* 0x000fe20000010000 */
[----:B------:R-:W2:Y:S01]  /*10c00*/  MUFU.EX2 R140, R140 ;  /* 0x0000008c008c7308 */ /* 0x000ea20000000800 */
[----:B-1----:R-:W-:Y:S01]  /*10c10*/  F2FP.BF16.F32.PACK_AB R33, R130, R128 ;  /* 0x000000808221723e */ /* 0x002fe200000010ff */
[----:B------:R-:W-:Y:S01]  /*10c20*/  FADD.FTZ R125, R128, R125 ;  /* 0x0000007d807d7221 */ /* 0x000fe20000010000 */
[----:B------:R-:W-:Y:S01]  /*10c30*/  FADD.FTZ R114, R113, R114 ;  /* 0x0000007271727221 */ /* 0x000fe20000010000 */
[C---:B------:R-:W-:Y:S01]  /*10c40*/  HMMA.16816.F32.BF16 R12, R24.reuse, R6, R12 ;  /* 0x00000006180c723c */ /* 0x040fe2000004180c */
[----:B------:R-:W1:Y:S01]  /*10c50*/  LDSM.16.MT88.4 R4, [R244+0x6400] ;  /* 0x00640000f404783b */ /* 0x000e620000004200 */
[----:B------:R-:W-:Y:S01]  /*10c60*/  FADD.FTZ R130, R130, R125 ;  /* 0x0000007d82827221 */ /* 0x000fe20000010000 */
[----:B------:R-:W-:Y:S01]  /*10c70*/  FADD.FTZ R109, R109, R114 ;  /* 0x000000726d6d7221 */ /* 0x000fe20000010000 */
[----:B------:R-:W5:Y:S02]  /*10c80*/  MUFU.EX2 R142, R142 ;  /* 0x0000008e008e7308 */ /* 0x000f640000000800 */
[----:B----4-:R-:W-:Y:S01]  /*10c90*/  HMMA.16816.F32.BF16 R8, R24, R36, R8 ;  /* 0x000000241808723c */ /* 0x010fe20000041808 */
[----:B---3--:R-:W-:Y:S01]  /*10ca0*/  FADD.FTZ R130, R131, R130 ;  /* 0x0000008283827221 */ /* 0x008fe20000010000 */
[----:B------:R-:W-:-:S04]  /*10cb0*/  FADD.FTZ R109, R108, R109 ;  /* 0x0000006d6c6d7221 */ /* 0x000fc80000010000 */
[----:B------:R-:W-:Y:S01]  /*10cc0*/  HMMA.16816.F32.BF16 R28, R24, R38, R28 ;  /* 0x00000026181c723c */ /* 0x000fe2000004181c */
[C---:B--2---:R-:W-:Y:S01]  /*10cd0*/  F2FP.BF16.F32.PACK_AB R35, R140.reuse, R131 ;  /* 0x000000838c23723e */ /* 0x044fe200000010ff */
[----:B------:R-:W2:Y:S01]  /*10ce0*/  MUFU.EX2 R143, R143 ;  /* 0x0000008f008f7308 */ /* 0x000ea20000000800 */
[----:B------:R-:W3:Y:S01]  /*10cf0*/  LDSM.16.MT88.4 R36, [R245+0x6400] ;  /* 0x00640000f524783b */ /* 0x000ee20000004200 */
[----:B------:R-:W-:-:S03]  /*10d00*/  FADD.FTZ R140, R140, R130 ;  /* 0x000000828c8c7221 */ /* 0x000fc60000010000 */
[----:B------:R-:W4:Y:S01]  /*10d10*/  LDSM.16.MT88.4 R24, [R244+0x6800] ;  /* 0x00680000f418783b */ /* 0x000f220000004200 */
[C---:B------:R-:W-:Y:S01]  /*10d20*/  HMMA.16816.F32.BF16 R16, R32.reuse, R20, R16 ;  /* 0x000000142010723c */ /* 0x040fe20000041810 */
[----:B-----5:R-:W-:Y:S01]  /*10d30*/  FADD.FTZ R140, R142, R140 ;  /* 0x0000008c8e8c7221 */ /* 0x020fe20000010000 */
[----:B------:R-:W-:Y:S04]  /*10d40*/  MUFU.EX2 R154, R154 ;  /* 0x0000009a009a7308 */ /* 0x000fe80000000800 */
[C---:B------:R-:W-:Y:S01]  /*10d50*/  HMMA.16816.F32.BF16 R12, R32.reuse, R22, R12 ;  /* 0x00000016200c723c */ /* 0x040fe2000004180c */
[----:B------:R-:W-:Y:S01]  /*10d60*/  F2FP.BF16.F32.PACK_AB R20, R106, R107 ;  /* 0x0000006b6a14723e */ /* 0x000fe200000010ff */
[----:B------:R-:W-:Y:S02]  /*10d70*/  FADD.FTZ R107, R107, R109 ;  /* 0x0000006d6b6b7221 */ /* 0x000fe40000010000 */
[----:B------:R-:W5:Y:S01]  /*10d80*/  MUFU.EX2 R151, R151 ;  /* 0x0000009700977308 */ /* 0x000f620000000800 */
[C---:B--2---:R-:W-:Y:S01]  /*10d90*/  F2FP.BF16.F32.PACK_AB R21, R143.reuse, R142 ;  /* 0x0000008e8f15723e */ /* 0x044fe200000010ff */
[----:B------:R-:W-:Y:S01]  /*10da0*/  HMMA.16816.F32.BF16 R8, R32, R40, R8 ;  /* 0x000000282008723c */ /* 0x000fe20000041808 */
[----:B------:R-:W-:Y:S01]  /*10db0*/  F2FP.BF16.F32.PACK_AB R22, R100, R101 ;  /* 0x000000656416723e */ /* 0x000fe200000010ff */
[----:B------:R-:W-:Y:S01]  /*10dc0*/  FADD.FTZ R107, R106, R107 ;  /* 0x0000006b6a6b7221 */ /* 0x000fe20000010000 */
[----:B------:R-:W-:-:S03]  /*10dd0*/  FADD.FTZ R140, R143, R140 ;  /* 0x0000008c8f8c7221 */ /* 0x000fc60000010000 */
[----:B------:R-:W-:Y:S01]  /*10de0*/  HMMA.16816.F32.BF16 R28, R32, R42, R28 ;  /* 0x0000002a201c723c */ /* 0x000fe2000004181c */
[----:B------:R-:W2:Y:S01]  /*10df0*/  MUFU.EX2 R153, R153 ;  /* 0x0000009900997308 */ /* 0x000ea20000000800 */
[----:B------:R-:W4:Y:S01]  /*10e00*/  LDSM.16.MT88.4 R32, [R245+0x6800] ;  /* 0x00680000f520783b */ /* 0x000f220000004200 */
[----:B------:R-:W-:-:S03]  /*10e10*/  FADD.FTZ R107, R101, R107 ;  /* 0x0000006b656b7221 */ /* 0x000fc60000010000 */
[----:B------:R-:W-:Y:S01]  /*10e20*/  LDSM.16.MT88.4 R40, [R245+0x6c00] ;  /* 0x006c0000f528783b */ /* 0x000fe20000004200 */
[----:B------:R-:W-:Y:S01]  /*10e30*/  FADD.FTZ R100, R100, R107 ;  /* 0x0000006b64647221 */ /* 0x000fe20000010000 */
[----:B-----5:R-:W-:Y:S01]  /*10e40*/  F2FP.BF16.F32.PACK_AB R23, R151, R154 ;  /* 0x0000009a9717723e */ /* 0x020fe200000010ff */
[----:B------:R-:W5:Y:S01]  /*10e50*/  MUFU.EX2 R159, R159 ;  /* 0x0000009f009f7308 */ /* 0x000f620000000800 */
[----:B------:R-:W-:Y:S01]  /*10e60*/  FADD.FTZ R154, R154, R140 ;  /* 0x0000008c9a9a7221 */ /* 0x000fe20000010000 */
[----:B------:R-:W-:-:S03]  /*10e70*/  FADD.FTZ R100, R99, R100 ;  /* 0x0000006463647221 */ /* 0x000fc60000010000 */
[----:B------:R-:W-:Y:S01]  /*10e80*/  FADD.FTZ R154, R151, R154 ;  /* 0x0000009a979a7221 */ /* 0x000fe20000010000 */
[----:B-1----:R-:W-:Y:S02]  /*10e90*/  HMMA.16816.F32.BF16 R16, R20, R4, R16 ;  /* 0x000000041410723c */ /* 0x002fe40000041810 */
[----:B------:R-:W-:Y:S01]  /*10ea0*/  MUFU.EX2 R160, R160 ;  /* 0x000000a000a07308 */ /* 0x000fe20000000800 */
[----:B--2---:R-:W-:-:S03]  /*10eb0*/  FADD.FTZ R154, R153, R154 ;  /* 0x0000009a999a7221 */ /* 0x004fc60000010000 */
[C---:B------:R-:W-:Y:S01]  /*10ec0*/  HMMA.16816.F32.BF16 R12, R20.reuse, R6, R12 ;  /* 0x00000006140c723c */ /* 0x040fe2000004180c */
[----:B------:R-:W1:Y:S03]  /*10ed0*/  LDSM.16.MT88.4 R4, [R244+0x6c00] ;  /* 0x006c0000f404783b */ /* 0x000e660000004200 */
[----:B------:R-:W2:Y:S02]  /*10ee0*/  MUFU.EX2 R162, R162 ;  /* 0x000000a200a27308 */ /* 0x000ea40000000800 */
[C---:B---3--:R-:W-:Y:S06]  /*10ef0*/  HMMA.16816.F32.BF16 R8, R20.reuse, R36, R8 ;  /* 0x000000241408723c */ /* 0x048fec0000041808 */
[----:B------:R-:W-:Y:S01]  /*10f00*/  HMMA.16816.F32.BF16 R28, R20, R38, R28 ;  /* 0x00000026141c723c */ /* 0x000fe2000004181c */
[----:B------:R-:W3:Y:S01]  /*10f10*/  MUFU.EX2 R166, R166 ;  /* 0x000000a600a67308 */ /* 0x000ee20000000800 */
[----:B------:R-:W-:-:S05]  /*10f20*/  F2FP.BF16.F32.PACK_AB R36, R89, R90 ;  /* 0x0000005a5924723e */ /* 0x000fca00000010ff */
[C---:B------:R-:W-:Y:S01]  /*10f30*/  F2FP.BF16.F32.PACK_AB R20, R96.reuse, R99 ;  /* 0x000000636014723e */ /* 0x040fe200000010ff */
[----:B------:R-:W-:Y:S01]  /*10f40*/  FADD.FTZ R96, R96, R100 ;  /* 0x0000006460607221 */ /* 0x000fe20000010000 */
[C---:B-----5:R-:W-:Y:S01]  /*10f50*/  F2FP.BF16.F32.PACK_AB R21, R159.reuse, R153 ;  /* 0x000000999f15723e */ /* 0x060fe200000010ff */
[----:B------:R-:W5:Y:S01]  /*10f60*/  MUFU.EX2 R170, R170 ;  /* 0x000000aa00aa7308 */ /* 0x000f620000000800 */
[----:B------:R-:W-:Y:S01]  /*10f70*/  F2FP.BF16.F32.PACK_AB R22, R92, R93 ;  /* 0x0000005d5c16723e */ /* 0x000fe200000010ff */
[----:B------:R-:W-:Y:S01]  /*10f80*/  FADD.FTZ R159, R159, R154 ;  /* 0x0000009a9f9f7221 */ /* 0x000fe20000010000 */
[----:B--2---:R-:W-:Y:S01]  /*10f90*/  F2FP.BF16.F32.PACK_AB R23, R162, R160 ;  /* 0x000000a0a217723e */ /* 0x004fe200000010ff */
[----:B------:R-:W-:Y:S01]  /*10fa0*/  FADD.FTZ R96, R93, R96 ;  /* 0x000000605d607221 */ /* 0x000fe20000010000 */
[----:B------:R-:W-:Y:S01]  /*10fb0*/  F2FP.BF16.F32.PACK_AB R38, R87, R88 ;  /* 0x000000585726723e */ /* 0x000fe200000010ff */
[----:B------:R-:W-:Y:S02]  /*10fc0*/  FADD.FTZ R159, R160, R159 ;  /* 0x0000009fa09f7221 */ /* 0x000fe40000010000 */
[----:B------:R-:W2:Y:S01]  /*10fd0*/  MUFU.EX2 R176, R176 ;  /* 0x000000b000b07308 */ /* 0x000ea20000000800 */
[----:B------:R-:W-:Y:S01]  /*10fe0*/  FADD.FTZ R92, R92, R96 ;  /* 0x000000605c5c7221 */ /* 0x000fe20000010000 */
[----:B----4-:R-:W-:Y:S01]  /*10ff0*/  HMMA.16816.F32.BF16 R16, R20, R24, R16 ;  /* 0x000000181410723c */ /* 0x010fe20000041810 */
[----:B------:R-:W-:-:S02]  /*11000*/  FADD.FTZ R162, R162, R159 ;  /* 0x0000009fa2a27221 */ /* 0x000fc40000010000 */
[----:B------:R-:W-:Y:S02]  /*11010*/  FADD.FTZ R92, R90, R92 ;  /* 0x0000005c5a5c7221 */ /* 0x000fe40000010000 */
[----:B---3--:R-:W-:Y:S01]  /*11020*/  FADD.FTZ R162, R166, R162 ;  /* 0x000000a2a6a27221 */ /* 0x008fe20000010000 */
[----:B------:R-:W3:Y:S01]  /*11030*/  MUFU.EX2 R177, R177 ;  /* 0x000000b100b17308 */ /* 0x000ee20000000800 */
[C---:B------:R-:W-:Y:S01]  /*11040*/  HMMA.16816.F32.BF16 R12, R20.reuse, R26, R12 ;  /* 0x0000001a140c723c */ /* 0x040fe2000004180c */
[----:B------:R-:W4:Y:S01]  /*11050*/  LDSM.16.MT88.4 R24, [R244+0x7000] ;  /* 0x00700000f418783b */ /* 0x000f220000004200 */
[C---:B-----5:R-:W-:Y:S01]  /*11060*/  F2FP.BF16.F32.PACK_AB R37, R170.reuse, R166 ;  /* 0x000000a6aa25723e */ /* 0x060fe200000010ff */
[----:B------:R-:W-:Y:S01]  /*11070*/  FADD.FTZ R89, R89, R92 ;  /* 0x0000005c59597221 */ /* 0x000fe20000010000 */
[----:B------:R-:W-:Y:S02]  /*11080*/  FADD.FTZ R170, R170, R162 ;  /* 0x000000a2aaaa7221 */ /* 0x000fe40000010000 */
[----:B------:R-:W-:Y:S01]  /*11090*/  HMMA.16816.F32.BF16 R8, R20, R32, R8 ;  /* 0x000000201408723c */ /* 0x000fe20000041808 */
[----:B------:R-:W5:Y:S01]  /*110a0*/  MUFU.EX2 R179, R179 ;  /* 0x000000b300b37308 */ /* 0x000f620000000800 */
[----:B------:R-:W-:Y:S01]  /*110b0*/  FADD.FTZ R89, R88, R89 ;  /* 0x0000005958597221 */ /* 0x000fe20000010000 */
[----:B--2---:R-:W-:-:S03]  /*110c0*/  FADD.FTZ R170, R176, R170 ;  /* 0x000000aab0aa7221 */ /* 0x004fc60000010000 */
[----:B------:R-:W-:Y:S01]  /*110d0*/  HMMA.16816.F32.BF16 R28, R20, R34, R28 ;  /* 0x00000022141c723c */ /* 0x000fe2000004181c */
[----:B------:R-:W2:Y:S01]  /*110e0*/  LDSM.16.MT88.4 R32, [R245+0x7000] ;  /* 0x00700000f520783b */ /* 0x000ea20000004200 */
[----:B------:R-:W-:Y:S01]  /*110f0*/  FADD.FTZ R87, R87, R89 ;  /* 0x0000005957577221 */ /* 0x000fe20000010000 */
[----:B------:R-:W5:Y:S01]  /*11100*/  MUFU.EX2 R178, R178 ;  /* 0x000000b200b27308 */ /* 0x000f620000000800 */
[C---:B---3--:R-:W-:Y:S01]  /*11110*/  F2FP.BF16.F32.PACK_AB R39, R177.reuse, R176 ;  /* 0x000000b0b127723e */ /* 0x048fe200000010ff */
[----:B------:R-:W-:Y:S01]  /*11120*/  FADD.FTZ R177, R177, R170 ;  /* 0x000000aab1b17221 */ /* 0x000fe20000010000 */
[----:B------:R-:W-:Y:S01]  /*11130*/  FADD.FTZ R87, R86, R87 ;  /* 0x0000005756577221 */ /* 0x000fe20000010000 */
[--C-:B------:R-:W-:Y:S01]  /*11140*/  FFMA.FTZ R20, R152, UR10, -R65.reuse ;  /* 0x0000000a98147c23 */ /* 0x100fe20008010841 */
[----:B------:R-:W-:Y:S01]  /*11150*/  FFMA.FTZ R152, R150, UR10, -R65 ;  /* 0x0000000a96987c23 */ /* 0x000fe20008010841 */
[----:B------:R-:W-:Y:S01]  /*11160*/  F2FP.BF16.F32.PACK_AB R22, R83, R84 ;  /* 0x000000545316723e */ /* 0x000fe200000010ff */
[----:B------:R-:W-:Y:S01]  /*11170*/  FADD.FTZ R87, R85, R87 ;  /* 0x0000005755577221 */ /* 0x000fe20000010000 */
[----:B------:R-:W-:Y:S01]  /*11180*/  MUFU.EX2 R175, R175 ;  /* 0x000000af00af7308 */ /* 0x000fe20000000800 */
[----:B-1----:R-:W-:Y:S01]  /*11190*/  HMMA.16816.F32.BF16 R16, R36, R4, R16 ;  /* 0x000000042410723c */ /* 0x002fe20000041810 */
[----:B-----5:R-:W-:Y:S01]  /*111a0*/  FADD.FTZ R177, R179, R177 ;  /* 0x000000b1b3b17221 */ /* 0x020fe20000010000 */
[----:B------:R-:W-:-:S04]  /*111b0*/  FADD.FTZ R84, R84, R87 ;  /* 0x0000005754547221 */ /* 0x000fc80000010000 */
[C---:B------:R-:W-:Y:S01]  /*111c0*/  HMMA.16816.F32.BF16 R12, R36.reuse, R6, R12 ;  /* 0x00000006240c723c */ /* 0x040fe2000004180c */
[----:B------:R-:W1:Y:S01]  /*111d0*/  MUFU.EX2 R169, R169 ;  /* 0x000000a900a97308 */ /* 0x000e620000000800 */
[----:B------:R-:W3:Y:S01]  /*111e0*/  LDSM.16.MT88.4 R4, [R244+0x7400] ;  /* 0x00740000f404783b */ /* 0x000ee20000004200 */
[C---:B------:R-:W-:Y:S01]  /*111f0*/  F2FP.BF16.F32.PACK_AB R21, R178.reuse, R179 ;  /* 0x000000b3b215723e */ /* 0x040fe200000010ff */
[----:B------:R-:W-:Y:S01]  /*11200*/  FADD.FTZ R177, R178, R177 ;  /* 0x000000b1b2b17221 */ /* 0x000fe20000010000 */
[----:B------:R-:W-:Y:S01]  /*11210*/  FADD.FTZ R84, R83, R84 ;  /* 0x0000005453547221 */ /* 0x000fe20000010000 */
[----:B------:R-:W-:Y:S03]  /*11220*/  HMMA.16816.F32.BF16 R8, R36, R40, R8 ;  /* 0x000000282408723c */ /* 0x000fe60000041808 */
[----:B------:R5:W-:Y:S01]  /*11230*/  MUFU.EX2 R150, R20 ;  /* 0x0000001400967308 */ /* 0x000be20000000800 */
[----:B------:R-:W-:-:S02]  /*11240*/  FADD.FTZ R84, R82, R84 ;  /* 0x0000005452547221 */ /* 0x000fc40000010000 */
[----:B------:R-:W-:Y:S01]  /*11250*/  HMMA.16816.F32.BF16 R28, R36, R42, R28 ;  /* 0x0000002a241c723c */ /* 0x000fe2000004181c */
[----:B------:R-:W3:Y:S04]  /*11260*/  LDSM.16.MT88.4 R40, [R245+0x7400] ;  /* 0x00740000f528783b */ /* 0x000ee80000004200 */
[----:B------:R-:W2:Y:S01]  /*11270*/  MUFU.EX2 R80, R80 ;  /* 0x0000005000507308 */ /* 0x000ea20000000800 */
[----:B-1----:R-:W-:Y:S01]  /*11280*/  F2FP.BF16.F32.PACK_AB R23, R169, R175 ;  /* 0x000000afa917723e */ /* 0x002fe200000010ff */
[----:B------:R-:W-:Y:S01]  /*11290*/  FADD.FTZ R175, R175, R177 ;  /* 0x000000b1afaf7221 */ /* 0x000fe20000010000 */
[C---:B------:R-:W-:Y:S01]  /*112a0*/  F2FP.BF16.F32.PACK_AB R36, R81.reuse, R82 ;  /* 0x000000525124723e */ /* 0x040fe200000010ff */
[----:B------:R-:W-:Y:S02]  /*112b0*/  FADD.FTZ R81, R81, R84 ;  /* 0x0000005451517221 */ /* 0x000fe40000010000 */
[----:B------:R-:W-:-:S02]  /*112c0*/  FADD.FTZ R175, R169, R175 ;  /* 0x000000afa9af7221 */ /* 0x000fc40000010000 */
[----:B------:R-:W1:Y:S01]  /*112d0*/  MUFU.EX2 R79, R79 ;  /* 0x0000004f004f7308 */ /* 0x000e620000000800 */
[----:B-----5:R-:W-:-:S07]  /*112e0*/  F2FP.BF16.F32.PACK_AB R20, R85, R86 ;  /* 0x000000565514723e */ /* 0x020fce00000010ff */
[----:B------:R-:W5:Y:S01]  /*112f0*/  MUFU.EX2 R165, R165 ;  /* 0x000000a500a57308 */ /* 0x000f620000000800 */
[----:B----4-:R-:W-:Y:S01]  /*11300*/  HMMA.16816.F32.BF16 R16, R20, R24, R16 ;  /* 0x000000181410723c */ /* 0x010fe20000041810 */
[----:B--2---:R-:W-:-:S05]  /*11310*/  FADD.FTZ R81, R80, R81 ;  /* 0x0000005150517221 */ /* 0x004fca0000010000 */
[C---:B------:R-:W-:Y:S01]  /*11320*/  HMMA.16816.F32.BF16 R12, R20.reuse, R26, R12 ;  /* 0x0000001a140c723c */ /* 0x040fe2000004180c */
[----:B------:R-:W2:Y:S01]  /*11330*/  MUFU.EX2 R158, R158 ;  /* 0x0000009e009e7308 */ /* 0x000ea20000000800 */
[----:B------:R-:W4:Y:S01]  /*11340*/  LDSM.16.MT88.4 R24, [R244+0x7800] ;  /* 0x00780000f418783b */ /* 0x000f220000004200 */
[C---:B-1----:R-:W-:Y:S01]  /*11350*/  F2FP.BF16.F32.PACK_AB R38, R79.reuse, R80 ;  /* 0x000000504f26723e */ /* 0x042fe200000010ff */
[----:B------:R-:W-:Y:S02]  /*11360*/  FADD.FTZ R79, R79, R81 ;  /* 0x000000514f4f7221 */ /* 0x000fe40000010000 */
[----:B------:R-:W-:Y:S03]  /*11370*/  HMMA.16816.F32.BF16 R8, R20, R32, R8 ;  /* 0x000000201408723c */ /* 0x000fe60000041808 */
[----:B------:R-:W1:Y:S01]  /*11380*/  MUFU.EX2 R157, R157 ;  /* 0x0000009d009d7308 */ /* 0x000e620000000800 */
[----:B-----5:R-:W-:-:S02]  /*11390*/  FADD.FTZ R175, R165, R175 ;  /* 0x000000afa5af7221 */ /* 0x020fc40000010000 */
[----:B------:R-:W-:Y:S01]  /*113a0*/  HMMA.16816.F32.BF16 R28, R20, R34, R28 ;  /* 0x00000022141c723c */ /* 0x000fe2000004181c */
[----:B------:R-:W5:Y:S04]  /*113b0*/  LDSM.16.MT88.4 R20, [R245+0x7800] ;  /* 0x00780000f514783b */ /* 0x000f680000004200 */
[----:B------:R-:W3:Y:S01]  /*113c0*/  MUFU.EX2 R78, R78 ;  /* 0x0000004e004e7308 */ /* 0x000ee20000000800 */
[C---:B--2---:R-:W-:Y:S01]  /*113d0*/  F2FP.BF16.F32.PACK_AB R37, R158.reuse, R165 ;  /* 0x000000a59e25723e */ /* 0x044fe200000010ff */
[----:B------:R-:W-:-:S06]  /*113e0*/  FADD.FTZ R158, R158, R175 ;  /* 0x000000af9e9e7221 */ /* 0x000fcc0000010000 */
[----:B------:R-:W2:Y:S01]  /*113f0*/  MUFU.EX2 R77, R77 ;  /* 0x0000004d004d7308 */ /* 0x000ea20000000800 */
[----:B-1----:R-:W-:Y:S01]  /*11400*/  F2FP.BF16.F32.PACK_AB R39, R150, R157 ;  /* 0x0000009d9627723e */ /* 0x002fe200000010ff */
[----:B------:R-:W-:-:S04]  /*11410*/  FADD.FTZ R158, R157, R158 ;  /* 0x0000009e9d9e7221 */ /* 0x000fc80000010000 */
[----:B------:R-:W-:Y:S02]  /*11420*/  FADD.FTZ R150, R150, R158 ;  /* 0x0000009e96967221 */ /* 0x000fe40000010000 */
[----:B------:R-:W1:Y:S01]  /*11430*/  MUFU.EX2 R76, R76 ;  /* 0x0000004c004c7308 */ /* 0x000e620000000800 */
[----:B---3--:R-:W-:Y:S01]  /*11440*/  HMMA.16816.F32.BF16 R16, R36, R4, R16 ;  /* 0x000000042410723c */ /* 0x008fe20000041810 */
[----:B------:R-:W-:-:S05]  /*11450*/  FADD.FTZ R79, R78, R79 ;  /* 0x0000004f4e4f7221 */ /* 0x000fca0000010000 */
[C---:B------:R-:W-:Y:S01]  /*11460*/  HMMA.16816.F32.BF16 R12, R36.reuse, R6, R12 ;  /* 0x00000006240c723c */ /* 0x040fe2000004180c */
[----:B------:R-:W3:Y:S01]  /*11470*/  MUFU.EX2 R75, R75 ;  /* 0x0000004b004b7308 */ /* 0x000ee20000000800 */
[C---:B--2---:R-:W-:Y:S01]  /*11480*/  F2FP.BF16.F32.PACK_AB R32, R77.reuse, R78 ;  /* 0x0000004e4d20723e */ /* 0x044fe200000010ff */
[----:B------:R-:W2:Y:S01]  /*11490*/  LDSM.16.MT88.4 R4, [R244+0x7c00] ;  /* 0x007c0000f404783b */ /* 0x000ea20000004200 */
[----:B------:R-:W-:Y:S02]  /*114a0*/  FADD.FTZ R77, R77, R79 ;  /* 0x0000004f4d4d7221 */ /* 0x000fe40000010000 */
[----:B------:R-:W-:Y:S03]  /*114b0*/  HMMA.16816.F32.BF16 R8, R36, R40, R8 ;  /* 0x000000282408723c */ /* 0x000fe60000041808 */
[----:B------:R-:W4:Y:S01]  /*114c0*/  MUFU.EX2 R152, R152 ;  /* 0x0000009800987308 */ /* 0x000f220000000800 */
[----:B-1----:R-:W-:-:S02]  /*114d0*/  FADD.FTZ R77, R76, R77 ;  /* 0x0000004d4c4d7221 */ /* 0x002fc40000010000 */
[----:B------:R-:W-:Y:S01]  /*114e0*/  HMMA.16816.F32.BF16 R28, R36, R42, R28 ;  /* 0x0000002a241c723c */ /* 0x000fe2000004181c */
[----:B------:R-:W-:-:S04]  /*114f0*/  FFMA.FTZ R41, R97, UR10, -R65 ;  /* 0x0000000a61297c23 */ /* 0x000fc80008010841 */
[----:B------:R-:W1:Y:S01]  /*11500*/  MUFU.EX2 R141, R141 ;  /* 0x0000008d008d7308 */ /* 0x000e620000000800 */
[----:B---3--:R-:W-:Y:S01]  /*11510*/  F2FP.BF16.F32.PACK_AB R34, R75, R76 ;  /* 0x0000004c4b22723e */ /* 0x008fe200000010ff */
[--C-:B------:R-:W-:Y:S01]  /*11520*/  FFMA.FTZ R37, R112, UR10, -R65.reuse ;  /* 0x0000000a70257c23 */ /* 0x100fe20008010841 */
[--C-:B------:R-:W-:Y:S01]  /*11530*/  FFMA.FTZ R38, R111, UR10, -R65.reuse ;  /* 0x0000000a6f267c23 */ /* 0x100fe20008010841 */
[--C-:B------:R-:W-:Y:S01]  /*11540*/  FFMA.FTZ R39, R110, UR10, -R65.reuse ;  /* 0x0000000a6e277c23 */ /* 0x100fe20008010841 */
[----:B------:R-:W-:Y:S01]  /*11550*/  FFMA.FTZ R43, R95, UR10, -R65 ;  /* 0x0000000a5f2b7c23 */ /* 0x000fe20008010841 */
[----:B------:R-:W-:Y:S01]  /*11560*/  FADD.FTZ R75, R75, R77 ;  /* 0x0000004d4b4b7221 */ /* 0x000fe20000010000 */
[--C-:B------:R-:W-:Y:S01]  /*11570*/  FFMA.FTZ R36, R120, UR10, -R91.reuse ;  /* 0x0000000a78247c23 */ /* 0x100fe2000801085b */
[----:B------:R-:W3:Y:S01]  /*11580*/  MUFU.EX2 R139, R139 ;  /* 0x0000008b008b7308 */ /* 0x000ee20000000800 */
[----:B----4-:R-:W-:Y:S01]  /*11590*/  FADD.FTZ R150, R152, R150 ;  /* 0x0000009698967221 */ /* 0x010fe20000010000 */
[----:B------:R-:W-:-:S06]  /*115a0*/  FFMA.FTZ R42, R98, UR10, -R91 ;  /* 0x0000000a622a7c23 */ /* 0x000fcc000801085b */
[----:B------:R-:W4:Y:S01]  /*115b0*/  MUFU.EX2 R127, R127 ;  /* 0x0000007f007f7308 */ /* 0x000f220000000800 */
[C---:B-1----:R-:W-:Y:S01]  /*115c0*/  F2FP.BF16.F32.PACK_AB R33, R141.reuse, R152 ;  /* 0x000000988d21723e */ /* 0x042fe200000010ff */
[----:B------:R-:W-:-:S06]  /*115d0*/  FADD.FTZ R141, R141, R150 ;  /* 0x000000968d8d7221 */ /* 0x000fcc0000010000 */
[----:B------:R-:W-:Y:S01]  /*115e0*/  MUFU.EX2 R74, R74 ;  /* 0x0000004a004a7308 */ /* 0x000fe20000000800 */
[----:B---3--:R-:W-:-:S07]  /*115f0*/  FADD.FTZ R141, R139, R141 ;  /* 0x0000008d8b8d7221 */ /* 0x008fce0000010000 */
[----:B------:R-:W1:Y:S01]  /*11600*/  MUFU.EX2 R73, R73 ;  /* 0x0000004900497308 */ /* 0x000e620000000800 */
[C---:B----4-:R-:W-:Y:S01]  /*11610*/  F2FP.BF16.F32.PACK_AB R35, R127.reuse, R139 ;  /* 0x0000008b7f23723e */ /* 0x050fe200000010ff */
        /* <DEDUP_REMOVED lines=9> */
[----:B------:R-:W5:Y:S01]  /*116b0*/  LDSM.16.MT88.4 R32, [R244+0x8000] ;  /* 0x00800000f420783b */ /* 0x000f620000004200 */
[----:B-1----:R-:W-:Y:S01]  /*116c0*/  F2FP.BF16.F32.PACK_AB R20, R73, R74 ;  /* 0x0000004a4914723e */ /* 0x002fe200000010ff */
[----:B------:R-:W-:-:S04]  /*116d0*/  FADD.FTZ R74, R74, R75 ;  /* 0x0000004b4a4a7221 */ /* 0x000fc80000010000 */
[----:B------:R-:W1:Y:S01]  /*116e0*/  MUFU.EX2 R40, R117 ;  /* 0x0000007500287308 */ /* 0x000e620000000800 */
[----:B----4-:R-:W-:Y:S01]  /*116f0*/  F2FP.BF16.F32.PACK_AB R22, R71, R72 ;  /* 0x000000484716723e */ /* 0x010fe200000010ff */
[----:B------:R-:W-:-:S04]  /*11700*/  FADD.FTZ R74, R73, R74 ;  /* 0x0000004a494a7221 */ /* 0x000fc80000010000 */
[----:B------:R-:W-:Y:S02]  /*11710*/  FADD.FTZ R72, R72, R74 ;  /* 0x0000004a48487221 */ /* 0x000fe40000010000 */
[----:B------:R-:W-:Y:S02]  /*11720*/  MUFU.EX2 R37, R37 ;  /* 0x0000002500257308 */ /* 0x000fe40000000800 */
[----:B------:R-:W-:-:S06]  /*11730*/  FADD.FTZ R72, R71, R72 ;  /* 0x0000004847487221 */ /* 0x000fcc0000010000 */
[----:B------:R-:W4:Y:S01]  /*11740*/  MUFU.EX2 R38, R38 ;  /* 0x0000002600267308 */ /* 0x000f220000000800 */
[----:B-1----:R-:W-:Y:S01]  /*11750*/  F2FP.BF16.F32.PACK_AB R21, R40, R123 ;  /* 0x0000007b2815723e */ /* 0x002fe200000010ff */
[----:B------:R-:W-:-:S04]  /*11760*/  FADD.FTZ R123, R123, R127 ;  /* 0x0000007f7b7b7221 */ /* 0x000fc80000010000 */
[----:B------:R-:W-:Y:S02]  /*11770*/  FADD.FTZ R123, R40, R123 ;  /* 0x0000007b287b7221 */ /* 0x000fe40000010000 */
[----:B------:R-:W-:Y:S08]  /*11780*/  MUFU.EX2 R70, R70 ;  /* 0x0000004600467308 */ /* 0x000ff00000000800 */
[----:B------:R-:W1:Y:S01]  /*11790*/  MUFU.EX2 R69, R69 ;  /* 0x0000004500457308 */ /* 0x000e620000000800 */
[----:B----4-:R-:W-:Y:S01]  /*117a0*/  F2FP.BF16.F32.PACK_AB R23, R38, R37 ;  /* 0x000000252617723e */ /* 0x010fe200000010ff */
[----:B------:R-:W-:-:S04]  /*117b0*/  FADD.FTZ R37, R37, R123 ;  /* 0x0000007b25257221 */ /* 0x000fc80000010000 */
[----:B------:R-:W-:Y:S02]  /*117c0*/  FADD.FTZ R37, R38, R37 ;  /* 0x0000002526257221 */ /* 0x000fe40000010000 */
[C---:B--2---:R-:W-:Y:S01]  /*117d0*/  HMMA.16816.F32.BF16 R16, R20.reuse, R4, R16 ;  /* 0x000000041410723c */ /* 0x044fe20000041810 */
[----:B------:R-:W-:Y:S05]  /*117e0*/  MUFU.EX2 R68, R68 ;  /* 0x0000004400447308 */ /* 0x000fea0000000800 */
[C---:B------:R-:W-:Y:S01]  /*117f0*/  HMMA.16816.F32.BF16 R12, R20.reuse, R6, R12 ;  /* 0x00000006140c723c */ /* 0x040fe2000004180c */
[----:B------:R-:W2:Y:S02]  /*11800*/  LDSM.16.MT88.4 R4, [R245+0x8000] ;  /* 0x00800000f504783b */ /* 0x000ea40000004200 */
[----:B------:R-:W4:Y:S03]  /*11810*/  MUFU.EX2 R67, R67 ;  /* 0x0000004300437308 */ /* 0x000f260000000800 */
[C---:B---3--:R-:W-:Y:S05]  /*11820*/  HMMA.16816.F32.BF16 R8, R20.reuse, R24, R8 ;  /* 0x000000181408723c */ /* 0x048fea0000041808 */
[----:B------:R-:W3:Y:S01]  /*11830*/  MUFU.EX2 R39, R39 ;  /* 0x0000002700277308 */ /* 0x000ee20000000800 */
[----:B------:R-:W-:Y:S01]  /*11840*/  HMMA.16816.F32.BF16 R28, R20, R26, R28 ;  /* 0x0000001a141c723c */ /* 0x000fe2000004181c */
[----:B-1----:R-:W-:Y:S01]  /*11850*/  F2FP.BF16.F32.PACK_AB R24, R69, R70 ;  /* 0x000000464518723e */ /* 0x002fe200000010ff */
[----:B------:R-:W-:-:S04]  /*11860*/  FADD.FTZ R70, R70, R72 ;  /* 0x0000004846467221 */ /* 0x000fc80000010000 */
[----:B------:R-:W-:Y:S01]  /*11870*/  FADD.FTZ R70, R69, R70 ;  /* 0x0000004645467221 */ /* 0x000fe20000010000 */
[----:B------:R-:W1:Y:S01]  /*11880*/  MUFU.EX2 R41, R41 ;  /* 0x0000002900297308 */ /* 0x000e620000000800 */
[--C-:B------:R-:W-:Y:S01]  /*11890*/  FFMA.FTZ R20, R48, UR10, -R65.reuse ;  /* 0x0000000a30147c23 */ /* 0x100fe20008010841 */
[----:B------:R-:W-:Y:S01]  /*118a0*/  FFMA.FTZ R48, R49, UR10, -R65 ;  /* 0x0000000a31307c23 */ /* 0x000fe20008010841 */
[----:B----4-:R-:W-:Y:S01]  /*118b0*/  F2FP.BF16.F32.PACK_AB R26, R67, R68 ;  /* 0x00000044431a723e */ /* 0x010fe200000010ff */
[----:B------:R-:W-:-:S04]  /*118c0*/  FADD.FTZ R68, R68, R70 ;  /* 0x0000004644447221 */ /* 0x000fc80000010000 */
[----:B------:R-:W4:Y:S01]  /*118d0*/  MUFU.EX2 R43, R43 ;  /* 0x0000002b002b7308 */ /* 0x000f220000000800 */
[----:B---3--:R-:W-:Y:S01]  /*118e0*/  FADD.FTZ R37, R39, R37 ;  /* 0x0000002527257221 */ /* 0x008fe20000010000 */
[----:B------:R-:W-:-:S06]  /*118f0*/  FADD.FTZ R68, R67, R68 ;  /* 0x0000004443447221 */ /* 0x000fcc0000010000 */
[----:B------:R-:W3:Y:S01]  /*11900*/  MUFU.EX2 R94, R94 ;  /* 0x0000005e005e7308 */ /* 0x000ee20000000800 */
[C---:B-1----:R-:W-:Y:S01]  /*11910*/  F2FP.BF16.F32.PACK_AB R25, R41.reuse, R39 ;  /* 0x000000272919723e */ /* 0x042fe200000010ff */
[----:B------:R-:W-:-:S06]  /*11920*/  FADD.FTZ R41, R41, R37 ;  /* 0x0000002529297221 */ /* 0x000fcc0000010000 */
[----:B------:R1:W-:Y:S01]  /*11930*/  MUFU.EX2 R49, R20 ;  /* 0x0000001400317308 */ /* 0x0003e20000000800 */
[----:B----4-:R-:W-:-:S07]  /*11940*/  FADD.FTZ R41, R43, R41 ;  /* 0x000000292b297221 */ /* 0x010fce0000010000 */
[----:B------:R-:W-:Y:S01]  /*11950*/  MUFU.EX2 R66, R66 ;  /* 0x0000004200427308 */ /* 0x000fe20000000800 */
[C---:B---3--:R-:W-:Y:S01]  /*11960*/  F2FP.BF16.F32.PACK_AB R27, R94.reuse, R43 ;  /* 0x0000002b5e1b723e */ /* 0x048fe200000010ff */
[----:B------:R-:W-:-:S06]  /*11970*/  FADD.FTZ R41, R94, R41 ;  /* 0x000000295e297221 */ /* 0x000fcc0000010000 */
[----:B------:R-:W3:Y:S01]  /*11980*/  MUFU.EX2 R64, R64 ;  /* 0x0000004000407308 */ /* 0x000ee20000000800 */
[----:B-1----:R-:W1:Y:S01]  /*11990*/  LDSM.16.MT88.4 R20, [R244+0x8400] ;  /* 0x00840000f414783b */ /* 0x002e620000004200 */
[C---:B-----5:R-:W-:Y:S06]  /*119a0*/  HMMA.16816.F32.BF16 R16, R24.reuse, R32, R16 ;  /* 0x000000201810723c */ /* 0x060fec0000041810 */
[----:B------:R-:W-:Y:S01]  /*119b0*/  MUFU.EX2 R63, R63 ;  /* 0x0000003f003f7308 */ /* 0x000fe20000000800 */
[C---:B------:R-:W-:Y:S01]  /*119c0*/  HMMA.16816.F32.BF16 R12, R24.reuse, R34, R12 ;  /* 0x00000022180c723c */ /* 0x040fe2000004180c */
[----:B------:R-:W4:Y:S05]  /*119d0*/  LDSM.16.MT88.4 R32, [R245+0x8400] ;  /* 0x00840000f520783b */ /* 0x000f2a0000004200 */
[C---:B--2---:R-:W-:Y:S01]  /*119e0*/  HMMA.16816.F32.BF16 R8, R24.reuse, R4, R8 ;  /* 0x000000041808723c */ /* 0x044fe20000041808 */
[----:B------:R-:W2:Y:S05]  /*119f0*/  MUFU.EX2 R54, R54 ;  /* 0x0000003600367308 */ /* 0x000eaa0000000800 */
[----:B------:R-:W-:Y:S01]  /*11a00*/  HMMA.16816.F32.BF16 R28, R24, R6, R28 ;  /* 0x00000006181c723c */ /* 0x000fe2000004181c */
[----:B---3--:R-:W-:Y:S01]  /*11a10*/  F2FP.BF16.F32.PACK_AB R4, R64, R66 ;  /* 0x000000424004723e */ /* 0x008fe200000010ff */
[----:B------:R-:W3:Y:S01]  /*11a20*/  LDSM.16.MT88.4 R24, [R244+0x8800] ;  /* 0x00880000f418783b */ /* 0x000ee20000004200 */
[----:B------:R-:W5:Y:S01]  /*11a30*/  MUFU.EX2 R48, R48 ;  /* 0x0000003000307308 */ /* 0x000f620000000800 */
[----:B------:R-:W-:-:S04]  /*11a40*/  FADD.FTZ R66, R66, R68 ;  /* 0x0000004442427221 */ /* 0x000fc80000010000 */
[----:B------:R-:W-:-:S03]  /*11a50*/  FADD.FTZ R66, R64, R66 ;  /* 0x0000004240427221 */ /* 0x000fc60000010000 */
[----:B------:R-:W-:Y:S01]  /*11a60*/  MUFU.EX2 R46, R46 ;  /* 0x0000002e002e7308 */ /* 0x000fe20000000800 */
[----:B--2---:R-:W-:Y:S01]  /*11a70*/  F2FP.BF16.F32.PACK_AB R6, R54, R63 ;  /* 0x0000003f3606723e */ /* 0x004fe200000010ff */
[----:B------:R-:W-:-:S04]  /*11a80*/  FADD.FTZ R63, R63, R66 ;  /* 0x000000423f3f7221 */ /* 0x000fc80000010000 */
[----:B------:R-:W-:Y:S02]  /*11a90*/  FADD.FTZ R63, R54, R63 ;  /* 0x0000003f363f7221 */ /* 0x000fe40000010000 */
[----:B------:R-:W2:Y:S01]  /*11aa0*/  MUFU.EX2 R45, R45 ;  /* 0x0000002d002d7308 */ /* 0x000ea20000000800 */
[----:B-----5:R-:W-:Y:S01]  /*11ab0*/  F2FP.BF16.F32.PACK_AB R5, R48, R49 ;  /* 0x000000313005723e */ /* 0x020fe200000010ff */
[----:B------:R-:W-:-:S04]  /*11ac0*/  FADD.FTZ R49, R49, R41 ;  /* 0x0000002931317221 */ /* 0x000fc80000010000 */
[----:B------:R-:W-:Y:S02]  /*11ad0*/  FADD.FTZ R49, R48, R49 ;  /* 0x0000003130317221 */ /* 0x000fe40000010000 */
[----:B------:R-:W-:Y:S08]  /*11ae0*/  MUFU.EX2 R53, R53 ;  /* 0x0000003500357308 */ /* 0x000ff00000000800 */
[----:B------:R-:W5:Y:S01]  /*11af0*/  MUFU.EX2 R50, R50 ;  /* 0x0000003200327308 */ /* 0x000f620000000800 */
[----:B--2---:R-:W-:Y:S01]  /*11b00*/  F2FP.BF16.F32.PACK_AB R7, R45, R46 ;  /* 0x0000002e2d07723e */ /* 0x004fe200000010ff */
[----:B------:R-:W-:-:S04]  /*11b10*/  FADD.FTZ R46, R46, R49 ;  /* 0x000000312e2e7221 */ /* 0x000fc80000010000 */
[----:B------:R-:W-:Y:S02]  /*11b20*/  FADD.FTZ R46, R45, R46 ;  /* 0x0000002e2d2e7221 */ /* 0x000fe40000010000 */
[C---:B-1----:R-:W-:Y:S01]  /*11b30*/  HMMA.16816.F32.BF16 R16, R4.reuse, R20, R16 ;  /* 0x000000140410723c */ /* 0x042fe20000041810 */
[----:B------:R-:W-:Y:S05]  /*11b40*/  MUFU.EX2 R47, R47 ;  /* 0x0000002f002f7308 */ /* 0x000fea0000000800 */
[C---:B------:R-:W-:Y:S01]  /*11b50*/  HMMA.16816.F32.BF16 R12, R4.reuse, R22, R12 ;  /* 0x00000016040c723c */ /* 0x040fe2000004180c */
[----:B------:R-:W1:Y:S02]  /*11b60*/  LDSM.16.MT88.4 R20, [R245+0x8800] ;  /* 0x00880000f514783b */ /* 0x000e640000004200 */
[----:B------:R-:W2:Y:S03]  /*11b70*/  MUFU.EX2 R44, R44 ;  /* 0x0000002c002c7308 */ /* 0x000ea60000000800 */
[C---:B----4-:R-:W-:Y:S05]  /*11b80*/  HMMA.16816.F32.BF16 R8, R4.reuse, R32, R8 ;  /* 0x000000200408723c */ /* 0x050fea0000041808 */
[----:B------:R-:W-:Y:S01]  /*11b90*/  MUFU.EX2 R51, R51 ;  /* 0x0000003300337308 */ /* 0x000fe20000000800 */
[----:B------:R-:W-:Y:S01]  /*11ba0*/  HMMA.16816.F32.BF16 R28, R4, R34, R28 ;  /* 0x00000022041c723c */ /* 0x000fe2000004181c */
[--C-:B------:R-:W-:Y:S01]  /*11bb0*/  FFMA.FTZ R32, R60, UR10, -R65.reuse ;  /* 0x0000000a3c207c23 */ /* 0x100fe20008010841 */
[----:B------:R-:W-:-:S05]  /*11bc0*/  FFMA.FTZ R33, R59, UR10, -R65 ;  /* 0x0000000a3b217c23 */ /* 0x000fca0008010841 */
[----:B------:R-:W4:Y:S01]  /*11bd0*/  MUFU.EX2 R52, R52 ;  /* 0x0000003400347308 */ /* 0x000f220000000800 */
[----:B-----5:R-:W-:Y:S01]  /*11be0*/  F2FP.BF16.F32.PACK_AB R4, R50, R53 ;  /* 0x000000353204723e */ /* 0x020fe200000010ff */
[----:B------:R-:W-:Y:S01]  /*11bf0*/  FADD.FTZ R53, R53, R63 ;  /* 0x0000003f35357221 */ /* 0x000fe20000010000 */
[----:B--2---:R-:W-:-:S03]  /*11c00*/  F2FP.BF16.F32.PACK_AB R6, R44, R47 ;  /* 0x0000002f2c06723e */ /* 0x004fc600000010ff */
[----:B------:R-:W-:Y:S02]  /*11c10*/  FADD.FTZ R53, R50, R53 ;  /* 0x0000003532357221 */ /* 0x000fe40000010000 */
[----:B------:R-:W-:Y:S02]  /*11c20*/  MUFU.EX2 R55, R55 ;  /* 0x0000003700377308 */ /* 0x000fe40000000800 */
[----:B------:R-:W-:-:S04]  /*11c30*/  FADD.FTZ R47, R47, R53 ;  /* 0x000000352f2f7221 */ /* 0x000fc80000010000 */
[----:B------:R-:W-:Y:S02]  /*11c40*/  FADD.FTZ R47, R44, R47 ;  /* 0x0000002f2c2f7221 */ /* 0x000fe40000010000 */
[----:B------:R-:W2:Y:S01]  /*11c50*/  MUFU.EX2 R56, R56 ;  /* 0x0000003800387308 */ /* 0x000ea20000000800 */
[----:B----4-:R-:W-:Y:S01]  /*11c60*/  F2FP.BF16.F32.PACK_AB R5, R52, R51 ;  /* 0x000000333405723e */ /* 0x010fe200000010ff */
[----:B------:R-:W-:-:S04]  /*11c70*/  FADD.FTZ R51, R51, R46 ;  /* 0x0000002e33337221 */ /* 0x000fc80000010000 */
[----:B------:R-:W-:Y:S02]  /*11c80*/  FADD.FTZ R51, R52, R51 ;  /* 0x0000003334337221 */ /* 0x000fe40000010000 */
[----:B------:R-:W4:Y:S08]  /*11c90*/  MUFU.EX2 R36, R36 ;  /* 0x0000002400247308 */ /* 0x000f300000000800 */
[----:B------:R-:W5:Y:S01]  /*11ca0*/  MUFU.EX2 R32, R32 ;  /* 0x0000002000207308 */ /* 0x000f620000000800 */
[----:B--2---:R-:W-:Y:S01]  /*11cb0*/  F2FP.BF16.F32.PACK_AB R7, R56, R55 ;  /* 0x000000373807723e */ /* 0x004fe200000010ff */
[----:B------:R-:W-:-:S04]  /*11cc0*/  FADD.FTZ R55, R55, R51 ;  /* 0x0000003337377221 */ /* 0x000fc80000010000 */
[----:B------:R-:W-:Y:S02]  /*11cd0*/  FADD.FTZ R55, R56, R55 ;  /* 0x0000003738377221 */ /* 0x000fe40000010000 */
[----:B---3--:R-:W-:Y:S01]  /*11ce0*/  HMMA.16816.F32.BF16 R16, R4, R24, R16 ;  /* 0x000000180410723c */ /* 0x008fe20000041810 */
[----:B------:R-:W2:Y:S01]  /*11cf0*/  MUFU.EX2 R42, R42 ;  /* 0x0000002a002a7308 */ /* 0x000ea20000000800 */
[----:B----4-:R-:W-:-:S04]  /*11d00*/  FADD.FTZ R47, R36, R47 ;  /* 0x0000002f242f7221 */ /* 0x010fc80000010000 */
[C---:B-1----:R-:W-:Y:S01]  /*11d10*/  HMMA.16816.F32.BF16 R8, R4.reuse, R20, R8 ;  /* 0x000000140408723c */ /* 0x042fe20000041808 */
[----:B------:R-:W-:Y:S02]  /*11d20*/  FFMA.FTZ R24, R58, UR10, -R65 ;  /* 0x0000000a3a187c23 */ /* 0x000fe40008010841 */
[----:B------:R-:W1:Y:S01]  /*11d30*/  MUFU.EX2 R62, R62 ;  /* 0x0000003e003e7308 */ /* 0x000e620000000800 */
[----:B-----5:R-:W-:Y:S02]  /*11d40*/  FADD.FTZ R55, R32, R55 ;  /* 0x0000003720377221 */ /* 0x020fe40000010000 */
[C---:B------:R-:W-:Y:S05]  /*11d50*/  HMMA.16816.F32.BF16 R12, R4.reuse, R26, R12 ;  /* 0x0000001a040c723c */ /* 0x040fea000004180c */
[----:B------:R-:W3:Y:S01]  /*11d60*/  MUFU.EX2 R216, R216 ;  /* 0x000000d800d87308 */ /* 0x000ee20000000800 */
[----:B------:R-:W-:Y:S01]  /*11d70*/  HMMA.16816.F32.BF16 R28, R4, R22, R28 ;  /* 0x00000016041c723c */ /* 0x000fe2000004181c */
[----:B--2---:R-:W-:-:S06]  /*11d80*/  FADD.FTZ R47, R42, R47 ;  /* 0x0000002f2a2f7221 */ /* 0x004fcc0000010000 */
[----:B------:R-:W2:Y:S01]  /*11d90*/  MUFU.EX2 R33, R33 ;  /* 0x0000002100217308 */ /* 0x000ea20000000800 */
[----:B------:R-:W-:Y:S01]  /*11da0*/  F2FP.BF16.F32.PACK_AB R4, R42, R36 ;  /* 0x000000242a04723e */ /* 0x000fe200000010ff */
[----:B-1----:R-:W-:-:S06]  /*11db0*/  FADD.FTZ R47, R62, R47 ;  /* 0x0000002f3e2f7221 */ /* 0x002fcc0000010000 */
        /* <DEDUP_REMOVED lines=13> */
[----:B------:R-:W-:Y:S05]  /*11e90*/  @!P0 BRA `(.L_x_2117) ;  /* 0x0000006c007c8947 */ /* 0x000fea0003800000 */
[----:B------:R-:W-:Y:S01]  /*11ea0*/  PLOP3.LUT P0, PT, PT, PT, UP1, 0x40, 0x0 ;  /* 0x000000000000781c */ /* 0x000fe20003f0e818 */
[----:B------:R-:W-:-:S04]  /*11eb0*/  DEPBAR.LE SB0, 0x0 ;  /* 0x000080000000791a */ /* 0x000fc80000000000 */
[----:B------:R-:W-:Y:S01]  /*11ec0*/  UIADD3 UR8, UR22, -0x2, URZ ;  /* 0xfffffffe16087890 */ /* 0x000fe2000fffe03f */
[----:B------:R-:W-:Y:S07]  /*11ed0*/  BAR.SYNC.DEFER_BLOCKING 0x0 ;  /* 0x0000000000007b1d */ /* 0x000fee0000010000 */
[----:B------:R-:W-:Y:S05]  /*11ee0*/  @P0 BRA `(.L_x_2118) ;  /* 0x0000000400000947 */ /* 0x000fea0003800000 */
[----:B------:R-:W1:Y:S01]  /*11ef0*/  LDC R5, c[0x0][0x380] ;  /* 0x0000e000ff057b82 */ /* 0x000e620000000800 */
[----:B------:R-:W-:Y:S01]  /*11f00*/  USHF.L.U32 UR4, UR8, 0x8, URZ ;  /* 0x0000000808047899 */ /* 0x000fe2000800063f */
[----:B------:R-:W-:-:S03]  /*11f10*/  ULDC.64 UR10, c[0x0][0x250] ;  /* 0x00009400000a7ab9 */ /* 0x000fc60000000a00 */
[----:B------:R-:W-:Y:S02]  /*11f20*/  UIADD3 UR9, UR4, 0x100, URZ ;  /* 0x0000010004097890 */ /* 0x000fe4000fffe03f */
[----:B------:R-:W-:-:S04]  /*11f30*/  MOV R7, UR4 ;  /* 0x0000000400077c02 */ /* 0x000fc80008000f00 */
[----:B------:R-:W-:Y:S01]  /*11f40*/  IMAD.U32 R9, RZ, RZ, UR9 ;  /* 0x00000009ff097e24 */ /* 0x000fe2000f8e00ff */
[----:B------:R-:W-:-:S04]  /*11f50*/  IABS R7, R7 ;  /* 0x0000000700077213 */ /* 0x000fc80000000000 */
        /* <DEDUP_REMOVED lines=57> */
.L_x_2118:
[----:B------:R-:W1:Y:S02]  /*122f0*/  LDC R8, c[0x0][0x250] ;  /* 0x00009400ff087b82 */ /* 0x000e640000000800 */
[----:B-1----:R-:W-:-:S05]  /*12300*/  IMAD.SHL.U32 R10, R8, 0x100, RZ ;  /* 0x00000100080a7824 */ /* 0x002fca00078e00ff */
[----:B------:R-:W-:-:S04]  /*12310*/  IADD3 R10, -R10, RZ, RZ ;  /* 0x000000ff0a0a7210 */ /* 0x000fc80007ffe1ff */
[----:B------:R-:W-:-:S07]  /*12320*/  SHF.R.S32.HI R9, RZ, 0x1f, R10 ;  /* 0x0000001fff097819 */ /* 0x000fce000001140a */
.L_x_2119:
[----:B------:R-:W-:Y:S01]  /*12330*/  ULDC UR4, c[0x0][0x2d0] ;  /* 0x0000b40000047ab9 */ /* 0x000fe20000000800 */
[----:B------:R-:W-:Y:S01]  /*12340*/  LEA R193, P0, R10, R193, 0x1 ;  /* 0x000000c10ac17211 */ /* 0x000fe200078008ff */
[----:B------:R-:W-:Y:S01]  /*12350*/  UISETP.GE.AND UP0, UPT, UR22, 0x3, UPT ;  /* 0x000000031600788c */ /* 0x000fe2000bf06270 */
[----:B------:R-:W-:Y:S01]  /*12360*/  ISETP.GE.AND P1, PT, R196, UR4, PT ;  /* 0x00000004c4007c0c */ /* 0x000fe2000bf26270 */
[----:B------:R-:W-:Y:S01]  /*12370*/  USHF.L.U32 UR4, UR8, 0x8, URZ ;  /* 0x0000000808047899 */ /* 0x000fe2000800063f */
[----:B------:R-:W-:-:S11]  /*12380*/  LEA.HI.X R192, R10, R192, R9, 0x1, P0 ;  /* 0x000000c00ac07211 */ /* 0x000fd600000f0c09 */
[----:B------:R-:W1:Y:S01]  /*12390*/  @!P1 LDC R12, c[0x0][0x254] ;  /* 0x00009500ff0c9b82 */ /* 0x000e620000000800 */
[-C--:B------:R-:W-:Y:S01]  /*123a0*/  @!P1 IADD3 R5, P2, P0, R10, R104.reuse, R222 ;  /* 0x000000680a059210 */ /* 0x080fe2000785e0de */
[----:B------:R-:W-:Y:S01]  /*123b0*/  @!P1 IMAD.MOV.U32 R6, RZ, RZ, R193 ;  /* 0x000000ffff069224 */ /* 0x000fe200078e00c1 */
[----:B------:R-:W-:Y:S01]  /*123c0*/  @P1 STS [R243+0x5000], RZ ;  /* 0x005000fff3001388 */ /* 0x000fe20000000800 */
[----:B------:R-:W-:Y:S01]  /*123d0*/  @!P1 IMAD.MOV.U32 R7, RZ, RZ, R192 ;  /* 0x000000ffff079224 */ /* 0x000fe200078e00c0 */
[----:B------:R-:W-:Y:S01]  /*123e0*/  @!P1 IADD3.X R4, R9, R103, R221, P2, P0 ;  /* 0x0000006709049210 */ /* 0x000fe200017e04dd */
[----:B------:R-:W-:Y:S01]  /*123f0*/  @!P1 IMAD.MOV.U32 R102, RZ, RZ, R104 ;  /* 0x000000ffff669224 */ /* 0x000fe200078e0068 */
[C---:B------:R-:W-:Y:S01]  /*12400*/  @!P1 LEA R16, P2, R5.reuse, UR12, 0x1 ;  /* 0x0000000c05109c11 */ /* 0x040fe2000f8408ff */
[----:B------:R-:W2:Y:S01]  /*12410*/  @!P1 LDC R11, c[0x0][0x254] ;  /* 0x00009500ff0b9b82 */ /* 0x000ea20000000800 */
[C---:B------:R-:W-:Y:S01]  /*12420*/  @!P1 LEA R13, P0, R8.reuse, R104, 0x6 ;  /* 0x00000068080d9211 */ /* 0x040fe200078030ff */
[----:B------:R-:W-:Y:S01]  /*12430*/  @P1 STS [R243+0x5004], RZ ;  /* 0x005004fff3001388 */ /* 0x000fe20000000800 */
[----:B------:R-:W-:Y:S01]  /*12440*/  @!P1 LEA.HI.X R17, R5, UR13, R4, 0x1, P2 ;  /* 0x0000000d05119c11 */ /* 0x000fe200090f0c04 */
[----:B------:R-:W-:Y:S01]  /*12450*/  @!P1 IMAD.WIDE.U32 R18, R8, 0x60, R102 ;  /* 0x0000006008129825 */ /* 0x000fe200078e0066 */
[----:B------:R-:W-:Y:S01]  /*12460*/  @!P1 IADD3 R13, P2, R10, R13, RZ ;  /* 0x0000000d0a0d9210 */ /* 0x000fe20007f5e0ff */
[----:B------:R-:W-:Y:S02]  /*12470*/  @P1 STS.64 [R243+0x5008], RZ ;  /* 0x005008fff3001388 */ /* 0x000fe40000000a00 */
[----:B------:R-:W3:Y:S02]  /*12480*/  @!P1 LDC R5, c[0x0][0x254] ;  /* 0x00009500ff059b82 */ /* 0x000ee40000000800 */
[----:B------:R-:W-:Y:S01]  /*12490*/  @!PT LDS RZ, [RZ] ;  /* 0x00000000fffff984 */ /* 0x000fe20000000800 */
[----:B------:R-:W-:Y:S01]  /*124a0*/  @!PT LDS RZ, [RZ] ;  /* 0x00000000fffff984 */ /* 0x000fe20000000800 */
[----:B------:R-:W-:Y:S01]  /*124b0*/  @!PT LDS RZ, [RZ] ;  /* 0x00000000fffff984 */ /* 0x000fe20000000800 */
[----:B------:R4:W-:Y:S04]  /*124c0*/  @!P1 LDGSTS.E.BYPASS.LTC128B.128 [R243+0x5000], desc[UR6][R6.64] ;  /* 0x0500000006f39fae */ /* 0x0009e8000b901d46 */
[----:B------:R-:W-:Y:S01]  /*124d0*/  @P1 STS.128 [R243+0x5800], RZ ;  /* 0x005800fff3001388 */ /* 0x000fe20000000c00 */
[----:B-1----:R-:W-:Y:S01]  /*124e0*/  @!P1 LEA.HI.X R12, R8, R103, R12, 0x6, P0 ;  /* 0x00000067080c9211 */ /* 0x002fe200000f340c */
[----:B------:R-:W1:Y:S01]  /*124f0*/  @!P1 LDC R4, c[0x0][0x254] ;  /* 0x00009500ff049b82 */ /* 0x000e620000000800 */
[----:B------:R-:W-:Y:S01]  /*12500*/  @!P1 LEA R14, P0, R13, UR12, 0x1 ;  /* 0x0000000c0d0e9c11 */ /* 0x000fe2000f8008ff */
[----:B------:R-:W-:Y:S01]  /*12510*/  @!PT LDS RZ, [RZ] ;  /* 0x00000000fffff984 */ /* 0x000fe20000000800 */
[----:B------:R-:W-:Y:S01]  /*12520*/  @!PT LDS RZ, [RZ] ;  /* 0x00000000fffff984 */ /* 0x000fe20000000800 */
[----:B------:R-:W-:Y:S01]  /*12530*/  @!PT LDS RZ, [RZ] ;  /* 0x00000000fffff984 */ /* 0x000fe20000000800 */
[----:B------:R5:W-:Y:S02]  /*12540*/  @!P1 LDGSTS.E.BYPASS.LTC128B.128 [R243+0x5800], desc[UR6][R16.64] ;  /* 0x0580000010f39fae */ /* 0x000be4000b901d46 */
[----:B------:R-:W-:-:S02]  /*12550*/  @!P1 IMAD.X R12, R9, 0x1, R12, P2 ;  /* 0x00000001090c9824 */ /* 0x000fc400010e060c */
[----:B------:R-:W-:Y:S01]  /*12560*/  @P1 STS.128 [R243+0x6000], RZ ;  /* 0x006000fff3001388 */ /* 0x000fe20000000c00 */
[----:B--2---:R-:W-:Y:S02]  /*12570*/  @!P1 IMAD R11, R11, 0x60, RZ ;  /* 0x000000600b0b9824 */ /* 0x004fe400078e02ff */
[----:B------:R-:W-:Y:S02]  /*12580*/  @!P1 LEA.HI.X R15, R13, UR13, R12, 0x1, P0 ;  /* 0x0000000d0d0f9c11 */ /* 0x000fe400080f0c0c */
[----:B------:R-:W-:Y:S01]  /*12590*/  @!P1 IADD3 R13, P0, R10, R18, RZ ;  /* 0x000000120a0d9210 */ /* 0x000fe20007f1e0ff */
[----:B------:R-:W-:Y:S02]  /*125a0*/  @!P1 IMAD.MOV.U32 R18, RZ, RZ, R104 ;  /* 0x000000ffff129224 */ /* 0x000fe400078e0068 */
[----:B------:R-:W-:Y:S01]  /*125b0*/  @!PT LDS RZ, [RZ] ;  /* 0x00000000fffff984 */ /* 0x000fe20000000800 */
[----:B------:R-:W-:Y:S01]  /*125c0*/  @!PT LDS RZ, [RZ] ;  /* 0x00000000fffff984 */ /* 0x000fe20000000800 */
[----:B------:R-:W-:Y:S01]  /*125d0*/  @!PT LDS RZ, [RZ] ;  /* 0x00000000fffff984 */ /* 0x000fe20000000800 */
[----:B------:R2:W-:Y:S01]  /*125e0*/  @!P1 LDGSTS.E.BYPASS.LTC128B.128 [R243+0x6000], desc[UR6][R14.64] ;  /* 0x060000000ef39fae */ /* 0x0005e2000b901d46 */
[----:B------:R-:W-:Y:S01]  /*125f0*/  @!P1 IADD3.X R11, R9, R19, R11, P0, !PT ;  /* 0x00000013090b9210 */ /* 0x000fe200007fe40b */
[----:B------:R-:W-:Y:S01]  /*12600*/  @!P1 IMAD.MOV.U32 R19, RZ, RZ, R103 ;  /* 0x000000ffff139224 */ /* 0x000fe200078e0067 */
[----:B------:R-:W-:Y:S01]  /*12610*/  @!P1 LEA R12, P0, R13, UR12, 0x1 ;  /* 0x0000000c0d0c9c11 */ /* 0x000fe2000f8008ff */
[----:B---3--:R-:W-:Y:S01]  /*12620*/  @!P1 IMAD R5, R5, 0xc0, RZ ;  /* 0x000000c005059824 */ /* 0x008fe200078e02ff */
[----:B------:R-:W-:Y:S01]  /*12630*/  @P1 STS.128 [R243+0x6800], RZ ;  /* 0x006800fff3001388 */ /* 0x000fe20000000c00 */
[----:B----4-:R-:W3:Y:S01]  /*12640*/  @!P1 LDC R7, c[0x0][0x254] ;  /* 0x00009500ff079b82 */ /* 0x010ee20000000800 */
[----:B------:R-:W-:Y:S01]  /*12650*/  @!P1 LEA.HI.X R13, R13, UR13, R11, 0x1, P0 ;  /* 0x0000000d0d0d9c11 */ /* 0x000fe200080f0c0b */
[C---:B------:R-:W-:Y:S01]  /*12660*/  @!P1 IMAD.WIDE.U32 R18, R8.reuse, 0xa0, R18 ;  /* 0x000000a008129825 */ /* 0x040fe200078e0012 */
[----:B------:R-:W-:-:S03]  /*12670*/  @!P1 LEA R11, P0, R8, R104, 0x7 ;  /* 0x00000068080b9211 */ /* 0x000fc600078038ff */
[----:B-1----:R-:W-:Y:S01]  /*12680*/  @!P1 IMAD R4, R4, 0xe0, RZ ;  /* 0x000000e004049824 */ /* 0x002fe200078e02ff */
[----:B------:R-:W-:Y:S01]  /*12690*/  @!PT LDS RZ, [RZ] ;  /* 0x00000000fffff984 */ /* 0x000fe20000000800 */
[----:B------:R-:W-:Y:S01]  /*126a0*/  @!PT LDS RZ, [RZ] ;  /* 0x00000000fffff984 */ /* 0x000fe20000000800 */
[----:B------:R-:W-:Y:S01]  /*126b0*/  @!PT LDS RZ, [RZ] ;  /* 0x00000000fffff984 */ /* 0x000fe20000000800 */
[----:B------:R-:W-:Y:S01]  /*126c0*/  @!P1 LDGSTS.E.BYPASS.LTC128B.128 [R243+0x6800], desc[UR6][R12.64] ;  /* 0x068000000cf39fae */ /* 0x000fe2000b901d46 */
[----:B------:R-:W1:Y:S01]  /*126d0*/  @!P1 LDC R6, c[0x0][0x254] ;  /* 0x00009500ff069b82 */ /* 0x000e620000000800 */
[----:B-----5:R-:W-:Y:S02]  /*126e0*/  @!P1 IMAD.MOV.U32 R16, RZ, RZ, R104 ;  /* 0x000000ffff109224 */ /* 0x020fe400078e0068 */
[----:B------:R-:W-:Y:S01]  /*126f0*/  @!P1 IMAD.MOV.U32 R17, RZ, RZ, R103 ;  /* 0x000000ffff119224 */ /* 0x000fe200078e0067 */
[----:B------:R-:W-:Y:S01]  /*12700*/  @P1 STS.128 [R243+0x7000], RZ ;  /* 0x007000fff3001388 */ /* 0x000fe20000000c00 */
[----:B------:R-:W-:-:S03]  /*12710*/  @!P1 IMAD.WIDE.U32 R16, R8, 0xc0, R16 ;  /* 0x000000c008109825 */ /* 0x000fc600078e0010 */
[----:B------:R-:W-:Y:S01]  /*12720*/  @!P1 IADD3 R16, P2, R10, R16, RZ ;  /* 0x000000100a109210 */ /* 0x000fe20007f5e0ff */
[----:B--2---:R-:W-:Y:S02]  /*12730*/  @!P1 IMAD.MOV.U32 R14, RZ, RZ, R104 ;  /* 0x000000ffff0e9224 */ /* 0x004fe400078e0068 */
[----:B------:R-:W-:Y:S01]  /*12740*/  @!P1 IMAD.MOV.U32 R15, RZ, RZ, R103 ;  /* 0x000000ffff0f9224 */ /* 0x000fe200078e0067 */
[----:B---3--:R-:W-:Y:S02]  /*12750*/  @!P1 LEA.HI.X R7, R8, R103, R7, 0x7, P0 ;  /* 0x0000006708079211 */ /* 0x008fe400000f3c07 */
[----:B------:R-:W-:Y:S01]  /*12760*/  @!P1 IADD3 R11, P0, R10, R11, RZ ;  /* 0x0000000b0a0b9210 */ /* 0x000fe20007f1e0ff */
[----:B------:R-:W-:Y:S01]  /*12770*/  @!P1 IMAD.WIDE.U32 R14, R8, 0xe0, R14 ;  /* 0x000000e0080e9825 */ /* 0x000fe200078e000e */
[C---:B------:R-:W-:Y:S02]  /*12780*/  @!P1 IADD3 R8, P3, R10.reuse, R18, RZ ;  /* 0x000000120a089210 */ /* 0x040fe40007f7e0ff */
[----:B------:R-:W-:Y:S01]  /*12790*/  @!P1 LEA R20, P4, R11, UR12, 0x1 ;  /* 0x0000000c0b149c11 */ /* 0x000fe2000f8808ff */
[C---:B------:R-:W-:Y:S01]  /*127a0*/  @!P1 IMAD.X R7, R9.reuse, 0x1, R7, P0 ;  /* 0x0000000109079824 */ /* 0x040fe200000e0607 */
[----:B------:R-:W-:Y:S01]  /*127b0*/  @!P1 IADD3 R10, P0, R10, R14, RZ ;  /* 0x0000000e0a0a9210 */ /* 0x000fe20007f1e0ff */
[----:B-1----:R-:W-:Y:S01]  /*127c0*/  @!P1 IMAD R6, R6, 0xa0, RZ ;  /* 0x000000a006069824 */ /* 0x002fe200078e02ff */
[----:B------:R-:W-:-:S02]  /*127d0*/  @!P1 IADD3.X R5, R9, R5, R17, P2, !PT ;  /* 0x0000000509059210 */ /* 0x000fc400017fe411 */
[----:B------:R-:W-:Y:S02]  /*127e0*/  @!P1 LEA.HI.X R21, R11, UR13, R7, 0x1, P4 ;  /* 0x0000000d0b159c11 */ /* 0x000fe4000a0f0c07 */
[C---:B------:R-:W-:Y:S02]  /*127f0*/  @!P1 IADD3.X R6, R9.reuse, R19, R6, P3, !PT ;  /* 0x0000001309069210 */ /* 0x040fe40001ffe406 */
[----:B------:R-:W-:Y:S01]  /*12800*/  @!P1 LEA R22, P3, R8, UR12, 0x1 ;  /* 0x0000000c08169c11 */ /* 0x000fe2000f8608ff */
[----:B------:R-:W-:Y:S01]  /*12810*/  @!PT LDS RZ, [RZ] ;  /* 0x00000000fffff984 */ /* 0x000fe20000000800 */
[----:B------:R-:W-:Y:S01]  /*12820*/  @!PT LDS RZ, [RZ] ;  /* 0x00000000fffff984 */ /* 0x000fe20000000800 */
[----:B------:R-:W-:Y:S01]  /*12830*/  @!PT LDS RZ, [RZ] ;  /* 0x00000000fffff984 */ /* 0x000fe20000000800 */
[----:B------:R-:W-:Y:S01]  /*12840*/  @!P1 LDGSTS.E.BYPASS.LTC128B.128 [R243+0x7000], desc[UR6][R20.64] ;  /* 0x0700000014f39fae */ /* 0x000fe2000b901d46 */
[----:B------:R-:W-:Y:S02]  /*12850*/  @!P1 LEA R18, P2, R16, UR12, 0x1 ;  /* 0x0000000c10129c11 */ /* 0x000fe4000f8408ff */
[----:B------:R-:W-:Y:S01]  /*12860*/  @!P1 IADD3.X R4, R9, R15, R4, P0, !PT ;  /* 0x0000000f09049210 */ /* 0x000fe200007fe404 */
[----:B------:R-:W-:Y:S01]  /*12870*/  @P1 STS.128 [R243+0x7800], RZ ;  /* 0x007800fff3001388 */ /* 0x000fe20000000c00 */
        /* <DEDUP_REMOVED lines=19> */
[----:B------:R-:W3:Y:S04]  /*129b0*/  LDSM.16.M88.4 R28, [R213+0x2c00] ;  /* 0x002c0000d51c783b */ /* 0x000ee80000000200 */
[----:B-1----:R-:W1:Y:S04]  /*129c0*/  LDSM.16.M88.4 R20, [R213+0x3000] ;  /* 0x00300000d514783b */ /* 0x002e680000000200 */
[----:B------:R-:W-:Y:S04]  /*129d0*/  LDSM.16.M88.4 R184, [R214] ;  /* 0x00000000d6b8783b */ /* 0x000fe80000000200 */
[----:B------:R-:W4:Y:S04]  /*129e0*/  LDSM.16.M88.4 R140, [R205] ;  /* 0x00000000cd8c783b */ /* 0x000f280000000200 */
[----:B------:R-:W-:Y:S04]  /*129f0*/  LDSM.16.M88.4 R4, [R213+0x3800] ;  /* 0x00380000d504783b */ /* 0x000fe80000000200 */
[----:B--2---:R-:W2:Y:S04]  /*12a00*/  LDSM.16.M88.4 R12, [R213+0x3400] ;  /* 0x00340000d50c783b */ /* 0x004ea80000000200 */
[----:B------:R-:W5:Y:S04]  /*12a10*/  LDSM.16.M88.4 R68, [R213+0x3c00] ;  /* 0x003c0000d544783b */ /* 0x000f680000000200 */
[----:B------:R-:W5:Y:S04]  /*12a20*/  LDSM.16.M88.4 R60, [R213+0x4000] ;  /* 0x00400000d53c783b */ /* 0x000f680000000200 */
[----:B------:R-:W5:Y:S04]  /*12a30*/  LDSM.16.M88.4 R52, [R213+0x4400] ;  /* 0x00440000d534783b */ /* 0x000f680000000200 */
[----:B------:R-:W5:Y:S04]  /*12a40*/  LDSM.16.M88.4 R44, [R213+0x4800] ;  /* 0x00480000d52c783b */ /* 0x000f680000000200 */
[----:B------:R-:W5:Y:S01]  /*12a50*/  LDSM.16.M88.4 R124, [R213+0x1000] ;  /* 0x00100000d57c783b */ /* 0x000f620000000200 */
[C---:B---3--:R-:W-:Y:S03]  /*12a60*/  HMMA.16816.F32.BF16 R32, R36.reuse, R28, RZ ;  /* 0x0000001c2420723c */ /* 0x048fe600000418ff */
[----:B------:R-:W3:Y:S03]  /*12a70*/  LDSM.16.M88.4 R116, [R213+0x1400] ;  /* 0x00140000d574783b */ /* 0x000ee60000000200 */
[C---:B------:R-:W-:Y:S01]  /*12a80*/  HMMA.16816.F32.BF16 R28, R36.reuse, R30, RZ ;  /* 0x0000001e241c723c */ /* 0x040fe200000418ff */
[----:B------:R-:W3:Y:S04]  /*12a90*/  LDSM.16.M88.4 R108, [R213+0x1800] ;  /* 0x00180000d56c783b */ /* 0x000ee80000000200 */
[----:B------:R-:W3:Y:S01]  /*12aa0*/  LDSM.16.M88.4 R100, [R213+0x1c00] ;  /* 0x001c0000d564783b */ /* 0x000ee20000000200 */
[C---:B-1----:R-:W-:Y:S03]  /*12ab0*/  HMMA.16816.F32.BF16 R24, R36.reuse, R20, RZ ;  /* 0x000000142418723c */ /* 0x042fe600000418ff */
[----:B------:R-:W1:Y:S03]  /*12ac0*/  LDSM.16.M88.4 R92, [R213+0x2000] ;  /* 0x00200000d55c783b */ /* 0x000e660000000200 */
[----:B------:R-:W-:Y:S01]  /*12ad0*/  HMMA.16816.F32.BF16 R20, R36, R22, RZ ;  /* 0x000000162414723c */ /* 0x000fe200000418ff */
[----:B------:R-:W1:Y:S04]  /*12ae0*/  LDSM.16.M88.4 R84, [R213+0x2400] ;  /* 0x00240000d554783b */ /* 0x000e680000000200 */
[----:B------:R-:W1:Y:S01]  /*12af0*/  LDSM.16.M88.4 R76, [R213+0x2800] ;  /* 0x00280000d54c783b */ /* 0x000e620000000200 */
[C---:B----4-:R-:W-:Y:S03]  /*12b00*/  HMMA.16816.F32.BF16 R32, R184.reuse, R140, R32 ;  /* 0x0000008cb820723c */ /* 0x050fe60000041820 */
[----:B------:R-:W4:Y:S03]  /*12b10*/  LDSM.16.M88.4 R144, [R213+0x4c00] ;  /* 0x004c0000d590783b */ /* 0x000f260000000200 */
[----:B------:R-:W-:Y:S01]  /*12b20*/  HMMA.16816.F32.BF16 R28, R184, R142, R28 ;  /* 0x0000008eb81c723c */ /* 0x000fe2000004181c */
[----:B------:R-:W4:Y:S04]  /*12b30*/  LDSM.16.M88.4 R136, [R204] ;  /* 0x00000000cc88783b */ /* 0x000f280000000200 */
[----:B------:R-:W4:Y:S01]  /*12b40*/  LDSM.16.M88.4 R140, [R198] ;  /* 0x00000000c68c783b */ /* 0x000f220000000200 */
[C---:B--2---:R-:W-:Y:S03]  /*12b50*/  HMMA.16816.F32.BF16 R16, R36.reuse, R12, RZ ;  /* 0x0000000c2410723c */ /* 0x044fe600000418ff */
[----:B------:R-:W2:Y:S03]  /*12b60*/  LDSM.16.M88.4 R156, [R203] ;  /* 0x00000000cb9c783b */ /* 0x000ea60000000200 */
[C---:B------:R-:W-:Y:S01]  /*12b70*/  HMMA.16816.F32.BF16 R8, R36.reuse, R4, RZ ;  /* 0x000000042408723c */ /* 0x040fe200000418ff */
[----:B------:R-:W2:Y:S04]  /*12b80*/  LDSM.16.M88.4 R188, [R202] ;  /* 0x00000000cabc783b */ /* 0x000ea80000000200 */
[----:B------:R-:W-:Y:S01]  /*12b90*/  LDSM.16.M88.4 R152, [R201] ;  /* 0x00000000c998783b */ /* 0x000fe20000000200 */
[C---:B-----5:R-:W-:Y:S03]  /*12ba0*/  HMMA.16816.F32.BF16 R72, R36.reuse, R68, RZ ;  /* 0x000000442448723c */ /* 0x060fe600000418ff */
[----:B------:R-:W-:Y:S03]  /*12bb0*/  LDSM.16.M88.4 R148, [R200] ;  /* 0x00000000c894783b */ /* 0x000fe60000000200 */
[C---:B------:R-:W-:Y:S01]  /*12bc0*/  HMMA.16816.F32.BF16 R64, R36.reuse, R60, RZ ;  /* 0x0000003c2440723c */ /* 0x040fe200000418ff */
[----:B------:R-:W-:Y:S04]  /*12bd0*/  LDSM.16.M88.4 R180, [R212] ;  /* 0x00000000d4b4783b */ /* 0x000fe80000000200 */
        /* <DEDUP_REMOVED lines=8> */
[C---:B---3--:R-:W-:Y:S01]  /*12c60*/  HMMA.16816.F32.BF16 R120, R36.reuse, R116, RZ ;  /* 0x000000742478723c */ /* 0x048fe200000418ff */
[----:B------:R-:W0:Y:S05]  /*12c70*/  LDGDEPBAR ;  /* 0x00000000000079af */ /* 0x000e2a0000000000 */
        /* <DEDUP_REMOVED lines=23> */
[----:B------:R-:W3:Y:S05]  /*12df0*/  LDSM.16.M88.4 R136, [R3] ;  /* 0x000000000388783b */ /* 0x000eea0000000200 */
[C---:B------:R-:W-:Y:S06]  /*12e00*/  HMMA.16816.F32.BF16 R44, R184.reuse, R142, R44 ;  /* 0x0000008eb82c723c */ /* 0x040fec000004182c */
[----:B--2---:R-:W-:Y:S01]  /*12e10*/  HMMA.16816.F32.BF16 R16, R184, R156, R16 ;  /* 0x0000009cb810723c */ /* 0x004fe20000041810 */
[----:B------:R-:W-:-:S05]  /*12e20*/  IMAD.SHL.U32 R142, R2, 0x2, RZ ;  /* 0x00000002028e7824 */ /* 0x000fca00078e00ff */
[----:B------:R-:W-:Y:S01]  /*12e30*/  LOP3.LUT R142, R142, 0x6, RZ, 0xc0, !PT ;  /* 0x000000068e8e7812 */ /* 0x000fe200078ec0ff */
[C---:B------:R-:W-:Y:S06]  /*12e40*/  HMMA.16816.F32.BF16 R8, R184.reuse, R188, R8 ;  /* 0x000000bcb808723c */ /* 0x040fec0000041808 */
[----:B------:R-:W-:Y:S01]  /*12e50*/  HMMA.16816.F32.BF16 R12, R184, R158, R12 ;  /* 0x0000009eb80c723c */ /* 0x000fe2000004180c */
[----:B------:R-:W2:Y:S01]  /*12e60*/  LDSM.16.M88.4 R156, [R206] ;  /* 0x00000000ce9c783b */ /* 0x000ea20000000200 */
[----:B------:R-:W-:-:S04]  /*12e70*/  DEPBAR.LE SB0, 0x0 ;  /* 0x000080000000791a */ /* 0x000fc80000000000 */
[C---:B-1----:R-:W-:Y:S06]  /*12e80*/  HMMA.16816.F32.BF16 R52, R184.reuse, R146, R52 ;  /* 0x00000092b834723c */ /* 0x042fec0000041834 */
[----:B------:R-:W-:Y:S01]  /*12e90*/  HMMA.16816.F32.BF16 R56, R184, R144, R56 ;  /* 0x00000090b838723c */ /* 0x000fe20000041838 */
[----:B------:R-:W-:-:S05]  /*12ea0*/  LOP3.LUT R146, R142, UR4, RZ, 0xfc, !PT ;  /* 0x000000048e927c12 */ /* 0x000fca000f8efcff */
[C---:B------:R-:W-:Y:S01]  /*12eb0*/  VIADD R2, R146.reuse, 0x71 ;  /* 0x0000007192027836 */ /* 0x040fe20000000000 */
[C---:B---3--:R-:W-:Y:S01]  /*12ec0*/  HMMA.16816.F32.BF16 R40, R184.reuse, R136, R40 ;  /* 0x00000088b828723c */ /* 0x048fe20000041828 */
[----:B------:R-:W-:Y:S02]  /*12ed0*/  VIADD R135, R146, 0x79 ;  /* 0x0000007992877836 */ /* 0x000fe40000000000 */
[----:B------:R-:W-:Y:S01]  /*12ee0*/  IMAD.U32 R144, RZ, RZ, UR4 ;  /* 0x00000004ff907e24 */ /* 0x000fe2000f8e00ff */
[----:B------:R-:W-:Y:S02]  /*12ef0*/  I2FP.F32.S32 R133, R2 ;  /* 0x0000000200857245 */ /* 0x000fe40000201400 */
[C---:B------:R-:W-:Y:S01]  /*12f00*/  ISETP.GE.AND P0, PT, R2.reuse, R194, PT ;  /* 0x000000c20200720c */ /* 0x040fe20003f06270 */
[C---:B------:R-:W-:Y:S01]  /*12f10*/  HMMA.16816.F32.BF16 R36, R184.reuse, R138, R36 ;  /* 0x0000008ab824723c */ /* 0x040fe20000041824 */
[----:B------:R-:W-:Y:S01]  /*12f20*/  ISETP.GE.AND P2, PT, R2, R0, PT ;  /* 0x000000000200720c */ /* 0x000fe20003f46270 */
[C---:B------:R-:W-:Y:S01]  /*12f30*/  FFMA.FTZ R33, R133.reuse, UR5, R33 ;  /* 0x0000000585217c23 */ /* 0x040fe20008010021 */
[----:B------:R-:W-:Y:S01]  /*12f40*/  I2FP.F32.S32 R2, R135 ;  /* 0x0000008700027245 */ /* 0x000fe20000201400 */
[----:B------:R-:W-:Y:S01]  /*12f50*/  FFMA.FTZ R145, R133, UR5, R35 ;  /* 0x0000000585917c23 */ /* 0x000fe20008010023 */
[----:B------:R-:W-:Y:S01]  /*12f60*/  VIADD R137, R146, 0x89 ;  /* 0x0000008992897836 */ /* 0x000fe20000000000 */
[C---:B------:R-:W-:Y:S01]  /*12f70*/  HMMA.16816.F32.BF16 R4, R184.reuse, R190, R4 ;  /* 0x000000beb804723c */ /* 0x040fe20000041804 */
[C---:B------:R-:W-:Y:S01]  /*12f80*/  ISETP.GE.AND P5, PT, R135.reuse, R194, PT ;  /* 0x000000c28700720c */ /* 0x040fe20003fa6270 */
[C---:B------:R-:W-:Y:S01]  /*12f90*/  FFMA.FTZ R35, R2.reuse, UR5, R29 ;  /* 0x0000000502237c23 */ /* 0x040fe2000801001d */
[----:B------:R-:W-:Y:S01]  /*12fa0*/  FFMA.FTZ R139, R2, UR5, R31 ;  /* 0x00000005028b7c23 */ /* 0x000fe2000801001f */
[----:B------:R-:W-:Y:S01]  /*12fb0*/  ISETP.GE.AND P4, PT, R135, R0, PT ;  /* 0x000000008700720c */ /* 0x000fe20003f86270 */
[C---:B------:R-:W-:Y:S01]  /*12fc0*/  VIADD R2, R146.reuse, 0x91 ;  /* 0x0000009192027836 */ /* 0x040fe20000000000 */
[----:B------:R-:W-:Y:S01]  /*12fd0*/  FSEL R33, R33, -INF , !P0 ;  /* 0xff80000021217808 */ /* 0x000fe20004000000 */
[C---:B------:R-:W-:Y:S01]  /*12fe0*/  VIADD R133, R146.reuse, 0x81 ;  /* 0x0000008192857836 */ /* 0x040fe20000000000 */
[----:B------:R-:W-:Y:S01]  /*12ff0*/  FSEL R145, R145, -INF , !P2 ;  /* 0xff80000091917808 */ /* 0x000fe20005000000 */
[----:B------:R-:W-:Y:S01]  /*13000*/  VIADD R135, R146, 0xa1 ;  /* 0x000000a192877836 */ /* 0x000fe20000000000 */
[C---:B------:R-:W-:Y:S01]  /*13010*/  ISETP.GE.AND P0, PT, R137.reuse, R194, PT ;  /* 0x000000c28900720c */ /* 0x040fe20003f06270 */
[----:B------:R-:W-:Y:S01]  /*13020*/  HMMA.16816.F32.BF16 R72, R184, R152, R72 ;  /* 0x00000098b848723c */ /* 0x000fe20000041848 */
[----:B------:R-:W-:-:S02]  /*13030*/  ISETP.GE.AND P2, PT, R137, R0, PT ;  /* 0x000000008900720c */ /* 0x000fc40003f46270 */
[----:B------:R-:W-:Y:S02]  /*13040*/  I2FP.F32.S32 R137, R137 ;  /* 0x0000008900897245 */ /* 0x000fe40000201400 */
[----:B------:R-:W-:Y:S01]  /*13050*/  FSEL R31, R35, -INF , !P5 ;  /* 0xff800000231f7808 */ /* 0x000fe20006800000 */
[C---:B------:R-:W-:Y:S01]  /*13060*/  HMMA.16816.F32.BF16 R68, R184.reuse, R154, R68 ;  /* 0x0000009ab844723c */ /* 0x040fe20000041844 */
[----:B------:R-:W-:Y:S01]  /*13070*/  FSEL R139, R139, -INF , !P4 ;  /* 0xff8000008b8b7808 */ /* 0x000fe20006000000 */
[C---:B------:R-:W-:Y:S01]  /*13080*/  FFMA.FTZ R21, R137.reuse, UR5, R21 ;  /* 0x0000000589157c23 */ /* 0x040fe20008010015 */
[C---:B------:R-:W-:Y:S01]  /*13090*/  ISETP.GE.AND P5, PT, R2.reuse, R194, PT ;  /* 0x000000c20200720c */ /* 0x040fe20003fa6270 */
[----:B------:R-:W-:Y:S01]  /*130a0*/  FFMA.FTZ R137, R137, UR5, R23 ;  /* 0x0000000589897c23 */ /* 0x000fe20008010017 */
[----:B------:R-:W-:Y:S01]  /*130b0*/  ISETP.GE.AND P4, PT, R2, R0, PT ;  /* 0x000000000200720c */ /* 0x000fe20003f86270 */
[C---:B------:R-:W-:Y:S01]  /*130c0*/  HMMA.16816.F32.BF16 R64, R184.reuse, R148, R64 ;  /* 0x00000094b840723c */ /* 0x040fe20000041840 */
[----:B------:R-:W-:Y:S01]  /*130d0*/  I2FP.F32.S32 R2, R2 ;  /* 0x0000000200027245 */ /* 0x000fe20000201400 */
[----:B------:R-:W-:Y:S01]  /*130e0*/  IMAD.U32 R154, RZ, RZ, UR4 ;  /* 0x00000004ff9a7e24 */ /* 0x000fe2000f8e00ff */
[----:B------:R-:W-:Y:S01]  /*130f0*/  I2FP.F32.S32 R29, R133 ;  /* 0x00000085001d7245 */ /* 0x000fe20000201400 */
[----:B------:R-:W-:Y:S01]  /*13100*/  IMAD.U32 R155, RZ, RZ, UR4 ;  /* 0x00000004ff9b7e24 */ /* 0x000fe2000f8e00ff */
[C---:B------:R-:W-:Y:S01]  /*13110*/  ISETP.GE.AND P6, PT, R133.reuse, R194, PT ;  /* 0x000000c28500720c */ /* 0x040fe20003fc6270 */
[C---:B------:R-:W-:Y:S01]  /*13120*/  FFMA.FTZ R17, R2.reuse, UR5, R17 ;  /* 0x0000000502117c23 */ /* 0x040fe20008010011 */
[----:B------:R-:W-:Y:S01]  /*13130*/  ISETP.GE.AND P3, PT, R133, R0, PT ;  /* 0x000000008500720c */ /* 0x000fe20003f66270 */
[C---:B------:R-:W-:Y:S01]  /*13140*/  FFMA.FTZ R25, R29.reuse, UR5, R25 ;  /* 0x000000051d197c23 */ /* 0x040fe20008010019 */
[----:B------:R-:W-:Y:S01]  /*13150*/  FFMA.FTZ R27, R29, UR5, R27 ;  /* 0x000000051d1b7c23 */ /* 0x000fe2000801001b */
[----:B------:R-:W-:Y:S01]  /*13160*/  FFMA.FTZ R2, R2, UR5, R19 ;  /* 0x0000000502027c23 */ /* 0x000fe20008010013 */
[C---:B------:R-:W-:Y:S01]  /*13170*/  VIADD R19, R146.reuse, 0x99 ;  /* 0x0000009992137836 */ /* 0x040fe20000000000 */
[----:B------:R-:W-:Y:S01]  /*13180*/  FSEL R23, R21, -INF , !P0 ;  /* 0xff80000015177808 */ /* 0x000fe20004000000 */
[C---:B------:R-:W-:Y:S01]  /*13190*/  VIADD R133, R146.reuse, 0xa9 ;  /* 0x000000a992857836 */ /* 0x040fe20000000000 */
[----:B------:R-:W-:Y:S01]  /*131a0*/  FSEL R137, R137, -INF , !P2 ;  /* 0xff80000089897808 */ /* 0x000fe20005000000 */
[C---:B------:R-:W-:Y:S01]  /*131b0*/  HMMA.16816.F32.BF16 R60, R184.reuse, R150, R60 ;  /* 0x00000096b83c723c */ /* 0x040fe2000004183c */
[C---:B------:R-:W-:Y:S01]  /*131c0*/  ISETP.GE.AND P0, PT, R135.reuse, R194, PT ;  /* 0x000000c28700720c */ /* 0x040fe20003f06270 */
[----:B------:R-:W-:Y:S01]  /*131d0*/  IMAD.U32 R153, RZ, RZ, UR4 ;  /* 0x00000004ff997e24 */ /* 0x000fe2000f8e00ff */
[----:B------:R-:W-:Y:S01]  /*131e0*/  ISETP.GE.AND P2, PT, R135, R0, PT ;  /* 0x000000008700720c */ /* 0x000fe20003f46270 */
[----:B------:R-:W-:Y:S01]  /*131f0*/  IMAD.U32 R152, RZ, RZ, UR4 ;  /* 0x00000004ff987e24 */ /* 0x000fe2000f8e00ff */
[----:B------:R-:W-:Y:S01]  /*13200*/  FSEL R147, R25, -INF , !P6 ;  /* 0xff80000019937808 */ /* 0x000fe20007000000 */
[C---:B------:R-:W-:Y:S01]  /*13210*/  HMMA.16816.F32.BF16 R48, R184.reuse, R140, R48 ;  /* 0x0000008cb830723c */ /* 0x040fe20000041830 */
[----:B------:R-:W-:Y:S01]  /*13220*/  FSEL R138, R27, -INF , !P3 ;  /* 0xff8000001b8a7808 */ /* 0x000fe20005800000 */
[----:B------:R-:W-:Y:S01]  /*13230*/  VIADD R25, R146, 0xe9 ;  /* 0x000000e992197836 */ /* 0x000fe20000000000 */
[----:B------:R-:W-:Y:S01]  /*13240*/  I2FP.F32.S32 R135, R135 ;  /* 0x0000008700877245 */ /* 0x000fe20000201400 */
[----:B------:R-:W-:Y:S01]  /*13250*/  IMAD.U32 R150, RZ, RZ, UR4 ;  /* 0x00000004ff967e24 */ /* 0x000fe2000f8e00ff */
[----:B------:R-:W-:Y:S01]  /*13260*/  FSEL R17, R17, -INF , !P5 ;  /* 0xff80000011117808 */ /* 0x000fe20006800000 */
[C---:B------:R-:W-:Y:S01]  /*13270*/  HMMA.16816.F32.BF16 R128, R184.reuse, R180, R128 ;  /* 0x000000b4b880723c */ /* 0x040fe20000041880 */
[----:B------:R-:W-:Y:S01]  /*13280*/  FSEL R2, R2, -INF , !P4 ;  /* 0xff80000002027808 */ /* 0x000fe20006000000 */
[----:B------:R-:W-:Y:S01]  /*13290*/  FFMA.FTZ R21, R135, UR5, R9 ;  /* 0x0000000587157c23 */ /* 0x000fe20008010009 */
[----:B------:R-:W-:Y:S01]  /*132a0*/  ISETP.GE.AND P6, PT, R19, R194, PT ;  /* 0x000000c21300720c */ /* 0x000fe20003fc6270 */
[----:B------:R-:W-:Y:S01]  /*132b0*/  FFMA.FTZ R135, R135, UR5, R11 ;  /* 0x0000000587877c23 */ /* 0x000fe2000801000b */
[----:B------:R-:W-:Y:S01]  /*132c0*/  ISETP.GE.AND P3, PT, R19, R0, PT ;  /* 0x000000001300720c */ /* 0x000fe20003f66270 */
[C---:B------:R-:W-:Y:S01]  /*132d0*/  VIADD R9, R146.reuse, 0xb1 ;  /* 0x000000b192097836 */ /* 0x040fe20000000000 */
[C---:B------:R-:W-:Y:S01]  /*132e0*/  ISETP.GE.AND P5, PT, R133.reuse, R194, PT ;  /* 0x000000c28500720c */ /* 0x040fe20003fa6270 */
[C---:B------:R-:W-:Y:S01]  /*132f0*/  HMMA.16816.F32.BF16 R124, R184.reuse, R182, R124 ;  /* 0x000000b6b87c723c */ /* 0x040fe2000004187c */
[----:B------:R-:W-:Y:S01]  /*13300*/  ISETP.GE.AND P4, PT, R133, R0, PT ;  /* 0x000000008500720c */ /* 0x000fe20003f86270 */
[----:B------:R-:W-:Y:S01]  /*13310*/  IMAD.U32 R181, RZ, RZ, UR4 ;  /* 0x00000004ffb57e24 */ /* 0x000fe2000f8e00ff */
[----:B------:R-:W-:Y:S01]  /*13320*/  I2FP.F32.S32 R19, R19 ;  /* 0x0000001300137245 */ /* 0x000fe20000201400 */
[----:B------:R-:W-:Y:S01]  /*13330*/  IMAD.U32 R180, RZ, RZ, UR4 ;  /* 0x00000004ffb47e24 */ /* 0x000fe2000f8e00ff */
[----:B------:R-:W-:Y:S01]  /*13340*/  I2FP.F32.S32 R133, R133 ;  /* 0x0000008500857245 */ /* 0x000fe20000201400 */
[C---:B------:R-:W-:Y:S01]  /*13350*/  HMMA.16816.F32.BF16 R120, R184.reuse, R176, R120 ;  /* 0x000000b0b878723c */ /* 0x040fe20000041878 */
[----:B------:R-:W-:Y:S01]  /*13360*/  FSEL R21, R21, -INF , !P0 ;  /* 0xff80000015157808 */ /* 0x000fe20004000000 */
[C---:B------:R-:W-:Y:S01]  /*13370*/  FFMA.FTZ R13, R19.reuse, UR5, R13 ;  /* 0x00000005130d7c23 */ /* 0x040fe2000801000d */
[----:B------:R-:W-:Y:S01]  /*13380*/  FFMA.FTZ R15, R19, UR5, R15 ;  /* 0x00000005130f7c23 */ /* 0x000fe2000801000f */
[C---:B------:R-:W-:Y:S01]  /*13390*/  FFMA.FTZ R11, R133.reuse, UR5, R5 ;  /* 0x00000005850b7c23 */ /* 0x040fe20008010005 */
[----:B------:R-:W-:Y:S01]  /*133a0*/  FFMA.FTZ R133, R133, UR5, R7 ;  /* 0x0000000585857c23 */ /* 0x000fe20008010007 */
[C---:B------:R-:W-:Y:S01]  /*133b0*/  VIADD R7, R146.reuse, 0xb9 ;  /* 0x000000b992077836 */ /* 0x040fe20000000000 */
[----:B------:R-:W-:Y:S01]  /*133c0*/  FSEL R143, R13, -INF , !P6 ;  /* 0xff8000000d8f7808 */ /* 0x000fe20007000000 */
[C---:B------:R-:W-:Y:S01]  /*133d0*/  VIADD R5, R146.reuse, 0xc1 ;  /* 0x000000c192057836 */ /* 0x040fe20000000000 */
[----:B------:R-:W-:Y:S01]  /*133e0*/  FSEL R136, R15, -INF , !P3 ;  /* 0xff8000000f887808 */ /* 0x000fe20005800000 */
[C---:B------:R-:W-:Y:S01]  /*133f0*/  VIADD R13, R146.reuse, 0xc9 ;  /* 0x000000c9920d7836 */ /* 0x040fe20000000000 */
[C---:B------:R-:W-:Y:S01]  /*13400*/  ISETP.GE.AND P6, PT, R9.reuse, R194, PT ;  /* 0x000000c20900720c */ /* 0x040fe20003fc6270 */
[C---:B------:R-:W-:Y:S01]  /*13410*/  VIADD R15, R146.reuse, 0xd1 ;  /* 0x000000d1920f7836 */ /* 0x040fe20000000000 */
[----:B------:R-:W-:Y:S01]  /*13420*/  ISETP.GE.AND P3, PT, R9, R0, PT ;  /* 0x000000000900720c */ /* 0x000fe20003f66270 */
[C---:B------:R-:W-:Y:S01]  /*13430*/  HMMA.16816.F32.BF16 R116, R184.reuse, R178, R116 ;  /* 0x000000b2b874723c */ /* 0x040fe20000041874 */
[----:B------:R-:W-:Y:S01]  /*13440*/  FSEL R135, R135, -INF , !P2 ;  /* 0xff80000087877808 */ /* 0x000fe20005000000 */
[----:B------:R-:W-:Y:S01]  /*13450*/  IMAD.U32 R183, RZ, RZ, UR4 ;  /* 0x00000004ffb77e24 */ /* 0x000fe2000f8e00ff */
[----:B------:R-:W-:Y:S01]  /*13460*/  I2FP.F32.S32 R9, R9 ;  /* 0x0000000900097245 */ /* 0x000fe20000201400 */
[----:B------:R-:W-:Y:S01]  /*13470*/  IMAD.U32 R182, RZ, RZ, UR4 ;  /* 0x00000004ffb67e24 */ /* 0x000fe2000f8e00ff */
[C---:B------:R-:W-:Y:S01]  /*13480*/  ISETP.GE.AND P0, PT, R7.reuse, R194, PT ;  /* 0x000000c20700720c */ /* 0x040fe20003f06270 */
[C---:B------:R-:W-:Y:S01]  /*13490*/  HMMA.16816.F32.BF16 R112, R184.reuse, R172, R112 ;  /* 0x000000acb870723c */ /* 0x040fe20000041870 */
[----:B------:R-:W-:Y:S01]  /*134a0*/  ISETP.GE.AND P2, PT, R7, R0, PT ;  /* 0x000000000700720c */ /* 0x000fe20003f46270 */
[----:B------:R-:W-:Y:S01]  /*134b0*/  FFMA.FTZ R73, R9, UR5, R73 ;  /* 0x0000000509497c23 */ /* 0x000fe20008010049 */
[----:B------:R-:W-:Y:S01]  /*134c0*/  FSEL R11, R11, -INF , !P5 ;  /* 0xff8000000b0b7808 */ /* 0x000fe20006800000 */
[----:B------:R-:W-:Y:S01]  /*134d0*/  FFMA.FTZ R75, R9, UR5, R75 ;  /* 0x00000005094b7c23 */ /* 0x000fe2000801004b */
[----:B------:R-:W-:Y:S01]  /*134e0*/  FSEL R133, R133, -INF , !P4 ;  /* 0xff80000085857808 */ /* 0x000fe20006000000 */
[C---:B------:R-:W-:Y:S01]  /*134f0*/  HMMA.16816.F32.BF16 R108, R184.reuse, R174, R108 ;  /* 0x000000aeb86c723c */ /* 0x040fe2000004186c */
[----:B------:R-:W-:Y:S01]  /*13500*/  I2FP.F32.S32 R7, R7 ;  /* 0x0000000700077245 */ /* 0x000fe20000201400 */
[----:B------:R-:W-:Y:S01]  /*13510*/  IMAD.U32 R179, RZ, RZ, UR4 ;  /* 0x00000004ffb37e24 */ /* 0x000fe2000f8e00ff */
[C---:B------:R-:W-:Y:S01]  /*13520*/  ISETP.GE.AND P5, PT, R5.reuse, R194, PT ;  /* 0x000000c20500720c */ /* 0x040fe20003fa6270 */
[----:B------:R-:W-:Y:S01]  /*13530*/  IMAD.U32 R178, RZ, RZ, UR4 ;  /* 0x00000004ffb27e24 */ /* 0x000fe2000f8e00ff */
[----:B------:R-:W-:Y:S01]  /*13540*/  ISETP.GE.AND P4, PT, R5, R0, PT ;  /* 0x000000000500720c */ /* 0x000fe20003f86270 */
[C---:B------:R-:W-:Y:S01]  /*13550*/  FFMA.FTZ R19, R7.reuse, UR5, R69 ;  /* 0x0000000507137c23 */ /* 0x040fe20008010045 */
[----:B------:R-:W-:Y:S01]  /*13560*/  I2FP.F32.S32 R5, R5 ;  /* 0x0000000500057245 */ /* 0x000fe20000201400 */
[----:B------:R-:W-:Y:S01]  /*13570*/  FFMA.FTZ R7, R7, UR5, R71 ;  /* 0x0000000507077c23 */ /* 0x000fe20008010047 */
[----:B------:R-:W-:Y:S01]  /*13580*/  FSEL R71, R73, -INF , !P6 ;  /* 0xff80000049477808 */ /* 0x000fe20007000000 */
[C---:B------:R-:W-:Y:S01]  /*13590*/  HMMA.16816.F32.BF16 R104, R184.reuse, R168, R104 ;  /* 0x000000a8b868723c */ /* 0x040fe20000041868 */
[----:B------:R-:W-:Y:S01]  /*135a0*/  FSEL R69, R75, -INF , !P3 ;  /* 0xff8000004b457808 */ /* 0x000fe20005800000 */
[C---:B------:R-:W-:Y:S01]  /*135b0*/  FFMA.FTZ R9, R5.reuse, UR5, R65 ;  /* 0x0000000505097c23 */ /* 0x040fe20008010041 */
[----:B------:R-:W-:Y:S01]  /*135c0*/  FFMA.FTZ R65, R5, UR5, R67 ;  /* 0x0000000505417c23 */ /* 0x000fe20008010043 */
[C---:B------:R-:W-:Y:S01]  /*135d0*/  VIADD R5, R146.reuse, 0xd9 ;  /* 0x000000d992057836 */ /* 0x040fe20000000000 */
[C---:B------:R-:W-:Y:S01]  /*135e0*/  ISETP.GE.AND P6, PT, R13.reuse, R194, PT ;  /* 0x000000c20d00720c */ /* 0x040fe20003fc6270 */
[C---:B------:R-:W-:Y:S01]  /*135f0*/  HMMA.16816.F32.BF16 R100, R184.reuse, R170, R100 ;  /* 0x000000aab864723c */ /* 0x040fe20000041864 */
[----:B------:R-:W-:Y:S01]  /*13600*/  ISETP.GE.AND P3, PT, R13, R0, PT ;  /* 0x000000000d00720c */ /* 0x000fe20003f66270 */
[----:B------:R-:W-:Y:S01]  /*13610*/  IMAD.U32 R177, RZ, RZ, UR4 ;  /* 0x00000004ffb17e24 */ /* 0x000fe2000f8e00ff */
[----:B------:R-:W-:Y:S01]  /*13620*/  I2FP.F32.S32 R13, R13 ;  /* 0x0000000d000d7245 */ /* 0x000fe20000201400 */
[----:B------:R-:W-:Y:S01]  /*13630*/  IMAD.U32 R176, RZ, RZ, UR4 ;  /* 0x00000004ffb07e24 */ /* 0x000fe2000f8e00ff */
[----:B------:R-:W-:Y:S01]  /*13640*/  FSEL R67, R7, -INF , !P2 ;  /* 0xff80000007437808 */ /* 0x000fe20005000000 */
[C---:B------:R-:W-:Y:S01]  /*13650*/  HMMA.16816.F32.BF16 R96, R184.reuse, R164, R96 ;  /* 0x000000a4b860723c */ /* 0x040fe20000041860 */
[----:B------:R-:W-:Y:S01]  /*13660*/  I2FP.F32.S32 R7, R15 ;  /* 0x0000000f00077245 */ /* 0x000fe20000201400 */
[----:B------:R-:W-:Y:S01]  /*13670*/  FFMA.FTZ R35, R13, UR5, R61 ;  /* 0x000000050d237c23 */ /* 0x000fe2000801003d */
[----:B------:R-:W-:Y:S01]  /*13680*/  FSEL R9, R9, -INF , !P5 ;  /* 0xff80000009097808 */ /* 0x000fe20006800000 */
[----:B------:R-:W-:Y:S01]  /*13690*/  FFMA.FTZ R63, R13, UR5, R63 ;  /* 0x000000050d3f7c23 */ /* 0x000fe2000801003f */
[----:B------:R-:W-:Y:S01]  /*136a0*/  FSEL R65, R65, -INF , !P4 ;  /* 0xff80000041417808 */ /* 0x000fe20006000000 */
[----:B------:R-:W-:Y:S01]  /*136b0*/  FFMA.FTZ R59, R7, UR5, R59 ;  /* 0x00000005073b7c23 */ /* 0x000fe2000801003b */
[C---:B------:R-:W-:Y:S01]  /*136c0*/  ISETP.GE.AND P5, PT, R5.reuse, R194, PT ;  /* 0x000000c20500720c */ /* 0x040fe20003fa6270 */
[C---:B------:R-:W-:Y:S01]  /*136d0*/  VIADD R13, R146.reuse, 0xe1 ;  /* 0x000000e1920d7836 */ /* 0x040fe20000000000 */
[----:B------:R-:W-:Y:S01]  /*136e0*/  ISETP.GE.AND P4, PT, R5, R0, PT ;  /* 0x000000000500720c */ /* 0x000fe20003f86270 */
[C---:B------:R-:W-:Y:S01]  /*136f0*/  HMMA.16816.F32.BF16 R92, R184.reuse, R166, R92 ;  /* 0x000000a6b85c723c */ /* 0x040fe2000004185c */
[----:B------:R-:W-:Y:S01]  /*13700*/  I2FP.F32.S32 R5, R5 ;  /* 0x0000000500057245 */ /* 0x000fe20000201400 */
[----:B------:R-:W-:Y:S01]  /*13710*/  IMAD.U32 R164, RZ, RZ, UR4 ;  /* 0x00000004ffa47e24 */ /* 0x000fe2000f8e00ff */
[----:B------:R-:W-:Y:S01]  /*13720*/  FSEL R19, R19, -INF , !P0 ;  /* 0xff80000013137808 */ /* 0x000fe20004000000 */
[----:B------:R-:W-:Y:S01]  /*13730*/  IMAD.U32 R175, RZ, RZ, UR4 ;  /* 0x00000004ffaf7e24 */ /* 0x000fe2000f8e00ff */
[C---:B------:R-:W-:Y:S01]  /*13740*/  ISETP.GE.AND P0, PT, R15.reuse, R194, PT ;  /* 0x000000c20f00720c */ /* 0x040fe20003f06270 */
[C---:B------:R-:W-:Y:S01]  /*13750*/  HMMA.16816.F32.BF16 R88, R184.reuse, R160, R88 ;  /* 0x000000a0b858723c */ /* 0x040fe20000041858 */
[----:B------:R-:W-:Y:S01]  /*13760*/  ISETP.GE.AND P2, PT, R15, R0, PT ;  /* 0x000000000f00720c */ /* 0x000fe20003f46270 */
[----:B------:R-:W-:Y:S01]  /*13770*/  FFMA.FTZ R15, R7, UR5, R57 ;  /* 0x00000005070f7c23 */ /* 0x000fe20008010039 */
[C---:B------:R-:W-:Y:S01]  /*13780*/  FFMA.FTZ R7, R5.reuse, UR5, R53 ;  /* 0x0000000505077c23 */ /* 0x040fe20008010035 */
[----:B------:R-:W-:Y:S01]  /*13790*/  FFMA.FTZ R53, R5, UR5, R55 ;  /* 0x0000000505357c23 */ /* 0x000fe20008010037 */
[----:B------:R-:W-:Y:S01]  /*137a0*/  VIADD R5, R146, 0xf1 ;  /* 0x000000f192057836 */ /* 0x000fe20000000000 */
[----:B------:R-:W-:Y:S01]  /*137b0*/  FSEL R35, R35, -INF , !P6 ;  /* 0xff80000023237808 */ /* 0x000fe20007000000 */
[C---:B------:R-:W-:Y:S01]  /*137c0*/  HMMA.16816.F32.BF16 R84, R184.reuse, R162, R84 ;  /* 0x000000a2b854723c */ /* 0x040fe20000041854 */
[----:B------:R-:W-:Y:S01]  /*137d0*/  FSEL R57, R63, -INF , !P3 ;  /* 0xff8000003f397808 */ /* 0x000fe20005800000 */
[----:B------:R-:W-:Y:S01]  /*137e0*/  IMAD.U32 R167, RZ, RZ, UR4 ;  /* 0x00000004ffa77e24 */ /* 0x000fe2000f8e00ff */
[C---:B------:R-:W-:Y:S01]  /*137f0*/  ISETP.GE.AND P6, PT, R13.reuse, R194, PT ;  /* 0x000000c20d00720c */ /* 0x040fe20003fc6270 */
[----:B------:R-:W-:Y:S01]  /*13800*/  IMAD.U32 R174, RZ, RZ, UR4 ;  /* 0x00000004ffae7e24 */ /* 0x000fe2000f8e00ff */
[----:B------:R-:W-:Y:S01]  /*13810*/  ISETP.GE.AND P3, PT, R13, R0, PT ;  /* 0x000000000d00720c */ /* 0x000fe20003f66270 */
[C---:B--2---:R-:W-:Y:S01]  /*13820*/  HMMA.16816.F32.BF16 R80, R184.reuse, R156, R80 ;  /* 0x0000009cb850723c */ /* 0x044fe20000041850 */
[----:B------:R-:W-:Y:S01]  /*13830*/  FSEL R15, R15, -INF , !P0 ;  /* 0xff8000000f0f7808 */ /* 0x000fe20004000000 */
[----:B------:R-:W-:Y:S01]  /*13840*/  IMAD.U32 R162, RZ, RZ, UR4 ;  /* 0x00000004ffa27e24 */ /* 0x000fe2000f8e00ff */
[----:B------:R-:W-:Y:S01]  /*13850*/  FSEL R55, R59, -INF , !P2 ;  /* 0xff8000003b377808 */ /* 0x000fe20005000000 */
[----:B------:R-:W-:Y:S01]  /*13860*/  IMAD.U32 R59, RZ, RZ, UR4 ;  /* 0x00000004ff3b7e24 */ /* 0x000fe2000f8e00ff */
[----:B------:R-:W-:Y:S01]  /*13870*/  I2FP.F32.S32 R13, R13 ;  /* 0x0000000d000d7245 */ /* 0x000fe20000201400 */
[----:B------:R-:W-:Y:S01]  /*13880*/  HMMA.16816.F32.BF16 R76, R184, R158, R76 ;  /* 0x0000009eb84c723c */ /* 0x000fe2000004184c */
[C---:B------:R-:W-:Y:S01]  /*13890*/  ISETP.GE.AND P0, PT, R25.reuse, R194, PT ;  /* 0x000000c21900720c */ /* 0x040fe20003f06270 */
[----:B------:R-:W-:Y:S01]  /*138a0*/  IMAD.U32 R157, RZ, RZ, UR4 ;  /* 0x00000004ff9d7e24 */ /* 0x000fe2000f8e00ff */
[----:B------:R-:W-:Y:S01]  /*138b0*/  ISETP.GE.AND P2, PT, R25, R0, PT ;  /* 0x000000001900720c */ /* 0x000fe20003f46270 */
[C---:B------:R-:W-:Y:S01]  /*138c0*/  FFMA.FTZ R27, R13.reuse, UR5, R49 ;  /* 0x000000050d1b7c23 */ /* 0x040fe20008010031 */
[----:B------:R-:W-:Y:S01]  /*138d0*/  I2FP.F32.S32 R25, R25 ;  /* 0x0000001900197245 */ /* 0x000fe20000201400 */
[----:B------:R-:W-:Y:S01]  /*138e0*/  FFMA.FTZ R13, R13, UR5, R51 ;  /* 0x000000050d0d7c23 */ /* 0x000fe20008010033 */
[----:B------:R-:W-:Y:S01]  /*138f0*/  FSEL R7, R7, -INF , !P5 ;  /* 0xff80000007077808 */ /* 0x000fe20006800000 */
[----:B------:R-:W-:Y:S01]  /*13900*/  IMAD.U32 R159, RZ, RZ, UR4 ;  /* 0x00000004ff9f7e24 */ /* 0x000fe2000f8e00ff */
[----:B------:R-:W-:Y:S01]  /*13910*/  FSEL R53, R53, -INF , !P4 ;  /* 0xff80000035357808 */ /* 0x000fe20006000000 */
[----:B------:R-:W-:Y:S01]  /*13920*/  FFMA.FTZ R29, R25, UR5, R45 ;  /* 0x00000005191d7c23 */ /* 0x000fe2000801002d */
[C---:B------:R-:W-:Y:S01]  /*13930*/  ISETP.GE.AND P5, PT, R5.reuse, R194, PT ;  /* 0x000000c20500720c */ /* 0x040fe20003fa6270 */
[----:B------:R-:W-:Y:S01]  /*13940*/  IMAD.U32 R187, RZ, RZ, UR4 ;  /* 0x00000004ffbb7e24 */ /* 0x000fe2000f8e00ff */
[----:B------:R-:W-:Y:S01]  /*13950*/  ISETP.GE.AND P4, PT, R5, R0, PT ;  /* 0x000000000500720c */ /* 0x000fe20003f86270 */
[----:B------:R-:W-:Y:S01]  /*13960*/  IMAD.U32 R186, RZ, RZ, UR4 ;  /* 0x00000004ffba7e24 */ /* 0x000fe2000f8e00ff */
[----:B------:R-:W-:Y:S01]  /*13970*/  I2FP.F32.S32 R5, R5 ;  /* 0x0000000500057245 */ /* 0x000fe20000201400 */
[----:B------:R-:W-:Y:S01]  /*13980*/  IMAD.U32 R185, RZ, RZ, UR4 ;  /* 0x00000004ffb97e24 */ /* 0x000fe2000f8e00ff */
[--C-:B------:R-:W-:Y:S01]  /*13990*/  LOP3.LUT R154, R154, 0x70, R142.reuse, 0xfe, !PT ;  /* 0x000000709a9a7812 */ /* 0x100fe200078efe8e */
[----:B------:R-:W-:Y:S01]  /*139a0*/  IMAD.U32 R184, RZ, RZ, UR4 ;  /* 0x00000004ffb87e24 */ /* 0x000fe2000f8e00ff */
[----:B------:R-:W-:Y:S01]  /*139b0*/  LOP3.LUT R159, R159, 0x78, R142, 0xfe, !PT ;  /* 0x000000789f9f7812 */ /* 0x000fe200078efe8e */
[----:B------:R-:W-:-:S02]  /*139c0*/  IMAD.U32 R51, RZ, RZ, UR4 ;  /* 0x00000004ff337e24 */ /* 0x000fc4000f8e00ff */
[C---:B------:R-:W-:Y:S01]  /*139d0*/  FFMA.FTZ R45, R5.reuse, UR5, R41 ;  /* 0x00000005052d7c23 */ /* 0x040fe20008010029 */
[----:B------:R-:W-:Y:S02]  /*139e0*/  IMAD.U32 R173, RZ, RZ, UR4 ;  /* 0x00000004ffad7e24 */ /* 0x000fe4000f8e00ff */
[----:B------:R-:W-:Y:S01]  /*139f0*/  FFMA.FTZ R5, R5, UR5, R43 ;  /* 0x0000000505057c23 */ /* 0x000fe2000801002b */
[----:B------:R-:W-:Y:S01]  /*13a00*/  IMAD.U32 R172, RZ, RZ, UR4 ;  /* 0x00000004ffac7e24 */ /* 0x000fe2000f8e00ff */
[----:B------:R-:W-:Y:S01]  /*13a10*/  FSEL R43, R29, -INF , !P0 ;  /* 0xff8000001d2b7808 */ /* 0x000fe20004000000 */
[----:B------:R-:W-:Y:S01]  /*13a20*/  IMAD.U32 R171, RZ, RZ, UR4 ;  /* 0x00000004ffab7e24 */ /* 0x000fe2000f8e00ff */
[--C-:B------:R-:W-:Y:S01]  /*13a30*/  LOP3.LUT R162, R162, 0x80, R142.reuse, 0xfe, !PT ;  /* 0x00000080a2a27812 */ /* 0x100fe200078efe8e */
        /* <DEDUP_REMOVED lines=28> */
[----:B------:R-:W-:Y:S01]  /*13c00*/  VIADD R49, R146, 0xf9 ;  /* 0x000000f992317836 */ /* 0x000fe20000000000 */
[--C-:B------:R-:W-:Y:S01]  /*13c10*/  LOP3.LUT R179, R179, 0x8, R142.reuse, 0xfe, !PT ;  /* 0x00000008b3b37812 */ /* 0x100fe200078efe8e */
[----:B------:R-:W-:Y:S01]  /*13c20*/  FFMA.FTZ R47, R25, UR5, R47 ;  /* 0x00000005192f7c23 */ /* 0x000fe2000801002f */
[----:B------:R-:W-:-:S02]  /*13c30*/  LOP3.LUT R178, R178, 0x10, R142, 0xfe, !PT ;  /* 0x00000010b2b27812 */ /* 0x000fc400078efe8e */
[--C-:B------:R-:W-:Y:S02]  /*13c40*/  LOP3.LUT R177, R177, 0x18, R142.reuse, 0xfe, !PT ;  /* 0x00000018b1b17812 */ /* 0x100fe400078efe8e */
[--C-:B------:R-:W-:Y:S02]  /*13c50*/  LOP3.LUT R176, R176, 0x20, R142.reuse, 0xfe, !PT ;  /* 0x00000020b0b07812 */ /* 0x100fe400078efe8e */
[--C-:B------:R-:W-:Y:S02]  /*13c60*/  LOP3.LUT R175, R175, 0x28, R142.reuse, 0xfe, !PT ;  /* 0x00000028afaf7812 */ /* 0x100fe400078efe8e */
[--C-:B------:R-:W-:Y:S02]  /*13c70*/  LOP3.LUT R174, R174, 0x30, R142.reuse, 0xfe, !PT ;  /* 0x00000030aeae7812 */ /* 0x100fe400078efe8e */
[--C-:B------:R-:W-:Y:S02]  /*13c80*/  LOP3.LUT R173, R173, 0x38, R142.reuse, 0xfe, !PT ;  /* 0x00000038adad7812 */ /* 0x100fe400078efe8e */
        /* <DEDUP_REMOVED lines=17> */
[----:B------:R-:W-:Y:S02]  /*13da0*/  LOP3.LUT R140, R140, 0x60, R142, 0xfe, !PT ;  /* 0x000000608c8c7812 */ /* 0x000fe400078efe8e */
[----:B------:R-:W-:-:S02]  /*13db0*/  I2FP.F32.S32 R29, R49 ;  /* 0x00000031001d7245 */ /* 0x000fc40000201400 */
[--C-:B------:R-:W-:Y:S02]  /*13dc0*/  LOP3.LUT R61, R61, 0x68, R142.reuse, 0xfe, !PT ;  /* 0x000000683d3d7812 */ /* 0x100fe400078efe8e */
[----:B------:R-:W-:Y:S02]  /*13dd0*/  LOP3.LUT R148, R148, 0xf8, R142, 0xfe, !PT ;  /* 0x000000f894947812 */ /* 0x000fe400078efe8e */
[----:B------:R-:W-:Y:S02]  /*13de0*/  LOP3.LUT R142, R142, UR4, RZ, 0xfc, !PT ;  /* 0x000000048e8e7c12 */ /* 0x000fe4000f8efcff */
[----:B------:R-:W-:Y:S02]  /*13df0*/  I2FP.F32.S32 R25, R146 ;  /* 0x0000009200197245 */ /* 0x000fe40000201400 */
[----:B------:R-:W-:Y:S01]  /*13e00*/  FSEL R41, R13, -INF , !P3 ;  /* 0xff8000000d297808 */ /* 0x000fe20005800000 */
[C---:B------:R-:W-:Y:S01]  /*13e10*/  VIADD R63, R142.reuse, 0x9 ;  /* 0x000000098e3f7836 */ /* 0x040fe20000000000 */
[----:B------:R-:W-:Y:S01]  /*13e20*/  BAR.SYNC.DEFER_BLOCKING 0x0 ;  /* 0x0000000000007b1d */ /* 0x000fe20000010000 */
[----:B------:R-:W-:Y:S01]  /*13e30*/  ISETP.GE.AND P3, PT, R49, R194, PT ;  /* 0x000000c23100720c */ /* 0x000fe20003f66270 */
[----:B------:R-:W-:Y:S01]  /*13e40*/  FFMA.FTZ R25, R25, UR5, R130 ;  /* 0x0000000519197c23 */ /* 0x000fe20008010082 */
[-C--:B------:R-:W-:Y:S01]  /*13e50*/  ISETP.GE.AND P0, PT, R49, R0.reuse, PT ;  /* 0x000000003100720c */ /* 0x080fe20003f06270 */
[----:B------:R-:W-:Y:S01]  /*13e60*/  FFMA.FTZ R49, R29, UR5, R37 ;  /* 0x000000051d317c23 */ /* 0x000fe20008010025 */
[----:B------:R-:W-:Y:S01]  /*13e70*/  VIADD R37, R142, 0x1 ;  /* 0x000000018e257836 */ /* 0x000fe20000000000 */
[----:B------:R-:W-:Y:S01]  /*13e80*/  FSEL R27, R27, -INF , !P6 ;  /* 0xff8000001b1b7808 */ /* 0x000fe20007000000 */
[----:B------:R-:W-:Y:S01]  /*13e90*/  FFMA.FTZ R29, R29, UR5, R39 ;  /* 0x000000051d1d7c23 */ /* 0x000fe20008010027 */
[----:B------:R-:W-:Y:S01]  /*13ea0*/  ISETP.GE.AND P6, PT, R146, R0, PT ;  /* 0x000000009200720c */ /* 0x000fe20003fc6270 */
[----:B------:R-:W-:Y:S01]  /*13eb0*/  VIADD R13, R142, 0x11 ;  /* 0x000000118e0d7836 */ /* 0x000fe20000000000 */
[----:B------:R-:W-:-:S02]  /*13ec0*/  FSEL R39, R47, -INF , !P2 ;  /* 0xff8000002f277808 */ /* 0x000fc40005000000 */
[----:B------:R-:W-:Y:S02]  /*13ed0*/  FSEL R45, R45, -INF , !P5 ;  /* 0xff8000002d2d7808 */ /* 0x000fe40006800000 */
[C---:B------:R-:W-:Y:S02]  /*13ee0*/  ISETP.GE.AND P2, PT, R37.reuse, R194, PT ;  /* 0x000000c22500720c */ /* 0x040fe40003f46270 */
[----:B------:R-:W-:Y:S02]  /*13ef0*/  ISETP.GE.AND P5, PT, R37, R0, PT ;  /* 0x000000002500720c */ /* 0x000fe40003fa6270 */
[-C--:B------:R-:W-:Y:S02]  /*13f00*/  I2FP.F32.S32 R73, R37.reuse ;  /* 0x0000002500497245 */ /* 0x080fe40000201400 */
[----:B------:R-:W-:Y:S02]  /*13f10*/  I2FP.F32.S32 R47, R37 ;  /* 0x00000025002f7245 */ /* 0x000fe40000201400 */
[----:B------:R-:W-:Y:S01]  /*13f20*/  FSEL R37, R5, -INF , !P4 ;  /* 0xff80000005257808 */ /* 0x000fe20006000000 */
[----:B------:R-:W-:Y:S01]  /*13f30*/  FFMA.FTZ R73, R73, UR5, R129 ;  /* 0x0000000549497c23 */ /* 0x000fe20008010081 */
[----:B------:R-:W-:Y:S01]  /*13f40*/  FSEL R25, R25, -INF , !P6 ;  /* 0xff80000019197808 */ /* 0x000fe20007000000 */
[----:B------:R-:W-:Y:S01]  /*13f50*/  FFMA.FTZ R129, R47, UR5, R131 ;  /* 0x000000052f817c23 */ /* 0x000fe20008010083 */
[C---:B------:R-:W-:Y:S01]  /*13f60*/  ISETP.GE.AND P4, PT, R63.reuse, R194, PT ;  /* 0x000000c23f00720c */ /* 0x040fe20003f86270 */
[----:B------:R-:W-:Y:S01]  /*13f70*/  VIADD R131, R142, 0x41 ;  /* 0x000000418e837836 */ /* 0x000fe20000000000 */
[----:B------:R-:W-:-:S02]  /*13f80*/  ISETP.GE.AND P6, PT, R63, R0, PT ;  /* 0x000000003f00720c */ /* 0x000fc40003fc6270 */
[-C--:B------:R-:W-:Y:S02]  /*13f90*/  I2FP.F32.S32 R5, R63.reuse ;  /* 0x0000003f00057245 */ /* 0x080fe40000201400 */
[----:B------:R-:W-:Y:S02]  /*13fa0*/  I2FP.F32.S32 R63, R63 ;  /* 0x0000003f003f7245 */ /* 0x000fe40000201400 */
[----:B------:R-:W-:Y:S01]  /*13fb0*/  I2FP.F32.S32 R75, R13 ;  /* 0x0000000d004b7245 */ /* 0x000fe20000201400 */
[----:B------:R-:W-:Y:S01]  /*13fc0*/  FFMA.FTZ R5, R5, UR5, R125 ;  /* 0x0000000505057c23 */ /* 0x000fe2000801007d */
[----:B------:R-:W-:Y:S01]  /*13fd0*/  FSEL R47, R29, -INF , !P0 ;  /* 0xff8000001d2f7808 */ /* 0x000fe20004000000 */
[----:B------:R-:W-:Y:S01]  /*13fe0*/  FFMA.FTZ R63, R63, UR5, R127 ;  /* 0x000000053f3f7c23 */ /* 0x000fe2000801007f */
[----:B------:R-:W-:Y:S01]  /*13ff0*/  FSEL R130, R73, -INF , !P2 ;  /* 0xff80000049827808 */ /* 0x000fe20005000000 */
[----:B------:R-:W-:Y:S01]  /*14000*/  FFMA.FTZ R127, R75, UR5, R121 ;  /* 0x000000054b7f7c23 */ /* 0x000fe20008010079 */
[C---:B------:R-:W-:Y:S01]  /*14010*/  VIADD R121, R142.reuse, 0x19 ;  /* 0x000000198e797836 */ /* 0x040fe20000000000 */
[----:B------:R-:W-:Y:S01]  /*14020*/  FSEL R129, R129, -INF , !P5 ;  /* 0xff80000081817808 */ /* 0x000fe20006800000 */
[----:B------:R-:W-:Y:S01]  /*14030*/  VIADD R75, R142, 0x21 ;  /* 0x000000218e4b7836 */ /* 0x000fe20000000000 */
[----:B------:R-:W-:-:S02]  /*14040*/  FSEL R49, R49, -INF , !P3 ;  /* 0xff80000031317808 */ /* 0x000fc40005800000 */
[C---:B------:R-:W-:Y:S02]  /*14050*/  ISETP.GE.AND P2, PT, R121.reuse, R194, PT ;  /* 0x000000c27900720c */ /* 0x040fe40003f46270 */
[----:B------:R-:W-:Y:S02]  /*14060*/  ISETP.GE.AND P5, PT, R121, R0, PT ;  /* 0x000000007900720c */ /* 0x000fe40003fa6270 */
[-C--:B------:R-:W-:Y:S02]  /*14070*/  I2FP.F32.S32 R29, R121.reuse ;  /* 0x00000079001d7245 */ /* 0x080fe40000201400 */
[----:B------:R-:W-:Y:S02]  /*14080*/  I2FP.F32.S32 R73, R121 ;  /* 0x0000007900497245 */ /* 0x000fe40000201400 */
[----:B------:R-:W-:Y:S01]  /*14090*/  ISETP.GE.AND P3, PT, R13, R194, PT ;  /* 0x000000c20d00720c */ /* 0x000fe20003f66270 */
[----:B------:R-:W-:Y:S01]  /*140a0*/  FFMA.FTZ R29, R29, UR5, R117 ;  /* 0x000000051d1d7c23 */ /* 0x000fe20008010075 */
[----:B------:R-:W-:Y:S01]  /*140b0*/  ISETP.GE.AND P0, PT, R13, R0, PT ;  /* 0x000000000d00720c */ /* 0x000fe20003f06270 */
[----:B------:R-:W-:Y:S01]  /*140c0*/  FFMA.FTZ R73, R73, UR5, R119 ;  /* 0x0000000549497c23 */ /* 0x000fe20008010077 */
[----:B------:R-:W-:-:S02]  /*140d0*/  FSEL R121, R5, -INF , !P4 ;  /* 0xff80000005797808 */ /* 0x000fc40006000000 */
[----:B------:R-:W-:Y:S02]  /*140e0*/  I2FP.F32.S32 R13, R13 ;  /* 0x0000000d000d7245 */ /* 0x000fe40000201400 */
[-C--:B------:R-:W-:Y:S02]  /*140f0*/  I2FP.F32.S32 R5, R75.reuse ;  /* 0x0000004b00057245 */ /* 0x080fe40000201400 */
[----:B------:R-:W-:Y:S01]  /*14100*/  FSEL R125, R63, -INF , !P6 ;  /* 0xff8000003f7d7808 */ /* 0x000fe20007000000 */
[----:B------:R-:W-:Y:S01]  /*14110*/  FFMA.FTZ R13, R13, UR5, R123 ;  /* 0x000000050d0d7c23 */ /* 0x000fe2000801007b */
[----:B------:R-:W-:Y:S01]  /*14120*/  ISETP.GE.AND P4, PT, R75, R194, PT ;  /* 0x000000c24b00720c */ /* 0x000fe20003f86270 */
[----:B------:R-:W-:Y:S01]  /*14130*/  FFMA.FTZ R63, R5, UR5, R113 ;  /* 0x00000005053f7c23 */ /* 0x000fe20008010071 */
[----:B------:R-:W-:Y:S01]  /*14140*/  ISETP.GE.AND P6, PT, R75, R0, PT ;  /* 0x000000004b00720c */ /* 0x000fe20003fc6270 */
[C---:B------:R-:W-:Y:S01]  /*14150*/  VIADD R113, R142.reuse, 0x29 ;  /* 0x000000298e717836 */ /* 0x040fe20000000000 */
[----:B------:R-:W-:Y:S01]  /*14160*/  I2FP.F32.S32 R75, R75 ;  /* 0x0000004b004b7245 */ /* 0x000fe20000201400 */
[C---:B------:R-:W-:Y:S01]  /*14170*/  VIADD R123, R142.reuse, 0x31 ;  /* 0x000000318e7b7836 */ /* 0x040fe20000000000 */
[----:B------:R-:W-:Y:S01]  /*14180*/  FSEL R117, R127, -INF , !P3 ;  /* 0xff8000007f757808 */ /* 0x000fe20005800000 */
[----:B------:R-:W-:Y:S01]  /*14190*/  VIADD R5, R142, 0x39 ;  /* 0x000000398e057836 */ /* 0x000fe20000000000 */
[----:B------:R-:W-:Y:S01]  /*141a0*/  FSEL R119, R13, -INF , !P0 ;  /* 0xff8000000d777808 */ /* 0x000fe20004000000 */
[----:B------:R-:W-:Y:S01]  /*141b0*/  FFMA.FTZ R75, R75, UR5, R115 ;  /* 0x000000054b4b7c23 */ /* 0x000fe20008010073 */
[----:B------:R-:W-:-:S02]  /*141c0*/  ISETP.GE.AND P3, PT, R113, R194, PT ;  /* 0x000000c27100720c */ /* 0x000fc40003f66270 */
[----:B------:R-:W-:Y:S02]  /*141d0*/  ISETP.GE.AND P0, PT, R113, R0, PT ;  /* 0x000000007100720c */ /* 0x000fe40003f06270 */
[-C--:B------:R-:W-:Y:S02]  /*141e0*/  I2FP.F32.S32 R127, R113.reuse ;  /* 0x00000071007f7245 */ /* 0x080fe40000201400 */
[----:B------:R-:W-:Y:S02]  /*141f0*/  I2FP.F32.S32 R13, R113 ;  /* 0x00000071000d7245 */ /* 0x000fe40000201400 */
[----:B------:R-:W-:Y:S01]  /*14200*/  FSEL R113, R29, -INF , !P2 ;  /* 0xff8000001d717808 */ /* 0x000fe20005000000 */
[----:B------:R-:W-:Y:S01]  /*14210*/  FFMA.FTZ R127, R127, UR5, R109 ;  /* 0x000000057f7f7c23 */ /* 0x000fe2000801006d */
[----:B------:R-:W-:Y:S01]  /*14220*/  FSEL R115, R73, -INF , !P5 ;  /* 0xff80000049737808 */ /* 0x000fe20006800000 */
[----:B------:R-:W-:Y:S01]  /*14230*/  FFMA.FTZ R13, R13, UR5, R111 ;  /* 0x000000050d0d7c23 */ /* 0x000fe2000801006f */
[----:B------:R-:W-:-:S02]  /*14240*/  I2FP.F32.S32 R29, R123 ;  /* 0x0000007b001d7245 */ /* 0x000fc40000201400 */
[----:B------:R-:W-:Y:S02]  /*14250*/  I2FP.F32.S32 R73, R5 ;  /* 0x0000000500497245 */ /* 0x000fe40000201400 */
[----:B------:R-:W-:Y:S01]  /*14260*/  ISETP.GE.AND P2, PT, R123, R194, PT ;  /* 0x000000c27b00720c */ /* 0x000fe20003f46270 */
[----:B------:R-:W-:Y:S01]  /*14270*/  FFMA.FTZ R29, R29, UR5, R105 ;  /* 0x000000051d1d7c23 */ /* 0x000fe20008010069 */
[----:B------:R-:W-:Y:S01]  /*14280*/  ISETP.GE.AND P5, PT, R123, R0, PT ;  /* 0x000000007b00720c */ /* 0x000fe20003fa6270 */
[----:B------:R-:W-:Y:S01]  /*14290*/  FFMA.FTZ R101, R73, UR5, R101 ;  /* 0x0000000549657c23 */ /* 0x000fe20008010065 */
[----:B------:R-:W-:Y:S01]  /*142a0*/  I2FP.F32.S32 R123, R123 ;  /* 0x0000007b007b7245 */ /* 0x000fe20000201400 */
[----:B------:R-:W-:Y:S01]  /*142b0*/  VIADD R73, R142, 0x49 ;  /* 0x000000498e497836 */ /* 0x000fe20000000000 */
[----:B------:R-:W-:Y:S02]  /*142c0*/  FSEL R111, R63, -INF , !P4 ;  /* 0xff8000003f6f7808 */ /* 0x000fe40006000000 */
[----:B------:R-:W-:Y:S01]  /*142d0*/  FSEL R109, R75, -INF , !P6 ;  /* 0xff8000004b6d7808 */ /* 0x000fe20007000000 */
[----:B------:R-:W-:Y:S01]  /*142e0*/  FFMA.FTZ R123, R123, UR5, R107 ;  /* 0x000000057b7b7c23 */ /* 0x000fe2000801006b */
[----:B------:R-:W-:-:S02]  /*142f0*/  ISETP.GE.AND P4, PT, R5, R194, PT ;  /* 0x000000c20500720c */ /* 0x000fc40003f86270 */
[----:B------:R-:W-:Y:S02]  /*14300*/  ISETP.GE.AND P6, PT, R5, R0, PT ;  /* 0x000000000500720c */ /* 0x000fe40003fc6270 */
[----:B------:R-:W-:Y:S02]  /*14310*/  I2FP.F32.S32 R5, R5 ;  /* 0x0000000500057245 */ /* 0x000fe40000201400 */
[----:B------:R-:W-:Y:S02]  /*14320*/  FSEL R75, R29, -INF , !P2 ;  /* 0xff8000001d4b7808 */ /* 0x000fe40005000000 */
[----:B------:R-:W-:Y:S01]  /*14330*/  I2FP.F32.S32 R29, R73 ;  /* 0x00000049001d7245 */ /* 0x000fe20000201400 */
[----:B------:R-:W-:Y:S01]  /*14340*/  FFMA.FTZ R5, R5, UR5, R103 ;  /* 0x0000000505057c23 */ /* 0x000fe20008010067 */
[----:B------:R-:W-:Y:S02]  /*14350*/  FSEL R107, R13, -INF , !P0 ;  /* 0xff8000000d6b7808 */ /* 0x000fe40004000000 */
[----:B------:R-:W-:Y:S01]  /*14360*/  FSEL R105, R127, -INF , !P3 ;  /* 0xff8000007f697808 */ /* 0x000fe20005800000 */
[----:B------:R-:W-:Y:S01]  /*14370*/  FFMA.FTZ R103, R29, UR5, R93 ;  /* 0x000000051d677c23 */ /* 0x000fe2000801005d */
[----:B------:R-:W-:Y:S01]  /*14380*/  FSEL R13, R123, -INF , !P5 ;  /* 0xff8000007b0d7808 */ /* 0x000fe20006800000 */
[C---:B------:R-:W-:Y:S01]  /*14390*/  VIADD R29, R142.reuse, 0x51 ;  /* 0x000000518e1d7836 */ /* 0x040fe20000000000 */
[C---:B------:R-:W-:Y:S01]  /*143a0*/  ISETP.GE.AND P3, PT, R131.reuse, R194, PT ;  /* 0x000000c28300720c */ /* 0x040fe20003f66270 */
[----:B------:R-:W-:Y:S01]  /*143b0*/  VIADD R123, R142, 0x59 ;  /* 0x000000598e7b7836 */ /* 0x000fe20000000000 */
[----:B------:R-:W-:-:S02]  /*143c0*/  ISETP.GE.AND P0, PT, R131, R0, PT ;  /* 0x000000008300720c */ /* 0x000fc40003f06270 */
[-C--:B------:R-:W-:Y:S02]  /*143d0*/  I2FP.F32.S32 R63, R131.reuse ;  /* 0x00000083003f7245 */ /* 0x080fe40000201400 */
[C---:B------:R-:W-:Y:S02]  /*143e0*/  ISETP.GE.AND P2, PT, R73.reuse, R194, PT ;  /* 0x000000c24900720c */ /* 0x040fe40003f46270 */
[-C--:B------:R-:W-:Y:S01]  /*143f0*/  ISETP.GE.AND P5, PT, R73, R0.reuse, PT ;  /* 0x000000004900720c */ /* 0x080fe20003fa6270 */
[----:B------:R-:W-:Y:S01]  /*14400*/  FFMA.FTZ R97, R63, UR5, R97 ;  /* 0x000000053f617c23 */ /* 0x000fe20008010061 */
[----:B------:R-:W-:Y:S01]  /*14410*/  I2FP.F32.S32 R131, R131 ;  /* 0x0000008300837245 */ /* 0x000fe20000201400 */
[----:B------:R-:W-:Y:S01]  /*14420*/  VIADD R63, R142, 0x61 ;  /* 0x000000618e3f7836 */ /* 0x000fe20000000000 */
[----:B------:R-:W-:Y:S02]  /*14430*/  I2FP.F32.S32 R73, R73 ;  /* 0x0000004900497245 */ /* 0x000fe40000201400 */
[----:B------:R-:W-:Y:S01]  /*14440*/  FSEL R5, R5, -INF , !P6 ;  /* 0xff80000005057808 */ /* 0x000fe20007000000 */
[----:B------:R-:W-:Y:S01]  /*14450*/  FFMA.FTZ R99, R131, UR5, R99 ;  /* 0x0000000583637c23 */ /* 0x000fe20008010063 */
[----:B------:R-:W-:Y:S01]  /*14460*/  ISETP.GE.AND P6, PT, R29, R0, PT ;  /* 0x000000001d00720c */ /* 0x000fe20003fc6270 */
[----:B------:R-:W-:Y:S01]  /*14470*/  FFMA.FTZ R73, R73, UR5, R95 ;  /* 0x0000000549497c23 */ /* 0x000fe2000801005f */
[----:B------:R-:W-:-:S02]  /*14480*/  FSEL R95, R101, -INF , !P4 ;  /* 0xff800000655f7808 */ /* 0x000fc40006000000 */
[-C--:B------:R-:W-:Y:S02]  /*14490*/  I2FP.F32.S32 R101, R29.reuse ;  /* 0x0000001d00657245 */ /* 0x080fe40000201400 */
[----:B------:R-:W-:Y:S02]  /*144a0*/  ISETP.GE.AND P4, PT, R29, R194, PT ;  /* 0x000000c21d00720c */ /* 0x000fe40003f86270 */
[----:B------:R-:W-:Y:S01]  /*144b0*/  I2FP.F32.S32 R127, R29 ;  /* 0x0000001d007f7245 */ /* 0x000fe20000201400 */
[----:B------:R-:W-:Y:S01]  /*144c0*/  FFMA.FTZ R91, R101, UR5, R91 ;  /* 0x00000005655b7c23 */ /* 0x000fe2000801005b */
[----:B------:R-:W-:Y:S02]  /*144d0*/  FSEL R93, R97, -INF , !P3 ;  /* 0xff800000615d7808 */ /* 0x000fe40005800000 */
[----:B------:R-:W-:Y:S01]  /*144e0*/  FSEL R29, R99, -INF , !P0 ;  /* 0xff800000631d7808 */ /* 0x000fe20004000000 */
        /* <DEDUP_REMOVED lines=11> */
[----:B------:R-:W-:Y:S01]  /*145a0*/  I2FP.F32.S32 R101, R142 ;  /* 0x0000008e00657245 */ /* 0x000fe20000201400 */
[----:B------:R-:W-:Y:S01]  /*145b0*/  VIADD R142, R142, 0x69 ;  /* 0x000000698e8e7836 */ /* 0x000fe20000000000 */
[----:B------:R-:W-:-:S02]  /*145c0*/  FSEL R149, R91, -INF , !P6 ;  /* 0xff8000005b957808 */ /* 0x000fc40007000000 */
[----:B------:R-:W-:Y:S01]  /*145d0*/  ISETP.GE.AND P6, PT, R63, R194, PT ;  /* 0x000000c23f00720c */ /* 0x000fe20003fc6270 */
[----:B------:R-:W-:Y:S01]  /*145e0*/  FFMA.FTZ R101, R101, UR5, R128 ;  /* 0x0000000565657c23 */ /* 0x000fe20008010080 */
[----:B------:R-:W-:Y:S02]  /*145f0*/  FSEL R168, R73, -INF , !P5 ;  /* 0xff80000049a87808 */ /* 0x000fe40006800000 */
[----:B------:R-:W-:Y:S02]  /*14600*/  FSEL R81, R89, -INF , !P4 ;  /* 0xff80000059517808 */ /* 0x000fe40006000000 */
[----:B------:R-:W-:Y:S02]  /*14610*/  FSEL R73, R97, -INF , !P3 ;  /* 0xff80000061497808 */ /* 0x000fe40005800000 */
[----:B------:R-:W-:Y:S02]  /*14620*/  ISETP.GE.AND P3, PT, R63, R0, PT ;  /* 0x000000003f00720c */ /* 0x000fe40003f66270 */
[----:B------:R-:W-:-:S02]  /*14630*/  I2FP.F32.S32 R89, R63 ;  /* 0x0000003f00597245 */ /* 0x000fc40000201400 */
[----:B------:R-:W-:Y:S02]  /*14640*/  FSEL R146, R87, -INF , !P0 ;  /* 0xff80000057927808 */ /* 0x000fe40004000000 */
[----:B------:R-:W-:Y:S01]  /*14650*/  FSEL R63, R99, -INF , !P6 ;  /* 0xff800000633f7808 */ /* 0x000fe20007000000 */
[----:B------:R-:W-:Y:S01]  /*14660*/  FFMA.FTZ R83, R89, UR5, R83 ;  /* 0x0000000559537c23 */ /* 0x000fe20008010053 */
[C---:B------:R-:W-:Y:S02]  /*14670*/  ISETP.GE.AND P0, PT, R142.reuse, R194, PT ;  /* 0x000000c28e00720c */ /* 0x040fe40003f06270 */
[----:B------:R-:W-:Y:S02]  /*14680*/  ISETP.GE.AND P6, PT, R142, R0, PT ;  /* 0x000000008e00720c */ /* 0x000fe40003fc6270 */
[----:B------:R-:W-:Y:S02]  /*14690*/  I2FP.F32.S32 R87, R142 ;  /* 0x0000008e00577245 */ /* 0x000fe40000201400 */
[----:B------:R-:W-:-:S02]  /*146a0*/  ISETP.GE.AND P5, PT, R154, R194, PT ;  /* 0x000000c29a00720c */ /* 0x000fc40003fa6270 */
[----:B------:R-:W-:Y:S01]  /*146b0*/  ISETP.GE.AND P4, PT, R154, R0, PT ;  /* 0x000000009a00720c */ /* 0x000fe20003f86270 */
[----:B------:R-:W-:Y:S01]  /*146c0*/  FFMA.FTZ R77, R87, UR5, R77 ;  /* 0x00000005574d7c23 */ /* 0x000fe2000801004d */
[----:B------:R-:W-:Y:S02]  /*146d0*/  I2FP.F32.S32 R142, R142 ;  /* 0x0000008e008e7245 */ /* 0x000fe40000201400 */
[----:B------:R-:W-:Y:S02]  /*146e0*/  I2FP.F32.S32 R154, R154 ;  /* 0x0000009a009a7245 */ /* 0x000fe40000201400 */
[----:B------:R-:W-:Y:S01]  /*146f0*/  I2FP.F32.S32 R89, R159 ;  /* 0x0000009f00597245 */ /* 0x000fe20000201400 */
[----:B------:R-:W-:Y:S01]  /*14700*/  FFMA.FTZ R79, R142, UR5, R79 ;  /* 0x000000058e4f7c23 */ /* 0x000fe2000801004f */
[----:B------:R-:W-:Y:S01]  /*14710*/  FSEL R77, R77, -INF , !P0 ;  /* 0xff8000004d4d7808 */ /* 0x000fe20004000000 */
[C---:B------:R-:W-:Y:S01]  /*14720*/  FFMA.FTZ R32, R154.reuse, UR5, R32 ;  /* 0x000000059a207c23 */ /* 0x040fe20008010020 */
[----:B------:R-:W-:Y:S01]  /*14730*/  FFMA.FTZ R87, R154, UR5, R34 ;  /* 0x000000059a577c23 */ /* 0x000fe20008010022 */
[----:B------:R-:W-:Y:S01]  /*14740*/  FSEL R154, R83, -INF , !P3 ;  /* 0xff800000539a7808 */ /* 0x000fe20005800000 */
[----:B------:R-:W-:Y:S01]  /*14750*/  FFMA.FTZ R28, R89, UR5, R28 ;  /* 0x00000005591c7c23 */ /* 0x000fe2000801001c */
[----:B------:R-:W-:Y:S01]  /*14760*/  FSEL R83, R101, -INF , !P2 ;  /* 0xff80000065537808 */ /* 0x000fe20005000000 */
[----:B------:R-:W-:Y:S01]  /*14770*/  FFMA.FTZ R30, R89, UR5, R30 ;  /* 0x00000005591e7c23 */ /* 0x000fe2000801001e */
[----:B------:R-:W-:-:S02]  /*14780*/  ISETP.GE.AND P3, PT, R159, R194, PT ;  /* 0x000000c29f00720c */ /* 0x000fc40003f66270 */
[----:B------:R-:W-:Y:S02]  /*14790*/  ISETP.GE.AND P2, PT, R159, R0, PT ;  /* 0x000000009f00720c */ /* 0x000fe40003f46270 */
[----:B------:R-:W-:Y:S02]  /*147a0*/  FSEL R159, R79, -INF , !P6 ;  /* 0xff8000004f9f7808 */ /* 0x000fe40007000000 */
[C---:B------:R-:W-:Y:S02]  /*147b0*/  ISETP.GE.AND P0, PT, R162.reuse, R194, PT ;  /* 0x000000c2a200720c */ /* 0x040fe40003f06270 */
[----:B------:R-:W-:Y:S02]  /*147c0*/  ISETP.GE.AND P6, PT, R162, R0, PT ;  /* 0x00000000a200720c */ /* 0x000fe40003fc6270 */
[----:B------:R-:W-:Y:S02]  /*147d0*/  I2FP.F32.S32 R79, R162 ;  /* 0x000000a2004f7245 */ /* 0x000fe40000201400 */
[----:B------:R-:W-:-:S02]  /*147e0*/  FSEL R34, R32, -INF , !P5 ;  /* 0xff80000020227808 */ /* 0x000fc40006800000 */
[----:B------:R-:W-:Y:S01]  /*147f0*/  FSEL R162, R87, -INF , !P4 ;  /* 0xff80000057a27808 */ /* 0x000fe20006000000 */
[----:B------:R-:W-:Y:S01]  /*14800*/  FFMA.FTZ R24, R79, UR5, R24 ;  /* 0x000000054f187c23 */ /* 0x000fe20008010018 */
[----:B------:R-:W-:Y:S01]  /*14810*/  ISETP.GE.AND P5, PT, R167, R194, PT ;  /* 0x000000c2a700720c */ /* 0x000fe20003fa6270 */
[----:B------:R-:W-:Y:S01]  /*14820*/  FFMA.FTZ R26, R79, UR5, R26 ;  /* 0x000000054f1a7c23 */ /* 0x000fe2000801001a */
[----:B------:R-:W-:Y:S02]  /*14830*/  ISETP.GE.AND P4, PT, R167, R0, PT ;  /* 0x00000000a700720c */ /* 0x000fe40003f86270 */
[----:B------:R-:W-:Y:S02]  /*14840*/  I2FP.F32.S32 R167, R167 ;  /* 0x000000a700a77245 */ /* 0x000fe40000201400 */
[----:B------:R-:W-:Y:S02]  /*14850*/  FSEL R79, R28, -INF , !P3 ;  /* 0xff8000001c4f7808 */ /* 0x000fe40005800000 */
[----:B------:R-:W-:Y:S01]  /*14860*/  ISETP.GE.AND P3, PT, R164, R194, PT ;  /* 0x000000c2a400720c */ /* 0x000fe20003f66270 */
[C---:B------:R-:W-:Y:S01]  /*14870*/  FFMA.FTZ R20, R167.reuse, UR5, R20 ;  /* 0x00000005a7147c23 */ /* 0x040fe20008010014 */
[----:B------:R-:W-:Y:S01]  /*14880*/  FFMA.FTZ R32, R167, UR5, R22 ;  /* 0x00000005a7207c23 */ /* 0x000fe20008010016 */
[----:B------:R-:W-:-:S02]  /*14890*/  FSEL R167, R30, -INF , !P2 ;  /* 0xff8000001ea77808 */ /* 0x000fc40005000000 */
[----:B------:R-:W-:Y:S02]  /*148a0*/  ISETP.GE.AND P2, PT, R164, R0, PT ;  /* 0x00000000a400720c */ /* 0x000fe40003f46270 */
        /* <DEDUP_REMOVED lines=16> */
[----:B------:R-:W-:Y:S01]  /*149b0*/  FSEL R142, R14, -INF , !P6 ;  /* 0xff8000000e8e7808 */ /* 0x000fe20007000000 */
[C---:B------:R-:W-:Y:S01]  /*149c0*/  FFMA.FTZ R8, R150.reuse, UR5, R8 ;  /* 0x0000000596087c23 */ /* 0x040fe20008010008 */
[----:B------:R-:W-:Y:S01]  /*149d0*/  FFMA.FTZ R127, R150, UR5, R10 ;  /* 0x00000005967f7c23 */ /* 0x000fe2000801000a */
[----:B------:R-:W-:Y:S02]  /*149e0*/  FSEL R150, R18, -INF , !P2 ;  /* 0xff80000012967808 */ /* 0x000fe40005000000 */
[----:B------:R-:W-:Y:S02]  /*149f0*/  FSEL R18, R12, -INF , !P0 ;  /* 0xff8000000c127808 */ /* 0x000fe40004000000 */
[C---:B------:R-:W-:Y:S02]  /*14a00*/  ISETP.GE.AND P3, PT, R187.reuse, R194, PT ;  /* 0x000000c2bb00720c */ /* 0x040fe40003f66270 */
[----:B------:R-:W-:-:S02]  /*14a10*/  ISETP.GE.AND P2, PT, R187, R0, PT ;  /* 0x00000000bb00720c */ /* 0x000fc40003f46270 */
[C---:B------:R-:W-:Y:S02]  /*14a20*/  ISETP.GE.AND P0, PT, R186.reuse, R194, PT ;  /* 0x000000c2ba00720c */ /* 0x040fe40003f06270 */
[----:B------:R-:W-:Y:S02]  /*14a30*/  ISETP.GE.AND P6, PT, R186, R0, PT ;  /* 0x00000000ba00720c */ /* 0x000fe40003fc6270 */
[----:B------:R-:W-:Y:S02]  /*14a40*/  I2FP.F32.S32 R187, R187 ;  /* 0x000000bb00bb7245 */ /* 0x000fe40000201400 */
[----:B------:R-:W-:Y:S02]  /*14a50*/  I2FP.F32.S32 R186, R186 ;  /* 0x000000ba00ba7245 */ /* 0x000fe40000201400 */
[----:B------:R-:W-:Y:S01]  /*14a60*/  FSEL R10, R8, -INF , !P5 ;  /* 0xff800000080a7808 */ /* 0x000fe20006800000 */
[----:B------:R-:W-:Y:S01]  /*14a70*/  FFMA.FTZ R4, R187, UR5, R4 ;  /* 0x00000005bb047c23 */ /* 0x000fe20008010004 */
[----:B------:R-:W-:Y:S01]  /*14a80*/  FSEL R127, R127, -INF , !P4 ;  /* 0xff8000007f7f7808 */ /* 0x000fe20006000000 */
[C---:B------:R-:W-:Y:S01]  /*14a90*/  FFMA.FTZ R16, R186.reuse, UR5, R72 ;  /* 0x00000005ba107c23 */ /* 0x040fe20008010048 */
[C---:B------:R-:W-:Y:S01]  /*14aa0*/  ISETP.GE.AND P5, PT, R185.reuse, R194, PT ;  /* 0x000000c2b900720c */ /* 0x040fe20003fa6270 */
[----:B------:R-:W-:Y:S01]  /*14ab0*/  FFMA.FTZ R74, R186, UR5, R74 ;  /* 0x00000005ba4a7c23 */ /* 0x000fe2000801004a */
[----:B------:R-:W-:Y:S01]  /*14ac0*/  ISETP.GE.AND P4, PT, R185, R0, PT ;  /* 0x00000000b900720c */ /* 0x000fe20003f86270 */
[----:B------:R-:W-:Y:S01]  /*14ad0*/  FFMA.FTZ R6, R187, UR5, R6 ;  /* 0x00000005bb067c23 */ /* 0x000fe20008010006 */
[----:B------:R-:W-:-:S02]  /*14ae0*/  I2FP.F32.S32 R185, R185 ;  /* 0x000000b900b97245 */ /* 0x000fc40000201400 */
[----:B------:R-:W-:Y:S02]  /*14af0*/  FSEL R28, R4, -INF , !P3 ;  /* 0xff800000041c7808 */ /* 0x000fe40005800000 */
[----:B------:R-:W-:Y:S01]  /*14b00*/  FSEL R16, R16, -INF , !P0 ;  /* 0xff80000010107808 */ /* 0x000fe20004000000 */
[C---:B------:R-:W-:Y:S01]  /*14b10*/  FFMA.FTZ R8, R185.reuse, UR5, R68 ;  /* 0x00000005b9087c23 */ /* 0x040fe20008010044 */
[----:B------:R-:W-:Y:S01]  /*14b20*/  FFMA.FTZ R70, R185, UR5, R70 ;  /* 0x00000005b9467c23 */ /* 0x000fe20008010046 */
[----:B------:R-:W-:Y:S02]  /*14b30*/  FSEL R103, R74, -INF , !P6 ;  /* 0xff8000004a677808 */ /* 0x000fe40007000000 */
[C---:B------:R-:W-:Y:S02]  /*14b40*/  ISETP.GE.AND P0, PT, R51.reuse, R194, PT ;  /* 0x000000c23300720c */ /* 0x040fe40003f06270 */
[----:B------:R-:W-:Y:S02]  /*14b50*/  ISETP.GE.AND P6, PT, R51, R0, PT ;  /* 0x000000003300720c */ /* 0x000fe40003fc6270 */
[----:B------:R-:W-:-:S02]  /*14b60*/  I2FP.F32.S32 R4, R51 ;  /* 0x0000003300047245 */ /* 0x000fc40000201400 */
[----:B------:R-:W-:Y:S02]  /*14b70*/  FSEL R123, R6, -INF , !P2 ;  /* 0xff800000067b7808 */ /* 0x000fe40005000000 */
[----:B------:R-:W-:Y:S01]  /*14b80*/  FSEL R8, R8, -INF , !P5 ;  /* 0xff80000008087808 */ /* 0x000fe20006800000 */
[----:B------:R-:W-:Y:S01]  /*14b90*/  FFMA.FTZ R14, R4, UR5, R60 ;  /* 0x00000005040e7c23 */ /* 0x000fe2000801003c */
[----:B------:R-:W-:Y:S01]  /*14ba0*/  FSEL R51, R70, -INF , !P4 ;  /* 0xff80000046337808 */ /* 0x000fe20006000000 */
[----:B------:R-:W-:Y:S01]  /*14bb0*/  FFMA.FTZ R62, R4, UR5, R62 ;  /* 0x00000005043e7c23 */ /* 0x000fe2000801003e */
[C---:B------:R-:W-:Y:S02]  /*14bc0*/  ISETP.GE.AND P3, PT, R184.reuse, R194, PT ;  /* 0x000000c2b800720c */ /* 0x040fe40003f66270 */
[----:B------:R-:W-:Y:S02]  /*14bd0*/  ISETP.GE.AND P2, PT, R184, R0, PT ;  /* 0x00000000b800720c */ /* 0x000fe40003f46270 */
[----:B------:R-:W-:-:S02]  /*14be0*/  ISETP.GE.AND P5, PT, R59, R194, PT ;  /* 0x000000c23b00720c */ /* 0x000fc40003fa6270 */
        /* <DEDUP_REMOVED lines=8> */
[----:B------:R-:W-:-:S02]  /*14c70*/  FSEL R58, R62, -INF , !P6 ;  /* 0xff8000003e3a7808 */ /* 0x000fc40007000000 */
[C---:B------:R-:W-:Y:S02]  /*14c80*/  ISETP.GE.AND P0, PT, R182.reuse, R194, PT ;  /* 0x000000c2b600720c */ /* 0x040fe40003f06270 */
        /* <DEDUP_REMOVED lines=17> */
[-C--:B------:R-:W-:Y:S01]  /*14da0*/  ISETP.GE.AND P0, PT, R179, R194.reuse, PT ;  /* 0x000000c2b300720c */ /* 0x080fe20003f06270 */
[C---:B------:R-:W-:Y:S01]  /*14db0*/  FFMA.FTZ R4, R181.reuse, UR5, R44 ;  /* 0x00000005b5047c23 */ /* 0x040fe2000801002c */
[----:B------:R-:W-:Y:S01]  /*14dc0*/  FFMA.FTZ R181, R181, UR5, R46 ;  /* 0x00000005b5b57c23 */ /* 0x000fe2000801002e */
[----:B------:R-:W-:Y:S02]  /*14dd0*/  I2FP.F32.S32 R179, R179 ;  /* 0x000000b300b37245 */ /* 0x000fe40000201400 */
[----:B------:R-:W-:Y:S02]  /*14de0*/  FSEL R24, R24, -INF , !P3 ;  /* 0xff80000018187808 */ /* 0x000fe40005800000 */
[----:B------:R-:W-:Y:S01]  /*14df0*/  FSEL R46, R54, -INF , !P2 ;  /* 0xff800000362e7808 */ /* 0x000fe20005000000 */
[----:B------:R-:W-:Y:S01]  /*14e00*/  FFMA.FTZ R70, R179, UR5, R124 ;  /* 0x00000005b3467c23 */ /* 0x000fe2000801007c */
[----:B------:R-:W-:-:S02]  /*14e10*/  ISETP.GE.AND P3, PT, R180, R194, PT ;  /* 0x000000c2b400720c */ /* 0x000fc40003f66270 */
[----:B------:R-:W-:Y:S02]  /*14e20*/  ISETP.GE.AND P2, PT, R180, R0, PT ;  /* 0x00000000b400720c */ /* 0x000fe40003f46270 */
[----:B------:R-:W-:Y:S02]  /*14e30*/  I2FP.F32.S32 R180, R180 ;  /* 0x000000b400b47245 */ /* 0x000fe40000201400 */
[----:B------:R-:W-:Y:S02]  /*14e40*/  FSEL R70, R70, -INF , !P0 ;  /* 0xff80000046467808 */ /* 0x000fe40004000000 */
[----:B------:R-:W-:Y:S01]  /*14e50*/  ISETP.GE.AND P0, PT, R173, R194, PT ;  /* 0x000000c2ad00720c */ /* 0x000fe20003f06270 */
[C---:B------:R-:W-:Y:S01]  /*14e60*/  FFMA.FTZ R40, R180.reuse, UR5, R40 ;  /* 0x00000005b4287c23 */ /* 0x040fe20008010028 */
[----:B------:R-:W-:Y:S01]  /*14e70*/  FFMA.FTZ R180, R180, UR5, R42 ;  /* 0x00000005b4b47c23 */ /* 0x000fe2000801002a */
[----:B------:R-:W-:Y:S02]  /*14e80*/  I2FP.F32.S32 R173, R173 ;  /* 0x000000ad00ad7245 */ /* 0x000fe40000201400 */
[----:B------:R-:W-:-:S02]  /*14e90*/  FSEL R4, R4, -INF , !P5 ;  /* 0xff80000004047808 */ /* 0x000fc40006800000 */
[----:B------:R-:W-:Y:S01]  /*14ea0*/  FSEL R48, R40, -INF , !P3 ;  /* 0xff80000028307808 */ /* 0x000fe20005800000 */
[----:B------:R-:W-:Y:S01]  /*14eb0*/  FFMA.FTZ R62, R173, UR5, R100 ;  /* 0x00000005ad3e7c23 */ /* 0x000fe20008010064 */
[-C--:B------:R-:W-:Y:S02]  /*14ec0*/  ISETP.GE.AND P5, PT, R177, R194.reuse, PT ;  /* 0x000000c2b100720c */ /* 0x080fe40003fa6270 */
[----:B------:R-:W-:Y:S02]  /*14ed0*/  FSEL R42, R181, -INF , !P4 ;  /* 0xff800000b52a7808 */ /* 0x000fe40006000000 */
[----:B------:R-:W-:Y:S02]  /*14ee0*/  FSEL R40, R180, -INF , !P2 ;  /* 0xff800000b4287808 */ /* 0x000fe40005000000 */
[----:B------:R-:W-:Y:S02]  /*14ef0*/  I2FP.F32.S32 R177, R177 ;  /* 0x000000b100b17245 */ /* 0x000fe40000201400 */
[----:B------:R-:W-:-:S02]  /*14f00*/  ISETP.GE.AND P4, PT, R176, R194, PT ;  /* 0x000000c2b000720c */ /* 0x000fc40003f86270 */
[-C--:B------:R-:W-:Y:S01]  /*14f10*/  ISETP.GE.AND P3, PT, R175, R194.reuse, PT ;  /* 0x000000c2af00720c */ /* 0x080fe20003f66270 */
[----:B------:R-:W-:Y:S01]  /*14f20*/  FFMA.FTZ R89, R177, UR5, R116 ;  /* 0x00000005b1597c23 */ /* 0x000fe20008010074 */
[----:B------:R-:W-:Y:S02]  /*14f30*/  ISETP.GE.AND P2, PT, R174, R194, PT ;  /* 0x000000c2ae00720c */ /* 0x000fe40003f46270 */
[----:B------:R-:W-:Y:S02]  /*14f40*/  I2FP.F32.S32 R176, R176 ;  /* 0x000000b000b07245 */ /* 0x000fe40000201400 */
[----:B------:R-:W-:Y:S02]  /*14f50*/  I2FP.F32.S32 R175, R175 ;  /* 0x000000af00af7245 */ /* 0x000fe40000201400 */
[----:B------:R-:W-:Y:S01]  /*14f60*/  I2FP.F32.S32 R174, R174 ;  /* 0x000000ae00ae7245 */ /* 0x000fe20000201400 */
[----:B------:R-:W-:Y:S01]  /*14f70*/  FFMA.FTZ R87, R176, UR5, R112 ;  /* 0x00000005b0577c23 */ /* 0x000fe20008010070 */
[----:B------:R-:W-:Y:S01]  /*14f80*/  FSEL R62, R62, -INF , !P0 ;  /* 0xff8000003e3e7808 */ /* 0x000fe20004000000 */
[----:B------:R-:W-:Y:S01]  /*14f90*/  FFMA.FTZ R74, R175, UR5, R108 ;  /* 0x00000005af4a7c23 */ /* 0x000fe2000801006c */
[----:B------:R-:W-:Y:S01]  /*14fa0*/  ISETP.GE.AND P0, PT, R165, R194, PT ;  /* 0x000000c2a500720c */ /* 0x000fe20003f06270 */
[----:B------:R-:W-:Y:S01]  /*14fb0*/  FFMA.FTZ R68, R174, UR5, R104 ;  /* 0x00000005ae447c23 */ /* 0x000fe20008010068 */
[----:B------:R-:W-:-:S02]  /*14fc0*/  I2FP.F32.S32 R165, R165 ;  /* 0x000000a500a57245 */ /* 0x000fc40000201400 */
[----:B------:R-:W-:Y:S02]  /*14fd0*/  FSEL R89, R89, -INF , !P5 ;  /* 0xff80000059597808 */ /* 0x000fe40006800000 */
[----:B------:R-:W-:Y:S01]  /*14fe0*/  ISETP.GE.AND P5, PT, R171, R194, PT ;  /* 0x000000c2ab00720c */ /* 0x000fe20003fa6270 */
[----:B------:R-:W-:Y:S01]  /*14ff0*/  FFMA.FTZ R76, R165, UR5, R76 ;  /* 0x00000005a54c7c23 */ /* 0x000fe2000801004c */
[----:B------:R-:W-:Y:S02]  /*15000*/  FSEL R87, R87, -INF , !P4 ;  /* 0xff80000057577808 */ /* 0x000fe40006000000 */
[----:B------:R-:W-:Y:S02]  /*15010*/  FSEL R74, R74, -INF , !P3 ;  /* 0xff8000004a4a7808 */ /* 0x000fe40005800000 */
[----:B------:R-:W-:Y:S02]  /*15020*/  FSEL R68, R68, -INF , !P2 ;  /* 0xff80000044447808 */ /* 0x000fe40005000000 */
[----:B------:R-:W-:-:S02]  /*15030*/  I2FP.F32.S32 R171, R171 ;  /* 0x000000ab00ab7245 */ /* 0x000fc40000201400 */
[-C--:B------:R-:W-:Y:S02]  /*15040*/  ISETP.GE.AND P4, PT, R170, R194.reuse, PT ;  /* 0x000000c2aa00720c */ /* 0x080fe40003f86270 */
        /* <DEDUP_REMOVED lines=13> */
[----:B------:R-:W-:Y:S01]  /*15120*/  FSEL R44, R50, -INF , !P6 ;  /* 0xff800000322c7808 */ /* 0x000fe20007000000 */
[----:B------:R-:W-:Y:S01]  /*15130*/  FFMA.FTZ R110, R156, UR5, R110 ;  /* 0x000000059c6e7c23 */ /* 0x000fe2000801006e */
[----:B------:R-:W-:Y:S02]  /*15140*/  ISETP.GE.AND P5, PT, R163, R0, PT ;  /* 0x00000000a300720c */ /* 0x000fe40003fa6270 */
[----:B------:R-:W-:Y:S02]  /*15150*/  FSEL R66, R66, -INF , !P4 ;  /* 0xff80000042427808 */ /* 0x000fe40006000000 */
[----:B------:R-:W-:Y:S02]  /*15160*/  FSEL R54, R54, -INF , !P3 ;  /* 0xff80000036367808 */ /* 0x000fe40005800000 */
[----:B------:R-:W-:-:S02]  /*15170*/  FSEL R52, R52, -INF , !P2 ;  /* 0xff80000034347808 */ /* 0x000fc40005000000 */
[----:B------:R-:W-:Y:S02]  /*15180*/  ISETP.GE.AND P6, PT, R178, R194, PT ;  /* 0x000000c2b200720c */ /* 0x000fe40003fc6270 */
[----:B------:R-:W-:Y:S02]  /*15190*/  I2FP.F32.S32 R163, R163 ;  /* 0x000000a300a37245 */ /* 0x000fe40000201400 */
[-C--:B------:R-:W-:Y:S02]  /*151a0*/  ISETP.GE.AND P4, PT, R161, R0.reuse, PT ;  /* 0x00000000a100720c */ /* 0x080fe40003f86270 */
[-C--:B------:R-:W-:Y:S01]  /*151b0*/  ISETP.GE.AND P3, PT, R160, R0.reuse, PT ;  /* 0x00000000a000720c */ /* 0x080fe20003f66270 */
[----:B------:R-:W-:Y:S01]  /*151c0*/  FFMA.FTZ R126, R163, UR5, R126 ;  /* 0x00000005a37e7c23 */ /* 0x000fe2000801007e */
[----:B------:R-:W-:Y:S02]  /*151d0*/  ISETP.GE.AND P2, PT, R158, R0, PT ;  /* 0x000000009e00720c */ /* 0x000fe40003f46270 */
[----:B------:R-:W-:-:S02]  /*151e0*/  I2FP.F32.S32 R178, R178 ;  /* 0x000000b200b27245 */ /* 0x000fc40000201400 */
[----:B------:R-:W-:Y:S02]  /*151f0*/  I2FP.F32.S32 R161, R161 ;  /* 0x000000a100a17245 */ /* 0x000fe40000201400 */
[----:B------:R-:W-:Y:S01]  /*15200*/  I2FP.F32.S32 R160, R160 ;  /* 0x000000a000a07245 */ /* 0x000fe20000201400 */
[----:B------:R-:W-:Y:S01]  /*15210*/  FFMA.FTZ R64, R178, UR5, R120 ;  /* 0x00000005b2407c23 */ /* 0x000fe20008010078 */
        /* <DEDUP_REMOVED lines=10> */
[----:B------:R-:W-:Y:S02]  /*152c0*/  FSEL R126, R122, -INF , !P4 ;  /* 0xff8000007a7e7808 */ /* 0x000fe40006000000 */
[----:B------:R-:W-:Y:S02]  /*152d0*/  FSEL R120, R118, -INF , !P3 ;  /* 0xff80000076787808 */ /* 0x000fe40005800000 */
[----:B------:R-:W-:Y:S02]  /*152e0*/  FSEL R114, R114, -INF , !P2 ;  /* 0xff80000072727808 */ /* 0x000fe40005000000 */
[----:B------:R-:W-:-:S02]  /*152f0*/  ISETP.GE.AND P6, PT, R172, R194, PT ;  /* 0x000000c2ac00720c */ /* 0x000fc40003fc6270 */
        /* <DEDUP_REMOVED lines=9> */
[----:B------:R-:W-:Y:S01]  /*15390*/  FFMA.FTZ R106, R155, UR5, R106 ;  /* 0x000000059b6a7c23 */ /* 0x000fe2000801006a */
[----:B------:R-:W-:Y:S01]  /*153a0*/  I2FP.F32.S32 R151, R151 ;  /* 0x0000009700977245 */ /* 0x000fe20000201400 */
[----:B------:R-:W-:Y:S01]  /*153b0*/  FFMA.FTZ R102, R153, UR5, R102 ;  /* 0x0000000599667c23 */ /* 0x000fe20008010066 */
[----:B------:R-:W-:Y:S01]  /*153c0*/  FSEL R128, R90, -INF , !P0 ;  /* 0xff8000005a807808 */ /* 0x000fe20004000000 */
[----:B------:R-:W-:Y:S01]  /*153d0*/  FFMA.FTZ R98, R152, UR5, R98 ;  /* 0x0000000598627c23 */ /* 0x000fe20008010062 */
[----:B------:R-:W-:Y:S01]  /*153e0*/  PLOP3.LUT P0, PT, PT, PT, UP0, 0x80, 0x0 ;  /* 0x000000000000781c */ /* 0x000fe20003f0f008 */
[----:B------:R-:W-:Y:S01]  /*153f0*/  FFMA.FTZ R32, R151, UR5, R94 ;  /* 0x0000000597207c23 */ /* 0x000fe2000801005e */
[----:B------:R-:W-:-:S02]  /*15400*/  FSEL R50, R50, -INF , !P6 ;  /* 0xff80000032327808 */ /* 0x000fc40007000000 */
[----:B------:R-:W-:Y:S02]  /*15410*/  FSEL R124, R106, -INF , !P5 ;  /* 0xff8000006a7c7808 */ /* 0x000fe40006800000 */
[----:B------:R-:W-:Y:S02]  /*15420*/  FSEL R110, R102, -INF , !P4 ;  /* 0xff800000666e7808 */ /* 0x000fe40006000000 */
[----:B------:R-:W-:Y:S02]  /*15430*/  FSEL R118, R98, -INF , !P3 ;  /* 0xff80000062767808 */ /* 0x000fe40005800000 */
[----:B------:R-:W-:Y:S02]  /*15440*/  FSEL R32, R32, -INF , !P2 ;  /* 0xff80000020207808 */ /* 0x000fe40005000000 */
[----:B------:R-:W-:Y:S02]  /*15450*/  ISETP.GE.AND P6, PT, R148, R194, PT ;  /* 0x000000c29400720c */ /* 0x000fe40003fc6270 */
[----:B------:R-:W-:-:S02]  /*15460*/  ISETP.GE.AND P5, PT, R141, R0, PT ;  /* 0x000000008d00720c */ /* 0x000fc40003fa6270 */
[-C--:B------:R-:W-:Y:S02]  /*15470*/  ISETP.GE.AND P4, PT, R140, R0.reuse, PT ;  /* 0x000000008c00720c */ /* 0x080fe40003f86270 */
[-C--:B------:R-:W-:Y:S02]  /*15480*/  ISETP.GE.AND P3, PT, R61, R0.reuse, PT ;  /* 0x000000003d00720c */ /* 0x080fe40003f66270 */
[----:B------:R-:W-:Y:S02]  /*15490*/  ISETP.GE.AND P2, PT, R148, R0, PT ;  /* 0x000000009400720c */ /* 0x000fe40003f46270 */
[----:B------:R-:W-:Y:S02]  /*154a0*/  I2FP.F32.S32 R141, R141 ;  /* 0x0000008d008d7245 */ /* 0x000fe40000201400 */
[----:B------:R-:W-:Y:S02]  /*154b0*/  I2FP.F32.S32 R140, R140 ;  /* 0x0000008c008c7245 */ /* 0x000fe40000201400 */
[----:B------:R-:W-:Y:S01]  /*154c0*/  I2FP.F32.S32 R61, R61 ;  /* 0x0000003d003d7245 */ /* 0x000fe20000201400 */
[----:B------:R-:W-:Y:S01]  /*154d0*/  FFMA.FTZ R86, R141, UR5, R86 ;  /* 0x000000058d567c23 */ /* 0x000fe20008010056 */
[----:B------:R-:W-:Y:S01]  /*154e0*/  I2FP.F32.S32 R148, R148 ;  /* 0x0000009400947245 */ /* 0x000fe20000201400 */
[----:B------:R-:W-:-:S02]  /*154f0*/  FFMA.FTZ R82, R140, UR5, R82 ;  /* 0x000000058c527c23 */ /* 0x000fc40008010052 */
[----:B------:R-:W-:Y:S01]  /*15500*/  FFMA.FTZ R61, R61, UR5, R78 ;  /* 0x000000053d3d7c23 */ /* 0x000fe2000801004e */
[----:B------:R-:W-:Y:S01]  /*15510*/  FSEL R170, R86, -INF , !P5 ;  /* 0xff80000056aa7808 */ /* 0x000fe20006800000 */
[C---:B------:R-:W-:Y:S01]  /*15520*/  FFMA.FTZ R36, R148.reuse, UR5, R36 ;  /* 0x0000000594247c23 */ /* 0x040fe20008010024 */
[----:B------:R-:W-:Y:S01]  /*15530*/  FFMA.FTZ R0, R148, UR5, R38 ;  /* 0x0000000594007c23 */ /* 0x000fe20008010026 */
[----:B------:R-:W-:Y:S02]  /*15540*/  FSEL R169, R82, -INF , !P4 ;  /* 0xff80000052a97808 */ /* 0x000fe40006000000 */
        /* <DEDUP_REMOVED lines=42> */
[----:B------:R-:W-:Y:S01]  /*157f0*/  @P6 VIADD R86, R86, 0x1 ;  /* 0x0000000156566836 */ /* 0x000fe20000000000 */
[----:B------:R-:W-:-:S03]  /*15800*/  LOP3.LUT R60, RZ, R38, RZ, 0x33, !PT ;  /* 0x00000026ff3c7212 */ /* 0x000fc600078e33ff */
[----:B------:R-:W-:Y:S02]  /*15810*/  IMAD.MOV.U32 R61, RZ, RZ, R84 ;  /* 0x000000ffff3d7224 */ /* 0x000fe400078e0054 */
[----:B------:R-:W-:Y:S02]  /*15820*/  @!P3 IADD3 R86, -R86, RZ, RZ ;  /* 0x000000ff5656b210 */ /* 0x000fe40007ffe1ff */
[----:B------:R-:W-:Y:S02]  /*15830*/  @!P0 IMAD.MOV R61, RZ, RZ, -R61 ;  /* 0x000000ffff3d8224 */ /* 0x000fe400078e0a3d */
[----:B------:R-:W-:-:S03]  /*15840*/  SEL R84, R60, R86, !P2 ;  /* 0x000000563c547207 */ /* 0x000fc60005000000 */
[----:B------:R-:W-:Y:S02]  /*15850*/  SEL R60, R60, R61, !P2 ;  /* 0x0000003d3c3c7207 */ /* 0x000fe40005000000 */
[----:B------:R-:W-:-:S04]  /*15860*/  IMAD.WIDE R96, R84, 0x4, R240 ;  /* 0x0000000454607825 */ /* 0x000fc800078e02f0 */
[----:B------:R-:W-:Y:S01]  /*15870*/  IMAD.WIDE R90, R60, 0x4, R240 ;  /* 0x000000043c5a7825 */ /* 0x000fe200078e02f0 */
[----:B------:R-:W2:Y:S04]  /*15880*/  LDG.E R80, desc[UR10][R96.64] ;  /* 0x0000000a60507981 */ /* 0x000ea8000c1e1900 */
[----:B------:R1:W2:Y:S01]  /*15890*/  LDG.E R78, desc[UR10][R90.64] ;  /* 0x0000000a5a4e7981 */ /* 0x0002a2000c1e1900 */
[----:B------:R-:W-:Y:S02]  /*158a0*/  IADD3 R84, R84, -R60, RZ ;  /* 0x8000003c54547210 */ /* 0x000fe40007ffe0ff */
[----:B------:R-:W3:Y:S03]  /*158b0*/  LDC.64 R60, c[0x0][0x230] ;  /* 0x00008c00ff3c7b82 */ /* 0x000ee60000000a00 */
[----:B------:R-:W-:-:S02]  /*158c0*/  IMAD R84, R84, R38, -0x100 ;  /* 0xffffff0054547424 */ /* 0x000fc400078e0226 */
[----:B------:R-:W-:-:S03]  /*158d0*/  IMAD.U32 R38, RZ, RZ, UR6 ;  /* 0x00000006ff267e24 */ /* 0x000fc6000f8e00ff */
[----:B------:R-:W-:Y:S01]  /*158e0*/  SHF.R.S32.HI R82, RZ, 0x1f, R84 ;  /* 0x0000001fff527819 */ /* 0x000fe20000011454 */
[----:B-1----:R-:W-:Y:S01]  /*158f0*/  IMAD.WIDE.U32 R90, R84, R38, RZ ;  /* 0x00000026545a7225 */ /* 0x002fe200078e00ff */
[----:B--2---:R-:W-:-:S03]  /*15900*/  IADD3 R78, -R80, R78, RZ ;  /* 0x0000004e504e7210 */ /* 0x004fc60007ffe1ff */
[----:B------:R-:W-:Y:S01]  /*15910*/  IMAD R80, R82, R38, RZ ;  /* 0x0000002652507224 */ /* 0x000fe200078e02ff */
[----:B------:R-:W-:-:S03]  /*15920*/  SHF.R.S32.HI R82, RZ, 0x1f, R78 ;  /* 0x0000001fff527819 */ /* 0x000fc6000001144e */
[----:B------:R-:W-:Y:S02]  /*15930*/  IMAD R80, R84, UR7, R80 ;  /* 0x0000000754507c24 */ /* 0x000fe4000f8e0250 */
[-C--:B---3--:R-:W-:Y:S02]  /*15940*/  IMAD R82, R82, R60.reuse, RZ ;  /* 0x0000003c52527224 */ /* 0x088fe400078e02ff */
[----:B------:R-:W-:Y:S02]  /*15950*/  IMAD.IADD R91, R91, 0x1, R80 ;  /* 0x000000015b5b7824 */ /* 0x000fe400078e0250 */
[C---:B------:R-:W-:Y:S02]  /*15960*/  IMAD R61, R78.reuse, R61, R82 ;  /* 0x0000003d4e3d7224 */ /* 0x040fe400078e0252 */
[----:B------:R-:W-:-:S04]  /*15970*/  IMAD.WIDE.U32 R90, R78, R60, R90 ;  /* 0x0000003c4e5a7225 */ /* 0x000fc800078e005a */
[----:B------:R-:W-:Y:S01]  /*15980*/  IMAD.MOV.U32 R82, RZ, RZ, R90 ;  /* 0x000000ffff527224 */ /* 0x000fe200078e005a */
[----:B------:R-:W-:Y:S01]  /*15990*/  IADD3 R80, R91, R61, RZ ;  /* 0x0000003d5b507210 */ /* 0x000fe20007ffe0ff */
[----:B------:R-:W-:Y:S06]  /*159a0*/  BRA `(.L_x_2122) ;  /* 0x0000000000107947 */ /* 0x000fec0003800000 */
.L_x_2121:
[----:B------:R-:W1:Y:S02]  /*159b0*/  LDC R38, c[0x0][0x248] ;  /* 0x00009200ff267b82 */ /* 0x000e640000000800 */
[----:B-1----:R-:W-:-:S05]  /*159c0*/  IMAD.SHL.U32 R82, R38, 0x100, RZ ;  /* 0x0000010026527824 */ /* 0x002fca00078e00ff */
[----:B------:R-:W-:-:S04]  /*159d0*/  IADD3 R82, -R82, RZ, RZ ;  /* 0x000000ff52527210 */ /* 0x000fc80007ffe1ff */
[----:B------:R-:W-:-:S07]  /*159e0*/  SHF.R.S32.HI R80, RZ, 0x1f, R82 ;  /* 0x0000001fff507819 */ /* 0x000fce0000011452 */
.L_x_2122:
[----:B------:R-:W1:Y:S01]  /*159f0*/  @!P1 LDC R84, c[0x0][0x24c] ;  /* 0x00009300ff549b82 */ /* 0x000e620000000800 */
[----:B------:R-:W-:Y:S01]  /*15a00*/  @!P1 IADD3 R61, P0, R82, UR19, RZ ;  /* 0x00000013523d9c10 */ /* 0x000fe2000ff1e0ff */
[----:B------:R-:W-:Y:S01]  /*15a10*/  @!P1 IMAD.MOV.U32 R90, RZ, RZ, R82 ;  /* 0x000000ffff5a9224 */ /* 0x000fe200078e0052 */
[----:B------:R2:W-:Y:S01]  /*15a20*/  @P1 STS [R243+0x1004], RZ ;  /* 0x001004fff3001388 */ /* 0x0005e20000000800 */
[----:B------:R-:W-:Y:S01]  /*15a30*/  @!P1 IMAD.MOV.U32 R91, RZ, RZ, R80 ;  /* 0x000000ffff5b9224 */ /* 0x000fe200078e0050 */
[----:B------:R-:W-:Y:S01]  /*15a40*/  @!P1 IADD3.X R60, R80, UR18, RZ, P0, !PT ;  /* 0x00000012503c9c10 */ /* 0x000fe200087fe4ff */
[----:B------:R-:W-:Y:S01]  /*15a50*/  BSSY B0, `(.L_x_2123) ;  /* 0x0000056000007945 */ /* 0x000fe20003800000 */
[C---:B------:R-:W-:Y:S01]  /*15a60*/  @!P1 LEA R96, P0, R61.reuse, R242, 0x1 ;  /* 0x000000f23d609211 */ /* 0x040fe200078008ff */
[----:B------:R-:W3:Y:S01]  /*15a70*/  @!P1 LDC R86, c[0x0][0x24c] ;  /* 0x00009300ff569b82 */ /* 0x000ee20000000800 */
[----:B------:R-:W-:Y:S01]  /*15a80*/  @!P1 IMAD.WIDE.U32 R90, R38, 0x60, R90 ;  /* 0x00000060265a9825 */ /* 0x000fe200078e005a */
[----:B------:R2:W-:Y:S01]  /*15a90*/  @P1 STS.64 [R243+0x1008], RZ ;  /* 0x001008fff3001388 */ /* 0x0005e20000000a00 */
[----:B------:R-:W-:-:S02]  /*15aa0*/  @!P1 LEA.HI.X R97, R61, R223, R60, 0x1, P0 ;  /* 0x000000df3d619211 */ /* 0x000fc400000f0c3c */
[C---:B------:R-:W-:Y:S01]  /*15ab0*/  @!P1 LEA R98, P0, R82.reuse, R242, 0x1 ;  /* 0x000000f252629211 */ /* 0x040fe200078008ff */
[----:B------:R2:W-:Y:S02]  /*15ac0*/  @P1 STS [R243+0x1000], RZ ;  /* 0x001000fff3001388 */ /* 0x0005e40000000800 */
[----:B------:R-:W4:Y:S01]  /*15ad0*/  @!P1 LDC R61, c[0x0][0x24c] ;  /* 0x00009300ff3d9b82 */ /* 0x000f220000000800 */
[----:B------:R-:W-:Y:S02]  /*15ae0*/  @!P1 LEA.HI.X R99, R82, R223, R80, 0x1, P0 ;  /* 0x000000df52639211 */ /* 0x000fe400000f0c50 */
[----:B------:R-:W-:-:S03]  /*15af0*/  @!P1 LEA R88, P0, R38, R82, 0x6 ;  /* 0x0000005226589211 */ /* 0x000fc600078030ff */
[----:B------:R-:W-:Y:S01]  /*15b00*/  @!PT LDS RZ, [RZ] ;  /* 0x00000000fffff984 */ /* 0x000fe20000000800 */
[----:B------:R-:W-:Y:S01]  /*15b10*/  @!PT LDS RZ, [RZ] ;  /* 0x00000000fffff984 */ /* 0x000fe20000000800 */
[----:B------:R-:W-:Y:S01]  /*15b20*/  @!PT LDS RZ, [RZ] ;  /* 0x00000000fffff984 */ /* 0x000fe20000000800 */
[----:B------:R5:W-:Y:S01]  /*15b30*/  @!P1 LDGSTS.E.BYPASS.LTC128B.128 [R243+0x1000], desc[UR10][R98.64] ;  /* 0x0100000062f39fae */ /* 0x000be2000b901d4a */
[----:B------:R-:W-:Y:S01]  /*15b40*/  @!P1 LEA R140, P2, R88, R242, 0x1 ;  /* 0x000000f2588c9211 */ /* 0x000fe200078408ff */
[----:B------:R-:W2:Y:S01]  /*15b50*/  @!P1 LDC R60, c[0x0][0x24c] ;  /* 0x00009300ff3c9b82 */ /* 0x000ea20000000800 */
[----:B-1----:R-:W-:Y:S01]  /*15b60*/  @!P1 IMAD R84, R84, 0x60, RZ ;  /* 0x0000006054549824 */ /* 0x002fe200078e02ff */
[----:B------:R1:W-:Y:S03]  /*15b70*/  @P1 STS.128 [R243+0x1800], RZ ;  /* 0x001800fff3001388 */ /* 0x0003e60000000c00 */
[----:B------:R-:W-:Y:S01]  /*15b80*/  @!P1 IMAD.IADD R84, R84, 0x1, R91 ;  /* 0x0000000154549824 */ /* 0x000fe200078e025b */
[----:B------:R-:W-:Y:S01]  /*15b90*/  @!PT LDS RZ, [RZ] ;  /* 0x00000000fffff984 */ /* 0x000fe20000000800 */
[----:B------:R-:W-:Y:S01]  /*15ba0*/  @!PT LDS RZ, [RZ] ;  /* 0x00000000fffff984 */ /* 0x000fe20000000800 */
[----:B------:R-:W-:Y:S01]  /*15bb0*/  @!PT LDS RZ, [RZ] ;  /* 0x00000000fffff984 */ /* 0x000fe20000000800 */
[----:B------:R1:W-:Y:S01]  /*15bc0*/  @!P1 LDGSTS.E.BYPASS.LTC128B.128 [R243+0x1800], desc[UR10][R96.64] ;  /* 0x0180000060f39fae */ /* 0x0003e2000b901d4a */
[----:B------:R-:W-:Y:S01]  /*15bd0*/  @!P1 IMAD.MOV.U32 R91, RZ, RZ, R80 ;  /* 0x000000ffff5b9224 */ /* 0x000fe200078e0050 */
[----:B------:R-:W1:Y:S01]  /*15be0*/  @!P1 LDC R78, c[0x0][0x24c] ;  /* 0x00009300ff4e9b82 */ /* 0x000e620000000800 */
[----:B---3--:R-:W-:Y:S01]  /*15bf0*/  @!P1 LEA.HI.X R86, R38, R80, R86, 0x6, P0 ;  /* 0x0000005026569211 */ /* 0x008fe200000f3456 */
[----:B------:R3:W-:Y:S01]  /*15c00*/  @P1 STS.128 [R243+0x2000], RZ ;  /* 0x002000fff3001388 */ /* 0x0007e20000000c00 */
[----:B------:R-:W-:-:S02]  /*15c10*/  @!P1 LEA R100, P0, R90, R242, 0x1 ;  /* 0x000000f25a649211 */ /* 0x000fc400078008ff */
[-C--:B------:R-:W-:Y:S02]  /*15c20*/  @!P1 LEA.HI.X R141, R88, R223.reuse, R86, 0x1, P2 ;  /* 0x000000df588d9211 */ /* 0x080fe400010f0c56 */
[----:B------:R-:W-:Y:S01]  /*15c30*/  @!P1 LEA.HI.X R101, R90, R223, R84, 0x1, P0 ;  /* 0x000000df5a659211 */ /* 0x000fe200000f0c54 */
[----:B------:R-:W-:Y:S01]  /*15c40*/  @!P1 IMAD.MOV.U32 R90, RZ, RZ, R82 ;  /* 0x000000ffff5a9224 */ /* 0x000fe200078e0052 */
[C---:B------:R-:W-:Y:S01]  /*15c50*/  @!P1 LEA R84, P0, R38.reuse, R82, 0x7 ;  /* 0x0000005226549211 */ /* 0x040fe200078038ff */
[----:B----4-:R-:W-:Y:S01]  /*15c60*/  @!P1 IMAD R61, R61, 0xa0, RZ ;  /* 0x000000a03d3d9824 */ /* 0x010fe200078e02ff */
[----:B------:R-:W-:Y:S01]  /*15c70*/  @!PT LDS RZ, [RZ] ;  /* 0x00000000fffff984 */ /* 0x000fe20000000800 */
[----:B------:R-:W-:Y:S01]  /*15c80*/  @!PT LDS RZ, [RZ] ;  /* 0x00000000fffff984 */ /* 0x000fe20000000800 */
[----:B------:R-:W-:Y:S01]  /*15c90*/  @!PT LDS RZ, [RZ] ;  /* 0x00000000fffff984 */ /* 0x000fe20000000800 */
[----:B------:R3:W-:Y:S01]  /*15ca0*/  @!P1 LDGSTS.E.BYPASS.LTC128B.128 [R243+0x2000], desc[UR10][R140.64] ;  /* 0x020000008cf39fae */ /* 0x0007e2000b901d4a */
[----:B------:R-:W-:-:S03]  /*15cb0*/  @!P1 IMAD.WIDE.U32 R90, R38, 0xc0, R90 ;  /* 0x000000c0265a9825 */ /* 0x000fc600078e005a */
[----:B------:R3:W-:Y:S01]  /*15cc0*/  @P1 STS.128 [R243+0x2800], RZ ;  /* 0x002800fff3001388 */ /* 0x0007e20000000c00 */
[----:B--2---:R-:W-:Y:S01]  /*15cd0*/  @!P1 IMAD R60, R60, 0xc0, RZ ;  /* 0x000000c03c3c9824 */ /* 0x004fe200078e02ff */
[----:B-----5:R-:W-:Y:S02]  /*15ce0*/  @!P1 LEA R98, P3, R84, R242, 0x1 ;  /* 0x000000f254629211 */ /* 0x020fe400078608ff */
[----:B------:R-:W-:Y:S01]  /*15cf0*/  @!PT LDS RZ, [RZ] ;  /* 0x00000000fffff984 */ /* 0x000fe20000000800 */
[----:B------:R-:W-:Y:S01]  /*15d00*/  @!PT LDS RZ, [RZ] ;  /* 0x00000000fffff984 */ /* 0x000fe20000000800 */
[----:B------:R-:W-:Y:S01]  /*15d10*/  @!PT LDS RZ, [RZ] ;  /* 0x00000000fffff984 */ /* 0x000fe20000000800 */
[----:B------:R3:W-:Y:S01]  /*15d20*/  @!P1 LDGSTS.E.BYPASS.LTC128B.128 [R243+0x2800], desc[UR10][R100.64] ;  /* 0x0280000064f39fae */ /* 0x0007e2000b901d4a */
[----:B------:R-:W-:-:S03]  /*15d30*/  @!P1 IMAD.IADD R60, R60, 0x1, R91 ;  /* 0x000000013c3c9824 */ /* 0x000fc600078e025b */
[----:B------:R3:W-:Y:S01]  /*15d40*/  @P1 STS.128 [R243+0x3000], RZ ;  /* 0x003000fff3001388 */ /* 0x0007e20000000c00 */
[----:B-1----:R-:W-:Y:S01]  /*15d50*/  @!P1 LEA.HI.X R78, R38, R80, R78, 0x7, P0 ;  /* 0x00000050264e9211 */ /* 0x002fe200000f3c4e */
[----:B------:R-:W-:Y:S01]  /*15d60*/  @!P1 IMAD.MOV.U32 R96, RZ, RZ, R82 ;  /* 0x000000ffff609224 */ /* 0x000fe200078e0052 */
[-C--:B------:R-:W-:Y:S01]  /*15d70*/  @!P1 LEA R152, P0, R90, R242.reuse, 0x1 ;  /* 0x000000f25a989211 */ /* 0x080fe200078008ff */
[----:B------:R-:W-:Y:S01]  /*15d80*/  @!P1 IMAD.MOV.U32 R97, RZ, RZ, R80 ;  /* 0x000000ffff619224 */ /* 0x000fe200078e0050 */
[-C--:B------:R-:W-:Y:S02]  /*15d90*/  @!P1 LEA.HI.X R99, R84, R223.reuse, R78, 0x1, P3 ;  /* 0x000000df54639211 */ /* 0x080fe400018f0c4e */
[-C--:B------:R-:W-:Y:S01]  /*15da0*/  @!P1 LEA.HI.X R153, R90, R223.reuse, R60, 0x1, P0 ;  /* 0x000000df5a999211 */ /* 0x080fe200000f0c3c */
[----:B------:R-:W-:Y:S02]  /*15db0*/  @!P1 IMAD.WIDE.U32 R96, R38, 0xa0, R96 ;  /* 0x000000a026609825 */ /* 0x000fe400078e0060 */
[----:B------:R-:W-:Y:S01]  /*15dc0*/  @!PT LDS RZ, [RZ] ;  /* 0x00000000fffff984 */ /* 0x000fe20000000800 */
[----:B------:R-:W-:Y:S01]  /*15dd0*/  @!PT LDS RZ, [RZ] ;  /* 0x00000000fffff984 */ /* 0x000fe20000000800 */
[----:B------:R-:W-:Y:S01]  /*15de0*/  @!PT LDS RZ, [RZ] ;  /* 0x00000000fffff984 */ /* 0x000fe20000000800 */
[----:B------:R3:W-:Y:S02]  /*15df0*/  @!P1 LDGSTS.E.BYPASS.LTC128B.128 [R243+0x3000], desc[UR10][R98.64] ;  /* 0x0300000062f39fae */ /* 0x0007e4000b901d4a */
[----:B------:R-:W-:Y:S01]  /*15e00*/  @!P1 IMAD.IADD R61, R61, 0x1, R97 ;  /* 0x000000013d3d9824 */ /* 0x000fe200078e0261 */
[C---:B------:R-:W-:Y:S01]  /*15e10*/  @!P1 LEA R160, P2, R96.reuse, R242, 0x1 ;  /* 0x000000f260a09211 */ /* 0x040fe200078408ff */
[----:B------:R3:W-:Y:S03]  /*15e20*/  @P1 STS.128 [R243+0x3800], RZ ;  /* 0x003800fff3001388 */ /* 0x0007e60000000c00 */
[----:B------:R-:W-:-:S05]  /*15e30*/  @!P1 LEA.HI.X R161, R96, R223, R61, 0x1, P2 ;  /* 0x000000df60a19211 */ /* 0x000fca00010f0c3d */
        /* <DEDUP_REMOVED lines=23> */
.L_x_2124:
[----:B------:R-:W-:Y:S05]  /*15fb0*/  BSYNC B0 ;  /* 0x0000000000007941 */ /* 0x000fea0003800000 */
.L_x_2123:
[----:B------:R-:W0:Y:S01]  /*15fc0*/  LDGDEPBAR ;  /* 0x00000000000079af */ /* 0x000e220000000000 */
[----:B------:R-:W-:-:S04]  /*15fd0*/  LEA R242, P0, R82, R242, 0x1 ;  /* 0x000000f252f27211 */ /* 0x000fc800078008ff */
[----:B------:R-:W-:-:S09]  /*15fe0*/  LEA.HI.X R223, R82, R223, R80, 0x1, P0 ;  /* 0x000000df52df7211 */ /* 0x000fd200000f0c50 */
.L_x_2120:
[----:B-1----:R-:W-:Y:S01]  /*15ff0*/  FMNMX.FTZ R60, R132, R83, !PT ;  /* 0x00000053843c7209 */ /* 0x002fe20007810000 */
[----:B------:R-:W-:Y:S01]  /*16000*/  ULDC UR4, c[0x0][0x2ec] ;  /* 0x0000bb0000047ab9 */ /* 0x000fe20000000800 */
[----:B---3--:R-:W-:Y:S02]  /*16010*/  FMNMX.FTZ R100, R134, R25, !PT ;  /* 0x0000001986647209 */ /* 0x008fe40007810000 */
        /* <DEDUP_REMOVED lines=134> */
[--C-:B------:R-:W-:Y:S01]  /*16880*/  FFMA.FTZ R104, R72, UR4, -R99.reuse ;  /* 0x0000000448687c23 */ /* 0x100fe20008010863 */
[----:B------:R-:W1:Y:S01]  /*16890*/  SHFL.BFLY PT, R10, R100, 0x2, 0x1f ;  /* 0x0c401f00640a7f89 */ /* 0x000e6200000e0000 */
        /* <DEDUP_REMOVED lines=14> */
[----:B------:R-:W-:Y:S01]  /*16980*/  LDSM.16.MT88.4 R16, [R244+0x5000] ;  /* 0x00500000f410783b */ /* 0x000fe20000004200 */
[--C-:B------:R-:W-:Y:S01]  /*16990*/  FFMA.FTZ R106, R50, UR4, -R99.reuse ;  /* 0x00000004326a7c23 */ /* 0x100fe20008010863 */
[--C-:B------:R-:W-:Y:S01]  /*169a0*/  FFMA.FTZ R93, R63, UR4, -R99.reuse ;  /* 0x000000043f5d7c23 */ /* 0x100fe20008010863 */
[--C-:B------:R-:W-:Y:S01]  /*169b0*/  FFMA.FTZ R63, R6, UR4, -R99.reuse ;  /* 0x00000004063f7c23 */ /* 0x100fe20008010863 */
[--C-:B------:R-:W-:Y:S01]  /*169c0*/  FFMA.FTZ R50, R4, UR4, -R99.reuse ;  /* 0x0000000404327c23 */ /* 0x100fe20008010863 */
[----:B------:R-:W-:Y:S01]  /*169d0*/  FSEL R4, R101, RZ, P1 ;  /* 0x000000ff65047208 */ /* 0x000fe20000800000 */
[--C-:B------:R-:W-:Y:S01]  /*169e0*/  FFMA.FTZ R165, R83, UR4, -R99.reuse ;  /* 0x0000000453a57c23 */ /* 0x100fe20008010863 */
[--C-:B------:R-:W-:Y:S01]  /*169f0*/  FFMA.FTZ R161, R130, UR4, -R99.reuse ;  /* 0x0000000482a17c23 */ /* 0x100fe20008010863 */
[--C-:B------:R-:W-:Y:S01]  /*16a00*/  FFMA.FTZ R156, R70, UR4, -R99.reuse ;  /* 0x00000004469c7c23 */ /* 0x100fe20008010863 */
[----:B-1----:R-:W-:Y:S01]  /*16a10*/  FMNMX.FTZ R100, R100, R10, !PT ;  /* 0x0000000a64647209 */ /* 0x002fe20007810000 */
[----:B------:R-:W-:Y:S01]  /*16a20*/  FADD.FTZ R4, R132, -R4 ;  /* 0x8000000484047221 */ /* 0x000fe20000010000 */
[--C-:B------:R-:W-:Y:S01]  /*16a30*/  FFMA.FTZ R88, R79, UR4, -R99.reuse ;  /* 0x000000044f587c23 */ /* 0x100fe20008010863 */
[--C-:B------:R-:W-:Y:S01]  /*16a40*/  FFMA.FTZ R79, R143, UR4, -R99.reuse ;  /* 0x000000048f4f7c23 */ /* 0x100fe20008010863 */
[--C-:B------:R-:W-:Y:S01]  /*16a50*/  FFMA.FTZ R140, R113, UR4, -R99.reuse ;  /* 0x00000004718c7c23 */ /* 0x100fe20008010863 */
[----:B------:R-:W1:Y:S01]  /*16a60*/  SHFL.BFLY PT, R8, R100, 0x1, 0x1f ;  /* 0x0c201f0064087f89 */ /* 0x000e6200000e0000 */
[----:B------:R-:W-:Y:S01]  /*16a70*/  FMUL.FTZ R4, R4, UR4 ;  /* 0x0000000404047c20 */ /* 0x000fe20008410000 */
        /* <DEDUP_REMOVED lines=22> */
[----:B-1----:R-:W-:Y:S01]  /*16be0*/  FMNMX.FTZ R100, R100, R8, !PT ;  /* 0x0000000864647209 */ /* 0x002fe20007810000 */
[--C-:B------:R-:W-:Y:S01]  /*16bf0*/  FFMA.FTZ R141, R89, UR4, -R99.reuse ;  /* 0x00000004598d7c23 */ /* 0x100fe20008010863 */
[----:B------:R-:W1:Y:S01]  /*16c00*/  MUFU.EX2 R153, R153 ;  /* 0x0000009900997308 */ /* 0x000e620000000800 */
[----:B------:R-:W3:Y:S01]  /*16c10*/  LDSM.16.MT88.4 R8, [R245+0x5000] ;  /* 0x00500000f508783b */ /* 0x000ee20000004200 */
[C---:B------:R-:W-:Y:S01]  /*16c20*/  FSETP.NEU.FTZ.AND P0, PT, R100.reuse, -INF , PT ;  /* 0xff8000006400780b */ /* 0x040fe20003f1d000 */
[----:B------:R-:W-:Y:S01]  /*16c30*/  FMUL.FTZ R38, R100, UR4 ;  /* 0x0000000464267c20 */ /* 0x000fe20008410000 */
[----:B--2---:R-:W-:Y:S01]  /*16c40*/  F2FP.BF16.F32.PACK_AB R12, R161, R165 ;  /* 0x000000a5a10c723e */ /* 0x004fe200000010ff */
[--C-:B------:R-:W-:Y:S01]  /*16c50*/  FFMA.FTZ R94, R52, UR4, -R99.reuse ;  /* 0x00000004345e7c23 */ /* 0x100fe20008010863 */
[----:B------:R-:W-:Y:S01]  /*16c60*/  FSEL R6, R100, RZ, P0 ;  /* 0x000000ff64067208 */ /* 0x000fe20000000000 */
[--C-:B------:R-:W-:Y:S01]  /*16c70*/  FFMA.FTZ R70, R26, UR4, -R99.reuse ;  /* 0x000000041a467c23 */ /* 0x100fe20008010863 */
[----:B------:R-:W-:Y:S01]  /*16c80*/  FSEL R38, R38, RZ, P0 ;  /* 0x000000ff26267208 */ /* 0x000fe20000000000 */
[----:B------:R-:W2:Y:S01]  /*16c90*/  MUFU.EX2 R166, R4 ;  /* 0x0000000400a67308 */ /* 0x000ea20000000800 */
[--C-:B------:R-:W-:Y:S01]  /*16ca0*/  FFMA.FTZ R61, R24, UR4, -R99.reuse ;  /* 0x00000004183d7c23 */ /* 0x100fe20008010863 */
        /* <DEDUP_REMOVED lines=15> */
[----:B-1----:R-:W-:Y:S01]  /*16da0*/  F2FP.BF16.F32.PACK_AB R14, R153, R156 ;  /* 0x0000009c990e723e */ /* 0x002fe200000010ff */
[-C--:B--2---:R-:W-:Y:S01]  /*16db0*/  FMUL.FTZ R20, R236, R166.reuse ;  /* 0x000000a6ec147220 */ /* 0x084fe20000410000 */
[----:B------:R-:W1:Y:S01]  /*16dc0*/  MUFU.EX2 R155, R155 ;  /* 0x0000009b009b7308 */ /* 0x000e620000000800 */
[-C--:B------:R-:W-:Y:S01]  /*16dd0*/  FMUL.FTZ R21, R237, R166.reuse ;  /* 0x000000a6ed157220 */ /* 0x080fe20000410000 */
[--C-:B------:R-:W-:Y:S01]  /*16de0*/  FFMA.FTZ R147, R126, UR4, -R38.reuse ;  /* 0x000000047e937c23 */ /* 0x100fe20008010826 */
[--C-:B------:R-:W-:Y:S01]  /*16df0*/  FFMA.FTZ R131, R120, UR4, -R38.reuse ;  /* 0x0000000478837c23 */ /* 0x100fe20008010826 */
[-C--:B------:R-:W-:Y:S01]  /*16e00*/  FMUL.FTZ R232, R232, R166.reuse ;  /* 0x000000a6e8e87220 */ /* 0x080fe20000410000 */
[----:B------:R-:W-:Y:S01]  /*16e10*/  FMUL.FTZ R233, R233, R166 ;  /* 0x000000a6e9e97220 */ /* 0x000fe20000410000 */
[----:B------:R-:W-:Y:S01]  /*16e20*/  LDSM.16.MT88.4 R24, [R245+0x5400] ;  /* 0x00540000f518783b */ /* 0x000fe20000004200 */
        /* <DEDUP_REMOVED lines=10> */
[----:B-1----:R-:W-:Y:S01]  /*16ed0*/  F2FP.BF16.F32.PACK_AB R13, R155, R160 ;  /* 0x000000a09b0d723e */ /* 0x002fe200000010ff */
[----:B------:R-:W-:Y:S01]  /*16ee0*/  LDSM.16.MT88.4 R28, [R244+0x5800] ;  /* 0x00580000f41c783b */ /* 0x000fe20000004200 */
[-C--:B------:R-:W-:Y:S01]  /*16ef0*/  FMUL.FTZ R228, R228, R166.reuse ;  /* 0x000000a6e4e47220 */ /* 0x080fe20000410000 */
[-C--:B------:R-:W-:Y:S01]  /*16f00*/  FMUL.FTZ R229, R229, R166.reuse ;  /* 0x000000a6e5e57220 */ /* 0x080fe20000410000 */
[-C--:B------:R-:W-:Y:S01]  /*16f10*/  FMUL.FTZ R224, R224, R166.reuse ;  /* 0x000000a6e0e07220 */ /* 0x080fe20000410000 */
[----:B------:R-:W-:Y:S01]  /*16f20*/  FMUL.FTZ R225, R225, R166 ;  /* 0x000000a6e1e17220 */ /* 0x000fe20000410000 */
[--C-:B------:R-:W-:Y:S01]  /*16f30*/  FFMA.FTZ R122, R111, UR4, -R99.reuse ;  /* 0x000000046f7a7c23 */ /* 0x100fe20008010863 */
[----:B------:R1:W4:Y:S01]  /*16f40*/  MUFU.EX2 R163, R6 ;  /* 0x0000000600a37308 */ /* 0x0003220000000800 */
[--C-:B------:R-:W-:Y:S01]  /*16f50*/  FFMA.FTZ R111, R124, UR4, -R38.reuse ;  /* 0x000000047c6f7c23 */ /* 0x100fe20008010826 */
[--C-:B------:R-:W-:Y:S01]  /*16f60*/  FFMA.FTZ R90, R34, UR4, -R99.reuse ;  /* 0x00000004225a7c23 */ /* 0x100fe20008010863 */
[--C-:B------:R-:W-:Y:S01]  /*16f70*/  FFMA.FTZ R89, R33, UR4, -R99.reuse ;  /* 0x0000000421597c23 */ /* 0x100fe20008010863 */
[----:B------:R-:W-:Y:S01]  /*16f80*/  FFMA.FTZ R64, R35, UR4, -R99 ;  /* 0x0000000423407c23 */ /* 0x000fe20008010863 */
[--C-:B------:R-:W-:Y:S01]  /*16f90*/  FFMA.FTZ R124, R32, UR4, -R38.reuse ;  /* 0x00000004207c7c23 */ /* 0x100fe20008010826 */
[--C-:B------:R-:W-:Y:S01]  /*16fa0*/  FFMA.FTZ R110, R110, UR4, -R38.reuse ;  /* 0x000000046e6e7c23 */ /* 0x100fe20008010826 */
[--C-:B------:R-:W-:Y:S01]  /*16fb0*/  FFMA.FTZ R126, R168, UR4, -R38.reuse ;  /* 0x00000004a87e7c23 */ /* 0x100fe20008010826 */
[----:B------:R-:W-:Y:S01]  /*16fc0*/  MUFU.EX2 R148, R148 ;  /* 0x0000009400947308 */ /* 0x000fe20000000800 */
        /* <DEDUP_REMOVED lines=8> */
[----:B-1----:R-:W1:Y:S01]  /*17050*/  LDSM.16.MT88.4 R4, [R244+0x5400] ;  /* 0x00540000f404783b */ /* 0x002e620000004200 */
[-C--:B----4-:R-:W-:Y:S01]  /*17060*/  FMUL.FTZ R22, R238, R163.reuse ;  /* 0x000000a3ee167220 */ /* 0x090fe20000410000 */
        /* <DEDUP_REMOVED lines=11> */
[--C-:B------:R-:W-:Y:S01]  /*17120*/  FFMA.FTZ R162, R162, UR4, -R38.reuse ;  /* 0x00000004a2a27c23 */ /* 0x100fe20008010826 */
[--C-:B------:R-:W-:Y:S01]  /*17130*/  FFMA.FTZ R145, R145, UR4, -R38.reuse ;  /* 0x0000000491917c23 */ /* 0x100fe20008010826 */
[----:B------:R-:W4:Y:S01]  /*17140*/  MUFU.EX2 R140, R140 ;  /* 0x0000008c008c7308 */ /* 0x000f220000000800 */
[C---:B------:R-:W-:Y:S01]  /*17150*/  HMMA.16816.F32.BF16 R16, R12.reuse, R18, R232 ;  /* 0x000000120c10723c */ /* 0x040fe200000418e8 */
[----:B--2---:R-:W-:Y:S01]  /*17160*/  F2FP.BF16.F32.PACK_AB R32, R144, R148 ;  /* 0x000000949020723e */ /* 0x004fe200000010ff */
[--C-:B------:R-:W-:Y:S01]  /*17170*/  FFMA.FTZ R167, R167, UR4, -R38.reuse ;  /* 0x00000004a7a77c23 */ /* 0x100fe20008010826 */
[----:B------:R-:W-:Y:S01]  /*17180*/  FFMA.FTZ R139, R139, UR4, -R38 ;  /* 0x000000048b8b7c23 */ /* 0x000fe20008010826 */
[----:B------:R-:W-:Y:S01]  /*17190*/  FFMA.FTZ R165, R216, R166, R165 ;  /* 0x000000a6d8a57223 */ /* 0x000fe200000100a5 */
[----:B------:R-:W-:Y:S01]  /*171a0*/  FFMA.FTZ R160, R217, R163, R160 ;  /* 0x000000a3d9a07223 */ /* 0x000fe200000100a0 */
[C---:B---3--:R-:W-:Y:S01]  /*171b0*/  HMMA.16816.F32.BF16 R228, R12.reuse, R8, R228 ;  /* 0x000000080ce4723c */ /* 0x048fe200000418e4 */
[----:B------:R-:W-:Y:S01]  /*171c0*/  MUFU.EX2 R147, R147 ;  /* 0x0000009300937308 */ /* 0x000fe20000000800 */
[----:B------:R-:W-:Y:S01]  /*171d0*/  FADD.FTZ R161, R161, R165 ;  /* 0x000000a5a1a17221 */ /* 0x000fe20000010000 */
[----:B------:R-:W-:Y:S01]  /*171e0*/  FADD.FTZ R160, R155, R160 ;  /* 0x000000a09ba07221 */ /* 0x000fe20000010000 */
[--C-:B------:R-:W-:Y:S01]  /*171f0*/  FFMA.FTZ R164, R164, UR4, -R38.reuse ;  /* 0x00000004a4a47c23 */ /* 0x100fe20008010826 */
[----:B------:R-:W-:Y:S01]  /*17200*/  FFMA.FTZ R138, R138, UR4, -R38 ;  /* 0x000000048a8a7c23 */ /* 0x000fe20008010826 */
[----:B------:R-:W-:Y:S01]  /*17210*/  HMMA.16816.F32.BF16 R224, R12, R10, R224 ;  /* 0x0000000a0ce0723c */ /* 0x000fe200000418e0 */
[----:B------:R-:W2:Y:S01]  /*17220*/  LDSM.16.MT88.4 R8, [R245+0x5800] ;  /* 0x00580000f508783b */ /* 0x000ea20000004200 */
[----:B------:R-:W-:Y:S01]  /*17230*/  FADD.FTZ R161, R156, R161 ;  /* 0x000000a19ca17221 */ /* 0x000fe20000010000 */
[----:B------:R-:W3:Y:S01]  /*17240*/  MUFU.EX2 R143, R143 ;  /* 0x0000008f008f7308 */ /* 0x000ee20000000800 */
[----:B----4-:R-:W-:Y:S01]  /*17250*/  F2FP.BF16.F32.PACK_AB R34, R140, R141 ;  /* 0x0000008d8c22723e */ /* 0x010fe200000010ff */
[----:B------:R-:W-:Y:S01]  /*17260*/  FADD.FTZ R160, R152, R160 ;  /* 0x000000a098a07221 */ /* 0x000fe20000010000 */
[--C-:B------:R-:W-:Y:S01]  /*17270*/  FFMA.FTZ R157, R157, UR4, -R38.reuse ;  /* 0x000000049d9d7c23 */ /* 0x100fe20008010826 */
[----:B------:R-:W-:Y:S01]  /*17280*/  FFMA.FTZ R137, R137, UR4, -R38 ;  /* 0x0000000489897c23 */ /* 0x000fe20008010826 */
[----:B------:R-:W-:Y:S01]  /*17290*/  FADD.FTZ R161, R153, R161 ;  /* 0x000000a199a17221 */ /* 0x000fe20000010000 */
[----:B------:R-:W-:Y:S01]  /*172a0*/  FADD.FTZ R151, R151, R160 ;  /* 0x000000a097977221 */ /* 0x000fe20000010000 */
[--C-:B------:R-:W-:Y:S01]  /*172b0*/  FFMA.FTZ R150, R150, UR4, -R38.reuse ;  /* 0x0000000496967c23 */ /* 0x100fe20008010826 */
[----:B------:R-:W4:Y:S01]  /*172c0*/  MUFU.EX2 R131, R131 ;  /* 0x0000008300837308 */ /* 0x000f220000000800 */
[----:B------:R-:W-:Y:S01]  /*172d0*/  FADD.FTZ R148, R148, R161 ;  /* 0x000000a194947221 */ /* 0x000fe20000010000 */
[--C-:B------:R-:W-:Y:S01]  /*172e0*/  FFMA.FTZ R2, R2, UR4, -R38.reuse ;  /* 0x0000000402027c23 */ /* 0x100fe20008010826 */
[--C-:B------:R-:W-:Y:S01]  /*172f0*/  FFMA.FTZ R142, R142, UR4, -R38.reuse ;  /* 0x000000048e8e7c23 */ /* 0x100fe20008010826 */
[----:B------:R-:W-:Y:S01]  /*17300*/  FFMA.FTZ R136, R136, UR4, -R38 ;  /* 0x0000000488887c23 */ /* 0x000fe20008010826 */
[----:B------:R-:W-:Y:S01]  /*17310*/  FADD.FTZ R148, R144, R148 ;  /* 0x0000009490947221 */ /* 0x000fe20000010000 */
[--C-:B------:R-:W-:Y:S01]  /*17320*/  FFMA.FTZ R127, R127, UR4, -R38.reuse ;  /* 0x000000047f7f7c23 */ /* 0x100fe20008010826 */
[----:B------:R-:W-:Y:S01]  /*17330*/  FFMA.FTZ R135, R135, UR4, -R38 ;  /* 0x0000000487877c23 */ /* 0x000fe20008010826 */
[----:B------:R-:W5:Y:S01]  /*17340*/  MUFU.EX2 R129, R129 ;  /* 0x0000008100817308 */ /* 0x000f620000000800 */
[----:B---3--:R-:W-:Y:S01]  /*17350*/  F2FP.BF16.F32.PACK_AB R33, R143, R147 ;  /* 0x000000938f21723e */ /* 0x008fe200000010ff */
[----:B------:R-:W-:Y:S01]  /*17360*/  FADD.FTZ R147, R147, R151 ;  /* 0x0000009793937221 */ /* 0x000fe20000010000 */
[----:B------:R-:W-:Y:S01]  /*17370*/  FADD.FTZ R148, R141, R148 ;  /* 0x000000948d947221 */ /* 0x000fe20000010000 */
[--C-:B------:R-:W-:Y:S01]  /*17380*/  FFMA.FTZ R123, R123, UR4, -R38.reuse ;  /* 0x000000047b7b7c23 */ /* 0x100fe20008010826 */
[----:B------:R-:W-:Y:S01]  /*17390*/  FFMA.FTZ R133, R133, UR4, -R38 ;  /* 0x0000000485857c23 */ /* 0x000fe20008010826 */
[----:B------:R-:W-:Y:S01]  /*173a0*/  FADD.FTZ R147, R143, R147 ;  /* 0x000000938f937221 */ /* 0x000fe20000010000 */
[----:B------:R-:W-:Y:S01]  /*173b0*/  FADD.FTZ R140, R140, R148 ;  /* 0x000000948c8c7221 */ /* 0x000fe20000010000 */
[----:B------:R-:W-:Y:S01]  /*173c0*/  MUFU.EX2 R130, R130 ;  /* 0x0000008200827308 */ /* 0x000fe20000000800 */
[--C-:B------:R-:W-:Y:S01]  /*173d0*/  FFMA.FTZ R103, R103, UR4, -R38.reuse ;  /* 0x0000000467677c23 */ /* 0x100fe20008010826 */
[----:B----4-:R-:W-:Y:S01]  /*173e0*/  FADD.FTZ R147, R131, R147 ;  /* 0x0000009383937221 */ /* 0x010fe20000010000 */
[--C-:B------:R-:W-:Y:S01]  /*173f0*/  FFMA.FTZ R46, R46, UR4, -R38.reuse ;  /* 0x000000042e2e7c23 */ /* 0x100fe20008010826 */
[--C-:B------:R-:W-:Y:S01]  /*17400*/  FFMA.FTZ R53, R53, UR4, -R38.reuse ;  /* 0x0000000435357c23 */ /* 0x100fe20008010826 */
[----:B------:R-:W-:Y:S01]  /*17410*/  FFMA.FTZ R43, R43, UR4, -R99 ;  /* 0x000000042b2b7c23 */ /* 0x000fe20008010863 */
[--C-:B------:R-:W-:Y:S01]  /*17420*/  FFMA.FTZ R44, R44, UR4, -R38.reuse ;  /* 0x000000042c2c7c23 */ /* 0x100fe20008010826 */
[--C-:B------:R-:W-:Y:S01]  /*17430*/  FFMA.FTZ R41, R41, UR4, -R38.reuse ;  /* 0x0000000429297c23 */ /* 0x100fe20008010826 */
[----:B------:R-:W3:Y:S01]  /*17440*/  MUFU.EX2 R122, R122 ;  /* 0x0000007a007a7308 */ /* 0x000ee20000000800 */
[C---:B-----5:R-:W-:Y:S01]  /*17450*/  F2FP.BF16.F32.PACK_AB R35, R129.reuse, R131 ;  /* 0x000000838123723e */ /* 0x060fe200000010ff */
[----:B------:R-:W-:Y:S01]  /*17460*/  FADD.FTZ R129, R129, R147 ;  /* 0x0000009381817221 */ /* 0x000fe20000010000 */
[--C-:B------:R-:W-:Y:S01]  /*17470*/  FFMA.FTZ R39, R39, UR4, -R38.reuse ;  /* 0x0000000427277c23 */ /* 0x100fe20008010826 */
[--C-:B------:R-:W-:Y:S01]  /*17480*/  FFMA.FTZ R42, R42, UR4, -R38.reuse ;  /* 0x000000042a2a7c23 */ /* 0x100fe20008010826 */
[----:B------:R-:W-:Y:S01]  /*17490*/  LDSM.16.MT88.4 R232, [R244+0x8c00] ;  /* 0x008c0000f4e8783b */ /* 0x000fe20000004200 */
[--C-:B------:R-:W-:Y:S01]  /*174a0*/  FFMA.FTZ R36, R36, UR4, -R99.reuse ;  /* 0x0000000424247c23 */ /* 0x100fe20008010863 */
[----:B------:R-:W-:Y:S01]  /*174b0*/  FFMA.FTZ R216, R49, UR4, -R99 ;  /* 0x0000000431d87c23 */ /* 0x000fe20008010863 */
[----:B------:R-:W4:Y:S01]  /*174c0*/  MUFU.EX2 R121, R121 ;  /* 0x0000007900797308 */ /* 0x000f220000000800 */
[----:B-1----:R-:W-:Y:S01]  /*174d0*/  HMMA.16816.F32.BF16 R20, R32, R4, R20 ;  /* 0x000000042014723c */ /* 0x002fe20000041814 */
[--C-:B------:R-:W-:Y:S01]  /*174e0*/  FFMA.FTZ R0, R0, UR4, -R38.reuse ;  /* 0x0000000400007c23 */ /* 0x100fe20008010826 */
[----:B------:R-:W-:-:S04]  /*174f0*/  FFMA.FTZ R217, R47, UR4, -R38 ;  /* 0x000000042fd97c23 */ /* 0x000fc80008010826 */
[C---:B------:R-:W-:Y:S01]  /*17500*/  HMMA.16816.F32.BF16 R16, R32.reuse, R6, R16 ;  /* 0x000000062010723c */ /* 0x040fe20000041810 */
[----:B------:R-:W1:Y:S01]  /*17510*/  MUFU.EX2 R117, R117 ;  /* 0x0000007500757308 */ /* 0x000e620000000800 */
[----:B------:R-:W5:Y:S01]  /*17520*/  LDSM.16.MT88.4 R4, [R244+0x5c00] ;  /* 0x005c0000f404783b */ /* 0x000f620000004200 */
[----:B---3--:R-:W-:Y:S01]  /*17530*/  F2FP.BF16.F32.PACK_AB R12, R122, R130 ;  /* 0x000000827a0c723e */ /* 0x008fe200000010ff */
[----:B------:R-:W-:Y:S02]  /*17540*/  FADD.FTZ R130, R130, R140 ;  /* 0x0000008c82827221 */ /* 0x000fe40000010000 */
[C---:B------:R-:W-:Y:S02]  /*17550*/  HMMA.16816.F32.BF16 R228, R32.reuse, R24, R228 ;  /* 0x0000001820e4723c */ /* 0x040fe400000418e4 */
[----:B------:R-:W-:Y:S01]  /*17560*/  FADD.FTZ R130, R122, R130 ;  /* 0x000000827a827221 */ /* 0x000fe20000010000 */
[----:B------:R-:W3:Y:S03]  /*17570*/  MUFU.EX2 R125, R125 ;  /* 0x0000007d007d7308 */ /* 0x000ee60000000800 */
[----:B------:R-:W-:Y:S01]  /*17580*/  HMMA.16816.F32.BF16 R224, R32, R26, R224 ;  /* 0x0000001a20e0723c */ /* 0x000fe200000418e0 */
[----:B------:R-:W5:Y:S01]  /*17590*/  LDSM.16.MT88.4 R24, [R245+0x5c00] ;  /* 0x005c0000f518783b */ /* 0x000f620000004200 */
[----:B----4-:R-:W-:-:S03]  /*175a0*/  FADD.FTZ R130, R121, R130 ;  /* 0x0000008279827221 */ /* 0x010fc60000010000 */
        /* <DEDUP_REMOVED lines=17> */
[----:B------:R-:W4:Y:S01]  /*176c0*/  MUFU.EX2 R108, R108 ;  /* 0x0000006c006c7308 */ /* 0x000f220000000800 */
[C---:B---3--:R-:W-:Y:S01]  /*176d0*/  F2FP.BF16.F32.PACK_AB R32, R113.reuse, R116 ;  /* 0x000000747120723e */ /* 0x048fe200000010ff */
[----:B------:R-:W-:Y:S01]  /*176e0*/  FADD.FTZ R116, R116, R130 ;  /* 0x0000008274747221 */ /* 0x000fe20000010000 */
[----:B--2---:R-:W-:Y:S03]  /*176f0*/  HMMA.16816.F32.BF16 R228, R12, R8, R228 ;  /* 0x000000080ce4723c */ /* 0x004fe600000418e4 */
[----:B------:R-:W-:-:S02]  /*17700*/  FADD.FTZ R116, R113, R116 ;  /* 0x0000007471747221 */ /* 0x000fc40000010000 */
[----:B------:R-:W2:Y:S01]  /*17710*/  MUFU.EX2 R111, R111 ;  /* 0x0000006f006f7308 */ /* 0x000ea20000000800 */
[----:B------:R-:W-:Y:S01]  /*17720*/  HMMA.16816.F32.BF16 R224, R12, R10, R224 ;  /* 0x0000000a0ce0723c */ /* 0x000fe200000418e0 */
[----:B------:R-:W3:Y:S06]  /*17730*/  LDSM.16.MT88.4 R8, [R245+0x6000] ;  /* 0x00600000f508783b */ /* 0x000eec0000004200 */
[----:B------:R-:W5:Y:S01]  /*17740*/  MUFU.EX2 R114, R114 ;  /* 0x0000007200727308 */ /* 0x000f620000000800 */
[----:B----4-:R-:W-:Y:S01]  /*17750*/  F2FP.BF16.F32.PACK_AB R34, R108, R112 ;  /* 0x000000706c22723e */ /* 0x010fe200000010ff */
[----:B------:R-:W-:-:S04]  /*17760*/  FADD.FTZ R112, R112, R116 ;  /* 0x0000007470707221 */ /* 0x000fc80000010000 */
[----:B------:R-:W-:Y:S02]  /*17770*/  FADD.FTZ R112, R108, R112 ;  /* 0x000000706c707221 */ /* 0x000fe40000010000 */
[----:B------:R-:W4:Y:S01]  /*17780*/  MUFU.EX2 R110, R110 ;  /* 0x0000006e006e7308 */ /* 0x000f220000000800 */
[----:B--2---:R-:W-:-:S07]  /*17790*/  FADD.FTZ R119, R111, R119 ;  /* 0x000000776f777221 */ /* 0x004fce0000010000 */
[----:B------:R-:W2:Y:S01]  /*177a0*/  MUFU.EX2 R107, R107 ;  /* 0x0000006b006b7308 */ /* 0x000ea20000000800 */
[C---:B-----5:R-:W-:Y:S01]  /*177b0*/  F2FP.BF16.F32.PACK_AB R33, R114.reuse, R111 ;  /* 0x0000006f7221723e */ /* 0x060fe200000010ff */
[----:B------:R-:W-:-:S06]  /*177c0*/  FADD.FTZ R114, R114, R119 ;  /* 0x0000007772727221 */ /* 0x000fcc0000010000 */
[----:B------:R-:W5:Y:S01]  /*177d0*/  MUFU.EX2 R106, R106 ;  /* 0x0000006a006a7308 */ /* 0x000f620000000800 */
[----:B----4-:R-:W-:-:S07]  /*177e0*/  FADD.FTZ R114, R110, R114 ;  /* 0x000000726e727221 */ /* 0x010fce0000010000 */
[----:B------:R-:W4:Y:S01]  /*177f0*/  MUFU.EX2 R105, R105 ;  /* 0x0000006900697308 */ /* 0x000f220000000800 */
[C---:B--2---:R-:W-:Y:S01]  /*17800*/  F2FP.BF16.F32.PACK_AB R35, R107.reuse, R110 ;  /* 0x0000006e6b23723e */ /* 0x044fe200000010ff */
[----:B------:R-:W-:-:S06]  /*17810*/  FADD.FTZ R114, R107, R114 ;  /* 0x000000726b727221 */ /* 0x000fcc0000010000 */
[----:B------:R-:W2:Y:S01]  /*17820*/  MUFU.EX2 R104, R104 ;  /* 0x0000006800687308 */ /* 0x000ea20000000800 */
        /* <DEDUP_REMOVED lines=9> */
[----:B--2---:R-:W-:-:S02]  /*178c0*/  FADD.FTZ R105, R104, R105 ;  /* 0x0000006968697221 */ /* 0x004fc40000010000 */
[----:B------:R-:W-:Y:S01]  /*178d0*/  HMMA.16816.F32.BF16 R224, R32, R26, R224 ;  /* 0x0000001a20e0723c */ /* 0x000fe200000418e0 */
[----:B------:R-:W2:Y:S04]  /*178e0*/  LDSM.16.MT88.4 R24, [R245+0x6400] ;  /* 0x00640000f518783b */ /* 0x000ea80000004200 */
        /* <DEDUP_REMOVED lines=14> */
[----:B-1----:R-:W-:Y:S01]  /*179d0*/  HMMA.16816.F32.BF16 R20, R12, R16, R20 ;  /* 0x000000100c14723c */ /* 0x002fe20000041814 */
[----:B----4-:R-:W-:-:S05]  /*179e0*/  FADD.FTZ R102, R98, R102 ;  /* 0x0000006662667221 */ /* 0x010fca0000010000 */
[C---:B------:R-:W-:Y:S01]  /*179f0*/  HMMA.16816.F32.BF16 R28, R12.reuse, R18, R28 ;  /* 0x000000120c1c723c */ /* 0x040fe2000004181c */
[----:B------:R-:W1:Y:S01]  /*17a00*/  MUFU.EX2 R95, R95 ;  /* 0x0000005f005f7308 */ /* 0x000e620000000800 */
        /* <DEDUP_REMOVED lines=9> */
[C---:B-1----:R-:W-:Y:S01]  /*17aa0*/  F2FP.BF16.F32.PACK_AB R34, R95.reuse, R96 ;  /* 0x000000605f22723e */ /* 0x042fe200000010ff */
[----:B------:R-:W-:-:S06]  /*17ab0*/  FADD.FTZ R97, R95, R97 ;  /* 0x000000615f617221 */ /* 0x000fcc0000010000 */
[----:B------:R-:W1:Y:S08]  /*17ac0*/  MUFU.EX2 R134, R134 ;  /* 0x0000008600867308 */ /* 0x000e700000000800 */
[----:B------:R-:W2:Y:S01]  /*17ad0*/  MUFU.EX2 R146, R146 ;  /* 0x0000009200927308 */ /* 0x000ea20000000800 */
[----:B-----5:R-:W-:Y:S01]  /*17ae0*/  F2FP.BF16.F32.PACK_AB R33, R132, R128 ;  /* 0x000000808421723e */ /* 0x020fe200000010ff */
[----:B------:R-:W-:-:S04]  /*17af0*/  FADD.FTZ R128, R128, R124 ;  /* 0x0000007c80807221 */ /* 0x000fc80000010000 */
[----:B------:R-:W-:Y:S01]  /*17b00*/  FADD.FTZ R128, R132, R128 ;  /* 0x0000008084807221 */ /* 0x000fe20000010000 */
[----:B------:R-:W-:Y:S01]  /*17b10*/  MOV R132, R101 ;  /* 0x0000006500847202 */ /* 0x000fe20000000f00 */
[----:B------:R-:W-:Y:S02]  /*17b20*/  MUFU.EX2 R94, R94 ;  /* 0x0000005e005e7308 */ /* 0x000fe40000000800 */
[----:B-1----:R-:W-:-:S06]  /*17b30*/  FADD.FTZ R128, R134, R128 ;  /* 0x0000008086807221 */ /* 0x002fcc0000010000 */
[----:B------:R-:W1:Y:S01]  /*17b40*/  MUFU.EX2 R93, R93 ;  /* 0x0000005d005d7308 */ /* 0x000e620000000800 */
[C---:B--2---:R-:W-:Y:S01]  /*17b50*/  F2FP.BF16.F32.PACK_AB R35, R146.reuse, R134 ;  /* 0x000000869223723e */ /* 0x044fe200000010ff */
[----:B------:R-:W-:Y:S01]  /*17b60*/  FADD.FTZ R146, R146, R128 ;  /* 0x0000008092927221 */ /* 0x000fe20000010000 */
[----:B------:R-:W-:-:S05]  /*17b70*/  MOV R134, R100 ;  /* 0x0000006400867202 */ /* 0x000fca0000000f00 */
[----:B------:R-:W-:Y:S01]  /*17b80*/  MUFU.EX2 R92, R92 ;  /* 0x0000005c005c7308 */ /* 0x000fe20000000800 */
[C---:B------:R-:W-:Y:S06]  /*17b90*/  HMMA.16816.F32.BF16 R20, R32.reuse, R4, R20 ;  /* 0x000000042014723c */ /* 0x040fec0000041814 */
[----:B------:R-:W-:Y:S01]  /*17ba0*/  HMMA.16816.F32.BF16 R28, R32, R6, R28 ;  /* 0x00000006201c723c */ /* 0x000fe2000004181c */
[----:B------:R-:W2:Y:S01]  /*17bb0*/  MUFU.EX2 R91, R91 ;  /* 0x0000005b005b7308 */ /* 0x000ea20000000800 */
[----:B------:R-:W5:Y:S01]  /*17bc0*/  LDSM.16.MT88.4 R4, [R244+0x6c00] ;  /* 0x006c0000f404783b */ /* 0x000f620000004200 */
[----:B-1----:R-:W-:Y:S01]  /*17bd0*/  F2FP.BF16.F32.PACK_AB R12, R93, R94 ;  /* 0x0000005e5d0c723e */ /* 0x002fe200000010ff */
[----:B------:R-:W-:-:S02]  /*17be0*/  FADD.FTZ R94, R94, R97 ;  /* 0x000000615e5e7221 */ /* 0x000fc40000010000 */
[C---:B------:R-:W-:Y:S02]  /*17bf0*/  HMMA.16816.F32.BF16 R228, R32.reuse, R24, R228 ;  /* 0x0000001820e4723c */ /* 0x040fe400000418e4 */
[----:B------:R-:W-:Y:S01]  /*17c00*/  FADD.FTZ R94, R93, R94 ;  /* 0x0000005e5d5e7221 */ /* 0x000fe20000010000 */
[----:B------:R-:W1:Y:S03]  /*17c10*/  MUFU.EX2 R149, R149 ;  /* 0x0000009500957308 */ /* 0x000e660000000800 */
[----:B------:R-:W-:Y:S01]  /*17c20*/  HMMA.16816.F32.BF16 R224, R32, R26, R224 ;  /* 0x0000001a20e0723c */ /* 0x000fe200000418e0 */
[----:B------:R-:W5:Y:S04]  /*17c30*/  LDSM.16.MT88.4 R24, [R245+0x6c00] ;  /* 0x006c0000f518783b */ /* 0x000f680000004200 */
[----:B------:R-:W4:Y:S01]  /*17c40*/  MUFU.EX2 R154, R154 ;  /* 0x0000009a009a7308 */ /* 0x000f220000000800 */
[----:B--2---:R-:W-:Y:S01]  /*17c50*/  F2FP.BF16.F32.PACK_AB R14, R91, R92 ;  /* 0x0000005c5b0e723e */ /* 0x004fe200000010ff */
[----:B------:R-:W-:-:S04]  /*17c60*/  FADD.FTZ R92, R92, R94 ;  /* 0x0000005e5c5c7221 */ /* 0x000fc80000010000 */
[----:B------:R-:W-:Y:S02]  /*17c70*/  FADD.FTZ R92, R91, R92 ;  /* 0x0000005c5b5c7221 */ /* 0x000fe40000010000 */
[----:B------:R-:W-:Y:S01]  /*17c80*/  MUFU.EX2 R158, R158 ;  /* 0x0000009e009e7308 */ /* 0x000fe20000000800 */
[----:B-1----:R-:W-:-:S07]  /*17c90*/  FADD.FTZ R146, R149, R146 ;  /* 0x0000009295927221 */ /* 0x002fce0000010000 */
        /* <DEDUP_REMOVED lines=50> */
[----:B------:R-:W5:Y:S08]  /*17fc0*/  MUFU.EX2 R157, R157 ;  /* 0x0000009d009d7308 */ /* 0x000f700000000800 */
[----:B------:R-:W4:Y:S01]  /*17fd0*/  MUFU.EX2 R137, R137 ;  /* 0x0000008900897308 */ /* 0x000f220000000800 */
[----:B-1----:R-:W-:Y:S01]  /*17fe0*/  F2FP.BF16.F32.PACK_AB R13, R138, R164 ;  /* 0x000000a48a0d723e */ /* 0x002fe200000010ff */
[----:B------:R-:W-:-:S04]  /*17ff0*/  FADD.FTZ R164, R164, R167 ;  /* 0x000000a7a4a47221 */ /* 0x000fc80000010000 */
[----:B------:R-:W-:Y:S02]  /*18000*/  FADD.FTZ R164, R138, R164 ;  /* 0x000000a48aa47221 */ /* 0x000fe40000010000 */
[----:B------:R-:W1:Y:S02]  /*18010*/  MUFU.EX2 R82, R82 ;  /* 0x0000005200527308 */ /* 0x000e640000000800 */
[----:B-----5:R-:W-:-:S06]  /*18020*/  FADD.FTZ R164, R157, R164 ;  /* 0x000000a49da47221 */ /* 0x020fcc0000010000 */
[----:B------:R-:W5:Y:S01]  /*18030*/  MUFU.EX2 R81, R81 ;  /* 0x0000005100517308 */ /* 0x000f620000000800 */
[C---:B----4-:R-:W-:Y:S01]  /*18040*/  F2FP.BF16.F32.PACK_AB R15, R137.reuse, R157 ;  /* 0x0000009d890f723e */ /* 0x050fe200000010ff */
[----:B------:R-:W-:-:S06]  /*18050*/  FADD.FTZ R137, R137, R164 ;  /* 0x000000a489897221 */ /* 0x000fcc0000010000 */
[----:B------:R-:W-:Y:S01]  /*18060*/  MUFU.EX2 R80, R80 ;  /* 0x0000005000507308 */ /* 0x000fe20000000800 */
[----:B------:R-:W-:Y:S01]  /*18070*/  HMMA.16816.F32.BF16 R20, R12, R16, R20 ;  /* 0x000000100c14723c */ /* 0x000fe20000041814 */
[----:B-1----:R-:W-:-:S05]  /*18080*/  FADD.FTZ R83, R82, R83 ;  /* 0x0000005352537221 */ /* 0x002fca0000010000 */
[C---:B------:R-:W-:Y:S01]  /*18090*/  HMMA.16816.F32.BF16 R28, R12.reuse, R18, R28 ;  /* 0x000000120c1c723c */ /* 0x040fe2000004181c */
[----:B------:R-:W1:Y:S01]  /*180a0*/  MUFU.EX2 R79, R79 ;  /* 0x0000004f004f7308 */ /* 0x000e620000000800 */
[----:B------:R-:W4:Y:S01]  /*180b0*/  LDSM.16.MT88.4 R16, [R244+0x7800] ;  /* 0x00780000f410783b */ /* 0x000f220000004200 */
[C---:B-----5:R-:W-:Y:S01]  /*180c0*/  F2FP.BF16.F32.PACK_AB R32, R81.reuse, R82 ;  /* 0x000000525120723e */ /* 0x060fe200000010ff */
[----:B------:R-:W-:Y:S02]  /*180d0*/  FADD.FTZ R83, R81, R83 ;  /* 0x0000005351537221 */ /* 0x000fe40000010000 */
[C---:B--2---:R-:W-:Y:S03]  /*180e0*/  HMMA.16816.F32.BF16 R228, R12.reuse, R8, R228 ;  /* 0x000000080ce4723c */ /* 0x044fe600000418e4 */
[----:B------:R-:W2:Y:S03]  /*180f0*/  MUFU.EX2 R150, R150 ;  /* 0x0000009600967308 */ /* 0x000ea60000000800 */
[----:B------:R-:W-:Y:S01]  /*18100*/  HMMA.16816.F32.BF16 R224, R12, R10, R224 ;  /* 0x0000000a0ce0723c */ /* 0x000fe200000418e0 */
[----:B------:R-:W5:Y:S04]  /*18110*/  LDSM.16.MT88.4 R8, [R245+0x7800] ;  /* 0x00780000f508783b */ /* 0x000f680000004200 */
[----:B------:R-:W3:Y:S01]  /*18120*/  MUFU.EX2 R2, R2 ;  /* 0x0000000200027308 */ /* 0x000ee20000000800 */
[----:B-1----:R-:W-:Y:S01]  /*18130*/  F2FP.BF16.F32.PACK_AB R34, R79, R80 ;  /* 0x000000504f22723e */ /* 0x002fe200000010ff */
[----:B------:R-:W1:Y:S01]  /*18140*/  LDSM.16.MT88.4 R12, [R244+0x7c00] ;  /* 0x007c0000f40c783b */ /* 0x000e620000004200 */
[----:B------:R-:W-:-:S04]  /*18150*/  FADD.FTZ R80, R80, R83 ;  /* 0x0000005350507221 */ /* 0x000fc80000010000 */
[----:B------:R-:W-:Y:S01]  /*18160*/  FADD.FTZ R80, R79, R80 ;  /* 0x000000504f507221 */ /* 0x000fe20000010000 */
[----:B------:R-:W-:Y:S01]  /*18170*/  MUFU.EX2 R142, R142 ;  /* 0x0000008e008e7308 */ /* 0x000fe20000000800 */
[----:B--2---:R-:W-:-:S07]  /*18180*/  FADD.FTZ R137, R150, R137 ;  /* 0x0000008996897221 */ /* 0x004fce0000010000 */
[----:B------:R-:W2:Y:S01]  /*18190*/  MUFU.EX2 R136, R136 ;  /* 0x0000008800887308 */ /* 0x000ea20000000800 */
[C---:B---3--:R-:W-:Y:S01]  /*181a0*/  F2FP.BF16.F32.PACK_AB R33, R2.reuse, R150 ;  /* 0x000000960221723e */ /* 0x048fe200000010ff */
[----:B------:R-:W-:-:S06]  /*181b0*/  FADD.FTZ R137, R2, R137 ;  /* 0x0000008902897221 */ /* 0x000fcc0000010000 */
[----:B------:R-:W-:Y:S08]  /*181c0*/  MUFU.EX2 R78, R78 ;  /* 0x0000004e004e7308 */ /* 0x000ff00000000800 */
[----:B------:R-:W3:Y:S01]  /*181d0*/  MUFU.EX2 R77, R77 ;  /* 0x0000004d004d7308 */ /* 0x000ee20000000800 */
[----:B--2---:R-:W-:Y:S01]  /*181e0*/  F2FP.BF16.F32.PACK_AB R35, R136, R142 ;  /* 0x0000008e8823723e */ /* 0x004fe200000010ff */
[----:B------:R-:W-:-:S04]  /*181f0*/  FADD.FTZ R142, R142, R137 ;  /* 0x000000898e8e7221 */ /* 0x000fc80000010000 */
[----:B------:R-:W-:Y:S02]  /*18200*/  FADD.FTZ R142, R136, R142 ;  /* 0x0000008e888e7221 */ /* 0x000fe40000010000 */
[----:B------:R-:W-:Y:S01]  /*18210*/  MUFU.EX2 R76, R76 ;  /* 0x0000004c004c7308 */ /* 0x000fe20000000800 */
[C---:B------:R-:W-:Y:S06]  /*18220*/  HMMA.16816.F32.BF16 R20, R32.reuse, R4, R20 ;  /* 0x000000042014723c */ /* 0x040fec0000041814 */
[----:B------:R-:W-:Y:S01]  /*18230*/  HMMA.16816.F32.BF16 R28, R32, R6, R28 ;  /* 0x00000006201c723c */ /* 0x000fe2000004181c */
[----:B------:R-:W2:Y:S01]  /*18240*/  MUFU.EX2 R75, R75 ;  /* 0x0000004b004b7308 */ /* 0x000ea20000000800 */
[----:B---3--:R-:W-:Y:S01]  /*18250*/  F2FP.BF16.F32.PACK_AB R4, R77, R78 ;  /* 0x0000004e4d04723e */ /* 0x008fe200000010ff */
[----:B------:R-:W-:-:S03]  /*18260*/  FADD.FTZ R78, R78, R80 ;  /* 0x000000504e4e7221 */ /* 0x000fc60000010000 */
[C---:B------:R-:W-:Y:S01]  /*18270*/  HMMA.16816.F32.BF16 R228, R32.reuse, R24, R228 ;  /* 0x0000001820e4723c */ /* 0x040fe200000418e4 */
[----:B------:R-:W-:Y:S02]  /*18280*/  FADD.FTZ R78, R77, R78 ;  /* 0x0000004e4d4e7221 */ /* 0x000fe40000010000 */
[----:B------:R-:W-:Y:S03]  /*18290*/  MUFU.EX2 R127, R127 ;  /* 0x0000007f007f7308 */ /* 0x000fe60000000800 */
[----:B------:R-:W-:Y:S01]  /*182a0*/  HMMA.16816.F32.BF16 R224, R32, R26, R224 ;  /* 0x0000001a20e0723c */ /* 0x000fe200000418e0 */
[--C-:B------:R-:W-:Y:S01]  /*182b0*/  FFMA.FTZ R25, R69, UR4, -R38.reuse ;  /* 0x0000000445197c23 */ /* 0x100fe20008010826 */
[--C-:B------:R-:W-:Y:S01]  /*182c0*/  FFMA.FTZ R24, R48, UR4, -R99.reuse ;  /* 0x0000000430187c23 */ /* 0x100fe20008010863 */
[--C-:B------:R-:W-:Y:S02]  /*182d0*/  FFMA.FTZ R48, R57, UR4, -R38.reuse ;  /* 0x0000000439307c23 */ /* 0x100fe40008010826 */
        /* <DEDUP_REMOVED lines=9> */
[--C-:B------:R-:W-:Y:S01]  /*18370*/  FFMA.FTZ R45, R56, UR4, -R38.reuse ;  /* 0x00000004382d7c23 */ /* 0x100fe20008010826 */
[----:B------:R-:W-:Y:S01]  /*18380*/  FFMA.FTZ R51, R55, UR4, -R38 ;  /* 0x0000000437337c23 */ /* 0x000fe20008010826 */
[----:B------:R-:W-:-:S04]  /*18390*/  FADD.FTZ R76, R76, R78 ;  /* 0x0000004e4c4c7221 */ /* 0x000fc80000010000 */
[----:B------:R-:W-:Y:S01]  /*183a0*/  FADD.FTZ R76, R75, R76 ;  /* 0x0000004c4b4c7221 */ /* 0x000fe20000010000 */
        /* <DEDUP_REMOVED lines=9> */
[C---:B----4-:R-:W-:Y:S01]  /*18440*/  HMMA.16816.F32.BF16 R20, R4.reuse, R16, R20 ;  /* 0x000000100414723c */ /* 0x050fe20000041814 */
[----:B------:R-:W-:Y:S05]  /*18450*/  MUFU.EX2 R72, R72 ;  /* 0x0000004800487308 */ /* 0x000fea0000000800 */
[C---:B------:R-:W-:Y:S01]  /*18460*/  HMMA.16816.F32.BF16 R28, R4.reuse, R18, R28 ;  /* 0x00000012041c723c */ /* 0x040fe2000004181c */
[----:B------:R-:W2:Y:S02]  /*18470*/  LDSM.16.MT88.4 R16, [R245+0x7c00] ;  /* 0x007c0000f510783b */ /* 0x000ea40000004200 */
[----:B------:R-:W4:Y:S03]  /*18480*/  MUFU.EX2 R71, R71 ;  /* 0x0000004700477308 */ /* 0x000f260000000800 */
[C---:B-----5:R-:W-:Y:S05]  /*18490*/  HMMA.16816.F32.BF16 R228, R4.reuse, R8, R228 ;  /* 0x0000000804e4723c */ /* 0x060fea00000418e4 */
[----:B------:R-:W-:Y:S01]  /*184a0*/  MUFU.EX2 R103, R103 ;  /* 0x0000006700677308 */ /* 0x000fe20000000800 */
[----:B------:R-:W-:Y:S01]  /*184b0*/  HMMA.16816.F32.BF16 R224, R4, R10, R224 ;  /* 0x0000000a04e0723c */ /* 0x000fe200000418e0 */
[----:B------:R-:W5:Y:S06]  /*184c0*/  LDSM.16.MT88.4 R8, [R244+0x8000] ;  /* 0x00800000f408783b */ /* 0x000f6c0000004200 */
[----:B------:R-:W1:Y:S01]  /*184d0*/  MUFU.EX2 R25, R25 ;  /* 0x0000001900197308 */ /* 0x000e620000000800 */
[----:B---3--:R-:W-:Y:S01]  /*184e0*/  F2FP.BF16.F32.PACK_AB R4, R73, R74 ;  /* 0x0000004a4904723e */ /* 0x008fe200000010ff */
[----:B------:R-:W-:Y:S01]  /*184f0*/  FADD.FTZ R74, R74, R76 ;  /* 0x0000004c4a4a7221 */ /* 0x000fe20000010000 */
[----:B----4-:R-:W-:-:S03]  /*18500*/  F2FP.BF16.F32.PACK_AB R6, R71, R72 ;  /* 0x000000484706723e */ /* 0x010fc600000010ff */
[----:B------:R-:W-:Y:S02]  /*18510*/  FADD.FTZ R73, R73, R74 ;  /* 0x0000004a49497221 */ /* 0x000fe40000010000 */
[----:B------:R-:W3:Y:S02]  /*18520*/  MUFU.EX2 R26, R26 ;  /* 0x0000001a001a7308 */ /* 0x000ee40000000800 */
[----:B------:R-:W-:-:S04]  /*18530*/  FADD.FTZ R73, R72, R73 ;  /* 0x0000004948497221 */ /* 0x000fc80000010000 */
[----:B------:R-:W-:Y:S02]  /*18540*/  FADD.FTZ R71, R71, R73 ;  /* 0x0000004947477221 */ /* 0x000fe40000010000 */
[----:B------:R-:W4:Y:S01]  /*18550*/  MUFU.EX2 R27, R27 ;  /* 0x0000001b001b7308 */ /* 0x000f220000000800 */
[----:B-1----:R-:W-:Y:S01]  /*18560*/  F2FP.BF16.F32.PACK_AB R5, R25, R103 ;  /* 0x000000671905723e */ /* 0x002fe200000010ff */
[----:B------:R-:W-:-:S04]  /*18570*/  FADD.FTZ R103, R103, R123 ;  /* 0x0000007b67677221 */ /* 0x000fc80000010000 */
[----:B------:R-:W-:Y:S02]  /*18580*/  FADD.FTZ R25, R25, R103 ;  /* 0x0000006719197221 */ /* 0x000fe40000010000 */
[----:B------:R-:W1:Y:S02]  /*18590*/  MUFU.EX2 R70, R70 ;  /* 0x0000004600467308 */ /* 0x000e640000000800 */
[----:B---3--:R-:W-:-:S06]  /*185a0*/  FADD.FTZ R25, R26, R25 ;  /* 0x000000191a197221 */ /* 0x008fcc0000010000 */
[----:B------:R-:W3:Y:S01]  /*185b0*/  MUFU.EX2 R68, R68 ;  /* 0x0000004400447308 */ /* 0x000ee20000000800 */
[C---:B----4-:R-:W-:Y:S01]  /*185c0*/  F2FP.BF16.F32.PACK_AB R7, R27.reuse, R26 ;  /* 0x0000001a1b07723e */ /* 0x050fe200000010ff */
[----:B------:R-:W-:-:S06]  /*185d0*/  FADD.FTZ R27, R27, R25 ;  /* 0x000000191b1b7221 */ /* 0x000fcc0000010000 */
[----:B------:R-:W-:Y:S01]  /*185e0*/  HMMA.16816.F32.BF16 R20, R4, R12, R20 ;  /* 0x0000000c0414723c */ /* 0x000fe20000041814 */
[----:B------:R-:W-:Y:S01]  /*185f0*/  MUFU.EX2 R66, R66 ;  /* 0x0000004200427308 */ /* 0x000fe20000000800 */
[----:B-1----:R-:W-:-:S04]  /*18600*/  FADD.FTZ R71, R70, R71 ;  /* 0x0000004746477221 */ /* 0x002fc80000010000 */
[C---:B------:R-:W-:Y:S01]  /*18610*/  HMMA.16816.F32.BF16 R28, R4.reuse, R14, R28 ;  /* 0x0000000e041c723c */ /* 0x040fe2000004181c */
[----:B------:R-:W1:Y:S02]  /*18620*/  LDSM.16.MT88.4 R12, [R245+0x8000] ;  /* 0x00800000f50c783b */ /* 0x000e640000004200 */
[----:B------:R-:W4:Y:S03]  /*18630*/  MUFU.EX2 R64, R64 ;  /* 0x0000004000407308 */ /* 0x000f260000000800 */
[C---:B--2---:R-:W-:Y:S05]  /*18640*/  HMMA.16816.F32.BF16 R228, R4.reuse, R16, R228 ;  /* 0x0000001004e4723c */ /* 0x044fea00000418e4 */
[----:B------:R-:W2:Y:S01]  /*18650*/  MUFU.EX2 R32, R32 ;  /* 0x0000002000207308 */ /* 0x000ea20000000800 */
[----:B------:R-:W-:Y:S01]  /*18660*/  HMMA.16816.F32.BF16 R224, R4, R18, R224 ;  /* 0x0000001204e0723c */ /* 0x000fe200000418e0 */
[----:B------:R-:W1:Y:S06]  /*18670*/  LDSM.16.MT88.4 R16, [R244+0x8400] ;  /* 0x00840000f410783b */ /* 0x000e6c0000004200 */
[----:B------:R-:W5:Y:S01]  /*18680*/  MUFU.EX2 R33, R33 ;  /* 0x0000002100217308 */ /* 0x000f620000000800 */
[C---:B---3--:R-:W-:Y:S01]  /*18690*/  F2FP.BF16.F32.PACK_AB R4, R68.reuse, R70 ;  /* 0x000000464404723e */ /* 0x048fe200000010ff */
[----:B------:R-:W-:Y:S01]  /*186a0*/  FADD.FTZ R68, R68, R71 ;  /* 0x0000004744447221 */ /* 0x000fe20000010000 */
[----:B----4-:R-:W-:-:S03]  /*186b0*/  F2FP.BF16.F32.PACK_AB R6, R64, R66 ;  /* 0x000000424006723e */ /* 0x010fc600000010ff */
[----:B------:R-:W-:Y:S02]  /*186c0*/  FADD.FTZ R68, R66, R68 ;  /* 0x0000004442447221 */ /* 0x000fe40000010000 */
[----:B------:R-:W-:Y:S01]  /*186d0*/  MUFU.EX2 R35, R35 ;  /* 0x0000002300237308 */ /* 0x000fe20000000800 */
[----:B--2---:R-:W-:Y:S01]  /*186e0*/  FADD.FTZ R27, R32, R27 ;  /* 0x0000001b201b7221 */ /* 0x004fe20000010000 */
[----:B------:R-:W-:-:S06]  /*186f0*/  FADD.FTZ R64, R64, R68 ;  /* 0x0000004440407221 */ /* 0x000fcc0000010000 */
[----:B------:R-:W2:Y:S01]  /*18700*/  MUFU.EX2 R48, R48 ;  /* 0x0000003000307308 */ /* 0x000ea20000000800 */
[C---:B-----5:R-:W-:Y:S01]  /*18710*/  F2FP.BF16.F32.PACK_AB R5, R33.reuse, R32 ;  /* 0x000000202105723e */ /* 0x060fe200000010ff */
[----:B------:R-:W-:-:S06]  /*18720*/  FADD.FTZ R27, R33, R27 ;  /* 0x0000001b211b7221 */ /* 0x000fcc0000010000 */
[----:B------:R-:W3:Y:S08]  /*18730*/  MUFU.EX2 R63, R63 ;  /* 0x0000003f003f7308 */ /* 0x000ef00000000800 */
[----:B------:R-:W4:Y:S01]  /*18740*/  MUFU.EX2 R62, R62 ;  /* 0x0000003e003e7308 */ /* 0x000f220000000800 */
[----:B--2---:R-:W-:Y:S01]  /*18750*/  F2FP.BF16.F32.PACK_AB R7, R48, R35 ;  /* 0x000000233007723e */ /* 0x004fe200000010ff */
[----:B------:R-:W-:-:S04]  /*18760*/  FADD.FTZ R35, R35, R27 ;  /* 0x0000001b23237221 */ /* 0x000fc80000010000 */
[----:B------:R-:W-:Y:S02]  /*18770*/  FADD.FTZ R35, R48, R35 ;  /* 0x0000002330237221 */ /* 0x000fe40000010000 */
[----:B------:R-:W-:Y:S01]  /*18780*/  MUFU.EX2 R61, R61 ;  /* 0x0000003d003d7308 */ /* 0x000fe20000000800 */
[----:B------:R-:W-:Y:S01]  /*18790*/  HMMA.16816.F32.BF16 R20, R4, R8, R20 ;  /* 0x000000080414723c */ /* 0x000fe20000041814 */
[----:B---3--:R-:W-:-:S05]  /*187a0*/  FADD.FTZ R64, R63, R64 ;  /* 0x000000403f407221 */ /* 0x008fca0000010000 */
[C---:B------:R-:W-:Y:S01]  /*187b0*/  HMMA.16816.F32.BF16 R28, R4.reuse, R10, R28 ;  /* 0x0000000a041c723c */ /* 0x040fe2000004181c */
[----:B------:R-:W2:Y:S01]  /*187c0*/  MUFU.EX2 R60, R60 ;  /* 0x0000003c003c7308 */ /* 0x000ea20000000800 */
[----:B------:R-:W3:Y:S04]  /*187d0*/  LDSM.16.MT88.4 R8, [R245+0x8400] ;  /* 0x00840000f508783b */ /* 0x000ee80000004200 */
[C---:B-1----:R-:W-:Y:S03]  /*187e0*/  HMMA.16816.F32.BF16 R228, R4.reuse, R12, R228 ;  /* 0x0000000c04e4723c */ /* 0x042fe600000418e4 */
[----:B------:R-:W1:Y:S03]  /*187f0*/  MUFU.EX2 R45, R45 ;  /* 0x0000002d002d7308 */ /* 0x000e660000000800 */
[----:B------:R-:W-:Y:S01]  /*18800*/  HMMA.16816.F32.BF16 R224, R4, R14, R224 ;  /* 0x0000000e04e0723c */ /* 0x000fe200000418e0 */
[----:B------:R-:W5:Y:S04]  /*18810*/  LDSM.16.MT88.4 R12, [R244+0x8800] ;  /* 0x00880000f40c783b */ /* 0x000f680000004200 */
[----:B------:R-:W1:Y:S02]  /*18820*/  MUFU.EX2 R51, R51 ;  /* 0x0000003300337308 */ /* 0x000e640000000800 */
[C---:B----4-:R-:W-:Y:S01]  /*18830*/  F2FP.BF16.F32.PACK_AB R4, R62.reuse, R63 ;  /* 0x0000003f3e04723e */ /* 0x050fe200000010ff */
[----:B------:R-:W-:Y:S01]  /*18840*/  FADD.FTZ R62, R62, R64 ;  /* 0x000000403e3e7221 */ /* 0x000fe20000010000 */
[----:B--2---:R-:W-:-:S03]  /*18850*/  F2FP.BF16.F32.PACK_AB R6, R60, R61 ;  /* 0x0000003d3c06723e */ /* 0x004fc600000010ff */
[----:B------:R-:W-:Y:S01]  /*18860*/  FADD.FTZ R62, R61, R62 ;  /* 0x0000003e3d3e7221 */ /* 0x000fe20000010000 */
[----:B------:R-:W2:Y:S01]  /*18870*/  MUFU.EX2 R46, R46 ;  /* 0x0000002e002e7308 */ /* 0x000ea20000000800 */
[----:B-1----:R-:W-:Y:S02]  /*18880*/  FADD.FTZ R35, R45, R35 ;  /* 0x000000232d237221 */ /* 0x002fe40000010000 */
[----:B------:R-:W-:-:S05]  /*18890*/  FADD.FTZ R60, R60, R62 ;  /* 0x0000003e3c3c7221 */ /* 0x000fca0000010000 */
[----:B------:R-:W1:Y:S01]  /*188a0*/  MUFU.EX2 R53, R53 ;  /* 0x0000003500357308 */ /* 0x000e620000000800 */
[C---:B------:R-:W-:Y:S01]  /*188b0*/  F2FP.BF16.F32.PACK_AB R5, R51.reuse, R45 ;  /* 0x0000002d3305723e */ /* 0x040fe200000010ff */
[----:B------:R-:W-:-:S06]  /*188c0*/  FADD.FTZ R51, R51, R35 ;  /* 0x0000002333337221 */ /* 0x000fcc0000010000 */
[----:B------:R-:W4:Y:S01]  /*188d0*/  MUFU.EX2 R54, R54 ;  /* 0x0000003600367308 */ /* 0x000f220000000800 */
[----:B--2---:R-:W-:-:S07]  /*188e0*/  FADD.FTZ R51, R46, R51 ;  /* 0x000000332e337221 */ /* 0x004fce0000010000 */
[----:B------:R-:W-:Y:S01]  /*188f0*/  MUFU.EX2 R52, R52 ;  /* 0x0000003400347308 */ /* 0x000fe20000000800 */
[C---:B-1----:R-:W-:Y:S01]  /*18900*/  F2FP.BF16.F32.PACK_AB R7, R53.reuse, R46 ;  /* 0x0000002e3507723e */ /* 0x042fe200000010ff */
[----:B------:R-:W-:-:S06]  /*18910*/  FADD.FTZ R53, R53, R51 ;  /* 0x0000003335357221 */ /* 0x000fcc0000010000 */
[----:B------:R-:W-:Y:S01]  /*18920*/  HMMA.16816.F32.BF16 R20, R4, R16, R20 ;  /* 0x000000100414723c */ /* 0x000fe20000041814 */
[----:B------:R-:W-:Y:S01]  /*18930*/  MUFU.EX2 R50, R50 ;  /* 0x0000003200327308 */ /* 0x000fe20000000800 */
[----:B----4-:R-:W-:-:S04]  /*18940*/  FADD.FTZ R60, R54, R60 ;  /* 0x0000003c363c7221 */ /* 0x010fc80000010000 */
[C---:B------:R-:W-:Y:S01]  /*18950*/  HMMA.16816.F32.BF16 R28, R4.reuse, R18, R28 ;  /* 0x00000012041c723c */ /* 0x040fe2000004181c */
[----:B------:R-:W1:Y:S02]  /*18960*/  LDSM.16.MT88.4 R16, [R245+0x8800] ;  /* 0x00880000f510783b */ /* 0x000e640000004200 */
[----:B------:R-:W2:Y:S03]  /*18970*/  MUFU.EX2 R43, R43 ;  /* 0x0000002b002b7308 */ /* 0x000ea60000000800 */
[C---:B---3--:R-:W-:Y:S05]  /*18980*/  HMMA.16816.F32.BF16 R228, R4.reuse, R8, R228 ;  /* 0x0000000804e4723c */ /* 0x048fea00000418e4 */
        /* <DEDUP_REMOVED lines=22> */
[----:B------:R-:W1:Y:S01]  /*18af0*/  MUFU.EX2 R36, R36 ;  /* 0x0000002400247308 */ /* 0x000e620000000800 */
[----:B------:R-:W-:Y:S01]  /*18b00*/  HMMA.16816.F32.BF16 R20, R4, R12, R20 ;  /* 0x0000000c0414723c */ /* 0x000fe20000041814 */
[----:B------:R-:W-:-:S04]  /*18b10*/  FADD.FTZ R43, R43, R52 ;  /* 0x000000342b2b7221 */ /* 0x000fc80000010000 */
[----:B--2---:R-:W-:Y:S01]  /*18b20*/  FADD.FTZ R43, R24, R43 ;  /* 0x0000002b182b7221 */ /* 0x004fe20000010000 */
[----:B------:R-:W-:Y:S01]  /*18b30*/  HMMA.16816.F32.BF16 R28, R4, R14, R28 ;  /* 0x0000000e041c723c */ /* 0x000fe2000004181c */
[----:B------:R-:W2:Y:S02]  /*18b40*/  MUFU.EX2 R216, R216 ;  /* 0x000000d800d87308 */ /* 0x000ea40000000800 */
[----:B---3--:R-:W-:-:S03]  /*18b50*/  FADD.FTZ R43, R34, R43 ;  /* 0x0000002b222b7221 */ /* 0x008fc60000010000 */
[C---:B------:R-:W-:Y:S03]  /*18b60*/  HMMA.16816.F32.BF16 R228, R4.reuse, R16, R228 ;  /* 0x0000001004e4723c */ /* 0x040fe600000418e4 */
[----:B------:R-:W3:Y:S01]  /*18b70*/  MUFU.EX2 R40, R40 ;  /* 0x0000002800287308 */ /* 0x000ee20000000800 */
[----:B-1----:R-:W-:Y:S02]  /*18b80*/  FADD.FTZ R43, R36, R43 ;  /* 0x0000002b242b7221 */ /* 0x002fe40000010000 */
[----:B------:R-:W-:Y:S05]  /*18b90*/  HMMA.16816.F32.BF16 R224, R4, R18, R224 ;  /* 0x0000001204e0723c */ /* 0x000fea00000418e0 */
[----:B------:R-:W1:Y:S02]  /*18ba0*/  MUFU.EX2 R0, R0 ;  /* 0x0000000000007308 */ /* 0x000e640000000800 */
[----:B------:R-:W-:-:S02]  /*18bb0*/  F2FP.BF16.F32.PACK_AB R4, R34, R24 ;  /* 0x000000182204723e */ /* 0x000fc400000010ff */
[C---:B--2---:R-:W-:Y:S01]  /*18bc0*/  F2FP.BF16.F32.PACK_AB R6, R216.reuse, R36 ;  /* 0x00000024d806723e */ /* 0x044fe200000010ff */
[----:B------:R-:W-:-:S03]  /*18bd0*/  FADD.FTZ R216, R216, R43 ;  /* 0x0000002bd8d87221 */ /* 0x000fc60000010000 */
        /* <DEDUP_REMOVED lines=11> */
.L_x_2117:
[----:B------:R-:W-:-:S06]  /*18c90*/  UISETP.GE.AND UP0, UPT, UR8, 0x1, UPT ;  /* 0x000000010800788c */ /* 0x000fcc000bf06270 */
[----:B------:R-:W-:-:S13]  /*18ca0*/  PLOP3.LUT P0, PT, PT, PT, UP0, 0x80, 0x0 ;  /* 0x000000000000781c */ /* 0x000fda0003f0f008 */
[----:B------:R-:W-:Y:S05]  /*18cb0*/  @!P0 BRA `(.L_x_2125) ;  /* 0x0000005800288947 */ /* 0x000fea0003800000 */
[----:B------:R-:W1:Y:S01]  /*18cc0*/  S2R R0, SR_TID.X ;  /* 0x0000000000007919 */ /* 0x000e620000002100 */
[----:B------:R-:W-:Y:S01]  /*18cd0*/  ULDC UR6, c[0x0][0x250] ;  /* 0x0000940000067ab9 */ /* 0x000fe20000000800 */
[----:B------:R-:W-:Y:S01]  /*18ce0*/  IMAD.MOV.U32 R219, RZ, RZ, R134 ;  /* 0x000000ffffdb7224 */ /* 0x000fe200078e0086 */
[----:B------:R-:W-:Y:S01]  /*18cf0*/  ULEA UR6, -UR6, URZ, 0x8 ;  /* 0x0000003f06067291 */ /* 0x000fe2000f8e413f */
[----:B------:R-:W-:Y:S01]  /*18d00*/  IMAD.MOV.U32 R220, RZ, RZ, R132 ;  /* 0x000000ffffdc7224 */ /* 0x000fe200078e0084 */
[----:B------:R-:W-:Y:S01]  /*18d10*/  ULDC UR7, c[0x0][0x2d0] ;  /* 0x0000b40000077ab9 */ /* 0x000fe20000000800 */
[----:B------:R-:W-:Y:S01]  /*18d20*/  ULDC.64 UR10, c[0x0][0x208] ;  /* 0x00008200000a7ab9 */ /* 0x000fe20000000a00 */
[----:B------:R-:W-:Y:S02]  /*18d30*/  USHF.R.S32.HI UR4, URZ, 0x1f, UR6 ;  /* 0x0000001f3f047899 */ /* 0x000fe40008011406 */
[----:B------:R-:W-:-:S04]  /*18d40*/  MOV R247, UR6 ;  /* 0x0000000600f77c02 */ /* 0x000fc80008000f00 */
[----:B------:R-:W-:Y:S01]  /*18d50*/  IMAD.U32 R246, RZ, RZ, UR4 ;  /* 0x00000004fff67e24 */ /* 0x000fe2000f8e00ff */
[----:B------:R-:W-:Y:S01]  /*18d60*/  ULDC UR4, c[0x0][0x2ec] ;  /* 0x0000bb0000047ab9 */ /* 0x000fe20000000800 */
[----:B-1----:R-:W-:-:S04]  /*18d70*/  SHF.L.U32 R0, R0, 0x1, RZ ;  /* 0x0000000100007819 */ /* 0x002fc800000006ff */
[----:B------:R-:W-:-:S07]  /*18d80*/  LOP3.LUT R218, R0, 0x6, RZ, 0xc0, !PT ;  /* 0x0000000600da7812 */ /* 0x000fce00078ec0ff */
.L_x_2129:
        /* <DEDUP_REMOVED lines=34> */
[----:B------:R-:W-:Y:S02]  /*18fb0*/  ISETP.GT.U32.AND P4, PT, R0, R15, PT ;  /* 0x0000000f0000720c */ /* 0x000fe40003f84070 */
[----:B------:R-:W-:Y:S09]  /*18fc0*/  ISETP.GE.AND P3, PT, R12, RZ, PT ;  /* 0x000000ff0c00720c */ /* 0x000ff20003f66270 */
[----:B------:R-:W-:Y:S02]  /*18fd0*/  @!P0 IMAD.IADD R13, R13, 0x1, -R0 ;  /* 0x000000010d0d8824 */ /* 0x000fe400078e0a00 */
[-C--:B------:R-:W-:Y:S01]  /*18fe0*/  @!P4 IADD3 R15, R15, -R0.reuse, RZ ;  /* 0x800000000f0fc210 */ /* 0x080fe20007ffe0ff */
[----:B------:R-:W-:Y:S01]  /*18ff0*/  @!P0 VIADD R4, R4, 0x1 ;  /* 0x0000000104048836 */ /* 0x000fe20000000000 */
[C---:B------:R-:W-:Y:S01]  /*19000*/  ISETP.NE.AND P0, PT, R2.reuse, RZ, PT ;  /* 0x000000ff0200720c */ /* 0x040fe20003f05270 */
[----:B------:R-:W-:Y:S01]  /*19010*/  @!P4 VIADD R5, R5, 0x1 ;  /* 0x000000010505c836 */ /* 0x000fe20000000000 */
[-C--:B------:R-:W-:Y:S02]  /*19020*/  ISETP.GE.U32.AND P5, PT, R13, R0.reuse, PT ;  /* 0x000000000d00720c */ /* 0x080fe40003fa6070 */
[----:B------:R-:W-:Y:S02]  /*19030*/  ISETP.GE.U32.AND P6, PT, R15, R0, PT ;  /* 0x000000000f00720c */ /* 0x000fe40003fc6070 */
[----:B------:R-:W-:Y:S04]  /*19040*/  LOP3.LUT R0, R2, UR6, RZ, 0x3c, !PT ;  /* 0x0000000602007c12 */ /* 0x000fe8000f8e3cff */
        /* <DEDUP_REMOVED lines=30> */
.L_x_2126:
[----:B------:R-:W4:Y:S01]  /*19230*/  @!P1 LDC.64 R12, c[0x0][0x250] ;  /* 0x00009400ff0c9b82 */ /* 0x000f220000000a00 */
[----:B------:R-:W-:Y:S01]  /*19240*/  @P1 STS [R243+0x5000], RZ ;  /* 0x005000fff3001388 */ /* 0x000fe20000000800 */
[-C--:B------:R-:W-:Y:S01]  /*19250*/  LEA R248, P2, R2, R193.reuse, 0x1 ;  /* 0x000000c102f87211 */ /* 0x080fe200078408ff */
[----:B------:R-:W-:Y:S01]  /*19260*/  @!P1 IMAD.MOV.U32 R18, RZ, RZ, R2 ;  /* 0x000000ffff129224 */ /* 0x000fe200078e0002 */
[----:B------:R-:W-:Y:S01]  /*19270*/  @!P1 IADD3 R5, P0, R222, R2, RZ ;  /* 0x00000002de059210 */ /* 0x000fe20007f1e0ff */
[----:B------:R-:W-:Y:S01]  /*19280*/  @P1 STS [R243+0x5004], RZ ;  /* 0x005004fff3001388 */ /* 0x000fe20000000800 */
[-CC-:B------:R-:W-:Y:S01]  /*19290*/  LEA.HI.X R249, R2, R192.reuse, R0.reuse, 0x1, P2 ;  /* 0x000000c002f97211 */ /* 0x180fe200010f0c00 */
[--C-:B------:R-:W-:Y:S01]  /*192a0*/  @!P1 IMAD.MOV.U32 R19, RZ, RZ, R0.reuse ;  /* 0x000000ffff139224 */ /* 0x100fe200078e0000 */
[----:B------:R-:W-:Y:S01]  /*192b0*/  UISETP.GE.AND UP0, UPT, UR8, 0x2, UPT ;  /* 0x000000020800788c */ /* 0x000fe2000bf06270 */
[----:B------:R-:W-:Y:S01]  /*192c0*/  @P1 STS.64 [R243+0x5008], RZ ;  /* 0x005008fff3001388 */ /* 0x000fe20000000a00 */
[----:B------:R-:W-:Y:S01]  /*192d0*/  @!P1 IMAD.X R4, R221, 0x1, R0, P0 ;  /* 0x00000001dd049824 */ /* 0x000fe200000e0600 */
[CC--:B------:R-:W-:Y:S01]  /*192e0*/  @!P1 LEA R16, P0, R5.reuse, R193.reuse, 0x1 ;  /* 0x000000c105109211 */ /* 0x0c0fe200078008ff */
[----:B--2---:R-:W-:Y:S01]  /*192f0*/  @!P1 IMAD.WIDE.U32 R18, R8, 0x60, R18 ;  /* 0x0000006008129825 */ /* 0x004fe200078e0012 */
[----:B------:R-:W-:Y:S01]  /*19300*/  @!PT LDS RZ, [RZ] ;  /* 0x00000000fffff984 */ /* 0x000fe20000000800 */
[----:B------:R-:W-:Y:S01]  /*19310*/  @!PT LDS RZ, [RZ] ;  /* 0x00000000fffff984 */ /* 0x000fe20000000800 */
[----:B------:R-:W-:Y:S01]  /*19320*/  @!PT LDS RZ, [RZ] ;  /* 0x00000000fffff984 */ /* 0x000fe20000000800 */
[----:B------:R-:W-:Y:S02]  /*19330*/  @!P1 LDGSTS.E.BYPASS.LTC128B.128 [R243+0x5000], desc[UR10][R248.64] ;  /* 0x05000000f8f39fae */ /* 0x000fe4000b901d4a */
        /* <DEDUP_REMOVED lines=35> */
[----:B----4-:R-:W-:Y:S01]  /*19570*/  @!P1 IMAD.WIDE.U32 R8, R12, 0xa0, R8 ;  /* 0x000000a00c089825 */ /* 0x010fe200078e0008 */
[----:B-1----:R-:W-:Y:S02]  /*19580*/  @!P1 MOV R17, R0 ;  /* 0x0000000000119202 */ /* 0x002fe40000000f00 */
        /* <DEDUP_REMOVED lines=9> */
[----:B------:R-:W-:Y:S02]  /*19620*/  @!P1 IMAD.MOV.U32 R16, RZ, RZ, R2 ;  /* 0x000000ffff109224 */ /* 0x000fe400078e0002 */
[----:B------:R-:W-:Y:S02]  /*19630*/  @!P1 IMAD.IADD R13, R13, 0x1, R9 ;  /* 0x000000010d0d9824 */ /* 0x000fe400078e0209 */
[----:B--2---:R-:W-:Y:S03]  /*19640*/  @!P1 IMAD.WIDE.U32 R16, R4, 0xc0, R16 ;  /* 0x000000c004109825 */ /* 0x004fe600078e0010 */
[-C--:B------:R-:W-:Y:S01]  /*19650*/  @!P1 LEA.HI.X R13, R8, R192.reuse, R13, 0x1, P3 ;  /* 0x000000c0080d9211 */ /* 0x080fe200018f0c0d */
[----:B------:R-:W-:Y:S01]  /*19660*/  @!P1 IMAD R5, R5, 0xc0, RZ ;  /* 0x000000c005059824 */ /* 0x000fe200078e02ff */
[C---:B------:R-:W-:Y:S01]  /*19670*/  @!P1 LEA R4, P2, R16.reuse, R193, 0x1 ;  /* 0x000000c110049211 */ /* 0x040fe200078408ff */
[----:B------:R-:W-:Y:S02]  /*19680*/  @!P1 IMAD R11, R11, 0xe0, RZ ;  /* 0x000000e00b0b9824 */ /* 0x000fe400078e02ff */
[----:B------:R-:W-:Y:S01]  /*19690*/  @!PT LDS RZ, [RZ] ;  /* 0x00000000fffff984 */ /* 0x000fe20000000800 */
[----:B------:R-:W-:Y:S01]  /*196a0*/  @!PT LDS RZ, [RZ] ;  /* 0x00000000fffff984 */ /* 0x000fe20000000800 */
[----:B------:R-:W-:Y:S01]  /*196b0*/  @!PT LDS RZ, [RZ] ;  /* 0x00000000fffff984 */ /* 0x000fe20000000800 */
[----:B------:R-:W-:Y:S01]  /*196c0*/  @!P1 LDGSTS.E.BYPASS.LTC128B.128 [R243+0x7800], desc[UR10][R12.64] ;  /* 0x078000000cf39fae */ /* 0x000fe2000b901d4a */
[----:B------:R-:W-:Y:S02]  /*196d0*/  @!P1 IMAD.IADD R5, R5, 0x1, R17 ;  /* 0x0000000105059824 */ /* 0x000fe400078e0211 */
[----:B------:R-:W-:Y:S01]  /*196e0*/  @!P1 IADD3 R11, R11, R19, RZ ;  /* 0x000000130b0b9210 */ /* 0x000fe20007ffe0ff */
[----:B------:R-:W-:Y:S02]  /*196f0*/  @P1 STS.128 [R243+0x8000], RZ ;  /* 0x008000fff3001388 */ /* 0x000fe40000000c00 */
[-C--:B------:R-:W-:Y:S02]  /*19700*/  @!P1 LEA.HI.X R5, R16, R192.reuse, R5, 0x1, P2 ;  /* 0x000000c010059211 */ /* 0x080fe400010f0c05 */
[----:B------:R-:W-:Y:S02]  /*19710*/  @!P1 LEA.HI.X R11, R18, R192, R11, 0x1, P0 ;  /* 0x000000c0120b9211 */ /* 0x000fe400000f0c0b */
[----:B------:R-:W-:Y:S01]  /*19720*/  PLOP3.LUT P0, PT, PT, PT, UP0, 0x80, 0x0 ;  /* 0x000000000000781c */ /* 0x000fe20003f0f008 */
        /* <DEDUP_REMOVED lines=35> */
[----:B------:R-:W1:Y:S03]  /*19960*/  LDSM.16.M88.4 R192, [R211] ;  /* 0x00000000d3c0783b */ /* 0x000e660000000200 */
[C---:B-----5:R-:W-:Y:S01]  /*19970*/  HMMA.16816.F32.BF16 R44, R128.reuse, R48, RZ ;  /* 0x00000030802c723c */ /* 0x060fe200000418ff */
[----:B------:R-:W5:Y:S04]  /*19980*/  LDSM.16.M88.4 R188, [R210] ;  /* 0x00000000d2bc783b */ /* 0x000f680000000200 */
[----:B------:R-:W5:Y:S01]  /*19990*/  LDSM.16.M88.4 R184, [R209] ;  /* 0x00000000d1b8783b */ /* 0x000f620000000200 */
[C---:B------:R-:W-:Y:S03]  /*199a0*/  HMMA.16816.F32.BF16 R52, R128.reuse, R56, RZ ;  /* 0x000000388034723c */ /* 0x040fe600000418ff */
[----:B------:R-:W5:Y:S03]  /*199b0*/  LDSM.16.M88.4 R180, [R208] ;  /* 0x00000000d0b4783b */ /* 0x000f660000000200 */
[C---:B------:R-:W-:Y:S01]  /*199c0*/  HMMA.16816.F32.BF16 R60, R128.reuse, R64, RZ ;  /* 0x00000040803c723c */ /* 0x040fe200000418ff */
[----:B------:R-:W5:Y:S04]  /*199d0*/  LDSM.16.M88.4 R176, [R207] ;  /* 0x00000000cfb0783b */ /* 0x000f680000000200 */
[----:B------:R-:W5:Y:S01]  /*199e0*/  LDSM.16.M88.4 R172, [R206] ;  /* 0x00000000ceac783b */ /* 0x000f620000000200 */
[C---:B------:R-:W-:Y:S03]  /*199f0*/  HMMA.16816.F32.BF16 R68, R128.reuse, R72, RZ ;  /* 0x000000488044723c */ /* 0x040fe600000418ff */
[----:B------:R-:W5:Y:S03]  /*19a00*/  LDSM.16.M88.4 R168, [R205] ;  /* 0x00000000cda8783b */ /* 0x000f660000000200 */
[C---:B------:R-:W-:Y:S01]  /*19a10*/  HMMA.16816.F32.BF16 R76, R128.reuse, R80, RZ ;  /* 0x00000050804c723c */ /* 0x040fe200000418ff */
[----:B------:R-:W5:Y:S04]  /*19a20*/  LDSM.16.M88.4 R164, [R204] ;  /* 0x00000000cca4783b */ /* 0x000f680000000200 */
[----:B------:R-:W5:Y:S01]  /*19a30*/  LDSM.16.M88.4 R160, [R203] ;  /* 0x00000000cba0783b */ /* 0x000f620000000200 */
[C---:B--2---:R-:W-:Y:S03]  /*19a40*/  HMMA.16816.F32.BF16 R84, R128.reuse, R88, RZ ;  /* 0x000000588054723c */ /* 0x044fe600000418ff */
[----:B------:R-:W2:Y:S03]  /*19a50*/  LDSM.16.M88.4 R156, [R202] ;  /* 0x00000000ca9c783b */ /* 0x000ea60000000200 */
[C---:B------:R-:W-:Y:S01]  /*19a60*/  HMMA.16816.F32.BF16 R92, R128.reuse, R96, RZ ;  /* 0x00000060805c723c */ /* 0x040fe200000418ff */
[----:B------:R-:W2:Y:S04]  /*19a70*/  LDSM.16.M88.4 R152, [R201] ;  /* 0x00000000c998783b */ /* 0x000ea80000000200 */
[----:B------:R-:W2:Y:S01]  /*19a80*/  LDSM.16.M88.4 R148, [R200] ;  /* 0x00000000c894783b */ /* 0x000ea20000000200 */
[C---:B---3--:R-:W-:Y:S03]  /*19a90*/  HMMA.16816.F32.BF16 R100, R128.reuse, R104, RZ ;  /* 0x000000688064723c */ /* 0x048fe600000418ff */
[----:B------:R-:W3:Y:S03]  /*19aa0*/  LDSM.16.M88.4 R144, [R199] ;  /* 0x00000000c790783b */ /* 0x000ee60000000200 */
        /* <DEDUP_REMOVED lines=19> */
[C---:B------:R-:W-:Y:S06]  /*19be0*/  HMMA.16816.F32.BF16 R4, R132.reuse, R136, R4 ;  /* 0x000000888404723c */ /* 0x040fec0000041804 */
[C---:B------:R-:W-:Y:S01]  /*19bf0*/  HMMA.16816.F32.BF16 R8, R132.reuse, R138, R8 ;  /* 0x0000008a8408723c */ /* 0x040fe20000041808 */
[----:B------:R-:W4:Y:S01]  /*19c00*/  LDSM.16.M88.4 R136, [R3] ;  /* 0x000000000388783b */ /* 0x000f220000000200 */
[----:B------:R-:W-:Y:S04]  /*19c10*/  DEPBAR.LE SB0, 0x0 ;  /* 0x000080000000791a */ /* 0x000fe80000000000 */
[C---:B------:R-:W-:Y:S01]  /*19c20*/  HMMA.16816.F32.BF16 R12, R132.reuse, R192, R12 ;  /* 0x000000c0840c723c */ /* 0x040fe2000004180c */
[----:B------:R-:W-:Y:S05]  /*19c30*/  BAR.SYNC.DEFER_BLOCKING 0x0 ;  /* 0x0000000000007b1d */ /* 0x000fea0000010000 */
[C---:B------:R-:W-:Y:S05]  /*19c40*/  HMMA.16816.F32.BF16 R16, R132.reuse, R194, R16 ;  /* 0x000000c28410723c */ /* 0x040fea0000041810 */
[----:B------:R-:W-:Y:S01]  /*19c50*/  IMAD.MOV.U32 R193, RZ, RZ, R248 ;  /* 0x000000ffffc17224 */ /* 0x000fe200078e00f8 */
[C---:B-----5:R-:W-:Y:S05]  /*19c60*/  HMMA.16816.F32.BF16 R20, R132.reuse, R188, R20 ;  /* 0x000000bc8414723c */ /* 0x060fea0000041814 */
        /* <DEDUP_REMOVED lines=102> */
.L_x_2128:
[----:B------:R1:W-:Y:S01]  /*1a2d0*/  @P1 STS [R243+0x1000], RZ ;  /* 0x001000fff3001388 */ /* 0x0003e20000000800 */
[CC--:B------:R-:W-:Y:S01]  /*1a2e0*/  LEA R140, P2, R142.reuse, R242.reuse, 0x1 ;  /* 0x000000f28e8c7211 */ /* 0x0c0fe200078408ff */
[----:B------:R-:W3:Y:S01]  /*1a2f0*/  @!P1 LDC R137, c[0x0][0x24c] ;  /* 0x00009300ff899b82 */ /* 0x000ee20000000800 */
[C---:B------:R-:W-:Y:S01]  /*1a300*/  @!P1 IADD3 R2, P0, R142.reuse, UR19, RZ ;  /* 0x000000138e029c10 */ /* 0x040fe2000ff1e0ff */
[----:B------:R1:W-:Y:S01]  /*1a310*/  @P1 STS [R243+0x1004], RZ ;  /* 0x001004fff3001388 */ /* 0x0003e20000000800 */
[-CC-:B------:R-:W-:Y:S01]  /*1a320*/  LEA.HI.X R141, R142, R223.reuse, R136.reuse, 0x1, P2 ;  /* 0x000000df8e8d7211 */ /* 0x180fe200010f0c88 */
[----:B------:R-:W-:Y:S01]  /*1a330*/  @!P1 IMAD.MOV.U32 R149, RZ, RZ, R136 ;  /* 0x000000ffff959224 */ /* 0x000fe200078e0088 */
[----:B------:R-:W-:Y:S01]  /*1a340*/  @!P1 IADD3.X R0, R136, UR18, RZ, P0, !PT ;  /* 0x0000001288009c10 */ /* 0x000fe200087fe4ff */
[----:B------:R1:W-:Y:S01]  /*1a350*/  @P1 STS.64 [R243+0x1008], RZ ;  /* 0x001008fff3001388 */ /* 0x0003e20000000a00 */
[C---:B------:R-:W-:Y:S01]  /*1a360*/  @!P1 LEA R144, P0, R2.reuse, R242, 0x1 ;  /* 0x000000f202909211 */ /* 0x040fe200078008ff */
[----:B------:R-:W4:Y:S01]  /*1a370*/  @!P1 LDC R133, c[0x0][0x24c] ;  /* 0x00009300ff859b82 */ /* 0x000f220000000800 */
[----:B------:R-:W-:Y:S01]  /*1a380*/  @!P1 LEA R139, P2, R135, R142, 0x6 ;  /* 0x0000008e878b9211 */ /* 0x000fe200078430ff */
[----:B------:R-:W-:Y:S01]  /*1a390*/  @!PT LDS RZ, [RZ] ;  /* 0x00000000fffff984 */ /* 0x000fe20000000800 */
[----:B------:R-:W-:Y:S01]  /*1a3a0*/  @!PT LDS RZ, [RZ] ;  /* 0x00000000fffff984 */ /* 0x000fe20000000800 */
[----:B------:R-:W-:Y:S01]  /*1a3b0*/  @!PT LDS RZ, [RZ] ;  /* 0x00000000fffff984 */ /* 0x000fe20000000800 */
[----:B------:R-:W-:Y:S01]  /*1a3c0*/  @!P1 LDGSTS.E.BYPASS.LTC128B.128 [R243+0x1000], desc[UR10][R140.64] ;  /* 0x010000008cf39fae */ /* 0x000fe2000b901d4a */
[-C--:B------:R-:W-:Y:S01]  /*1a3d0*/  @!P1 LEA.HI.X R145, R2, R223.reuse, R0, 0x1, P0 ;  /* 0x000000df02919211 */ /* 0x080fe200000f0c00 */
[----:B------:R-:W-:Y:S01]  /*1a3e0*/  @!P1 IMAD.MOV.U32 R147, RZ, RZ, R136 ;  /* 0x000000ffff939224 */ /* 0x000fe200078e0088 */
[----:B------:R-:W-:Y:S01]  /*1a3f0*/  @!P1 LEA R138, P0, R139, R242, 0x1 ;  /* 0x000000f28b8a9211 */ /* 0x000fe200078008ff */
        /* <DEDUP_REMOVED lines=8> */
[-C--:B------:R-:W-:Y:S01]  /*1a480*/  @!P1 LEA.HI.X R139, R139, R223.reuse, R134, 0x1, P0 ;  /* 0x000000df8b8b9211 */ /* 0x080fe200000f0c86 */
        /* <DEDUP_REMOVED lines=16> */
[----:B---3--:R-:W-:Y:S03]  /*1a590*/  @!P1 LEA R138, P3, R146, R242, 0x1 ;  /* 0x000000f2928a9211 */ /* 0x008fe600078608ff */
        /* <DEDUP_REMOVED lines=46> */
.L_x_2127:
        /* <DEDUP_REMOVED lines=223> */
[----:B------:R-:W-:Y:S02]  /*1b670*/  I2FP.F32.S32 R0, R132 ;  /* 0x0000008400007245 */ /* 0x000fe40000201400 */
[C---:B------:R-:W-:Y:S03]  /*1b680*/  IADD3 R132, R133.reuse, 0x99, RZ ;  /* 0x0000009985847810 */ /* 0x040fe60007ffe0ff */
[C---:B------:R-:W-:Y:S01]  /*1b690*/  FFMA.FTZ R76, R0.reuse, UR5, R76 ;  /* 0x00000005004c7c23 */ /* 0x040fe2000801004c */
[----:B------:R-:W-:Y:S01]  /*1b6a0*/  FFMA.FTZ R78, R0, UR5, R78 ;  /* 0x00000005004e7c23 */ /* 0x000fe2000801004e */
[C---:B------:R-:W-:Y:S03]  /*1b6b0*/  IADD3 R0, R133.reuse, 0x91, RZ ;  /* 0x0000009185007810 */ /* 0x040fe60007ffe0ff */
[----:B------:R-:W-:Y:S02]  /*1b6c0*/  FMNMX.FTZ R135, R76, R135, !PT ;  /* 0x000000874c877209 */ /* 0x000fe40007810000 */
[----:B------:R-:W-:Y:S02]  /*1b6d0*/  I2FP.F32.S32 R0, R0 ;  /* 0x0000000000007245 */ /* 0x000fe40000201400 */
[----:B------:R-:W-:Y:S03]  /*1b6e0*/  FMNMX.FTZ R134, R78, R134, !PT ;  /* 0x000000864e867209 */ /* 0x000fe60007810000 */
[C---:B------:R-:W-:Y:S01]  /*1b6f0*/  FFMA.FTZ R77, R0.reuse, UR5, R77 ;  /* 0x00000005004d7c23 */ /* 0x040fe2000801004d */
[----:B------:R-:W-:Y:S01]  /*1b700*/  FFMA.FTZ R79, R0, UR5, R79 ;  /* 0x00000005004f7c23 */ /* 0x000fe2000801004f */
[----:B------:R-:W-:Y:S01]  /*1b710*/  I2FP.F32.S32 R0, R132 ;  /* 0x0000008400007245 */ /* 0x000fe20000201400 */
[C---:B------:R-:W-:Y:S01]  /*1b720*/  FFMA.FTZ R80, R2.reuse, UR5, R80 ;  /* 0x0000000502507c23 */ /* 0x040fe20008010050 */
[----:B------:R-:W-:Y:S01]  /*1b730*/  FFMA.FTZ R82, R2, UR5, R82 ;  /* 0x0000000502527c23 */ /* 0x000fe20008010052 */
[----:B------:R-:W-:Y:S02]  /*1b740*/  IADD3 R2, R133, 0xa1, RZ ;  /* 0x000000a185027810 */ /* 0x000fe40007ffe0ff */
[----:B------:R-:W-:Y:S01]  /*1b750*/  FMNMX.FTZ R134, R79, R134, !PT ;  /* 0x000000864f867209 */ /* 0x000fe20007810000 */
[C---:B------:R-:W-:Y:S01]  /*1b760*/  FFMA.FTZ R81, R0.reuse, UR5, R81 ;  /* 0x0000000500517c23 */ /* 0x040fe20008010051 */
[----:B------:R-:W-:Y:S01]  /*1b770*/  FFMA.FTZ R83, R0, UR5, R83 ;  /* 0x0000000500537c23 */ /* 0x000fe20008010053 */
[----:B------:R-:W-:Y:S02]  /*1b780*/  IADD3 R0, R133, 0xa0, RZ ;  /* 0x000000a085007810 */ /* 0x000fe40007ffe0ff */
[----:B------:R-:W-:Y:S02]  /*1b790*/  FMNMX.FTZ R134, R82, R134, !PT ;  /* 0x0000008652867209 */ /* 0x000fe40007810000 */
[----:B------:R-:W-:Y:S02]  /*1b7a0*/  I2FP.F32.S32 R0, R0 ;  /* 0x0000000000007245 */ /* 0x000fe40000201400 */
[----:B------:R-:W-:Y:S02]  /*1b7b0*/  FMNMX.FTZ R134, R83, R134, !PT ;  /* 0x0000008653867209 */ /* 0x000fe40007810000 */
[C---:B------:R-:W-:Y:S01]  /*1b7c0*/  IADD3 R132, R133.reuse, 0xa8, RZ ;  /* 0x000000a885847810 */ /* 0x040fe20007ffe0ff */
[C---:B------:R-:W-:Y:S01]  /*1b7d0*/  FFMA.FTZ R84, R0.reuse, UR5, R84 ;  /* 0x0000000500547c23 */ /* 0x040fe20008010054 */
[----:B------:R-:W-:Y:S01]  /*1b7e0*/  FFMA.FTZ R86, R0, UR5, R86 ;  /* 0x0000000500567c23 */ /* 0x000fe20008010056 */
[----:B------:R-:W-:Y:S02]  /*1b7f0*/  I2FP.F32.S32 R2, R2 ;  /* 0x0000000200027245 */ /* 0x000fe40000201400 */
[----:B------:R-:W-:Y:S02]  /*1b800*/  I2FP.F32.S32 R0, R132 ;  /* 0x0000008400007245 */ /* 0x000fe40000201400 */
[----:B------:R-:W-:Y:S01]  /*1b810*/  FMNMX.FTZ R134, R86, R134, !PT ;  /* 0x0000008656867209 */ /* 0x000fe20007810000 */
[C---:B------:R-:W-:Y:S01]  /*1b820*/  FFMA.FTZ R85, R2.reuse, UR5, R85 ;  /* 0x0000000502557c23 */ /* 0x040fe20008010055 */
[----:B------:R-:W-:Y:S01]  /*1b830*/  FFMA.FTZ R87, R2, UR5, R87 ;  /* 0x0000000502577c23 */ /* 0x000fe20008010057 */
[C---:B------:R-:W-:Y:S01]  /*1b840*/  FFMA.FTZ R88, R0.reuse, UR5, R88 ;  /* 0x0000000500587c23 */ /* 0x040fe20008010058 */
[----:B------:R-:W-:Y:S01]  /*1b850*/  FFMA.FTZ R90, R0, UR5, R90 ;  /* 0x00000005005a7c23 */ /* 0x000fe2000801005a */
[----:B------:R-:W-:Y:S02]  /*1b860*/  IADD3 R0, R133, 0xa9, RZ ;  /* 0x000000a985007810 */ /* 0x000fe40007ffe0ff */
[----:B------:R-:W-:Y:S02]  /*1b870*/  FMNMX.FTZ R134, R87, R134, !PT ;  /* 0x0000008657867209 */ /* 0x000fe40007810000 */
[----:B------:R-:W-:Y:S02]  /*1b880*/  I2FP.F32.S32 R0, R0 ;  /* 0x0000000000007245 */ /* 0x000fe40000201400 */
[C---:B------:R-:W-:Y:S02]  /*1b890*/  IADD3 R2, R133.reuse, 0xb0, RZ ;  /* 0x000000b085027810 */ /* 0x040fe40007ffe0ff */
[C---:B------:R-:W-:Y:S01]  /*1b8a0*/  IADD3 R132, R133.reuse, 0xb1, RZ ;  /* 0x000000b185847810 */ /* 0x040fe20007ffe0ff */
[C---:B------:R-:W-:Y:S01]  /*1b8b0*/  FFMA.FTZ R89, R0.reuse, UR5, R89 ;  /* 0x0000000500597c23 */ /* 0x040fe20008010059 */
[----:B------:R-:W-:Y:S01]  /*1b8c0*/  I2FP.F32.S32 R2, R2 ;  /* 0x0000000200027245 */ /* 0x000fe20000201400 */
[----:B------:R-:W-:Y:S01]  /*1b8d0*/  FFMA.FTZ R91, R0, UR5, R91 ;  /* 0x00000005005b7c23 */ /* 0x000fe2000801005b */
[----:B------:R-:W-:Y:S02]  /*1b8e0*/  I2FP.F32.S32 R0, R132 ;  /* 0x0000008400007245 */ /* 0x000fe40000201400 */
[C---:B------:R-:W-:Y:S01]  /*1b8f0*/  IADD3 R132, R133.reuse, 0xc0, RZ ;  /* 0x000000c085847810 */ /* 0x040fe20007ffe0ff */
[C---:B------:R-:W-:Y:S01]  /*1b900*/  FFMA.FTZ R92, R2.reuse, UR5, R92 ;  /* 0x00000005025c7c23 */ /* 0x040fe2000801005c */
[----:B------:R-:W-:Y:S01]  /*1b910*/  FFMA.FTZ R94, R2, UR5, R94 ;  /* 0x00000005025e7c23 */ /* 0x000fe2000801005e */
        /* <DEDUP_REMOVED lines=27> */
[----:B------:R-:W-:Y:S01]  /*1bad0*/  I2FP.F32.S32 R0, R132 ;  /* 0x0000008400007245 */ /* 0x000fe20000201400 */
[----:B------:R-:W-:Y:S01]  /*1bae0*/  FFMA.FTZ R104, R2, UR5, R104 ;  /* 0x0000000502687c23 */ /* 0x000fe20008010068 */
[----:B------:R-:W-:Y:S01]  /*1baf0*/  FMNMX.FTZ R135, R92, R135, !PT ;  /* 0x000000875c877209 */ /* 0x000fe20007810000 */
[----:B------:R-:W-:Y:S01]  /*1bb00*/  FFMA.FTZ R106, R2, UR5, R106 ;  /* 0x00000005026a7c23 */ /* 0x000fe2000801006a */
        /* <DEDUP_REMOVED lines=18> */
[C---:B------:R-:W-:Y:S02]  /*1bc30*/  IADD3 R0, R133.reuse, 0xd9, RZ ;  /* 0x000000d985007810 */ /* 0x040fe40007ffe0ff */
[----:B------:R-:W-:Y:S02]  /*1bc40*/  IADD3 R2, R133, 0xe0, RZ ;  /* 0x000000e085027810 */ /* 0x000fe40007ffe0ff */
[----:B------:R-:W-:Y:S02]  /*1bc50*/  I2FP.F32.S32 R0, R0 ;  /* 0x0000000000007245 */ /* 0x000fe40000201400 */
[----:B------:R-:W-:Y:S02]  /*1bc60*/  FMNMX.FTZ R135, R101, R135, !PT ;  /* 0x0000008765877209 */ /* 0x000fe40007810000 */
[----:B------:R-:W-:Y:S01]  /*1bc70*/  IADD3 R132, R133, 0xe1, RZ ;  /* 0x000000e185847810 */ /* 0x000fe20007ffe0ff */
[C---:B------:R-:W-:Y:S01]  /*1bc80*/  FFMA.FTZ R113, R0.reuse, UR5, R113 ;  /* 0x0000000500717c23 */ /* 0x040fe20008010071 */
[----:B------:R-:W-:Y:S01]  /*1bc90*/  FFMA.FTZ R115, R0, UR5, R115 ;  /* 0x0000000500737c23 */ /* 0x000fe20008010073 */
        /* <DEDUP_REMOVED lines=11> */
[C---:B------:R-:W-:Y:S02]  /*1bd50*/  IADD3 R0, R133.reuse, 0xe8, RZ ;  /* 0x000000e885007810 */ /* 0x040fe40007ffe0ff */
[----:B------:R-:W-:Y:S02]  /*1bd60*/  FMNMX.FTZ R135, R112, R135, !PT ;  /* 0x0000008770877209 */ /* 0x000fe40007810000 */
[----:B------:R-:W-:Y:S02]  /*1bd70*/  IADD3 R132, R133, 0xf0, RZ ;  /* 0x000000f085847810 */ /* 0x000fe40007ffe0ff */
[----:B------:R-:W-:Y:S02]  /*1bd80*/  FMNMX.FTZ R135, R113, R135, !PT ;  /* 0x0000008771877209 */ /* 0x000fe40007810000 */
[----:B------:R-:W-:Y:S02]  /*1bd90*/  I2FP.F32.S32 R0, R0 ;  /* 0x0000000000007245 */ /* 0x000fe40000201400 */
[----:B------:R-:W-:Y:S02]  /*1bda0*/  I2FP.F32.S32 R2, R2 ;  /* 0x0000000200027245 */ /* 0x000fe40000201400 */
[----:B------:R-:W-:Y:S01]  /*1bdb0*/  FMNMX.FTZ R134, R90, R134, !PT ;  /* 0x000000865a867209 */ /* 0x000fe20007810000 */
[C---:B------:R-:W-:Y:S01]  /*1bdc0*/  FFMA.FTZ R120, R0.reuse, UR5, R120 ;  /* 0x0000000500787c23 */ /* 0x040fe20008010078 */
[----:B------:R-:W-:Y:S01]  /*1bdd0*/  FFMA.FTZ R122, R0, UR5, R122 ;  /* 0x00000005007a7c23 */ /* 0x000fe2000801007a */
[----:B------:R-:W-:Y:S01]  /*1bde0*/  I2FP.F32.S32 R0, R132 ;  /* 0x0000008400007245 */ /* 0x000fe20000201400 */
[C---:B------:R-:W-:Y:S01]  /*1bdf0*/  FFMA.FTZ R121, R2.reuse, UR5, R121 ;  /* 0x0000000502797c23 */ /* 0x040fe20008010079 */
[----:B------:R-:W-:Y:S01]  /*1be00*/  FMNMX.FTZ R134, R91, R134, !PT ;  /* 0x000000865b867209 */ /* 0x000fe20007810000 */
[----:B------:R-:W-:Y:S01]  /*1be10*/  FFMA.FTZ R123, R2, UR5, R123 ;  /* 0x00000005027b7c23 */ /* 0x000fe2000801007b */
[C---:B------:R-:W-:Y:S01]  /*1be20*/  IADD3 R2, R133.reuse, 0xf8, RZ ;  /* 0x000000f885027810 */ /* 0x040fe20007ffe0ff */
[----:B------:R-:W-:Y:S01]  /*1be30*/  FFMA.FTZ R124, R0, UR5, R124 ;  /* 0x00000005007c7c23 */ /* 0x000fe2000801007c */
[----:B------:R-:W-:Y:S01]  /*1be40*/  FMNMX.FTZ R134, R94, R134, !PT ;  /* 0x000000865e867209 */ /* 0x000fe20007810000 */
[----:B------:R-:W-:Y:S01]  /*1be50*/  FFMA.FTZ R126, R0, UR5, R126 ;  /* 0x00000005007e7c23 */ /* 0x000fe2000801007e */
[----:B------:R-:W-:Y:S02]  /*1be60*/  IADD3 R0, R133, 0xf1, RZ ;  /* 0x000000f185007810 */ /* 0x000fe40007ffe0ff */
[----:B------:R-:W-:Y:S02]  /*1be70*/  FMNMX.FTZ R134, R95, R134, !PT ;  /* 0x000000865f867209 */ /* 0x000fe40007810000 */
[----:B------:R-:W-:Y:S02]  /*1be80*/  FMNMX.FTZ R132, R116, R135, !PT ;  /* 0x0000008774847209 */ /* 0x000fe40007810000 */
[----:B------:R-:W-:Y:S02]  /*1be90*/  I2FP.F32.S32 R2, R2 ;  /* 0x0000000200027245 */ /* 0x000fe40000201400 */
[----:B------:R-:W-:Y:S02]  /*1bea0*/  FMNMX.FTZ R132, R117, R132, !PT ;  /* 0x0000008475847209 */ /* 0x000fe40007810000 */
        /* <DEDUP_REMOVED lines=20> */
[----:B------:R-:W-:Y:S02]  /*1bff0*/  FMNMX.FTZ R134, R121, R134, !PT ;  /* 0x0000008679867209 */ /* 0x000fe40007810000 */
[----:B------:R-:W-:Y:S02]  /*1c000*/  FMNMX.FTZ R0, R123, R133, !PT ;  /* 0x000000857b007209 */ /* 0x000fe40007810000 */
        /* <DEDUP_REMOVED lines=20> */
[----:B------:R-:W-:Y:S02]  /*1c150*/  MOV R219, R134 ;  /* 0x0000008600db7202 */ /* 0x000fe40000000f00 */
[C---:B------:R-:W-:Y:S01]  /*1c160*/  FSETP.NEU.FTZ.AND P0, PT, R132.reuse, -INF , PT ;  /* 0xff8000008400780b */ /* 0x040fe20003f1d000 */
[C---:B------:R-:W-:Y:S01]  /*1c170*/  FMUL.FTZ R0, R132.reuse, UR4 ;  /* 0x0000000484007c20 */ /* 0x040fe20008410000 */
[----:B------:R-:W-:Y:S01]  /*1c180*/  FADD.FTZ R133, -R132, R220 ;  /* 0x000000dc84857221 */ /* 0x000fe20000010100 */
[----:B------:R-:W-:Y:S01]  /*1c190*/  FMUL.FTZ R2, R2, UR4 ;  /* 0x0000000402027c20 */ /* 0x000fe20008410000 */
[----:B------:R-:W-:Y:S02]  /*1c1a0*/  MOV R220, R132 ;  /* 0x0000008400dc7202 */ /* 0x000fe40000000f00 */
[----:B------:R-:W-:Y:S01]  /*1c1b0*/  FMUL.FTZ R133, R133, UR4 ;  /* 0x0000000485857c20 */ /* 0x000fe20008410000 */
[----:B------:R-:W1:Y:S10]  /*1c1c0*/  MUFU.EX2 R136, R2 ;  /* 0x0000000200887308 */ /* 0x000e740000000800 */
[----:B------:R2:W3:Y:S01]  /*1c1d0*/  MUFU.EX2 R135, R133 ;  /* 0x0000008500877308 */ /* 0x0004e20000000800 */
        /* <DEDUP_REMOVED lines=8> */
[----:B--2---:R-:W-:Y:S01]  /*1c260*/  FSEL R133, R0, RZ, P0 ;  /* 0x000000ff00857208 */ /* 0x004fe20000000000 */
[C---:B---3--:R-:W-:Y:S01]  /*1c270*/  FMUL.FTZ R236, R135.reuse, R236 ;  /* 0x000000ec87ec7220 */ /* 0x048fe20000410000 */
        /* <DEDUP_REMOVED lines=13> */
[C---:B------:R-:W-:Y:S01]  /*1c350*/  FMUL.FTZ R228, R135.reuse, R228 ;  /* 0x000000e487e47220 */ /* 0x040fe20000410000 */
[C---:B------:R-:W-:Y:S01]  /*1c360*/  FMUL.FTZ R229, R135.reuse, R229 ;  /* 0x000000e587e57220 */ /* 0x040fe20000410000 */
[C---:B------:R-:W-:Y:S01]  /*1c370*/  FMUL.FTZ R224, R135.reuse, R224 ;  /* 0x000000e087e07220 */ /* 0x040fe20000410000 */
[----:B------:R-:W-:Y:S03]  /*1c380*/  FMUL.FTZ R225, R135, R225 ;  /* 0x000000e187e17220 */ /* 0x000fe60000410000 */
[----:B------:R-:W-:Y:S01]  /*1c390*/  MUFU.EX2 R148, R148 ;  /* 0x0000009400947308 */ /* 0x000fe20000000800 */
[C---:B------:R-:W-:Y:S01]  /*1c3a0*/  FMUL.FTZ R2, R134.reuse, UR4 ;  /* 0x0000000486027c20 */ /* 0x040fe20008410000 */
[----:B------:R-:W-:Y:S01]  /*1c3b0*/  FSETP.NEU.FTZ.AND P0, PT, R134, -INF , PT ;  /* 0xff8000008600780b */ /* 0x000fe20003f1d000 */
        /* <DEDUP_REMOVED lines=11> */
[----:B------:R-:W2:Y:S01]  /*1c470*/  LDSM.16.MT88.4 R8, [R244+0x5000] ;  /* 0x00500000f408783b */ /* 0x000ea20000004200 */
[--C-:B------:R-:W-:Y:S03]  /*1c480*/  FFMA.FTZ R153, R19, UR4, -R4.reuse ;  /* 0x0000000413997c23 */ /* 0x100fe60008010804 */
[----:B------:R-:W3:Y:S01]  /*1c490*/  MUFU.EX2 R0, R0 ;  /* 0x0000000000007308 */ /* 0x000ee20000000800 */
[--C-:B------:R-:W-:Y:S01]  /*1c4a0*/  FFMA.FTZ R155, R14, UR4, -R4.reuse ;  /* 0x000000040e9b7c23 */ /* 0x100fe20008010804 */
[--C-:B------:R-:W-:Y:S01]  /*1c4b0*/  FFMA.FTZ R156, R15, UR4, -R4.reuse ;  /* 0x000000040f9c7c23 */ /* 0x100fe20008010804 */
[--C-:B------:R-:W-:Y:S01]  /*1c4c0*/  FFMA.FTZ R150, R26, UR4, -R4.reuse ;  /* 0x000000041a967c23 */ /* 0x100fe20008010804 */
[--C-:B------:R-:W-:Y:S01]  /*1c4d0*/  FFMA.FTZ R149, R27, UR4, -R4.reuse ;  /* 0x000000041b957c23 */ /* 0x100fe20008010804 */
[--C-:B------:R-:W-:Y:S01]  /*1c4e0*/  FFMA.FTZ R152, R22, UR4, -R4.reuse ;  /* 0x0000000416987c23 */ /* 0x100fe20008010804 */
[----:B------:R-:W4:Y:S01]  /*1c4f0*/  LDSM.16.MT88.4 R16, [R245+0x5000] ;  /* 0x00500000f510783b */ /* 0x000f220000004200 */
[--C-:B------:R-:W-:Y:S03]  /*1c500*/  FFMA.FTZ R151, R23, UR4, -R4.reuse ;  /* 0x0000000417977c23 */ /* 0x100fe60008010804 */
[----:B------:R-:W-:Y:S01]  /*1c510*/  MUFU.EX2 R158, R158 ;  /* 0x0000009e009e7308 */ /* 0x000fe20000000800 */
[----:B-1----:R-:W-:Y:S01]  /*1c520*/  F2FP.BF16.F32.PACK_AB R22, R145, R147 ;  /* 0x000000939116723e */ /* 0x002fe200000010ff */
[--C-:B------:R-:W-:Y:S01]  /*1c530*/  FFMA.FTZ R31, R31, UR4, -R4.reuse ;  /* 0x000000041f1f7c23 */ /* 0x100fe20008010804 */
[--C-:B------:R-:W-:Y:S01]  /*1c540*/  FFMA.FTZ R160, R71, UR4, -R4.reuse ;  /* 0x0000000447a07c23 */ /* 0x100fe20008010804 */
[--C-:B------:R-:W-:Y:S01]  /*1c550*/  FFMA.FTZ R71, R74, UR4, -R4.reuse ;  /* 0x000000044a477c23 */ /* 0x100fe20008010804 */
[--C-:B------:R-:W-:Y:S01]  /*1c560*/  FFMA.FTZ R69, R69, UR4, -R133.reuse ;  /* 0x0000000445457c23 */ /* 0x100fe20008010885 */
[----:B------:R-:W1:Y:S01]  /*1c570*/  LDSM.16.MT88.4 R12, [R244+0x5400] ;  /* 0x00540000f40c783b */ /* 0x000e620000004200 */
[--C-:B------:R-:W-:Y:S03]  /*1c580*/  FFMA.FTZ R72, R72, UR4, -R133.reuse ;  /* 0x0000000448487c23 */ /* 0x100fe60008010885 */
[----:B------:R-:W5:Y:S01]  /*1c590*/  MUFU.EX2 R157, R157 ;  /* 0x0000009d009d7308 */ /* 0x000f620000000800 */
[----:B---3--:R-:W-:Y:S01]  /*1c5a0*/  F2FP.BF16.F32.PACK_AB R20, R148, R0 ;  /* 0x000000009414723e */ /* 0x008fe200000010ff */
        /* <DEDUP_REMOVED lines=15> */
[----:B-----5:R-:W-:Y:S01]  /*1c6a0*/  F2FP.BF16.F32.PACK_AB R23, R157, R158 ;  /* 0x0000009e9d17723e */ /* 0x020fe200000010ff */
        /* <DEDUP_REMOVED lines=47> */
[C---:B------:R-:W-:Y:S01]  /*1c9a0*/  HMMA.16816.F32.BF16 R236, R20.reuse, R8, R236 ;  /* 0x0000000814ec723c */ /* 0x040fe200000418ec */
[----:B------:R-:W-:Y:S04]  /*1c9b0*/  PLOP3.LUT P0, PT, PT, PT, UP0, 0x80, 0x0 ;  /* 0x000000000000781c */ /* 0x000fe80003f0f008 */
[----:B-----5:R-:W-:Y:S01]  /*1c9c0*/  F2FP.BF16.F32.PACK_AB R30, R137, R5 ;  /* 0x00000005891e723e */ /* 0x020fe200000010ff */
[C---:B------:R-:W-:Y:S03]  /*1c9d0*/  HMMA.16816.F32.BF16 R232, R20.reuse, R10, R232 ;  /* 0x0000000a14e8723c */ /* 0x040fe600000418e8 */
[----:B------:R-:W-:Y:S01]  /*1c9e0*/  MUFU.EX2 R154, R154 ;  /* 0x0000009a009a7308 */ /* 0x000fe20000000800 */
[----:B------:R-:W5:Y:S01]  /*1c9f0*/  LDSM.16.MT88.4 R8, [R244+0x5800] ;  /* 0x00580000f408783b */ /* 0x000f620000004200 */
[--C-:B------:R-:W-:Y:S01]  /*1ca00*/  FFMA.FTZ R62, R62, UR4, -R4.reuse ;  /* 0x000000043e3e7c23 */ /* 0x100fe20008010804 */
[C---:B----4-:R-:W-:Y:S07]  /*1ca10*/  HMMA.16816.F32.BF16 R228, R20.reuse, R16, R228 ;  /* 0x0000001014e4723c */ /* 0x050fee00000418e4 */
[----:B------:R-:W4:Y:S01]  /*1ca20*/  MUFU.EX2 R153, R153 ;  /* 0x0000009900997308 */ /* 0x000f220000000800 */
[----:B--2---:R-:W-:Y:S01]  /*1ca30*/  F2FP.BF16.F32.PACK_AB R29, R156, R155 ;  /* 0x0000009b9c1d723e */ /* 0x004fe200000010ff */
[----:B------:R-:W-:Y:S01]  /*1ca40*/  HMMA.16816.F32.BF16 R224, R20, R18, R224 ;  /* 0x0000001214e0723c */ /* 0x000fe200000418e0 */
[----:B------:R-:W2:Y:S07]  /*1ca50*/  LDSM.16.MT88.4 R16, [R245+0x5800] ;  /* 0x00580000f510783b */ /* 0x000eae0000004200 */
[----:B------:R4:W-:Y:S03]  /*1ca60*/  MUFU.EX2 R34, R31 ;  /* 0x0000001f00227308 */ /* 0x0009e60000000800 */
[--C-:B------:R-:W-:Y:S01]  /*1ca70*/  FFMA.FTZ R63, R63, UR4, -R4.reuse ;  /* 0x000000043f3f7c23 */ /* 0x100fe20008010804 */
[--C-:B------:R-:W-:Y:S01]  /*1ca80*/  FFMA.FTZ R66, R66, UR4, -R4.reuse ;  /* 0x0000000442427c23 */ /* 0x100fe20008010804 */
[----:B------:R-:W-:Y:S01]  /*1ca90*/  FFMA.FTZ R67, R67, UR4, -R4 ;  /* 0x0000000443437c23 */ /* 0x000fe20008010804 */
[----:B------:R-:W-:Y:S01]  /*1caa0*/  FFMA.FTZ R0, R216, R135, R0 ;  /* 0x00000087d8007223 */ /* 0x000fe20000010000 */
[--C-:B------:R-:W-:Y:S03]  /*1cab0*/  FFMA.FTZ R75, R78, UR4, -R4.reuse ;  /* 0x000000044e4b7c23 */ /* 0x100fe60008010804 */
[----:B------:R-:W-:Y:S01]  /*1cac0*/  MUFU.EX2 R138, R138 ;  /* 0x0000008a008a7308 */ /* 0x000fe20000000800 */
[--C-:B------:R-:W-:Y:S01]  /*1cad0*/  FFMA.FTZ R78, R79, UR4, -R4.reuse ;  /* 0x000000044f4e7c23 */ /* 0x100fe20008010804 */
[--C-:B------:R-:W-:Y:S01]  /*1cae0*/  FFMA.FTZ R79, R83, UR4, -R4.reuse ;  /* 0x00000004534f7c23 */ /* 0x100fe20008010804 */
[--C-:B------:R-:W-:Y:S01]  /*1caf0*/  FFMA.FTZ R83, R87, UR4, -R4.reuse ;  /* 0x0000000457537c23 */ /* 0x100fe20008010804 */
[----:B------:R-:W-:Y:S01]  /*1cb00*/  FFMA.FTZ R87, R91, UR4, -R4 ;  /* 0x000000045b577c23 */ /* 0x000fe20008010804 */
[----:B------:R-:W-:Y:S01]  /*1cb10*/  FADD.FTZ R148, R148, R0 ;  /* 0x0000000094947221 */ /* 0x000fe20000010000 */
[--C-:B------:R-:W-:Y:S01]  /*1cb20*/  FFMA.FTZ R0, R82, UR4, -R4.reuse ;  /* 0x0000000452007c23 */ /* 0x100fe20008010804 */
[--C-:B------:R-:W-:Y:S03]  /*1cb30*/  FFMA.FTZ R82, R86, UR4, -R4.reuse ;  /* 0x0000000456527c23 */ /* 0x100fe60008010804 */
[----:B------:R-:W3:Y:S01]  /*1cb40*/  MUFU.EX2 R139, R139 ;  /* 0x0000008b008b7308 */ /* 0x000ee20000000800 */
[----:B----4-:R-:W-:Y:S01]  /*1cb50*/  F2FP.BF16.F32.PACK_AB R31, R153, R154 ;  /* 0x0000009a991f723e */ /* 0x010fe200000010ff */
[----:B------:R-:W-:Y:S01]  /*1cb60*/  FFMA.FTZ R86, R90, UR4, -R4 ;  /* 0x000000045a567c23 */ /* 0x000fe20008010804 */
[--C-:B------:R-:W-:Y:S01]  /*1cb70*/  FFMA.FTZ R76, R76, UR4, -R133.reuse ;  /* 0x000000044c4c7c23 */ /* 0x100fe20008010885 */
[--C-:B------:R-:W-:Y:S01]  /*1cb80*/  FFMA.FTZ R77, R77, UR4, -R133.reuse ;  /* 0x000000044d4d7c23 */ /* 0x100fe20008010885 */
[--C-:B------:R-:W-:Y:S01]  /*1cb90*/  FFMA.FTZ R80, R80, UR4, -R133.reuse ;  /* 0x0000000450507c23 */ /* 0x100fe20008010885 */
[--C-:B------:R-:W-:Y:S01]  /*1cba0*/  FFMA.FTZ R81, R81, UR4, -R133.reuse ;  /* 0x0000000451517c23 */ /* 0x100fe20008010885 */
[--C-:B------:R-:W-:Y:S03]  /*1cbb0*/  FFMA.FTZ R100, R100, UR4, -R133.reuse ;  /* 0x0000000464647c23 */ /* 0x100fe60008010885 */
[----:B------:R-:W-:Y:S01]  /*1cbc0*/  MUFU.EX2 R140, R140 ;  /* 0x0000008c008c7308 */ /* 0x000fe20000000800 */
[C---:B-1----:R-:W-:Y:S05]  /*1cbd0*/  HMMA.16816.F32.BF16 R236, R28.reuse, R12, R236 ;  /* 0x0000000c1cec723c */ /* 0x042fea00000418ec */
[--C-:B------:R-:W-:Y:S01]  /*1cbe0*/  FFMA.FTZ R101, R101, UR4, -R133.reuse ;  /* 0x0000000465657c23 */ /* 0x100fe20008010885 */
[C---:B------:R-:W-:Y:S03]  /*1cbf0*/  HMMA.16816.F32.BF16 R232, R28.reuse, R14, R232 ;  /* 0x0000000e1ce8723c */ /* 0x040fe600000418e8 */
[----:B------:R-:W1:Y:S01]  /*1cc00*/  MUFU.EX2 R141, R141 ;  /* 0x0000008d008d7308 */ /* 0x000e620000000800 */
[----:B------:R-:W4:Y:S01]  /*1cc10*/  LDSM.16.MT88.4 R12, [R244+0x5c00] ;  /* 0x005c0000f40c783b */ /* 0x000f220000004200 */
[----:B---3--:R-:W-:Y:S01]  /*1cc20*/  F2FP.BF16.F32.PACK_AB R20, R139, R138 ;  /* 0x0000008a8b14723e */ /* 0x008fe200000010ff */
[C---:B------:R-:W-:Y:S07]  /*1cc30*/  HMMA.16816.F32.BF16 R228, R28.reuse, R24, R228 ;  /* 0x000000181ce4723c */ /* 0x040fee00000418e4 */
[----:B------:R-:W-:Y:S01]  /*1cc40*/  MUFU.EX2 R152, R152 ;  /* 0x0000009800987308 */ /* 0x000fe20000000800 */
[--C-:B------:R-:W-:Y:S01]  /*1cc50*/  FFMA.FTZ R104, R104, UR4, -R133.reuse ;  /* 0x0000000468687c23 */ /* 0x100fe20008010885 */
[----:B------:R-:W-:Y:S01]  /*1cc60*/  HMMA.16816.F32.BF16 R224, R28, R26, R224 ;  /* 0x0000001a1ce0723c */ /* 0x000fe200000418e0 */
[----:B------:R-:W3:Y:S07]  /*1cc70*/  LDSM.16.MT88.4 R24, [R245+0x5c00] ;  /* 0x005c0000f518783b */ /* 0x000eee0000004200 */
[----:B------:R-:W5:Y:S03]  /*1cc80*/  MUFU.EX2 R151, R151 ;  /* 0x0000009700977308 */ /* 0x000f660000000800 */
[----:B-1----:R-:W-:Y:S01]  /*1cc90*/  F2FP.BF16.F32.PACK_AB R22, R141, R140 ;  /* 0x0000008c8d16723e */ /* 0x002fe200000010ff */
[--C-:B------:R-:W-:Y:S01]  /*1cca0*/  FFMA.FTZ R105, R105, UR4, -R133.reuse ;  /* 0x0000000469697c23 */ /* 0x100fe20008010885 */
[----:B------:R-:W-:Y:S01]  /*1ccb0*/  FFMA.FTZ R2, R217, R136, R2 ;  /* 0x00000088d9027223 */ /* 0x000fe20000010002 */
[----:B------:R-:W-:Y:S03]  /*1ccc0*/  FADD.FTZ R148, R147, R148 ;  /* 0x0000009493947221 */ /* 0x000fe60000010000 */
[----:B------:R-:W-:Y:S01]  /*1ccd0*/  FADD.FTZ R2, R159, R2 ;  /* 0x000000029f027221 */ /* 0x000fe20000010000 */
[----:B------:R-:W-:Y:S01]  /*1cce0*/  MUFU.EX2 R150, R150 ;  /* 0x0000009600967308 */ /* 0x000fe20000000800 */
[--C-:B------:R-:W-:Y:S01]  /*1ccf0*/  FFMA.FTZ R116, R116, UR4, -R133.reuse ;  /* 0x0000000474747c23 */ /* 0x100fe20008010885 */
[----:B------:R-:W-:Y:S01]  /*1cd00*/  FADD.FTZ R148, R145, R148 ;  /* 0x0000009491947221 */ /* 0x000fe20000010000 */
[----:B------:R-:W-:Y:S01]  /*1cd10*/  FADD.FTZ R2, R158, R2 ;  /* 0x000000029e027221 */ /* 0x000fe20000010000 */
[--C-:B------:R-:W-:Y:S01]  /*1cd20*/  FFMA.FTZ R117, R117, UR4, -R133.reuse ;  /* 0x0000000475757c23 */ /* 0x100fe20008010885 */
[--C-:B------:R-:W-:Y:S01]  /*1cd30*/  FFMA.FTZ R120, R120, UR4, -R133.reuse ;  /* 0x0000000478787c23 */ /* 0x100fe20008010885 */
[----:B------:R-:W-:Y:S01]  /*1cd40*/  FADD.FTZ R146, R146, R148 ;  /* 0x0000009492927221 */ /* 0x000fe20000010000 */
[----:B------:R-:W-:Y:S03]  /*1cd50*/  FADD.FTZ R2, R157, R2 ;  /* 0x000000029d027221 */ /* 0x000fe60000010000 */
[----:B------:R-:W1:Y:S01]  /*1cd60*/  MUFU.EX2 R149, R149 ;  /* 0x0000009500957308 */ /* 0x000e620000000800 */
[----:B-----5:R-:W-:Y:S01]  /*1cd70*/  F2FP.BF16.F32.PACK_AB R21, R151, R152 ;  /* 0x000000989715723e */ /* 0x020fe200000010ff */
[----:B------:R-:W-:Y:S01]  /*1cd80*/  FADD.FTZ R144, R144, R146 ;  /* 0x0000009290907221 */ /* 0x000fe20000010000 */
[----:B------:R-:W-:Y:S01]  /*1cd90*/  FADD.FTZ R2, R155, R2 ;  /* 0x000000029b027221 */ /* 0x000fe20000010000 */
[--C-:B------:R-:W-:Y:S01]  /*1cda0*/  FFMA.FTZ R121, R121, UR4, -R133.reuse ;  /* 0x0000000479797c23 */ /* 0x100fe20008010885 */
[----:B------:R-:W-:Y:S01]  /*1cdb0*/  FFMA.FTZ R119, R119, UR4, -R4 ;  /* 0x0000000477777c23 */ /* 0x000fe20008010804 */
[----:B------:R-:W-:Y:S01]  /*1cdc0*/  FADD.FTZ R144, R5, R144 ;  /* 0x0000009005907221 */ /* 0x000fe20000010000 */
[----:B------:R-:W-:Y:S03]  /*1cdd0*/  FADD.FTZ R156, R156, R2 ;  /* 0x000000029c9c7221 */ /* 0x000fe60000010000 */
[----:B------:R-:W-:Y:S01]  /*1cde0*/  MUFU.EX2 R142, R142 ;  /* 0x0000008e008e7308 */ /* 0x000fe20000000800 */
[--C-:B------:R-:W-:Y:S01]  /*1cdf0*/  FFMA.FTZ R2, R124, UR4, -R133.reuse ;  /* 0x000000047c027c23 */ /* 0x100fe20008010885 */
[----:B------:R-:W-:Y:S01]  /*1ce00*/  FADD.FTZ R144, R137, R144 ;  /* 0x0000009089907221 */ /* 0x000fe20000010000 */
[----:B------:R-:W-:Y:S01]  /*1ce10*/  FADD.FTZ R156, R154, R156 ;  /* 0x0000009c9a9c7221 */ /* 0x000fe20000010000 */
[----:B------:R-:W-:Y:S01]  /*1ce20*/  FFMA.FTZ R5, R125, UR4, -R133 ;  /* 0x000000047d057c23 */ /* 0x000fe20008010885 */
[----:B------:R-:W-:Y:S01]  /*1ce30*/  FFMA.FTZ R127, R127, UR4, -R4 ;  /* 0x000000047f7f7c23 */ /* 0x000fe20008010804 */
[----:B------:R-:W-:Y:S01]  /*1ce40*/  FADD.FTZ R138, R138, R144 ;  /* 0x000000908a8a7221 */ /* 0x000fe20000010000 */
[----:B------:R-:W-:Y:S03]  /*1ce50*/  FADD.FTZ R156, R153, R156 ;  /* 0x0000009c999c7221 */ /* 0x000fe60000010000 */
[----:B------:R-:W5:Y:S01]  /*1ce60*/  MUFU.EX2 R143, R143 ;  /* 0x0000008f008f7308 */ /* 0x000f620000000800 */
[----:B-1----:R-:W-:Y:S01]  /*1ce70*/  F2FP.BF16.F32.PACK_AB R23, R149, R150 ;  /* 0x000000969517723e */ /* 0x002fe200000010ff */
[----:B------:R-:W-:Y:S01]  /*1ce80*/  FADD.FTZ R138, R139, R138 ;  /* 0x0000008a8b8a7221 */ /* 0x000fe20000010000 */
[----:B------:R-:W-:Y:S01]  /*1ce90*/  FADD.FTZ R156, R152, R156 ;  /* 0x0000009c989c7221 */ /* 0x000fe20000010000 */
[----:B------:R-:W-:Y:S02]  /*1cea0*/  FFMA.FTZ R130, R130, UR4, -R4 ;  /* 0x0000000482827c23 */ /* 0x000fe40008010804 */
        /* <DEDUP_REMOVED lines=10> */
[----:B------:R-:W2:Y:S01]  /*1cf50*/  MUFU.EX2 R7, R7 ;  /* 0x0000000700077308 */ /* 0x000ea20000000800 */
[----:B------:R-:W-:Y:S01]  /*1cf60*/  FADD.FTZ R150, R149, R150 ;  /* 0x0000009695967221 */ /* 0x000fe20000010000 */
[----:B------:R-:W-:Y:S01]  /*1cf70*/  HMMA.16816.F32.BF16 R224, R20, R18, R224 ;  /* 0x0000001214e0723c */ /* 0x000fe200000418e0 */
[----:B------:R-:W5:Y:S07]  /*1cf80*/  LDSM.16.MT88.4 R16, [R245+0x6000] ;  /* 0x00600000f510783b */ /* 0x000f6e0000004200 */
[----:B------:R-:W4:Y:S03]  /*1cf90*/  MUFU.EX2 R6, R6 ;  /* 0x0000000600067308 */ /* 0x000f260000000800 */
[----:B-1----:R-:W-:Y:S01]  /*1cfa0*/  F2FP.BF16.F32.PACK_AB R30, R33, R32 ;  /* 0x00000020211e723e */ /* 0x002fe200000010ff */
[----:B------:R-:W-:Y:S04]  /*1cfb0*/  FADD.FTZ R138, R141, R138 ;  /* 0x0000008a8d8a7221 */ /* 0x000fe80000010000 */
[----:B------:R-:W-:Y:S02]  /*1cfc0*/  FADD.FTZ R138, R142, R138 ;  /* 0x0000008a8e8a7221 */ /* 0x000fe40000010000 */
[----:B------:R-:W1:Y:S01]  /*1cfd0*/  MUFU.EX2 R35, R35 ;  /* 0x0000002300237308 */ /* 0x000e620000000800 */
[C---:B--2---:R-:W-:Y:S01]  /*1cfe0*/  F2FP.BF16.F32.PACK_AB R29, R34.reuse, R7 ;  /* 0x00000007221d723e */ /* 0x044fe200000010ff */
[----:B------:R-:W-:Y:S01]  /*1cff0*/  FADD.FTZ R7, R7, R150 ;  /* 0x0000009607077221 */ /* 0x000fe20000010000 */
[----:B------:R-:W-:Y:S03]  /*1d000*/  FADD.FTZ R143, R143, R138 ;  /* 0x0000008a8f8f7221 */ /* 0x000fe60000010000 */
[----:B------:R-:W-:Y:S01]  /*1d010*/  FADD.FTZ R34, R34, R7 ;  /* 0x0000000722227221 */ /* 0x000fe20000010000 */
[----:B------:R-:W-:Y:S03]  /*1d020*/  FADD.FTZ R143, R32, R143 ;  /* 0x0000008f208f7221 */ /* 0x000fe60000010000 */
[----:B------:R-:W-:Y:S01]  /*1d030*/  MUFU.EX2 R36, R36 ;  /* 0x0000002400247308 */ /* 0x000fe20000000800 */
[----:B------:R-:W-:Y:S01]  /*1d040*/  FFMA.FTZ R32, R111, UR4, -R4 ;  /* 0x000000046f207c23 */ /* 0x000fe20008010804 */
[----:B----4-:R-:W-:Y:S01]  /*1d050*/  FADD.FTZ R34, R6, R34 ;  /* 0x0000002206227221 */ /* 0x010fe20000010000 */
[----:B------:R-:W-:Y:S01]  /*1d060*/  FADD.FTZ R143, R33, R143 ;  /* 0x0000008f218f7221 */ /* 0x000fe20000010000 */
[--C-:B------:R-:W-:Y:S06]  /*1d070*/  FFMA.FTZ R33, R110, UR4, -R4.reuse ;  /* 0x000000046e217c23 */ /* 0x100fec0008010804 */
[----:B------:R-:W2:Y:S01]  /*1d080*/  MUFU.EX2 R37, R37 ;  /* 0x0000002500257308 */ /* 0x000ea20000000800 */
[C---:B-1----:R-:W-:Y:S01]  /*1d090*/  F2FP.BF16.F32.PACK_AB R31, R35.reuse, R6 ;  /* 0x00000006231f723e */ /* 0x042fe200000010ff */
[----:B------:R-:W-:Y:S01]  /*1d0a0*/  FFMA.FTZ R6, R98, UR4, -R4 ;  /* 0x0000000462067c23 */ /* 0x000fe20008010804 */
[----:B------:R-:W-:Y:S01]  /*1d0b0*/  FADD.FTZ R35, R35, R34 ;  /* 0x0000002223237221 */ /* 0x000fe20000010000 */
[----:B------:R-:W-:Y:S06]  /*1d0c0*/  FFMA.FTZ R34, R114, UR4, -R4 ;  /* 0x0000000472227c23 */ /* 0x000fec0008010804 */
[----:B------:R-:W-:Y:S01]  /*1d0d0*/  MUFU.EX2 R40, R40 ;  /* 0x0000002800287308 */ /* 0x000fe20000000800 */
[C---:B------:R-:W-:Y:S06]  /*1d0e0*/  HMMA.16816.F32.BF16 R236, R28.reuse, R12, R236 ;  /* 0x0000000c1cec723c */ /* 0x040fec00000418ec */
[C---:B------:R-:W-:Y:S03]  /*1d0f0*/  HMMA.16816.F32.BF16 R232, R28.reuse, R14, R232 ;  /* 0x0000000e1ce8723c */ /* 0x040fe600000418e8 */
[----:B------:R-:W1:Y:S01]  /*1d100*/  MUFU.EX2 R41, R41 ;  /* 0x0000002900297308 */ /* 0x000e620000000800 */
[----:B------:R-:W4:Y:S01]  /*1d110*/  LDSM.16.MT88.4 R12, [R244+0x6400] ;  /* 0x00640000f40c783b */ /* 0x000f220000004200 */
[----:B--2---:R-:W-:Y:S01]  /*1d120*/  F2FP.BF16.F32.PACK_AB R20, R37, R36 ;  /* 0x000000242514723e */ /* 0x004fe200000010ff */
[C---:B---3--:R-:W-:Y:S07]  /*1d130*/  HMMA.16816.F32.BF16 R228, R28.reuse, R24, R228 ;  /* 0x000000181ce4723c */ /* 0x048fee00000418e4 */
[----:B------:R-:W2:Y:S01]  /*1d140*/  MUFU.EX2 R38, R38 ;  /* 0x0000002600267308 */ /* 0x000ea20000000800 */
[----:B------:R-:W-:Y:S01]  /*1d150*/  FADD.FTZ R36, R36, R143 ;  /* 0x0000008f24247221 */ /* 0x000fe20000010000 */
[----:B------:R-:W-:Y:S01]  /*1d160*/  HMMA.16816.F32.BF16 R224, R28, R26, R224 ;  /* 0x0000001a1ce0723c */ /* 0x000fe200000418e0 */
[----:B------:R-:W3:Y:S07]  /*1d170*/  LDSM.16.MT88.4 R24, [R245+0x6400] ;  /* 0x00640000f518783b */ /* 0x000eee0000004200 */
[----:B------:R-:W5:Y:S03]  /*1d180*/  MUFU.EX2 R39, R39 ;  /* 0x0000002700277308 */ /* 0x000f660000000800 */
[----:B-1----:R-:W-:Y:S01]  /*1d190*/  F2FP.BF16.F32.PACK_AB R22, R41, R40 ;  /* 0x000000282916723e */ /* 0x002fe200000010ff */
[----:B------:R-:W-:Y:S01]  /*1d1a0*/  FADD.FTZ R36, R37, R36 ;  /* 0x0000002425247221 */ /* 0x000fe20000010000 */
[----:B------:R-:W-:Y:S03]  /*1d1b0*/  FFMA.FTZ R37, R122, UR4, -R4 ;  /* 0x000000047a257c23 */ /* 0x000fe60008010804 */
[----:B------:R-:W-:Y:S01]  /*1d1c0*/  FADD.FTZ R40, R40, R36 ;  /* 0x0000002428287221 */ /* 0x000fe20000010000 */
[----:B------:R-:W-:Y:S01]  /*1d1d0*/  FFMA.FTZ R36, R118, UR4, -R4 ;  /* 0x0000000476247c23 */ /* 0x000fe20008010804 */
[----:B------:R-:W1:Y:S01]  /*1d1e0*/  MUFU.EX2 R42, R42 ;  /* 0x0000002a002a7308 */ /* 0x000e620000000800 */
[----:B--2---:R-:W-:Y:S01]  /*1d1f0*/  FADD.FTZ R35, R38, R35 ;  /* 0x0000002326237221 */ /* 0x004fe20000010000 */
[----:B------:R-:W-:Y:S08]  /*1d200*/  FADD.FTZ R40, R41, R40 ;  /* 0x0000002829287221 */ /* 0x000ff00000010000 */
[----:B------:R-:W2:Y:S01]  /*1d210*/  MUFU.EX2 R43, R43 ;  /* 0x0000002b002b7308 */ /* 0x000ea20000000800 */
[C---:B-----5:R-:W-:Y:S01]  /*1d220*/  F2FP.BF16.F32.PACK_AB R21, R39.reuse, R38 ;  /* 0x000000262715723e */ /* 0x060fe200000010ff */
[----:B------:R-:W-:Y:S01]  /*1d230*/  FADD.FTZ R39, R39, R35 ;  /* 0x0000002327277221 */ /* 0x000fe20000010000 */
[--C-:B------:R-:W-:Y:S01]  /*1d240*/  FFMA.FTZ R35, R115, UR4, -R4.reuse ;  /* 0x0000000473237c23 */ /* 0x100fe20008010804 */
[--C-:B------:R-:W-:Y:S06]  /*1d250*/  FFMA.FTZ R38, R123, UR4, -R4.reuse ;  /* 0x000000047b267c23 */ /* 0x100fec0008010804 */
[----:B------:R-:W-:Y:S01]  /*1d260*/  MUFU.EX2 R44, R44 ;  /* 0x0000002c002c7308 */ /* 0x000fe20000000800 */
[----:B-1----:R-:W-:Y:S09]  /*1d270*/  FADD.FTZ R39, R42, R39 ;  /* 0x000000272a277221 */ /* 0x002ff20000010000 */
[----:B------:R-:W1:Y:S01]  /*1d280*/  MUFU.EX2 R45, R45 ;  /* 0x0000002d002d7308 */ /* 0x000e620000000800 */
[C---:B--2---:R-:W-:Y:S01]  /*1d290*/  F2FP.BF16.F32.PACK_AB R23, R43.reuse, R42 ;  /* 0x0000002a2b17723e */ /* 0x044fe200000010ff */
[----:B------:R-:W-:Y:S01]  /*1d2a0*/  FADD.FTZ R43, R43, R39 ;  /* 0x000000272b2b7221 */ /* 0x000fe20000010000 */
[----:B------:R-:W-:Y:S07]  /*1d2b0*/  FFMA.FTZ R39, R126, UR4, -R4 ;  /* 0x000000047e277c23 */ /* 0x000fee0008010804 */
        /* <DEDUP_REMOVED lines=96> */
[----:B-----5:R-:W-:Y:S01]  /*1d8c0*/  F2FP.BF16.F32.PACK_AB R21, R160, R70 ;  /* 0x00000046a015723e */ /* 0x020fe200000010ff */
        /* <DEDUP_REMOVED lines=29> */
[----:B-1----:R-:W-:Y:S09]  /*1daa0*/  F2FP.BF16.F32.PACK_AB R31, R79, R0 ;  /* 0x000000004f1f723e */ /* 0x002ff200000010ff */
        /* <DEDUP_REMOVED lines=20> */
[----:B------:R-:W-:Y:S01]  /*1dbf0*/  FADD.FTZ R85, R88, R85 ;  /* 0x0000005558557221 */ /* 0x000fe20000010000 */
[--C-:B------:R-:W-:Y:S01]  /*1dc00*/  FFMA.FTZ R29, R128, UR4, -R133.reuse ;  /* 0x00000004801d7c23 */ /* 0x100fe20008010885 */
[----:B------:R-:W-:Y:S01]  /*1dc10*/  FFMA.FTZ R133, R129, UR4, -R133 ;  /* 0x0000000481857c23 */ /* 0x000fe20008010885 */
[----:B------:R-:W-:Y:S01]  /*1dc20*/  FFMA.FTZ R4, R131, UR4, -R4 ;  /* 0x0000000483047c23 */ /* 0x000fe20008010804 */
[----:B------:R-:W-:Y:S03]  /*1dc30*/  FADD.FTZ R89, R89, R85 ;  /* 0x0000005559597221 */ /* 0x000fe60000010000 */
        /* <DEDUP_REMOVED lines=15> */
[----:B------:R-:W-:Y:S08]  /*1dd30*/  LDSM.16.MT88.4 R16, [R244+0x8000] ;  /* 0x00800000f410783b */ /* 0x000ff00000004200 */
[----:B------:R-:W3:Y:S02]  /*1dd40*/  MUFU.EX2 R7, R95 ;  /* 0x0000005f00077308 */ /* 0x000ee40000000800 */
[----:B------:R-:W-:Y:S02]  /*1dd50*/  F2FP.BF16.F32.PACK_AB R12, R93, R92 ;  /* 0x0000005c5d0c723e */ /* 0x000fe400000010ff */
[C---:B-1----:R-:W-:Y:S01]  /*1dd60*/  F2FP.BF16.F32.PACK_AB R14, R97.reuse, R96 ;  /* 0x00000060610e723e */ /* 0x042fe200000010ff */
[----:B------:R-:W-:Y:S05]  /*1dd70*/  FADD.FTZ R96, R96, R89 ;  /* 0x0000005960607221 */ /* 0x000fea0000010000 */
[----:B------:R-:W-:Y:S01]  /*1dd80*/  MUFU.EX2 R6, R6 ;  /* 0x0000000600067308 */ /* 0x000fe20000000800 */
[----:B------:R-:W-:Y:S09]  /*1dd90*/  FADD.FTZ R96, R97, R96 ;  /* 0x0000006061607221 */ /* 0x000ff20000010000 */
        /* <DEDUP_REMOVED lines=28> */
[C---:B----4-:R-:W-:Y:S06]  /*1df60*/  HMMA.16816.F32.BF16 R228, R8.reuse, R20, R228 ;  /* 0x0000001408e4723c */ /* 0x050fec00000418e4 */
[C---:B------:R-:W-:Y:S03]  /*1df70*/  HMMA.16816.F32.BF16 R236, R8.reuse, R16, R236 ;  /* 0x0000001008ec723c */ /* 0x040fe600000418ec */
[----:B------:R-:W1:Y:S02]  /*1df80*/  MUFU.EX2 R113, R113 ;  /* 0x0000007100717308 */ /* 0x000e640000000800 */
[----:B------:R-:W-:Y:S01]  /*1df90*/  FADD.FTZ R20, R78, R74 ;  /* 0x0000004a4e147221 */ /* 0x000fe20000010000 */
[C---:B------:R-:W-:Y:S01]  /*1dfa0*/  HMMA.16816.F32.BF16 R232, R8.reuse, R18, R232 ;  /* 0x0000001208e8723c */ /* 0x040fe200000418e8 */
[----:B------:R-:W4:Y:S06]  /*1dfb0*/  LDSM.16.MT88.4 R16, [R245+0x8400] ;  /* 0x00840000f510783b */ /* 0x000f2c0000004200 */
[----:B------:R-:W-:Y:S01]  /*1dfc0*/  MUFU.EX2 R33, R33 ;  /* 0x0000002100217308 */ /* 0x000fe20000000800 */
[----:B------:R-:W-:Y:S01]  /*1dfd0*/  FADD.FTZ R20, R0, R20 ;  /* 0x0000001400147221 */ /* 0x000fe20000010000 */
[----:B------:R-:W-:Y:S08]  /*1dfe0*/  HMMA.16816.F32.BF16 R224, R8, R22, R224 ;  /* 0x0000001608e0723c */ /* 0x000ff000000418e0 */
[----:B------:R-:W5:Y:S03]  /*1dff0*/  MUFU.EX2 R32, R32 ;  /* 0x0000002000207308 */ /* 0x000f660000000800 */
[----:B------:R-:W-:Y:S01]  /*1e000*/  FADD.FTZ R79, R79, R20 ;  /* 0x000000144f4f7221 */ /* 0x000fe20000010000 */
[----:B---3--:R-:W-:Y:S01]  /*1e010*/  F2FP.BF16.F32.PACK_AB R8, R109, R108 ;  /* 0x0000006c6d08723e */ /* 0x008fe200000010ff */
[----:B------:R-:W3:Y:S01]  /*1e020*/  LDSM.16.MT88.4 R20, [R244+0x8800] ;  /* 0x00880000f414783b */ /* 0x000ee20000004200 */
[----:B-1----:R-:W-:Y:S01]  /*1e030*/  F2FP.BF16.F32.PACK_AB R10, R113, R112 ;  /* 0x00000070710a723e */ /* 0x002fe200000010ff */
[----:B------:R-:W-:Y:S03]  /*1e040*/  FADD.FTZ R82, R82, R79 ;  /* 0x0000004f52527221 */ /* 0x000fe60000010000 */
[----:B------:R-:W-:Y:S01]  /*1e050*/  MUFU.EX2 R34, R34 ;  /* 0x0000002200227308 */ /* 0x000fe20000000800 */
[----:B------:R-:W-:Y:S01]  /*1e060*/  FADD.FTZ R108, R108, R104 ;  /* 0x000000686c6c7221 */ /* 0x000fe20000010000 */
[----:B------:R-:W-:Y:S03]  /*1e070*/  FADD.FTZ R82, R83, R82 ;  /* 0x0000005253527221 */ /* 0x000fe60000010000 */
[----:B------:R-:W-:Y:S01]  /*1e080*/  FADD.FTZ R109, R109, R108 ;  /* 0x0000006c6d6d7221 */ /* 0x000fe20000010000 */
[----:B------:R-:W-:Y:S04]  /*1e090*/  FADD.FTZ R86, R86, R82 ;  /* 0x0000005256567221 */ /* 0x000fe80000010000 */
[----:B------:R-:W1:Y:S01]  /*1e0a0*/  MUFU.EX2 R35, R35 ;  /* 0x0000002300237308 */ /* 0x000e620000000800 */
[----:B-----5:R-:W-:Y:S01]  /*1e0b0*/  F2FP.BF16.F32.PACK_AB R9, R32, R33 ;  /* 0x000000212009723e */ /* 0x020fe200000010ff */
[----:B------:R-:W-:Y:S01]  /*1e0c0*/  FADD.FTZ R109, R112, R109 ;  /* 0x0000006d706d7221 */ /* 0x000fe20000010000 */
[----:B------:R-:W-:Y:S03]  /*1e0d0*/  FADD.FTZ R86, R87, R86 ;  /* 0x0000005657567221 */ /* 0x000fe60000010000 */
[----:B------:R-:W-:Y:S01]  /*1e0e0*/  FADD.FTZ R113, R113, R109 ;  /* 0x0000006d71717221 */ /* 0x000fe20000010000 */
[----:B------:R-:W-:Y:S03]  /*1e0f0*/  FADD.FTZ R86, R24, R86 ;  /* 0x0000005618567221 */ /* 0x000fe60000010000 */
[----:B------:R-:W5:Y:S01]  /*1e100*/  MUFU.EX2 R116, R116 ;  /* 0x0000007400747308 */ /* 0x000f620000000800 */
[----:B------:R-:W-:Y:S04]  /*1e110*/  FADD.FTZ R7, R7, R86 ;  /* 0x0000005607077221 */ /* 0x000fe80000010000 */
[----:B------:R-:W-:Y:S05]  /*1e120*/  FADD.FTZ R7, R6, R7 ;  /* 0x0000000706077221 */ /* 0x000fea0000010000 */
[----:B------:R-:W4:Y:S01]  /*1e130*/  MUFU.EX2 R117, R117 ;  /* 0x0000007500757308 */ /* 0x000f220000000800 */
[----:B-1----:R-:W-:Y:S01]  /*1e140*/  F2FP.BF16.F32.PACK_AB R11, R35, R34 ;  /* 0x00000022230b723e */ /* 0x002fe200000010ff */
[----:B------:R-:W-:Y:S04]  /*1e150*/  FADD.FTZ R40, R25, R7 ;  /* 0x0000000719287221 */ /* 0x000fe80000010000 */
[----:B------:R-:W-:Y:S04]  /*1e160*/  FADD.FTZ R40, R26, R40 ;  /* 0x000000281a287221 */ /* 0x000fe80000010000 */
[----:B------:R-:W-:Y:S01]  /*1e170*/  MUFU.EX2 R120, R120 ;  /* 0x0000007800787308 */ /* 0x000fe20000000800 */
[----:B------:R-:W-:Y:S01]  /*1e180*/  LDSM.16.MT88.4 R24, [R245+0x8c00] ;  /* 0x008c0000f518783b */ /* 0x000fe20000004200 */
[C---:B--2---:R-:W-:Y:S03]  /*1e190*/  HMMA.16816.F32.BF16 R236, R8.reuse, R12, R236 ;  /* 0x0000000c08ec723c */ /* 0x044fe600000418ec */
[----:B------:R-:W-:Y:S01]  /*1e1a0*/  FADD.FTZ R40, R28, R40 ;  /* 0x000000281c287221 */ /* 0x000fe20000010000 */
[----:B-----5:R-:W-:Y:S04]  /*1e1b0*/  FADD.FTZ R113, R116, R113 ;  /* 0x0000007174717221 */ /* 0x020fe80000010000 */
[----:B------:R-:W1:Y:S01]  /*1e1c0*/  MUFU.EX2 R121, R121 ;  /* 0x0000007900797308 */ /* 0x000e620000000800 */
[C---:B------:R-:W-:Y:S01]  /*1e1d0*/  HMMA.16816.F32.BF16 R232, R8.reuse, R14, R232 ;  /* 0x0000000e08e8723c */ /* 0x040fe200000418e8 */
[----:B------:R-:W2:Y:S02]  /*1e1e0*/  LDSM.16.MT88.4 R12, [R245+0x8800] ;  /* 0x00880000f50c783b */ /* 0x000ea40000004200 */
[----:B------:R-:W-:Y:S01]  /*1e1f0*/  FADD.FTZ R30, R30, R40 ;  /* 0x000000281e1e7221 */ /* 0x000fe20000010000 */
[----:B----4-:R-:W-:Y:S02]  /*1e200*/  FADD.FTZ R113, R117, R113 ;  /* 0x0000007175717221 */ /* 0x010fe40000010000 */
[C---:B------:R-:W-:Y:S03]  /*1e210*/  HMMA.16816.F32.BF16 R228, R8.reuse, R16, R228 ;  /* 0x0000001008e4723c */ /* 0x040fe600000418e4 */
[----:B------:R-:W-:Y:S02]  /*1e220*/  MUFU.EX2 R36, R36 ;  /* 0x0000002400247308 */ /* 0x000fe40000000800 */
[----:B------:R-:W-:Y:S01]  /*1e230*/  FADD.FTZ R30, R31, R30 ;  /* 0x0000001e1f1e7221 */ /* 0x000fe20000010000 */
[----:B------:R-:W-:Y:S01]  /*1e240*/  HMMA.16816.F32.BF16 R224, R8, R18, R224 ;  /* 0x0000001208e0723c */ /* 0x000fe200000418e0 */
[----:B------:R-:W4:Y:S06]  /*1e250*/  LDSM.16.MT88.4 R8, [R244+0x8c00] ;  /* 0x008c0000f408783b */ /* 0x000f2c0000004200 */
[----:B------:R-:W5:Y:S01]  /*1e260*/  MUFU.EX2 R0, R119 ;  /* 0x0000007700007308 */ /* 0x000f620000000800 */
[----:B------:R-:W-:Y:S03]  /*1e270*/  F2FP.BF16.F32.PACK_AB R16, R117, R116 ;  /* 0x000000747510723e */ /* 0x000fe600000010ff */
[----:B------:R-:W-:Y:S01]  /*1e280*/  FADD.FTZ R33, R33, R30 ;  /* 0x0000001e21217221 */ /* 0x000fe20000010000 */
[C---:B-1----:R-:W-:Y:S01]  /*1e290*/  F2FP.BF16.F32.PACK_AB R18, R121.reuse, R120 ;  /* 0x000000787912723e */ /* 0x042fe200000010ff */
[----:B------:R-:W-:Y:S04]  /*1e2a0*/  FADD.FTZ R120, R120, R113 ;  /* 0x0000007178787221 */ /* 0x000fe80000010000 */
[----:B------:R-:W1:Y:S01]  /*1e2b0*/  MUFU.EX2 R37, R37 ;  /* 0x0000002500257308 */ /* 0x000e620000000800 */
[----:B------:R-:W-:Y:S01]  /*1e2c0*/  FADD.FTZ R33, R32, R33 ;  /* 0x0000002120217221 */ /* 0x000fe20000010000 */
[----:B------:R-:W-:Y:S03]  /*1e2d0*/  FADD.FTZ R120, R121, R120 ;  /* 0x0000007879787221 */ /* 0x000fe60000010000 */
[----:B------:R-:W-:Y:S05]  /*1e2e0*/  FADD.FTZ R33, R34, R33 ;  /* 0x0000002122217221 */ /* 0x000fea0000010000 */
[----:B------:R-:W3:Y:S01]  /*1e2f0*/  MUFU.EX2 R38, R38 ;  /* 0x0000002600267308 */ /* 0x000ee20000000800 */
[----:B-----5:R-:W-:Y:S01]  /*1e300*/  F2FP.BF16.F32.PACK_AB R17, R0, R36 ;  /* 0x000000240011723e */ /* 0x020fe200000010ff */
[----:B------:R-:W-:Y:S04]  /*1e310*/  FADD.FTZ R33, R35, R33 ;  /* 0x0000002123217221 */ /* 0x000fe80000010000 */
[----:B------:R-:W-:Y:S04]  /*1e320*/  FADD.FTZ R36, R36, R33 ;  /* 0x0000002124247221 */ /* 0x000fe80000010000 */
[----:B------:R-:W5:Y:S01]  /*1e330*/  MUFU.EX2 R2, R2 ;  /* 0x0000000200027308 */ /* 0x000f620000000800 */
[----:B------:R-:W-:Y:S04]  /*1e340*/  FADD.FTZ R36, R0, R36 ;  /* 0x0000002400247221 */ /* 0x000fe80000010000 */
[----:B-1----:R-:W-:Y:S05]  /*1e350*/  FADD.FTZ R36, R37, R36 ;  /* 0x0000002425247221 */ /* 0x002fea0000010000 */
[----:B------:R-:W1:Y:S01]  /*1e360*/  MUFU.EX2 R5, R5 ;  /* 0x0000000500057308 */ /* 0x000e620000000800 */
[C---:B---3--:R-:W-:Y:S01]  /*1e370*/  F2FP.BF16.F32.PACK_AB R19, R38.reuse, R37 ;  /* 0x000000252613723e */ /* 0x048fe200000010ff */
[----:B------:R-:W-:Y:S08]  /*1e380*/  FADD.FTZ R38, R38, R36 ;  /* 0x0000002426267221 */ /* 0x000ff00000010000 */
[----:B------:R-:W-:Y:S01]  /*1e390*/  MUFU.EX2 R29, R29 ;  /* 0x0000001d001d7308 */ /* 0x000fe20000000800 */
[C---:B------:R-:W-:Y:S05]  /*1e3a0*/  HMMA.16816.F32.BF16 R236, R16.reuse, R20, R236 ;  /* 0x0000001410ec723c */ /* 0x040fea00000418ec */
[----:B-----5:R-:W-:Y:S01]  /*1e3b0*/  FADD.FTZ R120, R2, R120 ;  /* 0x0000007802787221 */ /* 0x020fe20000010000 */
[C---:B------:R-:W-:Y:S03]  /*1e3c0*/  HMMA.16816.F32.BF16 R232, R16.reuse, R22, R232 ;  /* 0x0000001610e8723c */ /* 0x040fe600000418e8 */
[----:B------:R-:W3:Y:S02]  /*1e3d0*/  MUFU.EX2 R133, R133 ;  /* 0x0000008500857308 */ /* 0x000ee40000000800 */
[C---:B-1----:R-:W-:Y:S01]  /*1e3e0*/  F2FP.BF16.F32.PACK_AB R20, R5.reuse, R2 ;  /* 0x000000020514723e */ /* 0x042fe200000010ff */
[C---:B--2---:R-:W-:Y:S07]  /*1e3f0*/  HMMA.16816.F32.BF16 R228, R16.reuse, R12, R228 ;  /* 0x0000000c10e4723c */ /* 0x044fee00000418e4 */
[----:B------:R-:W1:Y:S01]  /*1e400*/  MUFU.EX2 R39, R39 ;  /* 0x0000002700277308 */ /* 0x000e620000000800 */
[----:B------:R-:W-:Y:S01]  /*1e410*/  FADD.FTZ R120, R5, R120 ;  /* 0x0000007805787221 */ /* 0x000fe20000010000 */
[----:B------:R-:W-:Y:S08]  /*1e420*/  HMMA.16816.F32.BF16 R224, R16, R14, R224 ;  /* 0x0000000e10e0723c */ /* 0x000ff000000418e0 */
[----:B------:R-:W2:Y:S03]  /*1e430*/  MUFU.EX2 R6, R127 ;  /* 0x0000007f00067308 */ /* 0x000ea60000000800 */
[----:B---3--:R-:W-:Y:S01]  /*1e440*/  F2FP.BF16.F32.PACK_AB R22, R133, R29 ;  /* 0x0000001d8516723e */ /* 0x008fe200000010ff */
[----:B------:R-:W-:Y:S04]  /*1e450*/  FADD.FTZ R120, R29, R120 ;  /* 0x000000781d787221 */ /* 0x000fe80000010000 */
[----:B------:R-:W-:Y:S02]  /*1e460*/  FADD.FTZ R216, R133, R120 ;  /* 0x0000007885d87221 */ /* 0x000fe40000010000 */
[----:B------:R-:W3:Y:S01]  /*1e470*/  MUFU.EX2 R7, R130 ;  /* 0x0000008200077308 */ /* 0x000ee20000000800 */
[----:B-1----:R-:W-:Y:S09]  /*1e480*/  FADD.FTZ R38, R39, R38 ;  /* 0x0000002627267221 */ /* 0x002ff20000010000 */
[----:B------:R-:W1:Y:S01]  /*1e490*/  MUFU.EX2 R4, R4 ;  /* 0x0000000400047308 */ /* 0x000e620000000800 */
[C---:B--2---:R-:W-:Y:S01]  /*1e4a0*/  F2FP.BF16.F32.PACK_AB R21, R6.reuse, R39 ;  /* 0x000000270615723e */ /* 0x044fe200000010ff */
[----:B------:R-:W-:Y:S04]  /*1e4b0*/  FADD.FTZ R38, R6, R38 ;  /* 0x0000002606267221 */ /* 0x000fe80000010000 */
[----:B---3--:R-:W-:Y:S01]  /*1e4c0*/  FADD.FTZ R38, R7, R38 ;  /* 0x0000002607267221 */ /* 0x008fe20000010000 */
[C---:B-1----:R-:W-:Y:S03]  /*1e4d0*/  F2FP.BF16.F32.PACK_AB R23, R4.reuse, R7 ;  /* 0x000000070417723e */ /* 0x042fe600000010ff */
[----:B------:R-:W-:Y:S04]  /*1e4e0*/  FADD.FTZ R217, R4, R38 ;  /* 0x0000002604d97221 */ /* 0x000fe80000010000 */
[C---:B----4-:R-:W-:Y:S06]  /*1e4f0*/  HMMA.16816.F32.BF16 R236, R20.reuse, R8, R236 ;  /* 0x0000000814ec723c */ /* 0x050fec00000418ec */
[C---:B------:R-:W-:Y:S06]  /*1e500*/  HMMA.16816.F32.BF16 R232, R20.reuse, R10, R232 ;  /* 0x0000000a14e8723c */ /* 0x040fec00000418e8 */
[C---:B------:R-:W-:Y:S06]  /*1e510*/  HMMA.16816.F32.BF16 R228, R20.reuse, R24, R228 ;  /* 0x0000001814e4723c */ /* 0x040fec00000418e4 */
[----:B------:R-:W-:Y:S01]  /*1e520*/  HMMA.16816.F32.BF16 R224, R20, R26, R224 ;  /* 0x0000001a14e0723c */ /* 0x000fe200000418e0 */
[----:B------:R-:W-:Y:S11]  /*1e530*/  @!UPT UIADD3 URZ, URZ, URZ, URZ ;  /* 0x0000003f3f3ff290 */ /* 0x000ff6000fffe03f */
[----:B------:R-:W-:Y:S01]  /*1e540*/  @!UPT UIADD3 URZ, URZ, URZ, URZ ;  /* 0x0000003f3f3ff290 */ /* 0x000fe2000fffe03f */
[----:B------:R-:W-:Y:S11]  /*1e550*/  @P0 BRA `(.L_x_2129) ;  /* 0xffffffa8000c0947 */ /* 0x000ff6000383ffff */
.L_x_2125:
        /* <DEDUP_REMOVED lines=9> */
[----:B------:R-:W1:Y:S01]  /*1e5f0*/  S2R R2, SR_TID.X ;  /* 0x0000000000027919 */ /* 0x000e620000002100 */
[----:B---3--:R-:W-:-:S02]  /*1e600*/  FADD.FTZ R217, R0, R217 ;  /* 0x000000d900d97221 */ /* 0x008fc40000010000 */
[----:B------:R-:W2:Y:S04]  /*1e610*/  SHFL.BFLY PT, R5, R216, 0x1, 0x1f ;  /* 0x0c201f00d8057f89 */ /* 0x000ea800000e0000 */
[----:B------:R-:W3:Y:S01]  /*1e620*/  SHFL.BFLY PT, R4, R217, 0x1, 0x1f ;  /* 0x0c201f00d9047f89 */ /* 0x000ee200000e0000 */
[----:B--2---:R-:W-:Y:S01]  /*1e630*/  FADD.FTZ R5, R216, R5 ;  /* 0x00000005d8057221 */ /* 0x004fe20000010000 */
[----:B-1----:R-:W-:Y:S01]  /*1e640*/  SHF.R.S32.HI R0, RZ, 0x1f, R2 ;  /* 0x0000001fff007819 */ /* 0x002fe20000011402 */
[----:B---3--:R-:W-:-:S03]  /*1e650*/  FADD.FTZ R4, R217, R4 ;  /* 0x00000004d9047221 */ /* 0x008fc60000010000 */
[----:B------:R-:W-:Y:S02]  /*1e660*/  FSETP.NE.FTZ.AND P3, PT, R5, RZ, PT ;  /* 0x000000ff0500720b */ /* 0x000fe40003f75000 */
[----:B------:R-:W-:Y:S02]  /*1e670*/  LEA.HI R0, R0, R2, RZ, 0x2 ;  /* 0x0000000200007211 */ /* 0x000fe400078f10ff */
[----:B------:R-:W-:Y:S02]  /*1e680*/  FSETP.NE.FTZ.AND P2, PT, R4, RZ, PT ;  /* 0x000000ff0400720b */ /* 0x000fe40003f55000 */
[----:B------:R-:W-:-:S04]  /*1e690*/  SHF.R.S32.HI R0, RZ, 0x2, R0 ;  /* 0x00000002ff007819 */ /* 0x000fc80000011400 */
[----:B------:R-:W-:-:S03]  /*1e6a0*/  SHF.R.S32.HI R8, RZ, 0x1f, R0 ;  /* 0x0000001fff087819 */ /* 0x000fc60000011400 */
[----:B------:R-:W1:Y:S01]  /*1e6b0*/  @P3 MUFU.RCP R6, R5 ;  /* 0x0000000500063308 */ /* 0x000e620000001000 */
[----:B------:R-:W-:-:S04]  /*1e6c0*/  LEA.HI R8, R8, R0, RZ, 0x3 ;  /* 0x0000000008087211 */ /* 0x000fc800078f18ff */
[----:B------:R-:W-:Y:S02]  /*1e6d0*/  LOP3.LUT R9, R8, 0xfffffff8, RZ, 0xc0, !PT ;  /* 0xfffffff808097812 */ /* 0x000fe400078ec0ff */
[----:B----4-:R-:W-:Y:S01]  /*1e6e0*/  SHF.R.S32.HI R8, RZ, 0x1f, R3 ;  /* 0x0000001fff087819 */ /* 0x010fe20000011403 */
[----:B------:R-:W2:Y:S02]  /*1e6f0*/  @P2 MUFU.RCP R7, R4 ;  /* 0x0000000400072308 */ /* 0x000ea40000001000 */
[----:B------:R-:W-:Y:S01]  /*1e700*/  IMAD.IADD R9, R0, 0x1, -R9 ;  /* 0x0000000100097824 */ /* 0x000fe200078e0a09 */
[CC--:B------:R-:W-:Y:S02]  /*1e710*/  LEA.HI R10, R8.reuse, R3.reuse, RZ, 0x2 ;  /* 0x00000003080a7211 */ /* 0x0c0fe400078f10ff */
[----:B------:R-:W-:Y:S02]  /*1e720*/  LEA.HI R8, R8, R3, RZ, 0x5 ;  /* 0x0000000308087211 */ /* 0x000fe400078f28ff */
[----:B------:R-:W-:Y:S01]  /*1e730*/  LEA.HI R11, R9, R9, RZ, 0x1 ;  /* 0x00000009090b7211 */ /* 0x000fe200078f08ff */
[----:B------:R-:W3:Y:S01]  /*1e740*/  @P3 MUFU.LG2 R5, R5 ;  /* 0x0000000500053308 */ /* 0x000ee20000000c00 */
[----:B------:R-:W-:Y:S01]  /*1e750*/  LOP3.LUT R10, R10, 0xfffffffc, RZ, 0xc0, !PT ;  /* 0xfffffffc0a0a7812 */ /* 0x000fe200078ec0ff */
[C---:B-1----:R-:W-:Y:S01]  /*1e760*/  FMUL.FTZ R236, R6.reuse, R236 ;  /* 0x000000ec06ec7220 */ /* 0x042fe20000410000 */
[----:B------:R-:W-:Y:S01]  /*1e770*/  SHF.R.S32.HI R13, RZ, 0x1, R11 ;  /* 0x00000001ff0d7819 */ /* 0x000fe2000001140b */
[C---:B------:R-:W-:Y:S01]  /*1e780*/  FMUL.FTZ R237, R6.reuse, R237 ;  /* 0x000000ed06ed7220 */ /* 0x040fe20000410000 */
[----:B------:R-:W-:Y:S01]  /*1e790*/  SHF.R.S32.HI R12, RZ, 0x5, R8 ;  /* 0x00000005ff0c7819 */ /* 0x000fe20000011408 */
[----:B------:R-:W-:Y:S01]  /*1e7a0*/  FMUL.FTZ R232, R6, R232 ;  /* 0x000000e806e87220 */ /* 0x000fe20000410000 */
[----:B------:R-:W-:Y:S01]  /*1e7b0*/  LOP3.LUT R11, R11, 0x3fffffe, RZ, 0xc0, !PT ;  /* 0x03fffffe0b0b7812 */ /* 0x000fe200078ec0ff */
[----:B------:R-:W-:Y:S01]  /*1e7c0*/  IMAD.SHL.U32 R14, R13, 0x40, RZ ;  /* 0x000000400d0e7824 */ /* 0x000fe200078e00ff */
[----:B------:R-:W-:Y:S01]  /*1e7d0*/  IADD3 R10, -R10, R3, RZ ;  /* 0x000000030a0a7210 */ /* 0x000fe20007ffe1ff */
[----:B--2---:R-:W-:Y:S01]  /*1e7e0*/  FMUL.FTZ R239, R7, R239 ;  /* 0x000000ef07ef7220 */ /* 0x004fe20000410000 */
[----:B------:R-:W-:Y:S01]  /*1e7f0*/  LOP3.LUT P0, RZ, R13, 0x2, RZ, 0xc0, !PT ;  /* 0x000000020dff7812 */ /* 0x000fe2000780c0ff */
[----:B------:R-:W-:Y:S01]  /*1e800*/  IMAD.IADD R11, R9, 0x1, -R11 ;  /* 0x00000001090b7824 */ /* 0x000fe200078e0a0b */
[----:B------:R-:W-:Y:S01]  /*1e810*/  LEA R10, R12, R10, 0x8 ;  /* 0x0000000a0c0a7211 */ /* 0x000fe200078e40ff */
[C---:B------:R-:W-:Y:S01]  /*1e820*/  FMUL.FTZ R238, R7.reuse, R238 ;  /* 0x000000ee07ee7220 */ /* 0x040fe20000410000 */
[----:B------:R-:W-:Y:S01]  /*1e830*/  LOP3.LUT R14, R14, 0xc0, RZ, 0xc0, !PT ;  /* 0x000000c00e0e7812 */ /* 0x000fe200078ec0ff */
[----:B------:R-:W-:Y:S01]  /*1e840*/  FMUL.FTZ R235, R7, R235 ;  /* 0x000000eb07eb7220 */ /* 0x000fe20000410000 */
[----:B------:R-:W-:Y:S01]  /*1e850*/  LOP3.LUT R13, R13, 0x1, RZ, 0xc0, !PT ;  /* 0x000000010d0d7812 */ /* 0x000fe200078ec0ff */
[----:B------:R-:W-:Y:S01]  /*1e860*/  IMAD R10, R11, 0x10, R10 ;  /* 0x000000100b0a7824 */ /* 0x000fe200078e020a */
[----:B------:R-:W-:Y:S01]  /*1e870*/  LEA.HI R14, R14, R14, RZ, 0x1d ;  /* 0x0000000e0e0e7211 */ /* 0x000fe200078fe8ff */
[C---:B------:R-:W-:Y:S01]  /*1e880*/  FMUL.FTZ R234, R7.reuse, R234 ;  /* 0x000000ea07ea7220 */ /* 0x040fe20000410000 */
[C---:B------:R-:W-:Y:S01]  /*1e890*/  FMUL.FTZ R231, R7.reuse, R231 ;  /* 0x000000e707e77220 */ /* 0x040fe20000410000 */
[C---:B------:R-:W-:Y:S01]  /*1e8a0*/  FMUL.FTZ R230, R7.reuse, R230 ;  /* 0x000000e607e67220 */ /* 0x040fe20000410000 */
[----:B------:R-:W-:Y:S01]  /*1e8b0*/  LEA R10, R10, R14, 0x1 ;  /* 0x0000000e0a0a7211 */ /* 0x000fe200078e08ff */
[C---:B------:R-:W-:Y:S01]  /*1e8c0*/  FMUL.FTZ R227, R7.reuse, R227 ;  /* 0x000000e307e37220 */ /* 0x040fe20000410000 */
[----:B------:R-:W-:Y:S01]  /*1e8d0*/  FMUL.FTZ R7, R7, R226 ;  /* 0x000000e207077220 */ /* 0x000fe20000410000 */
[----:B------:R-:W-:Y:S01]  /*1e8e0*/  IMAD.MOV.U32 R9, RZ, RZ, -0x10 ;  /* 0xfffffff0ff097424 */ /* 0x000fe200078e00ff */
[----:B------:R-:W-:Y:S01]  /*1e8f0*/  ISETP.NE.U32.AND P1, PT, R13, 0x1, PT ;  /* 0x000000010d00780c */ /* 0x000fe20003f25070 */
[----:B------:R-:W-:Y:S01]  /*1e900*/  FMUL.FTZ R233, R6, R233 ;  /* 0x000000e906e97220 */ /* 0x000fe20000410000 */
[----:B------:R-:W-:Y:S01]  /*1e910*/  LEA R10, R10, UR4, 0x1 ;  /* 0x000000040a0a7c11 */ /* 0x000fe2000f8e08ff */
[C---:B------:R-:W-:Y:S01]  /*1e920*/  FMUL.FTZ R228, R6.reuse, R228 ;  /* 0x000000e406e47220 */ /* 0x040fe20000410000 */
[----:B------:R-:W-:Y:S01]  /*1e930*/  SEL R9, R9, 0x10, !P1 ;  /* 0x0000001009097807 */ /* 0x000fe20004800000 */
[----:B------:R-:W-:Y:S01]  /*1e940*/  FMUL.FTZ R229, R6, R229 ;  /* 0x000000e506e57220 */ /* 0x000fe20000410000 */
[----:B------:R-:W-:Y:S01]  /*1e950*/  F2FP.BF16.F32.PACK_AB R227, R227, R7 ;  /* 0x00000007e3e3723e */ /* 0x000fe200000010ff */
[C---:B------:R-:W-:Y:S01]  /*1e960*/  VIADD R7, R10.reuse, 0x20 ;  /* 0x000000200a077836 */ /* 0x040fe20000000000 */
[----:B------:R-:W-:Y:S01]  /*1e970*/  F2FP.BF16.F32.PACK_AB R236, R237, R236 ;  /* 0x000000ecedec723e */ /* 0x000fe200000010ff */
[C---:B------:R-:W-:Y:S01]  /*1e980*/  IMAD.IADD R11, R10.reuse, 0x1, R9 ;  /* 0x000000010a0b7824 */ /* 0x040fe200078e0209 */
[----:B------:R-:W-:Y:S01]  /*1e990*/  F2FP.BF16.F32.PACK_AB R238, R239, R238 ;  /* 0x000000eeefee723e */ /* 0x000fe200000010ff */
[----:B------:R-:W1:Y:S01]  /*1e9a0*/  @P3 LDC R13, c[0x0][0x2e8] ;  /* 0x0000ba00ff0d3b82 */ /* 0x000e620000000800 */
[----:B------:R-:W-:Y:S01]  /*1e9b0*/  @P0 IADD3 R7, R10, -0x20, RZ ;  /* 0xffffffe00a070810 */ /* 0x000fe20007ffe0ff */
[----:B------:R-:W-:Y:S01]  /*1e9c0*/  STS [R10], R236 ;  /* 0x000000ec0a007388 */ /* 0x000fe20000000800 */
[----:B------:R-:W-:Y:S01]  /*1e9d0*/  F2FP.BF16.F32.PACK_AB R232, R233, R232 ;  /* 0x000000e8e9e8723e */ /* 0x000fe200000010ff */
[----:B------:R-:W2:Y:S01]  /*1e9e0*/  @P2 MUFU.LG2 R4, R4 ;  /* 0x0000000400042308 */ /* 0x000ea20000000c00 */
[----:B------:R-:W-:Y:S01]  /*1e9f0*/  F2FP.BF16.F32.PACK_AB R234, R235, R234 ;  /* 0x000000eaebea723e */ /* 0x000fe200000010ff */
[----:B------:R4:W-:Y:S01]  /*1ea00*/  STS [R10+0x200], R238 ;  /* 0x000200ee0a007388 */ /* 0x0009e20000000800 */
[----:B------:R-:W-:Y:S01]  /*1ea10*/  F2FP.BF16.F32.PACK_AB R228, R229, R228 ;  /* 0x000000e4e5e4723e */ /* 0x000fe200000010ff */
[----:B------:R-:W-:Y:S01]  /*1ea20*/  IMAD.IADD R9, R9, 0x1, R7 ;  /* 0x0000000109097824 */ /* 0x000fe200078e0207 */
[----:B------:R-:W-:Y:S01]  /*1ea30*/  F2FP.BF16.F32.PACK_AB R230, R231, R230 ;  /* 0x000000e6e7e6723e */ /* 0x000fe200000010ff */
[----:B------:R-:W-:Y:S01]  /*1ea40*/  STS [R11], R232 ;  /* 0x000000e80b007388 */ /* 0x000fe20000000800 */
[----:B------:R-:W-:Y:S01]  /*1ea50*/  ULDC.U8 UR4, c[0x0][0x3d8] ;  /* 0x0000f60000047ab9 */ /* 0x000fe20000000000 */
[C---:B------:R-:W-:Y:S01]  /*1ea60*/  FMUL.FTZ R224, R6.reuse, R224 ;  /* 0x000000e006e07220 */ /* 0x040fe20000410000 */
[----:B------:R-:W-:Y:S01]  /*1ea70*/  ISETP.NE.AND P0, PT, RZ, UR4, PT ;  /* 0x00000004ff007c0c */ /* 0x000fe2000bf05270 */
[----:B------:R-:W-:Y:S01]  /*1ea80*/  STS [R11+0x200], R234 ;  /* 0x000200ea0b007388 */ /* 0x000fe20000000800 */
[----:B------:R-:W-:Y:S01]  /*1ea90*/  FMUL.FTZ R6, R6, R225 ;  /* 0x000000e106067220 */ /* 0x000fe20000410000 */
[----:B---3--:R-:W-:-:S02]  /*1eaa0*/  @P3 FMUL.FTZ R5, R5, 0.69314718246459960938 ;  /* 0x3f31721805053820 */ /* 0x008fc40000410000 */
[----:B------:R-:W-:Y:S02]  /*1eab0*/  STS [R7], R228 ;  /* 0x000000e407007388 */ /* 0x000fe40000000800 */
[----:B------:R-:W-:Y:S01]  /*1eac0*/  F2FP.BF16.F32.PACK_AB R6, R6, R224 ;  /* 0x000000e00606723e */ /* 0x000fe200000010ff */
[----:B--2---:R-:W-:Y:S01]  /*1ead0*/  @P2 FMUL.FTZ R4, R4, 0.69314718246459960938 ;  /* 0x3f31721804042820 */ /* 0x004fe20000410000 */
[----:B------:R2:W-:Y:S04]  /*1eae0*/  STS [R7+0x200], R230 ;  /* 0x000200e607007388 */ /* 0x0005e80000000800 */
[----:B------:R-:W-:Y:S04]  /*1eaf0*/  STS [R9+0x200], R227 ;  /* 0x000200e309007388 */ /* 0x000fe80000000800 */
[----:B------:R3:W-:Y:S01]  /*1eb00*/  STS [R9], R6 ;  /* 0x0000000609007388 */ /* 0x0007e20000000800 */
[----:B----4-:R-:W4:Y:S01]  /*1eb10*/  @P2 LDC R10, c[0x0][0x2e8] ;  /* 0x0000ba00ff0a2b82 */ /* 0x010f220000000800 */
[----:B--2---:R-:W-:Y:S01]  /*1eb20*/  MOV R7, 0x7f800000 ;  /* 0x7f80000000077802 */ /* 0x004fe20000000f00 */
[----:B---3--:R-:W-:-:S02]  /*1eb30*/  IMAD.MOV.U32 R6, RZ, RZ, 0x7f800000 ;  /* 0x7f800000ff067424 */ /* 0x008fc400078e00ff */
[----:B-1----:R-:W-:Y:S01]  /*1eb40*/  @P3 FFMA.FTZ R6, R132, R13, R5 ;  /* 0x0000000d84063223 */ /* 0x002fe20000010005 */
[----:B----4-:R-:W-:Y:S01]  /*1eb50*/  @P2 FFMA.FTZ R7, R134, R10, R4 ;  /* 0x0000000a86072223 */ /* 0x010fe20000010004 */
        /* <DEDUP_REMOVED lines=10> */
.L_x_2130:
[----:B------:R-:W-:Y:S01]  /*1ec00*/  S2UR UR8, SR_CTAID.Z ;  /* 0x00000000000879c3 */ /* 0x000fe20000002700 */
[----:B------:R-:W-:Y:S01]  /*1ec10*/  ULDC UR4, c[0x0][0x270] ;  /* 0x00009c0000047ab9 */ /* 0x000fe20000000800 */
[----:B------:R-:W-:-:S06]  /*1ec20*/  ULDC UR9, c[0x0][0x2c4] ;  /* 0x0000b10000097ab9 */ /* 0x000fcc0000000800 */
[----:B------:R-:W1:Y:S02]  /*1ec30*/  S2UR UR10, SR_CTAID.Y ;  /* 0x00000000000a79c3 */ /* 0x000e640000002600 */
[----:B-1----:R-:W-:-:S04]  /*1ec40*/  UIMAD UR4, UR10, UR4, UR8 ;  /* 0x000000040a0472a4 */ /* 0x002fc8000f8e0208 */
[----:B------:R-:W-:-:S12]  /*1ec50*/  UIMAD UR9, UR4, UR9, URZ ;  /* 0x00000009040972a4 */ /* 0x000fd8000f8e023f */
.L_x_2131:
[----:B------:R-:W-:Y:S01]  /*1ec60*/  SHF.R.S32.HI R4, RZ, 0x1f, R2 ;  /* 0x0000001fff047819 */ /* 0x000fe20000011402 */
[----:B------:R-:W-:Y:S01]  /*1ec70*/  USHF.R.S32.HI UR11, URZ, 0x1f, UR10 ;  /* 0x0000001f3f0b7899 */ /* 0x000fe2000801140a */
[----:B------:R-:W-:Y:S01]  /*1ec80*/  LOP3.LUT R8, R8, 0xffffffe0, RZ, 0xc0, !PT ;  /* 0xffffffe008087812 */ /* 0x000fe200078ec0ff */
[----:B------:R-:W-:Y:S01]  /*1ec90*/  UISETP.NE.AND UP0, UPT, UR21, -0x1, UPT ;  /* 0xffffffff1500788c */ /* 0x000fe2000bf05270 */
[----:B------:R-:W-:Y:S01]  /*1eca0*/  LEA.HI R4, R4, R2, RZ, 0x5 ;  /* 0x0000000204047211 */ /* 0x000fe200078f28ff */
[----:B------:R-:W-:Y:S01]  /*1ecb0*/  ULDC.64 UR4, c[0x0][0x290] ;  /* 0x0000a40000047ab9 */ /* 0x000fe20000000a00 */
[----:B------:R-:W-:Y:S01]  /*1ecc0*/  ULDC.64 UR6, c[0x0][0x298] ;  /* 0x0000a60000067ab9 */ /* 0x000fe20000000a00 */
[----:B------:R-:W-:Y:S01]  /*1ecd0*/  IMAD.IADD R8, R3, 0x1, -R8 ;  /* 0x0000000103087824 */ /* 0x000fe200078e0a08 */
[----:B------:R-:W-:Y:S01]  /*1ece0*/  LOP3.LUT R4, R4, 0xffffffe0, RZ, 0xc0, !PT ;  /* 0xffffffe004047812 */ /* 0x000fe200078ec0ff */
[----:B------:R-:W-:Y:S01]  /*1ecf0*/  UIMAD UR11, UR11, UR4, URZ ;  /* 0x000000040b0b72a4 */ /* 0x000fe2000f8e023f */
[----:B------:R-:W-:Y:S01]  /*1ed00*/  SHF.R.S32.HI R3, RZ, 0x1f, R12 ;  /* 0x0000001fff037819 */ /* 0x000fe2000001140c */
[----:B------:R-:W-:Y:S01]  /*1ed10*/  UIMAD.WIDE.U32 UR12, UR21, UR6, URZ ;  /* 0x00000006150c72a5 */ /* 0x000fe2000f8e003f */
[----:B------:R-:W-:Y:S01]  /*1ed20*/  BAR.SYNC.DEFER_BLOCKING 0x0 ;  /* 0x0000000000007b1d */ /* 0x000fe20000010000 */
[----:B------:R-:W-:Y:S01]  /*1ed30*/  IMAD.IADD R4, R2, 0x1, -R4 ;  /* 0x0000000102047824 */ /* 0x000fe200078e0a04 */
[----:B------:R-:W-:Y:S01]  /*1ed40*/  LOP3.LUT P0, RZ, R8, 0x3, RZ, 0xc0, !PT ;  /* 0x0000000308ff7812 */ /* 0x000fe2000780c0ff */
[----:B------:R-:W-:Y:S01]  /*1ed50*/  UIMAD.WIDE.U32 UR14, UR10, UR4, URZ ;  /* 0x000000040a0e72a5 */ /* 0x000fe2000f8e003f */
[----:B------:R-:W-:Y:S01]  /*1ed60*/  LEA.HI R3, R3, R12, RZ, 0x2 ;  /* 0x0000000c03037211 */ /* 0x000fe200078f10ff */
[----:B------:R-:W-:Y:S01]  /*1ed70*/  UIMAD UR5, UR10, UR5, UR11 ;  /* 0x000000050a0572a4 */ /* 0x000fe2000f8e020b */
[----:B------:R-:W-:Y:S01]  /*1ed80*/  SHF.R.S32.HI R2, RZ, 0x1f, R4 ;  /* 0x0000001fff027819 */ /* 0x000fe20000011404 */
[----:B------:R-:W-:Y:S01]  /*1ed90*/  UIMAD UR21, UR21, UR7, UR13 ;  /* 0x00000007151572a4 */ /* 0x000fe2000f8e020d */
[----:B------:R-:W-:Y:S01]  /*1eda0*/  LOP3.LUT R3, R3, 0xffffffc, RZ, 0xc0, !PT ;  /* 0x0ffffffc03037812 */ /* 0x000fe200078ec0ff */
[----:B------:R-:W-:Y:S01]  /*1edb0*/  ULDC.64 UR10, c[0x0][0x208] ;  /* 0x00008200000a7ab9 */ /* 0x000fe20000000a00 */
[----:B------:R-:W-:Y:S01]  /*1edc0*/  LEA.HI R2, R2, R4, RZ, 0x2 ;  /* 0x0000000402027211 */ /* 0x000fe200078f10ff */
[----:B------:R-:W-:Y:S01]  /*1edd0*/  USEL UR12, UR14, UR12, !UP0 ;  /* 0x0000000c0e0c7287 */ /* 0x000fe2000c000000 */
[----:B------:R-:W-:Y:S01]  /*1ede0*/  BSSY B0, `(.L_x_2132) ;  /* 0x0000014000007945 */ /* 0x000fe20003800000 */
[----:B------:R-:W-:Y:S01]  /*1edf0*/  IMAD.IADD R3, R12, 0x1, -R3 ;  /* 0x000000010c037824 */ /* 0x000fe200078e0a03 */
[----:B------:R-:W-:Y:S01]  /*1ee00*/  SHF.R.S32.HI R2, RZ, 0x2, R2 ;  /* 0x00000002ff027819 */ /* 0x000fe20000011402 */
[----:B------:R-:W-:-:S04]  /*1ee10*/  @!UP0 UIADD3 UR21, UR15, UR5, URZ ;  /* 0x000000050f158290 */ /* 0x000fc8000fffe03f */
[----:B------:R-:W-:Y:S01]  /*1ee20*/  IMAD R4, R3, 0x10, R2 ;  /* 0x0000001003047824 */ /* 0x000fe200078e0202 */
[----:B------:R-:W-:Y:S07]  /*1ee30*/  @P0 BRA `(.L_x_2133) ;  /* 0x0000000000380947 */ /* 0x000fee0003800000 */
        /* <DEDUP_REMOVED lines=14> */
.L_x_2133:
[----:B------:R-:W-:Y:S05]  /*1ef20*/  BSYNC B0 ;  /* 0x0000000000007941 */ /* 0x000fea0003800000 */
.L_x_2132:
[----:B------:R-:W2:Y:S01]  /*1ef30*/  S2UR UR5, SR_CTAID.X ;  /* 0x00000000000579c3 */ /* 0x000ea20000002500 */
[--C-:B-1----:R-:W-:Y:S01]  /*1ef40*/  SHF.R.S32.HI R9, RZ, 0x1f, R196.reuse ;  /* 0x0000001fff097819 */ /* 0x102fe200000114c4 */
[----:B------:R-:W-:Y:S01]  /*1ef50*/  IMAD.U32 R2, RZ, RZ, UR6 ;  /* 0x00000006ff027e24 */ /* 0x000fe2000f8e00ff */
[----:B------:R1:W3:Y:S01]  /*1ef60*/  LDS.128 R4, [R243+0x800] ;  /* 0x00080000f3047984 */ /* 0x0002e20000000c00 */
[----:B------:R-:W-:Y:S01]  /*1ef70*/  IMAD.MOV.U32 R8, RZ, RZ, R196 ;  /* 0x000000ffff087224 */ /* 0x000fe200078e00c4 */
[----:B------:R-:W-:Y:S01]  /*1ef80*/  ULDC UR9, c[0x0][0x2d0] ;  /* 0x0000b40000097ab9 */ /* 0x000fe20000000800 */
[----:B------:R-:W-:Y:S01]  /*1ef90*/  BSSY B0, `(.L_x_2134) ;  /* 0x0000021000007945 */ /* 0x000fe20003800000 */
[----:B------:R-:W-:Y:S01]  /*1efa0*/  ISETP.GE.AND P0, PT, R196, UR9, PT ;  /* 0x00000009c4007c0c */ /* 0x000fe2000bf06270 */
[----:B------:R-:W-:Y:S02]  /*1efb0*/  USHF.R.S32.HI UR9, URZ, 0x1f, UR8 ;  /* 0x0000001f3f097899 */ /* 0x000fe40008011408 */
[----:B--2---:R-:W-:-:S04]  /*1efc0*/  USHF.L.U32 UR5, UR5, 0x6, URZ ;  /* 0x0000000605057899 */ /* 0x004fc8000800063f */
[----:B------:R-:W-:Y:S02]  /*1efd0*/  USHF.R.S32.HI UR4, URZ, 0x1f, UR5 ;  /* 0x0000001f3f047899 */ /* 0x000fe40008011405 */
[----:B------:R-:W-:Y:S01]  /*1efe0*/  IMAD.WIDE.U32 R8, R2, UR5, R8 ;  /* 0x0000000502087c25 */ /* 0x000fe2000f8e0008 */
[----:B------:R-:W-:Y:S01]  /*1eff0*/  UIADD3 UR20, -UR5, UR20, URZ ;  /* 0x0000001405147290 */ /* 0x000fe2000fffe13f */
[----:B------:R-:W-:Y:S01]  /*1f000*/  IADD3 R2, R0, 0x20, RZ ;  /* 0x0000002000027810 */ /* 0x000fe20007ffe0ff */
[----:B------:R-:W-:Y:S01]  /*1f010*/  UIMAD UR4, UR4, UR6, URZ ;  /* 0x00000006040472a4 */ /* 0x000fe2000f8e023f */
[----:B------:R-:W-:-:S03]  /*1f020*/  IADD3 R8, P1, R8, UR12, RZ ;  /* 0x0000000c08087c10 */ /* 0x000fc6000ff3e0ff */
[----:B------:R-:W-:-:S06]  /*1f030*/  UIMAD UR4, UR5, UR7, UR4 ;  /* 0x00000007050472a4 */ /* 0x000fcc000f8e0204 */
[----:B------:R-:W-:Y:S01]  /*1f040*/  IMAD.U32 R3, RZ, RZ, UR4 ;  /* 0x00000004ff037e24 */ /* 0x000fe2000f8e00ff */
[----:B------:R-:W-:Y:S02]  /*1f050*/  ULDC.64 UR4, c[0x0][0x2a0] ;  /* 0x0000a80000047ab9 */ /* 0x000fe40000000a00 */
[----:B------:R-:W-:Y:S01]  /*1f060*/  IMAD.U32 R12, RZ, RZ, UR4 ;  /* 0x00000004ff0c7e24 */ /* 0x000fe2000f8e00ff */
[----:B------:R-:W-:Y:S01]  /*1f070*/  UIMAD UR9, UR9, UR4, URZ ;  /* 0x00000004090972a4 */ /* 0x000fe2000f8e023f */
[----:B------:R-:W-:Y:S02]  /*1f080*/  IADD3.X R9, R9, UR21, R3, P1, !PT ;  /* 0x0000001509097c10 */ /* 0x000fe40008ffe403 */
[----:B------:R-:W-:Y:S01]  /*1f090*/  ISETP.GE.OR P1, PT, R2, UR20, P0 ;  /* 0x0000001402007c0c */ /* 0x000fe20008726670 */
[----:B------:R-:W-:Y:S01]  /*1f0a0*/  UIMAD UR5, UR8, UR5, UR9 ;  /* 0x00000005080572a4 */ /* 0x000fe2000f8e0209 */
[----:B------:R-:W-:Y:S01]  /*1f0b0*/  ISETP.GE.OR P0, PT, R0, UR20, P0 ;  /* 0x0000001400007c0c */ /* 0x000fe20008706670 */
[----:B------:R-:W-:Y:S01]  /*1f0c0*/  IMAD.WIDE.U32 R12, R12, UR8, R8 ;  /* 0x000000080c0c7c25 */ /* 0x000fe2000f8e0008 */
[----:B------:R-:W-:Y:S01]  /*1f0d0*/  SHF.R.S32.HI R2, RZ, 0x1f, R0 ;  /* 0x0000001fff027819 */ /* 0x000fe20000011400 */
[----:B------:R1:W2:Y:S03]  /*1f0e0*/  LDS.128 R8, [R243] ;  /* 0x00000000f3087984 */ /* 0x0002a60000000c00 */
[----:B------:R-:W-:-:S07]  /*1f0f0*/  IADD3 R15, R13, UR5, RZ ;  /* 0x000000050d0f7c10 */ /* 0x000fce000fffe0ff */
[----:B---3--:R-:W-:Y:S05]  /*1f100*/  @P0 BRA `(.L_x_2135) ;  /* 0x0000000000240947 */ /* 0x008fea0003800000 */
        /* <DEDUP_REMOVED lines=9> */
.L_x_2135:
[----:B------:R-:W-:Y:S05]  /*1f1a0*/  BSYNC B0 ;  /* 0x0000000000007941 */ /* 0x000fea0003800000 */
.L_x_2134:
        /* <DEDUP_REMOVED lines=14> */
.L_x_2136:
        /* <DEDUP_REMOVED lines=15> */
.L_x_5336:


//--------------------- .text._ZN5flash24flash_fwd_splitkv_kernelI23Flash_fwd_kernel_traitsILi32ELi64ELi256ELi4ELb0ELb0EN7cutlass10bfloat16_tE19Flash_kernel_traitsILi32ELi64ELi256ELi4ES3_EELb1ELb0ELb1ELb0ELb0ELb1ELb0ELb1EEEvNS_16Flash_fwd_paramsE --------------------------
	.section	.text._ZN5flash24flash_fwd_splitkv_kernelI23Flash_fwd_kernel_traitsILi32ELi64ELi256ELi4ELb0ELb0EN7cutlass10bfloat16_tE19Flash_kernel_traitsILi32ELi64ELi256ELi4ES3_EELb1ELb0ELb1ELb0ELb0ELb1ELb0ELb1EEEvNS_16Flash_fwd_paramsE,"ax",@progbits
	.align	128
        .global         _ZN5flash24flash_fwd_splitkv_kernelI23Flash_fwd_kernel_traitsILi32ELi64ELi256ELi4ELb0ELb0EN7cutlass10bfloat16_tE19Flash_kernel_traitsILi32ELi64ELi256ELi4ES3_EELb1ELb0ELb1ELb0ELb0ELb1ELb0ELb1EEEvNS_16Flash_fwd_paramsE
        .type           _ZN5flash24flash_fwd_splitkv_kernelI23Flash_fwd_kernel_traitsILi32ELi64ELi256ELi4ELb0ELb0EN7cutlass10bfloat16_tE19Flash_kernel_traitsILi32ELi64ELi256ELi4ES3_EELb1ELb0ELb1ELb0ELb0ELb1ELb0ELb1EEEvNS_16Flash_fwd_paramsE,@function
        .size           _ZN5flash24flash_fwd_splitkv_kernelI23Flash_fwd_kernel_traitsILi32ELi64ELi256ELi4ELb0ELb0EN7cutlass10bfloat16_tE19Flash_kernel_traitsILi32ELi64ELi256ELi4ES3_EELb1ELb0ELb1ELb0ELb0ELb1ELb0ELb1EEEvNS_16Flash_fwd_paramsE,(.L_x_5337 - _ZN5flash24flash_fwd_splitkv_kernelI23Flash_fwd_kernel_traitsILi32ELi64ELi256ELi4ELb0ELb0EN7cutlass10bfloat16_tE19Flash_kernel_traitsILi32ELi64ELi256ELi4ES3_EELb1ELb0ELb1ELb0ELb0ELb1ELb0ELb1EEEvNS_16Flash_fwd_paramsE)
        .other          _ZN5flash24flash_fwd_splitkv_kernelI23Flash_fwd_kernel_traitsILi32ELi64ELi256ELi4ELb0ELb0EN7cutlass10bfloat16_tE19Flash_kernel_traitsILi32ELi64ELi256ELi4ES3_EELb1ELb0ELb1ELb0ELb0ELb1ELb0ELb1EEEvNS_16Flash_fwd_paramsE,@"STO_CUDA_ENTRY STV_DEFAULT"
_ZN5flash24flash_fwd_splitkv_kernelI23Flash_fwd_kernel_traitsILi32ELi64ELi256ELi4ELb0ELb0EN7cutlass10bfloat16_tE19Flash_kernel_traitsILi32ELi64ELi256ELi4ES3_EELb1ELb0ELb1ELb0ELb0ELb1ELb0ELb1EEEvNS_16Flash_fwd_paramsE:
.text._ZN5flash24flash_fwd_splitkv_kernelI23Flash_fwd_kernel_traitsILi32ELi64ELi256ELi4ELb0ELb0EN7cutlass10bfloat16_tE19Flash_kernel_traitsILi32ELi64ELi256ELi4ES3_EELb1ELb0ELb1ELb0ELb0ELb1ELb0ELb1EEEvNS_16Flash_fwd_paramsE:
        /* <DEDUP_REMOVED lines=27> */
[----:B------:R-:W-:-:S02]  /*01b0*/  UIMAD.WIDE UR10, UR12, 0x4, UR10 ;  /* 0x000000040c0a78a5 */ /* 0x000fc4000f8e020a */
[----:B------:R-:W4:Y:S04]  /*01c0*/  @!P0 LDG.E R3, desc[UR6][R6.64] ;  /* 0x0000000606038981 */ /* 0x000f28000c1e1900 */
[----:B------:R-:W-:Y:S02]  /*01d0*/  IMAD.U32 R128, RZ, RZ, UR10 ;  /* 0x0000000aff807e24 */ /* 0x000fe4000f8e00ff */
[----:B------:R-:W-:-:S05]  /*01e0*/  IMAD.U32 R129, RZ, RZ, UR11 ;  /* 0x0000000bff817e24 */ /* 0x000fca000f8e00ff */
[----:B------:R-:W5:Y:S01]  /*01f0*/  @P4 LDG.E R2, desc[UR6][R128.64] ;  /* 0x0000000680024981 */ /* 0x000f62000c1e1900 */
[----:B------:R-:W-:Y:S01]  /*0200*/  UMOV UR21, 0xffffffff ;  /* 0xffffffff00157882 */ /* 0x000fe20000000000 */
[----:B------:R-:W-:Y:S01]  /*0210*/  UMOV UR14, 0xffffffff ;  /* 0xffffffff000e7882 */ /* 0x000fe20000000000 */
[----:B------:R-:W1:Y:S01]  /*0220*/  S2R R49, SR_TID.X ;  /* 0x0000000000317919 */ /* 0x000e620000002100 */
[----:B------:R-:W-:Y:S01]  /*0230*/  UMOV UR13, URZ ;  /* 0x0000003f000d7c82 */ /* 0x000fe20008000000 */
[----:B------:R-:W1:Y:S01]  /*0240*/  S2UR UR27, SR_CTAID.X ;  /* 0x00000000001b79c3 */ /* 0x000e620000002500 */
[----:B------:R-:W-:Y:S01]  /*0250*/  USHF.R.S32.HI UR24, URZ, 0x1f, UR12 ;  /* 0x0000001f3f187899 */ /* 0x000fe2000801140c */
[----:B------:R-:W-:-:S06]  /*0260*/  UMOV UR26, UR12 ;  /* 0x0000000c001a7c82 */ /* 0x000fcc0008000000 */
[----:B------:R-:W1:Y:S01]  /*0270*/  S2UR UR28, SR_CTAID.Z ;  /* 0x00000000001c79c3 */ /* 0x000e620000002700 */
[----:B--2---:R-:W-:Y:S02]  /*0280*/  @P1 R2UR UR21, R4 ;  /* 0x00000000041512ca */ /* 0x004fe400000e0000 */
[----:B---3--:R-:W-:Y:S02]  /*0290*/  @P1 R2UR UR20, R0 ;  /* 0x00000000001412ca */ /* 0x008fe400000e0000 */
[----:B----4-:R-:W-:Y:S02]  /*02a0*/  @!P0 R2UR UR14, R3 ;  /* 0x00000000030e82ca */ /* 0x010fe400000e0000 */
[----:B------:R-:W-:-:S04]  /*02b0*/  ISETP.NE.U32.AND P0, PT, RZ, UR4, PT ;  /* 0x00000004ff007c0c */ /* 0x000fc8000bf05070 */
[----:B------:R-:W-:-:S05]  /*02c0*/  ISETP.NE.AND.EX P0, PT, RZ, UR5, PT, P0 ;  /* 0x00000005ff007c0c */ /* 0x000fca000bf05300 */
[----:B------:R-:W-:Y:S01]  /*02d0*/  @UP1 UIADD3 UR20, UR20, -UR21, URZ ;  /* 0x8000001514141290 */ /* 0x000fe2000fffe03f */
[----:B-----5:R-:W-:-:S06]  /*02e0*/  @P4 R2UR UR13, R2 ;  /* 0x00000000020d42ca */ /* 0x020fcc00000e0000 */
        /* <DEDUP_REMOVED lines=9> */
.L_x_2137:
[----:B------:R-:W-:-:S05]  /*0380*/  ULDC UR29, c[0x0][0x2c8] ;  /* 0x0000b200001d7ab9 */ /* 0x000fca0000000800 */
.L_x_2138:
        /* <DEDUP_REMOVED lines=80> */
[----:B------:R-:W-:Y:S01]  /*0890*/  VIADD R4, R6, 0x20 ;  /* 0x0000002006047836 */ /* 0x000fe20000000000 */
[----:B------:R-:W-:Y:S01]  /*08a0*/  IADD3.X R11, R5, UR21, R0, P0, !PT ;  /* 0x00000015050b7c10 */ /* 0x000fe200087fe400 */
[----:B------:R-:W-:Y:S01]  /*08b0*/  UIMAD UR13, UR12, UR13, UR28 ;  /* 0x0000000d0c0d72a4 */ /* 0x000fe2000f8e021c */
[----:B------:R-:W-:Y:S01]  /*08c0*/  SHF.R.S32.HI R5, RZ, 0x1f, R6 ;  /* 0x0000001fff057819 */ /* 0x000fe20000011406 */
[----:B------:R-:W-:Y:S01]  /*08d0*/  ULDC UR11, c[0x0][0x2c4] ;  /* 0x0000b100000b7ab9 */ /* 0x000fe20000000800 */
[----:B------:R-:W-:Y:S01]  /*08e0*/  ISETP.GE.OR P3, PT, R4, UR20, P3 ;  /* 0x0000001404007c0c */ /* 0x000fe20009f66670 */
[----:B------:R-:W-:Y:S01]  /*08f0*/  IMAD.WIDE.U32 R8, R8, UR28, R10 ;  /* 0x0000001c08087c25 */ /* 0x000fe2000f8e000a */
[----:B------:R-:W-:-:S03]  /*0900*/  UIMAD UR11, UR13, UR11, UR27 ;  /* 0x0000000b0d0b72a4 */ /* 0x000fc6000f8e021b */
[----:B------:R-:W-:-:S03]  /*0910*/  VIADD R11, R9, UR9 ;  /* 0x00000009090b7c36 */ /* 0x000fc60008000000 */
        /* <DEDUP_REMOVED lines=12> */
.L_x_2141:
[----:B------:R-:W-:Y:S05]  /*09e0*/  BSYNC B0 ;  /* 0x0000000000007941 */ /* 0x000fea0003800000 */
.L_x_2140:
        /* <DEDUP_REMOVED lines=13> */
.L_x_2143:
[----:B------:R-:W-:Y:S05]  /*0ac0*/  BSYNC B0 ;  /* 0x0000000000007941 */ /* 0x000fea0003800000 */
.L_x_2142:
        /* <DEDUP_REMOVED lines=12> */
.L_x_2139:
        /* <DEDUP_REMOVED lines=28> */
.L_x_2144:
[----:B------:R-:W-:-:S13]  /*0d50*/  PLOP3.LUT P0, PT, PT, PT, UP1, 0x40, 0x0 ;  /* 0x000000000000781c */ /* 0x000fda0003f0e818 */
[----:B------:R-:W-:Y:S05]  /*0d60*/  @P0 BRA `(.L_x_2145) ;  /* 0x00000004005c0947 */ /* 0x000fea0003800000 */
[----:B------:R-:W1:Y:S01]  /*0d70*/  LDC R6, c[0x0][0x380] ;  /* 0x0000e000ff067b82 */ /* 0x000e620000000800 */
[----:B------:R-:W-:Y:S01]  /*0d80*/  ULEA UR4, UR22, 0xffffff00, 0x8 ;  /* 0xffffff0016047891 */ /* 0x000fe2000f8e403f */
[----:B------:R-:W-:Y:S01]  /*0d90*/  IMAD.MOV.U32 R8, RZ, RZ, RZ ;  /* 0x000000ffff087224 */ /* 0x000fe200078e00ff */
[----:B------:R-:W-:-:S04]  /*0da0*/  ULDC.64 UR30, c[0x0][0x248] ;  /* 0x00009200001e7ab9 */ /* 0x000fc80000000a00 */
[----:B------:R-:W-:Y:S01]  /*0db0*/  MOV R11, UR4 ;  /* 0x00000004000b7c02 */ /* 0x000fe20008000f00 */
[----:B------:R-:W-:Y:S01]  /*0dc0*/  ULDC.64 UR4, c[0x0][0x230] ;  /* 0x00008c0000047ab9 */ /* 0x000fe20000000a00 */
[----:B-1----:R-:W-:-:S04]  /*0dd0*/  IABS R2, R6 ;  /* 0x0000000600027213 */ /* 0x002fc80000000000 */
[----:B------:R-:W1:Y:S08]  /*0de0*/  I2F.RP R7, R2 ;  /* 0x0000000200077306 */ /* 0x000e700000209400 */
[----:B-1----:R-:W1:Y:S02]  /*0df0*/  MUFU.RCP R4, R7 ;  /* 0x0000000700047308 */ /* 0x002e640000001000 */
[----:B-1----:R-:W-:-:S06]  /*0e00*/  VIADD R4, R4, 0xffffffe ;  /* 0x0ffffffe04047836 */ /* 0x002fcc0000000000 */
[----:B------:R-:W1:Y:S02]  /*0e10*/  F2I.FTZ.U32.TRUNC.NTZ R5, R4 ;  /* 0x0000000400057305 */ /* 0x000e64000021f000 */
[----:B-1----:R-:W-:Y:S02]  /*0e20*/  IMAD.MOV R3, RZ, RZ, -R5 ;  /* 0x000000ffff037224 */ /* 0x002fe400078e0a05 */
[----:B------:R-:W-:Y:S02]  /*0e30*/  IMAD.MOV.U32 R4, RZ, RZ, RZ ;  /* 0x000000ffff047224 */ /* 0x000fe400078e00ff */
[----:B------:R-:W-:Y:S01]  /*0e40*/  IMAD R0, R3, R2, RZ ;  /* 0x0000000203007224 */ /* 0x000fe200078e02ff */
[----:B------:R-:W-:-:S03]  /*0e50*/  IABS R3, R11 ;  /* 0x0000000b00037213 */ /* 0x000fc60000000000 */
[----:B------:R-:W-:-:S06]  /*0e60*/  IMAD.HI.U32 R0, R5, R0, R4 ;  /* 0x0000000005007227 */ /* 0x000fcc00078e0004 */
[----:B------:R-:W-:-:S05]  /*0e70*/  IMAD.HI.U32 R7, R0, R3, RZ ;  /* 0x0000000300077227 */ /* 0x000fca00078e00ff */
[----:B------:R-:W-:-:S05]  /*0e80*/  IADD3 R0, -R7, RZ, RZ ;  /* 0x000000ff07007210 */ /* 0x000fca0007ffe1ff */
[----:B------:R-:W-:Y:S01]  /*0e90*/  IMAD R3, R2, R0, R3 ;  /* 0x0000000002037224 */ /* 0x000fe200078e0203 */
[----:B------:R-:W-:-:S04]  /*0ea0*/  LOP3.LUT R0, R11, R6, RZ, 0x3c, !PT ;  /* 0x000000060b007212 */ /* 0x000fc800078e3cff */
[----:B------:R-:W-:Y:S02]  /*0eb0*/  ISETP.GT.U32.AND P1, PT, R2, R3, PT ;  /* 0x000000030200720c */ /* 0x000fe40003f24070 */
[----:B------:R-:W-:Y:S02]  /*0ec0*/  ISETP.GE.AND P0, PT, R0, RZ, PT ;  /* 0x000000ff0000720c */ /* 0x000fe40003f06270 */
[----:B------:R-:W1:Y:S09]  /*0ed0*/  LDC R0, c[0x0][0x278] ;  /* 0x00009e00ff007b82 */ /* 0x000e720000000800 */
[----:B------:R-:W-:Y:S01]  /*0ee0*/  @!P1 IMAD.IADD R3, R3, 0x1, -R2 ;  /* 0x0000000103039824 */ /* 0x000fe200078e0a02 */
[----:B------:R-:W-:-:S02]  /*0ef0*/  @!P1 IADD3 R7, R7, 0x1, RZ ;  /* 0x0000000107079810 */ /* 0x000fc40007ffe0ff */
[----:B------:R-:W-:Y:S02]  /*0f00*/  ISETP.NE.AND P1, PT, R6, RZ, PT ;  /* 0x000000ff0600720c */ /* 0x000fe40003f25270 */
[----:B------:R-:W-:-:S13]  /*0f10*/  ISETP.GE.U32.AND P2, PT, R3, R2, PT ;  /* 0x000000020300720c */ /* 0x000fda0003f46070 */
[----:B------:R-:W-:-:S05]  /*0f20*/  @P2 VIADD R7, R7, 0x1 ;  /* 0x0000000107072836 */ /* 0x000fca0000000000 */
[----:B------:R-:W-:Y:S02]  /*0f30*/  @!P0 IADD3 R7, -R7, RZ, RZ ;  /* 0x000000ff07078210 */ /* 0x000fe40007ffe1ff */
[----:B------:R-:W-:-:S05]  /*0f40*/  @!P1 LOP3.LUT R7, RZ, R6, RZ, 0x33, !PT ;  /* 0x00000006ff079212 */ /* 0x000fca00078e33ff */
[----:B------:R-:W-:-:S05]  /*0f50*/  IMAD.WIDE R14, R7, 0x4, R192 ;  /* 0x00000004070e7825 */ /* 0x000fca00078e02c0 */
[----:B------:R-:W2:Y:S01]  /*0f60*/  LDG.E R3, desc[UR6][R14.64] ;  /* 0x000000060e037981 */ /* 0x000ea2000c1e1900 */
[----:B-1----:R-:W-:Y:S01]  /*0f70*/  IABS R5, R0 ;  /* 0x0000000000057213 */ /* 0x002fe20000000000 */
[----:B------:R-:W-:Y:S01]  /*0f80*/  IMAD.MOV R7, RZ, RZ, -R7 ;  /* 0x000000ffff077224 */ /* 0x000fe200078e0a07 */
[----:B------:R-:W1:Y:S02]  /*0f90*/  S2R R2, SR_CTAID.Z ;  /* 0x0000000000027919 */ /* 0x000e640000002700 */
[----:B------:R-:W3:Y:S01]  /*0fa0*/  I2F.RP R12, R5 ;  /* 0x00000005000c7306 */ /* 0x000ee20000209400 */
[----:B------:R-:W-:-:S07]  /*0fb0*/  IMAD R13, R6, R7, R11 ;  /* 0x00000007060d7224 */ /* 0x000fce00078e020b */
[----:B---3--:R-:W3:Y:S01]  /*0fc0*/  MUFU.RCP R10, R12 ;  /* 0x0000000c000a7308 */ /* 0x008ee20000001000 */
[----:B-1----:R-:W-:Y:S01]  /*0fd0*/  IABS R2, R2 ;  /* 0x0000000200027213 */ /* 0x002fe20000000000 */
[----:B---3--:R-:W-:-:S06]  /*0fe0*/  VIADD R10, R10, 0xffffffe ;  /* 0x0ffffffe0a0a7836 */ /* 0x008fcc0000000000 */
[----:B------:R-:W1:Y:S02]  /*0ff0*/  F2I.FTZ.U32.TRUNC.NTZ R9, R10 ;  /* 0x0000000a00097305 */ /* 0x000e64000021f000 */
[----:B-1----:R-:W-:-:S05]  /*1000*/  IADD3 R4, RZ, -R9, RZ ;  /* 0x80000009ff047210 */ /* 0x002fca0007ffe0ff */
[----:B------:R-:W-:-:S04]  /*1010*/  IMAD R4, R4, R5, RZ ;  /* 0x0000000504047224 */ /* 0x000fc800078e02ff */
[----:B------:R-:W-:Y:S01]  /*1020*/  IMAD.HI.U32 R9, R9, R4, R8 ;  /* 0x0000000409097227 */ /* 0x000fe200078e0008 */
[----:B------:R-:W-:-:S05]  /*1030*/  MOV R8, R2 ;  /* 0x0000000200087202 */ /* 0x000fca0000000f00 */
[----:B------:R-:W-:Y:S01]  /*1040*/  IMAD.HI.U32 R2, R9, R8, RZ ;  /* 0x0000000809027227 */ /* 0x000fe200078e00ff */
[----:B------:R-:W-:-:S03]  /*1050*/  SHF.R.S32.HI R9, RZ, 0x1f, R13 ;  /* 0x0000001fff097819 */ /* 0x000fc6000001140d */
[----:B------:R-:W-:-:S04]  /*1060*/  IMAD.MOV R4, RZ, RZ, -R2 ;  /* 0x000000ffff047224 */ /* 0x000fc800078e0a02 */
[----:B------:R-:W-:-:S05]  /*1070*/  IMAD R4, R5, R4, R8 ;  /* 0x0000000405047224 */ /* 0x000fca00078e0208 */
        /* <DEDUP_REMOVED lines=21> */
[----:B------:R-:W-:Y:S01]  /*11d0*/  SHF.R.S32.HI R105, RZ, 0x1f, R4 ;  /* 0x0000001fff697819 */ /* 0x000fe20000011404 */
[----:B------:R-:W-:-:S04]  /*11e0*/  ULDC.64 UR10, c[0x0][0x260] ;  /* 0x00009800000a7ab9 */ /* 0x000fc80000000a00 */
[----:B------:R-:W-:Y:S01]  /*11f0*/  MOV R7, UR4 ;  /* 0x0000000400077c02 */ /* 0x000fe20008000f00 */
[----:B------:R-:W-:Y:S02]  /*1200*/  ULDC.64 UR4, c[0x0][0x238] ;  /* 0x00008e0000047ab9 */ /* 0x000fe40000000a00 */
[----:B------:R-:W-:Y:S01]  /*1210*/  UIMAD UR12, UR12, UR4, URZ ;  /* 0x000000040c0c72a4 */ /* 0x000fe2000f8e023f */
[----:B------:R-:W-:Y:S01]  /*1220*/  IMAD.WIDE.U32 R2, R13, UR30, R6 ;  /* 0x0000001e0d027c25 */ /* 0x000fe2000f8e0006 */
[----:B------:R-:W-:Y:S02]  /*1230*/  UIMAD.WIDE.U32 UR16, UR13, UR4, URZ ;  /* 0x000000040d1072a5 */ /* 0x000fe4000f8e003f */
[----:B------:R-:W-:Y:S01]  /*1240*/  UIMAD UR5, UR13, UR5, UR12 ;  /* 0x000000050d0572a4 */ /* 0x000fe2000f8e020c */
[----:B------:R-:W-:Y:S01]  /*1250*/  IMAD.IADD R7, R3, 0x1, R0 ;  /* 0x0000000103077824 */ /* 0x000fe200078e0200 */
[----:B------:R-:W-:Y:S01]  /*1260*/  MOV R6, R2 ;  /* 0x0000000200067202 */ /* 0x000fe20000000f00 */
[----:B------:R-:W-:Y:S01]  /*1270*/  IMAD R3, R105, UR10, RZ ;  /* 0x0000000a69037c24 */ /* 0x000fe2000f8e02ff */
[----:B------:R-:W-:-:S03]  /*1280*/  UIADD3 UR14, UR17, UR5, URZ ;  /* 0x00000005110e7290 */ /* 0x000fc6000fffe03f */
[----:B------:R-:W-:-:S04]  /*1290*/  IMAD.WIDE.U32 R6, R4, UR10, R6 ;  /* 0x0000000a04067c25 */ /* 0x000fc8000f8e0006 */
[----:B------:R-:W-:Y:S01]  /*12a0*/  IMAD R3, R4, UR11, R3 ;  /* 0x0000000b04037c24 */ /* 0x000fe2000f8e0203 */
[----:B------:R-:W-:-:S03]  /*12b0*/  MOV R2, R6 ;  /* 0x0000000600027202 */ /* 0x000fc60000000f00 */
[----:B------:R-:W-:Y:S01]  /*12c0*/  IMAD.IADD R5, R7, 0x1, R3 ;  /* 0x0000000107057824 */ /* 0x000fe200078e0203 */
[----:B------:R-:W-:Y:S06]  /*12d0*/  BRA `(.L_x_2146) ;  /* 0x0000000400407947 */ /* 0x000fec0003800000 */
.L_x_2145:
[----:B------:R-:W1:Y:S01]  /*12e0*/  LDC R0, c[0x0][0x278] ;  /* 0x00009e00ff007b82 */ /* 0x000e620000000800 */
[----:B------:R-:W2:Y:S01]  /*12f0*/  S2R R2, SR_CTAID.Z ;  /* 0x0000000000027919 */ /* 0x000ea20000002700 */
[----:B------:R-:W-:Y:S01]  /*1300*/  MOV R6, RZ ;  /* 0x000000ff00067202 */ /* 0x000fe20000000f00 */
[----:B------:R-:W-:Y:S02]  /*1310*/  UISETP.NE.AND UP0, UPT, UR14, -0x1, UPT ;  /* 0xffffffff0e00788c */ /* 0x000fe4000bf05270 */
[----:B------:R-:W-:-:S04]  /*1320*/  ULEA UR5, UR22, 0xffffff00, 0x8 ;  /* 0xffffff0016057891 */ /* 0x000fc8000f8e403f */
[----:B------:R-:W-:Y:S02]  /*1330*/  PLOP3.LUT P0, PT, PT, PT, UP0, 0x80, 0x0 ;  /* 0x000000000000781c */ /* 0x000fe40003f0f008 */
[----:B------:R-:W-:-:S03]  /*1340*/  MOV R11, UR5 ;  /* 0x00000005000b7c02 */ /* 0x000fc60008000f00 */
[----:B------:R-:W-:Y:S01]  /*1350*/  @UP0 UIADD3 UR4, UR13, UR14, URZ ;  /* 0x0000000e0d040290 */ /* 0x000fe2000fffe03f */
[----:B------:R-:W-:Y:S01]  /*1360*/  SHF.R.S32.HI R9, RZ, 0x1f, R11 ;  /* 0x0000001fff097819 */ /* 0x000fe2000001140b */
[----:B------:R-:W-:Y:S02]  /*1370*/  @UP0 ULDC.64 UR30, c[0x0][0x248] ;  /* 0x00009200001e0ab9 */ /* 0x000fe40000000a00 */
[----:B------:R-:W-:Y:S02]  /*1380*/  @UP0 UIMAD.WIDE.U32 UR10, UR4, UR30, URZ ;  /* 0x0000001e040a02a5 */ /* 0x000fe4000f8e003f */
[----:B------:R-:W-:Y:S01]  /*1390*/  @UP0 UIMAD UR4, UR4, UR31, URZ ;  /* 0x0000001f040402a4 */ /* 0x000fe2000f8e023f */
[----:B-1----:R-:W-:-:S03]  /*13a0*/  IABS R5, R0 ;  /* 0x0000000000057213 */ /* 0x002fc60000000000 */
[----:B------:R-:W-:Y:S01]  /*13b0*/  @UP0 UIADD3 UR4, UR11, UR4, URZ ;  /* 0x000000040b040290 */ /* 0x000fe2000fffe03f */
[----:B------:R-:W1:Y:S01]  /*13c0*/  I2F.RP R4, R5 ;  /* 0x0000000500047306 */ /* 0x000e620000209400 */
[----:B--2---:R-:W-:-:S07]  /*13d0*/  IABS R2, R2 ;  /* 0x0000000200027213 */ /* 0x004fce0000000000 */
[----:B-1----:R-:W1:Y:S02]  /*13e0*/  MUFU.RCP R7, R4 ;  /* 0x0000000400077308 */ /* 0x002e640000001000 */
[----:B-1----:R-:W-:-:S06]  /*13f0*/  VIADD R7, R7, 0xffffffe ;  /* 0x0ffffffe07077836 */ /* 0x002fcc0000000000 */
[----:B------:R-:W1:Y:S02]  /*1400*/  F2I.FTZ.U32.TRUNC.NTZ R7, R7 ;  /* 0x0000000700077305 */ /* 0x000e64000021f000 */
[----:B-1----:R-:W-:-:S04]  /*1410*/  IMAD.MOV R3, RZ, RZ, -R7 ;  /* 0x000000ffff037224 */ /* 0x002fc800078e0a07 */
[----:B------:R-:W-:-:S04]  /*1420*/  IMAD R3, R3, R5, RZ ;  /* 0x0000000503037224 */ /* 0x000fc800078e02ff */
[----:B------:R-:W-:-:S06]  /*1430*/  IMAD.HI.U32 R3, R7, R3, R6 ;  /* 0x0000000307037227 */ /* 0x000fcc00078e0006 */
        /* <DEDUP_REMOVED lines=26> */
.L_x_2147:
        /* <DEDUP_REMOVED lines=11> */
[----:B------:R-:W-:Y:S01]  /*1690*/  @UP0 UIMAD UR14, UR14, UR5, UR17 ;  /* 0x000000050e0e02a4 */ /* 0x000fe2000f8e0211 */
[----:B------:R-:W-:Y:S02]  /*16a0*/  MOV R13, R11 ;  /* 0x0000000b000d7202 */ /* 0x000fe40000000f00 */
[----:B------:R-:W-:Y:S01]  /*16b0*/  IADD3 R7, R7, R0, RZ ;  /* 0x0000000007077210 */ /* 0x000fe20007ffe0ff */
[-C--:B-1----:R-:W-:Y:S02]  /*16c0*/  IMAD R0, R105, R2.reuse, RZ ;  /* 0x0000000269007224 */ /* 0x082fe400078e02ff */
[----:B------:R-:W-:-:S04]  /*16d0*/  IMAD.WIDE.U32 R6, R4, R2, R6 ;  /* 0x0000000204067225 */ /* 0x000fc800078e0006 */
[----:B------:R-:W-:Y:S01]  /*16e0*/  IMAD R0, R4, R3, R0 ;  /* 0x0000000304007224 */ /* 0x000fe200078e0200 */
[----:B------:R-:W-:-:S04]  /*16f0*/  MOV R2, R6 ;  /* 0x0000000600027202 */ /* 0x000fc80000000f00 */
        /* <DEDUP_REMOVED lines=14> */
.L_x_2146:
[----:B------:R1:W5:Y:S01]  /*17e0*/  @P4 LDG.E R0, desc[UR6][R128.64] ;  /* 0x0000000680004981 */ /* 0x000362000c1e1900 */
[----:B------:R-:W-:Y:S01]  /*17f0*/  SHF.R.S32.HI R58, RZ, 0x1f, R49 ;  /* 0x0000001fff3a7819 */ /* 0x000fe20000011431 */
[----:B------:R-:W-:Y:S01]  /*1800*/  UISETP.NE.AND UP0, UPT, UR21, -0x1, UPT ;  /* 0xffffffff1500788c */ /* 0x000fe2000bf05270 */
[----:B------:R-:W2:Y:S01]  /*1810*/  LDC R67, c[0x0][0x2e0] ;  /* 0x0000b800ff437b82 */ /* 0x000ea20000000800 */
[----:B------:R-:W3:Y:S01]  /*1820*/  S2R R21, SR_CTAID.X ;  /* 0x0000000000157919 */ /* 0x000ee20000002500 */
[CC--:B------:R-:W-:Y:S01]  /*1830*/  LEA.HI R15, R58.reuse, R49.reuse, RZ, 0x2 ;  /* 0x000000313a0f7211 */ /* 0x0c0fe200078f10ff */
[----:B------:R-:W-:Y:S01]  /*1840*/  ULDC.64 UR10, c[0x0][0x240] ;  /* 0x00009000000a7ab9 */ /* 0x000fe20000000a00 */
[CC--:B------:R-:W-:Y:S01]  /*1850*/  LEA.HI R60, R58.reuse, R49.reuse, RZ, 0x3 ;  /* 0x000000313a3c7211 */ /* 0x0c0fe200078f18ff */
[----:B------:R-:W-:Y:S01]  /*1860*/  USHF.R.S32.HI UR25, URZ, 0x1f, UR28 ;  /* 0x0000001f3f197899 */ /* 0x000fe2000801141c */
[----:B------:R-:W-:Y:S02]  /*1870*/  LOP3.LUT R6, R15, 0xfffffffc, RZ, 0xc0, !PT ;  /* 0xfffffffc0f067812 */ /* 0x000fe400078ec0ff */
[----:B------:R-:W-:Y:S01]  /*1880*/  SHF.R.S32.HI R59, RZ, 0x3, R60 ;  /* 0x00000003ff3b7819 */ /* 0x000fe2000001143c */
[----:B------:R-:W4:Y:S01]  /*1890*/  LDC.64 R132, c[0x0][0x250] ;  /* 0x00009400ff847b82 */ /* 0x000f220000000a00 */
[CC--:B------:R-:W-:Y:S01]  /*18a0*/  LEA.HI R50, R58.reuse, R49.reuse, RZ, 0x5 ;  /* 0x000000313a327211 */ /* 0x0c0fe200078f28ff */
[----:B------:R-:W-:Y:S01]  /*18b0*/  IMAD.IADD R3, R49, 0x1, -R6 ;  /* 0x0000000131037824 */ /* 0x000fe200078e0a06 */
[----:B------:R-:W-:Y:S01]  /*18c0*/  LEA.HI R58, R58, R49, RZ, 0x4 ;  /* 0x000000313a3a7211 */ /* 0x000fe200078f20ff */
[----:B------:R-:W-:Y:S01]  /*18d0*/  IMAD.SHL.U32 R7, R59, 0x40, RZ ;  /* 0x000000403b077824 */ /* 0x000fe200078e00ff */
[----:B------:R-:W-:Y:S01]  /*18e0*/  SHF.R.S32.HI R126, RZ, 0x2, R15 ;  /* 0x00000002ff7e7819 */ /* 0x000fe2000001140f */
[----:B------:R-:W-:Y:S01]  /*18f0*/  IMAD.SHL.U32 R148, R3, 0x8, RZ ;  /* 0x0000000803947824 */ /* 0x000fe200078e00ff */
[----:B------:R-:W-:Y:S01]  /*1900*/  @!UP0 ULDC.64 UR4, c[0x0][0x228] ;  /* 0x00008a0000048ab9 */ /* 0x000fe20000000a00 */
[----:B------:R-:W-:Y:S01]  /*1910*/  @UP0 UIMAD.WIDE.U32 UR32, UR21, UR10, URZ ;  /* 0x0000000a152002a5 */ /* 0x000fe2000f8e003f */
[----:B------:R-:W-:Y:S01]  /*1920*/  LOP3.LUT R7, R7, 0xc0, RZ, 0xc0, !PT ;  /* 0x000000c007077812 */ /* 0x000fe200078ec0ff */
[----:B------:R-:W-:Y:S01]  /*1930*/  @!UP0 UIMAD UR12, UR24, UR4, URZ ;  /* 0x00000004180c82a4 */ /* 0x000fe2000f8e023f */
[----:B------:R-:W-:Y:S01]  /*1940*/  LEA.HI R15, R15, R126, RZ, 0x1 ;  /* 0x0000007e0f0f7211 */ /* 0x000fe200078f08ff */
[----:B------:R-:W-:Y:S01]  /*1950*/  @!UP0 UIMAD.WIDE.U32 UR18, UR26, UR4, URZ ;  /* 0x000000041a1282a5 */ /* 0x000fe2000f8e003f */
[----:B------:R-:W-:Y:S01]  /*1960*/  LOP3.LUT R6, R7, 0x18, R148, 0xf8, !PT ;  /* 0x0000001807067812 */ /* 0x000fe200078ef894 */
[----:B------:R-:W-:Y:S01]  /*1970*/  @!UP0 UIMAD UR12, UR26, UR5, UR12 ;  /* 0x000000051a0c82a4 */ /* 0x000fe2000f8e020c */
[----:B------:R-:W-:Y:S01]  /*1980*/  SHF.R.U32.HI R7, RZ, 0x3, R7 ;  /* 0x00000003ff077819 */ /* 0x000fe20000011607 */
[----:B------:R-:W-:Y:S01]  /*1990*/  @UP0 UIMAD UR13, UR21, UR11, UR33 ;  /* 0x0000000b150d02a4 */ /* 0x000fe2000f8e0221 */
[----:B------:R-:W-:Y:S01]  /*19a0*/  LOP3.LUT R15, R15, 0x7fffffe, RZ, 0xc0, !PT ;  /* 0x07fffffe0f0f7812 */ /* 0x000fe200078ec0ff */
[----:B------:R-:W-:Y:S01]  /*19b0*/  @!UP0 UIADD3 UR13, UR19, UR12, URZ ;  /* 0x0000000c130d8290 */ /* 0x000fe2000fffe03f */
[----:B------:R-:W-:Y:S01]  /*19c0*/  LOP3.LUT R7, R6, R7, RZ, 0x3c, !PT ;  /* 0x0000000706077212 */ /* 0x000fe200078e3cff */
[----:B------:R-:W-:Y:S01]  /*19d0*/  @!UP0 UMOV UR32, UR18 ;  /* 0x0000001200208c82 */ /* 0x000fe20008000000 */
[----:B------:R-:W-:Y:S01]  /*19e0*/  LOP3.LUT R6, R58, 0xfffffff0, RZ, 0xc0, !PT ;  /* 0xfffffff03a067812 */ /* 0x000fe200078ec0ff */
[----:B------:R-:W-:Y:S01]  /*19f0*/  IMAD.IADD R15, R126, 0x1, -R15 ;  /* 0x000000017e0f7824 */ /* 0x000fe200078e0a0f */
[----:B------:R-:W-:Y:S01]  /*1a00*/  SHF.R.S32.HI R50, RZ, 0x5, R50 ;  /* 0x00000005ff327819 */ /* 0x000fe20000011432 */
[----:B------:R-:W-:Y:S01]  /*1a10*/  ULDC.64 UR4, c[0x0][0x268] ;  /* 0x00009a0000047ab9 */ /* 0x000fe20000000a00 */
[----:B------:R-:W-:Y:S01]  /*1a20*/  SHF.R.S32.HI R127, RZ, 0x1f, R126 ;  /* 0x0000001fff7f7819 */ /* 0x000fe2000001147e */
[----:B------:R-:W-:Y:S01]  /*1a30*/  IMAD.IADD R57, R49, 0x1, -R6 ;  /* 0x0000000131397824 */ /* 0x000fe200078e0a06 */
[----:B------:R-:W-:Y:S01]  /*1a40*/  SHF.R.S32.HI R149, RZ, 0x1f, R148 ;  /* 0x0000001fff957819 */ /* 0x000fe20000011494 */
[----:B------:R-:W-:Y:S01]  /*1a50*/  IMAD R118, R50, 0x8, R15 ;  /* 0x0000000832767824 */ /* 0x000fe200078e020f */
[C---:B------:R-:W-:Y:S01]  /*1a60*/  IADD3 R16, P0, R148.reuse, UR16, RZ ;  /* 0x0000001094107c10 */ /* 0x040fe2000ff1e0ff */
[----:B---3--:R-:W-:Y:S01]  /*1a70*/  IMAD.WIDE R20, R21, 0x40, R126 ;  /* 0x0000004015147825 */ /* 0x008fe200078e027e */
[----:B------:R-:W-:Y:S01]  /*1a80*/  LEA.HI R56, R57, R57, RZ, 0x1 ;  /* 0x0000003939387211 */ /* 0x000fe200078f08ff */
[----:B------:R-:W-:Y:S01]  /*1a90*/  USHF.L.U64.HI UR18, UR30, 0x5, UR31 ;  /* 0x000000051e127899 */ /* 0x000fe2000801021f */
[----:B------:R-:W-:Y:S01]  /*1aa0*/  IADD3 R18, P1, R148, UR32, RZ ;  /* 0x0000002094127c10 */ /* 0x000fe2000ff3e0ff */
[----:B------:R-:W-:Y:S01]  /*1ab0*/  IMAD R15, R105, UR4, RZ ;  /* 0x00000004690f7c24 */ /* 0x000fe2000f8e02ff */
[--C-:B------:R-:W-:Y:S01]  /*1ac0*/  SHF.R.S32.HI R6, RZ, 0x1, R56.reuse ;  /* 0x00000001ff067819 */ /* 0x100fe20000011438 */
[----:B------:R-:W-:Y:S01]  /*1ad0*/  IMAD.U32 R118, R118, 0x20, R7 ;  /* 0x0000002076767824 */ /* 0x000fe200078e0007 */
[----:B------:R-:W-:Y:S01]  /*1ae0*/  SHF.R.S32.HI R51, RZ, 0x1f, R56 ;  /* 0x0000001fff337819 */ /* 0x000fe20000011438 */
[----:B------:R-:W-:Y:S01]  /*1af0*/  IMAD R7, R21, UR10, RZ ;  /* 0x0000000a15077c24 */ /* 0x000fe2000f8e02ff */
[----:B------:R-:W-:Y:S01]  /*1b00*/  IADD3.X R17, R149, UR14, RZ, P0, !PT ;  /* 0x0000000e95117c10 */ /* 0x000fe200087fe4ff */
[----:B------:R-:W-:Y:S01]  /*1b10*/  IMAD.SHL.U32 R3, R3, 0x4, RZ ;  /* 0x0000000403037824 */ /* 0x000fe200078e00ff */
[----:B------:R-:W-:Y:S01]  /*1b20*/  LEA.HI R51, R51, R6, RZ, 0x2 ;  /* 0x0000000633337211 */ /* 0x000fe200078f10ff */
[----:B------:R-:W-:Y:S01]  /*1b30*/  IMAD R7, R20, UR11, R7 ;  /* 0x0000000b14077c24 */ /* 0x000fe2000f8e0207 */
[----:B------:R-:W-:Y:S01]  /*1b40*/  IADD3.X R19, R149, UR13, RZ, P1, !PT ;  /* 0x0000000d95137c10 */ /* 0x000fe20008ffe4ff */
[----:B------:R-:W-:Y:S01]  /*1b50*/  IMAD.WIDE.U32 R16, R4, UR4, R16 ;  /* 0x0000000404107c25 */ /* 0x000fe2000f8e0010 */
[----:B------:R-:W-:Y:S01]  /*1b60*/  LOP3.LUT R51, R51, 0xfffffffc, RZ, 0xc0, !PT ;  /* 0xfffffffc33337812 */ /* 0x000fe200078ec0ff */
[----:B------:R-:W-:Y:S01]  /*1b70*/  USHF.L.U32 UR19, UR30, 0x5, URZ ;  /* 0x000000051e137899 */ /* 0x000fe2000800063f */
[----:B------:R-:W-:Y:S01]  /*1b80*/  IADD3 R120, P0, R126, R13, RZ ;  /* 0x0000000d7e787210 */ /* 0x000fe20007f1e0ff */
[----:B------:R-:W-:Y:S01]  /*1b90*/  IMAD.WIDE.U32 R18, R20, UR10, R18 ;  /* 0x0000000a14127c25 */ /* 0x000fe2000f8e0012 */
[----:B--2---:R-:W-:-:S02]  /*1ba0*/  LEA.HI R67, R67, R67, RZ, 0x1 ;  /* 0x0000004343437211 */ /* 0x004fc400078f08ff */
[----:B----4-:R-:W-:Y:S01]  /*1bb0*/  SHF.L.U64.HI R174, R132, 0x5, R133 ;  /* 0x0000000584ae7819 */ /* 0x010fe20000010285 */
[----:B------:R-:W-:Y:S01]  /*1bc0*/  IMAD.IADD R51, R6, 0x1, -R51 ;  /* 0x0000000106337824 */ /* 0x000fe200078e0a33 */
[----:B------:R-:W-:Y:S01]  /*1bd0*/  SHF.R.S32.HI R65, RZ, 0x1, R67 ;  /* 0x00000001ff417819 */ /* 0x000fe20000011443 */
[----:B------:R-:W-:Y:S01]  /*1be0*/  IMAD R6, R4, UR5, R15 ;  /* 0x0000000504067c24 */ /* 0x000fe2000f8e020f */
[----:B------:R-:W-:Y:S01]  /*1bf0*/  ULDC.64 UR4, c[0x0][0x258] ;  /* 0x0000960000047ab9 */ /* 0x000fe20000000a00 */
[----:B------:R-:W-:Y:S01]  /*1c00*/  IMAD.X R119, R127, 0x1, R9, P0 ;  /* 0x000000017f777824 */ /* 0x000fe200000e0609 */
[----:B------:R-:W-:Y:S01]  /*1c10*/  UIMAD UR10, UR25, UR4, URZ ;  /* 0x00000004190a72a4 */ /* 0x000fe2000f8e023f */
[----:B------:R-:W-:Y:S01]  /*1c20*/  IMAD.U32 R130, RZ, RZ, UR4 ;  /* 0x00000004ff827e24 */ /* 0x000fe2000f8e00ff */
[----:B------:R-:W-:Y:S01]  /*1c30*/  USHF.R.S32.HI UR4, URZ, 0x1f, UR29 ;  /* 0x0000001f3f047899 */ /* 0x000fe2000801141d */
[----:B------:R-:W-:Y:S01]  /*1c40*/  IADD3 R122, P0, R148, R2, RZ ;  /* 0x00000002947a7210 */ /* 0x000fe20007f1e0ff */
[----:B------:R-:W-:Y:S01]  /*1c50*/  IMAD.IADD R19, R19, 0x1, R7 ;  /* 0x0000000113137824 */ /* 0x000fe200078e0207 */
[----:B------:R-:W-:Y:S01]  /*1c60*/  UIMAD UR5, UR28, UR5, UR10 ;  /* 0x000000051c0572a4 */ /* 0x000fe2000f8e020a */
[----:B------:R-:W-:Y:S01]  /*1c70*/  IMAD R119, R119, R132, RZ ;  /* 0x0000008477777224 */ /* 0x000fe200078e02ff */
[----:B------:R-:W-:Y:S01]  /*1c80*/  ULEA.HI UR4, UR4, UR29, URZ, 0x8 ;  /* 0x0000001d04047291 */ /* 0x000fe2000f8f403f */
[----:B------:R-:W-:Y:S01]  /*1c90*/  IMAD.X R123, R149, 0x1, R5, P0 ;  /* 0x00000001957b7824 */ /* 0x000fe200000e0605 */
[----:B------:R-:W-:Y:S01]  /*1ca0*/  LOP3.LUT P1, RZ, R51, 0x2, RZ, 0xc0, !PT ;  /* 0x0000000233ff7812 */ /* 0x000fe2000782c0ff */
[----:B------:R-:W-:Y:S01]  /*1cb0*/  IMAD R66, R126, R65, R3 ;  /* 0x000000417e427224 */ /* 0x000fe200078e0203 */
[----:B------:R-:W-:Y:S01]  /*1cc0*/  USHF.R.S32.HI UR4, URZ, 0x8, UR4 ;  /* 0x000000083f047899 */ /* 0x000fe20008011404 */
[----:B------:R-:W-:-:S02]  /*1cd0*/  IMAD.IADD R17, R17, 0x1, R6 ;  /* 0x0000000111117824 */ /* 0x000fc400078e0206 */
[----:B------:R-:W-:Y:S01]  /*1ce0*/  IMAD R125, R127, UR30, RZ ;  /* 0x0000001e7f7d7c24 */ /* 0x000fe2000f8e02ff */
[----:B------:R-:W-:Y:S01]  /*1cf0*/  SHF.R.S32.HI R63, RZ, 0x1f, R66 ;  /* 0x0000001fff3f7819 */ /* 0x000fe20000011442 */
[----:B------:R-:W-:Y:S01]  /*1d00*/  IMAD.WIDE.U32 R130, R130, UR28, R18 ;  /* 0x0000001c82827c25 */ /* 0x000fe2000f8e0012 */
[----:B------:R-:W-:-:S03]  /*1d10*/  VIMNMX R83, RZ, UR4, !PT ;  /* 0x00000004ff537c48 */ /* 0x000fc6000ffe0100 */
[C---:B------:R-:W-:Y:S01]  /*1d20*/  IMAD R119, R120.reuse, R133, R119 ;  /* 0x0000008578777224 */ /* 0x040fe200078e0277 */
[----:B------:R-:W-:Y:S01]  /*1d30*/  ISETP.LT.AND P0, PT, R83, UR22, PT ;  /* 0x0000001653007c0c */ /* 0x000fe2000bf01270 */
[----:B------:R-:W-:Y:S02]  /*1d40*/  IMAD.MOV.U32 R9, RZ, RZ, 0x10 ;  /* 0x00000010ff097424 */ /* 0x000fe400078e00ff */
        /* <DEDUP_REMOVED lines=18> */
[----:B------:R-:W-:Y:S01]  /*1e70*/  UIMAD UR13, UR24, UR10, URZ ;  /* 0x0000000a180d72a4 */ /* 0x000fe2000f8e023f */
[----:B------:R-:W-:Y:S01]  /*1e80*/  IMAD.WIDE.U32 R14, R7, UR26, R148 ;  /* 0x0000001a070e7c25 */ /* 0x000fe2000f8e0094 */
[----:B------:R-:W-:Y:S01]  /*1e90*/  USHF.R.S32.HI UR4, URZ, 0x1f, UR29 ;  /* 0x0000001f3f047899 */ /* 0x000fe2000801141d */
[----:B------:R-:W-:Y:S01]  /*1ea0*/  IADD3 R7, P1, P0, R11, -UR29, R126 ;  /* 0x8000001d0b077c10 */ /* 0x000fe2000f83e07e */
[----:B------:R-:W-:Y:S01]  /*1eb0*/  UIMAD UR11, UR26, UR11, UR13 ;  /* 0x0000000b1a0b72a4 */ /* 0x000fe2000f8e020d */
[----:B------:R-:W-:Y:S01]  /*1ec0*/  IMAD.WIDE.U32 R12, R5, UR26, R148 ;  /* 0x0000001a050c7c25 */ /* 0x000fe2000f8e0094 */
[--C-:B------:R-:W-:Y:S01]  /*1ed0*/  SHF.R.S32.HI R5, RZ, 0x1f, R11.reuse ;  /* 0x0000001fff057819 */ /* 0x100fe2000001140b */
[----:B------:R-:W-:Y:S01]  /*1ee0*/  UIMAD UR5, UR26, UR5, UR12 ;  /* 0x000000051a0572a4 */ /* 0x000fe2000f8e020c */
[----:B------:R-:W-:Y:S01]  /*1ef0*/  SHF.L.U32 R92, R133, 0x7, RZ ;  /* 0x00000007855c7819 */ /* 0x000fe200000006ff */
[----:B-----5:R-:W-:Y:S01]  /*1f00*/  IMAD.IADD R0, R0, 0x1, R11 ;  /* 0x0000000100007824 */ /* 0x020fe200078e020b */
[----:B------:R-:W-:Y:S01]  /*1f10*/  IADD3.X R5, R5, ~UR4, R127, P1, P0 ;  /* 0x8000000405057c10 */ /* 0x000fe20008fe047f */
[----:B------:R-:W-:Y:S01]  /*1f20*/  IMAD.WIDE.U32 R10, R132, 0x80, RZ ;  /* 0x00000080840a7825 */ /* 0x000fe200078e00ff */
[----:B------:R-:W-:Y:S01]  /*1f30*/  ULDC.64 UR14, c[0x0][0x340] ;  /* 0x0000d000000e7ab9 */ /* 0x000fe20000000a00 */
[----:B------:R-:W-:Y:S01]  /*1f40*/  IADD3 R15, R15, UR11, RZ ;  /* 0x0000000b0f0f7c10 */ /* 0x000fe2000fffe0ff */
[----:B------:R-:W-:Y:S01]  /*1f50*/  ULDC.64 UR10, c[0x0][0x348] ;  /* 0x0000d200000a7ab9 */ /* 0x000fe20000000a00 */
[----:B------:R-:W-:Y:S01]  /*1f60*/  IMAD R6, R5, UR14, RZ ;  /* 0x0000000e05067c24 */ /* 0x000fe2000f8e02ff */
[----:B------:R-:W2:Y:S01]  /*1f70*/  LDC R84, c[0x0][0x340] ;  /* 0x0000d000ff547b82 */ /* 0x000ea20000000800 */
[----:B------:R-:W-:Y:S01]  /*1f80*/  IMAD.IADD R92, R11, 0x1, R92 ;  /* 0x000000010b5c7824 */ /* 0x000fe200078e025c */
[----:B------:R-:W-:Y:S01]  /*1f90*/  ULDC.64 UR12, c[0x0][0x320] ;  /* 0x0000c800000c7ab9 */ /* 0x000fe20000000a00 */
[----:B------:R-:W-:Y:S01]  /*1fa0*/  VIADD R13, R13, UR5 ;  /* 0x000000050d0d7c36 */ /* 0x000fe20008000000 */
[----:B------:R-:W-:Y:S01]  /*1fb0*/  ULDC.64 UR4, c[0x0][0x350] ;  /* 0x0000d40000047ab9 */ /* 0x000fe20000000a00 */
[----:B-1----:R-:W-:Y:S01]  /*1fc0*/  IMAD R8, R5, R2, RZ ;  /* 0x0000000205087224 */ /* 0x002fe200078e02ff */
[C---:B------:R-:W-:Y:S01]  /*1fd0*/  SHF.L.U64.HI R92, R10.reuse, 0x1, R92 ;  /* 0x000000010a5c7819 */ /* 0x040fe2000001025c */
[C---:B------:R-:W-:Y:S01]  /*1fe0*/  IMAD R6, R7.reuse, UR15, R6 ;  /* 0x0000000f07067c24 */ /* 0x040fe2000f8e0206 */
[----:B------:R-:W-:Y:S01]  /*1ff0*/  USHF.L.U64.HI UR36, UR14, 0x5, UR15 ;  /* 0x000000050e247899 */ /* 0x000fe2000801020f */
[----:B------:R-:W-:Y:S01]  /*2000*/  IMAD.WIDE.U32 R14, R7, UR14, R14 ;  /* 0x0000000e070e7c25 */ /* 0x000fe2000f8e000e */
[----:B------:R-:W-:Y:S01]  /*2010*/  UIMAD UR42, UR15, 0xc0, URZ ;  /* 0x000000c00f2a78a4 */ /* 0x000fe2000f8e023f */
[----:B------:R-:W-:Y:S01]  /*2020*/  SHF.L.U32 R82, R65, 0x5, RZ ;  /* 0x0000000541527819 */ /* 0x000fe200000006ff */
[----:B------:R-:W-:Y:S01]  /*2030*/  USHF.L.U64.HI UR43, UR14, 0x7, UR15 ;  /* 0x000000070e2b7899 */ /* 0x000fe2000801020f */
[----:B------:R-:W-:Y:S01]  /*2040*/  IMAD.SHL.U32 R93, R10, 0x2, RZ ;  /* 0x000000020a5d7824 */ /* 0x000fe200078e00ff */
[----:B------:R-:W-:Y:S01]  /*2050*/  IADD3 R15, R15, R6, RZ ;  /* 0x000000060f0f7210 */ /* 0x000fe20007ffe0ff */
[----:B------:R-:W-:Y:S01]  /*2060*/  IMAD.WIDE.U32 R10, R132, 0x40, RZ ;  /* 0x00000040840a7825 */ /* 0x000fe200078e00ff */
[----:B------:R-:W-:Y:S01]  /*2070*/  UIMAD UR39, UR15, 0x140, URZ ;  /* 0x000001400f2778a4 */ /* 0x000fe2000f8e023f */
[----:B------:R-:W-:Y:S01]  /*2080*/  SHF.L.U32 R76, R65, 0x7, RZ ;  /* 0x00000007414c7819 */ /* 0x000fe200000006ff */
[----:B------:R-:W-:Y:S01]  /*2090*/  UIMAD UR38, UR15, 0x180, URZ ;  /* 0x000001800f2678a4 */ /* 0x000fe2000f8e023f */
[----:B------:R-:W-:Y:S01]  /*20a0*/  IMAD.SHL.U32 R89, R133, 0x40, RZ ;  /* 0x0000004085597824 */ /* 0x000fe200078e00ff */
[----:B------:R-:W-:Y:S01]  /*20b0*/  UIMAD.WIDE.U32 UR32, UR30, 0x80, URZ ;  /* 0x000000801e2078a5 */ /* 0x000fe2000f8e003f */
[C---:B------:R-:W-:Y:S01]  /*20c0*/  IMAD R5, R7.reuse, R3, R8 ;  /* 0x0000000307057224 */ /* 0x040fe200078e0208 */
[----:B------:R-:W-:Y:S01]  /*20d0*/  USHF.L.U32 UR35, UR31, 0x7, URZ ;  /* 0x000000071f237899 */ /* 0x000fe2000800063f */
[----:B------:R-:W-:Y:S01]  /*20e0*/  IMAD.WIDE.U32 R12, R7, R2, R12 ;  /* 0x00000002070c7225 */ /* 0x000fe200078e000c */
[----:B------:R-:W-:Y:S01]  /*20f0*/  IADD3 R89, R11, R89, RZ ;  /* 0x000000590b597210 */ /* 0x000fe20007ffe0ff */
[----:B------:R-:W-:Y:S01]  /*2100*/  USHF.L.U32 UR34, UR31, 0x6, URZ ;  /* 0x000000061f227899 */ /* 0x000fe2000800063f */
[----:B------:R-:W-:Y:S01]  /*2110*/  SHF.L.U64.HI R85, R2, 0x6, R3 ;  /* 0x0000000602557819 */ /* 0x000fe20000010203 */
[C---:B------:R-:W-:Y:S01]  /*2120*/  IMAD R103, R105.reuse, UR4, RZ ;  /* 0x0000000469677c24 */ /* 0x040fe2000f8e02ff */
[----:B------:R-:W-:Y:S01]  /*2130*/  SHF.L.U64.HI R89, R10, 0x1, R89 ;  /* 0x000000010a597819 */ /* 0x000fe20000010259 */
[----:B------:R-:W-:Y:S01]  /*2140*/  IMAD R105, R105, UR10, RZ ;  /* 0x0000000a69697c24 */ /* 0x000fe2000f8e02ff */
[----:B------:R-:W-:Y:S01]  /*2150*/  USHF.L.U32 UR37, UR14, 0x5, URZ ;  /* 0x000000050e257899 */ /* 0x000fe2000800063f */
[----:B------:R-:W-:Y:S01]  /*2160*/  IMAD.IADD R13, R13, 0x1, R5 ;  /* 0x000000010d0d7824 */ /* 0x000fe200078e0205 */
[----:B------:R-:W-:Y:S01]  /*2170*/  USHF.L.U32 UR44, UR14, 0x7, URZ ;  /* 0x000000070e2c7899 */ /* 0x000fe2000800063f */
[----:B------:R-:W-:Y:S01]  /*2180*/  IMAD R11, R65, R0, RZ ;  /* 0x00000000410b7224 */ /* 0x000fe200078e02ff */
[----:B------:R-:W-:Y:S01]  /*2190*/  UIMAD.WIDE.U32 UR50, UR14, 0x1c0, URZ ;  /* 0x000001c00e3278a5 */ /* 0x000fe2000f8e003f */
[C---:B------:R-:W-:Y:S01]  /*21a0*/  IMAD R103, R4.reuse, UR5, R103 ;  /* 0x0000000504677c24 */ /* 0x040fe2000f8e0267 */
[----:B------:R-:W-:Y:S01]  /*21b0*/  UIMAD.WIDE.U32 UR30, UR30, 0x40, URZ ;  /* 0x000000401e1e78a5 */ /* 0x000fe2000f8e003f */
[----:B------:R-:W-:Y:S01]  /*21c0*/  IMAD.WIDE.U32 R6, R4, UR4, R14 ;  /* 0x0000000404067c25 */ /* 0x000fe2000f8e000e */
[----:B------:R-:W-:Y:S01]  /*21d0*/  SHF.R.S32.HI R47, RZ, 0x1f, R11 ;  /* 0x0000001fff2f7819 */ /* 0x000fe2000001140b */
[----:B------:R-:W-:Y:S01]  /*21e0*/  ULDC.64 UR4, c[0x0][0x318] ;  /* 0x0000c60000047ab9 */ /* 0x000fe20000000a00 */
[-C--:B------:R-:W-:Y:S01]  /*21f0*/  IADD3 R108, P2, R64, R11.reuse, RZ ;  /* 0x0000000b406c7210 */ /* 0x080fe20007f5e0ff */
[----:B------:R-:W-:Y:S01]  /*2200*/  IMAD R105, R4, UR11, R105 ;  /* 0x0000000b04697c24 */ /* 0x000fe2000f8e0269 */
[----:B------:R-:W-:Y:S01]  /*2210*/  IADD3 R48, P3, R66, R11, RZ ;  /* 0x0000000b42307210 */ /* 0x000fe20007f7e0ff */
[----:B------:R-:W-:Y:S01]  /*2220*/  IMAD.WIDE.U32 R4, R4, UR10, R12 ;  /* 0x0000000a04047c25 */ /* 0x000fe2000f8e000c */
[----:B------:R-:W-:Y:S01]  /*2230*/  IADD3 R103, R7, R103, RZ ;  /* 0x0000006707677210 */ /* 0x000fe20007ffe0ff */
[----:B------:R-:W-:Y:S01]  /*2240*/  ULDC.64 UR10, c[0x0][0x218] ;  /* 0x00008600000a7ab9 */ /* 0x000fe20000000a00 */
[----:B------:R-:W-:Y:S01]  /*2250*/  LEA R102, P1, R6, UR12, 0x1 ;  /* 0x0000000c06667c11 */ /* 0x000fe2000f8208ff */
[----:B------:R-:W-:Y:S01]  /*2260*/  IMAD.IADD R105, R5, 0x1, R105 ;  /* 0x0000000105697824 */ /* 0x000fe200078e0269 */
[----:B------:R-:W-:Y:S01]  /*2270*/  LEA R104, P0, R4, UR4, 0x1 ;  /* 0x0000000404687c11 */ /* 0x000fe2000f8008ff */
[----:B------:R-:W-:Y:S01]  /*2280*/  USHF.L.U64.HI UR12, UR14, 0x6, UR15 ;  /* 0x000000060e0c7899 */ /* 0x000fe2000801020f */
[----:B------:R-:W-:Y:S01]  /*2290*/  IADD3.X R109, R62, R47, RZ, P2, !PT ;  /* 0x0000002f3e6d7210 */ /* 0x000fe200017fe4ff */
[----:B------:R-:W-:Y:S01]  /*22a0*/  IMAD.X R47, R63, 0x1, R47, P3 ;  /* 0x000000013f2f7824 */ /* 0x000fe200018e062f */
[----:B------:R-:W-:Y:S01]  /*22b0*/  LEA.HI.X R105, R4, UR5, R105, 0x1, P0 ;  /* 0x0000000504697c11 */ /* 0x000fe200080f0c69 */
[----:B------:R-:W-:Y:S01]  /*22c0*/  ULDC.64 UR4, c[0x0][0x220] ;  /* 0x0000880000047ab9 */ /* 0x000fe20000000a00 */
[----:B------:R-:W-:Y:S01]  /*22d0*/  LEA.HI.X R103, R6, UR13, R103, 0x1, P1 ;  /* 0x0000000d06677c11 */ /* 0x000fe200088f0c67 */
[C---:B------:R-:W-:Y:S01]  /*22e0*/  IMAD R91, R133.reuse, 0xc0, RZ ;  /* 0x000000c0855b7824 */ /* 0x040fe200078e02ff */
[----:B------:R-:W-:Y:S01]  /*22f0*/  LEA R98, P1, R122, UR10, 0x1 ;  /* 0x0000000a7a627c11 */ /* 0x000fe2000f8208ff */
[C---:B------:R-:W-:Y:S01]  /*2300*/  IMAD R7, R133.reuse, 0x140, RZ ;  /* 0x0000014085077824 */ /* 0x040fe200078e02ff */
[----:B------:R-:W-:Y:S01]  /*2310*/  LEA R100, P0, R120, UR4, 0x1 ;  /* 0x0000000478647c11 */ /* 0x000fe2000f8008ff */
[C---:B------:R-:W-:Y:S01]  /*2320*/  IMAD R95, R133.reuse, 0x180, RZ ;  /* 0x00000180855f7824 */ /* 0x040fe200078e02ff */
[C---:B------:R-:W-:Y:S01]  /*2330*/  SHF.L.U64.HI R47, R48.reuse, 0x1, R47 ;  /* 0x00000001302f7819 */ /* 0x040fe2000001022f */
[----:B------:R-:W-:Y:S01]  /*2340*/  IMAD.SHL.U32 R48, R48, 0x2, RZ ;  /* 0x0000000230307824 */ /* 0x000fe200078e00ff */
[C---:B------:R-:W-:Y:S01]  /*2350*/  SHF.L.U64.HI R109, R108.reuse, 0x1, R109 ;  /* 0x000000016c6d7819 */ /* 0x040fe2000001026d */
[----:B------:R-:W-:Y:S01]  /*2360*/  IMAD R5, R133, 0x1c0, RZ ;  /* 0x000001c085057824 */ /* 0x000fe200078e02ff */
[----:B------:R-:W-:Y:S01]  /*2370*/  SHF.L.U32 R108, R108, 0x1, RZ ;  /* 0x000000016c6c7819 */ /* 0x000fe200000006ff */
[----:B------:R-:W-:Y:S01]  /*2380*/  IMAD.WIDE.U32 R138, R132, 0xc0, RZ ;  /* 0x000000c0848a7825 */ /* 0x000fe200078e00ff */
[----:B------:R-:W-:Y:S01]  /*2390*/  LEA.HI.X R97, R122, UR11, R125, 0x1, P1 ;  /* 0x0000000b7a617c11 */ /* 0x000fe200088f0c7d */
[----:B------:R-:W-:Y:S01]  /*23a0*/  ULDC.64 UR10, c[0x0][0x360] ;  /* 0x0000d800000a7ab9 */ /* 0x000fe20000000a00 */
[----:B------:R-:W-:Y:S01]  /*23b0*/  LEA.HI.X R101, R120, UR5, R119, 0x1, P0 ;  /* 0x0000000578657c11 */ /* 0x000fe200080f0c77 */
[----:B------:R-:W-:Y:S01]  /*23c0*/  IMAD.WIDE.U32 R136, R132, 0x140, RZ ;  /* 0x0000014084887825 */ /* 0x000fe200078e00ff */
[----:B------:R-:W-:Y:S01]  /*23d0*/  USHF.L.U32 UR13, UR14, 0x6, URZ ;  /* 0x000000060e0d7899 */ /* 0x000fe2000800063f */
[----:B------:R-:W-:Y:S01]  /*23e0*/  IADD3 R106, P3, R108, UR10, RZ ;  /* 0x0000000a6c6a7c10 */ /* 0x000fe2000ff7e0ff */
[----:B------:R-:W-:Y:S01]  /*23f0*/  UIMAD UR15, UR15, 0x1c0, URZ ;  /* 0x000001c00f0f78a4 */ /* 0x000fe2000f8e023f */
[----:B------:R-:W-:Y:S01]  /*2400*/  IMAD.WIDE.U32 R134, R132, 0x180, RZ ;  /* 0x0000018084867825 */ /* 0x000fe200078e00ff */
[----:B------:R-:W-:Y:S01]  /*2410*/  ULDC.64 UR4, c[0x0][0x358] ;  /* 0x0000d60000047ab9 */ /* 0x000fe20000000a00 */
[----:B------:R-:W-:Y:S01]  /*2420*/  UIMAD.WIDE.U32 UR48, UR14, 0xc0, URZ ;  /* 0x000000c00e3078a5 */ /* 0x000fe2000f8e003f */
[----:B------:R-:W-:Y:S01]  /*2430*/  IADD3 R108, P2, R108, UR4, RZ ;  /* 0x000000046c6c7c10 */ /* 0x000fe2000ff5e0ff */
[C---:B------:R-:W-:Y:S01]  /*2440*/  IMAD.SHL.U32 R80, R65.reuse, 0x40, RZ ;  /* 0x0000004041507824 */ /* 0x040fe200078e00ff */
[----:B------:R-:W-:Y:S01]  /*2450*/  UIMAD.WIDE.U32 UR46, UR14, 0x140, URZ ;  /* 0x000001400e2e78a5 */ /* 0x000fe2000f8e003f */
[C---:B------:R-:W-:Y:S01]  /*2460*/  IMAD R78, R65.reuse, 0x60, RZ ;  /* 0x00000060414e7824 */ /* 0x040fe200078e02ff */
[----:B------:R-:W-:Y:S01]  /*2470*/  UIMAD.WIDE.U32 UR40, UR14, 0x180, URZ ;  /* 0x000001800e2878a5 */ /* 0x000fe2000f8e003f */
[C---:B------:R-:W-:Y:S01]  /*2480*/  IMAD R74, R65.reuse, 0xa0, RZ ;  /* 0x000000a0414a7824 */ /* 0x040fe200078e02ff */
[C-C-:B------:R-:W-:Y:S01]  /*2490*/  SHF.L.U64.HI R87, R2.reuse, 0x7, R3.reuse ;  /* 0x0000000702577819 */ /* 0x140fe20000010203 */
[C---:B------:R-:W-:Y:S01]  /*24a0*/  IMAD R72, R65.reuse, 0xc0, RZ ;  /* 0x000000c041487824 */ /* 0x040fe200078e02ff */
[C---:B------:R-:W-:Y:S01]  /*24b0*/  SHF.L.U64.HI R110, R2.reuse, 0x5, R3 ;  /* 0x00000005026e7819 */ /* 0x040fe20000010203 */
[----:B------:R-:W-:Y:S01]  /*24c0*/  IMAD R70, R65, 0xe0, RZ ;  /* 0x000000e041467824 */ /* 0x000fe200078e02ff */
[----:B------:R-:W-:Y:S01]  /*24d0*/  SHF.L.U32 R86, R2, 0x6, RZ ;  /* 0x0000000602567819 */ /* 0x000fe200000006ff */
[----:B------:R-:W-:Y:S01]  /*24e0*/  IMAD.SHL.U32 R90, R10, 0x2, RZ ;  /* 0x000000020a5a7824 */ /* 0x000fe200078e00ff */
[----:B------:R-:W-:Y:S01]  /*24f0*/  IADD3 R10, P1, R48, UR10, RZ ;  /* 0x0000000a300a7c10 */ /* 0x000fe2000ff3e0ff */
[----:B------:R-:W-:Y:S01]  /*2500*/  IMAD.WIDE.U32 R132, R132, 0x1c0, RZ ;  /* 0x000001c084847825 */ /* 0x000fe200078e00ff */
[----:B------:R-:W-:Y:S01]  /*2510*/  IADD3 R48, P0, R48, UR4, RZ ;  /* 0x0000000430307c10 */ /* 0x000fe2000ff1e0ff */
[----:B------:R-:W-:Y:S01]  /*2520*/  USHF.L.U64.HI UR36, UR37, 0x1, UR36 ;  /* 0x0000000125247899 */ /* 0x000fe20008010224 */
        /* <DEDUP_REMOVED lines=28> */
[----:B------:R-:W-:Y:S01]  /*26f0*/  IADD3.X R107, R109, UR11, RZ, P3, !PT ;  /* 0x0000000b6d6b7c10 */ /* 0x000fe20009ffe4ff */
[----:B------:R-:W-:Y:S01]  /*2700*/  ULDC.U8 UR53, c[0x0][0x3c3] ;  /* 0x0000f0c000357ab9 */ /* 0x000fe20000000000 */
[----:B------:R-:W-:Y:S01]  /*2710*/  IADD3.X R11, R47, UR11, RZ, P1, !PT ;  /* 0x0000000b2f0b7c10 */ /* 0x000fe20008ffe4ff */
        /* <DEDUP_REMOVED lines=15> */
.L_x_2202:
[----:B------:R-:W-:Y:S01]  /*2810*/  ISETP.GE.AND P1, PT, R148, UR52, PT ;  /* 0x0000003494007c0c */ /* 0x000fe2000bf26270 */
[----:B------:R-:W-:Y:S04]  /*2820*/  IMAD.SHL.U32 R14, R12, 0x100, RZ ;  /* 0x000001000c0e7824 */ /* 0x000fe800078e00ff */
[----:B------:R-:W-:Y:S05]  /*2830*/  VIADD R13, R14, 0xffffff00 ;  /* 0xffffff000e0d7836 */ /* 0x000fea0000000000 */
[C---:B------:R-:W-:Y:S02]  /*2840*/  IADD3 R143, -R13.reuse, UR23, RZ ;  /* 0x000000170d8f7c10 */ /* 0x040fe4000fffe1ff */
[----:B------:R-:W-:Y:S02]  /*2850*/  IADD3 R141, -R13, UR29, RZ ;  /* 0x0000001d0d8d7c10 */ /* 0x000fe4000fffe1ff */
[-C--:B------:R-:W-:Y:S02]  /*2860*/  ISETP.GE.OR P0, PT, R126, R143.reuse, P1 ;  /* 0x0000008f7e00720c */ /* 0x080fe40000f06670 */
[----:B------:R-:W-:Y:S02]  /*2870*/  ISETP.GE.OR P2, PT, R68, R143, P1 ;  /* 0x0000008f4400720c */ /* 0x000fe40000f46670 */
[-C--:B------:R-:W-:Y:S02]  /*2880*/  ISETP.LT.OR P0, PT, R126, R141.reuse, P0 ;  /* 0x0000008d7e00720c */ /* 0x080fe40000701670 */
[----:B------:R-:W-:Y:S11]  /*2890*/  ISETP.LT.OR P2, PT, R68, R141, P2 ;  /* 0x0000008d4400720c */ /* 0x000ff60001741670 */
[----:B--2---:R-:W2:Y:S02]  /*28a0*/  @!P0 LDG.E.128 R4, desc[UR6][R102.64] ;  /* 0x0000000666048981 */ /* 0x004ea4000c1e1d00 */
[C---:B------:R-:W-:Y:S02]  /*28b0*/  @!P2 IADD3 R26, P3, R102.reuse, UR37, RZ ;  /* 0x00000025661aac10 */ /* 0x040fe4000ff7e0ff */
[----:B------:R-:W-:Y:S02]  /*28c0*/  @!P2 LEA R24, P5, R175, R100, 0x1 ;  /* 0x00000064af18a211 */ /* 0x000fe400078a08ff */
[----:B------:R-:W-:Y:S02]  /*28d0*/  @!P2 IADD3.X R27, R103, UR36, RZ, P3, !PT ;  /* 0x00000024671bac10 */ /* 0x000fe40009ffe4ff */
[----:B------:R-:W-:Y:S02]  /*28e0*/  ISETP.GE.OR P3, PT, R117, R143, P1 ;  /* 0x0000008f7500720c */ /* 0x000fe40000f66670 */
[----:B------:R-:W-:Y:S02]  /*28f0*/  @!P2 LEA.HI.X R25, R175, R101, R174, 0x1, P5 ;  /* 0x00000065af19a211 */ /* 0x000fe400028f0cae */
[----:B------:R-:W-:Y:S11]  /*2900*/  ISETP.LT.OR P3, PT, R117, R141, P3 ;  /* 0x0000008d7500720c */ /* 0x000ff60001f61670 */
[----:B------:R-:W-:Y:S02]  /*2910*/  @!UPT UIADD3 URZ, URZ, URZ, URZ ;  /* 0x0000003f3f3ff290 */ /* 0x000fe4000fffe03f */
[----:B------:R-:W-:Y:S02]  /*2920*/  @!P3 IADD3 R2, P4, R102, UR55, RZ ;  /* 0x000000376602bc10 */ /* 0x000fe4000ff9e0ff */
[----:B------:R-:W-:Y:S02]  /*2930*/  @!P3 IADD3 R28, P5, R100, R90, RZ ;  /* 0x0000005a641cb210 */ /* 0x000fe40007fbe0ff */
[----:B------:R-:W-:Y:S03]  /*2940*/  @!P3 IADD3.X R3, R103, UR54, RZ, P4, !PT ;  /* 0x000000366703bc10 */ /* 0x000fe6000a7fe4ff */
[----:B------:R-:W-:Y:S01]  /*2950*/  @!P3 IMAD.X R29, R101, 0x1, R89, P5 ;  /* 0x00000001651db824 */ /* 0x000fe200028e0659 */
[----:B--2---:R-:W-:Y:S04]  /*2960*/  @!P0 STG.E.128 desc[UR6][R100.64], R4 ;  /* 0x0000000464008986 */ /* 0x004fe8000c101d06 */
[----:B------:R-:W2:Y:S04]  /*2970*/  @!P2 LDG.E.128 R20, desc[UR6][R26.64] ;  /* 0x000000061a14a981 */ /* 0x000ea8000c1e1d00 */
[----:B--2---:R1:W-:Y:S01]  /*2980*/  @!P2 STG.E.128 desc[UR6][R24.64], R20 ;  /* 0x000000141800a986 */ /* 0x0043e2000c101d06 */
[C---:B------:R-:W-:Y:S03]  /*2990*/  ISETP.GE.OR P2, PT, R116.reuse, R143, P1 ;  /* 0x0000008f7400720c */ /* 0x040fe60000f46670 */
[----:B---34-:R-:W2:Y:S01]  /*29a0*/  @!P3 LDG.E.128 R16, desc[UR6][R2.64] ;  /* 0x000000060210b981 */ /* 0x018ea2000c1e1d00 */
[----:B------:R-:W-:Y:S11]  /*29b0*/  ISETP.LT.OR P2, PT, R116, R141, P2 ;  /* 0x0000008d7400720c */ /* 0x000ff60001741670 */
[----:B------:R-:W-:Y:S02]  /*29c0*/  @!UPT UIADD3 URZ, URZ, URZ, URZ ;  /* 0x0000003f3f3ff290 */ /* 0x000fe4000fffe03f */
[----:B------:R-:W-:Y:S04]  /*29d0*/  @!P2 IADD3 R26, P4, R102, UR48, RZ ;  /* 0x00000030661aac10 */ /* 0x000fe8000ff9e0ff */
[----:B------:R-:W-:Y:S02]  /*29e0*/  @!P2 IADD3.X R27, R103, UR42, RZ, P4, !PT ;  /* 0x0000002a671bac10 */ /* 0x000fe4000a7fe4ff */
[----:B-1----:R-:W-:Y:S05]  /*29f0*/  @!P2 IADD3 R24, P5, R100, R138, RZ ;  /* 0x0000008a6418a210 */ /* 0x002fea0007fbe0ff */
[----:B------:R-:W-:Y:S01]  /*2a00*/  @!P2 IMAD.X R25, R101, 0x1, R91, P5 ;  /* 0x000000016519a824 */ /* 0x000fe200028e065b */
[----:B--2---:R1:W-:Y:S01]  /*2a10*/  @!P3 STG.E.128 desc[UR6][R28.64], R16 ;  /* 0x000000101c00b986 */ /* 0x0043e2000c101d06 */
[C---:B------:R-:W-:Y:S03]  /*2a20*/  ISETP.GE.OR P3, PT, R115.reuse, R143, P1 ;  /* 0x0000008f7300720c */ /* 0x040fe60000f66670 */
[----:B------:R-:W2:Y:S01]  /*2a30*/  @!P2 LDG.E.128 R4, desc[UR6][R26.64] ;  /* 0x000000061a04a981 */ /* 0x000ea2000c1e1d00 */
        /* <DEDUP_REMOVED lines=17> */
[----:B------:R2:W3:Y:S01]  /*2b50*/  @!P2 LDG.E.128 R16, desc[UR6][R26.64] ;  /* 0x000000061a10a981 */ /* 0x0004e2000c1e1d00 */
[----:B------:R-:W-:Y:S11]  /*2b60*/  ISETP.LT.OR P3, PT, R113, R141, P3 ;  /* 0x0000008d7100720c */ /* 0x000ff60001f61670 */
[----:B------:R-:W-:Y:S02]  /*2b70*/  @!UPT UIADD3 URZ, URZ, URZ, URZ ;  /* 0x0000003f3f3ff290 */ /* 0x000fe4000fffe03f */
[----:B------:R-:W-:Y:S04]  /*2b80*/  @!P3 IADD3 R2, P4, R102, UR40, RZ ;  /* 0x000000286602bc10 */ /* 0x000fe8000ff9e0ff */
[----:B------:R-:W-:Y:S02]  /*2b90*/  @!P3 IADD3.X R3, R103, UR38, RZ, P4, !PT ;  /* 0x000000266703bc10 */ /* 0x000fe4000a7fe4ff */
[----:B--2---:R-:W-:Y:S05]  /*2ba0*/  @!P3 IADD3 R26, P5, R100, R134, RZ ;  /* 0x00000086641ab210 */ /* 0x004fea0007fbe0ff */
[----:B------:R-:W-:Y:S01]  /*2bb0*/  @!P3 IMAD.X R27, R101, 0x1, R95, P5 ;  /* 0x00000001651bb824 */ /* 0x000fe200028e065f */
[----:B---3--:R2:W-:Y:S01]  /*2bc0*/  @!P2 STG.E.128 desc[UR6][R24.64], R16 ;  /* 0x000000101800a986 */ /* 0x0085e2000c101d06 */
[C---:B------:R-:W-:Y:S03]  /*2bd0*/  ISETP.GE.OR P2, PT, R112.reuse, R143, P1 ;  /* 0x0000008f7000720c */ /* 0x040fe60000f46670 */
[----:B------:R-:W3:Y:S01]  /*2be0*/  @!P3 LDG.E.128 R4, desc[UR6][R2.64] ;  /* 0x000000060204b981 */ /* 0x000ee2000c1e1d00 */
[----:B------:R-:W-:Y:S11]  /*2bf0*/  ISETP.LT.OR P2, PT, R112, R141, P2 ;  /* 0x0000008d7000720c */ /* 0x000ff60001741670 */
[----:B------:R-:W-:Y:S02]  /*2c00*/  @!UPT UIADD3 URZ, URZ, URZ, URZ ;  /* 0x0000003f3f3ff290 */ /* 0x000fe4000fffe03f */
[----:B-1----:R-:W-:Y:S04]  /*2c10*/  @!P2 IADD3 R28, P4, R102, UR50, RZ ;  /* 0x00000032661cac10 */ /* 0x002fe8000ff9e0ff */
[----:B------:R-:W-:Y:S01]  /*2c20*/  @!P2 IADD3.X R29, R103, UR57, RZ, P4, !PT ;  /* 0x00000039671dac10 */ /* 0x000fe2000a7fe4ff */
[----:B---3--:R2:W-:Y:S01]  /*2c30*/  @!P3 STG.E.128 desc[UR6][R26.64], R4 ;  /* 0x000000041a00b986 */ /* 0x0085e2000c101d06 */
[----:B------:R-:W-:Y:S03]  /*2c40*/  @!P2 IADD3 R30, P3, R100, R132, RZ ;  /* 0x00000084641ea210 */ /* 0x000fe60007f7e0ff */
[----:B------:R-:W3:Y:S02]  /*2c50*/  @!P2 LDG.E.128 R20, desc[UR6][R28.64] ;  /* 0x000000061c14a981 */ /* 0x000ee4000c1e1d00 */
[----:B------:R-:W-:Y:S01]  /*2c60*/  @!P2 IMAD.X R31, R101, 0x1, R96, P3 ;  /* 0x00000001651fa824 */ /* 0x000fe200018e0660 */
[----:B------:R-:W-:Y:S04]  /*2c70*/  ISETP.NE.AND P3, PT, RZ, UR4, PT ;  /* 0x00000004ff007c0c */ /* 0x000fe8000bf65270 */
[----:B---3--:R2:W-:Y:S01]  /*2c80*/  @!P2 STG.E.128 desc[UR6][R30.64], R20 ;  /* 0x000000141e00a986 */ /* 0x0085e2000c101d06 */
[C---:B------:R-:W-:Y:S04]  /*2c90*/  LEA R102, P2, R84.reuse, R102, 0x1 ;  /* 0x0000006654667211 */ /* 0x040fe800078408ff */
[----:B------:R-:W-:Y:S04]  /*2ca0*/  LEA.HI.X.SX32 R103, R84, R103, 0x1, P2 ;  /* 0x0000006754677211 */ /* 0x000fe800010f0eff */
[----:B------:R-:W-:Y:S05]  /*2cb0*/  @!P3 BRA `(.L_x_2149) ;  /* 0x000000500078b947 */ /* 0x000fea0003800000 */
[----:B------:R-:W-:Y:S11]  /*2cc0*/  ISETP.NE.AND P2, PT, RZ, UR53, PT ;  /* 0x00000035ff007c0c */ /* 0x000ff6000bf45270 */
[----:B------:R-:W-:Y:S02]  /*2cd0*/  @!UPT UIADD3 URZ, URZ, URZ, URZ ;  /* 0x0000003f3f3ff290 */ /* 0x000fe4000fffe03f */
[----:B------:R-:W-:Y:S05]  /*2ce0*/  @!P2 BRA `(.L_x_2150) ;  /* 0x0000001c00f8a947 */ /* 0x000fea0003800000 */
[-C--:B------:R-:W-:Y:S01]  /*2cf0*/  ISETP.GE.OR P3, PT, R68, R143.reuse, P1 ;  /* 0x0000008f4400720c */ /* 0x080fe20000f66670 */
[----:B------:R-:W1:Y:S01]  /*2d00*/  LDC R33, c[0x0][0x2e0] ;  /* 0x0000b800ff217b82 */ /* 0x000e620000000800 */
        /* <DEDUP_REMOVED lines=8> */
[----:B------:R-:W-:Y:S01]  /*2d90*/  ISETP.GE.AND P0, PT, R148, UR4, PT ;  /* 0x0000000494007c0c */ /* 0x000fe2000bf06270 */
[----:B--2---:R-:W2:Y:S01]  /*2da0*/  LDG.E.128 R16, desc[UR6][R104.64] ;  /* 0x0000000668107981 */ /* 0x004ea2000c1e1d00 */
[----:B------:R-:W-:Y:S11]  /*2db0*/  IMAD.MOV.U32 R99, RZ, RZ, R97 ;  /* 0x000000ffff637224 */ /* 0x000ff600078e0061 */
[----:B------:R-:W-:Y:S01]  /*2dc0*/  @!P0 MOV R46, R48 ;  /* 0x00000030002e8202 */ /* 0x000fe20000000f00 */
[----:B------:R-:W3:Y:S06]  /*2dd0*/  @!P0 LDG.E.64 R6, desc[UR6][R10.64] ;  /* 0x000000060a068981 */ /* 0x000eec000c1e1b00 */
[----:B------:R-:W4:Y:S01]  /*2de0*/  @!P0 LDG.E.64 R24, desc[UR6][R46.64] ;  /* 0x000000062e188981 */ /* 0x000f22000c1e1b00 */
[C---:B--2---:R-:W-:Y:S01]  /*2df0*/  @!P0 LOP3.LUT R21, R16.reuse, 0xffff0000, RZ, 0xc0, !PT ;  /* 0xffff000010158812 */ /* 0x044fe200078ec0ff */
[----:B------:R-:W-:Y:S01]  /*2e00*/  @!P0 IMAD.U32 R15, R16, 0x10000, RZ ;  /* 0x00010000100f8824 */ /* 0x000fe200078e00ff */
[C---:B---3--:R-:W-:Y:S01]  /*2e10*/  @!P0 LOP3.LUT R8, R6.reuse, 0xffff0000, RZ, 0xc0, !PT ;  /* 0xffff000006088812 */ /* 0x048fe200078ec0ff */
[----:B------:R-:W-:Y:S02]  /*2e20*/  @!P0 IMAD.U32 R20, R6, 0x10000, RZ ;  /* 0x0001000006148824 */ /* 0x000fe400078e00ff */
[----:B------:R-:W-:Y:S02]  /*2e30*/  @!P0 IMAD.U32 R6, R19, 0x10000, RZ ;  /* 0x0001000013068824 */ /* 0x000fe400078e00ff */
[-C--:B------:R-:W-:Y:S01]  /*2e40*/  @!P0 FMUL.FTZ R29, R21, R20.reuse ;  /* 0x00000014151d8220 */ /* 0x080fe20000410000 */
[----:B----4-:R-:W-:Y:S01]  /*2e50*/  @!P0 SHF.L.U32 R22, R24, 0x10, RZ ;  /* 0x0000001018168819 */ /* 0x010fe200000006ff */
[----:B------:R-:W-:Y:S01]  /*2e60*/  @!P0 FMUL.FTZ R0, R15, R20 ;  /* 0x000000140f008220 */ /* 0x000fe20000410000 */
[----:B------:R-:W-:Y:S01]  /*2e70*/  @!P0 SHF.L.U32 R23, R25, 0x10, RZ ;  /* 0x0000001019178819 */ /* 0x000fe200000006ff */
[----:B------:R-:W-:Y:S01]  /*2e80*/  @!P0 IMAD.U32 R5, R7, 0x10000, RZ ;  /* 0x0001000007058824 */ /* 0x000fe200078e00ff */
[----:B------:R-:W-:Y:S01]  /*2e90*/  @!P0 LOP3.LUT R27, R25, 0xffff0000, RZ, 0xc0, !PT ;  /* 0xffff0000191b8812 */ /* 0x000fe200078ec0ff */
[-C--:B------:R-:W-:Y:S01]  /*2ea0*/  @!P0 FFMA.FTZ R29, R15, R22.reuse, -R29 ;  /* 0x000000160f1d8223 */ /* 0x080fe2000001081d */
[----:B------:R-:W-:Y:S01]  /*2eb0*/  @!P0 SHF.L.U32 R15, R17, 0x10, RZ ;  /* 0x00000010110f8819 */ /* 0x000fe200000006ff */
[----:B------:R-:W-:Y:S01]  /*2ec0*/  @!P0 FFMA.FTZ R0, R21, R22, R0 ;  /* 0x0000001615008223 */ /* 0x000fe20000010000 */
[----:B------:R-:W-:Y:S02]  /*2ed0*/  @!P0 SHF.L.U32 R20, R18, 0x10, RZ ;  /* 0x0000001012148819 */ /* 0x000fe400000006ff */
[----:B------:R-:W-:Y:S01]  /*2ee0*/  @!P0 LOP3.LUT R7, R7, 0xffff0000, RZ, 0xc0, !PT ;  /* 0xffff000007078812 */ /* 0x000fe200078ec0ff */
[-C--:B------:R-:W-:Y:S01]  /*2ef0*/  @!P0 FMUL.FTZ R2, R15, R8.reuse ;  /* 0x000000080f028220 */ /* 0x080fe20000410000 */
[----:B------:R-:W-:Y:S01]  /*2f00*/  @!P0 LOP3.LUT R21, R17, 0xffff0000, RZ, 0xc0, !PT ;  /* 0xffff000011158812 */ /* 0x000fe200078ec0ff */
[----:B------:R-:W-:Y:S01]  /*2f10*/  @!P0 FMUL.FTZ R3, R20, R5 ;  /* 0x0000000514038220 */ /* 0x000fe20000410000 */
[----:B------:R-:W-:Y:S01]  /*2f20*/  @!P0 LOP3.LUT R22, R18, 0xffff0000, RZ, 0xc0, !PT ;  /* 0xffff000012168812 */ /* 0x000fe200078ec0ff */
[----:B------:R-:W-:Y:S01]  /*2f30*/  @!P0 FMUL.FTZ R4, R6, R7 ;  /* 0x0000000706048220 */ /* 0x000fe20000410000 */
[----:B------:R-:W-:Y:S01]  /*2f40*/  @!P0 LOP3.LUT R25, R19, 0xffff0000, RZ, 0xc0, !PT ;  /* 0xffff000013198812 */ /* 0x000fe200078ec0ff */
[----:B------:R-:W-:Y:S01]  /*2f50*/  @!P0 FMUL.FTZ R31, R21, R8 ;  /* 0x00000008151f8220 */ /* 0x000fe20000410000 */
[----:B------:R-:W-:Y:S01]  /*2f60*/  @!P0 LOP3.LUT R24, R24, 0xffff0000, RZ, 0xc0, !PT ;  /* 0xffff000018188812 */ /* 0x000fe200078ec0ff */
[----:B------:R-:W-:Y:S01]  /*2f70*/  @!P0 FMUL.FTZ R26, R22, R5 ;  /* 0x00000005161a8220 */ /* 0x000fe20000410000 */
[----:B------:R-:W-:Y:S01]  /*2f80*/  @!P0 F2FP.BF16.F32.PACK_AB R29, R0, R29 ;  /* 0x0000001d001d823e */ /* 0x000fe200000010ff */
[----:B------:R-:W-:Y:S02]  /*2f90*/  @!P0 FMUL.FTZ R35, R25, R7 ;  /* 0x0000000719238220 */ /* 0x000fe40000410000 */
[-C--:B------:R-:W-:Y:S01]  /*2fa0*/  @!P0 FFMA.FTZ R2, R21, R24.reuse, R2 ;  /* 0x0000001815028223 */ /* 0x080fe20000010002 */
[----:B------:R-:W-:Y:S01]  /*2fb0*/  @!P0 MOV R16, R29 ;  /* 0x0000001d00108202 */ /* 0x000fe20000000f00 */
[-C--:B------:R-:W-:Y:S01]  /*2fc0*/  @!P0 FFMA.FTZ R3, R22, R23.reuse, R3 ;  /* 0x0000001716038223 */ /* 0x080fe20000010003 */
[----:B------:R-:W-:Y:S01]  /*2fd0*/  @!P0 FFMA.FTZ R31, R15, R24, -R31 ;  /* 0x000000180f1f8223 */ /* 0x000fe2000001081f */
[----:B------:R-:W-:Y:S01]  /*2fe0*/  @!P0 FFMA.FTZ R26, R20, R23, -R26 ;  /* 0x00000017141a8223 */ /* 0x000fe2000001081a */
[-C--:B------:R-:W-:Y:S01]  /*2ff0*/  @!P0 FFMA.FTZ R35, R6, R27.reuse, -R35 ;  /* 0x0000001b06238223 */ /* 0x080fe20000010823 */
[----:B------:R-:W-:Y:S02]  /*3000*/  @!P0 FFMA.FTZ R4, R25, R27, R4 ;  /* 0x0000001b19048223 */ /* 0x000fe40000010004 */
[----:B------:R-:W-:Y:S02]  /*3010*/  @!P0 F2FP.BF16.F32.PACK_AB R28, R2, R31 ;  /* 0x0000001f021c823e */ /* 0x000fe400000010ff */
[----:B------:R-:W-:Y:S02]  /*3020*/  @!P0 F2FP.BF16.F32.PACK_AB R26, R3, R26 ;  /* 0x0000001a031a823e */ /* 0x000fe400000010ff */
[----:B------:R-:W-:Y:S02]  /*3030*/  @!P0 F2FP.BF16.F32.PACK_AB R35, R4, R35 ;  /* 0x000000230423823e */ /* 0x000fe400000010ff */
[----:B------:R-:W-:Y:S02]  /*3040*/  @!P0 MOV R17, R28 ;  /* 0x0000001c00118202 */ /* 0x000fe40000000f00 */
[----:B------:R-:W-:Y:S02]  /*3050*/  @!P0 MOV R18, R26 ;  /* 0x0000001a00128202 */ /* 0x000fe40000000f00 */
[----:B------:R-:W-:Y:S05]  /*3060*/  @!P0 MOV R19, R35 ;  /* 0x0000002300138202 */ /* 0x000fea0000000f00 */
[----:B------:R3:W-:Y:S02]  /*3070*/  STG.E.128 desc[UR6][R98.64], R16 ;  /* 0x0000001062007986 */ /* 0x0007e4000c101d06 */
.L_x_2152:
[----:B------:R-:W-:Y:S05]  /*3080*/  BSYNC B0 ;  /* 0x0000000000007941 */ /* 0x000fea0003800000 */
.L_x_2151:
[----:B------:R-:W-:Y:S04]  /*3090*/  BSSY B0, `(.L_x_2153) ;  /* 0x000003c000007945 */ /* 0x000fe80003800000 */
[----:B------:R-:W-:Y:S05]  /*30a0*/  @P3 BRA `(.L_x_2154) ;  /* 0x0000000000e83947 */ /* 0x000fea0003800000 */
[----:B------:R-:W-:Y:S01]  /*30b0*/  ISETP.GE.AND P0, PT, R148, UR4, PT ;  /* 0x0000000494007c0c */ /* 0x000fe2000bf06270 */
[----:B------:R-:W-:Y:S01]  /*30c0*/  IMAD.U32 R34, RZ, RZ, UR19 ;  /* 0x00000013ff227e24 */ /* 0x000fe2000f8e00ff */
[C---:B------:R-:W-:Y:S02]  /*30d0*/  LEA R36, P3, R111.reuse, R104, 0x1 ;  /* 0x000000686f247211 */ /* 0x040fe400078608ff */
[----:B------:R-:W-:Y:S02]  /*30e0*/  MOV R41, UR19 ;  /* 0x0000001300297c02 */ /* 0x000fe40008000f00 */
[----:B------:R-:W-:Y:S02]  /*30f0*/  LEA.HI.X R37, R111, R105, R110, 0x1, P3 ;  /* 0x000000696f257211 */ /* 0x000fe400018f0c6e */
[----:B------:R-:W-:Y:S03]  /*3100*/  MOV R32, UR18 ;  /* 0x0000001200207c02 */ /* 0x000fe60008000f00 */
[----:B--23--:R-:W2:Y:S02]  /*3110*/  LDG.E.128 R16, desc[UR6][R36.64] ;  /* 0x0000000624107981 */ /* 0x00cea4000c1e1d00 */
[C---:B------:R-:W-:Y:S01]  /*3120*/  @!P0 SHF.L.U64.HI R28, R82.reuse, 0x1, R81 ;  /* 0x00000001521c8819 */ /* 0x040fe20000010251 */
[----:B------:R-:W-:Y:S05]  /*3130*/  @!P0 IMAD.SHL.U32 R35, R82, 0x2, RZ ;  /* 0x0000000252238824 */ /* 0x000fea00078e00ff */
[C---:B------:R-:W-:Y:S02]  /*3140*/  @!P0 IADD3 R20, P3, R35.reuse, R10, RZ ;  /* 0x0000000a23148210 */ /* 0x040fe40007f7e0ff */
[----:B------:R-:W-:Y:S02]  /*3150*/  @!P0 IADD3 R26, P6, R35, R48, RZ ;  /* 0x00000030231a8210 */ /* 0x000fe40007fde0ff */
[C---:B------:R-:W-:Y:S02]  /*3160*/  @!P0 IADD3.X R21, R28.reuse, R11, RZ, P3, !PT ;  /* 0x0000000b1c158210 */ /* 0x040fe40001ffe4ff */
[----:B------:R-:W-:Y:S01]  /*3170*/  LEA R40, P3, R41, R98, 0x1 ;  /* 0x0000006229287211 */ /* 0x000fe200078608ff */
[----:B------:R-:W-:Y:S02]  /*3180*/  @!P0 IMAD.X R27, R28, 0x1, R47, P6 ;  /* 0x000000011c1b8824 */ /* 0x000fe400030e062f */
[----:B------:R-:W3:Y:S01]  /*3190*/  @!P0 LDG.E.64 R6, desc[UR6][R20.64] ;  /* 0x0000000614068981 */ /* 0x000ee2000c1e1b00 */
[----:B------:R-:W-:Y:S05]  /*31a0*/  LEA.HI.X R41, R34, R97, R32, 0x1, P3 ;  /* 0x0000006122297211 */ /* 0x000fea00018f0c20 */
[----:B------:R4:W5:Y:S01]  /*31b0*/  @!P0 LDG.E.64 R30, desc[UR6][R26.64] ;  /* 0x000000061a1e8981 */ /* 0x000962000c1e1b00 */
[C---:B--2---:R-:W-:Y:S01]  /*31c0*/  @!P0 LOP3.LUT R23, R16.reuse, 0xffff0000, RZ, 0xc0, !PT ;  /* 0xffff000010178812 */ /* 0x044fe200078ec0ff */
[----:B------:R-:W-:Y:S01]  /*31d0*/  @!P0 IMAD.U32 R8, R16, 0x10000, RZ ;  /* 0x0001000010088824 */ /* 0x000fe200078e00ff */
[----:B----4-:R-:W-:Y:S02]  /*31e0*/  @!P0 LOP3.LUT R27, R17, 0xffff0000, RZ, 0xc0, !PT ;  /* 0xffff0000111b8812 */ /* 0x010fe400078ec0ff */
[----:B------:R-:W-:Y:S02]  /*31f0*/  @!P0 LOP3.LUT R24, R18, 0xffff0000, RZ, 0xc0, !PT ;  /* 0xffff000012188812 */ /* 0x000fe400078ec0ff */
[C---:B---3--:R-:W-:Y:S02]  /*3200*/  @!P0 SHF.L.U32 R15, R6.reuse, 0x10, RZ ;  /* 0x00000010060f8819 */ /* 0x048fe400000006ff */
[----:B------:R-:W-:Y:S02]  /*3210*/  @!P0 LOP3.LUT R6, R6, 0xffff0000, RZ, 0xc0, !PT ;  /* 0xffff000006068812 */ /* 0x000fe400078ec0ff */
[----:B------:R-:W-:Y:S01]  /*3220*/  @!P0 SHF.L.U32 R5, R7, 0x10, RZ ;  /* 0x0000001007058819 */ /* 0x000fe200000006ff */
[-C--:B------:R-:W-:Y:S01]  /*3230*/  @!P0 FMUL.FTZ R35, R23, R15.reuse ;  /* 0x0000000f17238220 */ /* 0x080fe20000410000 */
[----:B------:R-:W-:Y:S01]  /*3240*/  @!P0 LOP3.LUT R7, R7, 0xffff0000, RZ, 0xc0, !PT ;  /* 0xffff000007078812 */ /* 0x000fe200078ec0ff */
[C---:B-----5:R-:W-:Y:S01]  /*3250*/  @!P0 IMAD.U32 R25, R30.reuse, 0x10000, RZ ;  /* 0x000100001e198824 */ /* 0x060fe200078e00ff */
[----:B------:R-:W-:Y:S01]  /*3260*/  @!P0 LOP3.LUT R22, R30, 0xffff0000, RZ, 0xc0, !PT ;  /* 0xffff00001e168812 */ /* 0x000fe200078ec0ff */
[C---:B------:R-:W-:Y:S01]  /*3270*/  @!P0 FMUL.FTZ R0, R8.reuse, R15 ;  /* 0x0000000f08008220 */ /* 0x040fe20000410000 */
[----:B------:R-:W-:Y:S02]  /*3280*/  @!P0 IMAD.U32 R15, R17, 0x10000, RZ ;  /* 0x00010000110f8824 */ /* 0x000fe400078e00ff */
[-C--:B------:R-:W-:Y:S01]  /*3290*/  @!P0 FFMA.FTZ R35, R8, R25.reuse, -R35 ;  /* 0x0000001908238223 */ /* 0x080fe20000010823 */
[----:B------:R-:W-:Y:S01]  /*32a0*/  @!P0 SHF.L.U32 R8, R18, 0x10, RZ ;  /* 0x0000001012088819 */ /* 0x000fe200000006ff */
[----:B------:R-:W-:Y:S01]  /*32b0*/  @!P0 FFMA.FTZ R0, R23, R25, R0 ;  /* 0x0000001917008223 */ /* 0x000fe20000010000 */
[----:B------:R-:W-:Y:S01]  /*32c0*/  @!P0 LOP3.LUT R23, R19, 0xffff0000, RZ, 0xc0, !PT ;  /* 0xffff000013178812 */ /* 0x000fe200078ec0ff */
[-C--:B------:R-:W-:Y:S01]  /*32d0*/  @!P0 FMUL.FTZ R37, R27, R6.reuse ;  /* 0x000000061b258220 */ /* 0x080fe20000410000 */
[----:B------:R-:W-:Y:S01]  /*32e0*/  @!P0 FMUL.FTZ R2, R15, R6 ;  /* 0x000000060f028220 */ /* 0x000fe20000410000 */
[----:B------:R-:W-:Y:S01]  /*32f0*/  @!P0 IMAD.U32 R6, R19, 0x10000, RZ ;  /* 0x0001000013068824 */ /* 0x000fe200078e00ff */
[----:B------:R-:W-:Y:S01]  /*3300*/  @!P0 F2FP.BF16.F32.PACK_AB R35, R0, R35 ;  /* 0x000000230023823e */ /* 0x000fe200000010ff */
[C---:B------:R-:W-:Y:S01]  /*3310*/  @!P0 IMAD.U32 R29, R31.reuse, 0x10000, RZ ;  /* 0x000100001f1d8824 */ /* 0x040fe200078e00ff */
[----:B------:R-:W-:Y:S01]  /*3320*/  @!P0 LOP3.LUT R31, R31, 0xffff0000, RZ, 0xc0, !PT ;  /* 0xffff00001f1f8812 */ /* 0x000fe200078ec0ff */
[-C--:B------:R-:W-:Y:S01]  /*3330*/  @!P0 FFMA.FTZ R2, R27, R22.reuse, R2 ;  /* 0x000000161b028223 */ /* 0x080fe20000010002 */
[-C--:B------:R-:W-:Y:S01]  /*3340*/  @!P0 FMUL.FTZ R28, R24, R5.reuse ;  /* 0x00000005181c8220 */ /* 0x080fe20000410000 */
[----:B------:R-:W-:Y:S01]  /*3350*/  @!P0 FMUL.FTZ R3, R8, R5 ;  /* 0x0000000508038220 */ /* 0x000fe20000410000 */
[-C--:B------:R-:W-:Y:S01]  /*3360*/  @!P0 FMUL.FTZ R39, R23, R7.reuse ;  /* 0x0000000717278220 */ /* 0x080fe20000410000 */
[----:B------:R-:W-:Y:S01]  /*3370*/  @!P0 FMUL.FTZ R4, R6, R7 ;  /* 0x0000000706048220 */ /* 0x000fe20000410000 */
        /* <DEDUP_REMOVED lines=13> */
.L_x_2154:
[----:B------:R-:W-:Y:S05]  /*3450*/  BSYNC B0 ;  /* 0x0000000000007941 */ /* 0x000fea0003800000 */
.L_x_2153:
[----:B------:R-:W-:Y:S01]  /*3460*/  ISETP.GE.OR P3, PT, R114, R143, P1 ;  /* 0x0000008f7200720c */ /* 0x000fe20000f66670 */
[----:B------:R-:W-:Y:S04]  /*3470*/  BSSY B0, `(.L_x_2155) ;  /* 0x000003c000007945 */ /* 0x000fe80003800000 */
[----:B------:R-:W-:Y:S08]  /*3480*/  @P2 BRA `(.L_x_2156) ;  /* 0x0000000000e82947 */ /* 0x000ff00003800000 */
[----:B------:R-:W-:Y:S01]  /*3490*/  ISETP.GE.AND P0, PT, R148, UR4, PT ;  /* 0x0000000494007c0c */ /* 0x000fe2000bf06270 */
[----:B----4-:R-:W-:Y:S01]  /*34a0*/  IMAD.U32 R41, RZ, RZ, UR31 ;  /* 0x0000001fff297e24 */ /* 0x010fe2000f8e00ff */
        /* <DEDUP_REMOVED lines=9> */
[----:B------:R-:W-:Y:S02]  /*3540*/  @!P0 IADD3.X R21, R28, R11, RZ, P2, !PT ;  /* 0x0000000b1c158210 */ /* 0x000fe400017fe4ff */
        /* <DEDUP_REMOVED lines=46> */
.L_x_2156:
[----:B------:R-:W-:Y:S05]  /*3830*/  BSYNC B0 ;  /* 0x0000000000007941 */ /* 0x000fea0003800000 */
.L_x_2155:
[----:B------:R-:W-:Y:S01]  /*3840*/  ISETP.LT.OR P0, PT, R116, R141, P5 ;  /* 0x0000008d7400720c */ /* 0x000fe20002f01670 */
[----:B------:R-:W-:Y:S01]  /*3850*/  BSSY B0, `(.L_x_2157) ;  /* 0x0000047000007945 */ /* 0x000fe20003800000 */
[-C--:B------:R-:W-:Y:S01]  /*3860*/  ISETP.GE.OR P2, PT, R113, R143.reuse, P1 ;  /* 0x0000008f7100720c */ /* 0x080fe20000f46670 */
[----:B-1----:R-:W-:Y:S01]  /*3870*/  IMAD.U32 R33, R33, -0x80, RZ ;  /* 0xffffff8021217824 */ /* 0x002fe200078e00ff */
        /* <DEDUP_REMOVED lines=9> */
[----:B--2---:R-:W1:Y:S01]  /*3910*/  LDC.64 R30, c[0x0][0x338] ;  /* 0x0000ce00ff1e7b82 */ /* 0x004e620000000a00 */
[----:B---3--:R-:W-:Y:S11]  /*3920*/  IMAD.MOV.U32 R99, RZ, RZ, R97 ;  /* 0x000000ffff637224 */ /* 0x008ff600078e0061 */
[C---:B------:R-:W-:Y:S02]  /*3930*/  @!P0 SHF.L.U32 R35, R78.reuse, 0x1, RZ ;  /* 0x000000014e238819 */ /* 0x040fe400000006ff */
[----:B------:R-:W-:Y:S02]  /*3940*/  @!P0 SHF.L.U64.HI R26, R78, 0x1, R77 ;  /* 0x000000014e1a8819 */ /* 0x000fe4000001024d */
[C---:B------:R-:W-:Y:S02]  /*3950*/  @!P0 IADD3 R6, P5, R35.reuse, R10, RZ ;  /* 0x0000000a23068210 */ /* 0x040fe40007fbe0ff */
[----:B------:R-:W-:Y:S03]  /*3960*/  @!P0 IADD3 R28, P6, R35, R48, RZ ;  /* 0x00000030231c8210 */ /* 0x000fe60007fde0ff */
[C---:B------:R-:W-:Y:S01]  /*3970*/  @!P0 IMAD.X R7, R26.reuse, 0x1, R11, P5 ;  /* 0x000000011a078824 */ /* 0x040fe200028e060b */
[----:B------:R-:W-:Y:S01]  /*3980*/  @!P0 IADD3.X R29, R26, R47, RZ, P6, !PT ;  /* 0x0000002f1a1d8210 */ /* 0x000fe200037fe4ff */
[----:B-1----:R-:W-:Y:S04]  /*3990*/  IMAD.WIDE.U32 R36, R30, 0xc0, R104 ;  /* 0x000000c01e247825 */ /* 0x002fe800078e0068 */
[----:B------:R-:W2:Y:S01]  /*39a0*/  @!P0 LDG.E.64 R6, desc[UR6][R6.64] ;  /* 0x0000000606068981 */ /* 0x000ea2000c1e1b00 */
[----:B------:R-:W-:Y:S04]  /*39b0*/  IMAD R31, R31, 0xc0, RZ ;  /* 0x000000c01f1f7824 */ /* 0x000fe800078e02ff */
[----:B------:R-:W-:Y:S01]  /*39c0*/  IMAD.IADD R37, R37, 0x1, R31 ;  /* 0x0000000125257824 */ /* 0x000fe200078e021f */
[----:B------:R-:W3:Y:S01]  /*39d0*/  @!P0 LDG.E.64 R24, desc[UR6][R28.64] ;  /* 0x000000061c188981 */ /* 0x000ee2000c1e1b00 */
[----:B------:R-:W1:Y:S05]  /*39e0*/  LDC.64 R30, c[0x0][0x248] ;  /* 0x00009200ff1e7b82 */ /* 0x000e6a0000000a00 */
[----:B----4-:R-:W4:Y:S01]  /*39f0*/  LDG.E.128 R16, desc[UR6][R36.64] ;  /* 0x0000000624107981 */ /* 0x010f22000c1e1d00 */
[----:B-1----:R-:W-:Y:S04]  /*3a00*/  IMAD.WIDE.U32 R40, R30, 0xc0, R98 ;  /* 0x000000c01e287825 */ /* 0x002fe800078e0062 */
[----:B------:R-:W-:Y:S05]  /*3a10*/  IMAD R31, R31, 0xc0, RZ ;  /* 0x000000c01f1f7824 */ /* 0x000fea00078e02ff */
[----:B------:R-:W-:Y:S02]  /*3a20*/  IADD3 R41, R41, R31, RZ ;  /* 0x0000001f29297210 */ /* 0x000fe40007ffe0ff */
[C---:B--2---:R-:W-:Y:S02]  /*3a30*/  @!P0 SHF.L.U32 R20, R6.reuse, 0x10, RZ ;  /* 0x0000001006148819 */ /* 0x044fe400000006ff */
[----:B------:R-:W-:Y:S02]  /*3a40*/  @!P0 LOP3.LUT R8, R6, 0xffff0000, RZ, 0xc0, !PT ;  /* 0xffff000006088812 */ /* 0x000fe400078ec0ff */
[----:B------:R-:W-:Y:S02]  /*3a50*/  @!P0 SHF.L.U32 R5, R7, 0x10, RZ ;  /* 0x0000001007058819 */ /* 0x000fe400000006ff */
[----:B---3--:R-:W-:Y:S01]  /*3a60*/  @!P0 LOP3.LUT R27, R25, 0xffff0000, RZ, 0xc0, !PT ;  /* 0xffff0000191b8812 */ /* 0x008fe200078ec0ff */
[C---:B------:R-:W-:Y:S01]  /*3a70*/  @!P0 IMAD.U32 R22, R24.reuse, 0x10000, RZ ;  /* 0x0001000018168824 */ /* 0x040fe200078e00ff */
[----:B------:R-:W-:Y:S01]  /*3a80*/  @!P0 LOP3.LUT R7, R7, 0xffff0000, RZ, 0xc0, !PT ;  /* 0xffff000007078812 */ /* 0x000fe200078ec0ff */
[----:B------:R-:W-:Y:S01]  /*3a90*/  @!P0 IMAD.U32 R23, R25, 0x10000, RZ ;  /* 0x0001000019178824 */ /* 0x000fe200078e00ff */
[----:B------:R-:W-:Y:S02]  /*3aa0*/  @!P0 LOP3.LUT R24, R24, 0xffff0000, RZ, 0xc0, !PT ;  /* 0xffff000018188812 */ /* 0x000fe400078ec0ff */
[C---:B----4-:R-:W-:Y:S02]  /*3ab0*/  @!P0 LOP3.LUT R21, R16.reuse, 0xffff0000, RZ, 0xc0, !PT ;  /* 0xffff000010158812 */ /* 0x050fe400078ec0ff */
[----:B------:R-:W-:Y:S02]  /*3ac0*/  @!P0 SHF.L.U32 R15, R16, 0x10, RZ ;  /* 0x00000010100f8819 */ /* 0x000fe400000006ff */
[----:B------:R-:W-:Y:S01]  /*3ad0*/  @!P0 LOP3.LUT R25, R19, 0xffff0000, RZ, 0xc0, !PT ;  /* 0xffff000013198812 */ /* 0x000fe200078ec0ff */
[-C--:B------:R-:W-:Y:S01]  /*3ae0*/  @!P0 FMUL.FTZ R35, R21, R20.reuse ;  /* 0x0000001415238220 */ /* 0x080fe20000410000 */
[----:B------:R-:W-:Y:S01]  /*3af0*/  @!P0 SHF.L.U32 R6, R19, 0x10, RZ ;  /* 0x0000001013068819 */ /* 0x000fe200000006ff */
[C---:B------:R-:W-:Y:S01]  /*3b00*/  @!P0 FMUL.FTZ R0, R15.reuse, R20 ;  /* 0x000000140f008220 */ /* 0x040fe20000410000 */
[----:B------:R-:W-:Y:S01]  /*3b10*/  @!P0 SHF.L.U32 R20, R18, 0x10, RZ ;  /* 0x0000001012148819 */ /* 0x000fe200000006ff */
[-C--:B------:R-:W-:Y:S01]  /*3b20*/  @!P0 FFMA.FTZ R35, R15, R22.reuse, -R35 ;  /* 0x000000160f238223 */ /* 0x080fe20000010823 */
[----:B------:R-:W-:Y:S02]  /*3b30*/  @!P0 IMAD.U32 R15, R17, 0x10000, RZ ;  /* 0x00010000110f8824 */ /* 0x000fe400078e00ff */
[----:B------:R-:W-:Y:S01]  /*3b40*/  @!P0 FFMA.FTZ R0, R21, R22, R0 ;  /* 0x0000001615008223 */ /* 0x000fe20000010000 */
[----:B------:R-:W-:Y:S01]  /*3b50*/  @!P0 LOP3.LUT R21, R17, 0xffff0000, RZ, 0xc0, !PT ;  /* 0xffff000011158812 */ /* 0x000fe200078ec0ff */
[----:B------:R-:W-:Y:S01]  /*3b60*/  @!P0 FMUL.FTZ R3, R20, R5 ;  /* 0x0000000514038220 */ /* 0x000fe20000410000 */
[----:B------:R-:W-:Y:S01]  /*3b70*/  @!P0 LOP3.LUT R22, R18, 0xffff0000, RZ, 0xc0, !PT ;  /* 0xffff000012168812 */ /* 0x000fe200078ec0ff */
[-C--:B------:R-:W-:Y:S01]  /*3b80*/  @!P0 FMUL.FTZ R2, R15, R8.reuse ;  /* 0x000000080f028220 */ /* 0x080fe20000410000 */
        /* <DEDUP_REMOVED lines=19> */
.L_x_2158:
[----:B------:R-:W-:Y:S05]  /*3cc0*/  BSYNC B0 ;  /* 0x0000000000007941 */ /* 0x000fea0003800000 */
.L_x_2157:
[----:B------:R-:W-:Y:S04]  /*3cd0*/  BSSY B0, `(.L_x_2159) ;  /* 0x000003c000007945 */ /* 0x000fe80003800000 */
[----:B------:R-:W-:Y:S05]  /*3ce0*/  @P4 BRA `(.L_x_2160) ;  /* 0x0000000000e84947 */ /* 0x000fea0003800000 */
[----:B------:R-:W-:Y:S01]  /*3cf0*/  ISETP.GE.AND P0, PT, R148, UR4, PT ;  /* 0x0000000494007c0c */ /* 0x000fe2000bf06270 */
[----:B-1--4-:R-:W-:Y:S01]  /*3d00*/  IMAD.U32 R41, RZ, RZ, UR33 ;  /* 0x00000021ff297e24 */ /* 0x012fe2000f8e00ff */
        /* <DEDUP_REMOVED lines=14> */
[----:B------:R1:W4:Y:S01]  /*3df0*/  @!P0 LDG.E.64 R30, desc[UR6][R26.64] ;  /* 0x000000061a1e8981 */ /* 0x000322000c1e1b00 */
[C---:B--2---:R-:W-:Y:S01]  /*3e00*/  @!P0 LOP3.LUT R23, R16.reuse, 0xffff0000, RZ, 0xc0, !PT ;  /* 0xffff000010178812 */ /* 0x044fe200078ec0ff */
[----:B------:R-:W-:Y:S01]  /*3e10*/  @!P0 IMAD.U32 R8, R16, 0x10000, RZ ;  /* 0x0001000010088824 */ /* 0x000fe200078e00ff */
[----:B-1----:R-:W-:Y:S02]  /*3e20*/  @!P0 LOP3.LUT R27, R17, 0xffff0000, RZ, 0xc0, !PT ;  /* 0xffff0000111b8812 */ /* 0x002fe400078ec0ff */
[----:B------:R-:W-:Y:S02]  /*3e30*/  @!P0 LOP3.LUT R24, R18, 0xffff0000, RZ, 0xc0, !PT ;  /* 0xffff000012188812 */ /* 0x000fe400078ec0ff */
[C---:B---3--:R-:W-:Y:S02]  /*3e40*/  @!P0 SHF.L.U32 R15, R6.reuse, 0x10, RZ ;  /* 0x00000010060f8819 */ /* 0x048fe400000006ff */
[----:B------:R-:W-:Y:S02]  /*3e50*/  @!P0 LOP3.LUT R6, R6, 0xffff0000, RZ, 0xc0, !PT ;  /* 0xffff000006068812 */ /* 0x000fe400078ec0ff */
[----:B------:R-:W-:Y:S01]  /*3e60*/  @!P0 SHF.L.U32 R5, R7, 0x10, RZ ;  /* 0x0000001007058819 */ /* 0x000fe200000006ff */
[-C--:B------:R-:W-:Y:S01]  /*3e70*/  @!P0 FMUL.FTZ R35, R23, R15.reuse ;  /* 0x0000000f17238220 */ /* 0x080fe20000410000 */
[----:B------:R-:W-:Y:S01]  /*3e80*/  @!P0 LOP3.LUT R7, R7, 0xffff0000, RZ, 0xc0, !PT ;  /* 0xffff000007078812 */ /* 0x000fe200078ec0ff */
[C---:B----4-:R-:W-:Y:S01]  /*3e90*/  @!P0 IMAD.U32 R25, R30.reuse, 0x10000, RZ ;  /* 0x000100001e198824 */ /* 0x050fe200078e00ff */
        /* <DEDUP_REMOVED lines=31> */
.L_x_2160:
[----:B------:R-:W-:Y:S05]  /*4090*/  BSYNC B0 ;  /* 0x0000000000007941 */ /* 0x000fea0003800000 */
.L_x_2159:
[----:B------:R-:W-:Y:S04]  /*40a0*/  BSSY B0, `(.L_x_2161) ;  /* 0x000003e000007945 */ /* 0x000fe80003800000 */
[----:B------:R-:W-:Y:S05]  /*40b0*/  @P3 BRA `(.L_x_2162) ;  /* 0x0000000000f03947 */ /* 0x000fea0003800000 */
[----:B------:R-:W-:Y:S01]  /*40c0*/  ISETP.GE.AND P0, PT, R148, UR4, PT ;  /* 0x0000000494007c0c */ /* 0x000fe2000bf06270 */
[----:B--2---:R-:W2:Y:S01]  /*40d0*/  LDC.64 R30, c[0x0][0x338] ;  /* 0x0000ce00ff1e7b82 */ /* 0x004ea20000000a00 */
[----:B---3--:R-:W-:Y:S11]  /*40e0*/  IMAD.MOV.U32 R99, RZ, RZ, R97 ;  /* 0x000000ffff637224 */ /* 0x008ff600078e0061 */
[C---:B------:R-:W-:Y:S02]  /*40f0*/  @!P0 SHF.L.U32 R35, R74.reuse, 0x1, RZ ;  /* 0x000000014a238819 */ /* 0x040fe400000006ff */
[----:B------:R-:W-:Y:S02]  /*4100*/  @!P0 SHF.L.U64.HI R26, R74, 0x1, R73 ;  /* 0x000000014a1a8819 */ /* 0x000fe40000010249 */
[C---:B------:R-:W-:Y:S02]  /*4110*/  @!P0 IADD3 R6, P3, R35.reuse, R10, RZ ;  /* 0x0000000a23068210 */ /* 0x040fe40007f7e0ff */
[----:B------:R-:W-:Y:S03]  /*4120*/  @!P0 IADD3 R28, P4, R35, R48, RZ ;  /* 0x00000030231c8210 */ /* 0x000fe60007f9e0ff */
[C---:B------:R-:W-:Y:S01]  /*4130*/  @!P0 IMAD.X R7, R26.reuse, 0x1, R11, P3 ;  /* 0x000000011a078824 */ /* 0x040fe200018e060b */
[----:B------:R-:W-:Y:S01]  /*4140*/  @!P0 IADD3.X R29, R26, R47, RZ, P4, !PT ;  /* 0x0000002f1a1d8210 */ /* 0x000fe200027fe4ff */
[----:B--2---:R-:W-:Y:S04]  /*4150*/  IMAD.WIDE.U32 R36, R30, 0x140, R104 ;  /* 0x000001401e247825 */ /* 0x004fe800078e0068 */
[----:B------:R-:W2:Y:S01]  /*4160*/  @!P0 LDG.E.64 R6, desc[UR6][R6.64] ;  /* 0x0000000606068981 */ /* 0x000ea2000c1e1b00 */
[----:B------:R-:W-:Y:S04]  /*4170*/  IMAD R31, R31, 0x140, RZ ;  /* 0x000001401f1f7824 */ /* 0x000fe800078e02ff */
[----:B------:R-:W-:Y:S01]  /*4180*/  IMAD.IADD R37, R37, 0x1, R31 ;  /* 0x0000000125257824 */ /* 0x000fe200078e021f */
[----:B------:R-:W3:Y:S01]  /*4190*/  @!P0 LDG.E.64 R24, desc[UR6][R28.64] ;  /* 0x000000061c188981 */ /* 0x000ee2000c1e1b00 */
[----:B------:R-:W5:Y:S05]  /*41a0*/  LDC.64 R30, c[0x0][0x248] ;  /* 0x00009200ff1e7b82 */ /* 0x000f6a0000000a00 */
[----:B-1--4-:R-:W4:Y:S01]  /*41b0*/  LDG.E.128 R16, desc[UR6][R36.64] ;  /* 0x0000000624107981 */ /* 0x012f22000c1e1d00 */
[----:B-----5:R-:W-:Y:S04]  /*41c0*/  IMAD.WIDE.U32 R40, R30, 0x140, R98 ;  /* 0x000001401e287825 */ /* 0x020fe800078e0062 */
        /* <DEDUP_REMOVED lines=43> */
.L_x_2162:
[----:B------:R-:W-:Y:S05]  /*4480*/  BSYNC B0 ;  /* 0x0000000000007941 */ /* 0x000fea0003800000 */
.L_x_2161:
        /* <DEDUP_REMOVED lines=62> */
.L_x_2164:
[----:B------:R-:W-:Y:S05]  /*4870*/  BSYNC B0 ;  /* 0x0000000000007941 */ /* 0x000fea0003800000 */
.L_x_2163:
        /* <DEDUP_REMOVED lines=62> */
.L_x_2166:
[----:B------:R-:W-:Y:S05]  /*4c60*/  BSYNC B0 ;  /* 0x0000000000007941 */ /* 0x000fea0003800000 */
.L_x_2165:
[C---:B------:R-:W-:Y:S01]  /*4c70*/  LEA R48, P1, R33.reuse, R46, 0x1 ;  /* 0x0000002e21307211 */ /* 0x040fe200078208ff */
[----:B------:R-:W-:Y:S01]  /*4c80*/  UMOV UR4, UR45 ;  /* 0x0000002d00047c82 */ /* 0x000fe20008000000 */
[C---:B------:R-:W-:Y:S02]  /*4c90*/  LEA R10, P0, R33.reuse, R10, 0x1 ;  /* 0x0000000a210a7211 */ /* 0x040fe400078008ff */
[C---:B------:R-:W-:Y:S02]  /*4ca0*/  LEA.HI.X.SX32 R47, R33.reuse, R47, 0x1, P1 ;  /* 0x0000002f212f7211 */ /* 0x040fe400008f0eff */
[----:B------:R-:W-:Y:S01]  /*4cb0*/  LEA.HI.X.SX32 R11, R33, R11, 0x1, P0 ;  /* 0x0000000b210b7211 */ /* 0x000fe200000f0eff */
[----:B------:R-:W-:Y:S08]  /*4cc0*/  BRA `(.L_x_2167) ;  /* 0x0000003400e87947 */ /* 0x000ff00003800000 */
.L_x_2150:
[----:B------:R-:W-:Y:S01]  /*4cd0*/  ULEA.HI UR56, UR4, UR4, URZ, 0x1 ;  /* 0x0000000404387291 */ /* 0x000fe2000f8f083f */
[----:B------:R-:W-:Y:S03]  /*4ce0*/  BSSY B1, `(.L_x_2168) ;  /* 0x0000057000017945 */ /* 0x000fe60003800000 */
[----:B------:R-:W-:Y:S06]  /*4cf0*/  USHF.R.S32.HI UR56, URZ, 0x1, UR56 ;  /* 0x000000013f387899 */ /* 0x000fec0008011438 */
[----:B------:R-:W-:Y:S01]  /*4d00*/  MOV R145, UR56 ;  /* 0x0000003800917c02 */ /* 0x000fe20008000f00 */
[----:B------:R-:W-:Y:S05]  /*4d10*/  @P0 BRA `(.L_x_2169) ;  /* 0x00000004004c0947 */ /* 0x000fea0003800000 */
[----:B------:R-:W-:Y:S01]  /*4d20*/  ISETP.GE.AND P0, PT, R148, UR4, PT ;  /* 0x0000000494007c0c */ /* 0x000fe2000bf06270 */
[----:B------:R1:W5:Y:S01]  /*4d30*/  LDG.E.128 R36, desc[UR6][R104.64] ;  /* 0x0000000668247981 */ /* 0x000362000c1e1d00 */
[----:B------:R-:W-:Y:S01]  /*4d40*/  MOV R99, R97 ;  /* 0x0000006100637202 */ /* 0x000fe20000000f00 */
[----:B------:R-:W-:Y:S10]  /*4d50*/  BSSY B0, `(.L_x_2170) ;  /* 0x000004e000007945 */ /* 0x000ff40003800000 */
[----:B------:R-:W-:Y:S05]  /*4d60*/  @P0 BRA `(.L_x_2171) ;  /* 0x0000000400300947 */ /* 0x000fea0003800000 */
[----:B------:R-:W-:Y:S01]  /*4d70*/  ISETP.GE.AND P2, PT, R148, R145, PT ;  /* 0x000000919400720c */ /* 0x000fe20003f46270 */
[----:B------:R-:W-:Y:S01]  /*4d80*/  IMAD.MOV.U32 R151, RZ, RZ, R145 ;  /* 0x000000ffff977224 */ /* 0x000fe200078e0091 */
[----:B------:R-:W-:Y:S01]  /*4d90*/  MOV R147, RZ ;  /* 0x000000ff00937202 */ /* 0x000fe20000000f00 */
[----:B-----5:R-:W-:Y:S01]  /*4da0*/  IMAD.U32 R44, R39, 0x10000, RZ ;  /* 0x00010000272c7824 */ /* 0x020fe200078e00ff */
[C---:B--2---:R-:W-:Y:S02]  /*4db0*/  SHF.L.U32 R31, R36.reuse, 0x10, RZ ;  /* 0x00000010241f7819 */ /* 0x044fe400000006ff */
[----:B------:R-:W-:Y:S01]  /*4dc0*/  LOP3.LUT R33, R36, 0xffff0000, RZ, 0xc0, !PT ;  /* 0xffff000024217812 */ /* 0x000fe200078ec0ff */
[C---:B------:R-:W-:Y:S01]  /*4dd0*/  IMAD.U32 R36, R37.reuse, 0x10000, RZ ;  /* 0x0001000025247824 */ /* 0x040fe200078e00ff */
[C---:B------:R-:W-:Y:S02]  /*4de0*/  SHF.L.U32 R40, R38.reuse, 0x10, RZ ;  /* 0x0000001026287819 */ /* 0x040fe400000006ff */
[----:B------:R-:W-:Y:S02]  /*4df0*/  LOP3.LUT R41, R38, 0xffff0000, RZ, 0xc0, !PT ;  /* 0xffff000026297812 */ /* 0x000fe400078ec0ff */
[----:B------:R-:W-:Y:S01]  /*4e00*/  LOP3.LUT R37, R37, 0xffff0000, RZ, 0xc0, !PT ;  /* 0xffff000025257812 */ /* 0x000fe200078ec0ff */
[----:B------:R-:W-:Y:S01]  /*4e10*/  @P2 IMAD R151, RZ, RZ, -UR56 ;  /* 0x80000038ff972e24 */ /* 0x000fe2000f8e02ff */
[----:B------:R-:W-:Y:S01]  /*4e20*/  LOP3.LUT R45, R39, 0xffff0000, RZ, 0xc0, !PT ;  /* 0xffff0000272d7812 */ /* 0x000fe200078ec0ff */
[----:B------:R-:W-:Y:S03]  /*4e30*/  @P2 IMAD R147, RZ, RZ, -UR56 ;  /* 0x80000038ff932e24 */ /* 0x000fe6000f8e02ff */
[C---:B------:R-:W-:Y:S04]  /*4e40*/  LEA R16, P0, R151.reuse, R104, 0x1 ;  /* 0x0000006897107211 */ /* 0x040fe800078008ff */
[----:B------:R-:W-:Y:S02]  /*4e50*/  LEA.HI.X.SX32 R17, R151, R105, 0x1, P0 ;  /* 0x0000006997117211 */ /* 0x000fe400000f0eff */
[C---:B------:R-:W-:Y:S04]  /*4e60*/  LEA R152, P0, R147.reuse, R106, 0x1 ;  /* 0x0000006a93987211 */ /* 0x040fe800078008ff */
[----:B------:R-:W-:Y:S01]  /*4e70*/  LEA.HI.X.SX32 R153, R147, R107, 0x1, P0 ;  /* 0x0000006b93997211 */ /* 0x000fe200000f0eff */
[----:B------:R-:W2:Y:S01]  /*4e80*/  LDG.E.128 R16, desc[UR6][R16.64] ;  /* 0x0000000610107981 */ /* 0x000ea2000c1e1d00 */
[----:B------:R-:W-:Y:S01]  /*4e90*/  MOV R147, RZ ;  /* 0x000000ff00937202 */ /* 0x000fe20000000f00 */
[----:B------:R-:W-:Y:S05]  /*4ea0*/  @P2 IMAD R147, RZ, RZ, -UR56 ;  /* 0x80000038ff932e24 */ /* 0x000fea000f8e02ff */
[C---:B------:R-:W-:Y:S01]  /*4eb0*/  LEA R34, P0, R147.reuse, R108, 0x1 ;  /* 0x0000006c93227211 */ /* 0x040fe200078008ff */
[----:B------:R-:W3:Y:S03]  /*4ec0*/  LDG.E.128 R152, desc[UR6][R152.64] ;  /* 0x0000000698987981 */ /* 0x000ee6000c1e1d00 */
[----:B------:R-:W-:Y:S05]  /*4ed0*/  LEA.HI.X.SX32 R35, R147, R109, 0x1, P0 ;  /* 0x0000006d93237211 */ /* 0x000fea00000f0eff */
[----:B------:R-:W4:Y:S01]  /*4ee0*/  LDG.E.128 R52, desc[UR6][R34.64] ;  /* 0x0000000622347981 */ /* 0x000f22000c1e1d00 */
[C---:B--2---:R-:W-:Y:S01]  /*4ef0*/  SHF.L.U32 R26, R16.reuse, 0x10, RZ ;  /* 0x00000010101a7819 */ /* 0x044fe200000006ff */
[----:B------:R-:W-:Y:S01]  /*4f00*/  IMAD.U32 R21, R17, 0x10000, RZ ;  /* 0x0001000011157824 */ /* 0x000fe200078e00ff */
[----:B------:R-:W-:Y:S01]  /*4f10*/  LOP3.LUT R24, R16, 0xffff0000, RZ, 0xc0, !PT ;  /* 0xffff000010187812 */ /* 0x000fe200078ec0ff */
[----:B------:R-:W-:Y:S01]  /*4f20*/  IMAD.U32 R15, R19, 0x10000, RZ ;  /* 0x00010000130f7824 */ /* 0x000fe200078e00ff */
[----:B------:R-:W-:Y:S02]  /*4f30*/  LOP3.LUT R23, R17, 0xffff0000, RZ, 0xc0, !PT ;  /* 0xffff000011177812 */ /* 0x000fe400078ec0ff */
[----:B------:R-:W-:Y:S02]  /*4f40*/  SHF.L.U32 R20, R18, 0x10, RZ ;  /* 0x0000001012147819 */ /* 0x000fe400000006ff */
[C---:B---3--:R-:W-:Y:S01]  /*4f50*/  SHF.L.U32 R29, R152.reuse, 0x10, RZ ;  /* 0x00000010981d7819 */ /* 0x048fe200000006ff */
[C---:B------:R-:W-:Y:S01]  /*4f60*/  IMAD.U32 R30, R153.reuse, 0x10000, RZ ;  /* 0x00010000991e7824 */ /* 0x040fe200078e00ff */
[----:B------:R-:W-:Y:S02]  /*4f70*/  LOP3.LUT R27, R152, 0xffff0000, RZ, 0xc0, !PT ;  /* 0xffff0000981b7812 */ /* 0x000fe400078ec0ff */
[----:B------:R-:W-:Y:S01]  /*4f80*/  LOP3.LUT R28, R153, 0xffff0000, RZ, 0xc0, !PT ;  /* 0xffff0000991c7812 */ /* 0x000fe200078ec0ff */
[----:B------:R-:W-:Y:S01]  /*4f90*/  @!P2 FADD.FTZ R29, -R29, -RZ ;  /* 0x800000ff1d1da221 */ /* 0x000fe20000010100 */
[C---:B------:R-:W-:Y:S01]  /*4fa0*/  SHF.L.U32 R25, R154.reuse, 0x10, RZ ;  /* 0x000000109a197819 */ /* 0x040fe200000006ff */
[----:B------:R-:W-:Y:S01]  /*4fb0*/  @!P2 FADD.FTZ R27, -R27, -RZ ;  /* 0x800000ff1b1ba221 */ /* 0x000fe20000010100 */
[----:B------:R-:W-:Y:S01]  /*4fc0*/  LOP3.LUT R22, R154, 0xffff0000, RZ, 0xc0, !PT ;  /* 0xffff00009a167812 */ /* 0x000fe200078ec0ff */
[----:B------:R-:W-:Y:S01]  /*4fd0*/  @!P2 FADD.FTZ R30, -R30, -RZ ;  /* 0x800000ff1e1ea221 */ /* 0x000fe20000010100 */
[----:B------:R-:W-:Y:S01]  /*4fe0*/  LOP3.LUT R17, R18, 0xffff0000, RZ, 0xc0, !PT ;  /* 0xffff000012117812 */ /* 0x000fe200078ec0ff */
[C---:B------:R-:W-:Y:S01]  /*4ff0*/  IMAD.U32 R18, R155.reuse, 0x10000, RZ ;  /* 0x000100009b127824 */ /* 0x040fe200078e00ff */
[----:B------:R-:W-:Y:S01]  /*5000*/  LOP3.LUT R16, R155, 0xffff0000, RZ, 0xc0, !PT ;  /* 0xffff00009b107812 */ /* 0x000fe200078ec0ff */
[----:B------:R-:W-:Y:S01]  /*5010*/  @!P2 FADD.FTZ R28, -R28, -RZ ;  /* 0x800000ff1c1ca221 */ /* 0x000fe20000010100 */
[----:B----4-:R-:W-:Y:S01]  /*5020*/  SHF.L.U32 R32, R52, 0x10, RZ ;  /* 0x0000001034207819 */ /* 0x010fe200000006ff */
[----:B------:R-:W-:Y:S01]  /*5030*/  FMUL.FTZ R0, R26, R29 ;  /* 0x0000001d1a007220 */ /* 0x000fe20000410000 */
[----:B------:R-:W-:Y:S01]  /*5040*/  LOP3.LUT R34, R52, 0xffff0000, RZ, 0xc0, !PT ;  /* 0xffff000034227812 */ /* 0x000fe200078ec0ff */
[----:B------:R-:W-:Y:S01]  /*5050*/  @!P2 FADD.FTZ R25, -R25, -RZ ;  /* 0x800000ff1919a221 */ /* 0x000fe20000010100 */
[----:B------:R-:W-:Y:S01]  /*5060*/  FMUL.FTZ R2, R24, R27 ;  /* 0x0000001b18027220 */ /* 0x000fe20000410000 */
[----:B------:R-:W-:Y:S01]  /*5070*/  LOP3.LUT R19, R19, 0xffff0000, RZ, 0xc0, !PT ;  /* 0xffff000013137812 */ /* 0x000fe200078ec0ff */
[----:B------:R-:W-:Y:S01]  /*5080*/  @!P2 FADD.FTZ R22, -R22, -RZ ;  /* 0x800000ff1616a221 */ /* 0x000fe20000010100 */
[----:B------:R-:W-:Y:S01]  /*5090*/  FMUL.FTZ R3, R21, R30 ;  /* 0x0000001e15037220 */ /* 0x000fe20000410000 */
[C---:B------:R-:W-:Y:S01]  /*50a0*/  LOP3.LUT R38, R53.reuse, 0xffff0000, RZ, 0xc0, !PT ;  /* 0xffff000035267812 */ /* 0x040fe200078ec0ff */
[----:B------:R-:W-:Y:S01]  /*50b0*/  @!P2 FADD.FTZ R18, -R18, -RZ ;  /* 0x800000ff1212a221 */ /* 0x000fe20000010100 */
[----:B------:R-:W-:Y:S02]  /*50c0*/  IMAD.U32 R35, R53, 0x10000, RZ ;  /* 0x0001000035237824 */ /* 0x000fe400078e00ff */
[----:B------:R-:W-:Y:S01]  /*50d0*/  FMUL.FTZ R4, R23, R28 ;  /* 0x0000001c17047220 */ /* 0x000fe20000410000 */
[----:B------:R-:W-:Y:S01]  /*50e0*/  SHF.L.U32 R39, R54, 0x10, RZ ;  /* 0x0000001036277819 */ /* 0x000fe200000006ff */
[----:B------:R-:W-:Y:S01]  /*50f0*/  @!P2 FADD.FTZ R16, -R16, -RZ ;  /* 0x800000ff1010a221 */ /* 0x000fe20000010100 */
[----:B------:R-:W-:Y:S01]  /*5100*/  FMUL.FTZ R5, R20, R25 ;  /* 0x0000001914057220 */ /* 0x000fe20000410000 */
[----:B------:R-:W-:Y:S01]  /*5110*/  LOP3.LUT R42, R54, 0xffff0000, RZ, 0xc0, !PT ;  /* 0xffff0000362a7812 */ /* 0x000fe200078ec0ff */
[----:B------:R-:W-:Y:S01]  /*5120*/  FFMA.FTZ R0, R31, R32, R0 ;  /* 0x000000201f007223 */ /* 0x000fe20000010000 */
[----:B------:R-:W-:Y:S01]  /*5130*/  FMUL.FTZ R6, R17, R22 ;  /* 0x0000001611067220 */ /* 0x000fe20000410000 */
[----:B------:R-:W-:Y:S01]  /*5140*/  LOP3.LUT R46, R55, 0xffff0000, RZ, 0xc0, !PT ;  /* 0xffff0000372e7812 */ /* 0x000fe200078ec0ff */
[----:B------:R-:W-:Y:S01]  /*5150*/  FFMA.FTZ R2, R33, R34, R2 ;  /* 0x0000002221027223 */ /* 0x000fe20000010002 */
[----:B------:R-:W-:Y:S01]  /*5160*/  FMUL.FTZ R7, R15, R18 ;  /* 0x000000120f077220 */ /* 0x000fe20000410000 */
[----:B------:R-:W-:Y:S02]  /*5170*/  IMAD.U32 R43, R55, 0x10000, RZ ;  /* 0x00010000372b7824 */ /* 0x000fe400078e00ff */
[----:B------:R-:W-:Y:S01]  /*5180*/  FFMA.FTZ R3, R36, R35, R3 ;  /* 0x0000002324037223 */ /* 0x000fe20000010003 */
[----:B------:R-:W-:Y:S01]  /*5190*/  FMUL.FTZ R8, R19, R16 ;  /* 0x0000001013087220 */ /* 0x000fe20000410000 */
[----:B------:R-:W-:Y:S01]  /*51a0*/  F2FP.BF16.F32.PACK_AB R36, R2, R0 ;  /* 0x000000000224723e */ /* 0x000fe200000010ff */
[----:B------:R-:W-:Y:S01]  /*51b0*/  FFMA.FTZ R4, R37, R38, R4 ;  /* 0x0000002625047223 */ /* 0x000fe20000010004 */
[----:B------:R-:W-:Y:S01]  /*51c0*/  FFMA.FTZ R5, R40, R39, R5 ;  /* 0x0000002728057223 */ /* 0x000fe20000010005 */
[----:B------:R-:W-:Y:S01]  /*51d0*/  FFMA.FTZ R6, R41, R42, R6 ;  /* 0x0000002a29067223 */ /* 0x000fe20000010006 */
[----:B------:R-:W-:Y:S01]  /*51e0*/  FFMA.FTZ R7, R44, R43, R7 ;  /* 0x0000002b2c077223 */ /* 0x000fe20000010007 */
[----:B------:R-:W-:Y:S01]  /*51f0*/  FFMA.FTZ R8, R45, R46, R8 ;  /* 0x0000002e2d087223 */ /* 0x000fe20000010008 */
[----:B------:R-:W-:Y:S02]  /*5200*/  F2FP.BF16.F32.PACK_AB R37, R4, R3 ;  /* 0x000000030425723e */ /* 0x000fe400000010ff */
[----:B------:R-:W-:Y:S02]  /*5210*/  F2FP.BF16.F32.PACK_AB R38, R6, R5 ;  /* 0x000000050626723e */ /* 0x000fe400000010ff */
[----:B------:R-:W-:Y:S02]  /*5220*/  F2FP.BF16.F32.PACK_AB R39, R8, R7 ;  /* 0x000000070827723e */ /* 0x000fe400000010ff */
.L_x_2171:
[----:B------:R-:W-:Y:S05]  /*5230*/  BSYNC B0 ;  /* 0x0000000000007941 */ /* 0x000fea0003800000 */
.L_x_2170:
[----:B-----5:R3:W-:Y:S02]  /*5240*/  STG.E.128 desc[UR6][R98.64], R36 ;  /* 0x0000002462007986 */ /* 0x0207e4000c101d06 */
.L_x_2169:
[----:B------:R-:W-:Y:S05]  /*5250*/  BSYNC B1 ;  /* 0x0000000000017941 */ /* 0x000fea0003800000 */
.L_x_2168:
[C---:B------:R-:W-:Y:S01]  /*5260*/  ISETP.GE.OR P0, PT, R68.reuse, R143, P1 ;  /* 0x0000008f4400720c */ /* 0x040fe20000f06670 */
[----:B------:R-:W-:Y:S03]  /*5270*/  BSSY B1, `(.L_x_2172) ;  /* 0x0000061000017945 */ /* 0x000fe60003800000 */
[----:B------:R-:W-:Y:S11]  /*5280*/  ISETP.LT.OR P0, PT, R68, R141, P0 ;  /* 0x0000008d4400720c */ /* 0x000ff60000701670 */
[----:B------:R-:W-:Y:S02]  /*5290*/  @!UPT UIADD3 URZ, URZ, URZ, URZ ;  /* 0x0000003f3f3ff290 */ /* 0x000fe4000fffe03f */
[----:B------:R-:W-:Y:S05]  /*52a0*/  @P0 BRA `(.L_x_2173) ;  /* 0x0000000400740947 */ /* 0x000fea0003800000 */
[C---:B------:R-:W-:Y:S01]  /*52b0*/  LEA R150, P0, R111.reuse, R104, 0x1 ;  /* 0x000000686f967211 */ /* 0x040fe200078008ff */
[----:B------:R-:W-:Y:S01]  /*52c0*/  IMAD.U32 R147, RZ, RZ, UR19 ;  /* 0x00000013ff937e24 */ /* 0x000fe2000f8e00ff */
[----:B------:R-:W-:Y:S01]  /*52d0*/  ISETP.GE.AND P2, PT, R148, UR4, PT ;  /* 0x0000000494007c0c */ /* 0x000fe2000bf46270 */
[----:B------:R-:W-:Y:S01]  /*52e0*/  IMAD.U32 R2, RZ, RZ, UR19 ;  /* 0x00000013ff027e24 */ /* 0x000fe2000f8e00ff */
[----:B------:R-:W-:Y:S01]  /*52f0*/  LEA.HI.X R151, R111, R105, R110, 0x1, P0 ;  /* 0x000000696f977211 */ /* 0x000fe200000f0c6e */
[----:B------:R-:W-:Y:S01]  /*5300*/  IMAD.U32 R0, RZ, RZ, UR18 ;  /* 0x00000012ff007e24 */ /* 0x000fe2000f8e00ff */
[----:B------:R-:W-:Y:S01]  /*5310*/  LEA R146, P0, R147, R98, 0x1 ;  /* 0x0000006293927211 */ /* 0x000fe200078008ff */
[----:B------:R-:W-:Y:S02]  /*5320*/  BSSY B0, `(.L_x_2174) ;  /* 0x0000054000007945 */ /* 0x000fe40003800000 */
[----:B---3--:R3:W5:Y:S01]  /*5330*/  LDG.E.128 R36, desc[UR6][R150.64] ;  /* 0x0000000696247981 */ /* 0x008762000c1e1d00 */
[----:B------:R-:W-:Y:S05]  /*5340*/  LEA.HI.X R147, R2, R97, R0, 0x1, P0 ;  /* 0x0000006102937211 */ /* 0x000fea00000f0c00 */
[----:B------:R-:W-:Y:S05]  /*5350*/  @P2 BRA `(.L_x_2175) ;  /* 0x0000000400402947 */ /* 0x000fea0003800000 */
[----:B------:R-:W-:Y:S01]  /*5360*/  ISETP.GE.AND P2, PT, R148, R145, PT ;  /* 0x000000919400720c */ /* 0x000fe20003f46270 */
[----:B------:R-:W-:Y:S01]  /*5370*/  IMAD.MOV.U32 R142, RZ, RZ, R145 ;  /* 0x000000ffff8e7224 */ /* 0x000fe200078e0091 */
[----:B-----5:R-:W-:Y:S01]  /*5380*/  LOP3.LUT R33, R36, 0xffff0000, RZ, 0xc0, !PT ;  /* 0xffff000024217812 */ /* 0x020fe200078ec0ff */
[----:B------:R-:W-:Y:S01]  /*5390*/  IMAD.MOV.U32 R140, RZ, RZ, RZ ;  /* 0x000000ffff8c7224 */ /* 0x000fe200078e00ff */
[----:B------:R-:W-:Y:S01]  /*53a0*/  SHF.L.U32 R40, R38, 0x10, RZ ;  /* 0x0000001026287819 */ /* 0x000fe200000006ff */
[----:B--2---:R-:W-:Y:S01]  /*53b0*/  IMAD.U32 R31, R36, 0x10000, RZ ;  /* 0x00010000241f7824 */ /* 0x004fe200078e00ff */
[----:B------:R-:W-:Y:S01]  /*53c0*/  LOP3.LUT R41, R38, 0xffff0000, RZ, 0xc0, !PT ;  /* 0xffff000026297812 */ /* 0x000fe200078ec0ff */
[C---:B------:R-:W-:Y:S01]  /*53d0*/  IMAD.U32 R36, R37.reuse, 0x10000, RZ ;  /* 0x0001000025247824 */ /* 0x040fe200078e00ff */
        /* <DEDUP_REMOVED lines=15> */
[----:B------:R-:W4:Y:S03]  /*54d0*/  LDG.E.128 R152, desc[UR6][R152.64] ;  /* 0x0000000698987981 */ /* 0x000f26000c1e1d00 */
[----:B------:R-:W-:Y:S02]  /*54e0*/  LEA.HI.X.SX32 R140, R140, R81, 0x1, P0 ;  /* 0x000000518c8c7211 */ /* 0x000fe400000f0eff */
[C---:B------:R-:W-:Y:S04]  /*54f0*/  LEA R34, P0, R99.reuse, R108, 0x1 ;  /* 0x0000006c63227211 */ /* 0x040fe800078008ff */
[----:B------:R-:W-:Y:S05]  /*5500*/  LEA.HI.X R35, R99, R109, R140, 0x1, P0 ;  /* 0x0000006d63237211 */ /* 0x000fea00000f0c8c */
[----:B------:R-:W3:Y:S01]  /*5510*/  LDG.E.128 R52, desc[UR6][R34.64] ;  /* 0x0000000622347981 */ /* 0x000ee2000c1e1d00 */
[C---:B--2---:R-:W-:Y:S01]  /*5520*/  SHF.L.U32 R21, R17.reuse, 0x10, RZ ;  /* 0x0000001011157819 */ /* 0x044fe200000006ff */
[----:B------:R-:W-:Y:S01]  /*5530*/  IMAD.U32 R26, R16, 0x10000, RZ ;  /* 0x00010000101a7824 */ /* 0x000fe200078e00ff */
[----:B------:R-:W-:Y:S01]  /*5540*/  LOP3.LUT R23, R17, 0xffff0000, RZ, 0xc0, !PT ;  /* 0xffff000011177812 */ /* 0x000fe200078ec0ff */
[----:B------:R-:W-:Y:S01]  /*5550*/  IMAD.U32 R20, R18, 0x10000, RZ ;  /* 0x0001000012147824 */ /* 0x000fe200078e00ff */
[----:B------:R-:W-:Y:S02]  /*5560*/  LOP3.LUT R24, R16, 0xffff0000, RZ, 0xc0, !PT ;  /* 0xffff000010187812 */ /* 0x000fe400078ec0ff */
[----:B------:R-:W-:Y:S02]  /*5570*/  LOP3.LUT R17, R18, 0xffff0000, RZ, 0xc0, !PT ;  /* 0xffff000012117812 */ /* 0x000fe400078ec0ff */
[----:B------:R-:W-:Y:S01]  /*5580*/  SHF.L.U32 R15, R19, 0x10, RZ ;  /* 0x00000010130f7819 */ /* 0x000fe200000006ff */
[C---:B----4-:R-:W-:Y:S01]  /*5590*/  IMAD.U32 R29, R152.reuse, 0x10000, RZ ;  /* 0x00010000981d7824 */ /* 0x050fe200078e00ff */
[----:B------:R-:W-:Y:S01]  /*55a0*/  LOP3.LUT R27, R152, 0xffff0000, RZ, 0xc0, !PT ;  /* 0xffff0000981b7812 */ /* 0x000fe200078ec0ff */
[C---:B------:R-:W-:Y:S01]  /*55b0*/  IMAD.U32 R25, R154.reuse, 0x10000, RZ ;  /* 0x000100009a197824 */ /* 0x040fe200078e00ff */
[----:B------:R-:W-:Y:S01]  /*55c0*/  SHF.L.U32 R30, R153, 0x10, RZ ;  /* 0x00000010991e7819 */ /* 0x000fe200000006ff */
[----:B------:R-:W-:Y:S01]  /*55d0*/  @!P2 FADD.FTZ R29, -R29, -RZ ;  /* 0x800000ff1d1da221 */ /* 0x000fe20000010100 */
[----:B------:R-:W-:Y:S01]  /*55e0*/  LOP3.LUT R28, R153, 0xffff0000, RZ, 0xc0, !PT ;  /* 0xffff0000991c7812 */ /* 0x000fe200078ec0ff */
[----:B------:R-:W-:Y:S01]  /*55f0*/  @!P2 FADD.FTZ R27, -R27, -RZ ;  /* 0x800000ff1b1ba221 */ /* 0x000fe20000010100 */
[----:B------:R-:W-:Y:S01]  /*5600*/  LOP3.LUT R22, R154, 0xffff0000, RZ, 0xc0, !PT ;  /* 0xffff00009a167812 */ /* 0x000fe200078ec0ff */
[----:B------:R-:W-:Y:S01]  /*5610*/  @!P2 FADD.FTZ R30, -R30, -RZ ;  /* 0x800000ff1e1ea221 */ /* 0x000fe20000010100 */
[C---:B------:R-:W-:Y:S01]  /*5620*/  SHF.L.U32 R18, R155.reuse, 0x10, RZ ;  /* 0x000000109b127819 */ /* 0x040fe200000006ff */
[----:B------:R-:W-:Y:S01]  /*5630*/  @!P2 FADD.FTZ R28, -R28, -RZ ;  /* 0x800000ff1c1ca221 */ /* 0x000fe20000010100 */
[----:B------:R-:W-:Y:S01]  /*5640*/  LOP3.LUT R16, R155, 0xffff0000, RZ, 0xc0, !PT ;  /* 0xffff00009b107812 */ /* 0x000fe200078ec0ff */
[----:B------:R-:W-:Y:S01]  /*5650*/  FMUL.FTZ R0, R26, R29 ;  /* 0x0000001d1a007220 */ /* 0x000fe20000410000 */
[----:B------:R-:W-:Y:S01]  /*5660*/  LOP3.LUT R19, R19, 0xffff0000, RZ, 0xc0, !PT ;  /* 0xffff000013137812 */ /* 0x000fe200078ec0ff */
[----:B------:R-:W-:Y:S01]  /*5670*/  @!P2 FADD.FTZ R25, -R25, -RZ ;  /* 0x800000ff1919a221 */ /* 0x000fe20000010100 */
[C---:B---3--:R-:W-:Y:S01]  /*5680*/  LOP3.LUT R34, R52.reuse, 0xffff0000, RZ, 0xc0, !PT ;  /* 0xffff000034227812 */ /* 0x048fe200078ec0ff */
        /* <DEDUP_REMOVED lines=8> */
[----:B------:R-:W-:Y:S01]  /*5710*/  LOP3.LUT R42, R54, 0xffff0000, RZ, 0xc0, !PT ;  /* 0xffff0000362a7812 */ /* 0x000fe200078ec0ff */
        /* <DEDUP_REMOVED lines=20> */
.L_x_2175:
[----:B------:R-:W-:Y:S05]  /*5860*/  BSYNC B0 ;  /* 0x0000000000007941 */ /* 0x000fea0003800000 */
.L_x_2174:
[----:B-----5:R4:W-:Y:S02]  /*5870*/  STG.E.128 desc[UR6][R146.64], R36 ;  /* 0x0000002492007986 */ /* 0x0209e4000c101d06 */
.L_x_2173:
[----:B------:R-:W-:Y:S05]  /*5880*/  BSYNC B1 ;  /* 0x0000000000017941 */ /* 0x000fea0003800000 */
.L_x_2172:
[C---:B------:R-:W-:Y:S01]  /*5890*/  ISETP.GE.OR P0, PT, R117.reuse, R143, P1 ;  /* 0x0000008f7500720c */ /* 0x040fe20000f06670 */
[----:B------:R-:W-:Y:S03]  /*58a0*/  BSSY B1, `(.L_x_2176) ;  /* 0x0000061000017945 */ /* 0x000fe60003800000 */
[----:B------:R-:W-:Y:S11]  /*58b0*/  ISETP.LT.OR P0, PT, R117, R141, P0 ;  /* 0x0000008d7500720c */ /* 0x000ff60000701670 */
[----:B------:R-:W-:Y:S02]  /*58c0*/  @!UPT UIADD3 URZ, URZ, URZ, URZ ;  /* 0x0000003f3f3ff290 */ /* 0x000fe4000fffe03f */
[----:B------:R-:W-:Y:S05]  /*58d0*/  @P0 BRA `(.L_x_2177) ;  /* 0x0000000400740947 */ /* 0x000fea0003800000 */
[----:B---3--:R-:W-:Y:S01]  /*58e0*/  LEA R150, P0, R86, R104, 0x1 ;  /* 0x0000006856967211 */ /* 0x008fe200078008ff */
[----:B------:R-:W-:Y:S01]  /*58f0*/  IMAD.U32 R2, RZ, RZ, UR30 ;  /* 0x0000001eff027e24 */ /* 0x000fe2000f8e00ff */
[----:B------:R-:W-:Y:S01]  /*5900*/  ISETP.GE.AND P2, PT, R148, UR4, PT ;  /* 0x0000000494007c0c */ /* 0x000fe2000bf46270 */
[----:B------:R-:W-:Y:S01]  /*5910*/  IMAD.U32 R0, RZ, RZ, UR34 ;  /* 0x00000022ff007e24 */ /* 0x000fe2000f8e00ff */
[----:B------:R-:W-:Y:S01]  /*5920*/  LEA.HI.X R151, R86, R105, R85, 0x1, P0 ;  /* 0x0000006956977211 */ /* 0x000fe200000f0c55 */
[----:B------:R-:W-:Y:S01]  /*5930*/  IMAD.U32 R3, RZ, RZ, UR31 ;  /* 0x0000001fff037e24 */ /* 0x000fe2000f8e00ff */
[C---:B----4-:R-:W-:Y:S01]  /*5940*/  LEA R146, P0, R2.reuse, R98, 0x1 ;  /* 0x0000006202927211 */ /* 0x050fe200078008ff */
[----:B------:R-:W-:Y:S02]  /*5950*/  BSSY B0, `(.L_x_2178) ;  /* 0x0000054000007945 */ /* 0x000fe40003800000 */
[----:B------:R3:W5:Y:S01]  /*5960*/  LDG.E.128 R36, desc[UR6][R150.64] ;  /* 0x0000000696247981 */ /* 0x000762000c1e1d00 */
        /* <DEDUP_REMOVED lines=82> */
.L_x_2179:
[----:B------:R-:W-:Y:S05]  /*5e90*/  BSYNC B0 ;  /* 0x0000000000007941 */ /* 0x000fea0003800000 */
.L_x_2178:
[----:B-----5:R4:W-:Y:S02]  /*5ea0*/  STG.E.128 desc[UR6][R146.64], R36 ;  /* 0x0000002492007986 */ /* 0x0209e4000c101d06 */
.L_x_2177:
[----:B------:R-:W-:Y:S05]  /*5eb0*/  BSYNC B1 ;  /* 0x0000000000017941 */ /* 0x000fea0003800000 */
.L_x_2176:
[C---:B------:R-:W-:Y:S01]  /*5ec0*/  ISETP.GE.OR P0, PT, R116.reuse, R143, P1 ;  /* 0x0000008f7400720c */ /* 0x040fe20000f06670 */
[----:B------:R-:W-:Y:S03]  /*5ed0*/  BSSY B1, `(.L_x_2180) ;  /* 0x0000063000017945 */ /* 0x000fe60003800000 */
[----:B------:R-:W-:Y:S11]  /*5ee0*/  ISETP.LT.OR P0, PT, R116, R141, P0 ;  /* 0x0000008d7400720c */ /* 0x000ff60000701670 */
[----:B------:R-:W-:Y:S02]  /*5ef0*/  @!UPT UIADD3 URZ, URZ, URZ, URZ ;  /* 0x0000003f3f3ff290 */ /* 0x000fe4000fffe03f */
[----:B------:R-:W-:Y:S05]  /*5f00*/  @P0 BRA `(.L_x_2181) ;  /* 0x00000004007c0947 */ /* 0x000fea0003800000 */
[----:B------:R-:W1:Y:S01]  /*5f10*/  LDC.64 R2, c[0x0][0x338] ;  /* 0x0000ce00ff027b82 */ /* 0x000e620000000a00 */
[----:B------:R-:W-:Y:S01]  /*5f20*/  ISETP.GE.AND P0, PT, R148, UR4, PT ;  /* 0x0000000494007c0c */ /* 0x000fe2000bf06270 */
[----:B------:R-:W-:Y:S01]  /*5f30*/  BSSY B0, `(.L_x_2182) ;  /* 0x000005b000007945 */ /* 0x000fe20003800000 */
[----:B---3--:R-:W-:Y:S01]  /*5f40*/  MOV R99, R97 ;  /* 0x0000006100637202 */ /* 0x008fe20000000f00 */
[----:B-1----:R-:W-:Y:S04]  /*5f50*/  IMAD.WIDE.U32 R150, R2, 0xc0, R104 ;  /* 0x000000c002967825 */ /* 0x002fe800078e0068 */
[----:B------:R-:W-:Y:S05]  /*5f60*/  IMAD R3, R3, 0xc0, RZ ;  /* 0x000000c003037824 */ /* 0x000fea00078e02ff */
[----:B------:R-:W-:Y:S02]  /*5f70*/  IADD3 R151, R151, R3, RZ ;  /* 0x0000000397977210 */ /* 0x000fe40007ffe0ff */
[----:B------:R-:W1:Y:S03]  /*5f80*/  LDC.64 R2, c[0x0][0x248] ;  /* 0x00009200ff027b82 */ /* 0x000e660000000a00 */
[----:B----4-:R3:W5:Y:S01]  /*5f90*/  LDG.E.128 R36, desc[UR6][R150.64] ;  /* 0x0000000696247981 */ /* 0x010762000c1e1d00 */
[----:B-1----:R-:W-:Y:S04]  /*5fa0*/  IMAD.WIDE.U32 R146, R2, 0xc0, R98 ;  /* 0x000000c002927825 */ /* 0x002fe800078e0062 */
[----:B------:R-:W-:Y:S05]  /*5fb0*/  IMAD R3, R3, 0xc0, RZ ;  /* 0x000000c003037824 */ /* 0x000fea00078e02ff */
[----:B------:R-:W-:Y:S01]  /*5fc0*/  IADD3 R147, R147, R3, RZ ;  /* 0x0000000393937210 */ /* 0x000fe20007ffe0ff */
[----:B---3--:R-:W-:Y:S06]  /*5fd0*/  @P0 BRA `(.L_x_2183) ;  /* 0x0000000400400947 */ /* 0x008fec0003800000 */
        /* <DEDUP_REMOVED lines=26> */
[----:B------:R-:W-:Y:S05]  /*6180*/  LEA.HI.X R35, R99, R109, R140, 0x1, P0 ;  /* 0x0000006d63237211 */ /* 0x000fea00000f0c8c */
[----:B------:R-:W4:Y:S01]  /*6190*/  LDG.E.128 R52, desc[UR6][R34.64] ;  /* 0x0000000622347981 */ /* 0x000f22000c1e1d00 */
[C---:B--2---:R-:W-:Y:S01]  /*61a0*/  SHF.L.U32 R21, R17.reuse, 0x10, RZ ;  /* 0x0000001011157819 */ /* 0x044fe200000006ff */
[----:B------:R-:W-:Y:S01]  /*61b0*/  IMAD.U32 R26, R16, 0x10000, RZ ;  /* 0x00010000101a7824 */ /* 0x000fe200078e00ff */
[----:B------:R-:W-:Y:S01]  /*61c0*/  LOP3.LUT R23, R17, 0xffff0000, RZ, 0xc0, !PT ;  /* 0xffff000011177812 */ /* 0x000fe200078ec0ff */
[----:B------:R-:W-:Y:S01]  /*61d0*/  IMAD.U32 R20, R18, 0x10000, RZ ;  /* 0x0001000012147824 */ /* 0x000fe200078e00ff */
[----:B------:R-:W-:Y:S02]  /*61e0*/  LOP3.LUT R24, R16, 0xffff0000, RZ, 0xc0, !PT ;  /* 0xffff000010187812 */ /* 0x000fe400078ec0ff */
[----:B------:R-:W-:Y:S02]  /*61f0*/  LOP3.LUT R17, R18, 0xffff0000, RZ, 0xc0, !PT ;  /* 0xffff000012117812 */ /* 0x000fe400078ec0ff */
[----:B------:R-:W-:Y:S01]  /*6200*/  SHF.L.U32 R15, R19, 0x10, RZ ;  /* 0x00000010130f7819 */ /* 0x000fe200000006ff */
[C---:B---3--:R-:W-:Y:S01]  /*6210*/  IMAD.U32 R29, R152.reuse, 0x10000, RZ ;  /* 0x00010000981d7824 */ /* 0x048fe200078e00ff */
        /* <DEDUP_REMOVED lines=44> */
.L_x_2183:
[----:B------:R-:W-:Y:S05]  /*64e0*/  BSYNC B0 ;  /* 0x0000000000007941 */ /* 0x000fea0003800000 */
.L_x_2182:
[----:B-----5:R1:W-:Y:S02]  /*64f0*/  STG.E.128 desc[UR6][R146.64], R36 ;  /* 0x0000002492007986 */ /* 0x0203e4000c101d06 */
.L_x_2181:
[----:B------:R-:W-:Y:S05]  /*6500*/  BSYNC B1 ;  /* 0x0000000000017941 */ /* 0x000fea0003800000 */
.L_x_2180:
        /* <DEDUP_REMOVED lines=11> */
[C---:B-1--4-:R-:W-:Y:S01]  /*65c0*/  LEA R146, P0, R2.reuse, R98, 0x1 ;  /* 0x0000006202927211 */ /* 0x052fe200078008ff */
        /* <DEDUP_REMOVED lines=84> */
.L_x_2187:
[----:B------:R-:W-:Y:S05]  /*6b10*/  BSYNC B0 ;  /* 0x0000000000007941 */ /* 0x000fea0003800000 */
.L_x_2186:
[----:B-----5:R3:W-:Y:S02]  /*6b20*/  STG.E.128 desc[UR6][R146.64], R36 ;  /* 0x0000002492007986 */ /* 0x0207e4000c101d06 */
.L_x_2185:
[----:B------:R-:W-:Y:S05]  /*6b30*/  BSYNC B1 ;  /* 0x0000000000017941 */ /* 0x000fea0003800000 */
.L_x_2184:
        /* <DEDUP_REMOVED lines=98> */
.L_x_2191:
[----:B------:R-:W-:Y:S05]  /*7160*/  BSYNC B0 ;  /* 0x0000000000007941 */ /* 0x000fea0003800000 */
.L_x_2190:
[----:B-----5:R1:W-:Y:S02]  /*7170*/  STG.E.128 desc[UR6][R146.64], R36 ;  /* 0x0000002492007986 */ /* 0x0203e4000c101d06 */
.L_x_2189:
[----:B------:R-:W-:Y:S05]  /*7180*/  BSYNC B1 ;  /* 0x0000000000017941 */ /* 0x000fea0003800000 */
.L_x_2188:
        /* <DEDUP_REMOVED lines=98> */
.L_x_2195:
[----:B------:R-:W-:Y:S05]  /*77b0*/  BSYNC B0 ;  /* 0x0000000000007941 */ /* 0x000fea0003800000 */
.L_x_2194:
[----:B-----5:R1:W-:Y:S02]  /*77c0*/  STG.E.128 desc[UR6][R146.64], R36 ;  /* 0x0000002492007986 */ /* 0x0203e4000c101d06 */
.L_x_2193:
[----:B------:R-:W-:Y:S05]  /*77d0*/  BSYNC B1 ;  /* 0x0000000000017941 */ /* 0x000fea0003800000 */
.L_x_2192:
[C---:B------:R-:W-:Y:S01]  /*77e0*/  ISETP.GE.OR P0, PT, R112.reuse, R143, P1 ;  /* 0x0000008f7000720c */ /* 0x040fe20000f06670 */
[----:B------:R-:W-:Y:S03]  /*77f0*/  BSSY B1, `(.L_x_2196) ;  /* 0x0000062000017945 */ /* 0x000fe60003800000 */
[----:B------:R-:W-:Y:S11]  /*7800*/  ISETP.LT.OR P0, PT, R112, R141, P0 ;  /* 0x0000008d7000720c */ /* 0x000ff60000701670 */
[----:B------:R-:W-:Y:S02]  /*7810*/  @!UPT UIADD3 URZ, URZ, URZ, URZ ;  /* 0x0000003f3f3ff290 */ /* 0x000fe4000fffe03f */
[----:B------:R-:W-:Y:S05]  /*7820*/  @P0 BRA `(.L_x_2197) ;  /* 0x0000000400780947 */ /* 0x000fea0003800000 */
[----:B------:R-:W2:Y:S01]  /*7830*/  LDC.64 R2, c[0x0][0x338] ;  /* 0x0000ce00ff027b82 */ /* 0x000ea20000000a00 */
[----:B------:R-:W-:Y:S01]  /*7840*/  ISETP.GE.AND P0, PT, R148, UR4, PT ;  /* 0x0000000494007c0c */ /* 0x000fe2000bf06270 */
[----:B------:R-:W-:Y:S01]  /*7850*/  BSSY B0, `(.L_x_2198) ;  /* 0x000005a000007945 */ /* 0x000fe20003800000 */
[----:B---3--:R-:W-:Y:S01]  /*7860*/  MOV R99, R97 ;  /* 0x0000006100637202 */ /* 0x008fe20000000f00 */
[----:B--2---:R-:W-:Y:S04]  /*7870*/  IMAD.WIDE.U32 R142, R2, 0x1c0, R104 ;  /* 0x000001c0028e7825 */ /* 0x004fe800078e0068 */
[----:B------:R-:W-:Y:S05]  /*7880*/  IMAD R3, R3, 0x1c0, RZ ;  /* 0x000001c003037824 */ /* 0x000fea00078e02ff */
[----:B------:R-:W-:Y:S02]  /*7890*/  IADD3 R143, R143, R3, RZ ;  /* 0x000000038f8f7210 */ /* 0x000fe40007ffe0ff */
[----:B------:R-:W2:Y:S03]  /*78a0*/  LDC.64 R2, c[0x0][0x248] ;  /* 0x00009200ff027b82 */ /* 0x000ea60000000a00 */
[----:B-1--4-:R1:W5:Y:S01]  /*78b0*/  LDG.E.128 R36, desc[UR6][R142.64] ;  /* 0x000000068e247981 */ /* 0x012362000c1e1d00 */
[----:B--2---:R-:W-:Y:S04]  /*78c0*/  IMAD.WIDE.U32 R146, R2, 0x1c0, R98 ;  /* 0x000001c002927825 */ /* 0x004fe800078e0062 */
[----:B------:R-:W-:Y:S05]  /*78d0*/  IMAD R3, R3, 0x1c0, RZ ;  /* 0x000001c003037824 */ /* 0x000fea00078e02ff */
[----:B------:R-:W-:Y:S01]  /*78e0*/  IADD3 R147, R147, R3, RZ ;  /* 0x0000000393937210 */ /* 0x000fe20007ffe0ff */
[----:B-1----:R-:W-:Y:S06]  /*78f0*/  @P0 BRA `(.L_x_2199) ;  /* 0x00000004003c0947 */ /* 0x002fec0003800000 */
[----:B------:R-:W-:Y:S01]  /*7900*/  ISETP.GE.AND P1, PT, R148, R145, PT ;  /* 0x000000919400720c */ /* 0x000fe20003f26270 */
[----:B------:R-:W-:Y:S01]  /*7910*/  IMAD.MOV.U32 R140, RZ, RZ, RZ ;  /* 0x000000ffff8c7224 */ /* 0x000fe200078e00ff */
[C---:B-----5:R-:W-:Y:S01]  /*7920*/  SHF.L.U32 R31, R36.reuse, 0x10, RZ ;  /* 0x00000010241f7819 */ /* 0x060fe200000006ff */
[----:B------:R-:W-:Y:S01]  /*7930*/  IMAD.MOV.U32 R144, RZ, RZ, RZ ;  /* 0x000000ffff907224 */ /* 0x000fe200078e00ff */
[----:B------:R-:W-:Y:S01]  /*7940*/  LOP3.LUT R33, R36, 0xffff0000, RZ, 0xc0, !PT ;  /* 0xffff000024217812 */ /* 0x000fe200078ec0ff */
[C---:B------:R-:W-:Y:S01]  /*7950*/  IMAD.U32 R36, R37.reuse, 0x10000, RZ ;  /* 0x0001000025247824 */ /* 0x040fe200078e00ff */
[C---:B------:R-:W-:Y:S01]  /*7960*/  LOP3.LUT R41, R38.reuse, 0xffff0000, RZ, 0xc0, !PT ;  /* 0xffff000026297812 */ /* 0x040fe200078ec0ff */
[----:B------:R-:W-:Y:S01]  /*7970*/  IMAD.U32 R40, R38, 0x10000, RZ ;  /* 0x0001000026287824 */ /* 0x000fe200078e00ff */
[----:B------:R-:W-:Y:S02]  /*7980*/  LOP3.LUT R37, R37, 0xffff0000, RZ, 0xc0, !PT ;  /* 0xffff000025257812 */ /* 0x000fe400078ec0ff */
[C---:B------:R-:W-:Y:S02]  /*7990*/  SHF.L.U32 R44, R39.reuse, 0x10, RZ ;  /* 0x00000010272c7819 */ /* 0x040fe400000006ff */
[----:B------:R-:W-:Y:S01]  /*79a0*/  LOP3.LUT R45, R39, 0xffff0000, RZ, 0xc0, !PT ;  /* 0xffff0000272d7812 */ /* 0x000fe200078ec0ff */
[----:B------:R-:W-:Y:S01]  /*79b0*/  @P1 IMAD R145, RZ, RZ, -UR56 ;  /* 0x80000038ff911e24 */ /* 0x000fe2000f8e02ff */
[----:B------:R-:W-:Y:S01]  /*79c0*/  @P1 IADD3 R140, RZ, -UR56, RZ ;  /* 0x80000038ff8c1c10 */ /* 0x000fe2000fffe0ff */
[----:B------:R-:W-:Y:S03]  /*79d0*/  @P1 IMAD R144, RZ, RZ, -UR56 ;  /* 0x80000038ff901e24 */ /* 0x000fe6000f8e02ff */
[C---:B------:R-:W-:Y:S02]  /*79e0*/  LEA R16, P0, R145.reuse, R142, 0x1 ;  /* 0x0000008e91107211 */ /* 0x040fe400078008ff */
[----:B------:R-:W-:Y:S02]  /*79f0*/  IADD3 R99, P2, R70, R140, RZ ;  /* 0x0000008c46637210 */ /* 0x000fe40007f5e0ff */
[----:B------:R-:W-:Y:S02]  /*7a00*/  LEA.HI.X.SX32 R17, R145, R143, 0x1, P0 ;  /* 0x0000008f91117211 */ /* 0x000fe400000f0eff */
[----:B------:R-:W-:Y:S02]  /*7a10*/  LEA.HI.X.SX32 R140, R140, R69, 0x1, P2 ;  /* 0x000000458c8c7211 */ /* 0x000fe400010f0eff */
[C---:B------:R-:W-:Y:S02]  /*7a20*/  LEA R142, P0, R99.reuse, R106, 0x1 ;  /* 0x0000006a638e7211 */ /* 0x040fe400078008ff */
[----:B------:R-:W2:Y:S02]  /*7a30*/  LDG.E.128 R16, desc[UR6][R16.64] ;  /* 0x0000000610107981 */ /* 0x000ea4000c1e1d00 */
[----:B------:R-:W-:Y:S02]  /*7a40*/  LEA.HI.X R143, R99, R107, R140, 0x1, P0 ;  /* 0x0000006b638f7211 */ /* 0x000fe400000f0c8c */
[----:B------:R-:W-:Y:S04]  /*7a50*/  IADD3 R99, P0, R70, R144, RZ ;  /* 0x0000009046637210 */ /* 0x000fe80007f1e0ff */
[----:B------:R-:W-:Y:S01]  /*7a60*/  LEA.HI.X.SX32 R144, R144, R69, 0x1, P0 ;  /* 0x0000004590907211 */ /* 0x000fe200000f0eff */
[----:B------:R-:W3:Y:S01]  /*7a70*/  LDG.E.128 R140, desc[UR6][R142.64] ;  /* 0x000000068e8c7981 */ /* 0x000ee2000c1e1d00 */
[C---:B------:R-:W-:Y:S04]  /*7a80*/  LEA R34, P0, R99.reuse, R108, 0x1 ;  /* 0x0000006c63227211 */ /* 0x040fe800078008ff */
[----:B------:R-:W-:Y:S05]  /*7a90*/  LEA.HI.X R35, R99, R109, R144, 0x1, P0 ;  /* 0x0000006d63237211 */ /* 0x000fea00000f0c90 */
[----:B------:R-:W4:Y:S01]  /*7aa0*/  LDG.E.128 R52, desc[UR6][R34.64] ;  /* 0x0000000622347981 */ /* 0x000f22000c1e1d00 */
[C---:B--2---:R-:W-:Y:S01]  /*7ab0*/  LOP3.LUT R23, R17.reuse, 0xffff0000, RZ, 0xc0, !PT ;  /* 0xffff000011177812 */ /* 0x044fe200078ec0ff */
[----:B------:R-:W-:Y:S01]  /*7ac0*/  IMAD.U32 R21, R17, 0x10000, RZ ;  /* 0x0001000011157824 */ /* 0x000fe200078e00ff */
[C---:B------:R-:W-:Y:S01]  /*7ad0*/  LOP3.LUT R24, R16.reuse, 0xffff0000, RZ, 0xc0, !PT ;  /* 0xffff000010187812 */ /* 0x040fe200078ec0ff */
[----:B------:R-:W-:Y:S01]  /*7ae0*/  IMAD.U32 R26, R16, 0x10000, RZ ;  /* 0x00010000101a7824 */ /* 0x000fe200078e00ff */
[C---:B------:R-:W-:Y:S01]  /*7af0*/  SHF.L.U32 R20, R18.reuse, 0x10, RZ ;  /* 0x0000001012147819 */ /* 0x040fe200000006ff */
[C---:B------:R-:W-:Y:S01]  /*7b00*/  IMAD.U32 R15, R19.reuse, 0x10000, RZ ;  /* 0x00010000130f7824 */ /* 0x040fe200078e00ff */
[----:B------:R-:W-:Y:S02]  /*7b10*/  LOP3.LUT R17, R18, 0xffff0000, RZ, 0xc0, !PT ;  /* 0xffff000012117812 */ /* 0x000fe400078ec0ff */
[----:B------:R-:W-:Y:S01]  /*7b20*/  LOP3.LUT R19, R19, 0xffff0000, RZ, 0xc0, !PT ;  /* 0xffff000013137812 */ /* 0x000fe200078ec0ff */
        /* <DEDUP_REMOVED lines=13> */
[C---:B----4-:R-:W-:Y:S01]  /*7c00*/  LOP3.LUT R34, R52.reuse, 0xffff0000, RZ, 0xc0, !PT ;  /* 0xffff000034227812 */ /* 0x050fe200078ec0ff */
[----:B------:R-:W-:Y:S01]  /*7c10*/  @!P1 FADD.FTZ R25, -R25, -RZ ;  /* 0x800000ff19199221 */ /* 0x000fe20000010100 */
        /* <DEDUP_REMOVED lines=29> */
.L_x_2199:
[----:B------:R-:W-:Y:S05]  /*7df0*/  BSYNC B0 ;  /* 0x0000000000007941 */ /* 0x000fea0003800000 */
.L_x_2198:
[----:B-----5:R1:W-:Y:S02]  /*7e00*/  STG.E.128 desc[UR6][R146.64], R36 ;  /* 0x0000002492007986 */ /* 0x0203e4000c101d06 */
.L_x_2197:
[----:B------:R-:W-:Y:S05]  /*7e10*/  BSYNC B1 ;  /* 0x0000000000017941 */ /* 0x000fea0003800000 */
.L_x_2196:
[----:B------:R-:W5:Y:S01]  /*7e20*/  LDC R3, c[0x0][0x2e0] ;  /* 0x0000b800ff037b82 */ /* 0x000f620000000800 */
[----:B------:R-:W-:Y:S01]  /*7e30*/  UMOV UR4, UR5 ;  /* 0x0000000500047c82 */ /* 0x000fe20008000000 */
[----:B-----5:R-:W-:Y:S05]  /*7e40*/  IMAD.U32 R3, R3, -0x80, RZ ;  /* 0xffffff8003037824 */ /* 0x020fea00078e00ff */
[C---:B------:R-:W-:Y:S02]  /*7e50*/  LEA R108, P1, R3.reuse, R108, 0x1 ;  /* 0x0000006c036c7211 */ /* 0x040fe400078208ff */
[C---:B------:R-:W-:Y:S02]  /*7e60*/  LEA R106, P0, R3.reuse, R106, 0x1 ;  /* 0x0000006a036a7211 */ /* 0x040fe400078008ff */
[C---:B------:R-:W-:Y:S02]  /*7e70*/  LEA.HI.X.SX32 R109, R3.reuse, R109, 0x1, P1 ;  /* 0x0000006d036d7211 */ /* 0x040fe400008f0eff */
[----:B------:R-:W-:Y:S01]  /*7e80*/  LEA.HI.X.SX32 R107, R3, R107, 0x1, P0 ;  /* 0x0000006b036b7211 */ /* 0x000fe200000f0eff */
[----:B------:R-:W-:Y:S08]  /*7e90*/  BRA `(.L_x_2167) ;  /* 0x0000000400747947 */ /* 0x000ff00003800000 */
.L_x_2149:
[----:B------:R-:W-:Y:S01]  /*7ea0*/  @!P0 IMAD.MOV.U32 R99, RZ, RZ, R97 ;  /* 0x000000ffff638224 */ /* 0x000fe200078e0061 */
[----:B--2---:R-:W2:Y:S01]  /*7eb0*/  @!P0 LDG.E.128 R16, desc[UR6][R104.64] ;  /* 0x0000000668108981 */ /* 0x004ea2000c1e1d00 */
[----:B------:R-:W-:Y:S01]  /*7ec0*/  IMAD.U32 R3, RZ, RZ, UR19 ;  /* 0x00000013ff037e24 */ /* 0x000fe2000f8e00ff */
[C---:B------:R-:W-:Y:S01]  /*7ed0*/  ISETP.GE.OR P2, PT, R68.reuse, R143, P1 ;  /* 0x0000008f4400720c */ /* 0x040fe20000f46670 */
[----:B------:R-:W-:Y:S01]  /*7ee0*/  IMAD.U32 R2, RZ, RZ, UR19 ;  /* 0x00000013ff027e24 */ /* 0x000fe2000f8e00ff */
[----:B------:R-:W-:Y:S01]  /*7ef0*/  MOV R0, UR18 ;  /* 0x0000001200007c02 */ /* 0x000fe20008000f00 */
[----:B------:R-:W-:Y:S01]  /*7f00*/  IMAD.U32 R20, RZ, RZ, UR30 ;  /* 0x0000001eff147e24 */ /* 0x000fe2000f8e00ff */
[----:B------:R-:W-:Y:S01]  /*7f10*/  ISETP.LT.OR P2, PT, R68, R141, P2 ;  /* 0x0000008d4400720c */ /* 0x000fe20001741670 */
[----:B------:R-:W-:Y:S01]  /*7f20*/  IMAD.U32 R21, RZ, RZ, UR31 ;  /* 0x0000001fff157e24 */ /* 0x000fe2000f8e00ff */
[----:B------:R-:W-:Y:S11]  /*7f30*/  UMOV UR4, URZ ;  /* 0x0000003f00047c82 */ /* 0x000ff60008000000 */
[----:B------:R-:W-:Y:S02]  /*7f40*/  @!P2 LEA R4, P3, R111, R104, 0x1 ;  /* 0x000000686f04a211 */ /* 0x000fe400078608ff */
[----:B------:R-:W-:Y:S02]  /*7f50*/  @!P2 LEA R28, P4, R3, R98, 0x1 ;  /* 0x00000062031ca211 */ /* 0x000fe400078808ff */
[----:B------:R-:W-:Y:S02]  /*7f60*/  @!P2 LEA.HI.X R5, R111, R105, R110, 0x1, P3 ;  /* 0x000000696f05a211 */ /* 0x000fe400018f0c6e */
[----:B------:R-:W-:Y:S02]  /*7f70*/  @!P2 LEA.HI.X R29, R2, R97, R0, 0x1, P4 ;  /* 0x00000061021da211 */ /* 0x000fe400020f0c00 */
[----:B------:R-:W-:Y:S01]  /*7f80*/  MOV R0, UR34 ;  /* 0x0000002200007c02 */ /* 0x000fe20008000f00 */
[----:B--2---:R1:W-:Y:S01]  /*7f90*/  @!P0 STG.E.128 desc[UR6][R98.64], R16 ;  /* 0x0000001062008986 */ /* 0x0043e2000c101d06 */
[C---:B------:R-:W-:Y:S05]  /*7fa0*/  ISETP.GE.OR P0, PT, R117.reuse, R143, P1 ;  /* 0x0000008f7500720c */ /* 0x040fea0000f06670 */
[----:B------:R-:W2:Y:S01]  /*7fb0*/  @!P2 LDG.E.128 R4, desc[UR6][R4.64] ;  /* 0x000000060404a981 */ /* 0x000ea2000c1e1d00 */
[----:B------:R-:W-:Y:S11]  /*7fc0*/  ISETP.LT.OR P0, PT, R117, R141, P0 ;  /* 0x0000008d7500720c */ /* 0x000ff60000701670 */
[----:B------:R-:W-:Y:S02]  /*7fd0*/  @!UPT UIADD3 URZ, URZ, URZ, URZ ;  /* 0x0000003f3f3ff290 */ /* 0x000fe4000fffe03f */
[C---:B------:R-:W-:Y:S04]  /*7fe0*/  @!P0 LEA R26, P3, R86.reuse, R104, 0x1 ;  /* 0x00000068561a8211 */ /* 0x040fe800078608ff */
[----:B------:R-:W-:Y:S02]  /*7ff0*/  @!P0 LEA.HI.X R27, R86, R105, R85, 0x1, P3 ;  /* 0x00000069561b8211 */ /* 0x000fe400018f0c55 */
[C---:B------:R-:W-:Y:S04]  /*8000*/  @!P0 LEA R24, P3, R20.reuse, R98, 0x1 ;  /* 0x0000006214188211 */ /* 0x040fe800078608ff */
[----:B------:R-:W-:Y:S02]  /*8010*/  @!P0 LEA.HI.X R25, R20, R97, R0, 0x1, P3 ;  /* 0x0000006114198211 */ /* 0x000fe400018f0c00 */
[----:B------:R-:W-:Y:S01]  /*8020*/  MOV R0, UR35 ;  /* 0x0000002300007c02 */ /* 0x000fe20008000f00 */
[----:B--2---:R2:W-:Y:S01]  /*8030*/  @!P2 STG.E.128 desc[UR6][R28.64], R4 ;  /* 0x000000041c00a986 */ /* 0x0045e2000c101d06 */
[C---:B------:R-:W-:Y:S05]  /*8040*/  ISETP.GE.OR P2, PT, R116.reuse, R143, P1 ;  /* 0x0000008f7400720c */ /* 0x040fea0000f46670 */
[----:B-1----:R-:W3:Y:S01]  /*8050*/  @!P0 LDG.E.128 R16, desc[UR6][R26.64] ;  /* 0x000000061a108981 */ /* 0x002ee2000c1e1d00 */
[----:B------:R-:W-:Y:S11]  /*8060*/  ISETP.LT.OR P2, PT, R116, R141, P2 ;  /* 0x0000008d7400720c */ /* 0x000ff60001741670 */
[----:B------:R-:W-:Y:S02]  /*8070*/  @!UPT UIADD3 URZ, URZ, URZ, URZ ;  /* 0x0000003f3f3ff290 */ /* 0x000fe4000fffe03f */
[----:B------:R-:W-:Y:S01]  /*8080*/  @!P2 IMAD.MOV.U32 R99, RZ, RZ, R97 ;  /* 0x000000ffff63a224 */ /* 0x000fe200078e0061 */
[----:B------:R-:W1:Y:S02]  /*8090*/  @!P2 LDC.64 R2, c[0x0][0x338] ;  /* 0x0000ce00ff02ab82 */ /* 0x000e640000000a00 */
[----:B-1----:R-:W-:Y:S04]  /*80a0*/  @!P2 IMAD.WIDE.U32 R22, R2, 0xc0, R104 ;  /* 0x000000c00216a825 */ /* 0x002fe800078e0068 */
[----:B------:R-:W-:Y:S04]  /*80b0*/  @!P2 IMAD R3, R3, 0xc0, RZ ;  /* 0x000000c00303a824 */ /* 0x000fe800078e02ff */
[----:B------:R-:W-:Y:S02]  /*80c0*/  @!P2 IMAD.IADD R23, R23, 0x1, R3 ;  /* 0x000000011717a824 */ /* 0x000fe400078e0203 */
[----:B------:R-:W1:Y:S02]  /*80d0*/  @!P2 LDC.64 R2, c[0x0][0x248] ;  /* 0x00009200ff02ab82 */ /* 0x000e640000000a00 */
[----:B-1----:R-:W-:Y:S04]  /*80e0*/  @!P2 IMAD.WIDE.U32 R20, R2, 0xc0, R98 ;  /* 0x000000c00214a825 */ /* 0x002fe800078e0062 */
[----:B------:R-:W-:Y:S05]  /*80f0*/  @!P2 IMAD R3, R3, 0xc0, RZ ;  /* 0x000000c00303a824 */ /* 0x000fea00078e02ff */
[----:B------:R-:W-:Y:S01]  /*8100*/  @!P2 IADD3 R21, R21, R3, RZ ;  /* 0x000000031515a210 */ /* 0x000fe20007ffe0ff */
[----:B---3--:R1:W-:Y:S01]  /*8110*/  @!P0 STG.E.128 desc[UR6][R24.64], R16 ;  /* 0x0000001018008986 */ /* 0x0083e2000c101d06 */
[C---:B------:R-:W-:Y:S05]  /*8120*/  ISETP.GE.OR P0, PT, R115.reuse, R143, P1 ;  /* 0x0000008f7300720c */ /* 0x040fea0000f06670 */
[----:B--2---:R-:W2:Y:S01]  /*8130*/  @!P2 LDG.E.128 R4, desc[UR6][R22.64] ;  /* 0x000000061604a981 */ /* 0x004ea2000c1e1d00 */
[----:B------:R-:W-:Y:S11]  /*8140*/  ISETP.LT.OR P0, PT, R115, R141, P0 ;  /* 0x0000008d7300720c */ /* 0x000ff60000701670 */
[----:B------:R-:W-:Y:S02]  /*8150*/  @!UPT UIADD3 URZ, URZ, URZ, URZ ;  /* 0x0000003f3f3ff290 */ /* 0x000fe4000fffe03f */
[C---:B------:R-:W-:Y:S04]  /*8160*/  @!P0 LEA R28, P3, R88.reuse, R104, 0x1 ;  /* 0x00000068581c8211 */ /* 0x040fe800078608ff */
[----:B------:R-:W-:Y:S01]  /*8170*/  @!P0 LEA.HI.X R29, R88, R105, R87, 0x1, P3 ;  /* 0x00000069581d8211 */ /* 0x000fe200018f0c57 */
[----:B--2---:R2:W-:Y:S01]  /*8180*/  @!P2 STG.E.128 desc[UR6][R20.64], R4 ;  /* 0x000000041400a986 */ /* 0x0045e2000c101d06 */
[C---:B------:R-:W-:Y:S05]  /*8190*/  ISETP.GE.OR P2, PT, R114.reuse, R143, P1 ;  /* 0x0000008f7200720c */ /* 0x040fea0000f46670 */
[----:B-1----:R-:W3:Y:S01]  /*81a0*/  @!P0 LDG.E.128 R16, desc[UR6][R28.64] ;  /* 0x000000061c108981 */ /* 0x002ee2000c1e1d00 */
[----:B------:R-:W-:Y:S11]  /*81b0*/  ISETP.LT.OR P2, PT, R114, R141, P2 ;  /* 0x0000008d7200720c */ /* 0x000ff60001741670 */
[----:B------:R-:W-:Y:S02]  /*81c0*/  @!UPT UIADD3 URZ, URZ, URZ, URZ ;  /* 0x0000003f3f3ff290 */ /* 0x000fe4000fffe03f */
[----:B------:R-:W-:Y:S01]  /*81d0*/  @!P2 IMAD.MOV.U32 R99, RZ, RZ, R97 ;  /* 0x000000ffff63a224 */ /* 0x000fe200078e0061 */
[----:B------:R-:W1:Y:S01]  /*81e0*/  @!P2 LDC.64 R2, c[0x0][0x338] ;  /* 0x0000ce00ff02ab82 */ /* 0x000e620000000a00 */
[----:B--2---:R-:W-:Y:S07]  /*81f0*/  IMAD.U32 R20, RZ, RZ, UR32 ;  /* 0x00000020ff147e24 */ /* 0x004fee000f8e00ff */
[----:B------:R-:W2:Y:S01]  /*8200*/  @!P2 LDC.64 R4, c[0x0][0x248] ;  /* 0x00009200ff04ab82 */ /* 0x000ea20000000a00 */
[----:B------:R-:W-:Y:S01]  /*8210*/  IMAD.U32 R21, RZ, RZ, UR33 ;  /* 0x00000021ff157e24 */ /* 0x000fe2000f8e00ff */
[C---:B------:R-:W-:Y:S04]  /*8220*/  @!P0 LEA R26, P3, R20.reuse, R98, 0x1 ;  /* 0x00000062141a8211 */ /* 0x040fe800078608ff */
[----:B------:R-:W-:Y:S01]  /*8230*/  @!P0 LEA.HI.X R27, R20, R97, R0, 0x1, P3 ;  /* 0x00000061141b8211 */ /* 0x000fe200018f0c00 */
[----:B-1----:R-:W-:Y:S04]  /*8240*/  @!P2 IMAD.WIDE.U32 R22, R2, 0x140, R104 ;  /* 0x000001400216a825 */ /* 0x002fe800078e0068 */
[----:B------:R-:W-:Y:S04]  /*8250*/  @!P2 IMAD R3, R3, 0x140, RZ ;  /* 0x000001400303a824 */ /* 0x000fe800078e02ff */
[----:B------:R-:W-:Y:S02]  /*8260*/  @!P2 IMAD.IADD R23, R23, 0x1, R3 ;  /* 0x000000011717a824 */ /* 0x000fe400078e0203 */
[----:B--2---:R-:W-:Y:S04]  /*8270*/  @!P2 IMAD.WIDE.U32 R6, R4, 0x140, R98 ;  /* 0x000001400406a825 */ /* 0x004fe800078e0062 */
[----:B------:R-:W-:Y:S05]  /*8280*/  @!P2 IMAD R5, R5, 0x140, RZ ;  /* 0x000001400505a824 */ /* 0x000fea00078e02ff */
[----:B------:R-:W-:Y:S01]  /*8290*/  @!P2 IADD3 R7, R7, R5, RZ ;  /* 0x000000050707a210 */ /* 0x000fe20007ffe0ff */
[----:B---3--:R1:W-:Y:S01]  /*82a0*/  @!P0 STG.E.128 desc[UR6][R26.64], R16 ;  /* 0x000000101a008986 */ /* 0x0083e2000c101d06 */
[CC--:B------:R-:W-:Y:S02]  /*82b0*/  ISETP.GE.OR P0, PT, R113.reuse, R143.reuse, P1 ;  /* 0x0000008f7100720c */ /* 0x0c0fe40000f06670 */
[C---:B------:R-:W-:Y:S03]  /*82c0*/  ISETP.GE.OR P1, PT, R112.reuse, R143, P1 ;  /* 0x0000008f7000720c */ /* 0x040fe60000f26670 */
[----:B------:R-:W2:Y:S01]  /*82d0*/  @!P2 LDG.E.128 R20, desc[UR6][R22.64] ;  /* 0x000000061614a981 */ /* 0x000ea2000c1e1d00 */
[-C--:B------:R-:W-:Y:S02]  /*82e0*/  ISETP.LT.OR P0, PT, R113, R141.reuse, P0 ;  /* 0x0000008d7100720c */ /* 0x080fe40000701670 */
[----:B------:R-:W-:Y:S11]  /*82f0*/  ISETP.LT.OR P1, PT, R112, R141, P1 ;  /* 0x0000008d7000720c */ /* 0x000ff60000f21670 */
[----:B------:R-:W3:Y:S01]  /*8300*/  @!P0 LDC.64 R2, c[0x0][0x338] ;  /* 0x0000ce00ff028b82 */ /* 0x000ee20000000a00 */
[----:B------:R-:W-:Y:S07]  /*8310*/  @!P0 IMAD.MOV.U32 R99, RZ, RZ, R97 ;  /* 0x000000ffff638224 */ /* 0x000fee00078e0061 */
[----:B------:R-:W1:Y:S01]  /*8320*/  @!P0 LDC.64 R4, c[0x0][0x248] ;  /* 0x00009200ff048b82 */ /* 0x000e620000000a00 */
[----:B---3--:R-:W-:Y:S04]  /*8330*/  @!P0 IMAD.WIDE.U32 R24, R2, 0x180, R104 ;  /* 0x0000018002188825 */ /* 0x008fe800078e0068 */
[----:B------:R-:W-:Y:S04]  /*8340*/  @!P0 IMAD R3, R3, 0x180, RZ ;  /* 0x0000018003038824 */ /* 0x000fe800078e02ff */
[----:B------:R-:W-:Y:S02]  /*8350*/  @!P0 IMAD.IADD R25, R25, 0x1, R3 ;  /* 0x0000000119198824 */ /* 0x000fe400078e0203 */
[----:B-1----:R-:W-:Y:S01]  /*8360*/  @!P0 IMAD.WIDE.U32 R26, R4, 0x180, R98 ;  /* 0x00000180041a8825 */ /* 0x002fe200078e0062 */
[----:B------:R-:W1:Y:S03]  /*8370*/  @!P1 LDC.64 R2, c[0x0][0x338] ;  /* 0x0000ce00ff029b82 */ /* 0x000e660000000a00 */
[----:B------:R-:W-:Y:S02]  /*8380*/  @!P0 IMAD R5, R5, 0x180, RZ ;  /* 0x0000018005058824 */ /* 0x000fe400078e02ff */
[----:B------:R-:W-:Y:S03]  /*8390*/  @!P1 IMAD.MOV.U32 R99, RZ, RZ, R97 ;  /* 0x000000ffff639224 */ /* 0x000fe600078e0061 */
[----:B------:R-:W-:Y:S01]  /*83a0*/  @!P0 IADD3 R27, R27, R5, RZ ;  /* 0x000000051b1b8210 */ /* 0x000fe20007ffe0ff */
[----:B-1----:R-:W-:Y:S04]  /*83b0*/  @!P1 IMAD.WIDE.U32 R28, R2, 0x1c0, R104 ;  /* 0x000001c0021c9825 */ /* 0x002fe800078e0068 */
[----:B------:R-:W-:Y:S04]  /*83c0*/  @!P1 IMAD R3, R3, 0x1c0, RZ ;  /* 0x000001c003039824 */ /* 0x000fe800078e02ff */
[----:B------:R-:W-:Y:S02]  /*83d0*/  @!P1 IMAD.IADD R29, R29, 0x1, R3 ;  /* 0x000000011d1d9824 */ /* 0x000fe400078e0203 */
[----:B------:R-:W1:Y:S02]  /*83e0*/  @!P1 LDC.64 R2, c[0x0][0x248] ;  /* 0x00009200ff029b82 */ /* 0x000e640000000a00 */
[----:B-1----:R-:W-:Y:S01]  /*83f0*/  @!P1 IMAD R3, R3, 0x1c0, RZ ;  /* 0x000001c003039824 */ /* 0x002fe200078e02ff */
[----:B--2---:R1:W-:Y:S06]  /*8400*/  @!P2 STG.E.128 desc[UR6][R6.64], R20 ;  /* 0x000000140600a986 */ /* 0x0043ec000c101d06 */
[----:B------:R-:W2:Y:S01]  /*8410*/  @!P0 LDG.E.128 R16, desc[UR6][R24.64] ;  /* 0x0000000618108981 */ /* 0x000ea2000c1e1d00 */
[----:B-1----:R-:W-:Y:S05]  /*8420*/  @!P1 IMAD.WIDE.U32 R20, R2, 0x1c0, R98 ;  /* 0x000001c002149825 */ /* 0x002fea00078e0062 */
[----:B------:R-:W-:Y:S01]  /*8430*/  @!P1 IADD3 R21, R21, R3, RZ ;  /* 0x0000000315159210 */ /* 0x000fe20007ffe0ff */
[----:B--2---:R1:W-:Y:S06]  /*8440*/  @!P0 STG.E.128 desc[UR6][R26.64], R16 ;  /* 0x000000101a008986 */ /* 0x0043ec000c101d06 */
[----:B------:R-:W2:Y:S06]  /*8450*/  @!P1 LDG.E.128 R4, desc[UR6][R28.64] ;  /* 0x000000061c049981 */ /* 0x000eac000c1e1d00 */
[----:B--2---:R1:W-:Y:S02]  /*8460*/  @!P1 STG.E.128 desc[UR6][R20.64], R4 ;  /* 0x0000000414009986 */ /* 0x0043e4000c101d06 */
.L_x_2167:
[----:B------:R-:W-:Y:S01]  /*8470*/  PLOP3.LUT P0, PT, PT, PT, UP1, 0x40, 0x0 ;  /* 0x000000000000781c */ /* 0x000fe20003f0e818 */
[----:B------:R-:W5:Y:S02]  /*8480*/  LDC R0, c[0x0][0x338] ;  /* 0x0000ce00ff007b82 */ /* 0x000f640000000800 */
[----:B-----5:R-:W-:Y:S05]  /*8490*/  IMAD.U32 R3, R0, -0x100, RZ ;  /* 0xffffff0000037824 */ /* 0x020fea00078e00ff */
[C---:B-1----:R-:W-:Y:S04]  /*84a0*/  LEA R104, P1, R3.reuse, R104, 0x1 ;  /* 0x0000006803687211 */ /* 0x042fe800078208ff */
[----:B------:R-:W-:Y:S01]  /*84b0*/  LEA.HI.X.SX32 R105, R3, R105, 0x1, P1 ;  /* 0x0000006903697211 */ /* 0x000fe200008f0eff */
[----:B------:R-:W-:Y:S08]  /*84c0*/  @P0 BRA `(.L_x_2200) ;  /* 0x0000000400300947 */ /* 0x000ff00003800000 */
[----:B------:R-:W-:Y:S04]  /*84d0*/  IADD3 R0, R12, -0x1, RZ ;  /* 0xffffffff0c007810 */ /* 0x000fe80007ffe0ff */
[----:B------:R-:W-:Y:S11]  /*84e0*/  ISETP.GT.AND P0, PT, R0, R83, PT ;  /* 0x000000530000720c */ /* 0x000ff60003f04270 */
[----:B------:R-:W-:Y:S02]  /*84f0*/  @!UPT UIADD3 URZ, URZ, URZ, URZ ;  /* 0x0000003f3f3ff290 */ /* 0x000fe4000fffe03f */
[----:B------:R-:W-:Y:S05]  /*8500*/  @!P0 BRA `(.L_x_2201) ;  /* 0x0000000400448947 */ /* 0x000fea0003800000 */
[----:B--234-:R-:W-:Y:S01]  /*8510*/  IMAD.MOV.U32 R18, RZ, RZ, RZ ;  /* 0x000000ffff127224 */ /* 0x01cfe200078e00ff */
[----:B------:R-:W1:Y:S01]  /*8520*/  LDC R2, c[0x0][0x380] ;  /* 0x0000e000ff027b82 */ /* 0x000e620000000800 */
[----:B------:R-:W-:Y:S02]  /*8530*/  IADD3 R14, R14, -0x200, RZ ;  /* 0xfffffe000e0e7810 */ /* 0x000fe40007ffe0ff */
[----:B------:R-:W-:Y:S02]  /*8540*/  IABS R15, R13 ;  /* 0x0000000d000f7213 */ /* 0x000fe40000000000 */
[----:B------:R-:W-:Y:S02]  /*8550*/  IADD3 R0, -R13, R14, RZ ;  /* 0x0000000e0d007210 */ /* 0x000fe40007ffe1ff */
        /* <DEDUP_REMOVED lines=48> */
[C---:B------:R-:W-:Y:S02]  /*8860*/  IMAD R5, R15.reuse, UR12, RZ ;  /* 0x0000000c0f057c24 */ /* 0x040fe4000f8e02ff */
        /* <DEDUP_REMOVED lines=18> */
.L_x_2200:
[----:B------:R-:W1:Y:S01]  /*8990*/  LDC R2, c[0x0][0x250] ;  /* 0x00009400ff027b82 */ /* 0x000e620000000800 */
[----:B---3--:R-:W-:Y:S07]  /*89a0*/  IMAD.MOV.U32 R99, RZ, RZ, R97 ;  /* 0x000000ffff637224 */ /* 0x008fee00078e0061 */
[----:B------:R-:W2:Y:S02]  /*89b0*/  LDC R0, c[0x0][0x248] ;  /* 0x00009200ff007b82 */ /* 0x000ea40000000800 */
[----:B--2---:R-:W-:Y:S02]  /*89c0*/  IMAD.U32 R5, R0, -0x100, RZ ;  /* 0xffffff0000057824 */ /* 0x004fe400078e00ff */
[----:B-1----:R-:W-:Y:S03]  /*89d0*/  IMAD.U32 R3, R2, -0x100, RZ ;  /* 0xffffff0002037824 */ /* 0x002fe600078e00ff */
[----:B------:R-:W-:Y:S02]  /*89e0*/  LEA R98, P0, R5, R98, 0x1 ;  /* 0x0000006205627211 */ /* 0x000fe400078008ff */
[----:B------:R-:W-:Y:S02]  /*89f0*/  LEA R100, P1, R3, R100, 0x1 ;  /* 0x0000006403647211 */ /* 0x000fe400078208ff */
[----:B------:R-:W-:Y:S02]  /*8a00*/  LEA.HI.X.SX32 R97, R5, R99, 0x1, P0 ;  /* 0x0000006305617211 */ /* 0x000fe400000f0eff */
[----:B------:R-:W-:Y:S09]  /*8a10*/  LEA.HI.X.SX32 R101, R3, R101, 0x1, P1 ;  /* 0x0000006503657211 */ /* 0x000ff200008f0eff */
.L_x_2201:
[----:B------:R-:W-:Y:S04]  /*8a20*/  IADD3 R12, R12, -0x1, RZ ;  /* 0xffffffff0c0c7810 */ /* 0x000fe80007ffe0ff */
[----:B------:R-:W-:Y:S11]  /*8a30*/  ISETP.GT.AND P0, PT, R12, R83, PT ;  /* 0x000000530c00720c */ /* 0x000ff60003f04270 */
[----:B------:R-:W-:Y:S02]  /*8a40*/  @!UPT UIADD3 URZ, URZ, URZ, URZ ;  /* 0x0000003f3f3ff290 */ /* 0x000fe4000fffe03f */
[----:B------:R-:W-:Y:S05]  /*8a50*/  @P0 BRA `(.L_x_2202) ;  /* 0xffffff9c006c0947 */ /* 0x000fea000383ffff */
.L_x_2148:
        /* <DEDUP_REMOVED lines=25> */
[C---:B------:R-:W-:Y:S01]  /*8bf0*/  LEA R12, P2, R130.reuse, UR8, 0x1 ;  /* 0x00000008820c7c11 */ /* 0x040fe2000f8408ff */
[----:B------:R-:W-:Y:S01]  /*8c00*/  IMAD R5, R65, UR29, RZ ;  /* 0x0000001d41057c24 */ /* 0x000fe2000f8e02ff */
[----:B------:R-:W-:Y:S02]  /*8c10*/  LEA R28, P1, R3, UR8, 0x1 ;  /* 0x00000008031c7c11 */ /* 0x000fe4000f8208ff */
[----:B------:R-:W-:Y:S02]  /*8c20*/  LEA.HI.X R13, R130, UR9, R61, 0x1, P2 ;  /* 0x00000009820d7c11 */ /* 0x000fe400090f0c3d */
[-C--:B------:R-:W-:Y:S02]  /*8c30*/  IADD3 R66, P4, R66, R5.reuse, RZ ;  /* 0x0000000542427210 */ /* 0x080fe40007f9e0ff */
[----:B-----5:R-:W-:-:S02]  /*8c40*/  IADD3 R0, P3, R64, R5, RZ ;  /* 0x0000000540007210 */ /* 0x020fc40007f7e0ff */
        /* <DEDUP_REMOVED lines=23> */
[C---:B---34-:R-:W-:Y:S02]  /*8dc0*/  IADD3 R18, P0, R2.reuse, UR8, RZ ;  /* 0x0000000802127c10 */ /* 0x058fe4000ff1e0ff */
[----:B------:R-:W-:Y:S02]  /*8dd0*/  IADD3 R4, P1, R2, UR10, RZ ;  /* 0x0000000a02047c10 */ /* 0x000fe4000ff3e0ff */
[C---:B------:R-:W-:Y:S02]  /*8de0*/  IADD3.X R19, R0.reuse, UR9, RZ, P0, !PT ;  /* 0x0000000900137c10 */ /* 0x040fe400087fe4ff */
[----:B------:R-:W-:-:S03]  /*8df0*/  IADD3.X R5, R0, UR11, RZ, P1, !PT ;  /* 0x0000000b00057c10 */ /* 0x000fc60008ffe4ff */
[----:B------:R-:W2:Y:S04]  /*8e00*/  LDG.E.64 R2, desc[UR6][R18.64] ;  /* 0x0000000612027981 */ /* 0x000ea8000c1e1b00 */
[----:B------:R-:W3:Y:S01]  /*8e10*/  LDG.E.64 R4, desc[UR6][R4.64] ;  /* 0x0000000604047981 */ /* 0x000ee2000c1e1b00 */
[C---:B-----5:R-:W-:Y:S01]  /*8e20*/  IMAD.U32 R6, R13.reuse, 0x10000, RZ ;  /* 0x000100000d067824 */ /* 0x060fe200078e00ff */
[----:B------:R-:W-:Y:S01]  /*8e30*/  LOP3.LUT R0, R13, 0xffff0000, RZ, 0xc0, !PT ;  /* 0xffff00000d007812 */ /* 0x000fe200078ec0ff */
[C---:B------:R-:W-:Y:S01]  /*8e40*/  IMAD.U32 R10, R15.reuse, 0x10000, RZ ;  /* 0x000100000f0a7824 */ /* 0x040fe200078e00ff */
[----:B------:R-:W-:Y:S02]  /*8e50*/  LOP3.LUT R8, R15, 0xffff0000, RZ, 0xc0, !PT ;  /* 0xffff00000f087812 */ /* 0x000fe400078ec0ff */
[----:B------:R-:W-:-:S02]  /*8e60*/  SHF.L.U32 R7, R12, 0x10, RZ ;  /* 0x000000100c077819 */ /* 0x000fc400000006ff */
        /* <DEDUP_REMOVED lines=8> */
[----:B------:R-:W-:Y:S01]  /*8ef0*/  FMUL.FTZ R23, R6, R13 ;  /* 0x0000000d06177220 */ /* 0x000fe20000410000 */
[-C--:B------:R-:W-:Y:S01]  /*8f00*/  FMUL.FTZ R13, R8, R17.reuse ;  /* 0x00000011080d7220 */ /* 0x080fe20000410000 */
[----:B------:R-:W-:Y:S01]  /*8f10*/  LOP3.LUT R21, R4, 0xffff0000, RZ, 0xc0, !PT ;  /* 0xffff000004157812 */ /* 0x000fe200078ec0ff */
[C---:B------:R-:W-:Y:S01]  /*8f20*/  FMUL.FTZ R17, R10.reuse, R17 ;  /* 0x000000110a117220 */ /* 0x040fe20000410000 */
[----:B------:R-:W-:Y:S01]  /*8f30*/  SHF.L.U32 R3, R3, 0x10, RZ ;  /* 0x0000001003037819 */ /* 0x000fe200000006ff */
[-C--:B------:R-:W-:Y:S01]  /*8f40*/  FFMA.FTZ R13, R10, R19.reuse, -R13 ;  /* 0x000000130a0d7223 */ /* 0x080fe2000001080d */
[----:B------:R-:W-:Y:S01]  /*8f50*/  SHF.L.U32 R5, R5, 0x10, RZ ;  /* 0x0000001005057819 */ /* 0x000fe200000006ff */
[----:B------:R-:W-:Y:S01]  /*8f60*/  FFMA.FTZ R8, R8, R19, R17 ;  /* 0x0000001308087223 */ /* 0x000fe20000010011 */
[----:B------:R-:W-:Y:S01]  /*8f70*/  FFMA.FTZ R15, R6, R21, -R15 ;  /* 0x00000015060f7223 */ /* 0x000fe2000001080f */
[----:B------:R-:W-:Y:S01]  /*8f80*/  FMUL.FTZ R17, R14, R3 ;  /* 0x000000030e117220 */ /* 0x000fe20000410000 */
[----:B------:R-:W-:Y:S01]  /*8f90*/  FFMA.FTZ R0, R0, R21, R23 ;  /* 0x0000001500007223 */ /* 0x000fe20000010017 */
[----:B------:R-:W-:-:S02]  /*8fa0*/  IMAD.U32 R4, R4, 0x10000, RZ ;  /* 0x0001000004047824 */ /* 0x000fc400078e00ff */
[-C--:B------:R-:W-:Y:S01]  /*8fb0*/  FMUL.FTZ R6, R16, R2.reuse ;  /* 0x0000000210067220 */ /* 0x080fe20000410000 */
[C---:B------:R-:W-:Y:S01]  /*8fc0*/  FMUL.FTZ R19, R7.reuse, R2 ;  /* 0x0000000207137220 */ /* 0x040fe20000410000 */
[C---:B------:R-:W-:Y:S01]  /*8fd0*/  FMUL.FTZ R3, R12.reuse, R3 ;  /* 0x000000030c037220 */ /* 0x040fe20000410000 */
[-C--:B------:R-:W-:Y:S01]  /*8fe0*/  FFMA.FTZ R17, R12, R5.reuse, -R17 ;  /* 0x000000050c117223 */ /* 0x080fe20000010811 */
[-C--:B------:R-:W-:Y:S01]  /*8ff0*/  FFMA.FTZ R6, R7, R4.reuse, -R6 ;  /* 0x0000000407067223 */ /* 0x080fe20000010806 */
[----:B------:R-:W-:Y:S01]  /*9000*/  FFMA.FTZ R19, R16, R4, R19 ;  /* 0x0000000410137223 */ /* 0x000fe20000010013 */
[----:B------:R-:W-:Y:S01]  /*9010*/  FFMA.FTZ R14, R14, R5, R3 ;  /* 0x000000050e0e7223 */ /* 0x000fe20000010003 */
[----:B------:R-:W-:Y:S02]  /*9020*/  F2FP.BF16.F32.PACK_AB R0, R0, R15 ;  /* 0x0000000f0000723e */ /* 0x000fe400000010ff */
[----:B------:R-:W-:Y:S02]  /*9030*/  F2FP.BF16.F32.PACK_AB R15, R8, R13 ;  /* 0x0000000d080f723e */ /* 0x000fe400000010ff */
[----:B------:R-:W-:-:S02]  /*9040*/  F2FP.BF16.F32.PACK_AB R12, R19, R6 ;  /* 0x00000006130c723e */ /* 0x000fc400000010ff */
[----:B------:R-:W-:Y:S02]  /*9050*/  F2FP.BF16.F32.PACK_AB R14, R14, R17 ;  /* 0x000000110e0e723e */ /* 0x000fe400000010ff */
[----:B------:R-:W-:Y:S02]  /*9060*/  MOV R13, R0 ;  /* 0x00000000000d7202 */ /* 0x000fe40000000f00 */
.L_x_2209:
[----:B------:R-:W-:Y:S05]  /*9070*/  BSYNC B0 ;  /* 0x0000000000007941 */ /* 0x000fea0003800000 */
.L_x_2208:
[----:B-----5:R2:W-:Y:S02]  /*9080*/  STS.128 [R196], R12 ;  /* 0x0000000cc4007388 */ /* 0x0205e40000000c00 */
.L_x_2207:
[----:B------:R-:W-:Y:S05]  /*9090*/  BSYNC B1 ;  /* 0x0000000000017941 */ /* 0x000fea0003800000 */
.L_x_2206:
        /* <DEDUP_REMOVED lines=21> */
[----:B------:R-:W-:-:S04]  /*91f0*/  IADD3.X R5, R11, UR11, RZ, P1, !PT ;  /* 0x0000000b0b057c10 */ /* 0x000fc80008ffe4ff */
[----:B------:R-:W3:Y:S04]  /*9200*/  LDG.E.64 R2, desc[UR6][R2.64] ;  /* 0x0000000602027981 */ /* 0x000ee8000c1e1b00 */
[----:B------:R-:W4:Y:S01]  /*9210*/  LDG.E.64 R4, desc[UR6][R4.64] ;  /* 0x0000000604047981 */ /* 0x000f22000c1e1b00 */
[C---:B-----5:R-:W-:Y:S01]  /*9220*/  LOP3.LUT R0, R29.reuse, 0xffff0000, RZ, 0xc0, !PT ;  /* 0xffff00001d007812 */ /* 0x060fe200078ec0ff */
[----:B------:R-:W-:Y:S01]  /*9230*/  IMAD.U32 R6, R29, 0x10000, RZ ;  /* 0x000100001d067824 */ /* 0x000fe200078e00ff */
[C---:B------:R-:W-:Y:S01]  /*9240*/  LOP3.LUT R10, R31.reuse, 0xffff0000, RZ, 0xc0, !PT ;  /* 0xffff00001f0a7812 */ /* 0x040fe200078ec0ff */
[----:B--2---:R-:W-:Y:S01]  /*9250*/  IMAD.U32 R12, R31, 0x10000, RZ ;  /* 0x000100001f0c7824 */ /* 0x004fe200078e00ff */
[C---:B------:R-:W-:Y:S02]  /*9260*/  SHF.L.U32 R7, R28.reuse, 0x10, RZ ;  /* 0x000000101c077819 */ /* 0x040fe400000006ff */
[----:B------:R-:W-:-:S02]  /*9270*/  LOP3.LUT R28, R28, 0xffff0000, RZ, 0xc0, !PT ;  /* 0xffff00001c1c7812 */ /* 0x000fc400078ec0ff */
[C---:B------:R-:W-:Y:S02]  /*9280*/  SHF.L.U32 R13, R30.reuse, 0x10, RZ ;  /* 0x000000101e0d7819 */ /* 0x040fe400000006ff */
[----:B------:R-:W-:Y:S02]  /*9290*/  LOP3.LUT R30, R30, 0xffff0000, RZ, 0xc0, !PT ;  /* 0xffff00001e1e7812 */ /* 0x000fe400078ec0ff */
[C---:B---3--:R-:W-:Y:S01]  /*92a0*/  LOP3.LUT R11, R2.reuse, 0xffff0000, RZ, 0xc0, !PT ;  /* 0xffff0000020b7812 */ /* 0x048fe200078ec0ff */
[----:B------:R-:W-:Y:S01]  /*92b0*/  IMAD.U32 R2, R2, 0x10000, RZ ;  /* 0x0001000002027824 */ /* 0x000fe200078e00ff */
[----:B----4-:R-:W-:Y:S02]  /*92c0*/  LOP3.LUT R17, R3, 0xffff0000, RZ, 0xc0, !PT ;  /* 0xffff000003117812 */ /* 0x010fe400078ec0ff */
[----:B------:R-:W-:Y:S01]  /*92d0*/  LOP3.LUT R21, R4, 0xffff0000, RZ, 0xc0, !PT ;  /* 0xffff000004157812 */ /* 0x000fe200078ec0ff */
[-C--:B------:R-:W-:Y:S01]  /*92e0*/  FMUL.FTZ R15, R0, R11.reuse ;  /* 0x0000000b000f7220 */ /* 0x080fe20000410000 */
[----:B------:R-:W-:Y:S01]  /*92f0*/  FMUL.FTZ R23, R6, R11 ;  /* 0x0000000b06177220 */ /* 0x000fe20000410000 */
[----:B------:R-:W-:Y:S01]  /*9300*/  LOP3.LUT R19, R5, 0xffff0000, RZ, 0xc0, !PT ;  /* 0xffff000005137812 */ /* 0x000fe200078ec0ff */
[-C--:B------:R-:W-:Y:S01]  /*9310*/  FMUL.FTZ R11, R10, R17.reuse ;  /* 0x000000110a0b7220 */ /* 0x080fe20000410000 */
[----:B------:R-:W-:Y:S01]  /*9320*/  FMUL.FTZ R17, R12, R17 ;  /* 0x000000110c117220 */ /* 0x000fe20000410000 */
[----:B------:R-:W-:Y:S01]  /*9330*/  SHF.L.U32 R3, R3, 0x10, RZ ;  /* 0x0000001003037819 */ /* 0x000fe200000006ff */
[----:B------:R-:W-:Y:S01]  /*9340*/  FFMA.FTZ R15, R6, R21, -R15 ;  /* 0x00000015060f7223 */ /* 0x000fe2000001080f */
[-C--:B------:R-:W-:Y:S01]  /*9350*/  FMUL.FTZ R6, R28, R2.reuse ;  /* 0x000000021c067220 */ /* 0x080fe20000410000 */
[----:B------:R-:W-:Y:S01]  /*9360*/  FFMA.FTZ R10, R10, R19, R17 ;  /* 0x000000130a0a7223 */ /* 0x000fe20000010011 */
[----:B------:R-:W-:Y:S01]  /*9370*/  FMUL.FTZ R17, R7, R2 ;  /* 0x0000000207117220 */ /* 0x000fe20000410000 */
[----:B------:R-:W-:Y:S01]  /*9380*/  SHF.L.U32 R5, R5, 0x10, RZ ;  /* 0x0000001005057819 */ /* 0x000fe200000006ff */
[----:B------:R-:W-:Y:S01]  /*9390*/  FMUL.FTZ R2, R30, R3 ;  /* 0x000000031e027220 */ /* 0x000fe20000410000 */
[----:B------:R-:W-:-:S02]  /*93a0*/  IMAD.U32 R4, R4, 0x10000, RZ ;  /* 0x0001000004047824 */ /* 0x000fc400078e00ff */
[----:B------:R-:W-:Y:S01]  /*93b0*/  FMUL.FTZ R3, R13, R3 ;  /* 0x000000030d037220 */ /* 0x000fe20000410000 */
[----:B------:R-:W-:Y:S01]  /*93c0*/  FFMA.FTZ R0, R0, R21, R23 ;  /* 0x0000001500007223 */ /* 0x000fe20000010017 */
[----:B------:R-:W-:Y:S01]  /*93d0*/  FFMA.FTZ R11, R12, R19, -R11 ;  /* 0x000000130c0b7223 */ /* 0x000fe2000001080b */
        /* <DEDUP_REMOVED lines=8> */
.L_x_2212:
[----:B------:R-:W-:Y:S05]  /*9460*/  BSYNC B0 ;  /* 0x0000000000007941 */ /* 0x000fea0003800000 */
.L_x_2211:
[----:B-----5:R1:W-:Y:S01]  /*9470*/  STS.128 [R196+0x800], R28 ;  /* 0x0008001cc4007388 */ /* 0x0203e20000000c00 */
[----:B------:R-:W-:Y:S05]  /*9480*/  BRA `(.L_x_2210) ;  /* 0x0000000c00b47947 */ /* 0x000fea0003800000 */
.L_x_2205:
        /* <DEDUP_REMOVED lines=25> */
[C---:B--2---:R-:W-:Y:S01]  /*9620*/  LEA R12, P1, R3.reuse, UR8, 0x1 ;  /* 0x00000008030c7c11 */ /* 0x044fe2000f8208ff */
[----:B---34-:R-:W-:Y:S02]  /*9630*/  IMAD.MOV.U32 R17, RZ, RZ, RZ ;  /* 0x000000ffff117224 */ /* 0x018fe400078e00ff */
[----:B------:R-:W2:Y:S01]  /*9640*/  LDG.E.128 R4, desc[UR6][R6.64] ;  /* 0x0000000606047981 */ /* 0x000ea2000c1e1d00 */
[----:B------:R-:W-:Y:S01]  /*9650*/  LEA.HI.X R13, R3, UR9, R8, 0x1, P1 ;  /* 0x00000009030d7c11 */ /* 0x000fe200088f0c08 */
[----:B------:R-:W-:Y:S01]  /*9660*/  ULDC.64 UR8, c[0x0][0x358] ;  /* 0x0000d60000087ab9 */ /* 0x000fe20000000a00 */
[----:B------:R-:W-:-:S04]  /*9670*/  @P0 SHF.R.S32.HI R3, RZ, 0x1, R67 ;  /* 0x00000001ff030819 */ /* 0x000fc80000011443 */
[----:B------:R-:W-:Y:S01]  /*9680*/  @P0 IADD3 R17, -R3, RZ, RZ ;  /* 0x000000ff03110210 */ /* 0x000fe20007ffe1ff */
[----:B------:R-:W3:Y:S03]  /*9690*/  LDG.E.128 R12, desc[UR6][R12.64] ;  /* 0x000000060c0c7981 */ /* 0x000ee6000c1e1d00 */
[----:B------:R-:W-:-:S04]  /*96a0*/  IADD3 R3, P1, R17, R0, RZ ;  /* 0x0000000011037210 */ /* 0x000fc80007f3e0ff */
[----:B------:R-:W-:Y:S02]  /*96b0*/  LEA.HI.X.SX32 R8, R17, R2, 0x1, P1 ;  /* 0x0000000211087211 */ /* 0x000fe400008f0eff */
[----:B------:R-:W-:-:S04]  /*96c0*/  LEA R16, P1, R3, UR8, 0x1 ;  /* 0x0000000803107c11 */ /* 0x000fc8000f8208ff */
[----:B------:R-:W-:-:S06]  /*96d0*/  LEA.HI.X R17, R3, UR9, R8, 0x1, P1 ;  /* 0x0000000903117c11 */ /* 0x000fcc00088f0c08 */
[----:B------:R-:W4:Y:S01]  /*96e0*/  LDG.E.128 R16, desc[UR6][R16.64] ;  /* 0x0000000610107981 */ /* 0x000f22000c1e1d00 */
        /* <DEDUP_REMOVED lines=14> */
[----:B---3--:R-:W-:Y:S01]  /*97d0*/  IMAD.U32 R32, R12, 0x10000, RZ ;  /* 0x000100000c207824 */ /* 0x008fe200078e00ff */
[----:B------:R-:W-:Y:S01]  /*97e0*/  LOP3.LUT R33, R7, 0xffff0000, RZ, 0xc0, !PT ;  /* 0xffff000007217812 */ /* 0x000fe200078ec0ff */
        /* <DEDUP_REMOVED lines=16> */
[----:B------:R-:W-:Y:S01]  /*98f0*/  @!P0 FADD.FTZ R14, -R14, -RZ ;  /* 0x800000ff0e0e8221 */ /* 0x000fe20000010100 */
[----:B----4-:R-:W-:Y:S01]  /*9900*/  SHF.L.U32 R7, R17, 0x10, RZ ;  /* 0x0000001011077819 */ /* 0x010fe200000006ff */
[----:B------:R-:W-:Y:S01]  /*9910*/  FMUL.FTZ R6, R6, R13 ;  /* 0x0000000d06067220 */ /* 0x000fe20000410000 */
[----:B------:R-:W-:Y:S01]  /*9920*/  FMUL.FTZ R5, R5, R12 ;  /* 0x0000000c05057220 */ /* 0x000fe20000410000 */
[C---:B------:R-:W-:Y:S01]  /*9930*/  IMAD.U32 R13, R16.reuse, 0x10000, RZ ;  /* 0x00010000100d7824 */ /* 0x040fe200078e00ff */
[----:B------:R-:W-:Y:S01]  /*9940*/  LOP3.LUT R12, R16, 0xffff0000, RZ, 0xc0, !PT ;  /* 0xffff0000100c7812 */ /* 0x000fe200078ec0ff */
[----:B------:R-:W-:Y:S01]  /*9950*/  FMUL.FTZ R33, R33, R14 ;  /* 0x0000000e21217220 */ /* 0x000fe20000410000 */
[C---:B------:R-:W-:Y:S01]  /*9960*/  IMAD.U32 R16, R18.reuse, 0x10000, RZ ;  /* 0x0001000012107824 */ /* 0x040fe200078e00ff */
        /* <DEDUP_REMOVED lines=20> */
.L_x_2216:
[----:B------:R-:W-:Y:S05]  /*9ab0*/  BSYNC B0 ;  /* 0x0000000000007941 */ /* 0x000fea0003800000 */
.L_x_2215:
[----:B-----5:R1:W-:Y:S02]  /*9ac0*/  STS.128 [R196], R20 ;  /* 0x00000014c4007388 */ /* 0x0203e40000000c00 */
.L_x_2214:
[----:B------:R-:W-:Y:S05]  /*9ad0*/  BSYNC B1 ;  /* 0x0000000000017941 */ /* 0x000fea0003800000 */
.L_x_2213:
        /* <DEDUP_REMOVED lines=8> */
[----:B------:R1:W5:Y:S01]  /*9b60*/  LDG.E.128 R4, desc[UR6][R28.64] ;  /* 0x000000061c047981 */ /* 0x000362000c1e1d00 */
[----:B------:R-:W-:Y:S01]  /*9b70*/  ISETP.GE.AND P0, PT, R148, UR5, PT ;  /* 0x0000000594007c0c */ /* 0x000fe2000bf06270 */
[----:B------:R-:W-:-:S12]  /*9b80*/  BSSY B0, `(.L_x_2217) ;  /* 0x0000059000007945 */ /* 0x000fd80003800000 */
[----:B------:R-:W-:Y:S05]  /*9b90*/  @P0 BRA `(.L_x_2218) ;  /* 0x00000004005c0947 */ /* 0x000fea0003800000 */
[----:B------:R-:W-:Y:S01]  /*9ba0*/  ISETP.GE.AND P0, PT, R148, R65, PT ;  /* 0x000000419400720c */ /* 0x000fe20003f06270 */
[----:B--2---:R-:W-:Y:S01]  /*9bb0*/  IMAD.MOV.U32 R13, RZ, RZ, RZ ;  /* 0x000000ffff0d7224 */ /* 0x004fe200078e00ff */
[----:B------:R-:W-:Y:S01]  /*9bc0*/  IADD3 R0, P1, R11, R0, RZ ;  /* 0x000000000b007210 */ /* 0x000fe20007f3e0ff */
[----:B------:R-:W-:-:S03]  /*9bd0*/  ULDC.64 UR8, c[0x0][0x360] ;  /* 0x0000d80000087ab9 */ /* 0x000fc60000000a00 */
[----:B------:R-:W-:-:S07]  /*9be0*/  LEA.HI.X.SX32 R2, R11, R2, 0x1, P1 ;  /* 0x000000020b027211 */ /* 0x000fce00008f0eff */
[--C-:B------:R-:W-:Y:S02]  /*9bf0*/  @P0 SHF.R.S32.HI R3, RZ, 0x1, R67.reuse ;  /* 0x00000001ff030819 */ /* 0x100fe40000011443 */
[----:B------:R-:W-:-:S03]  /*9c00*/  @P0 SHF.R.S32.HI R10, RZ, 0x1, R67 ;  /* 0x00000001ff0a0819 */ /* 0x000fc60000011443 */
[----:B------:R-:W-:Y:S01]  /*9c10*/  @P0 IMAD.MOV R13, RZ, RZ, -R3 ;  /* 0x000000ffff0d0224 */ /* 0x000fe200078e0a03 */
[----:B------:R-:W-:-:S04]  /*9c20*/  @P0 IADD3 R65, -R10, RZ, RZ ;  /* 0x000000ff0a410210 */ /* 0x000fc80007ffe1ff */
[----:B------:R-:W-:Y:S01]  /*9c30*/  IADD3 R3, P1, R13, R0, RZ ;  /* 0x000000000d037210 */ /* 0x000fe20007f3e0ff */
[----:B------:R-:W-:Y:S01]  /*9c40*/  IMAD.WIDE R14, R65, 0x2, R28 ;  /* 0x00000002410e7825 */ /* 0x000fe200078e021c */
[----:B------:R-:W-:Y:S02]  /*9c50*/  @P0 SHF.R.S32.HI R67, RZ, 0x1, R67 ;  /* 0x00000001ff430819 */ /* 0x000fe40000011443 */
[----:B------:R-:W-:Y:S02]  /*9c60*/  LEA.HI.X.SX32 R10, R13, R2, 0x1, P1 ;  /* 0x000000020d0a7211 */ /* 0x000fe400008f0eff */
[C---:B---34-:R-:W-:Y:S01]  /*9c70*/  LEA R16, P1, R3.reuse, UR8, 0x1 ;  /* 0x0000000803107c11 */ /* 0x058fe2000f8208ff */
[----:B------:R-:W2:Y:S03]  /*9c80*/  LDG.E.128 R12, desc[UR6][R14.64] ;  /* 0x000000060e0c7981 */ /* 0x000ea6000c1e1d00 */
[----:B------:R-:W-:Y:S01]  /*9c90*/  LEA.HI.X R17, R3, UR9, R10, 0x1, P1 ;  /* 0x0000000903117c11 */ /* 0x000fe200088f0c0a */
[----:B------:R-:W-:Y:S01]  /*9ca0*/  IMAD.MOV.U32 R3, RZ, RZ, RZ ;  /* 0x000000ffff037224 */ /* 0x000fe200078e00ff */
[----:B------:R-:W-:Y:S01]  /*9cb0*/  ULDC.64 UR8, c[0x0][0x358] ;  /* 0x0000d60000087ab9 */ /* 0x000fe20000000a00 */
[----:B------:R-:W-:-:S03]  /*9cc0*/  @P0 IMAD.MOV R3, RZ, RZ, -R67 ;  /* 0x000000ffff030224 */ /* 0x000fc600078e0a43 */
[----:B------:R-:W3:Y:S02]  /*9cd0*/  LDG.E.128 R16, desc[UR6][R16.64] ;  /* 0x0000000610107981 */ /* 0x000ee4000c1e1d00 */
[----:B------:R-:W-:-:S04]  /*9ce0*/  IADD3 R0, P1, R3, R0, RZ ;  /* 0x0000000003007210 */ /* 0x000fc80007f3e0ff */
[----:B------:R-:W-:Y:S02]  /*9cf0*/  LEA.HI.X.SX32 R3, R3, R2, 0x1, P1 ;  /* 0x0000000203037211 */ /* 0x000fe400008f0eff */
[----:B-1----:R-:W-:-:S04]  /*9d00*/  LEA R20, P1, R0, UR8, 0x1 ;  /* 0x0000000800147c11 */ /* 0x002fc8000f8208ff */
[----:B------:R-:W-:-:S06]  /*9d10*/  LEA.HI.X R21, R0, UR9, R3, 0x1, P1 ;  /* 0x0000000900157c11 */ /* 0x000fcc00088f0c03 */
[----:B------:R-:W4:Y:S01]  /*9d20*/  LDG.E.128 R20, desc[UR6][R20.64] ;  /* 0x0000000614147981 */ /* 0x000f22000c1e1d00 */
[C---:B-----5:R-:W-:Y:S01]  /*9d30*/  LOP3.LUT R0, R5.reuse, 0xffff0000, RZ, 0xc0, !PT ;  /* 0xffff000005007812 */ /* 0x060fe200078ec0ff */
[----:B------:R-:W-:Y:S01]  /*9d40*/  IMAD.U32 R11, R5, 0x10000, RZ ;  /* 0x00010000050b7824 */ /* 0x000fe200078e00ff */
[C---:B------:R-:W-:Y:S01]  /*9d50*/  LOP3.LUT R5, R6.reuse, 0xffff0000, RZ, 0xc0, !PT ;  /* 0xffff000006057812 */ /* 0x040fe200078ec0ff */
[----:B------:R-:W-:Y:S01]  /*9d60*/  IMAD.U32 R10, R6, 0x10000, RZ ;  /* 0x00010000060a7824 */ /* 0x000fe200078e00ff */
[C---:B------:R-:W-:Y:S02]  /*9d70*/  SHF.L.U32 R3, R4.reuse, 0x10, RZ ;  /* 0x0000001004037819 */ /* 0x040fe400000006ff */
[----:B------:R-:W-:Y:S02]  /*9d80*/  LOP3.LUT R2, R4, 0xffff0000, RZ, 0xc0, !PT ;  /* 0xffff000004027812 */ /* 0x000fe400078ec0ff */
[C---:B------:R-:W-:Y:S02]  /*9d90*/  LOP3.LUT R4, R7.reuse, 0xffff0000, RZ, 0xc0, !PT ;  /* 0xffff000007047812 */ /* 0x040fe400078ec0ff */
[----:B------:R-:W-:Y:S01]  /*9da0*/  SHF.L.U32 R25, R7, 0x10, RZ ;  /* 0x0000001007197819 */ /* 0x000fe200000006ff */
[C---:B--2---:R-:W-:Y:S01]  /*9db0*/  IMAD.U32 R6, R13.reuse, 0x10000, RZ ;  /* 0x000100000d067824 */ /* 0x044fe200078e00ff */
[----:B------:R-:W-:Y:S01]  /*9dc0*/  LOP3.LUT R27, R13, 0xffff0000, RZ, 0xc0, !PT ;  /* 0xffff00000d1b7812 */ /* 0x000fe200078ec0ff */
[----:B------:R-:W-:Y:S01]  /*9dd0*/  IMAD.U32 R24, R12, 0x10000, RZ ;  /* 0x000100000c187824 */ /* 0x000fe200078e00ff */
[----:B------:R-:W-:-:S02]  /*9de0*/  SHF.L.U32 R26, R14, 0x10, RZ ;  /* 0x000000100e1a7819 */ /* 0x000fc400000006ff */
[----:B------:R-:W-:Y:S02]  /*9df0*/  LOP3.LUT R13, R14, 0xffff0000, RZ, 0xc0, !PT ;  /* 0xffff00000e0d7812 */ /* 0x000fe400078ec0ff */
[----:B------:R-:W-:Y:S01]  /*9e00*/  LOP3.LUT R7, R12, 0xffff0000, RZ, 0xc0, !PT ;  /* 0xffff00000c077812 */ /* 0x000fe200078ec0ff */
[C---:B------:R-:W-:Y:S01]  /*9e10*/  IMAD.U32 R12, R15.reuse, 0x10000, RZ ;  /* 0x000100000f0c7824 */ /* 0x040fe200078e00ff */
[C---:B---3--:R-:W-:Y:S01]  /*9e20*/  LOP3.LUT R14, R16.reuse, 0xffff0000, RZ, 0xc0, !PT ;  /* 0xffff0000100e7812 */ /* 0x048fe200078ec0ff */
[----:B------:R-:W-:Y:S01]  /*9e30*/  IMAD.U32 R29, R16, 0x10000, RZ ;  /* 0x00010000101d7824 */ /* 0x000fe200078e00ff */
[C---:B------:R-:W-:Y:S01]  /*9e40*/  LOP3.LUT R16, R18.reuse, 0xffff0000, RZ, 0xc0, !PT ;  /* 0xffff000012107812 */ /* 0x040fe200078ec0ff */
[----:B------:R-:W-:Y:S01]  /*9e50*/  IMAD.U32 R31, R18, 0x10000, RZ ;  /* 0x00010000121f7824 */ /* 0x000fe200078e00ff */
[----:B------:R-:W-:Y:S01]  /*9e60*/  LOP3.LUT R28, R15, 0xffff0000, RZ, 0xc0, !PT ;  /* 0xffff00000f1c7812 */ /* 0x000fe200078ec0ff */
[----:B------:R-:W-:Y:S01]  /*9e70*/  @!P0 FADD.FTZ R14, -R14, -RZ ;  /* 0x800000ff0e0e8221 */ /* 0x000fe20000010100 */
[C---:B------:R-:W-:Y:S01]  /*9e80*/  SHF.L.U32 R15, R17.reuse, 0x10, RZ ;  /* 0x00000010110f7819 */ /* 0x040fe200000006ff */
[----:B------:R-:W-:Y:S01]  /*9e90*/  @!P0 FADD.FTZ R16, -R16, -RZ ;  /* 0x800000ff10108221 */ /* 0x000fe20000010100 */
[----:B------:R-:W-:Y:S01]  /*9ea0*/  LOP3.LUT R30, R17, 0xffff0000, RZ, 0xc0, !PT ;  /* 0xffff0000111e7812 */ /* 0x000fe200078ec0ff */
[C---:B------:R-:W-:Y:S01]  /*9eb0*/  IMAD.U32 R17, R19.reuse, 0x10000, RZ ;  /* 0x0001000013117824 */ /* 0x040fe200078e00ff */
        /* <DEDUP_REMOVED lines=8> */
[C---:B----4-:R-:W-:Y:S01]  /*9f40*/  IMAD.U32 R13, R21.reuse, 0x10000, RZ ;  /* 0x00010000150d7824 */ /* 0x050fe200078e00ff */
[----:B------:R-:W-:Y:S01]  /*9f50*/  LOP3.LUT R21, R21, 0xffff0000, RZ, 0xc0, !PT ;  /* 0xffff000015157812 */ /* 0x000fe200078ec0ff */
[----:B------:R-:W-:Y:S01]  /*9f60*/  @!P0 FADD.FTZ R17, -R17, -RZ ;  /* 0x800000ff11118221 */ /* 0x000fe20000010100 */
[C---:B------:R-:W-:Y:S01]  /*9f70*/  SHF.L.U32 R15, R20.reuse, 0x10, RZ ;  /* 0x00000010140f7819 */ /* 0x040fe200000006ff */
[----:B------:R-:W-:Y:S01]  /*9f80*/  @!P0 FADD.FTZ R29, -R29, -RZ ;  /* 0x800000ff1d1d8221 */ /* 0x000fe20000010100 */
[----:B------:R-:W-:Y:S01]  /*9f90*/  LOP3.LUT R14, R20, 0xffff0000, RZ, 0xc0, !PT ;  /* 0xffff0000140e7812 */ /* 0x000fe200078ec0ff */
[----:B------:R-:W-:Y:S01]  /*9fa0*/  @!P0 FADD.FTZ R19, -R19, -RZ ;  /* 0x800000ff13138221 */ /* 0x000fe20000010100 */
[----:B------:R-:W-:Y:S01]  /*9fb0*/  LOP3.LUT R18, R22, 0xffff0000, RZ, 0xc0, !PT ;  /* 0xffff000016127812 */ /* 0x000fe200078ec0ff */
[----:B------:R-:W-:Y:S01]  /*9fc0*/  FMUL.FTZ R31, R26, R31 ;  /* 0x0000001f1a1f7220 */ /* 0x000fe20000410000 */
[----:B------:R-:W-:-:S02]  /*9fd0*/  IMAD.U32 R20, R22, 0x10000, RZ ;  /* 0x0001000016147824 */ /* 0x000fc400078e00ff */
[----:B------:R-:W-:Y:S01]  /*9fe0*/  FMUL.FTZ R12, R12, R17 ;  /* 0x000000110c0c7220 */ /* 0x000fe20000410000 */
[----:B------:R-:W-:Y:S01]  /*9ff0*/  FFMA.FTZ R6, R11, R13, R6 ;  /* 0x0000000d0b067223 */ /* 0x000fe20000010006 */
[----:B------:R-:W-:Y:S01]  /*a000*/  FFMA.FTZ R21, R0, R21, R27 ;  /* 0x0000001500157223 */ /* 0x000fe2000001001b */
[C---:B------:R-:W-:Y:S01]  /*a010*/  SHF.L.U32 R17, R23.reuse, 0x10, RZ ;  /* 0x0000001017117819 */ /* 0x040fe200000006ff */
[----:B------:R-:W-:Y:S01]  /*a020*/  FMUL.FTZ R24, R24, R29 ;  /* 0x0000001d18187220 */ /* 0x000fe20000410000 */
[----:B------:R-:W-:Y:S01]  /*a030*/  LOP3.LUT R22, R23, 0xffff0000, RZ, 0xc0, !PT ;  /* 0xffff000017167812 */ /* 0x000fe200078ec0ff */
[----:B------:R-:W-:Y:S01]  /*a040*/  FMUL.FTZ R19, R28, R19 ;  /* 0x000000131c137220 */ /* 0x000fe20000410000 */
[----:B------:R-:W-:Y:S01]  /*a050*/  FFMA.FTZ R10, R10, R20, R31 ;  /* 0x000000140a0a7223 */ /* 0x000fe2000001001f */
[----:B------:R-:W-:Y:S01]  /*a060*/  FFMA.FTZ R5, R5, R18, R16 ;  /* 0x0000001205057223 */ /* 0x000fe20000010010 */
[----:B------:R-:W-:Y:S01]  /*a070*/  F2FP.BF16.F32.PACK_AB R6, R21, R6 ;  /* 0x000000061506723e */ /* 0x000fe200000010ff */
[----:B------:R-:W-:Y:S01]  /*a080*/  FFMA.FTZ R3, R3, R15, R24 ;  /* 0x0000000f03037223 */ /* 0x000fe20000010018 */
[----:B------:R-:W-:Y:S01]  /*a090*/  FFMA.FTZ R2, R2, R14, R7 ;  /* 0x0000000e02027223 */ /* 0x000fe20000010007 */
[----:B------:R-:W-:Y:S01]  /*a0a0*/  FFMA.FTZ R12, R25, R17, R12 ;  /* 0x00000011190c7223 */ /* 0x000fe2000001000c */
[----:B------:R-:W-:Y:S01]  /*a0b0*/  FFMA.FTZ R19, R4, R22, R19 ;  /* 0x0000001604137223 */ /* 0x000fe20000010013 */
[----:B------:R-:W-:Y:S01]  /*a0c0*/  F2FP.BF16.F32.PACK_AB R10, R5, R10 ;  /* 0x0000000a050a723e */ /* 0x000fe200000010ff */
[----:B------:R-:W-:Y:S01]  /*a0d0*/  IMAD.MOV.U32 R5, RZ, RZ, R6 ;  /* 0x000000ffff057224 */ /* 0x000fe200078e0006 */
[----:B------:R-:W-:-:S02]  /*a0e0*/  F2FP.BF16.F32.PACK_AB R4, R2, R3 ;  /* 0x000000030204723e */ /* 0x000fc400000010ff */
[----:B------:R-:W-:Y:S02]  /*a0f0*/  F2FP.BF16.F32.PACK_AB R7, R19, R12 ;  /* 0x0000000c1307723e */ /* 0x000fe400000010ff */
[----:B------:R-:W-:Y:S02]  /*a100*/  MOV R6, R10 ;  /* 0x0000000a00067202 */ /* 0x000fe40000000f00 */
.L_x_2218:
[----:B------:R-:W-:Y:S05]  /*a110*/  BSYNC B0 ;  /* 0x0000000000007941 */ /* 0x000fea0003800000 */
.L_x_2217:
[----:B-----5:R1:W-:Y:S01]  /*a120*/  STS.128 [R196+0x800], R4 ;  /* 0x00080004c4007388 */ /* 0x0203e20000000c00 */
[----:B------:R-:W-:Y:S05]  /*a130*/  BRA `(.L_x_2210) ;  /* 0x0000000000887947 */ /* 0x000fea0003800000 */
.L_x_2204:
        /* <DEDUP_REMOVED lines=19> */
.L_x_2220:
[----:B------:R-:W-:Y:S05]  /*a270*/  BSYNC B0 ;  /* 0x0000000000007941 */ /* 0x000fea0003800000 */
.L_x_2219:
        /* <DEDUP_REMOVED lines=14> */
.L_x_2210:
[----:B------:R-:W-:Y:S05]  /*a360*/  BSYNC B2 ;  /* 0x0000000000027941 */ /* 0x000fea0003800000 */
.L_x_2203:
[----:B------:R-:W-:Y:S01]  /*a370*/  UIADD3 UR9, UR22, -0x1, URZ ;  /* 0xffffffff16097890 */ /* 0x000fe2000fffe03f */
[----:B-----5:R-:W-:Y:S01]  /*a380*/  VIADD R0, R126, 0x40 ;  /* 0x000000407e007836 */ /* 0x020fe20000000000 */
[----:B------:R-:W-:Y:S01]  /*a390*/  ULDC.64 UR10, c[0x0][0x220] ;  /* 0x00008800000a7ab9 */ /* 0x000fe20000000a00 */
[----:B------:R-:W-:Y:S01]  /*a3a0*/  ULDC.64 UR12, c[0x0][0x218] ;  /* 0x00008600000c7ab9 */ /* 0x000fe20000000a00 */
[----:B------:R-:W-:Y:S01]  /*a3b0*/  USHF.L.U32 UR16, UR9, 0x8, URZ ;  /* 0x0000000809107899 */ /* 0x000fe2000800063f */
[----:B------:R-:W-:Y:S01]  /*a3c0*/  LEA R204, P2, R120, UR10, 0x1 ;  /* 0x0000000a78cc7c11 */ /* 0x000fe2000f8408ff */
[----:B------:R-:W-:Y:S01]  /*a3d0*/  BSSY B0, `(.L_x_2221) ;  /* 0x0000019000007945 */ /* 0x000fe20003800000 */
[----:B------:R-:W-:Y:S01]  /*a3e0*/  LEA R194, P3, R122, UR12, 0x1 ;  /* 0x0000000c7ac27c11 */ /* 0x000fe2000f8608ff */
[----:B------:R-:W-:Y:S01]  /*a3f0*/  UIADD3 UR5, -UR16, UR23, URZ ;  /* 0x0000001710057290 */ /* 0x000fe2000fffe13f */
[----:B------:R-:W-:Y:S01]  /*a400*/  LEA.HI.X R205, R120, UR11, R119, 0x1, P2 ;  /* 0x0000000b78cd7c11 */ /* 0x000fe200090f0c77 */
[----:B-12---:R-:W-:Y:S01]  /*a410*/  VIADD R4, R126, 0x80 ;  /* 0x000000807e047836 */ /* 0x006fe20000000000 */
[----:B------:R-:W-:-:S03]  /*a420*/  LEA.HI.X R195, R122, UR13, R125, 0x1, P3 ;  /* 0x0000000d7ac37c11 */ /* 0x000fc600098f0c7d */
[----:B------:R-:W-:Y:S02]  /*a430*/  ISETP.GE.AND P2, PT, R126, UR5, PT ;  /* 0x000000057e007c0c */ /* 0x000fe4000bf46270 */
[C---:B------:R-:W-:Y:S02]  /*a440*/  ISETP.GE.AND P1, PT, R0.reuse, UR5, PT ;  /* 0x0000000500007c0c */ /* 0x040fe4000bf26270 */
[----:B------:R-:W-:Y:S01]  /*a450*/  ISETP.GE.AND P6, PT, R0, UR5, PT ;  /* 0x0000000500007c0c */ /* 0x000fe2000bfc6270 */
[----:B------:R-:W-:Y:S01]  /*a460*/  VIADD R0, R126, 0x60 ;  /* 0x000000607e007836 */ /* 0x000fe20000000000 */
[C---:B------:R-:W-:Y:S02]  /*a470*/  ISETP.GE.AND P4, PT, R8.reuse, UR5, PT ;  /* 0x0000000508007c0c */ /* 0x040fe4000bf86270 */
        /* <DEDUP_REMOVED lines=10> */
[----:B------:R-:W-:Y:S01]  /*a520*/  @!PT LDS RZ, [RZ] ;  /* 0x00000000fffff984 */ /* 0x000fe20000000800 */
[----:B------:R-:W-:Y:S01]  /*a530*/  @!PT LDS RZ, [RZ] ;  /* 0x00000000fffff984 */ /* 0x000fe20000000800 */
[----:B------:R-:W-:Y:S01]  /*a540*/  @!PT LDS RZ, [RZ] ;  /* 0x00000000fffff984 */ /* 0x000fe20000000800 */
[----:B------:R2:W-:Y:S02]  /*a550*/  LDGSTS.E.BYPASS.LTC128B.128 [R196+0x1000], desc[UR6][R194.64] ;  /* 0x01000000c2c47fae */ /* 0x0005e4000b901d46 */
.L_x_2222:
[----:B------:R-:W-:Y:S05]  /*a560*/  BSYNC B0 ;  /* 0x0000000000007941 */ /* 0x000fea0003800000 */
.L_x_2221:
[----:B------:R-:W-:Y:S01]  /*a570*/  BSSY B0, `(.L_x_2223) ;  /* 0x0000010000007945 */ /* 0x000fe20003800000 */
[----:B------:R-:W-:-:S03]  /*a580*/  ISETP.GE.AND P2, PT, R4, UR5, PT ;  /* 0x0000000504007c0c */ /* 0x000fc6000bf46270 */
[----:B------:R-:W-:Y:S10]  /*a590*/  @P4 BRA `(.L_x_2224) ;  /* 0x0000000000344947 */ /* 0x000ff40003800000 */
        /* <DEDUP_REMOVED lines=13> */
.L_x_2224:
[----:B------:R-:W-:Y:S05]  /*a670*/  BSYNC B0 ;  /* 0x0000000000007941 */ /* 0x000fea0003800000 */
.L_x_2223:
        /* <DEDUP_REMOVED lines=8> */
[----:B------:R-:W5:Y:S02]  /*a700*/  LDC.64 R2, c[0x0][0x248] ;  /* 0x00009200ff027b82 */ /* 0x000f640000000a00 */
[----:B-----5:R-:W-:-:S04]  /*a710*/  LEA R4, P1, R2, R194, 0x7 ;  /* 0x000000c202047211 */ /* 0x020fc800078238ff */
[----:B------:R-:W-:-:S05]  /*a720*/  LEA.HI.X R5, R2, R195, R3, 0x7, P1 ;  /* 0x000000c302057211 */ /* 0x000fca00008f3c03 */
[----:B------:R-:W-:Y:S01]  /*a730*/  @!PT LDS RZ, [RZ] ;  /* 0x00000000fffff984 */ /* 0x000fe20000000800 */
[----:B------:R-:W-:Y:S01]  /*a740*/  @!PT LDS RZ, [RZ] ;  /* 0x00000000fffff984 */ /* 0x000fe20000000800 */
[----:B------:R-:W-:Y:S01]  /*a750*/  @!PT LDS RZ, [RZ] ;  /* 0x00000000fffff984 */ /* 0x000fe20000000800 */
[----:B------:R1:W-:Y:S04]  /*a760*/  LDGSTS.E.BYPASS.LTC128B.128 [R196+0x2000], desc[UR6][R4.64] ;  /* 0x0200000004c47fae */ /* 0x0003e8000b901d46 */
.L_x_2226:
[----:B------:R-:W-:Y:S05]  /*a770*/  BSYNC B0 ;  /* 0x0000000000007941 */ /* 0x000fea0003800000 */
.L_x_2225:
[----:B------:R-:W-:Y:S01]  /*a780*/  BSSY B0, `(.L_x_2227) ;  /* 0x000000f000007945 */ /* 0x000fe20003800000 */
[----:B------:R-:W-:-:S03]  /*a790*/  ISETP.GE.AND P1, PT, R0, UR5, PT ;  /* 0x0000000500007c0c */ /* 0x000fc6000bf26270 */
[----:B------:R-:W-:Y:S10]  /*a7a0*/  @P3 BRA `(.L_x_2228) ;  /* 0x0000000000303947 */ /* 0x000ff40003800000 */
[----:B------:R-:W-:Y:S02]  /*a7b0*/  ULDC UR8, c[0x0][0x2d0] ;  /* 0x0000b40000087ab9 */ /* 0x000fe40000000800 */
[----:B------:R-:W-:-:S13]  /*a7c0*/  ISETP.GE.AND P3, PT, R148, UR8, PT ;  /* 0x0000000894007c0c */ /* 0x000fda000bf66270 */
[----:B------:R1:W-:Y:S01]  /*a7d0*/  @P3 STS.128 [R196+0x2800], RZ ;  /* 0x002800ffc4003388 */ /* 0x0003e20000000c00 */
[----:B------:R-:W-:Y:S05]  /*a7e0*/  @P3 BRA `(.L_x_2228) ;  /* 0x0000000000203947 */ /* 0x000fea0003800000 */
[----:B------:R-:W1:Y:S02]  /*a7f0*/  LDC.64 R2, c[0x0][0x248] ;  /* 0x00009200ff027b82 */ /* 0x000e640000000a00 */
[----:B-1----:R-:W-:-:S04]  /*a800*/  IMAD.WIDE.U32 R4, R2, 0xc0, R194 ;  /* 0x000000c002047825 */ /* 0x002fc800078e00c2 */
[----:B------:R-:W-:-:S05]  /*a810*/  IMAD R3, R3, 0xc0, RZ ;  /* 0x000000c003037824 */ /* 0x000fca00078e02ff */
[----:B------:R-:W-:-:S05]  /*a820*/  IADD3 R5, R3, R5, RZ ;  /* 0x0000000503057210 */ /* 0x000fca0007ffe0ff */
[----:B------:R-:W-:Y:S01]  /*a830*/  @!PT LDS RZ, [RZ] ;  /* 0x00000000fffff984 */ /* 0x000fe20000000800 */
[----:B------:R-:W-:Y:S01]  /*a840*/  @!PT LDS RZ, [RZ] ;  /* 0x00000000fffff984 */ /* 0x000fe20000000800 */
[----:B------:R-:W-:Y:S01]  /*a850*/  @!PT LDS RZ, [RZ] ;  /* 0x00000000fffff984 */ /* 0x000fe20000000800 */
[----:B------:R1:W-:Y:S02]  /*a860*/  LDGSTS.E.BYPASS.LTC128B.128 [R196+0x2800], desc[UR6][R4.64] ;  /* 0x0280000004c47fae */ /* 0x0003e4000b901d46 */
.L_x_2228:
[----:B------:R-:W-:Y:S05]  /*a870*/  BSYNC B0 ;  /* 0x0000000000007941 */ /* 0x000fea0003800000 */
.L_x_2227:
        /* <DEDUP_REMOVED lines=15> */
.L_x_2230:
[----:B------:R-:W-:Y:S05]  /*a970*/  BSYNC B0 ;  /* 0x0000000000007941 */ /* 0x000fea0003800000 */
.L_x_2229:
        /* <DEDUP_REMOVED lines=15> */
.L_x_2232:
[----:B------:R-:W-:Y:S05]  /*aa70*/  BSYNC B0 ;  /* 0x0000000000007941 */ /* 0x000fea0003800000 */
.L_x_2231:
[----:B------:R-:W-:Y:S01]  /*aa80*/  BSSY B0, `(.L_x_2233) ;  /* 0x0000010000007945 */ /* 0x000fe20003800000 */
[C---:B------:R-:W-:Y:S02]  /*aa90*/  ISETP.GE.AND P1, PT, R126.reuse, UR5, PT ;  /* 0x000000057e007c0c */ /* 0x040fe4000bf26270 */
[----:B------:R-:W-:Y:S01]  /*aaa0*/  IADD3 R126, R126, 0xe0, RZ ;  /* 0x000000e07e7e7810 */ /* 0x000fe20007ffe0ff */
[----:B------:R-:W-:Y:S05]  /*aab0*/  @P2 BRA `(.L_x_2234) ;  /* 0x0000000000302947 */ /* 0x000fea0003800000 */
        /* <DEDUP_REMOVED lines=12> */
.L_x_2234:
[----:B------:R-:W-:Y:S05]  /*ab80*/  BSYNC B0 ;  /* 0x0000000000007941 */ /* 0x000fea0003800000 */
.L_x_2233:
[----:B------:R-:W-:Y:S01]  /*ab90*/  ISETP.GE.AND P2, PT, R126, UR5, PT ;  /* 0x000000057e007c0c */ /* 0x000fe2000bf46270 */
[----:B------:R-:W-:Y:S01]  /*aba0*/  BSSY B0, `(.L_x_2235) ;  /* 0x0000013000007945 */ /* 0x000fe20003800000 */
[----:B-1----:R-:W-:Y:S02]  /*abb0*/  LOP3.LUT R4, R56, 0x7fffffe, RZ, 0xc0, !PT ;  /* 0x07fffffe38047812 */ /* 0x002fe400078ec0ff */
[----:B------:R-:W-:Y:S02]  /*abc0*/  SHF.R.S32.HI R2, RZ, 0x1f, R57 ;  /* 0x0000001fff027819 */ /* 0x000fe40000011439 */
[----:B------:R-:W-:Y:S01]  /*abd0*/  LOP3.LUT R60, R60, 0xfffffff8, RZ, 0xc0, !PT ;  /* 0xfffffff83c3c7812 */ /* 0x000fe200078ec0ff */
[----:B------:R-:W-:Y:S01]  /*abe0*/  IMAD.IADD R4, R57, 0x1, -R4 ;  /* 0x0000000139047824 */ /* 0x000fe200078e0a04 */
[----:B------:R-:W-:-:S05]  /*abf0*/  LEA.HI R57, R2, R57, RZ, 0x3 ;  /* 0x0000003902397211 */ /* 0x000fca00078f18ff */
[----:B------:R-:W-:Y:S05]  /*ac00*/  @P2 BRA `(.L_x_2236) ;  /* 0x0000000000302947 */ /* 0x000fea0003800000 */
[----:B------:R-:W-:Y:S02]  /*ac10*/  ULDC UR8, c[0x0][0x2d0] ;  /* 0x0000b40000087ab9 */ /* 0x000fe40000000800 */
[----:B------:R-:W-:-:S13]  /*ac20*/  ISETP.GE.AND P2, PT, R148, UR8, PT ;  /* 0x0000000894007c0c */ /* 0x000fda000bf46270 */
[----:B------:R1:W-:Y:S01]  /*ac30*/  @P2 STS.128 [R196+0x4800], RZ ;  /* 0x004800ffc4002388 */ /* 0x0003e20000000c00 */
[----:B------:R-:W-:Y:S05]  /*ac40*/  @P2 BRA `(.L_x_2236) ;  /* 0x0000000000202947 */ /* 0x000fea0003800000 */
[----:B------:R-:W5:Y:S02]  /*ac50*/  LDC.64 R2, c[0x0][0x248] ;  /* 0x00009200ff027b82 */ /* 0x000f640000000a00 */
[----:B-----5:R-:W-:-:S04]  /*ac60*/  IMAD.WIDE.U32 R6, R2, 0x1c0, R194 ;  /* 0x000001c002067825 */ /* 0x020fc800078e00c2 */
[----:B------:R-:W-:-:S05]  /*ac70*/  IMAD R3, R3, 0x1c0, RZ ;  /* 0x000001c003037824 */ /* 0x000fca00078e02ff */
[----:B------:R-:W-:-:S05]  /*ac80*/  IADD3 R7, R3, R7, RZ ;  /* 0x0000000703077210 */ /* 0x000fca0007ffe0ff */
[----:B------:R-:W-:Y:S01]  /*ac90*/  @!PT LDS RZ, [RZ] ;  /* 0x00000000fffff984 */ /* 0x000fe20000000800 */
[----:B------:R-:W-:Y:S01]  /*aca0*/  @!PT LDS RZ, [RZ] ;  /* 0x00000000fffff984 */ /* 0x000fe20000000800 */
[----:B------:R-:W-:Y:S01]  /*acb0*/  @!PT LDS RZ, [RZ] ;  /* 0x00000000fffff984 */ /* 0x000fe20000000800 */
[----:B------:R1:W-:Y:S02]  /*acc0*/  LDGSTS.E.BYPASS.LTC128B.128 [R196+0x4800], desc[UR6][R6.64] ;  /* 0x0480000006c47fae */ /* 0x0003e4000b901d46 */
.L_x_2236:
[----:B------:R-:W-:Y:S05]  /*acd0*/  BSYNC B0 ;  /* 0x0000000000007941 */ /* 0x000fea0003800000 */
.L_x_2235:
[----:B------:R-:W-:Y:S01]  /*ace0*/  ULDC.64 UR14, c[0x0][0x3d0] ;  /* 0x0000f400000e7ab9 */ /* 0x000fe20000000a00 */
[----:B------:R-:W0:Y:S01]  /*acf0*/  LDGDEPBAR ;  /* 0x00000000000079af */ /* 0x000e220000000000 */
[----:B------:R-:W-:Y:S01]  /*ad00*/  UIMAD UR24, UR24, UR14, URZ ;  /* 0x0000000e181872a4 */ /* 0x000fe2000f8e023f */
[----:B------:R-:W-:Y:S01]  /*ad10*/  IMAD.IADD R3, R49, 0x1, -R60 ;  /* 0x0000000131037824 */ /* 0x000fe200078e0a3c */
[----:B------:R-:W-:Y:S01]  /*ad20*/  UMOV UR29, UR25 ;  /* 0x00000019001d7c82 */ /* 0x000fe20008000000 */
[----:B------:R-:W-:Y:S01]  /*ad30*/  SHF.R.S32.HI R5, RZ, 0x4, R58 ;  /* 0x00000004ff057819 */ /* 0x000fe2000001143a */
[----:B------:R-:W-:Y:S01]  /*ad40*/  UIMAD.WIDE.U32 UR28, UR26, UR14, UR28 ;  /* 0x0000000e1a1c72a5 */ /* 0x000fe2000f8e001c */
[----:B------:R-:W-:Y:S01]  /*ad50*/  ISETP.GE.AND P2, PT, R0, UR5, PT ;  /* 0x0000000500007c0c */ /* 0x000fe2000bf46270 */
[----:B------:R-:W-:Y:S01]  /*ad60*/  UIMAD UR24, UR26, UR15, UR24 ;  /* 0x0000000f1a1872a4 */ /* 0x000fe2000f8e0218 */
[----:B------:R-:W-:Y:S01]  /*ad70*/  LEA.HI R166, R58, R5, RZ, 0x1 ;  /* 0x000000053aa67211 */ /* 0x000fe200078f08ff */
[----:B-1----:R-:W-:Y:S01]  /*ad80*/  IMAD.SHL.U32 R7, R51, 0x40, RZ ;  /* 0x0000004033077824 */ /* 0x002fe200078e00ff */
[----:B------:R-:W-:Y:S01]  /*ad90*/  ULDC.64 UR14, c[0x0][0x3c8] ;  /* 0x0000f200000e7ab9 */ /* 0x000fe20000000a00 */
[----:B------:R-:W-:Y:S01]  /*ada0*/  UIADD3 UR24, UR29, UR24, URZ ;  /* 0x000000181d187290 */ /* 0x000fe2000fffe03f */
[----:B------:R-:W-:Y:S01]  /*adb0*/  LEA.HI R2, R3, R3, RZ, 0x1 ;  /* 0x0000000303027211 */ /* 0x000fe200078f08ff */
[----:B------:R-:W-:Y:S01]  /*adc0*/  ULEA UR14, UP0, UR28, UR14, 0x2 ;  /* 0x0000000e1c0e7291 */ /* 0x000fe2000f80103f */
[----:B------:R-:W-:Y:S01]  /*add0*/  LOP3.LUT R166, R166, 0xfffffffe, RZ, 0xc0, !PT ;  /* 0xfffffffea6a67812 */ /* 0x000fe200078ec0ff */
[----:B------:R-:W-:Y:S01]  /*ade0*/  IMAD.SHL.U32 R11, R57, 0x20, RZ ;  /* 0x00000020390b7824 */ /* 0x000fe200078e00ff */
[----:B------:R-:W-:Y:S01]  /*adf0*/  LOP3.LUT R0, R2, 0x3fffffe, RZ, 0xc0, !PT ;  /* 0x03fffffe02007812 */ /* 0x000fe200078ec0ff */
[----:B------:R-:W-:Y:S01]  /*ae00*/  ULEA.HI.X UR15, UR28, UR15, UR24, 0x2, UP0 ;  /* 0x0000000f1c0f7291 */ /* 0x000fe200080f1418 */
[----:B------:R-:W-:Y:S01]  /*ae10*/  SHF.R.S32.HI R2, RZ, 0x1, R2 ;  /* 0x00000001ff027819 */ /* 0x000fe20000011402 */
[----:B------:R-:W-:Y:S01]  /*ae20*/  IMAD.U32 R12, RZ, RZ, UR14 ;  /* 0x0000000eff0c7e24 */ /* 0x000fe2000f8e00ff */
[----:B------:R-:W-:Y:S01]  /*ae30*/  LOP3.LUT R7, R7, 0xc0, RZ, 0xc0, !PT ;  /* 0x000000c007077812 */ /* 0x000fe200078ec0ff */
[----:B------:R-:W-:Y:S01]  /*ae40*/  IMAD.IADD R166, R5, 0x1, -R166 ;  /* 0x0000000105a67824 */ /* 0x000fe200078e0aa6 */
[----:B------:R-:W-:Y:S01]  /*ae50*/  LOP3.LUT R11, R11, 0xffffff00, RZ, 0xc0, !PT ;  /* 0xffffff000b0b7812 */ /* 0x000fe200078ec0ff */
[----:B------:R-:W-:Y:S01]  /*ae60*/  IMAD.U32 R13, RZ, RZ, UR15 ;  /* 0x0000000fff0d7e24 */ /* 0x000fe2000f8e00ff */
[----:B------:R-:W-:-:S04]  /*ae70*/  DEPBAR.LE SB0, 0x0 ;  /* 0x000080000000791a */ /* 0x000fc80000000000 */
[----:B------:R1:W5:Y:S01]  /*ae80*/  LDG.E R117, desc[UR6][R12.64] ;  /* 0x000000060c757981 */ /* 0x000362000c1e1900 */
[----:B------:R-:W-:Y:S01]  /*ae90*/  IMAD.SHL.U32 R5, R2, 0x40, RZ ;  /* 0x0000004002057824 */ /* 0x000fe200078e00ff */
[----:B------:R-:W-:Y:S01]  /*aea0*/  ULDC UR8, c[0x0][0x2e8] ;  /* 0x0000ba0000087ab9 */ /* 0x000fe20000000800 */
[----:B------:R-:W-:Y:S01]  /*aeb0*/  IMAD.IADD R3, R3, 0x1, -R0 ;  /* 0x0000000103037824 */ /* 0x000fe200078e0a00 */
[----:B------:R-:W-:Y:S01]  /*aec0*/  BAR.SYNC.DEFER_BLOCKING 0x0 ;  /* 0x0000000000007b1d */ /* 0x000fe20000010000 */
[----:B------:R-:W-:Y:S01]  /*aed0*/  IMAD.SHL.U32 R0, R59, 0x8, RZ ;  /* 0x000000083b007824 */ /* 0x000fe200078e00ff */
[----:B------:R-:W-:Y:S01]  /*aee0*/  LOP3.LUT R5, R5, 0xc0, RZ, 0xc0, !PT ;  /* 0x000000c005057812 */ /* 0x000fe200078ec0ff */
[----:B------:R-:W-:Y:S02]  /*aef0*/  IMAD.SHL.U32 R6, R166, 0x8, RZ ;  /* 0x00000008a6067824 */ /* 0x000fe400078e00ff */
[----:B------:R-:W-:Y:S01]  /*af00*/  IMAD R11, R50, 0x200, R11 ;  /* 0x00000200320b7824 */ /* 0x000fe200078e020b */
[----:B------:R-:W-:Y:S01]  /*af10*/  LOP3.LUT R0, R5, 0x8, R0, 0xf8, !PT ;  /* 0x0000000805007812 */ /* 0x000fe200078ef800 */
[----:B------:R-:W-:Y:S01]  /*af20*/  BSSY B0, `(.L_x_2237) ;  /* 0x0000017000007945 */ /* 0x000fe20003800000 */
[----:B------:R-:W-:Y:S01]  /*af30*/  SHF.R.U32.HI R5, RZ, 0x3, R5 ;  /* 0x00000003ff057819 */ /* 0x000fe20000011605 */
[----:B------:R-:W-:Y:S01]  /*af40*/  IMAD R166, R166, 0x8, R3 ;  /* 0x00000008a6a67824 */ /* 0x000fe200078e0203 */
[----:B------:R-:W-:Y:S01]  /*af50*/  LOP3.LUT R6, R7, 0x8, R6, 0xf8, !PT ;  /* 0x0000000807067812 */ /* 0x000fe200078ef806 */
[----:B------:R-:W-:Y:S01]  /*af60*/  IMAD R4, R4, 0x20, R11 ;  /* 0x0000002004047824 */ /* 0x000fe200078e020b */
[----:B------:R-:W-:-:S02]  /*af70*/  SHF.R.U32.HI R7, RZ, 0x3, R7 ;  /* 0x00000003ff077819 */ /* 0x000fc40000011607 */
[----:B------:R-:W-:Y:S01]  /*af80*/  LOP3.LUT R5, R0, R5, RZ, 0x3c, !PT ;  /* 0x0000000500057212 */ /* 0x000fe200078e3cff */
[----:B------:R1:W-:Y:S04]  /*af90*/  @P1 STS [R196+0x5000], RZ ;  /* 0x005000ffc4001388 */ /* 0x0003e80000000800 */
[----:B------:R1:W-:Y:S04]  /*afa0*/  @P1 STS [R196+0x5004], RZ ;  /* 0x005004ffc4001388 */ /* 0x0003e80000000800 */
[----:B------:R1:W-:Y:S01]  /*afb0*/  @P1 STS.64 [R196+0x5008], RZ ;  /* 0x005008ffc4001388 */ /* 0x0003e20000000a00 */
[----:B------:R-:W1:Y:S01]  /*afc0*/  MUFU.RCP R0, UR8 ;  /* 0x0000000800007d08 */ /* 0x000e620008001000 */
[----:B------:R-:W-:Y:S01]  /*afd0*/  LOP3.LUT R3, R6, R7, RZ, 0x3c, !PT ;  /* 0x0000000706037212 */ /* 0x000fe200078e3cff */
[----:B------:R-:W-:Y:S06]  /*afe0*/  @P1 BRA `(.L_x_2238) ;  /* 0x0000000000281947 */ /* 0x000fec0003800000 */
        /* <DEDUP_REMOVED lines=10> */
.L_x_2238:
[----:B------:R-:W-:Y:S05]  /*b090*/  BSYNC B0 ;  /* 0x0000000000007941 */ /* 0x000fea0003800000 */
.L_x_2237:
        /* <DEDUP_REMOVED lines=18> */
.L_x_2240:
[----:B------:R-:W-:Y:S05]  /*b1c0*/  BSYNC B0 ;  /* 0x0000000000007941 */ /* 0x000fea0003800000 */
.L_x_2239:
        /* <DEDUP_REMOVED lines=14> */
.L_x_2242:
[----:B------:R-:W-:Y:S05]  /*b2b0*/  BSYNC B0 ;  /* 0x0000000000007941 */ /* 0x000fea0003800000 */
.L_x_2241:
        /* <DEDUP_REMOVED lines=8> */
[----:B-1----:R-:W-:-:S04]  /*b340*/  IMAD.WIDE.U32 R6, R4, 0xc0, R204 ;  /* 0x000000c004067825 */ /* 0x002fc800078e00cc */
[----:B------:R-:W-:-:S05]  /*b350*/  IMAD R5, R5, 0xc0, RZ ;  /* 0x000000c005057824 */ /* 0x000fca00078e02ff */
[----:B------:R-:W-:-:S05]  /*b360*/  IADD3 R7, R5, R7, RZ ;  /* 0x0000000705077210 */ /* 0x000fca0007ffe0ff */
[----:B------:R-:W-:Y:S01]  /*b370*/  @!PT LDS RZ, [RZ] ;  /* 0x00000000fffff984 */ /* 0x000fe20000000800 */
[----:B------:R-:W-:Y:S01]  /*b380*/  @!PT LDS RZ, [RZ] ;  /* 0x00000000fffff984 */ /* 0x000fe20000000800 */
[----:B------:R-:W-:Y:S01]  /*b390*/  @!PT LDS RZ, [RZ] ;  /* 0x00000000fffff984 */ /* 0x000fe20000000800 */
[----:B------:R1:W-:Y:S02]  /*b3a0*/  LDGSTS.E.BYPASS.LTC128B.128 [R196+0x6800], desc[UR6][R6.64] ;  /* 0x0680000006c47fae */ /* 0x0003e4000b901d46 */
.L_x_2244:
[----:B------:R-:W-:Y:S05]  /*b3b0*/  BSYNC B0 ;  /* 0x0000000000007941 */ /* 0x000fea0003800000 */
.L_x_2243:
        /* <DEDUP_REMOVED lines=14> */
.L_x_2246:
[----:B------:R-:W-:Y:S05]  /*b4a0*/  BSYNC B0 ;  /* 0x0000000000007941 */ /* 0x000fea0003800000 */
.L_x_2245:
        /* <DEDUP_REMOVED lines=15> */
.L_x_2248:
[----:B------:R-:W-:Y:S05]  /*b5a0*/  BSYNC B0 ;  /* 0x0000000000007941 */ /* 0x000fea0003800000 */
.L_x_2247:
        /* <DEDUP_REMOVED lines=15> */
.L_x_2250:
[----:B------:R-:W-:Y:S05]  /*b6a0*/  BSYNC B0 ;  /* 0x0000000000007941 */ /* 0x000fea0003800000 */
.L_x_2249:
        /* <DEDUP_REMOVED lines=15> */
.L_x_2252:
[----:B------:R-:W-:Y:S05]  /*b7a0*/  BSYNC B0 ;  /* 0x0000000000007941 */ /* 0x000fea0003800000 */
.L_x_2251:
[----:B-1----:R-:W-:Y:S01]  /*b7b0*/  LDSM.16.M88.4 R4, [R168] ;  /* 0x00000000a804783b */ /* 0x002fe20000000200 */
[----:B------:R-:W-:Y:S01]  /*b7c0*/  LOP3.LUT P0, RZ, R2, 0x2, RZ, 0xc0, !PT ;  /* 0x0000000202ff7812 */ /* 0x000fe2000780c0ff */
[C---:B------:R-:W-:Y:S01]  /*b7d0*/  VIADD R2, R166.reuse, 0x1000 ;  /* 0x00001000a6027836 */ /* 0x040fe20000000000 */
[----:B------:R-:W-:Y:S01]  /*b7e0*/  ULDC.64 UR4, c[0x0][0x398] ;  /* 0x0000e60000047ab9 */ /* 0x000fe20000000a00 */
[----:B------:R-:W1:Y:S01]  /*b7f0*/  LDSM.16.M88.4 R20, [R166+0x1000] ;  /* 0x00100000a614783b */ /* 0x000e620000000200 */
[----:B------:R-:W-:Y:S01]  /*b800*/  VIADD R165, R166, 0x1020 ;  /* 0x00001020a6a57836 */ /* 0x000fe20000000000 */
[----:B------:R-:W-:Y:S01]  /*b810*/  LEA R50, R50, UR27, 0x4 ;  /* 0x0000001b32327c11 */ /* 0x000fe2000f8e20ff */
[----:B------:R-:W-:Y:S01]  /*b820*/  IMAD R167, R9, 0x2, R168 ;  /* 0x0000000209a77824 */ /* 0x000fe200078e02a8 */
[----:B------:R-:W2:Y:S01]  /*b830*/  LDSM.16.M88.4 R44, [R166+0x1400] ;  /* 0x00140000a62c783b */ /* 0x000ea20000000200 */
[----:B-----5:R-:W-:Y:S01]  /*b840*/  FMUL.FTZ R0, R117, R0 ;  /* 0x0000000075007220 */ /* 0x020fe20000410000 */
[----:B------:R-:W-:-:S02]  /*b850*/  UISETP.GE.AND UP0, UPT, UR22, 0x2, UPT ;  /* 0x000000021600788c */ /* 0x000fc4000bf06270 */
[----:B------:R-:W-:Y:S02]  /*b860*/  LDSM.16.M88.4 R12, [R167] ;  /* 0x00000000a70c783b */ /* 0x000fe40000000200 */
[----:B------:R-:W-:Y:S01]  /*b870*/  @P0 VIADD R165, R2, 0xffffffe0 ;  /* 0xffffffe002a50836 */ /* 0x000fe20000000000 */
[----:B------:R-:W-:Y:S01]  /*b880*/  R2UR UR8, R0 ;  /* 0x00000000000872ca */ /* 0x000fe200000e0000 */
[----:B---34-:R-:W-:Y:S04]  /*b890*/  LDSM.16.M88.4 R16, [R166+0x1800] ;  /* 0x00180000a610783b */ /* 0x018fe80000000200 */
[----:B------:R-:W3:Y:S04]  /*b8a0*/  LDSM.16.M88.4 R40, [R165] ;  /* 0x00000000a528783b */ /* 0x000ee80000000200 */
[----:B------:R-:W4:Y:S04]  /*b8b0*/  LDSM.16.M88.4 R36, [R165+0x400] ;  /* 0x00040000a524783b */ /* 0x000f280000000200 */
[----:B------:R-:W4:Y:S04]  /*b8c0*/  LDSM.16.M88.4 R112, [R166+0x1c00] ;  /* 0x001c0000a670783b */ /* 0x000f280000000200 */
[----:B------:R-:W4:Y:S04]  /*b8d0*/  LDSM.16.M88.4 R104, [R166+0x2000] ;  /* 0x00200000a668783b */ /* 0x000f280000000200 */
[----:B------:R-:W4:Y:S04]  /*b8e0*/  LDSM.16.M88.4 R96, [R166+0x2400] ;  /* 0x00240000a660783b */ /* 0x000f280000000200 */
[----:B------:R-:W4:Y:S01]  /*b8f0*/  LDSM.16.M88.4 R32, [R165+0x800] ;  /* 0x00080000a520783b */ /* 0x000f220000000200 */
[C---:B-1----:R-:W-:Y:S03]  /*b900*/  HMMA.16816.F32.BF16 R28, R4.reuse, R20, RZ ;  /* 0x00000014041c723c */ /* 0x042fe600000418ff */
[----:B------:R-:W1:Y:S04]  /*b910*/  LDSM.16.M88.4 R88, [R166+0x2800] ;  /* 0x00280000a658783b */ /* 0x000e680000000200 */
[----:B------:R-:W1:Y:S01]  /*b920*/  LDSM.16.M88.4 R80, [R166+0x2c00] ;  /* 0x002c0000a650783b */ /* 0x000e620000000200 */
[C---:B------:R-:W-:Y:S03]  /*b930*/  HMMA.16816.F32.BF16 R20, R4.reuse, R22, RZ ;  /* 0x000000160414723c */ /* 0x040fe600000418ff */
[----:B------:R-:W1:Y:S03]  /*b940*/  LDSM.16.M88.4 R72, [R166+0x3000] ;  /* 0x00300000a648783b */ /* 0x000e660000000200 */
[C---:B--2---:R-:W-:Y:S01]  /*b950*/  HMMA.16816.F32.BF16 R24, R4.reuse, R44, RZ ;  /* 0x0000002c0418723c */ /* 0x044fe200000418ff */
[----:B------:R-:W2:Y:S04]  /*b960*/  LDSM.16.M88.4 R64, [R166+0x3400] ;  /* 0x00340000a640783b */ /* 0x000ea80000000200 */
[----:B------:R-:W2:Y:S01]  /*b970*/  LDSM.16.M88.4 R56, [R166+0x3800] ;  /* 0x00380000a638783b */ /* 0x000ea20000000200 */
[----:B------:R-:W-:Y:S03]  /*b980*/  HMMA.16816.F32.BF16 R8, R4, R46, RZ ;  /* 0x0000002e0408723c */ /* 0x000fe600000418ff */
[----:B------:R-:W2:Y:S03]  /*b990*/  LDSM.16.M88.4 R44, [R166+0x3c00] ;  /* 0x003c0000a62c783b */ /* 0x000ea60000000200 */
[C---:B---3--:R-:W-:Y:S01]  /*b9a0*/  HMMA.16816.F32.BF16 R28, R12.reuse, R40, R28 ;  /* 0x000000280c1c723c */ /* 0x048fe2000004181c */
[----:B------:R-:W-:Y:S04]  /*b9b0*/  LDSM.16.M88.4 R132, [R166+0x4c00] ;  /* 0x004c0000a684783b */ /* 0x000fe80000000200 */
[----:B------:R-:W-:Y:S01]  /*b9c0*/  LDSM.16.M88.4 R144, [R165+0xc00] ;  /* 0x000c0000a590783b */ /* 0x000fe20000000200 */
[C---:B------:R-:W-:Y:S03]  /*b9d0*/  HMMA.16816.F32.BF16 R20, R12.reuse, R42, R20 ;  /* 0x0000002a0c14723c */ /* 0x040fe60000041814 */
[----:B------:R-:W-:Y:S03]  /*b9e0*/  LDSM.16.M88.4 R140, [R165+0x1000] ;  /* 0x00100000a58c783b */ /* 0x000fe60000000200 */
[C---:B----4-:R-:W-:Y:S01]  /*b9f0*/  HMMA.16816.F32.BF16 R24, R12.reuse, R36, R24 ;  /* 0x000000240c18723c */ /* 0x050fe20000041818 */
[----:B------:R-:W-:Y:S01]  /*ba00*/  LDSM.16.M88.4 R136, [R165+0x1400] ;  /* 0x00140000a588783b */ /* 0x000fe20000000200 */
[----:B------:R-:W3:Y:S04]  /*ba10*/  S2R R2, SR_TID.X ;  /* 0x0000000000027919 */ /* 0x000ee80000002100 */
[----:B------:R-:W-:Y:S01]  /*ba20*/  HMMA.16816.F32.BF16 R8, R12, R38, R8 ;  /* 0x000000260c08723c */ /* 0x000fe20000041808 */
[----:B------:R-:W4:Y:S05]  /*ba30*/  LDSM.16.M88.4 R36, [R166+0x4000] ;  /* 0x00400000a624783b */ /* 0x000f2a0000000200 */
[----:B------:R-:W-:Y:S01]  /*ba40*/  FMUL.FTZ R28, R28, UR5 ;  /* 0x000000051c1c7c20 */ /* 0x000fe20008410000 */
[----:B------:R-:W-:Y:S01]  /*ba50*/  FMUL.FTZ R29, R29, UR5 ;  /* 0x000000051d1d7c20 */ /* 0x000fe20008410000 */
[----:B------:R-:W-:Y:S01]  /*ba60*/  FMUL.FTZ R30, R30, UR5 ;  /* 0x000000051e1e7c20 */ /* 0x000fe20008410000 */
[----:B------:R-:W-:Y:S01]  /*ba70*/  FMUL.FTZ R31, R31, UR5 ;  /* 0x000000051f1f7c20 */ /* 0x000fe20008410000 */
[----:B------:R-:W-:Y:S01]  /*ba80*/  MUFU.TANH R48, R28 ;  /* 0x0000001c00307308 */ /* 0x000fe20000002400 */
[C---:B------:R-:W-:Y:S01]  /*ba90*/  HMMA.16816.F32.BF16 R152, R4.reuse, R16, RZ ;  /* 0x000000100498723c */ /* 0x040fe200000418ff */
[----:B------:R-:W-:Y:S01]  /*baa0*/  FMUL.FTZ R20, R20, UR5 ;  /* 0x0000000514147c20 */ /* 0x000fe20008410000 */
[----:B------:R-:W-:Y:S01]  /*bab0*/  FMUL.FTZ R21, R21, UR5 ;  /* 0x0000000515157c20 */ /* 0x000fe20008410000 */
[----:B------:R-:W-:Y:S01]  /*bac0*/  FMUL.FTZ R151, R22, UR5 ;  /* 0x0000000516977c20 */ /* 0x000fe20008410000 */
[----:B------:R-:W-:Y:S01]  /*bad0*/  FMUL.FTZ R156, R23, UR5 ;  /* 0x00000005179c7c20 */ /* 0x000fe20008410000 */
[----:B------:R-:W0:Y:S01]  /*bae0*/  LDGDEPBAR ;  /* 0x00000000000079af */ /* 0x000e220000000000 */
[C---:B------:R-:W-:Y:S01]  /*baf0*/  HMMA.16816.F32.BF16 R16, R4.reuse, R18, RZ ;  /* 0x000000120410723c */ /* 0x040fe200000418ff */
[----:B------:R-:W3:Y:S01]  /*bb00*/  MUFU.TANH R51, R29 ;  /* 0x0000001d00337308 */ /* 0x000ee20000002400 */
[----:B------:R-:W-:Y:S01]  /*bb10*/  FMUL.FTZ R24, R24, UR5 ;  /* 0x0000000518187c20 */ /* 0x000fe20008410000 */
[----:B------:R-:W-:Y:S01]  /*bb20*/  FMUL.FTZ R25, R25, UR5 ;  /* 0x0000000519197c20 */ /* 0x000fe20008410000 */
[----:B------:R-:W-:Y:S01]  /*bb30*/  FMUL.FTZ R26, R26, UR5 ;  /* 0x000000051a1a7c20 */ /* 0x000fe20008410000 */
[----:B------:R-:W-:Y:S01]  /*bb40*/  FMUL.FTZ R27, R27, UR5 ;  /* 0x000000051b1b7c20 */ /* 0x000fe20008410000 */
[C---:B------:R-:W-:Y:S01]  /*bb50*/  HMMA.16816.F32.BF16 R128, R4.reuse, R112, RZ ;  /* 0x000000700480723c */ /* 0x040fe200000418ff */
[----:B------:R-:W-:Y:S01]  /*bb60*/  FMUL.FTZ R8, R8, UR5 ;  /* 0x0000000508087c20 */ /* 0x000fe20008410000 */
[----:B------:R-:W-:Y:S01]  /*bb70*/  FMUL.FTZ R162, R9, UR5 ;  /* 0x0000000509a27c20 */ /* 0x000fe20008410000 */
[----:B------:R-:W-:Y:S01]  /*bb80*/  MUFU.TANH R116, R30 ;  /* 0x0000001e00747308 */ /* 0x000fe20000002400 */
[----:B------:R-:W-:Y:S01]  /*bb90*/  FMUL.FTZ R163, R10, UR5 ;  /* 0x000000050aa37c20 */ /* 0x000fe20008410000 */
[----:B------:R-:W-:Y:S01]  /*bba0*/  FMUL.FTZ R164, R11, UR5 ;  /* 0x000000050ba47c20 */ /* 0x000fe20008410000 */
[C---:B------:R-:W-:Y:S05]  /*bbb0*/  HMMA.16816.F32.BF16 R108, R4.reuse, R104, RZ ;  /* 0x00000068046c723c */ /* 0x040fea00000418ff */
[----:B------:R1:W3:Y:S01]  /*bbc0*/  MUFU.TANH R126, R31 ;  /* 0x0000001f007e7308 */ /* 0x0002e20000002400 */
[C---:B------:R-:W-:Y:S06]  /*bbd0*/  HMMA.16816.F32.BF16 R112, R4.reuse, R114, RZ ;  /* 0x000000720470723c */ /* 0x040fec00000418ff */
[C---:B------:R-:W-:Y:S01]  /*bbe0*/  HMMA.16816.F32.BF16 R104, R4.reuse, R106, RZ ;  /* 0x0000006a0468723c */ /* 0x040fe200000418ff */
[----:B------:R-:W3:Y:S05]  /*bbf0*/  MUFU.TANH R127, R20 ;  /* 0x00000014007f7308 */ /* 0x000eea0000002400 */
[----:B------:R-:W-:Y:S03]  /*bc00*/  HMMA.16816.F32.BF16 R100, R4, R96, RZ ;  /* 0x000000600464723c */ /* 0x000fe600000418ff */
[----:B------:R2:W-:Y:S01]  /*bc10*/  MUFU.TANH R150, R21 ;  /* 0x0000001500967308 */ /* 0x0005e20000002400 */
[----:B-1----:R-:W1:Y:S02]  /*bc20*/  LDSM.16.M88.4 R28, [R166+0x4400] ;  /* 0x00440000a61c783b */ /* 0x002e640000000200 */
[C---:B------:R-:W-:Y:S05]  /*bc30*/  HMMA.16816.F32.BF16 R152, R12.reuse, R32, R152 ;  /* 0x000000200c98723c */ /* 0x040fea0000041898 */
[----:B------:R-:W-:Y:S01]  /*bc40*/  MUFU.TANH R157, R24 ;  /* 0x00000018009d7308 */ /* 0x000fe20000002400 */
[----:B------:R-:W-:Y:S06]  /*bc50*/  HMMA.16816.F32.BF16 R16, R12, R34, R16 ;  /* 0x000000220c10723c */ /* 0x000fec0000041810 */
[C---:B------:R-:W-:Y:S01]  /*bc60*/  HMMA.16816.F32.BF16 R96, R4.reuse, R98, RZ ;  /* 0x000000620460723c */ /* 0x040fe200000418ff */
[----:B------:R-:W-:Y:S01]  /*bc70*/  MUFU.TANH R158, R25 ;  /* 0x00000019009e7308 */ /* 0x000fe20000002400 */
[----:B--2---:R-:W2:Y:S04]  /*bc80*/  LDSM.16.M88.4 R20, [R166+0x4800] ;  /* 0x00480000a614783b */ /* 0x004ea80000000200 */
[C---:B------:R-:W-:Y:S03]  /*bc90*/  HMMA.16816.F32.BF16 R92, R4.reuse, R88, RZ ;  /* 0x00000058045c723c */ /* 0x040fe600000418ff */
[----:B------:R-:W-:Y:S03]  /*bca0*/  MUFU.TANH R159, R26 ;  /* 0x0000001a009f7308 */ /* 0x000fe60000002400 */
[C---:B------:R-:W-:Y:S01]  /*bcb0*/  HMMA.16816.F32.BF16 R84, R4.reuse, R80, RZ ;  /* 0x000000500454723c */ /* 0x040fe200000418ff */
[----:B------:R-:W-:Y:S01]  /*bcc0*/  FMUL.FTZ R152, R152, UR5 ;  /* 0x0000000598987c20 */ /* 0x000fe20008410000 */
[----:B------:R-:W-:Y:S01]  /*bcd0*/  FMUL.FTZ R153, R153, UR5 ;  /* 0x0000000599997c20 */ /* 0x000fe20008410000 */
[----:B------:R-:W-:Y:S01]  /*bce0*/  FMUL.FTZ R154, R154, UR5 ;  /* 0x000000059a9a7c20 */ /* 0x000fe20008410000 */
[----:B------:R-:W-:Y:S01]  /*bcf0*/  FMUL.FTZ R155, R155, UR5 ;  /* 0x000000059b9b7c20 */ /* 0x000fe20008410000 */
[----:B------:R2:W-:Y:S01]  /*bd00*/  MUFU.TANH R160, R27 ;  /* 0x0000001b00a07308 */ /* 0x0005e20000002400 */
[----:B------:R-:W-:Y:S01]  /*bd10*/  HMMA.16816.F32.BF16 R76, R4, R72, RZ ;  /* 0x00000048044c723c */ /* 0x000fe200000418ff */
[----:B------:R-:W-:Y:S01]  /*bd20*/  FMUL.FTZ R16, R16, UR5 ;  /* 0x0000000510107c20 */ /* 0x000fe20008410000 */
[----:B------:R-:W-:Y:S01]  /*bd30*/  FMUL.FTZ R17, R17, UR5 ;  /* 0x0000000511117c20 */ /* 0x000fe20008410000 */
[----:B------:R-:W-:Y:S01]  /*bd40*/  FMUL.FTZ R171, R18, UR5 ;  /* 0x0000000512ab7c20 */ /* 0x000fe20008410000 */
[----:B------:R-:W-:-:S02]  /*bd50*/  FMUL.FTZ R172, R19, UR5 ;  /* 0x0000000513ac7c20 */ /* 0x000fc40008410000 */
[C---:B------:R-:W-:Y:S01]  /*bd60*/  HMMA.16816.F32.BF16 R68, R4.reuse, R64, RZ ;  /* 0x000000400444723c */ /* 0x040fe200000418ff */
[----:B------:R-:W-:Y:S05]  /*bd70*/  MUFU.TANH R161, R8 ;  /* 0x0000000800a17308 */ /* 0x000fea0000002400 */
[C---:B------:R-:W-:Y:S03]  /*bd80*/  HMMA.16816.F32.BF16 R60, R4.reuse, R56, RZ ;  /* 0x00000038043c723c */ /* 0x040fe600000418ff */
[----:B------:R-:W-:Y:S03]  /*bd90*/  MUFU.TANH R169, R16 ;  /* 0x0000001000a97308 */ /* 0x000fe60000002400 */
[C---:B------:R-:W-:Y:S05]  /*bda0*/  HMMA.16816.F32.BF16 R52, R4.reuse, R44, RZ ;  /* 0x0000002c0434723c */ /* 0x040fea00000418ff */
[----:B------:R3:W-:Y:S01]  /*bdb0*/  MUFU.TANH R170, R17 ;  /* 0x0000001100aa7308 */ /* 0x0007e20000002400 */
[C---:B----4-:R-:W-:Y:S06]  /*bdc0*/  HMMA.16816.F32.BF16 R40, R4.reuse, R36, RZ ;  /* 0x000000240428723c */ /* 0x050fec00000418ff */
[C---:B-1----:R-:W-:Y:S01]  /*bdd0*/  HMMA.16816.F32.BF16 R32, R4.reuse, R28, RZ ;  /* 0x0000001c0420723c */ /* 0x042fe200000418ff */
[----:B------:R-:W-:Y:S05]  /*bde0*/  MUFU.TANH R156, R156 ;  /* 0x0000009c009c7308 */ /* 0x000fea0000002400 */
[C---:B--2---:R-:W-:Y:S03]  /*bdf0*/  HMMA.16816.F32.BF16 R24, R4.reuse, R20, RZ ;  /* 0x000000140418723c */ /* 0x044fe600000418ff */
[----:B------:R-:W1:Y:S01]  /*be00*/  MUFU.TANH R151, R151 ;  /* 0x0000009700977308 */ /* 0x000e620000002400 */
[----:B---3--:R-:W2:Y:S02]  /*be10*/  LDSM.16.M88.4 R16, [R165+0x2800] ;  /* 0x00280000a510783b */ /* 0x008ea40000000200 */
[C---:B------:R-:W-:Y:S05]  /*be20*/  HMMA.16816.F32.BF16 R88, R4.reuse, R90, RZ ;  /* 0x0000005a0458723c */ /* 0x040fea00000418ff */
[----:B------:R-:W3:Y:S01]  /*be30*/  MUFU.TANH R164, R164 ;  /* 0x000000a400a47308 */ /* 0x000ee20000002400 */
[C---:B------:R-:W-:Y:S06]  /*be40*/  HMMA.16816.F32.BF16 R80, R4.reuse, R82, RZ ;  /* 0x000000520450723c */ /* 0x040fec00000418ff */
[C---:B------:R-:W-:Y:S01]  /*be50*/  HMMA.16816.F32.BF16 R72, R4.reuse, R74, RZ ;  /* 0x0000004a0448723c */ /* 0x040fe200000418ff */
[----:B------:R-:W4:Y:S05]  /*be60*/  MUFU.TANH R152, R152 ;  /* 0x0000009800987308 */ /* 0x000f2a0000002400 */
[C---:B------:R-:W-:Y:S03]  /*be70*/  HMMA.16816.F32.BF16 R64, R4.reuse, R66, RZ ;  /* 0x000000420440723c */ /* 0x040fe600000418ff */
[----:B------:R-:W-:Y:S03]  /*be80*/  MUFU.TANH R162, R162 ;  /* 0x000000a200a27308 */ /* 0x000fe60000002400 */
[C---:B------:R-:W-:Y:S05]  /*be90*/  HMMA.16816.F32.BF16 R56, R4.reuse, R58, RZ ;  /* 0x0000003a0438723c */ /* 0x040fea00000418ff */
[----:B------:R-:W4:Y:S01]  /*bea0*/  MUFU.TANH R163, R163 ;  /* 0x000000a300a37308 */ /* 0x000f220000002400 */
[C---:B------:R-:W-:Y:S06]  /*beb0*/  HMMA.16816.F32.BF16 R44, R4.reuse, R46, RZ ;  /* 0x0000002e042c723c */ /* 0x040fec00000418ff */
[C---:B------:R-:W-:Y:S01]  /*bec0*/  HMMA.16816.F32.BF16 R36, R4.reuse, R38, RZ ;  /* 0x000000260424723c */ /* 0x040fe200000418ff */
[----:B------:R-:W-:Y:S05]  /*bed0*/  MUFU.TANH R153, R153 ;  /* 0x0000009900997308 */ /* 0x000fea0000002400 */
[C---:B------:R-:W-:Y:S03]  /*bee0*/  HMMA.16816.F32.BF16 R28, R4.reuse, R30, RZ ;  /* 0x0000001e041c723c */ /* 0x040fe600000418ff */
[----:B------:R-:W4:Y:S03]  /*bef0*/  MUFU.TANH R154, R154 ;  /* 0x0000009a009a7308 */ /* 0x000f260000002400 */
[C---:B------:R-:W-:Y:S05]  /*bf00*/  HMMA.16816.F32.BF16 R20, R4.reuse, R22, RZ ;  /* 0x000000160414723c */ /* 0x040fea00000418ff */
[----:B------:R-:W4:Y:S01]  /*bf10*/  MUFU.TANH R171, R171 ;  /* 0x000000ab00ab7308 */ /* 0x000f220000002400 */
[----:B------:R-:W-:Y:S06]  /*bf20*/  HMMA.16816.F32.BF16 R8, R4, R132, RZ ;  /* 0x000000840408723c */ /* 0x000fec00000418ff */
[C---:B------:R-:W-:Y:S01]  /*bf30*/  HMMA.16816.F32.BF16 R128, R12.reuse, R144, R128 ;  /* 0x000000900c80723c */ /* 0x040fe20000041880 */
[----:B------:R-:W4:Y:S05]  /*bf40*/  MUFU.TANH R155, R155 ;  /* 0x0000009b009b7308 */ /* 0x000f2a0000002400 */
[C---:B------:R-:W-:Y:S01]  /*bf50*/  HMMA.16816.F32.BF16 R112, R12.reuse, R146, R112 ;  /* 0x000000920c70723c */ /* 0x040fe20000041870 */
[----:B------:R-:W1:Y:S02]  /*bf60*/  LDSM.16.M88.4 R144, [R165+0x1c00] ;  /* 0x001c0000a590783b */ /* 0x000e640000000200 */
[----:B------:R-:W4:Y:S03]  /*bf70*/  MUFU.TANH R172, R172 ;  /* 0x000000ac00ac7308 */ /* 0x000f260000002400 */
[C---:B------:R-:W-:Y:S06]  /*bf80*/  HMMA.16816.F32.BF16 R108, R12.reuse, R140, R108 ;  /* 0x0000008c0c6c723c */ /* 0x040fec000004186c */
[----:B------:R-:W-:Y:S01]  /*bf90*/  HMMA.16816.F32.BF16 R104, R12, R142, R104 ;  /* 0x0000008e0c68723c */ /* 0x000fe20000041868 */
[----:B------:R-:W3:Y:S05]  /*bfa0*/  LDSM.16.M88.4 R140, [R165+0x2000] ;  /* 0x00200000a58c783b */ /* 0x000eea0000000200 */
[----:B------:R-:W-:Y:S01]  /*bfb0*/  HMMA.16816.F32.BF16 R4, R4, R134, RZ ;  /* 0x000000860404723c */ /* 0x000fe200000418ff */
[----:B------:R-:W4:Y:S01]  /*bfc0*/  LDSM.16.M88.4 R132, [R165+0x1800] ;  /* 0x00180000a584783b */ /* 0x000f220000000200 */
[----:B------:R-:W-:Y:S01]  /*bfd0*/  FMUL.FTZ R128, R128, UR5 ;  /* 0x0000000580807c20 */ /* 0x000fe20008410000 */
[----:B------:R-:W-:-:S03]  /*bfe0*/  FMUL.FTZ R129, R129, UR5 ;  /* 0x0000000581817c20 */ /* 0x000fc60008410000 */
[C---:B------:R-:W-:Y:S01]  /*bff0*/  HMMA.16816.F32.BF16 R100, R12.reuse, R136, R100 ;  /* 0x000000880c64723c */ /* 0x040fe20000041864 */
[----:B------:R-:W4:Y:S05]  /*c000*/  MUFU.TANH R173, R128 ;  /* 0x0000008000ad7308 */ /* 0x000f2a0000002400 */
[----:B------:R-:W-:Y:S01]  /*c010*/  HMMA.16816.F32.BF16 R96, R12, R138, R96 ;  /* 0x0000008a0c60723c */ /* 0x000fe20000041860 */
[----:B------:R-:W4:Y:S01]  /*c020*/  LDSM.16.M88.4 R136, [R165+0x2400] ;  /* 0x00240000a588783b */ /* 0x000f220000000200 */
[----:B------:R-:W-:-:S04]  /*c030*/  FMUL.FTZ R108, R108, UR5 ;  /* 0x000000056c6c7c20 */ /* 0x000fc80008410000 */
[----:B--2---:R-:W-:Y:S01]  /*c040*/  HMMA.16816.F32.BF16 R60, R12, R16, R60 ;  /* 0x000000100c3c723c */ /* 0x004fe2000004183c */
[----:B------:R-:W-:Y:S01]  /*c050*/  FMUL.FTZ R107, R107, UR5 ;  /* 0x000000056b6b7c20 */ /* 0x000fe20008410000 */
[----:B------:R-:W-:Y:S01]  /*c060*/  FMUL.FTZ R104, R104, UR5 ;  /* 0x0000000568687c20 */ /* 0x000fe20008410000 */
[----:B------:R-:W-:-:S03]  /*c070*/  FMUL.FTZ R106, R106, UR5 ;  /* 0x000000056a6a7c20 */ /* 0x000fc60008410000 */
[C---:B-1----:R-:W-:Y:S01]  /*c080*/  HMMA.16816.F32.BF16 R84, R12.reuse, R144, R84 ;  /* 0x000000900c54723c */ /* 0x042fe20000041854 */
[----:B------:R1:W-:Y:S05]  /*c090*/  MUFU.TANH R144, R129 ;  /* 0x0000008100907308 */ /* 0x0003ea0000002400 */
[C---:B------:R-:W-:Y:S01]  /*c0a0*/  HMMA.16816.F32.BF16 R56, R12.reuse, R18, R56 ;  /* 0x000000120c38723c */ /* 0x040fe20000041838 */
[----:B------:R-:W-:Y:S01]  /*c0b0*/  FMUL.FTZ R145, R130, UR5 ;  /* 0x0000000582917c20 */ /* 0x000fe20008410000 */
[----:B------:R-:W2:Y:S01]  /*c0c0*/  LDSM.16.M88.4 R16, [R165+0x3800] ;  /* 0x00380000a510783b */ /* 0x000ea20000000200 */
[----:B------:R-:W-:Y:S01]  /*c0d0*/  FMUL.FTZ R103, R103, UR5 ;  /* 0x0000000567677c20 */ /* 0x000fe20008410000 */
[----:B------:R-:W-:Y:S01]  /*c0e0*/  FMUL.FTZ R101, R101, UR5 ;  /* 0x0000000565657c20 */ /* 0x000fe20008410000 */
[----:B------:R-:W-:Y:S01]  /*c0f0*/  MUFU.TANH R104, R104 ;  /* 0x0000006800687308 */ /* 0x000fe20000002400 */
[----:B---3--:R-:W-:Y:S01]  /*c100*/  HMMA.16816.F32.BF16 R76, R12, R140, R76 ;  /* 0x0000008c0c4c723c */ /* 0x008fe2000004184c */
[----:B------:R-:W-:-:S05]  /*c110*/  FMUL.FTZ R96, R96, UR5 ;  /* 0x0000000560607c20 */ /* 0x000fca0008410000 */
[C---:B----4-:R-:W-:Y:S01]  /*c120*/  HMMA.16816.F32.BF16 R92, R12.reuse, R132, R92 ;  /* 0x000000840c5c723c */ /* 0x050fe2000004185c */
[----:B------:R-:W-:Y:S01]  /*c130*/  FMUL.FTZ R140, R131, UR5 ;  /* 0x00000005838c7c20 */ /* 0x000fe20008410000 */
[----:B------:R-:W-:Y:S01]  /*c140*/  FMUL.FTZ R141, R112, UR5 ;  /* 0x00000005708d7c20 */ /* 0x000fe20008410000 */
[----:B-1----:R-:W-:Y:S01]  /*c150*/  LDSM.16.M88.4 R128, [R165+0x3000] ;  /* 0x00300000a580783b */ /* 0x002fe20000000200 */
[----:B------:R-:W-:Y:S02]  /*c160*/  MUFU.TANH R145, R145 ;  /* 0x0000009100917308 */ /* 0x000fe40000002400 */
[C---:B------:R-:W-:Y:S01]  /*c170*/  HMMA.16816.F32.BF16 R88, R12.reuse, R134, R88 ;  /* 0x000000860c58723c */ /* 0x040fe20000041858 */
[----:B------:R-:W1:Y:S05]  /*c180*/  LDSM.16.M88.4 R132, [R165+0x2c00] ;  /* 0x002c0000a584783b */ /* 0x000e6a0000000200 */
[C---:B------:R-:W-:Y:S01]  /*c190*/  HMMA.16816.F32.BF16 R68, R12.reuse, R136, R68 ;  /* 0x000000880c44723c */ /* 0x040fe20000041844 */
[----:B------:R-:W-:Y:S05]  /*c1a0*/  MUFU.TANH R140, R140 ;  /* 0x0000008c008c7308 */ /* 0x000fea0000002400 */
[C---:B------:R-:W-:Y:S01]  /*c1b0*/  HMMA.16816.F32.BF16 R64, R12.reuse, R138, R64 ;  /* 0x0000008a0c40723c */ /* 0x040fe20000041840 */
[----:B------:R-:W-:Y:S01]  /*c1c0*/  FMUL.FTZ R136, R113, UR5 ;  /* 0x0000000571887c20 */ /* 0x000fe20008410000 */
[----:B------:R-:W-:Y:S01]  /*c1d0*/  FMUL.FTZ R137, R114, UR5 ;  /* 0x0000000572897c20 */ /* 0x000fe20008410000 */
[----:B------:R-:W-:Y:S03]  /*c1e0*/  MUFU.TANH R139, R108 ;  /* 0x0000006c008b7308 */ /* 0x000fe60000002400 */
[----:B------:R-:W-:Y:S01]  /*c1f0*/  HMMA.16816.F32.BF16 R72, R12, R142, R72 ;  /* 0x0000008e0c48723c */ /* 0x000fe20000041848 */
[----:B------:R-:W-:-:S02]  /*c200*/  FMUL.FTZ R138, R115, UR5 ;  /* 0x00000005738a7c20 */ /* 0x000fc40008410000 */
[----:B------:R-:W3:Y:S02]  /*c210*/  LDSM.16.M88.4 R112, [R165+0x3400] ;  /* 0x00340000a570783b */ /* 0x000ee40000000200 */
[----:B------:R-:W-:Y:S01]  /*c220*/  MUFU.TANH R137, R137 ;  /* 0x0000008900897308 */ /* 0x000fe20000002400 */
[----:B--2---:R-:W-:Y:S01]  /*c230*/  HMMA.16816.F32.BF16 R24, R12, R16, R24 ;  /* 0x000000100c18723c */ /* 0x004fe20000041818 */
[----:B------:R-:W-:Y:S01]  /*c240*/  FMUL.FTZ R0, R88, UR5 ;  /* 0x0000000558007c20 */ /* 0x000fe20008410000 */
[----:B------:R-:W-:Y:S01]  /*c250*/  FMUL.FTZ R117, R90, UR5 ;  /* 0x000000055a757c20 */ /* 0x000fe20008410000 */
[----:B------:R-:W-:-:S03]  /*c260*/  FMUL.FTZ R90, R60, UR5 ;  /* 0x000000053c5a7c20 */ /* 0x000fc60008410000 */
[C---:B------:R-:W-:Y:S01]  /*c270*/  HMMA.16816.F32.BF16 R80, R12.reuse, R146, R80 ;  /* 0x000000920c50723c */ /* 0x040fe20000041850 */
[----:B------:R2:W-:Y:S05]  /*c280*/  MUFU.TANH R88, R103 ;  /* 0x0000006700587308 */ /* 0x0005ea0000002400 */
[C---:B------:R-:W-:Y:S03]  /*c290*/  HMMA.16816.F32.BF16 R20, R12.reuse, R18, R20 ;  /* 0x000000120c14723c */ /* 0x040fe60000041814 */
[----:B------:R4:W-:Y:S03]  /*c2a0*/  MUFU.TANH R17, R107 ;  /* 0x0000006b00117308 */ /* 0x0009e60000002400 */
[----:B-1----:R-:W-:Y:S01]  /*c2b0*/  HMMA.16816.F32.BF16 R52, R12, R132, R52 ;  /* 0x000000840c34723c */ /* 0x002fe20000041834 */
[----:B------:R-:W-:Y:S01]  /*c2c0*/  FMUL.FTZ R18, R73, UR5 ;  /* 0x0000000549127c20 */ /* 0x000fe20008410000 */
[----:B------:R-:W-:Y:S01]  /*c2d0*/  FMUL.FTZ R19, R100, UR5 ;  /* 0x0000000564137c20 */ /* 0x000fe20008410000 */
[----:B------:R-:W-:-:S02]  /*c2e0*/  FMUL.FTZ R100, R71, UR5 ;  /* 0x0000000547647c20 */ /* 0x000fc40008410000 */
[----:B------:R-:W-:Y:S01]  /*c2f0*/  MUFU.TANH R141, R141 ;  /* 0x0000008d008d7308 */ /* 0x000fe20000002400 */
[----:B------:R-:W-:Y:S01]  /*c300*/  HMMA.16816.F32.BF16 R40, R12, R128, R40 ;  /* 0x000000800c28723c */ /* 0x000fe20000041828 */
[----:B------:R-:W-:Y:S01]  /*c310*/  FMUL.FTZ R132, R109, UR5 ;  /* 0x000000056d847c20 */ /* 0x000fe20008410000 */
[----:B------:R-:W-:Y:S01]  /*c320*/  FMUL.FTZ R133, R110, UR5 ;  /* 0x000000056e857c20 */ /* 0x000fe20008410000 */
[----:B--2---:R-:W-:-:S03]  /*c330*/  FMUL.FTZ R103, R72, UR5 ;  /* 0x0000000548677c20 */ /* 0x004fc60008410000 */
[C---:B------:R-:W-:Y:S01]  /*c340*/  HMMA.16816.F32.BF16 R36, R12.reuse, R130, R36 ;  /* 0x000000820c24723c */ /* 0x040fe20000041824 */
[----:B------:R-:W-:Y:S01]  /*c350*/  FMUL.FTZ R128, R111, UR5 ;  /* 0x000000056f807c20 */ /* 0x000fe20008410000 */
[----:B------:R-:W-:Y:S01]  /*c360*/  SHF.R.S32.HI R129, RZ, 0x1f, R2 ;  /* 0x0000001fff817819 */ /* 0x000fe20000011402 */
[----:B------:R-:W1:Y:S01]  /*c370*/  LDSM.16.M88.4 R108, [R165+0x3c00] ;  /* 0x003c0000a56c783b */ /* 0x000e620000000200 */
[----:B----4-:R-:W-:Y:S01]  /*c380*/  FMUL.FTZ R107, R75, UR5 ;  /* 0x000000054b6b7c20 */ /* 0x010fe20008410000 */
[----:B------:R-:W-:Y:S01]  /*c390*/  FMUL.FTZ R81, R81, UR5 ;  /* 0x0000000551517c20 */ /* 0x000fe20008410000 */
[----:B------:R-:W-:Y:S01]  /*c3a0*/  LEA.HI R129, R129, R2, RZ, 0x4 ;  /* 0x0000000281817211 */ /* 0x000fe200078f20ff */
[C---:B---3--:R-:W-:Y:S01]  /*c3b0*/  HMMA.16816.F32.BF16 R32, R12.reuse, R112, R32 ;  /* 0x000000700c20723c */ /* 0x048fe20000041820 */
[----:B------:R-:W-:Y:S01]  /*c3c0*/  SHF.R.S32.HI R130, RZ, 0x1f, R49 ;  /* 0x0000001fff827819 */ /* 0x000fe20000011431 */
[----:B------:R-:W-:Y:S01]  /*c3d0*/  FMUL.FTZ R131, R95, UR5 ;  /* 0x000000055f837c20 */ /* 0x000fe20008410000 */
[----:B------:R-:W-:Y:S01]  /*c3e0*/  FMUL.FTZ R95, R83, UR5 ;  /* 0x00000005535f7c20 */ /* 0x000fe20008410000 */
[----:B------:R-:W-:Y:S01]  /*c3f0*/  FMUL.FTZ R83, R63, UR5 ;  /* 0x000000053f537c20 */ /* 0x000fe20008410000 */
[----:B------:R-:W-:Y:S01]  /*c400*/  LEA.HI R130, R130, R49, RZ, 0x5 ;  /* 0x0000003182827211 */ /* 0x000fe200078f28ff */
[C---:B------:R-:W-:Y:S01]  /*c410*/  HMMA.16816.F32.BF16 R28, R12.reuse, R114, R28 ;  /* 0x000000720c1c723c */ /* 0x040fe2000004181c */
[----:B------:R-:W-:Y:S01]  /*c420*/  LOP3.LUT R113, R129, 0xfffffff0, RZ, 0xc0, !PT ;  /* 0xfffffff081717812 */ /* 0x000fe200078ec0ff */
[----:B------:R-:W-:Y:S01]  /*c430*/  FMUL.FTZ R112, R105, UR5 ;  /* 0x0000000569707c20 */ /* 0x000fe20008410000 */
[----:B------:R-:W-:Y:S01]  /*c440*/  LOP3.LUT R130, R130, 0xffffffe0, RZ, 0xc0, !PT ;  /* 0xffffffe082827812 */ /* 0x000fe200078ec0ff */
[----:B------:R-:W-:Y:S01]  /*c450*/  FMUL.FTZ R73, R54, UR5 ;  /* 0x0000000536497c20 */ /* 0x000fe20008410000 */
[----:B------:R-:W-:Y:S01]  /*c460*/  FMUL.FTZ R54, R25, UR5 ;  /* 0x0000000519367c20 */ /* 0x000fe20008410000 */
[----:B------:R-:W-:Y:S01]  /*c470*/  IMAD.IADD R113, R2, 0x1, -R113 ;  /* 0x0000000102717824 */ /* 0x000fe200078e0a71 */
[----:B------:R-:W-:Y:S01]  /*c480*/  HMMA.16816.F32.BF16 R44, R12, R134, R44 ;  /* 0x000000860c2c723c */ /* 0x000fe2000004182c */
[----:B------:R-:W-:-:S02]  /*c490*/  IMAD.IADD R129, R49, 0x1, -R130 ;  /* 0x0000000131817824 */ /* 0x000fc400078e0a82 */
[----:B------:R-:W-:Y:S01]  /*c4a0*/  FMUL.FTZ R25, R27, UR5 ;  /* 0x000000051b197c20 */ /* 0x000fe20008410000 */
[----:B------:R-:W-:Y:S01]  /*c4b0*/  IMAD.SHL.U32 R49, R49, 0x2, RZ ;  /* 0x0000000231317824 */ /* 0x000fe200078e00ff */
[----:B------:R-:W-:Y:S01]  /*c4c0*/  SHF.R.S32.HI R114, RZ, 0x1f, R113 ;  /* 0x0000001fff727819 */ /* 0x000fe20000011471 */
[----:B------:R-:W-:Y:S01]  /*c4d0*/  MUFU.TANH R135, R0 ;  /* 0x0000000000877308 */ /* 0x000fe20000002400 */
[-C--:B------:R-:W-:Y:S01]  /*c4e0*/  LEA.HI R105, R113, R113.reuse, RZ, 0x1 ;  /* 0x0000007171697211 */ /* 0x080fe200078f08ff */
[----:B------:R-:W-:Y:S01]  /*c4f0*/  FMUL.FTZ R63, R40, UR5 ;  /* 0x00000005283f7c20 */ /* 0x000fe20008410000 */
[----:B------:R-:W-:Y:S01]  /*c500*/  LEA.HI R114, R114, R113, RZ, 0x3 ;  /* 0x0000007172727211 */ /* 0x000fe200078f18ff */
[----:B------:R-:W-:Y:S01]  /*c510*/  FMUL.FTZ R115, R86, UR5 ;  /* 0x0000000556737c20 */ /* 0x000fe20008410000 */
[----:B------:R-:W-:Y:S01]  /*c520*/  SHF.R.S32.HI R134, RZ, 0x1f, R129 ;  /* 0x0000001fff867819 */ /* 0x000fe20000011481 */
[----:B------:R-:W-:Y:S01]  /*c530*/  FMUL.FTZ R86, R67, UR5 ;  /* 0x0000000543567c20 */ /* 0x000fe20008410000 */
[----:B------:R-:W-:Y:S01]  /*c540*/  LOP3.LUT R130, R105, 0x7fffffe, RZ, 0xc0, !PT ;  /* 0x07fffffe69827812 */ /* 0x000fe200078ec0ff */
[----:B------:R-:W-:Y:S01]  /*c550*/  IMAD.SHL.U32 R16, R114, 0x20, RZ ;  /* 0x0000002072107824 */ /* 0x000fe200078e00ff */
[----:B------:R-:W-:Y:S01]  /*c560*/  LEA.HI R129, R134, R129, RZ, 0x2 ;  /* 0x0000008186817211 */ /* 0x000fe200078f10ff */
[----:B------:R-:W-:Y:S01]  /*c570*/  FMUL.FTZ R134, R97, UR5 ;  /* 0x0000000561867c20 */ /* 0x000fe20008410000 */
[----:B------:R-:W-:Y:S01]  /*c580*/  LOP3.LUT R27, R49, 0x6, RZ, 0xc0, !PT ;  /* 0x00000006311b7812 */ /* 0x000fe200078ec0ff */
[----:B------:R-:W-:Y:S01]  /*c590*/  IMAD.IADD R113, R113, 0x1, -R130 ;  /* 0x0000000171717824 */ /* 0x000fe200078e0a82 */
[----:B------:R-:W-:Y:S01]  /*c5a0*/  LOP3.LUT R16, R16, 0xffffff00, RZ, 0xc0, !PT ;  /* 0xffffff0010107812 */ /* 0x000fe200078ec0ff */
[----:B------:R-:W-:Y:S01]  /*c5b0*/  FMUL.FTZ R97, R78, UR5 ;  /* 0x000000054e617c20 */ /* 0x000fe20008410000 */
[----:B------:R-:W-:Y:S01]  /*c5c0*/  SHF.R.S32.HI R129, RZ, 0x2, R129 ;  /* 0x00000002ff817819 */ /* 0x000fe20000011481 */
[----:B------:R2:W-:Y:S01]  /*c5d0*/  MUFU.TANH R72, R134 ;  /* 0x0000008600487308 */ /* 0x0005e20000002400 */
[----:B------:R-:W-:Y:S01]  /*c5e0*/  FMUL.FTZ R78, R58, UR5 ;  /* 0x000000053a4e7c20 */ /* 0x000fe20008410000 */
[----:B-1----:R-:W-:Y:S01]  /*c5f0*/  HMMA.16816.F32.BF16 R8, R12, R108, R8 ;  /* 0x0000006c0c08723c */ /* 0x002fe20000041808 */
[----:B------:R-:W-:Y:S01]  /*c600*/  IMAD R198, R113, 0x20, R16 ;  /* 0x0000002071c67824 */ /* 0x000fe200078e0210 */
[----:B------:R-:W-:Y:S01]  /*c610*/  IADD3 R50, R50, 0x1, R129 ;  /* 0x0000000132327810 */ /* 0x000fe20007ffe081 */
[----:B------:R-:W-:-:S02]  /*c620*/  IMAD.U32 R113, RZ, RZ, UR23 ;  /* 0x00000017ff717e24 */ /* 0x000fc4000f8e00ff */
[----:B------:R-:W-:Y:S01]  /*c630*/  FMUL.FTZ R58, R42, UR5 ;  /* 0x000000052a3a7c20 */ /* 0x000fe20008410000 */
[----:B------:R-:W-:Y:S01]  /*c640*/  IMAD.IADD R198, R3, 0x1, R198 ;  /* 0x0000000103c67824 */ /* 0x000fe200078e02c6 */
[----:B------:R-:W-:Y:S01]  /*c650*/  HMMA.16816.F32.BF16 R4, R12, R110, R4 ;  /* 0x0000006e0c04723c */ /* 0x000fe20000041804 */
[----:B------:R-:W-:Y:S01]  /*c660*/  FMUL.FTZ R3, R99, UR5 ;  /* 0x0000000563037c20 */ /* 0x000fe20008410000 */
[----:B------:R-:W-:Y:S01]  /*c670*/  IADD3 R16, R113, -UR20, R50 ;  /* 0x8000001471107c10 */ /* 0x000fe2000fffe032 */
[----:B------:R-:W-:Y:S01]  /*c680*/  FMUL.FTZ R50, R98, UR5 ;  /* 0x0000000562327c20 */ /* 0x000fe20008410000 */
[----:B------:R-:W-:Y:S01]  /*c690*/  FMUL.FTZ R98, R92, UR5 ;  /* 0x000000055c627c20 */ /* 0x000fe20008410000 */
[----:B------:R-:W-:Y:S01]  /*c6a0*/  FMUL.FTZ R92, R66, UR5 ;  /* 0x00000005425c7c20 */ /* 0x000fe20008410000 */
[----:B------:R-:W-:Y:S01]  /*c6b0*/  FMUL.FTZ R66, R44, UR5 ;  /* 0x000000052c427c20 */ /* 0x000fe20008410000 */
[----:B------:R-:W-:Y:S01]  /*c6c0*/  FMUL.FTZ R12, R87, UR5 ;  /* 0x00000005570c7c20 */ /* 0x000fe20008410000 */
[----:B------:R-:W-:Y:S01]  /*c6d0*/  VIADD R16, R16, UR4 ;  /* 0x0000000410107c36 */ /* 0x000fe20008000000 */
[----:B------:R1:W-:Y:S01]  /*c6e0*/  MUFU.TANH R87, R3 ;  /* 0x0000000300577308 */ /* 0x0003e20000002400 */
[----:B--2---:R-:W-:-:S02]  /*c6f0*/  VIADD R134, R27, UR16 ;  /* 0x000000101b867c36 */ /* 0x004fc40008000000 */
        /* <DEDUP_REMOVED lines=10> */
[----:B------:R-:W-:-:S02]  /*c7a0*/  VIADD R11, R134, 0x1 ;  /* 0x00000001860b7836 */ /* 0x000fc40000000000 */
[----:B------:R-:W-:Y:S01]  /*c7b0*/  FMUL.FTZ R40, R10, UR5 ;  /* 0x000000050a287c20 */ /* 0x000fe20008410000 */
[----:B------:R-:W-:Y:S02]  /*c7c0*/  VIADD R8, R134, 0x8 ;  /* 0x0000000886087836 */ /* 0x000fe40000000000 */
[----:B------:R-:W-:Y:S01]  /*c7d0*/  FMUL.FTZ R82, R57, UR5 ;  /* 0x0000000539527c20 */ /* 0x000fe20008410000 */
[----:B------:R-:W-:Y:S01]  /*c7e0*/  FMUL.FTZ R76, R59, UR5 ;  /* 0x000000053b4c7c20 */ /* 0x000fe20008410000 */
[----:B-1----:R-:W-:Y:S02]  /*c7f0*/  IMAD.MOV.U32 R3, RZ, RZ, 0x8 ;  /* 0x00000008ff037424 */ /* 0x002fe400078e00ff */
[----:B------:R-:W-:Y:S01]  /*c800*/  FMUL.FTZ R113, R85, UR5 ;  /* 0x0000000555717c20 */ /* 0x000fe20008410000 */
[----:B------:R-:W-:Y:S01]  /*c810*/  I2FP.F32.S32 R10, R8 ;  /* 0x00000008000a7245 */ /* 0x000fe20000201400 */
[----:B------:R-:W-:Y:S01]  /*c820*/  FMUL.FTZ R79, R56, UR5 ;  /* 0x00000005384f7c20 */ /* 0x000fe20008410000 */
[----:B------:R-:W-:Y:S01]  /*c830*/  FMUL.FTZ R59, R43, UR5 ;  /* 0x000000052b3b7c20 */ /* 0x000fe20008410000 */
[----:B------:R-:W-:Y:S01]  /*c840*/  VIADDMNMX R0, R16, R3, UR23, PT ;  /* 0x0000001710007e46 */ /* 0x000fe2000b800103 */
[----:B------:R-:W-:Y:S01]  /*c850*/  FMUL.FTZ R57, R36, UR5 ;  /* 0x0000000524397c20 */ /* 0x000fe20008410000 */
[----:B------:R-:W-:Y:S01]  /*c860*/  VIMNMX R3, R16, UR23, PT ;  /* 0x0000001710037c48 */ /* 0x000fe2000bfe0100 */
[----:B--2---:R-:W-:Y:S01]  /*c870*/  FMUL.FTZ R96, R70, UR5 ;  /* 0x0000000546607c20 */ /* 0x004fe20008410000 */
[----:B------:R-:W-:Y:S01]  /*c880*/  I2FP.F32.S32 R16, R11 ;  /* 0x0000000b00107245 */ /* 0x000fe20000201400 */
[----:B------:R-:W-:Y:S01]  /*c890*/  FMUL.FTZ R70, R53, UR5 ;  /* 0x0000000535467c20 */ /* 0x000fe20008410000 */
[----:B------:R-:W-:Y:S01]  /*c8a0*/  ISETP.GE.AND P5, PT, R11, R3, PT ;  /* 0x000000030b00720c */ /* 0x000fe20003fa6270 */
[----:B------:R-:W-:Y:S01]  /*c8b0*/  FMUL.FTZ R85, R61, UR5 ;  /* 0x000000053d557c20 */ /* 0x000fe20008410000 */
[-C--:B------:R-:W-:Y:S01]  /*c8c0*/  ISETP.GE.AND P1, PT, R11, R0.reuse, PT ;  /* 0x000000000b00720c */ /* 0x080fe20003f26270 */
[----:B------:R-:W-:Y:S01]  /*c8d0*/  FMUL.FTZ R67, R45, UR5 ;  /* 0x000000052d437c20 */ /* 0x000fe20008410000 */
[----:B------:R-:W-:Y:S01]  /*c8e0*/  I2FP.F32.S32 R11, R11 ;  /* 0x0000000b000b7245 */ /* 0x000fe20000201400 */
[----:B------:R-:W-:Y:S01]  /*c8f0*/  FMUL.FTZ R43, R39, UR5 ;  /* 0x00000005272b7c20 */ /* 0x000fe20008410000 */
[----:B------:R-:W-:Y:S01]  /*c900*/  FMUL.FTZ R56, R34, UR5 ;  /* 0x0000000522387c20 */ /* 0x000fe20008410000 */
[----:B------:R-:W-:Y:S01]  /*c910*/  FMUL.FTZ R53, R26, UR5 ;  /* 0x000000051a357c20 */ /* 0x000fe20008410000 */
[----:B------:R-:W-:Y:S01]  /*c920*/  FMUL.FTZ R36, R6, UR5 ;  /* 0x0000000506247c20 */ /* 0x000fe20008410000 */
[----:B------:R-:W-:Y:S01]  /*c930*/  FMUL.FTZ R45, R38, UR5 ;  /* 0x00000005262d7c20 */ /* 0x000fe20008410000 */
[----:B------:R-:W-:Y:S01]  /*c940*/  FMUL.FTZ R39, R33, UR5 ;  /* 0x0000000521277c20 */ /* 0x000fe20008410000 */
[----:B------:R-:W-:Y:S01]  /*c950*/  FMUL.FTZ R34, R7, UR5 ;  /* 0x0000000507227c20 */ /* 0x000fe20008410000 */
[----:B------:R-:W-:Y:S01]  /*c960*/  FFMA.FTZ R51, R16, UR8, R51 ;  /* 0x0000000810337c23 */ /* 0x000fe20008010033 */
[----:B------:R-:W-:Y:S01]  /*c970*/  FFMA.FTZ R6, R11, UR8, R126 ;  /* 0x000000080b067c23 */ /* 0x000fe2000801007e */
[----:B------:R-:W-:Y:S01]  /*c980*/  FFMA.FTZ R61, R10, UR8, R127 ;  /* 0x000000080a3d7c23 */ /* 0x000fe2000801007f */
[----:B------:R-:W-:Y:S01]  /*c990*/  ISETP.GE.AND P3, PT, R8, R3, PT ;  /* 0x000000030800720c */ /* 0x000fe20003f66270 */
[----:B------:R-:W-:Y:S01]  /*c9a0*/  FMUL.FTZ R33, R28, UR5 ;  /* 0x000000051c217c20 */ /* 0x000fe20008410000 */
[----:B------:R-:W-:Y:S01]  /*c9b0*/  ISETP.GE.AND P4, PT, R8, R0, PT ;  /* 0x000000000800720c */ /* 0x000fe20003f86270 */
[----:B------:R-:W-:Y:S01]  /*c9c0*/  FMUL.FTZ R38, R4, UR5 ;  /* 0x0000000504267c20 */ /* 0x000fe20008410000 */
[----:B------:R-:W-:Y:S01]  /*c9d0*/  I2FP.F32.S32 R26, R8 ;  /* 0x00000008001a7245 */ /* 0x000fe20000201400 */
[----:B------:R-:W-:-:S02]  /*c9e0*/  VIADD R7, R134, 0x9 ;  /* 0x0000000986077836 */ /* 0x000fc40000000000 */
[----:B------:R-:W-:Y:S01]  /*c9f0*/  FMUL.FTZ R109, R93, UR5 ;  /* 0x000000055d6d7c20 */ /* 0x000fe20008410000 */
[C---:B------:R-:W-:Y:S02]  /*ca00*/  VIADD R8, R134.reuse, 0x11 ;  /* 0x0000001186087836 */ /* 0x040fe40000000000 */
[----:B------:R-:W-:Y:S01]  /*ca10*/  FMUL.FTZ R93, R65, UR5 ;  /* 0x00000005415d7c20 */ /* 0x000fe20008410000 */
[C---:B------:R-:W-:Y:S02]  /*ca20*/  VIADD R28, R134.reuse, 0x10 ;  /* 0x00000010861c7836 */ /* 0x040fe40000000000 */
[----:B------:R-:W-:Y:S01]  /*ca30*/  FMUL.FTZ R108, R77, UR5 ;  /* 0x000000054d6c7c20 */ /* 0x000fe20008410000 */
[----:B------:R-:W-:Y:S02]  /*ca40*/  VIADD R4, R134, 0x18 ;  /* 0x0000001886047836 */ /* 0x000fe40000000000 */
[----:B------:R-:W-:Y:S01]  /*ca50*/  FMUL.FTZ R49, R23, UR5 ;  /* 0x0000000517317c20 */ /* 0x000fe20008410000 */
[----:B------:R-:W-:Y:S01]  /*ca60*/  FSEL R65, R51, -INF , !P5 ;  /* 0xff80000033417808 */ /* 0x000fe20006800000 */
[----:B------:R1:W-:Y:S01]  /*ca70*/  MUFU.TANH R11, R12 ;  /* 0x0000000c000b7308 */ /* 0x0003e20000002400 */
[----:B------:R-:W-:Y:S01]  /*ca80*/  FSEL R6, R6, -INF , !P1 ;  /* 0xff80000006067808 */ /* 0x000fe20004800000 */
[----:B------:R-:W-:Y:S01]  /*ca90*/  FMUL.FTZ R129, R94, UR5 ;  /* 0x000000055e817c20 */ /* 0x000fe20008410000 */
[----:B------:R-:W-:Y:S01]  /*caa0*/  FSEL R61, R61, -INF , !P3 ;  /* 0xff8000003d3d7808 */ /* 0x000fe20005800000 */
[----:B------:R-:W-:Y:S01]  /*cab0*/  FMUL.FTZ R94, R64, UR5 ;  /* 0x00000005405e7c20 */ /* 0x000fe20008410000 */
[----:B------:R-:W-:Y:S01]  /*cac0*/  I2FP.F32.S32 R77, R7 ;  /* 0x00000007004d7245 */ /* 0x000fe20000201400 */
[----:B------:R-:W-:Y:S01]  /*cad0*/  FMUL.FTZ R64, R46, UR5 ;  /* 0x000000052e407c20 */ /* 0x000fe20008410000 */
[CC--:B------:R-:W-:Y:S01]  /*cae0*/  ISETP.GE.AND P0, PT, R7.reuse, R3.reuse, PT ;  /* 0x000000030700720c */ /* 0x0c0fe20003f06270 */
[----:B------:R2:W-:Y:S01]  /*caf0*/  MUFU.TANH R127, R111 ;  /* 0x0000006f007f7308 */ /* 0x0005e20000002400 */
[----:B------:R-:W-:Y:S01]  /*cb00*/  ISETP.GE.AND P6, PT, R7, R0, PT ;  /* 0x000000000700720c */ /* 0x000fe20003fc6270 */
[----:B------:R-:W-:Y:S01]  /*cb10*/  FMUL.FTZ R46, R22, UR5 ;  /* 0x00000005162e7c20 */ /* 0x000fe20008410000 */
[----:B------:R-:W-:Y:S01]  /*cb20*/  I2FP.F32.S32 R23, R8 ;  /* 0x0000000800177245 */ /* 0x000fe20000201400 */
[----:B------:R-:W-:Y:S01]  /*cb30*/  FFMA.FTZ R26, R26, UR8, R151 ;  /* 0x000000081a1a7c23 */ /* 0x000fe20008010097 */
[C---:B------:R-:W-:Y:S01]  /*cb40*/  ISETP.GE.AND P1, PT, R8.reuse, R3, PT ;  /* 0x000000030800720c */ /* 0x040fe20003f26270 */
[----:B------:R-:W-:Y:S01]  /*cb50*/  FFMA.FTZ R77, R77, UR8, R150 ;  /* 0x000000084d4d7c23 */ /* 0x000fe20008010096 */
[----:B------:R-:W-:Y:S01]  /*cb60*/  ISETP.GE.AND P3, PT, R8, R0, PT ;  /* 0x000000000800720c */ /* 0x000fe20003f66270 */
[----:B------:R-:W-:Y:S01]  /*cb70*/  FMUL.FTZ R15, R102, UR5 ;  /* 0x00000005660f7c20 */ /* 0x000fe20008410000 */
[----:B------:R-:W-:Y:S01]  /*cb80*/  I2FP.F32.S32 R51, R8 ;  /* 0x0000000800337245 */ /* 0x000fe20000201400 */
[----:B------:R-:W-:Y:S01]  /*cb90*/  FMUL.FTZ R102, R69, UR5 ;  /* 0x0000000545667c20 */ /* 0x000fe20008410000 */
[----:B------:R-:W-:Y:S01]  /*cba0*/  I2FP.F32.S32 R7, R7 ;  /* 0x0000000700077245 */ /* 0x000fe20000201400 */
[----:B------:R-:W-:Y:S01]  /*cbb0*/  FMUL.FTZ R69, R55, UR5 ;  /* 0x0000000537457c20 */ /* 0x000fe20008410000 */
[----:B------:R-:W-:Y:S01]  /*cbc0*/  I2FP.F32.S32 R10, R28 ;  /* 0x0000001c000a7245 */ /* 0x000fe20000201400 */
[----:B------:R-:W-:Y:S01]  /*cbd0*/  FFMA.FTZ R160, R51, UR8, R160 ;  /* 0x0000000833a07c23 */ /* 0x000fe200080100a0 */
[----:B------:R-:W-:Y:S01]  /*cbe0*/  I2FP.F32.S32 R8, R4 ;  /* 0x0000000400087245 */ /* 0x000fe20000201400 */
[----:B------:R-:W-:Y:S01]  /*cbf0*/  FFMA.FTZ R156, R7, UR8, R156 ;  /* 0x00000008079c7c23 */ /* 0x000fe2000801009c */
[-C--:B------:R-:W-:Y:S01]  /*cc00*/  ISETP.GE.AND P2, PT, R28, R3.reuse, PT ;  /* 0x000000031c00720c */ /* 0x080fe20003f46270 */
[----:B------:R-:W-:Y:S01]  /*cc10*/  FFMA.FTZ R71, R10, UR8, R157 ;  /* 0x000000080a477c23 */ /* 0x000fe2000801009d */
[----:B------:R3:W-:Y:S01]  /*cc20*/  MUFU.TANH R7, R115 ;  /* 0x0000007300077308 */ /* 0x0007e20000002400 */
[----:B------:R-:W-:Y:S01]  /*cc30*/  FFMA.FTZ R75, R8, UR8, R161 ;  /* 0x00000008084b7c23 */ /* 0x000fe200080100a1 */
[----:B------:R-:W-:Y:S01]  /*cc40*/  VIADD R8, R134, 0x19 ;  /* 0x0000001986087836 */ /* 0x000fe20000000000 */
[----:B-1----:R-:W-:Y:S01]  /*cc50*/  FSEL R12, R156, -INF , !P6 ;  /* 0xff8000009c0c7808 */ /* 0x002fe20007000000 */
[----:B------:R-:W-:Y:S01]  /*cc60*/  FMUL.FTZ R55, R30, UR5 ;  /* 0x000000051e377c20 */ /* 0x000fe20008410000 */
[----:B------:R-:W-:Y:S01]  /*cc70*/  FSEL R71, R71, -INF , !P2 ;  /* 0xff80000047477808 */ /* 0x000fe20005000000 */
[----:B------:R-:W-:Y:S01]  /*cc80*/  FFMA.FTZ R158, R23, UR8, R158 ;  /* 0x00000008179e7c23 */ /* 0x000fe2000801009e */
[----:B------:R-:W-:Y:S01]  /*cc90*/  I2FP.F32.S32 R51, R8 ;  /* 0x0000000800337245 */ /* 0x000fe20000201400 */
[----:B------:R1:W-:Y:S01]  /*cca0*/  MUFU.TANH R23, R81 ;  /* 0x0000005100177308 */ /* 0x0003e20000002400 */
[----:B------:R-:W-:Y:S01]  /*ccb0*/  ISETP.GE.AND P6, PT, R8, R3, PT ;  /* 0x000000030800720c */ /* 0x000fe20003fc6270 */
[----:B------:R-:W-:Y:S01]  /*ccc0*/  FMUL.FTZ R110, R84, UR5 ;  /* 0x00000005546e7c20 */ /* 0x000fe20008410000 */
[----:B------:R-:W-:Y:S01]  /*ccd0*/  ISETP.GE.AND P2, PT, R8, R0, PT ;  /* 0x000000000800720c */ /* 0x000fe20003f46270 */
[----:B------:R-:W-:Y:S01]  /*cce0*/  FMUL.FTZ R84, R62, UR5 ;  /* 0x000000053e547c20 */ /* 0x000fe20008410000 */
[----:B--2---:R-:W-:Y:S01]  /*ccf0*/  I2FP.F32.S32 R111, R8 ;  /* 0x00000008006f7245 */ /* 0x004fe20000201400 */
[----:B------:R-:W-:Y:S01]  /*cd00*/  VIADD R8, R134, 0x28 ;  /* 0x0000002886087836 */ /* 0x000fe20000000000 */
[----:B------:R-:W-:Y:S01]  /*cd10*/  ISETP.GE.AND P5, PT, R28, R0, PT ;  /* 0x000000001c00720c */ /* 0x000fe20003fa6270 */
[----:B------:R-:W-:Y:S01]  /*cd20*/  FMUL.FTZ R99, R74, UR5 ;  /* 0x000000054a637c20 */ /* 0x000fe20008410000 */
[----:B---3--:R-:W-:Y:S01]  /*cd30*/  VIADD R115, R134, 0x20 ;  /* 0x0000002086737836 */ /* 0x008fe20000000000 */
[----:B------:R-:W-:Y:S01]  /*cd40*/  I2FP.F32.S32 R28, R28 ;  /* 0x0000001c001c7245 */ /* 0x000fe20000201400 */
[----:B------:R-:W-:Y:S01]  /*cd50*/  FFMA.FTZ R22, R111, UR8, R164 ;  /* 0x000000086f167c23 */ /* 0x000fe200080100a4 */
[----:B------:R-:W-:Y:S01]  /*cd60*/  I2FP.F32.S32 R16, R8 ;  /* 0x0000000800107245 */ /* 0x000fe20000201400 */
[----:B------:R-:W-:Y:S01]  /*cd70*/  FMUL.FTZ R62, R47, UR5 ;  /* 0x000000052f3e7c20 */ /* 0x000fe20008410000 */
[----:B------:R-:W-:Y:S01]  /*cd80*/  I2FP.F32.S32 R111, R115 ;  /* 0x00000073006f7245 */ /* 0x000fe20000201400 */
[----:B------:R-:W-:Y:S01]  /*cd90*/  FFMA.FTZ R28, R28, UR8, R159 ;  /* 0x000000081c1c7c23 */ /* 0x000fe2000801009f */
[----:B------:R-:W-:Y:S01]  /*cda0*/  FSEL R26, R26, -INF , !P4 ;  /* 0xff8000001a1a7808 */ /* 0x000fe20006000000 */
[----:B------:R-:W-:Y:S01]  /*cdb0*/  FFMA.FTZ R169, R16, UR8, R169 ;  /* 0x0000000810a97c23 */ /* 0x000fe200080100a9 */
[----:B------:R-:W-:Y:S01]  /*cdc0*/  VIADD R16, R134, 0x29 ;  /* 0x0000002986107836 */ /* 0x000fe20000000000 */
[----:B------:R-:W-:Y:S01]  /*cdd0*/  FSEL R77, R77, -INF , !P0 ;  /* 0xff8000004d4d7808 */ /* 0x000fe20004000000 */
[----:B------:R-:W-:Y:S01]  /*cde0*/  FFMA.FTZ R152, R111, UR8, R152 ;  /* 0x000000086f987c23 */ /* 0x000fe20008010098 */
[-C--:B------:R-:W-:Y:S01]  /*cdf0*/  ISETP.GE.AND P4, PT, R4, R3.reuse, PT ;  /* 0x000000030400720c */ /* 0x080fe20003f86270 */
[----:B------:R-:W-:Y:S01]  /*ce00*/  FMUL.FTZ R74, R52, UR5 ;  /* 0x00000005344a7c20 */ /* 0x000fe20008410000 */
[----:B------:R-:W-:Y:S01]  /*ce10*/  ISETP.GE.AND P0, PT, R4, R0, PT ;  /* 0x000000000400720c */ /* 0x000fe20003f06270 */
[----:B------:R-:W-:Y:S01]  /*ce20*/  FMUL.FTZ R47, R37, UR5 ;  /* 0x00000005252f7c20 */ /* 0x000fe20008410000 */
[----:B------:R-:W-:Y:S01]  /*ce30*/  I2FP.F32.S32 R30, R4 ;  /* 0x00000004001e7245 */ /* 0x000fe20000201400 */
[----:B------:R-:W-:Y:S01]  /*ce40*/  VIADD R4, R134, 0x21 ;  /* 0x0000002186047836 */ /* 0x000fe20000000000 */
[----:B------:R-:W-:Y:S01]  /*ce50*/  I2FP.F32.S32 R111, R16 ;  /* 0x00000010006f7245 */ /* 0x000fe20000201400 */
[----:B------:R2:W-:Y:S01]  /*ce60*/  MUFU.TANH R126, R14 ;  /* 0x0000000e007e7308 */ /* 0x0005e20000002400 */
[----:B------:R-:W-:Y:S01]  /*ce70*/  FSEL R28, R28, -INF , !P5 ;  /* 0xff8000001c1c7808 */ /* 0x000fe20006800000 */
[----:B------:R-:W-:Y:S01]  /*ce80*/  FMUL.FTZ R37, R35, UR5 ;  /* 0x0000000523257c20 */ /* 0x000fe20008410000 */
[----:B-1----:R-:W-:Y:S01]  /*ce90*/  FSEL R81, R158, -INF , !P1 ;  /* 0xff8000009e517808 */ /* 0x002fe20004800000 */
[----:B------:R-:W-:Y:S01]  /*cea0*/  FFMA.FTZ R170, R111, UR8, R170 ;  /* 0x000000086faa7c23 */ /* 0x000fe200080100aa */
[C---:B------:R-:W-:Y:S01]  /*ceb0*/  ISETP.GE.AND P5, PT, R115.reuse, R3, PT ;  /* 0x000000037300720c */ /* 0x040fe20003fa6270 */
[----:B------:R-:W-:Y:S01]  /*cec0*/  FMUL.FTZ R52, R20, UR5 ;  /* 0x0000000514347c20 */ /* 0x000fe20008410000 */
[----:B------:R-:W-:Y:S01]  /*ced0*/  ISETP.GE.AND P1, PT, R115, R0, PT ;  /* 0x000000007300720c */ /* 0x000fe20003f26270 */
[----:B------:R-:W-:Y:S01]  /*cee0*/  FFMA.FTZ R30, R30, UR8, R163 ;  /* 0x000000081e1e7c23 */ /* 0x000fe200080100a3 */
[----:B------:R-:W-:Y:S01]  /*cef0*/  I2FP.F32.S32 R115, R115 ;  /* 0x0000007300737245 */ /* 0x000fe20000201400 */
[----:B------:R-:W-:Y:S01]  /*cf00*/  FFMA.FTZ R162, R51, UR8, R162 ;  /* 0x0000000833a27c23 */ /* 0x000fe200080100a2 */
[----:B------:R-:W-:Y:S01]  /*cf10*/  I2FP.F32.S32 R10, R4 ;  /* 0x00000004000a7245 */ /* 0x000fe20000201400 */
[----:B------:R-:W-:Y:S01]  /*cf20*/  VIADD R111, R134, 0x30 ;  /* 0x00000030866f7836 */ /* 0x000fe20000000000 */
[----:B------:R-:W-:Y:S01]  /*cf30*/  FSEL R75, R75, -INF , !P4 ;  /* 0xff8000004b4b7808 */ /* 0x000fe20006000000 */
[----:B------:R-:W-:Y:S01]  /*cf40*/  FMUL.FTZ R35, R29, UR5 ;  /* 0x000000051d237c20 */ /* 0x000fe20008410000 */
[----:B------:R-:W-:Y:S01]  /*cf50*/  ISETP.GE.AND P4, PT, R4, R0, PT ;  /* 0x000000000400720c */ /* 0x000fe20003f86270 */
[----:B------:R-:W-:Y:S01]  /*cf60*/  FMUL.FTZ R29, R24, UR5 ;  /* 0x00000005181d7c20 */ /* 0x000fe20008410000 */
[----:B--2---:R-:W-:Y:S01]  /*cf70*/  FSEL R14, R160, -INF , !P3 ;  /* 0xff800000a00e7808 */ /* 0x004fe20005800000 */
[----:B------:R1:W-:Y:S01]  /*cf80*/  MUFU.TANH R146, R89 ;  /* 0x0000005900927308 */ /* 0x0003e20000002400 */
[-C--:B------:R-:W-:Y:S01]  /*cf90*/  ISETP.GE.AND P3, PT, R4, R3.reuse, PT ;  /* 0x000000030400720c */ /* 0x080fe20003f66270 */
[----:B------:R-:W-:Y:S01]  /*cfa0*/  FMUL.FTZ R60, R41, UR5 ;  /* 0x00000005293c7c20 */ /* 0x000fe20008410000 */
[----:B------:R-:W-:Y:S01]  /*cfb0*/  I2FP.F32.S32 R20, R8 ;  /* 0x0000000800147245 */ /* 0x000fe20000201400 */
[----:B------:R-:W-:Y:S01]  /*cfc0*/  FFMA.FTZ R24, R115, UR8, R154 ;  /* 0x0000000873187c23 */ /* 0x000fe2000801009a */
[----:B------:R-:W-:Y:S01]  /*cfd0*/  I2FP.F32.S32 R4, R4 ;  /* 0x0000000400047245 */ /* 0x000fe20000201400 */
[----:B------:R-:W-:Y:S01]  /*cfe0*/  FFMA.FTZ R10, R10, UR8, R153 ;  /* 0x000000080a0a7c23 */ /* 0x000fe20008010099 */
[----:B------:R-:W-:Y:S01]  /*cff0*/  FSEL R22, R22, -INF , !P2 ;  /* 0xff80000016167808 */ /* 0x000fe20005000000 */
[----:B------:R-:W-:Y:S01]  /*d000*/  MUFU.TANH R138, R138 ;  /* 0x0000008a008a7308 */ /* 0x000fe20000002400 */
[----:B------:R-:W-:Y:S01]  /*d010*/  FMUL.FTZ R41, R32, UR5 ;  /* 0x0000000520297c20 */ /* 0x000fe20008410000 */
[----:B------:R-:W-:Y:S01]  /*d020*/  ISETP.GE.AND P2, PT, R16, R3, PT ;  /* 0x000000031000720c */ /* 0x000fe20003f46270 */
[----:B------:R-:W-:Y:S01]  /*d030*/  FFMA.FTZ R20, R20, UR8, R171 ;  /* 0x0000000814147c23 */ /* 0x000fe200080100ab */
[----:B------:R-:W-:Y:S01]  /*d040*/  I2FP.F32.S32 R115, R16 ;  /* 0x0000001000737245 */ /* 0x000fe20000201400 */
[----:B------:R-:W-:Y:S01]  /*d050*/  FFMA.FTZ R4, R4, UR8, R155 ;  /* 0x0000000804047c23 */ /* 0x000fe2000801009b */
[----:B------:R-:W-:Y:S01]  /*d060*/  FSEL R30, R30, -INF , !P0 ;  /* 0xff8000001e1e7808 */ /* 0x000fe20004000000 */
[----:B------:R-:W-:Y:S01]  /*d070*/  VIADD R236, R134, 0x70 ;  /* 0x0000007086ec7836 */ /* 0x000fe20000000000 */
[----:B------:R2:W-:Y:S01]  /*d080*/  MUFU.TANH R51, R95 ;  /* 0x0000005f00337308 */ /* 0x0005e20000002400 */
[----:B-1----:R-:W-:Y:S01]  /*d090*/  FSEL R89, R152, -INF , !P5 ;  /* 0xff80000098597808 */ /* 0x002fe20006800000 */
[----:B------:R-:W-:Y:S01]  /*d0a0*/  FFMA.FTZ R172, R115, UR8, R172 ;  /* 0x0000000873ac7c23 */ /* 0x000fe200080100ac */
[----:B------:R-:W-:Y:S01]  /*d0b0*/  ISETP.GE.AND P5, PT, R16, R0, PT ;  /* 0x000000001000720c */ /* 0x000fe20003fa6270 */
[----:B------:R-:W-:Y:S01]  /*d0c0*/  VIADD R16, R134, 0x31 ;  /* 0x0000003186107836 */ /* 0x000fe20000000000 */
[----:B------:R-:W-:Y:S01]  /*d0d0*/  I2FP.F32.S32 R32, R111 ;  /* 0x0000006f00207245 */ /* 0x000fe20000201400 */
[----:B------:R-:W-:Y:S01]  /*d0e0*/  FMUL.FTZ R31, R31, UR5 ;  /* 0x000000051f1f7c20 */ /* 0x000fe20008410000 */
[-C--:B------:R-:W-:Y:S01]  /*d0f0*/  ISETP.GE.AND P0, PT, R8, R3.reuse, PT ;  /* 0x000000030800720c */ /* 0x080fe20003f06270 */
[----:B------:R-:W1:Y:S01]  /*d100*/  MUFU.TANH R136, R136 ;  /* 0x0000008800887308 */ /* 0x000e620000002400 */
[----:B------:R-:W-:Y:S01]  /*d110*/  FSEL R24, R24, -INF , !P1 ;  /* 0xff80000018187808 */ /* 0x000fe20004800000 */
[----:B------:R-:W-:Y:S01]  /*d120*/  FFMA.FTZ R173, R32, UR8, R173 ;  /* 0x0000000820ad7c23 */ /* 0x000fe200080100ad */
[----:B------:R-:W-:Y:S01]  /*d130*/  I2FP.F32.S32 R115, R16 ;  /* 0x0000001000737245 */ /* 0x000fe20000201400 */
[----:B------:R-:W-:Y:S01]  /*d140*/  VIADD R32, R134, 0x39 ;  /* 0x0000003986207836 */ /* 0x000fe20000000000 */
[----:B------:R-:W-:Y:S01]  /*d150*/  ISETP.GE.AND P1, PT, R111, R3, PT ;  /* 0x000000036f00720c */ /* 0x000fe20003f26270 */
[----:B------:R-:W-:Y:S01]  /*d160*/  FMUL.FTZ R5, R5, UR5 ;  /* 0x0000000505057c20 */ /* 0x000fe20008410000 */
[----:B------:R-:W-:Y:S01]  /*d170*/  FSEL R4, R4, -INF , !P4 ;  /* 0xff80000004047808 */ /* 0x000fe20006000000 */
[----:B------:R3:W-:Y:S01]  /*d180*/  MUFU.TANH R13, R101 ;  /* 0x00000065000d7308 */ /* 0x0007e20000002400 */
[----:B--2---:R-:W-:Y:S01]  /*d190*/  FSEL R95, R162, -INF , !P6 ;  /* 0xff800000a25f7808 */ /* 0x004fe20007000000 */
[----:B------:R-:W-:-:S04]  /*d1a0*/  DEPBAR.LE SB0, 0x0 ;  /* 0x000080000000791a */ /* 0x000fc80000000000 */
[----:B------:R-:W-:Y:S01]  /*d1b0*/  ISETP.GE.AND P6, PT, R8, R0, PT ;  /* 0x000000000800720c */ /* 0x000fe20003fc6270 */
[----:B------:R-:W-:Y:S01]  /*d1c0*/  VIADD R8, R134, 0x38 ;  /* 0x0000003886087836 */ /* 0x000fe20000000000 */
[----:B------:R2:W-:Y:S01]  /*d1d0*/  MUFU.TANH R153, R97 ;  /* 0x0000006100997308 */ /* 0x0005e20000002400 */
[-C--:B------:R-:W-:Y:S01]  /*d1e0*/  ISETP.GE.AND P4, PT, R16, R3.reuse, PT ;  /* 0x000000031000720c */ /* 0x080fe20003f86270 */
[C---:B------:R-:W-:Y:S01]  /*d1f0*/  VIADD R164, R165.reuse, 0x400 ;  /* 0x00000400a5a47836 */ /* 0x040fe20000000000 */
[----:B------:R-:W-:Y:S01]  /*d200*/  FSEL R20, R20, -INF , !P6 ;  /* 0xff80000014147808 */ /* 0x000fe20007000000 */
[C---:B------:R-:W-:Y:S01]  /*d210*/  VIADD R163, R165.reuse, 0x800 ;  /* 0x00000800a5a37836 */ /* 0x040fe20000000000 */
[----:B------:R-:W-:Y:S01]  /*d220*/  ISETP.GE.AND P6, PT, R8, R3, PT ;  /* 0x000000030800720c */ /* 0x000fe20003fc6270 */
[C---:B------:R-:W-:Y:S01]  /*d230*/  VIADD R162, R165.reuse, 0xc00 ;  /* 0x00000c00a5a27836 */ /* 0x040fe20000000000 */
[----:B------:R-:W-:Y:S01]  /*d240*/  I2FP.F32.S32 R177, R32 ;  /* 0x0000002000b17245 */ /* 0x000fe20000201400 */
[----:B------:R-:W-:Y:S01]  /*d250*/  MUFU.TANH R150, R108 ;  /* 0x0000006c00967308 */ /* 0x000fe20000002400 */
[----:B---3--:R-:W-:Y:S01]  /*d260*/  FMUL.FTZ R101, R68, UR5 ;  /* 0x0000000544657c20 */ /* 0x008fe20008410000 */
[----:B------:R-:W-:-:S02]  /*d270*/  VIADD R161, R165, 0x1000 ;  /* 0x00001000a5a17836 */ /* 0x000fc40000000000 */
[----:B-1----:R-:W-:Y:S01]  /*d280*/  FFMA.FTZ R177, R177, UR8, R136 ;  /* 0x00000008b1b17c23 */ /* 0x002fe20008010088 */
[C---:B------:R-:W-:Y:S02]  /*d290*/  VIADD R160, R165.reuse, 0x1400 ;  /* 0x00001400a5a07836 */ /* 0x040fe40000000000 */
[C---:B------:R-:W-:Y:S01]  /*d2a0*/  VIADD R159, R165.reuse, 0x1800 ;  /* 0x00001800a59f7836 */ /* 0x040fe20000000000 */
[----:B------:R1:W-:Y:S01]  /*d2b0*/  MUFU.TANH R68, R50 ;  /* 0x0000003200447308 */ /* 0x0003e20000002400 */
[----:B--2---:R-:W-:Y:S01]  /*d2c0*/  FSEL R97, R10, -INF , !P3 ;  /* 0xff8000000a617808 */ /* 0x004fe20005800000 */
[C---:B------:R-:W-:Y:S01]  /*d2d0*/  VIADD R158, R165.reuse, 0x1c00 ;  /* 0x00001c00a59e7836 */ /* 0x040fe20000000000 */
[----:B------:R-:W-:Y:S01]  /*d2e0*/  I2FP.F32.S32 R10, R111 ;  /* 0x0000006f000a7245 */ /* 0x000fe20000201400 */
[----:B------:R-:W-:Y:S01]  /*d2f0*/  VIADD R157, R165, 0x2000 ;  /* 0x00002000a59d7836 */ /* 0x000fe20000000000 */
[----:B------:R-:W-:Y:S01]  /*d300*/  ISETP.GE.AND P3, PT, R111, R0, PT ;  /* 0x000000006f00720c */ /* 0x000fe20003f66270 */
[C---:B------:R-:W-:Y:S01]  /*d310*/  VIADD R156, R165.reuse, 0x2400 ;  /* 0x00002400a59c7836 */ /* 0x040fe20000000000 */
[----:B------:R-:W-:Y:S01]  /*d320*/  I2FP.F32.S32 R111, R16 ;  /* 0x00000010006f7245 */ /* 0x000fe20000201400 */
[----:B------:R2:W-:Y:S01]  /*d330*/  MUFU.TANH R108, R103 ;  /* 0x00000067006c7308 */ /* 0x0005e20000002400 */
[----:B------:R-:W-:-:S02]  /*d340*/  VIADD R155, R165, 0x2800 ;  /* 0x00002800a59b7836 */ /* 0x000fc40000000000 */
[----:B------:R-:W-:Y:S02]  /*d350*/  VIADD R154, R165, 0x2c00 ;  /* 0x00002c00a59a7836 */ /* 0x000fe40000000000 */
[----:B------:R-:W-:-:S03]  /*d360*/  FFMA.FTZ R111, R111, UR8, R144 ;  /* 0x000000086f6f7c23 */ /* 0x000fc60008010090 */
[----:B------:R3:W-:Y:S01]  /*d370*/  MUFU.TANH R152, R91 ;  /* 0x0000005b00987308 */ /* 0x0007e20000002400 */
[----:B-1----:R-:W-:Y:S01]  /*d380*/  FMUL.FTZ R50, R21, UR5 ;  /* 0x0000000515327c20 */ /* 0x002fe20008410000 */
[----:B------:R-:W-:-:S06]  /*d390*/  FSEL R111, R111, -INF , !P4 ;  /* 0xff8000006f6f7808 */ /* 0x000fcc0006000000 */
[----:B------:R1:W-:Y:S01]  /*d3a0*/  MUFU.TANH R21, R130 ;  /* 0x0000008200157308 */ /* 0x0003e20000002400 */
[----:B--2---:R-:W-:Y:S02]  /*d3b0*/  FSEL R103, R170, -INF , !P2 ;  /* 0xff800000aa677808 */ /* 0x004fe40005000000 */
[----:B------:R-:W-:-:S05]  /*d3c0*/  ISETP.GE.AND P2, PT, R8, R0, PT ;  /* 0x000000000800720c */ /* 0x000fca0003f46270 */
[----:B------:R-:W-:Y:S01]  /*d3d0*/  MUFU.TANH R128, R128 ;  /* 0x0000008000807308 */ /* 0x000fe20000002400 */
[----:B---3--:R-:W-:Y:S02]  /*d3e0*/  FSEL R91, R169, -INF , !P0 ;  /* 0xff800000a95b7808 */ /* 0x008fe40004000000 */
[----:B------:R-:W-:Y:S01]  /*d3f0*/  ISETP.GE.AND P0, PT, R16, R0, PT ;  /* 0x000000001000720c */ /* 0x000fe20003f06270 */
[----:B------:R-:W-:Y:S01]  /*d400*/  FFMA.FTZ R16, R10, UR8, R145 ;  /* 0x000000080a107c23 */ /* 0x000fe20008010091 */
[----:B------:R-:W-:Y:S01]  /*d410*/  FFMA.FTZ R10, R115, UR8, R140 ;  /* 0x00000008730a7c23 */ /* 0x000fe2000801008c */
[----:B------:R-:W-:Y:S01]  /*d420*/  I2FP.F32.S32 R115, R32 ;  /* 0x0000002000737245 */ /* 0x000fe20000201400 */
[----:B------:R-:W-:Y:S01]  /*d430*/  VIADD R140, R134, 0x50 ;  /* 0x00000050868c7836 */ /* 0x000fe20000000000 */
[----:B------:R2:W-:Y:S01]  /*d440*/  MUFU.TANH R151, R18 ;  /* 0x0000001200977308 */ /* 0x0005e20000002400 */
[-C--:B-1----:R-:W-:Y:S02]  /*d450*/  I2FP.F32.S32 R130, R8.reuse ;  /* 0x0000000800827245 */ /* 0x082fe40000201400 */
[----:B------:R-:W-:-:S02]  /*d460*/  I2FP.F32.S32 R8, R8 ;  /* 0x0000000800087245 */ /* 0x000fc40000201400 */
[----:B------:R-:W-:Y:S01]  /*d470*/  FSEL R16, R16, -INF , !P3 ;  /* 0xff80000010107808 */ /* 0x000fe20005800000 */
[----:B------:R-:W-:Y:S01]  /*d480*/  FFMA.FTZ R141, R130, UR8, R141 ;  /* 0x00000008828d7c23 */ /* 0x000fe2000801008d */
[----:B------:R-:W-:Y:S01]  /*d490*/  FSEL R10, R10, -INF , !P0 ;  /* 0xff8000000a0a7808 */ /* 0x000fe20004000000 */
[----:B------:R1:W-:Y:S01]  /*d4a0*/  MUFU.TANH R144, R99 ;  /* 0x0000006300907308 */ /* 0x0003e20000002400 */
[----:B------:R-:W-:Y:S01]  /*d4b0*/  FFMA.FTZ R8, R8, UR8, R137 ;  /* 0x0000000808087c23 */ /* 0x000fe20008010089 */
[----:B------:R-:W-:-:S04]  /*d4c0*/  VIADD R137, R134, 0x40 ;  /* 0x0000004086897836 */ /* 0x000fc80000000000 */
[----:B------:R-:W-:Y:S02]  /*d4d0*/  FSEL R8, R8, -INF , !P2 ;  /* 0xff80000008087808 */ /* 0x000fe40005000000 */
[----:B------:R3:W-:Y:S01]  /*d4e0*/  MUFU.TANH R145, R107 ;  /* 0x0000006b00917308 */ /* 0x0007e20000002400 */
[----:B--2---:R-:W-:Y:S02]  /*d4f0*/  FSEL R18, R172, -INF , !P5 ;  /* 0xff800000ac127808 */ /* 0x004fe40006800000 */
[----:B------:R-:W-:Y:S02]  /*d500*/  ISETP.GE.AND P5, PT, R32, R3, PT ;  /* 0x000000032000720c */ /* 0x000fe40003fa6270 */
[----:B------:R-:W-:Y:S02]  /*d510*/  I2FP.F32.S32 R130, R137 ;  /* 0x0000008900827245 */ /* 0x000fe40000201400 */
[----:B------:R-:W-:Y:S01]  /*d520*/  ISETP.GE.AND P3, PT, R137, R3, PT ;  /* 0x000000038900720c */ /* 0x000fe20003f66270 */
[----:B------:R-:W2:Y:S01]  /*d530*/  MUFU.TANH R132, R132 ;  /* 0x0000008400847308 */ /* 0x000ea20000002400 */
[----:B-1----:R-:W-:Y:S01]  /*d540*/  FSEL R99, R173, -INF , !P1 ;  /* 0xff800000ad637808 */ /* 0x002fe20004800000 */
[----:B------:R-:W-:Y:S01]  /*d550*/  FFMA.FTZ R139, R130, UR8, R139 ;  /* 0x00000008828b7c23 */ /* 0x000fe2000801008b */
[-C--:B------:R-:W-:Y:S01]  /*d560*/  ISETP.GE.AND P1, PT, R32, R0.reuse, PT ;  /* 0x000000002000720c */ /* 0x080fe20003f26270 */
[----:B------:R-:W-:Y:S01]  /*d570*/  FFMA.FTZ R32, R115, UR8, R138 ;  /* 0x0000000873207c23 */ /* 0x000fe2000801008a */
[----:B------:R-:W-:Y:S01]  /*d580*/  VIADD R115, R134, 0x41 ;  /* 0x0000004186737836 */ /* 0x000fe20000000000 */
[----:B------:R-:W-:-:S02]  /*d590*/  ISETP.GE.AND P4, PT, R137, R0, PT ;  /* 0x000000008900720c */ /* 0x000fc40003f86270 */
[----:B------:R-:W-:Y:S01]  /*d5a0*/  MUFU.TANH R112, R112 ;  /* 0x0000007000707308 */ /* 0x000fe20000002400 */
[C---:B---3--:R-:W-:Y:S01]  /*d5b0*/  VIADD R107, R134.reuse, 0x48 ;  /* 0x00000048866b7836 */ /* 0x048fe20000000000 */
[----:B------:R-:W-:Y:S02]  /*d5c0*/  I2FP.F32.S32 R138, R137 ;  /* 0x00000089008a7245 */ /* 0x000fe40000201400 */
[----:B------:R-:W-:Y:S02]  /*d5d0*/  I2FP.F32.S32 R137, R115 ;  /* 0x0000007300897245 */ /* 0x000fe40000201400 */
[----:B------:R-:W-:Y:S02]  /*d5e0*/  I2FP.F32.S32 R171, R107 ;  /* 0x0000006b00ab7245 */ /* 0x000fe40000201400 */
[----:B------:R-:W1:Y:S01]  /*d5f0*/  MUFU.TANH R133, R133 ;  /* 0x0000008500857308 */ /* 0x000e620000002400 */
[----:B------:R-:W-:Y:S01]  /*d600*/  ISETP.GE.AND P0, PT, R115, R3, PT ;  /* 0x000000037300720c */ /* 0x000fe20003f06270 */
[----:B--2---:R-:W-:Y:S01]  /*d610*/  FFMA.FTZ R132, R137, UR8, R132 ;  /* 0x0000000889847c23 */ /* 0x004fe20008010084 */
[----:B------:R-:W-:Y:S01]  /*d620*/  FFMA.FTZ R171, R171, UR8, R104 ;  /* 0x00000008abab7c23 */ /* 0x000fe20008010068 */
[----:B------:R-:W-:Y:S01]  /*d630*/  VIADD R104, R134, 0x49 ;  /* 0x0000004986687836 */ /* 0x000fe20000000000 */
[----:B------:R-:W-:-:S02]  /*d640*/  FSEL R177, R177, -INF , !P5 ;  /* 0xff800000b1b17808 */ /* 0x000fc40006800000 */
[CC--:B------:R-:W-:Y:S01]  /*d650*/  ISETP.GE.AND P2, PT, R107.reuse, R3.reuse, PT ;  /* 0x000000036b00720c */ /* 0x0c0fe20003f46270 */
[----:B------:R2:W-:Y:S01]  /*d660*/  MUFU.TANH R136, R101 ;  /* 0x0000006500887308 */ /* 0x0005e20000002400 */
[-C--:B------:R-:W-:Y:S02]  /*d670*/  ISETP.GE.AND P5, PT, R107, R0.reuse, PT ;  /* 0x000000006b00720c */ /* 0x080fe40003fa6270 */
[----:B------:R-:W-:Y:S02]  /*d680*/  FSEL R32, R32, -INF , !P1 ;  /* 0xff80000020207808 */ /* 0x000fe40004800000 */
[----:B------:R-:W-:Y:S02]  /*d690*/  FSEL R147, R139, -INF , !P3 ;  /* 0xff8000008b937808 */ /* 0x000fe40005800000 */
[C---:B------:R-:W-:Y:S01]  /*d6a0*/  ISETP.GE.AND P1, PT, R104.reuse, R3, PT ;  /* 0x000000036800720c */ /* 0x040fe20003f26270 */
[----:B------:R-:W3:Y:S01]  /*d6b0*/  MUFU.TANH R106, R106 ;  /* 0x0000006a006a7308 */ /* 0x000ee20000002400 */
[----:B------:R-:W-:Y:S01]  /*d6c0*/  ISETP.GE.AND P3, PT, R104, R0, PT ;  /* 0x000000006800720c */ /* 0x000fe20003f66270 */
[----:B-1----:R-:W-:Y:S01]  /*d6d0*/  FFMA.FTZ R133, R138, UR8, R133 ;  /* 0x000000088a857c23 */ /* 0x002fe20008010085 */
[----:B------:R-:W-:-:S02]  /*d6e0*/  I2FP.F32.S32 R138, R140 ;  /* 0x0000008c008a7245 */ /* 0x000fc40000201400 */
[----:B------:R-:W-:Y:S02]  /*d6f0*/  FSEL R181, R132, -INF , !P0 ;  /* 0xff80000084b57808 */ /* 0x000fe40004000000 */
[----:B------:R-:W-:Y:S01]  /*d700*/  FSEL R171, R171, -INF , !P2 ;  /* 0xff800000abab7808 */ /* 0x000fe20005000000 */
[----:B------:R-:W1:Y:S01]  /*d710*/  MUFU.TANH R19, R19 ;  /* 0x0000001300137308 */ /* 0x000e620000002400 */
[----:B--2---:R-:W-:Y:S02]  /*d720*/  FSEL R101, R141, -INF , !P6 ;  /* 0xff8000008d657808 */ /* 0x004fe40007000000 */
[----:B------:R-:W-:Y:S02]  /*d730*/  ISETP.GE.AND P6, PT, R115, R0, PT ;  /* 0x000000007300720c */ /* 0x000fe40003fc6270 */
[----:B------:R-:W-:Y:S02]  /*d740*/  I2FP.F32.S32 R115, R115 ;  /* 0x0000007300737245 */ /* 0x000fe40000201400 */
[----:B------:R-:W-:Y:S01]  /*d750*/  FSEL R248, R133, -INF , !P4 ;  /* 0xff80000085f87808 */ /* 0x000fe20006000000 */
[----:B------:R-:W2:Y:S01]  /*d760*/  MUFU.TANH R15, R15 ;  /* 0x0000000f000f7308 */ /* 0x000ea20000002400 */
[----:B------:R-:W-:Y:S01]  /*d770*/  ISETP.GE.AND P4, PT, R140, R3, PT ;  /* 0x000000038c00720c */ /* 0x000fe20003f86270 */
[----:B------:R-:W-:Y:S01]  /*d780*/  FFMA.FTZ R128, R115, UR8, R128 ;  /* 0x0000000873807c23 */ /* 0x000fe20008010080 */
[----:B------:R-:W-:-:S02]  /*d790*/  I2FP.F32.S32 R115, R107 ;  /* 0x0000006b00737245 */ /* 0x000fc40000201400 */
[-C--:B------:R-:W-:Y:S02]  /*d7a0*/  I2FP.F32.S32 R107, R104.reuse ;  /* 0x00000068006b7245 */ /* 0x080fe40000201400 */
[----:B------:R-:W-:Y:S01]  /*d7b0*/  I2FP.F32.S32 R104, R104 ;  /* 0x0000006800687245 */ /* 0x000fe20000201400 */
[----:B---3--:R-:W-:Y:S01]  /*d7c0*/  FFMA.FTZ R106, R115, UR8, R106 ;  /* 0x00000008736a7c23 */ /* 0x008fe2000801006a */
[----:B------:R-:W-:Y:S01]  /*d7d0*/  FSEL R130, R128, -INF , !P6 ;  /* 0xff80000080827808 */ /* 0x000fe20007000000 */
[----:B------:R-:W-:Y:S01]  /*d7e0*/  FFMA.FTZ R112, R107, UR8, R112 ;  /* 0x000000086b707c23 */ /* 0x000fe20008010070 */
[----:B------:R-:W-:Y:S02]  /*d7f0*/  VIADD R107, R134, 0x51 ;  /* 0x00000051866b7836 */ /* 0x000fe40000000000 */
[----:B------:R-:W-:Y:S01]  /*d800*/  FFMA.FTZ R17, R104, UR8, R17 ;  /* 0x0000000868117c23 */ /* 0x000fe20008010011 */
[----:B------:R-:W-:Y:S02]  /*d810*/  VIADD R104, R134, 0x58 ;  /* 0x0000005886687836 */ /* 0x000fe40000000000 */
[----:B-1----:R-:W-:Y:S01]  /*d820*/  FFMA.FTZ R19, R138, UR8, R19 ;  /* 0x000000088a137c23 */ /* 0x002fe20008010013 */
[----:B------:R-:W-:Y:S01]  /*d830*/  ISETP.GE.AND P0, PT, R140, R0, PT ;  /* 0x000000008c00720c */ /* 0x000fe20003f06270 */
[----:B------:R-:W-:Y:S01]  /*d840*/  MUFU.TANH R129, R129 ;  /* 0x0000008100817308 */ /* 0x000fe20000002400 */
[----:B------:R-:W-:-:S02]  /*d850*/  I2FP.F32.S32 R132, R107 ;  /* 0x0000006b00847245 */ /* 0x000fc40000201400 */
[C---:B------:R-:W-:Y:S02]  /*d860*/  ISETP.GE.AND P6, PT, R107.reuse, R3, PT ;  /* 0x000000036b00720c */ /* 0x040fe40003fc6270 */
[----:B------:R-:W-:Y:S01]  /*d870*/  ISETP.GE.AND P2, PT, R107, R0, PT ;  /* 0x000000006b00720c */ /* 0x000fe20003f46270 */
[----:B------:R-:W-:Y:S01]  /*d880*/  FFMA.FTZ R141, R132, UR8, R13 ;  /* 0x00000008848d7c23 */ /* 0x000fe2000801000d */
[----:B------:R-:W-:Y:S01]  /*d890*/  I2FP.F32.S32 R115, R107 ;  /* 0x0000006b00737245 */ /* 0x000fe20000201400 */
[----:B------:R-:W-:Y:S01]  /*d8a0*/  MUFU.TANH R109, R109 ;  /* 0x0000006d006d7308 */ /* 0x000fe20000002400 */
[----:B------:R-:W-:Y:S02]  /*d8b0*/  I2FP.F32.S32 R107, R104 ;  /* 0x00000068006b7245 */ /* 0x000fe40000201400 */
[----:B------:R-:W-:Y:S01]  /*d8c0*/  I2FP.F32.S32 R140, R140 ;  /* 0x0000008c008c7245 */ /* 0x000fe20000201400 */
[----:B------:R-:W-:Y:S01]  /*d8d0*/  FFMA.FTZ R88, R115, UR8, R88 ;  /* 0x0000000873587c23 */ /* 0x000fe20008010058 */
[----:B------:R-:W-:Y:S01]  /*d8e0*/  FSEL R246, R106, -INF , !P5 ;  /* 0xff8000006af67808 */ /* 0x000fe20006800000 */
[----:B------:R-:W-:Y:S01]  /*d8f0*/  FFMA.FTZ R80, R107, UR8, R80 ;  /* 0x000000086b507c23 */ /* 0x000fe20008010050 */
[C---:B------:R-:W-:Y:S01]  /*d900*/  VIADD R107, R134.reuse, 0x59 ;  /* 0x00000059866b7836 */ /* 0x040fe20000000000 */
[----:B------:R-:W-:Y:S01]  /*d910*/  FSEL R143, R19, -INF , !P4 ;  /* 0xff800000138f7808 */ /* 0x000fe20006000000 */
[----:B------:R-:W-:Y:S01]  /*d920*/  VIADD R19, R134, 0x68 ;  /* 0x0000006886137836 */ /* 0x000fe20000000000 */
[----:B------:R-:W-:Y:S01]  /*d930*/  ISETP.GE.AND P5, PT, R104, R3, PT ;  /* 0x000000036800720c */ /* 0x000fe20003fa6270 */
[----:B--2---:R-:W-:Y:S01]  /*d940*/  FFMA.FTZ R15, R140, UR8, R15 ;  /* 0x000000088c0f7c23 */ /* 0x004fe2000801000f */
[----:B------:R-:W-:Y:S01]  /*d950*/  FSEL R169, R112, -INF , !P1 ;  /* 0xff80000070a97808 */ /* 0x000fe20004800000 */
[----:B------:R-:W1:Y:S01]  /*d960*/  MUFU.TANH R98, R98 ;  /* 0x0000006200627308 */ /* 0x000e620000002400 */
[----:B------:R-:W-:Y:S01]  /*d970*/  ISETP.GE.AND P1, PT, R104, R0, PT ;  /* 0x000000006800720c */ /* 0x000fe20003f26270 */
[----:B------:R-:W-:Y:S01]  /*d980*/  VIADD R106, R134, 0x60 ;  /* 0x00000060866a7836 */ /* 0x000fe20000000000 */
[----:B------:R-:W-:-:S02]  /*d990*/  I2FP.F32.S32 R133, R104 ;  /* 0x0000006800857245 */ /* 0x000fc40000201400 */
[-C--:B------:R-:W-:Y:S02]  /*d9a0*/  I2FP.F32.S32 R115, R107.reuse ;  /* 0x0000006b00737245 */ /* 0x080fe40000201400 */
[----:B------:R-:W-:Y:S01]  /*d9b0*/  FSEL R139, R80, -INF , !P5 ;  /* 0xff800000508b7808 */ /* 0x000fe20006800000 */
[----:B------:R-:W2:Y:S01]  /*d9c0*/  MUFU.TANH R131, R131 ;  /* 0x0000008300837308 */ /* 0x000ea20000002400 */
[----:B------:R-:W-:Y:S01]  /*d9d0*/  I2FP.F32.S32 R104, R107 ;  /* 0x0000006b00687245 */ /* 0x000fe20000201400 */
[----:B------:R-:W-:Y:S01]  /*d9e0*/  FFMA.FTZ R72, R115, UR8, R72 ;  /* 0x0000000873487c23 */ /* 0x000fe20008010048 */
[----:B------:R-:W-:Y:S01]  /*d9f0*/  I2FP.F32.S32 R80, R19 ;  /* 0x0000001300507245 */ /* 0x000fe20000201400 */
[----:B------:R-:W-:Y:S01]  /*da00*/  FFMA.FTZ R68, R133, UR8, R68 ;  /* 0x0000000885447c23 */ /* 0x000fe20008010044 */
[----:B------:R-:W-:Y:S01]  /*da10*/  FSEL R140, R17, -INF , !P3 ;  /* 0xff800000118c7808 */ /* 0x000fe20005800000 */
[----:B------:R-:W-:Y:S01]  /*da20*/  FFMA.FTZ R87, R104, UR8, R87 ;  /* 0x0000000868577c23 */ /* 0x000fe20008010057 */
[C---:B------:R-:W-:Y:S01]  /*da30*/  ISETP.GE.AND P3, PT, R107.reuse, R3, PT ;  /* 0x000000036b00720c */ /* 0x040fe20003f66270 */
[----:B------:R-:W3:Y:S01]  /*da40*/  MUFU.TANH R114, R114 ;  /* 0x0000007200727308 */ /* 0x000ee20000002400 */
[----:B------:R-:W-:Y:S01]  /*da50*/  ISETP.GE.AND P4, PT, R107, R0, PT ;  /* 0x000000006b00720c */ /* 0x000fe20003f86270 */
[----:B------:R-:W-:Y:S01]  /*da60*/  FFMA.FTZ R115, R80, UR8, R135 ;  /* 0x0000000850737c23 */ /* 0x000fe20008010087 */
[----:B------:R-:W-:Y:S01]  /*da70*/  FSEL R244, R15, -INF , !P0 ;  /* 0xff8000000ff47808 */ /* 0x000fe20004000000 */
[----:B------:R-:W-:Y:S01]  /*da80*/  VIADD R80, R134, 0x69 ;  /* 0x0000006986507836 */ /* 0x000fe20000000000 */
[----:B------:R-:W-:-:S02]  /*da90*/  FSEL R141, R141, -INF , !P6 ;  /* 0xff8000008d8d7808 */ /* 0x000fc40007000000 */
[----:B------:R-:W-:Y:S01]  /*daa0*/  I2FP.F32.S32 R107, R106 ;  /* 0x0000006a006b7245 */ /* 0x000fe20000201400 */
[----:B------:R4:W-:Y:S01]  /*dab0*/  MUFU.TANH R13, R85 ;  /* 0x00000055000d7308 */ /* 0x0009e20000002400 */
[C---:B------:R-:W-:Y:S02]  /*dac0*/  ISETP.GE.AND P0, PT, R106.reuse, R3, PT ;  /* 0x000000036a00720c */ /* 0x040fe40003f06270 */
[----:B------:R-:W-:Y:S01]  /*dad0*/  ISETP.GE.AND P6, PT, R106, R0, PT ;  /* 0x000000006a00720c */ /* 0x000fe20003fc6270 */
[----:B-1----:R-:W-:Y:S01]  /*dae0*/  FFMA.FTZ R98, R107, UR8, R98 ;  /* 0x000000086b627c23 */ /* 0x002fe20008010062 */
[----:B------:R-:W-:Y:S02]  /*daf0*/  I2FP.F32.S32 R106, R106 ;  /* 0x0000006a006a7245 */ /* 0x000fe40000201400 */
[----:B------:R-:W-:Y:S01]  /*db00*/  FSEL R142, R88, -INF , !P2 ;  /* 0xff800000588e7808 */ /* 0x000fe20005000000 */
[----:B------:R-:W1:Y:S01]  /*db10*/  MUFU.TANH R117, R117 ;  /* 0x0000007500757308 */ /* 0x000e620000002400 */
[----:B------:R-:W-:Y:S01]  /*db20*/  FSEL R180, R68, -INF , !P1 ;  /* 0xff80000044b47808 */ /* 0x000fe20004800000 */
[----:B------:R-:W-:Y:S01]  /*db30*/  FFMA.FTZ R129, R106, UR8, R129 ;  /* 0x000000086a817c23 */ /* 0x000fe20008010081 */
[----:B------:R-:W-:-:S02]  /*db40*/  FSEL R135, R72, -INF , !P3 ;  /* 0xff80000048877808 */ /* 0x000fc40005800000 */
[C---:B------:R-:W-:Y:S02]  /*db50*/  ISETP.GE.AND P1, PT, R19.reuse, R3, PT ;  /* 0x000000031300720c */ /* 0x040fe40003f26270 */
[----:B------:R-:W-:Y:S01]  /*db60*/  ISETP.GE.AND P3, PT, R19, R0, PT ;  /* 0x000000001300720c */ /* 0x000fe20003f66270 */
[----:B------:R-:W-:Y:S01]  /*db70*/  MUFU.TANH R113, R113 ;  /* 0x0000007100717308 */ /* 0x000fe20000002400 */
[----:B----4-:R-:W-:Y:S01]  /*db80*/  VIADD R85, R134, 0x61 ;  /* 0x0000006186557836 */ /* 0x010fe20000000000 */
[----:B------:R-:W-:Y:S02]  /*db90*/  I2FP.F32.S32 R72, R19 ;  /* 0x0000001300487245 */ /* 0x000fe40000201400 */
[-C--:B------:R-:W-:Y:S02]  /*dba0*/  I2FP.F32.S32 R68, R80.reuse ;  /* 0x0000005000447245 */ /* 0x080fe40000201400 */
[-C--:B------:R-:W-:Y:S02]  /*dbb0*/  I2FP.F32.S32 R104, R85.reuse ;  /* 0x0000005500687245 */ /* 0x080fe40000201400 */
[----:B------:R-:W-:Y:S01]  /*dbc0*/  I2FP.F32.S32 R88, R85 ;  /* 0x0000005500587245 */ /* 0x000fe20000201400 */
[----:B------:R-:W-:Y:S01]  /*dbd0*/  FFMA.FTZ R21, R68, UR8, R21 ;  /* 0x0000000844157c23 */ /* 0x000fe20008010015 */
[-C--:B------:R-:W-:Y:S01]  /*dbe0*/  ISETP.GE.AND P2, PT, R85, R3.reuse, PT ;  /* 0x000000035500720c */ /* 0x080fe20003f46270 */
[----:B------:R-:W-:Y:S01]  /*dbf0*/  FFMA.FTZ R109, R104, UR8, R109 ;  /* 0x00000008686d7c23 */ /* 0x000fe2000801006d */
[----:B------:R-:W-:Y:S01]  /*dc00*/  I2FP.F32.S32 R19, R80 ;  /* 0x0000005000137245 */ /* 0x000fe20000201400 */
[----:B--2---:R-:W-:Y:S01]  /*dc10*/  FFMA.FTZ R131, R88, UR8, R131 ;  /* 0x0000000858837c23 */ /* 0x004fe20008010083 */
[----:B------:R-:W-:Y:S01]  /*dc20*/  FSEL R240, R129, -INF , !P6 ;  /* 0xff80000081f07808 */ /* 0x000fe20007000000 */
[C---:B------:R-:W-:Y:S01]  /*dc30*/  VIADD R68, R134.reuse, 0x71 ;  /* 0x0000007186447836 */ /* 0x040fe20000000000 */
[----:B------:R-:W-:Y:S01]  /*dc40*/  FSEL R129, R109, -INF , !P2 ;  /* 0xff8000006d817808 */ /* 0x000fe20005000000 */
[----:B---3--:R-:W-:Y:S01]  /*dc50*/  FFMA.FTZ R114, R19, UR8, R114 ;  /* 0x0000000813727c23 */ /* 0x008fe20008010072 */
[----:B------:R-:W-:Y:S01]  /*dc60*/  ISETP.GE.AND P5, PT, R85, R0, PT ;  /* 0x000000005500720c */ /* 0x000fe20003fa6270 */
[----:B------:R-:W-:Y:S01]  /*dc70*/  VIADD R19, R134, 0x78 ;  /* 0x0000007886137836 */ /* 0x000fe20000000000 */
[----:B------:R-:W-:Y:S01]  /*dc80*/  I2FP.F32.S32 R107, R236 ;  /* 0x000000ec006b7245 */ /* 0x000fe20000201400 */
[----:B-1----:R-:W-:Y:S01]  /*dc90*/  FFMA.FTZ R117, R72, UR8, R117 ;  /* 0x0000000848757c23 */ /* 0x002fe20008010075 */
[C---:B------:R-:W-:Y:S01]  /*dca0*/  ISETP.GE.AND P6, PT, R236.reuse, R3, PT ;  /* 0x00000003ec00720c */ /* 0x040fe20003fc6270 */
[----:B------:R-:W1:Y:S01]  /*dcb0*/  MUFU.TANH R110, R110 ;  /* 0x0000006e006e7308 */ /* 0x000e620000002400 */
[----:B------:R-:W-:-:S02]  /*dcc0*/  ISETP.GE.AND P2, PT, R236, R0, PT ;  /* 0x00000000ec00720c */ /* 0x000fc40003f46270 */
[----:B------:R-:W-:Y:S02]  /*dcd0*/  I2FP.F32.S32 R236, R236 ;  /* 0x000000ec00ec7245 */ /* 0x000fe40000201400 */
[----:B------:R-:W-:Y:S02]  /*dce0*/  FSEL R184, R131, -INF , !P5 ;  /* 0xff80000083b87808 */ /* 0x000fe40006800000 */
[----:B------:R-:W-:Y:S01]  /*dcf0*/  FSEL R115, R115, -INF , !P1 ;  /* 0xff80000073737808 */ /* 0x000fe20004800000 */
[----:B------:R-:W-:Y:S01]  /*dd00*/  FFMA.FTZ R236, R236, UR8, R7 ;  /* 0x00000008ecec7c23 */ /* 0x000fe20008010007 */
[----:B------:R-:W-:Y:S01]  /*dd10*/  I2FP.F32.S32 R72, R68 ;  /* 0x0000004400487245 */ /* 0x000fe20000201400 */
[----:B------:R-:W-:Y:S01]  /*dd20*/  VIADD R7, R134, 0x79 ;  /* 0x0000007986077836 */ /* 0x000fe20000000000 */
[C---:B------:R-:W-:Y:S01]  /*dd30*/  ISETP.GE.AND P5, PT, R68.reuse, R3, PT ;  /* 0x000000034400720c */ /* 0x040fe20003fa6270 */
[----:B------:R2:W-:Y:S01]  /*dd40*/  MUFU.TANH R17, R79 ;  /* 0x0000004f00117308 */ /* 0x0005e20000002400 */
[----:B------:R-:W-:-:S02]  /*dd50*/  ISETP.GE.AND P1, PT, R68, R0, PT ;  /* 0x000000004400720c */ /* 0x000fc40003f26270 */
[----:B------:R-:W-:Y:S02]  /*dd60*/  I2FP.F32.S32 R208, R68 ;  /* 0x0000004400d07245 */ /* 0x000fe40000201400 */
[----:B------:R-:W-:Y:S01]  /*dd70*/  I2FP.F32.S32 R68, R19 ;  /* 0x0000001300447245 */ /* 0x000fe20000201400 */
[----:B-1----:R-:W-:Y:S01]  /*dd80*/  FFMA.FTZ R107, R107, UR8, R110 ;  /* 0x000000086b6b7c23 */ /* 0x002fe2000801006e */
[----:B------:R-:W-:Y:S01]  /*dd90*/  FSEL R242, R87, -INF , !P4 ;  /* 0xff80000057f27808 */ /* 0x000fe20006000000 */
[----:B------:R-:W-:Y:S01]  /*dda0*/  FFMA.FTZ R87, R72, UR8, R113 ;  /* 0x0000000848577c23 */ /* 0x000fe20008010071 */
[----:B------:R-:W-:Y:S01]  /*ddb0*/  ISETP.GE.AND P4, PT, R80, R3, PT ;  /* 0x000000035000720c */ /* 0x000fe20003f86270 */
[----:B------:R-:W-:Y:S01]  /*ddc0*/  FFMA.FTZ R85, R68, UR8, R127 ;  /* 0x0000000844557c23 */ /* 0x000fe2000801007f */
[----:B------:R-:W-:Y:S01]  /*ddd0*/  FSEL R133, R98, -INF , !P0 ;  /* 0xff80000062857808 */ /* 0x000fe20004000000 */
[----:B------:R1:W-:Y:S01]  /*dde0*/  MUFU.TANH R15, R83 ;  /* 0x00000053000f7308 */ /* 0x0003e20000002400 */
[----:B------:R-:W-:Y:S01]  /*ddf0*/  ISETP.GE.AND P0, PT, R80, R0, PT ;  /* 0x000000005000720c */ /* 0x000fe20003f06270 */
[----:B------:R-:W-:Y:S01]  /*de00*/  FFMA.FTZ R208, R208, UR8, R11 ;  /* 0x00000008d0d07c23 */ /* 0x000fe2000801000b */
[----:B------:R-:W-:-:S02]  /*de10*/  FSEL R113, R21, -INF , !P4 ;  /* 0xff80000015717808 */ /* 0x000fc40006000000 */
[----:B------:R-:W-:Y:S02]  /*de20*/  I2FP.F32.S32 R68, R7 ;  /* 0x0000000700447245 */ /* 0x000fe40000201400 */
[----:B------:R-:W-:Y:S01]  /*de30*/  FSEL R190, R114, -INF , !P0 ;  /* 0xff80000072be7808 */ /* 0x000fe20004000000 */
[----:B------:R3:W-:Y:S01]  /*de40*/  MUFU.TANH R21, R69 ;  /* 0x0000004500157308 */ /* 0x0007e20000002400 */
[----:B------:R-:W-:Y:S02]  /*de50*/  FSEL R238, R117, -INF , !P3 ;  /* 0xff80000075ee7808 */ /* 0x000fe40005800000 */
[CC--:B------:R-:W-:Y:S02]  /*de60*/  ISETP.GE.AND P4, PT, R19.reuse, R3.reuse, PT ;  /* 0x000000031300720c */ /* 0x0c0fe40003f86270 */
[----:B------:R-:W-:Y:S02]  /*de70*/  ISETP.GE.AND P0, PT, R19, R0, PT ;  /* 0x000000001300720c */ /* 0x000fe40003f06270 */
[----:B--2---:R-:W-:Y:S01]  /*de80*/  I2FP.F32.S32 R79, R134 ;  /* 0x00000086004f7245 */ /* 0x004fe20000201400 */
[----:B------:R2:W-:Y:S01]  /*de90*/  MUFU.TANH R11, R73 ;  /* 0x00000049000b7308 */ /* 0x0005e20000002400 */
[C---:B------:R-:W-:Y:S01]  /*dea0*/  ISETP.GE.AND P3, PT, R134.reuse, R3, PT ;  /* 0x000000038600720c */ /* 0x040fe20003f66270 */
[----:B------:R-:W-:Y:S01]  /*deb0*/  VIADD R134, R134, 0x80 ;  /* 0x0000008086867836 */ /* 0x000fe20000000000 */
[----:B------:R-:W-:Y:S01]  /*dec0*/  I2FP.F32.S32 R19, R19 ;  /* 0x0000001300137245 */ /* 0x000fe20000201400 */
[----:B-1----:R-:W-:Y:S01]  /*ded0*/  FFMA.FTZ R83, R68, UR8, R23 ;  /* 0x0000000844537c23 */ /* 0x002fe20008010017 */
[----:B------:R-:W-:Y:S01]  /*dee0*/  FSEL R87, R87, -INF , !P5 ;  /* 0xff80000057577808 */ /* 0x000fe20006800000 */
[----:B------:R-:W-:Y:S01]  /*def0*/  FFMA.FTZ R48, R79, UR8, R48 ;  /* 0x000000084f307c23 */ /* 0x000fe20008010030 */
[----:B------:R-:W-:Y:S01]  /*df00*/  FSEL R208, R208, -INF , !P1 ;  /* 0xff800000d0d07808 */ /* 0x000fe20004800000 */
[----:B------:R-:W-:Y:S01]  /*df10*/  FFMA.FTZ R126, R19, UR8, R126 ;  /* 0x00000008137e7c23 */ /* 0x000fe2000801007e */
[----:B---3--:R-:W-:Y:S01]  /*df20*/  VIADD R69, R27, UR16 ;  /* 0x000000101b457c36 */ /* 0x008fe20008000000 */
[----:B------:R1:W-:Y:S01]  /*df30*/  MUFU.TANH R19, R67 ;  /* 0x0000004300137308 */ /* 0x0003e20000002400 */
[----:B------:R-:W-:-:S02]  /*df40*/  I2FP.F32.S32 R72, R7 ;  /* 0x0000000700487245 */ /* 0x000fc40000201400 */
[----:B------:R-:W-:Y:S01]  /*df50*/  VIADD R68, R69, 0x81 ;  /* 0x0000008145447836 */ /* 0x000fe20000000000 */
[CC--:B------:R-:W-:Y:S02]  /*df60*/  ISETP.GE.AND P5, PT, R7.reuse, R3.reuse, PT ;  /* 0x000000030700720c */ /* 0x0c0fe40003fa6270 */
[----:B------:R-:W-:Y:S01]  /*df70*/  ISETP.GE.AND P1, PT, R7, R0, PT ;  /* 0x000000000700720c */ /* 0x000fe20003f26270 */
[----:B------:R-:W-:Y:S01]  /*df80*/  VIADD R7, R27, UR16 ;  /* 0x000000101b077c36 */ /* 0x000fe20008000000 */
[----:B--2---:R-:W-:Y:S01]  /*df90*/  I2FP.F32.S32 R73, R134 ;  /* 0x0000008600497245 */ /* 0x004fe20000201400 */
[----:B------:R-:W2:Y:S01]  /*dfa0*/  MUFU.TANH R96, R96 ;  /* 0x0000006000607308 */ /* 0x000ea20000002400 */
[----:B------:R-:W-:Y:S01]  /*dfb0*/  FSEL R107, R107, -INF , !P6 ;  /* 0xff8000006b6b7808 */ /* 0x000fe20007000000 */
[----:B------:R-:W-:Y:S01]  /*dfc0*/  FFMA.FTZ R51, R72, UR8, R51 ;  /* 0x0000000848337c23 */ /* 0x000fe20008010033 */
[----:B------:R-:W-:Y:S01]  /*dfd0*/  FSEL R85, R85, -INF , !P4 ;  /* 0xff80000055557808 */ /* 0x000fe20006000000 */
[C---:B------:R-:W-:Y:S01]  /*dfe0*/  FFMA.FTZ R79, R73.reuse, UR8, R146 ;  /* 0x00000008494f7c23 */ /* 0x040fe20008010092 */
[----:B------:R-:W-:Y:S01]  /*dff0*/  FFMA.FTZ R153, R73, UR8, R153 ;  /* 0x0000000849997c23 */ /* 0x000fe20008010099 */
[----:B------:R-:W-:Y:S01]  /*e000*/  FSEL R234, R126, -INF , !P0 ;  /* 0xff8000007eea7808 */ /* 0x000fe20004000000 */
[C---:B------:R-:W-:Y:S01]  /*e010*/  VIADD R27, R7.reuse, 0x90 ;  /* 0x00000090071b7836 */ /* 0x040fe20000000000 */
[----:B-1----:R-:W-:Y:S01]  /*e020*/  I2FP.F32.S32 R67, R68 ;  /* 0x0000004400437245 */ /* 0x002fe20000201400 */
[----:B------:R-:W-:Y:S01]  /*e030*/  MUFU.TANH R102, R102 ;  /* 0x0000006600667308 */ /* 0x000fe20000002400 */
[-C--:B------:R-:W-:Y:S01]  /*e040*/  ISETP.GE.AND P6, PT, R134, R3.reuse, PT ;  /* 0x000000038600720c */ /* 0x080fe20003fc6270 */
[----:B------:R-:W-:Y:S01]  /*e050*/  VIADD R109, R7, 0x91 ;  /* 0x00000091076d7836 */ /* 0x000fe20000000000 */
[C---:B------:R-:W-:Y:S01]  /*e060*/  ISETP.GE.AND P4, PT, R68.reuse, R3, PT ;  /* 0x000000034400720c */ /* 0x040fe20003f86270 */
[C---:B------:R-:W-:Y:S01]  /*e070*/  FFMA.FTZ R73, R67.reuse, UR8, R150 ;  /* 0x0000000843497c23 */ /* 0x040fe20008010096 */
[----:B------:R-:W-:Y:S01]  /*e080*/  FFMA.FTZ R152, R67, UR8, R152 ;  /* 0x0000000843987c23 */ /* 0x000fe20008010098 */
[-C--:B------:R-:W-:Y:S01]  /*e090*/  ISETP.GE.AND P0, PT, R68, R0.reuse, PT ;  /* 0x000000004400720c */ /* 0x080fe20003f06270 */
[C---:B------:R-:W-:Y:S01]  /*e0a0*/  VIADD R67, R7.reuse, 0x88 ;  /* 0x0000008807437836 */ /* 0x040fe20000000000 */
[----:B------:R-:W-:Y:S01]  /*e0b0*/  I2FP.F32.S32 R23, R69 ;  /* 0x0000004500177245 */ /* 0x000fe20000201400 */
[----:B------:R-:W-:Y:S01]  /*e0c0*/  VIADD R68, R7, 0x89 ;  /* 0x0000008907447836 */ /* 0x000fe20000000000 */
[----:B------:R-:W-:Y:S01]  /*e0d0*/  FSEL R117, R48, -INF , !P3 ;  /* 0xff80000030757808 */ /* 0x000fe20005800000 */
[----:B------:R-:W-:Y:S01]  /*e0e0*/  MUFU.TANH R93, R93 ;  /* 0x0000005d005d7308 */ /* 0x000fe20000002400 */
[----:B------:R-:W-:Y:S01]  /*e0f0*/  FSEL R79, R79, -INF , !P6 ;  /* 0xff8000004f4f7808 */ /* 0x000fe20007000000 */
[----:B------:R-:W-:Y:S01]  /*e100*/  FFMA.FTZ R116, R23, UR8, R116 ;  /* 0x0000000817747c23 */ /* 0x000fe20008010074 */
[----:B------:R-:W-:Y:S01]  /*e110*/  FSEL R214, R51, -INF , !P1 ;  /* 0xff80000033d67808 */ /* 0x000fe20004800000 */
[----:B------:R-:W-:Y:S01]  /*e120*/  VIADD R218, R7, 0x99 ;  /* 0x0000009907da7836 */ /* 0x000fe20000000000 */
[----:B------:R-:W-:Y:S01]  /*e130*/  FSEL R73, R73, -INF , !P4 ;  /* 0xff80000049497808 */ /* 0x000fe20006000000 */
[----:B------:R-:W-:Y:S01]  /*e140*/  VIADD R150, R165, 0x3c00 ;  /* 0x00003c00a5967836 */ /* 0x000fe20000000000 */
[C---:B------:R-:W-:Y:S01]  /*e150*/  ISETP.GE.AND P3, PT, R67.reuse, R3, PT ;  /* 0x000000034300720c */ /* 0x040fe20003f66270 */
[----:B------:R-:W-:Y:S01]  /*e160*/  MUFU.TANH R94, R94 ;  /* 0x0000005e005e7308 */ /* 0x000fe20000002400 */
[----:B------:R-:W-:-:S02]  /*e170*/  ISETP.GE.AND P6, PT, R67, R0, PT ;  /* 0x000000004300720c */ /* 0x000fc40003fc6270 */
[C---:B------:R-:W-:Y:S02]  /*e180*/  ISETP.GE.AND P1, PT, R27.reuse, R3, PT ;  /* 0x000000031b00720c */ /* 0x040fe40003f26270 */
[----:B------:R-:W-:Y:S02]  /*e190*/  ISETP.GE.AND P4, PT, R27, R0, PT ;  /* 0x000000001b00720c */ /* 0x000fe40003f86270 */
[----:B------:R-:W-:Y:S01]  /*e1a0*/  I2FP.F32.S32 R67, R67 ;  /* 0x0000004300437245 */ /* 0x000fe20000201400 */
[----:B------:R-:W-:Y:S01]  /*e1b0*/  MUFU.TANH R92, R92 ;  /* 0x0000005c005c7308 */ /* 0x000fe20000002400 */
[----:B------:R-:W-:Y:S02]  /*e1c0*/  I2FP.F32.S32 R48, R68 ;  /* 0x0000004400307245 */ /* 0x000fe40000201400 */
[----:B------:R-:W-:Y:S01]  /*e1d0*/  I2FP.F32.S32 R27, R27 ;  /* 0x0000001b001b7245 */ /* 0x000fe20000201400 */
[C---:B------:R-:W-:Y:S01]  /*e1e0*/  FFMA.FTZ R69, R67.reuse, UR8, R108 ;  /* 0x0000000843457c23 */ /* 0x040fe2000801006c */
[----:B------:R-:W-:Y:S01]  /*e1f0*/  FSEL R236, R236, -INF , !P2 ;  /* 0xff800000ecec7808 */ /* 0x000fe20005000000 */
[----:B------:R-:W-:Y:S01]  /*e200*/  FFMA.FTZ R144, R67, UR8, R144 ;  /* 0x0000000843907c23 */ /* 0x000fe20008010090 */
[-C--:B------:R-:W-:Y:S01]  /*e210*/  ISETP.GE.AND P2, PT, R134, R0.reuse, PT ;  /* 0x000000008600720c */ /* 0x080fe20003f46270 */
[----:B------:R1:W-:Y:S01]  /*e220*/  MUFU.TANH R23, R63 ;  /* 0x0000003f00177308 */ /* 0x0003e20000002400 */
[----:B------:R-:W-:Y:S01]  /*e230*/  FSEL R83, R83, -INF , !P5 ;  /* 0xff80000053537808 */ /* 0x000fe20006800000 */
[C---:B------:R-:W-:Y:S01]  /*e240*/  FFMA.FTZ R145, R48.reuse, UR8, R145 ;  /* 0x0000000830917c23 */ /* 0x040fe20008010091 */
[----:B------:R-:W-:Y:S01]  /*e250*/  FSEL R232, R153, -INF , !P2 ;  /* 0xff80000099e87808 */ /* 0x000fe20005000000 */
[----:B------:R-:W-:Y:S01]  /*e260*/  FFMA.FTZ R67, R48, UR8, R151 ;  /* 0x0000000830437c23 */ /* 0x000fe20008010097 */
[CC--:B------:R-:W-:Y:S01]  /*e270*/  ISETP.GE.AND P5, PT, R68.reuse, R0.reuse, PT ;  /* 0x000000004400720c */ /* 0x0c0fe20003fa6270 */
[----:B--2---:R-:W-:Y:S01]  /*e280*/  FFMA.FTZ R96, R27, UR8, R96 ;  /* 0x000000081b607c23 */ /* 0x004fe20008010060 */
[-C--:B------:R-:W-:Y:S01]  /*e290*/  ISETP.GE.AND P2, PT, R68, R3.reuse, PT ;  /* 0x000000034400720c */ /* 0x080fe20003f46270 */
[----:B------:R-:W2:Y:S01]  /*e2a0*/  MUFU.TANH R100, R100 ;  /* 0x0000006400647308 */ /* 0x000ea20000002400 */
[----:B------:R-:W-:Y:S01]  /*e2b0*/  FSEL R222, R152, -INF , !P0 ;  /* 0xff80000098de7808 */ /* 0x000fe20004000000 */
[----:B------:R-:W-:Y:S01]  /*e2c0*/  VIADD R68, R7, 0xa1 ;  /* 0x000000a107447836 */ /* 0x000fe20000000000 */
[----:B------:R-:W-:Y:S01]  /*e2d0*/  FSEL R69, R69, -INF , !P3 ;  /* 0xff80000045457808 */ /* 0x000fe20005800000 */
[----:B------:R-:W-:Y:S01]  /*e2e0*/  VIADD R153, R165, 0x3000 ;  /* 0x00003000a5997836 */ /* 0x000fe20000000000 */
[----:B------:R-:W-:Y:S01]  /*e2f0*/  FSEL R226, R145, -INF , !P5 ;  /* 0xff80000091e27808 */ /* 0x000fe20006800000 */
[----:B------:R-:W-:Y:S01]  /*e300*/  VIADD R152, R165, 0x3400 ;  /* 0x00003400a5987836 */ /* 0x000fe20000000000 */
[----:B------:R-:W-:Y:S01]  /*e310*/  ISETP.GE.AND P0, PT, R109, R3, PT ;  /* 0x000000036d00720c */ /* 0x000fe20003f06270 */
[----:B------:R-:W3:Y:S01]  /*e320*/  MUFU.TANH R86, R86 ;  /* 0x0000005600567308 */ /* 0x000ee20000002400 */
[----:B-1----:R-:W-:Y:S01]  /*e330*/  FFMA.FTZ R63, R27, UR8, R136 ;  /* 0x000000081b3f7c23 */ /* 0x002fe20008010088 */
[----:B------:R-:W-:Y:S01]  /*e340*/  VIADD R27, R7, 0x98 ;  /* 0x00000098071b7836 */ /* 0x000fe20000000000 */
[----:B------:R-:W-:Y:S01]  /*e350*/  ISETP.GE.AND P3, PT, R109, R0, PT ;  /* 0x000000006d00720c */ /* 0x000fe20003f66270 */
[----:B------:R-:W-:Y:S01]  /*e360*/  VIADD R151, R165, 0x3800 ;  /* 0x00003800a5977836 */ /* 0x000fe20000000000 */
[----:B------:R-:W-:-:S02]  /*e370*/  FSEL R230, R144, -INF , !P6 ;  /* 0xff80000090e67808 */ /* 0x000fc40007000000 */
[----:B------:R-:W-:Y:S01]  /*e380*/  FSEL R63, R63, -INF , !P1 ;  /* 0xff8000003f3f7808 */ /* 0x000fe20004800000 */
[----:B------:R-:W-:Y:S01]  /*e390*/  MUFU.TANH R90, R90 ;  /* 0x0000005a005a7308 */ /* 0x000fe20000002400 */
[----:B------:R-:W-:Y:S02]  /*e3a0*/  FSEL R67, R67, -INF , !P2 ;  /* 0xff80000043437808 */ /* 0x000fe40005000000 */
[C---:B------:R-:W-:Y:S02]  /*e3b0*/  ISETP.GE.AND P5, PT, R218.reuse, R3, PT ;  /* 0x00000003da00720c */ /* 0x040fe40003fa6270 */
[----:B------:R-:W-:Y:S02]  /*e3c0*/  ISETP.GE.AND P1, PT, R218, R0, PT ;  /* 0x00000000da00720c */ /* 0x000fe40003f26270 */
[----:B------:R-:W-:Y:S01]  /*e3d0*/  I2FP.F32.S32 R109, R109 ;  /* 0x0000006d006d7245 */ /* 0x000fe20000201400 */
[----:B------:R-:W1:Y:S01]  /*e3e0*/  MUFU.TANH R84, R84 ;  /* 0x0000005400547308 */ /* 0x000e620000002400 */
[----:B------:R-:W-:-:S02]  /*e3f0*/  ISETP.GE.AND P6, PT, R27, R3, PT ;  /* 0x000000031b00720c */ /* 0x000fc40003fc6270 */
[----:B------:R-:W-:Y:S01]  /*e400*/  ISETP.GE.AND P2, PT, R27, R0, PT ;  /* 0x000000001b00720c */ /* 0x000fe20003f46270 */
[----:B--2---:R-:W-:Y:S01]  /*e410*/  FFMA.FTZ R100, R109, UR8, R100 ;  /* 0x000000086d647c23 */ /* 0x004fe20008010064 */
[----:B------:R-:W-:Y:S02]  /*e420*/  I2FP.F32.S32 R218, R218 ;  /* 0x000000da00da7245 */ /* 0x000fe40000201400 */
[----:B------:R-:W-:Y:S01]  /*e430*/  I2FP.F32.S32 R27, R27 ;  /* 0x0000001b001b7245 */ /* 0x000fe20000201400 */
[----:B------:R2:W-:Y:S01]  /*e440*/  MUFU.TANH R48, R59 ;  /* 0x0000003b00307308 */ /* 0x0005e20000002400 */
[----:B------:R-:W-:Y:S01]  /*e450*/  FSEL R228, R96, -INF , !P4 ;  /* 0xff80000060e47808 */ /* 0x000fe20006000000 */
[----:B------:R-:W-:Y:S01]  /*e460*/  FFMA.FTZ R80, R218, UR8, R93 ;  /* 0x00000008da507c23 */ /* 0x000fe2000801005d */
[----:B------:R-:W-:Y:S02]  /*e470*/  VIADD R93, R7, 0xa0 ;  /* 0x000000a0075d7836 */ /* 0x000fe40000000000 */
[C---:B------:R-:W-:Y:S01]  /*e480*/  FFMA.FTZ R94, R27.reuse, UR8, R94 ;  /* 0x000000081b5e7c23 */ /* 0x040fe2000801005e */
[----:B------:R-:W-:Y:S01]  /*e490*/  FFMA.FTZ R92, R27, UR8, R92 ;  /* 0x000000081b5c7c23 */ /* 0x000fe2000801005c */
[----:B------:R-:W-:-:S02]  /*e4a0*/  VIADD R27, R7, 0xa8 ;  /* 0x000000a8071b7836 */ /* 0x000fc40000000000 */
[----:B---3--:R-:W-:Y:S01]  /*e4b0*/  FFMA.FTZ R218, R218, UR8, R86 ;  /* 0x00000008dada7c23 */ /* 0x008fe20008010056 */
[----:B------:R3:W-:Y:S01]  /*e4c0*/  MUFU.TANH R51, R47 ;  /* 0x0000002f00337308 */ /* 0x0007e20000002400 */
[----:B------:R-:W-:Y:S02]  /*e4d0*/  ISETP.GE.AND P4, PT, R93, R3, PT ;  /* 0x000000035d00720c */ /* 0x000fe40003f86270 */
[----:B------:R-:W-:Y:S02]  /*e4e0*/  FSEL R220, R92, -INF , !P2 ;  /* 0xff8000005cdc7808 */ /* 0x000fe40005000000 */
[----:B------:R-:W-:Y:S02]  /*e4f0*/  I2FP.F32.S32 R92, R27 ;  /* 0x0000001b005c7245 */ /* 0x000fe40000201400 */
[----:B------:R-:W-:Y:S01]  /*e500*/  FSEL R224, R100, -INF , !P3 ;  /* 0xff80000064e07808 */ /* 0x000fe20005800000 */
[----:B------:R-:W-:Y:S01]  /*e510*/  MUFU.TANH R74, R74 ;  /* 0x0000004a004a7308 */ /* 0x000fe20000002400 */
[----:B--2---:R-:W-:Y:S01]  /*e520*/  FFMA.FTZ R59, R109, UR8, R102 ;  /* 0x000000086d3b7c23 */ /* 0x004fe20008010066 */
[-C--:B------:R-:W-:Y:S01]  /*e530*/  ISETP.GE.AND P3, PT, R68, R3.reuse, PT ;  /* 0x000000034400720c */ /* 0x080fe20003f66270 */
[----:B------:R-:W-:Y:S01]  /*e540*/  FFMA.FTZ R17, R92, UR8, R17 ;  /* 0x000000085c117c23 */ /* 0x000fe20008010011 */
[----:B------:R-:W-:Y:S01]  /*e550*/  ISETP.GE.AND P2, PT, R27, R3, PT ;  /* 0x000000031b00720c */ /* 0x000fe20003f46270 */
[----:B------:R-:W-:Y:S01]  /*e560*/  VIADD R109, R7, 0xa9 ;  /* 0x000000a9076d7836 */ /* 0x000fe20000000000 */
[----:B------:R-:W-:-:S02]  /*e570*/  FSEL R59, R59, -INF , !P0 ;  /* 0xff8000003b3b7808 */ /* 0x000fc40004000000 */
[----:B------:R-:W-:Y:S01]  /*e580*/  ISETP.GE.AND P0, PT, R93, R0, PT ;  /* 0x000000005d00720c */ /* 0x000fe20003f06270 */
[----:B------:R-:W-:Y:S01]  /*e590*/  MUFU.TANH R82, R82 ;  /* 0x0000005200527308 */ /* 0x000fe20000002400 */
[----:B---3--:R-:W-:Y:S02]  /*e5a0*/  FSEL R47, R94, -INF , !P6 ;  /* 0xff8000005e2f7808 */ /* 0x008fe40007000000 */
[----:B------:R-:W-:Y:S02]  /*e5b0*/  I2FP.F32.S32 R93, R93 ;  /* 0x0000005d005d7245 */ /* 0x000fe40000201400 */
[----:B------:R-:W-:Y:S02]  /*e5c0*/  I2FP.F32.S32 R94, R68 ;  /* 0x00000044005e7245 */ /* 0x000fe40000201400 */
[----:B------:R-:W-:Y:S01]  /*e5d0*/  ISETP.GE.AND P6, PT, R68, R0, PT ;  /* 0x000000004400720c */ /* 0x000fe20003fc6270 */
[----:B------:R-:W2:Y:S01]  /*e5e0*/  MUFU.TANH R78, R78 ;  /* 0x0000004e004e7308 */ /* 0x000ea20000002400 */
[----:B-1----:R-:W-:Y:S01]  /*e5f0*/  FFMA.FTZ R84, R93, UR8, R84 ;  /* 0x000000085d547c23 */ /* 0x002fe20008010054 */
[C---:B------:R-:W-:Y:S01]  /*e600*/  FFMA.FTZ R88, R94.reuse, UR8, R13 ;  /* 0x000000085e587c23 */ /* 0x040fe2000801000d */
[----:B------:R-:W-:Y:S01]  /*e610*/  FFMA.FTZ R15, R94, UR8, R15 ;  /* 0x000000085e0f7c23 */ /* 0x000fe2000801000f */
[----:B------:R-:W-:-:S02]  /*e620*/  FSEL R218, R218, -INF , !P1 ;  /* 0xff800000dada7808 */ /* 0x000fc40004800000 */
[----:B------:R-:W-:Y:S02]  /*e630*/  FSEL R216, R84, -INF , !P0 ;  /* 0xff80000054d87808 */ /* 0x000fe40004000000 */
[----:B------:R-:W-:Y:S01]  /*e640*/  MUFU.TANH R70, R70 ;  /* 0x0000004600467308 */ /* 0x000fe20000002400 */
[----:B------:R-:W-:Y:S02]  /*e650*/  FSEL R200, R15, -INF , !P6 ;  /* 0xff8000000fc87808 */ /* 0x000fe40007000000 */
[----:B------:R-:W-:-:S05]  /*e660*/  ISETP.GE.AND P1, PT, R109, R3, PT ;  /* 0x000000036d00720c */ /* 0x000fca0003f26270 */
[----:B------:R-:W1:Y:S01]  /*e670*/  MUFU.TANH R76, R76 ;  /* 0x0000004c004c7308 */ /* 0x000e620000002400 */
[----:B--2---:R-:W-:-:S07]  /*e680*/  FFMA.FTZ R78, R92, UR8, R78 ;  /* 0x000000085c4e7c23 */ /* 0x004fce000801004e */
[----:B------:R2:W-:Y:S08]  /*e690*/  MUFU.TANH R72, R45 ;  /* 0x0000002d00487308 */ /* 0x0005f00000002400 */
[----:B------:R3:W-:Y:S08]  /*e6a0*/  MUFU.TANH R86, R43 ;  /* 0x0000002b00567308 */ /* 0x0007f00000002400 */
[----:B------:R4:W-:Y:S01]  /*e6b0*/  MUFU.TANH R68, R41 ;  /* 0x0000002900447308 */ /* 0x0009e20000002400 */
[----:B--2---:R-:W-:-:S02]  /*e6c0*/  FSEL R45, R80, -INF , !P5 ;  /* 0xff800000502d7808 */ /* 0x004fc40006800000 */
[----:B------:R-:W-:Y:S01]  /*e6d0*/  ISETP.GE.AND P5, PT, R27, R0, PT ;  /* 0x000000001b00720c */ /* 0x000fe20003fa6270 */
[----:B------:R-:W-:-:S03]  /*e6e0*/  VIADD R27, R7, 0xb1 ;  /* 0x000000b1071b7836 */ /* 0x000fc60000000000 */
[----:B------:R-:W-:Y:S01]  /*e6f0*/  FSEL R186, R78, -INF , !P5 ;  /* 0xff8000004eba7808 */ /* 0x000fe20006800000 */
[----:B------:R2:W-:Y:S01]  /*e700*/  MUFU.TANH R80, R39 ;  /* 0x0000002700507308 */ /* 0x0005e20000002400 */
[----:B---3--:R-:W-:Y:S01]  /*e710*/  FFMA.FTZ R43, R93, UR8, R90 ;  /* 0x000000085d2b7c23 */ /* 0x008fe2000801005a */
[----:B------:R-:W-:Y:S01]  /*e720*/  VIADD R93, R7, 0xb0 ;  /* 0x000000b0075d7836 */ /* 0x000fe20000000000 */
[----:B------:R-:W-:-:S03]  /*e730*/  ISETP.GE.AND P6, PT, R27, R3, PT ;  /* 0x000000031b00720c */ /* 0x000fc60003fc6270 */
[----:B------:R-:W-:Y:S02]  /*e740*/  FSEL R43, R43, -INF , !P4 ;  /* 0xff8000002b2b7808 */ /* 0x000fe40006000000 */
[----:B------:R-:W-:Y:S01]  /*e750*/  ISETP.GE.AND P0, PT, R93, R3, PT ;  /* 0x000000035d00720c */ /* 0x000fe20003f06270 */
[----:B------:R-:W-:Y:S01]  /*e760*/  MUFU.TANH R66, R66 ;  /* 0x0000004200427308 */ /* 0x000fe20000002400 */
[----:B----4-:R-:W-:Y:S01]  /*e770*/  FSEL R41, R88, -INF , !P3 ;  /* 0xff80000058297808 */ /* 0x010fe20005800000 */
[----:B------:R-:W-:Y:S01]  /*e780*/  VIADD R88, R7, 0xd8 ;  /* 0x000000d807587836 */ /* 0x000fe20000000000 */
[-C--:B------:R-:W-:Y:S02]  /*e790*/  ISETP.GE.AND P3, PT, R93, R0.reuse, PT ;  /* 0x000000005d00720c */ /* 0x080fe40003f66270 */
[----:B------:R-:W-:Y:S02]  /*e7a0*/  ISETP.GE.AND P4, PT, R109, R0, PT ;  /* 0x000000006d00720c */ /* 0x000fe40003f86270 */
[----:B------:R-:W-:Y:S01]  /*e7b0*/  I2FP.F32.S32 R93, R93 ;  /* 0x0000005d005d7245 */ /* 0x000fe20000201400 */
[----:B------:R-:W-:Y:S01]  /*e7c0*/  MUFU.TANH R64, R64 ;  /* 0x0000004000407308 */ /* 0x000fe20000002400 */
[----:B--2---:R-:W-:-:S02]  /*e7d0*/  FSEL R39, R17, -INF , !P2 ;  /* 0xff80000011277808 */ /* 0x004fc40005000000 */
[----:B------:R-:W-:Y:S01]  /*e7e0*/  ISETP.GE.AND P2, PT, R27, R0, PT ;  /* 0x000000001b00720c */ /* 0x000fe20003f46270 */
[C---:B------:R-:W-:Y:S01]  /*e7f0*/  FFMA.FTZ R84, R93.reuse, UR8, R74 ;  /* 0x000000085d547c23 */ /* 0x040fe2000801004a */
[----:B------:R-:W-:Y:S01]  /*e800*/  I2FP.F32.S32 R109, R109 ;  /* 0x0000006d006d7245 */ /* 0x000fe20000201400 */
[----:B------:R-:W-:Y:S01]  /*e810*/  FFMA.FTZ R146, R93, UR8, R11 ;  /* 0x000000085d927c23 */ /* 0x000fe2000801000b */
[----:B------:R-:W-:Y:S01]  /*e820*/  I2FP.F32.S32 R27, R27 ;  /* 0x0000001b001b7245 */ /* 0x000fe20000201400 */
[----:B------:R-:W2:Y:S01]  /*e830*/  MUFU.TANH R62, R62 ;  /* 0x0000003e003e7308 */ /* 0x000ea20000002400 */
[----:B------:R-:W-:Y:S02]  /*e840*/  VIADD R93, R7, 0xe9 ;  /* 0x000000e9075d7836 */ /* 0x000fe40000000000 */
[C---:B------:R-:W-:Y:S01]  /*e850*/  FFMA.FTZ R17, R109.reuse, UR8, R82 ;  /* 0x000000086d117c23 */ /* 0x040fe20008010052 */
[----:B-1----:R-:W-:Y:S01]  /*e860*/  FFMA.FTZ R76, R109, UR8, R76 ;  /* 0x000000086d4c7c23 */ /* 0x002fe2000801004c */
[C---:B------:R-:W-:Y:S01]  /*e870*/  FFMA.FTZ R74, R27.reuse, UR8, R70 ;  /* 0x000000081b4a7c23 */ /* 0x040fe20008010046 */
[----:B------:R-:W-:Y:S01]  /*e880*/  FFMA.FTZ R21, R27, UR8, R21 ;  /* 0x000000081b157c23 */ /* 0x000fe20008010015 */
[C---:B------:R-:W-:Y:S01]  /*e890*/  VIADD R27, R7.reuse, 0xb8 ;  /* 0x000000b8071b7836 */ /* 0x040fe20000000000 */
[----:B------:R-:W-:Y:S01]  /*e8a0*/  FSEL R146, R146, -INF , !P3 ;  /* 0xff80000092927808 */ /* 0x000fe20005800000 */
[----:B------:R-:W1:Y:S01]  /*e8b0*/  MUFU.TANH R58, R58 ;  /* 0x0000003a003a7308 */ /* 0x000e620000002400 */
[C---:B------:R-:W-:Y:S01]  /*e8c0*/  VIADD R70, R7.reuse, 0xb9 ;  /* 0x000000b907467836 */ /* 0x040fe20000000000 */
[----:B------:R-:W-:Y:S01]  /*e8d0*/  FSEL R178, R76, -INF , !P4 ;  /* 0xff8000004cb27808 */ /* 0x000fe20006000000 */
[----:B------:R-:W-:Y:S01]  /*e8e0*/  VIADD R82, R7, 0xc0 ;  /* 0x000000c007527836 */ /* 0x000fe20000000000 */
[----:B------:R-:W-:-:S02]  /*e8f0*/  ISETP.GE.AND P5, PT, R27, R3, PT ;  /* 0x000000031b00720c */ /* 0x000fc40003fa6270 */
[----:B------:R-:W-:Y:S02]  /*e900*/  I2FP.F32.S32 R76, R70 ;  /* 0x00000046004c7245 */ /* 0x000fe40000201400 */
[----:B------:R3:W-:Y:S01]  /*e910*/  MUFU.TANH R13, R37 ;  /* 0x00000025000d7308 */ /* 0x0007e20000002400 */
[-C--:B------:R-:W-:Y:S02]  /*e920*/  ISETP.GE.AND P4, PT, R70, R3.reuse, PT ;  /* 0x000000034600720c */ /* 0x080fe40003f86270 */
[----:B--2---:R-:W-:Y:S01]  /*e930*/  FFMA.FTZ R62, R76, UR8, R62 ;  /* 0x000000084c3e7c23 */ /* 0x004fe2000801003e */
[----:B------:R-:W-:Y:S02]  /*e940*/  FSEL R144, R21, -INF , !P2 ;  /* 0xff80000015907808 */ /* 0x000fe40005000000 */
[----:B------:R-:W-:Y:S02]  /*e950*/  ISETP.GE.AND P3, PT, R82, R3, PT ;  /* 0x000000035200720c */ /* 0x000fe40003f66270 */
[----:B------:R2:W-:Y:S08]  /*e960*/  MUFU.TANH R15, R33 ;  /* 0x00000021000f7308 */ /* 0x0005f00000002400 */
[----:B------:R-:W4:Y:S01]  /*e970*/  MUFU.TANH R60, R60 ;  /* 0x0000003c003c7308 */ /* 0x000f220000002400 */
[----:B---3--:R-:W-:-:S02]  /*e980*/  FSEL R37, R17, -INF , !P1 ;  /* 0xff80000011257808 */ /* 0x008fc40004800000 */
[----:B------:R-:W-:Y:S02]  /*e990*/  ISETP.GE.AND P1, PT, R27, R0, PT ;  /* 0x000000001b00720c */ /* 0x000fe40003f26270 */
[----:B------:R-:W-:-:S03]  /*e9a0*/  I2FP.F32.S32 R27, R27 ;  /* 0x0000001b001b7245 */ /* 0x000fc60000201400 */
[----:B------:R-:W3:Y:S01]  /*e9b0*/  MUFU.TANH R57, R57 ;  /* 0x0000003900397308 */ /* 0x000ee20000002400 */
[----:B--2---:R-:W-:Y:S01]  /*e9c0*/  FSEL R33, R74, -INF , !P6 ;  /* 0xff8000004a217808 */ /* 0x004fe20007000000 */
[C---:B------:R-:W-:Y:S01]  /*e9d0*/  FFMA.FTZ R66, R27.reuse, UR8, R66 ;  /* 0x000000081b427c23 */ /* 0x040fe20008010042 */
[----:B------:R-:W-:Y:S01]  /*e9e0*/  I2FP.F32.S32 R74, R82 ;  /* 0x00000052004a7245 */ /* 0x000fe20000201400 */
[----:B------:R-:W-:Y:S01]  /*e9f0*/  FFMA.FTZ R64, R27, UR8, R64 ;  /* 0x000000081b407c23 */ /* 0x000fe20008010040 */
[----:B------:R-:W-:Y:S01]  /*ea00*/  FFMA.FTZ R27, R76, UR8, R19 ;  /* 0x000000084c1b7c23 */ /* 0x000fe20008010013 */
[C---:B------:R-:W-:Y:S01]  /*ea10*/  VIADD R76, R7.reuse, 0xc1 ;  /* 0x000000c1074c7836 */ /* 0x040fe20000000000 */
[----:B------:R-:W-:Y:S01]  /*ea20*/  ISETP.GE.AND P6, PT, R82, R0, PT ;  /* 0x000000005200720c */ /* 0x000fe20003fc6270 */
[C---:B------:R-:W-:Y:S01]  /*ea30*/  FFMA.FTZ R23, R74.reuse, UR8, R23 ;  /* 0x000000084a177c23 */ /* 0x040fe20008010017 */
[----:B-1----:R-:W-:Y:S01]  /*ea40*/  FFMA.FTZ R58, R74, UR8, R58 ;  /* 0x000000084a3a7c23 */ /* 0x002fe2000801003a */
[C---:B------:R-:W-:Y:S01]  /*ea50*/  VIADD R74, R7.reuse, 0xc8 ;  /* 0x000000c8074a7836 */ /* 0x040fe20000000000 */
[----:B------:R1:W-:Y:S01]  /*ea60*/  MUFU.TANH R11, R35 ;  /* 0x00000023000b7308 */ /* 0x0003e20000002400 */
[----:B------:R-:W-:Y:S01]  /*ea70*/  FSEL R132, R64, -INF , !P1 ;  /* 0xff80000040847808 */ /* 0x000fe20004800000 */
[----:B------:R-:W-:Y:S01]  /*ea80*/  VIADD R19, R7, 0xc9 ;  /* 0x000000c907137836 */ /* 0x000fe20000000000 */
[----:B------:R-:W-:-:S02]  /*ea90*/  I2FP.F32.S32 R21, R76 ;  /* 0x0000004c00157245 */ /* 0x000fc40000201400 */
[----:B------:R-:W-:Y:S02]  /*eaa0*/  I2FP.F32.S32 R64, R74 ;  /* 0x0000004a00407245 */ /* 0x000fe40000201400 */
[-C--:B------:R-:W-:Y:S01]  /*eab0*/  ISETP.GE.AND P2, PT, R76, R3.reuse, PT ;  /* 0x000000034c00720c */ /* 0x080fe20003f46270 */
[----:B------:R-:W-:Y:S01]  /*eac0*/  MUFU.TANH R17, R55 ;  /* 0x0000003700117308 */ /* 0x000fe20000002400 */
[C---:B----4-:R-:W-:Y:S01]  /*ead0*/  FFMA.FTZ R60, R21.reuse, UR8, R60 ;  /* 0x00000008153c7c23 */ /* 0x050fe2000801003c */
[----:B------:R-:W-:Y:S01]  /*eae0*/  FFMA.FTZ R110, R21, UR8, R48 ;  /* 0x00000008156e7c23 */ /* 0x000fe20008010030 */
[----:B------:R-:W-:Y:S01]  /*eaf0*/  FSEL R114, R58, -INF , !P6 ;  /* 0xff8000003a727808 */ /* 0x000fe20007000000 */
[----:B------:R-:W-:Y:S01]  /*eb00*/  FFMA.FTZ R72, R64, UR8, R72 ;  /* 0x0000000840487c23 */ /* 0x000fe20008010048 */
[----:B------:R-:W-:Y:S01]  /*eb10*/  ISETP.GE.AND P1, PT, R74, R3, PT ;  /* 0x000000034a00720c */ /* 0x000fe20003f26270 */
[----:B------:R-:W-:Y:S02]  /*eb20*/  VIADD R58, R7, 0xd9 ;  /* 0x000000d9073a7836 */ /* 0x000fe40000000000 */
[----:B------:R-:W2:Y:S01]  /*eb30*/  MUFU.TANH R56, R56 ;  /* 0x0000003800387308 */ /* 0x000ea20000002400 */
[----:B-1----:R-:W-:-:S02]  /*eb40*/  FSEL R35, R84, -INF , !P0 ;  /* 0xff80000054237808 */ /* 0x002fc40004000000 */
[----:B------:R-:W-:-:S04]  /*eb50*/  ISETP.GE.AND P0, PT, R70, R0, PT ;  /* 0x000000004600720c */ /* 0x000fc80003f06270 */
[----:B------:R-:W-:Y:S01]  /*eb60*/  FSEL R128, R62, -INF , !P0 ;  /* 0xff8000003e807808 */ /* 0x000fe20004000000 */
[----:B------:R1:W-:Y:S01]  /*eb70*/  MUFU.TANH R55, R29 ;  /* 0x0000001d00377308 */ /* 0x0003e20000002400 */
[----:B------:R-:W-:Y:S02]  /*eb80*/  I2FP.F32.S32 R62, R19 ;  /* 0x00000013003e7245 */ /* 0x000fe40000201400 */
[----:B------:R-:W-:-:S03]  /*eb90*/  ISETP.GE.AND P0, PT, R19, R3, PT ;  /* 0x000000031300720c */ /* 0x000fc60003f06270 */
[C---:B------:R-:W-:Y:S01]  /*eba0*/  FFMA.FTZ R21, R62.reuse, UR8, R51 ;  /* 0x000000083e157c23 */ /* 0x040fe20008010033 */
[----:B------:R-:W-:Y:S01]  /*ebb0*/  VIADD R51, R7, 0xd1 ;  /* 0x000000d107337836 */ /* 0x000fe20000000000 */
[----:B------:R4:W-:Y:S01]  /*ebc0*/  MUFU.TANH R48, R25 ;  /* 0x0000001900307308 */ /* 0x0009e20000002400 */
[----:B------:R-:W-:Y:S02]  /*ebd0*/  FFMA.FTZ R86, R62, UR8, R86 ;  /* 0x000000083e567c23 */ /* 0x000fe40008010056 */
[----:B------:R-:W-:Y:S02]  /*ebe0*/  FSEL R21, R21, -INF , !P0 ;  /* 0xff80000015157808 */ /* 0x000fe40004000000 */
[----:B------:R-:W-:-:S03]  /*ebf0*/  ISETP.GE.AND P0, PT, R88, R0, PT ;  /* 0x000000005800720c */ /* 0x000fc60003f06270 */
[----:B------:R2:W2:Y:S01]  /*ec00*/  MUFU.TANH R70, R31 ;  /* 0x0000001f00467308 */ /* 0x0004a20000002400 */
[----:B-1----:R-:W-:Y:S02]  /*ec10*/  FSEL R29, R27, -INF , !P4 ;  /* 0xff8000001b1d7808 */ /* 0x002fe40006000000 */
[----:B------:R-:W-:Y:S01]  /*ec20*/  FSEL R27, R23, -INF , !P3 ;  /* 0xff800000171b7808 */ /* 0x000fe20005800000 */
[----:B---3--:R-:W-:Y:S01]  /*ec30*/  FFMA.FTZ R23, R64, UR8, R57 ;  /* 0x0000000840177c23 */ /* 0x008fe20008010039 */
[----:B------:R-:W-:Y:S01]  /*ec40*/  VIADD R57, R7, 0xd0 ;  /* 0x000000d007397836 */ /* 0x000fe20000000000 */
[-C--:B------:R-:W-:Y:S02]  /*ec50*/  ISETP.GE.AND P4, PT, R74, R0.reuse, PT ;  /* 0x000000004a00720c */ /* 0x080fe40003f86270 */
[----:B------:R-:W-:Y:S01]  /*ec60*/  ISETP.GE.AND P3, PT, R19, R0, PT ;  /* 0x000000001300720c */ /* 0x000fe20003f66270 */
[----:B------:R-:W-:Y:S01]  /*ec70*/  MUFU.TANH R54, R54 ;  /* 0x0000003600367308 */ /* 0x000fe20000002400 */
[----:B----4-:R-:W-:-:S02]  /*ec80*/  FSEL R25, R60, -INF , !P2 ;  /* 0xff8000003c197808 */ /* 0x010fc40005000000 */
[C---:B------:R-:W-:Y:S02]  /*ec90*/  ISETP.GE.AND P6, PT, R57.reuse, R3, PT ;  /* 0x000000033900720c */ /* 0x040fe40003fc6270 */
[-C--:B------:R-:W-:Y:S02]  /*eca0*/  ISETP.GE.AND P2, PT, R57, R0.reuse, PT ;  /* 0x000000003900720c */ /* 0x080fe40003f46270 */
[----:B------:R-:W-:Y:S01]  /*ecb0*/  I2FP.F32.S32 R57, R57 ;  /* 0x0000003900397245 */ /* 0x000fe20000201400 */
[----:B------:R-:W1:Y:S01]  /*ecc0*/  MUFU.TANH R53, R53 ;  /* 0x0000003500357308 */ /* 0x000e620000002400 */
[----:B--2---:R-:W-:Y:S02]  /*ecd0*/  FSEL R31, R66, -INF , !P5 ;  /* 0xff800000421f7808 */ /* 0x004fe40006800000 */
[-C--:B------:R-:W-:Y:S01]  /*ece0*/  ISETP.GE.AND P5, PT, R76, R0.reuse, PT ;  /* 0x000000004c00720c */ /* 0x080fe20003fa6270 */
[----:B------:R-:W-:Y:S01]  /*ecf0*/  FFMA.FTZ R19, R57, UR8, R68 ;  /* 0x0000000839137c23 */ /* 0x000fe20008010044 */
[----:B------:R-:W-:Y:S01]  /*ed00*/  FSEL R23, R23, -INF , !P1 ;  /* 0xff80000017177808 */ /* 0x000fe20004800000 */
[----:B------:R-:W-:Y:S01]  /*ed10*/  FFMA.FTZ R56, R57, UR8, R56 ;  /* 0x0000000839387c23 */ /* 0x000fe20008010038 */
[----:B------:R-:W-:Y:S01]  /*ed20*/  FSEL R110, R110, -INF , !P5 ;  /* 0xff8000006e6e7808 */ /* 0x000fe20006800000 */
[----:B------:R-:W-:Y:S01]  /*ed30*/  VIADD R57, R7, 0xe0 ;  /* 0x000000e007397836 */ /* 0x000fe20000000000 */
[C---:B------:R-:W-:Y:S01]  /*ed40*/  ISETP.GE.AND P5, PT, R51.reuse, R3, PT ;  /* 0x000000033300720c */ /* 0x040fe20003fa6270 */
[----:B------:R-:W2:Y:S01]  /*ed50*/  MUFU.TANH R52, R52 ;  /* 0x0000003400347308 */ /* 0x000ea20000002400 */
[----:B------:R-:W-:-:S02]  /*ed60*/  ISETP.GE.AND P1, PT, R51, R0, PT ;  /* 0x000000003300720c */ /* 0x000fc40003f26270 */
[----:B------:R-:W-:Y:S02]  /*ed70*/  I2FP.F32.S32 R51, R51 ;  /* 0x0000003300337245 */ /* 0x000fe40000201400 */
[----:B------:R-:W-:Y:S02]  /*ed80*/  FSEL R104, R72, -INF , !P4 ;  /* 0xff80000048687808 */ /* 0x000fe40006000000 */
[-C--:B------:R-:W-:Y:S01]  /*ed90*/  ISETP.GE.AND P4, PT, R88, R3.reuse, PT ;  /* 0x000000035800720c */ /* 0x080fe20003f86270 */
[C---:B------:R-:W-:Y:S01]  /*eda0*/  FFMA.FTZ R13, R51.reuse, UR8, R13 ;  /* 0x00000008330d7c23 */ /* 0x040fe2000801000d */
[----:B------:R-:W-:Y:S01]  /*edb0*/  I2FP.F32.S32 R88, R88 ;  /* 0x0000005800587245 */ /* 0x000fe20000201400 */
[----:B------:R-:W-:Y:S01]  /*edc0*/  FFMA.FTZ R80, R51, UR8, R80 ;  /* 0x0000000833507c23 */ /* 0x000fe20008010050 */
[----:B------:R-:W-:Y:S01]  /*edd0*/  FSEL R102, R86, -INF , !P3 ;  /* 0xff80000056667808 */ /* 0x000fe20005800000 */
[----:B------:R-:W-:Y:S01]  /*ede0*/  MUFU.TANH R50, R50 ;  /* 0x0000003200327308 */ /* 0x000fe20000002400 */
[----:B------:R-:W-:Y:S01]  /*edf0*/  FSEL R19, R19, -INF , !P6 ;  /* 0xff80000013137808 */ /* 0x000fe20007000000 */
[----:B------:R-:W-:Y:S01]  /*ee00*/  FFMA.FTZ R15, R88, UR8, R15 ;  /* 0x00000008580f7c23 */ /* 0x000fe2000801000f */
[----:B------:R-:W-:Y:S01]  /*ee10*/  ISETP.GE.AND P3, PT, R58, R3, PT ;  /* 0x000000033a00720c */ /* 0x000fe20003f66270 */
[----:B------:R-:W-:Y:S01]  /*ee20*/  FFMA.FTZ R88, R88, UR8, R17 ;  /* 0x0000000858587c23 */ /* 0x000fe20008010011 */
[----:B------:R-:W-:Y:S01]  /*ee30*/  ISETP.GE.AND P6, PT, R58, R0, PT ;  /* 0x000000003a00720c */ /* 0x000fe20003fc6270 */
[----:B------:R-:W-:Y:S01]  /*ee40*/  VIADD R51, R7, 0xe1 ;  /* 0x000000e107337836 */ /* 0x000fe20000000000 */
[----:B------:R-:W-:Y:S01]  /*ee50*/  I2FP.F32.S32 R58, R58 ;  /* 0x0000003a003a7245 */ /* 0x000fe20000201400 */
[----:B------:R-:W3:Y:S01]  /*ee60*/  MUFU.TANH R46, R46 ;  /* 0x0000002e002e7308 */ /* 0x000ee20000002400 */
[----:B------:R-:W-:-:S02]  /*ee70*/  FSEL R96, R56, -INF , !P2 ;  /* 0xff80000038607808 */ /* 0x000fc40005000000 */
[----:B------:R-:W-:Y:S01]  /*ee80*/  I2FP.F32.S32 R56, R57 ;  /* 0x0000003900387245 */ /* 0x000fe20000201400 */
[C---:B------:R-:W-:Y:S01]  /*ee90*/  FFMA.FTZ R70, R58.reuse, UR8, R70 ;  /* 0x000000083a467c23 */ /* 0x040fe20008010046 */
[----:B------:R-:W-:Y:S01]  /*eea0*/  FSEL R94, R13, -INF , !P1 ;  /* 0xff8000000d5e7808 */ /* 0x000fe20004800000 */
[----:B------:R-:W-:Y:S01]  /*eeb0*/  FFMA.FTZ R13, R58, UR8, R11 ;  /* 0x000000083a0d7c23 */ /* 0x000fe2000801000b */
[----:B------:R-:W-:Y:S01]  /*eec0*/  FSEL R17, R80, -INF , !P5 ;  /* 0xff80000050117808 */ /* 0x000fe20006800000 */
[----:B------:R-:W4:Y:S01]  /*eed0*/  MUFU.TANH R49, R49 ;  /* 0x0000003100317308 */ /* 0x000f220000002400 */
[CC--:B------:R-:W-:Y:S01]  /*eee0*/  ISETP.GE.AND P2, PT, R57.reuse, R3.reuse, PT ;  /* 0x000000033900720c */ /* 0x0c0fe20003f46270 */
[C---:B------:R-:W-:Y:S01]  /*eef0*/  FFMA.FTZ R11, R56.reuse, UR8, R55 ;  /* 0x00000008380b7c23 */ /* 0x040fe20008010037 */
[-C--:B------:R-:W-:Y:S01]  /*ef00*/  ISETP.GE.AND P5, PT, R57, R0.reuse, PT ;  /* 0x000000003900720c */ /* 0x080fe20003fa6270 */
[----:B------:R-:W-:Y:S01]  /*ef10*/  VIADD R57, R7, 0xe8 ;  /* 0x000000e807397836 */ /* 0x000fe20000000000 */
[----:B------:R-:W-:Y:S01]  /*ef20*/  FSEL R15, R15, -INF , !P4 ;  /* 0xff8000000f0f7808 */ /* 0x000fe20006000000 */
[----:B-1----:R-:W-:Y:S01]  /*ef30*/  FFMA.FTZ R53, R56, UR8, R53 ;  /* 0x0000000838357c23 */ /* 0x002fe20008010035 */
[C---:B------:R-:W-:Y:S01]  /*ef40*/  ISETP.GE.AND P1, PT, R51.reuse, R3, PT ;  /* 0x000000033300720c */ /* 0x040fe20003f26270 */
[----:B------:R-:W-:Y:S01]  /*ef50*/  MUFU.TANH R42, R42 ;  /* 0x0000002a002a7308 */ /* 0x000fe20000002400 */
[----:B------:R-:W-:Y:S01]  /*ef60*/  ISETP.GE.AND P4, PT, R51, R0, PT ;  /* 0x000000003300720c */ /* 0x000fe20003f86270 */
[----:B------:R-:W-:Y:S01]  /*ef70*/  VIADD R58, R7, 0xf8 ;  /* 0x000000f8073a7836 */ /* 0x000fe20000000000 */
[----:B------:R-:W-:-:S02]  /*ef80*/  I2FP.F32.S32 R51, R51 ;  /* 0x0000003300337245 */ /* 0x000fc40000201400 */
[----:B------:R-:W-:Y:S02]  /*ef90*/  FSEL R88, R88, -INF , !P0 ;  /* 0xff80000058587808 */ /* 0x000fe40004000000 */
[----:B------:R-:W-:Y:S01]  /*efa0*/  FSEL R13, R13, -INF , !P3 ;  /* 0xff8000000d0d7808 */ /* 0x000fe20005800000 */
[C---:B------:R-:W-:Y:S01]  /*efb0*/  FFMA.FTZ R55, R51.reuse, UR8, R54 ;  /* 0x0000000833377c23 */ /* 0x040fe20008010036 */
[----:B------:R-:W-:Y:S01]  /*efc0*/  FSEL R86, R70, -INF , !P6 ;  /* 0xff80000046567808 */ /* 0x000fe20007000000 */
[----:B------:R-:W-:Y:S01]  /*efd0*/  FFMA.FTZ R48, R51, UR8, R48 ;  /* 0x0000000833307c23 */ /* 0x000fe20008010030 */
[----:B------:R-:W-:Y:S01]  /*efe0*/  FSEL R11, R11, -INF , !P2 ;  /* 0xff8000000b0b7808 */ /* 0x000fe20005000000 */
[----:B------:R-:W1:Y:S01]  /*eff0*/  MUFU.TANH R44, R44 ;  /* 0x0000002c002c7308 */ /* 0x000e620000002400 */
[----:B------:R-:W-:Y:S01]  /*f000*/  ISETP.GE.AND P0, PT, R57, R3, PT ;  /* 0x000000033900720c */ /* 0x000fe20003f06270 */
[----:B------:R-:W-:Y:S01]  /*f010*/  VIADD R54, R7, 0xf0 ;  /* 0x000000f007367836 */ /* 0x000fe20000000000 */
[----:B------:R-:W-:-:S02]  /*f020*/  ISETP.GE.AND P3, PT, R57, R0, PT ;  /* 0x000000003900720c */ /* 0x000fc40003f66270 */
[C---:B------:R-:W-:Y:S02]  /*f030*/  ISETP.GE.AND P6, PT, R93.reuse, R3, PT ;  /* 0x000000035d00720c */ /* 0x040fe40003fc6270 */
[----:B------:R-:W-:Y:S01]  /*f040*/  ISETP.GE.AND P2, PT, R93, R0, PT ;  /* 0x000000005d00720c */ /* 0x000fe20003f46270 */
[----:B------:R-:W1:Y:S01]  /*f050*/  MUFU.TANH R40, R40 ;  /* 0x0000002800287308 */ /* 0x000e620000002400 */
[----:B------:R-:W-:Y:S02]  /*f060*/  I2FP.F32.S32 R57, R57 ;  /* 0x0000003900397245 */ /* 0x000fe40000201400 */
[----:B------:R-:W-:Y:S02]  /*f070*/  I2FP.F32.S32 R93, R93 ;  /* 0x0000005d005d7245 */ /* 0x000fe40000201400 */
[----:B------:R-:W-:Y:S01]  /*f080*/  FSEL R56, R53, -INF , !P5 ;  /* 0xff80000035387808 */ /* 0x000fe20006800000 */
[C---:B--2---:R-:W-:Y:S01]  /*f090*/  FFMA.FTZ R52, R57.reuse, UR8, R52 ;  /* 0x0000000839347c23 */ /* 0x044fe20008010034 */
[----:B---3--:R-:W-:Y:S01]  /*f0a0*/  FFMA.FTZ R46, R57, UR8, R46 ;  /* 0x00000008392e7c23 */ /* 0x008fe2000801002e */
[----:B------:R2:W3:Y:S01]  /*f0b0*/  MUFU.TANH R51, R9 ;  /* 0x0000000900337308 */ /* 0x0004e20000002400 */
[C---:B------:R-:W-:Y:S01]  /*f0c0*/  FFMA.FTZ R50, R93.reuse, UR8, R50 ;  /* 0x000000085d327c23 */ /* 0x040fe20008010032 */
[----:B----4-:R-:W-:Y:S01]  /*f0d0*/  FFMA.FTZ R49, R93, UR8, R49 ;  /* 0x000000085d317c23 */ /* 0x010fe20008010031 */
[----:B------:R-:W-:Y:S01]  /*f0e0*/  VIADD R93, R7, 0xf1 ;  /* 0x000000f1075d7836 */ /* 0x000fe20000000000 */
[----:B------:R-:W-:Y:S01]  /*f0f0*/  BAR.SYNC.DEFER_BLOCKING 0x0 ;  /* 0x0000000000007b1d */ /* 0x000fe20000010000 */
[----:B------:R-:W-:-:S02]  /*f100*/  ISETP.GE.AND P5, PT, R54, R3, PT ;  /* 0x000000033600720c */ /* 0x000fc40003fa6270 */
[----:B------:R-:W-:-:S03]  /*f110*/  I2FP.F32.S32 R53, R54 ;  /* 0x0000003600357245 */ /* 0x000fc60000201400 */
[----:B------:R-:W-:Y:S02]  /*f120*/  MUFU.TANH R38, R38 ;  /* 0x0000002600267308 */ /* 0x000fe40000002400 */
[C---:B-1----:R-:W-:Y:S01]  /*f130*/  FFMA.FTZ R44, R53.reuse, UR8, R44 ;  /* 0x00000008352c7c23 */ /* 0x042fe2000801002c */
[----:B------:R-:W-:Y:S01]  /*f140*/  FFMA.FTZ R40, R53, UR8, R40 ;  /* 0x0000000835287c23 */ /* 0x000fe20008010028 */
[----:B------:R-:W-:Y:S02]  /*f150*/  FSEL R53, R49, -INF , !P2 ;  /* 0xff80000031357808 */ /* 0x000fe40005000000 */
[----:B------:R-:W-:Y:S02]  /*f160*/  I2FP.F32.S32 R49, R58 ;  /* 0x0000003a00317245 */ /* 0x000fe40000201400 */
[----:B--2---:R-:W-:Y:S01]  /*f170*/  FSEL R9, R55, -INF , !P1 ;  /* 0xff80000037097808 */ /* 0x004fe20004800000 */
[----:B------:R-:W1:Y:S01]  /*f180*/  MUFU.TANH R36, R36 ;  /* 0x0000002400247308 */ /* 0x000e620000002400 */
[----:B------:R-:W-:Y:S01]  /*f190*/  FSEL R55, R48, -INF , !P4 ;  /* 0xff80000030377808 */ /* 0x000fe20006000000 */
[----:B------:R-:W-:Y:S01]  /*f1a0*/  VIADD R48, R7, 0xf9 ;  /* 0x000000f907307836 */ /* 0x000fe20000000000 */
[----:B------:R-:W-:-:S02]  /*f1b0*/  ISETP.GE.AND P1, PT, R54, R0, PT ;  /* 0x000000003600720c */ /* 0x000fc40003f26270 */
[-C--:B------:R-:W-:Y:S02]  /*f1c0*/  ISETP.GE.AND P4, PT, R7, R0.reuse, PT ;  /* 0x000000000700720c */ /* 0x080fe40003f86270 */
[----:B------:R-:W-:Y:S01]  /*f1d0*/  FSEL R7, R52, -INF , !P0 ;  /* 0xff80000034077808 */ /* 0x000fe20004000000 */
[----:B------:R2:W4:Y:S01]  /*f1e0*/  MUFU.TANH R57, R5 ;  /* 0x0000000500397308 */ /* 0x0005220000002400 */
[----:B------:R-:W-:Y:S02]  /*f1f0*/  FSEL R54, R46, -INF , !P3 ;  /* 0xff8000002e367808 */ /* 0x000fe40005800000 */
[C---:B------:R-:W-:Y:S02]  /*f200*/  ISETP.GE.AND P0, PT, R93.reuse, R3, PT ;  /* 0x000000035d00720c */ /* 0x040fe40003f06270 */
[----:B------:R-:W-:Y:S02]  /*f210*/  ISETP.GE.AND P3, PT, R93, R0, PT ;  /* 0x000000005d00720c */ /* 0x000fe40003f66270 */
[----:B------:R-:W-:Y:S01]  /*f220*/  I2FP.F32.S32 R93, R93 ;  /* 0x0000005d005d7245 */ /* 0x000fe20000201400 */
[----:B------:R-:W4:Y:S01]  /*f230*/  MUFU.TANH R34, R34 ;  /* 0x0000002200227308 */ /* 0x000f220000002400 */
[----:B------:R-:W-:-:S02]  /*f240*/  FSEL R109, R44, -INF , !P5 ;  /* 0xff8000002c6d7808 */ /* 0x000fc40006800000 */
[----:B------:R-:W-:Y:S01]  /*f250*/  FSEL R52, R40, -INF , !P1 ;  /* 0xff80000028347808 */ /* 0x000fe20004800000 */
[C---:B------:R-:W-:Y:S01]  /*f260*/  FFMA.FTZ R42, R93.reuse, UR8, R42 ;  /* 0x000000085d2a7c23 */ /* 0x040fe2000801002a */
[----:B---3--:R-:W-:Y:S01]  /*f270*/  FFMA.FTZ R51, R93, UR8, R51 ;  /* 0x000000085d337c23 */ /* 0x008fe20008010033 */
[C---:B------:R-:W-:Y:S02]  /*f280*/  ISETP.GE.AND P5, PT, R48.reuse, R3, PT ;  /* 0x000000033000720c */ /* 0x040fe40003fa6270 */
[----:B------:R-:W-:Y:S02]  /*f290*/  ISETP.GE.AND P1, PT, R48, R0, PT ;  /* 0x000000003000720c */ /* 0x000fe40003f26270 */
[----:B------:R-:W-:Y:S02]  /*f2a0*/  FSEL R93, R42, -INF , !P0 ;  /* 0xff8000002a5d7808 */ /* 0x000fe40004000000 */
[----:B------:R-:W-:Y:S02]  /*f2b0*/  PLOP3.LUT P0, PT, PT, PT, UP0, 0x80, 0x0 ;  /* 0x000000000000781c */ /* 0x000fe40003f0f008 */
[----:B------:R-:W-:-:S02]  /*f2c0*/  I2FP.F32.S32 R48, R48 ;  /* 0x0000003000307245 */ /* 0x000fc40000201400 */
[----:B--2---:R-:W-:Y:S01]  /*f2d0*/  FSEL R5, R50, -INF , !P6 ;  /* 0xff80000032057808 */ /* 0x004fe20007000000 */
[C---:B-1----:R-:W-:Y:S01]  /*f2e0*/  FFMA.FTZ R50, R49.reuse, UR8, R36 ;  /* 0x0000000831327c23 */ /* 0x042fe20008010024 */
[----:B------:R-:W-:Y:S01]  /*f2f0*/  ISETP.GE.AND P6, PT, R58, R3, PT ;  /* 0x000000033a00720c */ /* 0x000fe20003fc6270 */
[----:B----4-:R-:W-:Y:S01]  /*f300*/  FFMA.FTZ R57, R48, UR8, R57 ;  /* 0x0000000830397c23 */ /* 0x010fe20008010039 */
[----:B------:R-:W-:Y:S01]  /*f310*/  ISETP.GE.AND P2, PT, R58, R0, PT ;  /* 0x000000003a00720c */ /* 0x000fe20003f46270 */
[----:B------:R-:W-:Y:S01]  /*f320*/  FFMA.FTZ R58, R49, UR8, R38 ;  /* 0x00000008313a7c23 */ /* 0x000fe20008010026 */
[----:B------:R-:W-:Y:S01]  /*f330*/  FFMA.FTZ R49, R48, UR8, R34 ;  /* 0x0000000830317c23 */ /* 0x000fe20008010022 */
[----:B------:R-:W-:Y:S02]  /*f340*/  FSEL R51, R51, -INF , !P3 ;  /* 0xff80000033337808 */ /* 0x000fe40005800000 */
[----:B------:R-:W-:Y:S02]  /*f350*/  FSEL R50, R50, -INF , !P2 ;  /* 0xff80000032327808 */ /* 0x000fe40005000000 */
[----:B------:R-:W-:-:S02]  /*f360*/  FSEL R58, R58, -INF , !P6 ;  /* 0xff8000003a3a7808 */ /* 0x000fc40007000000 */
[----:B------:R-:W-:Y:S02]  /*f370*/  FSEL R34, R116, -INF , !P4 ;  /* 0xff80000074227808 */ /* 0x000fe40006000000 */
[----:B------:R-:W-:Y:S02]  /*f380*/  FSEL R57, R57, -INF , !P5 ;  /* 0xff80000039397808 */ /* 0x000fe40006800000 */
        /* <DEDUP_REMOVED lines=24> */
[----:B------:R-:W-:Y:S01]  /*f510*/  IMAD R127, R36, R127, R40 ;  /* 0x0000007f247f7224 */ /* 0x000fe200078e0228 */
[----:B------:R-:W-:Y:S02]  /*f520*/  LOP3.LUT R40, R38, UR16, RZ, 0x3c, !PT ;  /* 0x0000001026287c12 */ /* 0x000fe4000f8e3cff */
[C---:B------:R-:W-:Y:S02]  /*f530*/  ISETP.GT.U32.AND P4, PT, R36.reuse, R131, PT ;  /* 0x000000832400720c */ /* 0x040fe40003f84070 */
[----:B------:R-:W-:Y:S02]  /*f540*/  ISETP.GT.U32.AND P2, PT, R36, R127, PT ;  /* 0x0000007f2400720c */ /* 0x000fe40003f44070 */
[----:B------:R-:W-:-:S02]  /*f550*/  ISETP.GE.AND P3, PT, R40, RZ, PT ;  /* 0x000000ff2800720c */ /* 0x000fc40003f66270 */
[----:B------:R-:W-:-:S07]  /*f560*/  LOP3.LUT R40, RZ, R38, RZ, 0x33, !PT ;  /* 0x00000026ff287212 */ /* 0x000fce00078e33ff */
[-C--:B------:R-:W-:Y:S02]  /*f570*/  @!P4 IADD3 R131, R131, -R36.reuse, RZ ;  /* 0x800000248383c210 */ /* 0x080fe40007ffe0ff */
[----:B------:R-:W-:Y:S01]  /*f580*/  @!P2 IMAD.IADD R127, R127, 0x1, -R36 ;  /* 0x000000017f7fa824 */ /* 0x000fe200078e0a24 */
[----:B------:R-:W-:Y:S01]  /*f590*/  @!P4 IADD3 R46, R46, 0x1, RZ ;  /* 0x000000012e2ec810 */ /* 0x000fe20007ffe0ff */
[----:B------:R-:W-:Y:S01]  /*f5a0*/  @!P2 VIADD R44, R44, 0x1 ;  /* 0x000000012c2ca836 */ /* 0x000fe20000000000 */
[-C--:B------:R-:W-:Y:S02]  /*f5b0*/  ISETP.GE.U32.AND P6, PT, R131, R36.reuse, PT ;  /* 0x000000248300720c */ /* 0x080fe40003fc6070 */
[----:B------:R-:W-:Y:S02]  /*f5c0*/  ISETP.GE.U32.AND P5, PT, R127, R36, PT ;  /* 0x000000247f00720c */ /* 0x000fe40003fa6070 */
[C---:B------:R-:W-:Y:S02]  /*f5d0*/  LOP3.LUT R36, R38.reuse, UR4, RZ, 0x3c, !PT ;  /* 0x0000000426247c12 */ /* 0x040fe4000f8e3cff */
[----:B------:R-:W-:-:S02]  /*f5e0*/  ISETP.NE.AND P2, PT, R38, RZ, PT ;  /* 0x000000ff2600720c */ /* 0x000fc40003f45270 */
[----:B------:R-:W-:-:S05]  /*f5f0*/  ISETP.GE.AND P1, PT, R36, RZ, PT ;  /* 0x000000ff2400720c */ /* 0x000fca0003f26270 */
        /* <DEDUP_REMOVED lines=8> */
[----:B------:R-:W2:Y:S04]  /*f680*/  LDG.E R127, desc[UR6][R182.64] ;  /* 0x00000006b67f7981 */ /* 0x000ea8000c1e1900 */
[----:B------:R-:W2:Y:S01]  /*f690*/  LDG.E R36, desc[UR6][R136.64] ;  /* 0x0000000688247981 */ /* 0x000ea2000c1e1900 */
[----:B------:R-:W-:-:S05]  /*f6a0*/  IADD3 R131, R131, -R40, RZ ;  /* 0x8000002883837210 */ /* 0x000fca0007ffe0ff */
[----:B------:R-:W-:Y:S02]  /*f6b0*/  IMAD R40, R131, R38, -0x100 ;  /* 0xffffff0083287424 */ /* 0x000fe400078e0226 */
[----:B------:R-:W-:-:S03]  /*f6c0*/  IMAD.U32 R131, RZ, RZ, UR14 ;  /* 0x0000000eff837e24 */ /* 0x000fc6000f8e00ff */
[----:B------:R-:W-:Y:S01]  /*f6d0*/  SHF.R.S32.HI R38, RZ, 0x1f, R40 ;  /* 0x0000001fff267819 */ /* 0x000fe20000011428 */
[----:B------:R-:W-:Y:S01]  /*f6e0*/  IMAD.WIDE.U32 R172, R40, R131, RZ ;  /* 0x0000008328ac7225 */ /* 0x000fe200078e00ff */
[----:B--2---:R-:W-:-:S03]  /*f6f0*/  IADD3 R36, -R127, R36, RZ ;  /* 0x000000247f247210 */ /* 0x004fc60007ffe1ff */
[----:B------:R-:W-:Y:S01]  /*f700*/  IMAD R127, R38, R131, RZ ;  /* 0x00000083267f7224 */ /* 0x000fe200078e02ff */
        /* <DEDUP_REMOVED lines=10> */
.L_x_2254:
[----:B------:R-:W1:Y:S02]  /*f7b0*/  LDC R131, c[0x0][0x248] ;  /* 0x00009200ff837b82 */ /* 0x000e640000000800 */
[----:B-1----:R-:W-:-:S05]  /*f7c0*/  IMAD.SHL.U32 R137, R131, 0x100, RZ ;  /* 0x0000010083897824 */ /* 0x002fca00078e00ff */
[----:B------:R-:W-:-:S04]  /*f7d0*/  IADD3 R137, -R137, RZ, RZ ;  /* 0x000000ff89897210 */ /* 0x000fc80007ffe1ff */
[----:B------:R-:W-:-:S07]  /*f7e0*/  SHF.R.S32.HI R40, RZ, 0x1f, R137 ;  /* 0x0000001fff287819 */ /* 0x000fce0000011489 */
.L_x_2255:
[----:B------:R-:W-:Y:S01]  /*f7f0*/  ULDC UR4, c[0x0][0x2d0] ;  /* 0x0000b40000047ab9 */ /* 0x000fe20000000800 */
[----:B------:R-:W-:Y:S01]  /*f800*/  BSSY B0, `(.L_x_2256) ;  /* 0x0000064000007945 */ /* 0x000fe20003800000 */
[----:B------:R-:W-:Y:S01]  /*f810*/  ISETP.GE.AND P1, PT, R148, UR4, PT ;  /* 0x0000000494007c0c */ /* 0x000fe2000bf26270 */
[----:B------:R-:W-:-:S12]  /*f820*/  ULDC UR4, c[0x0][0x218] ;  /* 0x0000860000047ab9 */ /* 0x000fd80000000800 */
        /* <DEDUP_REMOVED lines=19> */
[----:B------:R-:W-:Y:S02]  /*f960*/  @!P1 IMAD.WIDE.U32 R206, R131, 0xa0, R206 ;  /* 0x000000a083ce9825 */ /* 0x000fe400078e00ce */
        /* <DEDUP_REMOVED lines=12> */
[----:B------:R-:W1:Y:S01]  /*fa30*/  @!P1 LDC R127, c[0x0][0x24c] ;  /* 0x00009300ff7f9b82 */ /* 0x000e620000000800 */
[----:B---3--:R-:W-:-:S02]  /*fa40*/  @!P1 LEA.HI.X R179, R131, R125, R179, 0x6, P4 ;  /* 0x0000007d83b39211 */ /* 0x008fc400020f34b3 */
[----:B------:R-:W-:Y:S01]  /*fa50*/  @!P1 LEA R188, P2, R145, UR4, 0x1 ;  /* 0x0000000491bc9c11 */ /* 0x000fe2000f8408ff */
[----:B------:R3:W-:Y:S02]  /*fa60*/  @P1 STS.128 [R196+0x2000], RZ ;  /* 0x002000ffc4001388 */ /* 0x0007e40000000c00 */
[----:B------:R-:W-:Y:S01]  /*fa70*/  @!P1 IMAD.X R42, R40, 0x1, R179, P3 ;  /* 0x00000001282a9824 */ /* 0x000fe200018e06b3 */
[----:B------:R-:W-:-:S04]  /*fa80*/  @!P1 LEA R182, P3, R173, UR4, 0x1 ;  /* 0x00000004adb69c11 */ /* 0x000fc8000f8608ff */
[----:B------:R-:W-:Y:S01]  /*fa90*/  @!P1 LEA.HI.X R189, R145, UR13, R42, 0x1, P2 ;  /* 0x0000000d91bd9c11 */ /* 0x000fe200090f0c2a */
[----:B----4-:R-:W-:Y:S01]  /*faa0*/  @!P1 IMAD R145, R38, 0xa0, RZ ;  /* 0x000000a026919824 */ /* 0x010fe200078e02ff */
[----:B------:R-:W-:Y:S02]  /*fab0*/  @!P1 LEA R42, P5, R131, R122, 0x7 ;  /* 0x0000007a832a9211 */ /* 0x000fe400078a38ff */
[----:B------:R-:W-:Y:S01]  /*fac0*/  @!P1 LEA.HI.X R183, R173, UR13, R44, 0x1, P3 ;  /* 0x0000000dadb79c11 */ /* 0x000fe200098f0c2c */
[----:B--2---:R-:W-:Y:S01]  /*fad0*/  @!P1 IMAD R173, R36, 0xc0, RZ ;  /* 0x000000c024ad9824 */ /* 0x004fe200078e02ff */
[C---:B------:R-:W-:Y:S01]  /*fae0*/  @!P1 IADD3 R42, P4, R137.reuse, R42, RZ ;  /* 0x0000002a892a9210 */ /* 0x040fe20007f9e0ff */
[----:B-----5:R-:W-:Y:S01]  /*faf0*/  @!P1 IMAD.MOV.U32 R202, RZ, RZ, R122 ;  /* 0x000000ffffca9224 */ /* 0x020fe200078e007a */
[----:B------:R-:W-:Y:S01]  /*fb00*/  @!P1 IADD3 R36, P3, R137, R206, RZ ;  /* 0x000000ce89249210 */ /* 0x000fe20007f7e0ff */
[----:B------:R-:W-:Y:S01]  /*fb10*/  @!P1 IMAD.MOV.U32 R203, RZ, RZ, R125 ;  /* 0x000000ffffcb9224 */ /* 0x000fe200078e007d */
[----:B------:R-:W-:Y:S01]  /*fb20*/  @!PT LDS RZ, [RZ] ;  /* 0x00000000fffff984 */ /* 0x000fe20000000800 */
[----:B------:R-:W-:Y:S01]  /*fb30*/  @!PT LDS RZ, [RZ] ;  /* 0x00000000fffff984 */ /* 0x000fe20000000800 */
[----:B------:R-:W-:Y:S01]  /*fb40*/  @!PT LDS RZ, [RZ] ;  /* 0x00000000fffff984 */ /* 0x000fe20000000800 */
[----:B------:R3:W-:Y:S02]  /*fb50*/  @!P1 LDGSTS.E.BYPASS.LTC128B.128 [R196+0x2000], desc[UR6][R188.64] ;  /* 0x02000000bcc49fae */ /* 0x0007e4000b901d46 */
[----:B------:R-:W-:Y:S01]  /*fb60*/  @!P1 IADD3.X R145, R40, R207, R145, P3, !PT ;  /* 0x000000cf28919210 */ /* 0x000fe20001ffe491 */
[C---:B------:R-:W-:Y:S01]  /*fb70*/  @!P1 IMAD.WIDE.U32 R202, R131.reuse, 0xc0, R202 ;  /* 0x000000c083ca9825 */ /* 0x040fe200078e00ca */
[----:B-1----:R-:W-:Y:S01]  /*fb80*/  @!P1 LEA.HI.X R127, R131, R125, R127, 0x7, P5 ;  /* 0x0000007d837f9211 */ /* 0x002fe200028f3c7f */
[----:B------:R3:W-:Y:S01]  /*fb90*/  @P1 STS.128 [R196+0x2800], RZ ;  /* 0x002800ffc4001388 */ /* 0x0007e20000000c00 */
[----:B------:R-:W-:-:S03]  /*fba0*/  @!P1 IADD3 R38, P2, R137, R202, RZ ;  /* 0x000000ca89269210 */ /* 0x000fc60007f5e0ff */
[----:B------:R-:W-:Y:S01]  /*fbb0*/  @!P1 IMAD.X R127, R40, 0x1, R127, P4 ;  /* 0x00000001287f9824 */ /* 0x000fe200020e067f */
        /* <DEDUP_REMOVED lines=8> */
[----:B------:R-:W-:Y:S02]  /*fc40*/  @!P1 LEA R172, P3, R38, UR4, 0x1 ;  /* 0x0000000426ac9c11 */ /* 0x000fe4000f8608ff */
[----:B------:R-:W-:Y:S02]  /*fc50*/  @!P1 LEA.HI.X R127, R42, UR13, R127, 0x1, P2 ;  /* 0x0000000d2a7f9c11 */ /* 0x000fe400090f0c7f */
[----:B------:R-:W-:-:S02]  /*fc60*/  @!P1 LEA.HI.X R203, R36, UR13, R145, 0x1, P4 ;  /* 0x0000000d24cb9c11 */ /* 0x000fc4000a0f0c91 */
        /* <DEDUP_REMOVED lines=29> */
.L_x_2257:
[----:B------:R-:W-:Y:S05]  /*fe40*/  BSYNC B0 ;  /* 0x0000000000007941 */ /* 0x000fea0003800000 */
.L_x_2256:
[----:B------:R-:W0:Y:S01]  /*fe50*/  LDGDEPBAR ;  /* 0x00000000000079af */ /* 0x000e220000000000 */
[----:B------:R-:W-:-:S04]  /*fe60*/  LEA R194, P1, R137, R194, 0x1 ;  /* 0x000000c289c27211 */ /* 0x000fc800078208ff */
[----:B------:R-:W-:-:S09]  /*fe70*/  LEA.HI.X R195, R137, R195, R40, 0x1, P1 ;  /* 0x000000c389c37211 */ /* 0x000fd200008f0c28 */
.L_x_2253:
[----:B------:R-:W-:Y:S01]  /*fe80*/  FMNMX.FTZ R36, R117, R65, !PT ;  /* 0x0000004175247209 */ /* 0x000fe20007810000 */
[----:B------:R-:W-:Y:S01]  /*fe90*/  ULDC UR13, c[0x0][0x2ec] ;  /* 0x0000bb00000d7ab9 */ /* 0x000fe20000000800 */
[----:B------:R-:W2:Y:S01]  /*fea0*/  S2UR UR4, SR_CgaCtaId ;  /* 0x00000000000479c3 */ /* 0x000ea20000008800 */
[----:B------:R-:W-:Y:S01]  /*feb0*/  UMOV UR12, 0x400 ;  /* 0x00000400000c7882 */ /* 0x000fe20000000000 */
[----:B------:R-:W-:Y:S02]  /*fec0*/  FMNMX.FTZ R36, R61, R36, !PT ;  /* 0x000000243d247209 */ /* 0x000fe40007810000 */
[----:B------:R-:W-:Y:S02]  /*fed0*/  MOV R197, 0x10 ;  /* 0x0000001000c57802 */ /* 0x000fe40000000f00 */
        /* <DEDUP_REMOVED lines=73> */
[--C-:B---3--:R-:W-:Y:S01]  /*10370*/  FFMA.FTZ R173, R77, UR13, -R84.reuse ;  /* 0x0000000d4dad7c23 */ /* 0x108fe20008010854 */
        /* <DEDUP_REMOVED lines=24> */
[----:B------:R-:W-:Y:S01]  /*10500*/  SHF.R.S32.HI R5, RZ, 0x1, R105 ;  /* 0x00000001ff057819 */ /* 0x000fe20000011469 */
        /* <DEDUP_REMOVED lines=56> */
[----:B------:R-:W-:Y:S01]  /*10890*/  FFMA.FTZ R58, R58, UR13, -R84 ;  /* 0x0000000d3a3a7c23 */ /* 0x000fe20008010854 */
[----:B------:R-:W-:-:S02]  /*108a0*/  FMNMX.FTZ R61, R180, R61, !PT ;  /* 0x0000003db43d7209 */ /* 0x000fc40007810000 */
[----:B------:R-:W-:Y:S02]  /*108b0*/  MUFU.EX2 R176, R176 ;  /* 0x000000b000b07308 */ /* 0x000fe40000000800 */
[----:B------:R-:W-:-:S04]  /*108c0*/  FMNMX.FTZ R61, R242, R61, !PT ;  /* 0x0000003df23d7209 */ /* 0x000fc80007810000 */
[----:B------:R-:W-:Y:S02]  /*108d0*/  FMNMX.FTZ R61, R240, R61, !PT ;  /* 0x0000003df03d7209 */ /* 0x000fe40007810000 */
[----:B------:R-:W1:Y:S02]  /*108e0*/  MUFU.EX2 R137, R137 ;  /* 0x0000008900897308 */ /* 0x000e640000000800 */
[----:B------:R-:W-:-:S04]  /*108f0*/  FMNMX.FTZ R61, R184, R61, !PT ;  /* 0x0000003db83d7209 */ /* 0x000fc80007810000 */
[----:B------:R-:W-:Y:S02]  /*10900*/  FMNMX.FTZ R61, R238, R61, !PT ;  /* 0x0000003dee3d7209 */ /* 0x000fe40007810000 */
[----:B------:R-:W-:Y:S02]  /*10910*/  MUFU.EX2 R170, R170 ;  /* 0x000000aa00aa7308 */ /* 0x000fe40000000800 */
[----:B------:R-:W-:-:S04]  /*10920*/  FMNMX.FTZ R61, R190, R61, !PT ;  /* 0x0000003dbe3d7209 */ /* 0x000fc80007810000 */
[----:B------:R-:W-:Y:S02]  /*10930*/  FMNMX.FTZ R61, R236, R61, !PT ;  /* 0x0000003dec3d7209 */ /* 0x000fe40007810000 */
        /* <DEDUP_REMOVED lines=42> */
[----:B------:R-:W-:Y:S02]  /*10be0*/  FMNMX.FTZ R41, R88, R43, !PT ;  /* 0x0000002b58297209 */ /* 0x000fe40007810000 */
        /* <DEDUP_REMOVED lines=31> */
[----:B------:R-:W-:Y:S01]  /*10de0*/  FFMA.FTZ R177, R6, UR13, -R61 ;  /* 0x0000000d06b17c23 */ /* 0x000fe2000801083d */
[----:B------:R-:W-:Y:S01]  /*10df0*/  SHF.R.S32.HI R6, RZ, 0x1f, R105 ;  /* 0x0000001fff067819 */ /* 0x000fe20000011469 */
[--C-:B------:R-:W-:Y:S01]  /*10e00*/  FFMA.FTZ R171, R12, UR13, -R61.reuse ;  /* 0x0000000d0cab7c23 */ /* 0x100fe2000801083d */
[--C-:B------:R-:W-:Y:S01]  /*10e10*/  FFMA.FTZ R141, R14, UR13, -R61.reuse ;  /* 0x0000000d0e8d7c23 */ /* 0x100fe2000801083d */
[--C-:B------:R-:W-:Y:S01]  /*10e20*/  FFMA.FTZ R210, R34, UR13, -R61.reuse ;  /* 0x0000000d22d27c23 */ /* 0x100fe2000801083d */
[----:B------:R-:W-:Y:S01]  /*10e30*/  LEA.HI R6, R6, R5, RZ, 0x2 ;  /* 0x0000000506067211 */ /* 0x000fe200078f10ff */
[----:B------:R-:W1:Y:S01]  /*10e40*/  LDSM.16.MT88.4 R12, [R198+0x5000] ;  /* 0x00500000c60c783b */ /* 0x000e620000004200 */
[--C-:B------:R-:W-:Y:S01]  /*10e50*/  FFMA.FTZ R202, R26, UR13, -R61.reuse ;  /* 0x0000000d1aca7c23 */ /* 0x100fe2000801083d */
[--C-:B------:R-:W-:Y:S01]  /*10e60*/  FFMA.FTZ R138, R24, UR13, -R61.reuse ;  /* 0x0000000d188a7c23 */ /* 0x100fe2000801083d */
[----:B------:R-:W-:Y:S01]  /*10e70*/  LOP3.LUT R6, R6, 0xfffffffc, RZ, 0xc0, !PT ;  /* 0xfffffffc06067812 */ /* 0x000fe200078ec0ff */
[----:B------:R-:W-:Y:S01]  /*10e80*/  MUFU.EX2 R210, R210 ;  /* 0x000000d200d27308 */ /* 0x000fe20000000800 */
[--C-:B------:R-:W-:Y:S01]  /*10e90*/  FFMA.FTZ R125, R4, UR13, -R61.reuse ;  /* 0x0000000d047d7c23 */ /* 0x100fe2000801083d */
[--C-:B------:R-:W-:Y:S01]  /*10ea0*/  FFMA.FTZ R182, R28, UR13, -R61.reuse ;  /* 0x0000000d1cb67c23 */ /* 0x100fe2000801083d */
[----:B------:R-:W-:Y:S01]  /*10eb0*/  IADD3 R6, R5, -R6, RZ ;  /* 0x8000000605067210 */ /* 0x000fe20007ffe0ff */
[--C-:B------:R-:W-:Y:S01]  /*10ec0*/  FFMA.FTZ R172, R30, UR13, -R61.reuse ;  /* 0x0000000d1eac7c23 */ /* 0x100fe2000801083d */
[----:B------:R-:W-:Y:S01]  /*10ed0*/  F2FP.BF16.F32.PACK_AB R28, R179, R212 ;  /* 0x000000d4b31c723e */ /* 0x000fe200000010ff */
[--C-:B------:R-:W-:Y:S01]  /*10ee0*/  FFMA.FTZ R135, R22, UR13, -R61.reuse ;  /* 0x0000000d16877c23 */ /* 0x100fe2000801083d */
[----:B------:R-:W-:Y:S01]  /*10ef0*/  LOP3.LUT P1, RZ, R6, 0x2, RZ, 0xc0, !PT ;  /* 0x0000000206ff7812 */ /* 0x000fe2000782c0ff */
[----:B------:R-:W2:Y:S01]  /*10f00*/  MUFU.EX2 R177, R177 ;  /* 0x000000b100b17308 */ /* 0x000ea20000000800 */
[----:B------:R-:W-:Y:S01]  /*10f10*/  LDSM.16.MT88.4 R4, [R198+0x5400] ;  /* 0x00540000c604783b */ /* 0x000fe20000004200 */
[----:B------:R-:W-:Y:S01]  /*10f20*/  F2FP.BF16.F32.PACK_AB R30, R173, R206 ;  /* 0x000000cead1e723e */ /* 0x000fe200000010ff */
[--C-:B------:R-:W-:Y:S01]  /*10f30*/  FFMA.FTZ R113, R18, UR13, -R61.reuse ;  /* 0x0000000d12717c23 */ /* 0x100fe2000801083d */
[----:B------:R-:W-:Y:S01]  /*10f40*/  SEL R197, R197, 0xfffffff0, !P1 ;  /* 0xfffffff0c5c57807 */ /* 0x000fe20004800000 */
[--C-:B------:R-:W-:Y:S01]  /*10f50*/  FFMA.FTZ R122, R16, UR13, -R61.reuse ;  /* 0x0000000d107a7c23 */ /* 0x100fe2000801083d */
[--C-:B------:R-:W-:Y:S01]  /*10f60*/  FFMA.FTZ R134, R20, UR13, -R61.reuse ;  /* 0x0000000d14867c23 */ /* 0x100fe2000801083d */
[--C-:B------:R-:W-:Y:S01]  /*10f70*/  FFMA.FTZ R107, R10, UR13, -R61.reuse ;  /* 0x0000000d0a6b7c23 */ /* 0x100fe2000801083d */
[----:B------:R-:W-:Y:S01]  /*10f80*/  LEA R197, R197, R198, 0x1 ;  /* 0x000000c6c5c57211 */ /* 0x000fe200078e08ff */
[----:B------:R-:W-:Y:S01]  /*10f90*/  MUFU.EX2 R202, R202 ;  /* 0x000000ca00ca7308 */ /* 0x000fe20000000800 */
[----:B------:R-:W-:Y:S01]  /*10fa0*/  LDSM.16.MT88.4 R20, [R198+0x5800] ;  /* 0x00580000c614783b */ /* 0x000fe20000004200 */
[--C-:B------:R-:W-:Y:S01]  /*10fb0*/  FFMA.FTZ R105, R8, UR13, -R61.reuse ;  /* 0x0000000d08697c23 */ /* 0x100fe2000801083d */
[--C-:B------:R-:W-:Y:S01]  /*10fc0*/  FFMA.FTZ R126, R32, UR13, -R61.reuse ;  /* 0x0000000d207e7c23 */ /* 0x100fe2000801083d */
[--C-:B------:R-:W-:Y:S01]  /*10fd0*/  FFMA.FTZ R115, R248, UR13, -R61.reuse ;  /* 0x0000000df8737c23 */ /* 0x100fe2000801083d */
[----:B------:R-:W3:Y:S01]  /*10fe0*/  LDSM.16.MT88.4 R24, [R197+0x5000] ;  /* 0x00500000c518783b */ /* 0x000ee20000004200 */
[--C-:B------:R-:W-:Y:S01]  /*10ff0*/  FFMA.FTZ R130, R130, UR13, -R61.reuse ;  /* 0x0000000d82827c23 */ /* 0x100fe2000801083d */
[--C-:B------:R-:W-:Y:S01]  /*11000*/  FFMA.FTZ R123, R246, UR13, -R61.reuse ;  /* 0x0000000df67b7c23 */ /* 0x100fe2000801083d */
[----:B------:R-:W4:Y:S01]  /*11010*/  MUFU.EX2 R171, R171 ;  /* 0x000000ab00ab7308 */ /* 0x000f220000000800 */
[----:B--2---:R-:W-:Y:S01]  /*11020*/  F2FP.BF16.F32.PACK_AB R29, R177, R210 ;  /* 0x000000d2b11d723e */ /* 0x004fe200000010ff */
[----:B------:R-:W2:Y:S01]  /*11030*/  LDSM.16.MT88.4 R40, [R197+0x5400] ;  /* 0x00540000c528783b */ /* 0x000ea20000004200 */
[--C-:B------:R-:W-:Y:S01]  /*11040*/  FFMA.FTZ R140, R140, UR13, -R61.reuse ;  /* 0x0000000d8c8c7c23 */ /* 0x100fe2000801083d */
[--C-:B------:R-:W-:Y:S01]  /*11050*/  FFMA.FTZ R133, R244, UR13, -R61.reuse ;  /* 0x0000000df4857c23 */ /* 0x100fe2000801083d */
[--C-:B------:R-:W-:Y:S01]  /*11060*/  FFMA.FTZ R142, R142, UR13, -R61.reuse ;  /* 0x0000000d8e8e7c23 */ /* 0x100fe2000801083d */
[----:B------:R-:W5:Y:S01]  /*11070*/  LDSM.16.MT88.4 R32, [R197+0x5800] ;  /* 0x00580000c520783b */ /* 0x000f620000004200 */
        /* <DEDUP_REMOVED lines=18> */
[C---:B-1----:R-:W-:Y:S01]  /*111a0*/  HMMA.16816.F32.BF16 R16, R28.reuse, R12, RZ ;  /* 0x0000000c1c10723c */ /* 0x042fe200000418ff */
[--C-:B------:R-:W-:Y:S01]  /*111b0*/  FFMA.FTZ R187, R228, UR13, -R61.reuse ;  /* 0x0000000de4bb7c23 */ /* 0x100fe2000801083d */
[--C-:B------:R-:W-:Y:S01]  /*111c0*/  FFMA.FTZ R224, R224, UR13, -R61.reuse ;  /* 0x0000000de0e07c23 */ /* 0x100fe2000801083d */
[--C-:B------:R-:W-:Y:S01]  /*111d0*/  FFMA.FTZ R189, R220, UR13, -R61.reuse ;  /* 0x0000000ddcbd7c23 */ /* 0x100fe2000801083d */
[--C-:B------:R-:W-:Y:S01]  /*111e0*/  FFMA.FTZ R218, R218, UR13, -R61.reuse ;  /* 0x0000000ddada7c23 */ /* 0x100fe2000801083d */
[----:B------:R-:W-:Y:S01]  /*111f0*/  FFMA.FTZ R191, R216, UR13, -R61 ;  /* 0x0000000dd8bf7c23 */ /* 0x000fe2000801083d */
[C---:B------:R-:W-:Y:S01]  /*11200*/  HMMA.16816.F32.BF16 R12, R28.reuse, R14, RZ ;  /* 0x0000000e1c0c723c */ /* 0x040fe200000418ff */
[----:B------:R-:W1:Y:S01]  /*11210*/  MUFU.EX2 R135, R135 ;  /* 0x0000008700877308 */ /* 0x000e620000000800 */
[----:B---3--:R-:W-:Y:S01]  /*11220*/  F2FP.BF16.F32.PACK_AB R37, R141, R182 ;  /* 0x000000b68d25723e */ /* 0x008fe200000010ff */
[----:B------:R-:W-:Y:S01]  /*11230*/  FADD.FTZ R179, R212, R179 ;  /* 0x000000b3d4b37221 */ /* 0x000fe20000010000 */
[----:B------:R-:W-:Y:S01]  /*11240*/  FADD.FTZ R177, R210, R177 ;  /* 0x000000b1d2b17221 */ /* 0x000fe20000010000 */
[----:B------:R-:W-:Y:S01]  /*11250*/  FFMA.FTZ R200, R200, UR13, -R61 ;  /* 0x0000000dc8c87c23 */ /* 0x000fe2000801083d */
[C---:B------:R-:W-:Y:S01]  /*11260*/  HMMA.16816.F32.BF16 R8, R28.reuse, R24, RZ ;  /* 0x000000181c08723c */ /* 0x040fe200000418ff */
[----:B------:R-:W-:Y:S01]  /*11270*/  FADD.FTZ R206, R206, R179 ;  /* 0x000000b3cece7221 */ /* 0x000fe20000010000 */
[----:B------:R-:W-:Y:S01]  /*11280*/  FADD.FTZ R202, R202, R177 ;  /* 0x000000b1caca7221 */ /* 0x000fe20000010000 */
        /* <DEDUP_REMOVED lines=8> */
[----:B------:R-:W3:Y:S01]  /*11310*/  MUFU.EX2 R125, R125 ;  /* 0x0000007d007d7308 */ /* 0x000ee20000000800 */
[----:B-1----:R-:W-:Y:S01]  /*11320*/  F2FP.BF16.F32.PACK_AB R39, R135, R172 ;  /* 0x000000ac8727723e */ /* 0x002fe200000010ff */
[--C-:B------:R-:W-:Y:S01]  /*11330*/  FFMA.FTZ R86, R86, UR13, -R61.reuse ;  /* 0x0000000d56567c23 */ /* 0x100fe2000801083d */
[----:B------:R-:W-:Y:S01]  /*11340*/  F2FP.BF16.F32.PACK_AB R26, R117, R136 ;  /* 0x00000088751a723e */ /* 0x000fe200000010ff */
[--C-:B------:R-:W-:Y:S01]  /*11350*/  FFMA.FTZ R56, R56, UR13, -R61.reuse ;  /* 0x0000000d38387c23 */ /* 0x100fe2000801083d */
[--C-:B------:R-:W-:Y:S01]  /*11360*/  FFMA.FTZ R55, R55, UR13, -R61.reuse ;  /* 0x0000000d37377c23 */ /* 0x100fe2000801083d */
[--C-:B------:R-:W-:Y:S01]  /*11370*/  FFMA.FTZ R54, R54, UR13, -R61.reuse ;  /* 0x0000000d36367c23 */ /* 0x100fe2000801083d */
[----:B------:R-:W-:Y:S01]  /*11380*/  FFMA.FTZ R53, R53, UR13, -R61 ;  /* 0x0000000d35357c23 */ /* 0x000fe2000801083d */
[----:B------:R-:W-:Y:S01]  /*11390*/  MUFU.EX2 R134, R134 ;  /* 0x0000008600867308 */ /* 0x000fe20000000800 */
[C---:B------:R-:W-:Y:S06]  /*113a0*/  HMMA.16816.F32.BF16 R16, R36.reuse, R4, R16 ;  /* 0x000000042410723c */ /* 0x040fec0000041810 */
[----:B------:R-:W-:Y:S01]  /*113b0*/  HMMA.16816.F32.BF16 R12, R36, R6, R12 ;  /* 0x00000006240c723c */ /* 0x000fe2000004180c */
[----:B------:R-:W1:Y:S01]  /*113c0*/  MUFU.EX2 R113, R113 ;  /* 0x0000007100717308 */ /* 0x000e620000000800 */
[----:B------:R-:W4:Y:S01]  /*113d0*/  LDSM.16.MT88.4 R4, [R198+0x5c00] ;  /* 0x005c0000c604783b */ /* 0x000f220000004200 */
[----:B---3--:R-:W-:-:S03]  /*113e0*/  F2FP.BF16.F32.PACK_AB R25, R125, R138 ;  /* 0x0000008a7d19723e */ /* 0x008fc600000010ff */
[C---:B--2---:R-:W-:Y:S03]  /*113f0*/  HMMA.16816.F32.BF16 R8, R36.reuse, R40, R8 ;  /* 0x000000282408723c */ /* 0x044fe60000041808 */
[----:B------:R-:W-:Y:S03]  /*11400*/  MUFU.EX2 R122, R122 ;  /* 0x0000007a007a7308 */ /* 0x000fe60000000800 */
[----:B------:R-:W-:Y:S01]  /*11410*/  HMMA.16816.F32.BF16 R28, R36, R42, R28 ;  /* 0x0000002a241c723c */ /* 0x000fe2000004181c */
[----:B------:R-:W2:Y:S04]  /*11420*/  LDSM.16.MT88.4 R36, [R197+0x5c00] ;  /* 0x005c0000c524783b */ /* 0x000ea80000004200 */
[----:B------:R-:W3:Y:S01]  /*11430*/  MUFU.EX2 R107, R107 ;  /* 0x0000006b006b7308 */ /* 0x000ee20000000800 */
[----:B-1----:R-:W-:Y:S01]  /*11440*/  F2FP.BF16.F32.PACK_AB R27, R113, R134 ;  /* 0x00000086711b723e */ /* 0x002fe200000010ff */
[----:B------:R-:W-:Y:S06]  /*11450*/  LDSM.16.MT88.4 R40, [R197+0x6000] ;  /* 0x00600000c528783b */ /* 0x000fec0000004200 */
[----:B------:R-:W-:Y:S01]  /*11460*/  MUFU.EX2 R105, R105 ;  /* 0x0000006900697308 */ /* 0x000fe20000000800 */
[C---:B------:R-:W-:Y:S06]  /*11470*/  HMMA.16816.F32.BF16 R16, R24.reuse, R20, R16 ;  /* 0x000000141810723c */ /* 0x040fec0000041810 */
[C---:B------:R-:W-:Y:S01]  /*11480*/  HMMA.16816.F32.BF16 R12, R24.reuse, R22, R12 ;  /* 0x00000016180c723c */ /* 0x040fe2000004180c */
[----:B------:R-:W1:Y:S01]  /*11490*/  MUFU.EX2 R126, R126 ;  /* 0x0000007e007e7308 */ /* 0x000e620000000800 */
[----:B------:R-:W2:Y:S04]  /*114a0*/  LDSM.16.MT88.4 R20, [R198+0x6000] ;  /* 0x00600000c614783b */ /* 0x000ea80000004200 */
[C---:B-----5:R-:W-:Y:S03]  /*114b0*/  HMMA.16816.F32.BF16 R8, R24.reuse, R32, R8 ;  /* 0x000000201808723c */ /* 0x060fe60000041808 */
[----:B------:R-:W-:Y:S03]  /*114c0*/  MUFU.EX2 R115, R115 ;  /* 0x0000007300737308 */ /* 0x000fe60000000800 */
[----:B------:R-:W-:Y:S01]  /*114d0*/  HMMA.16816.F32.BF16 R28, R24, R34, R28 ;  /* 0x00000022181c723c */ /* 0x000fe2000004181c */
[----:B------:R-:W-:-:S04]  /*114e0*/  F2FP.BF16.F32.PACK_AB R32, R101, R112 ;  /* 0x000000706520723e */ /* 0x000fc800000010ff */
[----:B------:R-:W5:Y:S02]  /*114f0*/  MUFU.EX2 R130, R130 ;  /* 0x0000008200827308 */ /* 0x000f640000000800 */
[----:B------:R-:W-:Y:S02]  /*11500*/  F2FP.BF16.F32.PACK_AB R24, R111, R124 ;  /* 0x0000007c6f18723e */ /* 0x000fe400000010ff */
[----:B---3--:R-:W-:Y:S02]  /*11510*/  F2FP.BF16.F32.PACK_AB R25, R107, R122 ;  /* 0x0000007a6b19723e */ /* 0x008fe400000010ff */
[----:B------:R-:W-:Y:S02]  /*11520*/  F2FP.BF16.F32.PACK_AB R26, R103, R116 ;  /* 0x00000074671a723e */ /* 0x000fe400000010ff */
[----:B-1----:R-:W-:Y:S01]  /*11530*/  F2FP.BF16.F32.PACK_AB R27, R126, R105 ;  /* 0x000000697e1b723e */ /* 0x002fe200000010ff */
[----:B------:R-:W-:Y:S01]  /*11540*/  MUFU.EX2 R123, R123 ;  /* 0x0000007b007b7308 */ /* 0x000fe20000000800 */
[----:B------:R-:W-:-:S05]  /*11550*/  F2FP.BF16.F32.PACK_AB R34, R99, R108 ;  /* 0x0000006c6322723e */ /* 0x000fca00000010ff */
[----:B----4-:R-:W-:Y:S02]  /*11560*/  HMMA.16816.F32.BF16 R16, R24, R4, R16 ;  /* 0x000000041810723c */ /* 0x010fe40000041810 */
[----:B------:R-:W1:Y:S01]  /*11570*/  MUFU.EX2 R140, R140 ;  /* 0x0000008c008c7308 */ /* 0x000e620000000800 */
[----:B-----5:R-:W-:-:S03]  /*11580*/  F2FP.BF16.F32.PACK_AB R33, R130, R115 ;  /* 0x000000738221723e */ /* 0x020fc600000010ff */
[C---:B------:R-:W-:Y:S01]  /*11590*/  HMMA.16816.F32.BF16 R12, R24.reuse, R6, R12 ;  /* 0x00000006180c723c */ /* 0x040fe2000004180c */
[----:B------:R-:W3:Y:S03]  /*115a0*/  LDSM.16.MT88.4 R4, [R198+0x6400] ;  /* 0x00640000c604783b */ /* 0x000ee60000004200 */
[----:B------:R-:W-:Y:S02]  /*115b0*/  MUFU.EX2 R133, R133 ;  /* 0x0000008500857308 */ /* 0x000fe40000000800 */
[C---:B--2---:R-:W-:Y:S06]  /*115c0*/  HMMA.16816.F32.BF16 R8, R24.reuse, R36, R8 ;  /* 0x000000241808723c */ /* 0x044fec0000041808 */
[----:B------:R-:W-:Y:S01]  /*115d0*/  HMMA.16816.F32.BF16 R28, R24, R38, R28 ;  /* 0x00000026181c723c */ /* 0x000fe2000004181c */
[----:B-1----:R-:W-:Y:S01]  /*115e0*/  F2FP.BF16.F32.PACK_AB R35, R140, R123 ;  /* 0x0000007b8c23723e */ /* 0x002fe200000010ff */
        /* <DEDUP_REMOVED lines=75> */
[----:B------:R-:W-:Y:S01]  /*11aa0*/  HMMA.16816.F32.BF16 R28, R20, R34, R28 ;  /* 0x00000022141c723c */ /* 0x000fe2000004181c */
[----:B------:R-:W5:Y:S01]  /*11ab0*/  LDSM.16.MT88.4 R20, [R197+0x7800] ;  /* 0x00780000c514783b */ /* 0x000f620000004200 */
[----:B------:R-:W-:-:S03]  /*11ac0*/  FADD.FTZ R127, R127, R170 ;  /* 0x000000aa7f7f7221 */ /* 0x000fc60000010000 */
[----:B------:R-:W4:Y:S01]  /*11ad0*/  MUFU.EX2 R224, R224 ;  /* 0x000000e000e07308 */ /* 0x000f220000000800 */
[----:B---3--:R-:W-:Y:S01]  /*11ae0*/  F2FP.BF16.F32.PACK_AB R38, R74, R77 ;  /* 0x0000004d4a26723e */ /* 0x008fe200000010ff */
[----:B------:R-:W-:-:S04]  /*11af0*/  FADD.FTZ R136, R136, R127 ;  /* 0x0000007f88887221 */ /* 0x000fc80000010000 */
[----:B------:R-:W-:Y:S02]  /*11b00*/  FADD.FTZ R117, R117, R136 ;  /* 0x0000008875757221 */ /* 0x000fe40000010000 */
[----:B------:R-:W-:Y:S02]  /*11b10*/  MUFU.EX2 R189, R189 ;  /* 0x000000bd00bd7308 */ /* 0x000fe40000000800 */
[----:B------:R-:W-:-:S04]  /*11b20*/  FADD.FTZ R124, R124, R117 ;  /* 0x000000757c7c7221 */ /* 0x000fc80000010000 */
        /* <DEDUP_REMOVED lines=10> */
[----:B------:R-:W-:-:S04]  /*11bd0*/  FADD.FTZ R108, R108, R101 ;  /* 0x000000656c6c7221 */ /* 0x000fc80000010000 */
[----:B------:R-:W-:Y:S02]  /*11be0*/  FADD.FTZ R99, R99, R108 ;  /* 0x0000006c63637221 */ /* 0x000fe40000010000 */
[----:B------:R-:W-:Y:S01]  /*11bf0*/  HMMA.16816.F32.BF16 R16, R36, R4, R16 ;  /* 0x000000042410723c */ /* 0x000fe20000041810 */
[----:B------:R-:W-:Y:S01]  /*11c00*/  MUFU.EX2 R73, R73 ;  /* 0x0000004900497308 */ /* 0x000fe20000000800 */
[----:B------:R-:W-:-:S04]  /*11c10*/  FADD.FTZ R106, R106, R99 ;  /* 0x000000636a6a7221 */ /* 0x000fc80000010000 */
        /* <DEDUP_REMOVED lines=28> */
[----:B------:R-:W-:Y:S01]  /*11de0*/  FADD.FTZ R98, R98, R95 ;  /* 0x0000005f62627221 */ /* 0x000fe20000010000 */
[----:B------:R-:W-:Y:S01]  /*11df0*/  FFMA.FTZ R95, R94, UR13, -R61 ;  /* 0x0000000d5e5f7c23 */ /* 0x000fe2000801083d */
[----:B------:R-:W-:Y:S01]  /*11e00*/  FFMA.FTZ R36, R109, UR13, -R84 ;  /* 0x0000000d6d247c23 */ /* 0x000fe20008010854 */
        /* <DEDUP_REMOVED lines=9> */
[----:B------:R-:W-:-:S04]  /*11ea0*/  FADD.FTZ R115, R115, R126 ;  /* 0x0000007e73737221 */ /* 0x000fc80000010000 */
[----:B------:R-:W-:Y:S02]  /*11eb0*/  FADD.FTZ R130, R130, R115 ;  /* 0x0000007382827221 */ /* 0x000fe40000010000 */
[----:B------:R-:W4:Y:S01]  /*11ec0*/  MUFU.EX2 R68, R68 ;  /* 0x0000004400447308 */ /* 0x000f220000000800 */
[----:B---3--:R-:W-:Y:S01]  /*11ed0*/  F2FP.BF16.F32.PACK_AB R35, R178, R171 ;  /* 0x000000abb223723e */ /* 0x008fe200000010ff */
[----:B------:R-:W-:-:S04]  /*11ee0*/  FADD.FTZ R123, R123, R130 ;  /* 0x000000827b7b7221 */ /* 0x000fc80000010000 */
[----:B------:R-:W-:Y:S02]  /*11ef0*/  FADD.FTZ R140, R140, R123 ;  /* 0x0000007b8c8c7221 */ /* 0x000fe40000010000 */
[----:B-1----:R-:W-:Y:S01]  /*11f00*/  HMMA.16816.F32.BF16 R16, R32, R24, R16 ;  /* 0x000000182010723c */ /* 0x002fe20000041810 */
        /* <DEDUP_REMOVED lines=10> */
[----:B------:R-:W5:Y:S01]  /*11fb0*/  LDSM.16.MT88.4 R32, [R198+0x8000] ;  /* 0x00800000c620783b */ /* 0x000f620000004200 */
[----:B----4-:R-:W-:Y:S01]  /*11fc0*/  F2FP.BF16.F32.PACK_AB R20, R68, R71 ;  /* 0x000000474414723e */ /* 0x010fe200000010ff */
[----:B------:R-:W-:-:S04]  /*11fd0*/  FADD.FTZ R180, R139, R180 ;  /* 0x000000b48bb47221 */ /* 0x000fc80000010000 */
        /* <DEDUP_REMOVED lines=10> */
[----:B------:R-:W-:Y:S01]  /*12080*/  FADD.FTZ R208, R208, R169 ;  /* 0x000000a9d0d07221 */ /* 0x000fe20000010000 */
[----:B------:R-:W-:Y:S01]  /*12090*/  FFMA.FTZ R169, R57, UR13, -R84 ;  /* 0x0000000d39a97c23 */ /* 0x000fe20008010854 */
[----:B------:R-:W-:Y:S02]  /*120a0*/  MUFU.EX2 R67, R67 ;  /* 0x0000004300437308 */ /* 0x000fe40000000800 */
[----:B------:R-:W-:-:S04]  /*120b0*/  FADD.FTZ R181, R181, R208 ;  /* 0x000000d0b5b57221 */ /* 0x000fc80000010000 */
[----:B------:R-:W-:Y:S02]  /*120c0*/  FADD.FTZ R214, R214, R181 ;  /* 0x000000b5d6d67221 */ /* 0x000fe40000010000 */
[----:B------:R-:W4:Y:S01]  /*120d0*/  MUFU.EX2 R64, R64 ;  /* 0x0000004000407308 */ /* 0x000f220000000800 */
[----:B---3--:R-:W-:Y:S01]  /*120e0*/  F2FP.BF16.F32.PACK_AB R23, R38, R37 ;  /* 0x000000252617723e */ /* 0x008fe200000010ff */
[----:B------:R-:W-:-:S04]  /*120f0*/  FADD.FTZ R183, R183, R214 ;  /* 0x000000d6b7b77221 */ /* 0x000fc80000010000 */
[----:B------:R-:W-:Y:S02]  /*12100*/  FADD.FTZ R222, R222, R183 ;  /* 0x000000b7dede7221 */ /* 0x000fe40000010000 */
[----:B------:R-:W-:Y:S01]  /*12110*/  MUFU.EX2 R65, R65 ;  /* 0x0000004100417308 */ /* 0x000fe20000000800 */
[----:B--2---:R-:W-:Y:S01]  /*12120*/  HMMA.16816.F32.BF16 R16, R20, R4, R16 ;  /* 0x000000041410723c */ /* 0x004fe20000041810 */
[----:B------:R-:W-:-:S04]  /*12130*/  FADD.FTZ R185, R185, R222 ;  /* 0x000000deb9b97221 */ /* 0x000fc80000010000 */
[----:B------:R-:W-:Y:S01]  /*12140*/  FADD.FTZ R226, R226, R185 ;  /* 0x000000b9e2e27221 */ /* 0x000fe20000010000 */
[----:B-1----:R-:W-:Y:S01]  /*12150*/  HMMA.16816.F32.BF16 R8, R20, R24, R8 ;  /* 0x000000181408723c */ /* 0x002fe20000041808 */
[----:B------:R-:W1:Y:S02]  /*12160*/  MUFU.EX2 R62, R62 ;  /* 0x0000003e003e7308 */ /* 0x000e640000000800 */
[----:B------:R-:W-:-:S03]  /*12170*/  FADD.FTZ R187, R187, R226 ;  /* 0x000000e2bbbb7221 */ /* 0x000fc60000010000 */
[C---:B------:R-:W-:Y:S01]  /*12180*/  HMMA.16816.F32.BF16 R28, R20.reuse, R26, R28 ;  /* 0x0000001a141c723c */ /* 0x040fe2000004181c */
[----:B----4-:R-:W-:Y:S01]  /*12190*/  F2FP.BF16.F32.PACK_AB R24, R64, R67 ;  /* 0x000000434018723e */ /* 0x010fe200000010ff */
[----:B------:R-:W-:Y:S01]  /*121a0*/  FADD.FTZ R224, R224, R187 ;  /* 0x000000bbe0e07221 */ /* 0x000fe20000010000 */
[----:B------:R-:W-:Y:S01]  /*121b0*/  MUFU.EX2 R39, R39 ;  /* 0x0000002700277308 */ /* 0x000fe20000000800 */
[----:B------:R-:W-:Y:S02]  /*121c0*/  LDSM.16.MT88.4 R184, [R198+0x8c00] ;  /* 0x008c0000c6b8783b */ /* 0x000fe40000004200 */
[----:B------:R-:W-:Y:S01]  /*121d0*/  HMMA.16816.F32.BF16 R12, R20, R6, R12 ;  /* 0x00000006140c723c */ /* 0x000fe2000004180c */
[----:B------:R-:W-:Y:S01]  /*121e0*/  FADD.FTZ R189, R189, R224 ;  /* 0x000000e0bdbd7221 */ /* 0x000fe20000010000 */
[----:B------:R-:W2:Y:S03]  /*121f0*/  LDSM.16.MT88.4 R4, [R197+0x8000] ;  /* 0x00800000c504783b */ /* 0x000ea60000004200 */
[----:B------:R-:W3:Y:S01]  /*12200*/  MUFU.EX2 R42, R42 ;  /* 0x0000002a002a7308 */ /* 0x000ee20000000800 */
[----:B-1----:R-:W-:Y:S01]  /*12210*/  F2FP.BF16.F32.PACK_AB R26, R62, R65 ;  /* 0x000000413e1a723e */ /* 0x002fe200000010ff */
[----:B------:R-:W1:Y:S01]  /*12220*/  LDSM.16.MT88.4 R20, [R198+0x8400] ;  /* 0x00840000c614783b */ /* 0x000e620000004200 */
[----:B------:R-:W-:-:S04]  /*12230*/  FADD.FTZ R216, R216, R189 ;  /* 0x000000bdd8d87221 */ /* 0x000fc80000010000 */
[----:B------:R-:W-:Y:S01]  /*12240*/  FADD.FTZ R191, R191, R216 ;  /* 0x000000d8bfbf7221 */ /* 0x000fe20000010000 */
[----:B------:R-:W-:Y:S03]  /*12250*/  MUFU.EX2 R43, R43 ;  /* 0x0000002b002b7308 */ /* 0x000fe60000000800 */
[----:B------:R-:W-:-:S04]  /*12260*/  FADD.FTZ R200, R200, R191 ;  /* 0x000000bfc8c87221 */ /* 0x000fc80000010000 */
[----:B------:R-:W-:Y:S01]  /*12270*/  FADD.FTZ R171, R171, R200 ;  /* 0x000000c8abab7221 */ /* 0x000fe20000010000 */
[----:B------:R-:W4:Y:S01]  /*12280*/  MUFU.EX2 R102, R102 ;  /* 0x0000006600667308 */ /* 0x000f220000000800 */
[----:B---3--:R-:W-:Y:S02]  /*12290*/  F2FP.BF16.F32.PACK_AB R25, R42, R39 ;  /* 0x000000272a19723e */ /* 0x008fe400000010ff */
[----:B------:R-:W-:Y:S01]  /*122a0*/  FADD.FTZ R178, R178, R171 ;  /* 0x000000abb2b27221 */ /* 0x000fe20000010000 */
[----:B------:R-:W-:-:S03]  /*122b0*/  FFMA.FTZ R171, R49, UR13, -R61 ;  /* 0x0000000d31ab7c23 */ /* 0x000fc6000801083d */
[----:B------:R-:W-:Y:S01]  /*122c0*/  FADD.FTZ R141, R141, R178 ;  /* 0x000000b28d8d7221 */ /* 0x000fe20000010000 */
[----:B------:R-:W-:Y:S01]  /*122d0*/  MUFU.EX2 R63, R63 ;  /* 0x0000003f003f7308 */ /* 0x000fe20000000800 */
[----:B------:R-:W-:Y:S02]  /*122e0*/  LDSM.16.MT88.4 R176, [R197+0x8c00] ;  /* 0x008c0000c5b0783b */ /* 0x000fe40000004200 */
[----:B------:R-:W-:-:S04]  /*122f0*/  FADD.FTZ R40, R40, R141 ;  /* 0x0000008d28287221 */ /* 0x000fc80000010000 */
[----:B------:R-:W-:Y:S01]  /*12300*/  FADD.FTZ R37, R37, R40 ;  /* 0x0000002825257221 */ /* 0x000fe20000010000 */
[----:B------:R-:W3:Y:S01]  /*12310*/  MUFU.EX2 R60, R60 ;  /* 0x0000003c003c7308 */ /* 0x000ee20000000800 */
[----:B----4-:R-:W-:Y:S02]  /*12320*/  F2FP.BF16.F32.PACK_AB R27, R102, R43 ;  /* 0x0000002b661b723e */ /* 0x010fe400000010ff */
        /* <DEDUP_REMOVED lines=8> */
[----:B------:R-:W4:Y:S02]  /*123b0*/  MUFU.EX2 R48, R48 ;  /* 0x0000003000307308 */ /* 0x000f240000000800 */
[----:B------:R-:W-:Y:S01]  /*123c0*/  FADD.FTZ R32, R87, R32 ;  /* 0x0000002057207221 */ /* 0x000fe20000010000 */
[C---:B--2---:R-:W-:Y:S01]  /*123d0*/  HMMA.16816.F32.BF16 R8, R24.reuse, R4, R8 ;  /* 0x000000041808723c */ /* 0x044fe20000041808 */
[----:B------:R-:W-:Y:S02]  /*123e0*/  FADD.FTZ R43, R102, R43 ;  /* 0x0000002b662b7221 */ /* 0x000fe40000010000 */
[----:B------:R-:W-:Y:S02]  /*123f0*/  FADD.FTZ R85, R85, R32 ;  /* 0x0000002055557221 */ /* 0x000fe40000010000 */
[----:B------:R-:W-:Y:S01]  /*12400*/  MUFU.EX2 R94, R96 ;  /* 0x00000060005e7308 */ /* 0x000fe20000000800 */
[----:B------:R-:W2:Y:S01]  /*12410*/  LDSM.16.MT88.4 R32, [R197+0x8400] ;  /* 0x00840000c520783b */ /* 0x000ea20000004200 */
[----:B------:R-:W-:Y:S01]  /*12420*/  FADD.FTZ R82, R82, R85 ;  /* 0x0000005552527221 */ /* 0x000fe20000010000 */
[----:B------:R-:W-:Y:S01]  /*12430*/  HMMA.16816.F32.BF16 R28, R24, R6, R28 ;  /* 0x00000006181c723c */ /* 0x000fe2000004181c */
[----:B---3--:R-:W-:Y:S01]  /*12440*/  F2FP.BF16.F32.PACK_AB R4, R60, R63 ;  /* 0x0000003f3c04723e */ /* 0x008fe200000010ff */
[----:B------:R-:W3:Y:S01]  /*12450*/  LDSM.16.MT88.4 R24, [R198+0x8800] ;  /* 0x00880000c618783b */ /* 0x000ee20000004200 */
[----:B------:R-:W-:-:S02]  /*12460*/  FADD.FTZ R83, R83, R82 ;  /* 0x0000005253537221 */ /* 0x000fc40000010000 */
[----:B------:R-:W5:Y:S02]  /*12470*/  MUFU.EX2 R91, R95 ;  /* 0x0000005f005b7308 */ /* 0x000f640000000800 */
[----:B------:R-:W-:Y:S01]  /*12480*/  FADD.FTZ R80, R80, R83 ;  /* 0x0000005350507221 */ /* 0x000fe20000010000 */
[----:B----4-:R-:W-:-:S03]  /*12490*/  F2FP.BF16.F32.PACK_AB R6, R48, R59 ;  /* 0x0000003b3006723e */ /* 0x010fc600000010ff */
[----:B------:R-:W-:Y:S02]  /*124a0*/  FADD.FTZ R81, R81, R80 ;  /* 0x0000005051517221 */ /* 0x000fe40000010000 */
[----:B------:R-:W-:Y:S02]  /*124b0*/  MUFU.EX2 R88, R88 ;  /* 0x0000005800587308 */ /* 0x000fe40000000800 */
[----:B------:R-:W-:-:S04]  /*124c0*/  FADD.FTZ R78, R78, R81 ;  /* 0x000000514e4e7221 */ /* 0x000fc80000010000 */
[----:B------:R-:W-:Y:S02]  /*124d0*/  FADD.FTZ R79, R79, R78 ;  /* 0x0000004e4f4f7221 */ /* 0x000fe40000010000 */
[----:B------:R-:W4:Y:S01]  /*124e0*/  MUFU.EX2 R89, R86 ;  /* 0x0000005600597308 */ /* 0x000f220000000800 */
        /* <DEDUP_REMOVED lines=9> */
[----:B----4-:R-:W-:Y:S01]  /*12580*/  F2FP.BF16.F32.PACK_AB R7, R89, R88 ;  /* 0x000000585907723e */ /* 0x010fe200000010ff */
[----:B------:R-:W-:Y:S01]  /*12590*/  FADD.FTZ R72, R72, R75 ;  /* 0x0000004b48487221 */ /* 0x000fe20000010000 */
[----:B------:R-:W-:-:S03]  /*125a0*/  FADD.FTZ R88, R88, R91 ;  /* 0x0000005b58587221 */ /* 0x000fc60000010000 */
[----:B------:R-:W-:Y:S01]  /*125b0*/  FADD.FTZ R73, R73, R72 ;  /* 0x0000004849497221 */ /* 0x000fe20000010000 */
[----:B------:R-:W-:Y:S01]  /*125c0*/  FADD.FTZ R89, R89, R88 ;  /* 0x0000005859597221 */ /* 0x000fe20000010000 */
[----:B-1----:R-:W-:Y:S01]  /*125d0*/  HMMA.16816.F32.BF16 R16, R4, R20, R16 ;  /* 0x000000140410723c */ /* 0x002fe20000041810 */
[----:B------:R-:W-:Y:S01]  /*125e0*/  MUFU.EX2 R45, R45 ;  /* 0x0000002d002d7308 */ /* 0x000fe20000000800 */
[----:B------:R-:W-:-:S04]  /*125f0*/  FADD.FTZ R70, R70, R73 ;  /* 0x0000004946467221 */ /* 0x000fc80000010000 */
[----:B------:R-:W-:Y:S01]  /*12600*/  FADD.FTZ R71, R71, R70 ;  /* 0x0000004647477221 */ /* 0x000fe20000010000 */
[----:B------:R-:W-:Y:S01]  /*12610*/  HMMA.16816.F32.BF16 R12, R4, R22, R12 ;  /* 0x00000016040c723c */ /* 0x000fe2000004180c */
[----:B------:R-:W1:Y:S01]  /*12620*/  LDSM.16.MT88.4 R20, [R197+0x8800] ;  /* 0x00880000c514783b */ /* 0x000e620000004200 */
[----:B------:R-:W4:Y:S01]  /*12630*/  MUFU.EX2 R44, R44 ;  /* 0x0000002c002c7308 */ /* 0x000f220000000800 */
[----:B------:R-:W-:-:S03]  /*12640*/  FADD.FTZ R68, R68, R71 ;  /* 0x0000004744447221 */ /* 0x000fc60000010000 */
[----:B--2---:R-:W-:Y:S01]  /*12650*/  HMMA.16816.F32.BF16 R8, R4, R32, R8 ;  /* 0x000000200408723c */ /* 0x004fe20000041808 */
[----:B------:R-:W-:-:S03]  /*12660*/  FADD.FTZ R69, R69, R68 ;  /* 0x0000004445457221 */ /* 0x000fc60000010000 */
[----:B------:R-:W-:Y:S01]  /*12670*/  MUFU.EX2 R56, R56 ;  /* 0x0000003800387308 */ /* 0x000fe20000000800 */
[----:B------:R-:W-:Y:S01]  /*12680*/  FADD.FTZ R66, R66, R69 ;  /* 0x0000004542427221 */ /* 0x000fe20000010000 */
[----:B------:R-:W-:Y:S01]  /*12690*/  HMMA.16816.F32.BF16 R28, R4, R34, R28 ;  /* 0x00000022041c723c */ /* 0x000fe2000004181c */
[--C-:B------:R-:W-:Y:S01]  /*126a0*/  FFMA.FTZ R32, R52, UR13, -R61.reuse ;  /* 0x0000000d34207c23 */ /* 0x100fe2000801083d */
[----:B------:R-:W-:Y:S01]  /*126b0*/  FFMA.FTZ R33, R51, UR13, -R61 ;  /* 0x0000000d33217c23 */ /* 0x000fe2000801083d */
[----:B------:R-:W-:-:S03]  /*126c0*/  FADD.FTZ R67, R67, R66 ;  /* 0x0000004243437221 */ /* 0x000fc60000010000 */
[----:B------:R-:W2:Y:S01]  /*126d0*/  MUFU.EX2 R55, R55 ;  /* 0x0000003700377308 */ /* 0x000ea20000000800 */
[----:B------:R-:W-:Y:S01]  /*126e0*/  FADD.FTZ R64, R64, R67 ;  /* 0x0000004340407221 */ /* 0x000fe20000010000 */
[----:B-----5:R-:W-:Y:S02]  /*126f0*/  F2FP.BF16.F32.PACK_AB R4, R46, R47 ;  /* 0x0000002f2e04723e */ /* 0x020fe400000010ff */
[----:B----4-:R-:W-:Y:S01]  /*12700*/  F2FP.BF16.F32.PACK_AB R6, R44, R45 ;  /* 0x0000002d2c06723e */ /* 0x010fe200000010ff */
[----:B------:R-:W-:-:S03]  /*12710*/  FADD.FTZ R65, R65, R64 ;  /* 0x0000004041417221 */ /* 0x000fc60000010000 */
[----:B------:R-:W-:Y:S01]  /*12720*/  MUFU.EX2 R54, R54 ;  /* 0x0000003600367308 */ /* 0x000fe20000000800 */
[----:B------:R-:W-:-:S04]  /*12730*/  FADD.FTZ R62, R62, R65 ;  /* 0x000000413e3e7221 */ /* 0x000fc80000010000 */
[----:B------:R-:W-:-:S03]  /*12740*/  FADD.FTZ R63, R63, R62 ;  /* 0x0000003e3f3f7221 */ /* 0x000fc60000010000 */
[----:B------:R-:W4:Y:S01]  /*12750*/  MUFU.EX2 R53, R53 ;  /* 0x0000003500357308 */ /* 0x000f220000000800 */
[----:B--2---:R-:W-:Y:S01]  /*12760*/  F2FP.BF16.F32.PACK_AB R5, R55, R56 ;  /* 0x000000383705723e */ /* 0x004fe200000010ff */
[----:B------:R-:W-:Y:S01]  /*12770*/  FADD.FTZ R60, R60, R63 ;  /* 0x0000003f3c3c7221 */ /* 0x000fe20000010000 */
[----:B------:R-:W-:-:S03]  /*12780*/  FADD.FTZ R56, R56, R89 ;  /* 0x0000005938387221 */ /* 0x000fc60000010000 */
[----:B------:R-:W-:Y:S01]  /*12790*/  FADD.FTZ R59, R59, R60 ;  /* 0x0000003c3b3b7221 */ /* 0x000fe20000010000 */
[----:B------:R-:W-:Y:S01]  /*127a0*/  FADD.FTZ R55, R55, R56 ;  /* 0x0000003837377221 */ /* 0x000fe20000010000 */
[----:B------:R-:W-:Y:S02]  /*127b0*/  MUFU.EX2 R36, R36 ;  /* 0x0000002400247308 */ /* 0x000fe40000000800 */
[----:B------:R-:W-:-:S04]  /*127c0*/  FADD.FTZ R48, R48, R59 ;  /* 0x0000003b30307221 */ /* 0x000fc80000010000 */
[----:B------:R-:W-:Y:S02]  /*127d0*/  FADD.FTZ R47, R47, R48 ;  /* 0x000000302f2f7221 */ /* 0x000fe40000010000 */
[----:B------:R-:W2:Y:S01]  /*127e0*/  MUFU.EX2 R41, R41 ;  /* 0x0000002900297308 */ /* 0x000ea20000000800 */
[----:B----4-:R-:W-:Y:S01]  /*127f0*/  F2FP.BF16.F32.PACK_AB R7, R53, R54 ;  /* 0x000000363507723e */ /* 0x010fe200000010ff */
[----:B------:R-:W-:Y:S01]  /*12800*/  FADD.FTZ R46, R46, R47 ;  /* 0x0000002f2e2e7221 */ /* 0x000fe20000010000 */
[----:B------:R-:W-:-:S03]  /*12810*/  FADD.FTZ R54, R54, R55 ;  /* 0x0000003736367221 */ /* 0x000fc60000010000 */
[----:B------:R-:W-:Y:S01]  /*12820*/  FADD.FTZ R45, R45, R46 ;  /* 0x0000002e2d2d7221 */ /* 0x000fe20000010000 */
[----:B------:R-:W-:Y:S01]  /*12830*/  FADD.FTZ R53, R53, R54 ;  /* 0x0000003635357221 */ /* 0x000fe20000010000 */
[----:B---3--:R-:W-:Y:S01]  /*12840*/  HMMA.16816.F32.BF16 R16, R4, R24, R16 ;  /* 0x000000180410723c */ /* 0x008fe20000041810 */
[----:B------:R-:W-:Y:S01]  /*12850*/  MUFU.EX2 R32, R32 ;  /* 0x0000002000207308 */ /* 0x000fe20000000800 */
[----:B------:R-:W-:-:S04]  /*12860*/  FADD.FTZ R45, R44, R45 ;  /* 0x0000002d2c2d7221 */ /* 0x000fc80000010000 */
[C---:B-1----:R-:W-:Y:S01]  /*12870*/  HMMA.16816.F32.BF16 R8, R4.reuse, R20, R8 ;  /* 0x000000140408723c */ /* 0x042fe20000041808 */
[----:B------:R-:W-:Y:S02]  /*12880*/  FFMA.FTZ R24, R50, UR13, -R61 ;  /* 0x0000000d32187c23 */ /* 0x000fe4000801083d */
        /* <DEDUP_REMOVED lines=30> */
[----:B------:R-:W-:-:S04]  /*12a70*/  USHF.L.U32 UR4, UR9, 0x8, URZ ;  /* 0x0000000809047899 */ /* 0x000fc8000800063f */
        /* <DEDUP_REMOVED lines=20> */
[----:B------:R-:W-:Y:S01]  /*12bc0*/  LOP3.LUT R6, R5, UR12, RZ, 0x3c, !PT ;  /* 0x0000000c05067c12 */ /* 0x000fe2000f8e3cff */
[----:B------:R-:W-:Y:S01]  /*12bd0*/  ULDC.64 UR12, c[0x0][0x250] ;  /* 0x00009400000c7ab9 */ /* 0x000fe20000000a00 */
        /* <DEDUP_REMOVED lines=23> */
[----:B------:R-:W-:Y:S01]  /*12d50*/  IADD3 R8, R9, -R6, RZ ;  /* 0x8000000609087210 */ /* 0x000fe20007ffe0ff */
[----:B------:R-:W-:-:S04]  /*12d60*/  IMAD.U32 R9, RZ, RZ, UR12 ;  /* 0x0000000cff097e24 */ /* 0x000fc8000f8e00ff */
[----:B------:R-:W-:-:S04]  /*12d70*/  IMAD R8, R8, R5, -0x100 ;  /* 0xffffff0008087424 */ /* 0x000fc800078e0205 */
[----:B------:R-:W-:Y:S01]  /*12d80*/  IMAD.WIDE.U32 R10, R8, R9, RZ ;  /* 0x00000009080a7225 */ /* 0x000fe200078e00ff */
[----:B------:R-:W-:-:S05]  /*12d90*/  SHF.R.S32.HI R6, RZ, 0x1f, R8 ;  /* 0x0000001fff067819 */ /* 0x000fca0000011408 */
[----:B------:R-:W-:-:S04]  /*12da0*/  IMAD R5, R6, R9, RZ ;  /* 0x0000000906057224 */ /* 0x000fc800078e02ff */
[----:B------:R-:W-:Y:S01]  /*12db0*/  IMAD R5, R8, UR13, R5 ;  /* 0x0000000d08057c24 */ /* 0x000fe2000f8e0205 */
[----:B------:R-:W-:-:S03]  /*12dc0*/  ULDC.64 UR12, c[0x0][0x238] ;  /* 0x00008e00000c7ab9 */ /* 0x000fc60000000a00 */
        /* <DEDUP_REMOVED lines=9> */
.L_x_2259:
[----:B------:R-:W1:Y:S02]  /*12e60*/  LDC R9, c[0x0][0x250] ;  /* 0x00009400ff097b82 */ /* 0x000e640000000800 */
[----:B-1----:R-:W-:-:S05]  /*12e70*/  IMAD.SHL.U32 R8, R9, 0x100, RZ ;  /* 0x0000010009087824 */ /* 0x002fca00078e00ff */
[----:B------:R-:W-:-:S04]  /*12e80*/  IADD3 R8, -R8, RZ, RZ ;  /* 0x000000ff08087210 */ /* 0x000fc80007ffe1ff */
[----:B------:R-:W-:-:S07]  /*12e90*/  SHF.R.S32.HI R11, RZ, 0x1f, R8 ;  /* 0x0000001fff0b7819 */ /* 0x000fce0000011408 */
.L_x_2260:
[----:B------:R-:W-:Y:S01]  /*12ea0*/  ULDC UR4, c[0x0][0x2d0] ;  /* 0x0000b40000047ab9 */ /* 0x000fe20000000800 */
[----:B------:R-:W-:Y:S01]  /*12eb0*/  LEA R204, P0, R8, R204, 0x1 ;  /* 0x000000cc08cc7211 */ /* 0x000fe200078008ff */
[----:B------:R-:W-:Y:S01]  /*12ec0*/  UISETP.GE.AND UP0, UPT, UR22, 0x3, UPT ;  /* 0x000000031600788c */ /* 0x000fe2000bf06270 */
[----:B------:R-:W-:Y:S01]  /*12ed0*/  ISETP.GE.AND P1, PT, R148, UR4, PT ;  /* 0x0000000494007c0c */ /* 0x000fe2000bf26270 */
[----:B------:R-:W-:Y:S01]  /*12ee0*/  USHF.L.U32 UR4, UR9, 0x8, URZ ;  /* 0x0000000809047899 */ /* 0x000fe2000800063f */
[----:B------:R-:W-:-:S05]  /*12ef0*/  LEA.HI.X R205, R8, R205, R11, 0x1, P0 ;  /* 0x000000cd08cd7211 */ /* 0x000fca00000f0c0b */
[----:B------:R-:W-:Y:S02]  /*12f00*/  IMAD.U32 R219, RZ, RZ, UR4 ;  /* 0x00000004ffdb7e24 */ /* 0x000fe4000f8e00ff */
[----:B------:R-:W-:Y:S02]  /*12f10*/  IMAD.U32 R217, RZ, RZ, UR4 ;  /* 0x00000004ffd97e24 */ /* 0x000fe4000f8e00ff */
[----:B------:R-:W-:Y:S02]  /*12f20*/  IMAD.U32 R216, RZ, RZ, UR4 ;  /* 0x00000004ffd87e24 */ /* 0x000fe4000f8e00ff */
[----:B------:R-:W1:Y:S01]  /*12f30*/  @!P1 LDC R118, c[0x0][0x254] ;  /* 0x00009500ff769b82 */ /* 0x000e620000000800 */
[CC--:B------:R-:W-:Y:S01]  /*12f40*/  @!P1 IADD3 R5, P2, P0, R8.reuse, R120.reuse, R175 ;  /* 0x0000007808059210 */ /* 0x0c0fe2000785e0af */
[----:B------:R-:W-:Y:S01]  /*12f50*/  @P1 STS [R196+0x5000], RZ ;  /* 0x005000ffc4001388 */ /* 0x000fe20000000800 */
[----:B------:R-:W-:Y:S02]  /*12f60*/  @!P1 IMAD.MOV.U32 R20, RZ, RZ, R120 ;  /* 0x000000ffff149224 */ /* 0x000fe400078e0078 */
[----:B------:R-:W-:Y:S01]  /*12f70*/  @!P1 IADD3.X R4, R11, R119, R174, P2, P0 ;  /* 0x000000770b049210 */ /* 0x000fe200017e04ae */
[----:B------:R-:W-:Y:S01]  /*12f80*/  @P1 STS [R196+0x5004], RZ ;  /* 0x005004ffc4001388 */ /* 0x000fe20000000800 */
[----:B------:R-:W-:Y:S01]  /*12f90*/  @!P1 LEA R16, P2, R5, UR10, 0x1 ;  /* 0x0000000a05109c11 */ /* 0x000fe2000f8408ff */
[----:B------:R-:W2:Y:S01]  /*12fa0*/  @!P1 LDC R10, c[0x0][0x254] ;  /* 0x00009500ff0a9b82 */ /* 0x000ea20000000800 */
[----:B------:R-:W-:Y:S01]  /*12fb0*/  @!P1 LEA R13, P0, R9, R120, 0x6 ;  /* 0x00000078090d9211 */ /* 0x000fe200078030ff */
[----:B------:R-:W-:Y:S01]  /*12fc0*/  @P1 STS.64 [R196+0x5008], RZ ;  /* 0x005008ffc4001388 */ /* 0x000fe20000000a00 */
[----:B------:R-:W-:Y:S01]  /*12fd0*/  @!P1 LEA.HI.X R17, R5, UR11, R4, 0x1, P2 ;  /* 0x0000000b05119c11 */ /* 0x000fe200090f0c04 */
[--C-:B------:R-:W-:Y:S01]  /*12fe0*/  @!P1 IMAD.MOV.U32 R21, RZ, RZ, R119.reuse ;  /* 0x000000ffff159224 */ /* 0x100fe200078e0077 */
[----:B------:R-:W-:Y:S01]  /*12ff0*/  @!P1 IADD3 R13, P2, R8, R13, RZ ;  /* 0x0000000d080d9210 */ /* 0x000fe20007f5e0ff */
[----:B------:R-:W-:Y:S01]  /*13000*/  @!PT LDS RZ, [RZ] ;  /* 0x00000000fffff984 */ /* 0x000fe20000000800 */
[----:B------:R-:W-:Y:S01]  /*13010*/  @!PT LDS RZ, [RZ] ;  /* 0x00000000fffff984 */ /* 0x000fe20000000800 */
[----:B------:R-:W-:Y:S01]  /*13020*/  @!PT LDS RZ, [RZ] ;  /* 0x00000000fffff984 */ /* 0x000fe20000000800 */
[----:B------:R-:W-:Y:S01]  /*13030*/  @!P1 LDGSTS.E.BYPASS.LTC128B.128 [R196+0x5000], desc[UR6][R204.64] ;  /* 0x05000000ccc49fae */ /* 0x000fe2000b901d46 */
[----:B------:R-:W-:Y:S01]  /*13040*/  @!P1 IMAD.MOV.U32 R18, RZ, RZ, R120 ;  /* 0x000000ffff129224 */ /* 0x000fe200078e0078 */
[----:B------:R-:W3:Y:S01]  /*13050*/  @!P1 LDC R7, c[0x0][0x254] ;  /* 0x00009500ff079b82 */ /* 0x000ee20000000800 */
[----:B------:R-:W-:Y:S01]  /*13060*/  @!P1 IMAD.MOV.U32 R19, RZ, RZ, R119 ;  /* 0x000000ffff139224 */ /* 0x000fe200078e0077 */
[----:B------:R-:W-:Y:S01]  /*13070*/  @P1 STS.128 [R196+0x5800], RZ ;  /* 0x005800ffc4001388 */ /* 0x000fe20000000c00 */
[----:B------:R-:W-:-:S03]  /*13080*/  @!P1 IMAD.WIDE.U32 R20, R9, 0xa0, R20 ;  /* 0x000000a009149825 */ /* 0x000fc600078e0014 */
[----:B------:R-:W-:Y:S01]  /*13090*/  @!PT LDS RZ, [RZ] ;  /* 0x00000000fffff984 */ /* 0x000fe20000000800 */
[----:B------:R-:W-:Y:S01]  /*130a0*/  @!PT LDS RZ, [RZ] ;  /* 0x00000000fffff984 */ /* 0x000fe20000000800 */
[----:B------:R-:W-:Y:S01]  /*130b0*/  @!PT LDS RZ, [RZ] ;  /* 0x00000000fffff984 */ /* 0x000fe20000000800 */
[----:B------:R4:W-:Y:S01]  /*130c0*/  @!P1 LDGSTS.E.BYPASS.LTC128B.128 [R196+0x5800], desc[UR6][R16.64] ;  /* 0x0580000010c49fae */ /* 0x0009e2000b901d46 */
[C---:B------:R-:W-:Y:S01]  /*130d0*/  @!P1 IMAD.WIDE.U32 R18, R9.reuse, 0xc0, R18 ;  /* 0x000000c009129825 */ /* 0x040fe200078e0012 */
[----:B-1----:R-:W-:Y:S01]  /*130e0*/  @!P1 LEA.HI.X R12, R9, R119, R118, 0x6, P0 ;  /* 0x00000077090c9211 */ /* 0x002fe200000f3476 */
[----:B------:R-:W1:Y:S01]  /*130f0*/  @!P1 LDC R6, c[0x0][0x254] ;  /* 0x00009500ff069b82 */ /* 0x000e620000000800 */
[----:B------:R-:W-:Y:S01]  /*13100*/  @!P1 LEA R22, P0, R13, UR10, 0x1 ;  /* 0x0000000a0d169c11 */ /* 0x000fe2000f8008ff */
[----:B------:R-:W-:Y:S01]  /*13110*/  @!P1 IMAD.MOV.U32 R118, RZ, RZ, R120 ;  /* 0x000000ffff769224 */ /* 0x000fe200078e0078 */
[----:B------:R-:W-:Y:S01]  /*13120*/  @P1 STS.128 [R196+0x6000], RZ ;  /* 0x006000ffc4001388 */ /* 0x000fe20000000c00 */
[----:B------:R-:W-:Y:S02]  /*13130*/  @!P1 IMAD.X R12, R11, 0x1, R12, P2 ;  /* 0x000000010b0c9824 */ /* 0x000fe400010e060c */
[----:B------:R-:W-:Y:S02]  /*13140*/  @!P1 IMAD.WIDE.U32 R14, R9, 0x60, R118 ;  /* 0x00000060090e9825 */ /* 0x000fe400078e0076 */
[----:B------:R-:W5:Y:S01]  /*13150*/  @!P1 LDC R5, c[0x0][0x254] ;  /* 0x00009500ff059b82 */ /* 0x000f620000000800 */
[----:B------:R-:W-:Y:S01]  /*13160*/  @!P1 LEA.HI.X R23, R13, UR11, R12, 0x1, P0 ;  /* 0x0000000b0d179c11 */ /* 0x000fe200080f0c0c */
[----:B--2---:R-:W-:Y:S01]  /*13170*/  @!P1 IMAD R10, R10, 0x60, RZ ;  /* 0x000000600a0a9824 */ /* 0x004fe200078e02ff */
[----:B------:R-:W-:Y:S01]  /*13180*/  @!P1 IADD3 R13, P0, R8, R14, RZ ;  /* 0x0000000e080d9210 */ /* 0x000fe20007f1e0ff */
[----:B------:R-:W-:-:S02]  /*13190*/  IMAD.U32 R250, RZ, RZ, UR4 ;  /* 0x00000004fffa7e24 */ /* 0x000fc4000f8e00ff */
[----:B------:R-:W-:Y:S01]  /*131a0*/  @!PT LDS RZ, [RZ] ;  /* 0x00000000fffff984 */ /* 0x000fe20000000800 */
[----:B------:R-:W-:Y:S01]  /*131b0*/  @!PT LDS RZ, [RZ] ;  /* 0x00000000fffff984 */ /* 0x000fe20000000800 */
[----:B------:R-:W-:Y:S01]  /*131c0*/  @!PT LDS RZ, [RZ] ;  /* 0x00000000fffff984 */ /* 0x000fe20000000800 */
[----:B------:R2:W-:Y:S01]  /*131d0*/  @!P1 LDGSTS.E.BYPASS.LTC128B.128 [R196+0x6000], desc[UR6][R22.64] ;  /* 0x0600000016c49fae */ /* 0x0005e2000b901d46 */
[----:B------:R-:W-:Y:S01]  /*131e0*/  @!P1 IADD3.X R10, R11, R15, R10, P0, !PT ;  /* 0x0000000f0b0a9210 */ /* 0x000fe200007fe40a */
[----:B------:R-:W2:Y:S01]  /*131f0*/  @!P1 LDC R4, c[0x0][0x254] ;  /* 0x00009500ff049b82 */ /* 0x000ea20000000800 */
[C---:B------:R-:W-:Y:S01]  /*13200*/  @!P1 LEA R14, P0, R13.reuse, UR10, 0x1 ;  /* 0x0000000a0d0e9c11 */ /* 0x040fe2000f8008ff */
[----:B------:R-:W-:Y:S01]  /*13210*/  @P1 STS.128 [R196+0x6800], RZ ;  /* 0x006800ffc4001388 */ /* 0x000fe20000000c00 */
[----:B------:R-:W-:Y:S02]  /*13220*/  IMAD.U32 R248, RZ, RZ, UR4 ;  /* 0x00000004fff87e24 */ /* 0x000fe4000f8e00ff */
[----:B------:R-:W-:Y:S01]  /*13230*/  @!P1 LEA.HI.X R15, R13, UR11, R10, 0x1, P0 ;  /* 0x0000000b0d0f9c11 */ /* 0x000fe200080f0c0a */
[----:B------:R-:W-:Y:S01]  /*13240*/  IMAD.U32 R246, RZ, RZ, UR4 ;  /* 0x00000004fff67e24 */ /* 0x000fe2000f8e00ff */
[----:B------:R-:W-:Y:S01]  /*13250*/  @!P1 LEA R13, P0, R9, R120, 0x7 ;  /* 0x00000078090d9211 */ /* 0x000fe200078038ff */
[----:B----4-:R-:W-:-:S02]  /*13260*/  @!P1 IMAD.MOV.U32 R16, RZ, RZ, R120 ;  /* 0x000000ffff109224 */ /* 0x010fc400078e0078 */
[----:B------:R-:W-:Y:S01]  /*13270*/  @!P1 IMAD.MOV.U32 R17, RZ, RZ, R119 ;  /* 0x000000ffff119224 */ /* 0x000fe200078e0077 */
[C---:B---3--:R-:W-:Y:S01]  /*13280*/  @!P1 LEA.HI.X R118, R9.reuse, R119, R7, 0x7, P0 ;  /* 0x0000007709769211 */ /* 0x048fe200000f3c07 */
[----:B-1----:R-:W-:Y:S01]  /*13290*/  @!P1 IMAD R6, R6, 0xa0, RZ ;  /* 0x000000a006069824 */ /* 0x002fe200078e02ff */
[C---:B------:R-:W-:Y:S01]  /*132a0*/  @!P1 IADD3 R13, P0, R8.reuse, R13, RZ ;  /* 0x0000000d080d9210 */ /* 0x040fe20007f1e0ff */
[----:B------:R-:W-:Y:S01]  /*132b0*/  @!P1 IMAD.WIDE.U32 R16, R9, 0xe0, R16 ;  /* 0x000000e009109825 */ /* 0x000fe200078e0010 */
[C---:B------:R-:W-:Y:S01]  /*132c0*/  @!P1 IADD3 R7, P3, R8.reuse, R20, RZ ;  /* 0x0000001408079210 */ /* 0x040fe20007f7e0ff */
[----:B------:R-:W-:Y:S01]  /*132d0*/  @!PT LDS RZ, [RZ] ;  /* 0x00000000fffff984 */ /* 0x000fe20000000800 */
[----:B------:R-:W-:Y:S01]  /*132e0*/  @!PT LDS RZ, [RZ] ;  /* 0x00000000fffff984 */ /* 0x000fe20000000800 */
[----:B------:R-:W-:Y:S01]  /*132f0*/  @!PT LDS RZ, [RZ] ;  /* 0x00000000fffff984 */ /* 0x000fe20000000800 */
[----:B------:R1:W-:Y:S01]  /*13300*/  @!P1 LDGSTS.E.BYPASS.LTC128B.128 [R196+0x6800], desc[UR6][R14.64] ;  /* 0x068000000ec49fae */ /* 0x0003e2000b901d46 */
[C---:B------:R-:W-:Y:S01]  /*13310*/  @!P1 IADD3 R9, P2, R8.reuse, R18, RZ ;  /* 0x0000001208099210 */ /* 0x040fe20007f5e0ff */
[----:B-----5:R-:W-:Y:S01]  /*13320*/  @!P1 IMAD R5, R5, 0xc0, RZ ;  /* 0x000000c005059824 */ /* 0x020fe200078e02ff */
[C---:B------:R-:W-:Y:S01]  /*13330*/  @!P1 IADD3.X R6, R11.reuse, R21, R6, P3, !PT ;  /* 0x000000150b069210 */ /* 0x040fe20001ffe406 */
[----:B------:R-:W-:Y:S01]  /*13340*/  @!P1 IMAD.X R118, R11, 0x1, R118, P0 ;  /* 0x000000010b769824 */ /* 0x000fe200000e0676 */
[----:B------:R-:W-:Y:S01]  /*13350*/  @!P1 IADD3 R8, P0, R8, R16, RZ ;  /* 0x0000001008089210 */ /* 0x000fe20007f1e0ff */
[----:B------:R-:W-:Y:S01]  /*13360*/  @P1 STS.128 [R196+0x7000], RZ ;  /* 0x007000ffc4001388 */ /* 0x000fe20000000c00 */
[----:B------:R-:W-:Y:S01]  /*13370*/  @!P1 LEA R24, P3, R7, UR10, 0x1 ;  /* 0x0000000a07189c11 */ /* 0x000fe2000f8608ff */
[----:B--2---:R-:W-:Y:S01]  /*13380*/  @!P1 IMAD R4, R4, 0xe0, RZ ;  /* 0x000000e004049824 */ /* 0x004fe200078e02ff */
[----:B------:R-:W-:Y:S01]  /*13390*/  @!P1 LEA R22, P4, R13, UR10, 0x1 ;  /* 0x0000000a0d169c11 */ /* 0x000fe2000f8808ff */
[----:B------:R-:W-:Y:S01]  /*133a0*/  IMAD.U32 R244, RZ, RZ, UR4 ;  /* 0x00000004fff47e24 */ /* 0x000fe2000f8e00ff */
[----:B------:R-:W-:Y:S01]  /*133b0*/  @!P1 IADD3.X R18, R11, R5, R19, P2, !PT ;  /* 0x000000050b129210 */ /* 0x000fe200017fe413 */
[----:B------:R-:W-:Y:S01]  /*133c0*/  IMAD.U32 R240, RZ, RZ, UR4 ;  /* 0x00000004fff07e24 */ /* 0x000fe2000f8e00ff */
[----:B------:R-:W-:Y:S01]  /*133d0*/  @!P1 LEA.HI.X R23, R13, UR11, R118, 0x1, P4 ;  /* 0x0000000b0d179c11 */ /* 0x000fe2000a0f0c76 */
[----:B------:R-:W-:Y:S01]  /*133e0*/  IMAD.U32 R238, RZ, RZ, UR4 ;  /* 0x00000004ffee7e24 */ /* 0x000fe2000f8e00ff */
[----:B------:R-:W-:Y:S01]  /*133f0*/  @!P1 LEA R20, P2, R9, UR10, 0x1 ;  /* 0x0000000a09149c11 */ /* 0x000fe2000f8408ff */
[----:B------:R-:W-:Y:S01]  /*13400*/  IMAD.U32 R236, RZ, RZ, UR4 ;  /* 0x00000004ffec7e24 */ /* 0x000fe2000f8e00ff */
[----:B------:R-:W-:Y:S01]  /*13410*/  @!P1 IADD3.X R11, R11, R17, R4, P0, !PT ;  /* 0x000000110b0b9210 */ /* 0x000fe200007fe404 */
[----:B------:R-:W-:Y:S01]  /*13420*/  @!PT LDS RZ, [RZ] ;  /* 0x00000000fffff984 */ /* 0x000fe20000000800 */
[----:B------:R-:W-:Y:S01]  /*13430*/  @!PT LDS RZ, [RZ] ;  /* 0x00000000fffff984 */ /* 0x000fe20000000800 */
[----:B------:R-:W-:Y:S01]  /*13440*/  @!PT LDS RZ, [RZ] ;  /* 0x00000000fffff984 */ /* 0x000fe20000000800 */
[----:B------:R-:W-:Y:S01]  /*13450*/  @!P1 LDGSTS.E.BYPASS.LTC128B.128 [R196+0x7000], desc[UR6][R22.64] ;  /* 0x0700000016c49fae */ /* 0x000fe2000b901d46 */
[C---:B------:R-:W-:Y:S01]  /*13460*/  @!P1 LEA R10, P0, R8.reuse, UR10, 0x1 ;  /* 0x0000000a080a9c11 */ /* 0x040fe2000f8008ff */
[----:B------:R-:W-:Y:S01]  /*13470*/  IMAD.U32 R252, RZ, RZ, UR4 ;  /* 0x00000004fffc7e24 */ /* 0x000fe2000f8e00ff */
[----:B------:R-:W-:Y:S01]  /*13480*/  @!P1 LEA.HI.X R25, R7, UR11, R6, 0x1, P3 ;  /* 0x0000000b07199c11 */ /* 0x000fe200098f0c06 */
[----:B------:R-:W-:Y:S01]  /*13490*/  @P1 STS.128 [R196+0x7800], RZ ;  /* 0x007800ffc4001388 */ /* 0x000fe20000000c00 */
[----:B------:R-:W-:Y:S01]  /*134a0*/  @!P1 LEA.HI.X R21, R9, UR11, R18, 0x1, P2 ;  /* 0x0000000b09159c11 */ /* 0x000fe200090f0c12 */
[----:B------:R-:W-:Y:S01]  /*134b0*/  IMAD.U32 R242, RZ, RZ, UR4 ;  /* 0x00000004fff27e24 */ /* 0x000fe2000f8e00ff */
[----:B------:R-:W-:Y:S01]  /*134c0*/  @!P1 LEA.HI.X R11, R8, UR11, R11, 0x1, P0 ;  /* 0x0000000b080b9c11 */ /* 0x000fe200080f0c0b */
[----:B------:R-:W-:Y:S01]  /*134d0*/  @!PT LDS RZ, [RZ] ;  /* 0x00000000fffff984 */ /* 0x000fe20000000800 */
[----:B------:R-:W-:Y:S01]  /*134e0*/  @!PT LDS RZ, [RZ] ;  /* 0x00000000fffff984 */ /* 0x000fe20000000800 */
[----:B------:R-:W-:Y:S01]  /*134f0*/  @!PT LDS RZ, [RZ] ;  /* 0x00000000fffff984 */ /* 0x000fe20000000800 */
[----:B------:R-:W-:Y:S01]  /*13500*/  @!P1 LDGSTS.E.BYPASS.LTC128B.128 [R196+0x7800], desc[UR6][R24.64] ;  /* 0x0780000018c49fae */ /* 0x000fe2000b901d46 */
[----:B------:R-:W-:-:S02]  /*13510*/  IMAD.U32 R234, RZ, RZ, UR4 ;  /* 0x00000004ffea7e24 */ /* 0x000fc4000f8e00ff */
[----:B------:R-:W-:Y:S01]  /*13520*/  IMAD.U32 R232, RZ, RZ, UR4 ;  /* 0x00000004ffe87e24 */ /* 0x000fe2000f8e00ff */
[----:B------:R-:W-:Y:S01]  /*13530*/  @P1 STS.128 [R196+0x8000], RZ ;  /* 0x008000ffc4001388 */ /* 0x000fe20000000c00 */
[----:B------:R-:W-:Y:S02]  /*13540*/  IMAD.U32 R230, RZ, RZ, UR4 ;  /* 0x00000004ffe67e24 */ /* 0x000fe4000f8e00ff */
[----:B------:R-:W-:Y:S01]  /*13550*/  IMAD.U32 R228, RZ, RZ, UR4 ;  /* 0x00000004ffe47e24 */ /* 0x000fe2000f8e00ff */
[----:B------:R-:W-:Y:S01]  /*13560*/  @!PT LDS RZ, [RZ] ;  /* 0x00000000fffff984 */ /* 0x000fe20000000800 */
[----:B------:R-:W-:Y:S01]  /*13570*/  @!PT LDS RZ, [RZ] ;  /* 0x00000000fffff984 */ /* 0x000fe20000000800 */
[----:B------:R-:W-:Y:S01]  /*13580*/  @!PT LDS RZ, [RZ] ;  /* 0x00000000fffff984 */ /* 0x000fe20000000800 */
[----:B------:R2:W-:Y:S01]  /*13590*/  @!P1 LDGSTS.E.BYPASS.LTC128B.128 [R196+0x8000], desc[UR6][R20.64] ;  /* 0x0800000014c49fae */ /* 0x0005e2000b901d46 */
[----:B------:R-:W-:-:S03]  /*135a0*/  IMAD.U32 R224, RZ, RZ, UR4 ;  /* 0x00000004ffe07e24 */ /* 0x000fc6000f8e00ff */
        /* <DEDUP_REMOVED lines=8> */
[----:B------:R-:W-:Y:S04]  /*13630*/  LDSM.16.M88.4 R144, [R167] ;  /* 0x00000000a790783b */ /* 0x000fe80000000200 */
[----:B------:R-:W5:Y:S04]  /*13640*/  LDSM.16.M88.4 R4, [R158] ;  /* 0x000000009e04783b */ /* 0x000f680000000200 */
[----:B------:R-:W3:Y:S04]  /*13650*/  LDSM.16.M88.4 R16, [R166+0x3000] ;  /* 0x00300000a610783b */ /* 0x000ee80000000200 */
[----:B------:R-:W3:Y:S04]  /*13660*/  LDSM.16.M88.4 R140, [R156] ;  /* 0x000000009c8c783b */ /* 0x000ee80000000200 */
[----:B------:R-:W3:Y:S04]  /*13670*/  LDSM.16.M88.4 R52, [R166+0x3800] ;  /* 0x00380000a634783b */ /* 0x000ee80000000200 */
[----:B------:R-:W3:Y:S04]  /*13680*/  LDSM.16.M88.4 R28, [R166+0x4400] ;  /* 0x00440000a61c783b */ /* 0x000ee80000000200 */
[----:B------:R-:W3:Y:S04]  /*13690*/  LDSM.16.M88.4 R212, [R157] ;  /* 0x000000009dd4783b */ /* 0x000ee80000000200 */
[----:B------:R-:W3:Y:S01]  /*136a0*/  LDSM.16.M88.4 R136, [R155] ;  /* 0x000000009b88783b */ /* 0x000ee20000000200 */
[C---:B-1----:R-:W-:Y:S03]  /*136b0*/  HMMA.16816.F32.BF16 R124, R12.reuse, R200, RZ ;  /* 0x000000c80c7c723c */ /* 0x042fe600000418ff */
[----:B------:R-:W1:Y:S04]  /*136c0*/  LDSM.16.M88.4 R44, [R166+0x3c00] ;  /* 0x003c0000a62c783b */ /* 0x000e680000000200 */
[----:B------:R-:W1:Y:S01]  /*136d0*/  LDSM.16.M88.4 R36, [R166+0x4000] ;  /* 0x00400000a624783b */ /* 0x000e620000000200 */
[C---:B------:R-:W-:Y:S03]  /*136e0*/  HMMA.16816.F32.BF16 R200, R12.reuse, R202, RZ ;  /* 0x000000ca0cc8723c */ /* 0x040fe600000418ff */
[----:B--2---:R-:W2:Y:S03]  /*136f0*/  LDSM.16.M88.4 R20, [R166+0x4800] ;  /* 0x00480000a614783b */ /* 0x004ea60000000200 */
[C---:B----4-:R-:W-:Y:S01]  /*13700*/  HMMA.16816.F32.BF16 R64, R12.reuse, R60, RZ ;  /* 0x0000003c0c40723c */ /* 0x050fe200000418ff */
[----:B------:R-:W4:Y:S04]  /*13710*/  LDSM.16.M88.4 R116, [R166+0x1000] ;  /* 0x00100000a674783b */ /* 0x000f280000000200 */
[----:B------:R-:W4:Y:S01]  /*13720*/  LDSM.16.M88.4 R108, [R166+0x1400] ;  /* 0x00140000a66c783b */ /* 0x000f220000000200 */
[----:B------:R-:W-:Y:S03]  /*13730*/  HMMA.16816.F32.BF16 R60, R12, R62, RZ ;  /* 0x0000003e0c3c723c */ /* 0x000fe600000418ff */
[----:B------:R-:W4:Y:S03]  /*13740*/  LDSM.16.M88.4 R100, [R166+0x1800] ;  /* 0x00180000a664783b */ /* 0x000f260000000200 */
[C---:B-----5:R-:W-:Y:S01]  /*13750*/  HMMA.16816.F32.BF16 R124, R144.reuse, R4, R124 ;  /* 0x00000004907c723c */ /* 0x060fe2000004187c */
[----:B------:R-:W5:Y:S04]  /*13760*/  LDSM.16.M88.4 R92, [R166+0x1c00] ;  /* 0x001c0000a65c783b */ /* 0x000f680000000200 */
[----:B------:R-:W5:Y:S01]  /*13770*/  LDSM.16.M88.4 R84, [R166+0x2000] ;  /* 0x00200000a654783b */ /* 0x000f620000000200 */
[----:B------:R-:W-:Y:S03]  /*13780*/  HMMA.16816.F32.BF16 R200, R144, R6, R200 ;  /* 0x0000000690c8723c */ /* 0x000fe600000418c8 */
[----:B------:R-:W5:Y:S03]  /*13790*/  LDSM.16.M88.4 R76, [R166+0x2400] ;  /* 0x00240000a64c783b */ /* 0x000f660000000200 */
[----:B---3--:R-:W-:Y:S01]  /*137a0*/  HMMA.16816.F32.BF16 R4, R12, R18, RZ ;  /* 0x000000120c04723c */ /* 0x008fe200000418ff */
[----:B------:R-:W3:Y:S04]  /*137b0*/  LDSM.16.M88.4 R68, [R166+0x2800] ;  /* 0x00280000a644783b */ /* 0x000ee80000000200 */
[----:B------:R-:W3:Y:S01]  /*137c0*/  LDSM.16.M88.4 R208, [R166+0x4c00] ;  /* 0x004c0000a6d0783b */ /* 0x000ee20000000200 */
[C---:B------:R-:W-:Y:S03]  /*137d0*/  HMMA.16816.F32.BF16 R64, R144.reuse, R140, R64 ;  /* 0x0000008c9040723c */ /* 0x040fe60000041840 */
[----:B------:R-:W-:Y:S03]  /*137e0*/  LDSM.16.M88.4 R132, [R154] ;  /* 0x000000009a84783b */ /* 0x000fe60000000200 */
[----:B------:R-:W-:Y:S01]  /*137f0*/  HMMA.16816.F32.BF16 R60, R144, R142, R60 ;  /* 0x0000008e903c723c */ /* 0x000fe2000004183c */
[----:B------:R-:W3:Y:S01]  /*13800*/  LDSM.16.M88.4 R140, [R152] ;  /* 0x00000000988c783b */ /* 0x000ee20000000200 */
[----:B------:R-:W-:Y:S01]  /*13810*/  FMUL.FTZ R124, R124, UR5 ;  /* 0x000000057c7c7c20 */ /* 0x000fe20008410000 */
[----:B------:R-:W-:Y:S01]  /*13820*/  FMUL.FTZ R125, R125, UR5 ;  /* 0x000000057d7d7c20 */ /* 0x000fe20008410000 */
[----:B------:R-:W-:Y:S01]  /*13830*/  FMUL.FTZ R126, R126, UR5 ;  /* 0x000000057e7e7c20 */ /* 0x000fe20008410000 */
[----:B------:R-:W-:Y:S01]  /*13840*/  FMUL.FTZ R199, R127, UR5 ;  /* 0x000000057fc77c20 */ /* 0x000fe20008410000 */
[C---:B------:R-:W-:Y:S01]  /*13850*/  HMMA.16816.F32.BF16 R8, R12.reuse, R16, RZ ;  /* 0x000000100c08723c */ /* 0x040fe200000418ff */
[----:B------:R-:W-:Y:S01]  /*13860*/  MUFU.TANH R128, R124 ;  /* 0x0000007c00807308 */ /* 0x000fe20000002400 */
[----:B------:R-:W-:Y:S01]  /*13870*/  FMUL.FTZ R173, R202, UR5 ;  /* 0x00000005caad7c20 */ /* 0x000fe20008410000 */
[----:B------:R-:W-:Y:S01]  /*13880*/  FMUL.FTZ R170, R200, UR5 ;  /* 0x00000005c8aa7c20 */ /* 0x000fe20008410000 */
[----:B------:R-:W-:Y:S01]  /*13890*/  FMUL.FTZ R202, R203, UR5 ;  /* 0x00000005cbca7c20 */ /* 0x000fe20008410000 */
[----:B------:R-:W-:Y:S01]  /*138a0*/  FMUL.FTZ R201, R201, UR5 ;  /* 0x00000005c9c97c20 */ /* 0x000fe20008410000 */
[C---:B------:R-:W-:Y:S01]  /*138b0*/  HMMA.16816.F32.BF16 R56, R12.reuse, R52, RZ ;  /* 0x000000340c38723c */ /* 0x040fe200000418ff */
[----:B------:R-:W0:Y:S02]  /*138c0*/  LDGDEPBAR ;  /* 0x00000000000079af */ /* 0x000e240000000000 */
[----:B------:R-:W3:Y:S03]  /*138d0*/  MUFU.TANH R172, R125 ;  /* 0x0000007d00ac7308 */ /* 0x000ee60000002400 */
[C---:B------:R-:W-:Y:S05]  /*138e0*/  HMMA.16816.F32.BF16 R52, R12.reuse, R54, RZ ;  /* 0x000000360c34723c */ /* 0x040fea00000418ff */
[----:B------:R1:W-:Y:S01]  /*138f0*/  MUFU.TANH R130, R126 ;  /* 0x0000007e00827308 */ /* 0x0003e20000002400 */
[----:B------:R-:W-:Y:S01]  /*13900*/  HMMA.16816.F32.BF16 R32, R12, R28, RZ ;  /* 0x0000001c0c20723c */ /* 0x000fe200000418ff */
[----:B------:R-:W-:-:S05]  /*13910*/  FMUL.FTZ R61, R61, UR5 ;  /* 0x000000053d3d7c20 */ /* 0x000fca0008410000 */
[C---:B------:R-:W-:Y:S01]  /*13920*/  HMMA.16816.F32.BF16 R4, R144.reuse, R214, R4 ;  /* 0x000000d69004723c */ /* 0x040fe20000041804 */
[----:B------:R-:W3:Y:S05]  /*13930*/  MUFU.TANH R199, R199 ;  /* 0x000000c700c77308 */ /* 0x000eea0000002400 */
[C---:B------:R-:W-:Y:S01]  /*13940*/  HMMA.16816.F32.BF16 R8, R144.reuse, R212, R8 ;  /* 0x000000d49008723c */ /* 0x040fe20000041808 */
[----:B------:R-:W-:Y:S02]  /*13950*/  IMAD.U32 R214, RZ, RZ, UR4 ;  /* 0x00000004ffd67e24 */ /* 0x000fe4000f8e00ff */
[----:B------:R-:W3:Y:S01]  /*13960*/  MUFU.TANH R201, R201 ;  /* 0x000000c900c97308 */ /* 0x000ee20000002400 */
[----:B-1----:R-:W-:Y:S02]  /*13970*/  LDSM.16.M88.4 R124, [R153] ;  /* 0x00000000997c783b */ /* 0x002fe40000000200 */
[C---:B------:R-:W-:Y:S05]  /*13980*/  HMMA.16816.F32.BF16 R56, R144.reuse, R136, R56 ;  /* 0x000000889038723c */ /* 0x040fea0000041838 */
[----:B------:R-:W1:Y:S01]  /*13990*/  MUFU.TANH R202, R202 ;  /* 0x000000ca00ca7308 */ /* 0x000e620000002400 */
[----:B------:R-:W-:Y:S01]  /*139a0*/  HMMA.16816.F32.BF16 R52, R144, R138, R52 ;  /* 0x0000008a9034723c */ /* 0x000fe20000041834 */
[----:B------:R-:W1:Y:S05]  /*139b0*/  LDSM.16.M88.4 R136, [R151] ;  /* 0x000000009788783b */ /* 0x000e6a0000000200 */
[C---:B------:R-:W-:Y:S01]  /*139c0*/  HMMA.16816.F32.BF16 R48, R12.reuse, R44, RZ ;  /* 0x0000002c0c30723c */ /* 0x040fe200000418ff */
[----:B------:R-:W-:Y:S01]  /*139d0*/  FMUL.FTZ R206, R4, UR5 ;  /* 0x0000000504ce7c20 */ /* 0x000fe20008410000 */
[----:B------:R-:W-:Y:S04]  /*139e0*/  MUFU.TANH R170, R170 ;  /* 0x000000aa00aa7308 */ /* 0x000fe80000002400 */
[C---:B------:R-:W-:Y:S01]  /*139f0*/  HMMA.16816.F32.BF16 R40, R12.reuse, R36, RZ ;  /* 0x000000240c28723c */ /* 0x040fe200000418ff */
[----:B------:R-:W-:Y:S01]  /*13a00*/  FMUL.FTZ R8, R8, UR5 ;  /* 0x0000000508087c20 */ /* 0x000fe20008410000 */
[----:B------:R-:W-:Y:S01]  /*13a10*/  FMUL.FTZ R207, R9, UR5 ;  /* 0x0000000509cf7c20 */ /* 0x000fe20008410000 */
[----:B------:R-:W-:Y:S01]  /*13a20*/  FMUL.FTZ R203, R10, UR5 ;  /* 0x000000050acb7c20 */ /* 0x000fe20008410000 */
[----:B------:R-:W-:Y:S02]  /*13a30*/  MUFU.TANH R173, R173 ;  /* 0x000000ad00ad7308 */ /* 0x000fe40000002400 */
[----:B--2---:R-:W-:Y:S01]  /*13a40*/  HMMA.16816.F32.BF16 R24, R12, R20, RZ ;  /* 0x000000140c18723c */ /* 0x004fe200000418ff */
[----:B------:R-:W-:-:S05]  /*13a50*/  FMUL.FTZ R56, R56, UR5 ;  /* 0x0000000538387c20 */ /* 0x000fca0008410000 */
[----:B----4-:R-:W-:Y:S01]  /*13a60*/  HMMA.16816.F32.BF16 R120, R12, R116, RZ ;  /* 0x000000740c78723c */ /* 0x010fe200000418ff */
[----:B------:R2:W-:Y:S01]  /*13a70*/  MUFU.TANH R200, R8 ;  /* 0x0000000800c87308 */ /* 0x0005e20000002400 */
[----:B------:R-:W-:Y:S01]  /*13a80*/  FMUL.FTZ R53, R53, UR5 ;  /* 0x0000000535357c20 */ /* 0x000fe20008410000 */
[----:B------:R-:W-:-:S03]  /*13a90*/  FMUL.FTZ R52, R52, UR5 ;  /* 0x0000000534347c20 */ /* 0x000fc60008410000 */
[C---:B------:R-:W-:Y:S03]  /*13aa0*/  HMMA.16816.F32.BF16 R112, R12.reuse, R108, RZ ;  /* 0x0000006c0c70723c */ /* 0x040fe600000418ff */
[----:B------:R-:W4:Y:S03]  /*13ab0*/  MUFU.TANH R207, R207 ;  /* 0x000000cf00cf7308 */ /* 0x000f260000002400 */
[C---:B------:R-:W-:Y:S05]  /*13ac0*/  HMMA.16816.F32.BF16 R104, R12.reuse, R100, RZ ;  /* 0x000000640c68723c */ /* 0x040fea00000418ff */
[----:B------:R-:W-:Y:S01]  /*13ad0*/  MUFU.TANH R53, R53 ;  /* 0x0000003500357308 */ /* 0x000fe20000002400 */
[C---:B-----5:R-:W-:Y:S06]  /*13ae0*/  HMMA.16816.F32.BF16 R96, R12.reuse, R92, RZ ;  /* 0x0000005c0c60723c */ /* 0x060fec00000418ff */
[C---:B------:R-:W-:Y:S01]  /*13af0*/  HMMA.16816.F32.BF16 R88, R12.reuse, R84, RZ ;  /* 0x000000540c58723c */ /* 0x040fe200000418ff */
[----:B------:R-:W-:Y:S05]  /*13b00*/  MUFU.TANH R206, R206 ;  /* 0x000000ce00ce7308 */ /* 0x000fea0000002400 */
[C---:B------:R-:W-:Y:S03]  /*13b10*/  HMMA.16816.F32.BF16 R80, R12.reuse, R76, RZ ;  /* 0x0000004c0c50723c */ /* 0x040fe600000418ff */
[----:B------:R-:W-:Y:S03]  /*13b20*/  MUFU.TANH R203, R203 ;  /* 0x000000cb00cb7308 */ /* 0x000fe60000002400 */
[C---:B---3--:R-:W-:Y:S05]  /*13b30*/  HMMA.16816.F32.BF16 R72, R12.reuse, R68, RZ ;  /* 0x000000440c48723c */ /* 0x048fea00000418ff */
[----:B------:R-:W-:Y:S01]  /*13b40*/  MUFU.TANH R56, R56 ;  /* 0x0000003800387308 */ /* 0x000fe20000002400 */
[C---:B------:R-:W-:Y:S06]  /*13b50*/  HMMA.16816.F32.BF16 R44, R12.reuse, R46, RZ ;  /* 0x0000002e0c2c723c */ /* 0x040fec00000418ff */
[C---:B------:R-:W-:Y:S01]  /*13b60*/  HMMA.16816.F32.BF16 R36, R12.reuse, R38, RZ ;  /* 0x000000260c24723c */ /* 0x040fe200000418ff */
[----:B------:R-:W-:Y:S05]  /*13b70*/  MUFU.TANH R52, R52 ;  /* 0x0000003400347308 */ /* 0x000fea0000002400 */
[C---:B------:R-:W-:Y:S06]  /*13b80*/  HMMA.16816.F32.BF16 R28, R12.reuse, R30, RZ ;  /* 0x0000001e0c1c723c */ /* 0x040fec00000418ff */
[C---:B------:R-:W-:Y:S06]  /*13b90*/  HMMA.16816.F32.BF16 R20, R12.reuse, R22, RZ ;  /* 0x000000160c14723c */ /* 0x040fec00000418ff */
[C---:B------:R-:W-:Y:S06]  /*13ba0*/  HMMA.16816.F32.BF16 R16, R12.reuse, R208, RZ ;  /* 0x000000d00c10723c */ /* 0x040fec00000418ff */
[----:B------:R-:W-:Y:S01]  /*13bb0*/  HMMA.16816.F32.BF16 R116, R12, R118, RZ ;  /* 0x000000760c74723c */ /* 0x000fe200000418ff */
[----:B------:R-:W-:Y:S01]  /*13bc0*/  FMUL.FTZ R208, R6, UR5 ;  /* 0x0000000506d07c20 */ /* 0x000fe20008410000 */
[----:B------:R-:W-:-:S02]  /*13bd0*/  FMUL.FTZ R209, R11, UR5 ;  /* 0x000000050bd17c20 */ /* 0x000fc40008410000 */
[----:B--2---:R-:W2:Y:S02]  /*13be0*/  LDSM.16.M88.4 R8, [R150] ;  /* 0x000000009608783b */ /* 0x004ea40000000200 */
[C---:B------:R-:W-:Y:S01]  /*13bf0*/  HMMA.16816.F32.BF16 R108, R12.reuse, R110, RZ ;  /* 0x0000006e0c6c723c */ /* 0x040fe200000418ff */
[----:B------:R-:W-:Y:S05]  /*13c00*/  MUFU.TANH R208, R208 ;  /* 0x000000d000d07308 */ /* 0x000fea0000002400 */
[C---:B------:R-:W-:Y:S03]  /*13c10*/  HMMA.16816.F32.BF16 R100, R12.reuse, R102, RZ ;  /* 0x000000660c64723c */ /* 0x040fe600000418ff */
[----:B------:R-:W3:Y:S03]  /*13c20*/  MUFU.TANH R209, R209 ;  /* 0x000000d100d17308 */ /* 0x000ee60000002400 */
[C---:B------:R-:W-:Y:S06]  /*13c30*/  HMMA.16816.F32.BF16 R92, R12.reuse, R94, RZ ;  /* 0x0000005e0c5c723c */ /* 0x040fec00000418ff */
[C---:B------:R-:W-:Y:S06]  /*13c40*/  HMMA.16816.F32.BF16 R84, R12.reuse, R86, RZ ;  /* 0x000000560c54723c */ /* 0x040fec00000418ff */
[C---:B------:R-:W-:Y:S06]  /*13c50*/  HMMA.16816.F32.BF16 R76, R12.reuse, R78, RZ ;  /* 0x0000004e0c4c723c */ /* 0x040fec00000418ff */
[C---:B------:R-:W-:Y:S06]  /*13c60*/  HMMA.16816.F32.BF16 R68, R12.reuse, R70, RZ ;  /* 0x000000460c44723c */ /* 0x040fec00000418ff */
[----:B------:R-:W-:Y:S06]  /*13c70*/  HMMA.16816.F32.BF16 R12, R12, R210, RZ ;  /* 0x000000d20c0c723c */ /* 0x000fec00000418ff */
[----:B------:R-:W-:Y:S01]  /*13c80*/  HMMA.16816.F32.BF16 R32, R144, R140, R32 ;  /* 0x0000008c9020723c */ /* 0x000fe20000041820 */
[----:B------:R-:W-:-:S05]  /*13c90*/  FMUL.FTZ R210, R5, UR5 ;  /* 0x0000000505d27c20 */ /* 0x000fca0008410000 */
[C---:B-1----:R-:W-:Y:S01]  /*13ca0*/  HMMA.16816.F32.BF16 R24, R144.reuse, R136, R24 ;  /* 0x000000889018723c */ /* 0x042fe20000041818 */
[----:B------:R-:W-:Y:S01]  /*13cb0*/  FMUL.FTZ R141, R7, UR5 ;  /* 0x00000005078d7c20 */ /* 0x000fe20008410000 */
[----:B------:R-:W-:Y:S01]  /*13cc0*/  FMUL.FTZ R140, R64, UR5 ;  /* 0x00000005408c7c20 */ /* 0x000fe20008410000 */
[----:B------:R-:W1:Y:S01]  /*13cd0*/  LDSM.16.M88.4 R4, [R164] ;  /* 0x00000000a404783b */ /* 0x000e620000000200 */
[----:B------:R-:W5:Y:S02]  /*13ce0*/  MUFU.TANH R210, R210 ;  /* 0x000000d200d27308 */ /* 0x000f640000002400 */
[----:B------:R-:W-:Y:S01]  /*13cf0*/  HMMA.16816.F32.BF16 R20, R144, R138, R20 ;  /* 0x0000008a9014723c */ /* 0x000fe20000041814 */
[----:B------:R-:W-:Y:S01]  /*13d00*/  FMUL.FTZ R137, R65, UR5 ;  /* 0x0000000541897c20 */ /* 0x000fe20008410000 */
[----:B------:R-:W-:-:S04]  /*13d10*/  FMUL.FTZ R136, R66, UR5 ;  /* 0x0000000542887c20 */ /* 0x000fc80008410000 */
[C---:B------:R-:W-:Y:S01]  /*13d20*/  HMMA.16816.F32.BF16 R40, R144.reuse, R124, R40 ;  /* 0x0000007c9028723c */ /* 0x040fe20000041828 */
[----:B------:R-:W-:Y:S01]  /*13d30*/  FMUL.FTZ R138, R67, UR5 ;  /* 0x00000005438a7c20 */ /* 0x000fe20008410000 */
[----:B------:R4:W-:Y:S01]  /*13d40*/  MUFU.TANH R139, R61 ;  /* 0x0000003d008b7308 */ /* 0x0009e20000002400 */
[----:B------:R-:W3:Y:S03]  /*13d50*/  LDSM.16.M88.4 R64, [R162] ;  /* 0x00000000a240783b */ /* 0x000ee60000000200 */
[C---:B------:R-:W-:Y:S01]  /*13d60*/  HMMA.16816.F32.BF16 R36, R144.reuse, R126, R36 ;  /* 0x0000007e9024723c */ /* 0x040fe20000041824 */
[----:B------:R-:W5:Y:S01]  /*13d70*/  LDSM.16.M88.4 R124, [R163] ;  /* 0x00000000a37c783b */ /* 0x000f620000000200 */
[----:B------:R-:W-:Y:S01]  /*13d80*/  FMUL.FTZ R211, R34, UR5 ;  /* 0x0000000522d37c20 */ /* 0x000fe20008410000 */
[----:B------:R-:W-:Y:S01]  /*13d90*/  FMUL.FTZ R213, R32, UR5 ;  /* 0x0000000520d57c20 */ /* 0x000fe20008410000 */
[----:B------:R-:W5:Y:S02]  /*13da0*/  MUFU.TANH R141, R141 ;  /* 0x0000008d008d7308 */ /* 0x000f640000002400 */
[C---:B------:R-:W-:Y:S06]  /*13db0*/  HMMA.16816.F32.BF16 R48, R144.reuse, R132, R48 ;  /* 0x000000849030723c */ /* 0x040fec0000041830 */
[C---:B------:R-:W-:Y:S01]  /*13dc0*/  HMMA.16816.F32.BF16 R44, R144.reuse, R134, R44 ;  /* 0x00000086902c723c */ /* 0x040fe2000004182c */
[----:B------:R-:W5:Y:S01]  /*13dd0*/  LDSM.16.M88.4 R132, [R165] ;  /* 0x00000000a584783b */ /* 0x000f620000000200 */
[----:B------:R-:W5:Y:S04]  /*13de0*/  MUFU.TANH R137, R137 ;  /* 0x0000008900897308 */ /* 0x000f680000002400 */
[----:B--2---:R-:W-:Y:S01]  /*13df0*/  HMMA.16816.F32.BF16 R16, R144, R8, R16 ;  /* 0x000000089010723c */ /* 0x004fe20000041810 */
[----:B------:R-:W-:Y:S01]  /*13e00*/  FMUL.FTZ R43, R43, UR5 ;  /* 0x000000052b2b7c20 */ /* 0x000fe20008410000 */
[----:B------:R-:W-:-:S02]  /*13e10*/  FMUL.FTZ R40, R40, UR5 ;  /* 0x0000000528287c20 */ /* 0x000fc40008410000 */
[----:B------:R-:W2:Y:S02]  /*13e20*/  MUFU.TANH R138, R138 ;  /* 0x0000008a008a7308 */ /* 0x000ea40000002400 */
[C---:B------:R-:W-:Y:S01]  /*13e30*/  HMMA.16816.F32.BF16 R28, R144.reuse, R142, R28 ;  /* 0x0000008e901c723c */ /* 0x040fe2000004181c */
[----:B------:R-:W-:Y:S01]  /*13e40*/  FMUL.FTZ R8, R60, UR5 ;  /* 0x000000053c087c20 */ /* 0x000fe20008410000 */
[----:B------:R-:W-:Y:S01]  /*13e50*/  FMUL.FTZ R9, R62, UR5 ;  /* 0x000000053e097c20 */ /* 0x000fe20008410000 */
[----:B------:R-:W-:Y:S01]  /*13e60*/  FMUL.FTZ R215, R38, UR5 ;  /* 0x0000000526d77c20 */ /* 0x000fe20008410000 */
[----:B------:R-:W-:Y:S01]  /*13e70*/  FMUL.FTZ R38, R25, UR5 ;  /* 0x0000000519267c20 */ /* 0x000fe20008410000 */
[----:B------:R-:W-:Y:S01]  /*13e80*/  FMUL.FTZ R25, R27, UR5 ;  /* 0x000000051b197c20 */ /* 0x000fe20008410000 */
[C---:B-1----:R-:W-:Y:S01]  /*13e90*/  HMMA.16816.F32.BF16 R112, R144.reuse, R4, R112 ;  /* 0x000000049070723c */ /* 0x042fe20000041870 */
[----:B------:R-:W-:Y:S01]  /*13ea0*/  FMUL.FTZ R142, R63, UR5 ;  /* 0x000000053f8e7c20 */ /* 0x000fe20008410000 */
[----:B------:R-:W-:Y:S01]  /*13eb0*/  MUFU.TANH R43, R43 ;  /* 0x0000002b002b7308 */ /* 0x000fe20000002400 */
[----:B----4-:R-:W-:Y:S01]  /*13ec0*/  LDSM.16.M88.4 R60, [R159] ;  /* 0x000000009f3c783b */ /* 0x010fe20000000200 */
[----:B------:R-:W-:Y:S01]  /*13ed0*/  FMUL.FTZ R50, R50, UR5 ;  /* 0x0000000532327c20 */ /* 0x000fe20008410000 */
[----:B------:R-:W-:Y:S01]  /*13ee0*/  IMAD.U32 R143, RZ, RZ, UR4 ;  /* 0x00000004ff8f7e24 */ /* 0x000fe2000f8e00ff */
[C---:B------:R-:W-:Y:S01]  /*13ef0*/  HMMA.16816.F32.BF16 R108, R144.reuse, R6, R108 ;  /* 0x00000006906c723c */ /* 0x040fe2000004186c */
[----:B------:R-:W1:Y:S03]  /*13f00*/  LDSM.16.M88.4 R4, [R160] ;  /* 0x00000000a004783b */ /* 0x000e660000000200 */
[----:B------:R-:W4:Y:S02]  /*13f10*/  MUFU.TANH R142, R142 ;  /* 0x0000008e008e7308 */ /* 0x000f240000002400 */
[C---:B---3--:R-:W-:Y:S06]  /*13f20*/  HMMA.16816.F32.BF16 R96, R144.reuse, R64, R96 ;  /* 0x000000409060723c */ /* 0x048fec0000041860 */
[C---:B-----5:R-:W-:Y:S01]  /*13f30*/  HMMA.16816.F32.BF16 R104, R144.reuse, R124, R104 ;  /* 0x0000007c9068723c */ /* 0x060fe20000041868 */
[----:B------:R-:W-:Y:S01]  /*13f40*/  FMUL.FTZ R28, R28, UR5 ;  /* 0x000000051c1c7c20 */ /* 0x000fe20008410000 */
[----:B------:R-:W-:Y:S04]  /*13f50*/  MUFU.TANH R140, R140 ;  /* 0x0000008c008c7308 */ /* 0x000fe80000002400 */
[C---:B------:R-:W-:Y:S01]  /*13f60*/  HMMA.16816.F32.BF16 R12, R144.reuse, R10, R12 ;  /* 0x0000000a900c723c */ /* 0x040fe2000004180c */
[----:B------:R-:W-:Y:S01]  /*13f70*/  FMUL.FTZ R124, R57, UR5 ;  /* 0x00000005397c7c20 */ /* 0x000fe20008410000 */
[----:B------:R-:W-:Y:S01]  /*13f80*/  FMUL.FTZ R57, R58, UR5 ;  /* 0x000000053a397c20 */ /* 0x000fe20008410000 */
        /* <DEDUP_REMOVED lines=8> */
[----:B------:R-:W3:Y:S01]  /*14010*/  MUFU.TANH R124, R124 ;  /* 0x0000007c007c7308 */ /* 0x000ee20000002400 */
[----:B------:R-:W-:Y:S01]  /*14020*/  FMUL.FTZ R41, R29, UR5 ;  /* 0x000000051d297c20 */ /* 0x000fe20008410000 */
[----:B------:R-:W-:Y:S01]  /*14030*/  FMUL.FTZ R29, R31, UR5 ;  /* 0x000000051f1d7c20 */ /* 0x000fe20008410000 */
[C---:B------:R-:W-:Y:S01]  /*14040*/  HMMA.16816.F32.BF16 R116, R144.reuse, R134, R116 ;  /* 0x000000869074723c */ /* 0x040fe20000041874 */
[----:B------:R-:W5:Y:S01]  /*14050*/  LDSM.16.M88.4 R132, [R161] ;  /* 0x00000000a184783b */ /* 0x000f620000000200 */
[----:B------:R-:W-:Y:S01]  /*14060*/  FMUL.FTZ R65, R113, UR5 ;  /* 0x0000000571417c20 */ /* 0x000fe20008410000 */
[----:B------:R-:W-:Y:S01]  /*14070*/  FMUL.FTZ R113, R109, UR5 ;  /* 0x000000056d717c20 */ /* 0x000fe20008410000 */
[----:B------:R-:W-:Y:S01]  /*14080*/  FMUL.FTZ R64, R104, UR5 ;  /* 0x0000000568407c20 */ /* 0x000fe20008410000 */
[----:B------:R-:W3:Y:S01]  /*14090*/  MUFU.TANH R58, R58 ;  /* 0x0000003a003a7308 */ /* 0x000ee20000002400 */
[----:B------:R-:W-:Y:S01]  /*140a0*/  HMMA.16816.F32.BF16 R92, R144, R66, R92 ;  /* 0x00000042905c723c */ /* 0x000fe2000004185c */
[----:B------:R-:W-:Y:S01]  /*140b0*/  FMUL.FTZ R115, R115, UR5 ;  /* 0x0000000573737c20 */ /* 0x000fe20008410000 */
[----:B------:R-:W-:-:S02]  /*140c0*/  IMAD.U32 R125, RZ, RZ, UR4 ;  /* 0x00000004ff7d7e24 */ /* 0x000fc4000f8e00ff */
[----:B------:R-:W-:Y:S01]  /*140d0*/  FMUL.FTZ R112, R112, UR5 ;  /* 0x0000000570707c20 */ /* 0x000fe20008410000 */
[----:B------:R-:W-:Y:S01]  /*140e0*/  FMUL.FTZ R225, R13, UR5 ;  /* 0x000000050de17c20 */ /* 0x000fe20008410000 */
[----:B------:R-:W-:Y:S01]  /*140f0*/  FMUL.FTZ R13, R15, UR5 ;  /* 0x000000050f0d7c20 */ /* 0x000fe20008410000 */
[C---:B-1----:R-:W-:Y:S01]  /*14100*/  HMMA.16816.F32.BF16 R76, R144.reuse, R6, R76 ;  /* 0x00000006904c723c */ /* 0x042fe2000004184c */
[----:B------:R-:W-:Y:S01]  /*14110*/  FMUL.FTZ R66, R96, UR5 ;  /* 0x0000000560427c20 */ /* 0x000fe20008410000 */
[----:B------:R-:W-:Y:S01]  /*14120*/  FMUL.FTZ R67, R42, UR5 ;  /* 0x000000052a437c20 */ /* 0x000fe20008410000 */
[----:B------:R-:W-:Y:S01]  /*14130*/  FMUL.FTZ R42, R35, UR5 ;  /* 0x00000005232a7c20 */ /* 0x000fe20008410000 */
[----:B------:R-:W-:Y:S01]  /*14140*/  MUFU.TANH R11, R11 ;  /* 0x0000000b000b7308 */ /* 0x000fe20000002400 */
[----:B------:R-:W-:Y:S01]  /*14150*/  FMUL.FTZ R108, R108, UR5 ;  /* 0x000000056c6c7c20 */ /* 0x000fe20008410000 */
[C---:B------:R-:W-:Y:S01]  /*14160*/  HMMA.16816.F32.BF16 R68, R144.reuse, R62, R68 ;  /* 0x0000003e9044723c */ /* 0x040fe20000041844 */
[----:B------:R-:W-:Y:S01]  /*14170*/  FMUL.FTZ R7, R47, UR5 ;  /* 0x000000052f077c20 */ /* 0x000fe20008410000 */
[----:B------:R-:W-:Y:S01]  /*14180*/  FMUL.FTZ R6, R55, UR5 ;  /* 0x0000000537067c20 */ /* 0x000fe20008410000 */
[----:B------:R-:W-:Y:S01]  /*14190*/  FMUL.FTZ R55, R37, UR5 ;  /* 0x0000000525377c20 */ /* 0x000fe20008410000 */
[----:B------:R-:W-:Y:S01]  /*141a0*/  FMUL.FTZ R37, R21, UR5 ;  /* 0x0000000515257c20 */ /* 0x000fe20008410000 */
[----:B------:R-:W-:Y:S01]  /*141b0*/  FMUL.FTZ R21, R23, UR5 ;  /* 0x0000000517157c20 */ /* 0x000fe20008410000 */
[----:B------:R1:W-:Y:S01]  /*141c0*/  MUFU.TANH R19, R7 ;  /* 0x0000000700137308 */ /* 0x0003e20000002400 */
        /* <DEDUP_REMOVED lines=10> */
[----:B------:R2:W-:Y:S01]  /*14270*/  MUFU.TANH R24, R62 ;  /* 0x0000003e00187308 */ /* 0x0005e20000002400 */
[----:B------:R-:W-:Y:S01]  /*14280*/  FMUL.FTZ R26, R111, UR5 ;  /* 0x000000056f1a7c20 */ /* 0x000fe20008410000 */
[----:B------:R-:W-:Y:S01]  /*14290*/  FMUL.FTZ R61, R49, UR5 ;  /* 0x00000005313d7c20 */ /* 0x000fe20008410000 */
[----:B------:R-:W-:Y:S01]  /*142a0*/  FMUL.FTZ R49, R44, UR5 ;  /* 0x000000052c317c20 */ /* 0x000fe20008410000 */
[----:B------:R-:W-:Y:S01]  /*142b0*/  FMUL.FTZ R44, R33, UR5 ;  /* 0x00000005212c7c20 */ /* 0x000fe20008410000 */
[----:B------:R-:W-:Y:S01]  /*142c0*/  HMMA.16816.F32.BF16 R80, R144, R4, R80 ;  /* 0x000000049050723c */ /* 0x000fe20000041850 */
[----:B-1----:R-:W-:-:S02]  /*142d0*/  IMAD.SHL.U32 R7, R2, 0x2, RZ ;  /* 0x0000000202077824 */ /* 0x002fc400078e00ff */
[----:B------:R-:W-:Y:S01]  /*142e0*/  FMUL.FTZ R63, R117, UR5 ;  /* 0x00000005753f7c20 */ /* 0x000fe20008410000 */
[----:B------:R1:W-:Y:S01]  /*142f0*/  MUFU.TANH R2, R10 ;  /* 0x0000000a00027308 */ /* 0x0003e20000002400 */
[----:B------:R-:W-:Y:S01]  /*14300*/  FMUL.FTZ R121, R121, UR5 ;  /* 0x0000000579797c20 */ /* 0x000fe20008410000 */
[----:B------:R-:W-:Y:S01]  /*14310*/  IMAD.U32 R117, RZ, RZ, UR4 ;  /* 0x00000004ff757e24 */ /* 0x000fe2000f8e00ff */
[----:B------:R-:W-:Y:S01]  /*14320*/  LOP3.LUT R7, R7, 0x6, RZ, 0xc0, !PT ;  /* 0x0000000607077812 */ /* 0x000fe200078ec0ff */
[----:B------:R-:W-:Y:S01]  /*14330*/  FMUL.FTZ R4, R54, UR5 ;  /* 0x0000000536047c20 */ /* 0x000fe20008410000 */
[C---:B-----5:R-:W-:Y:S01]  /*14340*/  HMMA.16816.F32.BF16 R88, R144.reuse, R132, R88 ;  /* 0x000000849058723c */ /* 0x060fe20000041858 */
[----:B------:R-:W-:Y:S01]  /*14350*/  FMUL.FTZ R54, R18, UR5 ;  /* 0x0000000512367c20 */ /* 0x000fe20008410000 */
[----:B------:R-:W-:Y:S01]  /*14360*/  LOP3.LUT R39, R7, UR4, RZ, 0xfc, !PT ;  /* 0x0000000407277c12 */ /* 0x000fe2000f8efcff */
[----:B------:R5:W-:Y:S01]  /*14370*/  MUFU.TANH R111, R59 ;  /* 0x0000003b006f7308 */ /* 0x000be20000002400 */
[----:B--2---:R-:W-:Y:S01]  /*14380*/  FMUL.FTZ R62, R106, UR5 ;  /* 0x000000056a3e7c20 */ /* 0x004fe20008410000 */
[----:B------:R-:W-:Y:S01]  /*14390*/  FMUL.FTZ R18, R99, UR5 ;  /* 0x0000000563127c20 */ /* 0x000fe20008410000 */
[----:B------:R-:W-:Y:S01]  /*143a0*/  HMMA.16816.F32.BF16 R84, R144, R134, R84 ;  /* 0x000000869054723c */ /* 0x000fe20000041854 */
[----:B------:R-:W-:-:S02]  /*143b0*/  VIADD R23, R39, 0x71 ;  /* 0x0000007127177836 */ /* 0x000fc40000000000 */
[----:B------:R-:W-:Y:S01]  /*143c0*/  FMUL.FTZ R5, R48, UR5 ;  /* 0x0000000530057c20 */ /* 0x000fe20008410000 */
[C---:B------:R-:W-:Y:S02]  /*143d0*/  VIADD R96, R39.reuse, 0x81 ;  /* 0x0000008127607836 */ /* 0x040fe40000000000 */
[----:B------:R-:W-:Y:S01]  /*143e0*/  FMUL.FTZ R48, R20, UR5 ;  /* 0x0000000514307c20 */ /* 0x000fe20008410000 */
[----:B------:R-:W-:Y:S02]  /*143f0*/  VIADD R104, R39, 0x91 ;  /* 0x0000009127687836 */ /* 0x000fe40000000000 */
[----:B-1----:R-:W-:Y:S01]  /*14400*/  FMUL.FTZ R10, R97, UR5 ;  /* 0x00000005610a7c20 */ /* 0x002fe20008410000 */
[----:B------:R-:W-:Y:S01]  /*14410*/  FMUL.FTZ R97, R98, UR5 ;  /* 0x0000000562617c20 */ /* 0x000fe20008410000 */
[----:B------:R-:W-:Y:S01]  /*14420*/  VIADD R98, R39, 0x79 ;  /* 0x0000007927627836 */ /* 0x000fe20000000000 */
[C---:B------:R-:W-:Y:S01]  /*14430*/  ISETP.GE.AND P4, PT, R23.reuse, R3, PT ;  /* 0x000000031700720c */ /* 0x040fe20003f86270 */
[----:B------:R-:W-:Y:S01]  /*14440*/  MUFU.TANH R106, R67 ;  /* 0x00000043006a7308 */ /* 0x000fe20000002400 */
[-C--:B------:R-:W-:Y:S01]  /*14450*/  ISETP.GE.AND P6, PT, R23, R0.reuse, PT ;  /* 0x000000001700720c */ /* 0x080fe20003fc6270 */
[----:B------:R-:W-:Y:S01]  /*14460*/  VIADD R99, R39, 0xc1 ;  /* 0x000000c127637836 */ /* 0x000fe20000000000 */
[----:B------:R-:W-:Y:S01]  /*14470*/  I2FP.F32.S32 R23, R23 ;  /* 0x0000001700177245 */ /* 0x000fe20000201400 */
[----:B------:R-:W-:Y:S01]  /*14480*/  FMUL.FTZ R20, R107, UR5 ;  /* 0x000000056b147c20 */ /* 0x000fe20008410000 */
[CC--:B------:R-:W-:Y:S01]  /*14490*/  ISETP.GE.AND P2, PT, R98.reuse, R3.reuse, PT ;  /* 0x000000036200720c */ /* 0x0c0fe20003f46270 */
[----:B------:R-:W-:Y:S01]  /*144a0*/  IMAD.U32 R107, RZ, RZ, UR4 ;  /* 0x00000004ff6b7e24 */ /* 0x000fe2000f8e00ff */
[-C--:B------:R-:W-:Y:S01]  /*144b0*/  ISETP.GE.AND P0, PT, R98, R0.reuse, PT ;  /* 0x000000006200720c */ /* 0x080fe20003f06270 */
[C---:B------:R-:W-:Y:S01]  /*144c0*/  FFMA.FTZ R172, R23.reuse, UR8, R172 ;  /* 0x0000000817ac7c23 */ /* 0x040fe200080100ac */
[CC--:B------:R-:W-:Y:S01]  /*144d0*/  ISETP.GE.AND P3, PT, R96.reuse, R3.reuse, PT ;  /* 0x000000036000720c */ /* 0x0c0fe20003f66270 */
[----:B------:R-:W-:Y:S01]  /*144e0*/  FFMA.FTZ R199, R23, UR8, R199 ;  /* 0x0000000817c77c23 */ /* 0x000fe200080100c7 */
[----:B------:R-:W-:Y:S01]  /*144f0*/  ISETP.GE.AND P5, PT, R96, R0, PT ;  /* 0x000000006000720c */ /* 0x000fe20003fa6270 */
[C---:B------:R-:W-:Y:S01]  /*14500*/  VIADD R23, R39.reuse, 0x89 ;  /* 0x0000008927177836 */ /* 0x040fe20000000000 */
[----:B------:R-:W-:Y:S01]  /*14510*/  I2FP.F32.S32 R98, R98 ;  /* 0x0000006200627245 */ /* 0x000fe20000201400 */
[----:B------:R1:W-:Y:S01]  /*14520*/  MUFU.TANH R67, R55 ;  /* 0x0000003700437308 */ /* 0x0003e20000002400 */
[----:B------:R-:W-:Y:S01]  /*14530*/  I2FP.F32.S32 R96, R96 ;  /* 0x0000006000607245 */ /* 0x000fe20000201400 */
[----:B------:R-:W-:Y:S01]  /*14540*/  IMAD.U32 R147, RZ, RZ, UR4 ;  /* 0x00000004ff937e24 */ /* 0x000fe2000f8e00ff */
[----:B-----5:R-:W-:Y:S01]  /*14550*/  FSEL R59, R172, -INF , !P4 ;  /* 0xff800000ac3b7808 */ /* 0x020fe20006000000 */
[C---:B------:R-:W-:Y:S01]  /*14560*/  FFMA.FTZ R35, R98.reuse, UR8, R201 ;  /* 0x0000000862237c23 */ /* 0x040fe200080100c9 */
[----:B------:R-:W-:Y:S01]  /*14570*/  FFMA.FTZ R202, R98, UR8, R202 ;  /* 0x0000000862ca7c23 */ /* 0x000fe200080100ca */
[C---:B------:R-:W-:Y:S01]  /*14580*/  FFMA.FTZ R207, R96.reuse, UR8, R207 ;  /* 0x0000000860cf7c23 */ /* 0x040fe200080100cf */
[----:B------:R-:W-:Y:S01]  /*14590*/  FFMA.FTZ R209, R96, UR8, R209 ;  /* 0x0000000860d17c23 */ /* 0x000fe200080100d1 */
[----:B------:R-:W-:Y:S01]  /*145a0*/  VIADD R96, R39, 0x99 ;  /* 0x0000009927607836 */ /* 0x000fe20000000000 */
[----:B------:R-:W-:Y:S01]  /*145b0*/  FSEL R226, R199, -INF , !P6 ;  /* 0xff800000c7e27808 */ /* 0x000fe20007000000 */
[----:B------:R-:W2:Y:S01]  /*145c0*/  MUFU.TANH R6, R6 ;  /* 0x0000000600067308 */ /* 0x000ea20000002400 */
[C---:B------:R-:W-:Y:S01]  /*145d0*/  ISETP.GE.AND P4, PT, R23.reuse, R3, PT ;  /* 0x000000031700720c */ /* 0x040fe20003f86270 */
[----:B------:R-:W-:Y:S01]  /*145e0*/  IMAD.U32 R172, RZ, RZ, UR4 ;  /* 0x00000004ffac7e24 */ /* 0x000fe2000f8e00ff */
[-C--:B------:R-:W-:Y:S01]  /*145f0*/  ISETP.GE.AND P6, PT, R23, R0.reuse, PT ;  /* 0x000000001700720c */ /* 0x080fe20003fc6270 */
[----:B------:R-:W-:Y:S01]  /*14600*/  IMAD.U32 R201, RZ, RZ, UR4 ;  /* 0x00000004ffc97e24 */ /* 0x000fe2000f8e00ff */
[----:B------:R-:W-:Y:S01]  /*14610*/  FSEL R35, R35, -INF , !P2 ;  /* 0xff80000023237808 */ /* 0x000fe20005000000 */
[----:B------:R-:W-:Y:S01]  /*14620*/  IMAD.U32 R199, RZ, RZ, UR4 ;  /* 0x00000004ffc77e24 */ /* 0x000fe2000f8e00ff */
[----:B------:R-:W-:Y:S01]  /*14630*/  FSEL R222, R202, -INF , !P0 ;  /* 0xff800000cade7808 */ /* 0x000fe20004000000 */
[----:B------:R5:W-:Y:S01]  /*14640*/  MUFU.TANH R98, R51 ;  /* 0x0000003300627308 */ /* 0x000be20000002400 */
[----:B-1----:R-:W-:Y:S01]  /*14650*/  FSEL R55, R207, -INF , !P3 ;  /* 0xff800000cf377808 */ /* 0x002fe20005800000 */
[----:B------:R-:W-:Y:S01]  /*14660*/  IMAD.U32 R207, RZ, RZ, UR4 ;  /* 0x00000004ffcf7e24 */ /* 0x000fe2000f8e00ff */
[----:B------:R-:W-:Y:S01]  /*14670*/  FSEL R218, R209, -INF , !P5 ;  /* 0xff800000d1da7808 */ /* 0x000fe20006800000 */
[----:B------:R-:W-:Y:S01]  /*14680*/  IMAD.U32 R146, RZ, RZ, UR4 ;  /* 0x00000004ff927e24 */ /* 0x000fe2000f8e00ff */
[----:B------:R-:W-:Y:S01]  /*14690*/  I2FP.F32.S32 R23, R23 ;  /* 0x0000001700177245 */ /* 0x000fe20000201400 */
[----:B------:R-:W-:Y:S01]  /*146a0*/  IMAD.U32 R134, RZ, RZ, UR4 ;  /* 0x00000004ff867e24 */ /* 0x000fe2000f8e00ff */
[CC--:B------:R-:W-:Y:S01]  /*146b0*/  ISETP.GE.AND P2, PT, R104.reuse, R3.reuse, PT ;  /* 0x000000036800720c */ /* 0x0c0fe20003f46270 */
[----:B------:R-:W1:Y:S01]  /*146c0*/  MUFU.TANH R61, R61 ;  /* 0x0000003d003d7308 */ /* 0x000e620000002400 */
[-C--:B------:R-:W-:Y:S01]  /*146d0*/  ISETP.GE.AND P0, PT, R104, R0.reuse, PT ;  /* 0x000000006800720c */ /* 0x080fe20003f06270 */
[C---:B------:R-:W-:Y:S01]  /*146e0*/  FFMA.FTZ R33, R23.reuse, UR8, R210 ;  /* 0x0000000817217c23 */ /* 0x040fe200080100d2 */
[CC--:B------:R-:W-:Y:S01]  /*146f0*/  ISETP.GE.AND P3, PT, R96.reuse, R3.reuse, PT ;  /* 0x000000036000720c */ /* 0x0c0fe20003f66270 */
[----:B------:R-:W-:Y:S01]  /*14700*/  FFMA.FTZ R141, R23, UR8, R141 ;  /* 0x00000008178d7c23 */ /* 0x000fe2000801008d */
[----:B------:R-:W-:Y:S01]  /*14710*/  ISETP.GE.AND P5, PT, R96, R0, PT ;  /* 0x000000006000720c */ /* 0x000fe20003fa6270 */
[----:B------:R-:W-:Y:S01]  /*14720*/  VIADD R23, R39, 0xa1 ;  /* 0x000000a127177836 */ /* 0x000fe20000000000 */
[----:B------:R-:W-:Y:S01]  /*14730*/  I2FP.F32.S32 R104, R104 ;  /* 0x0000006800687245 */ /* 0x000fe20000201400 */
[----:B------:R-:W-:Y:S01]  /*14740*/  MUFU.TANH R34, R60 ;  /* 0x0000003c00227308 */ /* 0x000fe20000002400 */
[----:B------:R-:W-:Y:S01]  /*14750*/  I2FP.F32.S32 R96, R96 ;  /* 0x0000006000607245 */ /* 0x000fe20000201400 */
[----:B------:R-:W-:Y:S01]  /*14760*/  IMAD.U32 R210, RZ, RZ, UR4 ;  /* 0x00000004ffd27e24 */ /* 0x000fe2000f8e00ff */
[----:B------:R-:W-:Y:S01]  /*14770*/  FSEL R33, R33, -INF , !P4 ;  /* 0xff80000021217808 */ /* 0x000fe20006000000 */
[C---:B------:R-:W-:Y:S01]  /*14780*/  FFMA.FTZ R137, R104.reuse, UR8, R137 ;  /* 0x0000000868897c23 */ /* 0x040fe20008010089 */
[----:B------:R-:W-:Y:S01]  /*14790*/  FFMA.FTZ R138, R104, UR8, R138 ;  /* 0x00000008688a7c23 */ /* 0x000fe2000801008a */
[C---:B------:R-:W-:Y:S01]  /*147a0*/  FFMA.FTZ R31, R96.reuse, UR8, R139 ;  /* 0x00000008601f7c23 */ /* 0x040fe2000801008b */
[----:B----4-:R-:W-:Y:S01]  /*147b0*/  FFMA.FTZ R142, R96, UR8, R142 ;  /* 0x00000008608e7c23 */ /* 0x010fe2000801008e */
[----:B------:R-:W-:Y:S01]  /*147c0*/  VIADD R96, R39, 0xa9 ;  /* 0x000000a927607836 */ /* 0x000fe20000000000 */
[----:B------:R-:W-:Y:S01]  /*147d0*/  FSEL R212, R141, -INF , !P6 ;  /* 0xff8000008dd47808 */ /* 0x000fe20007000000 */
[----:B------:R4:W-:Y:S01]  /*147e0*/  MUFU.TANH R60, R40 ;  /* 0x00000028003c7308 */ /* 0x0009e20000002400 */
[----:B------:R-:W-:Y:S01]  /*147f0*/  ISETP.GE.AND P4, PT, R23, R3, PT ;  /* 0x000000031700720c */ /* 0x000fe20003f86270 */
[----:B------:R-:W-:Y:S01]  /*14800*/  VIADD R104, R39, 0xb1 ;  /* 0x000000b127687836 */ /* 0x000fe20000000000 */
[-C--:B------:R-:W-:Y:S01]  /*14810*/  ISETP.GE.AND P6, PT, R23, R0.reuse, PT ;  /* 0x000000001700720c */ /* 0x080fe20003fc6270 */
[----:B------:R-:W-:Y:S01]  /*14820*/  IMAD.U32 R126, RZ, RZ, UR4 ;  /* 0x00000004ff7e7e24 */ /* 0x000fe2000f8e00ff */
[----:B-----5:R-:W-:Y:S01]  /*14830*/  FSEL R51, R137, -INF , !P2 ;  /* 0xff80000089337808 */ /* 0x020fe20005000000 */
[----:B------:R-:W-:Y:S01]  /*14840*/  IMAD.U32 R141, RZ, RZ, UR4 ;  /* 0x00000004ff8d7e24 */ /* 0x000fe2000f8e00ff */
[----:B------:R-:W-:Y:S01]  /*14850*/  FSEL R202, R138, -INF , !P0 ;  /* 0xff8000008aca7808 */ /* 0x000fe20004000000 */
[----:B------:R-:W-:Y:S01]  /*14860*/  MUFU.TANH R44, R44 ;  /* 0x0000002c002c7308 */ /* 0x000fe20000002400 */
[----:B------:R-:W-:Y:S01]  /*14870*/  I2FP.F32.S32 R23, R23 ;  /* 0x0000001700177245 */ /* 0x000fe20000201400 */
[----:B------:R-:W-:Y:S01]  /*14880*/  IMAD.U32 R139, RZ, RZ, UR4 ;  /* 0x00000004ff8b7e24 */ /* 0x000fe2000f8e00ff */
[CC--:B------:R-:W-:Y:S01]  /*14890*/  ISETP.GE.AND P2, PT, R96.reuse, R3.reuse, PT ;  /* 0x000000036000720c */ /* 0x0c0fe20003f46270 */
[----:B------:R-:W-:Y:S01]  /*148a0*/  IMAD.U32 R137, RZ, RZ, UR4 ;  /* 0x00000004ff897e24 */ /* 0x000fe2000f8e00ff */
[----:B------:R-:W-:Y:S01]  /*148b0*/  ISETP.GE.AND P0, PT, R96, R0, PT ;  /* 0x000000006000720c */ /* 0x000fe20003f06270 */
[C---:B---3--:R-:W-:Y:S01]  /*148c0*/  FFMA.FTZ R124, R23.reuse, UR8, R124 ;  /* 0x00000008177c7c23 */ /* 0x048fe2000801007c */
[----:B------:R-:W-:Y:S01]  /*148d0*/  I2FP.F32.S32 R96, R96 ;  /* 0x0000006000607245 */ /* 0x000fe20000201400 */
[----:B------:R-:W-:Y:S01]  /*148e0*/  FFMA.FTZ R132, R23, UR8, R58 ;  /* 0x0000000817847c23 */ /* 0x000fe2000801003a */
[----:B----4-:R-:W-:Y:S01]  /*148f0*/  FMUL.FTZ R40, R101, UR5 ;  /* 0x0000000565287c20 */ /* 0x010fe20008410000 */
[----:B------:R-:W-:Y:S01]  /*14900*/  VIADD R101, R39, 0xb9 ;  /* 0x000000b927657836 */ /* 0x000fe20000000000 */
[----:B------:R3:W-:Y:S01]  /*14910*/  MUFU.TANH R58, R29 ;  /* 0x0000001d003a7308 */ /* 0x0007e20000002400 */
[C---:B------:R-:W-:Y:S01]  /*14920*/  FFMA.FTZ R27, R96.reuse, UR8, R53 ;  /* 0x00000008601b7c23 */ /* 0x040fe20008010035 */
[----:B--2---:R-:W-:Y:S01]  /*14930*/  FFMA.FTZ R6, R96, UR8, R6 ;  /* 0x0000000860067c23 */ /* 0x004fe20008010006 */
[----:B------:R-:W-:Y:S01]  /*14940*/  FSEL R132, R132, -INF , !P6 ;  /* 0xff80000084847808 */ /* 0x000fe20007000000 */
[----:B------:R-:W-:Y:S01]  /*14950*/  FMUL.FTZ R83, R83, UR5 ;  /* 0x0000000553537c20 */ /* 0x000fe20008410000 */
[-C--:B------:R-:W-:Y:S01]  /*14960*/  ISETP.GE.AND P6, PT, R101, R0.reuse, PT ;  /* 0x000000006500720c */ /* 0x080fe20003fc6270 */
[----:B------:R-:W-:Y:S01]  /*14970*/  FMUL.FTZ R73, R73, UR5 ;  /* 0x0000000549497c20 */ /* 0x000fe20008410000 */
[----:B------:R-:W-:Y:S01]  /*14980*/  FSEL R27, R27, -INF , !P2 ;  /* 0xff8000001b1b7808 */ /* 0x000fe20005000000 */
[----:B------:R2:W-:Y:S01]  /*14990*/  MUFU.TANH R53, R38 ;  /* 0x0000002600357308 */ /* 0x0005e20000002400 */
[-C--:B------:R-:W-:Y:S01]  /*149a0*/  ISETP.GE.AND P2, PT, R99, R3.reuse, PT ;  /* 0x000000036300720c */ /* 0x080fe20003f46270 */
[----:B------:R-:W-:Y:S01]  /*149b0*/  FMUL.FTZ R75, R75, UR5 ;  /* 0x000000054b4b7c20 */ /* 0x000fe20008410000 */
[----:B------:R-:W-:Y:S01]  /*149c0*/  FSEL R31, R31, -INF , !P3 ;  /* 0xff8000001f1f7808 */ /* 0x000fe20005800000 */
[----:B------:R-:W-:Y:S01]  /*149d0*/  FMUL.FTZ R71, R71, UR5 ;  /* 0x0000000547477c20 */ /* 0x000fe20008410000 */
[----:B------:R-:W-:Y:S01]  /*149e0*/  FSEL R144, R142, -INF , !P5 ;  /* 0xff8000008e907808 */ /* 0x000fe20006800000 */
[----:B------:R-:W-:Y:S01]  /*149f0*/  IMAD.U32 R142, RZ, RZ, UR4 ;  /* 0x00000004ff8e7e24 */ /* 0x000fe2000f8e00ff */
[-C--:B------:R-:W-:Y:S01]  /*14a00*/  ISETP.GE.AND P3, PT, R104, R3.reuse, PT ;  /* 0x000000036800720c */ /* 0x080fe20003f66270 */
[----:B------:R-:W-:Y:S01]  /*14a10*/  MUFU.TANH R41, R41 ;  /* 0x0000002900297308 */ /* 0x000fe20000002400 */
[----:B---3--:R-:W-:Y:S01]  /*14a20*/  FSEL R29, R124, -INF , !P4 ;  /* 0xff8000007c1d7808 */ /* 0x008fe20006000000 */
[----:B------:R-:W-:Y:S01]  /*14a30*/  FMUL.FTZ R119, R119, UR5 ;  /* 0x0000000577777c20 */ /* 0x000fe20008410000 */
[----:B------:R-:W-:Y:S01]  /*14a40*/  FSEL R124, R6, -INF , !P0 ;  /* 0xff800000067c7808 */ /* 0x000fe20004000000 */
[----:B------:R-:W-:Y:S01]  /*14a50*/  FMUL.FTZ R116, R116, UR5 ;  /* 0x0000000574747c20 */ /* 0x000fe20008410000 */
[----:B------:R-:W-:Y:S01]  /*14a60*/  ISETP.GE.AND P4, PT, R101, R3, PT ;  /* 0x000000036500720c */ /* 0x000fe20003f86270 */
[----:B------:R-:W-:Y:S01]  /*14a70*/  FMUL.FTZ R100, R100, UR5 ;  /* 0x0000000564647c20 */ /* 0x000fe20008410000 */
[-C--:B------:R-:W-:Y:S01]  /*14a80*/  ISETP.GE.AND P0, PT, R99, R0.reuse, PT ;  /* 0x000000006300720c */ /* 0x080fe20003f06270 */
[----:B------:R-:W3:Y:S01]  /*14a90*/  MUFU.TANH R42, R42 ;  /* 0x0000002a002a7308 */ /* 0x000ee20000002400 */
[----:B------:R-:W-:Y:S01]  /*14aa0*/  I2FP.F32.S32 R101, R101 ;  /* 0x0000006500657245 */ /* 0x000fe20000201400 */
[----:B------:R-:W-:Y:S01]  /*14ab0*/  FMUL.FTZ R84, R84, UR5 ;  /* 0x0000000554547c20 */ /* 0x000fe20008410000 */
[----:B------:R-:W-:Y:S01]  /*14ac0*/  I2FP.F32.S32 R99, R99 ;  /* 0x0000006300637245 */ /* 0x000fe20000201400 */
[----:B------:R-:W-:Y:S01]  /*14ad0*/  FMUL.FTZ R76, R76, UR5 ;  /* 0x000000054c4c7c20 */ /* 0x000fe20008410000 */
[----:B------:R-:W-:Y:S01]  /*14ae0*/  ISETP.GE.AND P5, PT, R104, R0, PT ;  /* 0x000000006800720c */ /* 0x000fe20003fa6270 */
[C---:B------:R-:W-:Y:S01]  /*14af0*/  FFMA.FTZ R23, R101.reuse, UR8, R24 ;  /* 0x0000000865177c23 */ /* 0x040fe20008010018 */
[----:B------:R-:W-:Y:S01]  /*14b00*/  I2FP.F32.S32 R104, R104 ;  /* 0x0000006800687245 */ /* 0x000fe20000201400 */
[----:B------:R-:W-:Y:S01]  /*14b10*/  FFMA.FTZ R19, R101, UR8, R19 ;  /* 0x0000000865137c23 */ /* 0x000fe20008010013 */
[C---:B------:R-:W-:Y:S01]  /*14b20*/  FFMA.FTZ R2, R99.reuse, UR8, R2 ;  /* 0x0000000863027c23 */ /* 0x040fe20008010002 */
[----:B--2---:R-:W-:Y:S01]  /*14b30*/  FFMA.FTZ R38, R99, UR8, R43 ;  /* 0x0000000863267c23 */ /* 0x004fe2000801002b */
[----:B------:R-:W-:-:S02]  /*14b40*/  VIADD R99, R39, 0xd1 ;  /* 0x000000d127637836 */ /* 0x000fc40000000000 */
[C---:B-1----:R-:W-:Y:S01]  /*14b50*/  FFMA.FTZ R61, R104.reuse, UR8, R61 ;  /* 0x00000008683d7c23 */ /* 0x042fe2000801003d */
[----:B------:R-:W-:Y:S01]  /*14b60*/  FFMA.FTZ R104, R104, UR8, R11 ;  /* 0x0000000868687c23 */ /* 0x000fe2000801000b */
[----:B------:R-:W-:Y:S01]  /*14b70*/  VIADD R24, R39, 0xc9 ;  /* 0x000000c927187836 */ /* 0x000fe20000000000 */
[----:B------:R-:W-:Y:S01]  /*14b80*/  FSEL R23, R23, -INF , !P4 ;  /* 0xff80000017177808 */ /* 0x000fe20006000000 */
[----:B------:R1:W2:Y:S01]  /*14b90*/  MUFU.TANH R11, R25 ;  /* 0x00000019000b7308 */ /* 0x0002a20000002400 */
[----:B------:R-:W-:Y:S01]  /*14ba0*/  FSEL R96, R19, -INF , !P6 ;  /* 0xff80000013607808 */ /* 0x000fe20007000000 */
[----:B------:R-:W-:Y:S01]  /*14bb0*/  VIADD R43, R39, 0xd9 ;  /* 0x000000d9272b7836 */ /* 0x000fe20000000000 */
[C---:B------:R-:W-:Y:S01]  /*14bc0*/  ISETP.GE.AND P4, PT, R99.reuse, R3, PT ;  /* 0x000000036300720c */ /* 0x040fe20003f86270 */
[----:B------:R-:W-:Y:S01]  /*14bd0*/  IMAD.U32 R101, RZ, RZ, UR4 ;  /* 0x00000004ff657e24 */ /* 0x000fe2000f8e00ff */
[-C--:B------:R-:W-:Y:S01]  /*14be0*/  ISETP.GE.AND P6, PT, R99, R0.reuse, PT ;  /* 0x000000006300720c */ /* 0x080fe20003fc6270 */
[----:B------:R-:W-:Y:S01]  /*14bf0*/  FMUL.FTZ R68, R68, UR5 ;  /* 0x0000000544447c20 */ /* 0x000fe20008410000 */
[----:B------:R-:W-:Y:S01]  /*14c00*/  I2FP.F32.S32 R99, R99 ;  /* 0x0000006300637245 */ /* 0x000fe20000201400 */
[----:B------:R4:W-:Y:S01]  /*14c10*/  MUFU.TANH R6, R21 ;  /* 0x0000001500067308 */ /* 0x0009e20000002400 */
[----:B------:R-:W-:Y:S01]  /*14c20*/  FSEL R104, R104, -INF , !P5 ;  /* 0xff80000068687808 */ /* 0x000fe20006800000 */
[----:B------:R-:W-:Y:S01]  /*14c30*/  FMUL.FTZ R114, R114, UR5 ;  /* 0x0000000572727c20 */ /* 0x000fe20008410000 */
[-C--:B------:R-:W-:Y:S01]  /*14c40*/  ISETP.GE.AND P5, PT, R24, R0.reuse, PT ;  /* 0x000000001800720c */ /* 0x080fe20003fa6270 */
[----:B---3--:R-:W-:Y:S01]  /*14c50*/  FFMA.FTZ R42, R99, UR8, R42 ;  /* 0x00000008632a7c23 */ /* 0x008fe2000801002a */
[----:B------:R-:W-:Y:S01]  /*14c60*/  FSEL R38, R38, -INF , !P0 ;  /* 0xff80000026267808 */ /* 0x000fe20004000000 */
[----:B------:R-:W-:Y:S01]  /*14c70*/  FMUL.FTZ R102, R102, UR5 ;  /* 0x0000000566667c20 */ /* 0x000fe20008410000 */
[----:B------:R-:W-:Y:S01]  /*14c80*/  ISETP.GE.AND P0, PT, R43, R0, PT ;  /* 0x000000002b00720c */ /* 0x000fe20003f06270 */
[----:B------:R3:W-:Y:S01]  /*14c90*/  MUFU.TANH R109, R37 ;  /* 0x00000025006d7308 */ /* 0x0007e20000002400 */
[----:B-1----:R-:W-:Y:S01]  /*14ca0*/  FSEL R25, R61, -INF , !P3 ;  /* 0xff8000003d197808 */ /* 0x002fe20005800000 */
[----:B------:R-:W-:Y:S01]  /*14cb0*/  FFMA.FTZ R61, R99, UR8, R44 ;  /* 0x00000008633d7c23 */ /* 0x000fe2000801002c */
[-C--:B------:R-:W-:Y:S01]  /*14cc0*/  ISETP.GE.AND P3, PT, R24, R3.reuse, PT ;  /* 0x000000031800720c */ /* 0x080fe20003f66270 */
[----:B------:R-:W-:Y:S01]  /*14cd0*/  VIADD R44, R39, 0xe1 ;  /* 0x000000e1272c7836 */ /* 0x000fe20000000000 */
[----:B------:R-:W-:Y:S01]  /*14ce0*/  I2FP.F32.S32 R24, R24 ;  /* 0x0000001800187245 */ /* 0x000fe20000201400 */
[----:B------:R-:W-:Y:S01]  /*14cf0*/  IMAD.U32 R99, RZ, RZ, UR4 ;  /* 0x00000004ff637e24 */ /* 0x000fe2000f8e00ff */
[----:B------:R-:W-:Y:S01]  /*14d00*/  LOP3.LUT R219, R219, 0x70, R7, 0xfe, !PT ;  /* 0x00000070dbdb7812 */ /* 0x000fe200078efe07 */
[----:B------:R-:W-:Y:S01]  /*14d10*/  MUFU.TANH R122, R122 ;  /* 0x0000007a007a7308 */ /* 0x000fe20000002400 */
[----:B----4-:R-:W-:Y:S01]  /*14d20*/  FSEL R21, R2, -INF , !P2 ;  /* 0xff80000002157808 */ /* 0x010fe20005000000 */
[----:B------:R-:W-:Y:S01]  /*14d30*/  FFMA.FTZ R19, R24, UR8, R67 ;  /* 0x0000000818137c23 */ /* 0x000fe20008010043 */
[----:B------:R-:W-:Y:S01]  /*14d40*/  ISETP.GE.AND P2, PT, R43, R3, PT ;  /* 0x000000032b00720c */ /* 0x000fe20003f46270 */
[----:B------:R-:W-:Y:S01]  /*14d50*/  FMUL.FTZ R74, R74, UR5 ;  /* 0x000000054a4a7c20 */ /* 0x000fe20008410000 */
[----:B------:R-:W-:Y:S01]  /*14d60*/  I2FP.F32.S32 R2, R43 ;  /* 0x0000002b00027245 */ /* 0x000fe20000201400 */
[----:B------:R-:W-:Y:S01]  /*14d70*/  FMUL.FTZ R90, R90, UR5 ;  /* 0x000000055a5a7c20 */ /* 0x000fe20008410000 */
[----:B------:R-:W-:Y:S01]  /*14d80*/  FSEL R19, R19, -INF , !P3 ;  /* 0xff80000013137808 */ /* 0x000fe20005800000 */
[----:B------:R1:W-:Y:S01]  /*14d90*/  MUFU.TANH R43, R17 ;  /* 0x00000011002b7308 */ /* 0x0003e20000002400 */
[----:B---3--:R-:W-:Y:S01]  /*14da0*/  FFMA.FTZ R37, R24, UR8, R98 ;  /* 0x0000000818257c23 */ /* 0x008fe20008010062 */
[----:B------:R-:W-:Y:S01]  /*14db0*/  ISETP.GE.AND P3, PT, R44, R3, PT ;  /* 0x000000032c00720c */ /* 0x000fe20003f66270 */
[----:B------:R-:W-:Y:S01]  /*14dc0*/  IMAD.U32 R98, RZ, RZ, UR4 ;  /* 0x00000004ff627e24 */ /* 0x000fe2000f8e00ff */
[--C-:B------:R-:W-:Y:S01]  /*14dd0*/  LOP3.LUT R217, R217, 0x78, R7.reuse, 0xfe, !PT ;  /* 0x00000078d9d97812 */ /* 0x100fe200078efe07 */
[----:B------:R-:W-:Y:S01]  /*14de0*/  FMUL.FTZ R86, R86, UR5 ;  /* 0x0000000556567c20 */ /* 0x000fe20008410000 */
[----:B------:R-:W-:Y:S01]  /*14df0*/  FSEL R37, R37, -INF , !P5 ;  /* 0xff80000025257808 */ /* 0x000fe20006800000 */
[----:B------:R-:W-:Y:S01]  /*14e00*/  FMUL.FTZ R82, R82, UR5 ;  /* 0x0000000552527c20 */ /* 0x000fe20008410000 */
[----:B------:R3:W4:Y:S01]  /*14e10*/  MUFU.TANH R24, R36 ;  /* 0x0000002400187308 */ /* 0x0007220000002400 */
[----:B------:R-:W-:Y:S01]  /*14e20*/  ISETP.GE.AND P5, PT, R44, R0, PT ;  /* 0x000000002c00720c */ /* 0x000fe20003fa6270 */
[----:B------:R-:W-:Y:S01]  /*14e30*/  FMUL.FTZ R78, R78, UR5 ;  /* 0x000000054e4e7c20 */ /* 0x000fe20008410000 */
[--C-:B------:R-:W-:Y:S01]  /*14e40*/  LOP3.LUT R216, R216, 0x88, R7.reuse, 0xfe, !PT ;  /* 0x00000088d8d87812 */ /* 0x100fe200078efe07 */
[----:B------:R-:W-:Y:S01]  /*14e50*/  FMUL.FTZ R118, R118, UR5 ;  /* 0x0000000576767c20 */ /* 0x000fe20008410000 */
[--C-:B------:R-:W-:Y:S01]  /*14e60*/  LOP3.LUT R172, R172, 0x98, R7.reuse, 0xfe, !PT ;  /* 0x00000098acac7812 */ /* 0x100fe200078efe07 */
[----:B------:R-:W-:Y:S01]  /*14e70*/  FMUL.FTZ R110, R110, UR5 ;  /* 0x000000056e6e7c20 */ /* 0x000fe20008410000 */
[--C-:B------:R-:W-:Y:S01]  /*14e80*/  LOP3.LUT R99, R99, 0xb8, R7.reuse, 0xfe, !PT ;  /* 0x000000b863637812 */ /* 0x100fe200078efe07 */
[----:B------:R5:W-:Y:S01]  /*14e90*/  MUFU.TANH R45, R50 ;  /* 0x00000032002d7308 */ /* 0x000be20000002400 */
[----:B-1----:R-:W-:Y:S01]  /*14ea0*/  FSEL R17, R61, -INF , !P4 ;  /* 0xff8000003d117808 */ /* 0x002fe20006000000 */
[----:B------:R-:W-:Y:S01]  /*14eb0*/  FMUL.FTZ R70, R70, UR5 ;  /* 0x0000000546467c20 */ /* 0x000fe20008410000 */
[----:B------:R-:W-:Y:S01]  /*14ec0*/  LOP3.LUT R98, R98, 0xd0, R7, 0xfe, !PT ;  /* 0x000000d062627812 */ /* 0x000fe200078efe07 */
[----:B------:R-:W-:-:S04]  /*14ed0*/  DEPBAR.LE SB0, 0x0 ;  /* 0x000080000000791a */ /* 0x000fc80000000000 */
[----:B------:R1:W-:Y:S01]  /*14ee0*/  MUFU.TANH R32, R49 ;  /* 0x0000003100207308 */ /* 0x0003e20000002400 */
[----:B---3--:R-:W-:Y:S01]  /*14ef0*/  I2FP.F32.S32 R36, R44 ;  /* 0x0000002c00247245 */ /* 0x008fe20000201400 */
[C---:B------:R-:W-:Y:S01]  /*14f00*/  FFMA.FTZ R44, R2.reuse, UR8, R41 ;  /* 0x00000008022c7c23 */ /* 0x040fe20008010029 */
[----:B------:R-:W-:Y:S01]  /*14f10*/  FFMA.FTZ R2, R2, UR8, R58 ;  /* 0x0000000802027c23 */ /* 0x000fe2000801003a */
[----:B------:R-:W-:Y:S01]  /*14f20*/  VIADD R58, R39, 0xe9 ;  /* 0x000000e9273a7836 */ /* 0x000fe20000000000 */
[----:B------:R-:W-:Y:S01]  /*14f30*/  LOP3.LUT R207, R207, 0xd8, R7, 0xfe, !PT ;  /* 0x000000d8cfcf7812 */ /* 0x000fe200078efe07 */
[C---:B------:R-:W-:Y:S01]  /*14f40*/  FFMA.FTZ R67, R36.reuse, UR8, R53 ;  /* 0x0000000824437c23 */ /* 0x040fe20008010035 */
[----:B------:R-:W-:Y:S02]  /*14f50*/  VIADD R53, R39, 0xf1 ;  /* 0x000000f127357836 */ /* 0x000fe40000000000 */
[----:B--2---:R-:W-:Y:S01]  /*14f60*/  FFMA.FTZ R41, R36, UR8, R11 ;  /* 0x0000000824297c23 */ /* 0x004fe2000801000b */
[----:B------:R-:W-:Y:S01]  /*14f70*/  FSEL R11, R44, -INF , !P2 ;  /* 0xff8000002c0b7808 */ /* 0x000fe20005000000 */
[----:B------:R2:W-:Y:S01]  /*14f80*/  MUFU.TANH R220, R123 ;  /* 0x0000007b00dc7308 */ /* 0x0005e20000002400 */
[----:B------:R-:W-:Y:S01]  /*14f90*/  FSEL R2, R2, -INF , !P0 ;  /* 0xff80000002027808 */ /* 0x000fe20004000000 */
[----:B-----5:R-:W-:Y:S01]  /*14fa0*/  FMUL.FTZ R50, R22, UR5 ;  /* 0x0000000516327c20 */ /* 0x020fe20008410000 */
[----:B------:R-:W-:Y:S01]  /*14fb0*/  I2FP.F32.S32 R61, R53 ;  /* 0x00000035003d7245 */ /* 0x000fe20000201400 */
[----:B------:R-:W-:Y:S01]  /*14fc0*/  FMUL.FTZ R22, R105, UR5 ;  /* 0x0000000569167c20 */ /* 0x000fe20008410000 */
[----:B------:R-:W-:Y:S01]  /*14fd0*/  FSEL R36, R42, -INF , !P6 ;  /* 0xff8000002a247808 */ /* 0x000fe20007000000 */
[----:B------:R-:W-:Y:S01]  /*14fe0*/  IMAD.U32 R105, RZ, RZ, UR4 ;  /* 0x00000004ff697e24 */ /* 0x000fe2000f8e00ff */
[-C--:B------:R-:W-:Y:S01]  /*14ff0*/  ISETP.GE.AND P2, PT, R53, R3.reuse, PT ;  /* 0x000000033500720c */ /* 0x080fe20003f46270 */
[----:B----4-:R-:W-:Y:S01]  /*15000*/  FFMA.FTZ R42, R61, UR8, R24 ;  /* 0x000000083d2a7c23 */ /* 0x010fe20008010018 */
[-C--:B------:R-:W-:Y:S01]  /*15010*/  ISETP.GE.AND P0, PT, R53, R0.reuse, PT ;  /* 0x000000003500720c */ /* 0x080fe20003f06270 */
[----:B------:R-:W-:Y:S01]  /*15020*/  FFMA.FTZ R43, R61, UR8, R43 ;  /* 0x000000083d2b7c23 */ /* 0x000fe2000801002b */
[C---:B------:R-:W-:Y:S01]  /*15030*/  ISETP.GE.AND P4, PT, R58.reuse, R3, PT ;  /* 0x000000033a00720c */ /* 0x040fe20003f86270 */
[----:B------:R3:W-:Y:S01]  /*15040*/  MUFU.TANH R61, R115 ;  /* 0x00000073003d7308 */ /* 0x0007e20000002400 */
[----:B------:R-:W-:Y:S01]  /*15050*/  ISETP.GE.AND P6, PT, R58, R0, PT ;  /* 0x000000003a00720c */ /* 0x000fe20003fc6270 */
[----:B-1----:R-:W-:Y:S01]  /*15060*/  FMUL.FTZ R49, R16, UR5 ;  /* 0x0000000510317c20 */ /* 0x002fe20008410000 */
[----:B------:R-:W-:Y:S01]  /*15070*/  I2FP.F32.S32 R53, R39 ;  /* 0x0000002700357245 */ /* 0x000fe20000201400 */
[----:B------:R-:W-:Y:S01]  /*15080*/  FMUL.FTZ R16, R103, UR5 ;  /* 0x0000000567107c20 */ /* 0x000fe20008410000 */
[----:B------:R-:W-:Y:S01]  /*15090*/  I2FP.F32.S32 R58, R58 ;  /* 0x0000003a003a7245 */ /* 0x000fe20000201400 */
[----:B------:R-:W-:Y:S01]  /*150a0*/  IMAD.U32 R103, RZ, RZ, UR4 ;  /* 0x00000004ff677e24 */ /* 0x000fe2000f8e00ff */
[----:B--2---:R-:W-:Y:S01]  /*150b0*/  LOP3.LUT R123, R117, 0xa0, R7, 0xfe, !PT ;  /* 0x000000a0757b7812 */ /* 0x004fe200078efe07 */
[----:B------:R-:W-:Y:S01]  /*150c0*/  FFMA.FTZ R24, R53, UR8, R122 ;  /* 0x0000000835187c23 */ /* 0x000fe2000801007a */
[----:B------:R-:W-:-:S02]  /*150d0*/  IMAD.U32 R122, RZ, RZ, UR4 ;  /* 0x00000004ff7a7e24 */ /* 0x000fc4000f8e00ff */
[C---:B------:R-:W-:Y:S01]  /*150e0*/  FFMA.FTZ R109, R58.reuse, UR8, R109 ;  /* 0x000000083a6d7c23 */ /* 0x040fe2000801006d */
[----:B------:R-:W-:Y:S01]  /*150f0*/  FFMA.FTZ R44, R58, UR8, R6 ;  /* 0x000000083a2c7c23 */ /* 0x000fe20008010006 */
[----:B------:R1:W-:Y:S01]  /*15100*/  MUFU.TANH R53, R120 ;  /* 0x0000007800357308 */ /* 0x0003e20000002400 */
[----:B------:R-:W-:Y:S01]  /*15110*/  IMAD.U32 R6, RZ, RZ, UR4 ;  /* 0x00000004ff067e24 */ /* 0x000fe2000f8e00ff */
[--C-:B------:R-:W-:Y:S01]  /*15120*/  LOP3.LUT R103, R103, 0x90, R7.reuse, 0xfe, !PT ;  /* 0x0000009067677812 */ /* 0x100fe200078efe07 */
[----:B------:R-:W-:Y:S01]  /*15130*/  IMAD.U32 R58, RZ, RZ, UR4 ;  /* 0x00000004ff3a7e24 */ /* 0x000fe2000f8e00ff */
[--C-:B------:R-:W-:Y:S02]  /*15140*/  LOP3.LUT R105, R105, 0xb0, R7.reuse, 0xfe, !PT ;  /* 0x000000b069697812 */ /* 0x100fe400078efe07 */
[--C-:B---3--:R-:W-:Y:S02]  /*15150*/  LOP3.LUT R115, R101, 0xc8, R7.reuse, 0xfe, !PT ;  /* 0x000000c865737812 */ /* 0x108fe400078efe07 */
[----:B------:R-:W-:Y:S01]  /*15160*/  LOP3.LUT R101, R142, 0x18, R7, 0xfe, !PT ;  /* 0x000000188e657812 */ /* 0x000fe200078efe07 */
[----:B------:R-:W-:Y:S01]  /*15170*/  MUFU.TANH R225, R225 ;  /* 0x000000e100e17308 */ /* 0x000fe20000002400 */
[----:B------:R-:W-:-:S02]  /*15180*/  LOP3.LUT R142, R7, UR4, RZ, 0xfc, !PT ;  /* 0x00000004078e7c12 */ /* 0x000fc4000f8efcff */
[--C-:B------:R-:W-:Y:S02]  /*15190*/  LOP3.LUT R122, R122, 0xc0, R7.reuse, 0xfe, !PT ;  /* 0x000000c07a7a7812 */ /* 0x100fe400078efe07 */
[--C-:B------:R-:W-:Y:S01]  /*151a0*/  LOP3.LUT R201, R201, 0xe0, R7.reuse, 0xfe, !PT ;  /* 0x000000e0c9c97812 */ /* 0x100fe200078efe07 */
[C---:B------:R-:W-:Y:S01]  /*151b0*/  VIADD R15, R142.reuse, 0x1 ;  /* 0x000000018e0f7836 */ /* 0x040fe20000000000 */
[--C-:B------:R-:W-:Y:S01]  /*151c0*/  LOP3.LUT R199, R199, 0xe8, R7.reuse, 0xfe, !PT ;  /* 0x000000e8c7c77812 */ /* 0x100fe200078efe07 */
[----:B-1----:R-:W-:Y:S01]  /*151d0*/  IMAD.U32 R120, RZ, RZ, UR4 ;  /* 0x00000004ff787e24 */ /* 0x002fe2000f8e00ff */
[----:B------:R-:W-:Y:S01]  /*151e0*/  MUFU.TANH R13, R13 ;  /* 0x0000000d000d7308 */ /* 0x000fe20000002400 */
[--C-:B------:R-:W-:Y:S01]  /*151f0*/  LOP3.LUT R147, R147, 0xf0, R7.reuse, 0xfe, !PT ;  /* 0x000000f093937812 */ /* 0x100fe200078efe07 */
[----:B------:R-:W-:Y:S01]  /*15200*/  VIADD R227, R142, 0x29 ;  /* 0x000000298ee37836 */ /* 0x000fe20000000000 */
[--C-:B------:R-:W-:Y:S01]  /*15210*/  LOP3.LUT R250, R250, 0x8, R7.reuse, 0xfe, !PT ;  /* 0x00000008fafa7812 */ /* 0x100fe200078efe07 */
[----:B------:R-:W-:Y:S01]  /*15220*/  VIADD R221, R142, 0x21 ;  /* 0x000000218edd7836 */ /* 0x000fe20000000000 */
[----:B------:R-:W-:-:S02]  /*15230*/  LOP3.LUT R248, R248, 0x10, R7, 0xfe, !PT ;  /* 0x00000010f8f87812 */ /* 0x000fc400078efe07 */
[--C-:B------:R-:W-:Y:S01]  /*15240*/  LOP3.LUT R246, R246, 0x18, R7.reuse, 0xfe, !PT ;  /* 0x00000018f6f67812 */ /* 0x100fe200078efe07 */
[----:B------:R1:W-:Y:S01]  /*15250*/  MUFU.TANH R138, R65 ;  /* 0x00000041008a7308 */ /* 0x0003e20000002400 */
[--C-:B------:R-:W-:Y:S02]  /*15260*/  LOP3.LUT R244, R244, 0x20, R7.reuse, 0xfe, !PT ;  /* 0x00000020f4f47812 */ /* 0x100fe400078efe07 */
[--C-:B------:R-:W-:Y:S02]  /*15270*/  LOP3.LUT R240, R240, 0x28, R7.reuse, 0xfe, !PT ;  /* 0x00000028f0f07812 */ /* 0x100fe400078efe07 */
[--C-:B------:R-:W-:Y:S02]  /*15280*/  LOP3.LUT R238, R238, 0x30, R7.reuse, 0xfe, !PT ;  /* 0x00000030eeee7812 */ /* 0x100fe400078efe07 */
[--C-:B------:R-:W-:Y:S01]  /*15290*/  LOP3.LUT R236, R236, 0x38, R7.reuse, 0xfe, !PT ;  /* 0x00000038ecec7812 */ /* 0x100fe200078efe07 */
[----:B------:R-:W-:Y:S01]  /*152a0*/  MUFU.TANH R209, R28 ;  /* 0x0000001c00d17308 */ /* 0x000fe20000002400 */
[----:B------:R-:W-:-:S02]  /*152b0*/  LOP3.LUT R214, R214, 0x40, R7, 0xfe, !PT ;  /* 0x00000040d6d67812 */ /* 0x000fc400078efe07 */
[--C-:B------:R-:W-:Y:S02]  /*152c0*/  LOP3.LUT R210, R210, 0x48, R7.reuse, 0xfe, !PT ;  /* 0x00000048d2d27812 */ /* 0x100fe400078efe07 */
[--C-:B------:R-:W-:Y:S02]  /*152d0*/  LOP3.LUT R146, R146, 0x50, R7.reuse, 0xfe, !PT ;  /* 0x0000005092927812 */ /* 0x100fe400078efe07 */
[--C-:B------:R-:W-:Y:S01]  /*152e0*/  LOP3.LUT R134, R134, 0x58, R7.reuse, 0xfe, !PT ;  /* 0x0000005886867812 */ /* 0x100fe200078efe07 */
[----:B------:R2:W3:Y:S01]  /*152f0*/  MUFU.TANH R223, R121 ;  /* 0x0000007900df7308 */ /* 0x0004e20000002400 */
[--C-:B-1----:R-:W-:Y:S02]  /*15300*/  LOP3.LUT R65, R125, 0x80, R7.reuse, 0xfe, !PT ;  /* 0x000000807d417812 */ /* 0x102fe400078efe07 */
[--C-:B------:R-:W-:Y:S02]  /*15310*/  LOP3.LUT R126, R126, 0x60, R7.reuse, 0xfe, !PT ;  /* 0x000000607e7e7812 */ /* 0x100fe400078efe07 */
[----:B------:R-:W-:-:S02]  /*15320*/  LOP3.LUT R120, R120, 0x68, R7, 0xfe, !PT ;  /* 0x0000006878787812 */ /* 0x000fc400078efe07 */
[--C-:B------:R-:W-:Y:S01]  /*15330*/  LOP3.LUT R143, R143, 0x10, R7.reuse, 0xfe, !PT ;  /* 0x000000108f8f7812 */ /* 0x100fe200078efe07 */
[----:B------:R1:W4:Y:S01]  /*15340*/  MUFU.TANH R28, R113 ;  /* 0x00000071001c7308 */ /* 0x0003220000002400 */
[--C-:B------:R-:W-:Y:S02]  /*15350*/  LOP3.LUT R141, R141, 0x20, R7.reuse, 0xfe, !PT ;  /* 0x000000208d8d7812 */ /* 0x100fe400078efe07 */
[--C-:B------:R-:W-:Y:S02]  /*15360*/  LOP3.LUT R139, R139, 0x28, R7.reuse, 0xfe, !PT ;  /* 0x000000288b8b7812 */ /* 0x100fe400078efe07 */
[--C-:B------:R-:W-:Y:S02]  /*15370*/  LOP3.LUT R137, R137, 0x30, R7.reuse, 0xfe, !PT ;  /* 0x0000003089897812 */ /* 0x100fe400078efe07 */
[--C-:B------:R-:W-:Y:S01]  /*15380*/  LOP3.LUT R135, R6, 0x38, R7.reuse, 0xfe, !PT ;  /* 0x0000003806877812 */ /* 0x100fe200078efe07 */
[----:B------:R-:W5:Y:S01]  /*15390*/  MUFU.TANH R26, R26 ;  /* 0x0000001a001a7308 */ /* 0x000f620000002400 */
[----:B--2---:R-:W-:-:S02]  /*153a0*/  LOP3.LUT R121, R107, 0xa8, R7, 0xfe, !PT ;  /* 0x000000a86b797812 */ /* 0x004fc400078efe07 */
[--C-:B------:R-:W-:Y:S02]  /*153b0*/  LOP3.LUT R133, R252, 0x40, R7.reuse, 0xfe, !PT ;  /* 0x00000040fc857812 */ /* 0x100fe400078efe07 */
[--C-:B------:R-:W-:Y:S02]  /*153c0*/  LOP3.LUT R127, R242, 0x48, R7.reuse, 0xfe, !PT ;  /* 0x00000048f27f7812 */ /* 0x100fe400078efe07 */
[--C-:B------:R-:W-:Y:S01]  /*153d0*/  LOP3.LUT R125, R234, 0x50, R7.reuse, 0xfe, !PT ;  /* 0x00000050ea7d7812 */ /* 0x100fe200078efe07 */
[----:B------:R2:W5:Y:S01]  /*153e0*/  MUFU.TANH R6, R40 ;  /* 0x0000002800067308 */ /* 0x0005620000002400 */
[--C-:B------:R-:W-:Y:S02]  /*153f0*/  LOP3.LUT R145, R232, 0x58, R7.reuse, 0xfe, !PT ;  /* 0x00000058e8917812 */ /* 0x100fe400078efe07 */
[--C-:B------:R-:W-:Y:S02]  /*15400*/  LOP3.LUT R117, R230, 0x60, R7.reuse, 0xfe, !PT ;  /* 0x00000060e6757812 */ /* 0x100fe400078efe07 */
[----:B-1----:R-:W-:-:S02]  /*15410*/  LOP3.LUT R113, R228, 0x68, R7, 0xfe, !PT ;  /* 0x00000068e4717812 */ /* 0x002fc400078efe07 */
[--C-:B------:R-:W-:Y:S01]  /*15420*/  LOP3.LUT R107, R224, 0x8, R7.reuse, 0xfe, !PT ;  /* 0x00000008e06b7812 */ /* 0x100fe200078efe07 */
[----:B------:R-:W-:Y:S01]  /*15430*/  VIADD R224, R142, 0x11 ;  /* 0x000000118ee07836 */ /* 0x000fe20000000000 */
[----:B------:R-:W-:Y:S01]  /*15440*/  LOP3.LUT R58, R58, 0xf8, R7, 0xfe, !PT ;  /* 0x000000f83a3a7812 */ /* 0x000fe200078efe07 */
[----:B------:R-:W1:Y:S01]  /*15450*/  MUFU.TANH R22, R22 ;  /* 0x0000001600167308 */ /* 0x000e620000002400 */
[----:B------:R-:W-:Y:S02]  /*15460*/  FSEL R7, R67, -INF , !P3 ;  /* 0xff80000043077808 */ /* 0x000fe40005800000 */
[C---:B------:R-:W-:Y:S01]  /*15470*/  ISETP.GE.AND P3, PT, R39.reuse, R0, PT ;  /* 0x000000002700720c */ /* 0x040fe20003f66270 */
[----:B------:R-:W-:Y:S01]  /*15480*/  VIADD R39, R39, 0xf9 ;  /* 0x000000f927277836 */ /* 0x000fe20000000000 */
[----:B------:R-:W-:Y:S02]  /*15490*/  FSEL R42, R42, -INF , !P2 ;  /* 0xff8000002a2a7808 */ /* 0x000fe40005000000 */
[----:B--2---:R-:W-:Y:S01]  /*154a0*/  FSEL R40, R44, -INF , !P6 ;  /* 0xff8000002c287808 */ /* 0x004fe20007000000 */
[----:B------:R-:W2:Y:S01]  /*154b0*/  MUFU.TANH R20, R20 ;  /* 0x0000001400147308 */ /* 0x000ea20000002400 */
[----:B------:R-:W-:-:S02]  /*154c0*/  ISETP.GE.AND P6, PT, R15, R3, PT ;  /* 0x000000030f00720c */ /* 0x000fc40003fc6270 */
[-C--:B------:R-:W-:Y:S02]  /*154d0*/  ISETP.GE.AND P2, PT, R15, R0.reuse, PT ;  /* 0x000000000f00720c */ /* 0x080fe40003f46270 */
[-C--:B------:R-:W-:Y:S02]  /*154e0*/  I2FP.F32.S32 R230, R15.reuse ;  /* 0x0000000f00e67245 */ /* 0x080fe40000201400 */
[----:B------:R-:W-:Y:S01]  /*154f0*/  I2FP.F32.S32 R15, R15 ;  /* 0x0000000f000f7245 */ /* 0x000fe20000201400 */
[----:B------:R4:W-:Y:S01]  /*15500*/  MUFU.TANH R67, R10 ;  /* 0x0000000a00437308 */ /* 0x0009e20000002400 */
[----:B------:R-:W-:Y:S01]  /*15510*/  FSEL R41, R41, -INF , !P5 ;  /* 0xff80000029297808 */ /* 0x000fe20006800000 */
[----:B---3--:R-:W-:Y:S01]  /*15520*/  FFMA.FTZ R223, R230, UR8, R223 ;  /* 0x00000008e6df7c23 */ /* 0x008fe200080100df */
[----:B------:R-:W-:Y:S01]  /*15530*/  FSEL R109, R109, -INF , !P4 ;  /* 0xff8000006d6d7808 */ /* 0x000fe20006000000 */
[----:B------:R-:W-:Y:S01]  /*15540*/  FFMA.FTZ R220, R15, UR8, R220 ;  /* 0x000000080fdc7c23 */ /* 0x000fe200080100dc */
[C---:B------:R-:W-:Y:S01]  /*15550*/  ISETP.GE.AND P5, PT, R39.reuse, R3, PT ;  /* 0x000000032700720c */ /* 0x040fe20003fa6270 */
[----:B------:R-:W-:Y:S01]  /*15560*/  VIADD R15, R142, 0x19 ;  /* 0x000000198e0f7836 */ /* 0x000fe20000000000 */
[----:B------:R-:W-:Y:S01]  /*15570*/  ISETP.GE.AND P4, PT, R39, R0, PT ;  /* 0x000000002700720c */ /* 0x000fe20003f86270 */
[----:B------:R-:W3:Y:S01]  /*15580*/  MUFU.TANH R16, R16 ;  /* 0x0000001000107308 */ /* 0x000ee20000002400 */
[----:B------:R-:W-:-:S02]  /*15590*/  I2FP.F32.S32 R228, R39 ;  /* 0x0000002700e47245 */ /* 0x000fc40000201400 */
[----:B------:R-:W-:Y:S02]  /*155a0*/  I2FP.F32.S32 R39, R224 ;  /* 0x000000e000277245 */ /* 0x000fe40000201400 */
[----:B------:R-:W-:Y:S01]  /*155b0*/  FSEL R24, R24, -INF , !P3 ;  /* 0xff80000018187808 */ /* 0x000fe20005800000 */
[C---:B------:R-:W-:Y:S01]  /*155c0*/  FFMA.FTZ R225, R228.reuse, UR8, R225 ;  /* 0x00000008e4e17c23 */ /* 0x040fe200080100e1 */
[----:B------:R-:W-:Y:S01]  /*155d0*/  FFMA.FTZ R44, R228, UR8, R13 ;  /* 0x00000008e42c7c23 */ /* 0x000fe2000801000d */
[----:B------:R-:W-:Y:S01]  /*155e0*/  FFMA.FTZ R138, R39, UR8, R138 ;  /* 0x00000008278a7c23 */ /* 0x000fe2000801008a */
[----:B------:R-:W-:Y:S01]  /*155f0*/  FMUL.FTZ R228, R95, UR5 ;  /* 0x000000055fe47c20 */ /* 0x000fe20008410000 */
[----:B------:R-:W-:Y:S01]  /*15600*/  FSEL R39, R43, -INF , !P0 ;  /* 0xff8000002b277808 */ /* 0x000fe20004000000 */
[----:B----4-:R-:W-:Y:S01]  /*15610*/  FMUL.FTZ R10, R93, UR5 ;  /* 0x000000055d0a7c20 */ /* 0x010fe20008410000 */
[----:B------:R-:W-:Y:S01]  /*15620*/  I2FP.F32.S32 R95, R15 ;  /* 0x0000000f005f7245 */ /* 0x000fe20000201400 */
[----:B------:R4:W3:Y:S01]  /*15630*/  MUFU.TANH R13, R18 ;  /* 0x00000012000d7308 */ /* 0x0008e20000002400 */
[----:B------:R-:W-:-:S02]  /*15640*/  ISETP.GE.AND P0, PT, R224, R3, PT ;  /* 0x00000003e000720c */ /* 0x000fc40003f06270 */
[----:B------:R-:W-:Y:S01]  /*15650*/  ISETP.GE.AND P3, PT, R224, R0, PT ;  /* 0x00000000e000720c */ /* 0x000fe20003f66270 */
[----:B------:R-:W-:Y:S01]  /*15660*/  FFMA.FTZ R95, R95, UR8, R28 ;  /* 0x000000085f5f7c23 */ /* 0x000fe2000801001c */
[----:B------:R-:W-:Y:S01]  /*15670*/  I2FP.F32.S32 R224, R224 ;  /* 0x000000e000e07245 */ /* 0x000fe20000201400 */
[----:B------:R-:W-:Y:S01]  /*15680*/  FMUL.FTZ R28, R91, UR5 ;  /* 0x000000055b1c7c20 */ /* 0x000fe20008410000 */
[----:B------:R-:W-:Y:S01]  /*15690*/  I2FP.F32.S32 R93, R15 ;  /* 0x0000000f005d7245 */ /* 0x000fe20000201400 */
[----:B------:R-:W3:Y:S01]  /*156a0*/  MUFU.TANH R10, R10 ;  /* 0x0000000a000a7308 */ /* 0x000ee20000002400 */
[----:B------:R-:W-:Y:S01]  /*156b0*/  FSEL R91, R138, -INF , !P0 ;  /* 0xff8000008a5b7808 */ /* 0x000fe20004000000 */
[----:B------:R-:W-:Y:S01]  /*156c0*/  FMUL.FTZ R138, R85, UR5 ;  /* 0x00000005558a7c20 */ /* 0x000fe20008410000 */
[----:B------:R-:W-:Y:S02]  /*156d0*/  FSEL R43, R225, -INF , !P5 ;  /* 0xff800000e12b7808 */ /* 0x000fe40006800000 */
[----:B------:R-:W-:-:S02]  /*156e0*/  I2FP.F32.S32 R85, R227 ;  /* 0x000000e300557245 */ /* 0x000fc40000201400 */
[----:B------:R-:W-:Y:S01]  /*156f0*/  I2FP.F32.S32 R225, R221 ;  /* 0x000000dd00e17245 */ /* 0x000fe20000201400 */
[----:B------:R-:W-:Y:S01]  /*15700*/  MUFU.TANH R28, R28 ;  /* 0x0000001c001c7308 */ /* 0x000fe20000002400 */
[----:B----4-:R-:W-:Y:S01]  /*15710*/  FFMA.FTZ R18, R224, UR8, R61 ;  /* 0x00000008e0127c23 */ /* 0x010fe2000801003d */
[----:B------:R-:W-:Y:S01]  /*15720*/  FMUL.FTZ R61, R89, UR5 ;  /* 0x00000005593d7c20 */ /* 0x000fe20008410000 */
[----:B-----5:R-:W-:Y:S01]  /*15730*/  FFMA.FTZ R89, R93, UR8, R26 ;  /* 0x000000085d597c23 */ /* 0x020fe2000801001a */
[----:B------:R-:W-:Y:S01]  /*15740*/  FSEL R93, R223, -INF , !P6 ;  /* 0xff800000df5d7808 */ /* 0x000fe20007000000 */
[----:B------:R-:W-:Y:S01]  /*15750*/  VIADD R224, R142, 0x31 ;  /* 0x000000318ee07836 */ /* 0x000fe20000000000 */
[----:B------:R-:W-:Y:S01]  /*15760*/  FSEL R26, R220, -INF , !P2 ;  /* 0xff800000dc1a7808 */ /* 0x000fe20005000000 */
[----:B------:R-:W-:Y:S01]  /*15770*/  FFMA.FTZ R220, R85, UR8, R6 ;  /* 0x0000000855dc7c23 */ /* 0x000fe20008010006 */
[----:B------:R-:W-:Y:S01]  /*15780*/  ISETP.GE.AND P6, PT, R221, R3, PT ;  /* 0x00000003dd00720c */ /* 0x000fe20003fc6270 */
[----:B-1----:R-:W-:Y:S01]  /*15790*/  FFMA.FTZ R225, R225, UR8, R22 ;  /* 0x00000008e1e17c23 */ /* 0x002fe20008010016 */
[----:B------:R-:W-:Y:S01]  /*157a0*/  ISETP.GE.AND P2, PT, R221, R0, PT ;  /* 0x00000000dd00720c */ /* 0x000fe20003f46270 */
[----:B------:R-:W-:Y:S01]  /*157b0*/  FMUL.FTZ R6, R87, UR5 ;  /* 0x0000000557067c20 */ /* 0x000fe20008410000 */
[----:B------:R-:W-:Y:S01]  /*157c0*/  I2FP.F32.S32 R221, R221 ;  /* 0x000000dd00dd7245 */ /* 0x000fe20000201400 */
[----:B------:R-:W-:Y:S01]  /*157d0*/  VIADD R223, R142, 0x39 ;  /* 0x000000398edf7836 */ /* 0x000fe20000000000 */
[----:B------:R-:W-:Y:S01]  /*157e0*/  FSEL R44, R44, -INF , !P4 ;  /* 0xff8000002c2c7808 */ /* 0x000fe20006000000 */
[----:B------:R-:W-:Y:S01]  /*157f0*/  MUFU.TANH R61, R61 ;  /* 0x0000003d003d7308 */ /* 0x000fe20000002400 */
[----:B------:R-:W-:-:S02]  /*15800*/  ISETP.GE.AND P5, PT, R15, R3, PT ;  /* 0x000000030f00720c */ /* 0x000fc40003fa6270 */
[-C--:B------:R-:W-:Y:S02]  /*15810*/  ISETP.GE.AND P4, PT, R15, R0.reuse, PT ;  /* 0x000000000f00720c */ /* 0x080fe40003f86270 */
[----:B------:R-:W-:Y:S01]  /*15820*/  FSEL R22, R18, -INF , !P3 ;  /* 0xff80000012167808 */ /* 0x000fe20005800000 */
[----:B--2---:R-:W-:Y:S01]  /*15830*/  FFMA.FTZ R18, R221, UR8, R20 ;  /* 0x00000008dd127c23 */ /* 0x004fe20008010014 */
[C---:B------:R-:W-:Y:S01]  /*15840*/  ISETP.GE.AND P0, PT, R227.reuse, R3, PT ;  /* 0x00000003e300720c */ /* 0x040fe20003f06270 */
[----:B------:R1:W2:Y:S01]  /*15850*/  MUFU.TANH R15, R228 ;  /* 0x000000e4000f7308 */ /* 0x0002a20000002400 */
[----:B------:R-:W-:Y:S02]  /*15860*/  ISETP.GE.AND P3, PT, R227, R0, PT ;  /* 0x00000000e300720c */ /* 0x000fe40003f66270 */
[----:B------:R-:W-:Y:S02]  /*15870*/  I2FP.F32.S32 R227, R227 ;  /* 0x000000e300e37245 */ /* 0x000fe40000201400 */
[----:B------:R-:W-:-:S02]  /*15880*/  FSEL R87, R95, -INF , !P5 ;  /* 0xff8000005f577808 */ /* 0x000fc40006800000 */
[----:B------:R-:W-:Y:S01]  /*15890*/  FSEL R20, R89, -INF , !P4 ;  /* 0xff80000059147808 */ /* 0x000fe20006000000 */
[----:B------:R-:W4:Y:S01]  /*158a0*/  MUFU.TANH R6, R6 ;  /* 0x0000000600067308 */ /* 0x000f220000002400 */
[C---:B------:R-:W-:Y:S01]  /*158b0*/  ISETP.GE.AND P5, PT, R224.reuse, R3, PT ;  /* 0x00000003e000720c */ /* 0x040fe20003fa6270 */
[----:B---3--:R-:W-:Y:S01]  /*158c0*/  FFMA.FTZ R16, R227, UR8, R16 ;  /* 0x00000008e3107c23 */ /* 0x008fe20008010010 */
[----:B------:R-:W-:Y:S01]  /*158d0*/  ISETP.GE.AND P4, PT, R224, R0, PT ;  /* 0x00000000e000720c */ /* 0x000fe20003f86270 */
[----:B------:R-:W-:Y:S01]  /*158e0*/  FMUL.FTZ R227, R81, UR5 ;  /* 0x0000000551e37c20 */ /* 0x000fe20008410000 */
[----:B------:R-:W-:Y:S02]  /*158f0*/  I2FP.F32.S32 R81, R223 ;  /* 0x000000df00517245 */ /* 0x000fe40000201400 */
[----:B------:R-:W-:Y:S01]  /*15900*/  FSEL R85, R225, -INF , !P6 ;  /* 0xff800000e1557808 */ /* 0x000fe20007000000 */
[----:B------:R-:W3:Y:S01]  /*15910*/  MUFU.TANH R138, R138 ;  /* 0x0000008a008a7308 */ /* 0x000ee20000002400 */
[----:B-1----:R-:W-:-:S02]  /*15920*/  I2FP.F32.S32 R228, R224 ;  /* 0x000000e000e47245 */ /* 0x002fc40000201400 */
[----:B------:R-:W-:Y:S02]  /*15930*/  I2FP.F32.S32 R224, R224 ;  /* 0x000000e000e07245 */ /* 0x000fe40000201400 */
[----:B------:R-:W-:Y:S01]  /*15940*/  FSEL R18, R18, -INF , !P2 ;  /* 0xff80000012127808 */ /* 0x000fe20005000000 */
[----:B------:R-:W-:Y:S01]  /*15950*/  FFMA.FTZ R221, R228, UR8, R67 ;  /* 0x00000008e4dd7c23 */ /* 0x000fe20008010043 */
[----:B------:R-:W-:Y:S02]  /*15960*/  VIADD R67, R142, 0x41 ;  /* 0x000000418e437836 */ /* 0x000fe40000000000 */
[----:B------:R-:W-:Y:S01]  /*15970*/  FFMA.FTZ R95, R224, UR8, R13 ;  /* 0x00000008e05f7c23 */ /* 0x000fe2000801000d */
[----:B------:R-:W-:Y:S01]  /*15980*/  FMUL.FTZ R13, R77, UR5 ;  /* 0x000000054d0d7c20 */ /* 0x000fe20008410000 */
[----:B------:R-:W-:Y:S01]  /*15990*/  VIADD R77, R142, 0x49 ;  /* 0x000000498e4d7836 */ /* 0x000fe20000000000 */
[----:B------:R1:W5:Y:S01]  /*159a0*/  MUFU.TANH R89, R227 ;  /* 0x000000e300597308 */ /* 0x0003620000002400 */
[----:B------:R-:W-:-:S02]  /*159b0*/  ISETP.GE.AND P6, PT, R223, R3, PT ;  /* 0x00000003df00720c */ /* 0x000fc40003fc6270 */
[-C--:B------:R-:W-:Y:S02]  /*159c0*/  ISETP.GE.AND P2, PT, R223, R0.reuse, PT ;  /* 0x00000000df00720c */ /* 0x080fe40003f46270 */
[----:B------:R-:W-:Y:S01]  /*159d0*/  I2FP.F32.S32 R230, R223 ;  /* 0x000000df00e67245 */ /* 0x000fe20000201400 */
[----:B------:R-:W-:Y:S01]  /*159e0*/  FFMA.FTZ R223, R81, UR8, R10 ;  /* 0x0000000851df7c23 */ /* 0x000fe2000801000a */
[----:B------:R-:W-:Y:S01]  /*159f0*/  FSEL R10, R95, -INF , !P4 ;  /* 0xff8000005f0a7808 */ /* 0x000fe20006000000 */
[----:B------:R-:W5:Y:S01]  /*15a00*/  MUFU.TANH R83, R83 ;  /* 0x0000005300537308 */ /* 0x000f620000002400 */
[----:B------:R-:W-:Y:S01]  /*15a10*/  ISETP.GE.AND P4, PT, R77, R0, PT ;  /* 0x000000004d00720c */ /* 0x000fe20003f86270 */
[----:B--2---:R-:W-:Y:S01]  /*15a20*/  FFMA.FTZ R15, R230, UR8, R15 ;  /* 0x00000008e60f7c23 */ /* 0x004fe2000801000f */
[----:B------:R-:W-:Y:S02]  /*15a30*/  I2FP.F32.S32 R95, R77 ;  /* 0x0000004d005f7245 */ /* 0x000fe40000201400 */
[----:B------:R-:W-:-:S02]  /*15a40*/  I2FP.F32.S32 R228, R67 ;  /* 0x0000004300e47245 */ /* 0x000fc40000201400 */
[----:B------:R-:W-:Y:S01]  /*15a50*/  I2FP.F32.S32 R225, R67 ;  /* 0x0000004300e17245 */ /* 0x000fe20000201400 */
[----:B------:R-:W2:Y:S01]  /*15a60*/  MUFU.TANH R13, R13 ;  /* 0x0000000d000d7308 */ /* 0x000ea20000002400 */
[----:B-1----:R-:W-:Y:S01]  /*15a70*/  FMUL.FTZ R227, R79, UR5 ;  /* 0x000000054fe37c20 */ /* 0x002fe20008410000 */
[----:B------:R-:W-:Y:S01]  /*15a80*/  FSEL R79, R221, -INF , !P5 ;  /* 0xff800000dd4f7808 */ /* 0x000fe20006800000 */
[----:B------:R-:W-:Y:S01]  /*15a90*/  FFMA.FTZ R224, R228, UR8, R61 ;  /* 0x00000008e4e07c23 */ /* 0x000fe2000801003d */
[----:B------:R-:W-:Y:S01]  /*15aa0*/  ISETP.GE.AND P5, PT, R77, R3, PT ;  /* 0x000000034d00720c */ /* 0x000fe20003fa6270 */
[----:B------:R-:W-:Y:S01]  /*15ab0*/  FFMA.FTZ R28, R225, UR8, R28 ;  /* 0x00000008e11c7c23 */ /* 0x000fe2000801001c */
[----:B------:R-:W-:Y:S01]  /*15ac0*/  I2FP.F32.S32 R77, R77 ;  /* 0x0000004d004d7245 */ /* 0x000fe20000201400 */
[----:B------:R-:W-:Y:S01]  /*15ad0*/  VIADD R61, R142, 0x51 ;  /* 0x000000518e3d7836 */ /* 0x000fe20000000000 */
[----:B------:R-:W-:Y:S01]  /*15ae0*/  FSEL R81, R220, -INF , !P0 ;  /* 0xff800000dc517808 */ /* 0x000fe20004000000 */
[----:B------:R-:W1:Y:S01]  /*15af0*/  MUFU.TANH R75, R75 ;  /* 0x0000004b004b7308 */ /* 0x000e620000002400 */
[----:B------:R-:W-:Y:S01]  /*15b00*/  FSEL R16, R16, -INF , !P3 ;  /* 0xff80000010107808 */ /* 0x000fe20005800000 */
[----:B----4-:R-:W-:Y:S01]  /*15b10*/  FFMA.FTZ R242, R77, UR8, R6 ;  /* 0x000000084df27c23 */ /* 0x010fe20008010006 */
[C---:B------:R-:W-:Y:S01]  /*15b20*/  ISETP.GE.AND P0, PT, R67.reuse, R3, PT ;  /* 0x000000034300720c */ /* 0x040fe20003f06270 */
[C---:B------:R-:W-:Y:S01]  /*15b30*/  VIADD R221, R142.reuse, 0x59 ;  /* 0x000000598edd7836 */ /* 0x040fe20000000000 */
[----:B------:R-:W-:Y:S01]  /*15b40*/  ISETP.GE.AND P3, PT, R67, R0, PT ;  /* 0x000000004300720c */ /* 0x000fe20003f66270 */
[----:B---3--:R-:W-:Y:S01]  /*15b50*/  FFMA.FTZ R138, R95, UR8, R138 ;  /* 0x000000085f8a7c23 */ /* 0x008fe2000801008a */
[----:B------:R-:W-:Y:S01]  /*15b60*/  FSEL R6, R15, -INF , !P2 ;  /* 0xff8000000f067808 */ /* 0x000fe20005000000 */
[----:B------:R-:W-:Y:S01]  /*15b70*/  MUFU.TANH R67, R227 ;  /* 0x000000e300437308 */ /* 0x000fe20000002400 */
[----:B------:R-:W-:Y:S01]  /*15b80*/  FMUL.FTZ R15, R69, UR5 ;  /* 0x00000005450f7c20 */ /* 0x000fe20008410000 */
[----:B------:R-:W-:Y:S01]  /*15b90*/  VIADD R95, R142, 0x61 ;  /* 0x000000618e5f7836 */ /* 0x000fe20000000000 */
[----:B------:R-:W-:-:S02]  /*15ba0*/  FSEL R28, R28, -INF , !P3 ;  /* 0xff8000001c1c7808 */ /* 0x000fc40005800000 */
[----:B------:R-:W-:Y:S02]  /*15bb0*/  I2FP.F32.S32 R228, R61 ;  /* 0x0000003d00e47245 */ /* 0x000fe40000201400 */
[----:B------:R-:W-:Y:S01]  /*15bc0*/  ISETP.GE.AND P3, PT, R221, R0, PT ;  /* 0x00000000dd00720c */ /* 0x000fe20003f66270 */
[----:B------:R3:W4:Y:S01]  /*15bd0*/  MUFU.TANH R220, R73 ;  /* 0x0000004900dc7308 */ /* 0x0007220000002400 */
[----:B------:R-:W-:Y:S01]  /*15be0*/  I2FP.F32.S32 R230, R221 ;  /* 0x000000dd00e67245 */ /* 0x000fe20000201400 */
[C---:B-----5:R-:W-:Y:S01]  /*15bf0*/  FFMA.FTZ R89, R228.reuse, UR8, R89 ;  /* 0x00000008e4597c23 */ /* 0x060fe20008010059 */
[-C--:B------:R-:W-:Y:S01]  /*15c00*/  I2FP.F32.S32 R69, R95.reuse ;  /* 0x0000005f00457245 */ /* 0x080fe20000201400 */
[----:B------:R-:W-:Y:S01]  /*15c10*/  FFMA.FTZ R83, R228, UR8, R83 ;  /* 0x00000008e4537c23 */ /* 0x000fe20008010053 */
[----:B------:R-:W-:Y:S02]  /*15c20*/  FSEL R77, R223, -INF , !P6 ;  /* 0xff800000df4d7808 */ /* 0x000fe40007000000 */
[----:B------:R-:W-:Y:S01]  /*15c30*/  I2FP.F32.S32 R228, R95 ;  /* 0x0000005f00e47245 */ /* 0x000fe20000201400 */
[----:B------:R-:W5:Y:S01]  /*15c40*/  MUFU.TANH R71, R71 ;  /* 0x0000004700477308 */ /* 0x000f620000002400 */
[----:B------:R-:W-:-:S02]  /*15c50*/  ISETP.GE.AND P6, PT, R61, R3, PT ;  /* 0x000000033d00720c */ /* 0x000fc40003fc6270 */
[-C--:B------:R-:W-:Y:S01]  /*15c60*/  ISETP.GE.AND P2, PT, R61, R0.reuse, PT ;  /* 0x000000003d00720c */ /* 0x080fe20003f46270 */
[----:B--2---:R-:W-:Y:S01]  /*15c70*/  FFMA.FTZ R61, R230, UR8, R13 ;  /* 0x00000008e63d7c23 */ /* 0x004fe2000801000d */
[----:B------:R-:W-:Y:S01]  /*15c80*/  FSEL R242, R242, -INF , !P4 ;  /* 0xff800000f2f27808 */ /* 0x000fe20006000000 */
[----:B-1----:R-:W-:Y:S01]  /*15c90*/  FFMA.FTZ R75, R228, UR8, R75 ;  /* 0x00000008e44b7c23 */ /* 0x002fe2000801004b */
[----:B------:R-:W-:Y:S01]  /*15ca0*/  ISETP.GE.AND P4, PT, R95, R0, PT ;  /* 0x000000005f00720c */ /* 0x000fe20003f86270 */
[----:B------:R-:W1:Y:S01]  /*15cb0*/  MUFU.TANH R15, R15 ;  /* 0x0000000f000f7308 */ /* 0x000e620000002400 */
[----:B---3--:R-:W-:Y:S01]  /*15cc0*/  FSEL R73, R224, -INF , !P0 ;  /* 0xff800000e0497808 */ /* 0x008fe20004000000 */
[----:B----4-:R-:W-:Y:S01]  /*15cd0*/  FFMA.FTZ R220, R69, UR8, R220 ;  /* 0x0000000845dc7c23 */ /* 0x010fe200080100dc */
[----:B------:R-:W-:Y:S02]  /*15ce0*/  ISETP.GE.AND P0, PT, R221, R3, PT ;  /* 0x00000003dd00720c */ /* 0x000fe40003f06270 */
[----:B------:R-:W-:Y:S01]  /*15cf0*/  I2FP.F32.S32 R224, R221 ;  /* 0x000000dd00e07245 */ /* 0x000fe20000201400 */
[----:B------:R-:W-:Y:S01]  /*15d00*/  VIADD R221, R142, 0x69 ;  /* 0x000000698edd7836 */ /* 0x000fe20000000000 */
[----:B------:R-:W-:Y:S01]  /*15d10*/  FSEL R69, R138, -INF , !P5 ;  /* 0xff8000008a457808 */ /* 0x000fe20006800000 */
[----:B------:R-:W2:Y:S01]  /*15d20*/  MUFU.TANH R63, R63 ;  /* 0x0000003f003f7308 */ /* 0x000ea20000002400 */
[----:B------:R-:W-:Y:S01]  /*15d30*/  FSEL R138, R83, -INF , !P2 ;  /* 0xff800000538a7808 */ /* 0x000fe20005000000 */
[----:B------:R-:W-:Y:S01]  /*15d40*/  FFMA.FTZ R13, R224, UR8, R67 ;  /* 0x00000008e00d7c23 */ /* 0x000fe20008010043 */
[----:B------:R-:W-:-:S02]  /*15d50*/  I2FP.F32.S32 R232, R221 ;  /* 0x000000dd00e87245 */ /* 0x000fc40000201400 */
[----:B------:R-:W-:Y:S02]  /*15d60*/  I2FP.F32.S32 R224, R142 ;  /* 0x0000008e00e07245 */ /* 0x000fe40000201400 */
[----:B------:R-:W-:Y:S01]  /*15d70*/  ISETP.GE.AND P5, PT, R95, R3, PT ;  /* 0x000000035f00720c */ /* 0x000fe20003fa6270 */
[----:B------:R-:W3:Y:S01]  /*15d80*/  MUFU.TANH R119, R119 ;  /* 0x0000007700777308 */ /* 0x000ee20000002400 */
[----:B-----5:R-:W-:Y:S01]  /*15d90*/  FFMA.FTZ R232, R232, UR8, R71 ;  /* 0x00000008e8e87c23 */ /* 0x020fe20008010047 */
[----:B------:R-:W-:Y:S01]  /*15da0*/  ISETP.GE.AND P2, PT, R221, R0, PT ;  /* 0x00000000dd00720c */ /* 0x000fe20003f46270 */
[----:B------:R-:W-:Y:S01]  /*15db0*/  VIADD R71, R142, 0x9 ;  /* 0x000000098e477836 */ /* 0x000fe20000000000 */
[----:B------:R-:W-:Y:S01]  /*15dc0*/  I2FP.F32.S32 R230, R221 ;  /* 0x000000dd00e67245 */ /* 0x000fe20000201400 */
[----:B------:R-:W-:Y:S01]  /*15dd0*/  FFMA.FTZ R83, R224, UR8, R53 ;  /* 0x00000008e0537c23 */ /* 0x000fe20008010035 */
[----:B------:R-:W-:Y:S02]  /*15de0*/  FSEL R61, R61, -INF , !P0 ;  /* 0xff8000003d3d7808 */ /* 0x000fe40004000000 */
[----:B------:R-:W-:Y:S01]  /*15df0*/  FSEL R53, R220, -INF , !P5 ;  /* 0xff800000dc357808 */ /* 0x000fe20006800000 */
[----:B------:R-:W4:Y:S01]  /*15e00*/  MUFU.TANH R136, R136 ;  /* 0x0000008800887308 */ /* 0x000f220000002400 */
[----:B------:R-:W-:Y:S01]  /*15e10*/  FSEL R234, R75, -INF , !P4 ;  /* 0xff8000004bea7808 */ /* 0x000fe20006000000 */
[----:B-1----:R-:W-:Y:S01]  /*15e20*/  FFMA.FTZ R15, R230, UR8, R15 ;  /* 0x00000008e60f7c23 */ /* 0x002fe2000801000f */
[----:B------:R-:W-:-:S02]  /*15e30*/  FSEL R232, R232, -INF , !P2 ;  /* 0xff800000e8e87808 */ /* 0x000fc40005000000 */
[-C--:B------:R-:W-:Y:S02]  /*15e40*/  ISETP.GE.AND P0, PT, R142, R3.reuse, PT ;  /* 0x000000038e00720c */ /* 0x080fe40003f06270 */
[C---:B------:R-:W-:Y:S01]  /*15e50*/  ISETP.GE.AND P4, PT, R217.reuse, R3, PT ;  /* 0x00000003d900720c */ /* 0x040fe20003f86270 */
[----:B------:R-:W1:Y:S01]  /*15e60*/  MUFU.TANH R9, R9 ;  /* 0x0000000900097308 */ /* 0x000e620000002400 */
[-C--:B------:R-:W-:Y:S02]  /*15e70*/  I2FP.F32.S32 R220, R71.reuse ;  /* 0x0000004700dc7245 */ /* 0x080fe40000201400 */
[----:B------:R-:W-:Y:S02]  /*15e80*/  ISETP.GE.AND P2, PT, R217, R0, PT ;  /* 0x00000000d900720c */ /* 0x000fe40003f46270 */
[----:B------:R-:W-:Y:S01]  /*15e90*/  FSEL R67, R89, -INF , !P6 ;  /* 0xff80000059437808 */ /* 0x000fe20007000000 */
[----:B--2---:R-:W-:Y:S01]  /*15ea0*/  FFMA.FTZ R63, R220, UR8, R63 ;  /* 0x00000008dc3f7c23 */ /* 0x004fe2000801003f */
[----:B------:R-:W-:Y:S01]  /*15eb0*/  FSEL R142, R13, -INF , !P3 ;  /* 0xff8000000d8e7808 */ /* 0x000fe20005800000 */
[----:B------:R-:W-:Y:S01]  /*15ec0*/  MUFU.TANH R57, R57 ;  /* 0x0000003900397308 */ /* 0x000fe20000002400 */
[----:B------:R-:W-:-:S02]  /*15ed0*/  I2FP.F32.S32 R224, R71 ;  /* 0x0000004700e07245 */ /* 0x000fc40000201400 */
[----:B------:R-:W-:Y:S02]  /*15ee0*/  I2FP.F32.S32 R217, R217 ;  /* 0x000000d900d97245 */ /* 0x000fe40000201400 */
[-C--:B------:R-:W-:Y:S02]  /*15ef0*/  ISETP.GE.AND P6, PT, R221, R3.reuse, PT ;  /* 0x00000003dd00720c */ /* 0x080fe40003fc6270 */
[C---:B------:R-:W-:Y:S01]  /*15f00*/  ISETP.GE.AND P3, PT, R219.reuse, R3, PT ;  /* 0x00000003db00720c */ /* 0x040fe20003f66270 */
[----:B------:R3:W-:Y:S01]  /*15f10*/  MUFU.TANH R13, R30 ;  /* 0x0000001e000d7308 */ /* 0x0007e20000002400 */
[----:B------:R-:W-:Y:S01]  /*15f20*/  ISETP.GE.AND P5, PT, R219, R0, PT ;  /* 0x00000000db00720c */ /* 0x000fe20003fa6270 */
[C---:B------:R-:W-:Y:S01]  /*15f30*/  FFMA.FTZ R170, R217.reuse, UR8, R170 ;  /* 0x00000008d9aa7c23 */ /* 0x040fe200080100aa */
[----:B------:R-:W-:Y:S01]  /*15f40*/  I2FP.F32.S32 R219, R219 ;  /* 0x000000db00db7245 */ /* 0x000fe20000201400 */
[----:B------:R-:W-:Y:S01]  /*15f50*/  FFMA.FTZ R228, R217, UR8, R173 ;  /* 0x00000008d9e47c23 */ /* 0x000fe200080100ad */
[----:B------:R-:W-:-:S02]  /*15f60*/  FSEL R83, R83, -INF , !P0 ;  /* 0xff80000053537808 */ /* 0x000fc40004000000 */
[-C--:B------:R-:W-:Y:S01]  /*15f70*/  ISETP.GE.AND P0, PT, R71, R3.reuse, PT ;  /* 0x000000034700720c */ /* 0x080fe20003f06270 */
[----:B------:R-:W-:Y:S01]  /*15f80*/  FFMA.FTZ R128, R219, UR8, R128 ;  /* 0x00000008db807c23 */ /* 0x000fe20008010080 */
[----:B------:R-:W-:Y:S01]  /*15f90*/  FSEL R15, R15, -INF , !P6 ;  /* 0xff8000000f0f7808 */ /* 0x000fe20007000000 */
[----:B------:R-:W-:Y:S01]  /*15fa0*/  FFMA.FTZ R130, R219, UR8, R130 ;  /* 0x00000008db827c23 */ /* 0x000fe20008010082 */
[----:B------:R-:W-:Y:S01]  /*15fb0*/  ISETP.GE.AND P6, PT, R71, R0, PT ;  /* 0x000000004700720c */ /* 0x000fe20003fc6270 */
[----:B------:R-:W2:Y:S01]  /*15fc0*/  MUFU.TANH R8, R8 ;  /* 0x0000000800087308 */ /* 0x000ea20000002400 */
[----:B------:R-:W-:Y:S02]  /*15fd0*/  I2FP.F32.S32 R75, R216 ;  /* 0x000000d8004b7245 */ /* 0x000fe40000201400 */
[----:B------:R-:W-:Y:S01]  /*15fe0*/  FSEL R173, R63, -INF , !P0 ;  /* 0xff8000003fad7808 */ /* 0x000fe20004000000 */
[----:B---3--:R-:W-:Y:S01]  /*15ff0*/  FFMA.FTZ R30, R224, UR8, R119 ;  /* 0x00000008e01e7c23 */ /* 0x008fe20008010077 */
[----:B------:R-:W-:Y:S01]  /*16000*/  FSEL R63, R170, -INF , !P4 ;  /* 0xff800000aa3f7808 */ /* 0x000fe20006000000 */
[C---:B------:R-:W-:Y:S01]  /*16010*/  FFMA.FTZ R206, R75.reuse, UR8, R206 ;  /* 0x000000084bce7c23 */ /* 0x040fe200080100ce */
[----:B------:R-:W-:Y:S01]  /*16020*/  FSEL R228, R228, -INF , !P2 ;  /* 0xff800000e4e47808 */ /* 0x000fe20005000000 */
[----:B------:R-:W3:Y:S01]  /*16030*/  MUFU.TANH R4, R4 ;  /* 0x0000000400047308 */ /* 0x000ee20000002400 */
[----:B------:R-:W-:Y:S01]  /*16040*/  FSEL R30, R30, -INF , !P6 ;  /* 0xff8000001e1e7808 */ /* 0x000fe20007000000 */
[----:B------:R-:W-:Y:S01]  /*16050*/  FFMA.FTZ R208, R75, UR8, R208 ;  /* 0x000000084bd07c23 */ /* 0x000fe200080100d0 */
[----:B------:R-:W-:-:S02]  /*16060*/  ISETP.GE.AND P0, PT, R65, R3, PT ;  /* 0x000000034100720c */ /* 0x000fc40003f06270 */
[-C--:B------:R-:W-:Y:S02]  /*16070*/  ISETP.GE.AND P6, PT, R65, R0.reuse, PT ;  /* 0x000000004100720c */ /* 0x080fe40003fc6270 */
[----:B------:R-:W-:Y:S01]  /*16080*/  I2FP.F32.S32 R71, R65 ;  /* 0x0000004100477245 */ /* 0x000fe20000201400 */
[----:B------:R-:W5:Y:S01]  /*16090*/  MUFU.TANH R5, R5 ;  /* 0x0000000500057308 */ /* 0x000f620000002400 */
[C---:B------:R-:W-:Y:S02]  /*160a0*/  ISETP.GE.AND P4, PT, R103.reuse, R3, PT ;  /* 0x000000036700720c */ /* 0x040fe40003f86270 */
[----:B------:R-:W-:Y:S01]  /*160b0*/  ISETP.GE.AND P2, PT, R103, R0, PT ;  /* 0x000000006700720c */ /* 0x000fe20003f46270 */
[C---:B------:R-:W-:Y:S01]  /*160c0*/  FFMA.FTZ R200, R71.reuse, UR8, R200 ;  /* 0x0000000847c87c23 */ /* 0x040fe200080100c8 */
[----:B------:R-:W-:Y:S01]  /*160d0*/  FSEL R65, R128, -INF , !P3 ;  /* 0xff80000080417808 */ /* 0x000fe20005800000 */
[----:B------:R-:W-:Y:S01]  /*160e0*/  FFMA.FTZ R203, R71, UR8, R203 ;  /* 0x0000000847cb7c23 */ /* 0x000fe200080100cb */
[----:B------:R-:W-:Y:S01]  /*160f0*/  FSEL R230, R130, -INF , !P5 ;  /* 0xff80000082e67808 */ /* 0x000fe20006800000 */
[----:B------:R-:W-:Y:S01]  /*16100*/  MUFU.TANH R213, R213 ;  /* 0x000000d500d57308 */ /* 0x000fe20000002400 */
[----:B------:R-:W-:-:S02]  /*16110*/  I2FP.F32.S32 R103, R103 ;  /* 0x0000006700677245 */ /* 0x000fc40000201400 */
[CC--:B------:R-:W-:Y:S02]  /*16120*/  ISETP.GE.AND P3, PT, R216.reuse, R3.reuse, PT ;  /* 0x00000003d800720c */ /* 0x0c0fe40003f66270 */
[----:B------:R-:W-:Y:S01]  /*16130*/  ISETP.GE.AND P5, PT, R216, R0, PT ;  /* 0x00000000d800720c */ /* 0x000fe20003fa6270 */
[C---:B------:R-:W-:Y:S01]  /*16140*/  FFMA.FTZ R71, R103.reuse, UR8, R140 ;  /* 0x0000000867477c23 */ /* 0x040fe2000801008c */
[----:B----4-:R-:W-:Y:S01]  /*16150*/  FFMA.FTZ R136, R103, UR8, R136 ;  /* 0x0000000867887c23 */ /* 0x010fe20008010088 */
[----:B------:R-:W-:Y:S01]  /*16160*/  FSEL R75, R206, -INF , !P3 ;  /* 0xff800000ce4b7808 */ /* 0x000fe20005800000 */
[----:B------:R-:W4:Y:S01]  /*16170*/  MUFU.TANH R211, R211 ;  /* 0x000000d300d37308 */ /* 0x000f220000002400 */
[----:B------:R-:W-:Y:S02]  /*16180*/  FSEL R220, R208, -INF , !P5 ;  /* 0xff800000d0dc7808 */ /* 0x000fe40006800000 */
[----:B------:R-:W-:Y:S02]  /*16190*/  I2FP.F32.S32 R89, R172 ;  /* 0x000000ac00597245 */ /* 0x000fe40000201400 */
[----:B------:R-:W-:-:S02]  /*161a0*/  ISETP.GE.AND P3, PT, R123, R3, PT ;  /* 0x000000037b00720c */ /* 0x000fc40003f66270 */
[----:B------:R-:W-:Y:S01]  /*161b0*/  ISETP.GE.AND P5, PT, R123, R0, PT ;  /* 0x000000007b00720c */ /* 0x000fe20003fa6270 */
[C---:B-1----:R-:W-:Y:S01]  /*161c0*/  FFMA.FTZ R9, R89.reuse, UR8, R9 ;  /* 0x0000000859097c23 */ /* 0x042fe20008010009 */
[----:B------:R-:W-:Y:S01]  /*161d0*/  I2FP.F32.S32 R123, R123 ;  /* 0x0000007b007b7245 */ /* 0x000fe20000201400 */
[----:B--2---:R-:W-:Y:S01]  /*161e0*/  FFMA.FTZ R8, R89, UR8, R8 ;  /* 0x0000000859087c23 */ /* 0x004fe20008010008 */
[----:B------:R-:W-:Y:S01]  /*161f0*/  FSEL R71, R71, -INF , !P4 ;  /* 0xff80000047477808 */ /* 0x000fe20006000000 */
[----:B------:R-:W1:Y:S01]  /*16200*/  MUFU.TANH R47, R47 ;  /* 0x0000002f002f7308 */ /* 0x000e620000002400 */
[----:B------:R-:W-:Y:S01]  /*16210*/  FSEL R216, R136, -INF , !P2 ;  /* 0xff80000088d87808 */ /* 0x000fe20005000000 */
[----:B------:R-:W-:Y:S01]  /*16220*/  FFMA.FTZ R57, R123, UR8, R57 ;  /* 0x000000087b397c23 */ /* 0x000fe20008010039 */
[----:B------:R-:W-:Y:S01]  /*16230*/  FSEL R224, R203, -INF , !P6 ;  /* 0xff800000cbe07808 */ /* 0x000fe20007000000 */
[----:B------:R-:W-:Y:S01]  /*16240*/  FFMA.FTZ R56, R123, UR8, R56 ;  /* 0x000000087b387c23 */ /* 0x000fe20008010038 */
[----:B------:R-:W-:-:S02]  /*16250*/  ISETP.GE.AND P4, PT, R121, R3, PT ;  /* 0x000000037900720c */ /* 0x000fc40003f86270 */
[-C--:B------:R-:W-:Y:S01]  /*16260*/  ISETP.GE.AND P2, PT, R121, R0.reuse, PT ;  /* 0x000000007900720c */ /* 0x080fe20003f46270 */
[----:B------:R-:W2:Y:S01]  /*16270*/  MUFU.TANH R215, R215 ;  /* 0x000000d700d77308 */ /* 0x000ea20000002400 */
[----:B------:R-:W-:Y:S02]  /*16280*/  ISETP.GE.AND P6, PT, R172, R0, PT ;  /* 0x00000000ac00720c */ /* 0x000fe40003fc6270 */
[----:B------:R-:W-:Y:S02]  /*16290*/  I2FP.F32.S32 R121, R121 ;  /* 0x0000007900797245 */ /* 0x000fe40000201400 */
[----:B------:R-:W-:Y:S02]  /*162a0*/  FSEL R103, R200, -INF , !P0 ;  /* 0xff800000c8677808 */ /* 0x000fe40004000000 */
[----:B------:R-:W-:Y:S01]  /*162b0*/  ISETP.GE.AND P0, PT, R172, R3, PT ;  /* 0x00000003ac00720c */ /* 0x000fe20003f06270 */
[----:B------:R-:W-:Y:S01]  /*162c0*/  FFMA.FTZ R52, R121, UR8, R52 ;  /* 0x0000000879347c23 */ /* 0x000fe20008010034 */
[----:B------:R-:W-:Y:S01]  /*162d0*/  FSEL R208, R9, -INF , !P6 ;  /* 0xff80000009d07808 */ /* 0x000fe20007000000 */
[----:B---3--:R-:W-:Y:S01]  /*162e0*/  FFMA.FTZ R4, R121, UR8, R4 ;  /* 0x0000000879047c23 */ /* 0x008fe20008010004 */
[----:B------:R-:W-:Y:S01]  /*162f0*/  FSEL R172, R57, -INF , !P5 ;  /* 0xff80000039ac7808 */ /* 0x000fe20006800000 */
[----:B------:R-:W3:Y:S01]  /*16300*/  MUFU.TANH R49, R49 ;  /* 0x0000003100317308 */ /* 0x000ee20000002400 */
[----:B------:R-:W-:-:S02]  /*16310*/  I2FP.F32.S32 R9, R99 ;  /* 0x0000006300097245 */ /* 0x000fc40000201400 */
[----:B------:R-:W-:Y:S02]  /*16320*/  FSEL R121, R8, -INF , !P0 ;  /* 0xff80000008797808 */ /* 0x000fe40004000000 */
[----:B------:R-:W-:Y:S01]  /*16330*/  I2FP.F32.S32 R57, R122 ;  /* 0x0000007a00397245 */ /* 0x000fe20000201400 */
[----:B------:R-:W-:Y:S01]  /*16340*/  FFMA.FTZ R32, R9, UR8, R32 ;  /* 0x0000000809207c23 */ /* 0x000fe20008010020 */
[----:B------:R-:W-:Y:S01]  /*16350*/  I2FP.F32.S32 R8, R105 ;  /* 0x0000006900087245 */ /* 0x000fe20000201400 */
[----:B------:R-:W3:Y:S01]  /*16360*/  MUFU.TANH R54, R54 ;  /* 0x0000003600367308 */ /* 0x000ee20000002400 */
[-C--:B------:R-:W-:Y:S01]  /*16370*/  ISETP.GE.AND P0, PT, R105, R3.reuse, PT ;  /* 0x000000036900720c */ /* 0x080fe20003f06270 */
[----:B------:R-:W-:Y:S01]  /*16380*/  FFMA.FTZ R34, R9, UR8, R34 ;  /* 0x0000000809227c23 */ /* 0x000fe20008010022 */
[-C--:B------:R-:W-:Y:S01]  /*16390*/  ISETP.GE.AND P6, PT, R105, R0.reuse, PT ;  /* 0x000000006900720c */ /* 0x080fe20003fc6270 */
[----:B------:R-:W-:Y:S01]  /*163a0*/  FFMA.FTZ R60, R57, UR8, R60 ;  /* 0x00000008393c7c23 */ /* 0x000fe2000801003c */
[----:B------:R-:W-:Y:S01]  /*163b0*/  FSEL R105, R56, -INF , !P3 ;  /* 0xff80000038697808 */ /* 0x000fe20005800000 */
[C---:B-----5:R-:W-:Y:S01]  /*163c0*/  FFMA.FTZ R5, R8.reuse, UR8, R5 ;  /* 0x0000000808057c23 */ /* 0x060fe20008010005 */
[C---:B------:R-:W-:Y:S01]  /*163d0*/  ISETP.GE.AND P3, PT, R99.reuse, R3, PT ;  /* 0x000000036300720c */ /* 0x040fe20003f66270 */
[----:B------:R4:W5:Y:S01]  /*163e0*/  MUFU.TANH R95, R46 ;  /* 0x0000002e005f7308 */ /* 0x0009620000002400 */
[-C--:B------:R-:W-:Y:S01]  /*163f0*/  ISETP.GE.AND P5, PT, R99, R0.reuse, PT ;  /* 0x000000006300720c */ /* 0x080fe20003fa6270 */
[----:B------:R-:W-:Y:S01]  /*16400*/  FFMA.FTZ R45, R8, UR8, R45 ;  /* 0x00000008082d7c23 */ /* 0x000fe2000801002d */
[----:B------:R-:W-:Y:S01]  /*16410*/  FSEL R140, R4, -INF , !P2 ;  /* 0xff800000048c7808 */ /* 0x000fe20005000000 */
[----:B------:R-:W-:Y:S01]  /*16420*/  FFMA.FTZ R57, R57, UR8, R106 ;  /* 0x0000000839397c23 */ /* 0x000fe2000801006a */
[----:B------:R-:W-:Y:S01]  /*16430*/  ISETP.GE.AND P2, PT, R122, R0, PT ;  /* 0x000000007a00720c */ /* 0x000fe20003f46270 */
[----:B------:R-:W-:Y:S01]  /*16440*/  FMUL.FTZ R56, R94, UR5 ;  /* 0x000000055e387c20 */ /* 0x000fe20008410000 */
[----:B------:R-:W-:Y:S01]  /*16450*/  I2FP.F32.S32 R8, R98 ;  /* 0x0000006200087245 */ /* 0x000fe20000201400 */
[----:B------:R-:W5:Y:S01]  /*16460*/  MUFU.TANH R48, R48 ;  /* 0x0000003000307308 */ /* 0x000f620000002400 */
[----:B------:R-:W-:-:S02]  /*16470*/  FSEL R119, R32, -INF , !P3 ;  /* 0xff80000020777808 */ /* 0x000fc40005800000 */
[----:B------:R-:W-:Y:S01]  /*16480*/  FSEL R106, R34, -INF , !P5 ;  /* 0xff800000226a7808 */ /* 0x000fe20006800000 */
[----:B------:R-:W-:Y:S01]  /*16490*/  FMUL.FTZ R34, R80, UR5 ;  /* 0x0000000550227c20 */ /* 0x000fe20008410000 */
[C---:B------:R-:W-:Y:S02]  /*164a0*/  ISETP.GE.AND P3, PT, R98.reuse, R3, PT ;  /* 0x000000036200720c */ /* 0x040fe40003f66270 */
[-C--:B------:R-:W-:Y:S01]  /*164b0*/  ISETP.GE.AND P5, PT, R98, R0.reuse, PT ;  /* 0x000000006200720c */ /* 0x080fe20003fa6270 */
[----:B------:R-:W5:Y:S01]  /*164c0*/  MUFU.TANH R112, R112 ;  /* 0x0000007000707308 */ /* 0x000f620000002400 */
[----:B------:R-:W-:Y:S01]  /*164d0*/  I2FP.F32.S32 R32, R207 ;  /* 0x000000cf00207245 */ /* 0x000fe20000201400 */
[C---:B----4-:R-:W-:Y:S01]  /*164e0*/  FFMA.FTZ R46, R8.reuse, UR8, R211 ;  /* 0x00000008082e7c23 */ /* 0x050fe200080100d3 */
[----:B------:R-:W-:Y:S01]  /*164f0*/  FSEL R98, R57, -INF , !P2 ;  /* 0xff80000039627808 */ /* 0x000fe20005000000 */
[----:B------:R-:W-:Y:S01]  /*16500*/  FFMA.FTZ R57, R8, UR8, R213 ;  /* 0x0000000808397c23 */ /* 0x000fe200080100d5 */
[----:B------:R-:W-:Y:S01]  /*16510*/  FSEL R99, R52, -INF , !P4 ;  /* 0xff80000034637808 */ /* 0x000fe20006000000 */
[----:B------:R-:W-:Y:S01]  /*16520*/  FFMA.FTZ R89, R32, UR8, R209 ;  /* 0x0000000820597c23 */ /* 0x000fe200080100d1 */
[----:B------:R-:W-:Y:S01]  /*16530*/  I2FP.F32.S32 R4, R115 ;  /* 0x0000007300047245 */ /* 0x000fe20000201400 */
[----:B------:R-:W4:Y:S01]  /*16540*/  MUFU.TANH R116, R116 ;  /* 0x0000007400747308 */ /* 0x000f220000002400 */
[----:B------:R-:W-:Y:S01]  /*16550*/  ISETP.GE.AND P4, PT, R122, R3, PT ;  /* 0x000000037a00720c */ /* 0x000fe20003f86270 */
[----:B------:R-:W-:Y:S01]  /*16560*/  FMUL.FTZ R52, R72, UR5 ;  /* 0x0000000548347c20 */ /* 0x000fe20008410000 */
[----:B------:R-:W-:Y:S01]  /*16570*/  I2FP.F32.S32 R8, R147 ;  /* 0x0000009300087245 */ /* 0x000fe20000201400 */
[----:B------:R-:W-:Y:S01]  /*16580*/  FFMA.FTZ R111, R4, UR8, R111 ;  /* 0x00000008046f7c23 */ /* 0x000fe2000801006f */
[----:B------:R-:W-:Y:S01]  /*16590*/  FSEL R122, R45, -INF , !P6 ;  /* 0xff8000002d7a7808 */ /* 0x000fe20007000000 */
[----:B-1----:R-:W-:Y:S01]  /*165a0*/  FFMA.FTZ R45, R32, UR8, R47 ;  /* 0x00000008202d7c23 */ /* 0x002fe2000801002f */
[----:B------:R-:W-:Y:S01]  /*165b0*/  FMUL.FTZ R32, R88, UR5 ;  /* 0x0000000558207c20 */ /* 0x000fe20008410000 */
[----:B------:R-:W-:Y:S01]  /*165c0*/  FSEL R123, R5, -INF , !P0 ;  /* 0xff800000057b7808 */ /* 0x000fe20004000000 */
[----:B--2---:R-:W-:Y:S01]  /*165d0*/  FFMA.FTZ R215, R4, UR8, R215 ;  /* 0x0000000804d77c23 */ /* 0x004fe200080100d7 */
[----:B------:R-:W-:Y:S01]  /*165e0*/  I2FP.F32.S32 R4, R201 ;  /* 0x000000c900047245 */ /* 0x000fe20000201400 */
[C---:B---3--:R-:W-:Y:S01]  /*165f0*/  FFMA.FTZ R5, R8.reuse, UR8, R49 ;  /* 0x0000000808057c23 */ /* 0x048fe20008010031 */
[----:B------:R-:W-:Y:S01]  /*16600*/  FFMA.FTZ R54, R8, UR8, R54 ;  /* 0x0000000808367c23 */ /* 0x000fe20008010036 */
[-C--:B------:R-:W-:Y:S01]  /*16610*/  ISETP.GE.AND P6, PT, R115, R0.reuse, PT ;  /* 0x000000007300720c */ /* 0x080fe20003fc6270 */
[----:B------:R-:W-:Y:S01]  /*16620*/  FMUL.FTZ R8, R92, UR5 ;  /* 0x000000055c087c20 */ /* 0x000fe20008410000 */
[----:B------:R-:W-:Y:S01]  /*16630*/  FSEL R57, R57, -INF , !P3 ;  /* 0xff80000039397808 */ /* 0x000fe20005800000 */
[----:B------:R-:W-:Y:S01]  /*16640*/  MUFU.TANH R108, R108 ;  /* 0x0000006c006c7308 */ /* 0x000fe20000002400 */
[----:B------:R-:W-:Y:S01]  /*16650*/  FSEL R46, R46, -INF , !P5 ;  /* 0xff8000002e2e7808 */ /* 0x000fe20006800000 */
[C---:B-----5:R-:W-:Y:S01]  /*16660*/  FFMA.FTZ R95, R4.reuse, UR8, R95 ;  /* 0x00000008045f7c23 */ /* 0x060fe2000801005f */
[C---:B------:R-:W-:Y:S01]  /*16670*/  ISETP.GE.AND P3, PT, R199.reuse, R3, PT ;  /* 0x00000003c700720c */ /* 0x040fe20003f66270 */
[----:B------:R-:W-:Y:S01]  /*16680*/  FFMA.FTZ R13, R4, UR8, R13 ;  /* 0x00000008040d7c23 */ /* 0x000fe2000801000d */
[----:B------:R-:W-:-:S02]  /*16690*/  ISETP.GE.AND P5, PT, R199, R0, PT ;  /* 0x00000000c700720c */ /* 0x000fc40003fa6270 */
[----:B------:R-:W-:Y:S01]  /*166a0*/  ISETP.GE.AND P0, PT, R115, R3, PT ;  /* 0x000000037300720c */ /* 0x000fe20003f06270 */
[----:B------:R-:W1:Y:S01]  /*166b0*/  MUFU.TANH R32, R32 ;  /* 0x0000002000207308 */ /* 0x000e620000002400 */
[----:B------:R-:W-:Y:S02]  /*166c0*/  I2FP.F32.S32 R199, R199 ;  /* 0x000000c700c77245 */ /* 0x000fe40000201400 */
[----:B------:R-:W-:Y:S02]  /*166d0*/  FSEL R115, R60, -INF , !P4 ;  /* 0xff8000003c737808 */ /* 0x000fe40006000000 */
[----:B------:R-:W-:Y:S01]  /*166e0*/  FSEL R47, R215, -INF , !P6 ;  /* 0xff800000d72f7808 */ /* 0x000fe20007000000 */
[----:B------:R-:W-:Y:S01]  /*166f0*/  FFMA.FTZ R9, R199, UR8, R48 ;  /* 0x00000008c7097c23 */ /* 0x000fe20008010030 */
[C---:B------:R-:W-:Y:S01]  /*16700*/  ISETP.GE.AND P4, PT, R207.reuse, R3, PT ;  /* 0x00000003cf00720c */ /* 0x040fe20003f86270 */
[----:B------:R-:W2:Y:S01]  /*16710*/  MUFU.TANH R100, R100 ;  /* 0x0000006400647308 */ /* 0x000ea20000002400 */
[----:B------:R-:W-:-:S02]  /*16720*/  ISETP.GE.AND P2, PT, R207, R0, PT ;  /* 0x00000000cf00720c */ /* 0x000fc40003f46270 */
[-C--:B------:R-:W-:Y:S02]  /*16730*/  ISETP.GE.AND P6, PT, R201, R0.reuse, PT ;  /* 0x00000000c900720c */ /* 0x080fe40003fc6270 */
[----:B------:R-:W-:Y:S02]  /*16740*/  FSEL R89, R89, -INF , !P4 ;  /* 0xff80000059597808 */ /* 0x000fe40006000000 */
[----:B------:R-:W-:Y:S01]  /*16750*/  FSEL R45, R45, -INF , !P2 ;  /* 0xff8000002d2d7808 */ /* 0x000fe20005000000 */
[----:B------:R-:W3:Y:S01]  /*16760*/  MUFU.TANH R8, R8 ;  /* 0x0000000800087308 */ /* 0x000ee20000002400 */
[----:B------:R-:W-:Y:S02]  /*16770*/  FSEL R48, R95, -INF , !P6 ;  /* 0xff8000005f307808 */ /* 0x000fe40007000000 */
[C---:B------:R-:W-:Y:S02]  /*16780*/  ISETP.GE.AND P4, PT, R147.reuse, R3, PT ;  /* 0x000000039300720c */ /* 0x040fe40003f86270 */
[----:B------:R-:W-:-:S02]  /*16790*/  ISETP.GE.AND P2, PT, R147, R0, PT ;  /* 0x000000009300720c */ /* 0x000fc40003f46270 */
[----:B------:R-:W-:Y:S01]  /*167a0*/  I2FP.F32.S32 R95, R248 ;  /* 0x000000f8005f7245 */ /* 0x000fe20000201400 */
[----:B------:R5:W-:Y:S01]  /*167b0*/  MUFU.TANH R4, R97 ;  /* 0x0000006100047308 */ /* 0x000be20000002400 */
[----:B------:R-:W-:Y:S02]  /*167c0*/  I2FP.F32.S32 R147, R250 ;  /* 0x000000fa00937245 */ /* 0x000fe40000201400 */
[----:B------:R-:W-:Y:S01]  /*167d0*/  I2FP.F32.S32 R203, R214 ;  /* 0x000000d600cb7245 */ /* 0x000fe20000201400 */
[----:B------:R-:W-:Y:S01]  /*167e0*/  FFMA.FTZ R112, R95, UR8, R112 ;  /* 0x000000085f707c23 */ /* 0x000fe20008010070 */
[----:B------:R-:W-:Y:S01]  /*167f0*/  FSEL R111, R111, -INF , !P0 ;  /* 0xff8000006f6f7808 */ /* 0x000fe20004000000 */
[----:B----4-:R-:W-:Y:S01]  /*16800*/  FFMA.FTZ R116, R147, UR8, R116 ;  /* 0x0000000893747c23 */ /* 0x010fe20008010074 */
[-C--:B------:R-:W-:Y:S01]  /*16810*/  ISETP.GE.AND P6, PT, R248, R3.reuse, PT ;  /* 0x00000003f800720c */ /* 0x080fe20003fc6270 */
[----:B------:R-:W4:Y:S01]  /*16820*/  MUFU.TANH R50, R50 ;  /* 0x0000003200327308 */ /* 0x000f220000002400 */
[----:B------:R-:W-:Y:S01]  /*16830*/  FSEL R95, R5, -INF , !P4 ;  /* 0xff800000055f7808 */ /* 0x000fe20006000000 */
[----:B-1----:R-:W-:Y:S01]  /*16840*/  FFMA.FTZ R32, R203, UR8, R32 ;  /* 0x00000008cb207c23 */ /* 0x002fe20008010020 */
[----:B------:R-:W-:-:S02]  /*16850*/  ISETP.GE.AND P0, PT, R201, R3, PT ;  /* 0x00000003c900720c */ /* 0x000fc40003f06270 */
[----:B------:R-:W-:Y:S02]  /*16860*/  I2FP.F32.S32 R147, R240 ;  /* 0x000000f000937245 */ /* 0x000fe40000201400 */
[----:B------:R-:W-:Y:S01]  /*16870*/  I2FP.F32.S32 R201, R236 ;  /* 0x000000ec00c97245 */ /* 0x000fe20000201400 */
[----:B------:R-:W1:Y:S01]  /*16880*/  MUFU.TANH R5, R84 ;  /* 0x0000005400057308 */ /* 0x000e620000002400 */
[----:B-----5:R-:W-:Y:S01]  /*16890*/  I2FP.F32.S32 R97, R246 ;  /* 0x000000f600617245 */ /* 0x020fe20000201400 */
[----:B--2---:R-:W-:Y:S01]  /*168a0*/  FFMA.FTZ R100, R147, UR8, R100 ;  /* 0x0000000893647c23 */ /* 0x004fe20008010064 */
[----:B------:R-:W-:Y:S01]  /*168b0*/  FSEL R9, R9, -INF , !P3 ;  /* 0xff80000009097808 */ /* 0x000fe20005800000 */
[----:B---3--:R-:W-:Y:S01]  /*168c0*/  FFMA.FTZ R147, R201, UR8, R8 ;  /* 0x00000008c9937c23 */ /* 0x008fe20008010008 */
[-C--:B------:R-:W-:Y:S01]  /*168d0*/  ISETP.GE.AND P3, PT, R246, R3.reuse, PT ;  /* 0x00000003f600720c */ /* 0x080fe20003f66270 */
[----:B------:R-:W-:Y:S01]  /*168e0*/  FFMA.FTZ R97, R97, UR8, R108 ;  /* 0x0000000861617c23 */ /* 0x000fe2000801006c */
[----:B------:R-:W-:Y:S01]  /*168f0*/  FSEL R209, R112, -INF , !P6 ;  /* 0xff80000070d17808 */ /* 0x000fe20007000000 */
[----:B------:R-:W2:Y:S01]  /*16900*/  MUFU.TANH R64, R64 ;  /* 0x0000004000407308 */ /* 0x000ea20000002400 */
[----:B------:R-:W-:Y:S01]  /*16910*/  ISETP.GE.AND P6, PT, R214, R3, PT ;  /* 0x00000003d600720c */ /* 0x000fe20003fc6270 */
[----:B----4-:R-:W-:Y:S01]  /*16920*/  FFMA.FTZ R50, R199, UR8, R50 ;  /* 0x00000008c7327c23 */ /* 0x010fe20008010032 */
[----:B------:R-:W-:-:S02]  /*16930*/  FSEL R207, R97, -INF , !P3 ;  /* 0xff80000061cf7808 */ /* 0x000fc40005800000 */
[----:B------:R-:W-:Y:S02]  /*16940*/  FSEL R97, R32, -INF , !P6 ;  /* 0xff80000020617808 */ /* 0x000fe40007000000 */
[-C--:B------:R-:W-:Y:S01]  /*16950*/  ISETP.GE.AND P3, PT, R210, R3.reuse, PT ;  /* 0x00000003d200720c */ /* 0x080fe20003f66270 */
[----:B------:R-:W3:Y:S01]  /*16960*/  MUFU.TANH R8, R76 ;  /* 0x0000004c00087308 */ /* 0x000ee20000002400 */
[----:B------:R-:W-:Y:S02]  /*16970*/  I2FP.F32.S32 R210, R210 ;  /* 0x000000d200d27245 */ /* 0x000fe40000201400 */
[----:B------:R-:W-:Y:S02]  /*16980*/  FSEL R13, R13, -INF , !P0 ;  /* 0xff8000000d0d7808 */ /* 0x000fe40004000000 */
[----:B------:R-:W-:Y:S01]  /*16990*/  ISETP.GE.AND P0, PT, R250, R3, PT ;  /* 0x00000003fa00720c */ /* 0x000fe20003f06270 */
[----:B-1----:R-:W-:Y:S01]  /*169a0*/  FFMA.FTZ R210, R210, UR8, R5 ;  /* 0x00000008d2d27c23 */ /* 0x002fe20008010005 */
[----:B------:R-:W-:Y:S01]  /*169b0*/  I2FP.F32.S32 R199, R244 ;  /* 0x000000f400c77245 */ /* 0x000fe20000201400 */
[----:B------:R-:W1:Y:S01]  /*169c0*/  MUFU.TANH R32, R68 ;  /* 0x0000004400207308 */ /* 0x000e620000002400 */
[----:B------:R-:W-:-:S02]  /*169d0*/  I2FP.F32.S32 R213, R134 ;  /* 0x0000008600d57245 */ /* 0x000fc40000201400 */
[-C--:B------:R-:W-:Y:S01]  /*169e0*/  ISETP.GE.AND P4, PT, R240, R3.reuse, PT ;  /* 0x00000003f000720c */ /* 0x080fe20003f86270 */
[----:B--2---:R-:W-:Y:S01]  /*169f0*/  FFMA.FTZ R64, R199, UR8, R64 ;  /* 0x00000008c7407c23 */ /* 0x004fe20008010040 */
[----:B------:R-:W-:Y:S02]  /*16a00*/  FSEL R211, R116, -INF , !P0 ;  /* 0xff80000074d37808 */ /* 0x000fe40004000000 */
[----:B------:R-:W-:Y:S01]  /*16a10*/  I2FP.F32.S32 R219, R120 ;  /* 0x0000007800db7245 */ /* 0x000fe20000201400 */
[----:B------:R-:W2:Y:S01]  /*16a20*/  MUFU.TANH R114, R114 ;  /* 0x0000007200727308 */ /* 0x000ea20000002400 */
[----:B------:R-:W-:Y:S01]  /*16a30*/  ISETP.GE.AND P0, PT, R236, R3, PT ;  /* 0x00000003ec00720c */ /* 0x000fe20003f06270 */
[----:B---3--:R-:W-:Y:S01]  /*16a40*/  FFMA.FTZ R213, R213, UR8, R8 ;  /* 0x00000008d5d57c23 */ /* 0x008fe20008010008 */
[----:B------:R-:W-:Y:S02]  /*16a50*/  FSEL R217, R210, -INF , !P3 ;  /* 0xff800000d2d97808 */ /* 0x000fe40005800000 */
[----:B------:R-:W-:-:S02]  /*16a60*/  ISETP.GE.AND P3, PT, R143, R0, PT ;  /* 0x000000008f00720c */ /* 0x000fc40003f66270 */
[----:B------:R-:W-:Y:S01]  /*16a70*/  FSEL R201, R100, -INF , !P4 ;  /* 0xff80000064c97808 */ /* 0x000fe20006000000 */
[----:B------:R-:W3:Y:S01]  /*16a80*/  MUFU.TANH R66, R66 ;  /* 0x0000004200427308 */ /* 0x000ee20000002400 */
[----:B------:R-:W-:Y:S01]  /*16a90*/  I2FP.F32.S32 R143, R143 ;  /* 0x0000008f008f7245 */ /* 0x000fe20000201400 */
[----:B-1----:R-:W-:Y:S01]  /*16aa0*/  FFMA.FTZ R32, R219, UR8, R32 ;  /* 0x00000008db207c23 */ /* 0x002fe20008010020 */
[----:B------:R-:W-:Y:S02]  /*16ab0*/  I2FP.F32.S32 R199, R238 ;  /* 0x000000ee00c77245 */ /* 0x000fe40000201400 */
[----:B------:R-:W-:Y:S02]  /*16ac0*/  ISETP.GE.AND P4, PT, R134, R3, PT ;  /* 0x000000038600720c */ /* 0x000fe40003f86270 */
[----:B------:R-:W-:Y:S01]  /*16ad0*/  FSEL R49, R50, -INF , !P5 ;  /* 0xff80000032317808 */ /* 0x000fe20006800000 */
[----:B------:R-:W1:Y:S01]  /*16ae0*/  MUFU.TANH R34, R34 ;  /* 0x0000002200227308 */ /* 0x000e620000002400 */
[----:B------:R-:W-:Y:S01]  /*16af0*/  FSEL R147, R147, -INF , !P0 ;  /* 0xff80000093937808 */ /* 0x000fe20004000000 */
[----:B--2---:R-:W-:Y:S01]  /*16b00*/  FFMA.FTZ R112, R143, UR8, R114 ;  /* 0x000000088f707c23 */ /* 0x004fe20008010072 */
[----:B------:R-:W-:-:S02]  /*16b10*/  I2FP.F32.S32 R5, R146 ;  /* 0x0000009200057245 */ /* 0x000fc40000201400 */
[-C--:B------:R-:W-:Y:S02]  /*16b20*/  ISETP.GE.AND P5, PT, R244, R3.reuse, PT ;  /* 0x00000003f400720c */ /* 0x080fe40003fa6270 */
[----:B------:R-:W-:Y:S01]  /*16b30*/  ISETP.GE.AND P0, PT, R120, R3, PT ;  /* 0x000000037800720c */ /* 0x000fe20003f06270 */
[----:B------:R-:W2:Y:S01]  /*16b40*/  MUFU.TANH R52, R52 ;  /* 0x0000003400347308 */ /* 0x000ea20000002400 */
[----:B------:R-:W-:Y:S01]  /*16b50*/  FSEL R213, R213, -INF , !P4 ;  /* 0xff800000d5d57808 */ /* 0x000fe20006000000 */
[----:B---3--:R-:W-:Y:S01]  /*16b60*/  FFMA.FTZ R199, R199, UR8, R66 ;  /* 0x00000008c7c77c23 */ /* 0x008fe20008010042 */
[----:B------:R-:W-:Y:S01]  /*16b70*/  FSEL R50, R54, -INF , !P2 ;  /* 0xff80000036327808 */ /* 0x000fe20005000000 */
[----:B------:R-:W-:Y:S01]  /*16b80*/  FMUL.FTZ R54, R12, UR5 ;  /* 0x000000050c367c20 */ /* 0x000fe20008410000 */
[----:B------:R-:W-:Y:S02]  /*16b90*/  I2FP.F32.S32 R215, R126 ;  /* 0x0000007e00d77245 */ /* 0x000fe40000201400 */
[----:B------:R-:W-:Y:S01]  /*16ba0*/  ISETP.GE.AND P4, PT, R139, R0, PT ;  /* 0x000000008b00720c */ /* 0x000fe20003f86270 */
[----:B------:R-:W3:Y:S01]  /*16bb0*/  MUFU.TANH R56, R56 ;  /* 0x0000003800387308 */ /* 0x000ee20000002400 */
[----:B------:R-:W-:Y:S01]  /*16bc0*/  I2FP.F32.S32 R143, R139 ;  /* 0x0000008b008f7245 */ /* 0x000fe20000201400 */
[----:B-1----:R-:W-:Y:S01]  /*16bd0*/  FFMA.FTZ R5, R5, UR8, R34 ;  /* 0x0000000805057c23 */ /* 0x002fe20008010022 */
[----:B------:R-:W-:-:S02]  /*16be0*/  ISETP.GE.AND P2, PT, R238, R3, PT ;  /* 0x00000003ee00720c */ /* 0x000fc40003f46270 */
[----:B------:R-:W-:Y:S02]  /*16bf0*/  FSEL R203, R64, -INF , !P5 ;  /* 0xff80000040cb7808 */ /* 0x000fe40006800000 */
[----:B------:R-:W-:Y:S01]  /*16c00*/  FSEL R139, R32, -INF , !P0 ;  /* 0xff800000208b7808 */ /* 0x000fe20004000000 */
[----:B------:R-:W1:Y:S01]  /*16c10*/  MUFU.TANH R62, R62 ;  /* 0x0000003e003e7308 */ /* 0x000e620000002400 */
[----:B------:R-:W-:Y:S01]  /*16c20*/  ISETP.GE.AND P5, PT, R146, R3, PT ;  /* 0x000000039200720c */ /* 0x000fe20003fa6270 */
[----:B--2---:R-:W-:Y:S01]  /*16c30*/  FFMA.FTZ R52, R215, UR8, R52 ;  /* 0x00000008d7347c23 */ /* 0x004fe20008010034 */
[----:B------:R-:W-:Y:S02]  /*16c40*/  ISETP.GE.AND P0, PT, R135, R0, PT ;  /* 0x000000008700720c */ /* 0x000fe40003f06270 */
[----:B------:R-:W-:Y:S02]  /*16c50*/  I2FP.F32.S32 R135, R135 ;  /* 0x0000008700877245 */ /* 0x000fe40000201400 */
[----:B------:R-:W-:Y:S01]  /*16c60*/  FSEL R199, R199, -INF , !P2 ;  /* 0xff800000c7c77808 */ /* 0x000fe20005000000 */
[----:B------:R-:W2:Y:S01]  /*16c70*/  MUFU.TANH R102, R102 ;  /* 0x0000006600667308 */ /* 0x000ea20000002400 */
[----:B------:R-:W-:Y:S01]  /*16c80*/  ISETP.GE.AND P2, PT, R126, R3, PT ;  /* 0x000000037e00720c */ /* 0x000fe20003f46270 */
[----:B---3--:R-:W-:Y:S01]  /*16c90*/  FFMA.FTZ R8, R135, UR8, R56 ;  /* 0x0000000887087c23 */ /* 0x008fe20008010038 */
[----:B------:R-:W-:-:S02]  /*16ca0*/  FSEL R215, R5, -INF , !P5 ;  /* 0xff80000005d77808 */ /* 0x000fc40006800000 */
[----:B------:R-:W-:Y:S02]  /*16cb0*/  I2FP.F32.S32 R5, R141 ;  /* 0x0000008d00057245 */ /* 0x000fe40000201400 */
[-C--:B------:R-:W-:Y:S01]  /*16cc0*/  ISETP.GE.AND P5, PT, R141, R0.reuse, PT ;  /* 0x000000008d00720c */ /* 0x080fe20003fa6270 */
[----:B------:R-:W3:Y:S01]  /*16cd0*/  MUFU.TANH R74, R74 ;  /* 0x0000004a004a7308 */ /* 0x000ee20000002400 */
[----:B------:R-:W-:Y:S01]  /*16ce0*/  FSEL R141, R52, -INF , !P2 ;  /* 0xff800000348d7808 */ /* 0x000fe20005000000 */
[----:B-1----:R-:W-:Y:S01]  /*16cf0*/  FFMA.FTZ R5, R5, UR8, R62 ;  /* 0x0000000805057c23 */ /* 0x002fe2000801003e */
[----:B------:R-:W-:Y:S02]  /*16d00*/  ISETP.GE.AND P2, PT, R137, R0, PT ;  /* 0x000000008900720c */ /* 0x000fe40003f46270 */
[----:B------:R-:W-:Y:S01]  /*16d10*/  ISETP.GE.AND P6, PT, R58, R3, PT ;  /* 0x000000033a00720c */ /* 0x000fe20003fc6270 */
[----:B------:R-:W-:Y:S01]  /*16d20*/  FMUL.FTZ R3, R14, UR5 ;  /* 0x000000050e037c20 */ /* 0x000fe20008410000 */
[----:B------:R-:W-:Y:S01]  /*16d30*/  I2FP.F32.S32 R137, R137 ;  /* 0x0000008900897245 */ /* 0x000fe20000201400 */
[----:B------:R-:W1:Y:S01]  /*16d40*/  MUFU.TANH R90, R90 ;  /* 0x0000005a005a7308 */ /* 0x000e620000002400 */
[----:B--2---:R-:W-:Y:S01]  /*16d50*/  FFMA.FTZ R34, R143, UR8, R102 ;  /* 0x000000088f227c23 */ /* 0x004fe20008010066 */
[----:B------:R-:W-:-:S02]  /*16d60*/  FSEL R8, R8, -INF , !P0 ;  /* 0xff80000008087808 */ /* 0x000fc40004000000 */
[-C--:B------:R-:W-:Y:S01]  /*16d70*/  ISETP.GE.AND P0, PT, R117, R0.reuse, PT ;  /* 0x000000007500720c */ /* 0x080fe20003f06270 */
[----:B------:R-:W-:Y:S01]  /*16d80*/  FFMA.FTZ R4, R137, UR8, R4 ;  /* 0x0000000889047c23 */ /* 0x000fe20008010004 */
[----:B------:R-:W-:Y:S02]  /*16d90*/  I2FP.F32.S32 R117, R117 ;  /* 0x0000007500757245 */ /* 0x000fe40000201400 */
[----:B------:R-:W2:Y:S01]  /*16da0*/  MUFU.TANH R86, R86 ;  /* 0x0000005600567308 */ /* 0x000ea20000002400 */
[----:B------:R-:W-:Y:S02]  /*16db0*/  FSEL R112, R112, -INF , !P3 ;  /* 0xff80000070707808 */ /* 0x000fe40005800000 */
[----:B------:R-:W-:Y:S01]  /*16dc0*/  FSEL R108, R5, -INF , !P5 ;  /* 0xff800000056c7808 */ /* 0x000fe20006800000 */
[----:B---3--:R-:W-:Y:S01]  /*16dd0*/  FFMA.FTZ R74, R117, UR8, R74 ;  /* 0x00000008754a7c23 */ /* 0x008fe2000801004a */
[----:B------:R-:W-:Y:S02]  /*16de0*/  FSEL R34, R34, -INF , !P4 ;  /* 0xff80000022227808 */ /* 0x000fe40006000000 */
[-C--:B------:R-:W-:Y:S01]  /*16df0*/  ISETP.GE.AND P3, PT, R133, R0.reuse, PT ;  /* 0x000000008500720c */ /* 0x080fe20003f66270 */
[----:B------:R-:W3:Y:S01]  /*16e00*/  MUFU.TANH R82, R82 ;  /* 0x0000005200527308 */ /* 0x000ee20000002400 */
[----:B------:R-:W-:-:S02]  /*16e10*/  ISETP.GE.AND P5, PT, R127, R0, PT ;  /* 0x000000007f00720c */ /* 0x000fc40003fa6270 */
[-C--:B------:R-:W-:Y:S02]  /*16e20*/  ISETP.GE.AND P4, PT, R125, R0.reuse, PT ;  /* 0x000000007d00720c */ /* 0x080fe40003f86270 */
[----:B------:R-:W-:Y:S02]  /*16e30*/  I2FP.F32.S32 R133, R133 ;  /* 0x0000008500857245 */ /* 0x000fe40000201400 */
[----:B------:R-:W-:Y:S01]  /*16e40*/  I2FP.F32.S32 R127, R127 ;  /* 0x0000007f007f7245 */ /* 0x000fe20000201400 */
[----:B------:R-:W4:Y:S01]  /*16e50*/  MUFU.TANH R78, R78 ;  /* 0x0000004e004e7308 */ /* 0x000f220000002400 */
[----:B------:R-:W-:Y:S01]  /*16e60*/  I2FP.F32.S32 R125, R125 ;  /* 0x0000007d007d7245 */ /* 0x000fe20000201400 */
[----:B-1----:R-:W-:Y:S01]  /*16e70*/  FFMA.FTZ R12, R133, UR8, R90 ;  /* 0x00000008850c7c23 */ /* 0x002fe2000801005a */
[----:B------:R-:W-:Y:S01]  /*16e80*/  FSEL R14, R4, -INF , !P2 ;  /* 0xff800000040e7808 */ /* 0x000fe20005000000 */
[----:B--2---:R-:W-:Y:S01]  /*16e90*/  FFMA.FTZ R32, R127, UR8, R86 ;  /* 0x000000087f207c23 */ /* 0x004fe20008010056 */
[----:B------:R-:W-:-:S02]  /*16ea0*/  ISETP.GE.AND P2, PT, R145, R0, PT ;  /* 0x000000009100720c */ /* 0x000fc40003f46270 */
[----:B------:R-:W-:Y:S01]  /*16eb0*/  I2FP.F32.S32 R145, R145 ;  /* 0x0000009100917245 */ /* 0x000fe20000201400 */
[----:B------:R-:W1:Y:S01]  /*16ec0*/  MUFU.TANH R118, R118 ;  /* 0x0000007600767308 */ /* 0x000e620000002400 */
[----:B---3--:R-:W-:Y:S01]  /*16ed0*/  FFMA.FTZ R82, R125, UR8, R82 ;  /* 0x000000087d527c23 */ /* 0x008fe20008010052 */
[----:B------:R-:W-:Y:S02]  /*16ee0*/  FSEL R238, R74, -INF , !P0 ;  /* 0xff8000004aee7808 */ /* 0x000fe40004000000 */
[----:B------:R-:W-:Y:S02]  /*16ef0*/  PLOP3.LUT P0, PT, PT, PT, UP0, 0x80, 0x0 ;  /* 0x000000000000781c */ /* 0x000fe40003f0f008 */
[----:B------:R-:W-:Y:S02]  /*16f00*/  FSEL R12, R12, -INF , !P3 ;  /* 0xff8000000c0c7808 */ /* 0x000fe40005800000 */
[----:B------:R-:W-:Y:S01]  /*16f10*/  MUFU.TANH R110, R110 ;  /* 0x0000006e006e7308 */ /* 0x000fe20000002400 */
[----:B----4-:R-:W-:Y:S01]  /*16f20*/  FFMA.FTZ R78, R145, UR8, R78 ;  /* 0x00000008914e7c23 */ /* 0x010fe2000801004e */
[----:B------:R-:W-:-:S02]  /*16f30*/  FSEL R32, R32, -INF , !P5 ;  /* 0xff80000020207808 */ /* 0x000fc40006800000 */
[----:B------:R-:W-:Y:S02]  /*16f40*/  FSEL R244, R82, -INF , !P4 ;  /* 0xff80000052f47808 */ /* 0x000fe40006000000 */
[-C--:B------:R-:W-:Y:S02]  /*16f50*/  ISETP.GE.AND P3, PT, R113, R0.reuse, PT ;  /* 0x000000007100720c */ /* 0x080fe40003f66270 */
[----:B------:R-:W2:Y:S01]  /*16f60*/  MUFU.TANH R70, R70 ;  /* 0x0000004600467308 */ /* 0x000ea20000002400 */
[----:B------:R-:W-:Y:S01]  /*16f70*/  BAR.SYNC.DEFER_BLOCKING 0x0 ;  /* 0x0000000000007b1d */ /* 0x000fe20000010000 */
[-C--:B------:R-:W-:Y:S02]  /*16f80*/  ISETP.GE.AND P5, PT, R107, R0.reuse, PT ;  /* 0x000000006b00720c */ /* 0x080fe40003fa6270 */
[----:B------:R-:W-:Y:S02]  /*16f90*/  ISETP.GE.AND P4, PT, R101, R0, PT ;  /* 0x000000006500720c */ /* 0x000fe40003f86270 */
[----:B------:R-:W-:-:S02]  /*16fa0*/  I2FP.F32.S32 R113, R113 ;  /* 0x0000007100717245 */ /* 0x000fc40000201400 */
[----:B------:R-:W3:Y:S01]  /*16fb0*/  MUFU.TANH R54, R54 ;  /* 0x0000003600367308 */ /* 0x000ee20000002400 */
[----:B------:R-:W-:Y:S02]  /*16fc0*/  I2FP.F32.S32 R107, R107 ;  /* 0x0000006b006b7245 */ /* 0x000fe40000201400 */
[----:B------:R-:W-:Y:S02]  /*16fd0*/  I2FP.F32.S32 R101, R101 ;  /* 0x0000006500657245 */ /* 0x000fe40000201400 */
[----:B------:R-:W-:Y:S01]  /*16fe0*/  I2FP.F32.S32 R5, R58 ;  /* 0x0000003a00057245 */ /* 0x000fe20000201400 */
[----:B-1----:R-:W-:Y:S01]  /*16ff0*/  FFMA.FTZ R118, R107, UR8, R118 ;  /* 0x000000086b767c23 */ /* 0x002fe20008010076 */
[----:B------:R-:W-:Y:S01]  /*17000*/  FSEL R240, R78, -INF , !P2 ;  /* 0xff8000004ef07808 */ /* 0x000fe20005000000 */
[----:B------:R-:W1:Y:S01]  /*17010*/  MUFU.TANH R3, R3 ;  /* 0x0000000300037308 */ /* 0x000e620000002400 */
[----:B------:R-:W-:Y:S01]  /*17020*/  ISETP.GE.AND P2, PT, R58, R0, PT ;  /* 0x000000003a00720c */ /* 0x000fe20003f46270 */
[----:B--2---:R-:W-:Y:S01]  /*17030*/  FFMA.FTZ R70, R113, UR8, R70 ;  /* 0x0000000871467c23 */ /* 0x004fe20008010046 */
[----:B------:R-:W-:Y:S01]  /*17040*/  FFMA.FTZ R101, R101, UR8, R110 ;  /* 0x0000000865657c23 */ /* 0x000fe2000801006e */
[----:B------:R-:W-:-:S03]  /*17050*/  FSEL R118, R118, -INF , !P5 ;  /* 0xff80000076767808 */ /* 0x000fc60006800000 */
[----:B------:R-:W-:Y:S01]  /*17060*/  FSEL R236, R70, -INF , !P3 ;  /* 0xff80000046ec7808 */ /* 0x000fe20005800000 */
[----:B---3--:R-:W-:Y:S01]  /*17070*/  FFMA.FTZ R54, R5, UR8, R54 ;  /* 0x0000000805367c23 */ /* 0x008fe20008010036 */
[----:B------:R-:W-:Y:S01]  /*17080*/  FSEL R116, R101, -INF , !P4 ;  /* 0xff80000065747808 */ /* 0x000fe20006000000 */
[----:B-1----:R-:W-:-:S03]  /*17090*/  FFMA.FTZ R0, R5, UR8, R3 ;  /* 0x0000000805007c23 */ /* 0x002fc60008010003 */
        /* <DEDUP_REMOVED lines=35> */
[----:B------:R-:W-:Y:S01]  /*172d0*/  LOP3.LUT R4, R52, UR5, RZ, 0x3c, !PT ;  /* 0x0000000534047c12 */ /* 0x000fe2000f8e3cff */
[----:B------:R-:W-:Y:S01]  /*172e0*/  ULDC.64 UR4, c[0x0][0x248] ;  /* 0x0000920000047ab9 */ /* 0x000fe20000000a00 */
[----:B------:R-:W-:-:S02]  /*172f0*/  ISETP.GE.AND P3, PT, R5, RZ, PT ;  /* 0x000000ff0500720c */ /* 0x000fc40003f66270 */
[----:B------:R-:W-:Y:S02]  /*17300*/  ISETP.GE.AND P0, PT, R4, RZ, PT ;  /* 0x000000ff0400720c */ /* 0x000fe40003f06270 */
[----:B------:R-:W-:Y:S02]  /*17310*/  ISETP.NE.AND P2, PT, R52, RZ, PT ;  /* 0x000000ff3400720c */ /* 0x000fe40003f45270 */
[----:B------:R-:W-:Y:S01]  /*17320*/  @P6 IADD3 R60, R60, 0x1, RZ ;  /* 0x000000013c3c6810 */ /* 0x000fe20007ffe0ff */
[----:B------:R-:W-:Y:S01]  /*17330*/  @P5 VIADD R58, R58, 0x1 ;  /* 0x000000013a3a5836 */ /* 0x000fe20000000000 */
[----:B------:R-:W-:-:S05]  /*17340*/  LOP3.LUT R4, RZ, R52, RZ, 0x33, !PT ;  /* 0x00000034ff047212 */ /* 0x000fca00078e33ff */
        /* <DEDUP_REMOVED lines=12> */
[----:B------:R-:W-:-:S05]  /*17410*/  SHF.R.S32.HI R107, RZ, 0x1f, R113 ;  /* 0x0000001fff6b7819 */ /* 0x000fca0000011471 */
[----:B------:R-:W-:-:S04]  /*17420*/  IMAD R56, R107, R52, RZ ;  /* 0x000000346b387224 */ /* 0x000fc800078e02ff */
[C---:B------:R-:W-:Y:S02]  /*17430*/  IMAD R56, R113.reuse, UR5, R56 ;  /* 0x0000000571387c24 */ /* 0x040fe4000f8e0238 */
[----:B-1----:R-:W-:-:S04]  /*17440*/  IMAD.WIDE.U32 R126, R113, R52, RZ ;  /* 0x00000034717e7225 */ /* 0x002fc800078e00ff */
[----:B------:R-:W-:Y:S01]  /*17450*/  IMAD.IADD R127, R127, 0x1, R56 ;  /* 0x000000017f7f7824 */ /* 0x000fe200078e0238 */
[----:B--2---:R-:W-:-:S04]  /*17460*/  IADD3 R54, -R101, R54, RZ ;  /* 0x0000003665367210 */ /* 0x004fc80007ffe1ff */
[----:B------:R-:W-:Y:S01]  /*17470*/  SHF.R.S32.HI R101, RZ, 0x1f, R54 ;  /* 0x0000001fff657819 */ /* 0x000fe20000011436 */
[----:B---3--:R-:W-:-:S04]  /*17480*/  IMAD.WIDE.U32 R126, R54, R4, R126 ;  /* 0x00000004367e7225 */ /* 0x008fc800078e007e */
[----:B------:R-:W-:-:S04]  /*17490*/  IMAD R101, R101, R4, RZ ;  /* 0x0000000465657224 */ /* 0x000fc800078e02ff */
[----:B------:R-:W-:Y:S02]  /*174a0*/  IMAD R5, R54, R5, R101 ;  /* 0x0000000536057224 */ /* 0x000fe400078e0265 */
[----:B------:R-:W-:-:S03]  /*174b0*/  IMAD.MOV.U32 R54, RZ, RZ, R126 ;  /* 0x000000ffff367224 */ /* 0x000fc600078e007e */
[----:B------:R-:W-:Y:S01]  /*174c0*/  IADD3 R107, R127, R5, RZ ;  /* 0x000000057f6b7210 */ /* 0x000fe20007ffe0ff */
[----:B------:R-:W-:Y:S06]  /*174d0*/  BRA `(.L_x_2263) ;  /* 0x0000000000107947 */ /* 0x000fec0003800000 */
.L_x_2262:
[----:B------:R-:W1:Y:S02]  /*174e0*/  LDC R52, c[0x0][0x248] ;  /* 0x00009200ff347b82 */ /* 0x000e640000000800 */
[----:B-1----:R-:W-:-:S05]  /*174f0*/  IMAD.SHL.U32 R54, R52, 0x100, RZ ;  /* 0x0000010034367824 */ /* 0x002fca00078e00ff */
[----:B------:R-:W-:-:S04]  /*17500*/  IADD3 R54, -R54, RZ, RZ ;  /* 0x000000ff36367210 */ /* 0x000fc80007ffe1ff */
[----:B------:R-:W-:-:S07]  /*17510*/  SHF.R.S32.HI R107, RZ, 0x1f, R54 ;  /* 0x0000001fff6b7819 */ /* 0x000fce0000011436 */
.L_x_2263:
        /* <DEDUP_REMOVED lines=21> */
[-C--:B------:R-:W-:Y:S01]  /*17670*/  @!P1 LEA R246, P2, R113, R194.reuse, 0x1 ;  /* 0x000000c271f69211 */ /* 0x080fe200078408ff */
        /* <DEDUP_REMOVED lines=22> */
[----:B------:R-:W-:Y:S01]  /*177e0*/  @!P1 IMAD.WIDE.U32 R126, R52, 0xc0, R126 ;  /* 0x000000c0347e9825 */ /* 0x000fe200078e007e */
[----:B------:R-:W-:Y:S02]  /*177f0*/  @!P1 LEA R100, P3, R56, R194, 0x1 ;  /* 0x000000c238649211 */ /* 0x000fe400078608ff */
[----:B------:R3:W-:Y:S01]  /*17800*/  @P1 STS.128 [R196+0x2800], RZ ;  /* 0x002800ffc4001388 */ /* 0x0007e20000000c00 */
[----:B--2---:R-:W-:-:S02]  /*17810*/  @!P1 IMAD R4, R4, 0xc0, RZ ;  /* 0x000000c004049824 */ /* 0x004fc400078e02ff */
[----:B-----5:R-:W-:Y:S01]  /*17820*/  @!P1 IMAD.MOV.U32 R134, RZ, RZ, R54 ;  /* 0x000000ffff869224 */ /* 0x020fe200078e0036 */
[----:B------:R-:W-:Y:S01]  /*17830*/  @!PT LDS RZ, [RZ] ;  /* 0x00000000fffff984 */ /* 0x000fe20000000800 */
[----:B------:R-:W-:Y:S01]  /*17840*/  @!PT LDS RZ, [RZ] ;  /* 0x00000000fffff984 */ /* 0x000fe20000000800 */
[----:B------:R-:W-:Y:S01]  /*17850*/  @!PT LDS RZ, [RZ] ;  /* 0x00000000fffff984 */ /* 0x000fe20000000800 */
[----:B------:R3:W-:Y:S01]  /*17860*/  @!P1 LDGSTS.E.BYPASS.LTC128B.128 [R196+0x2800], desc[UR6][R136.64] ;  /* 0x0280000088c49fae */ /* 0x0007e2000b901d46 */
[----:B------:R-:W-:Y:S02]  /*17870*/  @!P1 IMAD.MOV.U32 R135, RZ, RZ, R107 ;  /* 0x000000ffff879224 */ /* 0x000fe400078e006b */
[----:B------:R-:W-:Y:S01]  /*17880*/  @!P1 IMAD.IADD R4, R4, 0x1, R127 ;  /* 0x0000000104049824 */ /* 0x000fe200078e027f */
[----:B------:R3:W-:Y:S01]  /*17890*/  @P1 STS.128 [R196+0x3000], RZ ;  /* 0x003000ffc4001388 */ /* 0x0007e20000000c00 */
[C---:B------:R-:W-:Y:S01]  /*178a0*/  @!P1 IMAD.WIDE.U32 R134, R52.reuse, 0xa0, R134 ;  /* 0x000000a034869825 */ /* 0x040fe200078e0086 */
[----:B-1----:R-:W-:Y:S02]  /*178b0*/  @!P1 LEA.HI.X R101, R52, R107, R101, 0x7, P0 ;  /* 0x0000006b34659211 */ /* 0x002fe400000f3c65 */
[-C--:B------:R-:W-:Y:S01]  /*178c0*/  @!P1 LEA R248, P0, R126, R194.reuse, 0x1 ;  /* 0x000000c27ef89211 */ /* 0x080fe200078008ff */
[----:B------:R-:W-:Y:S01]  /*178d0*/  @!P1 IMAD.IADD R5, R5, 0x1, R135 ;  /* 0x0000000105059824 */ /* 0x000fe200078e0287 */
[----:B------:R-:W-:-:S02]  /*178e0*/  @!P1 LEA R250, P2, R134, R194, 0x1 ;  /* 0x000000c286fa9211 */ /* 0x000fc400078408ff */
[-C--:B------:R-:W-:Y:S02]  /*178f0*/  @!P1 LEA.HI.X R101, R56, R195.reuse, R101, 0x1, P3 ;  /* 0x000000c338659211 */ /* 0x080fe400018f0c65 */
[-C--:B------:R-:W-:Y:S02]  /*17900*/  @!P1 LEA.HI.X R251, R134, R195.reuse, R5, 0x1, P2 ;  /* 0x000000c386fb9211 */ /* 0x080fe400010f0c05 */
[----:B------:R-:W-:Y:S01]  /*17910*/  @!P1 LEA.HI.X R249, R126, R195, R4, 0x1, P0 ;  /* 0x000000c37ef99211 */ /* 0x000fe200000f0c04 */
        /* <DEDUP_REMOVED lines=22> */
[----:B---3--:R-:W-:-:S04]  /*17a80*/  LEA R100, P0, R126, R194, 0x1 ;  /* 0x000000c27e647211 */ /* 0x008fc800078008ff */
[----:B------:R-:W-:-:S05]  /*17a90*/  LEA.HI.X R101, R126, R195, R4, 0x1, P0 ;  /* 0x000000c37e657211 */ /* 0x000fca00000f0c04 */
[----:B------:R-:W-:Y:S01]  /*17aa0*/  @!PT LDS RZ, [RZ] ;  /* 0x00000000fffff984 */ /* 0x000fe20000000800 */
[----:B------:R-:W-:Y:S01]  /*17ab0*/  @!PT LDS RZ, [RZ] ;  /* 0x00000000fffff984 */ /* 0x000fe20000000800 */
[----:B------:R-:W-:Y:S01]  /*17ac0*/  @!PT LDS RZ, [RZ] ;  /* 0x00000000fffff984 */ /* 0x000fe20000000800 */
[----:B------:R1:W-:Y:S04]  /*17ad0*/  LDGSTS.E.BYPASS.LTC128B.128 [R196+0x4800], desc[UR6][R100.64] ;  /* 0x0480000064c47fae */ /* 0x0003e8000b901d46 */
.L_x_2265:
[----:B------:R-:W-:Y:S05]  /*17ae0*/  BSYNC B0 ;  /* 0x0000000000007941 */ /* 0x000fea0003800000 */
.L_x_2264:
[----:B------:R-:W0:Y:S01]  /*17af0*/  LDGDEPBAR ;  /* 0x00000000000079af */ /* 0x000e220000000000 */
[----:B------:R-:W-:-:S04]  /*17b00*/  LEA R194, P0, R54, R194, 0x1 ;  /* 0x000000c236c27211 */ /* 0x000fc800078008ff */
[----:B------:R-:W-:-:S09]  /*17b10*/  LEA.HI.X R195, R54, R195, R107, 0x1, P0 ;  /* 0x000000c336c37211 */ /* 0x000fd200000f0c6b */
.L_x_2261:
        /* <DEDUP_REMOVED lines=82> */
[--C-:B-1-3--:R-:W-:Y:S01]  /*18040*/  FFMA.FTZ R101, R77, UR4, -R88.reuse ;  /* 0x000000044d657c23 */ /* 0x10afe20008010858 */
        /* <DEDUP_REMOVED lines=80> */
[--C-:B------:R-:W-:Y:S01]  /*18550*/  FFMA.FTZ R92, R213, UR4, -R88.reuse ;  /* 0x00000004d55c7c23 */ /* 0x100fe20008010858 */
        /* <DEDUP_REMOVED lines=59> */
[----:B------:R-:W5:Y:S02]  /*18910*/  SHFL.BFLY PT, R4, R5, 0x2, 0x1f ;  /* 0x0c401f0005047f89 */ /* 0x000f6400000e0000 */
[----:B------:R-:W-:Y:S08]  /*18920*/  MUFU.EX2 R83, R83 ;  /* 0x0000005300537308 */ /* 0x000ff00000000800 */
[----:B------:R-:W-:Y:S08]  /*18930*/  MUFU.EX2 R82, R82 ;  /* 0x0000005200527308 */ /* 0x000ff00000000800 */
[----:B------:R-:W-:Y:S01]  /*18940*/  MUFU.EX2 R81, R81 ;  /* 0x0000005100517308 */ /* 0x000fe20000000800 */
[----:B-----5:R-:W-:-:S07]  /*18950*/  FMNMX.FTZ R4, R5, R4, !PT ;  /* 0x0000000405047209 */ /* 0x020fce0007810000 */
[----:B------:R-:W-:Y:S01]  /*18960*/  MUFU.EX2 R80, R80 ;  /* 0x0000005000507308 */ /* 0x000fe20000000800 */
[----:B------:R-:W5:Y:S07]  /*18970*/  SHFL.BFLY PT, R5, R4, 0x1, 0x1f ;  /* 0x0c201f0004057f89 */ /* 0x000f6e00000e0000 */
[----:B------:R-:W-:Y:S08]  /*18980*/  MUFU.EX2 R79, R79 ;  /* 0x0000004f004f7308 */ /* 0x000ff00000000800 */
[----:B------:R-:W-:Y:S08]  /*18990*/  MUFU.EX2 R78, R78 ;  /* 0x0000004e004e7308 */ /* 0x000ff00000000800 */
[----:B------:R-:W-:Y:S01]  /*189a0*/  MUFU.EX2 R77, R77 ;  /* 0x0000004d004d7308 */ /* 0x000fe20000000800 */
[----:B-----5:R-:W-:-:S02]  /*189b0*/  FMNMX.FTZ R89, R4, R5, !PT ;  /* 0x0000000504597209 */ /* 0x020fc40007810000 */
[----:B------:R-:W-:Y:S02]  /*189c0*/  FSEL R4, R90, RZ, P1 ;  /* 0x000000ff5a047208 */ /* 0x000fe40000800000 */
[C---:B------:R-:W-:Y:S01]  /*189d0*/  FSETP.NEU.FTZ.AND P0, PT, R89.reuse, -INF , PT ;  /* 0xff8000005900780b */ /* 0x040fe20003f1d000 */
[----:B------:R-:W-:Y:S02]  /*189e0*/  FMUL.FTZ R51, R89, UR4 ;  /* 0x0000000459337c20 */ /* 0x000fe40008410000 */
[----:B------:R-:W-:Y:S01]  /*189f0*/  MUFU.EX2 R76, R76 ;  /* 0x0000004c004c7308 */ /* 0x000fe20000000800 */
[----:B------:R-:W-:Y:S02]  /*18a00*/  FADD.FTZ R4, R131, -R4 ;  /* 0x8000000483047221 */ /* 0x000fe40000010000 */
[----:B------:R-:W-:Y:S02]  /*18a10*/  FSEL R51, R51, RZ, P0 ;  /* 0x000000ff33337208 */ /* 0x000fe40000000000 */
[----:B------:R-:W-:-:S03]  /*18a20*/  FMUL.FTZ R173, R4, UR4 ;  /* 0x0000000404ad7c20 */ /* 0x000fc60008410000 */
[----:B------:R-:W-:Y:S01]  /*18a30*/  MUFU.EX2 R75, R75 ;  /* 0x0000004b004b7308 */ /* 0x000fe20000000800 */
[--C-:B------:R-:W-:Y:S01]  /*18a40*/  FFMA.FTZ R146, R112, UR4, -R51.reuse ;  /* 0x0000000470927c23 */ /* 0x100fe20008010833 */
[--C-:B------:R-:W-:Y:S01]  /*18a50*/  FFMA.FTZ R112, R10, UR4, -R51.reuse ;  /* 0x000000040a707c23 */ /* 0x100fe20008010833 */
[----:B------:R-:W-:Y:S01]  /*18a60*/  FSEL R10, R89, RZ, P0 ;  /* 0x000000ff590a7208 */ /* 0x000fe20000000000 */
[--C-:B------:R-:W-:Y:S01]  /*18a70*/  FFMA.FTZ R126, R108, UR4, -R51.reuse ;  /* 0x000000046c7e7c23 */ /* 0x100fe20008010833 */
[--C-:B------:R-:W-:Y:S01]  /*18a80*/  FFMA.FTZ R108, R8, UR4, -R51.reuse ;  /* 0x00000004086c7c23 */ /* 0x100fe20008010833 */
[--C-:B------:R-:W-:Y:S01]  /*18a90*/  FFMA.FTZ R210, R24, UR4, -R51.reuse ;  /* 0x0000000418d27c23 */ /* 0x100fe20008010833 */
[--C-:B------:R-:W-:Y:S01]  /*18aa0*/  FFMA.FTZ R139, R26, UR4, -R51.reuse ;  /* 0x000000041a8b7c23 */ /* 0x100fe20008010833 */
[----:B------:R-:W-:Y:S01]  /*18ab0*/  FADD.FTZ R10, R129, -R10 ;  /* 0x8000000a810a7221 */ /* 0x000fe20000010000 */
[--C-:B------:R-:W-:Y:S01]  /*18ac0*/  FFMA.FTZ R200, R118, UR4, -R51.reuse ;  /* 0x0000000476c87c23 */ /* 0x100fe20008010833 */
[--C-:B------:R-:W-:Y:S01]  /*18ad0*/  FFMA.FTZ R135, R30, UR4, -R51.reuse ;  /* 0x000000041e877c23 */ /* 0x100fe20008010833 */
[--C-:B------:R-:W-:Y:S01]  /*18ae0*/  FFMA.FTZ R115, R18, UR4, -R51.reuse ;  /* 0x0000000412737c23 */ /* 0x100fe20008010833 */
[----:B------:R-:W-:Y:S01]  /*18af0*/  FMUL.FTZ R147, R10, UR4 ;  /* 0x000000040a937c20 */ /* 0x000fe20008410000 */
[--C-:B------:R-:W-:Y:S01]  /*18b00*/  FFMA.FTZ R111, R16, UR4, -R51.reuse ;  /* 0x00000004106f7c23 */ /* 0x100fe20008010833 */
[----:B------:R-:W5:Y:S01]  /*18b10*/  LDSM.16.MT88.4 R8, [R197+0x5000] ;  /* 0x00500000c508783b */ /* 0x000f620000004200 */
[----:B------:R-:W-:Y:S01]  /*18b20*/  MUFU.EX2 R210, R210 ;  /* 0x000000d200d27308 */ /* 0x000fe20000000800 */
[--C-:B------:R-:W-:Y:S01]  /*18b30*/  FFMA.FTZ R105, R14, UR4, -R51.reuse ;  /* 0x000000040e697c23 */ /* 0x100fe20008010833 */
[--C-:B------:R-:W-:Y:S01]  /*18b40*/  FFMA.FTZ R103, R12, UR4, -R51.reuse ;  /* 0x000000040c677c23 */ /* 0x100fe20008010833 */
[----:B------:R-:W5:Y:S01]  /*18b50*/  LDSM.16.MT88.4 R16, [R198+0x5000] ;  /* 0x00500000c610783b */ /* 0x000f620000004200 */
[----:B-1----:R-:W-:Y:S01]  /*18b60*/  F2FP.BF16.F32.PACK_AB R12, R143, R214 ;  /* 0x000000d68f0c723e */ /* 0x002fe200000010ff */
[--C-:B------:R-:W-:Y:S01]  /*18b70*/  FFMA.FTZ R127, R22, UR4, -R51.reuse ;  /* 0x00000004167f7c23 */ /* 0x100fe20008010833 */
[----:B--2---:R-:W-:Y:S01]  /*18b80*/  F2FP.BF16.F32.PACK_AB R14, R137, R206 ;  /* 0x000000ce890e723e */ /* 0x004fe200000010ff */
[----:B------:R-:W1:Y:S01]  /*18b90*/  LDSM.16.MT88.4 R24, [R197+0x5400] ;  /* 0x00540000c518783b */ /* 0x000e620000004200 */
[----:B------:R-:W2:Y:S01]  /*18ba0*/  MUFU.EX2 R139, R139 ;  /* 0x0000008b008b7308 */ /* 0x000ea20000000800 */
[--C-:B------:R-:W-:Y:S01]  /*18bb0*/  FFMA.FTZ R134, R116, UR4, -R51.reuse ;  /* 0x0000000474867c23 */ /* 0x100fe20008010833 */
[--C-:B------:R-:W-:Y:S01]  /*18bc0*/  FFMA.FTZ R123, R20, UR4, -R51.reuse ;  /* 0x00000004147b7c23 */ /* 0x100fe20008010833 */
[--C-:B------:R-:W-:Y:S01]  /*18bd0*/  FFMA.FTZ R99, R6, UR4, -R51.reuse ;  /* 0x0000000406637c23 */ /* 0x100fe20008010833 */
[--C-:B------:R-:W-:Y:S01]  /*18be0*/  FFMA.FTZ R118, R34, UR4, -R51.reuse ;  /* 0x0000000422767c23 */ /* 0x100fe20008010833 */
[----:B------:R-:W1:Y:S01]  /*18bf0*/  LDSM.16.MT88.4 R4, [R198+0x5400] ;  /* 0x00540000c604783b */ /* 0x000e620000004200 */
[--C-:B------:R-:W-:Y:S01]  /*18c00*/  FFMA.FTZ R119, R32, UR4, -R51.reuse ;  /* 0x0000000420777c23 */ /* 0x100fe20008010833 */
[----:B---3--:R-:W-:Y:S01]  /*18c10*/  F2FP.BF16.F32.PACK_AB R32, R133, R170 ;  /* 0x000000aa8520723e */ /* 0x008fe200000010ff */
[----:B------:R-:W-:Y:S01]  /*18c20*/  MUFU.EX2 R200, R200 ;  /* 0x000000c800c87308 */ /* 0x000fe20000000800 */
[----:B----4-:R-:W-:Y:S01]  /*18c30*/  F2FP.BF16.F32.PACK_AB R34, R125, R136 ;  /* 0x000000887d22723e */ /* 0x010fe200000010ff */
[--C-:B------:R-:W-:Y:S01]  /*18c40*/  FFMA.FTZ R116, R28, UR4, -R51.reuse ;  /* 0x000000041c747c23 */ /* 0x100fe20008010833 */
[--C-:B------:R-:W-:Y:S01]  /*18c50*/  FFMA.FTZ R128, R242, UR4, -R51.reuse ;  /* 0x00000004f2807c23 */ /* 0x100fe20008010833 */
[----:B------:R-:W-:Y:S01]  /*18c60*/  LDSM.16.MT88.4 R28, [R198+0x5800] ;  /* 0x00580000c61c783b */ /* 0x000fe20000004200 */
[--C-:B------:R-:W-:Y:S01]  /*18c70*/  FFMA.FTZ R121, R244, UR4, -R51.reuse ;  /* 0x00000004f4797c23 */ /* 0x100fe20008010833 */
[--C-:B------:R-:W-:Y:S01]  /*18c80*/  FFMA.FTZ R138, R138, UR4, -R51.reuse ;  /* 0x000000048a8a7c23 */ /* 0x100fe20008010833 */
[--C-:B------:R-:W-:Y:S01]  /*18c90*/  FFMA.FTZ R129, R240, UR4, -R51.reuse ;  /* 0x00000004f0817c23 */ /* 0x100fe20008010833 */
[----:B------:R-:W3:Y:S01]  /*18ca0*/  MUFU.EX2 R135, R135 ;  /* 0x0000008700877308 */ /* 0x000ee20000000800 */
        /* <DEDUP_REMOVED lines=21> */
[----:B------:R-:W-:-:S02]  /*18e00*/  FFMA.FTZ R50, R50, UR4, -R51 ;  /* 0x0000000432327c23 */ /* 0x000fc40008010833 */
[----:B------:R-:W-:Y:S01]  /*18e10*/  MUFU.EX2 R146, R146 ;  /* 0x0000009200927308 */ /* 0x000fe20000000800 */
[-C--:B--2---:R-:W-:Y:S01]  /*18e20*/  FMUL.FTZ R180, R180, R173.reuse ;  /* 0x000000adb4b47220 */ /* 0x084fe20000410000 */
        /* <DEDUP_REMOVED lines=28> */
[----:B------:R-:W-:Y:S01]  /*18ff0*/  FFMA.FTZ R210, R171, R147, R210 ;  /* 0x00000093abd27223 */ /* 0x000fe200000100d2 */
[----:B------:R-:W-:Y:S01]  /*19000*/  FFMA.FTZ R169, R43, UR4, -R88 ;  /* 0x000000042ba97c23 */ /* 0x000fe20008010858 */
[----:B------:R-:W-:Y:S01]  /*19010*/  MUFU.EX2 R126, R126 ;  /* 0x0000007e007e7308 */ /* 0x000fe20000000800 */
[----:B------:R-:W-:Y:S01]  /*19020*/  FADD.FTZ R147, R143, R214 ;  /* 0x000000d68f937221 */ /* 0x000fe20000010000 */
[----:B------:R-:W-:Y:S01]  /*19030*/  FADD.FTZ R139, R139, R210 ;  /* 0x000000d28b8b7221 */ /* 0x000fe20000010000 */
[----:B------:R-:W-:Y:S01]  /*19040*/  HMMA.16816.F32.BF16 R16, R12, R18, R184 ;  /* 0x000000120c10723c */ /* 0x000fe200000418b8 */
[----:B------:R-:W-:Y:S01]  /*19050*/  FFMA.FTZ R143, R172, UR4, -R51 ;  /* 0x00000004ac8f7c23 */ /* 0x000fe20008010833 */
[----:B------:R-:W-:Y:S01]  /*19060*/  FADD.FTZ R206, R206, R147 ;  /* 0x00000093cece7221 */ /* 0x000fe20000010000 */
[----:B------:R-:W-:Y:S01]  /*19070*/  FADD.FTZ R200, R200, R139 ;  /* 0x0000008bc8c87221 */ /* 0x000fe20000010000 */
[--C-:B------:R-:W-:Y:S01]  /*19080*/  FFMA.FTZ R171, R44, UR4, -R51.reuse ;  /* 0x000000042cab7c23 */ /* 0x100fe20008010833 */
        /* <DEDUP_REMOVED lines=9> */
[----:B-1----:R-:W-:Y:S01]  /*19120*/  HMMA.16816.F32.BF16 R180, R32, R24, R180 ;  /* 0x0000001820b4723c */ /* 0x002fe200000418b4 */
        /* <DEDUP_REMOVED lines=15> */
[----:B------:R-:W-:Y:S01]  /*19220*/  FADD.FTZ R134, R134, R127 ;  /* 0x0000007f86867221 */ /* 0x000fe20000010000 */
[----:B------:R-:W-:Y:S02]  /*19230*/  FADD.FTZ R125, R125, R136 ;  /* 0x000000887d7d7221 */ /* 0x000fe40000010000 */
[----:B------:R-:W5:Y:S01]  /*19240*/  MUFU.EX2 R112, R112 ;  /* 0x0000007000707308 */ /* 0x000f620000000800 */
[----:B-1----:R-:W-:Y:S01]  /*19250*/  F2FP.BF16.F32.PACK_AB R15, R111, R118 ;  /* 0x000000766f0f723e */ /* 0x002fe200000010ff */
[----:B------:R-:W-:Y:S01]  /*19260*/  FADD.FTZ R123, R123, R134 ;  /* 0x000000867b7b7221 */ /* 0x000fe20000010000 */
[----:B------:R-:W-:Y:S01]  /*19270*/  F2FP.BF16.F32.PACK_AB R32, R107, R114 ;  /* 0x000000726b20723e */ /* 0x000fe200000010ff */
[----:B------:R-:W-:Y:S01]  /*19280*/  FADD.FTZ R130, R130, R125 ;  /* 0x0000007d82827221 */ /* 0x000fe20000010000 */
[----:B------:R-:W-:Y:S01]  /*19290*/  F2FP.BF16.F32.PACK_AB R34, R101, R110 ;  /* 0x0000006e6522723e */ /* 0x000fe200000010ff */
[----:B------:R-:W-:-:S02]  /*192a0*/  FADD.FTZ R126, R126, R123 ;  /* 0x0000007b7e7e7221 */ /* 0x000fc40000010000 */
[----:B------:R-:W-:Y:S01]  /*192b0*/  MUFU.EX2 R108, R108 ;  /* 0x0000006c006c7308 */ /* 0x000fe20000000800 */
[----:B----4-:R-:W-:Y:S01]  /*192c0*/  HMMA.16816.F32.BF16 R180, R12, R8, R180 ;  /* 0x000000080cb4723c */ /* 0x010fe200000418b4 */
[----:B------:R-:W-:Y:S01]  /*192d0*/  FADD.FTZ R117, R117, R130 ;  /* 0x0000008275757221 */ /* 0x000fe20000010000 */
[----:B------:R-:W-:-:S03]  /*192e0*/  FADD.FTZ R115, R115, R126 ;  /* 0x0000007e73737221 */ /* 0x000fc60000010000 */
[----:B------:R-:W-:Y:S01]  /*192f0*/  FADD.FTZ R120, R120, R117 ;  /* 0x0000007578787221 */ /* 0x000fe20000010000 */
[C---:B------:R-:W-:Y:S01]  /*19300*/  HMMA.16816.F32.BF16 R176, R12.reuse, R10, R176 ;  /* 0x0000000a0cb0723c */ /* 0x040fe200000418b0 */
[----:B------:R-:W1:Y:S01]  /*19310*/  MUFU.EX2 R99, R99 ;  /* 0x0000006300637308 */ /* 0x000e620000000800 */
[----:B------:R-:W4:Y:S01]  /*19320*/  LDSM.16.MT88.4 R8, [R197+0x6000] ;  /* 0x00600000c508783b */ /* 0x000f220000004200 */
[----:B-----5:R-:W-:Y:S01]  /*19330*/  F2FP.BF16.F32.PACK_AB R33, R112, R105 ;  /* 0x000000697021723e */ /* 0x020fe200000010ff */
[----:B------:R-:W-:Y:S01]  /*19340*/  FADD.FTZ R118, R118, R115 ;  /* 0x0000007376767221 */ /* 0x000fe20000010000 */
[----:B------:R-:W-:Y:S01]  /*19350*/  FADD.FTZ R113, R113, R120 ;  /* 0x0000007871717221 */ /* 0x000fe20000010000 */
[----:B------:R-:W-:Y:S02]  /*19360*/  HMMA.16816.F32.BF16 R20, R12, R28, R20 ;  /* 0x0000001c0c14723c */ /* 0x000fe40000041814 */
[----:B------:R-:W-:Y:S01]  /*19370*/  FADD.FTZ R118, R111, R118 ;  /* 0x000000766f767221 */ /* 0x000fe20000010000 */
[----:B------:R-:W-:Y:S01]  /*19380*/  MUFU.EX2 R103, R103 ;  /* 0x0000006700677308 */ /* 0x000fe20000000800 */
[----:B------:R-:W-:-:S02]  /*19390*/  FADD.FTZ R114, R114, R113 ;  /* 0x0000007172727221 */ /* 0x000fc40000010000 */
[----:B------:R-:W-:Y:S01]  /*193a0*/  HMMA.16816.F32.BF16 R28, R12, R30, R16 ;  /* 0x0000001e0c1c723c */ /* 0x000fe20000041810 */
[----:B------:R-:W5:Y:S01]  /*193b0*/  LDSM.16.MT88.4 R16, [R198+0x6000] ;  /* 0x00600000c610783b */ /* 0x000f620000004200 */
        /* <DEDUP_REMOVED lines=16> */
[C---:B------:R-:W-:Y:S02]  /*194c0*/  HMMA.16816.F32.BF16 R20, R32.reuse, R4, R20 ;  /* 0x000000042014723c */ /* 0x040fe40000041814 */
[----:B------:R-:W-:Y:S01]  /*194d0*/  FADD.FTZ R93, R93, R100 ;  /* 0x000000645d5d7221 */ /* 0x000fe20000010000 */
[----:B------:R-:W-:Y:S03]  /*194e0*/  MUFU.EX2 R121, R121 ;  /* 0x0000007900797308 */ /* 0x000fe60000000800 */
[----:B------:R-:W-:Y:S01]  /*194f0*/  HMMA.16816.F32.BF16 R28, R32, R6, R28 ;  /* 0x00000006201c723c */ /* 0x000fe2000004181c */
[----:B------:R-:W2:Y:S04]  /*19500*/  LDSM.16.MT88.4 R4, [R198+0x6400] ;  /* 0x00640000c604783b */ /* 0x000ea80000004200 */
[----:B------:R-:W5:Y:S01]  /*19510*/  MUFU.EX2 R138, R138 ;  /* 0x0000008a008a7308 */ /* 0x000f620000000800 */
        /* <DEDUP_REMOVED lines=11> */
[----:B-----5:R-:W-:Y:S01]  /*195d0*/  F2FP.BF16.F32.PACK_AB R33, R138, R121 ;  /* 0x000000798a21723e */ /* 0x020fe200000010ff */
[----:B------:R-:W-:Y:S02]  /*195e0*/  FADD.FTZ R87, R87, R92 ;  /* 0x0000005c57577221 */ /* 0x000fe40000010000 */
[C---:B------:R-:W-:Y:S03]  /*195f0*/  HMMA.16816.F32.BF16 R20, R12.reuse, R16, R20 ;  /* 0x000000100c14723c */ /* 0x040fe60000041814 */
[----:B------:R-:W-:Y:S03]  /*19600*/  MUFU.EX2 R131, R131 ;  /* 0x0000008300837308 */ /* 0x000fe60000000800 */
[----:B------:R-:W-:Y:S01]  /*19610*/  HMMA.16816.F32.BF16 R28, R12, R18, R28 ;  /* 0x000000120c1c723c */ /* 0x000fe2000004181c */
[----:B------:R-:W5:Y:S04]  /*19620*/  LDSM.16.MT88.4 R16, [R198+0x6800] ;  /* 0x00680000c610783b */ /* 0x000f680000004200 */
        /* <DEDUP_REMOVED lines=55> */
[----:B-1----:R-:W-:-:S07]  /*199a0*/  F2FP.BF16.F32.PACK_AB R15, R212, R189 ;  /* 0x000000bdd40f723e */ /* 0x002fce00000010ff */
[----:B------:R-:W-:Y:S01]  /*199b0*/  MUFU.EX2 R72, R72 ;  /* 0x0000004800487308 */ /* 0x000fe20000000800 */
[C---:B----4-:R-:W-:Y:S06]  /*199c0*/  HMMA.16816.F32.BF16 R180, R12.reuse, R8, R180 ;  /* 0x000000080cb4723c */ /* 0x050fec00000418b4 */
[----:B------:R-:W-:Y:S01]  /*199d0*/  HMMA.16816.F32.BF16 R176, R12, R10, R176 ;  /* 0x0000000a0cb0723c */ /* 0x000fe200000418b0 */
[----:B------:R-:W1:Y:S01]  /*199e0*/  MUFU.EX2 R71, R71 ;  /* 0x0000004700477308 */ /* 0x000e620000000800 */
[----:B------:R-:W4:Y:S01]  /*199f0*/  LDSM.16.MT88.4 R8, [R197+0x7800] ;  /* 0x00780000c508783b */ /* 0x000f220000004200 */
[----:B-----5:R-:W-:Y:S01]  /*19a00*/  F2FP.BF16.F32.PACK_AB R32, R73, R74 ;  /* 0x0000004a4920723e */ /* 0x020fe200000010ff */
[----:B------:R-:W-:-:S02]  /*19a10*/  FADD.FTZ R74, R74, R75 ;  /* 0x0000004b4a4a7221 */ /* 0x000fc40000010000 */
[C---:B------:R-:W-:Y:S02]  /*19a20*/  HMMA.16816.F32.BF16 R20, R12.reuse, R16, R20 ;  /* 0x000000100c14723c */ /* 0x040fe40000041814 */
[----:B------:R-:W-:Y:S01]  /*19a30*/  FADD.FTZ R73, R73, R74 ;  /* 0x0000004a49497221 */ /* 0x000fe20000010000 */
[----:B------:R-:W-:Y:S03]  /*19a40*/  MUFU.EX2 R191, R191 ;  /* 0x000000bf00bf7308 */ /* 0x000fe60000000800 */
[----:B------:R-:W-:Y:S01]  /*19a50*/  HMMA.16816.F32.BF16 R28, R12, R18, R28 ;  /* 0x000000120c1c723c */ /* 0x000fe2000004181c */
[----:B------:R-:W5:Y:S04]  /*19a60*/  LDSM.16.MT88.4 R16, [R198+0x7800] ;  /* 0x00780000c610783b */ /* 0x000f680000004200 */
[----:B------:R-:W3:Y:S01]  /*19a70*/  MUFU.EX2 R202, R202 ;  /* 0x000000ca00ca7308 */ /* 0x000ee20000000800 */
[----:B-1----:R-:W-:Y:S01]  /*19a80*/  F2FP.BF16.F32.PACK_AB R34, R71, R72 ;  /* 0x000000484722723e */ /* 0x002fe200000010ff */
[----:B------:R-:W1:Y:S01]  /*19a90*/  LDSM.16.MT88.4 R12, [R198+0x7c00] ;  /* 0x007c0000c60c783b */ /* 0x000e620000004200 */
[----:B------:R-:W-:-:S04]  /*19aa0*/  FADD.FTZ R72, R72, R73 ;  /* 0x0000004948487221 */ /* 0x000fc80000010000 */
[----:B------:R-:W-:Y:S01]  /*19ab0*/  FADD.FTZ R71, R71, R72 ;  /* 0x0000004847477221 */ /* 0x000fe20000010000 */
[----:B------:R-:W-:Y:S08]  /*19ac0*/  MUFU.EX2 R199, R199 ;  /* 0x000000c700c77308 */ /* 0x000ff00000000800 */
[----:B------:R-:W2:Y:S01]  /*19ad0*/  MUFU.EX2 R144, R144 ;  /* 0x0000009000907308 */ /* 0x000ea20000000800 */
[----:B---3--:R-:W-:-:S07]  /*19ae0*/  F2FP.BF16.F32.PACK_AB R33, R202, R191 ;  /* 0x000000bfca21723e */ /* 0x008fce00000010ff */
[----:B------:R-:W-:Y:S08]  /*19af0*/  MUFU.EX2 R70, R70 ;  /* 0x0000004600467308 */ /* 0x000ff00000000800 */
[----:B------:R-:W3:Y:S01]  /*19b00*/  MUFU.EX2 R69, R69 ;  /* 0x0000004500457308 */ /* 0x000ee20000000800 */
[----:B--2---:R-:W-:-:S07]  /*19b10*/  F2FP.BF16.F32.PACK_AB R35, R144, R199 ;  /* 0x000000c79023723e */ /* 0x004fce00000010ff */
[----:B------:R-:W-:Y:S01]  /*19b20*/  MUFU.EX2 R68, R68 ;  /* 0x0000004400447308 */ /* 0x000fe20000000800 */
[C---:B------:R-:W-:Y:S06]  /*19b30*/  HMMA.16816.F32.BF16 R180, R32.reuse, R24, R180 ;  /* 0x0000001820b4723c */ /* 0x040fec00000418b4 */
[----:B------:R-:W-:Y:S01]  /*19b40*/  HMMA.16816.F32.BF16 R20, R32, R4, R20 ;  /* 0x000000042014723c */ /* 0x000fe20000041814 */
[----:B------:R-:W2:Y:S01]  /*19b50*/  MUFU.EX2 R67, R67 ;  /* 0x0000004300437308 */ /* 0x000ea20000000800 */
[----:B------:R-:W-:Y:S01]  /*19b60*/  FFMA.FTZ R25, R104, UR4, -R51 ;  /* 0x0000000468197c23 */ /* 0x000fe20008010833 */
[----:B------:R-:W-:-:S03]  /*19b70*/  FFMA.FTZ R24, R95, UR4, -R88 ;  /* 0x000000045f187c23 */ /* 0x000fc60008010858 */
[C---:B------:R-:W-:Y:S01]  /*19b80*/  HMMA.16816.F32.BF16 R28, R32.reuse, R6, R28 ;  /* 0x00000006201c723c */ /* 0x040fe2000004181c */
[C---:B---3--:R-:W-:Y:S01]  /*19b90*/  F2FP.BF16.F32.PACK_AB R4, R69.reuse, R70 ;  /* 0x000000464504723e */ /* 0x048fe200000010ff */
        /* <DEDUP_REMOVED lines=14> */
[----:B------:R-:W-:Y:S01]  /*19c80*/  FFMA.FTZ R45, R2, UR4, -R51 ;  /* 0x00000004022d7c23 */ /* 0x000fe20008010833 */
[----:B------:R-:W-:Y:S01]  /*19c90*/  FADD.FTZ R68, R68, R69 ;  /* 0x0000004544447221 */ /* 0x000fe20000010000 */
[--C-:B------:R-:W-:Y:S01]  /*19ca0*/  FFMA.FTZ R35, R42, UR4, -R88.reuse ;  /* 0x000000042a237c23 */ /* 0x100fe20008010858 */
[----:B------:R-:W-:Y:S01]  /*19cb0*/  FFMA.FTZ R2, R3, UR4, -R88 ;  /* 0x0000000403027c23 */ /* 0x000fe20008010858 */
[--C-:B------:R-:W-:Y:S01]  /*19cc0*/  FFMA.FTZ R42, R41, UR4, -R51.reuse ;  /* 0x00000004292a7c23 */ /* 0x100fe20008010833 */
[----:B------:R-:W-:Y:S01]  /*19cd0*/  FADD.FTZ R67, R67, R68 ;  /* 0x0000004443437221 */ /* 0x000fe20000010000 */
[----:B------:R-:W2:Y:S01]  /*19ce0*/  MUFU.EX2 R124, R124 ;  /* 0x0000007c007c7308 */ /* 0x000ea20000000800 */
[----:B---3--:R-:W-:Y:S01]  /*19cf0*/  F2FP.BF16.F32.PACK_AB R5, R132, R143 ;  /* 0x0000008f8405723e */ /* 0x008fe200000010ff */
[--C-:B------:R-:W-:Y:S01]  /*19d00*/  FFMA.FTZ R3, R48, UR4, -R51.reuse ;  /* 0x0000000430037c23 */ /* 0x100fe20008010833 */
[----:B------:R-:W-:-:S05]  /*19d10*/  FFMA.FTZ R41, R49, UR4, -R51 ;  /* 0x0000000431297c23 */ /* 0x000fca0008010833 */
[----:B------:R-:W-:Y:S08]  /*19d20*/  MUFU.EX2 R66, R66 ;  /* 0x0000004200427308 */ /* 0x000ff00000000800 */
        /* <DEDUP_REMOVED lines=61> */
[----:B------:R-:W-:Y:S01]  /*1a100*/  FADD.FTZ R189, R189, R218 ;  /* 0x000000dabdbd7221 */ /* 0x000fe20000010000 */
[----:B------:R-:W-:Y:S01]  /*1a110*/  LDSM.16.MT88.4 R184, [R198+0x8c00] ;  /* 0x008c0000c6b8783b */ /* 0x000fe20000004200 */
        /* <DEDUP_REMOVED lines=27> */
[----:B------:R2:W-:Y:S02]  /*1a2d0*/  MUFU.EX2 R36, R46 ;  /* 0x0000002e00247308 */ /* 0x0005e40000000800 */
[----:B------:R-:W-:Y:S01]  /*1a2e0*/  FADD.FTZ R27, R27, R26 ;  /* 0x0000001a1b1b7221 */ /* 0x000fe20000010000 */
[----:B------:R-:W-:Y:S01]  /*1a2f0*/  HMMA.16816.F32.BF16 R176, R4, R14, R176 ;  /* 0x0000000e04b0723c */ /* 0x000fe200000418b0 */
[----:B------:R-:W5:Y:S02]  /*1a300*/  LDSM.16.MT88.4 R12, [R198+0x8800] ;  /* 0x00880000c60c783b */ /* 0x000f640000004200 */
        /* <DEDUP_REMOVED lines=8> */
[----:B--2---:R-:W-:Y:S01]  /*1a390*/  FFMA.FTZ R46, R39, UR4, -R51 ;  /* 0x00000004272e7c23 */ /* 0x004fe20008010833 */
[----:B------:R-:W-:Y:S01]  /*1a3a0*/  FADD.FTZ R57, R57, R58 ;  /* 0x0000003a39397221 */ /* 0x000fe20000010000 */
[----:B------:R-:W-:-:S03]  /*1a3b0*/  FADD.FTZ R37, R37, R34 ;  /* 0x0000002225257221 */ /* 0x000fc60000010000 */
[----:B------:R-:W-:Y:S02]  /*1a3c0*/  FADD.FTZ R56, R56, R57 ;  /* 0x0000003938387221 */ /* 0x000fe40000010000 */
[----:B------:R-:W1:Y:S01]  /*1a3d0*/  MUFU.EX2 R45, R45 ;  /* 0x0000002d002d7308 */ /* 0x000e620000000800 */
[----:B----4-:R-:W-:Y:S01]  /*1a3e0*/  F2FP.BF16.F32.PACK_AB R5, R47, R36 ;  /* 0x000000242f05723e */ /* 0x010fe200000010ff */
[----:B------:R-:W-:Y:S01]  /*1a3f0*/  FADD.FTZ R36, R36, R37 ;  /* 0x0000002524247221 */ /* 0x000fe20000010000 */
[----:B------:R-:W-:-:S03]  /*1a400*/  FADD.FTZ R55, R55, R56 ;  /* 0x0000003837377221 */ /* 0x000fc60000010000 */
[----:B------:R-:W-:Y:S02]  /*1a410*/  FADD.FTZ R47, R47, R36 ;  /* 0x000000242f2f7221 */ /* 0x000fe40000010000 */
[----:B------:R-:W-:Y:S08]  /*1a420*/  MUFU.EX2 R54, R54 ;  /* 0x0000003600367308 */ /* 0x000ff00000000800 */
[----:B------:R-:W2:Y:S01]  /*1a430*/  MUFU.EX2 R53, R53 ;  /* 0x0000003500357308 */ /* 0x000ea20000000800 */
[----:B-1----:R-:W-:-:S07]  /*1a440*/  F2FP.BF16.F32.PACK_AB R7, R45, R38 ;  /* 0x000000262d07723e */ /* 0x002fce00000010ff */
[C---:B------:R-:W-:Y:S01]  /*1a450*/  HMMA.16816.F32.BF16 R20, R4.reuse, R16, R20 ;  /* 0x000000100414723c */ /* 0x040fe20000041814 */
[----:B------:R-:W-:Y:S05]  /*1a460*/  MUFU.EX2 R52, R52 ;  /* 0x0000003400347308 */ /* 0x000fea0000000800 */
[C---:B------:R-:W-:Y:S01]  /*1a470*/  HMMA.16816.F32.BF16 R28, R4.reuse, R18, R28 ;  /* 0x00000012041c723c */ /* 0x040fe2000004181c */
[----:B------:R-:W1:Y:S02]  /*1a480*/  LDSM.16.MT88.4 R16, [R197+0x8800] ;  /* 0x00880000c510783b */ /* 0x000e640000004200 */
[----:B------:R-:W3:Y:S03]  /*1a490*/  MUFU.EX2 R109, R109 ;  /* 0x0000006d006d7308 */ /* 0x000ee60000000800 */
[C---:B-----5:R-:W-:Y:S05]  /*1a4a0*/  HMMA.16816.F32.BF16 R180, R4.reuse, R8, R180 ;  /* 0x0000000804b4723c */ /* 0x060fea00000418b4 */
[----:B------:R-:W-:Y:S01]  /*1a4b0*/  MUFU.EX2 R3, R3 ;  /* 0x0000000300037308 */ /* 0x000fe20000000800 */
[----:B------:R-:W-:Y:S01]  /*1a4c0*/  HMMA.16816.F32.BF16 R176, R4, R10, R176 ;  /* 0x0000000a04b0723c */ /* 0x000fe200000418b0 */
[----:B------:R-:W4:Y:S06]  /*1a4d0*/  LDSM.16.MT88.4 R8, [R197+0x8c00] ;  /* 0x008c0000c508783b */ /* 0x000f2c0000004200 */
[----:B------:R-:W5:Y:S01]  /*1a4e0*/  MUFU.EX2 R42, R42 ;  /* 0x0000002a002a7308 */ /* 0x000f620000000800 */
        /* <DEDUP_REMOVED lines=8> */
[----:B-----5:R-:W-:-:S07]  /*1a570*/  F2FP.BF16.F32.PACK_AB R5, R42, R3 ;  /* 0x000000032a05723e */ /* 0x020fce00000010ff */
[----:B------:R-:W-:Y:S08]  /*1a580*/  MUFU.EX2 R24, R24 ;  /* 0x0000001800187308 */ /* 0x000ff00000000800 */
[----:B------:R-:W3:Y:S01]  /*1a590*/  MUFU.EX2 R35, R35 ;  /* 0x0000002300237308 */ /* 0x000ee20000000800 */
[----:B--2---:R-:W-:-:S07]  /*1a5a0*/  F2FP.BF16.F32.PACK_AB R7, R40, R41 ;  /* 0x000000292807723e */ /* 0x004fce00000010ff */
[----:B------:R-:W-:Y:S01]  /*1a5b0*/  MUFU.EX2 R2, R2 ;  /* 0x0000000200027308 */ /* 0x000fe20000000800 */
[C---:B------:R-:W-:Y:S06]  /*1a5c0*/  HMMA.16816.F32.BF16 R20, R4.reuse, R12, R20 ;  /* 0x0000000c0414723c */ /* 0x040fec0000041814 */
[----:B------:R-:W-:Y:S01]  /*1a5d0*/  HMMA.16816.F32.BF16 R28, R4, R14, R28 ;  /* 0x0000000e041c723c */ /* 0x000fe2000004181c */
[----:B------:R-:W2:Y:S01]  /*1a5e0*/  MUFU.EX2 R169, R169 ;  /* 0x000000a900a97308 */ /* 0x000ea20000000800 */
[----:B------:R-:W-:-:S04]  /*1a5f0*/  FADD.FTZ R12, R38, R47 ;  /* 0x0000002f260c7221 */ /* 0x000fc80000010000 */
[C---:B-1----:R-:W-:Y:S01]  /*1a600*/  HMMA.16816.F32.BF16 R180, R4.reuse, R16, R180 ;  /* 0x0000001004b4723c */ /* 0x042fe200000418b4 */
[----:B------:R-:W-:Y:S02]  /*1a610*/  FADD.FTZ R12, R45, R12 ;  /* 0x0000000c2d0c7221 */ /* 0x000fe40000010000 */
[----:B------:R-:W-:Y:S02]  /*1a620*/  MUFU.EX2 R39, R50 ;  /* 0x0000003200277308 */ /* 0x000fe40000000800 */
[----:B------:R-:W-:Y:S01]  /*1a630*/  FADD.FTZ R3, R3, R12 ;  /* 0x0000000c03037221 */ /* 0x000fe20000010000 */
[----:B------:R-:W-:Y:S03]  /*1a640*/  HMMA.16816.F32.BF16 R176, R4, R18, R176 ;  /* 0x0000001204b0723c */ /* 0x000fe600000418b0 */
[----:B------:R-:W-:Y:S02]  /*1a650*/  FADD.FTZ R42, R42, R3 ;  /* 0x000000032a2a7221 */ /* 0x000fe40000010000 */
[----:B------:R-:W1:Y:S02]  /*1a660*/  MUFU.EX2 R46, R46 ;  /* 0x0000002e002e7308 */ /* 0x000e640000000800 */
[----:B---3--:R-:W-:Y:S01]  /*1a670*/  F2FP.BF16.F32.PACK_AB R4, R35, R24 ;  /* 0x000000182304723e */ /* 0x008fe200000010ff */
[----:B------:R-:W-:Y:S01]  /*1a680*/  FADD.FTZ R41, R41, R42 ;  /* 0x0000002a29297221 */ /* 0x000fe20000010000 */
[----:B--2---:R-:W-:Y:S01]  /*1a690*/  F2FP.BF16.F32.PACK_AB R6, R169, R2 ;  /* 0x00000002a906723e */ /* 0x004fe200000010ff */
[----:B------:R-:W-:-:S02]  /*1a6a0*/  FADD.FTZ R24, R24, R109 ;  /* 0x0000006d18187221 */ /* 0x000fc40000010000 */
[----:B------:R-:W-:Y:S01]  /*1a6b0*/  FADD.FTZ R40, R40, R41 ;  /* 0x0000002928287221 */ /* 0x000fe20000010000 */
[----:B------:R-:W-:Y:S01]  /*1a6c0*/  MUFU.EX2 R0, R0 ;  /* 0x0000000000007308 */ /* 0x000fe20000000800 */
[----:B------:R-:W-:-:S04]  /*1a6d0*/  FADD.FTZ R35, R35, R24 ;  /* 0x0000001823237221 */ /* 0x000fc80000010000 */
[----:B------:R-:W-:-:S03]  /*1a6e0*/  FADD.FTZ R2, R2, R35 ;  /* 0x0000002302027221 */ /* 0x000fc60000010000 */
[----:B------:R-:W2:Y:S01]  /*1a6f0*/  MUFU.EX2 R171, R171 ;  /* 0x000000ab00ab7308 */ /* 0x000ea20000000800 */
[----:B-1----:R-:W-:Y:S01]  /*1a700*/  F2FP.BF16.F32.PACK_AB R5, R46, R39 ;  /* 0x000000272e05723e */ /* 0x002fe200000010ff */
[----:B------:R-:W-:Y:S01]  /*1a710*/  FADD.FTZ R39, R39, R40 ;  /* 0x0000002827277221 */ /* 0x000fe20000010000 */
[----:B------:R-:W-:-:S03]  /*1a720*/  FADD.FTZ R169, R169, R2 ;  /* 0x00000002a9a97221 */ /* 0x000fc60000010000 */
[----:B------:R-:W-:Y:S01]  /*1a730*/  FADD.FTZ R39, R46, R39 ;  /* 0x000000272e277221 */ /* 0x000fe20000010000 */
[----:B--2---:R-:W-:-:S03]  /*1a740*/  F2FP.BF16.F32.PACK_AB R7, R171, R0 ;  /* 0x00000000ab07723e */ /* 0x004fc600000010ff */
[----:B------:R-:W-:-:S04]  /*1a750*/  FADD.FTZ R0, R0, R39 ;  /* 0x0000002700007221 */ /* 0x000fc80000010000 */
[----:B------:R-:W-:Y:S01]  /*1a760*/  FADD.FTZ R171, R171, R0 ;  /* 0x00000000abab7221 */ /* 0x000fe20000010000 */
[C---:B------:R-:W-:Y:S06]  /*1a770*/  HMMA.16816.F32.BF16 R188, R4.reuse, R184, R20 ;  /* 0x000000b804bc723c */ /* 0x040fec0000041814 */
[C---:B------:R-:W-:Y:S06]  /*1a780*/  HMMA.16816.F32.BF16 R184, R4.reuse, R186, R28 ;  /* 0x000000ba04b8723c */ /* 0x040fec000004181c */
[C---:B----4-:R-:W-:Y:S06]  /*1a790*/  HMMA.16816.F32.BF16 R180, R4.reuse, R8, R180 ;  /* 0x0000000804b4723c */ /* 0x050fec00000418b4 */
[----:B------:R-:W-:-:S15]  /*1a7a0*/  HMMA.16816.F32.BF16 R176, R4, R10, R176 ;  /* 0x0000000a04b0723c */ /* 0x000fde00000418b0 */
[----:B------:R-:W-:-:S09]  /*1a7b0*/  NOP ;  /* 0x0000000000007918 */ /* 0x000fd20000000000 */
.L_x_2258:
[----:B------:R-:W-:-:S06]  /*1a7c0*/  UISETP.GE.AND UP0, UPT, UR9, 0x1, UPT ;  /* 0x000000010900788c */ /* 0x000fcc000bf06270 */
[----:B------:R-:W-:-:S13]  /*1a7d0*/  PLOP3.LUT P0, PT, PT, PT, UP0, 0x80, 0x0 ;  /* 0x000000000000781c */ /* 0x000fda0003f0f008 */
[----:B------:R-:W-:Y:S05]  /*1a7e0*/  @!P0 BRA `(.L_x_2266) ;  /* 0x0000006800008947 */ /* 0x000fea0003800000 */
[----:B------:R-:W1:Y:S01]  /*1a7f0*/  S2R R0, SR_TID.X ;  /* 0x0000000000007919 */ /* 0x000e620000002100 */
[----:B------:R-:W-:Y:S01]  /*1a800*/  ULDC UR6, c[0x0][0x250] ;  /* 0x0000940000067ab9 */ /* 0x000fe20000000800 */
[----:B------:R-:W-:Y:S01]  /*1a810*/  IMAD.MOV.U32 R172, RZ, RZ, R129 ;  /* 0x000000ffffac7224 */ /* 0x000fe200078e0081 */
[----:B------:R-:W-:Y:S01]  /*1a820*/  ULEA UR6, -UR6, URZ, 0x8 ;  /* 0x0000003f06067291 */ /* 0x000fe2000f8e413f */
[----:B------:R-:W-:Y:S01]  /*1a830*/  MOV R173, R131 ;  /* 0x0000008300ad7202 */ /* 0x000fe20000000f00 */
[----:B------:R-:W-:Y:S01]  /*1a840*/  ULDC UR7, c[0x0][0x2d0] ;  /* 0x0000b40000077ab9 */ /* 0x000fe20000000800 */
[----:B------:R-:W-:Y:S01]  /*1a850*/  ULDC UR4, c[0x0][0x2ec] ;  /* 0x0000bb0000047ab9 */ /* 0x000fe20000000800 */
[----:B------:R-:W-:Y:S02]  /*1a860*/  USHF.R.S32.HI UR5, URZ, 0x1f, UR6 ;  /* 0x0000001f3f057899 */ /* 0x000fe40008011406 */
[----:B------:R-:W-:Y:S01]  /*1a870*/  MOV R200, UR6 ;  /* 0x0000000600c87c02 */ /* 0x000fe20008000f00 */
[----:B------:R-:W-:-:S03]  /*1a880*/  ULDC.64 UR10, c[0x0][0x208] ;  /* 0x00008200000a7ab9 */ /* 0x000fc60000000a00 */
[----:B------:R-:W-:Y:S01]  /*1a890*/  IMAD.U32 R199, RZ, RZ, UR5 ;  /* 0x00000005ffc77e24 */ /* 0x000fe2000f8e00ff */
[----:B------:R-:W-:Y:S01]  /*1a8a0*/  ULDC UR5, c[0x0][0x39c] ;  /* 0x0000e70000057ab9 */ /* 0x000fe20000000800 */
[----:B-1----:R-:W-:-:S05]  /*1a8b0*/  IMAD.SHL.U32 R0, R0, 0x2, RZ ;  /* 0x0000000200007824 */ /* 0x002fca00078e00ff */
[----:B------:R-:W-:-:S07]  /*1a8c0*/  LOP3.LUT R170, R0, 0x6, RZ, 0xc0, !PT ;  /* 0x0000000600aa7812 */ /* 0x000fce00078ec0ff */
.L_x_2270:
        /* <DEDUP_REMOVED lines=73> */
.L_x_2267:
[----:B------:R-:W4:Y:S01]  /*1ad60*/  @!P1 LDC.64 R112, c[0x0][0x250] ;  /* 0x00009400ff709b82 */ /* 0x000f220000000a00 */
[----:B------:R-:W-:Y:S01]  /*1ad70*/  @P1 STS.64 [R196+0x5008], RZ ;  /* 0x005008ffc4001388 */ /* 0x000fe20000000a00 */
[----:B------:R-:W-:Y:S01]  /*1ad80*/  LEA R202, P2, R114, R204, 0x1 ;  /* 0x000000cc72ca7211 */ /* 0x000fe200078408ff */
[----:B--2---:R-:W-:Y:S01]  /*1ad90*/  @!P1 IMAD.WIDE.U32 R120, R106, 0x60, R114 ;  /* 0x000000606a789825 */ /* 0x004fe200078e0072 */
[----:B------:R-:W-:Y:S01]  /*1ada0*/  @!P1 IADD3 R111, P0, R175, R114, RZ ;  /* 0x00000072af6f9210 */ /* 0x000fe20007f1e0ff */
[----:B------:R-:W-:Y:S01]  /*1adb0*/  UISETP.GE.AND UP0, UPT, UR9, 0x2, UPT ;  /* 0x000000020900788c */ /* 0x000fe2000bf06270 */
[----:B------:R-:W-:Y:S01]  /*1adc0*/  LEA.HI.X R203, R114, R205, R115, 0x1, P2 ;  /* 0x000000cd72cb7211 */ /* 0x000fe200010f0c73 */
[----:B------:R-:W-:Y:S01]  /*1add0*/  @P1 STS [R196+0x5000], RZ ;  /* 0x005000ffc4001388 */ /* 0x000fe20000000800 */
[----:B------:R-:W-:Y:S01]  /*1ade0*/  @!P1 IADD3.X R110, R174, R115, RZ, P0, !PT ;  /* 0x00000073ae6e9210 */ /* 0x000fe200007fe4ff */
[----:B------:R-:W-:Y:S01]  /*1adf0*/  @!P1 IMAD R107, R107, 0x60, RZ ;  /* 0x000000606b6b9824 */ /* 0x000fe200078e02ff */
[C---:B------:R-:W-:Y:S01]  /*1ae00*/  @!P1 LEA R118, P0, R111.reuse, R204, 0x1 ;  /* 0x000000cc6f769211 */ /* 0x040fe200078008ff */
[----:B------:R-:W-:Y:S03]  /*1ae10*/  @P1 STS [R196+0x5004], RZ ;  /* 0x005004ffc4001388 */ /* 0x000fe60000000800 */
[----:B------:R-:W-:Y:S01]  /*1ae20*/  @!P1 LEA.HI.X R119, R111, R205, R110, 0x1, P0 ;  /* 0x000000cd6f779211 */ /* 0x000fe200000f0c6e */
[----:B------:R-:W-:Y:S01]  /*1ae30*/  @!PT LDS RZ, [RZ] ;  /* 0x00000000fffff984 */ /* 0x000fe20000000800 */
[----:B------:R-:W-:Y:S01]  /*1ae40*/  @!PT LDS RZ, [RZ] ;  /* 0x00000000fffff984 */ /* 0x000fe20000000800 */
[----:B------:R-:W-:Y:S01]  /*1ae50*/  @!PT LDS RZ, [RZ] ;  /* 0x00000000fffff984 */ /* 0x000fe20000000800 */
[----:B------:R-:W-:Y:S01]  /*1ae60*/  @!P1 LDGSTS.E.BYPASS.LTC128B.128 [R196+0x5000], desc[UR10][R202.64] ;  /* 0x05000000cac49fae */ /* 0x000fe2000b901d4a */
[----:B------:R-:W2:Y:S01]  /*1ae70*/  @!P1 LDC.64 R110, c[0x0][0x250] ;  /* 0x00009400ff6e9b82 */ /* 0x000ea20000000a00 */
[C---:B-1----:R-:W-:Y:S02]  /*1ae80*/  @!P1 LEA R116, P0, R108.reuse, R114, 0x6 ;  /* 0x000000726c749211 */ /* 0x042fe400078030ff */
[----:B------:R-:W-:Y:S02]  /*1ae90*/  @!P1 IADD3 R107, R107, R121, RZ ;  /* 0x000000796b6b9210 */ /* 0x000fe40007ffe0ff */
[----:B------:R-:W-:Y:S03]  /*1aea0*/  @!P1 LEA.HI.X R117, R108, R115, R109, 0x6, P0 ;  /* 0x000000736c759211 */ /* 0x000fe600000f346d */
[----:B------:R-:W1:Y:S01]  /*1aeb0*/  @!P1 LDC.64 R108, c[0x0][0x250] ;  /* 0x00009400ff6c9b82 */ /* 0x000e620000000a00 */
[----:B------:R-:W-:Y:S01]  /*1aec0*/  @P1 STS.128 [R196+0x5800], RZ ;  /* 0x005800ffc4001388 */ /* 0x000fe20000000c00 */
[----:B------:R-:W-:Y:S02]  /*1aed0*/  @!P1 LEA R122, P2, R116, R204, 0x1 ;  /* 0x000000cc747a9211 */ /* 0x000fe400078408ff */
[----:B---3--:R-:W-:Y:S02]  /*1aee0*/  @!P1 LEA R106, P0, R104, R114, 0x7 ;  /* 0x00000072686a9211 */ /* 0x008fe400078038ff */
[----:B------:R-:W-:Y:S02]  /*1aef0*/  @!P1 LEA.HI.X R123, R116, R205, R117, 0x1, P2 ;  /* 0x000000cd747b9211 */ /* 0x000fe400010f0c75 */
[-C--:B------:R-:W-:Y:S01]  /*1af00*/  @!P1 LEA R116, P2, R120, R204.reuse, 0x1 ;  /* 0x000000cc78749211 */ /* 0x080fe200078408ff */
[----:B------:R-:W-:Y:S01]  /*1af10*/  @!PT LDS RZ, [RZ] ;  /* 0x00000000fffff984 */ /* 0x000fe20000000800 */
[----:B------:R-:W-:Y:S01]  /*1af20*/  @!PT LDS RZ, [RZ] ;  /* 0x00000000fffff984 */ /* 0x000fe20000000800 */
[----:B------:R-:W-:Y:S01]  /*1af30*/  @!PT LDS RZ, [RZ] ;  /* 0x00000000fffff984 */ /* 0x000fe20000000800 */
[----:B------:R3:W-:Y:S01]  /*1af40*/  @!P1 LDGSTS.E.BYPASS.LTC128B.128 [R196+0x5800], desc[UR10][R118.64] ;  /* 0x0580000076c49fae */ /* 0x0007e2000b901d4a */
[----:B------:R-:W-:Y:S02]  /*1af50*/  @!P1 LEA.HI.X R105, R104, R115, R105, 0x7, P0 ;  /* 0x0000007368699211 */ /* 0x000fe400000f3c69 */
[-C--:B------:R-:W-:Y:S02]  /*1af60*/  @!P1 LEA.HI.X R117, R120, R205.reuse, R107, 0x1, P2 ;  /* 0x000000cd78759211 */ /* 0x080fe400010f0c6b */
[CC--:B------:R-:W-:Y:S03]  /*1af70*/  @!P1 LEA R104, P0, R106.reuse, R204.reuse, 0x1 ;  /* 0x000000cc6a689211 */ /* 0x0c0fe600078008ff */
[----:B------:R-:W-:Y:S01]  /*1af80*/  @P1 STS.128 [R196+0x6000], RZ ;  /* 0x006000ffc4001388 */ /* 0x000fe20000000c00 */
[----:B------:R-:W-:Y:S01]  /*1af90*/  @!P1 LEA.HI.X R105, R106, R205, R105, 0x1, P0 ;  /* 0x000000cd6a699211 */ /* 0x000fe200000f0c69 */
[----:B-1----:R-:W-:Y:S06]  /*1afa0*/  @!P1 IMAD R109, R109, 0xe0, RZ ;  /* 0x000000e06d6d9824 */ /* 0x002fec00078e02ff */
[----:B------:R-:W-:Y:S01]  /*1afb0*/  @!PT LDS RZ, [RZ] ;  /* 0x00000000fffff984 */ /* 0x000fe20000000800 */
[----:B------:R-:W-:Y:S01]  /*1afc0*/  @!PT LDS RZ, [RZ] ;  /* 0x00000000fffff984 */ /* 0x000fe20000000800 */
[----:B------:R-:W-:Y:S01]  /*1afd0*/  @!PT LDS RZ, [RZ] ;  /* 0x00000000fffff984 */ /* 0x000fe20000000800 */
[----:B------:R-:W-:Y:S01]  /*1afe0*/  @!P1 LDGSTS.E.BYPASS.LTC128B.128 [R196+0x6000], desc[UR10][R122.64] ;  /* 0x060000007ac49fae */ /* 0x000fe2000b901d4a */
[--C-:B----4-:R-:W-:Y:S04]  /*1aff0*/  @!P1 IMAD.WIDE.U32 R106, R112, 0xa0, R114.reuse ;  /* 0x000000a0706a9825 */ /* 0x110fe800078e0072 */
[----:B--2---:R-:W-:Y:S02]  /*1b000*/  @!P1 IMAD R111, R111, 0xc0, RZ ;  /* 0x000000c06f6f9824 */ /* 0x004fe400078e02ff */
[----:B------:R-:W-:Y:S01]  /*1b010*/  @!P1 IMAD R113, R113, 0xa0, RZ ;  /* 0x000000a071719824 */ /* 0x000fe200078e02ff */
[----:B------:R-:W-:Y:S01]  /*1b020*/  @P1 STS.128 [R196+0x6800], RZ ;  /* 0x006800ffc4001388 */ /* 0x000fe20000000c00 */
[--C-:B---3--:R-:W-:Y:S03]  /*1b030*/  @!P1 IMAD.WIDE.U32 R118, R110, 0xc0, R114.reuse ;  /* 0x000000c06e769825 */ /* 0x108fe600078e0072 */
[----:B------:R-:W-:Y:S02]  /*1b040*/  @!P1 IADD3 R113, R113, R107, RZ ;  /* 0x0000006b71719210 */ /* 0x000fe40007ffe0ff */
[-C--:B------:R-:W-:Y:S01]  /*1b050*/  @!P1 LEA R110, P3, R106, R204.reuse, 0x1 ;  /* 0x000000cc6a6e9211 */ /* 0x080fe200078608ff */
[----:B------:R-:W-:Y:S01]  /*1b060*/  @!P1 IMAD.WIDE.U32 R114, R108, 0xe0, R114 ;  /* 0x000000e06c729825 */ /* 0x000fe200078e0072 */
[----:B------:R-:W-:Y:S01]  /*1b070*/  @!PT LDS RZ, [RZ] ;  /* 0x00000000fffff984 */ /* 0x000fe20000000800 */
[----:B------:R-:W-:Y:S01]  /*1b080*/  @!PT LDS RZ, [RZ] ;  /* 0x00000000fffff984 */ /* 0x000fe20000000800 */
[----:B------:R-:W-:Y:S01]  /*1b090*/  @!PT LDS RZ, [RZ] ;  /* 0x00000000fffff984 */ /* 0x000fe20000000800 */
[----:B------:R-:W-:Y:S02]  /*1b0a0*/  @!P1 LDGSTS.E.BYPASS.LTC128B.128 [R196+0x6800], desc[UR10][R116.64] ;  /* 0x0680000074c49fae */ /* 0x000fe4000b901d4a */
[----:B------:R-:W-:Y:S02]  /*1b0b0*/  @!P1 IADD3 R108, R111, R119, RZ ;  /* 0x000000776f6c9210 */ /* 0x000fe40007ffe0ff */
[----:B------:R-:W-:Y:S02]  /*1b0c0*/  @!P1 LEA.HI.X R111, R106, R205, R113, 0x1, P3 ;  /* 0x000000cd6a6f9211 */ /* 0x000fe400018f0c71 */
[----:B------:R-:W-:Y:S02]  /*1b0d0*/  @!P1 IADD3 R109, R109, R115, RZ ;  /* 0x000000736d6d9210 */ /* 0x000fe40007ffe0ff */
[----:B------:R-:W-:Y:S01]  /*1b0e0*/  @P1 STS.128 [R196+0x7000], RZ ;  /* 0x007000ffc4001388 */ /* 0x000fe20000000c00 */
[-C--:B------:R-:W-:Y:S02]  /*1b0f0*/  @!P1 LEA R112, P2, R118, R204.reuse, 0x1 ;  /* 0x000000cc76709211 */ /* 0x080fe400078408ff */
[----:B------:R-:W-:Y:S02]  /*1b100*/  @!P1 LEA R120, P0, R114, R204, 0x1 ;  /* 0x000000cc72789211 */ /* 0x000fe400078008ff */
[-C--:B------:R-:W-:Y:S02]  /*1b110*/  @!P1 LEA.HI.X R113, R118, R205.reuse, R108, 0x1, P2 ;  /* 0x000000cd76719211 */ /* 0x080fe400010f0c6c */
[----:B------:R-:W-:Y:S01]  /*1b120*/  @!P1 LEA.HI.X R121, R114, R205, R109, 0x1, P0 ;  /* 0x000000cd72799211 */ /* 0x000fe200000f0c6d */
[----:B------:R-:W-:Y:S01]  /*1b130*/  @!PT LDS RZ, [RZ] ;  /* 0x00000000fffff984 */ /* 0x000fe20000000800 */
[----:B------:R-:W-:Y:S01]  /*1b140*/  @!PT LDS RZ, [RZ] ;  /* 0x00000000fffff984 */ /* 0x000fe20000000800 */
[----:B------:R-:W-:Y:S01]  /*1b150*/  @!PT LDS RZ, [RZ] ;  /* 0x00000000fffff984 */ /* 0x000fe20000000800 */
[----:B------:R-:W-:Y:S01]  /*1b160*/  @!P1 LDGSTS.E.BYPASS.LTC128B.128 [R196+0x7000], desc[UR10][R104.64] ;  /* 0x0700000068c49fae */ /* 0x000fe2000b901d4a */
[----:B------:R-:W-:Y:S02]  /*1b170*/  PLOP3.LUT P0, PT, PT, PT, UP0, 0x80, 0x0 ;  /* 0x000000000000781c */ /* 0x000fe40003f0f008 */
[----:B------:R-:W-:Y:S02]  /*1b180*/  MOV R204, R202 ;  /* 0x000000ca00cc7202 */ /* 0x000fe40000000f00 */
        /* <DEDUP_REMOVED lines=18> */
[----:B------:R-:W3:Y:S08]  /*1b2b0*/  LDSM.16.M88.4 R16, [R166+0x1400] ;  /* 0x00140000a610783b */ /* 0x000ef00000000200 */
[----:B------:R-:W4:Y:S08]  /*1b2c0*/  LDSM.16.M88.4 R8, [R166+0x1000] ;  /* 0x00100000a608783b */ /* 0x000f300000000200 */
[----:B------:R-:W-:Y:S08]  /*1b2d0*/  LDSM.16.M88.4 R128, [R167] ;  /* 0x00000000a780783b */ /* 0x000ff00000000200 */
[----:B------:R-:W5:Y:S08]  /*1b2e0*/  LDSM.16.M88.4 R28, [R164] ;  /* 0x00000000a41c783b */ /* 0x000f700000000200 */
[----:B------:R-:W1:Y:S08]  /*1b2f0*/  LDSM.16.M88.4 R32, [R166+0x1c00] ;  /* 0x001c0000a620783b */ /* 0x000e700000000200 */
[----:B------:R-:W2:Y:S01]  /*1b300*/  LDSM.16.M88.4 R20, [R165] ;  /* 0x00000000a514783b */ /* 0x000ea20000000200 */
[C---:B---3--:R-:W-:Y:S06]  /*1b310*/  HMMA.16816.F32.BF16 R12, R124.reuse, R16, RZ ;  /* 0x000000107c0c723c */ /* 0x048fec00000418ff */
[C---:B------:R-:W-:Y:S01]  /*1b320*/  HMMA.16816.F32.BF16 R16, R124.reuse, R18, RZ ;  /* 0x000000127c10723c */ /* 0x040fe200000418ff */
[----:B------:R-:W-:Y:S05]  /*1b330*/  LDSM.16.M88.4 R24, [R166+0x1800] ;  /* 0x00180000a618783b */ /* 0x000fea0000000200 */
[C---:B----4-:R-:W-:Y:S03]  /*1b340*/  HMMA.16816.F32.BF16 R4, R124.reuse, R8, RZ ;  /* 0x000000087c04723c */ /* 0x050fe600000418ff */
[----:B------:R-:W3:Y:S03]  /*1b350*/  LDSM.16.M88.4 R44, [R162] ;  /* 0x00000000a22c783b */ /* 0x000ee60000000200 */
[----:B------:R-:W-:Y:S05]  /*1b360*/  HMMA.16816.F32.BF16 R8, R124, R10, RZ ;  /* 0x0000000a7c08723c */ /* 0x000fea00000418ff */
[----:B------:R-:W4:Y:S01]  /*1b370*/  LDSM.16.M88.4 R48, [R166+0x2400] ;  /* 0x00240000a630783b */ /* 0x000f220000000200 */
[C---:B-----5:R-:W-:Y:S06]  /*1b380*/  HMMA.16816.F32.BF16 R12, R128.reuse, R28, R12 ;  /* 0x0000001c800c723c */ /* 0x060fec000004180c */
[----:B------:R-:W-:Y:S01]  /*1b390*/  HMMA.16816.F32.BF16 R16, R128, R30, R16 ;  /* 0x0000001e8010723c */ /* 0x000fe20000041810 */
[----:B------:R-:W-:Y:S05]  /*1b3a0*/  LDSM.16.M88.4 R36, [R163] ;  /* 0x00000000a324783b */ /* 0x000fea0000000200 */
[C---:B-1----:R-:W-:Y:S03]  /*1b3b0*/  HMMA.16816.F32.BF16 R28, R124.reuse, R32, RZ ;  /* 0x000000207c1c723c */ /* 0x042fe600000418ff */
[----:B------:R-:W-:Y:S03]  /*1b3c0*/  LDSM.16.M88.4 R40, [R166+0x2000] ;  /* 0x00200000a628783b */ /* 0x000fe60000000200 */
[----:B------:R-:W-:Y:S05]  /*1b3d0*/  HMMA.16816.F32.BF16 R32, R124, R34, RZ ;  /* 0x000000227c20723c */ /* 0x000fea00000418ff */
[----:B------:R-:W1:Y:S01]  /*1b3e0*/  LDSM.16.M88.4 R60, [R160] ;  /* 0x00000000a03c783b */ /* 0x000e620000000200 */
[C---:B--2---:R-:W-:Y:S06]  /*1b3f0*/  HMMA.16816.F32.BF16 R4, R128.reuse, R20, R4 ;  /* 0x000000148004723c */ /* 0x044fec0000041804 */
[C---:B------:R-:W-:Y:S01]  /*1b400*/  HMMA.16816.F32.BF16 R8, R128.reuse, R22, R8 ;  /* 0x000000168008723c */ /* 0x040fe20000041808 */
[----:B------:R-:W2:Y:S05]  /*1b410*/  LDSM.16.M88.4 R64, [R166+0x2c00] ;  /* 0x002c0000a640783b */ /* 0x000eaa0000000200 */
[C---:B---3--:R-:W-:Y:S03]  /*1b420*/  HMMA.16816.F32.BF16 R28, R128.reuse, R44, R28 ;  /* 0x0000002c801c723c */ /* 0x048fe6000004181c */
[----:B------:R-:W-:Y:S03]  /*1b430*/  LDSM.16.M88.4 R52, [R161] ;  /* 0x00000000a134783b */ /* 0x000fe60000000200 */
[----:B------:R-:W-:Y:S05]  /*1b440*/  HMMA.16816.F32.BF16 R32, R128, R46, R32 ;  /* 0x0000002e8020723c */ /* 0x000fea0000041820 */
[----:B------:R-:W-:Y:S01]  /*1b450*/  LDSM.16.M88.4 R56, [R166+0x2800] ;  /* 0x00280000a638783b */ /* 0x000fe20000000200 */
[C---:B----4-:R-:W-:Y:S05]  /*1b460*/  HMMA.16816.F32.BF16 R44, R124.reuse, R48, RZ ;  /* 0x000000307c2c723c */ /* 0x050fea00000418ff */
[----:B------:R-:W-:Y:S01]  /*1b470*/  FMUL.FTZ R0, R4, UR5 ;  /* 0x0000000504007c20 */ /* 0x000fe20008410000 */
[C---:B------:R-:W-:Y:S01]  /*1b480*/  HMMA.16816.F32.BF16 R48, R124.reuse, R50, RZ ;  /* 0x000000327c30723c */ /* 0x040fe200000418ff */
[----:B------:R-:W3:Y:S01]  /*1b490*/  LDSM.16.M88.4 R76, [R158] ;  /* 0x000000009e4c783b */ /* 0x000ee20000000200 */
[----:B------:R-:W-:Y:S03]  /*1b4a0*/  FMUL.FTZ R3, R5, UR5 ;  /* 0x0000000505037c20 */ /* 0x000fe60008410000 */
[----:B------:R-:W4:Y:S01]  /*1b4b0*/  MUFU.TANH R0, R0 ;  /* 0x0000000000007308 */ /* 0x000f220000002400 */
[C---:B------:R-:W-:Y:S01]  /*1b4c0*/  HMMA.16816.F32.BF16 R20, R124.reuse, R24, RZ ;  /* 0x000000187c14723c */ /* 0x040fe200000418ff */
[----:B------:R-:W-:Y:S01]  /*1b4d0*/  FMUL.FTZ R4, R7, UR5 ;  /* 0x0000000507047c20 */ /* 0x000fe20008410000 */
[----:B------:R-:W-:Y:S01]  /*1b4e0*/  FMUL.FTZ R5, R8, UR5 ;  /* 0x0000000508057c20 */ /* 0x000fe20008410000 */
[----:B------:R-:W5:Y:S02]  /*1b4f0*/  LDSM.16.M88.4 R80, [R166+0x3400] ;  /* 0x00340000a650783b */ /* 0x000f640000000200 */
[----:B------:R-:W-:Y:S01]  /*1b500*/  FMUL.FTZ R7, R9, UR5 ;  /* 0x0000000509077c20 */ /* 0x000fe20008410000 */
[----:B------:R-:W-:Y:S03]  /*1b510*/  HMMA.16816.F32.BF16 R24, R124, R26, RZ ;  /* 0x0000001a7c18723c */ /* 0x000fe600000418ff */
[----:B------:R-:W2:Y:S02]  /*1b520*/  MUFU.TANH R3, R3 ;  /* 0x0000000300037308 */ /* 0x000ea40000002400 */
[----:B------:R-:W-:Y:S01]  /*1b530*/  FMUL.FTZ R8, R11, UR5 ;  /* 0x000000050b087c20 */ /* 0x000fe20008410000 */
[----:B------:R-:W-:Y:S01]  /*1b540*/  LDSM.16.M88.4 R68, [R159] ;  /* 0x000000009f44783b */ /* 0x000fe20000000200 */
[C---:B-1----:R-:W-:Y:S06]  /*1b550*/  HMMA.16816.F32.BF16 R44, R128.reuse, R60, R44 ;  /* 0x0000003c802c723c */ /* 0x042fec000004182c */
[----:B------:R-:W1:Y:S01]  /*1b560*/  MUFU.TANH R4, R4 ;  /* 0x0000000400047308 */ /* 0x000e620000002400 */
[----:B------:R-:W-:Y:S01]  /*1b570*/  FMUL.FTZ R9, R12, UR5 ;  /* 0x000000050c097c20 */ /* 0x000fe20008410000 */
[----:B------:R-:W-:Y:S01]  /*1b580*/  HMMA.16816.F32.BF16 R48, R128, R62, R48 ;  /* 0x0000003e8030723c */ /* 0x000fe20000041830 */
[----:B------:R-:W-:Y:S07]  /*1b590*/  LDSM.16.M88.4 R72, [R166+0x3000] ;  /* 0x00300000a648783b */ /* 0x000fee0000000200 */
[----:B------:R-:W1:Y:S01]  /*1b5a0*/  MUFU.TANH R5, R5 ;  /* 0x0000000500057308 */ /* 0x000e620000002400 */
[C---:B--2---:R-:W-:Y:S01]  /*1b5b0*/  HMMA.16816.F32.BF16 R60, R124.reuse, R64, RZ ;  /* 0x000000407c3c723c */ /* 0x044fe200000418ff */
[----:B------:R-:W2:Y:S02]  /*1b5c0*/  LDSM.16.M88.4 R92, [R156] ;  /* 0x000000009c5c783b */ /* 0x000ea40000000200 */
[----:B------:R-:W-:Y:S03]  /*1b5d0*/  FMUL.FTZ R11, R13, UR5 ;  /* 0x000000050d0b7c20 */ /* 0x000fe60008410000 */
[----:B------:R-:W-:Y:S03]  /*1b5e0*/  HMMA.16816.F32.BF16 R64, R124, R66, RZ ;  /* 0x000000427c40723c */ /* 0x000fe600000418ff */
[----:B------:R-:W1:Y:S02]  /*1b5f0*/  MUFU.TANH R7, R7 ;  /* 0x0000000700077308 */ /* 0x000e640000002400 */
[----:B------:R-:W-:Y:S01]  /*1b600*/  FMUL.FTZ R12, R15, UR5 ;  /* 0x000000050f0c7c20 */ /* 0x000fe20008410000 */
[----:B------:R-:W4:Y:S01]  /*1b610*/  LDSM.16.M88.4 R96, [R166+0x3c00] ;  /* 0x003c0000a660783b */ /* 0x000f220000000200 */
[C---:B------:R-:W-:Y:S06]  /*1b620*/  HMMA.16816.F32.BF16 R20, R128.reuse, R36, R20 ;  /* 0x000000248014723c */ /* 0x040fec0000041814 */
[----:B------:R-:W1:Y:S01]  /*1b630*/  MUFU.TANH R8, R8 ;  /* 0x0000000800087308 */ /* 0x000e620000002400 */
[----:B------:R-:W-:Y:S01]  /*1b640*/  FMUL.FTZ R13, R16, UR5 ;  /* 0x00000005100d7c20 */ /* 0x000fe20008410000 */
[C---:B------:R-:W-:Y:S01]  /*1b650*/  HMMA.16816.F32.BF16 R24, R128.reuse, R38, R24 ;  /* 0x000000268018723c */ /* 0x040fe20000041818 */
[----:B------:R-:W-:Y:S07]  /*1b660*/  LDSM.16.M88.4 R84, [R157] ;  /* 0x000000009d54783b */ /* 0x000fee0000000200 */
[----:B------:R-:W1:Y:S01]  /*1b670*/  MUFU.TANH R9, R9 ;  /* 0x0000000900097308 */ /* 0x000e620000002400 */
[C---:B---3--:R-:W-:Y:S01]  /*1b680*/  HMMA.16816.F32.BF16 R60, R128.reuse, R76, R60 ;  /* 0x0000004c803c723c */ /* 0x048fe2000004183c */
[----:B------:R-:W-:Y:S02]  /*1b690*/  LDSM.16.M88.4 R88, [R166+0x3800] ;  /* 0x00380000a658783b */ /* 0x000fe40000000200 */
[----:B------:R-:W-:Y:S03]  /*1b6a0*/  FMUL.FTZ R15, R17, UR5 ;  /* 0x00000005110f7c20 */ /* 0x000fe60008410000 */
[----:B------:R-:W-:Y:S03]  /*1b6b0*/  HMMA.16816.F32.BF16 R64, R128, R78, R64 ;  /* 0x0000004e8040723c */ /* 0x000fe60000041840 */
[----:B------:R-:W3:Y:S01]  /*1b6c0*/  MUFU.TANH R11, R11 ;  /* 0x0000000b000b7308 */ /* 0x000ee20000002400 */
[----:B------:R-:W1:Y:S02]  /*1b6d0*/  LDSM.16.M88.4 R112, [R154] ;  /* 0x000000009a70783b */ /* 0x000e640000000200 */
[C---:B-----5:R-:W-:Y:S07]  /*1b6e0*/  HMMA.16816.F32.BF16 R76, R124.reuse, R80, RZ ;  /* 0x000000507c4c723c */ /* 0x060fee00000418ff */
[----:B------:R-:W1:Y:S01]  /*1b6f0*/  MUFU.TANH R12, R12 ;  /* 0x0000000c000c7308 */ /* 0x000e620000002400 */
[----:B------:R-:W-:Y:S01]  /*1b700*/  FMUL.FTZ R16, R19, UR5 ;  /* 0x0000000513107c20 */ /* 0x000fe20008410000 */
[C---:B------:R-:W-:Y:S01]  /*1b710*/  HMMA.16816.F32.BF16 R80, R124.reuse, R82, RZ ;  /* 0x000000527c50723c */ /* 0x040fe200000418ff */
[----:B------:R-:W-:Y:S01]  /*1b720*/  LDSM.16.M88.4 R100, [R155] ;  /* 0x000000009b64783b */ /* 0x000fe20000000200 */
        /* <DEDUP_REMOVED lines=10> */
[----:B------:R-:W-:Y:S01]  /*1b7d0*/  LDSM.16.M88.4 R108, [R153] ;  /* 0x00000000996c783b */ /* 0x000fe20000000200 */
[C---:B--2---:R-:W-:Y:S06]  /*1b7e0*/  HMMA.16816.F32.BF16 R76, R128.reuse, R92, R76 ;  /* 0x0000005c804c723c */ /* 0x044fec000004184c */
[----:B------:R-:W2:Y:S01]  /*1b7f0*/  MUFU.TANH R16, R16 ;  /* 0x0000001000107308 */ /* 0x000ea20000002400 */
[----:B------:R-:W-:Y:S01]  /*1b800*/  FMUL.FTZ R24, R27, UR5 ;  /* 0x000000051b187c20 */ /* 0x000fe20008410000 */
[----:B------:R-:W-:Y:S01]  /*1b810*/  HMMA.16816.F32.BF16 R80, R128, R94, R80 ;  /* 0x0000005e8050723c */ /* 0x000fe20000041850 */
[----:B------:R-:W-:Y:S07]  /*1b820*/  LDSM.16.M88.4 R116, [R152] ;  /* 0x000000009874783b */ /* 0x000fee0000000200 */
[----:B------:R-:W1:Y:S01]  /*1b830*/  MUFU.TANH R17, R17 ;  /* 0x0000001100117308 */ /* 0x000e620000002400 */
[C---:B----4-:R-:W-:Y:S01]  /*1b840*/  HMMA.16816.F32.BF16 R92, R124.reuse, R96, RZ ;  /* 0x000000607c5c723c */ /* 0x050fe200000418ff */
[----:B------:R-:W-:Y:S02]  /*1b850*/  LDSM.16.M88.4 R132, [R166+0x4800] ;  /* 0x00480000a684783b */ /* 0x000fe40000000200 */
[----:B------:R-:W-:Y:S03]  /*1b860*/  FMUL.FTZ R25, R28, UR5 ;  /* 0x000000051c197c20 */ /* 0x000fe60008410000 */
[----:B------:R-:W-:Y:S03]  /*1b870*/  HMMA.16816.F32.BF16 R96, R124, R98, RZ ;  /* 0x000000627c60723c */ /* 0x000fe600000418ff */
[----:B------:R-:W4:Y:S02]  /*1b880*/  MUFU.TANH R19, R19 ;  /* 0x0000001300137308 */ /* 0x000f240000002400 */
[----:B------:R-:W-:Y:S01]  /*1b890*/  FMUL.FTZ R27, R29, UR5 ;  /* 0x000000051d1b7c20 */ /* 0x000fe20008410000 */
[----:B------:R-:W5:Y:S01]  /*1b8a0*/  LDSM.16.M88.4 R140, [R166+0x4c00] ;  /* 0x004c0000a68c783b */ /* 0x000f620000000200 */
[C---:B------:R-:W-:Y:S06]  /*1b8b0*/  HMMA.16816.F32.BF16 R36, R128.reuse, R52, R36 ;  /* 0x000000348024723c */ /* 0x040fec0000041824 */
[----:B------:R-:W2:Y:S01]  /*1b8c0*/  MUFU.TANH R20, R20 ;  /* 0x0000001400147308 */ /* 0x000ea20000002400 */
[----:B------:R-:W-:Y:S01]  /*1b8d0*/  FMUL.FTZ R28, R31, UR5 ;  /* 0x000000051f1c7c20 */ /* 0x000fe20008410000 */
[C---:B------:R-:W-:Y:S01]  /*1b8e0*/  HMMA.16816.F32.BF16 R40, R128.reuse, R54, R40 ;  /* 0x000000368028723c */ /* 0x040fe20000041828 */
[----:B------:R-:W-:Y:S07]  /*1b8f0*/  LDSM.16.M88.4 R144, [R151] ;  /* 0x000000009790783b */ /* 0x000fee0000000200 */
[----:B------:R-:W2:Y:S01]  /*1b900*/  MUFU.TANH R21, R21 ;  /* 0x0000001500157308 */ /* 0x000ea20000002400 */
[C---:B-1----:R-:W-:Y:S01]  /*1b910*/  HMMA.16816.F32.BF16 R92, R128.reuse, R112, R92 ;  /* 0x00000070805c723c */ /* 0x042fe2000004185c */
[----:B------:R-:W1:Y:S02]  /*1b920*/  LDSM.16.M88.4 R120, [R150] ;  /* 0x000000009678783b */ /* 0x000e640000000200 */
[----:B------:R-:W-:Y:S03]  /*1b930*/  FMUL.FTZ R29, R32, UR5 ;  /* 0x00000005201d7c20 */ /* 0x000fe60008410000 */
[----:B------:R-:W-:Y:S03]  /*1b940*/  HMMA.16816.F32.BF16 R96, R128, R114, R96 ;  /* 0x000000728060723c */ /* 0x000fe60000041860 */
[----:B------:R-:W1:Y:S01]  /*1b950*/  MUFU.TANH R23, R23 ;  /* 0x0000001700177308 */ /* 0x000e620000002400 */
[----:B------:R-:W3:Y:S02]  /*1b960*/  LDSM.16.M88.4 R112, [R166+0x4400] ;  /* 0x00440000a670783b */ /* 0x000ee40000000200 */
        /* <DEDUP_REMOVED lines=29> */
[----:B------:R-:W2:Y:S01]  /*1bb40*/  MUFU.TANH R10, R10 ;  /* 0x0000000a000a7308 */ /* 0x000ea20000002400 */
[C---:B------:R-:W-:Y:S03]  /*1bb50*/  HMMA.16816.F32.BF16 R68, R124.reuse, R72, RZ ;  /* 0x000000487c44723c */ /* 0x040fe600000418ff */
[----:B------:R-:W-:Y:S01]  /*1bb60*/  FMUL.FTZ R48, R51, UR5 ;  /* 0x0000000533307c20 */ /* 0x000fe20008410000 */
[----:B------:R-:W-:Y:S02]  /*1bb70*/  FMUL.FTZ R18, R22, UR5 ;  /* 0x0000000516127c20 */ /* 0x000fe40008410000 */
[----:B------:R-:W-:Y:S03]  /*1bb80*/  HMMA.16816.F32.BF16 R72, R124, R74, RZ ;  /* 0x0000004a7c48723c */ /* 0x000fe600000418ff */
[----:B------:R-:W2:Y:S02]  /*1bb90*/  MUFU.TANH R14, R14 ;  /* 0x0000000e000e7308 */ /* 0x000ea40000002400 */
[----:B------:R-:W-:Y:S01]  /*1bba0*/  FMUL.FTZ R49, R52, UR5 ;  /* 0x0000000534317c20 */ /* 0x000fe20008410000 */
[----:B------:R-:W-:Y:S01]  /*1bbb0*/  FMUL.FTZ R51, R53, UR5 ;  /* 0x0000000535337c20 */ /* 0x000fe20008410000 */
[C---:B-1----:R-:W-:Y:S06]  /*1bbc0*/  HMMA.16816.F32.BF16 R136, R128.reuse, R120, R136 ;  /* 0x000000788088723c */ /* 0x042fec0000041888 */
[----:B------:R-:W1:Y:S01]  /*1bbd0*/  MUFU.TANH R18, R18 ;  /* 0x0000001200127308 */ /* 0x000e620000002400 */
        /* <DEDUP_REMOVED lines=56> */
[C---:B---3--:R-:W-:Y:S07]  /*1bf60*/  HMMA.16816.F32.BF16 R108, R124.reuse, R112, RZ ;  /* 0x000000707c6c723c */ /* 0x048fee00000418ff */
[----:B------:R-:W3:Y:S01]  /*1bf70*/  MUFU.TANH R37, R37 ;  /* 0x0000002500257308 */ /* 0x000ee20000002400 */
        /* <DEDUP_REMOVED lines=151> */
[----:B------:R-:W2:Y:S01]  /*1c8f0*/  LDC R136, c[0x0][0x248] ;  /* 0x00009200ff887b82 */ /* 0x000ea20000000800 */
[----:B------:R-:W-:Y:S02]  /*1c900*/  ISETP.GE.AND P1, PT, R148, UR7, PT ;  /* 0x0000000794007c0c */ /* 0x000fe4000bf26270 */
[----:B------:R-:W-:Y:S11]  /*1c910*/  PLOP3.LUT P0, PT, PT, PT, UP1, 0x40, 0x0 ;  /* 0x000000000000781c */ /* 0x000ff60003f0e818 */
[----:B------:R-:W3:Y:S01]  /*1c920*/  @!P1 LDC R135, c[0x0][0x24c] ;  /* 0x00009300ff879b82 */ /* 0x000ee20000000800 */
[----:B--2---:R-:W-:Y:S05]  /*1c930*/  IMAD.U32 R142, R136, -0x100, RZ ;  /* 0xffffff00888e7824 */ /* 0x004fea00078e00ff */
[----:B------:R-:W-:Y:S01]  /*1c940*/  SHF.R.S32.HI R137, RZ, 0x1f, R142 ;  /* 0x0000001fff897819 */ /* 0x000fe2000001148e */
[----:B------:R-:W-:Y:S06]  /*1c950*/  @P0 BRA `(.L_x_2269) ;  /* 0x0000000400000947 */ /* 0x000fec0003800000 */
[----:B------:R-:W2:Y:S01]  /*1c960*/  LDC R130, c[0x0][0x380] ;  /* 0x0000e000ff827b82 */ /* 0x000ea20000000800 */
[----:B------:R-:W-:Y:S04]  /*1c970*/  USHF.L.U32 UR6, UR9, 0x8, URZ ;  /* 0x0000000809067899 */ /* 0x000fe8000800063f */
[----:B------:R-:W-:Y:S02]  /*1c980*/  UIADD3 UR12, UR6, -0x200, URZ ;  /* 0xfffffe00060c7890 */ /* 0x000fe4000fffe03f */
[----:B------:R-:W-:Y:S06]  /*1c990*/  UIADD3 UR6, UR6, -0x100, URZ ;  /* 0xffffff0006067890 */ /* 0x000fec000fffe03f */
[----:B------:R-:W-:Y:S05]  /*1c9a0*/  IMAD.U32 R133, RZ, RZ, UR6 ;  /* 0x00000006ff857e24 */ /* 0x000fea000f8e00ff */
[----:B------:R-:W-:Y:S02]  /*1c9b0*/  IABS R133, R133 ;  /* 0x0000008500857213 */ /* 0x000fe40000000000 */
[----:B--2---:R-:W-:Y:S04]  /*1c9c0*/  IABS R129, R130 ;  /* 0x0000008200817213 */ /* 0x004fe80000000000 */
[----:B------:R-:W2:Y:S10]  /*1c9d0*/  I2F.RP R134, R129 ;  /* 0x0000008100867306 */ /* 0x000eb40000209400 */
[----:B--2---:R-:W2:Y:S02]  /*1c9e0*/  MUFU.RCP R131, R134 ;  /* 0x0000008600837308 */ /* 0x004ea40000001000 */
[----:B--2---:R-:W-:Y:S01]  /*1c9f0*/  VIADD R138, R131, 0xffffffe ;  /* 0x0ffffffe838a7836 */ /* 0x004fe20000000000 */
[----:B------:R-:W-:Y:S07]  /*1ca00*/  MOV R131, UR12 ;  /* 0x0000000c00837c02 */ /* 0x000fee0008000f00 */
[----:B------:R-:W2:Y:S01]  /*1ca10*/  F2I.FTZ.U32.TRUNC.NTZ R139, R138 ;  /* 0x0000008a008b7305 */ /* 0x000ea2000021f000 */
[----:B------:R-:W-:Y:S01]  /*1ca20*/  IABS R131, R131 ;  /* 0x0000008300837213 */ /* 0x000fe20000000000 */
[--C-:B--2---:R-:W-:Y:S02]  /*1ca30*/  IMAD.MOV R132, RZ, RZ, -R139.reuse ;  /* 0x000000ffff847224 */ /* 0x104fe400078e0a8b */
        /* <DEDUP_REMOVED lines=18> */
[C---:B------:R-:W-:Y:S02]  /*1cb60*/  LOP3.LUT R129, R130.reuse, UR12, RZ, 0x3c, !PT ;  /* 0x0000000c82817c12 */ /* 0x040fe4000f8e3cff */
[----:B------:R-:W-:Y:S02]  /*1cb70*/  LOP3.LUT R131, R130, UR6, RZ, 0x3c, !PT ;  /* 0x0000000682837c12 */ /* 0x000fe4000f8e3cff */
[----:B------:R-:W-:Y:S02]  /*1cb80*/  ISETP.GE.AND P2, PT, R129, RZ, PT ;  /* 0x000000ff8100720c */ /* 0x000fe40003f46270 */
[----:B------:R-:W-:Y:S02]  /*1cb90*/  ISETP.GE.AND P3, PT, R131, RZ, PT ;  /* 0x000000ff8300720c */ /* 0x000fe40003f66270 */
[----:B------:R-:W-:Y:S02]  /*1cba0*/  LOP3.LUT R129, RZ, R130, RZ, 0x33, !PT ;  /* 0x00000082ff817212 */ /* 0x000fe400078e33ff */
[----:B------:R-:W-:Y:S01]  /*1cbb0*/  @P5 IADD3 R134, R134, 0x1, RZ ;  /* 0x0000000186865810 */ /* 0x000fe20007ffe0ff */
[----:B------:R-:W-:Y:S06]  /*1cbc0*/  @P6 VIADD R132, R132, 0x1 ;  /* 0x0000000184846836 */ /* 0x000fec0000000000 */
[----:B------:R-:W-:Y:S02]  /*1cbd0*/  @!P2 IMAD.MOV R134, RZ, RZ, -R134 ;  /* 0x000000ffff86a224 */ /* 0x000fe400078e0a86 */
[----:B------:R-:W-:Y:S03]  /*1cbe0*/  @!P3 IADD3 R132, -R132, RZ, RZ ;  /* 0x000000ff8484b210 */ /* 0x000fe60007ffe1ff */
[C---:B------:R-:W-:Y:S02]  /*1cbf0*/  SEL R131, R129.reuse, R134, !P0 ;  /* 0x0000008681837207 */ /* 0x040fe40004000000 */
[----:B------:R-:W-:Y:S01]  /*1cc00*/  SEL R132, R129, R132, !P0 ;  /* 0x0000008481847207 */ /* 0x000fe20004000000 */
[----:B------:R-:W2:Y:S01]  /*1cc10*/  LDC R134, c[0x0][0x24c] ;  /* 0x00009300ff867b82 */ /* 0x000ea20000000800 */
[CC--:B------:R-:W-:Y:S02]  /*1cc20*/  LEA R140, P2, R131.reuse, R192.reuse, 0x2 ;  /* 0x000000c0838c7211 */ /* 0x0c0fe400078410ff */
[C---:B------:R-:W-:Y:S01]  /*1cc30*/  LEA R138, P0, R132.reuse, R192, 0x2 ;  /* 0x000000c0848a7211 */ /* 0x040fe200078010ff */
[C---:B------:R-:W-:Y:S01]  /*1cc40*/  IMAD.IADD R129, R132.reuse, 0x1, -R131 ;  /* 0x0000000184817824 */ /* 0x040fe200078e0a83 */
[-C--:B------:R-:W-:Y:S02]  /*1cc50*/  LEA.HI.X.SX32 R141, R131, R193.reuse, 0x2, P2 ;  /* 0x000000c1838d7211 */ /* 0x080fe400010f16ff */
[----:B------:R-:W-:Y:S01]  /*1cc60*/  LEA.HI.X.SX32 R139, R132, R193, 0x2, P0 ;  /* 0x000000c1848b7211 */ /* 0x000fe200000f16ff */
[----:B------:R-:W-:Y:S01]  /*1cc70*/  IMAD R129, R129, R130, -0x100 ;  /* 0xffffff0081817424 */ /* 0x000fe200078e0282 */
[----:B------:R-:W4:Y:S01]  /*1cc80*/  LDC.64 R132, c[0x0][0x230] ;  /* 0x00008c00ff847b82 */ /* 0x000f220000000a00 */
[----:B------:R-:W5:Y:S02]  /*1cc90*/  LDG.E R137, desc[UR10][R140.64] ;  /* 0x0000000a8c897981 */ /* 0x000f64000c1e1900 */
[-C--:B------:R-:W-:Y:S01]  /*1cca0*/  IMAD.WIDE.U32 R142, R129, R136.reuse, RZ ;  /* 0x00000088818e7225 */ /* 0x080fe200078e00ff */
[----:B------:R-:W-:Y:S01]  /*1ccb0*/  SHF.R.S32.HI R131, RZ, 0x1f, R129 ;  /* 0x0000001fff837819 */ /* 0x000fe20000011481 */
[----:B------:R-:W5:Y:S04]  /*1ccc0*/  LDG.E R138, desc[UR10][R138.64] ;  /* 0x0000000a8a8a7981 */ /* 0x000f68000c1e1900 */
[----:B------:R-:W-:Y:S04]  /*1ccd0*/  IMAD R131, R131, R136, RZ ;  /* 0x0000008883837224 */ /* 0x000fe800078e02ff */
[----:B--2---:R-:W-:Y:S04]  /*1cce0*/  IMAD R131, R129, R134, R131 ;  /* 0x0000008681837224 */ /* 0x004fe800078e0283 */
[----:B------:R-:W-:Y:S01]  /*1ccf0*/  IMAD.IADD R143, R143, 0x1, R131 ;  /* 0x000000018f8f7824 */ /* 0x000fe200078e0283 */
[----:B-----5:R-:W-:Y:S04]  /*1cd00*/  IADD3 R137, -R138, R137, RZ ;  /* 0x000000898a897210 */ /* 0x020fe80007ffe1ff */
[----:B------:R-:W-:Y:S01]  /*1cd10*/  SHF.R.S32.HI R129, RZ, 0x1f, R137 ;  /* 0x0000001fff817819 */ /* 0x000fe20000011489 */
[-C--:B----4-:R-:W-:Y:S04]  /*1cd20*/  IMAD.WIDE.U32 R142, R137, R132.reuse, R142 ;  /* 0x00000084898e7225 */ /* 0x090fe800078e008e */
[----:B------:R-:W-:Y:S04]  /*1cd30*/  IMAD R134, R129, R132, RZ ;  /* 0x0000008481867224 */ /* 0x000fe800078e02ff */
[----:B------:R-:W-:Y:S05]  /*1cd40*/  IMAD R134, R137, R133, R134 ;  /* 0x0000008589867224 */ /* 0x000fea00078e0286 */
[----:B------:R-:W-:Y:S07]  /*1cd50*/  IADD3 R137, R143, R134, RZ ;  /* 0x000000868f897210 */ /* 0x000fee0007ffe0ff */
.L_x_2269:
[----:B------:R2:W-:Y:S01]  /*1cd60*/  @P1 STS [R196+0x1000], RZ ;  /* 0x001000ffc4001388 */ /* 0x0005e20000000800 */
[CC--:B------:R-:W-:Y:S01]  /*1cd70*/  LEA R140, P2, R142.reuse, R194.reuse, 0x1 ;  /* 0x000000c28e8c7211 */ /* 0x0c0fe200078408ff */
[----:B------:R-:W4:Y:S01]  /*1cd80*/  @!P1 LDC R132, c[0x0][0x24c] ;  /* 0x00009300ff849b82 */ /* 0x000f220000000800 */
[C---:B------:R-:W-:Y:S01]  /*1cd90*/  @!P1 IADD3 R129, P0, R142.reuse, UR19, RZ ;  /* 0x000000138e819c10 */ /* 0x040fe2000ff1e0ff */
[----:B------:R2:W-:Y:S01]  /*1cda0*/  @P1 STS [R196+0x1004], RZ ;  /* 0x001004ffc4001388 */ /* 0x0005e20000000800 */
[-CC-:B------:R-:W-:Y:S01]  /*1cdb0*/  LEA.HI.X R141, R142, R195.reuse, R137.reuse, 0x1, P2 ;  /* 0x000000c38e8d7211 */ /* 0x180fe200010f0c89 */
[--C-:B------:R-:W-:Y:S01]  /*1cdc0*/  @!P1 IMAD.MOV.U32 R203, RZ, RZ, R137.reuse ;  /* 0x000000ffffcb9224 */ /* 0x100fe200078e0089 */
[----:B------:R-:W-:Y:S01]  /*1cdd0*/  @!P1 IADD3.X R130, R137, UR18, RZ, P0, !PT ;  /* 0x0000001289829c10 */ /* 0x000fe200087fe4ff */
[----:B------:R2:W-:Y:S01]  /*1cde0*/  @P1 STS.64 [R196+0x1008], RZ ;  /* 0x001008ffc4001388 */ /* 0x0005e20000000a00 */
[C---:B------:R-:W-:Y:S01]  /*1cdf0*/  @!P1 LEA R206, P0, R129.reuse, R194, 0x1 ;  /* 0x000000c281ce9211 */ /* 0x040fe200078008ff */
[----:B------:R-:W5:Y:S01]  /*1ce00*/  @!P1 LDC R133, c[0x0][0x24c] ;  /* 0x00009300ff859b82 */ /* 0x000f620000000800 */
[----:B------:R-:W-:Y:S01]  /*1ce10*/  @!P1 LEA R134, P2, R136, R142, 0x6 ;  /* 0x0000008e88869211 */ /* 0x000fe200078430ff */
[----:B------:R-:W-:Y:S01]  /*1ce20*/  @!PT LDS RZ, [RZ] ;  /* 0x00000000fffff984 */ /* 0x000fe20000000800 */
[----:B------:R-:W-:Y:S01]  /*1ce30*/  @!PT LDS RZ, [RZ] ;  /* 0x00000000fffff984 */ /* 0x000fe20000000800 */
[----:B------:R-:W-:Y:S01]  /*1ce40*/  @!PT LDS RZ, [RZ] ;  /* 0x00000000fffff984 */ /* 0x000fe20000000800 */
[----:B------:R-:W-:Y:S01]  /*1ce50*/  @!P1 LDGSTS.E.BYPASS.LTC128B.128 [R196+0x1000], desc[UR10][R140.64] ;  /* 0x010000008cc49fae */ /* 0x000fe2000b901d4a */
[----:B------:R-:W-:Y:S01]  /*1ce60*/  @!P1 LEA.HI.X R207, R129, R195, R130, 0x1, P0 ;  /* 0x000000c381cf9211 */ /* 0x000fe200000f0c82 */
[----:B------:R-:W-:Y:S01]  /*1ce70*/  @!P1 IMAD.MOV.U32 R147, RZ, RZ, R137 ;  /* 0x000000ffff939224 */ /* 0x000fe200078e0089 */
[----:B------:R-:W-:Y:S01]  /*1ce80*/  @!P1 LEA R138, P0, R134, R194, 0x1 ;  /* 0x000000c2868a9211 */ /* 0x000fe200078008ff */
        /* <DEDUP_REMOVED lines=9> */
[----:B------:R-:W-:Y:S01]  /*1cf20*/  @!P1 LEA.HI.X R139, R134, R195, R135, 0x1, P0 ;  /* 0x000000c3868b9211 */ /* 0x000fe200000f0c87 */
[----:B------:R-:W-:Y:S01]  /*1cf30*/  @!P1 IMAD.MOV.U32 R143, RZ, RZ, R137 ;  /* 0x000000ffff8f9224 */ /* 0x000fe200078e0089 */
[----:B------:R2:W-:Y:S01]  /*1cf40*/  @P1 STS.128 [R196+0x2000], RZ ;  /* 0x002000ffc4001388 */ /* 0x0005e20000000c00 */
[C---:B------:R-:W-:Y:S01]  /*1cf50*/  @!P1 IMAD.WIDE.U32 R202, R136.reuse, 0x60, R202 ;  /* 0x0000006088ca9825 */ /* 0x040fe200078e00ca */
[----:B------:R-:W2:Y:S02]  /*1cf60*/  @!P1 LDC R130, c[0x0][0x24c] ;  /* 0x00009300ff829b82 */ /* 0x000ea40000000800 */
[----:B------:R-:W-:Y:S01]  /*1cf70*/  @!PT LDS RZ, [RZ] ;  /* 0x00000000fffff984 */ /* 0x000fe20000000800 */
[----:B------:R-:W-:Y:S01]  /*1cf80*/  @!PT LDS RZ, [RZ] ;  /* 0x00000000fffff984 */ /* 0x000fe20000000800 */
[----:B------:R-:W-:Y:S01]  /*1cf90*/  @!PT LDS RZ, [RZ] ;  /* 0x00000000fffff984 */ /* 0x000fe20000000800 */
[----:B------:R2:W-:Y:S01]  /*1cfa0*/  @!P1 LDGSTS.E.BYPASS.LTC128B.128 [R196+0x2000], desc[UR10][R138.64] ;  /* 0x020000008ac49fae */ /* 0x0005e2000b901d4a */
[C---:B------:R-:W-:Y:S01]  /*1cfb0*/  @!P1 LEA R134, P0, R136.reuse, R142, 0x7 ;  /* 0x0000008e88869211 */ /* 0x040fe200078038ff */
[--C-:B------:R-:W-:Y:S02]  /*1cfc0*/  @!P1 IMAD.MOV.U32 R146, RZ, RZ, R142.reuse ;  /* 0x000000ffff929224 */ /* 0x100fe400078e008e */
[----:B------:R2:W-:Y:S01]  /*1cfd0*/  @P1 STS.128 [R196+0x2800], RZ ;  /* 0x002800ffc4001388 */ /* 0x0005e20000000c00 */
[----:B------:R-:W-:Y:S01]  /*1cfe0*/  @!P1 IMAD.MOV.U32 R144, RZ, RZ, R142 ;  /* 0x000000ffff909224 */ /* 0x000fe200078e008e */
[----:B------:R-:W4:Y:S01]  /*1cff0*/  @!P1 LDC R129, c[0x0][0x24c] ;  /* 0x00009300ff819b82 */ /* 0x000f220000000800 */
[C---:B------:R-:W-:Y:S04]  /*1d000*/  @!P1 IMAD.WIDE.U32 R146, R136.reuse, 0xa0, R146 ;  /* 0x000000a088929825 */ /* 0x040fe800078e0092 */
[C---:B------:R-:W-:Y:S04]  /*1d010*/  @!P1 IMAD.WIDE.U32 R144, R136.reuse, 0xc0, R144 ;  /* 0x000000c088909825 */ /* 0x040fe800078e0090 */
[----:B------:R-:W-:Y:S01]  /*1d020*/  @!P1 IMAD.WIDE.U32 R142, R136, 0xe0, R142 ;  /* 0x000000e0888e9825 */ /* 0x000fe200078e008e */
[-C--:B-1----:R-:W-:Y:S03]  /*1d030*/  @!P1 LEA R206, P2, R202, R194.reuse, 0x1 ;  /* 0x000000c2cace9211 */ /* 0x082fe600078408ff */
        /* <DEDUP_REMOVED lines=45> */
.L_x_2268:
        /* <DEDUP_REMOVED lines=8> */
[----:B------:R-:W-:Y:S02]  /*1d390*/  I2FP.F32.S32 R132, R132 ;  /* 0x0000008400847245 */ /* 0x000fe40000201400 */
[C---:B------:R-:W-:Y:S02]  /*1d3a0*/  IADD3 R133, R131.reuse, 0x9, RZ ;  /* 0x0000000983857810 */ /* 0x040fe40007ffe0ff */
[----:B------:R-:W-:Y:S02]  /*1d3b0*/  IADD3 R134, R131, 0x61, RZ ;  /* 0x0000006183867810 */ /* 0x000fe40007ffe0ff */
[----:B------:R-:W-:Y:S05]  /*1d3c0*/  I2FP.F32.S32 R129, R131 ;  /* 0x0000008300817245 */ /* 0x000fea0000201400 */
[C---:B------:R-:W-:Y:S01]  /*1d3d0*/  FFMA.FTZ R0, R129.reuse, UR8, R0 ;  /* 0x0000000881007c23 */ /* 0x040fe20008010000 */
[----:B------:R-:W-:Y:S01]  /*1d3e0*/  FFMA.FTZ R2, R129, UR8, R2 ;  /* 0x0000000881027c23 */ /* 0x000fe20008010002 */
        /* <DEDUP_REMOVED lines=27> */
[----:B-1----:R-:W-:Y:S01]  /*1d5a0*/  FFMA.FTZ R18, R132, UR8, R18 ;  /* 0x0000000884127c23 */ /* 0x002fe20008010012 */
[----:B------:R-:W-:Y:S02]  /*1d5b0*/  I2FP.F32.S32 R132, R129 ;  /* 0x0000008100847245 */ /* 0x000fe40000201400 */
[C---:B------:R-:W-:Y:S02]  /*1d5c0*/  IADD3 R133, R131.reuse, 0x21, RZ ;  /* 0x0000002183857810 */ /* 0x040fe40007ffe0ff */
        /* <DEDUP_REMOVED lines=45> */
[C---:B------:R-:W-:Y:S01]  /*1d8a0*/  IADD3 R133, R131.reuse, 0x59, RZ ;  /* 0x0000005983857810 */ /* 0x040fe20007ffe0ff */
[C---:B------:R-:W-:Y:S01]  /*1d8b0*/  FFMA.FTZ R41, R132.reuse, UR8, R41 ;  /* 0x0000000884297c23 */ /* 0x040fe20008010029 */
[C---:B------:R-:W-:Y:S01]  /*1d8c0*/  IADD3 R129, R131.reuse, 0x58, RZ ;  /* 0x0000005883817810 */ /* 0x040fe20007ffe0ff */
        /* <DEDUP_REMOVED lines=11> */
[----:B------:R-:W-:Y:S01]  /*1d980*/  IADD3 R129, R131, 0x69, RZ ;  /* 0x0000006983817810 */ /* 0x000fe20007ffe0ff */
[----:B------:R-:W-:Y:S01]  /*1d990*/  FFMA.FTZ R48, R130, UR8, R48 ;  /* 0x0000000882307c23 */ /* 0x000fe20008010030 */
[----:B------:R-:W-:Y:S01]  /*1d9a0*/  I2FP.F32.S32 R130, R134 ;  /* 0x0000008600827245 */ /* 0x000fe20000201400 */
        /* <DEDUP_REMOVED lines=41> */
[C---:B------:R-:W-:Y:S02]  /*1dc40*/  IADD3 R132, R131.reuse, 0x71, RZ ;  /* 0x0000007183847810 */ /* 0x040fe40007ffe0ff */
[----:B------:R-:W-:Y:S02]  /*1dc50*/  I2FP.F32.S32 R130, R130 ;  /* 0x0000008200827245 */ /* 0x000fe40000201400 */
[----:B------:R-:W-:Y:S02]  /*1dc60*/  I2FP.F32.S32 R132, R132 ;  /* 0x0000008400847245 */ /* 0x000fe40000201400 */
[C---:B------:R-:W-:Y:S01]  /*1dc70*/  IADD3 R129, R131.reuse, 0x78, RZ ;  /* 0x0000007883817810 */ /* 0x040fe20007ffe0ff */
[C---:B------:R-:W-:Y:S01]  /*1dc80*/  FFMA.FTZ R57, R130.reuse, UR8, R57 ;  /* 0x0000000882397c23 */ /* 0x040fe20008010039 */
[----:B------:R-:W-:Y:S01]  /*1dc90*/  FFMA.FTZ R58, R130, UR8, R58 ;  /* 0x00000008823a7c23 */ /* 0x000fe2000801003a */
[C---:B------:R-:W-:Y:S01]  /*1dca0*/  FFMA.FTZ R59, R132.reuse, UR8, R59 ;  /* 0x00000008843b7c23 */ /* 0x040fe2000801003b */
[----:B------:R-:W-:Y:S01]  /*1dcb0*/  I2FP.F32.S32 R130, R129 ;  /* 0x0000008100827245 */ /* 0x000fe20000201400 */
[----:B------:R-:W-:Y:S01]  /*1dcc0*/  FFMA.FTZ R60, R132, UR8, R60 ;  /* 0x00000008843c7c23 */ /* 0x000fe2000801003c */
        /* <DEDUP_REMOVED lines=24> */
[----:B------:R-:W-:Y:S02]  /*1de50*/  IADD3 R129, R131, 0x90, RZ ;  /* 0x0000009083817810 */ /* 0x000fe40007ffe0ff */
        /* <DEDUP_REMOVED lines=11> */
[----:B------:R-:W-:Y:S02]  /*1df10*/  IADD3 R132, R131, 0x98, RZ ;  /* 0x0000009883847810 */ /* 0x000fe40007ffe0ff */
[----:B------:R-:W-:Y:S02]  /*1df20*/  FMNMX.FTZ R133, R42, R133, !PT ;  /* 0x000000852a857209 */ /* 0x000fe40007810000 */
        /* <DEDUP_REMOVED lines=72> */
[----:B------:R-:W-:Y:S02]  /*1e3b0*/  I2FP.F32.S32 R130, R129 ;  /* 0x0000008100827245 */ /* 0x000fe40000201400 */
[----:B------:R-:W-:Y:S02]  /*1e3c0*/  I2FP.F32.S32 R132, R132 ;  /* 0x0000008400847245 */ /* 0x000fe40000201400 */
[----:B------:R-:W-:Y:S02]  /*1e3d0*/  FMNMX.FTZ R134, R83, R134, !PT ;  /* 0x0000008653867209 */ /* 0x000fe40007810000 */
[----:B------:R-:W-:Y:S01]  /*1e3e0*/  IADD3 R129, R131, 0xc9, RZ ;  /* 0x000000c983817810 */ /* 0x000fe20007ffe0ff */
[C---:B------:R-:W-:Y:S01]  /*1e3f0*/  FFMA.FTZ R95, R132.reuse, UR8, R95 ;  /* 0x00000008845f7c23 */ /* 0x040fe2000801005f */
[----:B------:R-:W-:Y:S01]  /*1e400*/  FFMA.FTZ R96, R132, UR8, R96 ;  /* 0x0000000884607c23 */ /* 0x000fe20008010060 */
[C---:B------:R-:W-:Y:S01]  /*1e410*/  FFMA.FTZ R97, R130.reuse, UR8, R97 ;  /* 0x0000000882617c23 */ /* 0x040fe20008010061 */
[----:B------:R-:W-:Y:S01]  /*1e420*/  FMNMX.FTZ R134, R85, R134, !PT ;  /* 0x0000008655867209 */ /* 0x000fe20007810000 */
[----:B------:R-:W-:Y:S01]  /*1e430*/  FFMA.FTZ R98, R130, UR8, R98 ;  /* 0x0000000882627c23 */ /* 0x000fe20008010062 */
[----:B------:R-:W-:Y:S02]  /*1e440*/  IADD3 R130, R131, 0xc1, RZ ;  /* 0x000000c183827810 */ /* 0x000fe40007ffe0ff */
        /* <DEDUP_REMOVED lines=9> */
[----:B------:R-:W-:Y:S01]  /*1e4e0*/  I2FP.F32.S32 R130, R129 ;  /* 0x0000008100827245 */ /* 0x000fe20000201400 */
[C---:B------:R-:W-:Y:S01]  /*1e4f0*/  FFMA.FTZ R101, R132.reuse, UR8, R101 ;  /* 0x0000000884657c23 */ /* 0x040fe20008010065 */
[----:B------:R-:W-:Y:S01]  /*1e500*/  FMNMX.FTZ R134, R95, R134, !PT ;  /* 0x000000865f867209 */ /* 0x000fe20007810000 */
[----:B------:R-:W-:Y:S01]  /*1e510*/  FFMA.FTZ R102, R132, UR8, R102 ;  /* 0x0000000884667c23 */ /* 0x000fe20008010066 */
[----:B------:R-:W-:Y:S01]  /*1e520*/  IADD3 R132, R131, 0xd1, RZ ;  /* 0x000000d183847810 */ /* 0x000fe20007ffe0ff */
[C---:B------:R-:W-:Y:S01]  /*1e530*/  FFMA.FTZ R103, R130.reuse, UR8, R103 ;  /* 0x0000000882677c23 */ /* 0x040fe20008010067 */
[----:B------:R-:W-:Y:S01]  /*1e540*/  FMNMX.FTZ R134, R97, R134, !PT ;  /* 0x0000008661867209 */ /* 0x000fe20007810000 */
        /* <DEDUP_REMOVED lines=19> */
[----:B------:R-:W-:Y:S01]  /*1e680*/  I2FP.F32.S32 R132, R132 ;  /* 0x0000008400847245 */ /* 0x000fe20000201400 */
[C---:B------:R-:W-:Y:S01]  /*1e690*/  FFMA.FTZ R111, R130.reuse, UR8, R111 ;  /* 0x00000008826f7c23 */ /* 0x040fe2000801006f */
[----:B------:R-:W-:Y:S01]  /*1e6a0*/  FFMA.FTZ R112, R130, UR8, R112 ;  /* 0x0000000882707c23 */ /* 0x000fe20008010070 */
[----:B------:R-:W-:Y:S02]  /*1e6b0*/  FMNMX.FTZ R134, R105, R134, !PT ;  /* 0x0000008669867209 */ /* 0x000fe40007810000 */
        /* <DEDUP_REMOVED lines=19> */
[----:B------:R-:W-:Y:S01]  /*1e7f0*/  IADD3 R129, R131, 0xf8, RZ ;  /* 0x000000f883817810 */ /* 0x000fe20007ffe0ff */
[----:B------:R-:W-:Y:S01]  /*1e800*/  FFMA.FTZ R120, R132, UR8, R120 ;  /* 0x0000000884787c23 */ /* 0x000fe20008010078 */
[----:B------:R-:W-:Y:S01]  /*1e810*/  FMNMX.FTZ R134, R117, R134, !PT ;  /* 0x0000008675867209 */ /* 0x000fe20007810000 */
[C---:B------:R-:W-:Y:S01]  /*1e820*/  FFMA.FTZ R121, R130.reuse, UR8, R121 ;  /* 0x0000000882797c23 */ /* 0x040fe20008010079 */
[----:B------:R-:W-:Y:S01]  /*1e830*/  I2FP.F32.S32 R132, R129 ;  /* 0x0000008100847245 */ /* 0x000fe20000201400 */
[----:B------:R-:W-:Y:S01]  /*1e840*/  FFMA.FTZ R122, R130, UR8, R122 ;  /* 0x00000008827a7c23 */ /* 0x000fe2000801007a */
[C---:B------:R-:W-:Y:S02]  /*1e850*/  IADD3 R130, R131.reuse, 0xf1, RZ ;  /* 0x000000f183827810 */ /* 0x040fe40007ffe0ff */
[----:B------:R-:W-:Y:S02]  /*1e860*/  IADD3 R131, R131, 0xf9, RZ ;  /* 0x000000f983837810 */ /* 0x000fe40007ffe0ff */
[----:B------:R-:W-:Y:S02]  /*1e870*/  I2FP.F32.S32 R130, R130 ;  /* 0x0000008200827245 */ /* 0x000fe40000201400 */
[----:B------:R-:W-:Y:S02]  /*1e880*/  FMNMX.FTZ R134, R119, R134, !PT ;  /* 0x0000008677867209 */ /* 0x000fe40007810000 */
[----:B------:R-:W-:Y:S01]  /*1e890*/  FMNMX.FTZ R133, R64, R133, !PT ;  /* 0x0000008540857209 */ /* 0x000fe20007810000 */
[C---:B------:R-:W-:Y:S01]  /*1e8a0*/  FFMA.FTZ R123, R130.reuse, UR8, R123 ;  /* 0x00000008827b7c23 */ /* 0x040fe2000801007b */
[----:B------:R-:W-:Y:S01]  /*1e8b0*/  FMNMX.FTZ R134, R121, R134, !PT ;  /* 0x0000008679867209 */ /* 0x000fe20007810000 */
[----:B------:R-:W-:Y:S01]  /*1e8c0*/  FFMA.FTZ R124, R130, UR8, R124 ;  /* 0x00000008827c7c23 */ /* 0x000fe2000801007c */
        /* <DEDUP_REMOVED lines=10> */
[----:B------:R-:W-:Y:S03]  /*1e970*/  FMNMX.FTZ R133, R70, R133, !PT ;  /* 0x0000008546857209 */ /* 0x000fe60007810000 */
[----:B------:R-:W1:Y:S01]  /*1e980*/  SHFL.BFLY PT, R130, R135, 0x2, 0x1f ;  /* 0x0c401f0087827f89 */ /* 0x000e6200000e0000 */
[----:B------:R-:W-:Y:S04]  /*1e990*/  FMNMX.FTZ R133, R72, R133, !PT ;  /* 0x0000008548857209 */ /* 0x000fe80007810000 */
[----:B------:R-:W-:Y:S04]  /*1e9a0*/  FMNMX.FTZ R133, R74, R133, !PT ;  /* 0x000000854a857209 */ /* 0x000fe80007810000 */
[----:B------:R-:W-:Y:S04]  /*1e9b0*/  FMNMX.FTZ R133, R76, R133, !PT ;  /* 0x000000854c857209 */ /* 0x000fe80007810000 */
[----:B------:R-:W-:Y:S04]  /*1e9c0*/  FMNMX.FTZ R133, R78, R133, !PT ;  /* 0x000000854e857209 */ /* 0x000fe80007810000 */
[----:B------:R-:W-:Y:S04]  /*1e9d0*/  FMNMX.FTZ R133, R80, R133, !PT ;  /* 0x0000008550857209 */ /* 0x000fe80007810000 */
[----:B------:R-:W-:Y:S02]  /*1e9e0*/  FMNMX.FTZ R133, R82, R133, !PT ;  /* 0x0000008552857209 */ /* 0x000fe40007810000 */
[----:B-1----:R-:W-:Y:S02]  /*1e9f0*/  FMNMX.FTZ R136, R135, R130, !PT ;  /* 0x0000008287887209 */ /* 0x002fe40007810000 */
        /* <DEDUP_REMOVED lines=9> */
[----:B------:R-:W-:Y:S02]  /*1ea90*/  FMNMX.FTZ R133, R98, R133, !PT ;  /* 0x0000008562857209 */ /* 0x000fe40007810000 */
[C---:B------:R-:W-:Y:S01]  /*1eaa0*/  FSETP.NEU.FTZ.AND P0, PT, R131.reuse, -INF , PT ;  /* 0xff8000008300780b */ /* 0x040fe20003f1d000 */
[----:B------:R-:W-:Y:S01]  /*1eab0*/  FMUL.FTZ R130, R131, UR4 ;  /* 0x0000000483827c20 */ /* 0x000fe20008410000 */
[----:B------:R-:W-:Y:S04]  /*1eac0*/  FMNMX.FTZ R133, R100, R133, !PT ;  /* 0x0000008564857209 */ /* 0x000fe80007810000 */
[----:B------:R-:W-:Y:S02]  /*1ead0*/  FSEL R130, R130, RZ, P0 ;  /* 0x000000ff82827208 */ /* 0x000fe40000000000 */
[----:B------:R-:W-:Y:S03]  /*1eae0*/  FMNMX.FTZ R133, R102, R133, !PT ;  /* 0x0000008566857209 */ /* 0x000fe60007810000 */
        /* <DEDUP_REMOVED lines=58> */
[----:B------:R-:W-:Y:S01]  /*1ee90*/  FMNMX.FTZ R133, R104, R133, !PT ;  /* 0x0000008568857209 */ /* 0x000fe20007810000 */
[--C-:B------:R-:W-:Y:S01]  /*1eea0*/  FFMA.FTZ R238, R115, UR4, -R130.reuse ;  /* 0x0000000473ee7c23 */ /* 0x100fe20008010882 */
[--C-:B------:R-:W-:Y:S01]  /*1eeb0*/  FFMA.FTZ R73, R117, UR4, -R130.reuse ;  /* 0x0000000475497c23 */ /* 0x100fe20008010882 */
[--C-:B------:R-:W-:Y:S03]  /*1eec0*/  FFMA.FTZ R240, R119, UR4, -R130.reuse ;  /* 0x0000000477f07c23 */ /* 0x100fe60008010882 */
[----:B------:R-:W-:Y:S01]  /*1eed0*/  MUFU.EX2 R138, R138 ;  /* 0x0000008a008a7308 */ /* 0x000fe20000000800 */
[----:B------:R-:W-:Y:S01]  /*1eee0*/  FMNMX.FTZ R133, R106, R133, !PT ;  /* 0x000000856a857209 */ /* 0x000fe20007810000 */
[--C-:B------:R-:W-:Y:S03]  /*1eef0*/  FFMA.FTZ R123, R123, UR4, -R130.reuse ;  /* 0x000000047b7b7c23 */ /* 0x100fe60008010882 */
[----:B------:R-:W-:Y:S05]  /*1ef00*/  FMNMX.FTZ R133, R108, R133, !PT ;  /* 0x000000856c857209 */ /* 0x000fea0007810000 */
[----:B------:R-:W-:Y:S01]  /*1ef10*/  MUFU.EX2 R139, R139 ;  /* 0x0000008b008b7308 */ /* 0x000fe20000000800 */
[----:B------:R-:W-:Y:S04]  /*1ef20*/  FMNMX.FTZ R133, R110, R133, !PT ;  /* 0x000000856e857209 */ /* 0x000fe80007810000 */
[----:B------:R-:W-:Y:S05]  /*1ef30*/  FMNMX.FTZ R133, R112, R133, !PT ;  /* 0x0000008570857209 */ /* 0x000fea0007810000 */
[----:B------:R-:W-:Y:S01]  /*1ef40*/  MUFU.EX2 R140, R140 ;  /* 0x0000008c008c7308 */ /* 0x000fe20000000800 */
[----:B------:R-:W-:Y:S04]  /*1ef50*/  FMNMX.FTZ R133, R114, R133, !PT ;  /* 0x0000008572857209 */ /* 0x000fe80007810000 */
[----:B------:R-:W-:Y:S05]  /*1ef60*/  FMNMX.FTZ R133, R116, R133, !PT ;  /* 0x0000008574857209 */ /* 0x000fea0007810000 */
[----:B------:R-:W-:Y:S01]  /*1ef70*/  MUFU.EX2 R141, R141 ;  /* 0x0000008d008d7308 */ /* 0x000fe20000000800 */
[----:B------:R-:W-:Y:S01]  /*1ef80*/  FMNMX.FTZ R129, R118, R133, !PT ;  /* 0x0000008576817209 */ /* 0x000fe20007810000 */
[----:B------:R-:W-:Y:S01]  /*1ef90*/  FADD.FTZ R133, -R131, R173 ;  /* 0x000000ad83857221 */ /* 0x000fe20000010100 */
[----:B------:R-:W-:Y:S02]  /*1efa0*/  MOV R173, R131 ;  /* 0x0000008300ad7202 */ /* 0x000fe40000000f00 */
[----:B------:R-:W-:Y:S01]  /*1efb0*/  FMNMX.FTZ R129, R120, R129, !PT ;  /* 0x0000008178817209 */ /* 0x000fe20007810000 */
[----:B------:R-:W-:Y:S04]  /*1efc0*/  FMUL.FTZ R135, R133, UR4 ;  /* 0x0000000485877c20 */ /* 0x000fe80008410000 */
[----:B------:R-:W-:Y:S01]  /*1efd0*/  MUFU.EX2 R29, R29 ;  /* 0x0000001d001d7308 */ /* 0x000fe20000000800 */
[----:B------:R-:W-:Y:S04]  /*1efe0*/  FMNMX.FTZ R129, R122, R129, !PT ;  /* 0x000000817a817209 */ /* 0x000fe80007810000 */
[----:B------:R-:W-:Y:S05]  /*1eff0*/  FMNMX.FTZ R129, R124, R129, !PT ;  /* 0x000000817c817209 */ /* 0x000fea0007810000 */
[----:B------:R1:W2:Y:S01]  /*1f000*/  MUFU.EX2 R133, R135 ;  /* 0x0000008700857308 */ /* 0x0002a20000000800 */
[----:B------:R-:W-:Y:S04]  /*1f010*/  FMNMX.FTZ R129, R126, R129, !PT ;  /* 0x000000817e817209 */ /* 0x000fe80007810000 */
[----:B------:R-:W-:Y:S05]  /*1f020*/  FMNMX.FTZ R134, R128, R129, !PT ;  /* 0x0000008180867209 */ /* 0x000fea0007810000 */
[----:B------:R-:W-:Y:S01]  /*1f030*/  MUFU.EX2 R142, R142 ;  /* 0x0000008e008e7308 */ /* 0x000fe20000000800 */
[----:B------:R-:W3:Y:S09]  /*1f040*/  SHFL.BFLY PT, R129, R134, 0x2, 0x1f ;  /* 0x0c401f0086817f89 */ /* 0x000ef200000e0000 */
[----:B------:R-:W-:Y:S01]  /*1f050*/  MUFU.EX2 R31, R31 ;  /* 0x0000001f001f7308 */ /* 0x000fe20000000800 */
[----:B-1----:R-:W-:Y:S01]  /*1f060*/  FFMA.FTZ R135, R15, UR4, -R130 ;  /* 0x000000040f877c23 */ /* 0x002fe20008010882 */
[C---:B--2---:R-:W-:Y:S01]  /*1f070*/  FMUL.FTZ R188, R133.reuse, R188 ;  /* 0x000000bc85bc7220 */ /* 0x044fe20000410000 */
[C---:B------:R-:W-:Y:S01]  /*1f080*/  FMUL.FTZ R189, R133.reuse, R189 ;  /* 0x000000bd85bd7220 */ /* 0x040fe20000410000 */
[C---:B------:R-:W-:Y:S01]  /*1f090*/  FMUL.FTZ R184, R133.reuse, R184 ;  /* 0x000000b885b87220 */ /* 0x040fe20000410000 */
[C---:B------:R-:W-:Y:S01]  /*1f0a0*/  FMUL.FTZ R185, R133.reuse, R185 ;  /* 0x000000b985b97220 */ /* 0x040fe20000410000 */
[C---:B------:R-:W-:Y:S01]  /*1f0b0*/  FMUL.FTZ R180, R133.reuse, R180 ;  /* 0x000000b485b47220 */ /* 0x040fe20000410000 */
[C---:B------:R-:W-:Y:S03]  /*1f0c0*/  FMUL.FTZ R181, R133.reuse, R181 ;  /* 0x000000b585b57220 */ /* 0x040fe60000410000 */
[----:B------:R-:W-:Y:S01]  /*1f0d0*/  MUFU.EX2 R135, R135 ;  /* 0x0000008700877308 */ /* 0x000fe20000000800 */
[C---:B------:R-:W-:Y:S01]  /*1f0e0*/  FMUL.FTZ R176, R133.reuse, R176 ;  /* 0x000000b085b07220 */ /* 0x040fe20000410000 */
[----:B------:R-:W-:Y:S08]  /*1f0f0*/  FMUL.FTZ R177, R133, R177 ;  /* 0x000000b185b17220 */ /* 0x000ff00000410000 */
[----:B------:R-:W-:Y:S01]  /*1f100*/  MUFU.EX2 R144, R144 ;  /* 0x0000009000907308 */ /* 0x000fe20000000800 */
[----:B---3--:R-:W-:Y:S05]  /*1f110*/  FMNMX.FTZ R132, R134, R129, !PT ;  /* 0x0000008186847209 */ /* 0x008fea0007810000 */
[----:B------:R-:W1:Y:S04]  /*1f120*/  SHFL.BFLY PT, R129, R132, 0x1, 0x1f ;  /* 0x0c201f0084817f89 */ /* 0x000e6800000e0000 */
[----:B------:R-:W-:Y:S10]  /*1f130*/  MUFU.EX2 R33, R33 ;  /* 0x0000002100217308 */ /* 0x000ff40000000800 */
[----:B------:R-:W-:Y:S10]  /*1f140*/  MUFU.EX2 R146, R146 ;  /* 0x0000009200927308 */ /* 0x000ff40000000800 */
[----:B------:R-:W-:Y:S01]  /*1f150*/  MUFU.EX2 R35, R35 ;  /* 0x0000002300237308 */ /* 0x000fe20000000800 */
[----:B-1----:R-:W-:Y:S09]  /*1f160*/  FMNMX.FTZ R129, R132, R129, !PT ;  /* 0x0000008184817209 */ /* 0x002ff20007810000 */
[----:B------:R-:W-:Y:S01]  /*1f170*/  MUFU.EX2 R37, R37 ;  /* 0x0000002500257308 */ /* 0x000fe20000000800 */
[C---:B------:R-:W-:Y:S01]  /*1f180*/  FSETP.NEU.FTZ.AND P0, PT, R129.reuse, -INF , PT ;  /* 0xff8000008100780b */ /* 0x040fe20003f1d000 */
[C---:B------:R-:W-:Y:S01]  /*1f190*/  FADD.FTZ R134, -R129.reuse, R172 ;  /* 0x000000ac81867221 */ /* 0x040fe20000010100 */
[----:B------:R-:W-:Y:S01]  /*1f1a0*/  FMUL.FTZ R3, R129, UR4 ;  /* 0x0000000481037c20 */ /* 0x000fe20008410000 */
[--C-:B------:R-:W-:Y:S01]  /*1f1b0*/  FFMA.FTZ R172, R43, UR4, -R130.reuse ;  /* 0x000000042bac7c23 */ /* 0x100fe20008010882 */
[--C-:B------:R-:W-:Y:S05]  /*1f1c0*/  FFMA.FTZ R43, R57, UR4, -R130.reuse ;  /* 0x00000004392b7c23 */ /* 0x100fea0008010882 */
[----:B------:R-:W-:Y:S01]  /*1f1d0*/  MUFU.EX2 R202, R202 ;  /* 0x000000ca00ca7308 */ /* 0x000fe20000000800 */
[----:B------:R-:W-:Y:S01]  /*1f1e0*/  FMUL.FTZ R136, R134, UR4 ;  /* 0x0000000486887c20 */ /* 0x000fe20008410000 */
[--C-:B------:R-:W-:Y:S01]  /*1f1f0*/  FFMA.FTZ R134, R13, UR4, -R130.reuse ;  /* 0x000000040d867c23 */ /* 0x100fe20008010882 */
[----:B------:R-:W-:Y:S01]  /*1f200*/  FSEL R3, R3, RZ, P0 ;  /* 0x000000ff03037208 */ /* 0x000fe20000000000 */
[--C-:B------:R-:W-:Y:S01]  /*1f210*/  FFMA.FTZ R57, R85, UR4, -R130.reuse ;  /* 0x0000000455397c23 */ /* 0x100fe20008010882 */
[----:B------:R-:W-:Y:S05]  /*1f220*/  PLOP3.LUT P0, PT, PT, PT, UP0, 0x80, 0x0 ;  /* 0x000000000000781c */ /* 0x000fea0003f0f008 */
[----:B------:R-:W1:Y:S01]  /*1f230*/  MUFU.EX2 R132, R136 ;  /* 0x0000008800847308 */ /* 0x000e620000000800 */
[--C-:B------:R-:W-:Y:S01]  /*1f240*/  FFMA.FTZ R97, R4, UR4, -R3.reuse ;  /* 0x0000000404617c23 */ /* 0x100fe20008010803 */
[--C-:B------:R-:W-:Y:S01]  /*1f250*/  FFMA.FTZ R93, R6, UR4, -R3.reuse ;  /* 0x00000004065d7c23 */ /* 0x100fe20008010803 */
[--C-:B------:R-:W-:Y:S01]  /*1f260*/  FFMA.FTZ R252, R12, UR4, -R3.reuse ;  /* 0x000000040cfc7c23 */ /* 0x100fe20008010803 */
[----:B------:R-:W2:Y:S01]  /*1f270*/  LDSM.16.MT88.4 R4, [R198+0x5000] ;  /* 0x00500000c604783b */ /* 0x000ea20000004200 */
[--C-:B------:R-:W-:Y:S01]  /*1f280*/  FFMA.FTZ R250, R14, UR4, -R3.reuse ;  /* 0x000000040efa7c23 */ /* 0x100fe20008010803 */
[--C-:B------:R-:W-:Y:S01]  /*1f290*/  FFMA.FTZ R89, R8, UR4, -R3.reuse ;  /* 0x0000000408597c23 */ /* 0x100fe20008010803 */
[--C-:B------:R-:W-:Y:S03]  /*1f2a0*/  FFMA.FTZ R87, R10, UR4, -R3.reuse ;  /* 0x000000040a577c23 */ /* 0x100fe60008010803 */
[----:B------:R-:W-:Y:S01]  /*1f2b0*/  MUFU.EX2 R97, R97 ;  /* 0x0000006100617308 */ /* 0x000fe20000000800 */
[--C-:B------:R-:W-:Y:S01]  /*1f2c0*/  FFMA.FTZ R246, R22, UR4, -R3.reuse ;  /* 0x0000000416f67c23 */ /* 0x100fe20008010803 */
[--C-:B------:R-:W-:Y:S01]  /*1f2d0*/  FFMA.FTZ R81, R20, UR4, -R3.reuse ;  /* 0x0000000414517c23 */ /* 0x100fe20008010803 */
[--C-:B------:R-:W-:Y:S01]  /*1f2e0*/  FFMA.FTZ R20, R28, UR4, -R3.reuse ;  /* 0x000000041c147c23 */ /* 0x100fe20008010803 */
[----:B------:R-:W3:Y:S01]  /*1f2f0*/  LDSM.16.MT88.4 R12, [R197+0x5000] ;  /* 0x00500000c50c783b */ /* 0x000ee20000004200 */
[--C-:B------:R-:W-:Y:S01]  /*1f300*/  FFMA.FTZ R28, R30, UR4, -R3.reuse ;  /* 0x000000041e1c7c23 */ /* 0x100fe20008010803 */
[--C-:B------:R-:W-:Y:S01]  /*1f310*/  FFMA.FTZ R83, R16, UR4, -R3.reuse ;  /* 0x0000000410537c23 */ /* 0x100fe20008010803 */
[----:B------:R-:W-:Y:S03]  /*1f320*/  F2FP.BF16.F32.PACK_AB R16, R147, R0 ;  /* 0x000000009310723e */ /* 0x000fe600000010ff */
[----:B------:R4:W-:Y:S01]  /*1f330*/  MUFU.EX2 R30, R20 ;  /* 0x00000014001e7308 */ /* 0x0009e20000000800 */
[C---:B-1----:R-:W-:Y:S01]  /*1f340*/  FMUL.FTZ R190, R132.reuse, R190 ;  /* 0x000000be84be7220 */ /* 0x042fe20000410000 */
[C---:B------:R-:W-:Y:S01]  /*1f350*/  FMUL.FTZ R191, R132.reuse, R191 ;  /* 0x000000bf84bf7220 */ /* 0x040fe20000410000 */
[C---:B------:R-:W-:Y:S01]  /*1f360*/  FMUL.FTZ R186, R132.reuse, R186 ;  /* 0x000000ba84ba7220 */ /* 0x040fe20000410000 */
[----:B------:R-:W1:Y:S01]  /*1f370*/  LDSM.16.MT88.4 R8, [R198+0x5400] ;  /* 0x00540000c608783b */ /* 0x000e620000004200 */
[C---:B------:R-:W-:Y:S01]  /*1f380*/  FMUL.FTZ R187, R132.reuse, R187 ;  /* 0x000000bb84bb7220 */ /* 0x040fe20000410000 */
[C---:B------:R-:W-:Y:S01]  /*1f390*/  FMUL.FTZ R182, R132.reuse, R182 ;  /* 0x000000b684b67220 */ /* 0x040fe20000410000 */
[C---:B------:R-:W-:Y:S03]  /*1f3a0*/  FMUL.FTZ R183, R132.reuse, R183 ;  /* 0x000000b784b77220 */ /* 0x040fe60000410000 */
[----:B------:R-:W-:Y:S01]  /*1f3b0*/  MUFU.EX2 R93, R93 ;  /* 0x0000005d005d7308 */ /* 0x000fe20000000800 */
[C---:B------:R-:W-:Y:S01]  /*1f3c0*/  FMUL.FTZ R178, R132.reuse, R178 ;  /* 0x000000b284b27220 */ /* 0x040fe20000410000 */
[----:B------:R-:W-:Y:S01]  /*1f3d0*/  FMUL.FTZ R179, R132, R179 ;  /* 0x000000b384b37220 */ /* 0x000fe20000410000 */
[----:B------:R-:W-:Y:S01]  /*1f3e0*/  FFMA.FTZ R136, R17, UR4, -R130 ;  /* 0x0000000411887c23 */ /* 0x000fe20008010882 */
[--C-:B------:R-:W-:Y:S01]  /*1f3f0*/  FFMA.FTZ R248, R18, UR4, -R3.reuse ;  /* 0x0000000412f87c23 */ /* 0x100fe20008010803 */
[----:B------:R-:W-:Y:S01]  /*1f400*/  F2FP.BF16.F32.PACK_AB R18, R145, R244 ;  /* 0x000000f49112723e */ /* 0x000fe200000010ff */
[--C-:B------:R-:W-:Y:S01]  /*1f410*/  FFMA.FTZ R77, R24, UR4, -R3.reuse ;  /* 0x00000004184d7c23 */ /* 0x100fe20008010803 */
[----:B------:R-:W-:Y:S03]  /*1f420*/  F2FP.BF16.F32.PACK_AB R24, R143, R242 ;  /* 0x000000f28f18723e */ /* 0x000fe600000010ff */
[----:B------:R-:W5:Y:S01]  /*1f430*/  MUFU.EX2 R89, R89 ;  /* 0x0000005900597308 */ /* 0x000f620000000800 */
[----:B----4-:R-:W4:Y:S01]  /*1f440*/  LDSM.16.MT88.4 R20, [R197+0x5400] ;  /* 0x00540000c514783b */ /* 0x010f220000004200 */
        /* <DEDUP_REMOVED lines=31> */
[----:B---3--:R-:W-:Y:S01]  /*1f640*/  F2FP.BF16.F32.PACK_AB R17, R97, R2 ;  /* 0x000000026111723e */ /* 0x008fe200000010ff */
[----:B------:R-:W-:Y:S01]  /*1f650*/  FFMA.FTZ R0, R169, R133, R0 ;  /* 0x00000085a9007223 */ /* 0x000fe20000010000 */
[--C-:B------:R-:W-:Y:S01]  /*1f660*/  FFMA.FTZ R52, R74, UR4, -R3.reuse ;  /* 0x000000044a347c23 */ /* 0x100fe20008010803 */
[--C-:B------:R-:W-:Y:S01]  /*1f670*/  FFMA.FTZ R113, R76, UR4, -R3.reuse ;  /* 0x000000044c717c23 */ /* 0x100fe20008010803 */
[--C-:B------:R-:W-:Y:S01]  /*1f680*/  FFMA.FTZ R78, R78, UR4, -R3.reuse ;  /* 0x000000044e4e7c23 */ /* 0x100fe20008010803 */
[----:B------:R-:W-:Y:S01]  /*1f690*/  FADD.FTZ R147, R147, R0 ;  /* 0x0000000093937221 */ /* 0x000fe20000010000 */
[----:B------:R-:W-:Y:S03]  /*1f6a0*/  FFMA.FTZ R80, R80, UR4, -R3 ;  /* 0x0000000450507c23 */ /* 0x000fe60008010803 */
[----:B------:R-:W-:Y:S01]  /*1f6b0*/  MUFU.EX2 R250, R250 ;  /* 0x000000fa00fa7308 */ /* 0x000fe20000000800 */
[C---:B------:R-:W-:Y:S05]  /*1f6c0*/  HMMA.16816.F32.BF16 R188, R16.reuse, R4, R188 ;  /* 0x0000000410bc723c */ /* 0x040fea00000418bc */
[----:B------:R-:W-:Y:S01]  /*1f6d0*/  FFMA.FTZ R2, R171, R132, R2 ;  /* 0x00000084ab027223 */ /* 0x000fe20000010002 */
[C---:B------:R-:W-:Y:S03]  /*1f6e0*/  HMMA.16816.F32.BF16 R184, R16.reuse, R6, R184 ;  /* 0x0000000610b8723c */ /* 0x040fe600000418b8 */
[----:B------:R-:W3:Y:S01]  /*1f6f0*/  MUFU.EX2 R83, R83 ;  /* 0x0000005300537308 */ /* 0x000ee20000000800 */
[----:B------:R-:W5:Y:S01]  /*1f700*/  LDSM.16.MT88.4 R4, [R198+0x5800] ;  /* 0x00580000c604783b */ /* 0x000f620000004200 */
[----:B--2---:R-:W-:Y:S01]  /*1f710*/  F2FP.BF16.F32.PACK_AB R25, R252, R87 ;  /* 0x00000057fc19723e */ /* 0x004fe200000010ff */
[C---:B------:R-:W-:Y:S07]  /*1f720*/  HMMA.16816.F32.BF16 R180, R16.reuse, R12, R180 ;  /* 0x0000000c10b4723c */ /* 0x040fee00000418b4 */
[----:B------:R-:W2:Y:S01]  /*1f730*/  MUFU.EX2 R136, R136 ;  /* 0x0000008800887308 */ /* 0x000ea20000000800 */
[----:B------:R-:W-:Y:S01]  /*1f740*/  FADD.FTZ R2, R97, R2 ;  /* 0x0000000261027221 */ /* 0x000fe20000010000 */
[----:B------:R-:W-:Y:S01]  /*1f750*/  HMMA.16816.F32.BF16 R176, R16, R14, R176 ;  /* 0x0000000e10b0723c */ /* 0x000fe200000418b0 */
[----:B------:R-:W5:Y:S07]  /*1f760*/  LDSM.16.MT88.4 R12, [R197+0x5800] ;  /* 0x00580000c50c783b */ /* 0x000f6e0000004200 */
[----:B------:R-:W-:Y:S03]  /*1f770*/  MUFU.EX2 R248, R248 ;  /* 0x000000f800f87308 */ /* 0x000fe60000000800 */
[----:B---3--:R-:W-:Y:S01]  /*1f780*/  F2FP.BF16.F32.PACK_AB R27, R83, R250 ;  /* 0x000000fa531b723e */ /* 0x008fe200000010ff */
[----:B------:R-:W-:Y:S01]  /*1f790*/  FADD.FTZ R2, R93, R2 ;  /* 0x000000025d027221 */ /* 0x000fe20000010000 */
[----:B------:R-:W-:Y:S03]  /*1f7a0*/  F2FP.BF16.F32.PACK_AB R18, R139, R138 ;  /* 0x0000008a8b12723e */ /* 0x000fe600000010ff */
[----:B------:R-:W-:Y:S01]  /*1f7b0*/  FADD.FTZ R2, R89, R2 ;  /* 0x0000000259027221 */ /* 0x000fe20000010000 */
[----:B------:R-:W-:Y:S01]  /*1f7c0*/  FADD.FTZ R244, R244, R147 ;  /* 0x00000093f4f47221 */ /* 0x000fe20000010000 */
[----:B------:R-:W3:Y:S01]  /*1f7d0*/  MUFU.EX2 R81, R81 ;  /* 0x0000005100517308 */ /* 0x000ee20000000800 */
[C---:B-1----:R-:W-:Y:S05]  /*1f7e0*/  HMMA.16816.F32.BF16 R188, R24.reuse, R8, R188 ;  /* 0x0000000818bc723c */ /* 0x042fea00000418bc */
[----:B--2---:R-:W-:Y:S01]  /*1f7f0*/  F2FP.BF16.F32.PACK_AB R16, R137, R136 ;  /* 0x000000888910723e */ /* 0x004fe200000010ff */
[C---:B------:R-:W-:Y:S03]  /*1f800*/  HMMA.16816.F32.BF16 R184, R24.reuse, R10, R184 ;  /* 0x0000000a18b8723c */ /* 0x040fe600000418b8 */
[----:B------:R-:W-:Y:S01]  /*1f810*/  MUFU.EX2 R246, R246 ;  /* 0x000000f600f67308 */ /* 0x000fe20000000800 */
[----:B------:R-:W1:Y:S01]  /*1f820*/  LDSM.16.MT88.4 R8, [R198+0x5c00] ;  /* 0x005c0000c608783b */ /* 0x000e620000004200 */
[----:B------:R-:W-:Y:S01]  /*1f830*/  FADD.FTZ R89, R87, R2 ;  /* 0x0000000257597221 */ /* 0x000fe20000010000 */
[C---:B----4-:R-:W-:Y:S07]  /*1f840*/  HMMA.16816.F32.BF16 R180, R24.reuse, R20, R180 ;  /* 0x0000001418b4723c */ /* 0x050fee00000418b4 */
[----:B------:R-:W2:Y:S01]  /*1f850*/  MUFU.EX2 R77, R77 ;  /* 0x0000004d004d7308 */ /* 0x000ea20000000800 */
[----:B---3--:R-:W-:Y:S01]  /*1f860*/  F2FP.BF16.F32.PACK_AB R17, R81, R248 ;  /* 0x000000f85111723e */ /* 0x008fe200000010ff */
[----:B------:R-:W-:Y:S01]  /*1f870*/  HMMA.16816.F32.BF16 R176, R24, R22, R176 ;  /* 0x0000001618b0723c */ /* 0x000fe200000418b0 */
[----:B------:R-:W3:Y:S07]  /*1f880*/  LDSM.16.MT88.4 R20, [R197+0x5c00] ;  /* 0x005c0000c514783b */ /* 0x000eee0000004200 */
[----:B------:R-:W4:Y:S03]  /*1f890*/  MUFU.EX2 R75, R75 ;  /* 0x0000004b004b7308 */ /* 0x000f260000000800 */
[----:B------:R-:W-:Y:S01]  /*1f8a0*/  FFMA.FTZ R87, R84, UR4, -R3 ;  /* 0x0000000454577c23 */ /* 0x000fe20008010803 */
[----:B------:R-:W-:Y:S01]  /*1f8b0*/  F2FP.BF16.F32.PACK_AB R24, R141, R140 ;  /* 0x0000008c8d18723e */ /* 0x000fe200000010ff */
[----:B------:R-:W-:Y:S01]  /*1f8c0*/  FADD.FTZ R89, R252, R89 ;  /* 0x00000059fc597221 */ /* 0x000fe20000010000 */
[----:B------:R-:W-:Y:S03]  /*1f8d0*/  F2FP.BF16.F32.PACK_AB R26, R142, R29 ;  /* 0x0000001d8e1a723e */ /* 0x000fe600000010ff */
[----:B------:R-:W-:Y:S01]  /*1f8e0*/  FADD.FTZ R250, R250, R89 ;  /* 0x00000059fafa7221 */ /* 0x000fe20000010000 */
[----:B------:R-:W-:Y:S01]  /*1f8f0*/  MUFU.EX2 R28, R28 ;  /* 0x0000001c001c7308 */ /* 0x000fe20000000800 */
[----:B--2---:R-:W-:Y:S01]  /*1f900*/  F2FP.BF16.F32.PACK_AB R19, R77, R246 ;  /* 0x000000f64d13723e */ /* 0x004fe200000010ff */
[----:B------:R-:W-:Y:S01]  /*1f910*/  FFMA.FTZ R89, R88, UR4, -R3 ;  /* 0x0000000458597c23 */ /* 0x000fe20008010803 */
[----:B------:R-:W-:Y:S01]  /*1f920*/  FADD.FTZ R83, R83, R250 ;  /* 0x000000fa53537221 */ /* 0x000fe20000010000 */
[----:B------:R-:W-:Y:S01]  /*1f930*/  FADD.FTZ R145, R145, R244 ;  /* 0x000000f491917221 */ /* 0x000fe20000010000 */
[----:B------:R-:W-:Y:S02]  /*1f940*/  FFMA.FTZ R2, R121, UR4, -R130 ;  /* 0x0000000479027c23 */ /* 0x000fe40008010882 */
[----:B------:R-:W-:Y:S03]  /*1f950*/  FADD.FTZ R248, R248, R83 ;  /* 0x00000053f8f87221 */ /* 0x000fe60000010000 */
[----:B------:R-:W2:Y:S01]  /*1f960*/  MUFU.EX2 R79, R79 ;  /* 0x0000004f004f7308 */ /* 0x000ea20000000800 */
[C---:B-----5:R-:W-:Y:S05]  /*1f970*/  HMMA.16816.F32.BF16 R188, R16.reuse, R4, R188 ;  /* 0x0000000410bc723c */ /* 0x060fea00000418bc */
[----:B----4-:R-:W-:Y:S01]  /*1f980*/  F2FP.BF16.F32.PACK_AB R25, R30, R75 ;  /* 0x0000004b1e19723e */ /* 0x010fe200000010ff */
[C---:B------:R-:W-:Y:S03]  /*1f990*/  HMMA.16816.F32.BF16 R184, R16.reuse, R6, R184 ;  /* 0x0000000610b8723c */ /* 0x040fe600000418b8 */
[----:B------:R-:W-:Y:S01]  /*1f9a0*/  MUFU.EX2 R32, R32 ;  /* 0x0000002000207308 */ /* 0x000fe20000000800 */
[----:B------:R-:W4:Y:S01]  /*1f9b0*/  LDSM.16.MT88.4 R4, [R198+0x6000] ;  /* 0x00600000c604783b */ /* 0x000f220000004200 */
[----:B------:R-:W-:Y:S01]  /*1f9c0*/  FADD.FTZ R81, R81, R248 ;  /* 0x000000f851517221 */ /* 0x000fe20000010000 */
[C---:B------:R-:W-:Y:S07]  /*1f9d0*/  HMMA.16816.F32.BF16 R180, R16.reuse, R12, R180 ;  /* 0x0000000c10b4723c */ /* 0x040fee00000418b4 */
[----:B------:R-:W5:Y:S01]  /*1f9e0*/  MUFU.EX2 R85, R85 ;  /* 0x0000005500557308 */ /* 0x000f620000000800 */
[----:B--2---:R-:W-:Y:S01]  /*1f9f0*/  F2FP.BF16.F32.PACK_AB R27, R79, R28 ;  /* 0x0000001c4f1b723e */ /* 0x004fe200000010ff */
[----:B------:R-:W-:Y:S01]  /*1fa00*/  HMMA.16816.F32.BF16 R176, R16, R14, R176 ;  /* 0x0000000e10b0723c */ /* 0x000fe200000418b0 */
[----:B------:R-:W2:Y:S07]  /*1fa10*/  LDSM.16.MT88.4 R12, [R197+0x6000] ;  /* 0x00600000c50c783b */ /* 0x000eae0000004200 */
[----:B------:R-:W-:Y:S01]  /*1fa20*/  MUFU.EX2 R34, R34 ;  /* 0x0000002200227308 */ /* 0x000fe20000000800 */
[C---:B-1----:R-:W-:Y:S05]  /*1fa30*/  HMMA.16816.F32.BF16 R188, R24.reuse, R8, R188 ;  /* 0x0000000818bc723c */ /* 0x042fea00000418bc */
[----:B------:R-:W-:Y:S01]  /*1fa40*/  F2FP.BF16.F32.PACK_AB R16, R144, R31 ;  /* 0x0000001f9010723e */ /* 0x000fe200000010ff */
[C---:B------:R-:W-:Y:S03]  /*1fa50*/  HMMA.16816.F32.BF16 R184, R24.reuse, R10, R184 ;  /* 0x0000000a18b8723c */ /* 0x040fe600000418b8 */
[----:B------:R-:W1:Y:S01]  /*1fa60*/  MUFU.EX2 R91, R91 ;  /* 0x0000005b005b7308 */ /* 0x000e620000000800 */
[----:B------:R-:W2:Y:S01]  /*1fa70*/  LDSM.16.MT88.4 R8, [R198+0x6400] ;  /* 0x00640000c608783b */ /* 0x000ea20000004200 */
[----:B------:R-:W-:Y:S01]  /*1fa80*/  F2FP.BF16.F32.PACK_AB R18, R146, R33 ;  /* 0x000000219212723e */ /* 0x000fe200000010ff */
[C---:B---3--:R-:W-:Y:S07]  /*1fa90*/  HMMA.16816.F32.BF16 R180, R24.reuse, R20, R180 ;  /* 0x0000001418b4723c */ /* 0x048fee00000418b4 */
[----:B------:R-:W3:Y:S01]  /*1faa0*/  MUFU.EX2 R172, R172 ;  /* 0x000000ac00ac7308 */ /* 0x000ee20000000800 */
[----:B-----5:R-:W-:Y:S01]  /*1fab0*/  F2FP.BF16.F32.PACK_AB R17, R85, R32 ;  /* 0x000000205511723e */ /* 0x020fe200000010ff */
[----:B------:R-:W-:Y:S01]  /*1fac0*/  HMMA.16816.F32.BF16 R176, R24, R22, R176 ;  /* 0x0000001618b0723c */ /* 0x000fe200000418b0 */
[----:B------:R-:W5:Y:S07]  /*1fad0*/  LDSM.16.MT88.4 R20, [R197+0x6400] ;  /* 0x00640000c514783b */ /* 0x000f6e0000004200 */
[----:B------:R-:W-:Y:S03]  /*1fae0*/  MUFU.EX2 R36, R36 ;  /* 0x0000002400247308 */ /* 0x000fe60000000800 */
[----:B-1----:R-:W-:Y:S01]  /*1faf0*/  F2FP.BF16.F32.PACK_AB R19, R91, R34 ;  /* 0x000000225b13723e */ /* 0x002fe200000010ff */
[----:B------:R-:W-:Y:S01]  /*1fb00*/  FADD.FTZ R246, R246, R81 ;  /* 0x00000051f6f67221 */ /* 0x000fe20000010000 */
[----:B------:R-:W-:Y:S03]  /*1fb10*/  F2FP.BF16.F32.PACK_AB R26, R202, R37 ;  /* 0x00000025ca1a723e */ /* 0x000fe600000010ff */
[----:B------:R-:W-:Y:S01]  /*1fb20*/  FADD.FTZ R246, R77, R246 ;  /* 0x000000f64df67221 */ /* 0x000fe20000010000 */
[----:B------:R-:W-:Y:S01]  /*1fb30*/  FADD.FTZ R242, R242, R145 ;  /* 0x00000091f2f27221 */ /* 0x000fe20000010000 */
[----:B------:R-:W1:Y:S01]  /*1fb40*/  MUFU.EX2 R95, R95 ;  /* 0x0000005f005f7308 */ /* 0x000e620000000800 */
[C---:B----4-:R-:W-:Y:S05]  /*1fb50*/  HMMA.16816.F32.BF16 R188, R16.reuse, R4, R188 ;  /* 0x0000000410bc723c */ /* 0x050fea00000418bc */
[----:B---3--:R-:W-:Y:S01]  /*1fb60*/  F2FP.BF16.F32.PACK_AB R24, R172, R35 ;  /* 0x00000023ac18723e */ /* 0x008fe200000010ff */
[C---:B------:R-:W-:Y:S03]  /*1fb70*/  HMMA.16816.F32.BF16 R184, R16.reuse, R6, R184 ;  /* 0x0000000610b8723c */ /* 0x040fe600000418b8 */
[----:B------:R-:W-:Y:S01]  /*1fb80*/  MUFU.EX2 R38, R38 ;  /* 0x0000002600267308 */ /* 0x000fe20000000800 */
[----:B------:R-:W3:Y:S01]  /*1fb90*/  LDSM.16.MT88.4 R4, [R198+0x6800] ;  /* 0x00680000c604783b */ /* 0x000ee20000004200 */
[----:B------:R-:W-:Y:S01]  /*1fba0*/  FADD.FTZ R75, R75, R246 ;  /* 0x000000f64b4b7221 */ /* 0x000fe20000010000 */
[C---:B--2---:R-:W-:Y:S07]  /*1fbb0*/  HMMA.16816.F32.BF16 R180, R16.reuse, R12, R180 ;  /* 0x0000000c10b4723c */ /* 0x044fee00000418b4 */
[----:B------:R-:W2:Y:S01]  /*1fbc0*/  MUFU.EX2 R99, R99 ;  /* 0x0000006300637308 */ /* 0x000ea20000000800 */
[----:B-1----:R-:W-:Y:S01]  /*1fbd0*/  F2FP.BF16.F32.PACK_AB R25, R95, R36 ;  /* 0x000000245f19723e */ /* 0x002fe200000010ff */
[----:B------:R-:W-:Y:S01]  /*1fbe0*/  HMMA.16816.F32.BF16 R176, R16, R14, R176 ;  /* 0x0000000e10b0723c */ /* 0x000fe200000418b0 */
[----:B------:R-:W1:Y:S07]  /*1fbf0*/  LDSM.16.MT88.4 R12, [R197+0x6800] ;  /* 0x00680000c50c783b */ /* 0x000e6e0000004200 */
[----:B------:R-:W-:Y:S03]  /*1fc00*/  MUFU.EX2 R39, R39 ;  /* 0x0000002700277308 */ /* 0x000fe60000000800 */
[----:B------:R-:W-:Y:S01]  /*1fc10*/  FADD.FTZ R75, R30, R75 ;  /* 0x0000004b1e4b7221 */ /* 0x000fe20000010000 */
[----:B------:R-:W-:Y:S01]  /*1fc20*/  FFMA.FTZ R30, R108, UR4, -R3 ;  /* 0x000000046c1e7c23 */ /* 0x000fe20008010803 */
[----:B------:R-:W-:Y:S02]  /*1fc30*/  FADD.FTZ R143, R143, R242 ;  /* 0x000000f28f8f7221 */ /* 0x000fe40000010000 */
[----:B------:R-:W-:Y:S02]  /*1fc40*/  FADD.FTZ R28, R28, R75 ;  /* 0x0000004b1c1c7221 */ /* 0x000fe40000010000 */
[----:B------:R-:W-:Y:S01]  /*1fc50*/  FADD.FTZ R134, R134, R143 ;  /* 0x0000008f86867221 */ /* 0x000fe20000010000 */
[----:B------:R-:W4:Y:S01]  /*1fc60*/  MUFU.EX2 R206, R206 ;  /* 0x000000ce00ce7308 */ /* 0x000f220000000800 */
[----:B--2---:R-:W-:Y:S01]  /*1fc70*/  F2FP.BF16.F32.PACK_AB R27, R99, R38 ;  /* 0x00000026631b723e */ /* 0x004fe200000010ff */
[----:B------:R-:W-:Y:S01]  /*1fc80*/  FADD.FTZ R79, R79, R28 ;  /* 0x0000001c4f4f7221 */ /* 0x000fe20000010000 */
[----:B------:R-:W-:Y:S01]  /*1fc90*/  FFMA.FTZ R28, R102, UR4, -R3 ;  /* 0x00000004661c7c23 */ /* 0x000fe20008010803 */
[----:B------:R-:W-:Y:S02]  /*1fca0*/  FADD.FTZ R135, R135, R134 ;  /* 0x0000008687877221 */ /* 0x000fe40000010000 */
[----:B------:R-:W-:Y:S04]  /*1fcb0*/  FADD.FTZ R32, R32, R79 ;  /* 0x0000004f20207221 */ /* 0x000fe80000010000 */
[----:B------:R-:W-:Y:S01]  /*1fcc0*/  MUFU.EX2 R41, R41 ;  /* 0x0000002900297308 */ /* 0x000fe20000000800 */
[C---:B------:R-:W-:Y:S05]  /*1fcd0*/  HMMA.16816.F32.BF16 R188, R24.reuse, R8, R188 ;  /* 0x0000000818bc723c */ /* 0x040fea00000418bc */
[----:B------:R-:W-:Y:S01]  /*1fce0*/  FADD.FTZ R85, R85, R32 ;  /* 0x0000002055557221 */ /* 0x000fe20000010000 */
[C---:B------:R-:W-:Y:S03]  /*1fcf0*/  HMMA.16816.F32.BF16 R184, R24.reuse, R10, R184 ;  /* 0x0000000a18b8723c */ /* 0x040fe600000418b8 */
[----:B------:R-:W2:Y:S01]  /*1fd00*/  MUFU.EX2 R208, R208 ;  /* 0x000000d000d07308 */ /* 0x000ea20000000800 */
[----:B------:R-:W1:Y:S01]  /*1fd10*/  LDSM.16.MT88.4 R8, [R198+0x6c00] ;  /* 0x006c0000c608783b */ /* 0x000e620000004200 */
[----:B----4-:R-:W-:Y:S01]  /*1fd20*/  F2FP.BF16.F32.PACK_AB R16, R206, R39 ;  /* 0x00000027ce10723e */ /* 0x010fe200000010ff */
[C---:B-----5:R-:W-:Y:S07]  /*1fd30*/  HMMA.16816.F32.BF16 R180, R24.reuse, R20, R180 ;  /* 0x0000001418b4723c */ /* 0x060fee00000418b4 */
[----:B------:R-:W-:Y:S01]  /*1fd40*/  MUFU.EX2 R40, R40 ;  /* 0x0000002800287308 */ /* 0x000fe20000000800 */
[----:B------:R-:W-:Y:S01]  /*1fd50*/  FFMA.FTZ R32, R110, UR4, -R3 ;  /* 0x000000046e207c23 */ /* 0x000fe20008010803 */
[----:B------:R-:W-:Y:S01]  /*1fd60*/  HMMA.16816.F32.BF16 R176, R24, R22, R176 ;  /* 0x0000001618b0723c */ /* 0x000fe200000418b0 */
[----:B------:R-:W4:Y:S07]  /*1fd70*/  LDSM.16.MT88.4 R20, [R197+0x6c00] ;  /* 0x006c0000c514783b */ /* 0x000f2e0000004200 */
        /* <DEDUP_REMOVED lines=9> */
[----:B------:R-:W-:Y:S03]  /*1fe10*/  FADD.FTZ R36, R36, R91 ;  /* 0x0000005b24247221 */ /* 0x000fe60000010000 */
[----:B------:R-:W-:Y:S01]  /*1fe20*/  FADD.FTZ R139, R139, R138 ;  /* 0x0000008a8b8b7221 */ /* 0x000fe20000010000 */
[----:B------:R-:W-:Y:S03]  /*1fe30*/  FADD.FTZ R95, R95, R36 ;  /* 0x000000245f5f7221 */ /* 0x000fe60000010000 */
[----:B------:R-:W2:Y:S01]  /*1fe40*/  MUFU.EX2 R103, R103 ;  /* 0x0000006700677308 */ /* 0x000ea20000000800 */
[----:B-----5:R-:W-:Y:S01]  /*1fe50*/  F2FP.BF16.F32.PACK_AB R17, R101, R40 ;  /* 0x000000286511723e */ /* 0x020fe200000010ff */
[----:B------:R-:W-:Y:S01]  /*1fe60*/  FFMA.FTZ R36, R122, UR4, -R3 ;  /* 0x000000047a247c23 */ /* 0x000fe20008010803 */
[----:B------:R-:W-:Y:S04]  /*1fe70*/  FADD.FTZ R38, R38, R95 ;  /* 0x0000005f26267221 */ /* 0x000fe80000010000 */
[----:B------:R-:W-:Y:S03]  /*1fe80*/  FADD.FTZ R99, R99, R38 ;  /* 0x0000002663637221 */ /* 0x000fe60000010000 */
[----:B------:R-:W-:Y:S01]  /*1fe90*/  MUFU.EX2 R43, R43 ;  /* 0x0000002b002b7308 */ /* 0x000fe20000000800 */
[----:B------:R-:W-:Y:S01]  /*1fea0*/  FFMA.FTZ R38, R126, UR4, -R3 ;  /* 0x000000047e267c23 */ /* 0x000fe20008010803 */
[----:B------:R-:W-:Y:S04]  /*1feb0*/  FADD.FTZ R40, R40, R99 ;  /* 0x0000006328287221 */ /* 0x000fe80000010000 */
[----:B------:R-:W-:Y:S04]  /*1fec0*/  FADD.FTZ R101, R101, R40 ;  /* 0x0000002865657221 */ /* 0x000fe80000010000 */
[----:B------:R-:W5:Y:S01]  /*1fed0*/  MUFU.EX2 R210, R210 ;  /* 0x000000d200d27308 */ /* 0x000f620000000800 */
[C---:B--2---:R-:W-:Y:S01]  /*1fee0*/  F2FP.BF16.F32.PACK_AB R19, R103.reuse, R42 ;  /* 0x0000002a6713723e */ /* 0x044fe200000010ff */
[----:B------:R-:W-:Y:S04]  /*1fef0*/  FADD.FTZ R42, R42, R101 ;  /* 0x000000652a2a7221 */ /* 0x000fe80000010000 */
[----:B------:R-:W-:Y:S04]  /*1ff00*/  FADD.FTZ R103, R103, R42 ;  /* 0x0000002a67677221 */ /* 0x000fe80000010000 */
[----:B------:R-:W-:Y:S01]  /*1ff10*/  MUFU.EX2 R45, R45 ;  /* 0x0000002d002d7308 */ /* 0x000fe20000000800 */
[C---:B---3--:R-:W-:Y:S06]  /*1ff20*/  HMMA.16816.F32.BF16 R188, R16.reuse, R4, R188 ;  /* 0x0000000410bc723c */ /* 0x048fec00000418bc */
[C---:B------:R-:W-:Y:S03]  /*1ff30*/  HMMA.16816.F32.BF16 R184, R16.reuse, R6, R184 ;  /* 0x0000000610b8723c */ /* 0x040fe600000418b8 */
[----:B------:R-:W2:Y:S01]  /*1ff40*/  MUFU.EX2 R212, R212 ;  /* 0x000000d400d47308 */ /* 0x000ea20000000800 */
[----:B------:R-:W3:Y:S01]  /*1ff50*/  LDSM.16.MT88.4 R4, [R198+0x7000] ;  /* 0x00700000c604783b */ /* 0x000ee20000004200 */
[----:B-----5:R-:W-:Y:S01]  /*1ff60*/  F2FP.BF16.F32.PACK_AB R24, R210, R43 ;  /* 0x0000002bd218723e */ /* 0x020fe200000010ff */
[C---:B-1----:R-:W-:Y:S07]  /*1ff70*/  HMMA.16816.F32.BF16 R180, R16.reuse, R12, R180 ;  /* 0x0000000c10b4723c */ /* 0x042fee00000418b4 */
[----:B------:R-:W-:Y:S01]  /*1ff80*/  MUFU.EX2 R44, R44 ;  /* 0x0000002c002c7308 */ /* 0x000fe20000000800 */
[----:B------:R-:W-:Y:S01]  /*1ff90*/  HMMA.16816.F32.BF16 R176, R16, R14, R176 ;  /* 0x0000000e10b0723c */ /* 0x000fe200000418b0 */
[----:B------:R-:W1:Y:S08]  /*1ffa0*/  LDSM.16.MT88.4 R12, [R197+0x7000] ;  /* 0x00700000c50c783b */ /* 0x000e700000004200 */
[----:B------:R-:W5:Y:S02]  /*1ffb0*/  MUFU.EX2 R105, R105 ;  /* 0x0000006900697308 */ /* 0x000f640000000800 */
[----:B--2---:R-:W-:Y:S08]  /*1ffc0*/  F2FP.BF16.F32.PACK_AB R26, R212, R45 ;  /* 0x0000002dd41a723e */ /* 0x004ff000000010ff */
[----:B------:R-:W-:Y:S10]  /*1ffd0*/  MUFU.EX2 R46, R46 ;  /* 0x0000002e002e7308 */ /* 0x000ff40000000800 */
[----:B------:R-:W2:Y:S01]  /*1ffe0*/  MUFU.EX2 R107, R107 ;  /* 0x0000006b006b7308 */ /* 0x000ea20000000800 */
[C---:B-----5:R-:W-:Y:S01]  /*1fff0*/  F2FP.BF16.F32.PACK_AB R25, R105.reuse, R44 ;  /* 0x0000002c6919723e */ /* 0x060fe200000010ff */
[----:B------:R-:W-:Y:S04]  /*20000*/  FADD.FTZ R44, R44, R103 ;  /* 0x000000672c2c7221 */ /* 0x000fe80000010000 */
[----:B------:R-:W-:Y:S04]  /*20010*/  FADD.FTZ R105, R105, R44 ;  /* 0x0000002c69697221 */ /* 0x000fe80000010000 */
[----:B------:R-:W-:Y:S10]  /*20020*/  MUFU.EX2 R47, R47 ;  /* 0x0000002f002f7308 */ /* 0x000ff40000000800 */
[----:B------:R-:W5:Y:S01]  /*20030*/  MUFU.EX2 R214, R214 ;  /* 0x000000d600d67308 */ /* 0x000f620000000800 */
[C---:B--2---:R-:W-:Y:S01]  /*20040*/  F2FP.BF16.F32.PACK_AB R27, R107.reuse, R46 ;  /* 0x0000002e6b1b723e */ /* 0x044fe200000010ff */
[----:B------:R-:W-:Y:S04]  /*20050*/  FADD.FTZ R46, R46, R105 ;  /* 0x000000692e2e7221 */ /* 0x000fe80000010000 */
[----:B------:R-:W-:Y:S04]  /*20060*/  FADD.FTZ R107, R107, R46 ;  /* 0x0000002e6b6b7221 */ /* 0x000fe80000010000 */
[----:B------:R-:W-:Y:S01]  /*20070*/  MUFU.EX2 R49, R49 ;  /* 0x0000003100317308 */ /* 0x000fe20000000800 */
[C---:B------:R-:W-:Y:S06]  /*20080*/  HMMA.16816.F32.BF16 R188, R24.reuse, R8, R188 ;  /* 0x0000000818bc723c */ /* 0x040fec00000418bc */
[C---:B------:R-:W-:Y:S03]  /*20090*/  HMMA.16816.F32.BF16 R184, R24.reuse, R10, R184 ;  /* 0x0000000a18b8723c */ /* 0x040fe600000418b8 */
[----:B------:R-:W2:Y:S01]  /*200a0*/  MUFU.EX2 R216, R216 ;  /* 0x000000d800d87308 */ /* 0x000ea20000000800 */
[----:B------:R-:W1:Y:S01]  /*200b0*/  LDSM.16.MT88.4 R8, [R198+0x7400] ;  /* 0x00740000c608783b */ /* 0x000e620000004200 */
[----:B-----5:R-:W-:Y:S01]  /*200c0*/  F2FP.BF16.F32.PACK_AB R16, R214, R47 ;  /* 0x0000002fd610723e */ /* 0x020fe200000010ff */
[C---:B----4-:R-:W-:Y:S07]  /*200d0*/  HMMA.16816.F32.BF16 R180, R24.reuse, R20, R180 ;  /* 0x0000001418b4723c */ /* 0x050fee00000418b4 */
[----:B------:R-:W-:Y:S01]  /*200e0*/  MUFU.EX2 R48, R48 ;  /* 0x0000003000307308 */ /* 0x000fe20000000800 */
[----:B------:R-:W-:Y:S01]  /*200f0*/  HMMA.16816.F32.BF16 R176, R24, R22, R176 ;  /* 0x0000001618b0723c */ /* 0x000fe200000418b0 */
[----:B------:R-:W4:Y:S08]  /*20100*/  LDSM.16.MT88.4 R20, [R197+0x7400] ;  /* 0x00740000c514783b */ /* 0x000f300000004200 */
        /* <DEDUP_REMOVED lines=20> */
[----:B------:R-:W-:Y:S09]  /*20250*/  HMMA.16816.F32.BF16 R176, R16, R14, R176 ;  /* 0x0000000e10b0723c */ /* 0x000ff200000418b0 */
[----:B------:R-:W1:Y:S02]  /*20260*/  MUFU.EX2 R113, R113 ;  /* 0x0000007100717308 */ /* 0x000e640000000800 */
[----:B--2---:R-:W-:Y:S01]  /*20270*/  F2FP.BF16.F32.PACK_AB R26, R220, R53 ;  /* 0x00000035dc1a723e */ /* 0x004fe200000010ff */
[----:B------:R-:W-:Y:S04]  /*20280*/  FADD.FTZ R16, R140, R139 ;  /* 0x0000008b8c107221 */ /* 0x000fe80000010000 */
[----:B------:R-:W-:Y:S03]  /*20290*/  FADD.FTZ R16, R141, R16 ;  /* 0x000000108d107221 */ /* 0x000fe60000010000 */
[----:B------:R-:W-:Y:S01]  /*202a0*/  MUFU.EX2 R0, R78 ;  /* 0x0000004e00007308 */ /* 0x000fe20000000800 */
[----:B------:R-:W-:Y:S02]  /*202b0*/  FADD.FTZ R29, R29, R16 ;  /* 0x000000101d1d7221 */ /* 0x000fe40000010000 */
[----:B------:R-:W-:Y:S02]  /*202c0*/  LDSM.16.MT88.4 R16, [R198+0x7c00] ;  /* 0x007c0000c610783b */ /* 0x000fe40000004200 */
[----:B------:R-:W-:Y:S01]  /*202d0*/  FADD.FTZ R142, R142, R29 ;  /* 0x0000001d8e8e7221 */ /* 0x000fe20000010000 */
[----:B------:R-:W-:Y:S04]  /*202e0*/  FFMA.FTZ R29, R104, UR4, -R3 ;  /* 0x00000004681d7c23 */ /* 0x000fe80008010803 */
[----:B------:R-:W2:Y:S01]  /*202f0*/  MUFU.EX2 R93, R80 ;  /* 0x00000050005d7308 */ /* 0x000ea20000000800 */
[----:B-1----:R-:W-:Y:S01]  /*20300*/  F2FP.BF16.F32.PACK_AB R25, R113, R52 ;  /* 0x000000347119723e */ /* 0x002fe200000010ff */
[----:B------:R-:W-:Y:S01]  /*20310*/  FADD.FTZ R31, R31, R142 ;  /* 0x0000008e1f1f7221 */ /* 0x000fe20000010000 */
[----:B------:R-:W-:Y:S03]  /*20320*/  FADD.FTZ R52, R52, R111 ;  /* 0x0000006f34347221 */ /* 0x000fe60000010000 */
[----:B------:R-:W-:Y:S01]  /*20330*/  FADD.FTZ R144, R144, R31 ;  /* 0x0000001f90907221 */ /* 0x000fe20000010000 */
[----:B------:R-:W-:Y:S03]  /*20340*/  FFMA.FTZ R31, R106, UR4, -R3 ;  /* 0x000000046a1f7c23 */ /* 0x000fe60008010803 */
[----:B------:R-:W-:Y:S01]  /*20350*/  MUFU.EX2 R55, R55 ;  /* 0x0000003700377308 */ /* 0x000fe20000000800 */
[----:B------:R-:W-:Y:S01]  /*20360*/  FADD.FTZ R113, R113, R52 ;  /* 0x0000003471717221 */ /* 0x000fe20000010000 */
[----:B------:R-:W-:Y:S04]  /*20370*/  FADD.FTZ R33, R33, R144 ;  /* 0x0000009021217221 */ /* 0x000fe80000010000 */
[----:B------:R-:W-:Y:S01]  /*20380*/  FADD.FTZ R146, R146, R33 ;  /* 0x0000002192927221 */ /* 0x000fe20000010000 */
[----:B------:R-:W-:Y:S03]  /*20390*/  FFMA.FTZ R33, R112, UR4, -R3 ;  /* 0x0000000470217c23 */ /* 0x000fe60008010803 */
[----:B------:R-:W1:Y:S01]  /*203a0*/  MUFU.EX2 R222, R222 ;  /* 0x000000de00de7308 */ /* 0x000e620000000800 */
[----:B--2---:R-:W-:Y:S01]  /*203b0*/  F2FP.BF16.F32.PACK_AB R27, R93, R0 ;  /* 0x000000005d1b723e */ /* 0x004fe200000010ff */
        /* <DEDUP_REMOVED lines=8> */
[----:B------:R-:W2:Y:S01]  /*20440*/  MUFU.EX2 R224, R224 ;  /* 0x000000e000e07308 */ /* 0x000ea20000000800 */
[----:B------:R-:W5:Y:S01]  /*20450*/  LDSM.16.MT88.4 R8, [R197+0x7800] ;  /* 0x00780000c508783b */ /* 0x000f620000004200 */
[----:B-1----:R-:W-:Y:S01]  /*20460*/  F2FP.BF16.F32.PACK_AB R12, R222, R55 ;  /* 0x00000037de0c723e */ /* 0x002fe200000010ff */
[C---:B----4-:R-:W-:Y:S07]  /*20470*/  HMMA.16816.F32.BF16 R180, R24.reuse, R20, R180 ;  /* 0x0000001418b4723c */ /* 0x050fee00000418b4 */
[----:B------:R-:W-:Y:S01]  /*20480*/  MUFU.EX2 R54, R54 ;  /* 0x0000003600367308 */ /* 0x000fe20000000800 */
[----:B------:R-:W-:Y:S01]  /*20490*/  MOV R172, R129 ;  /* 0x0000008100ac7202 */ /* 0x000fe20000000f00 */
[----:B------:R-:W-:Y:S08]  /*204a0*/  HMMA.16816.F32.BF16 R176, R24, R22, R176 ;  /* 0x0000001618b0723c */ /* 0x000ff000000418b0 */
[----:B------:R-:W1:Y:S03]  /*204b0*/  MUFU.EX2 R87, R87 ;  /* 0x0000005700577308 */ /* 0x000e660000000800 */
[----:B--2---:R-:W-:Y:S01]  /*204c0*/  F2FP.BF16.F32.PACK_AB R14, R224, R57 ;  /* 0x00000039e00e723e */ /* 0x004fe200000010ff */
        /* <DEDUP_REMOVED lines=9> */
[--C-:B------:R-:W-:Y:S01]  /*20560*/  FFMA.FTZ R0, R118, UR4, -R3.reuse ;  /* 0x0000000476007c23 */ /* 0x100fe20008010803 */
[----:B------:R-:W-:Y:S01]  /*20570*/  FFMA.FTZ R37, R120, UR4, -R3 ;  /* 0x0000000478257c23 */ /* 0x000fe20008010803 */
[----:B------:R-:W-:Y:S03]  /*20580*/  FADD.FTZ R39, R39, R202 ;  /* 0x000000ca27277221 */ /* 0x000fe60000010000 */
[----:B------:R-:W2:Y:S01]  /*20590*/  MUFU.EX2 R89, R89 ;  /* 0x0000005900597308 */ /* 0x000ea20000000800 */
[----:B-1----:R-:W-:Y:S01]  /*205a0*/  F2FP.BF16.F32.PACK_AB R13, R87, R54 ;  /* 0x00000036570d723e */ /* 0x002fe200000010ff */
[----:B------:R-:W-:Y:S01]  /*205b0*/  FADD.FTZ R54, R54, R93 ;  /* 0x0000005d36367221 */ /* 0x000fe20000010000 */
[----:B------:R-:W-:Y:S01]  /*205c0*/  FADD.FTZ R206, R206, R39 ;  /* 0x00000027cece7221 */ /* 0x000fe20000010000 */
[--C-:B------:R-:W-:Y:S01]  /*205d0*/  FFMA.FTZ R39, R124, UR4, -R3.reuse ;  /* 0x000000047c277c23 */ /* 0x100fe20008010803 */
[----:B------:R-:W-:Y:S01]  /*205e0*/  FFMA.FTZ R26, R125, UR4, -R130 ;  /* 0x000000047d1a7c23 */ /* 0x000fe20008010882 */
[----:B------:R-:W-:Y:S01]  /*205f0*/  FADD.FTZ R87, R87, R54 ;  /* 0x0000003657577221 */ /* 0x000fe20000010000 */
[----:B------:R-:W-:Y:S03]  /*20600*/  FADD.FTZ R41, R41, R206 ;  /* 0x000000ce29297221 */ /* 0x000fe60000010000 */
[----:B------:R-:W-:Y:S01]  /*20610*/  MUFU.EX2 R59, R59 ;  /* 0x0000003b003b7308 */ /* 0x000fe20000000800 */
[----:B------:R-:W-:Y:S01]  /*20620*/  FFMA.FTZ R3, R128, UR4, -R3 ;  /* 0x0000000480037c23 */ /* 0x000fe20008010803 */
[----:B------:R-:W-:Y:S01]  /*20630*/  FFMA.FTZ R130, R127, UR4, -R130 ;  /* 0x000000047f827c23 */ /* 0x000fe20008010882 */
[----:B------:R-:W-:Y:S04]  /*20640*/  FADD.FTZ R208, R208, R41 ;  /* 0x00000029d0d07221 */ /* 0x000fe80000010000 */
[----:B------:R-:W-:Y:S03]  /*20650*/  FADD.FTZ R43, R43, R208 ;  /* 0x000000d02b2b7221 */ /* 0x000fe60000010000 */
[----:B------:R-:W1:Y:S01]  /*20660*/  MUFU.EX2 R226, R226 ;  /* 0x000000e200e27308 */ /* 0x000e620000000800 */
[C---:B--2---:R-:W-:Y:S01]  /*20670*/  F2FP.BF16.F32.PACK_AB R15, R89.reuse, R56 ;  /* 0x00000038590f723e */ /* 0x044fe200000010ff */
[----:B------:R-:W-:Y:S01]  /*20680*/  FADD.FTZ R56, R56, R87 ;  /* 0x0000005738387221 */ /* 0x000fe20000010000 */
[----:B------:R-:W-:Y:S03]  /*20690*/  FADD.FTZ R210, R210, R43 ;  /* 0x0000002bd2d27221 */ /* 0x000fe60000010000 */
[----:B------:R-:W-:Y:S01]  /*206a0*/  FADD.FTZ R89, R89, R56 ;  /* 0x0000003859597221 */ /* 0x000fe20000010000 */
[----:B------:R-:W-:Y:S03]  /*206b0*/  FADD.FTZ R45, R45, R210 ;  /* 0x000000d22d2d7221 */ /* 0x000fe60000010000 */
[----:B------:R-:W-:Y:S01]  /*206c0*/  MUFU.EX2 R61, R61 ;  /* 0x0000003d003d7308 */ /* 0x000fe20000000800 */
[C---:B---3--:R-:W-:Y:S05]  /*206d0*/  HMMA.16816.F32.BF16 R188, R12.reuse, R4, R188 ;  /* 0x000000040cbc723c */ /* 0x048fea00000418bc */
[----:B------:R-:W-:Y:S01]  /*206e0*/  FADD.FTZ R212, R212, R45 ;  /* 0x0000002dd4d47221 */ /* 0x000fe20000010000 */
[C---:B------:R-:W-:Y:S03]  /*206f0*/  HMMA.16816.F32.BF16 R184, R12.reuse, R6, R184 ;  /* 0x000000060cb8723c */ /* 0x040fe600000418b8 */
[----:B------:R-:W2:Y:S01]  /*20700*/  MUFU.EX2 R228, R228 ;  /* 0x000000e400e47308 */ /* 0x000ea20000000800 */
[----:B------:R-:W3:Y:S01]  /*20710*/  LDSM.16.MT88.4 R4, [R197+0x7c00] ;  /* 0x007c0000c504783b */ /* 0x000ee20000004200 */
[----:B------:R-:W-:Y:S01]  /*20720*/  FADD.FTZ R47, R47, R212 ;  /* 0x000000d42f2f7221 */ /* 0x000fe20000010000 */
[C---:B-----5:R-:W-:Y:S07]  /*20730*/  HMMA.16816.F32.BF16 R180, R12.reuse, R8, R180 ;  /* 0x000000080cb4723c */ /* 0x060fee00000418b4 */
[----:B------:R-:W-:Y:S01]  /*20740*/  MUFU.EX2 R20, R20 ;  /* 0x0000001400147308 */ /* 0x000fe20000000800 */
[----:B------:R-:W-:Y:S01]  /*20750*/  FADD.FTZ R214, R214, R47 ;  /* 0x0000002fd6d67221 */ /* 0x000fe20000010000 */
[----:B------:R-:W-:Y:S01]  /*20760*/  HMMA.16816.F32.BF16 R176, R12, R10, R176 ;  /* 0x0000000a0cb0723c */ /* 0x000fe200000418b0 */
[----:B------:R-:W4:Y:S07]  /*20770*/  LDSM.16.MT88.4 R12, [R198+0x8000] ;  /* 0x00800000c60c783b */ /* 0x000f2e0000004200 */
[----:B------:R-:W5:Y:S03]  /*20780*/  MUFU.EX2 R21, R21 ;  /* 0x0000001500157308 */ /* 0x000f660000000800 */
[----:B-1----:R-:W-:Y:S01]  /*20790*/  F2FP.BF16.F32.PACK_AB R8, R226, R59 ;  /* 0x0000003be208723e */ /* 0x002fe200000010ff */
[----:B------:R-:W-:Y:S01]  /*207a0*/  FADD.FTZ R49, R49, R214 ;  /* 0x000000d631317221 */ /* 0x000fe20000010000 */
[----:B--2---:R-:W-:Y:S03]  /*207b0*/  F2FP.BF16.F32.PACK_AB R10, R228, R61 ;  /* 0x0000003de40a723e */ /* 0x004fe600000010ff */
        /* <DEDUP_REMOVED lines=13> */
[----:B------:R-:W2:Y:S01]  /*20890*/  MUFU.EX2 R230, R230 ;  /* 0x000000e600e67308 */ /* 0x000ea20000000800 */
[----:B-1----:R-:W-:Y:S01]  /*208a0*/  F2FP.BF16.F32.PACK_AB R11, R23, R22 ;  /* 0x00000016170b723e */ /* 0x002fe200000010ff */
        /* <DEDUP_REMOVED lines=8> */
[----:B------:R-:W1:Y:S01]  /*20930*/  MUFU.EX2 R232, R232 ;  /* 0x000000e800e87308 */ /* 0x000e620000000800 */
[----:B------:R-:W5:Y:S01]  /*20940*/  LDSM.16.MT88.4 R16, [R197+0x8000] ;  /* 0x00800000c510783b */ /* 0x000f620000004200 */
[----:B------:R-:W-:Y:S01]  /*20950*/  FADD.FTZ R226, R226, R59 ;  /* 0x0000003be2e27221 */ /* 0x000fe20000010000 */
[C---:B---3--:R-:W-:Y:S07]  /*20960*/  HMMA.16816.F32.BF16 R180, R8.reuse, R4, R180 ;  /* 0x0000000408b4723c */ /* 0x048fee00000418b4 */
[----:B------:R-:W-:Y:S01]  /*20970*/  MUFU.EX2 R24, R24 ;  /* 0x0000001800187308 */ /* 0x000fe20000000800 */
[----:B------:R-:W-:Y:S01]  /*20980*/  FADD.FTZ R61, R61, R226 ;  /* 0x000000e23d3d7221 */ /* 0x000fe20000010000 */
[----:B------:R-:W-:Y:S01]  /*20990*/  HMMA.16816.F32.BF16 R176, R8, R6, R176 ;  /* 0x0000000608b0723c */ /* 0x000fe200000418b0 */
[----:B------:R-:W3:Y:S07]  /*209a0*/  LDSM.16.MT88.4 R8, [R198+0x8400] ;  /* 0x00840000c608783b */ /* 0x000eee0000004200 */
[----:B------:R-:W4:Y:S03]  /*209b0*/  MUFU.EX2 R27, R27 ;  /* 0x0000001b001b7308 */ /* 0x000f260000000800 */
[----:B--2---:R-:W-:Y:S01]  /*209c0*/  F2FP.BF16.F32.PACK_AB R4, R230, R63 ;  /* 0x0000003fe604723e */ /* 0x004fe200000010ff */
[----:B------:R-:W-:Y:S01]  /*209d0*/  FADD.FTZ R228, R228, R61 ;  /* 0x0000003de4e47221 */ /* 0x000fe20000010000 */
[----:B-1----:R-:W-:Y:S03]  /*209e0*/  F2FP.BF16.F32.PACK_AB R6, R232, R65 ;  /* 0x00000041e806723e */ /* 0x002fe600000010ff */
[----:B------:R-:W-:Y:S02]  /*209f0*/  FADD.FTZ R63, R63, R228 ;  /* 0x000000e43f3f7221 */ /* 0x000fe40000010000 */
[----:B------:R-:W-:Y:S02]  /*20a00*/  MUFU.EX2 R28, R28 ;  /* 0x0000001c001c7308 */ /* 0x000fe40000000800 */
[----:B------:R-:W-:Y:S04]  /*20a10*/  FADD.FTZ R230, R230, R63 ;  /* 0x0000003fe6e67221 */ /* 0x000fe80000010000 */
[----:B------:R-:W-:Y:S04]  /*20a20*/  FADD.FTZ R65, R65, R230 ;  /* 0x000000e641417221 */ /* 0x000fe80000010000 */
[----:B------:R-:W1:Y:S01]  /*20a30*/  MUFU.EX2 R29, R29 ;  /* 0x0000001d001d7308 */ /* 0x000e620000000800 */
[C---:B----4-:R-:W-:Y:S01]  /*20a40*/  F2FP.BF16.F32.PACK_AB R5, R27.reuse, R24 ;  /* 0x000000181b05723e */ /* 0x050fe200000010ff */
[----:B------:R-:W-:Y:S01]  /*20a50*/  FADD.FTZ R24, R24, R23 ;  /* 0x0000001718187221 */ /* 0x000fe20000010000 */
[----:B------:R-:W-:Y:S01]  /*20a60*/  FADD.FTZ R232, R232, R65 ;  /* 0x00000041e8e87221 */ /* 0x000fe20000010000 */
[----:B------:R-:W-:Y:S02]  /*20a70*/  LDSM.16.MT88.4 R20, [R197+0x8c00] ;  /* 0x008c0000c514783b */ /* 0x000fe40000004200 */
[----:B------:R-:W-:Y:S04]  /*20a80*/  FADD.FTZ R27, R27, R24 ;  /* 0x000000181b1b7221 */ /* 0x000fe80000010000 */
        /* <DEDUP_REMOVED lines=9> */
[----:B------:R-:W4:Y:S02]  /*20b20*/  LDSM.16.MT88.4 R12, [R197+0x8400] ;  /* 0x00840000c50c783b */ /* 0x000f240000004200 */
[C---:B-----5:R-:W-:Y:S07]  /*20b30*/  HMMA.16816.F32.BF16 R180, R4.reuse, R16, R180 ;  /* 0x0000001004b4723c */ /* 0x060fee00000418b4 */
[----:B------:R-:W-:Y:S01]  /*20b40*/  MUFU.EX2 R31, R31 ;  /* 0x0000001f001f7308 */ /* 0x000fe20000000800 */
[----:B------:R-:W-:Y:S01]  /*20b50*/  HMMA.16816.F32.BF16 R176, R4, R18, R176 ;  /* 0x0000001204b0723c */ /* 0x000fe200000418b0 */
[----:B------:R-:W5:Y:S08]  /*20b60*/  LDSM.16.MT88.4 R16, [R198+0x8800] ;  /* 0x00880000c610783b */ /* 0x000f700000004200 */
[----:B------:R-:W3:Y:S02]  /*20b70*/  MUFU.EX2 R30, R30 ;  /* 0x0000001e001e7308 */ /* 0x000ee40000000800 */
        /* <DEDUP_REMOVED lines=8> */
[C---:B---3--:R-:W-:Y:S01]  /*20c00*/  F2FP.BF16.F32.PACK_AB R5, R30.reuse, R31 ;  /* 0x0000001f1e05723e */ /* 0x048fe200000010ff */
[----:B------:R-:W-:Y:S04]  /*20c10*/  FADD.FTZ R31, R31, R28 ;  /* 0x0000001c1f1f7221 */ /* 0x000fe80000010000 */
        /* <DEDUP_REMOVED lines=10> */
[----:B------:R-:W3:Y:S02]  /*20cc0*/  LDSM.16.MT88.4 R8, [R197+0x8800] ;  /* 0x00880000c508783b */ /* 0x000ee40000004200 */
[C---:B----4-:R-:W-:Y:S07]  /*20cd0*/  HMMA.16816.F32.BF16 R180, R4.reuse, R12, R180 ;  /* 0x0000000c04b4723c */ /* 0x050fee00000418b4 */
[----:B------:R-:W-:Y:S01]  /*20ce0*/  MUFU.EX2 R34, R34 ;  /* 0x0000002200227308 */ /* 0x000fe20000000800 */
[----:B------:R-:W-:Y:S01]  /*20cf0*/  HMMA.16816.F32.BF16 R176, R4, R14, R176 ;  /* 0x0000000e04b0723c */ /* 0x000fe200000418b0 */
[----:B------:R-:W4:Y:S08]  /*20d00*/  LDSM.16.MT88.4 R4, [R198+0x8c00] ;  /* 0x008c0000c604783b */ /* 0x000f300000004200 */
[----:B------:R-:W5:Y:S02]  /*20d10*/  MUFU.EX2 R35, R35 ;  /* 0x0000002300237308 */ /* 0x000f640000000800 */
        /* <DEDUP_REMOVED lines=8> */
[C---:B-----5:R-:W-:Y:S01]  /*20da0*/  F2FP.BF16.F32.PACK_AB R13, R35.reuse, R34 ;  /* 0x00000022230d723e */ /* 0x060fe200000010ff */
        /* <DEDUP_REMOVED lines=13> */
[----:B------:R-:W-:Y:S01]  /*20e80*/  MUFU.EX2 R36, R36 ;  /* 0x0000002400247308 */ /* 0x000fe20000000800 */
[----:B------:R-:W-:Y:S01]  /*20e90*/  FADD.FTZ R2, R2, R73 ;  /* 0x0000004902027221 */ /* 0x000fe20000010000 */
[----:B------:R-:W-:Y:S08]  /*20ea0*/  HMMA.16816.F32.BF16 R176, R12, R10, R176 ;  /* 0x0000000a0cb0723c */ /* 0x000ff000000418b0 */
[----:B------:R-:W2:Y:S03]  /*20eb0*/  MUFU.EX2 R39, R39 ;  /* 0x0000002700277308 */ /* 0x000ea60000000800 */
[----:B-1----:R-:W-:Y:S01]  /*20ec0*/  F2FP.BF16.F32.PACK_AB R18, R169, R26 ;  /* 0x0000001aa912723e */ /* 0x002fe200000010ff */
[----:B------:R-:W-:Y:S04]  /*20ed0*/  FADD.FTZ R25, R25, R2 ;  /* 0x0000000219197221 */ /* 0x000fe80000010000 */
[----:B------:R-:W-:Y:S02]  /*20ee0*/  FADD.FTZ R26, R26, R25 ;  /* 0x000000191a1a7221 */ /* 0x000fe40000010000 */
[----:B------:R-:W-:Y:S02]  /*20ef0*/  MUFU.EX2 R38, R38 ;  /* 0x0000002600267308 */ /* 0x000fe40000000800 */
[----:B------:R-:W-:Y:S08]  /*20f00*/  FADD.FTZ R169, R169, R26 ;  /* 0x0000001aa9a97221 */ /* 0x000ff00000010000 */
[----:B------:R-:W1:Y:S01]  /*20f10*/  MUFU.EX2 R3, R3 ;  /* 0x0000000300037308 */ /* 0x000e620000000800 */
[C---:B--2---:R-:W-:Y:S01]  /*20f20*/  F2FP.BF16.F32.PACK_AB R17, R39.reuse, R36 ;  /* 0x000000242711723e */ /* 0x044fe200000010ff */
[----:B------:R-:W-:Y:S04]  /*20f30*/  FADD.FTZ R36, R36, R37 ;  /* 0x0000002524247221 */ /* 0x000fe80000010000 */
[----:B------:R-:W-:Y:S01]  /*20f40*/  FADD.FTZ R39, R39, R36 ;  /* 0x0000002427277221 */ /* 0x000fe20000010000 */
[C---:B-1----:R-:W-:Y:S03]  /*20f50*/  F2FP.BF16.F32.PACK_AB R19, R3.reuse, R38 ;  /* 0x000000260313723e */ /* 0x042fe600000010ff */
[----:B------:R-:W-:Y:S04]  /*20f60*/  FADD.FTZ R38, R38, R39 ;  /* 0x0000002726267221 */ /* 0x000fe80000010000 */
[----:B------:R-:W-:Y:S01]  /*20f70*/  FADD.FTZ R171, R3, R38 ;  /* 0x0000002603ab7221 */ /* 0x000fe20000010000 */
[C---:B----4-:R-:W-:Y:S06]  /*20f80*/  HMMA.16816.F32.BF16 R188, R16.reuse, R4, R188 ;  /* 0x0000000410bc723c */ /* 0x050fec00000418bc */
[C---:B------:R-:W-:Y:S06]  /*20f90*/  HMMA.16816.F32.BF16 R184, R16.reuse, R6, R184 ;  /* 0x0000000610b8723c */ /* 0x040fec00000418b8 */
[C---:B------:R-:W-:Y:S06]  /*20fa0*/  HMMA.16816.F32.BF16 R180, R16.reuse, R20, R180 ;  /* 0x0000001410b4723c */ /* 0x040fec00000418b4 */
[----:B------:R-:W-:Y:S01]  /*20fb0*/  HMMA.16816.F32.BF16 R176, R16, R22, R176 ;  /* 0x0000001610b0723c */ /* 0x000fe200000418b0 */
[----:B------:R-:W-:Y:S11]  /*20fc0*/  @!UPT UIADD3 URZ, URZ, URZ, URZ ;  /* 0x0000003f3f3ff290 */ /* 0x000ff6000fffe03f */
[----:B------:R-:W-:Y:S01]  /*20fd0*/  @!UPT UIADD3 URZ, URZ, URZ, URZ ;  /* 0x0000003f3f3ff290 */ /* 0x000fe2000fffe03f */
[----:B------:R-:W-:Y:S11]  /*20fe0*/  @P0 BRA `(.L_x_2270) ;  /* 0xffffff9800380947 */ /* 0x000ff6000383ffff */
.L_x_2266:
[----:B------:R-:W1:Y:S01]  /*20ff0*/  SHFL.BFLY PT, R0, R169, 0x2, 0x1f ;  /* 0x0c401f00a9007f89 */ /* 0x000e6200000e0000 */
[----:B------:R-:W-:Y:S01]  /*21000*/  IMAD.MOV.U32 R6, RZ, RZ, 0x3f800000 ;  /* 0x3f800000ff067424 */ /* 0x000fe200078e00ff */
[----:B------:R-:W2:Y:S01]  /*21010*/  S2UR UR4, SR_CgaCtaId ;  /* 0x00000000000479c3 */ /* 0x000ea20000008800 */
[----:B------:R-:W-:Y:S01]  /*21020*/  IMAD.MOV.U32 R7, RZ, RZ, 0x3f800000 ;  /* 0x3f800000ff077424 */ /* 0x000fe200078e00ff */
[----:B------:R-:W3:Y:S01]  /*21030*/  SHFL.BFLY PT, R2, R171, 0x2, 0x1f ;  /* 0x0c401f00ab027f89 */ /* 0x000ee200000e0000 */
[----:B------:R-:W-:Y:S01]  /*21040*/  UMOV UR5, 0x400 ;  /* 0x0000040000057882 */ /* 0x000fe20000000000 */
[----:B------:R-:W4:Y:S01]  /*21050*/  S2R R3, SR_TID.X ;  /* 0x0000000000037919 */ /* 0x000f220000002100 */
[----:B-1----:R-:W-:Y:S01]  /*21060*/  FADD.FTZ R0, R0, R169 ;  /* 0x000000a900007221 */ /* 0x002fe20000010000 */
[----:B--2---:R-:W-:Y:S01]  /*21070*/  ULEA UR4, UR4, UR5, 0x18 ;  /* 0x0000000504047291 */ /* 0x004fe2000f8ec03f */
[----:B---3--:R-:W-:-:S03]  /*21080*/  FADD.FTZ R11, R2, R171 ;  /* 0x000000ab020b7221 */ /* 0x008fc60000010000 */
[----:B------:R-:W1:Y:S01]  /*21090*/  SHFL.BFLY PT, R5, R0, 0x1, 0x1f ;  /* 0x0c201f0000057f89 */ /* 0x000e6200000e0000 */
[----:B------:R-:W2:Y:S03]  /*210a0*/  S2R R2, SR_TID.X ;  /* 0x0000000000027919 */ /* 0x000ea60000002100 */
[----:B------:R-:W3:Y:S01]  /*210b0*/  SHFL.BFLY PT, R4, R11, 0x1, 0x1f ;  /* 0x0c201f000b047f89 */ /* 0x000ee200000e0000 */
[----:B-1----:R-:W-:-:S05]  /*210c0*/  FADD.FTZ R5, R0, R5 ;  /* 0x0000000500057221 */ /* 0x002fca0000010000 */
[----:B------:R-:W-:Y:S01]  /*210d0*/  FSETP.NE.FTZ.AND P3, PT, R5, RZ, PT ;  /* 0x000000ff0500720b */ /* 0x000fe20003f75000 */
[----:B---3--:R-:W-:Y:S01]  /*210e0*/  FADD.FTZ R4, R11, R4 ;  /* 0x000000040b047221 */ /* 0x008fe20000010000 */
[----:B--2---:R-:W-:-:S04]  /*210f0*/  SHF.R.S32.HI R9, RZ, 0x1f, R2 ;  /* 0x0000001fff097819 */ /* 0x004fc80000011402 */
[----:B------:R-:W-:Y:S02]  /*21100*/  FSETP.NE.FTZ.AND P2, PT, R4, RZ, PT ;  /* 0x000000ff0400720b */ /* 0x000fe40003f55000 */
[----:B------:R-:W-:-:S05]  /*21110*/  LEA.HI R0, R9, R2, RZ, 0x2 ;  /* 0x0000000209007211 */ /* 0x000fca00078f10ff */
[----:B------:R-:W1:Y:S01]  /*21120*/  @P3 MUFU.RCP R6, R5 ;  /* 0x0000000500063308 */ /* 0x000e620000001000 */
[----:B------:R-:W-:-:S04]  /*21130*/  SHF.R.S32.HI R0, RZ, 0x2, R0 ;  /* 0x00000002ff007819 */ /* 0x000fc80000011400 */
[----:B------:R-:W-:-:S03]  /*21140*/  SHF.R.S32.HI R9, RZ, 0x1f, R0 ;  /* 0x0000001fff097819 */ /* 0x000fc60000011400 */
[----:B------:R-:W2:Y:S01]  /*21150*/  @P3 MUFU.LG2 R5, R5 ;  /* 0x0000000500053308 */ /* 0x000ea20000000c00 */
[----:B------:R-:W-:-:S04]  /*21160*/  LEA.HI R9, R9, R0, RZ, 0x3 ;  /* 0x0000000009097211 */ /* 0x000fc800078f18ff */
[----:B------:R-:W-:-:S03]  /*21170*/  LOP3.LUT R9, R9, 0xfffffff8, RZ, 0xc0, !PT ;  /* 0xfffffff809097812 */ /* 0x000fc600078ec0ff */
[----:B------:R-:W3:Y:S01]  /*21180*/  @P2 MUFU.RCP R7, R4 ;  /* 0x0000000400072308 */ /* 0x000ee20000001000 */
        /* <DEDUP_REMOVED lines=8> */
[----:B------:R-:W-:Y:S01]  /*21210*/  IMAD.IADD R9, R0, 0x1, -R9 ;  /* 0x0000000100097824 */ /* 0x000fe200078e0a09 */
[----:B----4-:R-:W-:Y:S01]  /*21220*/  SHF.R.S32.HI R6, RZ, 0x1f, R3 ;  /* 0x0000001fff067819 */ /* 0x010fe20000011403 */
[----:B------:R-:W1:Y:S01]  /*21230*/  @P2 MUFU.LG2 R4, R4 ;  /* 0x0000000400042308 */ /* 0x000e620000000c00 */
[----:B------:R-:W-:Y:S01]  /*21240*/  F2FP.BF16.F32.PACK_AB R188, R189, R188 ;  /* 0x000000bcbdbc723e */ /* 0x000fe200000010ff */
[----:B--2---:R-:W-:Y:S01]  /*21250*/  @P3 FMUL.FTZ R14, R5, 0.69314718246459960938 ;  /* 0x3f317218050e3820 */ /* 0x004fe20000410000 */
[----:B------:R-:W-:-:S02]  /*21260*/  LEA.HI R8, R9, R9, RZ, 0x1 ;  /* 0x0000000909087211 */ /* 0x000fc400078f08ff */
[----:B------:R-:W-:Y:S01]  /*21270*/  F2FP.BF16.F32.PACK_AB R184, R185, R184 ;  /* 0x000000b8b9b8723e */ /* 0x000fe200000010ff */
[C---:B---3--:R-:W-:Y:S01]  /*21280*/  FMUL.FTZ R191, R7.reuse, R191 ;  /* 0x000000bf07bf7220 */ /* 0x048fe20000410000 */
[C---:B------:R-:W-:Y:S01]  /*21290*/  FMUL.FTZ R190, R7.reuse, R190 ;  /* 0x000000be07be7220 */ /* 0x040fe20000410000 */
[C---:B------:R-:W-:Y:S01]  /*212a0*/  FMUL.FTZ R187, R7.reuse, R187 ;  /* 0x000000bb07bb7220 */ /* 0x040fe20000410000 */
[C---:B------:R-:W-:Y:S01]  /*212b0*/  FMUL.FTZ R186, R7.reuse, R186 ;  /* 0x000000ba07ba7220 */ /* 0x040fe20000410000 */
[C---:B------:R-:W-:Y:S01]  /*212c0*/  FMUL.FTZ R183, R7.reuse, R183 ;  /* 0x000000b707b77220 */ /* 0x040fe20000410000 */
[C---:B------:R-:W-:Y:S01]  /*212d0*/  FMUL.FTZ R182, R7.reuse, R182 ;  /* 0x000000b607b67220 */ /* 0x040fe20000410000 */
[C---:B------:R-:W-:Y:S01]  /*212e0*/  FMUL.FTZ R179, R7.reuse, R179 ;  /* 0x000000b307b37220 */ /* 0x040fe20000410000 */
[----:B------:R-:W-:Y:S01]  /*212f0*/  FMUL.FTZ R178, R7, R178 ;  /* 0x000000b207b27220 */ /* 0x000fe20000410000 */
[CC--:B------:R-:W-:Y:S02]  /*21300*/  LEA.HI R7, R6.reuse, R3.reuse, RZ, 0x2 ;  /* 0x0000000306077211 */ /* 0x0c0fe400078f10ff */
[----:B------:R-:W-:Y:S01]  /*21310*/  LEA.HI R6, R6, R3, RZ, 0x5 ;  /* 0x0000000306067211 */ /* 0x000fe200078f28ff */
[----:B-1----:R-:W-:Y:S01]  /*21320*/  @P2 FMUL.FTZ R16, R4, 0.69314718246459960938 ;  /* 0x3f31721804102820 */ /* 0x002fe20000410000 */
[----:B------:R-:W-:-:S02]  /*21330*/  LOP3.LUT R10, R7, 0xfffffffc, RZ, 0xc0, !PT ;  /* 0xfffffffc070a7812 */ /* 0x000fc400078ec0ff */
[----:B------:R-:W-:Y:S02]  /*21340*/  SHF.R.S32.HI R11, RZ, 0x1, R8 ;  /* 0x00000001ff0b7819 */ /* 0x000fe40000011408 */
[----:B------:R-:W-:Y:S02]  /*21350*/  LOP3.LUT R8, R8, 0x3fffffe, RZ, 0xc0, !PT ;  /* 0x03fffffe08087812 */ /* 0x000fe400078ec0ff */
[----:B------:R-:W-:Y:S01]  /*21360*/  SHF.R.S32.HI R7, RZ, 0x5, R6 ;  /* 0x00000005ff077819 */ /* 0x000fe20000011406 */
[----:B------:R-:W-:Y:S01]  /*21370*/  IMAD.SHL.U32 R12, R11, 0x40, RZ ;  /* 0x000000400b0c7824 */ /* 0x000fe200078e00ff */
[----:B------:R-:W-:Y:S01]  /*21380*/  IADD3 R10, -R10, R3, RZ ;  /* 0x000000030a0a7210 */ /* 0x000fe20007ffe1ff */
[----:B------:R-:W-:Y:S01]  /*21390*/  IMAD.IADD R8, R9, 0x1, -R8 ;  /* 0x0000000109087824 */ /* 0x000fe200078e0a08 */
[----:B------:R-:W-:Y:S02]  /*213a0*/  LOP3.LUT P0, RZ, R11, 0x2, RZ, 0xc0, !PT ;  /* 0x000000020bff7812 */ /* 0x000fe4000780c0ff */
[----:B------:R-:W-:Y:S01]  /*213b0*/  LEA R9, R7, R10, 0x8 ;  /* 0x0000000a07097211 */ /* 0x000fe200078e40ff */
[----:B------:R-:W-:Y:S01]  /*213c0*/  IMAD.MOV.U32 R10, RZ, RZ, -0x10 ;  /* 0xfffffff0ff0a7424 */ /* 0x000fe200078e00ff */
[----:B------:R-:W-:-:S02]  /*213d0*/  LOP3.LUT R12, R12, 0xc0, RZ, 0xc0, !PT ;  /* 0x000000c00c0c7812 */ /* 0x000fc400078ec0ff */
[----:B------:R-:W-:Y:S01]  /*213e0*/  LOP3.LUT R11, R11, 0x1, RZ, 0xc0, !PT ;  /* 0x000000010b0b7812 */ /* 0x000fe200078ec0ff */
[----:B------:R-:W-:Y:S01]  /*213f0*/  IMAD R8, R8, 0x10, R9 ;  /* 0x0000001008087824 */ /* 0x000fe200078e0209 */
[----:B------:R-:W-:Y:S02]  /*21400*/  LEA.HI R9, R12, R12, RZ, 0x1d ;  /* 0x0000000c0c097211 */ /* 0x000fe400078fe8ff */
[----:B------:R-:W-:Y:S01]  /*21410*/  ISETP.NE.U32.AND P1, PT, R11, 0x1, PT ;  /* 0x000000010b00780c */ /* 0x000fe20003f25070 */
[----:B------:R-:W1:Y:S01]  /*21420*/  @P3 LDC R12, c[0x0][0x2e8] ;  /* 0x0000ba00ff0c3b82 */ /* 0x000e620000000800 */
[----:B------:R-:W-:Y:S02]  /*21430*/  LEA R8, R8, R9, 0x1 ;  /* 0x0000000908087211 */ /* 0x000fe400078e08ff */
[----:B------:R-:W-:Y:S02]  /*21440*/  SEL R10, R10, 0x10, !P1 ;  /* 0x000000100a0a7807 */ /* 0x000fe40004800000 */
[----:B------:R-:W-:Y:S01]  /*21450*/  LEA R9, R8, UR4, 0x1 ;  /* 0x0000000408097c11 */ /* 0x000fe2000f8e08ff */
[----:B------:R-:W-:Y:S01]  /*21460*/  ULDC.U8 UR4, c[0x0][0x3d8] ;  /* 0x0000f60000047ab9 */ /* 0x000fe20000000000 */
[----:B------:R-:W-:Y:S01]  /*21470*/  F2FP.BF16.F32.PACK_AB R190, R191, R190 ;  /* 0x000000bebfbe723e */ /* 0x000fe200000010ff */
[----:B------:R-:W2:Y:S01]  /*21480*/  @P2 LDC R8, c[0x0][0x2e8] ;  /* 0x0000ba00ff082b82 */ /* 0x000ea20000000800 */
        /* <DEDUP_REMOVED lines=11> */
[----:B------:R-:W-:Y:S01]  /*21540*/  ISETP.NE.AND P0, PT, RZ, UR4, PT ;  /* 0x00000004ff007c0c */ /* 0x000fe2000bf05270 */
[----:B------:R4:W-:Y:S01]  /*21550*/  STS [R13], R184 ;  /* 0x000000b80d007388 */ /* 0x0009e20000000800 */
[----:B------:R-:W-:-:S03]  /*21560*/  MOV R10, 0x7f800000 ;  /* 0x7f800000000a7802 */ /* 0x000fc60000000f00 */
[----:B------:R4:W-:Y:S04]  /*21570*/  STS [R13+0x200], R186 ;  /* 0x000200ba0d007388 */ /* 0x0009e80000000800 */
[----:B------:R4:W-:Y:S01]  /*21580*/  STS [R11], R180 ;  /* 0x000000b40b007388 */ /* 0x0009e20000000800 */
[----:B--2---:R-:W-:-:S03]  /*21590*/  @P2 FFMA.FTZ R10, R129, R8, R16 ;  /* 0x00000008810a2223 */ /* 0x004fc60000010010 */
[----:B------:R4:W-:Y:S04]  /*215a0*/  STS [R11+0x200], R182 ;  /* 0x000200b60b007388 */ /* 0x0009e80000000800 */
[----:B------:R4:W-:Y:S04]  /*215b0*/  STS [R15], R176 ;  /* 0x000000b00f007388 */ /* 0x0009e80000000800 */
[----:B------:R4:W-:Y:S01]  /*215c0*/  STS [R15+0x200], R178 ;  /* 0x000200b20f007388 */ /* 0x0009e20000000800 */
[----:B---3--:R-:W-:Y:S02]  /*215d0*/  IMAD.MOV.U32 R9, RZ, RZ, 0x7f800000 ;  /* 0x7f800000ff097424 */ /* 0x008fe400078e00ff */
[----:B-1----:R-:W-:Y:S01]  /*215e0*/  @P3 FFMA.FTZ R9, R131, R12, R14 ;  /* 0x0000000c83093223 */ /* 0x002fe2000001000e */
        /* <DEDUP_REMOVED lines=10> */
.L_x_2271:
[----:B------:R-:W-:Y:S01]  /*21690*/  S2UR UR8, SR_CTAID.Z ;  /* 0x00000000000879c3 */ /* 0x000fe20000002700 */
[----:B------:R-:W-:Y:S01]  /*216a0*/  ULDC UR4, c[0x0][0x270] ;  /* 0x00009c0000047ab9 */ /* 0x000fe20000000800 */
[----:B------:R-:W-:-:S06]  /*216b0*/  ULDC UR9, c[0x0][0x2c4] ;  /* 0x0000b10000097ab9 */ /* 0x000fcc0000000800 */
[----:B------:R-:W1:Y:S02]  /*216c0*/  S2UR UR10, SR_CTAID.Y ;  /* 0x00000000000a79c3 */ /* 0x000e640000002600 */
[----:B-1----:R-:W-:-:S04]  /*216d0*/  UIMAD UR4, UR10, UR4, UR8 ;  /* 0x000000040a0472a4 */ /* 0x002fc8000f8e0208 */
[----:B------:R-:W-:-:S12]  /*216e0*/  UIMAD UR9, UR4, UR9, URZ ;  /* 0x00000009040972a4 */ /* 0x000fd8000f8e023f */
.L_x_2272:
[----:B------:R-:W-:Y:S01]  /*216f0*/  SHF.R.S32.HI R5, RZ, 0x1f, R2 ;  /* 0x0000001fff057819 */ /* 0x000fe20000011402 */
[----:B------:R-:W-:Y:S01]  /*21700*/  USHF.R.S32.HI UR11, URZ, 0x1f, UR10 ;  /* 0x0000001f3f0b7899 */ /* 0x000fe2000801140a */
[----:B------:R-:W-:Y:S01]  /*21710*/  LOP3.LUT R6, R6, 0xffffffe0, RZ, 0xc0, !PT ;  /* 0xffffffe006067812 */ /* 0x000fe200078ec0ff */
[----:B------:R-:W-:Y:S01]  /*21720*/  UISETP.NE.AND UP0, UPT, UR21, -0x1, UPT ;  /* 0xffffffff1500788c */ /* 0x000fe2000bf05270 */
[----:B------:R-:W-:Y:S01]  /*21730*/  LEA.HI R5, R5, R2, RZ, 0x5 ;  /* 0x0000000205057211 */ /* 0x000fe200078f28ff */
[----:B------:R-:W-:Y:S01]  /*21740*/  ULDC.64 UR4, c[0x0][0x290] ;  /* 0x0000a40000047ab9 */ /* 0x000fe20000000a00 */
[----:B------:R-:W-:Y:S01]  /*21750*/  SHF.R.S32.HI R4, RZ, 0x1f, R7 ;  /* 0x0000001fff047819 */ /* 0x000fe20000011407 */
[----:B------:R-:W-:Y:S01]  /*21760*/  IMAD.IADD R6, R3, 0x1, -R6 ;  /* 0x0000000103067824 */ /* 0x000fe200078e0a06 */
[----:B------:R-:W-:Y:S01]  /*21770*/  LOP3.LUT R5, R5, 0xffffffe0, RZ, 0xc0, !PT ;  /* 0xffffffe005057812 */ /* 0x000fe200078ec0ff */
[----:B------:R-:W-:Y:S01]  /*21780*/  UIMAD UR11, UR11, UR4, URZ ;  /* 0x000000040b0b72a4 */ /* 0x000fe2000f8e023f */
[----:B------:R-:W-:Y:S01]  /*21790*/  LEA.HI R4, R4, R7, RZ, 0x2 ;  /* 0x0000000704047211 */ /* 0x000fe200078f10ff */
[----:B------:R-:W-:Y:S01]  /*217a0*/  ULDC.64 UR6, c[0x0][0x298] ;  /* 0x0000a60000067ab9 */ /* 0x000fe20000000a00 */
[----:B------:R-:W-:Y:S01]  /*217b0*/  BAR.SYNC.DEFER_BLOCKING 0x0 ;  /* 0x0000000000007b1d */ /* 0x000fe20000010000 */
[----:B------:R-:W-:Y:S01]  /*217c0*/  IMAD.IADD R5, R2, 0x1, -R5 ;  /* 0x0000000102057824 */ /* 0x000fe200078e0a05 */
[----:B------:R-:W-:Y:S01]  /*217d0*/  LOP3.LUT P0, RZ, R6, 0x3, RZ, 0xc0, !PT ;  /* 0x0000000306ff7812 */ /* 0x000fe2000780c0ff */
[----:B------:R-:W-:Y:S01]  /*217e0*/  UIMAD.WIDE.U32 UR12, UR21, UR6, URZ ;  /* 0x00000006150c72a5 */ /* 0x000fe2000f8e003f */
[----:B------:R-:W-:Y:S01]  /*217f0*/  LOP3.LUT R4, R4, 0xffffffc, RZ, 0xc0, !PT ;  /* 0x0ffffffc04047812 */ /* 0x000fe200078ec0ff */
[----:B------:R-:W-:Y:S01]  /*21800*/  UIMAD.WIDE.U32 UR14, UR10, UR4, URZ ;  /* 0x000000040a0e72a5 */ /* 0x000fe2000f8e003f */
[----:B------:R-:W-:Y:S01]  /*21810*/  SHF.R.S32.HI R2, RZ, 0x1f, R5 ;  /* 0x0000001fff027819 */ /* 0x000fe20000011405 */
[----:B------:R-:W-:Y:S01]  /*21820*/  UIMAD UR5, UR10, UR5, UR11 ;  /* 0x000000050a0572a4 */ /* 0x000fe2000f8e020b */
[----:B------:R-:W-:Y:S01]  /*21830*/  BSSY B0, `(.L_x_2273) ;  /* 0x0000018000007945 */ /* 0x000fe20003800000 */
[----:B------:R-:W-:Y:S01]  /*21840*/  IMAD.IADD R4, R7, 0x1, -R4 ;  /* 0x0000000107047824 */ /* 0x000fe200078e0a04 */
[----:B------:R-:W-:Y:S01]  /*21850*/  LEA.HI R2, R2, R5, RZ, 0x2 ;  /* 0x0000000502027211 */ /* 0x000fe200078f10ff */
[----:B------:R-:W-:Y:S01]  /*21860*/  UIMAD UR21, UR21, UR7, UR13 ;  /* 0x00000007151572a4 */ /* 0x000fe2000f8e020d */
[----:B------:R-:W-:-:S02]  /*21870*/  ULDC.64 UR10, c[0x0][0x208] ;  /* 0x00008200000a7ab9 */ /* 0x000fc40000000a00 */
[----:B------:R-:W-:Y:S01]  /*21880*/  SHF.R.S32.HI R3, RZ, 0x2, R2 ;  /* 0x00000002ff037819 */ /* 0x000fe20000011402 */
[----:B------:R-:W-:Y:S02]  /*21890*/  USEL UR12, UR14, UR12, !UP0 ;  /* 0x0000000c0e0c7287 */ /* 0x000fe4000c000000 */
[----:B------:R-:W-:Y:S02]  /*218a0*/  @!UP0 UIADD3 UR21, UR15, UR5, URZ ;  /* 0x000000050f158290 */ /* 0x000fe4000fffe03f */
[----:B------:R-:W-:Y:S01]  /*218b0*/  IMAD R4, R4, 0x10, R3 ;  /* 0x0000001004047824 */ /* 0x000fe200078e0203 */
[----:B------:R-:W-:Y:S09]  /*218c0*/  @P0 BRA `(.L_x_2274) ;  /* 0x0000000000380947 */ /* 0x000ff20003800000 */
        /* <DEDUP_REMOVED lines=14> */
.L_x_2274:
[----:B------:R-:W-:Y:S05]  /*219b0*/  BSYNC B0 ;  /* 0x0000000000007941 */ /* 0x000fea0003800000 */
.L_x_2273:
[----:B------:R-:W2:Y:S01]  /*219c0*/  S2UR UR5, SR_CTAID.X ;  /* 0x00000000000579c3 */ /* 0x000ea20000002500 */
[----:B-1----:R1:W3:Y:S01]  /*219d0*/  LDS.128 R4, [R196+0x800] ;  /* 0x00080000c4047984 */ /* 0x0022e20000000c00 */
[----:B------:R-:W-:Y:S01]  /*219e0*/  SHF.R.S32.HI R149, RZ, 0x1f, R148 ;  /* 0x0000001fff957819 */ /* 0x000fe20000011494 */
[----:B------:R-:W-:Y:S01]  /*219f0*/  IMAD.U32 R2, RZ, RZ, UR6 ;  /* 0x00000006ff027e24 */ /* 0x000fe2000f8e00ff */
[----:B------:R-:W-:Y:S01]  /*21a00*/  ULDC UR9, c[0x0][0x2d0] ;  /* 0x0000b40000097ab9 */ /* 0x000fe20000000800 */
[----:B------:R-:W1:Y:S01]  /*21a10*/  LDS.128 R196, [R196] ;  /* 0x00000000c4c47984 */ /* 0x000e620000000c00 */
[----:B------:R-:W-:Y:S01]  /*21a20*/  ISETP.GE.AND P0, PT, R148, UR9, PT ;  /* 0x0000000994007c0c */ /* 0x000fe2000bf06270 */
[----:B------:R-:W-:Y:S01]  /*21a30*/  USHF.R.S32.HI UR9, URZ, 0x1f, UR8 ;  /* 0x0000001f3f097899 */ /* 0x000fe20008011408 */
[----:B------:R-:W-:Y:S01]  /*21a40*/  BSSY B0, `(.L_x_2275) ;  /* 0x000001e000007945 */ /* 0x000fe20003800000 */
[----:B--2---:R-:W-:-:S04]  /*21a50*/  USHF.L.U32 UR5, UR5, 0x6, URZ ;  /* 0x0000000605057899 */ /* 0x004fc8000800063f */
[----:B------:R-:W-:Y:S02]  /*21a60*/  USHF.R.S32.HI UR4, URZ, 0x1f, UR5 ;  /* 0x0000001f3f047899 */ /* 0x000fe40008011405 */
[----:B------:R-:W-:Y:S01]  /*21a70*/  IMAD.WIDE.U32 R8, R2, UR5, R148 ;  /* 0x0000000502087c25 */ /* 0x000fe2000f8e0094 */
[----:B------:R-:W-:Y:S02]  /*21a80*/  UIADD3 UR20, -UR5, UR20, URZ ;  /* 0x0000001405147290 */ /* 0x000fe4000fffe13f */
[----:B------:R-:W-:Y:S01]  /*21a90*/  UIMAD UR4, UR4, UR6, URZ ;  /* 0x00000006040472a4 */ /* 0x000fe2000f8e023f */
[----:B------:R-:W-:Y:S01]  /*21aa0*/  VIADD R2, R0, 0x20 ;  /* 0x0000002000027836 */ /* 0x000fe20000000000 */
[----:B------:R-:W-:Y:S02]  /*21ab0*/  IADD3 R10, P1, R8, UR12, RZ ;  /* 0x0000000c080a7c10 */ /* 0x000fe4000ff3e0ff */
[----:B------:R-:W-:-:S06]  /*21ac0*/  UIMAD UR4, UR5, UR7, UR4 ;  /* 0x00000007050472a4 */ /* 0x000fcc000f8e0204 */
[----:B------:R-:W-:Y:S01]  /*21ad0*/  IMAD.U32 R3, RZ, RZ, UR4 ;  /* 0x00000004ff037e24 */ /* 0x000fe2000f8e00ff */
[----:B------:R-:W-:Y:S02]  /*21ae0*/  ULDC.64 UR4, c[0x0][0x2a0] ;  /* 0x0000a80000047ab9 */ /* 0x000fe40000000a00 */
[----:B------:R-:W-:Y:S01]  /*21af0*/  UIMAD UR9, UR9, UR4, URZ ;  /* 0x00000004090972a4 */ /* 0x000fe2000f8e023f */
[----:B------:R-:W-:Y:S01]  /*21b00*/  IMAD.U32 R8, RZ, RZ, UR4 ;  /* 0x00000004ff087e24 */ /* 0x000fe2000f8e00ff */
[----:B----4-:R-:W-:Y:S02]  /*21b10*/  IADD3.X R11, R9, UR21, R3, P1, !PT ;  /* 0x00000015090b7c10 */ /* 0x010fe40008ffe403 */
[----:B------:R-:W-:Y:S01]  /*21b20*/  ISETP.GE.OR P1, PT, R2, UR20, P0 ;  /* 0x0000001402007c0c */ /* 0x000fe20008726670 */
[----:B------:R-:W-:Y:S01]  /*21b30*/  UIMAD UR5, UR8, UR5, UR9 ;  /* 0x00000005080572a4 */ /* 0x000fe2000f8e0209 */
[----:B------:R-:W-:Y:S01]  /*21b40*/  ISETP.GE.OR P0, PT, R0, UR20, P0 ;  /* 0x0000001400007c0c */ /* 0x000fe20008706670 */
[----:B------:R-:W-:Y:S01]  /*21b50*/  IMAD.WIDE.U32 R8, R8, UR8, R10 ;  /* 0x0000000808087c25 */ /* 0x000fe2000f8e000a */
[----:B------:R-:W-:-:S03]  /*21b60*/  SHF.R.S32.HI R2, RZ, 0x1f, R0 ;  /* 0x0000001fff027819 */ /* 0x000fc60000011400 */
[----:B------:R-:W-:-:S08]  /*21b70*/  VIADD R11, R9, UR5 ;  /* 0x00000005090b7c36 */ /* 0x000fd00008000000 */
[----:B-1-3--:R-:W-:Y:S05]  /*21b80*/  @P0 BRA `(.L_x_2276) ;  /* 0x0000000000240947 */ /* 0x00afea0003800000 */
        /* <DEDUP_REMOVED lines=8> */
[----:B------:R1:W-:Y:S02]  /*21c10*/  STG.E.128 desc[UR10][R14.64], R196 ;  /* 0x000000c40e007986 */ /* 0x0003e4000c101d0a */
.L_x_2276:
[----:B------:R-:W-:Y:S05]  /*21c20*/  BSYNC B0 ;  /* 0x0000000000007941 */ /* 0x000fea0003800000 */
.L_x_2275:
[----:B------:R-:W-:Y:S05]  /*21c30*/  @P1 EXIT ;  /* 0x000000000000194d */ /* 0x000fea0003800000 */
        /* <DEDUP_REMOVED lines=12> */
.L_x_2277:
        /* <DEDUP_REMOVED lines=16> */
.L_x_5337:


//--------------------- .text._ZN5flash24flash_fwd_splitkv_kernelI23Flash_fwd_kernel_traitsILi32ELi64ELi256ELi4ELb0ELb0EN7cutlass10bfloat16_tE19Flash_kernel_traitsILi32ELi64ELi256ELi4ES3_EELb1ELb0ELb0ELb0ELb1ELb0ELb1ELb0EEEvNS_16Flash_fwd_paramsE --------------------------
	.section	.text._ZN5flash24flash_fwd_splitkv_kernelI23Flash_fwd_kernel_traitsILi32ELi64ELi256ELi4ELb0ELb0EN7cutlass10bfloat16_tE19Flash_kernel_traitsILi32ELi64ELi256ELi4ES3_EELb1ELb0ELb0ELb0ELb1ELb0ELb1ELb0EEEvNS_16Flash_fwd_paramsE,"ax",@progbits
	.align	128
        .global         _ZN5flash24flash_fwd_splitkv_kernelI23Flash_fwd_kernel_traitsILi32ELi64ELi256ELi4ELb0ELb0EN7cutlass10bfloat16_tE19Flash_kernel_traitsILi32ELi64ELi256ELi4ES3_EELb1ELb0ELb0ELb0ELb1ELb0ELb1ELb0EEEvNS_16Flash_fwd_paramsE
        .type           _ZN5flash24flash_fwd_splitkv_kernelI23Flash_fwd_kernel_traitsILi32ELi64ELi256ELi4ELb0ELb0EN7cutlass10bfloat16_tE19Flash_kernel_traitsILi32ELi64ELi256ELi4ES3_EELb1ELb0ELb0ELb0ELb1ELb0ELb1ELb0EEEvNS_16Flash_fwd_paramsE,@function
        .size           _ZN5flash24flash_fwd_splitkv_kernelI23Flash_fwd_kernel_traitsILi32ELi64ELi256ELi4ELb0ELb0EN7cutlass10bfloat16_tE19Flash_kernel_traitsILi32ELi64ELi256ELi4ES3_EELb1ELb0ELb0ELb0ELb1ELb0ELb1ELb0EEEvNS_16Flash_fwd_paramsE,(.L_x_5338 - _ZN5flash24flash_fwd_splitkv_kernelI23Flash_fwd_kernel_traitsILi32ELi64ELi256ELi4ELb0ELb0EN7cutlass10bfloat16_tE19Flash_kernel_traitsILi32ELi64ELi256ELi4ES3_EELb1ELb0ELb0ELb0ELb1ELb0ELb1ELb0EEEvNS_16Flash_fwd_paramsE)
        .other          _ZN5flash24flash_fwd_splitkv_kernelI23Flash_fwd_kernel_traitsILi32ELi64ELi256ELi4ELb0ELb0EN7cutlass10bfloat16_tE19Flash_kernel_traitsILi32ELi64ELi256ELi4ES3_EELb1ELb0ELb0ELb0ELb1ELb0ELb1ELb0EEEvNS_16Flash_fwd_paramsE,@"STO_CUDA_ENTRY STV_DEFAULT"
_ZN5flash24flash_fwd_splitkv_kernelI23Flash_fwd_kernel_traitsILi32ELi64ELi256ELi4ELb0ELb0EN7cutlass10bfloat16_tE19Flash_kernel_traitsILi32ELi64ELi256ELi4ES3_EELb1ELb0ELb0ELb0ELb1ELb0ELb1ELb0EEEvNS_16Flash_fwd_paramsE:
.text._ZN5flash24flash_fwd_splitkv_kernelI23Flash_fwd_kernel_traitsILi32ELi64ELi256ELi4ELb0ELb0EN7cutlass10bfloat16_tE19Flash_kernel_traitsILi32ELi64ELi256ELi4ES3_EELb1ELb0ELb0ELb0ELb1ELb0ELb1ELb0EEEvNS_16Flash_fwd_paramsE:
[----:B------:R-:W-:Y:S08]  /*0000*/  LDC R1, c[0x0][0x28] ;  /* 0x00000a00ff017b82 */ /* 0x000ff00000000800 */
[----:B------:R-:W1:Y:S01]  /*0010*/  LDC R5, c[0x0][0x270] ;  /* 0x00009c00ff057b82 */ /* 0x000e620000000800 */
[----:B------:R-:W2:Y:S01]  /*0020*/  S2R R40, SR_CTAID.Z ;  /* 0x0000000000287919 */ /* 0x000ea20000002700 */
[----:B------:R-:W-:Y:S01]  /*0030*/  MOV R2, RZ ;  /* 0x000000ff00027202 */ /* 0x000fe20000000f00 */
[----:B------:R-:W-:Y:S01]  /*0040*/  ULDC.64 UR12, c[0x0][0x208] ;  /* 0x00008200000c7ab9 */ /* 0x000fe20000000a00 */
[----:B------:R-:W-:-:S04]  /*0050*/  MOV R10, 0xffffffff ;  /* 0xffffffff000a7802 */ /* 0x000fc80000000f00 */
[----:B------:R-:W3:Y:S08]  /*0060*/  LDC.64 R8, c[0x0][0x2f0] ;  /* 0x0000bc00ff087b82 */ /* 0x000ef00000000a00 */
[----:B------:R-:W4:Y:S01]  /*0070*/  LDC.64 R14, c[0x0][0x2f8] ;  /* 0x0000be00ff0e7b82 */ /* 0x000f220000000a00 */
[----:B-1----:R-:W1:Y:S01]  /*0080*/  I2F.U32.RP R6, R5 ;  /* 0x0000000500067306 */ /* 0x002e620000209000 */
[----:B------:R-:W-:-:S07]  /*0090*/  ISETP.NE.U32.AND P2, PT, R5, RZ, PT ;  /* 0x000000ff0500720c */ /* 0x000fce0003f45070 */
[----:B-1----:R-:W1:Y:S02]  /*00a0*/  MUFU.RCP R4, R6 ;  /* 0x0000000600047308 */ /* 0x002e640000001000 */
[----:B-1----:R-:W-:-:S06]  /*00b0*/  VIADD R4, R4, 0xffffffe ;  /* 0x0ffffffe04047836 */ /* 0x002fcc0000000000 */
[----:B------:R-:W1:Y:S02]  /*00c0*/  F2I.FTZ.U32.TRUNC.NTZ R3, R4 ;  /* 0x0000000400037305 */ /* 0x000e64000021f000 */
[----:B-1----:R-:W-:-:S04]  /*00d0*/  IMAD.MOV R0, RZ, RZ, -R3 ;  /* 0x000000ffff007224 */ /* 0x002fc800078e0a03 */
[----:B------:R-:W-:-:S04]  /*00e0*/  IMAD R7, R0, R5, RZ ;  /* 0x0000000500077224 */ /* 0x000fc800078e02ff */
        /* <DEDUP_REMOVED lines=17> */
[----:B------:R-:W-:-:S05]  /*0200*/  @!P2 LOP3.LUT R247, RZ, R5, RZ, 0x33, !PT ;  /* 0x00000005fff7a212 */ /* 0x000fca00078e33ff */
[----:B---3--:R-:W-:Y:S02]  /*0210*/  IMAD.WIDE R18, R247, 0x4, R8 ;  /* 0x00000004f7127825 */ /* 0x008fe400078e0208 */
[----:B------:R-:W3:Y:S03]  /*0220*/  @P0 LDC.64 R8, c[0x0][0x300] ;  /* 0x0000c000ff080b82 */ /* 0x000ee60000000a00 */
[----:B------:R-:W4:Y:S04]  /*0230*/  @P1 LDG.E R10, desc[UR12][R18.64] ;  /* 0x0000000c120a1981 */ /* 0x000f28000c1e1900 */
[----:B------:R-:W4:Y:S01]  /*0240*/  @P1 LDG.E R7, desc[UR12][R18.64+0x4] ;  /* 0x0000040c12071981 */ /* 0x000f22000c1e1900 */
[----:B--2---:R-:W-:Y:S01]  /*0250*/  ISETP.NE.AND P3, PT, R0, RZ, PT ;  /* 0x000000ff0000720c */ /* 0x004fe20003f65270 */
[----:B------:R-:W-:Y:S01]  /*0260*/  IMAD.MOV.U32 R12, RZ, RZ, RZ ;  /* 0x000000ffff0c7224 */ /* 0x000fe200078e00ff */
[----:B-1----:R-:W-:-:S02]  /*0270*/  ISETP.EQ.U32.AND P2, PT, R2, RZ, PT ;  /* 0x000000ff0200720c */ /* 0x002fc40003f42070 */
[----:B------:R-:W-:Y:S02]  /*0280*/  MOV R13, 0xffffffff ;  /* 0xffffffff000d7802 */ /* 0x000fe40000000f00 */
[----:B------:R-:W-:Y:S01]  /*0290*/  ISETP.EQ.OR.EX P2, PT, R3, RZ, !P3, P2 ;  /* 0x000000ff0300720c */ /* 0x000fe20005f42720 */
[----:B---3--:R-:W-:-:S04]  /*02a0*/  @P0 IMAD.WIDE R16, R247, 0x4, R8 ;  /* 0x00000004f7100825 */ /* 0x008fc800078e0208 */
[C---:B----4-:R-:W-:Y:S01]  /*02b0*/  IMAD.WIDE R8, R247.reuse, 0x4, R14 ;  /* 0x00000004f7087825 */ /* 0x050fe200078e020e */
[----:B------:R1:W5:Y:S07]  /*02c0*/  @P0 LDG.E R12, desc[UR12][R16.64] ;  /* 0x0000000c100c0981 */ /* 0x00036e000c1e1900 */
[----:B------:R1:W5:Y:S01]  /*02d0*/  @!P2 LDG.E R13, desc[UR12][R8.64] ;  /* 0x0000000c080da981 */ /* 0x000362000c1e1900 */
[----:B------:R-:W-:Y:S02]  /*02e0*/  ISETP.NE.U32.AND P0, PT, R2, RZ, PT ;  /* 0x000000ff0200720c */ /* 0x000fe40003f05070 */
[----:B------:R-:W-:Y:S01]  /*02f0*/  IADD3 R0, -R247, RZ, RZ ;  /* 0x000000fff7007210 */ /* 0x000fe20007ffe1ff */
[----:B------:R-:W2:Y:S01]  /*0300*/  S2R R51, SR_CTAID.X ;  /* 0x0000000000337919 */ /* 0x000ea20000002500 */
[----:B------:R-:W-:Y:S01]  /*0310*/  ISETP.NE.AND.EX P0, PT, R3, RZ, PT, P0 ;  /* 0x000000ff0300720c */ /* 0x000fe20003f05300 */
[----:B------:R-:W3:Y:S02]  /*0320*/  S2R R4, SR_CTAID.Y ;  /* 0x0000000000047919 */ /* 0x000ee40000002600 */
[----:B------:R-:W-:Y:S01]  /*0330*/  IMAD R40, R5, R0, R40 ;  /* 0x0000000005287224 */ /* 0x000fe200078e0228 */
[----:B------:R-:W4:Y:S01]  /*0340*/  S2R R44, SR_TID.X ;  /* 0x00000000002c7919 */ /* 0x000f220000002100 */
[----:B------:R-:W-:-:S06]  /*0350*/  @P1 IMAD.IADD R38, R7, 0x1, -R10 ;  /* 0x0000000107261824 */ /* 0x000fcc00078e0a0a */
[----:B------:R-:W1:Y:S02]  /*0360*/  @!P1 LDC R38, c[0x0][0x2c4] ;  /* 0x0000b100ff269b82 */ /* 0x000e640000000800 */
[----:B--234-:R-:W-:Y:S05]  /*0370*/  @!P0 BRA `(.L_x_2278) ;  /* 0x0000000000108947 */ /* 0x01cfea0003800000 */
[----:B------:R-:W2:Y:S02]  /*0380*/  @P3 LDG.E R0, desc[UR12][R8.64+0x4] ;  /* 0x0000040c08003981 */ /* 0x000ea4000c1e1900 */
[----:B--2--5:R-:W-:-:S06]  /*0390*/  @P3 IADD3 R7, R0, -R13, RZ ;  /* 0x8000000d00073210 */ /* 0x024fcc0007ffe0ff */
[----:B------:R3:W5:Y:S01]  /*03a0*/  @!P3 LDG.E R7, desc[UR12][R8.64] ;  /* 0x0000000c0807b981 */ /* 0x000762000c1e1900 */
[----:B------:R-:W-:Y:S05]  /*03b0*/  BRA `(.L_x_2279) ;  /* 0x0000000000047947 */ /* 0x000fea0003800000 */
.L_x_2278:
[----:B------:R-:W2:Y:S02]  /*03c0*/  LDC R7, c[0x0][0x2c8] ;  /* 0x0000b200ff077b82 */ /* 0x000ea40000000800 */
.L_x_2279:
[----:B------:R-:W4:Y:S02]  /*03d0*/  LDC.64 R2, c[0x0][0x308] ;  /* 0x0000c200ff027b82 */ /* 0x000f240000000a00 */
[----:B----4-:R-:W-:-:S04]  /*03e0*/  ISETP.NE.U32.AND P3, PT, R2, RZ, PT ;  /* 0x000000ff0200720c */ /* 0x010fc80003f65070 */
[----:B------:R-:W-:-:S13]  /*03f0*/  ISETP.NE.AND.EX P3, PT, R3, RZ, PT, P3 ;  /* 0x000000ff0300720c */ /* 0x000fda0003f65330 */
[----:B------:R-:W4:Y:S02]  /*0400*/  @P3 LDC.64 R2, c[0x0][0x308] ;  /* 0x0000c200ff023b82 */ /* 0x000f240000000a00 */
[----:B----4-:R-:W-:-:S05]  /*0410*/  @P3 IMAD.WIDE R2, R247, 0x4, R2 ;  /* 0x00000004f7023825 */ /* 0x010fca00078e0202 */
[----:B------:R4:W5:Y:S01]  /*0420*/  @P3 LDG.E R39, desc[UR12][R2.64] ;  /* 0x0000000c02273981 */ /* 0x000962000c1e1900 */
[----:B------:R-:W-:-:S05]  /*0430*/  IMAD.SHL.U32 R53, R51, 0x40, RZ ;  /* 0x0000004033357824 */ /* 0x000fca00078e00ff */
[----:B-1----:R-:W-:-:S13]  /*0440*/  ISETP.GT.AND P0, PT, R38, R53, PT ;  /* 0x000000352600720c */ /* 0x002fda0003f04270 */
[----:B------:R-:W-:Y:S05]  /*0450*/  @!P0 EXIT ;  /* 0x000000000000894d */ /* 0x000fea0003800000 */
[----:B---3--:R-:W1:Y:S01]  /*0460*/  LDC R8, c[0x0][0x10] ;  /* 0x00000400ff087b82 */ /* 0x008e620000000800 */
[----:B-----5:R-:W-:-:S07]  /*0470*/  @P3 IMAD.IADD R39, R39, 0x1, -R12 ;  /* 0x0000000127273824 */ /* 0x020fce00078e0a0c */
[----:B------:R-:W3:Y:S08]  /*0480*/  LDC R0, c[0x0][0x2c8] ;  /* 0x0000b200ff007b82 */ /* 0x000ef00000000800 */
[----:B------:R-:W2:Y:S01]  /*0490*/  @!P3 LDC R6, c[0x0][0x2cc] ;  /* 0x0000b300ff06bb82 */ /* 0x000ea20000000800 */
[----:B-1----:R-:W-:-:S04]  /*04a0*/  IABS R11, R8 ;  /* 0x00000008000b7213 */ /* 0x002fc80000000000 */
[----:B----4-:R-:W1:Y:S01]  /*04b0*/  I2F.RP R2, R11 ;  /* 0x0000000b00027306 */ /* 0x010e620000209400 */
[----:B---3--:R-:W-:-:S05]  /*04c0*/  VIADD R0, R0, 0xff ;  /* 0x000000ff00007836 */ /* 0x008fca0000000000 */
[----:B------:R-:W-:-:S04]  /*04d0*/  SHF.R.S32.HI R15, RZ, 0x1f, R0 ;  /* 0x0000001fff0f7819 */ /* 0x000fc80000011400 */
[----:B------:R-:W-:Y:S01]  /*04e0*/  LEA.HI R15, R15, R0, RZ, 0x8 ;  /* 0x000000000f0f7211 */ /* 0x000fe200078f40ff */
[----:B-1----:R-:W1:Y:S03]  /*04f0*/  MUFU.RCP R16, R2 ;  /* 0x0000000200107308 */ /* 0x002e660000001000 */
[----:B------:R-:W-:-:S05]  /*0500*/  LEA.HI.SX32 R15, R15, R8, 0x18 ;  /* 0x000000080f0f7211 */ /* 0x000fca00078fc2ff */
[----:B------:R-:W-:Y:S02]  /*0510*/  VIADD R15, R15, 0xffffffff ;  /* 0xffffffff0f0f7836 */ /* 0x000fe40000000000 */
[----:B-1----:R-:W-:-:S03]  /*0520*/  VIADD R16, R16, 0xffffffe ;  /* 0x0ffffffe10107836 */ /* 0x002fc60000000000 */
[----:B------:R-:W-:Y:S02]  /*0530*/  IABS R2, R15 ;  /* 0x0000000f00027213 */ /* 0x000fe40000000000 */
[-C--:B------:R-:W-:Y:S01]  /*0540*/  LOP3.LUT R15, R15, R8.reuse, RZ, 0x3c, !PT ;  /* 0x000000080f0f7212 */ /* 0x080fe200078e3cff */
[----:B------:R-:W1:Y:S03]  /*0550*/  F2I.FTZ.U32.TRUNC.NTZ R17, R16 ;  /* 0x0000001000117305 */ /* 0x000e66000021f000 */
[----:B------:R-:W-:Y:S01]  /*0560*/  ISETP.GE.AND P0, PT, R15, RZ, PT ;  /* 0x000000ff0f00720c */ /* 0x000fe20003f06270 */
[----:B-1----:R-:W-:Y:S02]  /*0570*/  IMAD.MOV R0, RZ, RZ, -R17 ;  /* 0x000000ffff007224 */ /* 0x002fe400078e0a11 */
[----:B------:R-:W-:Y:S02]  /*0580*/  IMAD.MOV.U32 R16, RZ, RZ, RZ ;  /* 0x000000ffff107224 */ /* 0x000fe400078e00ff */
[----:B------:R-:W-:Y:S01]  /*0590*/  IMAD R3, R0, R11, RZ ;  /* 0x0000000b00037224 */ /* 0x000fe200078e02ff */
[----:B------:R-:W-:-:S03]  /*05a0*/  IABS R0, R8 ;  /* 0x0000000800007213 */ /* 0x000fc60000000000 */
[----:B------:R-:W-:-:S04]  /*05b0*/  IMAD.HI.U32 R3, R17, R3, R16 ;  /* 0x0000000311037227 */ /* 0x000fc800078e0010 */
[----:B------:R-:W-:Y:S02]  /*05c0*/  IMAD.MOV R0, RZ, RZ, -R0 ;  /* 0x000000ffff007224 */ /* 0x000fe400078e0a00 */
[----:B------:R-:W-:-:S04]  /*05d0*/  IMAD.HI.U32 R9, R3, R2, RZ ;  /* 0x0000000203097227 */ /* 0x000fc800078e00ff */
[----:B------:R-:W-:Y:S02]  /*05e0*/  IMAD R14, R9, R0, R2 ;  /* 0x00000000090e7224 */ /* 0x000fe400078e0202 */
[----:B------:R-:W1:Y:S03]  /*05f0*/  @!P3 LDC.64 R2, c[0x0][0x318] ;  /* 0x0000c600ff02bb82 */ /* 0x000e660000000a00 */
[----:B------:R-:W-:-:S05]  /*0600*/  ISETP.GT.U32.AND P1, PT, R11, R14, PT ;  /* 0x0000000e0b00720c */ /* 0x000fca0003f24070 */
[----:B------:R-:W3:Y:S08]  /*0610*/  LDC R0, c[0x0][0x398] ;  /* 0x0000e600ff007b82 */ /* 0x000ef00000000800 */
[----:B------:R-:W-:Y:S02]  /*0620*/  @!P1 IMAD.IADD R14, R14, 0x1, -R11 ;  /* 0x000000010e0e9824 */ /* 0x000fe400078e0a0b */
[----:B------:R-:W-:Y:S01]  /*0630*/  @!P1 VIADD R9, R9, 0x1 ;  /* 0x0000000109099836 */ /* 0x000fe20000000000 */
[----:B------:R-:W-:-:S02]  /*0640*/  ISETP.NE.AND P1, PT, R8, RZ, PT ;  /* 0x000000ff0800720c */ /* 0x000fc40003f25270 */
[----:B------:R-:W-:Y:S02]  /*0650*/  ISETP.GE.U32.AND P4, PT, R14, R11, PT ;  /* 0x0000000b0e00720c */ /* 0x000fe40003f86070 */
[----:B-1----:R-:W-:-:S04]  /*0660*/  @!P3 ISETP.NE.U32.AND P2, PT, R2, RZ, PT ;  /* 0x000000ff0200b20c */ /* 0x002fc80003f45070 */
[----:B------:R-:W-:Y:S02]  /*0670*/  @!P3 ISETP.NE.AND.EX P2, PT, R3, RZ, PT, P2 ;  /* 0x000000ff0300b20c */ /* 0x000fe40003f45320 */
[----:B------:R-:W-:Y:S02]  /*0680*/  IADD3 R3, -R38, 0x13f, R53 ;  /* 0x0000013f26037810 */ /* 0x000fe40007ffe135 */
[----:B--2---:R-:W-:-:S03]  /*0690*/  @!P3 SEL R6, R6, RZ, P2 ;  /* 0x000000ff0606b207 */ /* 0x004fc60001000000 */
[----:B------:R-:W-:Y:S01]  /*06a0*/  @P4 VIADD R9, R9, 0x1 ;  /* 0x0000000109094836 */ /* 0x000fe20000000000 */
[----:B------:R-:W-:-:S03]  /*06b0*/  @!P3 IADD3 R39, R6, R7, -R12 ;  /* 0x000000070627b210 */ /* 0x000fc60007ffe80c */
[----:B------:R-:W-:Y:S01]  /*06c0*/  @!P0 IMAD.MOV R9, RZ, RZ, -R9 ;  /* 0x000000ffff098224 */ /* 0x000fe200078e0a09 */
[----:B------:R-:W-:Y:S01]  /*06d0*/  @!P1 LOP3.LUT R9, RZ, R8, RZ, 0x33, !PT ;  /* 0x00000008ff099212 */ /* 0x000fe200078e33ff */
[----:B------:R-:W-:Y:S01]  /*06e0*/  VIADD R7, R39, 0xff ;  /* 0x000000ff27077836 */ /* 0x000fe20000000000 */
[----:B---3--:R-:W-:-:S03]  /*06f0*/  IADD3 R3, R3, R0, R39 ;  /* 0x0000000003037210 */ /* 0x008fc60007ffe027 */
[----:B------:R-:W-:Y:S01]  /*0700*/  IMAD R238, R9, R4, RZ ;  /* 0x0000000409ee7224 */ /* 0x000fe200078e02ff */
[----:B------:R-:W-:Y:S02]  /*0710*/  SHF.R.S32.HI R6, RZ, 0x1f, R7 ;  /* 0x0000001fff067819 */ /* 0x000fe40000011407 */
[----:B------:R-:W-:Y:S02]  /*0720*/  SHF.R.S32.HI R2, RZ, 0x1f, R3 ;  /* 0x0000001fff027819 */ /* 0x000fe40000011403 */
[----:B------:R-:W-:Y:S02]  /*0730*/  LEA.HI R6, R6, R7, RZ, 0x8 ;  /* 0x0000000706067211 */ /* 0x000fe400078f40ff */
[----:B------:R-:W-:Y:S02]  /*0740*/  LEA.HI R2, R2, R3, RZ, 0x8 ;  /* 0x0000000302027211 */ /* 0x000fe400078f40ff */
[----:B------:R-:W-:Y:S02]  /*0750*/  SHF.R.S32.HI R6, RZ, 0x8, R6 ;  /* 0x00000008ff067819 */ /* 0x000fe40000011406 */
[----:B------:R-:W-:-:S02]  /*0760*/  SHF.R.S32.HI R2, RZ, 0x8, R2 ;  /* 0x00000008ff027819 */ /* 0x000fc40000011402 */
[----:B------:R-:W-:-:S04]  /*0770*/  VIADDMNMX R49, R238, R9, R6, PT ;  /* 0x00000009ee317246 */ /* 0x000fc80003800106 */
[----:B------:R-:W-:-:S04]  /*0780*/  VIMNMX R49, R49, R2, PT ;  /* 0x0000000231317248 */ /* 0x000fc80003fe0100 */
[----:B------:R-:W-:-:S13]  /*0790*/  ISETP.GE.AND P0, PT, R238, R49, PT ;  /* 0x00000031ee00720c */ /* 0x000fda0003f06270 */
[----:B------:R-:W-:Y:S05]  /*07a0*/  @!P0 BRA `(.L_x_2280) ;  /* 0x0000000000d08947 */ /* 0x000fea0003800000 */
[----:B------:R-:W1:Y:S01]  /*07b0*/  LDC.64 R2, c[0x0][0x2c0] ;  /* 0x0000b000ff027b82 */ /* 0x000e620000000a00 */
[----:B------:R-:W-:Y:S01]  /*07c0*/  SHF.R.S32.HI R7, RZ, 0x1f, R44 ;  /* 0x0000001fff077819 */ /* 0x000fe2000001142c */
[----:B------:R-:W-:Y:S01]  /*07d0*/  ULDC UR4, c[0x0][0x2dc] ;  /* 0x0000b70000047ab9 */ /* 0x000fe20000000800 */
[----:B------:R-:W-:Y:S01]  /*07e0*/  IMAD.IADD R38, R38, 0x1, -R53 ;  /* 0x0000000126267824 */ /* 0x000fe200078e0a35 */
[----:B------:R-:W-:Y:S02]  /*07f0*/  LOP3.LUT P6, RZ, R44, 0x7, RZ, 0xc0, !PT ;  /* 0x000000072cff7812 */ /* 0x000fe400078cc0ff */
[----:B------:R-:W-:-:S04]  /*0800*/  LEA.HI R0, R7, R44, RZ, 0x3 ;  /* 0x0000002c07007211 */ /* 0x000fc800078f18ff */
[----:B------:R-:W-:-:S05]  /*0810*/  LOP3.LUT R7, R0, 0x3ffffff8, RZ, 0xc0, !PT ;  /* 0x3ffffff800077812 */ /* 0x000fca00078ec0ff */
[----:B------:R-:W-:Y:S02]  /*0820*/  IMAD.IADD R7, R44, 0x1, -R7 ;  /* 0x000000012c077824 */ /* 0x000fe400078e0a07 */
[----:B-1----:R-:W-:Y:S02]  /*0830*/  IMAD R2, R4, R2, R247 ;  /* 0x0000000204027224 */ /* 0x002fe400078e02f7 */
[----:B------:R-:W-:Y:S02]  /*0840*/  IMAD.SHL.U32 R4, R7, 0x4, RZ ;  /* 0x0000000407047824 */ /* 0x000fe400078e00ff */
[----:B------:R-:W-:-:S03]  /*0850*/  IMAD R2, R2, R5, R40 ;  /* 0x0000000502027224 */ /* 0x000fc600078e0228 */
[----:B------:R-:W-:Y:S01]  /*0860*/  SHF.R.S32.HI R5, RZ, 0x1f, R4 ;  /* 0x0000001fff057819 */ /* 0x000fe20000011404 */
[----:B------:R-:W-:Y:S01]  /*0870*/  IMAD R2, R2, R3, R53 ;  /* 0x0000000302027224 */ /* 0x000fe200078e0235 */
[----:B------:R-:W-:-:S03]  /*0880*/  SHF.R.S32.HI R3, RZ, 0x3, R0 ;  /* 0x00000003ff037819 */ /* 0x000fc60000011400 */
[----:B------:R-:W-:Y:S01]  /*0890*/  IMAD R0, R2, UR4, RZ ;  /* 0x0000000402007c24 */ /* 0x000fe2000f8e02ff */
[----:B------:R-:W-:Y:S01]  /*08a0*/  ULDC.64 UR4, c[0x0][0x288] ;  /* 0x0000a20000047ab9 */ /* 0x000fe20000000a00 */
[C---:B------:R-:W-:Y:S01]  /*08b0*/  IMAD.WIDE R4, R3.reuse, 0x20, R4 ;  /* 0x0000002003047825 */ /* 0x040fe200078e0204 */
[----:B------:R-:W-:-:S03]  /*08c0*/  ISETP.GE.OR P5, PT, R3, R38, P6 ;  /* 0x000000260300720c */ /* 0x000fc600037a6670 */
[C---:B------:R-:W-:Y:S01]  /*08d0*/  VIADD R7, R3.reuse, 0x10 ;  /* 0x0000001003077836 */ /* 0x040fe20000000000 */
[----:B------:R-:W-:Y:S01]  /*08e0*/  IADD3 R4, P0, R0, R4, RZ ;  /* 0x0000000400047210 */ /* 0x000fe20007f1e0ff */
[----:B------:R-:W-:-:S03]  /*08f0*/  VIADD R9, R3, 0x20 ;  /* 0x0000002003097836 */ /* 0x000fc60000000000 */
[----:B------:R-:W-:Y:S02]  /*0900*/  LEA.HI.X.SX32 R5, R0, R5, 0x1, P0 ;  /* 0x0000000500057211 */ /* 0x000fe400000f0eff */
[-C--:B------:R-:W-:Y:S02]  /*0910*/  ISETP.GE.AND P0, PT, R3, R38.reuse, PT ;  /* 0x000000260300720c */ /* 0x080fe40003f06270 */
[CC--:B------:R-:W-:Y:S02]  /*0920*/  ISETP.GE.AND P1, PT, R7.reuse, R38.reuse, PT ;  /* 0x000000260700720c */ /* 0x0c0fe40003f26270 */
[C---:B------:R-:W-:Y:S02]  /*0930*/  LEA R6, P2, R4.reuse, UR4, 0x2 ;  /* 0x0000000404067c11 */ /* 0x040fe4000f8410ff */
[-C--:B------:R-:W-:Y:S02]  /*0940*/  ISETP.GE.OR P4, PT, R7, R38.reuse, P6 ;  /* 0x000000260700720c */ /* 0x080fe40003786670 */
[----:B------:R-:W-:Y:S01]  /*0950*/  LEA.HI.X R7, R4, UR5, R5, 0x2, P2 ;  /* 0x0000000504077c11 */ /* 0x000fe200090f1405 */
[----:B------:R-:W-:Y:S01]  /*0960*/  VIADD R5, R3, 0x30 ;  /* 0x0000003003057836 */ /* 0x000fe20000000000 */
[----:B------:R-:W-:Y:S01]  /*0970*/  ISETP.GE.OR P3, PT, R9, R38, P6 ;  /* 0x000000260900720c */ /* 0x000fe20003766670 */
[----:B------:R-:W-:Y:S01]  /*0980*/  ULDC.64 UR4, c[0x0][0x2b8] ;  /* 0x0000ae0000047ab9 */ /* 0x000fe20000000a00 */
[----:B------:R-:W-:Y:S01]  /*0990*/  SHF.R.S32.HI R0, RZ, 0x1f, R2 ;  /* 0x0000001fff007819 */ /* 0x000fe20000011402 */
[----:B------:R1:W-:Y:S01]  /*09a0*/  @!P0 STG.E.128 desc[UR12][R6.64], RZ ;  /* 0x000000ff06008986 */ /* 0x0003e2000c101d0c */
[----:B------:R-:W-:-:S02]  /*09b0*/  IADD3 R2, P0, R2, R3, RZ ;  /* 0x0000000302027210 */ /* 0x000fc40007f1e0ff */
[-C--:B------:R-:W-:Y:S01]  /*09c0*/  ISETP.GE.AND P2, PT, R9, R38.reuse, PT ;  /* 0x000000260900720c */ /* 0x080fe20003f46270 */
[----:B------:R1:W-:Y:S01]  /*09d0*/  @!P1 STG.E.128 desc[UR12][R6.64+0x800], RZ ;  /* 0x000800ff06009986 */ /* 0x0003e2000c101d0c */
[CC--:B------:R-:W-:Y:S02]  /*09e0*/  ISETP.GE.AND P1, PT, R5.reuse, R38.reuse, PT ;  /* 0x000000260500720c */ /* 0x0c0fe40003f26270 */
[----:B------:R-:W-:Y:S02]  /*09f0*/  ISETP.GE.OR P6, PT, R5, R38, P6 ;  /* 0x000000260500720c */ /* 0x000fe400037c6670 */
[----:B------:R-:W-:Y:S01]  /*0a00*/  LEA.HI.X.SX32 R3, R3, R0, 0x1, P0 ;  /* 0x0000000003037211 */ /* 0x000fe200000f0eff */
[----:B------:R-:W-:Y:S01]  /*0a10*/  @!P3 IMAD.MOV.U32 R0, RZ, RZ, -0x800000 ;  /* 0xff800000ff00b424 */ /* 0x000fe200078e00ff */
[----:B------:R-:W-:-:S04]  /*0a20*/  LEA R8, P0, R2, UR4, 0x2 ;  /* 0x0000000402087c11 */ /* 0x000fc8000f8010ff */
[----:B------:R-:W-:Y:S01]  /*0a30*/  LEA.HI.X R9, R2, UR5, R3, 0x2, P0 ;  /* 0x0000000502097c11 */ /* 0x000fe200080f1403 */
[----:B------:R-:W-:Y:S01]  /*0a40*/  @!P5 IMAD.MOV.U32 R3, RZ, RZ, -0x800000 ;  /* 0xff800000ff03d424 */ /* 0x000fe200078e00ff */
[----:B------:R1:W-:Y:S01]  /*0a50*/  @!P2 STG.E.128 desc[UR12][R6.64+0x1000], RZ ;  /* 0x001000ff0600a986 */ /* 0x0003e2000c101d0c */
[----:B------:R-:W-:-:S03]  /*0a60*/  @!P4 IMAD.MOV.U32 R2, RZ, RZ, -0x800000 ;  /* 0xff800000ff02c424 */ /* 0x000fc600078e00ff */
[----:B------:R1:W-:Y:S04]  /*0a70*/  @!P1 STG.E.128 desc[UR12][R6.64+0x1800], RZ ;  /* 0x001800ff06009986 */ /* 0x0003e8000c101d0c */
[----:B------:R1:W-:Y:S04]  /*0a80*/  @!P4 STG.E desc[UR12][R8.64+0x40], R2 ;  /* 0x000040020800c986 */ /* 0x0003e8000c10190c */
[----:B------:R1:W-:Y:S04]  /*0a90*/  @!P3 STG.E desc[UR12][R8.64+0x80], R0 ;  /* 0x000080000800b986 */ /* 0x0003e8000c10190c */
[----:B------:R1:W-:Y:S01]  /*0aa0*/  @!P5 STG.E desc[UR12][R8.64], R3 ;  /* 0x000000030800d986 */ /* 0x0003e2000c10190c */
[----:B------:R-:W-:Y:S05]  /*0ab0*/  @P6 EXIT ;  /* 0x000000000000694d */ /* 0x000fea0003800000 */
[----:B-1----:R-:W-:-:S05]  /*0ac0*/  MOV R3, 0xff800000 ;  /* 0xff80000000037802 */ /* 0x002fca0000000f00 */
[----:B------:R-:W-:Y:S01]  /*0ad0*/  STG.E desc[UR12][R8.64+0xc0], R3 ;  /* 0x0000c00308007986 */ /* 0x000fe2000c10190c */
[----:B------:R-:W-:Y:S05]  /*0ae0*/  EXIT ;  /* 0x000000000000794d */ /* 0x000fea0003800000 */
.L_x_2280:
        /* <DEDUP_REMOVED lines=24> */
.L_x_2281:
[----:B------:R-:W-:Y:S05]  /*0c70*/  @!P6 BRA `(.L_x_2282) ;  /* 0x000000040038e947 */ /* 0x000fea0003800000 */
[----:B------:R-:W2:Y:S01]  /*0c80*/  LDC R8, c[0x0][0x380] ;  /* 0x0000e000ff087b82 */ /* 0x000ea20000000800 */
[----:B------:R-:W-:Y:S01]  /*0c90*/  LEA R9, R49, 0xffffff00, 0x8 ;  /* 0xffffff0031097811 */ /* 0x000fe200078e40ff */
[----:B------:R-:W-:-:S03]  /*0ca0*/  ULDC.64 UR4, c[0x0][0x230] ;  /* 0x00008c0000047ab9 */ /* 0x000fc60000000a00 */
[----:B-1----:R-:W-:Y:S02]  /*0cb0*/  IABS R2, R9 ;  /* 0x0000000900027213 */ /* 0x002fe40000000000 */
[----:B------:R-:W-:Y:S01]  /*0cc0*/  MOV R12, RZ ;  /* 0x000000ff000c7202 */ /* 0x000fe20000000f00 */
[----:B------:R-:W1:Y:S01]  /*0cd0*/  LDC.64 R56, c[0x0][0x248] ;  /* 0x00009200ff387b82 */ /* 0x000e620000000a00 */
        /* <DEDUP_REMOVED lines=8> */
[----:B------:R-:W-:Y:S02]  /*0d60*/  IMAD.HI.U32 R3, R7, R3, R6 ;  /* 0x0000000307037227 */ /* 0x000fe400078e0006 */
[----:B------:R-:W2:Y:S04]  /*0d70*/  LDC R7, c[0x0][0x278] ;  /* 0x00009e00ff077b82 */ /* 0x000ea80000000800 */
[----:B-----5:R-:W-:-:S04]  /*0d80*/  IMAD.HI.U32 R11, R3, R2, RZ ;  /* 0x00000002030b7227 */ /* 0x020fc800078e00ff */
        /* <DEDUP_REMOVED lines=13> */
[----:B------:R-:W3:Y:S01]  /*0e60*/  LDG.E R4, desc[UR12][R14.64] ;  /* 0x0000000c0e047981 */ /* 0x000ee2000c1e1900 */
[----:B--2---:R-:W-:-:S04]  /*0e70*/  IABS R2, R7 ;  /* 0x0000000700027213 */ /* 0x004fc80000000000 */
[----:B------:R-:W2:Y:S08]  /*0e80*/  I2F.RP R6, R2 ;  /* 0x0000000200067306 */ /* 0x000eb00000209400 */
[----:B--2---:R-:W2:Y:S02]  /*0e90*/  MUFU.RCP R13, R6 ;  /* 0x00000006000d7308 */ /* 0x004ea40000001000 */
[----:B--2---:R-:W-:Y:S01]  /*0ea0*/  IADD3 R13, R13, 0xffffffe, RZ ;  /* 0x0ffffffe0d0d7810 */ /* 0x004fe20007ffe0ff */
[----:B------:R-:W-:-:S04]  /*0eb0*/  IMAD.MOV R6, RZ, RZ, -R11 ;  /* 0x000000ffff067224 */ /* 0x000fc800078e0a0b */
[----:B------:R-:W-:Y:S01]  /*0ec0*/  IMAD R9, R8, R6, R9 ;  /* 0x0000000608097224 */ /* 0x000fe200078e0209 */
[----:B------:R-:W2:Y:S04]  /*0ed0*/  F2I.FTZ.U32.TRUNC.NTZ R13, R13 ;  /* 0x0000000d000d7305 */ /* 0x000ea8000021f000 */
[----:B------:R-:W-:Y:S01]  /*0ee0*/  SHF.R.S32.HI R23, RZ, 0x1f, R9 ;  /* 0x0000001fff177819 */ /* 0x000fe20000011409 */
[----:B--2---:R-:W-:-:S04]  /*0ef0*/  IMAD.MOV R3, RZ, RZ, -R13 ;  /* 0x000000ffff037224 */ /* 0x004fc800078e0a0d */
        /* <DEDUP_REMOVED lines=14> */
[----:B------:R-:W2:Y:S05]  /*0fe0*/  LDC.64 R2, c[0x0][0x238] ;  /* 0x00008e00ff027b82 */ /* 0x000eaa0000000a00 */
[----:B------:R-:W-:-:S06]  /*0ff0*/  @P2 IADD3 R24, R24, 0x1, RZ ;  /* 0x0000000118182810 */ /* 0x000fcc0007ffe0ff */
[----:B------:R-:W-:Y:S01]  /*1000*/  @!P0 IMAD.MOV R24, RZ, RZ, -R24 ;  /* 0x000000ffff188224 */ /* 0x000fe200078e0a18 */
        /* <DEDUP_REMOVED lines=9> */
[----:B------:R-:W-:Y:S01]  /*10a0*/  IMAD R7, R25, UR4, RZ ;  /* 0x0000000419077c24 */ /* 0x000fe2000f8e02ff */
[----:B------:R-:W-:Y:S01]  /*10b0*/  IADD3 R13, R13, R6, RZ ;  /* 0x000000060d0d7210 */ /* 0x000fe20007ffe0ff */
[----:B-1----:R-:W-:-:S02]  /*10c0*/  IMAD R6, R23, R56, RZ ;  /* 0x0000003817067224 */ /* 0x002fc400078e02ff */
[----:B------:R-:W-:-:S04]  /*10d0*/  IMAD.WIDE.U32 R26, R4, R2, RZ ;  /* 0x00000002041a7225 */ /* 0x000fc800078e00ff */
[----:B------:R-:W-:Y:S01]  /*10e0*/  IMAD R6, R9, R57, R6 ;  /* 0x0000003909067224 */ /* 0x000fe200078e0206 */
[----:B------:R-:W-:Y:S01]  /*10f0*/  IADD3 R8, R27, R3, RZ ;  /* 0x000000031b087210 */ /* 0x000fe20007ffe0ff */
[----:B------:R-:W-:-:S04]  /*1100*/  IMAD.WIDE.U32 R12, R9, R56, R12 ;  /* 0x00000038090c7225 */ /* 0x000fc800078e000c */
[----:B------:R-:W-:Y:S02]  /*1110*/  IMAD.IADD R13, R13, 0x1, R6 ;  /* 0x000000010d0d7824 */ /* 0x000fe400078e0206 */
[C---:B------:R-:W-:Y:S02]  /*1120*/  IMAD R7, R24.reuse, UR5, R7 ;  /* 0x0000000518077c24 */ /* 0x040fe4000f8e0207 */
[----:B------:R-:W-:-:S05]  /*1130*/  IMAD.WIDE.U32 R36, R24, UR4, R12 ;  /* 0x0000000418247c25 */ /* 0x000fca000f8e000c */
[----:B------:R-:W-:Y:S01]  /*1140*/  IADD3 R3, R37, R7, RZ ;  /* 0x0000000725037210 */ /* 0x000fe20007ffe0ff */
[----:B------:R-:W-:Y:S06]  /*1150*/  BRA `(.L_x_2283) ;  /* 0x0000000400347947 */ /* 0x000fec0003800000 */
.L_x_2282:
        /* <DEDUP_REMOVED lines=49> */
.L_x_2284:
[----:B------:R-:W-:Y:S01]  /*1470*/  @!P0 LOP3.LUT R24, RZ, R15, RZ, 0x33, !PT ;  /* 0x0000000fff188212 */ /* 0x000fe200078e33ff */
[----:B------:R-:W-:Y:S01]  /*1480*/  IMAD R6, R23, R56, RZ ;  /* 0x0000003817067224 */ /* 0x000fe200078e02ff */
[----:B------:R-:W-:Y:S02]  /*1490*/  MOV R14, R8 ;  /* 0x00000008000e7202 */ /* 0x000fe40000000f00 */
[----:B------:R-:W-:Y:S01]  /*14a0*/  MOV R15, R7 ;  /* 0x00000007000f7202 */ /* 0x000fe20000000f00 */
[----:B------:R-:W-:Y:S01]  /*14b0*/  IMAD R7, R57, R9, R6 ;  /* 0x0000000939077224 */ /* 0x000fe200078e0206 */
[----:B------:R-:W-:Y:S02]  /*14c0*/  SHF.R.S32.HI R25, RZ, 0x1f, R24 ;  /* 0x0000001fff197819 */ /* 0x000fe40000011418 */
        /* <DEDUP_REMOVED lines=22> */
.L_x_2283:
        /* <DEDUP_REMOVED lines=8> */
[-C--:B------:R-:W-:Y:S01]  /*16b0*/  LEA.HI R14, R15, R44.reuse, RZ, 0x3 ;  /* 0x0000002c0f0e7211 */ /* 0x080fe200078f18ff */
[----:B------:R-:W-:Y:S01]  /*16c0*/  IMAD.IADD R17, R39, 0x1, -R2 ;  /* 0x0000000127117824 */ /* 0x000fe200078e0a02 */
[----:B------:R-:W-:Y:S01]  /*16d0*/  SHF.R.S32.HI R20, RZ, 0x2, R11 ;  /* 0x00000002ff147819 */ /* 0x000fe2000001140b */
[----:B------:R-:W-:Y:S01]  /*16e0*/  IMAD.SHL.U32 R71, R44, 0x2, RZ ;  /* 0x000000022c477824 */ /* 0x000fe200078e00ff */
[----:B------:R-:W-:Y:S01]  /*16f0*/  LEA.HI R16, R15, R44, RZ, 0x5 ;  /* 0x0000002c0f107211 */ /* 0x000fe200078f28ff */
[----:B------:R-:W1:Y:S01]  /*1700*/  @P0 LDC.64 R6, c[0x0][0x240] ;  /* 0x00009000ff060b82 */ /* 0x000e620000000a00 */
[C---:B------:R-:W-:Y:S01]  /*1710*/  ISETP.GE.AND P2, PT, R20.reuse, R17, PT ;  /* 0x000000111400720c */ /* 0x040fe20003f46270 */
[C---:B------:R-:W-:Y:S01]  /*1720*/  VIADD R28, R20.reuse, 0x20 ;  /* 0x00000020141c7836 */ /* 0x040fe20000000000 */
[----:B------:R-:W-:Y:S01]  /*1730*/  @!P0 SHF.R.S32.HI R19, RZ, 0x1f, R247 ;  /* 0x0000001fff138819 */ /* 0x000fe200000114f7 */
[C---:B------:R-:W-:Y:S01]  /*1740*/  VIADD R18, R20.reuse, 0x40 ;  /* 0x0000004014127836 */ /* 0x040fe20000000000 */
[----:B------:R-:W-:-:S02]  /*1750*/  ISETP.GE.AND P4, PT, R20, R237, PT ;  /* 0x000000ed1400720c */ /* 0x000fc40003f86270 */
[C---:B------:R-:W-:Y:S01]  /*1760*/  ISETP.GE.AND P5, PT, R28.reuse, R237, PT ;  /* 0x000000ed1c00720c */ /* 0x040fe20003fa6270 */
[----:B------:R-:W2:Y:S01]  /*1770*/  @!P0 LDC.64 R4, c[0x0][0x228] ;  /* 0x00008a00ff048b82 */ /* 0x000ea20000000a00 */
[----:B------:R-:W-:Y:S02]  /*1780*/  ISETP.GE.AND P3, PT, R28, R17, PT ;  /* 0x000000111c00720c */ /* 0x000fe40003f66270 */
[----:B------:R-:W-:Y:S02]  /*1790*/  SHF.R.S32.HI R47, RZ, 0x5, R16 ;  /* 0x00000005ff2f7819 */ /* 0x000fe40000011410 */
[--C-:B------:R-:W-:Y:S01]  /*17a0*/  SHF.R.S32.HI R21, RZ, 0x1f, R20.reuse ;  /* 0x0000001fff157819 */ /* 0x100fe20000011414 */
[----:B------:R-:W3:Y:S01]  /*17b0*/  @!P2 S2R R32, SR_CgaCtaId ;  /* 0x000000000020a919 */ /* 0x000ee20000008800 */
[----:B------:R-:W-:Y:S01]  /*17c0*/  LOP3.LUT R71, R71, 0x6, RZ, 0xc0, !PT ;  /* 0x0000000647477812 */ /* 0x000fe200078ec0ff */
[----:B------:R-:W-:-:S04]  /*17d0*/  IMAD.WIDE R50, R51, 0x40, R20 ;  /* 0x0000004033327825 */ /* 0x000fc800078e0214 */
[----:B------:R-:W4:Y:S01]  /*17e0*/  @!P5 S2R R34, SR_CgaCtaId ;  /* 0x000000000022d919 */ /* 0x000f220000008800 */
[----:B------:R-:W-:Y:S02]  /*17f0*/  IMAD R69, R21, R56, RZ ;  /* 0x0000003815457224 */ /* 0x000fe400078e02ff */
[----:B-1----:R-:W-:-:S04]  /*1800*/  @P0 IMAD.WIDE.U32 R12, R10, R6, RZ ;  /* 0x000000060a0c0225 */ /* 0x002fc800078e00ff */
[----:B------:R-:W-:Y:S01]  /*1810*/  @P0 IMAD R7, R10, R7, R13 ;  /* 0x000000070a070224 */ /* 0x000fe200078e020d */
[----:B------:R-:W-:Y:S01]  /*1820*/  @!P2 MOV R13, 0x400 ;  /* 0x00000400000da802 */ /* 0x000fe20000000f00 */
[----:B------:R-:W-:Y:S02]  /*1830*/  IMAD R69, R20, R57, R69 ;  /* 0x0000003914457224 */ /* 0x000fe400078e0245 */
[-C--:B--2---:R-:W-:Y:S01]  /*1840*/  @!P0 IMAD R6, R19, R4.reuse, RZ ;  /* 0x0000000413068224 */ /* 0x084fe200078e02ff */
[----:B------:R-:W-:Y:S01]  /*1850*/  LOP3.LUT R19, R11, 0xfffffffc, RZ, 0xc0, !PT ;  /* 0xfffffffc0b137812 */ /* 0x000fe200078ec0ff */
[----:B------:R-:W-:-:S04]  /*1860*/  @!P0 IMAD.WIDE.U32 R30, R247, R4, RZ ;  /* 0x00000004f71e8225 */ /* 0x000fc800078e00ff */
[----:B------:R-:W-:Y:S02]  /*1870*/  IMAD.IADD R19, R44, 0x1, -R19 ;  /* 0x000000012c137824 */ /* 0x000fe400078e0a13 */
[----:B------:R-:W-:Y:S02]  /*1880*/  @!P0 IMAD R5, R247, R5, R6 ;  /* 0x00000005f7058224 */ /* 0x000fe400078e0206 */
[----:B------:R-:W-:Y:S02]  /*1890*/  IMAD.SHL.U32 R19, R19, 0x8, RZ ;  /* 0x0000000813137824 */ /* 0x000fe400078e00ff */
[----:B------:R-:W-:Y:S02]  /*18a0*/  @!P0 IMAD.MOV.U32 R12, RZ, RZ, R30 ;  /* 0x000000ffff0c8224 */ /* 0x000fe400078e001e */
[----:B------:R-:W-:Y:S01]  /*18b0*/  @!P0 IMAD.IADD R7, R31, 0x1, R5 ;  /* 0x000000011f078824 */ /* 0x000fe200078e0205 */
[C---:B------:R-:W-:Y:S01]  /*18c0*/  IADD3 R26, P1, R19.reuse, R26, RZ ;  /* 0x0000001a131a7210 */ /* 0x040fe20007f3e0ff */
[----:B------:R-:W1:Y:S01]  /*18d0*/  @!P3 S2R R30, SR_CgaCtaId ;  /* 0x00000000001eb919 */ /* 0x000e620000008800 */
[----:B------:R-:W-:Y:S01]  /*18e0*/  SHF.R.S32.HI R4, RZ, 0x1f, R19 ;  /* 0x0000001fff047819 */ /* 0x000fe20000011413 */
[----:B------:R-:W-:Y:S01]  /*18f0*/  IMAD.IADD R71, R2, 0x1, R71 ;  /* 0x0000000102477824 */ /* 0x000fe200078e0247 */
[----:B------:R-:W-:-:S02]  /*1900*/  IADD3 R12, P0, R19, R12, RZ ;  /* 0x0000000c130c7210 */ /* 0x000fc40007f1e0ff */
[----:B------:R-:W-:Y:S01]  /*1910*/  SHF.R.S32.HI R5, RZ, 0x1f, R40 ;  /* 0x0000001fff057819 */ /* 0x000fe20000011428 */
[----:B------:R-:W-:Y:S01]  /*1920*/  IMAD.X R27, R4, 0x1, R8, P1 ;  /* 0x00000001041b7824 */ /* 0x000fe200008e0608 */
[----:B------:R-:W-:Y:S01]  /*1930*/  IADD3 R36, P1, R19, R36, RZ ;  /* 0x0000002413247210 */ /* 0x000fe20007f3e0ff */
[----:B------:R-:W-:Y:S01]  /*1940*/  VIADD R52, R71, 0x48 ;  /* 0x0000004847347836 */ /* 0x000fe20000000000 */
[----:B---3--:R-:W-:Y:S01]  /*1950*/  @!P2 LEA R32, R32, R13, 0x18 ;  /* 0x0000000d2020a211 */ /* 0x008fe200078ec0ff */
[----:B------:R-:W-:Y:S01]  /*1960*/  IMAD.X R13, R4, 0x1, R7, P0 ;  /* 0x00000001040d7824 */ /* 0x000fe200000e0607 */
[----:B------:R-:W-:Y:S01]  /*1970*/  @!P5 IADD3 R29, P0, R50, 0x20, RZ ;  /* 0x00000020321dd810 */ /* 0x000fe20007f1e0ff */
[----:B------:R-:W-:Y:S01]  /*1980*/  IMAD.X R37, R4, 0x1, R3, P1 ;  /* 0x0000000104257824 */ /* 0x000fe200008e0603 */
[----:B------:R-:W-:Y:S01]  /*1990*/  SHF.R.S32.HI R3, RZ, 0x3, R14 ;  /* 0x00000003ff037819 */ /* 0x000fe2000001140e */
[----:B------:R-:W2:Y:S01]  /*19a0*/  @!P4 LDC.64 R6, c[0x0][0x240] ;  /* 0x00009000ff06cb82 */ /* 0x000ea20000000a00 */
[----:B------:R-:W-:Y:S01]  /*19b0*/  IMAD R5, R5, UR4, RZ ;  /* 0x0000000405057c24 */ /* 0x000fe2000f8e02ff */
[----:B------:R-:W-:Y:S01]  /*19c0*/  ISETP.GE.AND P1, PT, R18, R17, PT ;  /* 0x000000111200720c */ /* 0x000fe20003f26270 */
[----:B------:R-:W-:-:S04]  /*19d0*/  IMAD.WIDE.U32 R54, R20, R56, R36 ;  /* 0x0000003814367225 */ /* 0x000fc800078e0024 */
[----:B------:R-:W-:Y:S02]  /*19e0*/  IMAD.SHL.U32 R4, R3, 0x40, RZ ;  /* 0x0000004003047824 */ /* 0x000fe400078e00ff */
[C---:B------:R-:W-:Y:S01]  /*19f0*/  IMAD R42, R40.reuse, UR5, R5 ;  /* 0x00000005282a7c24 */ /* 0x040fe2000f8e0205 */
[----:B------:R-:W-:Y:S01]  /*1a00*/  LEA.HI R5, R11, R20, RZ, 0x1 ;  /* 0x000000140b057211 */ /* 0x000fe200078f08ff */
[----:B------:R-:W-:Y:S01]  /*1a10*/  IMAD.WIDE.U32 R40, R40, UR4, R12 ;  /* 0x0000000428287c25 */ /* 0x000fe2000f8e000c */
[----:B------:R-:W-:Y:S01]  /*1a20*/  LOP3.LUT R4, R4, 0xc0, RZ, 0xc0, !PT ;  /* 0x000000c004047812 */ /* 0x000fe200078ec0ff */
[----:B------:R-:W3:Y:S01]  /*1a30*/  @!P5 LDC.64 R12, c[0x0][0x240] ;  /* 0x00009000ff0cdb82 */ /* 0x000ee20000000a00 */
[----:B------:R-:W-:Y:S01]  /*1a40*/  LOP3.LUT R5, R5, 0x7fffffe, RZ, 0xc0, !PT ;  /* 0x07fffffe05057812 */ /* 0x000fe200078ec0ff */
[----:B------:R-:W-:Y:S01]  /*1a50*/  IMAD.IADD R43, R41, 0x1, R42 ;  /* 0x00000001292b7824 */ /* 0x000fe200078e022a */
[----:B------:R-:W-:Y:S01]  /*1a60*/  LOP3.LUT R19, R4, 0x18, R19, 0xf8, !PT ;  /* 0x0000001804137812 */ /* 0x000fe200078ef813 */
[----:B------:R-:W-:Y:S01]  /*1a70*/  @!P4 IMAD.MOV.U32 R42, RZ, RZ, R40 ;  /* 0x000000ffff2ac224 */ /* 0x000fe200078e0028 */
[----:B------:R-:W-:Y:S01]  /*1a80*/  SHF.R.U32.HI R4, RZ, 0x3, R4 ;  /* 0x00000003ff047819 */ /* 0x000fe20000011604 */
[----:B------:R-:W-:Y:S01]  /*1a90*/  IMAD.IADD R8, R20, 0x1, -R5 ;  /* 0x0000000114087824 */ /* 0x000fe200078e0a05 */
[----:B------:R-:W-:Y:S01]  /*1aa0*/  @!P5 MOV R11, 0x400 ;  /* 0x00000400000bd802 */ /* 0x000fe20000000f00 */
[----:B------:R-:W3:Y:S01]  /*1ab0*/  S2UR UR4, SR_CgaCtaId ;  /* 0x00000000000479c3 */ /* 0x000ee20000008800 */
[----:B------:R-:W-:Y:S01]  /*1ac0*/  LOP3.LUT R4, R19, R4, RZ, 0x3c, !PT ;  /* 0x0000000413047212 */ /* 0x000fe200078e3cff */
[----:B------:R-:W-:Y:S01]  /*1ad0*/  IMAD R19, R47, 0x8, R8 ;  /* 0x000000082f137824 */ /* 0x000fe200078e0208 */
[----:B------:R-:W-:Y:S01]  /*1ae0*/  @!P3 MOV R5, 0x400 ;  /* 0x000004000005b802 */ /* 0x000fe20000000f00 */
[--C-:B------:R-:W-:Y:S01]  /*1af0*/  @!P5 IMAD.MOV.U32 R41, RZ, RZ, R43.reuse ;  /* 0x000000ffff29d224 */ /* 0x100fe200078e002b */
[----:B----4-:R-:W-:Y:S01]  /*1b00*/  @!P5 LEA R34, R34, R11, 0x18 ;  /* 0x0000000b2222d211 */ /* 0x010fe200078ec0ff */
[----:B------:R-:W-:Y:S01]  /*1b10*/  IMAD.U32 R19, R19, 0x20, R4 ;  /* 0x0000002013137824 */ /* 0x000fe200078e0004 */
[----:B-1----:R-:W-:Y:S01]  /*1b20*/  @!P3 LEA R30, R30, R5, 0x18 ;  /* 0x000000051e1eb211 */ /* 0x002fe200078ec0ff */
[-C--:B--2---:R-:W-:Y:S01]  /*1b30*/  @!P4 IMAD R4, R51, R6.reuse, RZ ;  /* 0x000000063304c224 */ /* 0x084fe200078e02ff */
[----:B------:R-:W1:Y:S01]  /*1b40*/  @!P4 LDC.64 R10, c[0x0][0x210] ;  /* 0x00008400ff0acb82 */ /* 0x000e620000000a00 */
[----:B------:R-:W-:Y:S01]  /*1b50*/  @!P4 IMAD.WIDE.U32 R42, R50, R6, R42 ;  /* 0x00000006322ac225 */ /* 0x000fe200078e002a */
[----:B------:R-:W-:-:S03]  /*1b60*/  UMOV UR5, 0x400 ;  /* 0x0000040000057882 */ /* 0x000fc60000000000 */
[----:B------:R-:W-:Y:S02]  /*1b70*/  @!P4 IMAD R31, R50, R7, R4 ;  /* 0x00000007321fc224 */ /* 0x000fe400078e0204 */
[----:B------:R-:W-:Y:S01]  /*1b80*/  @!P5 IMAD.X R7, RZ, RZ, R51, P0 ;  /* 0x000000ffff07d224 */ /* 0x000fe200000e0633 */
[----:B------:R-:W2:Y:S01]  /*1b90*/  @!P5 LDC.64 R4, c[0x0][0x210] ;  /* 0x00008400ff04db82 */ /* 0x000ea20000000a00 */
[----:B------:R-:W-:Y:S01]  /*1ba0*/  IADD3 R22, P0, R20, R9, RZ ;  /* 0x0000000914167210 */ /* 0x000fe20007f1e0ff */
[----:B------:R-:W-:Y:S02]  /*1bb0*/  @!P4 IMAD.IADD R36, R43, 0x1, R31 ;  /* 0x000000012b24c824 */ /* 0x000fe400078e021f */
[-C--:B---3--:R-:W-:Y:S02]  /*1bc0*/  @!P5 IMAD R6, R7, R12.reuse, RZ ;  /* 0x0000000c0706d224 */ /* 0x088fe400078e02ff */
[----:B------:R-:W-:Y:S01]  /*1bd0*/  IMAD.X R23, R21, 0x1, R23, P0 ;  /* 0x0000000115177824 */ /* 0x000fe200000e0617 */
[----:B------:R-:W-:Y:S01]  /*1be0*/  ULEA UR4, UR4, UR5, 0x18 ;  /* 0x0000000504047291 */ /* 0x000fe2000f8ec03f */
[C---:B------:R-:W-:Y:S01]  /*1bf0*/  @!P5 IMAD R13, R29.reuse, R13, R6 ;  /* 0x0000000d1d0dd224 */ /* 0x040fe200078e0206 */
[----:B------:R-:W3:Y:S01]  /*1c00*/  @!P2 LDC.64 R8, c[0x0][0x218] ;  /* 0x00008600ff08ab82 */ /* 0x000ee20000000a00 */
[----:B------:R-:W-:-:S03]  /*1c10*/  @!P5 IMAD.WIDE.U32 R40, R29, R12, R40 ;  /* 0x0000000c1d28d225 */ /* 0x000fc600078e0028 */
[----:B------:R-:W-:Y:S01]  /*1c20*/  LEA R245, R19, UR4, 0x1 ;  /* 0x0000000413f57c11 */ /* 0x000fe2000f8e08ff */
[----:B------:R-:W-:Y:S01]  /*1c30*/  @!P5 IMAD.IADD R13, R41, 0x1, R13 ;  /* 0x00000001290dd824 */ /* 0x000fe200078e020d */
[C---:B-1----:R-:W-:Y:S02]  /*1c40*/  @!P4 LEA R50, P0, R42.reuse, R10, 0x1 ;  /* 0x0000000a2a32c211 */ /* 0x042fe400078008ff */
[----:B------:R-:W1:Y:S01]  /*1c50*/  @!P3 LDC.64 R6, c[0x0][0x218] ;  /* 0x00008600ff06bb82 */ /* 0x000e620000000a00 */
[----:B------:R-:W-:Y:S01]  /*1c60*/  IMAD.MOV.U32 R68, RZ, RZ, R54 ;  /* 0x000000ffff447224 */ /* 0x000fe200078e0036 */
[----:B------:R-:W-:Y:S01]  /*1c70*/  @!P4 LEA.HI.X R51, R42, R11, R36, 0x1, P0 ;  /* 0x0000000b2a33c211 */ /* 0x000fe200000f0c24 */
[----:B------:R-:W-:Y:S01]  /*1c80*/  IMAD.WIDE.U32 R10, R56, 0x40, RZ ;  /* 0x00000040380a7825 */ /* 0x000fe200078e00ff */
[----:B--2---:R-:W-:-:S03]  /*1c90*/  @!P5 LEA R36, P0, R40, R4, 0x1 ;  /* 0x000000042824d211 */ /* 0x004fc600078008ff */
[----:B------:R-:W-:Y:S01]  /*1ca0*/  IMAD.IADD R69, R55, 0x1, R69 ;  /* 0x0000000137457824 */ /* 0x000fe200078e0245 */
[----:B------:R-:W-:Y:S01]  /*1cb0*/  @!PT LDS RZ, [RZ] ;  /* 0x00000000fffff984 */ /* 0x000fe20000000800 */
[----:B------:R-:W-:Y:S01]  /*1cc0*/  @!PT LDS RZ, [RZ] ;  /* 0x00000000fffff984 */ /* 0x000fe20000000800 */
[----:B------:R-:W-:Y:S01]  /*1cd0*/  @!PT LDS RZ, [RZ] ;  /* 0x00000000fffff984 */ /* 0x000fe20000000800 */
[----:B------:R-:W-:Y:S01]  /*1ce0*/  @!P4 LDGSTS.E.BYPASS.LTC128B.128 [R245], desc[UR12][R50.64] ;  /* 0x0000000032f5cfae */ /* 0x000fe2000b901d4c */
[----:B------:R-:W-:Y:S01]  /*1cf0*/  IMAD.SHL.U32 R12, R57, 0x40, RZ ;  /* 0x00000040390c7824 */ /* 0x000fe200078e00ff */
[----:B------:R-:W-:Y:S01]  /*1d00*/  @!P5 LEA.HI.X R37, R40, R5, R13, 0x1, P0 ;  /* 0x000000052825d211 */ /* 0x000fe200000f0c0d */
[----:B------:R-:W-:Y:S01]  /*1d10*/  @!P5 IMAD R21, R19, 0x2, R34 ;  /* 0x000000021315d824 */ /* 0x000fe200078e0222 */
[----:B------:R-:W2:Y:S01]  /*1d20*/  @!P1 LDC.64 R4, c[0x0][0x218] ;  /* 0x00008600ff049b82 */ /* 0x000ea20000000a00 */
[----:B------:R-:W-:Y:S01]  /*1d30*/  @!P1 IADD3 R10, P0, R68, R10, RZ ;  /* 0x0000000a440a9210 */ /* 0x000fe20007f1e0ff */
[----:B------:R-:W-:Y:S01]  /*1d40*/  VIADD R40, R20, 0xe0 ;  /* 0x000000e014287836 */ /* 0x000fe20000000000 */
[----:B------:R-:W-:Y:S01]  /*1d50*/  @!P3 LEA R13, P4, R56, R68, 0x5 ;  /* 0x00000044380db211 */ /* 0x000fe200078828ff */
[----:B------:R4:W-:Y:S01]  /*1d60*/  @!P5 LDGSTS.E.BYPASS.LTC128B.128 [R21+0x800], desc[UR12][R36.64] ;  /* 0x008000002415dfae */ /* 0x0009e2000b901d4c */
[----:B------:R-:W-:Y:S01]  /*1d70*/  @!P1 IADD3.X R11, R69, R11, R12, P0, !PT ;  /* 0x0000000b450b9210 */ /* 0x000fe200007fe40c */
[----:B------:R-:W-:Y:S01]  /*1d80*/  VIADD R12, R20, 0x60 ;  /* 0x00000060140c7836 */ /* 0x000fe20000000000 */
[----:B------:R-:W-:Y:S01]  /*1d90*/  @!P3 LEA.HI.X R34, R56, R69, R57, 0x5, P4 ;  /* 0x000000453822b211 */ /* 0x000fe200020f2c39 */
[----:B------:R-:W-:Y:S01]  /*1da0*/  IMAD.WIDE.U32 R26, R24, UR6, R26 ;  /* 0x00000006181a7c25 */ /* 0x000fe2000f8e001a */
[----:B---3--:R-:W-:-:S02]  /*1db0*/  @!P2 LEA R42, P4, R68, R8, 0x1 ;  /* 0x00000008442aa211 */ /* 0x008fc400078808ff */
[----:B-1----:R-:W-:Y:S01]  /*1dc0*/  @!P3 LEA R54, P0, R13, R6, 0x1 ;  /* 0x000000060d36b211 */ /* 0x002fe200078008ff */
[----:B------:R-:W1:Y:S01]  /*1dd0*/  @!P1 S2R R8, SR_CgaCtaId ;  /* 0x0000000000089919 */ /* 0x000e620000008800 */
[----:B------:R-:W-:Y:S01]  /*1de0*/  @!P2 LEA.HI.X R43, R68, R9, R69, 0x1, P4 ;  /* 0x00000009442ba211 */ /* 0x000fe200020f0c45 */
[----:B------:R-:W-:Y:S01]  /*1df0*/  @!P2 IMAD R6, R19, 0x2, R32 ;  /* 0x000000021306a824 */ /* 0x000fe200078e0220 */
[----:B------:R-:W-:Y:S01]  /*1e00*/  @!P3 LEA.HI.X R55, R13, R7, R34, 0x1, P0 ;  /* 0x000000070d37b211 */ /* 0x000fe200000f0c22 */
[----:B------:R-:W-:Y:S01]  /*1e10*/  VIADD R32, R20, 0xa0 ;  /* 0x000000a014207836 */ /* 0x000fe20000000000 */
[-C--:B------:R-:W-:Y:S01]  /*1e20*/  ISETP.GE.AND P0, PT, R12, R17.reuse, PT ;  /* 0x000000110c00720c */ /* 0x080fe20003f06270 */
[----:B------:R-:W-:Y:S01]  /*1e30*/  @!P3 IMAD R9, R19, 0x2, R30 ;  /* 0x000000021309b824 */ /* 0x000fe200078e021e */
[----:B------:R3:W-:Y:S01]  /*1e40*/  @!P2 LDGSTS.E.BYPASS.LTC128B.128 [R6+0x1000], desc[UR12][R42.64] ;  /* 0x010000002a06afae */ /* 0x0007e2000b901d4c */
[----:B------:R-:W-:Y:S01]  /*1e50*/  VIADD R34, R20, 0x80 ;  /* 0x0000008014227836 */ /* 0x000fe20000000000 */
[-C--:B------:R-:W-:Y:S01]  /*1e60*/  ISETP.GE.AND P5, PT, R32, R17.reuse, PT ;  /* 0x000000112000720c */ /* 0x080fe20003fa6270 */
[----:B------:R-:W-:Y:S01]  /*1e70*/  VIADD R30, R20, 0xc0 ;  /* 0x000000c0141e7836 */ /* 0x000fe20000000000 */
[----:B------:R1:W-:Y:S01]  /*1e80*/  @!P3 LDGSTS.E.BYPASS.LTC128B.128 [R9+0x1800], desc[UR12][R54.64] ;  /* 0x018000003609bfae */ /* 0x0003e2000b901d4c */
[----:B--2---:R-:W-:Y:S01]  /*1e90*/  @!P1 LEA R58, P3, R10, R4, 0x1 ;  /* 0x000000040a3a9211 */ /* 0x004fe200078608ff */
[----:B------:R-:W-:Y:S01]  /*1ea0*/  IMAD R13, R25, UR6, RZ ;  /* 0x00000006190d7c24 */ /* 0x000fe2000f8e02ff */
[----:B------:R-:W-:-:S02]  /*1eb0*/  ISETP.GE.AND P2, PT, R34, R17, PT ;  /* 0x000000112200720c */ /* 0x000fc40003f46270 */
[----:B------:R-:W-:Y:S01]  /*1ec0*/  @!P1 LEA.HI.X R59, R10, R5, R11, 0x1, P3 ;  /* 0x000000050a3b9211 */ /* 0x000fe200018f0c0b */
[----:B------:R-:W-:Y:S01]  /*1ed0*/  IMAD R13, R24, UR7, R13 ;  /* 0x00000007180d7c24 */ /* 0x000fe2000f8e020d */
[-C--:B------:R-:W-:Y:S01]  /*1ee0*/  ISETP.GE.AND P3, PT, R40, R17.reuse, PT ;  /* 0x000000112800720c */ /* 0x080fe20003f66270 */
[----:B------:R-:W2:Y:S01]  /*1ef0*/  @!P0 S2R R7, SR_CgaCtaId ;  /* 0x0000000000078919 */ /* 0x000ea20000008800 */
[----:B------:R-:W2:Y:S01]  /*1f00*/  @!P0 LDC.64 R4, c[0x0][0x218] ;  /* 0x00008600ff048b82 */ /* 0x000ea20000000a00 */
[----:B------:R-:W-:Y:S01]  /*1f10*/  ISETP.GE.AND P4, PT, R30, R17, PT ;  /* 0x000000111e00720c */ /* 0x000fe20003f86270 */
[C---:B----4-:R-:W-:Y:S01]  /*1f20*/  @!P0 IMAD R36, R57.reuse, 0x60, RZ ;  /* 0x0000006039248824 */ /* 0x050fe200078e02ff */
[----:B------:R-:W-:Y:S01]  /*1f30*/  ULDC.64 UR6, c[0x0][0x220] ;  /* 0x0000880000067ab9 */ /* 0x000fe20000000a00 */
[----:B------:R-:W-:Y:S02]  /*1f40*/  @!P5 IMAD R24, R57, 0xa0, RZ ;  /* 0x000000a03918d824 */ /* 0x000fe400078e02ff */
[----:B------:R-:W-:-:S02]  /*1f50*/  IMAD.IADD R27, R27, 0x1, R13 ;  /* 0x000000011b1b7824 */ /* 0x000fc400078e020d */
[----:B------:R-:W4:Y:S03]  /*1f60*/  @!P2 LDC.64 R10, c[0x0][0x218] ;  /* 0x00008600ff0aab82 */ /* 0x000f260000000a00 */
[----:B------:R-:W4:Y:S03]  /*1f70*/  @!P3 S2R R46, SR_CgaCtaId ;  /* 0x00000000002eb919 */ /* 0x000f260000008800 */
[----:B------:R-:W-:Y:S01]  /*1f80*/  @!P4 MOV R25, 0x400 ;  /* 0x000004000019c802 */ /* 0x000fe20000000f00 */
[----:B---3--:R-:W3:Y:S01]  /*1f90*/  @!P5 S2R R6, SR_CgaCtaId ;  /* 0x000000000006d919 */ /* 0x008ee20000008800 */
[--C-:B------:R-:W-:Y:S01]  /*1fa0*/  @!P5 IMAD.MOV.U32 R43, RZ, RZ, R69.reuse ;  /* 0x000000ffff2bd224 */ /* 0x100fe200078e0045 */
[----:B-1----:R-:W-:Y:S01]  /*1fb0*/  @!P1 MOV R9, 0x400 ;  /* 0x0000040000099802 */ /* 0x002fe20000000f00 */
[----:B------:R-:W1:Y:S01]  /*1fc0*/  @!P2 S2R R42, SR_CgaCtaId ;  /* 0x00000000002aa919 */ /* 0x000e620000008800 */
[----:B------:R-:W-:-:S02]  /*1fd0*/  @!P0 IMAD.WIDE.U32 R54, R56, 0x60, R68 ;  /* 0x0000006038368825 */ /* 0x000fc400078e0044 */
[----:B------:R-:W-:Y:S01]  /*1fe0*/  @!P1 LEA R8, R8, R9, 0x18 ;  /* 0x0000000908089211 */ /* 0x000fe200078ec0ff */
[----:B------:R-:W4:Y:S01]  /*1ff0*/  @!P4 S2R R48, SR_CgaCtaId ;  /* 0x000000000030c919 */ /* 0x000f220000008800 */
[----:B------:R-:W-:-:S03]  /*2000*/  @!P0 IMAD.IADD R36, R55, 0x1, R36 ;  /* 0x0000000137248824 */ /* 0x000fc600078e0224 */
[----:B------:R-:W-:Y:S01]  /*2010*/  @!P1 IMAD R9, R19, 0x2, R8 ;  /* 0x0000000213099824 */ /* 0x000fe200078e0208 */
[----:B------:R-:W-:-:S04]  /*2020*/  @!P0 MOV R8, 0x400 ;  /* 0x0000040000088802 */ /* 0x000fc80000000f00 */
[----:B------:R4:W-:Y:S01]  /*2030*/  @!P1 LDGSTS.E.BYPASS.LTC128B.128 [R9+0x2000], desc[UR12][R58.64] ;  /* 0x020000003a099fae */ /* 0x0009e2000b901d4c */
[C---:B--2---:R-:W-:Y:S02]  /*2040*/  @!P0 LEA R50, P1, R54.reuse, R4, 0x1 ;  /* 0x0000000436328211 */ /* 0x044fe400078208ff */
[----:B------:R-:W-:Y:S02]  /*2050*/  @!P0 LEA R8, R7, R8, 0x18 ;  /* 0x0000000807088211 */ /* 0x000fe400078ec0ff */
[----:B------:R-:W-:Y:S01]  /*2060*/  @!P0 LEA.HI.X R51, R54, R5, R36, 0x1, P1 ;  /* 0x0000000536338211 */ /* 0x000fe200008f0c24 */
[----:B------:R-:W-:Y:S01]  /*2070*/  @!P3 IMAD.WIDE.U32 R54, R56, 0xe0, R68 ;  /* 0x000000e03836b825 */ /* 0x000fe200078e0044 */
[----:B------:R-:W-:Y:S02]  /*2080*/  @!P2 MOV R7, 0x400 ;  /* 0x000004000007a802 */ /* 0x000fe40000000f00 */
[----:B------:R-:W-:Y:S01]  /*2090*/  @!P5 MOV R5, 0x400 ;  /* 0x000004000005d802 */ /* 0x000fe20000000f00 */
[----:B------:R-:W-:Y:S01]  /*20a0*/  @!P0 IMAD R29, R19, 0x2, R8 ;  /* 0x00000002131d8824 */ /* 0x000fe200078e0208 */
[----:B------:R-:W-:-:S02]  /*20b0*/  ISETP.GE.AND P1, PT, R28, R17, PT ;  /* 0x000000111c00720c */ /* 0x000fc40003f26270 */
[----:B---3--:R-:W-:Y:S02]  /*20c0*/  @!P5 LEA R28, R6, R5, 0x18 ;  /* 0x00000005061cd211 */ /* 0x008fe400078ec0ff */
[----:B------:R2:W-:Y:S01]  /*20d0*/  @!P0 LDGSTS.E.BYPASS.LTC128B.128 [R29+0x2800], desc[UR12][R50.64] ;  /* 0x02800000321d8fae */ /* 0x0005e2000b901d4c */
[----:B------:R-:W-:Y:S02]  /*20e0*/  @!P3 MOV R5, 0x400 ;  /* 0x000004000005b802 */ /* 0x000fe40000000f00 */
[----:B-1----:R-:W-:Y:S02]  /*20f0*/  @!P2 LEA R42, R42, R7, 0x18 ;  /* 0x000000072a2aa211 */ /* 0x002fe400078ec0ff */
[----:B------:R-:W1:Y:S01]  /*2100*/  @!P4 LDC.64 R6, c[0x0][0x218] ;  /* 0x00008600ff06cb82 */ /* 0x000e620000000a00 */
[----:B----4-:R-:W-:Y:S02]  /*2110*/  @!P3 LEA R46, R46, R5, 0x18 ;  /* 0x000000052e2eb211 */ /* 0x010fe400078ec0ff */
[----:B------:R-:W-:-:S02]  /*2120*/  @!P2 LEA R21, P0, R56, R68, 0x7 ;  /* 0x000000443815a211 */ /* 0x000fc400078038ff */
[----:B------:R-:W-:Y:S01]  /*2130*/  @!P4 LEA R48, R48, R25, 0x18 ;  /* 0x000000193030c211 */ /* 0x000fe200078ec0ff */
[----:B------:R-:W-:Y:S01]  /*2140*/  @!P2 IMAD R25, R19, 0x2, R42 ;  /* 0x000000021319a824 */ /* 0x000fe200078e022a */
[----:B------:R-:W-:Y:S01]  /*2150*/  @!P2 LEA.HI.X R36, R56, R69, R57, 0x7, P0 ;  /* 0x000000453824a211 */ /* 0x000fe200000f3c39 */
[----:B------:R-:W3:Y:S01]  /*2160*/  @!P5 LDC.64 R8, c[0x0][0x218] ;  /* 0x00008600ff08db82 */ /* 0x000ee20000000a00 */
[----:B------:R-:W-:Y:S01]  /*2170*/  @!P2 LEA R10, P0, R21, R10, 0x1 ;  /* 0x0000000a150aa211 */ /* 0x000fe200078008ff */
[----:B------:R-:W-:Y:S02]  /*2180*/  @!P5 IMAD.MOV.U32 R42, RZ, RZ, R68 ;  /* 0x000000ffff2ad224 */ /* 0x000fe400078e0044 */
[----:B------:R-:W-:Y:S01]  /*2190*/  @!P3 IMAD R46, R19, 0x2, R46 ;  /* 0x00000002132eb824 */ /* 0x000fe200078e022e */
[----:B------:R-:W-:Y:S01]  /*21a0*/  @!P2 LEA.HI.X R11, R21, R11, R36, 0x1, P0 ;  /* 0x0000000b150ba211 */ /* 0x000fe200000f0c24 */
[----:B------:R-:W-:Y:S02]  /*21b0*/  @!P4 IMAD R21, R57, 0xc0, RZ ;  /* 0x000000c03915c824 */ /* 0x000fe400078e02ff */
[----:B------:R-:W4:Y:S01]  /*21c0*/  @!P3 LDC.64 R4, c[0x0][0x218] ;  /* 0x00008600ff04bb82 */ /* 0x000f220000000a00 */
[C---:B------:R-:W-:Y:S01]  /*21d0*/  VIADD R59, R71.reuse, 0x59 ;  /* 0x00000059473b7836 */ /* 0x040fe20000000000 */
[----:B------:R4:W-:Y:S01]  /*21e0*/  @!P2 LDGSTS.E.BYPASS.LTC128B.128 [R25+0x3000], desc[UR12][R10.64] ;  /* 0x030000000a19afae */ /* 0x0009e2000b901d4c */
[----:B------:R-:W-:-:S02]  /*21f0*/  VIADD R58, R71, 0x60 ;  /* 0x00000060473a7836 */ /* 0x000fc40000000000 */
[----:B--2---:R-:W-:-:S03]  /*2200*/  @!P5 IMAD.WIDE.U32 R50, R56, 0xa0, R42 ;  /* 0x000000a03832d825 */ /* 0x004fc600078e002a */
[----:B------:R-:W2:Y:S01]  /*2210*/  LDC.64 R36, c[0x0][0x250] ;  /* 0x00009400ff247b82 */ /* 0x000ea20000000a00 */
[----:B------:R-:W-:-:S04]  /*2220*/  @!P4 IMAD.WIDE.U32 R42, R56, 0xc0, R68 ;  /* 0x000000c0382ac825 */ /* 0x000fc800078e0044 */
[----:B------:R-:W-:Y:S01]  /*2230*/  @!P4 IMAD.IADD R21, R43, 0x1, R21 ;  /* 0x000000012b15c824 */ /* 0x000fe200078e0215 */
[----:B-1----:R-:W-:Y:S01]  /*2240*/  @!P4 LEA R6, P0, R42, R6, 0x1 ;  /* 0x000000062a06c211 */ /* 0x002fe200078008ff */
[----:B------:R-:W-:Y:S01]  /*2250*/  @!P3 IMAD R29, R57, 0xe0, RZ ;  /* 0x000000e0391db824 */ /* 0x000fe200078e02ff */
[----:B---3--:R-:W-:Y:S01]  /*2260*/  @!P5 LEA R8, P2, R50, R8, 0x1 ;  /* 0x000000083208d211 */ /* 0x008fe200078408ff */
[----:B------:R-:W-:Y:S01]  /*2270*/  @!P5 IMAD.IADD R24, R51, 0x1, R24 ;  /* 0x000000013318d824 */ /* 0x000fe200078e0218 */
[----:B------:R-:W-:Y:S01]  /*2280*/  @!P4 LEA.HI.X R7, R42, R7, R21, 0x1, P0 ;  /* 0x000000072a07c211 */ /* 0x000fe200000f0c15 */
[----:B------:R-:W-:Y:S02]  /*2290*/  @!P3 IMAD.IADD R29, R55, 0x1, R29 ;  /* 0x00000001371db824 */ /* 0x000fe400078e021d */
[----:B------:R-:W-:Y:S01]  /*22a0*/  @!P5 IMAD R21, R19, 0x2, R28 ;  /* 0x000000021315d824 */ /* 0x000fe200078e021c */
[----:B------:R-:W-:Y:S02]  /*22b0*/  @!P5 LEA.HI.X R9, R50, R9, R24, 0x1, P2 ;  /* 0x000000093209d211 */ /* 0x000fe400010f0c18 */
[----:B----4-:R-:W-:-:S03]  /*22c0*/  @!P3 LEA R4, P0, R54, R4, 0x1 ;  /* 0x000000043604b211 */ /* 0x010fc600078008ff */
[----:B------:R-:W-:Y:S01]  /*22d0*/  @!P5 LDGSTS.E.BYPASS.LTC128B.128 [R21+0x3800], desc[UR12][R8.64] ;  /* 0x038000000815dfae */ /* 0x000fe2000b901d4c */
[----:B------:R-:W-:Y:S01]  /*22e0*/  @!P4 IMAD R11, R19, 0x2, R48 ;  /* 0x00000002130bc824 */ /* 0x000fe200078e0230 */
[----:B------:R-:W-:Y:S01]  /*22f0*/  @!P3 LEA.HI.X R5, R54, R5, R29, 0x1, P0 ;  /* 0x000000053605b211 */ /* 0x000fe200000f0c1d */
[----:B------:R-:W-:Y:S01]  /*2300*/  VIADD R48, R71, 0x39 ;  /* 0x0000003947307836 */ /* 0x000fe20000000000 */
[----:B------:R-:W-:Y:S01]  /*2310*/  ISETP.GE.AND P5, PT, R12, R17, PT ;  /* 0x000000110c00720c */ /* 0x000fe20003fa6270 */
[-C--:B--2---:R-:W-:Y:S01]  /*2320*/  IMAD R23, R23, R36.reuse, RZ ;  /* 0x0000002417177224 */ /* 0x084fe200078e02ff */
[----:B------:R1:W-:Y:S01]  /*2330*/  @!P4 LDGSTS.E.BYPASS.LTC128B.128 [R11+0x4000], desc[UR12][R6.64] ;  /* 0x04000000060bcfae */ /* 0x0003e2000b901d4c */
[----:B------:R-:W-:Y:S01]  /*2340*/  IMAD.WIDE.U32 R26, R22, R36, R26 ;  /* 0x00000024161a7225 */ /* 0x000fe200078e001a */
[----:B------:R-:W-:Y:S02]  /*2350*/  LEA.HI R10, R14, R3, RZ, 0x1 ;  /* 0x000000030e0a7211 */ /* 0x000fe400078f08ff */
[----:B------:R2:W-:Y:S01]  /*2360*/  @!P3 LDGSTS.E.BYPASS.LTC128B.128 [R46+0x4800], desc[UR12][R4.64] ;  /* 0x04800000042ebfae */ /* 0x0005e2000b901d4c */
[----:B------:R-:W-:Y:S01]  /*2370*/  IMAD R23, R22, R37, R23 ;  /* 0x0000002516177224 */ /* 0x000fe200078e0217 */
[----:B------:R-:W-:-:S02]  /*2380*/  ISETP.GE.AND P3, PT, R20, R17, PT ;  /* 0x000000111400720c */ /* 0x000fc40003f66270 */
[----:B------:R-:W0:Y:S01]  /*2390*/  LDGDEPBAR ;  /* 0x00000000000079af */ /* 0x000e220000000000 */
[----:B------:R-:W-:Y:S01]  /*23a0*/  IMAD.IADD R23, R27, 0x1, R23 ;  /* 0x000000011b177824 */ /* 0x000fe200078e0217 */
[----:B------:R-:W-:Y:S02]  /*23b0*/  LEA R240, P0, R26, UR6, 0x1 ;  /* 0x000000061af07c11 */ /* 0x000fe4000f8008ff */
[----:B------:R-:W-:Y:S02]  /*23c0*/  LOP3.LUT R10, R10, 0xfffffffe, RZ, 0xc0, !PT ;  /* 0xfffffffe0a0a7812 */ /* 0x000fe400078ec0ff */
[----:B------:R-:W-:Y:S02]  /*23d0*/  LEA.HI.X R239, R26, UR7, R23, 0x1, P0 ;  /* 0x000000071aef7c11 */ /* 0x000fe400080f0c17 */
[-C--:B------:R-:W-:Y:S01]  /*23e0*/  ISETP.GE.AND P0, PT, R18, R17.reuse, PT ;  /* 0x000000111200720c */ /* 0x080fe20003f06270 */
[----:B------:R-:W-:Y:S01]  /*23f0*/  IMAD.IADD R10, R3, 0x1, -R10 ;  /* 0x00000001030a7824 */ /* 0x000fe200078e0a0a */
[----:B------:R-:W-:Y:S01]  /*2400*/  ISETP.GE.AND P4, PT, R34, R17, PT ;  /* 0x000000112200720c */ /* 0x000fe20003f86270 */
[----:B------:R-:W-:-:S02]  /*2410*/  @!P3 IMAD.MOV.U32 R241, RZ, RZ, R239 ;  /* 0x000000fffff1b224 */ /* 0x000fc400078e00ef */
[----:B------:R-:W-:Y:S02]  /*2420*/  IMAD.SHL.U32 R10, R10, 0x8, RZ ;  /* 0x000000080a0a7824 */ /* 0x000fe400078e00ff */
[----:B-1----:R-:W-:Y:S01]  /*2430*/  IMAD.SHL.U32 R7, R36, 0x20, RZ ;  /* 0x0000002024077824 */ /* 0x002fe200078e00ff */
[----:B------:R-:W-:Y:S02]  /*2440*/  LEA.HI R6, R15, R44, RZ, 0x4 ;  /* 0x0000002c0f067211 */ /* 0x000fe400078f20ff */
[----:B--2---:R-:W-:Y:S01]  /*2450*/  LOP3.LUT R5, R14, 0xfffffff8, RZ, 0xc0, !PT ;  /* 0xfffffff80e057812 */ /* 0x004fe200078ec0ff */
[----:B------:R-:W-:-:S04]  /*2460*/  DEPBAR.LE SB0, 0x0 ;  /* 0x000080000000791a */ /* 0x000fc80000000000 */
[----:B------:R-:W-:Y:S01]  /*2470*/  BAR.SYNC.DEFER_BLOCKING 0x0 ;  /* 0x0000000000007b1d */ /* 0x000fe20000010000 */
[----:B------:R-:W-:Y:S01]  /*2480*/  SHF.L.U64.HI R4, R36, 0x5, R37 ;  /* 0x0000000524047819 */ /* 0x000fe20000010225 */
[----:B------:R-:W-:Y:S01]  /*2490*/  IMAD.IADD R5, R44, 0x1, -R5 ;  /* 0x000000012c057824 */ /* 0x000fe200078e0a05 */
[C---:B------:R-:W-:Y:S02]  /*24a0*/  @!P1 LEA R8, P2, R7.reuse, R240, 0x1 ;  /* 0x000000f007089211 */ /* 0x040fe400078408ff */
[----:B------:R-:W-:Y:S02]  /*24b0*/  LOP3.LUT R45, R6, 0xfffffff0, RZ, 0xc0, !PT ;  /* 0xfffffff0062d7812 */ /* 0x000fe400078ec0ff */
[----:B------:R-:W-:Y:S02]  /*24c0*/  @!P1 LEA.HI.X R9, R7, R239, R4, 0x1, P2 ;  /* 0x000000ef07099211 */ /* 0x000fe400010f0c04 */
[----:B------:R-:W-:Y:S01]  /*24d0*/  LEA.HI R12, R5, R5, RZ, 0x1 ;  /* 0x00000005050c7211 */ /* 0x000fe200078f08ff */
[----:B------:R-:W-:Y:S01]  /*24e0*/  IMAD.IADD R45, R44, 0x1, -R45 ;  /* 0x000000012c2d7824 */ /* 0x000fe200078e0a2d */
[----:B------:R-:W-:-:S02]  /*24f0*/  SHF.R.S32.HI R6, RZ, 0x4, R6 ;  /* 0x00000004ff067819 */ /* 0x000fc40000011406 */
[----:B------:R-:W-:Y:S02]  /*2500*/  SHF.R.S32.HI R4, RZ, 0x1, R12 ;  /* 0x00000001ff047819 */ /* 0x000fe4000001140c */
[----:B------:R-:W-:Y:S02]  /*2510*/  ISETP.GE.AND P2, PT, R30, R17, PT ;  /* 0x000000111e00720c */ /* 0x000fe40003f46270 */
[----:B------:R-:W-:Y:S01]  /*2520*/  SHF.R.S32.HI R70, RZ, 0x1f, R45 ;  /* 0x0000001fff467819 */ /* 0x000fe2000001142d */
[----:B------:R-:W-:Y:S01]  /*2530*/  IMAD.SHL.U32 R7, R4, 0x40, RZ ;  /* 0x0000004004077824 */ /* 0x000fe200078e00ff */
[----:B------:R-:W-:Y:S02]  /*2540*/  LOP3.LUT R12, R12, 0xfffffffe, RZ, 0xc0, !PT ;  /* 0xfffffffe0c0c7812 */ /* 0x000fe400078ec0ff */
[----:B------:R-:W-:Y:S02]  /*2550*/  LEA.HI R70, R70, R45, RZ, 0x3 ;  /* 0x0000002d46467211 */ /* 0x000fe400078f18ff */
[----:B------:R-:W-:Y:S01]  /*2560*/  LOP3.LUT R7, R7, 0xc0, RZ, 0xc0, !PT ;  /* 0x000000c007077812 */ /* 0x000fe200078ec0ff */
[----:B------:R-:W-:Y:S02]  /*2570*/  @P3 STS [R245+0x5000], RZ ;  /* 0x005000fff5003388 */ /* 0x000fe40000000800 */
[----:B------:R-:W-:Y:S01]  /*2580*/  IMAD.SHL.U32 R70, R70, 0x20, RZ ;  /* 0x0000002046467824 */ /* 0x000fe200078e00ff */
[----:B------:R-:W-:Y:S01]  /*2590*/  LOP3.LUT R10, R7, 0x8, R10, 0xf8, !PT ;  /* 0x00000008070a7812 */ /* 0x000fe200078ef80a */
[----:B------:R-:W-:Y:S01]  /*25a0*/  @P3 STS [R245+0x5004], RZ ;  /* 0x005004fff5003388 */ /* 0x000fe20000000800 */
[----:B------:R-:W-:-:S02]  /*25b0*/  SHF.R.U32.HI R7, RZ, 0x3, R7 ;  /* 0x00000003ff077819 */ /* 0x000fc40000011607 */
[----:B------:R-:W-:Y:S01]  /*25c0*/  LOP3.LUT R70, R70, 0xffffff00, RZ, 0xc0, !PT ;  /* 0xffffff0046467812 */ /* 0x000fe200078ec0ff */
        /* <DEDUP_REMOVED lines=13> */
[----:B------:R-:W-:Y:S01]  /*26a0*/  @!P0 LEA.HI.X R21, R36, R239, R37, 0x7, P1 ;  /* 0x000000ef24158211 */ /* 0x000fe200008f3c25 */
[----:B------:R-:W-:Y:S01]  /*26b0*/  @!P3 IMAD R18, R37, 0x140, RZ ;  /* 0x000001402512b824 */ /* 0x000fe200078e02ff */
[----:B------:R-:W-:Y:S02]  /*26c0*/  ISETP.GE.AND P1, PT, R40, R17, PT ;  /* 0x000000112800720c */ /* 0x000fe40003f26270 */
[----:B------:R-:W-:Y:S01]  /*26d0*/  LOP3.LUT R17, R16, 0xffffffe0, RZ, 0xc0, !PT ;  /* 0xffffffe010117812 */ /* 0x000fe200078ec0ff */
[----:B------:R-:W-:Y:S01]  /*26e0*/  @!PT LDS RZ, [RZ] ;  /* 0x00000000fffff984 */ /* 0x000fe20000000800 */
[----:B------:R-:W-:Y:S01]  /*26f0*/  @!PT LDS RZ, [RZ] ;  /* 0x00000000fffff984 */ /* 0x000fe20000000800 */
[----:B------:R-:W-:Y:S01]  /*2700*/  @!PT LDS RZ, [RZ] ;  /* 0x00000000fffff984 */ /* 0x000fe20000000800 */
[----:B------:R3:W-:Y:S04]  /*2710*/  @!P0 LDGSTS.E.BYPASS.LTC128B.128 [R245+0x6000], desc[UR12][R20.64] ;  /* 0x0600000014f58fae */ /* 0x0007e8000b901d4c */
[----:B------:R-:W-:Y:S01]  /*2720*/  @P5 STS.128 [R245+0x6800], RZ ;  /* 0x006800fff5005388 */ /* 0x000fe20000000c00 */
[----:B-1----:R-:W-:Y:S01]  /*2730*/  @!P5 IMAD.MOV.U32 R241, RZ, RZ, R239 ;  /* 0x000000fffff1d224 */ /* 0x002fe200078e00ef */
[----:B--2---:R-:W-:-:S02]  /*2740*/  LEA.HI R8, R45, R45, RZ, 0x1 ;  /* 0x0000002d2d087211 */ /* 0x004fc400078f08ff */
[----:B------:R-:W-:Y:S02]  /*2750*/  LEA.HI R9, R6, R6, RZ, 0x1 ;  /* 0x0000000606097211 */ /* 0x000fe400078f08ff */
[--C-:B------:R-:W-:Y:S02]  /*2760*/  SHF.R.S32.HI R11, RZ, 0x1, R8.reuse ;  /* 0x00000001ff0b7819 */ /* 0x100fe40000011408 */
[----:B------:R-:W-:Y:S02]  /*2770*/  SHF.R.S32.HI R14, RZ, 0x1f, R8 ;  /* 0x0000001fff0e7819 */ /* 0x000fe40000011408 */
[----:B------:R-:W-:Y:S02]  /*2780*/  LOP3.LUT R9, R9, 0xfffffffe, RZ, 0xc0, !PT ;  /* 0xfffffffe09097812 */ /* 0x000fe400078ec0ff */
[----:B------:R-:W-:Y:S02]  /*2790*/  LEA.HI R14, R14, R11, RZ, 0x2 ;  /* 0x0000000b0e0e7211 */ /* 0x000fe400078f10ff */
[----:B------:R-:W-:Y:S01]  /*27a0*/  LOP3.LUT R8, R8, 0x7fffffe, RZ, 0xc0, !PT ;  /* 0x07fffffe08087812 */ /* 0x000fe200078ec0ff */
[----:B------:R-:W-:Y:S01]  /*27b0*/  IMAD.IADD R6, R6, 0x1, -R9 ;  /* 0x0000000106067824 */ /* 0x000fe200078e0a09 */
[----:B------:R-:W-:Y:S01]  /*27c0*/  LOP3.LUT R14, R14, 0xfffffffc, RZ, 0xc0, !PT ;  /* 0xfffffffc0e0e7812 */ /* 0x000fe200078ec0ff */
[----:B------:R-:W-:Y:S01]  /*27d0*/  IMAD.IADD R9, R5, 0x1, -R12 ;  /* 0x0000000105097824 */ /* 0x000fe200078e0a0c */
[----:B------:R-:W-:Y:S01]  /*27e0*/  LOP3.LUT R5, R10, R7, RZ, 0x3c, !PT ;  /* 0x000000070a057212 */ /* 0x000fe200078e3cff */
[C---:B------:R-:W-:Y:S01]  /*27f0*/  @!P5 IMAD.WIDE.U32 R12, R36.reuse, 0xc0, R240 ;  /* 0x000000c0240cd825 */ /* 0x040fe200078e00f0 */
[----:B---3--:R-:W-:-:S03]  /*2800*/  @!P4 LEA R20, P0, R36, R240, 0x8 ;  /* 0x000000f02414c211 */ /* 0x008fc600078040ff */
[----:B------:R-:W-:Y:S01]  /*2810*/  IMAD.IADD R3, R11, 0x1, -R14 ;  /* 0x000000010b037824 */ /* 0x000fe200078e0a0e */
[----:B------:R-:W-:Y:S01]  /*2820*/  @!P4 LEA.HI.X R21, R36, R239, R37, 0x8, P0 ;  /* 0x000000ef2415c211 */ /* 0x000fe200000f4425 */
[----:B------:R-:W-:Y:S01]  /*2830*/  @!P3 IMAD.MOV.U32 R10, RZ, RZ, R240 ;  /* 0x000000ffff0ab224 */ /* 0x000fe200078e00f0 */
[----:B------:R-:W-:Y:S01]  /*2840*/  LOP3.LUT P0, RZ, R4, 0x2, RZ, 0xc0, !PT ;  /* 0x0000000204ff7812 */ /* 0x000fe2000780c0ff */
[----:B------:R-:W-:Y:S02]  /*2850*/  IMAD.SHL.U32 R51, R3, 0x40, RZ ;  /* 0x0000004003337824 */ /* 0x000fe400078e00ff */
[--C-:B------:R-:W-:Y:S02]  /*2860*/  @!P3 IMAD.MOV.U32 R11, RZ, RZ, R239.reuse ;  /* 0x000000ffff0bb224 */ /* 0x100fe400078e00ef */
[----:B------:R-:W-:Y:S01]  /*2870*/  @!P2 IMAD.MOV.U32 R241, RZ, RZ, R239 ;  /* 0x000000fffff1a224 */ /* 0x000fe200078e00ef */
[----:B------:R-:W-:Y:S01]  /*2880*/  LOP3.LUT R51, R51, 0xc0, RZ, 0xc0, !PT ;  /* 0x000000c033337812 */ /* 0x000fe200078ec0ff */
[----:B------:R-:W-:-:S02]  /*2890*/  IMAD R234, R6, 0x8, R9 ;  /* 0x0000000806ea7824 */ /* 0x000fc400078e0209 */
[----:B------:R-:W-:Y:S02]  /*28a0*/  IMAD.SHL.U32 R6, R6, 0x8, RZ ;  /* 0x0000000806067824 */ /* 0x000fe400078e00ff */
[----:B------:R-:W-:Y:S02]  /*28b0*/  IMAD.IADD R45, R45, 0x1, -R8 ;  /* 0x000000012d2d7824 */ /* 0x000fe400078e0a08 */
[C---:B------:R-:W-:Y:S01]  /*28c0*/  @!P3 IMAD.WIDE.U32 R22, R36.reuse, 0x140, R10 ;  /* 0x000001402416b825 */ /* 0x040fe200078e000a */
[----:B------:R-:W-:Y:S02]  /*28d0*/  LOP3.LUT R6, R51, 0x8, R6, 0xf8, !PT ;  /* 0x0000000833067812 */ /* 0x000fe400078ef806 */
[----:B------:R-:W-:Y:S01]  /*28e0*/  SHF.R.U32.HI R51, RZ, 0x3, R51 ;  /* 0x00000003ff337819 */ /* 0x000fe20000011633 */
[----:B------:R-:W-:Y:S02]  /*28f0*/  @!P2 IMAD R8, R37, 0x180, RZ ;  /* 0x000001802508a824 */ /* 0x000fe400078e02ff */
[----:B------:R-:W-:Y:S01]  /*2900*/  @!P2 IMAD.WIDE.U32 R10, R36, 0x180, R240 ;  /* 0x00000180240aa825 */ /* 0x000fe200078e00f0 */
[----:B------:R-:W-:-:S03]  /*2910*/  LOP3.LUT R51, R6, R51, RZ, 0x3c, !PT ;  /* 0x0000003306337212 */ /* 0x000fc600078e3cff */
[----:B------:R-:W-:Y:S02]  /*2920*/  @!P2 IMAD.IADD R9, R11, 0x1, R8 ;  /* 0x000000010b09a824 */ /* 0x000fe400078e0208 */
[----:B------:R-:W-:Y:S02]  /*2930*/  @!P2 IMAD.MOV.U32 R8, RZ, RZ, R10 ;  /* 0x000000ffff08a224 */ /* 0x000fe400078e000a */
[----:B------:R-:W-:Y:S02]  /*2940*/  @!P5 IMAD R7, R37, 0xc0, RZ ;  /* 0x000000c02507d824 */ /* 0x000fe400078e02ff */
[----:B------:R-:W-:Y:S02]  /*2950*/  IMAD R10, R47, 0x200, R70 ;  /* 0x000002002f0a7824 */ /* 0x000fe400078e0246 */
[----:B------:R-:W-:Y:S02]  /*2960*/  @!P1 IMAD.MOV.U32 R241, RZ, RZ, R239 ;  /* 0x000000fffff19224 */ /* 0x000fe400078e00ef */
[----:B------:R-:W-:-:S02]  /*2970*/  @!P5 IMAD.IADD R13, R13, 0x1, R7 ;  /* 0x000000010d0dd824 */ /* 0x000fc400078e0207 */
[----:B------:R-:W-:Y:S02]  /*2980*/  IMAD R10, R45, 0x20, R10 ;  /* 0x000000202d0a7824 */ /* 0x000fe400078e020a */
[----:B------:R-:W-:Y:S01]  /*2990*/  @!P1 IMAD R6, R37, 0x1c0, RZ ;  /* 0x000001c025069824 */ /* 0x000fe200078e02ff */
[----:B------:R-:W-:Y:S01]  /*29a0*/  @!PT LDS RZ, [RZ] ;  /* 0x00000000fffff984 */ /* 0x000fe20000000800 */
[----:B------:R-:W-:Y:S01]  /*29b0*/  @!PT LDS RZ, [RZ] ;  /* 0x00000000fffff984 */ /* 0x000fe20000000800 */
[----:B------:R-:W-:Y:S01]  /*29c0*/  @!PT LDS RZ, [RZ] ;  /* 0x00000000fffff984 */ /* 0x000fe20000000800 */
[----:B------:R1:W-:Y:S01]  /*29d0*/  @!P5 LDGSTS.E.BYPASS.LTC128B.128 [R245+0x6800], desc[UR12][R12.64] ;  /* 0x068000000cf5dfae */ /* 0x0003e2000b901d4c */
[----:B------:R-:W-:-:S03]  /*29e0*/  @!P1 IMAD.WIDE.U32 R14, R36, 0x1c0, R240 ;  /* 0x000001c0240e9825 */ /* 0x000fc600078e00f0 */
[----:B------:R-:W-:Y:S01]  /*29f0*/  @P4 STS.128 [R245+0x7000], RZ ;  /* 0x007000fff5004388 */ /* 0x000fe20000000c00 */
[----:B------:R-:W-:Y:S02]  /*2a00*/  @!P3 IMAD.IADD R19, R23, 0x1, R18 ;  /* 0x000000011713b824 */ /* 0x000fe400078e0212 */
[----:B------:R-:W-:Y:S01]  /*2a10*/  IMAD.U32 R234, R234, 0x20, R5 ;  /* 0x00000020eaea7824 */ /* 0x000fe200078e0005 */
[----:B------:R-:W-:Y:S01]  /*2a20*/  @!PT LDS RZ, [RZ] ;  /* 0x00000000fffff984 */ /* 0x000fe20000000800 */
[----:B------:R-:W-:Y:S01]  /*2a30*/  @!PT LDS RZ, [RZ] ;  /* 0x00000000fffff984 */ /* 0x000fe20000000800 */
[----:B------:R-:W-:Y:S01]  /*2a40*/  @!PT LDS RZ, [RZ] ;  /* 0x00000000fffff984 */ /* 0x000fe20000000800 */
[----:B------:R2:W-:Y:S01]  /*2a50*/  @!P4 LDGSTS.E.BYPASS.LTC128B.128 [R245+0x7000], desc[UR12][R20.64] ;  /* 0x0700000014f5cfae */ /* 0x0005e2000b901d4c */
[----:B------:R-:W-:Y:S02]  /*2a60*/  @!P3 IMAD.MOV.U32 R18, RZ, RZ, R22 ;  /* 0x000000ffff12b224 */ /* 0x000fe400078e0016 */
[----:B------:R-:W-:Y:S01]  /*2a70*/  IMAD.IADD R236, R51, 0x1, R10 ;  /* 0x0000000133ec7824 */ /* 0x000fe200078e020a */
[----:B------:R-:W-:Y:S01]  /*2a80*/  @P3 STS.128 [R245+0x7800], RZ ;  /* 0x007800fff5003388 */ /* 0x000fe20000000c00 */
[----:B------:R-:W-:Y:S01]  /*2a90*/  @!P1 IMAD.IADD R7, R15, 0x1, R6 ;  /* 0x000000010f079824 */ /* 0x000fe200078e0206 */
[----:B------:R-:W-:Y:S01]  /*2aa0*/  LEA R234, R234, UR4, 0x1 ;  /* 0x00000004eaea7c11 */ /* 0x000fe2000f8e08ff */
[----:B------:R-:W-:Y:S01]  /*2ab0*/  @!P1 IMAD.MOV.U32 R6, RZ, RZ, R14 ;  /* 0x000000ffff069224 */ /* 0x000fe200078e000e */
[----:B------:R-:W-:Y:S01]  /*2ac0*/  @!PT LDS RZ, [RZ] ;  /* 0x00000000fffff984 */ /* 0x000fe20000000800 */
[----:B------:R-:W-:Y:S01]  /*2ad0*/  @!PT LDS RZ, [RZ] ;  /* 0x00000000fffff984 */ /* 0x000fe20000000800 */
[----:B------:R-:W-:Y:S01]  /*2ae0*/  @!PT LDS RZ, [RZ] ;  /* 0x00000000fffff984 */ /* 0x000fe20000000800 */
[----:B------:R-:W-:Y:S01]  /*2af0*/  @!P3 LDGSTS.E.BYPASS.LTC128B.128 [R245+0x7800], desc[UR12][R18.64] ;  /* 0x0780000012f5bfae */ /* 0x000fe2000b901d4c */
[----:B------:R-:W-:Y:S01]  /*2b00*/  LEA R236, R236, UR4, 0x1 ;  /* 0x00000004ecec7c11 */ /* 0x000fe2000f8e08ff */
[----:B------:R-:W-:-:S02]  /*2b10*/  IMAD R47, R47, 0x10, R53 ;  /* 0x000000102f2f7824 */ /* 0x000fc400078e0235 */
[----:B------:R-:W-:Y:S01]  /*2b20*/  @P2 STS.128 [R245+0x8000], RZ ;  /* 0x008000fff5002388 */ /* 0x000fe20000000c00 */
[C---:B------:R-:W-:Y:S02]  /*2b30*/  VIADD R4, R234.reuse, 0x1000 ;  /* 0x00001000ea047836 */ /* 0x040fe40000000000 */
[----:B------:R-:W-:Y:S01]  /*2b40*/  VIADD R233, R234, 0x1020 ;  /* 0x00001020eae97836 */ /* 0x000fe20000000000 */
[----:B------:R-:W-:Y:S01]  /*2b50*/  @!PT LDS RZ, [RZ] ;  /* 0x00000000fffff984 */ /* 0x000fe20000000800 */
[----:B------:R-:W-:Y:S01]  /*2b60*/  @!PT LDS RZ, [RZ] ;  /* 0x00000000fffff984 */ /* 0x000fe20000000800 */
[----:B------:R-:W-:Y:S01]  /*2b70*/  @!PT LDS RZ, [RZ] ;  /* 0x00000000fffff984 */ /* 0x000fe20000000800 */
[----:B------:R-:W-:Y:S01]  /*2b80*/  @!P2 LDGSTS.E.BYPASS.LTC128B.128 [R245+0x8000], desc[UR12][R8.64] ;  /* 0x0800000008f5afae */ /* 0x000fe2000b901d4c */
[----:B------:R-:W-:Y:S02]  /*2b90*/  @P0 VIADD R233, R4, 0xffffffe0 ;  /* 0xffffffe004e90836 */ /* 0x000fe40000000000 */
[----:B------:R-:W-:Y:S01]  /*2ba0*/  IMAD R70, R45, 0x20, R70 ;  /* 0x000000202d467824 */ /* 0x000fe200078e0246 */
[----:B------:R-:W-:Y:S01]  /*2bb0*/  @P1 STS.128 [R245+0x8800], RZ ;  /* 0x008800fff5001388 */ /* 0x000fe20000000c00 */
[----:B------:R-:W-:Y:S02]  /*2bc0*/  VIADD R45, R71, 0x8 ;  /* 0x00000008472d7836 */ /* 0x000fe40000000000 */
[----:B------:R-:W-:Y:S01]  /*2bd0*/  VIADD R230, R233, 0x400 ;  /* 0x00000400e9e67836 */ /* 0x000fe20000000000 */
[----:B------:R-:W-:Y:S01]  /*2be0*/  @!PT LDS RZ, [RZ] ;  /* 0x00000000fffff984 */ /* 0x000fe20000000800 */
[----:B------:R-:W-:Y:S01]  /*2bf0*/  @!PT LDS RZ, [RZ] ;  /* 0x00000000fffff984 */ /* 0x000fe20000000800 */
[----:B------:R-:W-:Y:S01]  /*2c00*/  @!PT LDS RZ, [RZ] ;  /* 0x00000000fffff984 */ /* 0x000fe20000000800 */
[----:B------:R3:W-:Y:S01]  /*2c10*/  @!P1 LDGSTS.E.BYPASS.LTC128B.128 [R245+0x8800], desc[UR12][R6.64] ;  /* 0x0880000006f59fae */ /* 0x0007e2000b901d4c */
[----:B------:R-:W-:Y:S01]  /*2c20*/  LOP3.LUT P1, RZ, R3, 0x2, RZ, 0xc0, !PT ;  /* 0x0000000203ff7812 */ /* 0x000fe2000782c0ff */
[----:B------:R-:W-:-:S02]  /*2c30*/  IMAD.MOV.U32 R3, RZ, RZ, 0x10 ;  /* 0x00000010ff037424 */ /* 0x000fc400078e00ff */
[----:B------:R-:W-:Y:S01]  /*2c40*/  LDSM.16.M88.4 R28, [R236] ;  /* 0x00000000ec1c783b */ /* 0x000fe20000000200 */
[----:B------:R-:W-:Y:S02]  /*2c50*/  VIADD R229, R233, 0x800 ;  /* 0x00000800e9e57836 */ /* 0x000fe40000000000 */
[----:B------:R-:W-:Y:S01]  /*2c60*/  SEL R3, R3, 0xfffffff0, !P1 ;  /* 0xfffffff003037807 */ /* 0x000fe20004800000 */
[----:B-1----:R-:W1:Y:S01]  /*2c70*/  LDSM.16.M88.4 R12, [R234+0x1000] ;  /* 0x00100000ea0c783b */ /* 0x002e620000000200 */
[C---:B------:R-:W-:Y:S02]  /*2c80*/  VIADD R228, R233.reuse, 0xc00 ;  /* 0x00000c00e9e47836 */ /* 0x040fe40000000000 */
[----:B------:R-:W-:Y:S01]  /*2c90*/  VIADD R227, R233, 0x1000 ;  /* 0x00001000e9e37836 */ /* 0x000fe20000000000 */
[----:B------:R-:W-:Y:S01]  /*2ca0*/  LDSM.16.M88.4 R32, [R233] ;  /* 0x00000000e920783b */ /* 0x000fe20000000200 */
[----:B------:R-:W-:Y:S02]  /*2cb0*/  IMAD R235, R3, 0x2, R236 ;  /* 0x0000000203eb7824 */ /* 0x000fe400078e02ec */
[C---:B------:R-:W-:Y:S01]  /*2cc0*/  VIADD R226, R233.reuse, 0x1400 ;  /* 0x00001400e9e27836 */ /* 0x040fe20000000000 */
[----:B------:R-:W4:Y:S01]  /*2cd0*/  LDSM.16.M88.4 R132, [R234+0x1400] ;  /* 0x00140000ea84783b */ /* 0x000f220000000200 */
[----:B------:R-:W-:-:S02]  /*2ce0*/  VIADD R225, R233, 0x1800 ;  /* 0x00001800e9e17836 */ /* 0x000fc40000000000 */
[C---:B------:R-:W-:Y:S01]  /*2cf0*/  VIADD R224, R233.reuse, 0x1c00 ;  /* 0x00001c00e9e07836 */ /* 0x040fe20000000000 */
[----:B--2---:R-:W-:Y:S01]  /*2d00*/  LDSM.16.M88.4 R20, [R233+0x400] ;  /* 0x00040000e914783b */ /* 0x004fe20000000200 */
[C---:B------:R-:W-:Y:S02]  /*2d10*/  VIADD R223, R233.reuse, 0x2000 ;  /* 0x00002000e9df7836 */ /* 0x040fe40000000000 */
[C---:B------:R-:W-:Y:S01]  /*2d20*/  VIADD R222, R233.reuse, 0x2400 ;  /* 0x00002400e9de7836 */ /* 0x040fe20000000000 */
[----:B------:R-:W-:Y:S01]  /*2d30*/  LDSM.16.M88.4 R128, [R234+0x1800] ;  /* 0x00180000ea80783b */ /* 0x000fe20000000200 */
[C---:B------:R-:W-:Y:S02]  /*2d40*/  VIADD R221, R233.reuse, 0x2800 ;  /* 0x00002800e9dd7836 */ /* 0x040fe40000000000 */
[C---:B------:R-:W-:Y:S01]  /*2d50*/  VIADD R220, R233.reuse, 0x2c00 ;  /* 0x00002c00e9dc7836 */ /* 0x040fe20000000000 */
[----:B---3--:R-:W2:Y:S01]  /*2d60*/  LDSM.16.M88.4 R4, [R235] ;  /* 0x00000000eb04783b */ /* 0x008ea20000000200 */
[----:B------:R-:W-:-:S02]  /*2d70*/  VIADD R219, R233, 0x3000 ;  /* 0x00003000e9db7836 */ /* 0x000fc40000000000 */
[C---:B------:R-:W-:Y:S01]  /*2d80*/  VIADD R218, R233.reuse, 0x3400 ;  /* 0x00003400e9da7836 */ /* 0x040fe20000000000 */
[----:B------:R-:W-:Y:S01]  /*2d90*/  LDSM.16.M88.4 R40, [R233+0x800] ;  /* 0x00080000e928783b */ /* 0x000fe20000000200 */
[C---:B------:R-:W-:Y:S02]  /*2da0*/  VIADD R217, R233.reuse, 0x3800 ;  /* 0x00003800e9d97836 */ /* 0x040fe40000000000 */
[----:B------:R-:W-:Y:S01]  /*2db0*/  VIADD R216, R233, 0x3c00 ;  /* 0x00003c00e9d87836 */ /* 0x000fe20000000000 */
[----:B------:R-:W-:Y:S04]  /*2dc0*/  LDSM.16.M88.4 R212, [R234+0x2800] ;  /* 0x00280000ead4783b */ /* 0x000fe80000000200 */
[----:B------:R-:W-:Y:S04]  /*2dd0*/  LDSM.16.M88.4 R208, [R234+0x2c00] ;  /* 0x002c0000ead0783b */ /* 0x000fe80000000200 */
[----:B------:R-:W-:Y:S01]  /*2de0*/  LDSM.16.M88.4 R60, [R233+0x1800] ;  /* 0x00180000e93c783b */ /* 0x000fe20000000200 */
[C---:B-1----:R-:W-:Y:S03]  /*2df0*/  HMMA.16816.F32.BF16 R8, R28.reuse, R12, RZ ;  /* 0x0000000c1c08723c */ /* 0x042fe600000418ff */
[----:B------:R-:W-:Y:S04]  /*2e00*/  LDSM.16.M88.4 R172, [R234+0x3800] ;  /* 0x00380000eaac783b */ /* 0x000fe80000000200 */
[----:B------:R-:W1:Y:S01]  /*2e10*/  LDSM.16.M88.4 R144, [R234+0x3c00] ;  /* 0x003c0000ea90783b */ /* 0x000e620000000200 */
[C---:B------:R-:W-:Y:S03]  /*2e20*/  HMMA.16816.F32.BF16 R12, R28.reuse, R14, RZ ;  /* 0x0000000e1c0c723c */ /* 0x040fe600000418ff */
[----:B------:R-:W-:Y:S03]  /*2e30*/  LDSM.16.M88.4 R116, [R234+0x4000] ;  /* 0x00400000ea74783b */ /* 0x000fe60000000200 */
[C---:B----4-:R-:W-:Y:S01]  /*2e40*/  HMMA.16816.F32.BF16 R24, R28.reuse, R132, RZ ;  /* 0x000000841c18723c */ /* 0x050fe200000418ff */
[----:B------:R-:W0:Y:S05]  /*2e50*/  LDGDEPBAR ;  /* 0x00000000000079af */ /* 0x000e2a0000000000 */
[----:B------:R-:W-:Y:S06]  /*2e60*/  HMMA.16816.F32.BF16 R132, R28, R134, RZ ;  /* 0x000000861c84723c */ /* 0x000fec00000418ff */
[C---:B--2---:R-:W-:Y:S06]  /*2e70*/  HMMA.16816.F32.BF16 R8, R4.reuse, R32, R8 ;  /* 0x000000200408723c */ /* 0x044fec0000041808 */
[----:B------:R-:W-:Y:S01]  /*2e80*/  HMMA.16816.F32.BF16 R12, R4, R34, R12 ;  /* 0x00000022040c723c */ /* 0x000fe2000004180c */
[----:B------:R-:W-:-:S05]  /*2e90*/  IMAD.IADD R32, R44, 0x1, -R17 ;  /* 0x000000012c207824 */ /* 0x000fca00078e0a11 */
[----:B------:R-:W-:Y:S01]  /*2ea0*/  SHF.R.S32.HI R17, RZ, 0x1f, R32 ;  /* 0x0000001fff117819 */ /* 0x000fe20000011420 */
[C---:B------:R-:W-:Y:S03]  /*2eb0*/  HMMA.16816.F32.BF16 R24, R4.reuse, R20, R24 ;  /* 0x000000140418723c */ /* 0x040fe60000041818 */
[----:B------:R-:W-:Y:S02]  /*2ec0*/  LEA.HI R32, R17, R32, RZ, 0x2 ;  /* 0x0000002011207211 */ /* 0x000fe400078f10ff */
[----:B------:R-:W2:Y:S01]  /*2ed0*/  LDSM.16.M88.4 R16, [R234+0x1c00] ;  /* 0x001c0000ea10783b */ /* 0x000ea20000000200 */
[----:B------:R-:W-:Y:S01]  /*2ee0*/  HMMA.16816.F32.BF16 R132, R4, R22, R132 ;  /* 0x000000160484723c */ /* 0x000fe20000041884 */
[----:B------:R-:W-:Y:S02]  /*2ef0*/  SHF.R.S32.HI R32, RZ, 0x2, R32 ;  /* 0x00000002ff207819 */ /* 0x000fe40000011420 */
[----:B------:R-:W3:Y:S02]  /*2f00*/  LDSM.16.M88.4 R20, [R233+0xc00] ;  /* 0x000c0000e914783b */ /* 0x000ee40000000200 */
[----:B------:R-:W-:Y:S01]  /*2f10*/  IADD3 R32, R47, 0x1, R32 ;  /* 0x000000012f207810 */ /* 0x000fe20007ffe020 */
[----:B------:R-:W-:Y:S03]  /*2f20*/  HMMA.16816.F32.BF16 R124, R28, R128, RZ ;  /* 0x000000801c7c723c */ /* 0x000fe600000418ff */
[----:B------:R-:W-:-:S03]  /*2f30*/  IADD3 R33, R39, R32, -R38 ;  /* 0x0000002027217210 */ /* 0x000fc60007ffe826 */
[C---:B------:R-:W-:Y:S02]  /*2f40*/  HMMA.16816.F32.BF16 R128, R28.reuse, R130, RZ ;  /* 0x000000821c80723c */ /* 0x040fe400000418ff */
[----:B------:R-:W-:Y:S02]  /*2f50*/  IMAD.IADD R44, R33, 0x1, R0 ;  /* 0x00000001212c7824 */ /* 0x000fe400078e0200 */
[----:B------:R-:W4:Y:S01]  /*2f60*/  LDSM.16.M88.4 R32, [R234+0x2000] ;  /* 0x00200000ea20783b */ /* 0x000f220000000200 */
[C---:B------:R-:W-:Y:S01]  /*2f70*/  VIADD R0, R71.reuse, 0x1 ;  /* 0x0000000147007836 */ /* 0x040fe20000000000 */
[C---:B-1----:R-:W-:Y:S01]  /*2f80*/  HMMA.16816.F32.BF16 R156, R28.reuse, R144, RZ ;  /* 0x000000901c9c723c */ /* 0x042fe200000418ff */
[C---:B------:R-:W-:Y:S02]  /*2f90*/  VIMNMX R38, R44.reuse, R39, PT ;  /* 0x000000272c267248 */ /* 0x040fe40003fe0100 */
[----:B------:R-:W-:Y:S01]  /*2fa0*/  VIADDMNMX R39, R44, 0x8, R39, PT ;  /* 0x000000082c277846 */ /* 0x000fe20003800127 */
[----:B------:R-:W-:Y:S01]  /*2fb0*/  VIADD R44, R71, 0x9 ;  /* 0x00000009472c7836 */ /* 0x000fe20000000000 */
[C---:B------:R-:W-:Y:S01]  /*2fc0*/  ISETP.GE.AND P4, PT, R45.reuse, R38, PT ;  /* 0x000000262d00720c */ /* 0x040fe20003f86270 */
[----:B------:R-:W-:Y:S01]  /*2fd0*/  HMMA.16816.F32.BF16 R144, R28, R146, RZ ;  /* 0x000000921c90723c */ /* 0x000fe200000418ff */
[----:B------:R-:W-:-:S02]  /*2fe0*/  ISETP.GE.AND P0, PT, R45, R39, PT ;  /* 0x000000272d00720c */ /* 0x000fc40003f06270 */
[CC--:B------:R-:W-:Y:S02]  /*2ff0*/  ISETP.GE.AND P2, PT, R44.reuse, R38.reuse, PT ;  /* 0x000000262c00720c */ /* 0x0c0fe40003f46270 */
[-C--:B------:R-:W-:Y:S01]  /*3000*/  ISETP.GE.AND P1, PT, R44, R39.reuse, PT ;  /* 0x000000272c00720c */ /* 0x080fe20003f26270 */
[----:B------:R-:W-:Y:S01]  /*3010*/  HMMA.16816.F32.BF16 R124, R4, R40, R124 ;  /* 0x00000028047c723c */ /* 0x000fe2000004187c */
[----:B------:R-:W-:Y:S01]  /*3020*/  LDSM.16.M88.4 R44, [R234+0x2400] ;  /* 0x00240000ea2c783b */ /* 0x000fe20000000200 */
[CC--:B------:R-:W-:Y:S02]  /*3030*/  ISETP.GE.AND P5, PT, R0.reuse, R38.reuse, PT ;  /* 0x000000260000720c */ /* 0x0c0fe40003fa6270 */
[----:B------:R-:W-:Y:S01]  /*3040*/  ISETP.GE.AND P3, PT, R0, R39, PT ;  /* 0x000000270000720c */ /* 0x000fe20003f66270 */
[C---:B------:R-:W-:Y:S01]  /*3050*/  VIADD R0, R71.reuse, 0x10 ;  /* 0x0000001047007836 */ /* 0x040fe20000000000 */
[----:B------:R-:W-:Y:S01]  /*3060*/  FSEL R98, R12, -INF , !P4 ;  /* 0xff8000000c627808 */ /* 0x000fe20006000000 */
[----:B------:R-:W-:Y:S01]  /*3070*/  VIADD R40, R71, 0x19 ;  /* 0x0000001947287836 */ /* 0x000fe20000000000 */
[----:B------:R-:W-:Y:S01]  /*3080*/  FSEL R180, R14, -INF , !P0 ;  /* 0xff8000000eb47808 */ /* 0x000fe20004000000 */
[----:B--2---:R-:W-:Y:S01]  /*3090*/  HMMA.16816.F32.BF16 R112, R28, R16, RZ ;  /* 0x000000101c70723c */ /* 0x004fe200000418ff */
[----:B------:R-:W-:-:S02]  /*30a0*/  ISETP.GE.AND P4, PT, R0, R38, PT ;  /* 0x000000260000720c */ /* 0x000fc40003f86270 */
[-C--:B------:R-:W-:Y:S01]  /*30b0*/  ISETP.GE.AND P0, PT, R0, R39.reuse, PT ;  /* 0x000000270000720c */ /* 0x080fe20003f06270 */
[----:B------:R-:W-:Y:S01]  /*30c0*/  VIADD R0, R71, 0x11 ;  /* 0x0000001147007836 */ /* 0x000fe20000000000 */
[----:B------:R-:W-:Y:S01]  /*30d0*/  FSEL R92, R13, -INF , !P2 ;  /* 0xff8000000d5c7808 */ /* 0x000fe20005000000 */
[----:B------:R-:W-:Y:S01]  /*30e0*/  HMMA.16816.F32.BF16 R16, R28, R18, RZ ;  /* 0x000000121c10723c */ /* 0x000fe200000418ff */
[----:B------:R-:W-:Y:S02]  /*30f0*/  FSEL R137, R15, -INF , !P1 ;  /* 0xff8000000f897808 */ /* 0x000fe40004800000 */
[----:B------:R-:W1:Y:S01]  /*3100*/  LDSM.16.M88.4 R12, [R233+0x1000] ;  /* 0x00100000e90c783b */ /* 0x000e620000000200 */
[C---:B------:R-:W-:Y:S02]  /*3110*/  ISETP.GE.AND P2, PT, R0.reuse, R38, PT ;  /* 0x000000260000720c */ /* 0x040fe40003f46270 */
[----:B------:R-:W-:Y:S01]  /*3120*/  ISETP.GE.AND P1, PT, R0, R39, PT ;  /* 0x000000270000720c */ /* 0x000fe20003f26270 */
[----:B------:R-:W-:Y:S01]  /*3130*/  HMMA.16816.F32.BF16 R128, R4, R42, R128 ;  /* 0x0000002a0480723c */ /* 0x000fe20000041880 */
[----:B------:R-:W-:Y:S01]  /*3140*/  FSEL R88, R25, -INF , !P2 ;  /* 0xff80000019587808 */ /* 0x000fe20005000000 */
[----:B------:R-:W-:Y:S01]  /*3150*/  VIADD R0, R71, 0x18 ;  /* 0x0000001847007836 */ /* 0x000fe20000000000 */
[----:B------:R-:W-:-:S02]  /*3160*/  FSEL R232, R27, -INF , !P1 ;  /* 0xff8000001be87808 */ /* 0x000fc40004800000 */
[CC--:B------:R-:W-:Y:S02]  /*3170*/  ISETP.GE.AND P2, PT, R40.reuse, R38.reuse, PT ;  /* 0x000000262800720c */ /* 0x0c0fe40003f46270 */
[----:B------:R-:W-:Y:S01]  /*3180*/  ISETP.GE.AND P1, PT, R40, R39, PT ;  /* 0x000000272800720c */ /* 0x000fe20003f26270 */
[----:B------:R-:W-:Y:S01]  /*3190*/  VIADD R40, R71, 0x29 ;  /* 0x0000002947287836 */ /* 0x000fe20000000000 */
[----:B------:R-:W-:Y:S02]  /*31a0*/  FSEL R84, R133, -INF , !P2 ;  /* 0xff80000085547808 */ /* 0x000fe40005000000 */
[C---:B---3--:R-:W-:Y:S01]  /*31b0*/  HMMA.16816.F32.BF16 R112, R4.reuse, R20, R112 ;  /* 0x000000140470723c */ /* 0x048fe20000041870 */
[----:B------:R-:W-:Y:S02]  /*31c0*/  FSEL R135, R135, -INF , !P1 ;  /* 0xff80000087877808 */ /* 0x000fe40004800000 */
[----:B------:R-:W-:Y:S02]  /*31d0*/  FSEL R90, R24, -INF , !P4 ;  /* 0xff800000185a7808 */ /* 0x000fe40006000000 */
[----:B------:R-:W-:Y:S01]  /*31e0*/  FSEL R168, R26, -INF , !P0 ;  /* 0xff8000001aa87808 */ /* 0x000fe20004000000 */
[----:B------:R-:W-:Y:S01]  /*31f0*/  HMMA.16816.F32.BF16 R16, R4, R22, R16 ;  /* 0x000000160410723c */ /* 0x000fe20000041810 */
[----:B------:R-:W-:Y:S01]  /*3200*/  VIADD R20, R71, 0x21 ;  /* 0x0000002147147836 */ /* 0x000fe20000000000 */
[----:B------:R-:W-:-:S02]  /*3210*/  ISETP.GE.AND P4, PT, R0, R38, PT ;  /* 0x000000260000720c */ /* 0x000fc40003f86270 */
[-C--:B------:R-:W-:Y:S01]  /*3220*/  ISETP.GE.AND P0, PT, R0, R39.reuse, PT ;  /* 0x000000270000720c */ /* 0x080fe20003f06270 */
[----:B------:R-:W-:Y:S01]  /*3230*/  VIADD R0, R71, 0x20 ;  /* 0x0000002047007836 */ /* 0x000fe20000000000 */
[C---:B------:R-:W-:Y:S01]  /*3240*/  ISETP.GE.AND P2, PT, R20.reuse, R38, PT ;  /* 0x000000261400720c */ /* 0x040fe20003f46270 */
[C---:B----4-:R-:W-:Y:S01]  /*3250*/  HMMA.16816.F32.BF16 R24, R28.reuse, R32, RZ ;  /* 0x000000201c18723c */ /* 0x050fe200000418ff */
[----:B------:R-:W-:Y:S02]  /*3260*/  ISETP.GE.AND P1, PT, R20, R39, PT ;  /* 0x000000271400720c */ /* 0x000fe40003f26270 */
[----:B------:R-:W2:Y:S01]  /*3270*/  LDSM.16.M88.4 R20, [R233+0x1400] ;  /* 0x00140000e914783b */ /* 0x000ea20000000200 */
[----:B------:R-:W-:Y:S02]  /*3280*/  FSEL R86, R132, -INF , !P4 ;  /* 0xff80000084567808 */ /* 0x000fe40006000000 */
[----:B------:R-:W-:Y:S01]  /*3290*/  HMMA.16816.F32.BF16 R32, R28, R34, RZ ;  /* 0x000000221c20723c */ /* 0x000fe200000418ff */
[----:B------:R-:W-:-:S02]  /*32a0*/  FSEL R162, R134, -INF , !P0 ;  /* 0xff80000086a27808 */ /* 0x000fc40004000000 */
[C---:B------:R-:W-:Y:S02]  /*32b0*/  ISETP.GE.AND P4, PT, R0.reuse, R38, PT ;  /* 0x000000260000720c */ /* 0x040fe40003f86270 */
[----:B------:R-:W-:Y:S01]  /*32c0*/  ISETP.GE.AND P0, PT, R0, R39, PT ;  /* 0x000000270000720c */ /* 0x000fe20003f06270 */
[----:B------:R-:W-:Y:S01]  /*32d0*/  VIADD R0, R71, 0x28 ;  /* 0x0000002847007836 */ /* 0x000fe20000000000 */
[----:B------:R-:W-:Y:S02]  /*32e0*/  FSEL R80, R125, -INF , !P2 ;  /* 0xff8000007d507808 */ /* 0x000fe40005000000 */
[----:B------:R-:W-:Y:S02]  /*32f0*/  FSEL R127, R127, -INF , !P1 ;  /* 0xff8000007f7f7808 */ /* 0x000fe40004800000 */
[----:B------:R-:W-:Y:S02]  /*3300*/  FSEL R82, R124, -INF , !P4 ;  /* 0xff8000007c527808 */ /* 0x000fe40006000000 */
[----:B------:R-:W-:-:S02]  /*3310*/  FSEL R148, R126, -INF , !P0 ;  /* 0xff8000007e947808 */ /* 0x000fc40004000000 */
[CC--:B------:R-:W-:Y:S02]  /*3320*/  ISETP.GE.AND P2, PT, R40.reuse, R38.reuse, PT ;  /* 0x000000262800720c */ /* 0x0c0fe40003f46270 */
[-C--:B------:R-:W-:Y:S01]  /*3330*/  ISETP.GE.AND P1, PT, R40, R39.reuse, PT ;  /* 0x000000272800720c */ /* 0x080fe20003f26270 */
[----:B-1----:R-:W-:Y:S01]  /*3340*/  HMMA.16816.F32.BF16 R24, R4, R12, R24 ;  /* 0x0000000c0418723c */ /* 0x002fe20000041818 */
[C---:B------:R-:W-:Y:S02]  /*3350*/  ISETP.GE.AND P4, PT, R0.reuse, R38, PT ;  /* 0x000000260000720c */ /* 0x040fe40003f86270 */
        /* <DEDUP_REMOVED lines=8> */
[----:B------:R-:W-:Y:S01]  /*33e0*/  HMMA.16816.F32.BF16 R44, R28, R46, RZ ;  /* 0x0000002e1c2c723c */ /* 0x000fe200000418ff */
[----:B------:R-:W-:Y:S02]  /*33f0*/  FSEL R76, R129, -INF , !P2 ;  /* 0xff800000814c7808 */ /* 0x000fe40005000000 */
[----:B------:R-:W-:Y:S02]  /*3400*/  FSEL R131, R131, -INF , !P1 ;  /* 0xff80000083837808 */ /* 0x000fe40004800000 */
[C---:B------:R-:W-:Y:S01]  /*3410*/  ISETP.GE.AND P2, PT, R0.reuse, R38, PT ;  /* 0x000000260000720c */ /* 0x040fe20003f46270 */
[----:B------:R-:W-:Y:S01]  /*3420*/  HMMA.16816.F32.BF16 R32, R4, R14, R32 ;  /* 0x0000000e0420723c */ /* 0x000fe20000041820 */
[----:B------:R-:W-:Y:S01]  /*3430*/  ISETP.GE.AND P1, PT, R0, R39, PT ;  /* 0x000000270000720c */ /* 0x000fe20003f26270 */
[----:B------:R-:W-:Y:S01]  /*3440*/  VIADD R0, R71, 0x38 ;  /* 0x0000003847007836 */ /* 0x000fe20000000000 */
[----:B------:R-:W-:-:S02]  /*3450*/  FSEL R74, R112, -INF , !P4 ;  /* 0xff800000704a7808 */ /* 0x000fc40006000000 */
[----:B------:R-:W-:Y:S01]  /*3460*/  FSEL R132, R114, -INF , !P0 ;  /* 0xff80000072847808 */ /* 0x000fe20004000000 */
[----:B------:R-:W-:Y:S01]  /*3470*/  HMMA.16816.F32.BF16 R12, R28, R212, RZ ;  /* 0x000000d41c0c723c */ /* 0x000fe200000418ff */
[----:B------:R-:W-:Y:S02]  /*3480*/  FSEL R72, R113, -INF , !P2 ;  /* 0xff80000071487808 */ /* 0x000fe40005000000 */
[----:B------:R-:W-:Y:S02]  /*3490*/  FSEL R115, R115, -INF , !P1 ;  /* 0xff80000073737808 */ /* 0x000fe40004800000 */
[CC--:B------:R-:W-:Y:S01]  /*34a0*/  ISETP.GE.AND P4, PT, R0.reuse, R38.reuse, PT ;  /* 0x000000260000720c */ /* 0x0c0fe20003f86270 */
[----:B--2---:R-:W-:Y:S01]  /*34b0*/  HMMA.16816.F32.BF16 R40, R4, R20, R40 ;  /* 0x000000140428723c */ /* 0x004fe20000041828 */
[----:B------:R-:W-:Y:S01]  /*34c0*/  ISETP.GE.AND P0, PT, R0, R39, PT ;  /* 0x000000270000720c */ /* 0x000fe20003f06270 */
[----:B------:R-:W-:Y:S01]  /*34d0*/  VIADD R0, R71, 0x40 ;  /* 0x0000004047007836 */ /* 0x000fe20000000000 */
[----:B------:R-:W-:-:S02]  /*34e0*/  ISETP.GE.AND P2, PT, R48, R38, PT ;  /* 0x000000263000720c */ /* 0x000fc40003f46270 */
[----:B------:R-:W-:Y:S01]  /*34f0*/  ISETP.GE.AND P1, PT, R48, R39, PT ;  /* 0x000000273000720c */ /* 0x000fe20003f26270 */
[----:B------:R-:W-:Y:S01]  /*3500*/  HMMA.16816.F32.BF16 R44, R4, R22, R44 ;  /* 0x00000016042c723c */ /* 0x000fe2000004182c */
[----:B------:R-:W-:Y:S01]  /*3510*/  FSEL R50, R16, -INF , !P4 ;  /* 0xff80000010327808 */ /* 0x000fe20006000000 */
[----:B------:R-:W-:Y:S01]  /*3520*/  LDSM.16.M88.4 R20, [R233+0x1c00] ;  /* 0x001c0000e914783b */ /* 0x000fe20000000200 */
[----:B------:R-:W-:Y:S02]  /*3530*/  FSEL R125, R18, -INF , !P0 ;  /* 0xff800000127d7808 */ /* 0x000fe40004000000 */
[----:B------:R-:W-:Y:S01]  /*3540*/  FSEL R48, R17, -INF , !P2 ;  /* 0xff80000011307808 */ /* 0x000fe20005000000 */
[----:B------:R-:W-:Y:S01]  /*3550*/  HMMA.16816.F32.BF16 R212, R28, R214, RZ ;  /* 0x000000d61cd4723c */ /* 0x000fe200000418ff */
[----:B------:R-:W-:Y:S02]  /*3560*/  FSEL R136, R19, -INF , !P1 ;  /* 0xff80000013887808 */ /* 0x000fe40004800000 */
[----:B------:R-:W1:Y:S01]  /*3570*/  LDSM.16.M88.4 R16, [R234+0x3000] ;  /* 0x00300000ea10783b */ /* 0x000e620000000200 */
[----:B------:R-:W-:-:S02]  /*3580*/  ISETP.GE.AND P4, PT, R0, R38, PT ;  /* 0x000000260000720c */ /* 0x000fc40003f86270 */
[-C--:B------:R-:W-:Y:S01]  /*3590*/  ISETP.GE.AND P0, PT, R0, R39.reuse, PT ;  /* 0x000000270000720c */ /* 0x080fe20003f06270 */
[C---:B------:R-:W-:Y:S01]  /*35a0*/  VIADD R0, R71.reuse, 0x41 ;  /* 0x0000004147007836 */ /* 0x040fe20000000000 */
[----:B------:R-:W-:Y:S02]  /*35b0*/  HMMA.16816.F32.BF16 R12, R4, R60, R12 ;  /* 0x0000003c040c723c */ /* 0x000fe4000004180c */
[----:B------:R-:W-:Y:S01]  /*35c0*/  FSEL R121, R26, -INF , !P0 ;  /* 0xff8000001a797808 */ /* 0x000fe20004000000 */
[C---:B------:R-:W-:Y:S01]  /*35d0*/  VIADD R26, R71.reuse, 0x49 ;  /* 0x00000049471a7836 */ /* 0x040fe20000000000 */
[CC--:B------:R-:W-:Y:S02]  /*35e0*/  ISETP.GE.AND P2, PT, R0.reuse, R38.reuse, PT ;  /* 0x000000260000720c */ /* 0x0c0fe40003f46270 */
[----:B------:R-:W-:Y:S02]  /*35f0*/  ISETP.GE.AND P1, PT, R0, R39, PT ;  /* 0x000000270000720c */ /* 0x000fe40003f26270 */
[----:B------:R-:W-:Y:S01]  /*3600*/  FSEL R0, R24, -INF , !P4 ;  /* 0xff80000018007808 */ /* 0x000fe20006000000 */
[----:B------:R-:W-:Y:S01]  /*3610*/  VIADD R24, R71, 0x50 ;  /* 0x0000005047187836 */ /* 0x000fe20000000000 */
[----:B------:R-:W-:-:S02]  /*3620*/  ISETP.GE.AND P4, PT, R52, R38, PT ;  /* 0x000000263400720c */ /* 0x000fc40003f86270 */
[----:B------:R-:W-:Y:S02]  /*3630*/  FSEL R102, R25, -INF , !P2 ;  /* 0xff80000019667808 */ /* 0x000fe40005000000 */
[----:B------:R-:W-:Y:S02]  /*3640*/  FSEL R138, R27, -INF , !P1 ;  /* 0xff8000001b8a7808 */ /* 0x000fe40004800000 */
[----:B------:R-:W-:Y:S01]  /*3650*/  FSEL R108, R32, -INF , !P4 ;  /* 0xff800000206c7808 */ /* 0x000fe20006000000 */
[----:B------:R-:W-:Y:S01]  /*3660*/  VIADD R32, R71, 0x51 ;  /* 0x0000005147207836 */ /* 0x000fe20000000000 */
[C---:B------:R-:W-:Y:S01]  /*3670*/  ISETP.GE.AND P2, PT, R26.reuse, R38, PT ;  /* 0x000000261a00720c */ /* 0x040fe20003f46270 */
[----:B------:R-:W-:Y:S01]  /*3680*/  HMMA.16816.F32.BF16 R212, R4, R62, R212 ;  /* 0x0000003e04d4723c */ /* 0x000fe200000418d4 */
[-C--:B------:R-:W-:Y:S02]  /*3690*/  ISETP.GE.AND P1, PT, R26, R39.reuse, PT ;  /* 0x000000271a00720c */ /* 0x080fe40003f26270 */
[----:B------:R-:W-:-:S02]  /*36a0*/  ISETP.GE.AND P0, PT, R52, R39, PT ;  /* 0x000000273400720c */ /* 0x000fc40003f06270 */
[----:B------:R-:W-:Y:S01]  /*36b0*/  FSEL R112, R33, -INF , !P2 ;  /* 0xff80000021707808 */ /* 0x000fe20005000000 */
[----:B------:R-:W2:Y:S01]  /*36c0*/  LDSM.16.M88.4 R52, [R233+0x2000] ;  /* 0x00200000e934783b */ /* 0x000ea20000000200 */
[----:B------:R-:W-:Y:S02]  /*36d0*/  FSEL R150, R35, -INF , !P1 ;  /* 0xff80000023967808 */ /* 0x000fe40004800000 */
[----:B------:R-:W-:Y:S02]  /*36e0*/  FSEL R252, R34, -INF , !P0 ;  /* 0xff80000022fc7808 */ /* 0x000fe40004000000 */
[CC--:B------:R-:W-:Y:S02]  /*36f0*/  ISETP.GE.AND P2, PT, R32.reuse, R38.reuse, PT ;  /* 0x000000262000720c */ /* 0x0c0fe40003f46270 */
[----:B------:R-:W-:Y:S01]  /*3700*/  ISETP.GE.AND P1, PT, R32, R39, PT ;  /* 0x000000272000720c */ /* 0x000fe20003f26270 */
[----:B------:R-:W-:Y:S01]  /*3710*/  VIADD R32, R71, 0x58 ;  /* 0x0000005847207836 */ /* 0x000fe20000000000 */
[----:B------:R-:W-:-:S02]  /*3720*/  ISETP.GE.AND P4, PT, R24, R38, PT ;  /* 0x000000261800720c */ /* 0x000fc40003f86270 */
[-C--:B------:R-:W-:Y:S02]  /*3730*/  ISETP.GE.AND P0, PT, R24, R39.reuse, PT ;  /* 0x000000271800720c */ /* 0x080fe40003f06270 */
[C---:B------:R-:W-:Y:S01]  /*3740*/  HMMA.16816.F32.BF16 R24, R28.reuse, R208, RZ ;  /* 0x000000d01c18723c */ /* 0x040fe200000418ff */
[----:B------:R-:W-:Y:S02]  /*3750*/  FSEL R186, R40, -INF , !P4 ;  /* 0xff80000028ba7808 */ /* 0x000fe40006000000 */
[----:B------:R-:W-:Y:S02]  /*3760*/  FSEL R246, R42, -INF , !P0 ;  /* 0xff8000002af67808 */ /* 0x000fe40004000000 */
[C---:B------:R-:W-:Y:S01]  /*3770*/  ISETP.GE.AND P4, PT, R32.reuse, R38, PT ;  /* 0x000000262000720c */ /* 0x040fe20003f86270 */
[----:B------:R-:W-:Y:S01]  /*3780*/  HMMA.16816.F32.BF16 R208, R28, R210, RZ ;  /* 0x000000d21cd0723c */ /* 0x000fe200000418ff */
[----:B------:R-:W-:Y:S02]  /*3790*/  ISETP.GE.AND P0, PT, R32, R39, PT ;  /* 0x000000272000720c */ /* 0x000fe40003f06270 */
[----:B------:R-:W3:Y:S01]  /*37a0*/  LDSM.16.M88.4 R32, [R234+0x3400] ;  /* 0x00340000ea20783b */ /* 0x000ee20000000200 */
[----:B------:R-:W-:-:S02]  /*37b0*/  FSEL R73, R41, -INF , !P2 ;  /* 0xff80000029497808 */ /* 0x000fc40005000000 */
[----:B------:R-:W-:Y:S02]  /*37c0*/  FSEL R152, R43, -INF , !P1 ;  /* 0xff8000002b987808 */ /* 0x000fe40004800000 */
[----:B-1----:R-:W-:Y:S01]  /*37d0*/  HMMA.16816.F32.BF16 R40, R28, R16, RZ ;  /* 0x000000101c28723c */ /* 0x002fe200000418ff */
[----:B------:R-:W-:Y:S01]  /*37e0*/  FSEL R75, R44, -INF , !P4 ;  /* 0xff8000002c4b7808 */ /* 0x000fe20006000000 */
[----:B------:R-:W-:Y:S01]  /*37f0*/  VIADD R44, R71, 0x71 ;  /* 0x00000071472c7836 */ /* 0x000fe20000000000 */
[----:B------:R-:W-:Y:S02]  /*3800*/  FSEL R164, R46, -INF , !P0 ;  /* 0xff8000002ea47808 */ /* 0x000fe40004000000 */
[CC--:B------:R-:W-:Y:S02]  /*3810*/  ISETP.GE.AND P2, PT, R59.reuse, R38.reuse, PT ;  /* 0x000000263b00720c */ /* 0x0c0fe40003f46270 */
[-C--:B------:R-:W-:Y:S01]  /*3820*/  ISETP.GE.AND P1, PT, R59, R39.reuse, PT ;  /* 0x000000273b00720c */ /* 0x080fe20003f26270 */
[C---:B------:R-:W-:Y:S01]  /*3830*/  VIADD R17, R71.reuse, 0x61 ;  /* 0x0000006147117836 */ /* 0x040fe20000000000 */
[CC--:B------:R-:W-:Y:S01]  /*3840*/  ISETP.GE.AND P4, PT, R58.reuse, R38.reuse, PT ;  /* 0x000000263a00720c */ /* 0x0c0fe20003f86270 */
[C---:B------:R-:W-:Y:S01]  /*3850*/  HMMA.16816.F32.BF16 R24, R4.reuse, R20, R24 ;  /* 0x000000140418723c */ /* 0x040fe20000041818 */
[-C--:B------:R-:W-:Y:S01]  /*3860*/  ISETP.GE.AND P0, PT, R58, R39.reuse, PT ;  /* 0x000000273a00720c */ /* 0x080fe20003f06270 */
[----:B------:R-:W-:Y:S01]  /*3870*/  VIADD R16, R71, 0x68 ;  /* 0x0000006847107836 */ /* 0x000fe20000000000 */
[----:B------:R-:W-:Y:S01]  /*3880*/  FSEL R77, R45, -INF , !P2 ;  /* 0xff8000002d4d7808 */ /* 0x000fe20005000000 */
[----:B------:R-:W-:Y:S01]  /*3890*/  VIADD R58, R71, 0x78 ;  /* 0x00000078473a7836 */ /* 0x000fe20000000000 */
[----:B------:R-:W-:Y:S01]  /*38a0*/  FSEL R244, R47, -INF , !P1 ;  /* 0xff8000002ff47808 */ /* 0x000fe20004800000 */
[C---:B------:R-:W-:Y:S01]  /*38b0*/  HMMA.16816.F32.BF16 R208, R4.reuse, R22, R208 ;  /* 0x0000001604d0723c */ /* 0x040fe200000418d0 */
[----:B------:R-:W1:Y:S01]  /*38c0*/  LDSM.16.M88.4 R20, [R233+0x2400] ;  /* 0x00240000e914783b */ /* 0x000e620000000200 */
[----:B------:R-:W-:Y:S01]  /*38d0*/  FSEL R79, R12, -INF , !P4 ;  /* 0xff8000000c4f7808 */ /* 0x000fe20006000000 */
[C---:B------:R-:W-:Y:S01]  /*38e0*/  VIADD R12, R71.reuse, 0x70 ;  /* 0x00000070470c7836 */ /* 0x040fe20000000000 */
[----:B------:R-:W-:Y:S01]  /*38f0*/  FSEL R242, R14, -INF , !P0 ;  /* 0xff8000000ef27808 */ /* 0x000fe20004000000 */
[----:B------:R-:W-:Y:S01]  /*3900*/  VIADD R14, R71, 0x69 ;  /* 0x00000069470e7836 */ /* 0x000fe20000000000 */
[-C--:B------:R-:W-:Y:S01]  /*3910*/  ISETP.GE.AND P2, PT, R17, R38.reuse, PT ;  /* 0x000000261100720c */ /* 0x080fe20003f46270 */
[----:B------:R-:W-:Y:S01]  /*3920*/  VIADD R59, R71, 0xb9 ;  /* 0x000000b9473b7836 */ /* 0x000fe20000000000 */
[----:B------:R-:W-:Y:S01]  /*3930*/  ISETP.GE.AND P1, PT, R17, R39, PT ;  /* 0x000000271100720c */ /* 0x000fe20003f26270 */
[----:B--2---:R-:W-:Y:S01]  /*3940*/  HMMA.16816.F32.BF16 R40, R4, R52, R40 ;  /* 0x000000340428723c */ /* 0x004fe20000041828 */
[----:B------:R-:W-:-:S02]  /*3950*/  ISETP.GE.AND P4, PT, R16, R38, PT ;  /* 0x000000261000720c */ /* 0x000fc40003f86270 */
[----:B------:R-:W-:Y:S02]  /*3960*/  ISETP.GE.AND P0, PT, R16, R39, PT ;  /* 0x000000271000720c */ /* 0x000fe40003f06270 */
[----:B------:R-:W-:Y:S01]  /*3970*/  FSEL R81, R13, -INF , !P2 ;  /* 0xff8000000d517808 */ /* 0x000fe20005000000 */
[----:B------:R-:W-:Y:S01]  /*3980*/  HMMA.16816.F32.BF16 R16, R28, R18, RZ ;  /* 0x000000121c10723c */ /* 0x000fe200000418ff */
[----:B------:R-:W-:Y:S02]  /*3990*/  FSEL R170, R15, -INF , !P1 ;  /* 0xff8000000faa7808 */ /* 0x000fe40004800000 */
[----:B------:R-:W-:Y:S02]  /*39a0*/  FSEL R52, R212, -INF , !P4 ;  /* 0xff800000d4347808 */ /* 0x000fe40006000000 */
[----:B------:R-:W-:Y:S02]  /*39b0*/  FSEL R214, R214, -INF , !P0 ;  /* 0xff800000d6d67808 */ /* 0x000fe40004000000 */
[----:B------:R-:W-:-:S02]  /*39c0*/  ISETP.GE.AND P2, PT, R14, R38, PT ;  /* 0x000000260e00720c */ /* 0x000fc40003f46270 */
[-C--:B------:R-:W-:Y:S02]  /*39d0*/  ISETP.GE.AND P1, PT, R14, R39.reuse, PT ;  /* 0x000000270e00720c */ /* 0x080fe40003f26270 */
[CC--:B------:R-:W-:Y:S02]  /*39e0*/  ISETP.GE.AND P4, PT, R12.reuse, R38.reuse, PT ;  /* 0x000000260c00720c */ /* 0x0c0fe40003f86270 */
[-C--:B------:R-:W-:Y:S02]  /*39f0*/  ISETP.GE.AND P0, PT, R12, R39.reuse, PT ;  /* 0x000000270c00720c */ /* 0x080fe40003f06270 */
[C---:B---3--:R-:W-:Y:S01]  /*3a00*/  HMMA.16816.F32.BF16 R12, R28.reuse, R32, RZ ;  /* 0x000000201c0c723c */ /* 0x048fe200000418ff */
[----:B------:R-:W-:Y:S02]  /*3a10*/  FSEL R213, R213, -INF , !P2 ;  /* 0xff800000d5d57808 */ /* 0x000fe40005000000 */
[----:B------:R-:W-:Y:S02]  /*3a20*/  FSEL R176, R215, -INF , !P1 ;  /* 0xff800000d7b07808 */ /* 0x000fe40004800000 */
[C---:B------:R-:W-:Y:S01]  /*3a30*/  ISETP.GE.AND P2, PT, R44.reuse, R38, PT ;  /* 0x000000262c00720c */ /* 0x040fe20003f46270 */
[----:B------:R-:W-:Y:S01]  /*3a40*/  HMMA.16816.F32.BF16 R32, R28, R34, RZ ;  /* 0x000000221c20723c */ /* 0x000fe200000418ff */
[----:B------:R-:W-:-:S02]  /*3a50*/  ISETP.GE.AND P1, PT, R44, R39, PT ;  /* 0x000000272c00720c */ /* 0x000fc40003f26270 */
[----:B------:R-:W-:Y:S01]  /*3a60*/  FSEL R53, R24, -INF , !P4 ;  /* 0xff80000018357808 */ /* 0x000fe20006000000 */
[----:B------:R-:W2:Y:S01]  /*3a70*/  LDSM.16.M88.4 R44, [R233+0x2800] ;  /* 0x00280000e92c783b */ /* 0x000ea20000000200 */
[----:B------:R-:W-:Y:S01]  /*3a80*/  FSEL R212, R26, -INF , !P0 ;  /* 0xff8000001ad47808 */ /* 0x000fe20004000000 */
[----:B------:R-:W-:Y:S01]  /*3a90*/  HMMA.16816.F32.BF16 R16, R4, R54, R16 ;  /* 0x000000360410723c */ /* 0x000fe20000041810 */
[----:B------:R-:W-:Y:S02]  /*3aa0*/  FSEL R184, R27, -INF , !P1 ;  /* 0xff8000001bb87808 */ /* 0x000fe40004800000 */
[C---:B------:R-:W-:Y:S02]  /*3ab0*/  ISETP.GE.AND P4, PT, R58.reuse, R38, PT ;  /* 0x000000263a00720c */ /* 0x040fe40003f86270 */
[-C--:B------:R-:W-:Y:S01]  /*3ac0*/  ISETP.GE.AND P0, PT, R58, R39.reuse, PT ;  /* 0x000000273a00720c */ /* 0x080fe20003f06270 */
[----:B------:R-:W-:Y:S01]  /*3ad0*/  VIADD R58, R71, 0x80 ;  /* 0x00000080473a7836 */ /* 0x000fe20000000000 */
[----:B------:R-:W-:Y:S01]  /*3ae0*/  FSEL R54, R25, -INF , !P2 ;  /* 0xff80000019367808 */ /* 0x000fe20005000000 */
[----:B------:R-:W-:Y:S01]  /*3af0*/  VIADD R55, R71, 0x79 ;  /* 0x0000007947377836 */ /* 0x000fe20000000000 */
[----:B------:R-:W-:Y:S01]  /*3b00*/  FSEL R210, R210, -INF , !P0 ;  /* 0xff800000d2d27808 */ /* 0x000fe20004000000 */
[----:B------:R-:W-:Y:S01]  /*3b10*/  HMMA.16816.F32.BF16 R24, R28, R172, RZ ;  /* 0x000000ac1c18723c */ /* 0x000fe200000418ff */
[----:B------:R-:W-:-:S02]  /*3b20*/  ISETP.GE.AND P0, PT, R58, R39, PT ;  /* 0x000000273a00720c */ /* 0x000fc40003f06270 */
[CC--:B------:R-:W-:Y:S02]  /*3b30*/  ISETP.GE.AND P2, PT, R55.reuse, R38.reuse, PT ;  /* 0x000000263700720c */ /* 0x0c0fe40003f46270 */
[-C--:B------:R-:W-:Y:S01]  /*3b40*/  ISETP.GE.AND P1, PT, R55, R39.reuse, PT ;  /* 0x000000273700720c */ /* 0x080fe20003f26270 */
[C---:B-1----:R-:W-:Y:S01]  /*3b50*/  HMMA.16816.F32.BF16 R12, R4.reuse, R20, R12 ;  /* 0x00000014040c723c */ /* 0x042fe2000004180c */
[----:B------:R-:W-:Y:S02]  /*3b60*/  FSEL R209, R209, -INF , !P2 ;  /* 0xff800000d1d17808 */ /* 0x000fe40005000000 */
[----:B------:R-:W-:Y:S02]  /*3b70*/  FSEL R190, R211, -INF , !P1 ;  /* 0xff800000d3be7808 */ /* 0x000fe40004800000 */
[----:B------:R-:W-:Y:S01]  /*3b80*/  FSEL R55, R208, -INF , !P4 ;  /* 0xff800000d0377808 */ /* 0x000fe20006000000 */
[----:B------:R-:W-:Y:S01]  /*3b90*/  HMMA.16816.F32.BF16 R32, R4, R22, R32 ;  /* 0x000000160420723c */ /* 0x000fe20000041820 */
[C---:B------:R-:W-:Y:S01]  /*3ba0*/  VIADD R20, R71.reuse, 0x81 ;  /* 0x0000008147147836 */ /* 0x040fe20000000000 */
[-C--:B------:R-:W-:Y:S01]  /*3bb0*/  ISETP.GE.AND P4, PT, R58, R38.reuse, PT ;  /* 0x000000263a00720c */ /* 0x080fe20003f86270 */
[C---:B------:R-:W-:Y:S01]  /*3bc0*/  VIADD R58, R71.reuse, 0x88 ;  /* 0x00000088473a7836 */ /* 0x040fe20000000000 */
[----:B------:R-:W-:Y:S01]  /*3bd0*/  FSEL R208, R42, -INF , !P0 ;  /* 0xff8000002ad07808 */ /* 0x000fe20004000000 */
[----:B------:R-:W-:Y:S01]  /*3be0*/  VIADD R42, R71, 0x89 ;  /* 0x00000089472a7836 */ /* 0x000fe20000000000 */
[C---:B------:R-:W-:Y:S01]  /*3bf0*/  ISETP.GE.AND P2, PT, R20.reuse, R38, PT ;  /* 0x000000261400720c */ /* 0x040fe20003f46270 */
[----:B------:R-:W-:Y:S01]  /*3c00*/  HMMA.16816.F32.BF16 R172, R28, R174, RZ ;  /* 0x000000ae1cac723c */ /* 0x000fe200000418ff */
[----:B------:R-:W-:-:S02]  /*3c10*/  ISETP.GE.AND P1, PT, R20, R39, PT ;  /* 0x000000271400720c */ /* 0x000fc40003f26270 */
[----:B------:R-:W1:Y:S01]  /*3c20*/  LDSM.16.M88.4 R20, [R233+0x2c00] ;  /* 0x002c0000e914783b */ /* 0x000e620000000200 */
[----:B------:R-:W-:Y:S01]  /*3c30*/  FSEL R83, R40, -INF , !P4 ;  /* 0xff80000028537808 */ /* 0x000fe20006000000 */
[----:B------:R-:W-:Y:S01]  /*3c40*/  VIADD R40, R71, 0x90 ;  /* 0x0000009047287836 */ /* 0x000fe20000000000 */
[-C--:B------:R-:W-:Y:S02]  /*3c50*/  ISETP.GE.AND P4, PT, R58, R38.reuse, PT ;  /* 0x000000263a00720c */ /* 0x080fe40003f86270 */
[----:B------:R-:W-:Y:S01]  /*3c60*/  FSEL R85, R41, -INF , !P2 ;  /* 0xff80000029557808 */ /* 0x000fe20005000000 */
[----:B--2---:R-:W-:Y:S01]  /*3c70*/  HMMA.16816.F32.BF16 R24, R4, R44, R24 ;  /* 0x0000002c0418723c */ /* 0x004fe20000041818 */
[----:B------:R-:W-:Y:S02]  /*3c80*/  FSEL R206, R43, -INF , !P1 ;  /* 0xff8000002bce7808 */ /* 0x000fe40004800000 */
[----:B------:R-:W-:Y:S01]  /*3c90*/  FSEL R87, R16, -INF , !P4 ;  /* 0xff80000010577808 */ /* 0x000fe20006000000 */
[----:B------:R-:W-:Y:S01]  /*3ca0*/  VIADD R16, R71, 0x91 ;  /* 0x0000009147107836 */ /* 0x000fe20000000000 */
[----:B------:R-:W-:-:S02]  /*3cb0*/  ISETP.GE.AND P2, PT, R42, R38, PT ;  /* 0x000000262a00720c */ /* 0x000fc40003f46270 */
[-C--:B------:R-:W-:Y:S01]  /*3cc0*/  ISETP.GE.AND P1, PT, R42, R39.reuse, PT ;  /* 0x000000272a00720c */ /* 0x080fe20003f26270 */
[C---:B------:R-:W-:Y:S01]  /*3cd0*/  VIADD R45, R71.reuse, 0x99 ;  /* 0x00000099472d7836 */ /* 0x040fe20000000000 */
[----:B------:R-:W-:Y:S01]  /*3ce0*/  ISETP.GE.AND P0, PT, R58, R39, PT ;  /* 0x000000273a00720c */ /* 0x000fe20003f06270 */
[----:B------:R-:W-:Y:S01]  /*3cf0*/  VIADD R44, R71, 0xa0 ;  /* 0x000000a0472c7836 */ /* 0x000fe20000000000 */
[----:B------:R-:W-:Y:S01]  /*3d00*/  FSEL R89, R17, -INF , !P2 ;  /* 0xff80000011597808 */ /* 0x000fe20005000000 */
[----:B------:R-:W-:Y:S01]  /*3d10*/  VIADD R58, R71, 0xc0 ;  /* 0x000000c0473a7836 */ /* 0x000fe20000000000 */
[----:B------:R-:W-:Y:S02]  /*3d20*/  FSEL R202, R19, -INF , !P1 ;  /* 0xff80000013ca7808 */ /* 0x000fe40004800000 */
[----:B------:R-:W-:Y:S01]  /*3d30*/  FSEL R204, R18, -INF , !P0 ;  /* 0xff80000012cc7808 */ /* 0x000fe20004000000 */
[----:B------:R-:W-:Y:S01]  /*3d40*/  HMMA.16816.F32.BF16 R172, R4, R46, R172 ;  /* 0x0000002e04ac723c */ /* 0x000fe200000418ac */
[----:B------:R-:W-:-:S02]  /*3d50*/  ISETP.GE.AND P2, PT, R16, R38, PT ;  /* 0x000000261000720c */ /* 0x000fc40003f46270 */
[-C--:B------:R-:W-:Y:S01]  /*3d60*/  ISETP.GE.AND P1, PT, R16, R39.reuse, PT ;  /* 0x000000271000720c */ /* 0x080fe20003f26270 */
[----:B------:R-:W-:Y:S01]  /*3d70*/  VIADD R16, R71, 0x98 ;  /* 0x0000009847107836 */ /* 0x000fe20000000000 */
[CC--:B------:R-:W-:Y:S02]  /*3d80*/  ISETP.GE.AND P4, PT, R40.reuse, R38.reuse, PT ;  /* 0x000000262800720c */ /* 0x0c0fe40003f86270 */
[----:B------:R-:W-:Y:S02]  /*3d90*/  ISETP.GE.AND P0, PT, R40, R39, PT ;  /* 0x000000272800720c */ /* 0x000fe40003f06270 */
[----:B------:R-:W-:Y:S01]  /*3da0*/  FSEL R141, R12, -INF , !P4 ;  /* 0xff8000000c8d7808 */ /* 0x000fe20006000000 */
[----:B------:R-:W2:Y:S01]  /*3db0*/  LDSM.16.M88.4 R40, [R233+0x3000] ;  /* 0x00300000e928783b */ /* 0x000ea20000000200 */
[----:B------:R-:W-:Y:S02]  /*3dc0*/  FSEL R200, R14, -INF , !P0 ;  /* 0xff8000000ec87808 */ /* 0x000fe40004000000 */
[----:B------:R-:W-:-:S02]  /*3dd0*/  ISETP.GE.AND P4, PT, R16, R38, PT ;  /* 0x000000261000720c */ /* 0x000fc40003f86270 */
[-C--:B------:R-:W-:Y:S02]  /*3de0*/  ISETP.GE.AND P0, PT, R16, R39.reuse, PT ;  /* 0x000000271000720c */ /* 0x080fe40003f06270 */
[----:B------:R-:W3:Y:S01]  /*3df0*/  LDSM.16.M88.4 R16, [R234+0x4400] ;  /* 0x00440000ea10783b */ /* 0x000ee20000000200 */
[----:B------:R-:W-:Y:S01]  /*3e00*/  FSEL R151, R13, -INF , !P2 ;  /* 0xff8000000d977808 */ /* 0x000fe20005000000 */
[C---:B-1----:R-:W-:Y:S01]  /*3e10*/  HMMA.16816.F32.BF16 R156, R4.reuse, R20, R156 ;  /* 0x00000014049c723c */ /* 0x042fe2000004189c */
[----:B------:R-:W-:Y:S02]  /*3e20*/  FSEL R198, R15, -INF , !P1 ;  /* 0xff8000000fc67808 */ /* 0x000fe40004800000 */
[CC--:B------:R-:W-:Y:S02]  /*3e30*/  ISETP.GE.AND P2, PT, R45.reuse, R38.reuse, PT ;  /* 0x000000262d00720c */ /* 0x0c0fe40003f46270 */
[-C--:B------:R-:W-:Y:S01]  /*3e40*/  ISETP.GE.AND P1, PT, R45, R39.reuse, PT ;  /* 0x000000272d00720c */ /* 0x080fe20003f26270 */
[----:B------:R-:W-:Y:S01]  /*3e50*/  HMMA.16816.F32.BF16 R144, R4, R22, R144 ;  /* 0x000000160490723c */ /* 0x000fe20000041890 */
[----:B------:R-:W-:Y:S01]  /*3e60*/  FSEL R153, R32, -INF , !P4 ;  /* 0xff80000020997808 */ /* 0x000fe20006000000 */
[C---:B------:R-:W-:Y:S01]  /*3e70*/  VIADD R20, R71.reuse, 0xa1 ;  /* 0x000000a147147836 */ /* 0x040fe20000000000 */
[----:B------:R-:W-:Y:S01]  /*3e80*/  FSEL R196, R34, -INF , !P0 ;  /* 0xff80000022c47808 */ /* 0x000fe20004000000 */
[----:B------:R-:W-:Y:S01]  /*3e90*/  VIADD R32, R71, 0xa8 ;  /* 0x000000a847207836 */ /* 0x000fe20000000000 */
[C---:B------:R-:W-:Y:S01]  /*3ea0*/  ISETP.GE.AND P4, PT, R44.reuse, R38, PT ;  /* 0x000000262c00720c */ /* 0x040fe20003f86270 */
[----:B------:R-:W-:Y:S01]  /*3eb0*/  HMMA.16816.F32.BF16 R12, R28, R116, RZ ;  /* 0x000000741c0c723c */ /* 0x000fe200000418ff */
[----:B------:R-:W-:-:S02]  /*3ec0*/  ISETP.GE.AND P0, PT, R44, R39, PT ;  /* 0x000000272c00720c */ /* 0x000fc40003f06270 */
[----:B------:R-:W-:Y:S01]  /*3ed0*/  LDSM.16.M88.4 R44, [R234+0x4800] ;  /* 0x00480000ea2c783b */ /* 0x000fe20000000200 */
[----:B------:R-:W-:Y:S02]  /*3ee0*/  FSEL R161, R33, -INF , !P2 ;  /* 0xff80000021a17808 */ /* 0x000fe40005000000 */
[----:B------:R-:W-:Y:S01]  /*3ef0*/  FSEL R194, R35, -INF , !P1 ;  /* 0xff80000023c27808 */ /* 0x000fe20004800000 */
[----:B------:R-:W-:Y:S01]  /*3f00*/  HMMA.16816.F32.BF16 R116, R28, R118, RZ ;  /* 0x000000761c74723c */ /* 0x000fe200000418ff */
[CC--:B------:R-:W-:Y:S02]  /*3f10*/  ISETP.GE.AND P2, PT, R20.reuse, R38.reuse, PT ;  /* 0x000000261400720c */ /* 0x0c0fe40003f46270 */
[----:B------:R-:W-:Y:S02]  /*3f20*/  ISETP.GE.AND P1, PT, R20, R39, PT ;  /* 0x000000271400720c */ /* 0x000fe40003f26270 */
[----:B------:R-:W1:Y:S01]  /*3f30*/  LDSM.16.M88.4 R20, [R233+0x3400] ;  /* 0x00340000e914783b */ /* 0x000e620000000200 */
[----:B------:R-:W-:Y:S01]  /*3f40*/  FSEL R163, R24, -INF , !P4 ;  /* 0xff80000018a37808 */ /* 0x000fe20006000000 */
[C---:B------:R-:W-:Y:S01]  /*3f50*/  VIADD R24, R71.reuse, 0xb0 ;  /* 0x000000b047187836 */ /* 0x040fe20000000000 */
[----:B------:R-:W-:Y:S01]  /*3f60*/  FSEL R192, R26, -INF , !P0 ;  /* 0xff8000001ac07808 */ /* 0x000fe20004000000 */
[----:B------:R-:W-:Y:S01]  /*3f70*/  VIADD R26, R71, 0xa9 ;  /* 0x000000a9471a7836 */ /* 0x000fe20000000000 */
[----:B------:R-:W-:-:S02]  /*3f80*/  ISETP.GE.AND P4, PT, R32, R38, PT ;  /* 0x000000262000720c */ /* 0x000fc40003f86270 */
[-C--:B------:R-:W-:Y:S01]  /*3f90*/  ISETP.GE.AND P0, PT, R32, R39.reuse, PT ;  /* 0x000000272000720c */ /* 0x080fe20003f06270 */
[----:B------:R-:W-:Y:S01]  /*3fa0*/  VIADD R32, R71, 0xb1 ;  /* 0x000000b147207836 */ /* 0x000fe20000000000 */
[----:B------:R-:W-:Y:S02]  /*3fb0*/  FSEL R165, R25, -INF , !P2 ;  /* 0xff80000019a57808 */ /* 0x000fe40005000000 */
[----:B------:R-:W-:Y:S01]  /*3fc0*/  FSEL R178, R27, -INF , !P1 ;  /* 0xff8000001bb27808 */ /* 0x000fe20004800000 */
[----:B--2---:R-:W-:Y:S01]  /*3fd0*/  HMMA.16816.F32.BF16 R12, R4, R40, R12 ;  /* 0x00000028040c723c */ /* 0x004fe2000004180c */
[----:B------:R-:W-:Y:S02]  /*3fe0*/  FSEL R167, R172, -INF , !P4 ;  /* 0xff800000aca77808 */ /* 0x000fe40006000000 */
[----:B------:R-:W-:Y:S02]  /*3ff0*/  FSEL R174, R174, -INF , !P0 ;  /* 0xff800000aeae7808 */ /* 0x000fe40004000000 */
[CC--:B------:R-:W-:Y:S01]  /*4000*/  ISETP.GE.AND P2, PT, R26.reuse, R38.reuse, PT ;  /* 0x000000261a00720c */ /* 0x0c0fe20003f46270 */
[----:B---3--:R-:W-:Y:S01]  /*4010*/  HMMA.16816.F32.BF16 R104, R28, R16, RZ ;  /* 0x000000101c68723c */ /* 0x008fe200000418ff */
[----:B------:R-:W-:Y:S01]  /*4020*/  ISETP.GE.AND P1, PT, R26, R39, PT ;  /* 0x000000271a00720c */ /* 0x000fe20003f26270 */
[----:B------:R-:W-:Y:S01]  /*4030*/  VIADD R40, R71, 0xb8 ;  /* 0x000000b847287836 */ /* 0x000fe20000000000 */
[----:B------:R-:W-:-:S02]  /*4040*/  ISETP.GE.AND P4, PT, R24, R38, PT ;  /* 0x000000261800720c */ /* 0x000fc40003f86270 */
[-C--:B------:R-:W-:Y:S01]  /*4050*/  ISETP.GE.AND P0, PT, R24, R39.reuse, PT ;  /* 0x000000271800720c */ /* 0x080fe20003f06270 */
[----:B------:R-:W-:Y:S01]  /*4060*/  HMMA.16816.F32.BF16 R16, R28, R18, RZ ;  /* 0x000000121c10723c */ /* 0x000fe200000418ff */
[----:B------:R-:W2:Y:S01]  /*4070*/  LDSM.16.M88.4 R24, [R233+0x3800] ;  /* 0x00380000e918783b */ /* 0x000ea20000000200 */
[----:B------:R-:W-:Y:S02]  /*4080*/  FSEL R173, R173, -INF , !P2 ;  /* 0xff800000adad7808 */ /* 0x000fe40005000000 */
[----:B------:R-:W-:Y:S02]  /*4090*/  FSEL R166, R175, -INF , !P1 ;  /* 0xff800000afa67808 */ /* 0x000fe40004800000 */
[C---:B------:R-:W-:Y:S01]  /*40a0*/  ISETP.GE.AND P2, PT, R32.reuse, R38, PT ;  /* 0x000000262000720c */ /* 0x040fe20003f46270 */
[----:B------:R-:W-:Y:S01]  /*40b0*/  HMMA.16816.F32.BF16 R116, R4, R42, R116 ;  /* 0x0000002a0474723c */ /* 0x000fe20000041874 */
[----:B------:R-:W-:Y:S02]  /*40c0*/  ISETP.GE.AND P1, PT, R32, R39, PT ;  /* 0x000000272000720c */ /* 0x000fe40003f26270 */
[----:B------:R-:W3:Y:S01]  /*40d0*/  LDSM.16.M88.4 R32, [R234+0x4c00] ;  /* 0x004c0000ea20783b */ /* 0x000ee20000000200 */
[----:B------:R-:W-:-:S02]  /*40e0*/  FSEL R169, R156, -INF , !P4 ;  /* 0xff8000009ca97808 */ /* 0x000fc40006000000 */
[----:B------:R-:W-:Y:S02]  /*40f0*/  FSEL R158, R158, -INF , !P0 ;  /* 0xff8000009e9e7808 */ /* 0x000fe40004000000 */
[CC--:B------:R-:W-:Y:S02]  /*4100*/  ISETP.GE.AND P4, PT, R40.reuse, R38.reuse, PT ;  /* 0x000000262800720c */ /* 0x0c0fe40003f86270 */
[-C--:B------:R-:W-:Y:S01]  /*4110*/  ISETP.GE.AND P0, PT, R40, R39.reuse, PT ;  /* 0x000000272800720c */ /* 0x080fe20003f06270 */
[----:B-1----:R-:W-:Y:S01]  /*4120*/  HMMA.16816.F32.BF16 R104, R4, R20, R104 ;  /* 0x000000140468723c */ /* 0x002fe20000041868 */
[----:B------:R-:W-:Y:S02]  /*4130*/  FSEL R157, R157, -INF , !P2 ;  /* 0xff8000009d9d7808 */ /* 0x000fe40005000000 */
[----:B------:R-:W-:Y:S02]  /*4140*/  FSEL R154, R159, -INF , !P1 ;  /* 0xff8000009f9a7808 */ /* 0x000fe40004800000 */
[CC--:B------:R-:W-:Y:S01]  /*4150*/  ISETP.GE.AND P2, PT, R59.reuse, R38.reuse, PT ;  /* 0x000000263b00720c */ /* 0x0c0fe20003f46270 */
[----:B------:R-:W-:Y:S01]  /*4160*/  HMMA.16816.F32.BF16 R40, R28, R44, RZ ;  /* 0x0000002c1c28723c */ /* 0x000fe200000418ff */
[-C--:B------:R-:W-:Y:S01]  /*4170*/  ISETP.GE.AND P1, PT, R59, R39.reuse, PT ;  /* 0x000000273b00720c */ /* 0x080fe20003f26270 */
[C---:B------:R-:W-:Y:S01]  /*4180*/  VIADD R21, R71.reuse, 0xc1 ;  /* 0x000000c147157836 */ /* 0x040fe20000000000 */
[----:B------:R-:W-:Y:S01]  /*4190*/  FSEL R144, R144, -INF , !P4 ;  /* 0xff80000090907808 */ /* 0x000fe20006000000 */
[C---:B------:R-:W-:Y:S01]  /*41a0*/  VIADD R20, R71.reuse, 0xc8 ;  /* 0x000000c847147836 */ /* 0x040fe20000000000 */
[----:B------:R-:W-:Y:S01]  /*41b0*/  FSEL R146, R146, -INF , !P0 ;  /* 0xff80000092927808 */ /* 0x000fe20004000000 */
[----:B------:R-:W-:Y:S01]  /*41c0*/  HMMA.16816.F32.BF16 R16, R4, R22, R16 ;  /* 0x000000160410723c */ /* 0x000fe20000041810 */
[C---:B------:R-:W-:Y:S01]  /*41d0*/  ISETP.GE.AND P4, PT, R58.reuse, R38, PT ;  /* 0x000000263a00720c */ /* 0x040fe20003f86270 */
[C---:B------:R-:W-:Y:S01]  /*41e0*/  VIADD R45, R71.reuse, 0xc9 ;  /* 0x000000c9472d7836 */ /* 0x040fe20000000000 */
[----:B------:R-:W-:Y:S01]  /*41f0*/  ISETP.GE.AND P0, PT, R58, R39, PT ;  /* 0x000000273a00720c */ /* 0x000fe20003f06270 */
[----:B------:R-:W-:Y:S01]  /*4200*/  VIADD R44, R71, 0xd0 ;  /* 0x000000d0472c7836 */ /* 0x000fe20000000000 */
[----:B------:R-:W-:-:S02]  /*4210*/  FSEL R145, R145, -INF , !P2 ;  /* 0xff80000091917808 */ /* 0x000fc40005000000 */
[----:B------:R-:W-:Y:S02]  /*4220*/  FSEL R140, R147, -INF , !P1 ;  /* 0xff800000938c7808 */ /* 0x000fe40004800000 */
[CC--:B------:R-:W-:Y:S02]  /*4230*/  ISETP.GE.AND P2, PT, R21.reuse, R38.reuse, PT ;  /* 0x000000261500720c */ /* 0x0c0fe40003f46270 */
[-C--:B------:R-:W-:Y:S02]  /*4240*/  ISETP.GE.AND P1, PT, R21, R39.reuse, PT ;  /* 0x000000271500720c */ /* 0x080fe40003f26270 */
[----:B------:R-:W-:Y:S02]  /*4250*/  FSEL R147, R12, -INF , !P4 ;  /* 0xff8000000c937808 */ /* 0x000fe40006000000 */
[----:B------:R-:W-:Y:S02]  /*4260*/  FSEL R128, R14, -INF , !P0 ;  /* 0xff8000000e807808 */ /* 0x000fe40004000000 */
[C---:B------:R-:W-:Y:S01]  /*4270*/  ISETP.GE.AND P4, PT, R20.reuse, R38, PT ;  /* 0x000000261400720c */ /* 0x040fe20003f86270 */
[----:B--2---:R-:W-:Y:S01]  /*4280*/  HMMA.16816.F32.BF16 R40, R4, R24, R40 ;  /* 0x000000180428723c */ /* 0x004fe20000041828 */
[----:B------:R-:W-:-:S02]  /*4290*/  ISETP.GE.AND P0, PT, R20, R39, PT ;  /* 0x000000271400720c */ /* 0x000fc40003f06270 */
[----:B------:R-:W-:Y:S02]  /*42a0*/  FSEL R159, R13, -INF , !P2 ;  /* 0xff8000000d9f7808 */ /* 0x000fe40005000000 */
[----:B------:R-:W-:Y:S01]  /*42b0*/  FSEL R122, R15, -INF , !P1 ;  /* 0xff8000000f7a7808 */ /* 0x000fe20004800000 */
[----:B------:R-:W-:Y:S01]  /*42c0*/  HMMA.16816.F32.BF16 R20, R28, R46, RZ ;  /* 0x0000002e1c14723c */ /* 0x000fe200000418ff */
[----:B------:R-:W1:Y:S01]  /*42d0*/  LDSM.16.M88.4 R12, [R233+0x3c00] ;  /* 0x003c0000e90c783b */ /* 0x000e620000000200 */
[----:B------:R-:W-:Y:S01]  /*42e0*/  ISETP.GE.AND P2, PT, R45, R38, PT ;  /* 0x000000262d00720c */ /* 0x000fe20003f46270 */
[----:B------:R-:W-:Y:S01]  /*42f0*/  VIADD R25, R71, 0xd1 ;  /* 0x000000d147197836 */ /* 0x000fe20000000000 */
[----:B------:R-:W-:Y:S01]  /*4300*/  ISETP.GE.AND P1, PT, R45, R39, PT ;  /* 0x000000272d00720c */ /* 0x000fe20003f26270 */
[----:B------:R-:W-:-:S04]  /*4310*/  DEPBAR.LE SB0, 0x0 ;  /* 0x000080000000791a */ /* 0x000fc80000000000 */
[----:B------:R-:W-:Y:S02]  /*4320*/  FSEL R24, R116, -INF , !P4 ;  /* 0xff80000074187808 */ /* 0x000fe40006000000 */
[----:B------:R-:W-:Y:S01]  /*4330*/  FSEL R118, R118, -INF , !P0 ;  /* 0xff80000076767808 */ /* 0x000fe20004000000 */
[----:B------:R-:W-:Y:S01]  /*4340*/  BAR.SYNC.DEFER_BLOCKING 0x0 ;  /* 0x0000000000007b1d */ /* 0x000fe20000010000 */
[C---:B------:R-:W-:Y:S02]  /*4350*/  ISETP.GE.AND P4, PT, R44.reuse, R38, PT ;  /* 0x000000262c00720c */ /* 0x040fe40003f86270 */
[-C--:B------:R-:W-:Y:S02]  /*4360*/  ISETP.GE.AND P0, PT, R44, R39.reuse, PT ;  /* 0x000000272c00720c */ /* 0x080fe40003f06270 */
[----:B---3--:R-:W-:Y:S01]  /*4370*/  HMMA.16816.F32.BF16 R44, R28, R32, RZ ;  /* 0x000000201c2c723c */ /* 0x008fe200000418ff */
[----:B------:R-:W-:Y:S02]  /*4380*/  FSEL R114, R119, -INF , !P1 ;  /* 0xff80000077727808 */ /* 0x000fe40004800000 */
[----:B------:R-:W-:-:S02]  /*4390*/  ISETP.GE.AND P1, PT, R25, R39, PT ;  /* 0x000000271900720c */ /* 0x000fc40003f26270 */
[----:B------:R-:W-:Y:S01]  /*43a0*/  FSEL R106, R106, -INF , !P0 ;  /* 0xff8000006a6a7808 */ /* 0x000fe20004000000 */
[----:B------:R-:W-:Y:S01]  /*43b0*/  HMMA.16816.F32.BF16 R28, R28, R34, RZ ;  /* 0x000000221c1c723c */ /* 0x000fe200000418ff */
[----:B------:R-:W-:Y:S01]  /*43c0*/  FSEL R32, R117, -INF , !P2 ;  /* 0xff80000075207808 */ /* 0x000fe20005000000 */
[----:B------:R-:W-:Y:S01]  /*43d0*/  VIADD R33, R71, 0xd9 ;  /* 0x000000d947217836 */ /* 0x000fe20000000000 */
[----:B------:R-:W-:Y:S01]  /*43e0*/  ISETP.GE.AND P2, PT, R25, R38, PT ;  /* 0x000000261900720c */ /* 0x000fe20003f46270 */
[----:B------:R-:W-:Y:S02]  /*43f0*/  VIADD R25, R71, 0xd8 ;  /* 0x000000d847197836 */ /* 0x000fe40000000000 */
[----:B------:R-:W-:Y:S01]  /*4400*/  HMMA.16816.F32.BF16 R20, R4, R26, R20 ;  /* 0x0000001a0414723c */ /* 0x000fe20000041814 */
[----:B------:R-:W-:Y:S02]  /*4410*/  FSEL R34, R104, -INF , !P4 ;  /* 0xff80000068227808 */ /* 0x000fe40006000000 */
[----:B------:R-:W-:-:S02]  /*4420*/  ISETP.GE.AND P0, PT, R25, R39, PT ;  /* 0x000000271900720c */ /* 0x000fc40003f06270 */
[-C--:B------:R-:W-:Y:S02]  /*4430*/  ISETP.GE.AND P4, PT, R25, R38.reuse, PT ;  /* 0x000000261900720c */ /* 0x080fe40003f86270 */
[C---:B------:R-:W-:Y:S01]  /*4440*/  VIADD R27, R71.reuse, 0xe0 ;  /* 0x000000e0471b7836 */ /* 0x040fe20000000000 */
[----:B------:R-:W-:Y:S01]  /*4450*/  FSEL R100, R18, -INF , !P0 ;  /* 0xff80000012647808 */ /* 0x000fe20004000000 */
[----:B------:R-:W-:Y:S01]  /*4460*/  VIADD R26, R71, 0xe1 ;  /* 0x000000e1471a7836 */ /* 0x000fe20000000000 */
[----:B------:R-:W-:Y:S02]  /*4470*/  FSEL R25, R105, -INF , !P2 ;  /* 0xff80000069197808 */ /* 0x000fe40005000000 */
[-C--:B------:R-:W-:Y:S01]  /*4480*/  ISETP.GE.AND P0, PT, R27, R38.reuse, PT ;  /* 0x000000261b00720c */ /* 0x080fe20003f06270 */
[----:B-1----:R-:W-:Y:S01]  /*4490*/  HMMA.16816.F32.BF16 R44, R4, R12, R44 ;  /* 0x0000000c042c723c */ /* 0x002fe2000004182c */
[----:B------:R-:W-:Y:S02]  /*44a0*/  ISETP.GE.AND P2, PT, R33, R38, PT ;  /* 0x000000262100720c */ /* 0x000fe40003f46270 */
[----:B------:R-:W-:-:S02]  /*44b0*/  FSEL R40, R40, -INF , !P0 ;  /* 0xff80000028287808 */ /* 0x000fc40004000000 */
[----:B------:R-:W-:Y:S01]  /*44c0*/  ISETP.GT.AND P0, PT, R243, R238, PT ;  /* 0x000000eef300720c */ /* 0x000fe20003f04270 */
[----:B------:R-:W-:Y:S01]  /*44d0*/  HMMA.16816.F32.BF16 R28, R4, R14, R28 ;  /* 0x0000000e041c723c */ /* 0x000fe2000004181c */
[----:B------:R-:W-:Y:S01]  /*44e0*/  FSEL R104, R107, -INF , !P1 ;  /* 0xff8000006b687808 */ /* 0x000fe20004800000 */
[----:B------:R-:W-:Y:S01]  /*44f0*/  VIADD R13, R71, 0xe9 ;  /* 0x000000e9470d7836 */ /* 0x000fe20000000000 */
[----:B------:R-:W-:Y:S01]  /*4500*/  FSEL R18, R17, -INF , !P2 ;  /* 0xff80000011127808 */ /* 0x000fe20005000000 */
[----:B------:R-:W-:Y:S01]  /*4510*/  VIADD R17, R71, 0xe8 ;  /* 0x000000e847117836 */ /* 0x000fe20000000000 */
[-C--:B------:R-:W-:Y:S02]  /*4520*/  ISETP.GE.AND P1, PT, R33, R39.reuse, PT ;  /* 0x000000272100720c */ /* 0x080fe40003f26270 */
[----:B------:R-:W-:Y:S01]  /*4530*/  FSEL R16, R16, -INF , !P4 ;  /* 0xff80000010107808 */ /* 0x000fe20006000000 */
[----:B------:R-:W-:Y:S01]  /*4540*/  VIADD R4, R71, 0xf8 ;  /* 0x000000f847047836 */ /* 0x000fe20000000000 */
[-C--:B------:R-:W-:Y:S01]  /*4550*/  ISETP.GE.AND P2, PT, R27, R39.reuse, PT ;  /* 0x000000271b00720c */ /* 0x080fe20003f46270 */
[C---:B------:R-:W-:Y:S01]  /*4560*/  VIADD R5, R71.reuse, 0xf1 ;  /* 0x000000f147057836 */ /* 0x040fe20000000000 */
[----:B------:R-:W-:Y:S01]  /*4570*/  ISETP.GE.AND P4, PT, R71, R39, PT ;  /* 0x000000274700720c */ /* 0x000fe20003f86270 */
[----:B------:R-:W1:Y:S01]  /*4580*/  @!P0 LDC.64 R58, c[0x0][0x218] ;  /* 0x00008600ff3a8b82 */ /* 0x000e620000000a00 */
[----:B------:R-:W-:-:S02]  /*4590*/  FSEL R96, R19, -INF , !P1 ;  /* 0xff80000013607808 */ /* 0x000fc40004800000 */
[----:B------:R-:W-:Y:S02]  /*45a0*/  FSEL R67, R42, -INF , !P2 ;  /* 0xff8000002a437808 */ /* 0x000fe40005000000 */
[----:B------:R-:W-:Y:S02]  /*45b0*/  FSEL R10, R10, -INF , !P4 ;  /* 0xff8000000a0a7808 */ /* 0x000fe40006000000 */
[C---:B------:R-:W-:Y:S02]  /*45c0*/  ISETP.GE.AND P1, PT, R26.reuse, R39, PT ;  /* 0x000000271a00720c */ /* 0x040fe40003f26270 */
[-C--:B------:R-:W-:Y:S02]  /*45d0*/  ISETP.GE.AND P2, PT, R17, R38.reuse, PT ;  /* 0x000000261100720c */ /* 0x080fe40003f46270 */
        /* <DEDUP_REMOVED lines=11> */
[----:B------:R-:W-:Y:S02]  /*4690*/  ISETP.GE.AND P1, PT, R13, R39, PT ;  /* 0x000000270d00720c */ /* 0x000fe40003f26270 */
[----:B------:R-:W-:Y:S02]  /*46a0*/  FSEL R134, R44, -INF , !P4 ;  /* 0xff8000002c867808 */ /* 0x000fe40006000000 */
[----:B------:R-:W-:Y:S02]  /*46b0*/  FSEL R63, R46, -INF , !P1 ;  /* 0xff8000002e3f7808 */ /* 0x000fe40004800000 */
[----:B------:R-:W-:-:S02]  /*46c0*/  FSEL R64, R23, -INF , !P2 ;  /* 0xff80000017407808 */ /* 0x000fc40005000000 */
[----:B------:R-:W-:Y:S02]  /*46d0*/  FSEL R22, R9, -INF , !P5 ;  /* 0xff80000009167808 */ /* 0x000fe40006800000 */
[CC--:B------:R-:W-:Y:S02]  /*46e0*/  ISETP.GE.AND P4, PT, R4.reuse, R38.reuse, PT ;  /* 0x000000260400720c */ /* 0x0c0fe40003f86270 */
[-C--:B------:R-:W-:Y:S01]  /*46f0*/  ISETP.GE.AND P1, PT, R4, R39.reuse, PT ;  /* 0x000000270400720c */ /* 0x080fe20003f26270 */
[----:B------:R-:W-:Y:S01]  /*4700*/  VIADD R4, R71, 0xf9 ;  /* 0x000000f947047836 */ /* 0x000fe20000000000 */
[C---:B------:R-:W-:Y:S02]  /*4710*/  ISETP.GE.AND P5, PT, R5.reuse, R38, PT ;  /* 0x000000260500720c */ /* 0x040fe40003fa6270 */
[----:B------:R-:W-:Y:S02]  /*4720*/  ISETP.GE.AND P2, PT, R5, R39, PT ;  /* 0x000000270500720c */ /* 0x000fe40003f46270 */
[----:B------:R-:W-:-:S02]  /*4730*/  FSEL R110, R45, -INF , !P5 ;  /* 0xff8000002d6e7808 */ /* 0x000fc40006800000 */
[----:B------:R-:W-:Y:S02]  /*4740*/  FSEL R62, R47, -INF , !P2 ;  /* 0xff8000002f3e7808 */ /* 0x000fe40005000000 */
[----:B------:R-:W-:Y:S02]  /*4750*/  FSEL R14, R11, -INF , !P3 ;  /* 0xff8000000b0e7808 */ /* 0x000fe40005800000 */
[----:B------:R-:W-:Y:S02]  /*4760*/  FSEL R94, R28, -INF , !P4 ;  /* 0xff8000001c5e7808 */ /* 0x000fe40006000000 */
[-C--:B------:R-:W-:Y:S02]  /*4770*/  ISETP.GE.AND P5, PT, R71, R38.reuse, PT ;  /* 0x000000264700720c */ /* 0x080fe40003fa6270 */
[C---:B------:R-:W-:Y:S02]  /*4780*/  ISETP.GE.AND P3, PT, R4.reuse, R38, PT ;  /* 0x000000260400720c */ /* 0x040fe40003f66270 */
[----:B------:R-:W-:Y:S01]  /*4790*/  ISETP.GE.AND P2, PT, R4, R39, PT ;  /* 0x000000270400720c */ /* 0x000fe20003f46270 */
[----:B------:R-:W-:Y:S01]  /*47a0*/  IMAD.IADD R4, R51, 0x1, R70 ;  /* 0x0000000133047824 */ /* 0x000fe200078e0246 */
[----:B-1----:R-:W-:-:S02]  /*47b0*/  @!P0 LEA R250, P4, R68, R58, 0x1 ;  /* 0x0000003a44fa8211 */ /* 0x002fc400078808ff */
[----:B------:R-:W-:Y:S02]  /*47c0*/  FSEL R8, R8, -INF , !P5 ;  /* 0xff80000008087808 */ /* 0x000fe40006800000 */
[----:B------:R-:W-:Y:S02]  /*47d0*/  FSEL R61, R30, -INF , !P1 ;  /* 0xff8000001e3d7808 */ /* 0x000fe40004800000 */
[----:B------:R-:W-:Y:S02]  /*47e0*/  FSEL R70, R29, -INF , !P3 ;  /* 0xff8000001d467808 */ /* 0x000fe40005800000 */
[----:B------:R-:W-:Y:S02]  /*47f0*/  FSEL R60, R31, -INF , !P2 ;  /* 0xff8000001f3c7808 */ /* 0x000fe40005000000 */
[----:B------:R-:W-:Y:S01]  /*4800*/  @!P0 LEA.HI.X R251, R68, R59, R69, 0x1, P4 ;  /* 0x0000003b44fb8211 */ /* 0x000fe200020f0c45 */
        /* <DEDUP_REMOVED lines=61> */
.L_x_2286:
[----:B------:R-:W-:-:S04]  /*4be0*/  LEA R5, -R56, RZ, 0x8 ;  /* 0x000000ff38057211 */ /* 0x000fc800078e41ff */
[----:B------:R-:W-:-:S07]  /*4bf0*/  SHF.R.S32.HI R2, RZ, 0x1f, R5 ;  /* 0x0000001fff027819 */ /* 0x000fce0000011405 */
.L_x_2287:
        /* <DEDUP_REMOVED lines=33> */
.L_x_2285:
[----:B------:R-:W-:Y:S01]  /*4e10*/  FMNMX.FTZ R5, R8, R22, !PT ;  /* 0x0000001608057209 */ /* 0x000fe20007810000 */
[----:B------:R-:W-:Y:S01]  /*4e20*/  ULDC UR6, c[0x0][0x2ec] ;  /* 0x0000bb0000067ab9 */ /* 0x000fe20000000800 */
[----:B------:R-:W-:Y:S02]  /*4e30*/  ISETP.GT.AND P3, PT, R243, R238, PT ;  /* 0x000000eef300720c */ /* 0x000fe40003f64270 */
        /* <DEDUP_REMOVED lines=162> */
[----:B------:R-:W-:Y:S01]  /*5860*/  FFMA.FTZ R83, R167, UR6, -R95 ;  /* 0x00000006a7537c23 */ /* 0x000fe2000801085f */
[----:B------:R-:W-:Y:S01]  /*5870*/  FADD.FTZ R155, R188, R155 ;  /* 0x0000009bbc9b7221 */ /* 0x000fe20000010000 */
[----:B------:R-:W-:Y:S01]  /*5880*/  FMNMX.FTZ R5, R170, R5, !PT ;  /* 0x00000005aa057209 */ /* 0x000fe20007810000 */
[----:B------:R-:W-:Y:S01]  /*5890*/  MUFU.EX2 R129, R129 ;  /* 0x0000008100817308 */ /* 0x000fe20000000800 */
[----:B--2---:R-:W-:Y:S01]  /*58a0*/  F2FP.BF16.F32.PACK_AB R42, R133, R160 ;  /* 0x000000a0852a723e */ /* 0x004fe200000010ff */
[----:B------:R-:W-:Y:S01]  /*58b0*/  FADD.FTZ R182, R182, R155 ;  /* 0x0000009bb6b67221 */ /* 0x000fe20000010000 */
[----:B------:R-:W-:Y:S01]  /*58c0*/  FMNMX.FTZ R5, R214, R5, !PT ;  /* 0x00000005d6057209 */ /* 0x000fe20007810000 */
[--C-:B------:R-:W-:Y:S01]  /*58d0*/  FFMA.FTZ R80, R173, UR6, -R95.reuse ;  /* 0x00000006ad507c23 */ /* 0x100fe2000801085f */
[--C-:B------:R-:W-:Y:S01]  /*58e0*/  FFMA.FTZ R81, R169, UR6, -R95.reuse ;  /* 0x00000006a9517c23 */ /* 0x100fe2000801085f */
[--C-:B------:R-:W-:Y:S01]  /*58f0*/  FFMA.FTZ R94, R94, UR6, -R95.reuse ;  /* 0x000000065e5e7c23 */ /* 0x100fe2000801085f */
[----:B------:R-:W-:Y:S01]  /*5900*/  FMNMX.FTZ R5, R176, R5, !PT ;  /* 0x00000005b0057209 */ /* 0x000fe20007810000 */
[----:B------:R-:W-:Y:S01]  /*5910*/  MUFU.EX2 R142, R142 ;  /* 0x0000008e008e7308 */ /* 0x000fe20000000800 */
[----:B------:R-:W-:-:S02]  /*5920*/  FFMA.FTZ R70, R70, UR6, -R95 ;  /* 0x0000000646467c23 */ /* 0x000fc4000801085f */
        /* <DEDUP_REMOVED lines=69> */
[--C-:B------:R-:W-:Y:S01]  /*5d80*/  FFMA.FTZ R147, R137, UR6, -R71.reuse ;  /* 0x0000000689937c23 */ /* 0x100fe20008010847 */
[--C-:B------:R-:W-:Y:S01]  /*5d90*/  FFMA.FTZ R137, R232, UR6, -R71.reuse ;  /* 0x00000006e8897c23 */ /* 0x100fe20008010847 */
[----:B------:R-:W-:Y:S01]  /*5da0*/  LEA R232, R4, UR4, 0x1 ;  /* 0x0000000404e87c11 */ /* 0x000fe2000f8e08ff */
[--C-:B------:R-:W-:Y:S01]  /*5db0*/  FFMA.FTZ R153, R14, UR6, -R71.reuse ;  /* 0x000000060e997c23 */ /* 0x100fe20008010847 */
[--C-:B------:R-:W-:Y:S01]  /*5dc0*/  FFMA.FTZ R186, R10, UR6, -R71.reuse ;  /* 0x000000060aba7c23 */ /* 0x100fe20008010847 */
[--C-:B------:R-:W-:Y:S01]  /*5dd0*/  FFMA.FTZ R180, R180, UR6, -R71.reuse ;  /* 0x00000006b4b47c23 */ /* 0x100fe20008010847 */
[----:B------:R-:W-:Y:S01]  /*5de0*/  LEA R231, R3, R232, 0x1 ;  /* 0x000000e803e77211 */ /* 0x000fe200078e08ff */
        /* <DEDUP_REMOVED lines=17> */
[----:B------:R-:W1:Y:S01]  /*5f00*/  MUFU.EX2 R153, R153 ;  /* 0x0000009900997308 */ /* 0x000e620000000800 */
[--C-:B------:R-:W-:Y:S01]  /*5f10*/  FFMA.FTZ R136, R136, UR6, -R71.reuse ;  /* 0x0000000688887c23 */ /* 0x100fe20008010847 */
[--C-:B------:R-:W-:Y:S01]  /*5f20*/  FFMA.FTZ R121, R121, UR6, -R71.reuse ;  /* 0x0000000679797c23 */ /* 0x100fe20008010847 */
[----:B------:R-:W5:Y:S01]  /*5f30*/  LDSM.16.MT88.4 R32, [R231+0x5800] ;  /* 0x00580000e720783b */ /* 0x000f620000004200 */
        /* <DEDUP_REMOVED lines=32> */
[--C-:B------:R-:W-:Y:S01]  /*6140*/  FFMA.FTZ R178, R178, UR6, -R71.reuse ;  /* 0x00000006b2b27c23 */ /* 0x100fe20008010847 */
[--C-:B------:R-:W-:Y:S01]  /*6150*/  FFMA.FTZ R166, R166, UR6, -R71.reuse ;  /* 0x00000006a6a67c23 */ /* 0x100fe20008010847 */
[----:B------:R-:W-:Y:S01]  /*6160*/  FFMA.FTZ R154, R154, UR6, -R71 ;  /* 0x000000069a9a7c23 */ /* 0x000fe20008010847 */
[C---:B------:R-:W-:Y:S01]  /*6170*/  HMMA.16816.F32.BF16 R12, R28.reuse, R14, RZ ;  /* 0x0000000e1c0c723c */ /* 0x040fe200000418ff */
[----:B------:R-:W2:Y:S01]  /*6180*/  MUFU.EX2 R135, R135 ;  /* 0x0000008700877308 */ /* 0x000ea20000000800 */
[----:B-1----:R-:W-:Y:S01]  /*6190*/  F2FP.BF16.F32.PACK_AB R41, R137, R168 ;  /* 0x000000a88929723e */ /* 0x002fe200000010ff */
        /* <DEDUP_REMOVED lines=12> */
[----:B------:R-:W-:-:S02]  /*6260*/  FFMA.FTZ R64, R64, UR6, -R71 ;  /* 0x0000000640407c23 */ /* 0x000fc40008010847 */
[----:B------:R-:W1:Y:S01]  /*6270*/  MUFU.EX2 R127, R127 ;  /* 0x0000007f007f7308 */ /* 0x000e620000000800 */
[----:B--2---:R-:W-:Y:S02]  /*6280*/  F2FP.BF16.F32.PACK_AB R43, R135, R162 ;  /* 0x000000a2872b723e */ /* 0x004fe400000010ff */
[----:B------:R-:W-:-:S05]  /*6290*/  F2FP.BF16.F32.PACK_AB R26, R123, R142 ;  /* 0x0000008e7b1a723e */ /* 0x000fca00000010ff */
[----:B------:R-:W-:Y:S01]  /*62a0*/  MUFU.EX2 R144, R144 ;  /* 0x0000009000907308 */ /* 0x000fe20000000800 */
[C---:B---3--:R-:W-:Y:S06]  /*62b0*/  HMMA.16816.F32.BF16 R16, R40.reuse, R4, R16 ;  /* 0x000000042810723c */ /* 0x048fec0000041810 */
[----:B------:R-:W-:Y:S01]  /*62c0*/  HMMA.16816.F32.BF16 R12, R40, R6, R12 ;  /* 0x00000006280c723c */ /* 0x000fe2000004180c */
[----:B------:R-:W2:Y:S01]  /*62d0*/  MUFU.EX2 R119, R119 ;  /* 0x0000007700777308 */ /* 0x000ea20000000800 */
[----:B------:R-:W3:Y:S01]  /*62e0*/  LDSM.16.MT88.4 R4, [R232+0x5c00] ;  /* 0x005c0000e804783b */ /* 0x000ee20000004200 */
[----:B-1----:R-:W-:-:S03]  /*62f0*/  F2FP.BF16.F32.PACK_AB R25, R127, R148 ;  /* 0x000000947f19723e */ /* 0x002fc600000010ff */
[C---:B----4-:R-:W-:Y:S03]  /*6300*/  HMMA.16816.F32.BF16 R8, R40.reuse, R44, R8 ;  /* 0x0000002c2808723c */ /* 0x050fe60000041808 */
[----:B------:R-:W-:Y:S03]  /*6310*/  MUFU.EX2 R132, R132 ;  /* 0x0000008400847308 */ /* 0x000fe60000000800 */
[----:B------:R-:W-:Y:S01]  /*6320*/  HMMA.16816.F32.BF16 R28, R40, R46, R28 ;  /* 0x0000002e281c723c */ /* 0x000fe2000004181c */
[----:B------:R-:W1:Y:S04]  /*6330*/  LDSM.16.MT88.4 R40, [R231+0x5c00] ;  /* 0x005c0000e728783b */ /* 0x000e680000004200 */
[----:B------:R-:W4:Y:S01]  /*6340*/  MUFU.EX2 R115, R115 ;  /* 0x0000007300737308 */ /* 0x000f220000000800 */
[----:B--2---:R-:W-:Y:S01]  /*6350*/  F2FP.BF16.F32.PACK_AB R27, R119, R144 ;  /* 0x00000090771b723e */ /* 0x004fe200000010ff */
[----:B------:R-:W-:Y:S06]  /*6360*/  LDSM.16.MT88.4 R44, [R231+0x6000] ;  /* 0x00600000e72c783b */ /* 0x000fec0000004200 */
[----:B------:R-:W-:Y:S01]  /*6370*/  MUFU.EX2 R3, R3 ;  /* 0x0000000300037308 */ /* 0x000fe20000000800 */
[C---:B-----5:R-:W-:Y:S06]  /*6380*/  HMMA.16816.F32.BF16 R16, R24.reuse, R20, R16 ;  /* 0x000000141810723c */ /* 0x060fec0000041810 */
[C---:B------:R-:W-:Y:S01]  /*6390*/  HMMA.16816.F32.BF16 R12, R24.reuse, R22, R12 ;  /* 0x00000016180c723c */ /* 0x040fe2000004180c */
[----:B------:R-:W2:Y:S01]  /*63a0*/  MUFU.EX2 R136, R136 ;  /* 0x0000008800887308 */ /* 0x000ea20000000800 */
[----:B------:R-:W5:Y:S04]  /*63b0*/  LDSM.16.MT88.4 R20, [R232+0x6000] ;  /* 0x00600000e814783b */ /* 0x000f680000004200 */
[C---:B------:R-:W-:Y:S03]  /*63c0*/  HMMA.16816.F32.BF16 R8, R24.reuse, R32, R8 ;  /* 0x000000201808723c */ /* 0x040fe60000041808 */
[----:B------:R-:W-:Y:S03]  /*63d0*/  MUFU.EX2 R121, R121 ;  /* 0x0000007900797308 */ /* 0x000fe60000000800 */
[----:B------:R-:W-:Y:S01]  /*63e0*/  HMMA.16816.F32.BF16 R28, R24, R34, R28 ;  /* 0x00000022181c723c */ /* 0x000fe2000004181c */
[----:B------:R-:W-:-:S04]  /*63f0*/  F2FP.BF16.F32.PACK_AB R32, R111, R124 ;  /* 0x0000007c6f20723e */ /* 0x000fc800000010ff */
[----:B------:R-:W1:Y:S02]  /*6400*/  MUFU.EX2 R138, R138 ;  /* 0x0000008a008a7308 */ /* 0x000e640000000800 */
[----:B------:R-:W-:Y:S02]  /*6410*/  F2FP.BF16.F32.PACK_AB R24, R117, R130 ;  /* 0x000000827518723e */ /* 0x000fe400000010ff */
[----:B----4-:R-:W-:Y:S02]  /*6420*/  F2FP.BF16.F32.PACK_AB R25, R115, R132 ;  /* 0x000000847319723e */ /* 0x010fe400000010ff */
[----:B------:R-:W-:Y:S02]  /*6430*/  F2FP.BF16.F32.PACK_AB R26, R113, R126 ;  /* 0x0000007e711a723e */ /* 0x000fe400000010ff */
[----:B--2---:R-:W-:Y:S01]  /*6440*/  F2FP.BF16.F32.PACK_AB R27, R136, R3 ;  /* 0x00000003881b723e */ /* 0x004fe200000010ff */
[----:B------:R-:W-:Y:S01]  /*6450*/  MUFU.EX2 R125, R125 ;  /* 0x0000007d007d7308 */ /* 0x000fe20000000800 */
[----:B------:R-:W-:-:S05]  /*6460*/  F2FP.BF16.F32.PACK_AB R34, R109, R120 ;  /* 0x000000786d22723e */ /* 0x000fca00000010ff */
[----:B---3--:R-:W-:Y:S02]  /*6470*/  HMMA.16816.F32.BF16 R16, R24, R4, R16 ;  /* 0x000000041810723c */ /* 0x008fe40000041810 */
[----:B------:R-:W2:Y:S01]  /*6480*/  MUFU.EX2 R150, R150 ;  /* 0x0000009600967308 */ /* 0x000ea20000000800 */
[----:B-1----:R-:W-:-:S03]  /*6490*/  F2FP.BF16.F32.PACK_AB R33, R138, R121 ;  /* 0x000000798a21723e */ /* 0x002fc600000010ff */
[C---:B------:R-:W-:Y:S01]  /*64a0*/  HMMA.16816.F32.BF16 R12, R24.reuse, R6, R12 ;  /* 0x00000006180c723c */ /* 0x040fe2000004180c */
[----:B------:R-:W1:Y:S03]  /*64b0*/  LDSM.16.MT88.4 R4, [R232+0x6400] ;  /* 0x00640000e804783b */ /* 0x000e660000004200 */
[----:B------:R-:W-:Y:S02]  /*64c0*/  MUFU.EX2 R131, R131 ;  /* 0x0000008300837308 */ /* 0x000fe40000000800 */
[C---:B------:R-:W-:Y:S06]  /*64d0*/  HMMA.16816.F32.BF16 R8, R24.reuse, R40, R8 ;  /* 0x000000281808723c */ /* 0x040fec0000041808 */
[----:B------:R-:W-:Y:S01]  /*64e0*/  HMMA.16816.F32.BF16 R28, R24, R42, R28 ;  /* 0x0000002a181c723c */ /* 0x000fe2000004181c */
[----:B--2---:R-:W-:Y:S01]  /*64f0*/  F2FP.BF16.F32.PACK_AB R35, R150, R125 ;  /* 0x0000007d9623723e */ /* 0x004fe200000010ff */
[----:B------:R-:W2:Y:S01]  /*6500*/  MUFU.EX2 R152, R152 ;  /* 0x0000009800987308 */ /* 0x000ea20000000800 */
[----:B------:R-:W3:Y:S04]  /*6510*/  LDSM.16.MT88.4 R40, [R231+0x6400] ;  /* 0x00640000e728783b */ /* 0x000ee80000004200 */
[----:B------:R-:W4:Y:S01]  /*6520*/  LDSM.16.MT88.4 R24, [R232+0x6800] ;  /* 0x00680000e818783b */ /* 0x000f220000004200 */
[C---:B-----5:R-:W-:Y:S02]  /*6530*/  HMMA.16816.F32.BF16 R16, R32.reuse, R20, R16 ;  /* 0x000000142010723c */ /* 0x060fe40000041810 */
[----:B------:R-:W-:Y:S04]  /*6540*/  MUFU.EX2 R164, R164 ;  /* 0x000000a400a47308 */ /* 0x000fe80000000800 */
[----:B------:R-:W-:Y:S01]  /*6550*/  HMMA.16816.F32.BF16 R12, R32, R22, R12 ;  /* 0x00000016200c723c */ /* 0x000fe2000004180c */
[----:B------:R-:W-:-:S03]  /*6560*/  F2FP.BF16.F32.PACK_AB R20, R107, R116 ;  /* 0x000000746b14723e */ /* 0x000fc600000010ff */
[----:B------:R-:W5:Y:S01]  /*6570*/  MUFU.EX2 R139, R139 ;  /* 0x0000008b008b7308 */ /* 0x000f620000000800 */
[----:B--2---:R-:W-:Y:S01]  /*6580*/  F2FP.BF16.F32.PACK_AB R21, R152, R131 ;  /* 0x000000839815723e */ /* 0x004fe200000010ff */
[----:B------:R-:W-:Y:S01]  /*6590*/  HMMA.16816.F32.BF16 R8, R32, R44, R8 ;  /* 0x0000002c2008723c */ /* 0x000fe20000041808 */
[----:B------:R-:W-:-:S05]  /*65a0*/  F2FP.BF16.F32.PACK_AB R22, R105, R112 ;  /* 0x000000706916723e */ /* 0x000fca00000010ff */
[----:B------:R-:W-:Y:S01]  /*65b0*/  HMMA.16816.F32.BF16 R28, R32, R46, R28 ;  /* 0x0000002e201c723c */ /* 0x000fe2000004181c */
[----:B------:R-:W-:Y:S01]  /*65c0*/  MUFU.EX2 R141, R141 ;  /* 0x0000008d008d7308 */ /* 0x000fe20000000800 */
[----:B------:R-:W2:Y:S04]  /*65d0*/  LDSM.16.MT88.4 R32, [R231+0x6800] ;  /* 0x00680000e720783b */ /* 0x000ea80000004200 */
[----:B------:R-:W-:Y:S01]  /*65e0*/  LDSM.16.MT88.4 R44, [R231+0x6c00] ;  /* 0x006c0000e72c783b */ /* 0x000fe20000004200 */
[----:B-----5:R-:W-:Y:S02]  /*65f0*/  F2FP.BF16.F32.PACK_AB R23, R139, R164 ;  /* 0x000000a48b17723e */ /* 0x020fe400000010ff */
[----:B------:R-:W5:Y:S05]  /*6600*/  MUFU.EX2 R170, R170 ;  /* 0x000000aa00aa7308 */ /* 0x000f6a0000000800 */
[C---:B-1----:R-:W-:Y:S03]  /*6610*/  HMMA.16816.F32.BF16 R16, R20.reuse, R4, R16 ;  /* 0x000000041410723c */ /* 0x042fe60000041810 */
[----:B------:R-:W-:Y:S03]  /*6620*/  MUFU.EX2 R145, R145 ;  /* 0x0000009100917308 */ /* 0x000fe60000000800 */
[C---:B------:R-:W-:Y:S01]  /*6630*/  HMMA.16816.F32.BF16 R12, R20.reuse, R6, R12 ;  /* 0x00000006140c723c */ /* 0x040fe2000004180c */
[----:B------:R-:W1:Y:S04]  /*6640*/  LDSM.16.MT88.4 R4, [R232+0x6c00] ;  /* 0x006c0000e804783b */ /* 0x000e680000004200 */
        /* <DEDUP_REMOVED lines=17> */
[C---:B--2---:R-:W-:Y:S01]  /*6760*/  HMMA.16816.F32.BF16 R8, R20.reuse, R32, R8 ;  /* 0x000000201408723c */ /* 0x044fe20000041808 */
[----:B------:R-:W-:Y:S05]  /*6770*/  MUFU.EX2 R159, R159 ;  /* 0x0000009f009f7308 */ /* 0x000fea0000000800 */
[----:B------:R-:W-:Y:S01]  /*6780*/  HMMA.16816.F32.BF16 R28, R20, R34, R28 ;  /* 0x00000022141c723c */ /* 0x000fe2000004181c */
[----:B------:R-:W2:Y:S02]  /*6790*/  LDSM.16.MT88.4 R32, [R231+0x7000] ;  /* 0x00700000e720783b */ /* 0x000ea40000004200 */
[----:B------:R-:W3:Y:S01]  /*67a0*/  MUFU.EX2 R206, R206 ;  /* 0x000000ce00ce7308 */ /* 0x000ee20000000800 */
[----:B----4-:R-:W-:-:S03]  /*67b0*/  F2FP.BF16.F32.PACK_AB R43, R190, R157 ;  /* 0x0000009dbe2b723e */ /* 0x010fc600000010ff */
[----:B------:R-:W-:Y:S02]  /*67c0*/  F2FP.BF16.F32.PACK_AB R20, R90, R93 ;  /* 0x0000005d5a14723e */ /* 0x000fe400000010ff */
[----:B------:R-:W-:Y:S02]  /*67d0*/  F2FP.BF16.F32.PACK_AB R22, R88, R91 ;  /* 0x0000005b5816723e */ /* 0x000fe400000010ff */
[----:B------:R-:W-:Y:S01]  /*67e0*/  MUFU.EX2 R161, R161 ;  /* 0x000000a100a17308 */ /* 0x000fe20000000800 */
[C---:B-1----:R-:W-:Y:S06]  /*67f0*/  HMMA.16816.F32.BF16 R16, R40.reuse, R4, R16 ;  /* 0x000000042810723c */ /* 0x042fec0000041810 */
        /* <DEDUP_REMOVED lines=9> */
[----:B-1----:R-:W-:Y:S01]  /*6890*/  F2FP.BF16.F32.PACK_AB R23, R202, R161 ;  /* 0x000000a1ca17723e */ /* 0x002fe200000010ff */
[----:B------:R-:W-:Y:S01]  /*68a0*/  FADD.FTZ R41, R149, R182 ;  /* 0x000000b695297221 */ /* 0x000fe20000010000 */
[----:B------:R-:W-:Y:S01]  /*68b0*/  FADD.FTZ R149, R147, R180 ;  /* 0x000000b493957221 */ /* 0x000fe20000010000 */
[----:B------:R-:W-:-:S02]  /*68c0*/  FFMA.FTZ R147, R174, UR6, -R71 ;  /* 0x00000006ae937c23 */ /* 0x000fc40008010847 */
[----:B------:R-:W-:Y:S01]  /*68d0*/  FADD.FTZ R172, R172, R41 ;  /* 0x00000029acac7221 */ /* 0x000fe20000010000 */
[----:B------:R-:W-:Y:S01]  /*68e0*/  FADD.FTZ R168, R168, R149 ;  /* 0x00000095a8a87221 */ /* 0x000fe20000010000 */
[----:B------:R-:W1:Y:S01]  /*68f0*/  MUFU.EX2 R84, R84 ;  /* 0x0000005400547308 */ /* 0x000e620000000800 */
[----:B-----5:R-:W-:Y:S01]  /*6900*/  HMMA.16816.F32.BF16 R16, R20, R24, R16 ;  /* 0x000000181410723c */ /* 0x020fe20000041810 */
[----:B---3--:R-:W-:Y:S01]  /*6910*/  F2FP.BF16.F32.PACK_AB R40, R86, R89 ;  /* 0x000000595628723e */ /* 0x008fe200000010ff */
[----:B------:R-:W-:-:S04]  /*6920*/  FADD.FTZ R143, R143, R172 ;  /* 0x000000ac8f8f7221 */ /* 0x000fc80000010000 */
[----:B------:R-:W-:Y:S01]  /*6930*/  HMMA.16816.F32.BF16 R12, R20, R26, R12 ;  /* 0x0000001a140c723c */ /* 0x000fe2000004180c */
[----:B------:R-:W-:Y:S01]  /*6940*/  MUFU.EX2 R163, R163 ;  /* 0x000000a300a37308 */ /* 0x000fe20000000800 */
[----:B------:R-:W3:Y:S01]  /*6950*/  LDSM.16.MT88.4 R24, [R232+0x7800] ;  /* 0x00780000e818783b */ /* 0x000ee20000004200 */
[----:B------:R-:W-:-:S03]  /*6960*/  FADD.FTZ R160, R160, R143 ;  /* 0x0000008fa0a07221 */ /* 0x000fc60000010000 */
[C---:B--2---:R-:W-:Y:S01]  /*6970*/  HMMA.16816.F32.BF16 R8, R20.reuse, R32, R8 ;  /* 0x000000201408723c */ /* 0x044fe20000041808 */
[----:B------:R-:W-:Y:S02]  /*6980*/  FADD.FTZ R133, R133, R160 ;  /* 0x000000a085857221 */ /* 0x000fe40000010000 */
[----:B------:R-:W2:Y:S01]  /*6990*/  MUFU.EX2 R198, R198 ;  /* 0x000000c600c67308 */ /* 0x000ea20000000800 */
[----:B-1----:R-:W-:Y:S01]  /*69a0*/  F2FP.BF16.F32.PACK_AB R42, R84, R87 ;  /* 0x00000057542a723e */ /* 0x002fe200000010ff */
[----:B------:R-:W-:Y:S01]  /*69b0*/  FADD.FTZ R156, R156, R133 ;  /* 0x000000859c9c7221 */ /* 0x000fe20000010000 */
[----:B------:R-:W-:Y:S01]  /*69c0*/  HMMA.16816.F32.BF16 R28, R20, R34, R28 ;  /* 0x00000022141c723c */ /* 0x000fe2000004181c */
[----:B------:R-:W1:Y:S02]  /*69d0*/  LDSM.16.MT88.4 R20, [R231+0x7800] ;  /* 0x00780000e714783b */ /* 0x000e640000004200 */
[----:B------:R-:W-:Y:S02]  /*69e0*/  FADD.FTZ R129, R129, R156 ;  /* 0x0000009c81817221 */ /* 0x000fe40000010000 */
[----:B------:R-:W-:Y:S02]  /*69f0*/  MUFU.EX2 R165, R165 ;  /* 0x000000a500a57308 */ /* 0x000fe40000000800 */
[----:B------:R-:W-:-:S04]  /*6a00*/  FADD.FTZ R142, R142, R129 ;  /* 0x000000818e8e7221 */ /* 0x000fc80000010000 */
[----:B------:R-:W-:Y:S02]  /*6a10*/  FADD.FTZ R123, R123, R142 ;  /* 0x0000008e7b7b7221 */ /* 0x000fe40000010000 */
[----:B------:R-:W5:Y:S01]  /*6a20*/  MUFU.EX2 R192, R194 ;  /* 0x000000c200c07308 */ /* 0x000f620000000800 */
[----:B--2---:R-:W-:Y:S01]  /*6a30*/  F2FP.BF16.F32.PACK_AB R41, R198, R163 ;  /* 0x000000a3c629723e */ /* 0x004fe200000010ff */
[----:B------:R-:W-:-:S04]  /*6a40*/  FADD.FTZ R130, R130, R123 ;  /* 0x0000007b82827221 */ /* 0x000fc80000010000 */
[----:B------:R-:W-:Y:S02]  /*6a50*/  FADD.FTZ R117, R117, R130 ;  /* 0x0000008275757221 */ /* 0x000fe40000010000 */
[----:B------:R-:W-:Y:S02]  /*6a60*/  MUFU.EX2 R85, R85 ;  /* 0x0000005500557308 */ /* 0x000fe40000000800 */
[----:B------:R-:W-:-:S04]  /*6a70*/  FADD.FTZ R126, R126, R117 ;  /* 0x000000757e7e7221 */ /* 0x000fc80000010000 */
[----:B------:R-:W-:Y:S02]  /*6a80*/  FADD.FTZ R113, R113, R126 ;  /* 0x0000007e71717221 */ /* 0x000fe40000010000 */
[----:B------:R-:W2:Y:S01]  /*6a90*/  MUFU.EX2 R82, R82 ;  /* 0x0000005200527308 */ /* 0x000ea20000000800 */
[----:B-----5:R-:W-:Y:S01]  /*6aa0*/  F2FP.BF16.F32.PACK_AB R43, R192, R165 ;  /* 0x000000a5c02b723e */ /* 0x020fe200000010ff */
        /* <DEDUP_REMOVED lines=8> */
[----:B------:R-:W4:Y:S01]  /*6b30*/  MUFU.EX2 R80, R80 ;  /* 0x0000005000507308 */ /* 0x000f220000000800 */
[----:B--2---:R-:W-:Y:S01]  /*6b40*/  F2FP.BF16.F32.PACK_AB R32, R82, R85 ;  /* 0x000000555220723e */ /* 0x004fe200000010ff */
[----:B------:R-:W-:Y:S01]  /*6b50*/  FADD.FTZ R162, R162, R5 ;  /* 0x00000005a2a27221 */ /* 0x000fe20000010000 */
[C---:B------:R-:W-:Y:S01]  /*6b60*/  HMMA.16816.F32.BF16 R8, R40.reuse, R44, R8 ;  /* 0x0000002c2808723c */ /* 0x040fe20000041808 */
[----:B------:R-:W2:Y:S01]  /*6b70*/  LDSM.16.MT88.4 R4, [R232+0x7c00] ;  /* 0x007c0000e804783b */ /* 0x000ea20000004200 */
[----:B------:R-:W-:Y:S01]  /*6b80*/  FADD.FTZ R109, R109, R120 ;  /* 0x000000786d6d7221 */ /* 0x000fe20000010000 */
[----:B------:R-:W-:Y:S02]  /*6b90*/  FADD.FTZ R135, R135, R162 ;  /* 0x000000a287877221 */ /* 0x000fe40000010000 */
[----:B------:R-:W-:Y:S01]  /*6ba0*/  MUFU.EX2 R167, R167 ;  /* 0x000000a700a77308 */ /* 0x000fe20000000800 */
[----:B------:R-:W-:Y:S01]  /*6bb0*/  HMMA.16816.F32.BF16 R28, R40, R46, R28 ;  /* 0x0000002e281c723c */ /* 0x000fe2000004181c */
[----:B------:R-:W-:Y:S01]  /*6bc0*/  FADD.FTZ R148, R148, R135 ;  /* 0x0000008794947221 */ /* 0x000fe20000010000 */
[----:B------:R-:W-:Y:S01]  /*6bd0*/  FFMA.FTZ R45, R118, UR6, -R71 ;  /* 0x00000006762d7c23 */ /* 0x000fe20008010847 */
[----:B------:R-:W-:-:S02]  /*6be0*/  FADD.FTZ R116, R116, R109 ;  /* 0x0000006d74747221 */ /* 0x000fc40000010000 */
[----:B------:R-:W-:Y:S02]  /*6bf0*/  FADD.FTZ R127, R127, R148 ;  /* 0x000000947f7f7221 */ /* 0x000fe40000010000 */
[----:B------:R-:W5:Y:S01]  /*6c00*/  MUFU.EX2 R178, R178 ;  /* 0x000000b200b27308 */ /* 0x000f620000000800 */
[----:B----4-:R-:W-:Y:S01]  /*6c10*/  F2FP.BF16.F32.PACK_AB R34, R80, R83 ;  /* 0x000000535022723e */ /* 0x010fe200000010ff */
[----:B------:R-:W-:Y:S01]  /*6c20*/  FADD.FTZ R144, R144, R127 ;  /* 0x0000007f90907221 */ /* 0x000fe20000010000 */
[--C-:B------:R-:W-:Y:S01]  /*6c30*/  FFMA.FTZ R41, R146, UR6, -R71.reuse ;  /* 0x0000000692297c23 */ /* 0x100fe20008010847 */
[--C-:B------:R-:W-:Y:S01]  /*6c40*/  FFMA.FTZ R42, R140, UR6, -R71.reuse ;  /* 0x000000068c2a7c23 */ /* 0x100fe20008010847 */
[--C-:B------:R-:W-:Y:S01]  /*6c50*/  FFMA.FTZ R43, R128, UR6, -R71.reuse ;  /* 0x00000006802b7c23 */ /* 0x100fe20008010847 */
[----:B------:R-:W-:Y:S01]  /*6c60*/  FADD.FTZ R119, R119, R144 ;  /* 0x0000009077777221 */ /* 0x000fe20000010000 */
[----:B------:R-:W-:Y:S01]  /*6c70*/  FFMA.FTZ R46, R122, UR6, -R71 ;  /* 0x000000067a2e7c23 */ /* 0x000fe20008010847 */
[----:B------:R-:W-:Y:S01]  /*6c80*/  MUFU.EX2 R147, R147 ;  /* 0x0000009300937308 */ /* 0x000fe20000000800 */
[----:B------:R-:W-:Y:S01]  /*6c90*/  FADD.FTZ R107, R107, R116 ;  /* 0x000000746b6b7221 */ /* 0x000fe20000010000 */
[----:B------:R-:W-:Y:S01]  /*6ca0*/  FADD.FTZ R132, R132, R119 ;  /* 0x0000007784847221 */ /* 0x000fe20000010000 */
[----:B------:R-:W-:Y:S01]  /*6cb0*/  FFMA.FTZ R47, R104, UR6, -R71 ;  /* 0x00000006682f7c23 */ /* 0x000fe20008010847 */
[----:B------:R-:W-:Y:S01]  /*6cc0*/  FFMA.FTZ R40, R134, UR6, -R95 ;  /* 0x0000000686287c23 */ /* 0x000fe2000801085f */
[----:B------:R-:W-:Y:S01]  /*6cd0*/  FADD.FTZ R112, R112, R107 ;  /* 0x0000006b70707221 */ /* 0x000fe20000010000 */
[----:B------:R-:W-:-:S02]  /*6ce0*/  FADD.FTZ R132, R115, R132 ;  /* 0x0000008473847221 */ /* 0x000fc40000010000 */
[----:B------:R-:W4:Y:S01]  /*6cf0*/  MUFU.EX2 R166, R166 ;  /* 0x000000a600a67308 */ /* 0x000f220000000800 */
[----:B-----5:R-:W-:Y:S01]  /*6d00*/  F2FP.BF16.F32.PACK_AB R33, R178, R167 ;  /* 0x000000a7b221723e */ /* 0x020fe200000010ff */
[----:B------:R-:W-:Y:S01]  /*6d10*/  FADD.FTZ R3, R3, R132 ;  /* 0x0000008403037221 */ /* 0x000fe20000010000 */
[----:B------:R-:W-:Y:S01]  /*6d20*/  FADD.FTZ R105, R105, R112 ;  /* 0x0000007069697221 */ /* 0x000fe20000010000 */
[----:B------:R-:W-:Y:S02]  /*6d30*/  LDSM.16.MT88.4 R132, [R231+0x8c00] ;  /* 0x008c0000e784783b */ /* 0x000fe40000004200 */
[----:B------:R-:W-:Y:S01]  /*6d40*/  FADD.FTZ R136, R136, R3 ;  /* 0x0000000388887221 */ /* 0x000fe20000010000 */
[----:B------:R-:W-:Y:S01]  /*6d50*/  FADD.FTZ R108, R108, R105 ;  /* 0x000000696c6c7221 */ /* 0x000fe20000010000 */
[----:B------:R-:W-:Y:S01]  /*6d60*/  MUFU.EX2 R81, R81 ;  /* 0x0000005100517308 */ /* 0x000fe20000000800 */
[----:B------:R-:W-:Y:S01]  /*6d70*/  FFMA.FTZ R3, R110, UR6, -R95 ;  /* 0x000000066e037c23 */ /* 0x000fe2000801085f */
[----:B------:R-:W-:Y:S01]  /*6d80*/  FADD.FTZ R121, R121, R136 ;  /* 0x0000008879797221 */ /* 0x000fe20000010000 */
[----:B------:R-:W-:-:S03]  /*6d90*/  FADD.FTZ R103, R103, R108 ;  /* 0x0000006c67677221 */ /* 0x000fc60000010000 */
[----:B------:R-:W-:Y:S02]  /*6da0*/  FADD.FTZ R138, R138, R121 ;  /* 0x000000798a8a7221 */ /* 0x000fe40000010000 */
[----:B------:R-:W5:Y:S01]  /*6db0*/  MUFU.EX2 R78, R78 ;  /* 0x0000004e004e7308 */ /* 0x000f620000000800 */
[----:B----4-:R-:W-:Y:S01]  /*6dc0*/  F2FP.BF16.F32.PACK_AB R35, R166, R147 ;  /* 0x00000093a623723e */ /* 0x010fe200000010ff */
[----:B------:R-:W-:-:S04]  /*6dd0*/  FADD.FTZ R125, R125, R138 ;  /* 0x0000008a7d7d7221 */ /* 0x000fc80000010000 */
[----:B------:R-:W-:Y:S02]  /*6de0*/  FADD.FTZ R150, R150, R125 ;  /* 0x0000007d96967221 */ /* 0x000fe40000010000 */
[----:B---3--:R-:W-:Y:S01]  /*6df0*/  HMMA.16816.F32.BF16 R16, R32, R24, R16 ;  /* 0x000000182010723c */ /* 0x008fe20000041810 */
[----:B------:R-:W-:Y:S01]  /*6e00*/  MUFU.EX2 R79, R79 ;  /* 0x0000004f004f7308 */ /* 0x000fe20000000800 */
[----:B------:R-:W-:-:S04]  /*6e10*/  FADD.FTZ R131, R131, R150 ;  /* 0x0000009683837221 */ /* 0x000fc80000010000 */
[C---:B------:R-:W-:Y:S01]  /*6e20*/  HMMA.16816.F32.BF16 R12, R32.reuse, R26, R12 ;  /* 0x0000001a200c723c */ /* 0x040fe2000004180c */
[----:B------:R-:W3:Y:S01]  /*6e30*/  LDSM.16.MT88.4 R24, [R231+0x7c00] ;  /* 0x007c0000e718783b */ /* 0x000ee20000004200 */
[----:B------:R-:W-:Y:S01]  /*6e40*/  FADD.FTZ R131, R152, R131 ;  /* 0x0000008398837221 */ /* 0x000fe20000010000 */
[----:B------:R-:W4:Y:S03]  /*6e50*/  MUFU.EX2 R76, R76 ;  /* 0x0000004c004c7308 */ /* 0x000f260000000800 */
[----:B-1----:R-:W-:Y:S01]  /*6e60*/  HMMA.16816.F32.BF16 R8, R32, R20, R8 ;  /* 0x000000142008723c */ /* 0x002fe20000041808 */
[----:B------:R-:W-:-:S04]  /*6e70*/  FADD.FTZ R164, R164, R131 ;  /* 0x00000083a4a47221 */ /* 0x000fc80000010000 */
[----:B------:R-:W-:Y:S01]  /*6e80*/  MUFU.EX2 R137, R137 ;  /* 0x0000008900897308 */ /* 0x000fe20000000800 */
[----:B------:R-:W-:Y:S01]  /*6e90*/  HMMA.16816.F32.BF16 R28, R32, R22, R28 ;  /* 0x00000016201c723c */ /* 0x000fe2000004181c */
[----:B------:R-:W1:Y:S01]  /*6ea0*/  LDSM.16.MT88.4 R32, [R232+0x8000] ;  /* 0x00800000e820783b */ /* 0x000e620000004200 */
[----:B-----5:R-:W-:Y:S01]  /*6eb0*/  F2FP.BF16.F32.PACK_AB R20, R78, R81 ;  /* 0x000000514e14723e */ /* 0x020fe200000010ff */
[----:B------:R-:W-:-:S04]  /*6ec0*/  FADD.FTZ R164, R139, R164 ;  /* 0x000000a48ba47221 */ /* 0x000fc80000010000 */
[----:B------:R-:W5:Y:S01]  /*6ed0*/  MUFU.EX2 R44, R154 ;  /* 0x0000009a002c7308 */ /* 0x000f620000000800 */
[----:B----4-:R-:W-:Y:S01]  /*6ee0*/  F2FP.BF16.F32.PACK_AB R22, R76, R79 ;  /* 0x0000004f4c16723e */ /* 0x010fe200000010ff */
[----:B------:R-:W-:-:S04]  /*6ef0*/  FADD.FTZ R141, R141, R164 ;  /* 0x000000a48d8d7221 */ /* 0x000fc80000010000 */
[----:B------:R-:W-:Y:S02]  /*6f00*/  FADD.FTZ R170, R170, R141 ;  /* 0x0000008daaaa7221 */ /* 0x000fe40000010000 */
[----:B------:R-:W-:Y:S01]  /*6f10*/  MUFU.EX2 R41, R41 ;  /* 0x0000002900297308 */ /* 0x000fe20000000800 */
[----:B------:R-:W-:Y:S01]  /*6f20*/  LDSM.16.MT88.4 R140, [R232+0x8c00] ;  /* 0x008c0000e88c783b */ /* 0x000fe20000004200 */
[----:B------:R-:W-:-:S04]  /*6f30*/  FADD.FTZ R145, R145, R170 ;  /* 0x000000aa91917221 */ /* 0x000fc80000010000 */
[----:B------:R-:W-:Y:S02]  /*6f40*/  FADD.FTZ R176, R176, R145 ;  /* 0x00000091b0b07221 */ /* 0x000fe40000010000 */
[----:B------:R-:W4:Y:S01]  /*6f50*/  MUFU.EX2 R42, R42 ;  /* 0x0000002a002a7308 */ /* 0x000f220000000800 */
[----:B-----5:R-:W-:Y:S01]  /*6f60*/  F2FP.BF16.F32.PACK_AB R21, R44, R137 ;  /* 0x000000892c15723e */ /* 0x020fe200000010ff */
[----:B------:R-:W-:-:S04]  /*6f70*/  FADD.FTZ R151, R151, R176 ;  /* 0x000000b097977221 */ /* 0x000fc80000010000 */
[----:B------:R-:W-:Y:S02]  /*6f80*/  FADD.FTZ R184, R184, R151 ;  /* 0x00000097b8b87221 */ /* 0x000fe40000010000 */
[----:B------:R-:W-:Y:S02]  /*6f90*/  MUFU.EX2 R77, R77 ;  /* 0x0000004d004d7308 */ /* 0x000fe40000000800 */
[----:B------:R-:W-:-:S04]  /*6fa0*/  FADD.FTZ R157, R157, R184 ;  /* 0x000000b89d9d7221 */ /* 0x000fc80000010000 */
[----:B------:R-:W-:Y:S02]  /*6fb0*/  FADD.FTZ R190, R190, R157 ;  /* 0x0000009dbebe7221 */ /* 0x000fe40000010000 */
[----:B------:R-:W5:Y:S01]  /*6fc0*/  MUFU.EX2 R74, R74 ;  /* 0x0000004a004a7308 */ /* 0x000f620000000800 */
[----:B----4-:R-:W-:Y:S01]  /*6fd0*/  F2FP.BF16.F32.PACK_AB R23, R42, R41 ;  /* 0x000000292a17723e */ /* 0x010fe200000010ff */
[----:B------:R-:W-:-:S04]  /*6fe0*/  FADD.FTZ R159, R159, R190 ;  /* 0x000000be9f9f7221 */ /* 0x000fc80000010000 */
[----:B------:R-:W-:Y:S02]  /*6ff0*/  FADD.FTZ R206, R206, R159 ;  /* 0x0000009fcece7221 */ /* 0x000fe40000010000 */
[----:B------:R-:W-:Y:S01]  /*7000*/  MUFU.EX2 R75, R75 ;  /* 0x0000004b004b7308 */ /* 0x000fe20000000800 */
[----:B--2---:R-:W-:Y:S01]  /*7010*/  HMMA.16816.F32.BF16 R16, R20, R4, R16 ;  /* 0x000000041410723c */ /* 0x004fe20000041810 */
[----:B------:R-:W-:-:S04]  /*7020*/  FADD.FTZ R161, R161, R206 ;  /* 0x000000cea1a17221 */ /* 0x000fc80000010000 */
[----:B------:R-:W-:Y:S01]  /*7030*/  FADD.FTZ R202, R202, R161 ;  /* 0x000000a1caca7221 */ /* 0x000fe20000010000 */
[----:B---3--:R-:W-:Y:S01]  /*7040*/  HMMA.16816.F32.BF16 R8, R20, R24, R8 ;  /* 0x000000181408723c */ /* 0x008fe20000041808 */
[----:B------:R-:W2:Y:S02]  /*7050*/  MUFU.EX2 R72, R72 ;  /* 0x0000004800487308 */ /* 0x000ea40000000800 */
[----:B------:R-:W-:-:S03]  /*7060*/  FADD.FTZ R163, R163, R202 ;  /* 0x000000caa3a37221 */ /* 0x000fc60000010000 */
[C---:B------:R-:W-:Y:S01]  /*7070*/  HMMA.16816.F32.BF16 R28, R20.reuse, R26, R28 ;  /* 0x0000001a141c723c */ /* 0x040fe2000004181c */
[----:B-----5:R-:W-:Y:S01]  /*7080*/  F2FP.BF16.F32.PACK_AB R24, R74, R77 ;  /* 0x0000004d4a18723e */ /* 0x020fe200000010ff */
[----:B------:R-:W-:Y:S01]  /*7090*/  FADD.FTZ R198, R198, R163 ;  /* 0x000000a3c6c67221 */ /* 0x000fe20000010000 */
[----:B------:R-:W-:Y:S03]  /*70a0*/  MUFU.EX2 R43, R43 ;  /* 0x0000002b002b7308 */ /* 0x000fe60000000800 */
[----:B------:R-:W-:Y:S01]  /*70b0*/  HMMA.16816.F32.BF16 R12, R20, R6, R12 ;  /* 0x00000006140c723c */ /* 0x000fe2000004180c */
[----:B------:R-:W3:Y:S01]  /*70c0*/  LDSM.16.MT88.4 R4, [R231+0x8000] ;  /* 0x00800000e704783b */ /* 0x000ee20000004200 */
[----:B------:R-:W-:-:S03]  /*70d0*/  FADD.FTZ R165, R165, R198 ;  /* 0x000000c6a5a57221 */ /* 0x000fc60000010000 */
[----:B------:R-:W4:Y:S01]  /*70e0*/  MUFU.EX2 R46, R46 ;  /* 0x0000002e002e7308 */ /* 0x000f220000000800 */
[----:B--2---:R-:W-:Y:S01]  /*70f0*/  F2FP.BF16.F32.PACK_AB R26, R72, R75 ;  /* 0x0000004b481a723e */ /* 0x004fe200000010ff */
[----:B------:R-:W2:Y:S01]  /*7100*/  LDSM.16.MT88.4 R20, [R232+0x8400] ;  /* 0x00840000e814783b */ /* 0x000ea20000004200 */
[----:B------:R-:W-:-:S04]  /*7110*/  FADD.FTZ R192, R192, R165 ;  /* 0x000000a5c0c07221 */ /* 0x000fc80000010000 */
[----:B------:R-:W-:Y:S01]  /*7120*/  FADD.FTZ R167, R167, R192 ;  /* 0x000000c0a7a77221 */ /* 0x000fe20000010000 */
[----:B------:R-:W-:Y:S03]  /*7130*/  MUFU.EX2 R45, R45 ;  /* 0x0000002d002d7308 */ /* 0x000fe60000000800 */
[----:B------:R-:W-:-:S04]  /*7140*/  FADD.FTZ R178, R178, R167 ;  /* 0x000000a7b2b27221 */ /* 0x000fc80000010000 */
[----:B------:R-:W-:Y:S01]  /*7150*/  FADD.FTZ R147, R147, R178 ;  /* 0x000000b293937221 */ /* 0x000fe20000010000 */
[----:B------:R-:W5:Y:S01]  /*7160*/  MUFU.EX2 R114, R114 ;  /* 0x0000007200727308 */ /* 0x000f620000000800 */
[----:B----4-:R-:W-:Y:S02]  /*7170*/  F2FP.BF16.F32.PACK_AB R25, R46, R43 ;  /* 0x0000002b2e19723e */ /* 0x010fe400000010ff */
[----:B------:R-:W-:-:S04]  /*7180*/  FADD.FTZ R166, R166, R147 ;  /* 0x00000093a6a67221 */ /* 0x000fc80000010000 */
[----:B------:R-:W-:Y:S01]  /*7190*/  FADD.FTZ R137, R137, R166 ;  /* 0x000000a689897221 */ /* 0x000fe20000010000 */
[----:B------:R-:W-:Y:S03]  /*71a0*/  MUFU.EX2 R73, R73 ;  /* 0x0000004900497308 */ /* 0x000fe60000000800 */
[----:B------:R-:W-:-:S04]  /*71b0*/  FADD.FTZ R44, R44, R137 ;  /* 0x000000892c2c7221 */ /* 0x000fc80000010000 */
[----:B------:R-:W-:Y:S01]  /*71c0*/  FADD.FTZ R41, R41, R44 ;  /* 0x0000002c29297221 */ /* 0x000fe20000010000 */
[----:B------:R-:W4:Y:S01]  /*71d0*/  MUFU.EX2 R54, R54 ;  /* 0x0000003600367308 */ /* 0x000f220000000800 */
[----:B-----5:R-:W-:Y:S02]  /*71e0*/  F2FP.BF16.F32.PACK_AB R27, R114, R45 ;  /* 0x0000002d721b723e */ /* 0x020fe400000010ff */
        /* <DEDUP_REMOVED lines=11> */
[----:B------:R-:W-:Y:S02]  /*72a0*/  FADD.FTZ R45, R114, R45 ;  /* 0x0000002d722d7221 */ /* 0x000fe40000010000 */
[----:B------:R-:W-:Y:S02]  /*72b0*/  FADD.FTZ R33, R99, R32 ;  /* 0x0000002063217221 */ /* 0x000fe40000010000 */
[----:B------:R-:W-:Y:S01]  /*72c0*/  MUFU.EX2 R104, R106 ;  /* 0x0000006a00687308 */ /* 0x000fe20000000800 */
[----:B------:R-:W-:Y:S01]  /*72d0*/  HMMA.16816.F32.BF16 R28, R24, R6, R28 ;  /* 0x00000006181c723c */ /* 0x000fe2000004181c */
[----:B------:R-:W-:Y:S01]  /*72e0*/  FADD.FTZ R98, R98, R33 ;  /* 0x0000002162627221 */ /* 0x000fe20000010000 */
[----:B----4-:R-:W-:Y:S01]  /*72f0*/  F2FP.BF16.F32.PACK_AB R4, R54, R73 ;  /* 0x000000493604723e */ /* 0x010fe200000010ff */
[----:B------:R-:W3:Y:S02]  /*7300*/  LDSM.16.MT88.4 R32, [R231+0x8400] ;  /* 0x00840000e720783b */ /* 0x000ee40000004200 */
[----:B------:R-:W-:-:S02]  /*7310*/  FADD.FTZ R97, R97, R98 ;  /* 0x0000006261617221 */ /* 0x000fc40000010000 */
[----:B------:R-:W4:Y:S01]  /*7320*/  MUFU.EX2 R47, R47 ;  /* 0x0000002f002f7308 */ /* 0x000f220000000800 */
[----:B-1----:R-:W-:Y:S01]  /*7330*/  F2FP.BF16.F32.PACK_AB R6, R52, R55 ;  /* 0x000000373406723e */ /* 0x002fe200000010ff */
[----:B------:R-:W-:Y:S01]  /*7340*/  FADD.FTZ R92, R92, R97 ;  /* 0x000000615c5c7221 */ /* 0x000fe20000010000 */
[----:B------:R-:W1:Y:S03]  /*7350*/  LDSM.16.MT88.4 R24, [R232+0x8800] ;  /* 0x00880000e818783b */ /* 0x000e660000004200 */
[----:B------:R-:W-:Y:S02]  /*7360*/  FADD.FTZ R93, R93, R92 ;  /* 0x0000005c5d5d7221 */ /* 0x000fe40000010000 */
        /* <DEDUP_REMOVED lines=18> */
[----:B--2---:R-:W-:Y:S01]  /*7490*/  HMMA.16816.F32.BF16 R16, R4, R20, R16 ;  /* 0x000000140410723c */ /* 0x004fe20000041810 */
[----:B------:R-:W-:Y:S01]  /*74a0*/  MUFU.EX2 R51, R51 ;  /* 0x0000003300337308 */ /* 0x000fe20000000800 */
[----:B------:R-:W-:-:S04]  /*74b0*/  FADD.FTZ R82, R82, R85 ;  /* 0x0000005552527221 */ /* 0x000fc80000010000 */
[----:B------:R-:W-:Y:S01]  /*74c0*/  FADD.FTZ R83, R83, R82 ;  /* 0x0000005253537221 */ /* 0x000fe20000010000 */
[----:B------:R-:W-:Y:S01]  /*74d0*/  HMMA.16816.F32.BF16 R12, R4, R22, R12 ;  /* 0x00000016040c723c */ /* 0x000fe2000004180c */
[----:B------:R-:W2:Y:S01]  /*74e0*/  LDSM.16.MT88.4 R20, [R231+0x8800] ;  /* 0x00880000e714783b */ /* 0x000ea20000004200 */
[----:B------:R-:W5:Y:S01]  /*74f0*/  MUFU.EX2 R48, R48 ;  /* 0x0000003000307308 */ /* 0x000f620000000800 */
[----:B------:R-:W-:-:S03]  /*7500*/  FADD.FTZ R80, R80, R83 ;  /* 0x0000005350507221 */ /* 0x000fc60000010000 */
[----:B---3--:R-:W-:Y:S01]  /*7510*/  HMMA.16816.F32.BF16 R8, R4, R32, R8 ;  /* 0x000000200408723c */ /* 0x008fe20000041808 */
[----:B------:R-:W-:-:S03]  /*7520*/  FADD.FTZ R81, R81, R80 ;  /* 0x0000005051517221 */ /* 0x000fc60000010000 */
[----:B------:R-:W-:Y:S01]  /*7530*/  MUFU.EX2 R67, R67 ;  /* 0x0000004300437308 */ /* 0x000fe20000000800 */
[----:B------:R-:W-:Y:S01]  /*7540*/  FADD.FTZ R78, R78, R81 ;  /* 0x000000514e4e7221 */ /* 0x000fe20000010000 */
[----:B------:R-:W-:Y:S01]  /*7550*/  HMMA.16816.F32.BF16 R28, R4, R34, R28 ;  /* 0x00000022041c723c */ /* 0x000fe2000004181c */
[----:B------:R-:W-:Y:S02]  /*7560*/  FFMA.FTZ R32, R63, UR6, -R71 ;  /* 0x000000063f207c23 */ /* 0x000fe40008010847 */
[----:B------:R-:W-:-:S03]  /*7570*/  FADD.FTZ R79, R79, R78 ;  /* 0x0000004e4f4f7221 */ /* 0x000fc60000010000 */
[----:B------:R-:W3:Y:S01]  /*7580*/  MUFU.EX2 R66, R66 ;  /* 0x0000004200427308 */ /* 0x000ee20000000800 */
[----:B------:R-:W-:Y:S01]  /*7590*/  FADD.FTZ R76, R76, R79 ;  /* 0x0000004f4c4c7221 */ /* 0x000fe20000010000 */
[----:B----4-:R-:W-:Y:S01]  /*75a0*/  F2FP.BF16.F32.PACK_AB R4, R50, R53 ;  /* 0x000000353204723e */ /* 0x010fe200000010ff */
[----:B------:R-:W-:Y:S01]  /*75b0*/  FFMA.FTZ R35, R62, UR6, -R71 ;  /* 0x000000063e237c23 */ /* 0x000fe20008010847 */
[----:B-----5:R-:W-:Y:S01]  /*75c0*/  F2FP.BF16.F32.PACK_AB R6, R48, R51 ;  /* 0x000000333006723e */ /* 0x020fe200000010ff */
[----:B------:R-:W-:-:S03]  /*75d0*/  FADD.FTZ R77, R77, R76 ;  /* 0x0000004c4d4d7221 */ /* 0x000fc60000010000 */
[----:B------:R-:W-:Y:S01]  /*75e0*/  MUFU.EX2 R65, R65 ;  /* 0x0000004100417308 */ /* 0x000fe20000000800 */
[----:B------:R-:W-:-:S04]  /*75f0*/  FADD.FTZ R74, R74, R77 ;  /* 0x0000004d4a4a7221 */ /* 0x000fc80000010000 */
[----:B------:R-:W-:-:S03]  /*7600*/  FADD.FTZ R75, R75, R74 ;  /* 0x0000004a4b4b7221 */ /* 0x000fc60000010000 */
[----:B------:R-:W4:Y:S01]  /*7610*/  MUFU.EX2 R64, R64 ;  /* 0x0000004000407308 */ /* 0x000f220000000800 */
[----:B------:R-:W-:Y:S01]  /*7620*/  FADD.FTZ R72, R72, R75 ;  /* 0x0000004b48487221 */ /* 0x000fe20000010000 */
[C---:B---3--:R-:W-:Y:S01]  /*7630*/  F2FP.BF16.F32.PACK_AB R5, R66.reuse, R67 ;  /* 0x000000434205723e */ /* 0x048fe200000010ff */
[----:B------:R-:W-:Y:S02]  /*7640*/  FADD.FTZ R67, R67, R100 ;  /* 0x0000006443437221 */ /* 0x000fe40000010000 */
[----:B------:R-:W-:Y:S02]  /*7650*/  FADD.FTZ R73, R73, R72 ;  /* 0x0000004849497221 */ /* 0x000fe40000010000 */
[----:B------:R-:W-:Y:S01]  /*7660*/  FADD.FTZ R66, R66, R67 ;  /* 0x0000004342427221 */ /* 0x000fe20000010000 */
[----:B------:R-:W-:Y:S01]  /*7670*/  MUFU.EX2 R40, R40 ;  /* 0x0000002800287308 */ /* 0x000fe20000000800 */
[----:B------:R-:W-:-:S04]  /*7680*/  FADD.FTZ R54, R54, R73 ;  /* 0x0000004936367221 */ /* 0x000fc80000010000 */
[----:B------:R-:W-:-:S03]  /*7690*/  FADD.FTZ R55, R55, R54 ;  /* 0x0000003637377221 */ /* 0x000fc60000010000 */
[----:B------:R-:W3:Y:S01]  /*76a0*/  MUFU.EX2 R3, R3 ;  /* 0x0000000300037308 */ /* 0x000ee20000000800 */
        /* <DEDUP_REMOVED lines=8> */
[C---:B--2---:R-:W-:Y:S01]  /*7730*/  HMMA.16816.F32.BF16 R8, R4.reuse, R20, R8 ;  /* 0x000000140408723c */ /* 0x044fe20000041808 */
[--C-:B------:R-:W-:Y:S01]  /*7740*/  FFMA.FTZ R24, R61, UR6, -R71.reuse ;  /* 0x000000063d187c23 */ /* 0x100fe20008010847 */
[----:B------:R-:W-:Y:S01]  /*7750*/  FFMA.FTZ R25, R60, UR6, -R71 ;  /* 0x000000063c197c23 */ /* 0x000fe20008010847 */
[----:B------:R-:W1:Y:S01]  /*7760*/  MUFU.EX2 R35, R35 ;  /* 0x0000002300237308 */ /* 0x000e620000000800 */
[----:B------:R-:W-:Y:S02]  /*7770*/  FADD.FTZ R51, R51, R50 ;  /* 0x0000003233337221 */ /* 0x000fe40000010000 */
[----:B------:R-:W-:Y:S02]  /*7780*/  HMMA.16816.F32.BF16 R12, R4, R26, R12 ;  /* 0x0000001a040c723c */ /* 0x000fe4000004180c */
[----:B------:R-:W-:-:S03]  /*7790*/  FADD.FTZ R51, R48, R51 ;  /* 0x0000003330337221 */ /* 0x000fc60000010000 */
        /* <DEDUP_REMOVED lines=38> */
[----:B------:R-:W-:-:S02]  /*7a00*/  ISETP.GE.AND P0, PT, R5, RZ, PT ;  /* 0x000000ff0500720c */ /* 0x000fc40003f06270 */
[----:B------:R-:W-:Y:S01]  /*7a10*/  LOP3.LUT R5, RZ, R4, RZ, 0x33, !PT ;  /* 0x00000004ff057212 */ /* 0x000fe200078e33ff */
        /* <DEDUP_REMOVED lines=40> */
[----:B------:R-:W-:-:S05]  /*7ca0*/  SHF.R.S32.HI R3, RZ, 0x1f, R6 ;  /* 0x0000001fff037819 */ /* 0x000fca0000011406 */
[----:B------:R-:W-:-:S04]  /*7cb0*/  IMAD R3, R3, UR4, RZ ;  /* 0x0000000403037c24 */ /* 0x000fc8000f8e02ff */
[C---:B------:R-:W-:Y:S02]  /*7cc0*/  IMAD R3, R6.reuse, UR5, R3 ;  /* 0x0000000506037c24 */ /* 0x040fe4000f8e0203 */
[----:B------:R-:W-:-:S05]  /*7cd0*/  IMAD.WIDE.U32 R6, R6, UR4, R8 ;  /* 0x0000000406067c25 */ /* 0x000fca000f8e0008 */
[----:B------:R-:W-:Y:S01]  /*7ce0*/  IADD3 R4, R7, R3, RZ ;  /* 0x0000000307047210 */ /* 0x000fe20007ffe0ff */
[----:B------:R-:W-:Y:S01]  /*7cf0*/  IMAD.MOV.U32 R3, RZ, RZ, R6 ;  /* 0x000000ffff037224 */ /* 0x000fe200078e0006 */
[----:B------:R-:W-:Y:S06]  /*7d00*/  BRA `(.L_x_2290) ;  /* 0x0000000000087947 */ /* 0x000fec0003800000 */
.L_x_2289:
[----:B------:R-:W-:-:S04]  /*7d10*/  LEA R3, -R36, RZ, 0x8 ;  /* 0x000000ff24037211 */ /* 0x000fc800078e41ff */
[----:B------:R-:W-:-:S07]  /*7d20*/  SHF.R.S32.HI R4, RZ, 0x1f, R3 ;  /* 0x0000001fff047819 */ /* 0x000fce0000011403 */
.L_x_2290:
        /* <DEDUP_REMOVED lines=20> */
[--C-:B------:R-:W-:Y:S01]  /*7e70*/  IMAD.X R23, R29, 0x1, R6.reuse, P1 ;  /* 0x000000011d177824 */ /* 0x100fe200008e0606 */
[-C--:B------:R-:W-:Y:S02]  /*7e80*/  IADD3 R40, P1, R20, R5.reuse, RZ ;  /* 0x0000000514287210 */ /* 0x080fe40007f3e0ff */
[----:B------:R3:W-:Y:S01]  /*7e90*/  LDGSTS.E.BYPASS.LTC128B.128 [R245+0x6000], desc[UR12][R16.64] ;  /* 0x0600000010f57fae */ /* 0x0007e2000b901d4c */
[----:B------:R-:W-:Y:S01]  /*7ea0*/  IMAD.X R21, R23, 0x1, R6, P0 ;  /* 0x0000000117157824 */ /* 0x000fe200000e0606 */
[----:B------:R-:W-:-:S02]  /*7eb0*/  IADD3 R42, P0, R40, R5, RZ ;  /* 0x00000005282a7210 */ /* 0x000fc40007f1e0ff */
[----:B------:R4:W-:Y:S01]  /*7ec0*/  LDGSTS.E.BYPASS.LTC128B.128 [R245+0x6800], desc[UR12][R28.64] ;  /* 0x068000001cf57fae */ /* 0x0009e2000b901d4c */
[----:B------:R-:W-:-:S03]  /*7ed0*/  IMAD.X R41, R21, 0x1, R6, P1 ;  /* 0x0000000115297824 */ /* 0x000fc600008e0606 */
[----:B------:R-:W-:Y:S01]  /*7ee0*/  LDGSTS.E.BYPASS.LTC128B.128 [R245+0x7000], desc[UR12][R22.64] ;  /* 0x0700000016f57fae */ /* 0x000fe2000b901d4c */
[----:B------:R-:W-:-:S03]  /*7ef0*/  IMAD.X R43, R41, 0x1, R6, P0 ;  /* 0x00000001292b7824 */ /* 0x000fc600000e0606 */
[----:B------:R5:W-:Y:S01]  /*7f00*/  LDGSTS.E.BYPASS.LTC128B.128 [R245+0x7800], desc[UR12][R20.64] ;  /* 0x0780000014f57fae */ /* 0x000be2000b901d4c */
[----:B-1----:R-:W-:-:S03]  /*7f10*/  IMAD.SHL.U32 R3, R3, 0x2, RZ ;  /* 0x0000000203037824 */ /* 0x002fc600078e00ff */
[----:B------:R-:W-:Y:S04]  /*7f20*/  LDGSTS.E.BYPASS.LTC128B.128 [R245+0x8000], desc[UR12][R40.64] ;  /* 0x0800000028f57fae */ /* 0x000fe8000b901d4c */
[----:B------:R1:W-:Y:S01]  /*7f30*/  LDGSTS.E.BYPASS.LTC128B.128 [R245+0x8800], desc[UR12][R42.64] ;  /* 0x088000002af57fae */ /* 0x0003e2000b901d4c */
[----:B------:R-:W-:-:S03]  /*7f40*/  LOP3.LUT R82, R3, 0x6, RZ, 0xc0, !PT ;  /* 0x0000000603527812 */ /* 0x000fc600078ec0ff */
[----:B--2---:R-:W-:Y:S01]  /*7f50*/  LDSM.16.M88.4 R8, [R236] ;  /* 0x00000000ec08783b */ /* 0x004fe20000000200 */
[C-C-:B------:R-:W-:Y:S02]  /*7f60*/  LOP3.LUT R3, R71.reuse, 0xf9, R82.reuse, 0xfe, !PT ;  /* 0x000000f947037812 */ /* 0x140fe400078efe52 */
[--C-:B------:R-:W-:Y:S01]  /*7f70*/  LOP3.LUT R37, R71, 0x1, R82.reuse, 0xfe, !PT ;  /* 0x0000000147257812 */ /* 0x100fe200078efe52 */
[----:B------:R-:W2:Y:S01]  /*7f80*/  LDSM.16.M88.4 R12, [R234+0x1000] ;  /* 0x00100000ea0c783b */ /* 0x000ea20000000200 */
[CC--:B------:R-:W-:Y:S02]  /*7f90*/  ISETP.GE.AND P2, PT, R3.reuse, R38.reuse, PT ;  /* 0x000000260300720c */ /* 0x0c0fe40003f46270 */
[----:B------:R-:W-:Y:S01]  /*7fa0*/  ISETP.GE.AND P0, PT, R3, R39, PT ;  /* 0x000000270300720c */ /* 0x000fe20003f06270 */
[----:B------:R-:W2:Y:S01]  /*7fb0*/  LDSM.16.M88.4 R24, [R234+0x1400] ;  /* 0x00140000ea18783b */ /* 0x000ea20000000200 */
[----:B------:R-:W-:Y:S02]  /*7fc0*/  ISETP.GE.AND P4, PT, R37, R38, PT ;  /* 0x000000262500720c */ /* 0x000fe40003f86270 */
[C-C-:B------:R-:W-:Y:S01]  /*7fd0*/  LOP3.LUT R3, R71.reuse, 0x8, R82.reuse, 0xfe, !PT ;  /* 0x0000000847037812 */ /* 0x140fe200078efe52 */
[----:B------:R-:W-:Y:S04]  /*7fe0*/  LDSM.16.M88.4 R4, [R235] ;  /* 0x00000000eb04783b */ /* 0x000fe80000000200 */
[----:B---3--:R-:W3:Y:S04]  /*7ff0*/  LDSM.16.M88.4 R16, [R233] ;  /* 0x00000000e910783b */ /* 0x008ee80000000200 */
[----:B----4-:R-:W4:Y:S04]  /*8000*/  LDSM.16.M88.4 R28, [R230] ;  /* 0x00000000e61c783b */ /* 0x010f280000000200 */
[----:B------:R-:W4:Y:S04]  /*8010*/  LDSM.16.M88.4 R44, [R234+0x1800] ;  /* 0x00180000ea2c783b */ /* 0x000f280000000200 */
[----:B-----5:R-:W5:Y:S04]  /*8020*/  LDSM.16.M88.4 R20, [R234+0x1c00] ;  /* 0x001c0000ea14783b */ /* 0x020f680000000200 */
[----:B-1----:R-:W1:Y:S04]  /*8030*/  LDSM.16.M88.4 R40, [R229] ;  /* 0x00000000e528783b */ /* 0x002e680000000200 */
[----:B------:R-:W-:Y:S04]  /*8040*/  LDSM.16.M88.4 R64, [R225] ;  /* 0x00000000e140783b */ /* 0x000fe80000000200 */
[----:B------:R-:W-:Y:S01]  /*8050*/  LDSM.16.M88.4 R48, [R234+0x2c00] ;  /* 0x002c0000ea30783b */ /* 0x000fe20000000200 */
[C---:B--2---:R-:W-:Y:S03]  /*8060*/  HMMA.16816.F32.BF16 R32, R8.reuse, R12, RZ ;  /* 0x0000000c0820723c */ /* 0x044fe600000418ff */
[----:B------:R-:W-:Y:S04]  /*8070*/  LDSM.16.M88.4 R60, [R223] ;  /* 0x00000000df3c783b */ /* 0x000fe80000000200 */
[----:B------:R-:W-:Y:S01]  /*8080*/  LDSM.16.M88.4 R108, [R234+0x3c00] ;  /* 0x003c0000ea6c783b */ /* 0x000fe20000000200 */
[C---:B------:R-:W-:Y:S03]  /*8090*/  HMMA.16816.F32.BF16 R12, R8.reuse, R14, RZ ;  /* 0x0000000e080c723c */ /* 0x040fe600000418ff */
[----:B------:R-:W-:Y:S03]  /*80a0*/  LDSM.16.M88.4 R88, [R234+0x4000] ;  /* 0x00400000ea58783b */ /* 0x000fe60000000200 */
[C---:B------:R-:W-:Y:S01]  /*80b0*/  HMMA.16816.F32.BF16 R212, R8.reuse, R24, RZ ;  /* 0x0000001808d4723c */ /* 0x040fe200000418ff */
[----:B------:R-:W0:Y:S05]  /*80c0*/  LDGDEPBAR ;  /* 0x00000000000079af */ /* 0x000e2a0000000000 */
[----:B------:R-:W-:Y:S06]  /*80d0*/  HMMA.16816.F32.BF16 R24, R8, R26, RZ ;  /* 0x0000001a0818723c */ /* 0x000fec00000418ff */
[C---:B---3--:R-:W-:Y:S06]  /*80e0*/  HMMA.16816.F32.BF16 R32, R4.reuse, R16, R32 ;  /* 0x000000100420723c */ /* 0x048fec0000041820 */
[----:B------:R-:W-:Y:S01]  /*80f0*/  HMMA.16816.F32.BF16 R12, R4, R18, R12 ;  /* 0x00000012040c723c */ /* 0x000fe2000004180c */
[----:B------:R-:W-:-:S04]  /*8100*/  LOP3.LUT R16, R71, 0x30, R82, 0xfe, !PT ;  /* 0x0000003047107812 */ /* 0x000fc800078efe52 */
[----:B------:R-:W-:Y:S01]  /*8110*/  ISETP.GE.AND P3, PT, R16, R39, PT ;  /* 0x000000271000720c */ /* 0x000fe20003f66270 */
[C---:B----4-:R-:W-:Y:S01]  /*8120*/  HMMA.16816.F32.BF16 R212, R4.reuse, R28, R212 ;  /* 0x0000001c04d4723c */ /* 0x050fe200000418d4 */
[----:B------:R-:W2:Y:S05]  /*8130*/  LDSM.16.M88.4 R16, [R234+0x2000] ;  /* 0x00200000ea10783b */ /* 0x000eaa0000000200 */
[----:B------:R-:W-:Y:S01]  /*8140*/  HMMA.16816.F32.BF16 R24, R4, R30, R24 ;  /* 0x0000001e0418723c */ /* 0x000fe20000041818 */
[----:B------:R-:W-:-:S04]  /*8150*/  LOP3.LUT R28, R71, R82, RZ, 0xfc, !PT ;  /* 0x00000052471c7212 */ /* 0x000fc800078efcff */
[C---:B------:R-:W-:Y:S01]  /*8160*/  ISETP.GE.AND P1, PT, R28.reuse, R38, PT ;  /* 0x000000261c00720c */ /* 0x040fe20003f26270 */
[C---:B------:R-:W-:Y:S01]  /*8170*/  HMMA.16816.F32.BF16 R208, R8.reuse, R44, RZ ;  /* 0x0000002c08d0723c */ /* 0x040fe200000418ff */
[-C--:B------:R-:W-:Y:S02]  /*8180*/  ISETP.GE.AND P5, PT, R28, R39.reuse, PT ;  /* 0x000000271c00720c */ /* 0x080fe40003fa6270 */
[----:B------:R-:W3:Y:S01]  /*8190*/  LDSM.16.M88.4 R28, [R228] ;  /* 0x00000000e41c783b */ /* 0x000ee20000000200 */
[----:B------:R-:W-:Y:S02]  /*81a0*/  FSEL R80, R32, -INF , !P1 ;  /* 0xff80000020507808 */ /* 0x000fe40004800000 */
[----:B------:R-:W-:Y:S01]  /*81b0*/  FSEL R120, R34, -INF , !P5 ;  /* 0xff80000022787808 */ /* 0x000fe20006800000 */
[----:B------:R-:W-:Y:S01]  /*81c0*/  HMMA.16816.F32.BF16 R44, R8, R46, RZ ;  /* 0x0000002e082c723c */ /* 0x000fe200000418ff */
[----:B------:R-:W-:Y:S02]  /*81d0*/  FSEL R78, R33, -INF , !P4 ;  /* 0xff800000214e7808 */ /* 0x000fe40006000000 */
[----:B------:R-:W-:-:S02]  /*81e0*/  ISETP.GE.AND P1, PT, R37, R39, PT ;  /* 0x000000272500720c */ /* 0x000fc40003f26270 */
[CC--:B------:R-:W-:Y:S01]  /*81f0*/  ISETP.GE.AND P5, PT, R3.reuse, R38.reuse, PT ;  /* 0x000000260300720c */ /* 0x0c0fe20003fa6270 */
[C---:B-----5:R-:W-:Y:S01]  /*8200*/  HMMA.16816.F32.BF16 R52, R8.reuse, R20, RZ ;  /* 0x000000140834723c */ /* 0x060fe200000418ff */
[----:B------:R-:W-:Y:S02]  /*8210*/  ISETP.GE.AND P4, PT, R3, R39, PT ;  /* 0x000000270300720c */ /* 0x000fe40003f86270 */
[--C-:B------:R-:W-:Y:S02]  /*8220*/  LOP3.LUT R3, R71, 0x9, R82.reuse, 0xfe, !PT ;  /* 0x0000000947037812 */ /* 0x100fe400078efe52 */
[----:B------:R-:W-:Y:S01]  /*8230*/  FSEL R118, R35, -INF , !P1 ;  /* 0xff80000023767808 */ /* 0x000fe20004800000 */
[----:B------:R-:W-:Y:S01]  /*8240*/  HMMA.16816.F32.BF16 R20, R8, R22, RZ ;  /* 0x000000160814723c */ /* 0x000fe200000418ff */
[----:B------:R-:W-:Y:S02]  /*8250*/  LOP3.LUT R32, R71, 0x10, R82, 0xfe, !PT ;  /* 0x0000001047207812 */ /* 0x000fe400078efe52 */
[----:B------:R-:W-:-:S02]  /*8260*/  ISETP.GE.AND P1, PT, R3, R38, PT ;  /* 0x000000260300720c */ /* 0x000fc40003f26270 */
[----:B------:R-:W-:Y:S01]  /*8270*/  FSEL R76, R12, -INF , !P5 ;  /* 0xff8000000c4c7808 */ /* 0x000fe20006800000 */
[C---:B-1----:R-:W-:Y:S01]  /*8280*/  HMMA.16816.F32.BF16 R208, R4.reuse, R40, R208 ;  /* 0x0000002804d0723c */ /* 0x042fe200000418d0 */
[-C--:B------:R-:W-:Y:S02]  /*8290*/  ISETP.GE.AND P5, PT, R3, R39.reuse, PT ;  /* 0x000000270300720c */ /* 0x080fe40003fa6270 */
[----:B------:R-:W-:Y:S02]  /*82a0*/  FSEL R116, R14, -INF , !P4 ;  /* 0xff8000000e747808 */ /* 0x000fe40006000000 */
[----:B------:R-:W-:Y:S01]  /*82b0*/  FSEL R74, R13, -INF , !P1 ;  /* 0xff8000000d4a7808 */ /* 0x000fe20004800000 */
[----:B------:R-:W-:Y:S01]  /*82c0*/  HMMA.16816.F32.BF16 R44, R4, R42, R44 ;  /* 0x0000002a042c723c */ /* 0x000fe2000004182c */
[C---:B------:R-:W-:Y:S01]  /*82d0*/  ISETP.GE.AND P4, PT, R32.reuse, R38, PT ;  /* 0x000000262000720c */ /* 0x040fe20003f86270 */
[----:B------:R-:W-:Y:S01]  /*82e0*/  LDSM.16.M88.4 R40, [R234+0x2800] ;  /* 0x00280000ea28783b */ /* 0x000fe20000000200 */
[----:B------:R-:W-:-:S02]  /*82f0*/  ISETP.GE.AND P1, PT, R32, R39, PT ;  /* 0x000000272000720c */ /* 0x000fc40003f26270 */
[----:B------:R-:W-:Y:S01]  /*8300*/  FSEL R104, R15, -INF , !P5 ;  /* 0xff8000000f687808 */ /* 0x000fe20006800000 */
[----:B------:R-:W1:Y:S01]  /*8310*/  LDSM.16.M88.4 R32, [R227] ;  /* 0x00000000e320783b */ /* 0x000e620000000200 */
[--C-:B------:R-:W-:Y:S01]  /*8320*/  LOP3.LUT R3, R71, 0x11, R82.reuse, 0xfe, !PT ;  /* 0x0000001147037812 */ /* 0x100fe200078efe52 */
[----:B--2---:R-:W-:Y:S01]  /*8330*/  HMMA.16816.F32.BF16 R112, R8, R16, RZ ;  /* 0x000000100870723c */ /* 0x004fe200000418ff */
[----:B------:R-:W-:Y:S01]  /*8340*/  FSEL R72, R212, -INF , !P4 ;  /* 0xff800000d4487808 */ /* 0x000fe20006000000 */
[----:B------:R-:W2:Y:S01]  /*8350*/  LDSM.16.M88.4 R12, [R234+0x2400] ;  /* 0x00240000ea0c783b */ /* 0x000ea20000000200 */
[C---:B------:R-:W-:Y:S02]  /*8360*/  ISETP.GE.AND P5, PT, R3.reuse, R38, PT ;  /* 0x000000260300720c */ /* 0x040fe40003fa6270 */
[----:B------:R-:W-:Y:S01]  /*8370*/  ISETP.GE.AND P4, PT, R3, R39, PT ;  /* 0x000000270300720c */ /* 0x000fe20003f86270 */
[----:B---3--:R-:W-:Y:S01]  /*8380*/  HMMA.16816.F32.BF16 R52, R4, R28, R52 ;  /* 0x0000001c0434723c */ /* 0x008fe20000041834 */
[----:B------:R-:W-:-:S02]  /*8390*/  LOP3.LUT R3, R71, 0x18, R82, 0xfe, !PT ;  /* 0x0000001847037812 */ /* 0x000fc400078efe52 */
[----:B------:R-:W-:Y:S02]  /*83a0*/  LOP3.LUT R37, R71, 0x19, R82, 0xfe, !PT ;  /* 0x0000001947257812 */ /* 0x000fe400078efe52 */
[----:B------:R-:W-:Y:S01]  /*83b0*/  FSEL R241, R214, -INF , !P1 ;  /* 0xff800000d6f17808 */ /* 0x000fe20004800000 */
[----:B------:R-:W-:Y:S01]  /*83c0*/  HMMA.16816.F32.BF16 R20, R4, R30, R20 ;  /* 0x0000001e0414723c */ /* 0x000fe20000041814 */
[----:B------:R-:W-:Y:S01]  /*83d0*/  FSEL R70, R213, -INF , !P5 ;  /* 0xff800000d5467808 */ /* 0x000fe20006800000 */
[----:B------:R-:W3:Y:S01]  /*83e0*/  LDSM.16.M88.4 R28, [R226] ;  /* 0x00000000e21c783b */ /* 0x000ee20000000200 */
[----:B------:R-:W-:Y:S02]  /*83f0*/  FSEL R215, R215, -INF , !P4 ;  /* 0xff800000d7d77808 */ /* 0x000fe40006000000 */
[C---:B------:R-:W-:Y:S01]  /*8400*/  ISETP.GE.AND P1, PT, R3.reuse, R38, PT ;  /* 0x000000260300720c */ /* 0x040fe20003f26270 */
[----:B------:R-:W-:Y:S01]  /*8410*/  HMMA.16816.F32.BF16 R16, R8, R18, RZ ;  /* 0x000000120810723c */ /* 0x000fe200000418ff */
[----:B------:R-:W-:-:S02]  /*8420*/  ISETP.GE.AND P5, PT, R3, R39, PT ;  /* 0x000000270300720c */ /* 0x000fc40003fa6270 */
[----:B------:R-:W-:Y:S02]  /*8430*/  ISETP.GE.AND P4, PT, R37, R38, PT ;  /* 0x000000262500720c */ /* 0x000fe40003f86270 */
[----:B------:R-:W-:Y:S01]  /*8440*/  LOP3.LUT R3, R71, 0x20, R82, 0xfe, !PT ;  /* 0x0000002047037812 */ /* 0x000fe200078efe52 */
[C---:B------:R-:W-:Y:S01]  /*8450*/  HMMA.16816.F32.BF16 R124, R8.reuse, R108, RZ ;  /* 0x0000006c087c723c */ /* 0x040fe200000418ff */
[----:B------:R-:W-:Y:S02]  /*8460*/  FSEL R84, R24, -INF , !P1 ;  /* 0xff80000018547808 */ /* 0x000fe40004800000 */
[----:B------:R-:W-:Y:S02]  /*8470*/  FSEL R177, R26, -INF , !P5 ;  /* 0xff8000001ab17808 */ /* 0x000fe40006800000 */
[----:B------:R-:W-:Y:S01]  /*8480*/  FSEL R86, R25, -INF , !P4 ;  /* 0xff80000019567808 */ /* 0x000fe20006000000 */
[----:B------:R-:W-:Y:S01]  /*8490*/  HMMA.16816.F32.BF16 R108, R8, R110, RZ ;  /* 0x0000006e086c723c */ /* 0x000fe200000418ff */
[----:B------:R-:W-:-:S02]  /*84a0*/  ISETP.GE.AND P1, PT, R37, R39, PT ;  /* 0x000000272500720c */ /* 0x000fc40003f26270 */
[CC--:B------:R-:W-:Y:S02]  /*84b0*/  ISETP.GE.AND P5, PT, R3.reuse, R38.reuse, PT ;  /* 0x000000260300720c */ /* 0x0c0fe40003fa6270 */
[----:B------:R-:W-:Y:S01]  /*84c0*/  ISETP.GE.AND P4, PT, R3, R39, PT ;  /* 0x000000270300720c */ /* 0x000fe20003f86270 */
[----:B------:R-:W-:Y:S01]  /*84d0*/  HMMA.16816.F32.BF16 R96, R8, R88, RZ ;  /* 0x000000580860723c */ /* 0x000fe200000418ff */
[C-C-:B------:R-:W-:Y:S02]  /*84e0*/  LOP3.LUT R3, R71.reuse, 0x21, R82.reuse, 0xfe, !PT ;  /* 0x0000002147037812 */ /* 0x140fe400078efe52 */
[----:B------:R-:W-:Y:S02]  /*84f0*/  LOP3.LUT R24, R71, 0x28, R82, 0xfe, !PT ;  /* 0x0000002847187812 */ /* 0x000fe400078efe52 */
[----:B------:R-:W-:Y:S01]  /*8500*/  FSEL R213, R27, -INF , !P1 ;  /* 0xff8000001bd57808 */ /* 0x000fe20004800000 */
[----:B-1----:R-:W-:Y:S01]  /*8510*/  HMMA.16816.F32.BF16 R112, R4, R32, R112 ;  /* 0x000000200470723c */ /* 0x002fe20000041870 */
[----:B------:R-:W-:-:S02]  /*8520*/  ISETP.GE.AND P1, PT, R3, R38, PT ;  /* 0x000000260300720c */ /* 0x000fc40003f26270 */
[----:B------:R-:W-:Y:S02]  /*8530*/  FSEL R208, R208, -INF , !P5 ;  /* 0xff800000d0d07808 */ /* 0x000fe40006800000 */
[----:B------:R-:W-:Y:S01]  /*8540*/  FSEL R123, R210, -INF , !P4 ;  /* 0xff800000d27b7808 */ /* 0x000fe20006000000 */
[----:B------:R-:W-:Y:S01]  /*8550*/  HMMA.16816.F32.BF16 R16, R4, R34, R16 ;  /* 0x000000220410723c */ /* 0x000fe20000041810 */
[----:B------:R-:W-:Y:S02]  /*8560*/  ISETP.GE.AND P5, PT, R3, R39, PT ;  /* 0x000000270300720c */ /* 0x000fe40003fa6270 */
[----:B------:R-:W-:Y:S02]  /*8570*/  ISETP.GE.AND P4, PT, R24, R38, PT ;  /* 0x000000261800720c */ /* 0x000fe40003f86270 */
[----:B------:R-:W-:Y:S01]  /*8580*/  LOP3.LUT R3, R71, 0x29, R82, 0xfe, !PT ;  /* 0x0000002947037812 */ /* 0x000fe200078efe52 */
[----:B------:R-:W-:Y:S01]  /*8590*/  HMMA.16816.F32.BF16 R88, R8, R90, RZ ;  /* 0x0000005a0858723c */ /* 0x000fe200000418ff */
[----:B------:R-:W-:-:S02]  /*85a0*/  FSEL R92, R209, -INF , !P1 ;  /* 0xff800000d15c7808 */ /* 0x000fc40004800000 */
[-C--:B------:R-:W-:Y:S02]  /*85b0*/  ISETP.GE.AND P1, PT, R24, R39.reuse, PT ;  /* 0x000000271800720c */ /* 0x080fe40003f26270 */
[----:B------:R-:W-:Y:S01]  /*85c0*/  FSEL R211, R211, -INF , !P5 ;  /* 0xff800000d3d37808 */ /* 0x000fe20006800000 */
[C---:B--2---:R-:W-:Y:S01]  /*85d0*/  HMMA.16816.F32.BF16 R24, R8.reuse, R12, RZ ;  /* 0x0000000c0818723c */ /* 0x044fe200000418ff */
[----:B------:R-:W-:Y:S02]  /*85e0*/  FSEL R94, R44, -INF , !P4 ;  /* 0xff8000002c5e7808 */ /* 0x000fe40006000000 */
[C---:B------:R-:W-:Y:S02]  /*85f0*/  ISETP.GE.AND P5, PT, R3.reuse, R38, PT ;  /* 0x000000260300720c */ /* 0x040fe40003fa6270 */
[----:B------:R-:W-:Y:S01]  /*8600*/  ISETP.GE.AND P4, PT, R3, R39, PT ;  /* 0x000000270300720c */ /* 0x000fe20003f86270 */
[----:B------:R-:W-:Y:S01]  /*8610*/  HMMA.16816.F32.BF16 R12, R8, R14, RZ ;  /* 0x0000000e080c723c */ /* 0x000fe200000418ff */
[----:B------:R-:W-:-:S02]  /*8620*/  LOP3.LUT R32, R71, 0x31, R82, 0xfe, !PT ;  /* 0x0000003147207812 */ /* 0x000fc400078efe52 */
[----:B------:R-:W-:Y:S02]  /*8630*/  LOP3.LUT R3, R71, 0x38, R82, 0xfe, !PT ;  /* 0x0000003847037812 */ /* 0x000fe400078efe52 */
[----:B------:R-:W-:Y:S02]  /*8640*/  FSEL R117, R46, -INF , !P1 ;  /* 0xff8000002e757808 */ /* 0x000fe40004800000 */
[----:B------:R-:W-:Y:S02]  /*8650*/  FSEL R209, R47, -INF , !P4 ;  /* 0xff8000002fd17808 */ /* 0x000fe40006000000 */
[----:B------:R-:W-:Y:S02]  /*8660*/  FSEL R207, R54, -INF , !P3 ;  /* 0xff80000036cf7808 */ /* 0x000fe40005800000 */
[-C--:B------:R-:W-:Y:S02]  /*8670*/  ISETP.GE.AND P1, PT, R32, R38.reuse, PT ;  /* 0x000000262000720c */ /* 0x080fe40003f26270 */
[----:B------:R-:W-:-:S02]  /*8680*/  ISETP.GE.AND P4, PT, R3, R38, PT ;  /* 0x000000260300720c */ /* 0x000fc40003f86270 */
[-C--:B------:R-:W-:Y:S02]  /*8690*/  ISETP.GE.AND P3, PT, R3, R39.reuse, PT ;  /* 0x000000270300720c */ /* 0x080fe40003f66270 */
[--C-:B------:R-:W-:Y:S01]  /*86a0*/  LOP3.LUT R3, R71, 0x39, R82.reuse, 0xfe, !PT ;  /* 0x0000003947037812 */ /* 0x100fe200078efe52 */
[C---:B---3--:R-:W-:Y:S01]  /*86b0*/  HMMA.16816.F32.BF16 R24, R4.reuse, R28, R24 ;  /* 0x0000001c0418723c */ /* 0x048fe20000041818 */
[----:B------:R-:W-:Y:S02]  /*86c0*/  FSEL R106, R53, -INF , !P1 ;  /* 0xff800000356a7808 */ /* 0x000fe40004800000 */
[----:B------:R-:W-:Y:S02]  /*86d0*/  FSEL R54, R20, -INF , !P4 ;  /* 0xff80000014367808 */ /* 0x000fe40006000000 */
[----:B------:R-:W-:Y:S01]  /*86e0*/  ISETP.GE.AND P1, PT, R3, R38, PT ;  /* 0x000000260300720c */ /* 0x000fe20003f26270 */
[----:B------:R-:W-:Y:S01]  /*86f0*/  HMMA.16816.F32.BF16 R12, R4, R30, R12 ;  /* 0x0000001e040c723c */ /* 0x000fe2000004180c */
[----:B------:R-:W-:Y:S01]  /*8700*/  LOP3.LUT R20, R71, 0x40, R82, 0xfe, !PT ;  /* 0x0000004047147812 */ /* 0x000fe200078efe52 */
[----:B------:R-:W-:Y:S01]  /*8710*/  LDSM.16.M88.4 R28, [R224] ;  /* 0x00000000e01c783b */ /* 0x000fe20000000200 */
[----:B------:R-:W-:-:S02]  /*8720*/  ISETP.GE.AND P4, PT, R3, R39, PT ;  /* 0x000000270300720c */ /* 0x000fc40003f86270 */
[----:B------:R-:W-:Y:S02]  /*8730*/  FSEL R100, R45, -INF , !P5 ;  /* 0xff8000002d647808 */ /* 0x000fe40006800000 */
[C---:B------:R-:W-:Y:S01]  /*8740*/  HMMA.16816.F32.BF16 R44, R8.reuse, R40, RZ ;  /* 0x00000028082c723c */ /* 0x040fe200000418ff */
[----:B------:R-:W-:Y:S02]  /*8750*/  FSEL R103, R22, -INF , !P3 ;  /* 0xff80000016677808 */ /* 0x000fe40005800000 */
[----:B------:R-:W-:Y:S02]  /*8760*/  FSEL R154, R21, -INF , !P1 ;  /* 0xff800000159a7808 */ /* 0x000fe40004800000 */
[C---:B------:R-:W-:Y:S01]  /*8770*/  ISETP.GE.AND P3, PT, R20.reuse, R38, PT ;  /* 0x000000261400720c */ /* 0x040fe20003f66270 */
[----:B------:R-:W-:Y:S01]  /*8780*/  HMMA.16816.F32.BF16 R40, R8, R42, RZ ;  /* 0x0000002a0828723c */ /* 0x000fe200000418ff */
[----:B------:R-:W-:Y:S02]  /*8790*/  ISETP.GE.AND P1, PT, R20, R39, PT ;  /* 0x000000271400720c */ /* 0x000fe40003f26270 */
[----:B------:R-:W-:-:S02]  /*87a0*/  FSEL R205, R23, -INF , !P4 ;  /* 0xff80000017cd7808 */ /* 0x000fc40006000000 */
[----:B------:R-:W1:Y:S01]  /*87b0*/  LDSM.16.M88.4 R20, [R234+0x3000] ;  /* 0x00300000ea14783b */ /* 0x000e620000000200 */
[-C--:B------:R-:W-:Y:S02]  /*87c0*/  ISETP.GE.AND P5, PT, R32, R39.reuse, PT ;  /* 0x000000272000720c */ /* 0x080fe40003fa6270 */
[C-C-:B------:R-:W-:Y:S02]  /*87d0*/  LOP3.LUT R3, R71.reuse, 0x41, R82.reuse, 0xfe, !PT ;  /* 0x0000004147037812 */ /* 0x140fe400078efe52 */
[----:B------:R-:W-:Y:S02]  /*87e0*/  LOP3.LUT R32, R71, 0x48, R82, 0xfe, !PT ;  /* 0x0000004847207812 */ /* 0x000fe400078efe52 */
[----:B------:R-:W-:Y:S02]  /*87f0*/  FSEL R112, R112, -INF , !P3 ;  /* 0xff80000070707808 */ /* 0x000fe40005800000 */
[C---:B------:R-:W-:Y:S02]  /*8800*/  ISETP.GE.AND P4, PT, R3.reuse, R38, PT ;  /* 0x000000260300720c */ /* 0x040fe40003f86270 */
[----:B------:R-:W-:-:S02]  /*8810*/  ISETP.GE.AND P3, PT, R3, R39, PT ;  /* 0x000000270300720c */ /* 0x000fc40003f66270 */
[----:B------:R-:W-:Y:S01]  /*8820*/  FSEL R130, R114, -INF , !P1 ;  /* 0xff80000072827808 */ /* 0x000fe20004800000 */
[C---:B------:R-:W-:Y:S01]  /*8830*/  HMMA.16816.F32.BF16 R44, R4.reuse, R64, R44 ;  /* 0x00000040042c723c */ /* 0x040fe2000004182c */
[----:B------:R-:W-:Y:S02]  /*8840*/  LOP3.LUT R3, R71, 0x49, R82, 0xfe, !PT ;  /* 0x0000004947037812 */ /* 0x000fe400078efe52 */
[C---:B------:R-:W-:Y:S02]  /*8850*/  ISETP.GE.AND P1, PT, R32.reuse, R38, PT ;  /* 0x000000262000720c */ /* 0x040fe40003f26270 */
[----:B------:R-:W-:Y:S01]  /*8860*/  FSEL R156, R113, -INF , !P4 ;  /* 0xff800000719c7808 */ /* 0x000fe20006000000 */
[----:B------:R-:W-:Y:S01]  /*8870*/  HMMA.16816.F32.BF16 R40, R4, R66, R40 ;  /* 0x000000420428723c */ /* 0x000fe20000041828 */
[----:B------:R-:W-:Y:S02]  /*8880*/  FSEL R115, R115, -INF , !P3 ;  /* 0xff80000073737808 */ /* 0x000fe40005800000 */
[----:B------:R-:W-:-:S02]  /*8890*/  ISETP.GE.AND P4, PT, R32, R39, PT ;  /* 0x000000272000720c */ /* 0x000fc40003f86270 */
[C---:B------:R-:W-:Y:S01]  /*88a0*/  ISETP.GE.AND P3, PT, R3.reuse, R38, PT ;  /* 0x000000260300720c */ /* 0x040fe20003f66270 */
[----:B------:R-:W2:Y:S01]  /*88b0*/  LDSM.16.M88.4 R32, [R234+0x3400] ;  /* 0x00340000ea20783b */ /* 0x000ea20000000200 */
[----:B------:R-:W-:Y:S02]  /*88c0*/  FSEL R158, R16, -INF , !P1 ;  /* 0xff800000109e7808 */ /* 0x000fe40004800000 */
[----:B------:R-:W-:Y:S02]  /*88d0*/  ISETP.GE.AND P1, PT, R3, R39, PT ;  /* 0x000000270300720c */ /* 0x000fe40003f26270 */
[----:B------:R-:W-:Y:S02]  /*88e0*/  LOP3.LUT R16, R71, 0x50, R82, 0xfe, !PT ;  /* 0x0000005047107812 */ /* 0x000fe400078efe52 */
[----:B------:R-:W-:Y:S02]  /*88f0*/  FSEL R203, R18, -INF , !P4 ;  /* 0xff80000012cb7808 */ /* 0x000fe40006000000 */
[----:B------:R-:W-:-:S02]  /*8900*/  FSEL R64, R17, -INF , !P3 ;  /* 0xff80000011407808 */ /* 0x000fc40005800000 */
[CC--:B------:R-:W-:Y:S02]  /*8910*/  ISETP.GE.AND P4, PT, R16.reuse, R38.reuse, PT ;  /* 0x000000261000720c */ /* 0x0c0fe40003f86270 */
[-C--:B------:R-:W-:Y:S02]  /*8920*/  ISETP.GE.AND P3, PT, R16, R39.reuse, PT ;  /* 0x000000271000720c */ /* 0x080fe40003f66270 */
[----:B------:R-:W-:Y:S02]  /*8930*/  FSEL R201, R19, -INF , !P1 ;  /* 0xff80000013c97808 */ /* 0x000fe40004800000 */
[C---:B------:R-:W-:Y:S01]  /*8940*/  HMMA.16816.F32.BF16 R16, R8.reuse, R48, RZ ;  /* 0x000000300810723c */ /* 0x040fe200000418ff */
[----:B------:R-:W-:Y:S02]  /*8950*/  LOP3.LUT R3, R71, 0x51, R82, 0xfe, !PT ;  /* 0x0000005147037812 */ /* 0x000fe400078efe52 */
[----:B------:R-:W-:Y:S02]  /*8960*/  FSEL R164, R24, -INF , !P4 ;  /* 0xff80000018a47808 */ /* 0x000fe40006000000 */
[C---:B------:R-:W-:Y:S01]  /*8970*/  ISETP.GE.AND P1, PT, R3.reuse, R38, PT ;  /* 0x000000260300720c */ /* 0x040fe20003f26270 */
[----:B------:R-:W-:Y:S01]  /*8980*/  HMMA.16816.F32.BF16 R48, R8, R50, RZ ;  /* 0x000000320830723c */ /* 0x000fe200000418ff */
[----:B------:R-:W-:-:S02]  /*8990*/  ISETP.GE.AND P4, PT, R3, R39, PT ;  /* 0x000000270300720c */ /* 0x000fc40003f86270 */
[----:B------:R-:W-:Y:S02]  /*89a0*/  LOP3.LUT R3, R71, 0x58, R82, 0xfe, !PT ;  /* 0x0000005847037812 */ /* 0x000fe400078efe52 */
[----:B------:R-:W-:Y:S02]  /*89b0*/  FSEL R199, R26, -INF , !P3 ;  /* 0xff8000001ac77808 */ /* 0x000fe40005800000 */
[----:B------:R-:W-:Y:S02]  /*89c0*/  FSEL R166, R25, -INF , !P1 ;  /* 0xff80000019a67808 */ /* 0x000fe40004800000 */
[----:B------:R-:W-:Y:S02]  /*89d0*/  FSEL R197, R27, -INF , !P4 ;  /* 0xff8000001bc57808 */ /* 0x000fe40006000000 */
[----:B-1----:R-:W-:Y:S01]  /*89e0*/  HMMA.16816.F32.BF16 R24, R8, R20, RZ ;  /* 0x000000140818723c */ /* 0x002fe200000418ff */
[C---:B------:R-:W-:Y:S02]  /*89f0*/  ISETP.GE.AND P3, PT, R3.reuse, R38, PT ;  /* 0x000000260300720c */ /* 0x040fe40003f66270 */
[----:B------:R-:W-:-:S02]  /*8a00*/  ISETP.GE.AND P1, PT, R3, R39, PT ;  /* 0x000000270300720c */ /* 0x000fc40003f26270 */
[--C-:B------:R-:W-:Y:S02]  /*8a10*/  LOP3.LUT R3, R71, 0x59, R82.reuse, 0xfe, !PT ;  /* 0x0000005947037812 */ /* 0x100fe400078efe52 */
[----:B------:R-:W-:Y:S01]  /*8a20*/  FSEL R66, R12, -INF , !P3 ;  /* 0xff8000000c427808 */ /* 0x000fe20005800000 */
[C---:B------:R-:W-:Y:S01]  /*8a30*/  HMMA.16816.F32.BF16 R16, R4.reuse, R28, R16 ;  /* 0x0000001c0410723c */ /* 0x040fe20000041810 */
[----:B------:R-:W-:Y:S02]  /*8a40*/  ISETP.GE.AND P4, PT, R3, R38, PT ;  /* 0x000000260300720c */ /* 0x000fe40003f86270 */
[----:B------:R-:W-:Y:S02]  /*8a50*/  LOP3.LUT R12, R71, 0x60, R82, 0xfe, !PT ;  /* 0x00000060470c7812 */ /* 0x000fe400078efe52 */
[----:B------:R-:W-:Y:S01]  /*8a60*/  ISETP.GE.AND P3, PT, R3, R39, PT ;  /* 0x000000270300720c */ /* 0x000fe20003f66270 */
[----:B------:R-:W-:Y:S01]  /*8a70*/  HMMA.16816.F32.BF16 R48, R4, R30, R48 ;  /* 0x0000001e0430723c */ /* 0x000fe20000041830 */
[----:B------:R-:W-:Y:S01]  /*8a80*/  FSEL R195, R14, -INF , !P1 ;  /* 0xff8000000ec37808 */ /* 0x000fe20004800000 */
[----:B------:R-:W1:Y:S01]  /*8a90*/  LDSM.16.M88.4 R28, [R222] ;  /* 0x00000000de1c783b */ /* 0x000e620000000200 */
[----:B------:R-:W-:-:S02]  /*8aa0*/  FSEL R168, R13, -INF , !P4 ;  /* 0xff8000000da87808 */ /* 0x000fc40006000000 */
[--C-:B------:R-:W-:Y:S02]  /*8ab0*/  LOP3.LUT R3, R71, 0x61, R82.reuse, 0xfe, !PT ;  /* 0x0000006147037812 */ /* 0x100fe400078efe52 */
[CC--:B------:R-:W-:Y:S02]  /*8ac0*/  ISETP.GE.AND P1, PT, R12.reuse, R38.reuse, PT ;  /* 0x000000260c00720c */ /* 0x0c0fe40003f26270 */
[----:B------:R-:W-:Y:S01]  /*8ad0*/  ISETP.GE.AND P4, PT, R12, R39, PT ;  /* 0x000000270c00720c */ /* 0x000fe20003f86270 */
[----:B------:R-:W-:Y:S01]  /*8ae0*/  HMMA.16816.F32.BF16 R24, R4, R60, R24 ;  /* 0x0000003c0418723c */ /* 0x000fe20000041818 */
[----:B------:R-:W-:Y:S02]  /*8af0*/  FSEL R193, R15, -INF , !P3 ;  /* 0xff8000000fc17808 */ /* 0x000fe40005800000 */
[----:B------:R-:W-:Y:S01]  /*8b00*/  LOP3.LUT R20, R71, 0x68, R82, 0xfe, !PT ;  /* 0x0000006847147812 */ /* 0x000fe200078efe52 */
[----:B------:R-:W3:Y:S01]  /*8b10*/  LDSM.16.M88.4 R12, [R234+0x3800] ;  /* 0x00380000ea0c783b */ /* 0x000ee20000000200 */
[----:B------:R-:W-:-:S02]  /*8b20*/  ISETP.GE.AND P3, PT, R3, R38, PT ;  /* 0x000000260300720c */ /* 0x000fc40003f66270 */
[----:B------:R-:W-:Y:S02]  /*8b30*/  FSEL R170, R44, -INF , !P1 ;  /* 0xff8000002caa7808 */ /* 0x000fe40004800000 */
[----:B------:R-:W-:Y:S02]  /*8b40*/  FSEL R191, R46, -INF , !P4 ;  /* 0xff8000002ebf7808 */ /* 0x000fe40006000000 */
[----:B------:R-:W-:Y:S02]  /*8b50*/  ISETP.GE.AND P1, PT, R3, R39, PT ;  /* 0x000000270300720c */ /* 0x000fe40003f26270 */
[----:B------:R-:W-:Y:S02]  /*8b60*/  ISETP.GE.AND P4, PT, R20, R38, PT ;  /* 0x000000261400720c */ /* 0x000fe40003f86270 */
[----:B------:R-:W-:Y:S02]  /*8b70*/  LOP3.LUT R3, R71, 0x69, R82, 0xfe, !PT ;  /* 0x0000006947037812 */ /* 0x000fe400078efe52 */
[----:B------:R-:W-:-:S02]  /*8b80*/  FSEL R172, R45, -INF , !P3 ;  /* 0xff8000002dac7808 */ /* 0x000fc40005800000 */
[-C--:B------:R-:W-:Y:S02]  /*8b90*/  ISETP.GE.AND P3, PT, R20, R39.reuse, PT ;  /* 0x000000271400720c */ /* 0x080fe40003f66270 */
[----:B------:R-:W-:Y:S01]  /*8ba0*/  FSEL R189, R47, -INF , !P1 ;  /* 0xff8000002fbd7808 */ /* 0x000fe20004800000 */
[----:B------:R-:W-:Y:S01]  /*8bb0*/  HMMA.16816.F32.BF16 R20, R8, R22, RZ ;  /* 0x000000160814723c */ /* 0x000fe200000418ff */
[----:B------:R-:W-:Y:S01]  /*8bc0*/  FSEL R174, R40, -INF , !P4 ;  /* 0xff80000028ae7808 */ /* 0x000fe20006000000 */
[----:B------:R-:W4:Y:S01]  /*8bd0*/  LDSM.16.M88.4 R44, [R221] ;  /* 0x00000000dd2c783b */ /* 0x000f220000000200 */
[C---:B------:R-:W-:Y:S02]  /*8be0*/  ISETP.GE.AND P1, PT, R3.reuse, R38, PT ;  /* 0x000000260300720c */ /* 0x040fe40003f26270 */
[----:B------:R-:W-:Y:S02]  /*8bf0*/  ISETP.GE.AND P4, PT, R3, R39, PT ;  /* 0x000000270300720c */ /* 0x000fe40003f86270 */
[----:B------:R-:W-:-:S02]  /*8c00*/  FSEL R187, R42, -INF , !P3 ;  /* 0xff8000002abb7808 */ /* 0x000fc40005800000 */
[----:B------:R-:W-:Y:S02]  /*8c10*/  FSEL R60, R41, -INF , !P1 ;  /* 0xff800000293c7808 */ /* 0x000fe40004800000 */
[----:B------:R-:W-:Y:S02]  /*8c20*/  FSEL R185, R43, -INF , !P4 ;  /* 0xff8000002bb97808 */ /* 0x000fe40006000000 */
[C---:B--2---:R-:W-:Y:S01]  /*8c30*/  HMMA.16816.F32.BF16 R40, R8.reuse, R32, RZ ;  /* 0x000000200828723c */ /* 0x044fe200000418ff */
[C-C-:B------:R-:W-:Y:S02]  /*8c40*/  LOP3.LUT R37, R71.reuse, 0x70, R82.reuse, 0xfe, !PT ;  /* 0x0000007047257812 */ /* 0x140fe400078efe52 */
[----:B------:R-:W-:Y:S02]  /*8c50*/  LOP3.LUT R3, R71, 0x71, R82, 0xfe, !PT ;  /* 0x0000007147037812 */ /* 0x000fe400078efe52 */
[C---:B------:R-:W-:Y:S01]  /*8c60*/  ISETP.GE.AND P3, PT, R37.reuse, R38, PT ;  /* 0x000000262500720c */ /* 0x040fe20003f66270 */
[----:B------:R-:W-:Y:S01]  /*8c70*/  HMMA.16816.F32.BF16 R32, R8, R34, RZ ;  /* 0x000000220820723c */ /* 0x000fe200000418ff */
[----:B------:R-:W-:-:S02]  /*8c80*/  ISETP.GE.AND P1, PT, R37, R39, PT ;  /* 0x000000272500720c */ /* 0x000fc40003f26270 */
[----:B------:R-:W-:Y:S02]  /*8c90*/  FSEL R176, R16, -INF , !P3 ;  /* 0xff80000010b07808 */ /* 0x000fe40005800000 */
[C---:B------:R-:W-:Y:S01]  /*8ca0*/  ISETP.GE.AND P4, PT, R3.reuse, R38, PT ;  /* 0x000000260300720c */ /* 0x040fe20003f86270 */
[----:B------:R-:W-:Y:S01]  /*8cb0*/  HMMA.16816.F32.BF16 R20, R4, R62, R20 ;  /* 0x0000003e0414723c */ /* 0x000fe20000041814 */
[----:B------:R-:W-:Y:S02]  /*8cc0*/  ISETP.GE.AND P3, PT, R3, R39, PT ;  /* 0x000000270300720c */ /* 0x000fe40003f66270 */
[----:B------:R-:W-:Y:S02]  /*8cd0*/  LOP3.LUT R3, R71, 0x78, R82, 0xfe, !PT ;  /* 0x0000007847037812 */ /* 0x000fe400078efe52 */
[----:B------:R-:W-:Y:S02]  /*8ce0*/  FSEL R183, R18, -INF , !P1 ;  /* 0xff80000012b77808 */ /* 0x000fe40004800000 */
[----:B------:R-:W-:-:S02]  /*8cf0*/  FSEL R178, R17, -INF , !P4 ;  /* 0xff80000011b27808 */ /* 0x000fc40006000000 */
[CC--:B------:R-:W-:Y:S02]  /*8d00*/  ISETP.GE.AND P1, PT, R3.reuse, R38.reuse, PT ;  /* 0x000000260300720c */ /* 0x0c0fe40003f26270 */
[-C--:B------:R-:W-:Y:S01]  /*8d10*/  ISETP.GE.AND P4, PT, R3, R39.reuse, PT ;  /* 0x000000270300720c */ /* 0x080fe20003f86270 */
[C---:B-1----:R-:W-:Y:S01]  /*8d20*/  HMMA.16816.F32.BF16 R40, R4.reuse, R28, R40 ;  /* 0x0000001c0428723c */ /* 0x042fe20000041828 */
[----:B------:R-:W-:Y:S02]  /*8d30*/  LOP3.LUT R3, R71, 0x79, R82, 0xfe, !PT ;  /* 0x0000007947037812 */ /* 0x000fe400078efe52 */
[----:B------:R-:W-:Y:S02]  /*8d40*/  FSEL R181, R19, -INF , !P3 ;  /* 0xff80000013b57808 */ /* 0x000fe40005800000 */
[----:B------:R-:W-:Y:S01]  /*8d50*/  FSEL R62, R48, -INF , !P1 ;  /* 0xff800000303e7808 */ /* 0x000fe20004800000 */
[----:B------:R-:W-:Y:S01]  /*8d60*/  HMMA.16816.F32.BF16 R32, R4, R30, R32 ;  /* 0x0000001e0420723c */ /* 0x000fe20000041820 */
[C---:B------:R-:W-:Y:S01]  /*8d70*/  ISETP.GE.AND P3, PT, R3.reuse, R38, PT ;  /* 0x000000260300720c */ /* 0x040fe20003f66270 */
[----:B------:R-:W1:Y:S01]  /*8d80*/  LDSM.16.M88.4 R28, [R220] ;  /* 0x00000000dc1c783b */ /* 0x000e620000000200 */
[----:B------:R-:W-:-:S02]  /*8d90*/  ISETP.GE.AND P1, PT, R3, R39, PT ;  /* 0x000000270300720c */ /* 0x000fc40003f26270 */
[C-C-:B------:R-:W-:Y:S01]  /*8da0*/  LOP3.LUT R37, R71.reuse, 0x80, R82.reuse, 0xfe, !PT ;  /* 0x0000008047257812 */ /* 0x140fe200078efe52 */
[----:B---3--:R-:W-:Y:S01]  /*8db0*/  HMMA.16816.F32.BF16 R16, R8, R12, RZ ;  /* 0x0000000c0810723c */ /* 0x008fe200000418ff */
[----:B------:R-:W-:Y:S02]  /*8dc0*/  LOP3.LUT R3, R71, 0x81, R82, 0xfe, !PT ;  /* 0x0000008147037812 */ /* 0x000fe400078efe52 */
[----:B------:R-:W-:Y:S02]  /*8dd0*/  FSEL R180, R49, -INF , !P3 ;  /* 0xff80000031b47808 */ /* 0x000fe40005800000 */
[----:B------:R-:W-:Y:S02]  /*8de0*/  FSEL R173, R51, -INF , !P1 ;  /* 0xff80000033ad7808 */ /* 0x000fe40004800000 */
[----:B------:R-:W-:Y:S02]  /*8df0*/  ISETP.GE.AND P3, PT, R37, R39, PT ;  /* 0x000000272500720c */ /* 0x000fe40003f66270 */
[----:B------:R-:W-:-:S02]  /*8e00*/  ISETP.GE.AND P1, PT, R3, R38, PT ;  /* 0x000000260300720c */ /* 0x000fc40003f26270 */
[----:B------:R-:W-:Y:S02]  /*8e10*/  LOP3.LUT R12, R71, 0x88, R82, 0xfe, !PT ;  /* 0x00000088470c7812 */ /* 0x000fe400078efe52 */
[----:B------:R-:W-:Y:S02]  /*8e20*/  FSEL R175, R50, -INF , !P4 ;  /* 0xff80000032af7808 */ /* 0x000fe40006000000 */
[-C--:B------:R-:W-:Y:S02]  /*8e30*/  ISETP.GE.AND P4, PT, R37, R38.reuse, PT ;  /* 0x000000262500720c */ /* 0x080fe40003f86270 */
[----:B------:R-:W-:Y:S02]  /*8e40*/  FSEL R171, R26, -INF , !P3 ;  /* 0xff8000001aab7808 */ /* 0x000fe40005800000 */
[----:B------:R-:W-:Y:S02]  /*8e50*/  FSEL R184, R25, -INF , !P1 ;  /* 0xff80000019b87808 */ /* 0x000fe40004800000 */
[----:B------:R-:W-:-:S02]  /*8e60*/  ISETP.GE.AND P3, PT, R12, R38, PT ;  /* 0x000000260c00720c */ /* 0x000fc40003f66270 */
[-C--:B------:R-:W-:Y:S01]  /*8e70*/  ISETP.GE.AND P1, PT, R12, R39.reuse, PT ;  /* 0x000000270c00720c */ /* 0x080fe20003f26270 */
[----:B----4-:R-:W-:Y:S01]  /*8e80*/  HMMA.16816.F32.BF16 R16, R4, R44, R16 ;  /* 0x0000002c0410723c */ /* 0x010fe20000041810 */
[----:B------:R-:W-:Y:S02]  /*8e90*/  FSEL R182, R24, -INF , !P4 ;  /* 0xff80000018b67808 */ /* 0x000fe40006000000 */
[----:B------:R-:W-:Y:S02]  /*8ea0*/  ISETP.GE.AND P4, PT, R3, R39, PT ;  /* 0x000000270300720c */ /* 0x000fe40003f86270 */
[--C-:B------:R-:W-:Y:S01]  /*8eb0*/  LOP3.LUT R3, R71, 0x89, R82.reuse, 0xfe, !PT ;  /* 0x0000008947037812 */ /* 0x100fe200078efe52 */
[----:B------:R-:W-:Y:S01]  /*8ec0*/  HMMA.16816.F32.BF16 R12, R8, R14, RZ ;  /* 0x0000000e080c723c */ /* 0x000fe200000418ff */
[----:B------:R-:W-:Y:S02]  /*8ed0*/  FSEL R169, R27, -INF , !P4 ;  /* 0xff8000001ba97808 */ /* 0x000fe40006000000 */
[----:B------:R-:W-:Y:S01]  /*8ee0*/  FSEL R186, R20, -INF , !P3 ;  /* 0xff80000014ba7808 */ /* 0x000fe20005800000 */
[----:B------:R-:W-:Y:S01]  /*8ef0*/  LDSM.16.M88.4 R24, [R234+0x4400] ;  /* 0x00440000ea18783b */ /* 0x000fe20000000200 */
[----:B------:R-:W-:Y:S01]  /*8f00*/  ISETP.GE.AND P4, PT, R3, R38, PT ;  /* 0x000000260300720c */ /* 0x000fe20003f86270 */
[----:B-1----:R-:W-:Y:S01]  /*8f10*/  HMMA.16816.F32.BF16 R124, R4, R28, R124 ;  /* 0x0000001c047c723c */ /* 0x002fe2000004187c */
[----:B------:R-:W-:-:S02]  /*8f20*/  LOP3.LUT R20, R71, 0x90, R82, 0xfe, !PT ;  /* 0x0000009047147812 */ /* 0x000fc400078efe52 */
[-C--:B------:R-:W-:Y:S02]  /*8f30*/  ISETP.GE.AND P3, PT, R3, R39.reuse, PT ;  /* 0x000000270300720c */ /* 0x080fe40003f66270 */
[----:B------:R-:W-:Y:S01]  /*8f40*/  FSEL R167, R22, -INF , !P1 ;  /* 0xff80000016a77808 */ /* 0x000fe20004800000 */
[----:B------:R-:W-:Y:S01]  /*8f50*/  HMMA.16816.F32.BF16 R108, R4, R30, R108 ;  /* 0x0000001e046c723c */ /* 0x000fe2000004186c */
[----:B------:R-:W-:Y:S01]  /*8f60*/  FSEL R188, R21, -INF , !P4 ;  /* 0xff80000015bc7808 */ /* 0x000fe20006000000 */
[----:B------:R-:W-:Y:S01]  /*8f70*/  LDSM.16.M88.4 R28, [R218] ;  /* 0x00000000da1c783b */ /* 0x000fe20000000200 */
[C---:B------:R-:W-:Y:S02]  /*8f80*/  ISETP.GE.AND P1, PT, R20.reuse, R38, PT ;  /* 0x000000261400720c */ /* 0x040fe40003f26270 */
[----:B------:R-:W-:Y:S02]  /*8f90*/  ISETP.GE.AND P4, PT, R20, R39, PT ;  /* 0x000000271400720c */ /* 0x000fe40003f86270 */
[----:B------:R-:W-:-:S02]  /*8fa0*/  FSEL R165, R23, -INF , !P3 ;  /* 0xff80000017a57808 */ /* 0x000fc40005800000 */
[----:B------:R-:W1:Y:S01]  /*8fb0*/  LDSM.16.M88.4 R20, [R219] ;  /* 0x00000000db14783b */ /* 0x000e620000000200 */
[--C-:B------:R-:W-:Y:S02]  /*8fc0*/  LOP3.LUT R3, R71, 0x91, R82.reuse, 0xfe, !PT ;  /* 0x0000009147037812 */ /* 0x100fe400078efe52 */
[----:B------:R-:W-:Y:S01]  /*8fd0*/  FSEL R190, R40, -INF , !P1 ;  /* 0xff80000028be7808 */ /* 0x000fe20004800000 */
[----:B------:R-:W-:Y:S01]  /*8fe0*/  HMMA.16816.F32.BF16 R12, R4, R46, R12 ;  /* 0x0000002e040c723c */ /* 0x000fe2000004180c */
[C---:B------:R-:W-:Y:S02]  /*8ff0*/  ISETP.GE.AND P3, PT, R3.reuse, R38, PT ;  /* 0x000000260300720c */ /* 0x040fe40003f66270 */
[----:B------:R-:W-:Y:S02]  /*9000*/  ISETP.GE.AND P1, PT, R3, R39, PT ;  /* 0x000000270300720c */ /* 0x000fe40003f26270 */
[----:B------:R-:W-:Y:S02]  /*9010*/  LOP3.LUT R3, R71, 0x98, R82, 0xfe, !PT ;  /* 0x0000009847037812 */ /* 0x000fe400078efe52 */
[----:B------:R-:W-:-:S02]  /*9020*/  FSEL R163, R42, -INF , !P4 ;  /* 0xff8000002aa37808 */ /* 0x000fc40006000000 */
[----:B------:R-:W-:Y:S02]  /*9030*/  ISETP.GE.AND P4, PT, R3, R38, PT ;  /* 0x000000260300720c */ /* 0x000fe40003f86270 */
[----:B------:R-:W-:Y:S02]  /*9040*/  FSEL R192, R41, -INF , !P3 ;  /* 0xff80000029c07808 */ /* 0x000fe40005800000 */
[----:B------:R-:W-:Y:S02]  /*9050*/  ISETP.GE.AND P3, PT, R3, R39, PT ;  /* 0x000000270300720c */ /* 0x000fe40003f66270 */
[----:B------:R-:W-:Y:S02]  /*9060*/  FSEL R194, R32, -INF , !P4 ;  /* 0xff80000020c27808 */ /* 0x000fe40006000000 */
[C-C-:B------:R-:W-:Y:S02]  /*9070*/  LOP3.LUT R3, R71.reuse, 0x99, R82.reuse, 0xfe, !PT ;  /* 0x0000009947037812 */ /* 0x140fe400078efe52 */
[----:B------:R-:W-:-:S02]  /*9080*/  LOP3.LUT R32, R71, 0xa0, R82, 0xfe, !PT ;  /* 0x000000a047207812 */ /* 0x000fc400078efe52 */
[----:B------:R-:W-:Y:S02]  /*9090*/  FSEL R161, R43, -INF , !P1 ;  /* 0xff8000002ba17808 */ /* 0x000fe40004800000 */
[----:B------:R-:W-:Y:S01]  /*90a0*/  FSEL R159, R34, -INF , !P3 ;  /* 0xff800000229f7808 */ /* 0x000fe20005800000 */
[----:B------:R-:W2:Y:S01]  /*90b0*/  LDSM.16.M88.4 R40, [R234+0x4800] ;  /* 0x00480000ea28783b */ /* 0x000ea20000000200 */
[CC--:B------:R-:W-:Y:S02]  /*90c0*/  ISETP.GE.AND P1, PT, R3.reuse, R38.reuse, PT ;  /* 0x000000260300720c */ /* 0x0c0fe40003f26270 */
[----:B------:R-:W-:Y:S02]  /*90d0*/  ISETP.GE.AND P4, PT, R3, R39, PT ;  /* 0x000000270300720c */ /* 0x000fe40003f86270 */
[----:B------:R-:W-:Y:S02]  /*90e0*/  ISETP.GE.AND P3, PT, R32, R38, PT ;  /* 0x000000262000720c */ /* 0x000fe40003f66270 */
[----:B------:R-:W-:-:S02]  /*90f0*/  LOP3.LUT R3, R71, 0xa1, R82, 0xfe, !PT ;  /* 0x000000a147037812 */ /* 0x000fc400078efe52 */
[----:B------:R-:W-:Y:S02]  /*9100*/  FSEL R196, R33, -INF , !P1 ;  /* 0xff80000021c47808 */ /* 0x000fe40004800000 */
[----:B------:R-:W-:Y:S01]  /*9110*/  FSEL R157, R35, -INF , !P4 ;  /* 0xff800000239d7808 */ /* 0x000fe20006000000 */
[----:B-1----:R-:W-:Y:S01]  /*9120*/  HMMA.16816.F32.BF16 R96, R4, R20, R96 ;  /* 0x000000140460723c */ /* 0x002fe20000041860 */
[----:B------:R-:W-:Y:S02]  /*9130*/  FSEL R198, R16, -INF , !P3 ;  /* 0xff80000010c67808 */ /* 0x000fe40005800000 */
[-C--:B------:R-:W-:Y:S02]  /*9140*/  ISETP.GE.AND P1, PT, R32, R39.reuse, PT ;  /* 0x000000272000720c */ /* 0x080fe40003f26270 */
[C---:B------:R-:W-:Y:S01]  /*9150*/  ISETP.GE.AND P4, PT, R3.reuse, R38, PT ;  /* 0x000000260300720c */ /* 0x040fe20003f86270 */
[----:B------:R-:W-:Y:S01]  /*9160*/  HMMA.16816.F32.BF16 R32, R8, R24, RZ ;  /* 0x000000180820723c */ /* 0x000fe200000418ff */
[----:B------:R-:W-:-:S02]  /*9170*/  ISETP.GE.AND P3, PT, R3, R39, PT ;  /* 0x000000270300720c */ /* 0x000fc40003f66270 */
[--C-:B------:R-:W-:Y:S02]  /*9180*/  LOP3.LUT R3, R71, 0xa8, R82.reuse, 0xfe, !PT ;  /* 0x000000a847037812 */ /* 0x100fe400078efe52 */
[----:B------:R-:W-:Y:S01]  /*9190*/  FSEL R155, R18, -INF , !P1 ;  /* 0xff800000129b7808 */ /* 0x000fe20004800000 */
[----:B------:R-:W-:Y:S01]  /*91a0*/  HMMA.16816.F32.BF16 R24, R8, R26, RZ ;  /* 0x0000001a0818723c */ /* 0x000fe200000418ff */
[----:B------:R-:W-:Y:S02]  /*91b0*/  ISETP.GE.AND P1, PT, R3, R38, PT ;  /* 0x000000260300720c */ /* 0x000fe40003f26270 */
[----:B------:R-:W-:Y:S02]  /*91c0*/  FSEL R200, R17, -INF , !P4 ;  /* 0xff80000011c87808 */ /* 0x000fe40006000000 */
[----:B------:R-:W-:Y:S01]  /*91d0*/  ISETP.GE.AND P4, PT, R3, R39, PT ;  /* 0x000000270300720c */ /* 0x000fe20003f86270 */
[----:B------:R-:W-:Y:S01]  /*91e0*/  HMMA.16816.F32.BF16 R88, R4, R22, R88 ;  /* 0x000000160458723c */ /* 0x000fe20000041858 */
[----:B------:R-:W-:-:S02]  /*91f0*/  LOP3.LUT R16, R71, 0xa9, R82, 0xfe, !PT ;  /* 0x000000a947107812 */ /* 0x000fc400078efe52 */
[----:B------:R-:W-:Y:S02]  /*9200*/  LOP3.LUT R3, R71, 0xb0, R82, 0xfe, !PT ;  /* 0x000000b047037812 */ /* 0x000fe400078efe52 */
[----:B------:R-:W-:Y:S02]  /*9210*/  FSEL R153, R19, -INF , !P3 ;  /* 0xff80000013997808 */ /* 0x000fe40005800000 */
[----:B------:R-:W-:Y:S02]  /*9220*/  FSEL R202, R12, -INF , !P1 ;  /* 0xff8000000cca7808 */ /* 0x000fe40004800000 */
[C---:B------:R-:W-:Y:S01]  /*9230*/  ISETP.GE.AND P3, PT, R16.reuse, R38, PT ;  /* 0x000000261000720c */ /* 0x040fe20003f66270 */
[----:B--2---:R-:W-:Y:S01]  /*9240*/  HMMA.16816.F32.BF16 R20, R8, R40, RZ ;  /* 0x000000280814723c */ /* 0x004fe200000418ff */
[----:B------:R-:W-:Y:S02]  /*9250*/  ISETP.GE.AND P1, PT, R16, R39, PT ;  /* 0x000000271000720c */ /* 0x000fe40003f26270 */
[----:B------:R-:W-:-:S02]  /*9260*/  FSEL R151, R14, -INF , !P4 ;  /* 0xff8000000e977808 */ /* 0x000fc40006000000 */
[-C--:B------:R-:W-:Y:S01]  /*9270*/  ISETP.GE.AND P4, PT, R3, R38.reuse, PT ;  /* 0x000000260300720c */ /* 0x080fe20003f86270 */
[C---:B------:R-:W-:Y:S01]  /*9280*/  HMMA.16816.F32.BF16 R32, R4.reuse, R28, R32 ;  /* 0x0000001c0420723c */ /* 0x040fe20000041820 */
[----:B------:R-:W-:Y:S02]  /*9290*/  LOP3.LUT R16, R71, 0xb1, R82, 0xfe, !PT ;  /* 0x000000b147107812 */ /* 0x000fe400078efe52 */
[----:B------:R-:W-:Y:S02]  /*92a0*/  FSEL R149, R15, -INF , !P1 ;  /* 0xff8000000f957808 */ /* 0x000fe40004800000 */
[----:B------:R-:W-:Y:S01]  /*92b0*/  FSEL R206, R124, -INF , !P4 ;  /* 0xff8000007cce7808 */ /* 0x000fe20006000000 */
[----:B------:R-:W-:Y:S01]  /*92c0*/  HMMA.16816.F32.BF16 R24, R4, R30, R24 ;  /* 0x0000001e0418723c */ /* 0x000fe20000041818 */
[C---:B------:R-:W-:Y:S02]  /*92d0*/  ISETP.GE.AND P1, PT, R16.reuse, R38, PT ;  /* 0x000000261000720c */ /* 0x040fe40003f26270 */
[----:B------:R-:W-:-:S02]  /*92e0*/  ISETP.GE.AND P4, PT, R16, R39, PT ;  /* 0x000000271000720c */ /* 0x000fc40003f86270 */
[----:B------:R-:W1:Y:S01]  /*92f0*/  LDSM.16.M88.4 R16, [R234+0x4c00] ;  /* 0x004c0000ea10783b */ /* 0x000e620000000200 */
[----:B------:R-:W-:Y:S01]  /*9300*/  FSEL R204, R13, -INF , !P3 ;  /* 0xff8000000dcc7808 */ /* 0x000fe20005800000 */
[----:B------:R-:W-:Y:S01]  /*9310*/  HMMA.16816.F32.BF16 R40, R8, R42, RZ ;  /* 0x0000002a0828723c */ /* 0x000fe200000418ff */
[----:B------:R-:W-:Y:S01]  /*9320*/  ISETP.GE.AND P3, PT, R3, R39, PT ;  /* 0x000000270300720c */ /* 0x000fe20003f66270 */
[----:B------:R-:W2:Y:S01]  /*9330*/  LDSM.16.M88.4 R12, [R217] ;  /* 0x00000000d90c783b */ /* 0x000ea20000000200 */
[----:B------:R-:W-:Y:S02]  /*9340*/  LOP3.LUT R3, R71, 0xb8, R82, 0xfe, !PT ;  /* 0x000000b847037812 */ /* 0x000fe400078efe52 */
[----:B------:R-:W-:Y:S02]  /*9350*/  FSEL R129, R126, -INF , !P3 ;  /* 0xff8000007e817808 */ /* 0x000fe40005800000 */
        /* <DEDUP_REMOVED lines=8> */
[C-C-:B------:R-:W-:Y:S02]  /*93e0*/  LOP3.LUT R37, R71.reuse, 0xc0, R82.reuse, 0xfe, !PT ;  /* 0x000000c047257812 */ /* 0x140fe400078efe52 */
[--C-:B------:R-:W-:Y:S02]  /*93f0*/  LOP3.LUT R3, R71, 0xc1, R82.reuse, 0xfe, !PT ;  /* 0x000000c147037812 */ /* 0x100fe400078efe52 */
[----:B------:R-:W-:Y:S02]  /*9400*/  FSEL R210, R109, -INF , !P4 ;  /* 0xff8000006dd27808 */ /* 0x000fe40006000000 */
[----:B------:R-:W-:Y:S02]  /*9410*/  FSEL R111, R111, -INF , !P3 ;  /* 0xff8000006f6f7808 */ /* 0x000fe40005800000 */
[----:B------:R-:W-:Y:S02]  /*9420*/  ISETP.GE.AND P4, PT, R37, R39, PT ;  /* 0x000000272500720c */ /* 0x000fe40003f86270 */
[----:B------:R-:W-:-:S02]  /*9430*/  LOP3.LUT R28, R71, 0xc8, R82, 0xfe, !PT ;  /* 0x000000c8471c7812 */ /* 0x000fc400078efe52 */
[-C--:B------:R-:W-:Y:S02]  /*9440*/  ISETP.GE.AND P3, PT, R3, R38.reuse, PT ;  /* 0x000000260300720c */ /* 0x080fe40003f66270 */
[----:B------:R-:W-:Y:S01]  /*9450*/  FSEL R105, R98, -INF , !P4 ;  /* 0xff80000062697808 */ /* 0x000fe20006000000 */
[----:B-1----:R-:W-:Y:S01]  /*9460*/  HMMA.16816.F32.BF16 R48, R8, R16, RZ ;  /* 0x000000100830723c */ /* 0x002fe200000418ff */
[----:B------:R-:W-:Y:S02]  /*9470*/  FSEL R214, R97, -INF , !P3 ;  /* 0xff80000061d67808 */ /* 0x000fe40005800000 */
[C---:B------:R-:W-:Y:S02]  /*9480*/  ISETP.GE.AND P4, PT, R28.reuse, R38, PT ;  /* 0x000000261c00720c */ /* 0x040fe40003f86270 */
[----:B------:R-:W-:Y:S01]  /*9490*/  ISETP.GE.AND P3, PT, R28, R39, PT ;  /* 0x000000271c00720c */ /* 0x000fe20003f66270 */
[----:B--2---:R-:W-:Y:S01]  /*94a0*/  HMMA.16816.F32.BF16 R20, R4, R12, R20 ;  /* 0x0000000c0414723c */ /* 0x004fe20000041814 */
[----:B------:R-:W1:Y:S01]  /*94b0*/  LDSM.16.M88.4 R28, [R216] ;  /* 0x00000000d81c783b */ /* 0x000e620000000200 */
[----:B------:R-:W-:Y:S01]  /*94c0*/  FSEL R121, R110, -INF , !P1 ;  /* 0xff8000006e797808 */ /* 0x000fe20004800000 */
[----:B------:R-:W-:-:S04]  /*94d0*/  DEPBAR.LE SB0, 0x0 ;  /* 0x000080000000791a */ /* 0x000fc80000000000 */
[----:B------:R-:W-:Y:S01]  /*94e0*/  BAR.SYNC.DEFER_BLOCKING 0x0 ;  /* 0x0000000000007b1d */ /* 0x000fe20000010000 */
[----:B------:R-:W-:Y:S01]  /*94f0*/  ISETP.GE.AND P1, PT, R37, R38, PT ;  /* 0x000000262500720c */ /* 0x000fe20003f26270 */
[----:B------:R-:W-:Y:S01]  /*9500*/  HMMA.16816.F32.BF16 R8, R8, R18, RZ ;  /* 0x000000120808723c */ /* 0x000fe200000418ff */
[--C-:B------:R-:W-:Y:S02]  /*9510*/  LOP3.LUT R37, R71, 0xc9, R82.reuse, 0xfe, !PT ;  /* 0x000000c947257812 */ /* 0x100fe400078efe52 */
[----:B------:R-:W-:Y:S02]  /*9520*/  FSEL R212, R96, -INF , !P1 ;  /* 0xff80000060d47808 */ /* 0x000fe40004800000 */
[----:B------:R-:W-:Y:S02]  /*9530*/  ISETP.GE.AND P1, PT, R3, R39, PT ;  /* 0x000000270300720c */ /* 0x000fe40003f26270 */
        /* <DEDUP_REMOVED lines=12> */
[C---:B------:R-:W-:Y:S01]  /*9600*/  ISETP.GE.AND P4, PT, R12.reuse, R38, PT ;  /* 0x000000260c00720c */ /* 0x040fe20003f86270 */
[----:B-1----:R-:W-:Y:S01]  /*9610*/  HMMA.16816.F32.BF16 R48, R4, R28, R48 ;  /* 0x0000001c0430723c */ /* 0x002fe20000041830 */
[----:B------:R-:W-:-:S02]  /*9620*/  ISETP.GE.AND P3, PT, R12, R39, PT ;  /* 0x000000270c00720c */ /* 0x000fc40003f66270 */
[--C-:B------:R-:W-:Y:S02]  /*9630*/  LOP3.LUT R3, R71, 0xd8, R82.reuse, 0xfe, !PT ;  /* 0x000000d847037812 */ /* 0x100fe400078efe52 */
[----:B------:R-:W-:Y:S01]  /*9640*/  FSEL R47, R34, -INF , !P1 ;  /* 0xff800000222f7808 */ /* 0x000fe20004800000 */
[C---:B------:R-:W-:Y:S01]  /*9650*/  HMMA.16816.F32.BF16 R12, R4.reuse, R14, R40 ;  /* 0x0000000e040c723c */ /* 0x040fe20000041828 */
[----:B------:R-:W-:Y:S02]  /*9660*/  FSEL R16, R33, -INF , !P4 ;  /* 0xff80000021107808 */ /* 0x000fe40006000000 */
[C---:B------:R-:W-:Y:S02]  /*9670*/  ISETP.GE.AND P1, PT, R3.reuse, R38, PT ;  /* 0x000000260300720c */ /* 0x040fe40003f26270 */
[----:B------:R-:W-:Y:S01]  /*9680*/  ISETP.GE.AND P4, PT, R3, R39, PT ;  /* 0x000000270300720c */ /* 0x000fe20003f86270 */
[----:B------:R-:W-:Y:S01]  /*9690*/  HMMA.16816.F32.BF16 R8, R4, R30, R8 ;  /* 0x0000001e0408723c */ /* 0x000fe20000041808 */
[----:B------:R-:W-:-:S02]  /*96a0*/  LOP3.LUT R3, R71, 0xd9, R82, 0xfe, !PT ;  /* 0x000000d947037812 */ /* 0x000fc400078efe52 */
[----:B------:R-:W-:Y:S02]  /*96b0*/  LOP3.LUT R17, R71, 0xe0, R82, 0xfe, !PT ;  /* 0x000000e047117812 */ /* 0x000fe400078efe52 */
[----:B------:R-:W-:Y:S02]  /*96c0*/  FSEL R46, R35, -INF , !P3 ;  /* 0xff800000232e7808 */ /* 0x000fe40005800000 */
[C---:B------:R-:W-:Y:S02]  /*96d0*/  ISETP.GE.AND P3, PT, R3.reuse, R38, PT ;  /* 0x000000260300720c */ /* 0x040fe40003f66270 */
[----:B------:R-:W-:Y:S02]  /*96e0*/  FSEL R24, R24, -INF , !P1 ;  /* 0xff80000018187808 */ /* 0x000fe40004800000 */
[----:B------:R-:W-:Y:S02]  /*96f0*/  FSEL R45, R26, -INF , !P4 ;  /* 0xff8000001a2d7808 */ /* 0x000fe40006000000 */
[----:B------:R-:W-:-:S02]  /*9700*/  ISETP.GE.AND P1, PT, R3, R39, PT ;  /* 0x000000270300720c */ /* 0x000fc40003f26270 */
[----:B------:R-:W-:Y:S02]  /*9710*/  ISETP.GE.AND P4, PT, R17, R38, PT ;  /* 0x000000261100720c */ /* 0x000fe40003f86270 */
[----:B------:R-:W-:Y:S02]  /*9720*/  LOP3.LUT R3, R71, 0xe1, R82, 0xfe, !PT ;  /* 0x000000e147037812 */ /* 0x000fe400078efe52 */
[----:B------:R-:W-:Y:S02]  /*9730*/  FSEL R18, R25, -INF , !P3 ;  /* 0xff80000019127808 */ /* 0x000fe40005800000 */
[----:B------:R-:W-:Y:S02]  /*9740*/  ISETP.GE.AND P3, PT, R17, R39, PT ;  /* 0x000000271100720c */ /* 0x000fe40003f66270 */
[----:B------:R-:W-:Y:S02]  /*9750*/  FSEL R44, R27, -INF , !P1 ;  /* 0xff8000001b2c7808 */ /* 0x000fe40004800000 */
[----:B------:R-:W-:-:S02]  /*9760*/  FSEL R20, R20, -INF , !P4 ;  /* 0xff80000014147808 */ /* 0x000fc40006000000 */
        /* <DEDUP_REMOVED lines=13> */
[----:B------:R-:W-:Y:S02]  /*9840*/  FSEL R122, R13, -INF , !P4 ;  /* 0xff8000000d7a7808 */ /* 0x000fe40006000000 */
[----:B------:R-:W-:Y:S02]  /*9850*/  LOP3.LUT R4, R71, 0xf1, R82, 0xfe, !PT ;  /* 0x000000f147047812 */ /* 0x000fe400078efe52 */
[-C--:B------:R-:W-:Y:S02]  /*9860*/  ISETP.GE.AND P3, PT, R17, R39.reuse, PT ;  /* 0x000000271100720c */ /* 0x080fe40003f66270 */
[C---:B------:R-:W-:Y:S02]  /*9870*/  ISETP.GE.AND P1, PT, R3.reuse, R38, PT ;  /* 0x000000260300720c */ /* 0x040fe40003f26270 */
[----:B------:R-:W-:-:S02]  /*9880*/  ISETP.GE.AND P4, PT, R3, R39, PT ;  /* 0x000000270300720c */ /* 0x000fc40003f86270 */
[--C-:B------:R-:W-:Y:S02]  /*9890*/  LOP3.LUT R3, R71, 0xf8, R82.reuse, 0xfe, !PT ;  /* 0x000000f847037812 */ /* 0x100fe400078efe52 */
[----:B------:R-:W-:Y:S02]  /*98a0*/  FSEL R5, R55, -INF , !P5 ;  /* 0xff80000037057808 */ /* 0x000fe40006800000 */
[----:B------:R-:W-:Y:S02]  /*98b0*/  ISETP.GE.AND P5, PT, R4, R38, PT ;  /* 0x000000260400720c */ /* 0x000fe40003fa6270 */
[----:B------:R-:W-:Y:S02]  /*98c0*/  FSEL R40, R15, -INF , !P3 ;  /* 0xff8000000f287808 */ /* 0x000fe40005800000 */
[----:B------:R-:W-:Y:S02]  /*98d0*/  FSEL R102, R48, -INF , !P1 ;  /* 0xff80000030667808 */ /* 0x000fe40004800000 */
[----:B------:R-:W-:-:S02]  /*98e0*/  LOP3.LUT R7, R71, 0x30, R82, 0xfe, !PT ;  /* 0x0000003047077812 */ /* 0x000fc400078efe52 */
[-C--:B------:R-:W-:Y:S02]  /*98f0*/  ISETP.GE.AND P3, PT, R4, R39.reuse, PT ;  /* 0x000000270400720c */ /* 0x080fe40003f66270 */
[----:B------:R-:W-:Y:S02]  /*9900*/  ISETP.GE.AND P1, PT, R3, R39, PT ;  /* 0x000000270300720c */ /* 0x000fe40003f26270 */
[----:B------:R-:W-:Y:S02]  /*9910*/  FSEL R39, R50, -INF , !P4 ;  /* 0xff80000032277808 */ /* 0x000fe40006000000 */
[----:B------:R-:W-:Y:S02]  /*9920*/  FSEL R50, R49, -INF , !P5 ;  /* 0xff80000031327808 */ /* 0x000fe40006800000 */
[-C--:B------:R-:W-:Y:S02]  /*9930*/  ISETP.GE.AND P4, PT, R3, R38.reuse, PT ;  /* 0x000000260300720c */ /* 0x080fe40003f86270 */
[----:B------:R-:W-:-:S02]  /*9940*/  ISETP.GE.AND P5, PT, R7, R38, PT ;  /* 0x000000260700720c */ /* 0x000fc40003fa6270 */
[----:B------:R-:W-:Y:S02]  /*9950*/  FSEL R38, R51, -INF , !P3 ;  /* 0xff80000033267808 */ /* 0x000fe40005800000 */
[----:B------:R-:W-:Y:S02]  /*9960*/  ISETP.GT.AND P3, PT, R243, R238, PT ;  /* 0x000000eef300720c */ /* 0x000fe40003f64270 */
[----:B------:R-:W-:Y:S02]  /*9970*/  FSEL R52, R52, -INF , !P5 ;  /* 0xff80000034347808 */ /* 0x000fe40006800000 */
[----:B------:R-:W-:Y:S02]  /*9980*/  FSEL R48, R9, -INF , !P2 ;  /* 0xff80000009307808 */ /* 0x000fe40005000000 */
[----:B------:R-:W-:Y:S02]  /*9990*/  FSEL R3, R11, -INF , !P0 ;  /* 0xff8000000b037808 */ /* 0x000fe40004000000 */
[----:B------:R-:W-:-:S02]  /*99a0*/  FSEL R49, R8, -INF , !P4 ;  /* 0xff80000008317808 */ /* 0x000fc40006000000 */
[----:B------:R-:W-:-:S03]  /*99b0*/  FSEL R37, R10, -INF , !P1 ;  /* 0xff8000000a257808 */ /* 0x000fc60004800000 */
[----:B------:R-:W-:Y:S05]  /*99c0*/  @!P3 BRA `(.L_x_2291) ;  /* 0x000000040074b947 */ /* 0x000fea0003800000 */
[----:B------:R-:W-:Y:S05]  /*99d0*/  @!P6 BRA `(.L_x_2292) ;  /* 0x0000000000e8e947 */ /* 0x000fea0003800000 */
[----:B------:R-:W1:Y:S01]  /*99e0*/  LDC R6, c[0x0][0x380] ;  /* 0x0000e000ff067b82 */ /* 0x000e620000000800 */
[----:B------:R-:W-:Y:S01]  /*99f0*/  IADD3 R13, R71, -0x100, RZ ;  /* 0xffffff00470d7810 */ /* 0x000fe20007ffe0ff */
[----:B------:R-:W-:Y:S01]  /*9a00*/  ULDC.64 UR4, c[0x0][0x230] ;  /* 0x00008c0000047ab9 */ /* 0x000fe20000000a00 */
[----:B------:R-:W-:Y:S02]  /*9a10*/  IABS R10, R71 ;  /* 0x00000047000a7213 */ /* 0x000fe40000000000 */
[----:B------:R-:W-:Y:S02]  /*9a20*/  IABS R8, R13 ;  /* 0x0000000d00087213 */ /* 0x000fe40000000000 */
[-C--:B-1----:R-:W-:Y:S02]  /*9a30*/  IABS R4, R6.reuse ;  /* 0x0000000600047213 */ /* 0x082fe40000000000 */
[-C--:B------:R-:W-:Y:S02]  /*9a40*/  LOP3.LUT R13, R13, R6.reuse, RZ, 0x3c, !PT ;  /* 0x000000060d0d7212 */ /* 0x080fe400078e3cff */
[----:B------:R-:W1:Y:S01]  /*9a50*/  I2F.RP R9, R4 ;  /* 0x0000000400097306 */ /* 0x000e620000209400 */
[----:B------:R-:W-:-:S02]  /*9a60*/  LOP3.LUT R71, R71, R6, RZ, 0x3c, !PT ;  /* 0x0000000647477212 */ /* 0x000fc400078e3cff */
        /* <DEDUP_REMOVED lines=21> */
[----:B------:R-:W-:Y:S02]  /*9bc0*/  ISETP.GE.AND P2, PT, R71, RZ, PT ;  /* 0x000000ff4700720c */ /* 0x000fe40003f46270 */
[----:B------:R-:W-:Y:S02]  /*9bd0*/  ISETP.GE.U32.AND P5, PT, R9, R4, PT ;  /* 0x000000040900720c */ /* 0x000fe40003fa6070 */
[----:B------:R-:W-:-:S02]  /*9be0*/  ISETP.NE.AND P1, PT, R6, RZ, PT ;  /* 0x000000ff0600720c */ /* 0x000fc40003f25270 */
[----:B------:R-:W-:-:S05]  /*9bf0*/  LOP3.LUT R7, RZ, R6, RZ, 0x33, !PT ;  /* 0x00000006ff077212 */ /* 0x000fca00078e33ff */
[----:B------:R-:W-:-:S04]  /*9c00*/  @P4 IADD3 R11, R11, 0x1, RZ ;  /* 0x000000010b0b4810 */ /* 0x000fc80007ffe0ff */
[----:B------:R-:W-:Y:S01]  /*9c10*/  @P5 VIADD R14, R14, 0x1 ;  /* 0x000000010e0e5836 */ /* 0x000fe20000000000 */
[----:B------:R-:W-:-:S03]  /*9c20*/  @!P0 IADD3 R11, -R11, RZ, RZ ;  /* 0x000000ff0b0b8210 */ /* 0x000fc60007ffe1ff */
[----:B------:R-:W-:Y:S01]  /*9c30*/  @!P2 IMAD.MOV R14, RZ, RZ, -R14 ;  /* 0x000000ffff0ea224 */ /* 0x000fe200078e0a0e */
[----:B------:R-:W-:-:S04]  /*9c40*/  SEL R4, R7, R11, !P1 ;  /* 0x0000000b07047207 */ /* 0x000fc80004800000 */
[----:B------:R-:W-:Y:S01]  /*9c50*/  SEL R7, R7, R14, !P1 ;  /* 0x0000000e07077207 */ /* 0x000fe20004800000 */
[----:B------:R-:W-:-:S04]  /*9c60*/  IMAD.WIDE R26, R4, 0x4, R248 ;  /* 0x00000004041a7825 */ /* 0x000fc800078e02f8 */
[C---:B------:R-:W-:Y:S01]  /*9c70*/  IMAD.WIDE R14, R7.reuse, 0x4, R248 ;  /* 0x00000004070e7825 */ /* 0x040fe200078e02f8 */
[----:B------:R-:W2:Y:S04]  /*9c80*/  LDG.E R8, desc[UR12][R26.64] ;  /* 0x0000000c1a087981 */ /* 0x000ea8000c1e1900 */
        /* <DEDUP_REMOVED lines=15> */
.L_x_2292:
[----:B------:R-:W-:-:S04]  /*9d80*/  LEA R8, -R56, RZ, 0x8 ;  /* 0x000000ff38087211 */ /* 0x000fc800078e41ff */
[----:B------:R-:W-:-:S07]  /*9d90*/  SHF.R.S32.HI R4, RZ, 0x1f, R8 ;  /* 0x0000001fff047819 */ /* 0x000fce0000011408 */
.L_x_2293:
        /* <DEDUP_REMOVED lines=32> */
.L_x_2291:
[----:B-1----:R-:W-:Y:S01]  /*9fa0*/  FMNMX.FTZ R7, R2, R80, !PT ;  /* 0x0000005002077209 */ /* 0x002fe20007810000 */
[----:B------:R-:W-:Y:S03]  /*9fb0*/  LDSM.16.MT88.4 R8, [R231+0x5000] ;  /* 0x00500000e708783b */ /* 0x000fe60000004200 */
        /* <DEDUP_REMOVED lines=239> */
[----:B------:R-:W-:Y:S02]  /*aeb0*/  FSEL R7, R90, RZ, P1 ;  /* 0x000000ff5a077208 */ /* 0x000fe40000800000 */
[C---:B------:R-:W-:Y:S01]  /*aec0*/  FSETP.NEU.FTZ.AND P0, PT, R88.reuse, -INF , PT ;  /* 0xff8000005800780b */ /* 0x040fe20003f1d000 */
[----:B------:R-:W-:Y:S02]  /*aed0*/  FMUL.FTZ R52, R88, UR6 ;  /* 0x0000000658347c20 */ /* 0x000fe40008410000 */
[----:B------:R-:W-:Y:S01]  /*aee0*/  MUFU.EX2 R76, R76 ;  /* 0x0000004c004c7308 */ /* 0x000fe20000000800 */
[----:B------:R-:W-:Y:S02]  /*aef0*/  FADD.FTZ R2, R2, -R7 ;  /* 0x8000000702027221 */ /* 0x000fe40000010000 */
[----:B------:R-:W-:-:S05]  /*af00*/  FSEL R52, R52, RZ, P0 ;  /* 0x000000ff34347208 */ /* 0x000fca0000000000 */
[----:B------:R-:W-:Y:S01]  /*af10*/  MUFU.EX2 R75, R75 ;  /* 0x0000004b004b7308 */ /* 0x000fe20000000800 */
        /* <DEDUP_REMOVED lines=9> */
[----:B------:R-:W-:Y:S01]  /*afb0*/  FMUL.FTZ R209, R2, UR6 ;  /* 0x0000000602d17c20 */ /* 0x000fe20008410000 */
[----:B------:R-:W-:Y:S01]  /*afc0*/  FMUL.FTZ R207, R5, UR6 ;  /* 0x0000000605cf7c20 */ /* 0x000fe20008410000 */
[----:B------:R-:W-:Y:S01]  /*afd0*/  MUFU.EX2 R164, R164 ;  /* 0x000000a400a47308 */ /* 0x000fe20000000800 */
[----:B------:R-:W1:Y:S01]  /*afe0*/  LDSM.16.MT88.4 R4, [R232+0x5400] ;  /* 0x00540000e804783b */ /* 0x000e620000004200 */
        /* <DEDUP_REMOVED lines=40> */
[----:B------:R-:W-:-:S06]  /*b270*/  FFMA.FTZ R3, R3, UR6, -R52 ;  /* 0x0000000603037c23 */ /* 0x000fcc0008010834 */
        /* <DEDUP_REMOVED lines=24> */
[----:B------:R-:W3:Y:S01]  /*b400*/  MUFU.EX2 R120, R120 ;  /* 0x0000007800787308 */ /* 0x000ee20000000800 */
[----:B--2---:R-:W-:Y:S01]  /*b410*/  F2FP.BF16.F32.PACK_AB R33, R126, R241 ;  /* 0x000000f17e21723e */ /* 0x004fe200000010ff */
[----:B------:R-:W-:Y:S01]  /*b420*/  FFMA.FTZ R146, R175, UR6, -R52 ;  /* 0x00000006af927c23 */ /* 0x000fe20008010834 */
[----:B------:R-:W-:Y:S01]  /*b430*/  FFMA.FTZ R209, R252, R209, R162 ;  /* 0x000000d1fcd17223 */ /* 0x000fe200000100a2 */
[----:B------:R-:W-:Y:S01]  /*b440*/  FFMA.FTZ R207, R246, R207, R164 ;  /* 0x000000cff6cf7223 */ /* 0x000fe200000100a4 */
[----:B------:R-:W-:Y:S02]  /*b450*/  HMMA.16816.F32.BF16 R16, R12, R18, R140 ;  /* 0x000000120c10723c */ /* 0x000fe4000004188c */
[----:B------:R-:W-:Y:S01]  /*b460*/  FADD.FTZ R157, R160, R209 ;  /* 0x000000d1a09d7221 */ /* 0x000fe20000010000 */
[----:B------:R-:W-:Y:S01]  /*b470*/  MUFU.EX2 R123, R123 ;  /* 0x0000007b007b7308 */ /* 0x000fe20000000800 */
[----:B------:R-:W-:-:S02]  /*b480*/  FADD.FTZ R207, R158, R207 ;  /* 0x000000cf9ecf7221 */ /* 0x000fc40000010000 */
[----:B------:R-:W-:Y:S01]  /*b490*/  HMMA.16816.F32.BF16 R132, R12, R10, R132 ;  /* 0x0000000a0c84723c */ /* 0x000fe20000041884 */
[----:B------:R-:W2:Y:S01]  /*b4a0*/  LDSM.16.MT88.4 R8, [R231+0x5800] ;  /* 0x00580000e708783b */ /* 0x000ea20000004200 */
[--C-:B------:R-:W-:Y:S01]  /*b4b0*/  FFMA.FTZ R141, R197, UR6, -R52.reuse ;  /* 0x00000006c58d7c23 */ /* 0x100fe20008010834 */
[--C-:B------:R-:W-:Y:S01]  /*b4c0*/  FFMA.FTZ R143, R193, UR6, -R52.reuse ;  /* 0x00000006c18f7c23 */ /* 0x100fe20008010834 */
[--C-:B------:R-:W-:Y:S01]  /*b4d0*/  FFMA.FTZ R140, R191, UR6, -R52.reuse ;  /* 0x00000006bf8c7c23 */ /* 0x100fe20008010834 */
[----:B------:R-:W4:Y:S01]  /*b4e0*/  MUFU.EX2 R112, R112 ;  /* 0x0000007000707308 */ /* 0x000f220000000800 */
[----:B---3--:R-:W-:Y:S01]  /*b4f0*/  F2FP.BF16.F32.PACK_AB R35, R120, R177 ;  /* 0x000000b17823723e */ /* 0x008fe200000010ff */
[--C-:B------:R-:W-:Y:S01]  /*b500*/  FFMA.FTZ R142, R187, UR6, -R52.reuse ;  /* 0x00000006bb8e7c23 */ /* 0x100fe20008010834 */
[----:B------:R-:W-:Y:S01]  /*b510*/  F2FP.BF16.F32.PACK_AB R12, R114, R131 ;  /* 0x00000083720c723e */ /* 0x000fe200000010ff */
[----:B------:R-:W-:Y:S01]  /*b520*/  FADD.FTZ R207, R154, R207 ;  /* 0x000000cf9acf7221 */ /* 0x000fe20000010000 */
[----:B------:R-:W-:Y:S01]  /*b530*/  F2FP.BF16.F32.PACK_AB R14, R110, R119 ;  /* 0x000000776e0e723e */ /* 0x000fe200000010ff */
[----:B------:R-:W-:Y:S01]  /*b540*/  FADD.FTZ R157, R152, R157 ;  /* 0x0000009d989d7221 */ /* 0x000fe20000010000 */
[--C-:B------:R-:W-:Y:S01]  /*b550*/  FFMA.FTZ R152, R153, UR6, -R52.reuse ;  /* 0x0000000699987c23 */ /* 0x100fe20008010834 */
[----:B------:R-:W-:Y:S01]  /*b560*/  MUFU.EX2 R117, R117 ;  /* 0x0000007500757308 */ /* 0x000fe20000000800 */
[----:B-1----:R-:W-:Y:S01]  /*b570*/  HMMA.16816.F32.BF16 R20, R32, R4, R20 ;  /* 0x000000042014723c */ /* 0x002fe20000041814 */
[----:B------:R-:W-:Y:S01]  /*b580*/  FADD.FTZ R156, R156, R207 ;  /* 0x000000cf9c9c7221 */ /* 0x000fe20000010000 */
[----:B------:R-:W-:Y:S01]  /*b590*/  FADD.FTZ R157, R150, R157 ;  /* 0x0000009d969d7221 */ /* 0x000fe20000010000 */
[----:B------:R-:W-:-:S02]  /*b5a0*/  FFMA.FTZ R150, R151, UR6, -R52 ;  /* 0x0000000697967c23 */ /* 0x000fc40008010834 */
[----:B------:R-:W-:Y:S01]  /*b5b0*/  FADD.FTZ R241, R241, R156 ;  /* 0x0000009cf1f17221 */ /* 0x000fe20000010000 */
[C---:B------:R-:W-:Y:S01]  /*b5c0*/  HMMA.16816.F32.BF16 R136, R32.reuse, R24, R136 ;  /* 0x000000182088723c */ /* 0x040fe20000041888 */
[----:B------:R-:W1:Y:S01]  /*b5d0*/  MUFU.EX2 R108, R108 ;  /* 0x0000006c006c7308 */ /* 0x000e620000000800 */
[----:B----4-:R-:W-:Y:S01]  /*b5e0*/  F2FP.BF16.F32.PACK_AB R13, R112, R123 ;  /* 0x0000007b700d723e */ /* 0x010fe200000010ff */
[----:B------:R-:W-:Y:S01]  /*b5f0*/  FADD.FTZ R151, R148, R157 ;  /* 0x0000009d94977221 */ /* 0x000fe20000010000 */
[----:B------:R-:W-:Y:S02]  /*b600*/  FADD.FTZ R126, R126, R241 ;  /* 0x000000f17e7e7221 */ /* 0x000fe40000010000 */
[----:B------:R-:W-:Y:S01]  /*b610*/  HMMA.16816.F32.BF16 R16, R32, R6, R16 ;  /* 0x000000062010723c */ /* 0x000fe20000041810 */
[----:B------:R-:W3:Y:S01]  /*b620*/  LDSM.16.MT88.4 R4, [R232+0x5c00] ;  /* 0x005c0000e804783b */ /* 0x000ee20000004200 */
[----:B------:R-:W-:Y:S01]  /*b630*/  FADD.FTZ R128, R128, R151 ;  /* 0x0000009780807221 */ /* 0x000fe20000010000 */
[----:B------:R-:W-:Y:S01]  /*b640*/  MUFU.EX2 R104, R104 ;  /* 0x0000006800687308 */ /* 0x000fe20000000800 */
[----:B------:R-:W-:-:S02]  /*b650*/  FADD.FTZ R177, R177, R126 ;  /* 0x0000007eb1b17221 */ /* 0x000fc40000010000 */
[----:B------:R-:W-:Y:S01]  /*b660*/  HMMA.16816.F32.BF16 R132, R32, R26, R132 ;  /* 0x0000001a2084723c */ /* 0x000fe20000041884 */
[----:B------:R-:W4:Y:S01]  /*b670*/  LDSM.16.MT88.4 R24, [R231+0x5c00] ;  /* 0x005c0000e718783b */ /* 0x000f220000004200 */
[----:B------:R-:W-:-:S03]  /*b680*/  FADD.FTZ R179, R179, R128 ;  /* 0x00000080b3b37221 */ /* 0x000fc60000010000 */
[----:B------:R-:W5:Y:S01]  /*b690*/  MUFU.EX2 R109, R109 ;  /* 0x0000006d006d7308 */ /* 0x000f620000000800 */
[----:B-1----:R-:W-:Y:S01]  /*b6a0*/  F2FP.BF16.F32.PACK_AB R15, R108, R117 ;  /* 0x000000756c0f723e */ /* 0x002fe200000010ff */
        /* <DEDUP_REMOVED lines=8> */
[----:B--2---:R-:W-:Y:S01]  /*b730*/  HMMA.16816.F32.BF16 R136, R12, R8, R136 ;  /* 0x000000080c88723c */ /* 0x004fe20000041888 */
[----:B------:R-:W1:Y:S01]  /*b740*/  MUFU.EX2 R0, R0 ;  /* 0x0000000000007308 */ /* 0x000e620000000800 */
[----:B-----5:R-:W-:Y:S01]  /*b750*/  F2FP.BF16.F32.PACK_AB R33, R109, R104 ;  /* 0x000000686d21723e */ /* 0x020fe200000010ff */
[----:B------:R-:W-:-:S03]  /*b760*/  FADD.FTZ R110, R110, R119 ;  /* 0x000000776e6e7221 */ /* 0x000fc60000010000 */
[C---:B------:R-:W-:Y:S01]  /*b770*/  HMMA.16816.F32.BF16 R28, R12.reuse, R30, R16 ;  /* 0x0000001e0c1c723c */ /* 0x040fe20000041810 */
[----:B------:R-:W2:Y:S01]  /*b780*/  LDSM.16.MT88.4 R16, [R232+0x6000] ;  /* 0x00600000e810783b */ /* 0x000ea20000004200 */
[----:B------:R-:W-:Y:S01]  /*b790*/  FADD.FTZ R113, R113, R110 ;  /* 0x0000006e71717221 */ /* 0x000fe20000010000 */
[----:B------:R-:W-:Y:S03]  /*b7a0*/  MUFU.EX2 R2, R2 ;  /* 0x0000000200027308 */ /* 0x000fe60000000800 */
[----:B------:R-:W-:Y:S01]  /*b7b0*/  HMMA.16816.F32.BF16 R132, R12, R10, R132 ;  /* 0x0000000a0c84723c */ /* 0x000fe20000041884 */
[----:B------:R-:W5:Y:S01]  /*b7c0*/  LDSM.16.MT88.4 R8, [R231+0x6000] ;  /* 0x00600000e708783b */ /* 0x000f620000004200 */
[----:B------:R-:W-:-:S03]  /*b7d0*/  FADD.FTZ R106, R106, R113 ;  /* 0x000000716a6a7221 */ /* 0x000fc60000010000 */
[----:B------:R-:W4:Y:S01]  /*b7e0*/  MUFU.EX2 R115, R115 ;  /* 0x0000007300737308 */ /* 0x000f220000000800 */
        /* <DEDUP_REMOVED lines=9> */
[----:B----4-:R-:W-:Y:S01]  /*b880*/  HMMA.16816.F32.BF16 R136, R32, R24, R136 ;  /* 0x000000182088723c */ /* 0x010fe20000041888 */
[----:B------:R-:W1:Y:S01]  /*b890*/  MUFU.EX2 R125, R125 ;  /* 0x0000007d007d7308 */ /* 0x000e620000000800 */
[----:B------:R-:W-:-:S04]  /*b8a0*/  F2FP.BF16.F32.PACK_AB R13, R115, R2 ;  /* 0x00000002730d723e */ /* 0x000fc800000010ff */
[C---:B------:R-:W-:Y:S01]  /*b8b0*/  HMMA.16816.F32.BF16 R28, R32.reuse, R6, R28 ;  /* 0x00000006201c723c */ /* 0x040fe2000004181c */
[----:B------:R-:W3:Y:S02]  /*b8c0*/  LDSM.16.MT88.4 R4, [R232+0x6400] ;  /* 0x00640000e804783b */ /* 0x000ee40000004200 */
[----:B------:R-:W-:Y:S03]  /*b8d0*/  MUFU.EX2 R118, R118 ;  /* 0x0000007600767308 */ /* 0x000fe60000000800 */
[----:B------:R-:W-:Y:S01]  /*b8e0*/  HMMA.16816.F32.BF16 R132, R32, R26, R132 ;  /* 0x0000001a2084723c */ /* 0x000fe20000041884 */
[----:B------:R-:W4:Y:S04]  /*b8f0*/  LDSM.16.MT88.4 R24, [R231+0x6400] ;  /* 0x00640000e718783b */ /* 0x000f280000004200 */
[----:B------:R-:W5:Y:S01]  /*b900*/  MUFU.EX2 R141, R141 ;  /* 0x0000008d008d7308 */ /* 0x000f620000000800 */
[----:B-1----:R-:W-:-:S02]  /*b910*/  F2FP.BF16.F32.PACK_AB R15, R125, R116 ;  /* 0x000000747d0f723e */ /* 0x002fc400000010ff */
[----:B------:R-:W-:Y:S02]  /*b920*/  F2FP.BF16.F32.PACK_AB R32, R93, R94 ;  /* 0x0000005e5d20723e */ /* 0x000fe400000010ff */
[----:B------:R-:W-:-:S03]  /*b930*/  F2FP.BF16.F32.PACK_AB R34, R87, R92 ;  /* 0x0000005c5722723e */ /* 0x000fc600000010ff */
[----:B------:R-:W-:Y:S01]  /*b940*/  MUFU.EX2 R130, R130 ;  /* 0x0000008200827308 */ /* 0x000fe20000000800 */
[C---:B--2---:R-:W-:Y:S06]  /*b950*/  HMMA.16816.F32.BF16 R20, R12.reuse, R16, R20 ;  /* 0x000000100c14723c */ /* 0x044fec0000041814 */
[----:B-----5:R-:W-:Y:S01]  /*b960*/  HMMA.16816.F32.BF16 R136, R12, R8, R136 ;  /* 0x000000080c88723c */ /* 0x020fe20000041888 */
[----:B------:R-:W1:Y:S01]  /*b970*/  MUFU.EX2 R143, R143 ;  /* 0x0000008f008f7308 */ /* 0x000e620000000800 */
[----:B------:R-:W-:-:S04]  /*b980*/  F2FP.BF16.F32.PACK_AB R33, R141, R118 ;  /* 0x000000768d21723e */ /* 0x000fc800000010ff */
[C---:B------:R-:W-:Y:S01]  /*b990*/  HMMA.16816.F32.BF16 R28, R12.reuse, R18, R28 ;  /* 0x000000120c1c723c */ /* 0x040fe2000004181c */
[----:B------:R-:W2:Y:S02]  /*b9a0*/  LDSM.16.MT88.4 R16, [R232+0x6800] ;  /* 0x00680000e810783b */ /* 0x000ea40000004200 */
[----:B------:R-:W-:Y:S03]  /*b9b0*/  MUFU.EX2 R140, R140 ;  /* 0x0000008c008c7308 */ /* 0x000fe60000000800 */
[----:B------:R-:W-:Y:S01]  /*b9c0*/  HMMA.16816.F32.BF16 R132, R12, R10, R132 ;  /* 0x0000000a0c84723c */ /* 0x000fe20000041884 */
[----:B------:R-:W5:Y:S04]  /*b9d0*/  LDSM.16.MT88.4 R8, [R231+0x6800] ;  /* 0x00680000e708783b */ /* 0x000f680000004200 */
[----:B------:R-:W4:Y:S01]  /*b9e0*/  MUFU.EX2 R145, R145 ;  /* 0x0000009100917308 */ /* 0x000f220000000800 */
[----:B-1----:R-:W-:-:S02]  /*b9f0*/  F2FP.BF16.F32.PACK_AB R35, R143, R130 ;  /* 0x000000828f23723e */ /* 0x002fc400000010ff */
[----:B------:R-:W-:Y:S02]  /*ba00*/  F2FP.BF16.F32.PACK_AB R12, R85, R86 ;  /* 0x00000056550c723e */ /* 0x000fe400000010ff */
[----:B------:R-:W-:-:S03]  /*ba10*/  F2FP.BF16.F32.PACK_AB R14, R83, R84 ;  /* 0x00000054530e723e */ /* 0x000fc600000010ff */
[----:B------:R-:W-:Y:S01]  /*ba20*/  MUFU.EX2 R142, R142 ;  /* 0x0000008e008e7308 */ /* 0x000fe20000000800 */
[C---:B---3--:R-:W-:Y:S06]  /*ba30*/  HMMA.16816.F32.BF16 R20, R32.reuse, R4, R20 ;  /* 0x000000042014723c */ /* 0x048fec0000041814 */
        /* <DEDUP_REMOVED lines=37> */
[----:B-1----:R-:W-:-:S07]  /*bc90*/  F2FP.BF16.F32.PACK_AB R15, R168, R167 ;  /* 0x000000a7a80f723e */ /* 0x002fce00000010ff */
        /* <DEDUP_REMOVED lines=18> */
[----:B------:R-:W4:Y:S01]  /*bdc0*/  MUFU.EX2 R160, R161 ;  /* 0x000000a100a07308 */ /* 0x000f220000000800 */
[----:B---3--:R-:W-:Y:S01]  /*bdd0*/  F2FP.BF16.F32.PACK_AB R33, R170, R163 ;  /* 0x000000a3aa21723e */ /* 0x008fe200000010ff */
[----:B------:R-:W-:-:S06]  /*bde0*/  FADD.FTZ R117, R108, R117 ;  /* 0x000000756c757221 */ /* 0x000fcc0000010000 */
[----:B------:R-:W-:Y:S08]  /*bdf0*/  MUFU.EX2 R70, R70 ;  /* 0x0000004600467308 */ /* 0x000ff00000000800 */
[----:B------:R-:W3:Y:S01]  /*be00*/  MUFU.EX2 R69, R69 ;  /* 0x0000004500457308 */ /* 0x000ee20000000800 */
[----:B----4-:R-:W-:-:S07]  /*be10*/  F2FP.BF16.F32.PACK_AB R35, R160, R159 ;  /* 0x0000009fa023723e */ /* 0x010fce00000010ff */
[----:B------:R-:W-:Y:S01]  /*be20*/  MUFU.EX2 R68, R68 ;  /* 0x0000004400447308 */ /* 0x000fe20000000800 */
[C---:B------:R-:W-:Y:S06]  /*be30*/  HMMA.16816.F32.BF16 R20, R32.reuse, R4, R20 ;  /* 0x000000042014723c */ /* 0x040fec0000041814 */
[----:B------:R-:W-:Y:S01]  /*be40*/  HMMA.16816.F32.BF16 R136, R32, R24, R136 ;  /* 0x000000182088723c */ /* 0x000fe20000041888 */
[----:B------:R-:W4:Y:S01]  /*be50*/  MUFU.EX2 R67, R67 ;  /* 0x0000004300437308 */ /* 0x000f220000000800 */
[----:B---3--:R-:W-:-:S04]  /*be60*/  F2FP.BF16.F32.PACK_AB R4, R69, R70 ;  /* 0x000000464504723e */ /* 0x008fc800000010ff */
[C---:B------:R-:W-:Y:S01]  /*be70*/  HMMA.16816.F32.BF16 R28, R32.reuse, R6, R28 ;  /* 0x00000006201c723c */ /* 0x040fe2000004181c */
[--C-:B------:R-:W-:Y:S01]  /*be80*/  FFMA.FTZ R25, R127, UR6, -R52.reuse ;  /* 0x000000067f197c23 */ /* 0x100fe20008010834 */
[--C-:B------:R-:W-:Y:S01]  /*be90*/  FFMA.FTZ R24, R102, UR6, -R89.reuse ;  /* 0x0000000666187c23 */ /* 0x100fe20008010859 */
[----:B------:R-:W-:Y:S03]  /*bea0*/  MUFU.EX2 R155, R155 ;  /* 0x0000009b009b7308 */ /* 0x000fe60000000800 */
[----:B------:R-:W-:Y:S05]  /*beb0*/  HMMA.16816.F32.BF16 R132, R32, R26, R132 ;  /* 0x0000001a2084723c */ /* 0x000fea0000041884 */
[----:B------:R-:W3:Y:S01]  /*bec0*/  MUFU.EX2 R152, R152 ;  /* 0x0000009800987308 */ /* 0x000ee20000000800 */
[----:B----4-:R-:W-:Y:S01]  /*bed0*/  F2FP.BF16.F32.PACK_AB R6, R67, R68 ;  /* 0x000000444306723e */ /* 0x010fe200000010ff */
        /* <DEDUP_REMOVED lines=8> */
[--C-:B------:R-:W-:Y:S01]  /*bf60*/  FFMA.FTZ R35, R50, UR6, -R89.reuse ;  /* 0x0000000632237c23 */ /* 0x100fe20008010859 */
[----:B------:R-:W-:-:S05]  /*bf70*/  FFMA.FTZ R49, R48, UR6, -R89 ;  /* 0x0000000630317c23 */ /* 0x000fca0008010859 */
[----:B------:R-:W4:Y:S01]  /*bf80*/  MUFU.EX2 R149, R149 ;  /* 0x0000009500957308 */ /* 0x000f220000000800 */
[----:B---3--:R-:W-:-:S07]  /*bf90*/  F2FP.BF16.F32.PACK_AB R5, R152, R155 ;  /* 0x0000009b9805723e */ /* 0x008fce00000010ff */
[----:B------:R-:W-:Y:S08]  /*bfa0*/  MUFU.EX2 R66, R66 ;  /* 0x0000004200427308 */ /* 0x000ff00000000800 */
[----:B------:R-:W3:Y:S01]  /*bfb0*/  MUFU.EX2 R65, R65 ;  /* 0x0000004100417308 */ /* 0x000ee20000000800 */
[----:B----4-:R-:W-:-:S07]  /*bfc0*/  F2FP.BF16.F32.PACK_AB R7, R149, R148 ;  /* 0x000000949507723e */ /* 0x010fce00000010ff */
[----:B------:R-:W-:Y:S01]  /*bfd0*/  MUFU.EX2 R64, R64 ;  /* 0x0000004000407308 */ /* 0x000fe20000000800 */
[C---:B--2---:R-:W-:Y:S06]  /*bfe0*/  HMMA.16816.F32.BF16 R20, R4.reuse, R16, R20 ;  /* 0x000000100414723c */ /* 0x044fec0000041814 */
[C---:B-----5:R-:W-:Y:S01]  /*bff0*/  HMMA.16816.F32.BF16 R136, R4.reuse, R8, R136 ;  /* 0x000000080488723c */ /* 0x060fe20000041888 */
[----:B------:R-:W2:Y:S05]  /*c000*/  MUFU.EX2 R63, R63 ;  /* 0x0000003f003f7308 */ /* 0x000eaa0000000800 */
[C---:B------:R-:W-:Y:S01]  /*c010*/  HMMA.16816.F32.BF16 R28, R4.reuse, R18, R28 ;  /* 0x00000012041c723c */ /* 0x040fe2000004181c */
[----:B------:R-:W-:Y:S01]  /*c020*/  FADD.FTZ R8, R104, R117 ;  /* 0x0000007568087221 */ /* 0x000fe20000010000 */
[----:B------:R-:W4:Y:S01]  /*c030*/  LDSM.16.MT88.4 R16, [R231+0x7c00] ;  /* 0x007c0000e710783b */ /* 0x000f220000004200 */
[----:B------:R-:W-:Y:S02]  /*c040*/  MUFU.EX2 R120, R129 ;  /* 0x0000008100787308 */ /* 0x000fe40000000800 */
[----:B------:R-:W-:Y:S01]  /*c050*/  FADD.FTZ R8, R109, R8 ;  /* 0x000000086d087221 */ /* 0x000fe20000010000 */
[----:B------:R-:W-:Y:S03]  /*c060*/  HMMA.16816.F32.BF16 R132, R4, R10, R132 ;  /* 0x0000000a0484723c */ /* 0x000fe60000041884 */
[----:B------:R-:W-:-:S02]  /*c070*/  FADD.FTZ R103, R103, R8 ;  /* 0x0000000867677221 */ /* 0x000fc40000010000 */
[----:B------:R-:W5:Y:S01]  /*c080*/  MUFU.EX2 R25, R25 ;  /* 0x0000001900197308 */ /* 0x000f620000000800 */
[----:B------:R-:W4:Y:S01]  /*c090*/  LDSM.16.MT88.4 R8, [R232+0x8000] ;  /* 0x00800000e808783b */ /* 0x000f220000004200 */
[----:B------:R-:W-:Y:S01]  /*c0a0*/  FADD.FTZ R103, R0, R103 ;  /* 0x0000006700677221 */ /* 0x000fe20000010000 */
[----:B---3--:R-:W-:Y:S01]  /*c0b0*/  F2FP.BF16.F32.PACK_AB R4, R65, R66 ;  /* 0x000000424104723e */ /* 0x008fe200000010ff */
[----:B------:R-:W-:Y:S01]  /*c0c0*/  FFMA.FTZ R0, R95, UR6, -R52 ;  /* 0x000000065f007c23 */ /* 0x000fe20008010834 */
[----:B--2---:R-:W-:Y:S01]  /*c0d0*/  F2FP.BF16.F32.PACK_AB R6, R63, R64 ;  /* 0x000000403f06723e */ /* 0x004fe200000010ff */
[----:B------:R-:W-:Y:S02]  /*c0e0*/  FADD.FTZ R2, R2, R103 ;  /* 0x0000006702027221 */ /* 0x000fe40000010000 */
[----:B------:R-:W-:Y:S02]  /*c0f0*/  MUFU.EX2 R26, R26 ;  /* 0x0000001a001a7308 */ /* 0x000fe40000000800 */
[----:B------:R-:W-:Y:S01]  /*c100*/  FADD.FTZ R115, R115, R2 ;  /* 0x0000000273737221 */ /* 0x000fe20000010000 */
[--C-:B------:R-:W-:Y:S01]  /*c110*/  FFMA.FTZ R2, R47, UR6, -R52.reuse ;  /* 0x000000062f027c23 */ /* 0x100fe20008010834 */
[----:B------:R-:W-:-:S02]  /*c120*/  FFMA.FTZ R47, R46, UR6, -R52 ;  /* 0x000000062e2f7c23 */ /* 0x000fc40008010834 */
[----:B------:R-:W-:Y:S02]  /*c130*/  FADD.FTZ R116, R116, R115 ;  /* 0x0000007374747221 */ /* 0x000fe40000010000 */
[----:B------:R-:W2:Y:S01]  /*c140*/  MUFU.EX2 R27, R27 ;  /* 0x0000001b001b7308 */ /* 0x000ea20000000800 */
[----:B-----5:R-:W-:Y:S01]  /*c150*/  F2FP.BF16.F32.PACK_AB R5, R25, R120 ;  /* 0x000000781905723e */ /* 0x020fe200000010ff */
[----:B------:R-:W-:-:S04]  /*c160*/  FADD.FTZ R125, R125, R116 ;  /* 0x000000747d7d7221 */ /* 0x000fc80000010000 */
        /* <DEDUP_REMOVED lines=8> */
[----:B-1----:R-:W-:Y:S01]  /*c1f0*/  HMMA.16816.F32.BF16 R20, R4, R12, R20 ;  /* 0x0000000c0414723c */ /* 0x002fe20000041814 */
[----:B------:R-:W-:Y:S01]  /*c200*/  MUFU.EX2 R60, R60 ;  /* 0x0000003c003c7308 */ /* 0x000fe20000000800 */
[----:B------:R-:W-:-:S04]  /*c210*/  FADD.FTZ R145, R145, R140 ;  /* 0x0000008c91917221 */ /* 0x000fc80000010000 */
[----:B------:R-:W-:Y:S01]  /*c220*/  FADD.FTZ R142, R142, R145 ;  /* 0x000000918e8e7221 */ /* 0x000fe20000010000 */
[----:B------:R-:W-:Y:S01]  /*c230*/  FADD.FTZ R13, R97, R98 ;  /* 0x00000062610d7221 */ /* 0x000fe20000010000 */
[C---:B------:R-:W-:Y:S01]  /*c240*/  HMMA.16816.F32.BF16 R28, R4.reuse, R14, R28 ;  /* 0x0000000e041c723c */ /* 0x040fe2000004181c */
[----:B------:R-:W1:Y:S01]  /*c250*/  MUFU.EX2 R59, R59 ;  /* 0x0000003b003b7308 */ /* 0x000e620000000800 */
[----:B------:R-:W-:Y:S01]  /*c260*/  FADD.FTZ R147, R147, R142 ;  /* 0x0000008e93937221 */ /* 0x000fe20000010000 */
[----:B------:R-:W-:Y:S01]  /*c270*/  FADD.FTZ R13, R96, R13 ;  /* 0x0000000d600d7221 */ /* 0x000fe20000010000 */
[----:B------:R-:W-:Y:S02]  /*c280*/  LDSM.16.MT88.4 R140, [R232+0x8c00] ;  /* 0x008c0000e88c783b */ /* 0x000fe40000004200 */
[----:B------:R-:W-:Y:S01]  /*c290*/  FADD.FTZ R144, R144, R147 ;  /* 0x0000009390907221 */ /* 0x000fe20000010000 */
[----:B------:R-:W-:Y:S01]  /*c2a0*/  FADD.FTZ R94, R94, R13 ;  /* 0x0000000d5e5e7221 */ /* 0x000fe20000010000 */
[C---:B----4-:R-:W-:Y:S01]  /*c2b0*/  HMMA.16816.F32.BF16 R136, R4.reuse, R16, R136 ;  /* 0x000000100488723c */ /* 0x050fe20000041888 */
[----:B------:R-:W-:Y:S01]  /*c2c0*/  MUFU.EX2 R32, R32 ;  /* 0x0000002000207308 */ /* 0x000fe20000000800 */
[----:B------:R-:W-:Y:S01]  /*c2d0*/  FADD.FTZ R181, R181, R144 ;  /* 0x00000090b5b57221 */ /* 0x000fe20000010000 */
[----:B------:R-:W-:Y:S01]  /*c2e0*/  FADD.FTZ R93, R93, R94 ;  /* 0x0000005e5d5d7221 */ /* 0x000fe20000010000 */
[----:B------:R-:W2:Y:S02]  /*c2f0*/  LDSM.16.MT88.4 R12, [R231+0x8000] ;  /* 0x00800000e70c783b */ /* 0x000ea40000004200 */
[----:B------:R-:W-:Y:S01]  /*c300*/  FADD.FTZ R146, R146, R181 ;  /* 0x000000b592927221 */ /* 0x000fe20000010000 */
[----:B------:R-:W-:Y:S01]  /*c310*/  FADD.FTZ R92, R92, R93 ;  /* 0x0000005d5c5c7221 */ /* 0x000fe20000010000 */
[----:B------:R-:W-:Y:S01]  /*c320*/  HMMA.16816.F32.BF16 R132, R4, R18, R132 ;  /* 0x000000120484723c */ /* 0x000fe20000041884 */
[----:B------:R-:W4:Y:S01]  /*c330*/  MUFU.EX2 R33, R33 ;  /* 0x0000002100217308 */ /* 0x000f220000000800 */
[----:B------:R-:W-:Y:S01]  /*c340*/  FADD.FTZ R173, R173, R146 ;  /* 0x00000092adad7221 */ /* 0x000fe20000010000 */
[----:B------:R-:W-:Y:S01]  /*c350*/  FADD.FTZ R87, R87, R92 ;  /* 0x0000005c57577221 */ /* 0x000fe20000010000 */
[----:B------:R-:W5:Y:S02]  /*c360*/  LDSM.16.MT88.4 R16, [R232+0x8400] ;  /* 0x00840000e810783b */ /* 0x000f640000004200 */
[----:B------:R-:W-:Y:S01]  /*c370*/  FADD.FTZ R166, R166, R173 ;  /* 0x000000ada6a67221 */ /* 0x000fe20000010000 */
[----:B------:R-:W-:Y:S01]  /*c380*/  FADD.FTZ R86, R86, R87 ;  /* 0x0000005756567221 */ /* 0x000fe20000010000 */
[----:B---3--:R-:W-:Y:S01]  /*c390*/  F2FP.BF16.F32.PACK_AB R4, R61, R62 ;  /* 0x0000003e3d04723e */ /* 0x008fe200000010ff */
[----:B------:R-:W-:Y:S01]  /*c3a0*/  MUFU.EX2 R0, R0 ;  /* 0x0000000000007308 */ /* 0x000fe20000000800 */
[----:B------:R-:W-:Y:S01]  /*c3b0*/  FADD.FTZ R166, R169, R166 ;  /* 0x000000a6a9a67221 */ /* 0x000fe20000010000 */
[----:B------:R-:W-:Y:S01]  /*c3c0*/  FADD.FTZ R85, R85, R86 ;  /* 0x0000005655557221 */ /* 0x000fe20000010000 */
[----:B-1----:R-:W-:-:S02]  /*c3d0*/  F2FP.BF16.F32.PACK_AB R6, R59, R60 ;  /* 0x0000003c3b06723e */ /* 0x002fc400000010ff */
[----:B------:R-:W-:Y:S01]  /*c3e0*/  FADD.FTZ R167, R167, R166 ;  /* 0x000000a6a7a77221 */ /* 0x000fe20000010000 */
[----:B------:R-:W-:Y:S02]  /*c3f0*/  FADD.FTZ R84, R84, R85 ;  /* 0x0000005554547221 */ /* 0x000fe40000010000 */
[----:B------:R-:W1:Y:S01]  /*c400*/  MUFU.EX2 R91, R91 ;  /* 0x0000005b005b7308 */ /* 0x000e620000000800 */
        /* <DEDUP_REMOVED lines=11> */
[----:B-1----:R-:W-:Y:S01]  /*c4c0*/  F2FP.BF16.F32.PACK_AB R7, R91, R0 ;  /* 0x000000005b07723e */ /* 0x002fe200000010ff */
[----:B------:R-:W-:Y:S01]  /*c4d0*/  FADD.FTZ R79, R79, R80 ;  /* 0x000000504f4f7221 */ /* 0x000fe20000010000 */
[----:B------:R-:W-:-:S03]  /*c4e0*/  FADD.FTZ R160, R160, R159 ;  /* 0x0000009fa0a07221 */ /* 0x000fc60000010000 */
[----:B------:R-:W-:Y:S01]  /*c4f0*/  FADD.FTZ R78, R78, R79 ;  /* 0x0000004f4e4e7221 */ /* 0x000fe20000010000 */
[----:B------:R-:W-:Y:S01]  /*c500*/  FADD.FTZ R155, R155, R160 ;  /* 0x000000a09b9b7221 */ /* 0x000fe20000010000 */
[----:B------:R-:W-:Y:S01]  /*c510*/  MUFU.EX2 R56, R56 ;  /* 0x0000003800387308 */ /* 0x000fe20000000800 */
[----:B------:R-:W-:Y:S01]  /*c520*/  HMMA.16816.F32.BF16 R20, R4, R8, R20 ;  /* 0x000000080414723c */ /* 0x000fe20000041814 */
[----:B------:R-:W-:Y:S01]  /*c530*/  FADD.FTZ R77, R77, R78 ;  /* 0x0000004e4d4d7221 */ /* 0x000fe20000010000 */
[----:B------:R-:W-:-:S03]  /*c540*/  FADD.FTZ R155, R152, R155 ;  /* 0x0000009b989b7221 */ /* 0x000fc60000010000 */
[----:B------:R-:W-:Y:S01]  /*c550*/  FADD.FTZ R76, R76, R77 ;  /* 0x0000004d4c4c7221 */ /* 0x000fe20000010000 */
[C---:B------:R-:W-:Y:S01]  /*c560*/  HMMA.16816.F32.BF16 R28, R4.reuse, R10, R28 ;  /* 0x0000000a041c723c */ /* 0x040fe2000004181c */
[----:B------:R-:W1:Y:S01]  /*c570*/  MUFU.EX2 R55, R55 ;  /* 0x0000003700377308 */ /* 0x000e620000000800 */
[----:B------:R-:W4:Y:S01]  /*c580*/  LDSM.16.MT88.4 R8, [R231+0x8400] ;  /* 0x00840000e708783b */ /* 0x000f220000004200 */
[----:B------:R-:W-:Y:S01]  /*c590*/  FADD.FTZ R75, R75, R76 ;  /* 0x0000004c4b4b7221 */ /* 0x000fe20000010000 */
[----:B------:R-:W-:Y:S02]  /*c5a0*/  FADD.FTZ R148, R148, R155 ;  /* 0x0000009b94947221 */ /* 0x000fe40000010000 */
[C---:B--2---:R-:W-:Y:S01]  /*c5b0*/  HMMA.16816.F32.BF16 R136, R4.reuse, R12, R136 ;  /* 0x0000000c0488723c */ /* 0x044fe20000041888 */
[----:B------:R-:W-:Y:S01]  /*c5c0*/  FADD.FTZ R74, R74, R75 ;  /* 0x0000004b4a4a7221 */ /* 0x000fe20000010000 */
[----:B------:R-:W-:Y:S01]  /*c5d0*/  FADD.FTZ R149, R149, R148 ;  /* 0x0000009495957221 */ /* 0x000fe20000010000 */
[----:B------:R-:W-:Y:S02]  /*c5e0*/  MUFU.EX2 R2, R2 ;  /* 0x0000000200027308 */ /* 0x000fe40000000800 */
[----:B------:R-:W-:Y:S01]  /*c5f0*/  FADD.FTZ R73, R73, R74 ;  /* 0x0000004a49497221 */ /* 0x000fe20000010000 */
[----:B------:R-:W-:Y:S01]  /*c600*/  HMMA.16816.F32.BF16 R132, R4, R14, R132 ;  /* 0x0000000e0484723c */ /* 0x000fe20000041884 */
[----:B------:R-:W2:Y:S01]  /*c610*/  LDSM.16.MT88.4 R12, [R232+0x8800] ;  /* 0x00880000e80c783b */ /* 0x000ea20000004200 */
[----:B------:R-:W-:Y:S01]  /*c620*/  FADD.FTZ R120, R120, R149 ;  /* 0x0000009578787221 */ /* 0x000fe20000010000 */
[----:B------:R-:W-:-:S02]  /*c630*/  FADD.FTZ R72, R72, R73 ;  /* 0x0000004948487221 */ /* 0x000fc40000010000 */
[----:B------:R-:W5:Y:S01]  /*c640*/  MUFU.EX2 R47, R47 ;  /* 0x0000002f002f7308 */ /* 0x000f620000000800 */
[----:B------:R-:W-:Y:S01]  /*c650*/  FADD.FTZ R25, R25, R120 ;  /* 0x0000007819197221 */ /* 0x000fe20000010000 */
[----:B------:R-:W-:Y:S01]  /*c660*/  FADD.FTZ R71, R71, R72 ;  /* 0x0000004847477221 */ /* 0x000fe20000010000 */
[----:B---3--:R-:W-:Y:S02]  /*c670*/  F2FP.BF16.F32.PACK_AB R4, R57, R58 ;  /* 0x0000003a3904723e */ /* 0x008fe400000010ff */
[----:B-1----:R-:W-:Y:S01]  /*c680*/  F2FP.BF16.F32.PACK_AB R6, R55, R56 ;  /* 0x000000383706723e */ /* 0x002fe200000010ff */
        /* <DEDUP_REMOVED lines=21> */
[----:B------:R-:W-:Y:S01]  /*c7e0*/  FADD.FTZ R47, R47, R2 ;  /* 0x000000022f2f7221 */ /* 0x000fe20000010000 */
[----:B------:R-:W-:Y:S02]  /*c7f0*/  MOV R2, R90 ;  /* 0x0000005a00027202 */ /* 0x000fe40000000f00 */
[----:B------:R-:W-:Y:S01]  /*c800*/  FADD.FTZ R62, R62, R63 ;  /* 0x0000003f3e3e7221 */ /* 0x000fe20000010000 */
[----:B------:R-:W-:Y:S01]  /*c810*/  FADD.FTZ R0, R34, R47 ;  /* 0x0000002f22007221 */ /* 0x000fe20000010000 */
[----:B------:R-:W-:Y:S01]  /*c820*/  HMMA.16816.F32.BF16 R20, R4, R16, R20 ;  /* 0x000000100414723c */ /* 0x000fe20000041814 */
[----:B------:R-:W-:Y:S01]  /*c830*/  MUFU.EX2 R51, R51 ;  /* 0x0000003300337308 */ /* 0x000fe20000000800 */
[----:B------:R-:W-:Y:S01]  /*c840*/  FADD.FTZ R61, R61, R62 ;  /* 0x0000003e3d3d7221 */ /* 0x000fe20000010000 */
[----:B------:R-:W-:-:S03]  /*c850*/  FADD.FTZ R0, R45, R0 ;  /* 0x000000002d007221 */ /* 0x000fc60000010000 */
[C---:B------:R-:W-:Y:S01]  /*c860*/  HMMA.16816.F32.BF16 R28, R4.reuse, R18, R28 ;  /* 0x00000012041c723c */ /* 0x040fe2000004181c */
[----:B------:R-:W1:Y:S01]  /*c870*/  LDSM.16.MT88.4 R16, [R231+0x8800] ;  /* 0x00880000e710783b */ /* 0x000e620000004200 */
[----:B------:R-:W-:Y:S01]  /*c880*/  FADD.FTZ R60, R60, R61 ;  /* 0x0000003d3c3c7221 */ /* 0x000fe20000010000 */
[----:B------:R-:W5:Y:S03]  /*c890*/  MUFU.EX2 R122, R122 ;  /* 0x0000007a007a7308 */ /* 0x000f660000000800 */
[----:B----4-:R-:W-:Y:S01]  /*c8a0*/  HMMA.16816.F32.BF16 R136, R4, R8, R136 ;  /* 0x000000080488723c */ /* 0x010fe20000041888 */
[----:B------:R-:W-:-:S04]  /*c8b0*/  FADD.FTZ R59, R59, R60 ;  /* 0x0000003c3b3b7221 */ /* 0x000fc80000010000 */
[----:B------:R-:W-:Y:S01]  /*c8c0*/  MUFU.EX2 R43, R43 ;  /* 0x0000002b002b7308 */ /* 0x000fe20000000800 */
[----:B------:R-:W-:Y:S01]  /*c8d0*/  HMMA.16816.F32.BF16 R132, R4, R10, R132 ;  /* 0x0000000a0484723c */ /* 0x000fe20000041884 */
[--C-:B------:R-:W-:Y:S01]  /*c8e0*/  FFMA.FTZ R8, R39, UR6, -R52.reuse ;  /* 0x0000000627087c23 */ /* 0x100fe20008010834 */
[----:B------:R-:W-:Y:S01]  /*c8f0*/  FFMA.FTZ R39, R38, UR6, -R52 ;  /* 0x0000000626277c23 */ /* 0x000fe20008010834 */
[----:B------:R-:W-:-:S04]  /*c900*/  FADD.FTZ R58, R58, R59 ;  /* 0x0000003b3a3a7221 */ /* 0x000fc80000010000 */
[----:B------:R-:W4:Y:S01]  /*c910*/  MUFU.EX2 R42, R42 ;  /* 0x0000002a002a7308 */ /* 0x000f220000000800 */
[----:B---3--:R-:W-:Y:S01]  /*c920*/  F2FP.BF16.F32.PACK_AB R4, R53, R54 ;  /* 0x000000363504723e */ /* 0x008fe200000010ff */
[----:B------:R-:W-:Y:S01]  /*c930*/  FADD.FTZ R57, R57, R58 ;  /* 0x0000003a39397221 */ /* 0x000fe20000010000 */
[----:B-----5:R-:W-:-:S03]  /*c940*/  F2FP.BF16.F32.PACK_AB R6, R122, R51 ;  /* 0x000000337a06723e */ /* 0x020fc600000010ff */
[----:B------:R-:W-:Y:S02]  /*c950*/  FADD.FTZ R56, R56, R57 ;  /* 0x0000003938387221 */ /* 0x000fe40000010000 */
[----:B------:R-:W-:Y:S02]  /*c960*/  MUFU.EX2 R41, R41 ;  /* 0x0000002900297308 */ /* 0x000fe40000000800 */
[----:B------:R-:W-:-:S04]  /*c970*/  FADD.FTZ R55, R55, R56 ;  /* 0x0000003837377221 */ /* 0x000fc80000010000 */
[----:B------:R-:W-:Y:S02]  /*c980*/  FADD.FTZ R54, R54, R55 ;  /* 0x0000003736367221 */ /* 0x000fe40000010000 */
[----:B------:R-:W3:Y:S01]  /*c990*/  MUFU.EX2 R40, R40 ;  /* 0x0000002800287308 */ /* 0x000ee20000000800 */
[----:B----4-:R-:W-:Y:S01]  /*c9a0*/  F2FP.BF16.F32.PACK_AB R5, R42, R43 ;  /* 0x0000002b2a05723e */ /* 0x010fe200000010ff */
[----:B------:R-:W-:Y:S01]  /*c9b0*/  FADD.FTZ R43, R43, R0 ;  /* 0x000000002b2b7221 */ /* 0x000fe20000010000 */
[----:B------:R-:W-:-:S03]  /*c9c0*/  FADD.FTZ R0, R53, R54 ;  /* 0x0000003635007221 */ /* 0x000fc60000010000 */
[----:B------:R-:W-:Y:S02]  /*c9d0*/  FADD.FTZ R42, R42, R43 ;  /* 0x0000002b2a2a7221 */ /* 0x000fe40000010000 */
[----:B------:R4:W-:Y:S08]  /*c9e0*/  MUFU.EX2 R38, R8 ;  /* 0x0000000800267308 */ /* 0x0009f00000000800 */
[----:B------:R-:W-:Y:S01]  /*c9f0*/  MUFU.EX2 R24, R24 ;  /* 0x0000001800187308 */ /* 0x000fe20000000800 */
[----:B---3--:R-:W-:-:S07]  /*ca00*/  F2FP.BF16.F32.PACK_AB R7, R40, R41 ;  /* 0x000000292807723e */ /* 0x008fce00000010ff */
[C---:B--2---:R-:W-:Y:S01]  /*ca10*/  HMMA.16816.F32.BF16 R20, R4.reuse, R12, R20 ;  /* 0x0000000c0414723c */ /* 0x044fe20000041814 */
[----:B----4-:R-:W2:Y:S01]  /*ca20*/  LDSM.16.MT88.4 R8, [R231+0x8c00] ;  /* 0x008c0000e708783b */ /* 0x010ea20000004200 */
[----:B------:R-:W3:Y:S04]  /*ca30*/  MUFU.EX2 R35, R35 ;  /* 0x0000002300237308 */ /* 0x000ee80000000800 */
[C---:B-1----:R-:W-:Y:S01]  /*ca40*/  HMMA.16816.F32.BF16 R136, R4.reuse, R16, R136 ;  /* 0x000000100488723c */ /* 0x042fe20000041888 */
[----:B------:R-:W-:Y:S01]  /*ca50*/  FFMA.FTZ R12, R37, UR6, -R52 ;  /* 0x00000006250c7c23 */ /* 0x000fe20008010834 */
[----:B------:R-:W-:Y:S02]  /*ca60*/  FADD.FTZ R13, R41, R42 ;  /* 0x0000002a290d7221 */ /* 0x000fe40000010000 */
[----:B------:R-:W-:Y:S02]  /*ca70*/  MUFU.EX2 R44, R44 ;  /* 0x0000002c002c7308 */ /* 0x000fe40000000800 */
[----:B------:R-:W-:Y:S01]  /*ca80*/  HMMA.16816.F32.BF16 R28, R4, R14, R28 ;  /* 0x0000000e041c723c */ /* 0x000fe2000004181c */
[----:B------:R-:W-:-:S05]  /*ca90*/  FADD.FTZ R13, R40, R13 ;  /* 0x0000000d280d7221 */ /* 0x000fca0000010000 */
        /* <DEDUP_REMOVED lines=8> */
[----:B------:R-:W-:-:S04]  /*cb20*/  FADD.FTZ R38, R38, R13 ;  /* 0x0000000d26267221 */ /* 0x000fc80000010000 */
[----:B------:R-:W-:Y:S01]  /*cb30*/  FADD.FTZ R39, R39, R38 ;  /* 0x0000002627277221 */ /* 0x000fe20000010000 */
[----:B-1----:R-:W-:-:S03]  /*cb40*/  F2FP.BF16.F32.PACK_AB R7, R3, R12 ;  /* 0x0000000c0307723e */ /* 0x002fc600000010ff */
[----:B------:R-:W-:-:S04]  /*cb50*/  FADD.FTZ R12, R12, R39 ;  /* 0x000000270c0c7221 */ /* 0x000fc80000010000 */
[----:B------:R-:W-:Y:S01]  /*cb60*/  FADD.FTZ R246, R3, R12 ;  /* 0x0000000c03f67221 */ /* 0x000fe20000010000 */
[C---:B--2---:R-:W-:Y:S06]  /*cb70*/  HMMA.16816.F32.BF16 R136, R4.reuse, R8, R136 ;  /* 0x000000080488723c */ /* 0x044fec0000041888 */
        /* <DEDUP_REMOVED lines=10> */
.L_x_2288:
        /* <DEDUP_REMOVED lines=13> */
.L_x_2298:
[----:B------:R-:W-:Y:S04]  /*ccf0*/  DEPBAR.LE SB0, 0x0 ;  /* 0x000080000000791a */ /* 0x000fe80000000000 */
[----:B------:R-:W-:Y:S01]  /*cd00*/  BAR.SYNC.DEFER_BLOCKING 0x0 ;  /* 0x0000000000007b1d */ /* 0x000fe20000010000 */
[----:B------:R-:W-:Y:S02]  /*cd10*/  IADD3 R243, R243, -0x1, RZ ;  /* 0xfffffffff3f37810 */ /* 0x000fe40007ffe0ff */
[----:B------:R-:W-:Y:S02]  /*cd20*/  MOV R8, R244 ;  /* 0x000000f400087202 */ /* 0x000fe40000000f00 */
[----:B------:R-:W-:Y:S01]  /*cd30*/  MOV R0, R242 ;  /* 0x000000f200007202 */ /* 0x000fe20000000f00 */
[----:B------:R-:W-:Y:S06]  /*cd40*/  @!P6 BRA `(.L_x_2295) ;  /* 0x0000000000f4e947 */ /* 0x000fec0003800000 */
        /* <DEDUP_REMOVED lines=61> */
.L_x_2295:
        /* <DEDUP_REMOVED lines=199> */
.L_x_2297:
        /* <DEDUP_REMOVED lines=28> */
.L_x_2296:
        /* <DEDUP_REMOVED lines=252> */
[----:B------:R-:W-:Y:S01]  /*ef10*/  FFMA.FTZ R58, R73, UR4, -R152 ;  /* 0x00000004493a7c23 */ /* 0x000fe20008010898 */
[--C-:B------:R-:W-:Y:S03]  /*ef20*/  FFMA.FTZ R61, R75, UR4, -R151.reuse ;  /* 0x000000044b3d7c23 */ /* 0x100fe60008010897 */
        /* <DEDUP_REMOVED lines=56> */
[----:B------:R-:W-:Y:S01]  /*f2b0*/  FFMA.FTZ R82, R105, UR4, -R152 ;  /* 0x0000000469527c23 */ /* 0x000fe20008010898 */
[----:B------:R-:W-:Y:S01]  /*f2c0*/  HMMA.16816.F32.BF16 R20, R24, R30, R20 ;  /* 0x0000001e1814723c */ /* 0x000fe20000041814 */
[----:B------:R-:W2:Y:S02]  /*f2d0*/  LDSM.16.MT88.4 R28, [R231+0x5800] ;  /* 0x00580000e71c783b */ /* 0x000ea40000004200 */
[----:B------:R-:W-:Y:S03]  /*f2e0*/  FFMA.FTZ R81, R106, UR4, -R151 ;  /* 0x000000046a517c23 */ /* 0x000fe60008010897 */
[----:B------:R-:W3:Y:S01]  /*f2f0*/  MUFU.EX2 R192, R192 ;  /* 0x000000c000c07308 */ /* 0x000ee20000000800 */
[----:B------:R-:W-:Y:S01]  /*f300*/  FFMA.FTZ R215, R148, R252, R215 ;  /* 0x000000fc94d77223 */ /* 0x000fe200000100d7 */
[C---:B----4-:R-:W-:Y:S05]  /*f310*/  HMMA.16816.F32.BF16 R8, R32.reuse, R36, R8 ;  /* 0x000000242008723c */ /* 0x050fea0000041808 */
[----:B------:R-:W-:Y:S03]  /*f320*/  F2FP.BF16.F32.PACK_AB R24, R197, R198 ;  /* 0x000000c6c518723e */ /* 0x000fe600000010ff */
[----:B------:R-:W-:Y:S01]  /*f330*/  MUFU.EX2 R194, R194 ;  /* 0x000000c200c27308 */ /* 0x000fe20000000800 */
[C---:B------:R-:W-:Y:S01]  /*f340*/  HMMA.16816.F32.BF16 R12, R32.reuse, R38, R12 ;  /* 0x00000026200c723c */ /* 0x040fe2000004180c */
[----:B------:R-:W4:Y:S02]  /*f350*/  LDSM.16.MT88.4 R36, [R232+0x5c00] ;  /* 0x005c0000e824783b */ /* 0x000f240000004200 */
[----:B-1----:R-:W-:Y:S01]  /*f360*/  F2FP.BF16.F32.PACK_AB R25, R196, R199 ;  /* 0x000000c7c419723e */ /* 0x002fe200000010ff */
[----:B------:R-:W-:Y:S02]  /*f370*/  FADD.FTZ R74, R213, R215 ;  /* 0x000000d7d54a7221 */ /* 0x000fe40000010000 */
[C---:B-----5:R-:W-:Y:S03]  /*f380*/  HMMA.16816.F32.BF16 R16, R32.reuse, R40, R16 ;  /* 0x000000282010723c */ /* 0x060fe60000041810 */
[----:B------:R-:W1:Y:S02]  /*f390*/  MUFU.EX2 R193, R193 ;  /* 0x000000c100c17308 */ /* 0x000e640000000800 */
[----:B---3--:R-:W-:Y:S01]  /*f3a0*/  F2FP.BF16.F32.PACK_AB R26, R192, R195 ;  /* 0x000000c3c01a723e */ /* 0x008fe200000010ff */
[----:B------:R-:W-:Y:S01]  /*f3b0*/  HMMA.16816.F32.BF16 R20, R32, R42, R20 ;  /* 0x0000002a2014723c */ /* 0x000fe20000041814 */
[----:B------:R-:W3:Y:S06]  /*f3c0*/  LDSM.16.MT88.4 R40, [R231+0x5c00] ;  /* 0x005c0000e728783b */ /* 0x000eec0000004200 */
[----:B------:R-:W-:Y:S01]  /*f3d0*/  MUFU.EX2 R191, R191 ;  /* 0x000000bf00bf7308 */ /* 0x000fe20000000800 */
[----:B------:R-:W-:Y:S03]  /*f3e0*/  FADD.FTZ R211, R211, R74 ;  /* 0x0000004ad3d37221 */ /* 0x000fe60000010000 */
[----:B------:R-:W-:Y:S01]  /*f3f0*/  FFMA.FTZ R74, R97, UR4, -R152 ;  /* 0x00000004614a7c23 */ /* 0x000fe20008010898 */
[----:B------:R-:W-:Y:S01]  /*f400*/  FADD.FTZ R33, R212, R214 ;  /* 0x000000d6d4217221 */ /* 0x000fe20000010000 */
[----:B------:R-:W-:Y:S04]  /*f410*/  FFMA.FTZ R91, R116, UR4, -R152 ;  /* 0x00000004745b7c23 */ /* 0x000fe80008010898 */
        /* <DEDUP_REMOVED lines=33> */
[----:B------:R-:W-:Y:S03]  /*f630*/  FFMA.FTZ R78, R101, UR4, -R152 ;  /* 0x00000004654e7c23 */ /* 0x000fe60008010898 */
[----:B------:R-:W1:Y:S01]  /*f640*/  MUFU.EX2 R186, R186 ;  /* 0x000000ba00ba7308 */ /* 0x000e620000000800 */
[----:B-----5:R-:W-:Y:S01]  /*f650*/  F2FP.BF16.F32.PACK_AB R34, R184, R189 ;  /* 0x000000bdb822723e */ /* 0x020fe200000010ff */
[----:B------:R-:W-:Y:S01]  /*f660*/  FADD.FTZ R192, R192, R195 ;  /* 0x000000c3c0c07221 */ /* 0x000fe20000010000 */
[----:B------:R-:W-:Y:S01]  /*f670*/  FADD.FTZ R202, R202, R201 ;  /* 0x000000c9caca7221 */ /* 0x000fe20000010000 */
[--C-:B------:R-:W-:Y:S01]  /*f680*/  FFMA.FTZ R122, R122, UR4, -R151.reuse ;  /* 0x000000047a7a7c23 */ /* 0x100fe20008010897 */
[--C-:B------:R-:W-:Y:S01]  /*f690*/  FFMA.FTZ R126, R126, UR4, -R151.reuse ;  /* 0x000000047e7e7c23 */ /* 0x100fe20008010897 */
[----:B------:R-:W-:Y:S01]  /*f6a0*/  FADD.FTZ R191, R191, R192 ;  /* 0x000000c0bfbf7221 */ /* 0x000fe20000010000 */
[----:B------:R-:W-:Y:S03]  /*f6b0*/  FADD.FTZ R199, R199, R202 ;  /* 0x000000cac7c77221 */ /* 0x000fe60000010000 */
[----:B------:R-:W5:Y:S01]  /*f6c0*/  MUFU.EX2 R182, R182 ;  /* 0x000000b600b67308 */ /* 0x000f620000000800 */
[----:B------:R-:W-:Y:S01]  /*f6d0*/  FFMA.FTZ R127, R127, UR4, -R151 ;  /* 0x000000047f7f7c23 */ /* 0x000fe20008010897 */
[----:B------:R-:W-:Y:S01]  /*f6e0*/  FADD.FTZ R188, R188, R191 ;  /* 0x000000bfbcbc7221 */ /* 0x000fe20000010000 */
[----:B------:R-:W-:Y:S01]  /*f6f0*/  FADD.FTZ R199, R196, R199 ;  /* 0x000000c7c4c77221 */ /* 0x000fe20000010000 */
[--C-:B------:R-:W-:Y:S01]  /*f700*/  FFMA.FTZ R124, R124, UR4, -R152.reuse ;  /* 0x000000047c7c7c23 */ /* 0x100fe20008010898 */
[----:B------:R-:W-:Y:S01]  /*f710*/  FFMA.FTZ R125, R125, UR4, -R152 ;  /* 0x000000047d7d7c23 */ /* 0x000fe20008010898 */
[----:B------:R-:W-:Y:S01]  /*f720*/  FADD.FTZ R189, R189, R188 ;  /* 0x000000bcbdbd7221 */ /* 0x000fe20000010000 */
[----:B------:R-:W-:Y:S03]  /*f730*/  FADD.FTZ R194, R194, R199 ;  /* 0x000000c7c2c27221 */ /* 0x000fe60000010000 */
[----:B------:R-:W3:Y:S01]  /*f740*/  MUFU.EX2 R181, R181 ;  /* 0x000000b500b57308 */ /* 0x000ee20000000800 */
[----:B-1----:R-:W-:Y:S01]  /*f750*/  F2FP.BF16.F32.PACK_AB R35, R186, R185 ;  /* 0x000000b9ba23723e */ /* 0x002fe200000010ff */
[----:B------:R-:W-:Y:S01]  /*f760*/  FADD.FTZ R189, R184, R189 ;  /* 0x000000bdb8bd7221 */ /* 0x000fe20000010000 */
[----:B------:R-:W-:Y:S04]  /*f770*/  FADD.FTZ R193, R193, R194 ;  /* 0x000000c2c1c17221 */ /* 0x000fe80000010000 */
[----:B------:R-:W-:Y:S03]  /*f780*/  FADD.FTZ R190, R190, R193 ;  /* 0x000000c1bebe7221 */ /* 0x000fe60000010000 */
[----:B------:R-:W-:Y:S01]  /*f790*/  MUFU.EX2 R183, R183 ;  /* 0x000000b700b77308 */ /* 0x000fe20000000800 */
[C---:B----4-:R-:W-:Y:S05]  /*f7a0*/  HMMA.16816.F32.BF16 R8, R32.reuse, R36, R8 ;  /* 0x000000242008723c */ /* 0x050fea0000041808 */
[----:B-----5:R-:W-:Y:S01]  /*f7b0*/  FADD.FTZ R84, R182, R189 ;  /* 0x000000bdb6547221 */ /* 0x020fe20000010000 */
[C---:B------:R-:W-:Y:S03]  /*f7c0*/  HMMA.16816.F32.BF16 R12, R32.reuse, R38, R12 ;  /* 0x00000026200c723c */ /* 0x040fe6000004180c */
[----:B------:R-:W1:Y:S01]  /*f7d0*/  MUFU.EX2 R180, R180 ;  /* 0x000000b400b47308 */ /* 0x000e620000000800 */
[----:B------:R-:W4:Y:S01]  /*f7e0*/  LDSM.16.MT88.4 R36, [R232+0x6400] ;  /* 0x00640000e824783b */ /* 0x000f220000004200 */
[C---:B---3--:R-:W-:Y:S01]  /*f7f0*/  F2FP.BF16.F32.PACK_AB R24, R181.reuse, R182 ;  /* 0x000000b6b518723e */ /* 0x048fe200000010ff */
[C---:B------:R-:W-:Y:S07]  /*f800*/  HMMA.16816.F32.BF16 R16, R32.reuse, R40, R16 ;  /* 0x000000282010723c */ /* 0x040fee0000041810 */
        /* <DEDUP_REMOVED lines=9> */
[----:B------:R-:W-:Y:S04]  /*f8a0*/  FADD.FTZ R186, R186, R185 ;  /* 0x000000b9baba7221 */ /* 0x000fe80000010000 */
[----:B------:R-:W-:Y:S04]  /*f8b0*/  FADD.FTZ R183, R183, R186 ;  /* 0x000000bab7b77221 */ /* 0x000fe80000010000 */
[----:B------:R-:W1:Y:S01]  /*f8c0*/  MUFU.EX2 R177, R177 ;  /* 0x000000b100b17308 */ /* 0x000e620000000800 */
[----:B-----5:R-:W-:Y:S01]  /*f8d0*/  F2FP.BF16.F32.PACK_AB R26, R174, R179 ;  /* 0x000000b3ae1a723e */ /* 0x020fe200000010ff */
[----:B------:R-:W-:Y:S01]  /*f8e0*/  FADD.FTZ R179, R179, R84 ;  /* 0x00000054b3b37221 */ /* 0x000fe20000010000 */
[----:B------:R-:W-:Y:S01]  /*f8f0*/  FFMA.FTZ R84, R107, UR4, -R151 ;  /* 0x000000046b547c23 */ /* 0x000fe20008010897 */
[----:B------:R-:W-:Y:S02]  /*f900*/  FADD.FTZ R183, R180, R183 ;  /* 0x000000b7b4b77221 */ /* 0x000fe40000010000 */
        /* <DEDUP_REMOVED lines=10> */
[----:B------:R-:W3:Y:S01]  /*f9b0*/  LDSM.16.MT88.4 R44, [R232+0x6800] ;  /* 0x00680000e82c783b */ /* 0x000ee20000004200 */
[C---:B-----5:R-:W-:Y:S01]  /*f9c0*/  F2FP.BF16.F32.PACK_AB R32, R172.reuse, R175 ;  /* 0x000000afac20723e */ /* 0x060fe200000010ff */
[C---:B--2---:R-:W-:Y:S07]  /*f9d0*/  HMMA.16816.F32.BF16 R16, R24.reuse, R28, R16 ;  /* 0x0000001c1810723c */ /* 0x044fee0000041810 */
[----:B------:R-:W-:Y:S01]  /*f9e0*/  MUFU.EX2 R173, R173 ;  /* 0x000000ad00ad7308 */ /* 0x000fe20000000800 */
[----:B------:R-:W-:Y:S01]  /*f9f0*/  FADD.FTZ R175, R175, R174 ;  /* 0x000000aeafaf7221 */ /* 0x000fe20000010000 */
[----:B------:R-:W-:Y:S01]  /*fa00*/  HMMA.16816.F32.BF16 R20, R24, R30, R20 ;  /* 0x0000001e1814723c */ /* 0x000fe20000041814 */
[----:B------:R-:W2:Y:S07]  /*fa10*/  LDSM.16.MT88.4 R28, [R231+0x6800] ;  /* 0x00680000e71c783b */ /* 0x000eae0000004200 */
[----:B------:R-:W5:Y:S03]  /*fa20*/  MUFU.EX2 R168, R168 ;  /* 0x000000a800a87308 */ /* 0x000f660000000800 */
[C---:B-1----:R-:W-:Y:S01]  /*fa30*/  F2FP.BF16.F32.PACK_AB R33, R171.reuse, R176 ;  /* 0x000000b0ab21723e */ /* 0x042fe200000010ff */
[----:B------:R-:W-:Y:S01]  /*fa40*/  FADD.FTZ R172, R172, R175 ;  /* 0x000000afacac7221 */ /* 0x000fe20000010000 */
[----:B------:R-:W-:Y:S04]  /*fa50*/  FADD.FTZ R176, R176, R177 ;  /* 0x000000b1b0b07221 */ /* 0x000fe80000010000 */
[----:B------:R-:W-:Y:S01]  /*fa60*/  FADD.FTZ R176, R171, R176 ;  /* 0x000000b0abb07221 */ /* 0x000fe20000010000 */
[----:B------:R-:W-:Y:S10]  /*fa70*/  MUFU.EX2 R169, R169 ;  /* 0x000000a900a97308 */ /* 0x000ff40000000800 */
[----:B------:R-:W1:Y:S01]  /*fa80*/  MUFU.EX2 R170, R170 ;  /* 0x000000aa00aa7308 */ /* 0x000e620000000800 */
[C---:B-----5:R-:W-:Y:S01]  /*fa90*/  F2FP.BF16.F32.PACK_AB R34, R168.reuse, R173 ;  /* 0x000000ada822723e */ /* 0x060fe200000010ff */
[----:B------:R-:W-:Y:S04]  /*faa0*/  FADD.FTZ R173, R173, R172 ;  /* 0x000000acadad7221 */ /* 0x000fe80000010000 */
[----:B------:R-:W-:Y:S04]  /*fab0*/  FADD.FTZ R173, R168, R173 ;  /* 0x000000ada8ad7221 */ /* 0x000fe80000010000 */
[----:B------:R-:W5:Y:S10]  /*fac0*/  MUFU.EX2 R166, R166 ;  /* 0x000000a600a67308 */ /* 0x000f740000000800 */
[----:B------:R-:W3:Y:S01]  /*fad0*/  MUFU.EX2 R165, R165 ;  /* 0x000000a500a57308 */ /* 0x000ee20000000800 */
[C---:B-1----:R-:W-:Y:S01]  /*fae0*/  F2FP.BF16.F32.PACK_AB R35, R170.reuse, R169 ;  /* 0x000000a9aa23723e */ /* 0x042fe200000010ff */
[----:B------:R-:W-:Y:S04]  /*faf0*/  FADD.FTZ R169, R169, R176 ;  /* 0x000000b0a9a97221 */ /* 0x000fe80000010000 */
[----:B------:R-:W-:Y:S04]  /*fb00*/  FADD.FTZ R170, R170, R169 ;  /* 0x000000a9aaaa7221 */ /* 0x000fe80000010000 */
        /* <DEDUP_REMOVED lines=13> */
[C---:B-1----:R-:W-:Y:S01]  /*fbe0*/  F2FP.BF16.F32.PACK_AB R25, R164.reuse, R167 ;  /* 0x000000a7a419723e */ /* 0x042fe200000010ff */
[----:B------:R-:W-:Y:S04]  /*fbf0*/  FADD.FTZ R167, R167, R170 ;  /* 0x000000aaa7a77221 */ /* 0x000fe80000010000 */
[----:B------:R-:W-:Y:S02]  /*fc00*/  FADD.FTZ R167, R164, R167 ;  /* 0x000000a7a4a77221 */ /* 0x000fe40000010000 */
[----:B------:R-:W-:Y:S10]  /*fc10*/  MUFU.EX2 R162, R162 ;  /* 0x000000a200a27308 */ /* 0x000ff40000000800 */
[----:B------:R-:W1:Y:S01]  /*fc20*/  MUFU.EX2 R161, R161 ;  /* 0x000000a100a17308 */ /* 0x000e620000000800 */
[C---:B-----5:R-:W-:Y:S01]  /*fc30*/  F2FP.BF16.F32.PACK_AB R26, R158.reuse, R163 ;  /* 0x000000a39e1a723e */ /* 0x060fe200000010ff */
[----:B------:R-:W-:Y:S01]  /*fc40*/  FADD.FTZ R163, R163, R90 ;  /* 0x0000005aa3a37221 */ /* 0x000fe20000010000 */
[----:B------:R-:W-:Y:S03]  /*fc50*/  FFMA.FTZ R90, R113, UR4, -R152 ;  /* 0x00000004715a7c23 */ /* 0x000fe60008010898 */
        /* <DEDUP_REMOVED lines=61> */
[----:B------:R-:W-:Y:S01]  /*10030*/  FADD.FTZ R25, R153, R160 ;  /* 0x000000a099197221 */ /* 0x000fe20000010000 */
[----:B------:R-:W-:Y:S03]  /*10040*/  FFMA.FTZ R68, R117, UR4, -R152 ;  /* 0x0000000475447c23 */ /* 0x000fe60008010898 */
[----:B------:R-:W-:Y:S02]  /*10050*/  FADD.FTZ R25, R154, R25 ;  /* 0x000000199a197221 */ /* 0x000fe40000010000 */
[----:B------:R-:W-:Y:S02]  /*10060*/  MUFU.EX2 R49, R49 ;  /* 0x0000003100317308 */ /* 0x000fe40000000800 */
[----:B------:R-:W-:Y:S01]  /*10070*/  FADD.FTZ R94, R70, R25 ;  /* 0x00000019465e7221 */ /* 0x000fe20000010000 */
[----:B------:R-:W-:Y:S07]  /*10080*/  FADD.FTZ R70, R67, R24 ;  /* 0x0000001843467221 */ /* 0x000fee0000010000 */
[----:B------:R-:W1:Y:S01]  /*10090*/  MUFU.EX2 R52, R52 ;  /* 0x0000003400347308 */ /* 0x000e620000000800 */
[----:B-----5:R-:W-:Y:S01]  /*100a0*/  F2FP.BF16.F32.PACK_AB R34, R7, R54 ;  /* 0x000000360722723e */ /* 0x020fe200000010ff */
[----:B------:R-:W-:Y:S08]  /*100b0*/  FADD.FTZ R63, R63, R70 ;  /* 0x000000463f3f7221 */ /* 0x000ff00000010000 */
        /* <DEDUP_REMOVED lines=25> */
[----:B-----5:R-:W-:Y:S01]  /*10250*/  F2FP.BF16.F32.PACK_AB R26, R55, R50 ;  /* 0x00000032371a723e */ /* 0x020fe200000010ff */
[----:B------:R-:W-:Y:S08]  /*10260*/  FADD.FTZ R60, R53, R60 ;  /* 0x0000003c353c7221 */ /* 0x000ff00000010000 */
        /* <DEDUP_REMOVED lines=38> */
[----:B------:R-:W-:Y:S08]  /*104d0*/  FADD.FTZ R74, R74, R71 ;  /* 0x000000474a4a7221 */ /* 0x000ff00000010000 */
[----:B------:R-:W-:Y:S01]  /*104e0*/  MUFU.EX2 R80, R80 ;  /* 0x0000005000507308 */ /* 0x000fe20000000800 */
[C---:B----4-:R-:W-:Y:S06]  /*104f0*/  HMMA.16816.F32.BF16 R8, R32.reuse, R36, R8 ;  /* 0x000000242008723c */ /* 0x050fec0000041808 */
[C---:B------:R-:W-:Y:S03]  /*10500*/  HMMA.16816.F32.BF16 R12, R32.reuse, R38, R12 ;  /* 0x00000026200c723c */ /* 0x040fe6000004180c */
[----:B------:R-:W1:Y:S01]  /*10510*/  MUFU.EX2 R77, R77 ;  /* 0x0000004d004d7308 */ /* 0x000e620000000800 */
[----:B------:R-:W4:Y:S01]  /*10520*/  LDSM.16.MT88.4 R36, [R232+0x8400] ;  /* 0x00840000e824783b */ /* 0x000f220000004200 */
[C---:B-----5:R-:W-:Y:S01]  /*10530*/  F2FP.BF16.F32.PACK_AB R24, R78.reuse, R75 ;  /* 0x0000004b4e18723e */ /* 0x060fe200000010ff */
[C---:B---3--:R-:W-:Y:S07]  /*10540*/  HMMA.16816.F32.BF16 R16, R32.reuse, R40, R16 ;  /* 0x000000282010723c */ /* 0x048fee0000041810 */
[----:B------:R-:W-:Y:S01]  /*10550*/  MUFU.EX2 R79, R79 ;  /* 0x0000004f004f7308 */ /* 0x000fe20000000800 */
[----:B------:R-:W-:Y:S01]  /*10560*/  FADD.FTZ R75, R75, R74 ;  /* 0x0000004a4b4b7221 */ /* 0x000fe20000010000 */
[----:B------:R-:W-:Y:S01]  /*10570*/  HMMA.16816.F32.BF16 R20, R32, R42, R20 ;  /* 0x0000002a2014723c */ /* 0x000fe20000041814 */
[----:B------:R-:W3:Y:S07]  /*10580*/  LDSM.16.MT88.4 R40, [R231+0x8400] ;  /* 0x00840000e728783b */ /* 0x000eee0000004200 */
        /* <DEDUP_REMOVED lines=40> */
[C---:B-1----:R-:W-:Y:S01]  /*10810*/  F2FP.BF16.F32.PACK_AB R35, R92.reuse, R89 ;  /* 0x000000595c23723e */ /* 0x042fe200000010ff */
[----:B------:R-:W-:Y:S04]  /*10820*/  FADD.FTZ R89, R89, R88 ;  /* 0x0000005859597221 */ /* 0x000fe80000010000 */
[----:B------:R-:W-:Y:S04]  /*10830*/  FADD.FTZ R92, R92, R89 ;  /* 0x000000595c5c7221 */ /* 0x000fe80000010000 */
        /* <DEDUP_REMOVED lines=12> */
[--C-:B------:R-:W-:Y:S01]  /*10900*/  FFMA.FTZ R36, R128, UR4, -R152.reuse ;  /* 0x0000000480247c23 */ /* 0x100fe20008010898 */
[----:B------:R-:W-:Y:S01]  /*10910*/  FFMA.FTZ R151, R131, UR4, -R151 ;  /* 0x0000000483977c23 */ /* 0x000fe20008010897 */
[----:B------:R-:W-:Y:S01]  /*10920*/  FFMA.FTZ R152, R129, UR4, -R152 ;  /* 0x0000000481987c23 */ /* 0x000fe20008010898 */
[----:B------:R-:W-:Y:S03]  /*10930*/  FADD.FTZ R91, R91, R90 ;  /* 0x0000005a5b5b7221 */ /* 0x000fe60000010000 */
[----:B------:R-:W-:Y:S01]  /*10940*/  MUFU.EX2 R7, R122 ;  /* 0x0000007a00077308 */ /* 0x000fe20000000800 */
[----:B------:R-:W-:Y:S01]  /*10950*/  FADD.FTZ R65, R65, R92 ;  /* 0x0000005c41417221 */ /* 0x000fe20000010000 */
[----:B------:R-:W-:Y:S03]  /*10960*/  FADD.FTZ R91, R68, R91 ;  /* 0x0000005b445b7221 */ /* 0x000fe60000010000 */
[----:B------:R-:W-:Y:S05]  /*10970*/  FADD.FTZ R58, R58, R65 ;  /* 0x000000413a3a7221 */ /* 0x000fea0000010000 */
[----:B------:R-:W1:Y:S01]  /*10980*/  MUFU.EX2 R6, R6 ;  /* 0x0000000600067308 */ /* 0x000e620000000800 */
[C---:B----4-:R-:W-:Y:S01]  /*10990*/  F2FP.BF16.F32.PACK_AB R26, R53.reuse, R56 ;  /* 0x00000038351a723e */ /* 0x050fe200000010ff */
[----:B------:R-:W-:Y:S04]  /*109a0*/  FADD.FTZ R56, R56, R91 ;  /* 0x0000005b38387221 */ /* 0x000fe80000010000 */
[----:B------:R-:W-:Y:S04]  /*109b0*/  FADD.FTZ R56, R53, R56 ;  /* 0x0000003835387221 */ /* 0x000fe80000010000 */
[----:B------:R-:W-:Y:S10]  /*109c0*/  MUFU.EX2 R5, R124 ;  /* 0x0000007c00057308 */ /* 0x000ff40000000800 */
[----:B------:R-:W4:Y:S01]  /*109d0*/  MUFU.EX2 R48, R125 ;  /* 0x0000007d00307308 */ /* 0x000f220000000800 */
[C---:B-1----:R-:W-:Y:S01]  /*109e0*/  F2FP.BF16.F32.PACK_AB R27, R6.reuse, R7 ;  /* 0x00000007061b723e */ /* 0x042fe200000010ff */
[----:B------:R-:W-:Y:S04]  /*109f0*/  FADD.FTZ R7, R7, R58 ;  /* 0x0000003a07077221 */ /* 0x000fe80000010000 */
[----:B------:R-:W-:Y:S04]  /*10a00*/  FADD.FTZ R6, R6, R7 ;  /* 0x0000000706067221 */ /* 0x000fe80000010000 */
[----:B------:R-:W-:Y:S01]  /*10a10*/  MUFU.EX2 R3, R126 ;  /* 0x0000007e00037308 */ /* 0x000fe20000000800 */
[C---:B------:R-:W-:Y:S06]  /*10a20*/  HMMA.16816.F32.BF16 R8, R24.reuse, R44, R8 ;  /* 0x0000002c1808723c */ /* 0x040fec0000041808 */
[C---:B------:R-:W-:Y:S03]  /*10a30*/  HMMA.16816.F32.BF16 R12, R24.reuse, R46, R12 ;  /* 0x0000002e180c723c */ /* 0x040fe6000004180c */
[----:B------:R-:W1:Y:S02]  /*10a40*/  MUFU.EX2 R50, R127 ;  /* 0x0000007f00327308 */ /* 0x000e640000000800 */
[----:B----4-:R-:W-:Y:S01]  /*10a50*/  F2FP.BF16.F32.PACK_AB R132, R48, R5 ;  /* 0x000000053084723e */ /* 0x010fe200000010ff */
[C---:B--2---:R-:W-:Y:S07]  /*10a60*/  HMMA.16816.F32.BF16 R16, R24.reuse, R28, R16 ;  /* 0x0000001c1810723c */ /* 0x044fee0000041810 */
[----:B------:R-:W-:Y:S01]  /*10a70*/  MUFU.EX2 R36, R36 ;  /* 0x0000002400247308 */ /* 0x000fe20000000800 */
[----:B------:R-:W-:Y:S01]  /*10a80*/  FADD.FTZ R5, R5, R56 ;  /* 0x0000003805057221 */ /* 0x000fe20000010000 */
[----:B------:R-:W-:Y:S08]  /*10a90*/  HMMA.16816.F32.BF16 R20, R24, R30, R20 ;  /* 0x0000001e1814723c */ /* 0x000ff00000041814 */
[----:B------:R-:W2:Y:S03]  /*10aa0*/  MUFU.EX2 R37, R152 ;  /* 0x0000009800257308 */ /* 0x000ea60000000800 */
[----:B-1----:R-:W-:Y:S01]  /*10ab0*/  F2FP.BF16.F32.PACK_AB R133, R50, R3 ;  /* 0x000000033285723e */ /* 0x002fe200000010ff */
[----:B------:R-:W-:Y:S01]  /*10ac0*/  FADD.FTZ R3, R3, R6 ;  /* 0x0000000603037221 */ /* 0x000fe20000010000 */
[----:B------:R-:W-:Y:S03]  /*10ad0*/  FADD.FTZ R5, R48, R5 ;  /* 0x0000000530057221 */ /* 0x000fe60000010000 */
[----:B------:R-:W-:Y:S02]  /*10ae0*/  FADD.FTZ R3, R50, R3 ;  /* 0x0000000332037221 */ /* 0x000fe40000010000 */
[----:B------:R-:W-:Y:S10]  /*10af0*/  MUFU.EX2 R38, R38 ;  /* 0x0000002600267308 */ /* 0x000ff40000000800 */
[----:B------:R-:W1:Y:S01]  /*10b00*/  MUFU.EX2 R151, R151 ;  /* 0x0000009700977308 */ /* 0x000e620000000800 */
[C---:B--2---:R-:W-:Y:S01]  /*10b10*/  F2FP.BF16.F32.PACK_AB R134, R37.reuse, R36 ;  /* 0x000000242586723e */ /* 0x044fe200000010ff */
[----:B------:R-:W-:Y:S04]  /*10b20*/  FADD.FTZ R36, R36, R5 ;  /* 0x0000000524247221 */ /* 0x000fe80000010000 */
[----:B------:R-:W-:Y:S01]  /*10b30*/  FADD.FTZ R252, R37, R36 ;  /* 0x0000002425fc7221 */ /* 0x000fe20000010000 */
[C---:B-1----:R-:W-:Y:S01]  /*10b40*/  F2FP.BF16.F32.PACK_AB R135, R151.reuse, R38 ;  /* 0x000000269787723e */ /* 0x042fe200000010ff */
[----:B------:R-:W-:Y:S01]  /*10b50*/  FADD.FTZ R38, R38, R3 ;  /* 0x0000000326267221 */ /* 0x000fe20000010000 */
[----:B------:R-:W-:Y:S03]  /*10b60*/  MOV R3, R0 ;  /* 0x0000000000037202 */ /* 0x000fe60000000f00 */
[----:B------:R-:W-:Y:S02]  /*10b70*/  FADD.FTZ R246, R151, R38 ;  /* 0x0000002697f67221 */ /* 0x000fe40000010000 */
[C---:B------:R-:W-:Y:S06]  /*10b80*/  HMMA.16816.F32.BF16 R144, R132.reuse, R140, R8 ;  /* 0x0000008c8490723c */ /* 0x040fec0000041808 */
[C---:B------:R-:W-:Y:S06]  /*10b90*/  HMMA.16816.F32.BF16 R140, R132.reuse, R142, R12 ;  /* 0x0000008e848c723c */ /* 0x040fec000004180c */
[C---:B---3--:R-:W-:Y:S06]  /*10ba0*/  HMMA.16816.F32.BF16 R136, R132.reuse, R32, R16 ;  /* 0x000000208488723c */ /* 0x048fec0000041810 */
[----:B------:R-:W-:Y:S01]  /*10bb0*/  HMMA.16816.F32.BF16 R132, R132, R34, R20 ;  /* 0x000000228484723c */ /* 0x000fe20000041814 */
[----:B------:R-:W-:Y:S11]  /*10bc0*/  @!UPT UIADD3 URZ, URZ, URZ, URZ ;  /* 0x0000003f3f3ff290 */ /* 0x000ff6000fffe03f */
[----:B------:R-:W-:Y:S01]  /*10bd0*/  @!UPT UIADD3 URZ, URZ, URZ, URZ ;  /* 0x0000003f3f3ff290 */ /* 0x000fe2000fffe03f */
[----:B------:R-:W-:Y:S11]  /*10be0*/  @P0 BRA `(.L_x_2298) ;  /* 0xffffffc000400947 */ /* 0x000ff6000383ffff */
.L_x_2294:
[----:B------:R-:W1:Y:S01]  /*10bf0*/  SHFL.BFLY PT, R3, R246, 0x2, 0x1f ;  /* 0x0c401f00f6037f89 */ /* 0x000e6200000e0000 */
[----:B------:R-:W2:Y:S01]  /*10c00*/  S2UR UR5, SR_CgaCtaId ;  /* 0x00000000000579c3 */ /* 0x000ea20000008800 */
[----:B------:R-:W-:Y:S01]  /*10c10*/  IMAD.MOV.U32 R11, RZ, RZ, 0x3f800000 ;  /* 0x3f800000ff0b7424 */ /* 0x000fe200078e00ff */
[----:B------:R-:W-:Y:S01]  /*10c20*/  UMOV UR4, 0x400 ;  /* 0x0000040000047882 */ /* 0x000fe20000000000 */
[----:B------:R-:W3:Y:S01]  /*10c30*/  SHFL.BFLY PT, R5, R252, 0x2, 0x1f ;  /* 0x0c401f00fc057f89 */ /* 0x000ee200000e0000 */
[----:B------:R-:W-:Y:S01]  /*10c40*/  IMAD.MOV.U32 R10, RZ, RZ, 0x3f800000 ;  /* 0x3f800000ff0a7424 */ /* 0x000fe200078e00ff */
[----:B------:R-:W-:Y:S01]  /*10c50*/  BSSY B0, `(.L_x_2299) ;  /* 0x000009b000007945 */ /* 0x000fe20003800000 */
[----:B------:R-:W4:Y:S01]  /*10c60*/  S2R R7, SR_TID.X ;  /* 0x0000000000077919 */ /* 0x000f220000002100 */
[----:B------:R-:W5:Y:S01]  /*10c70*/  S2R R16, SR_TID.X ;  /* 0x0000000000107919 */ /* 0x000f620000002100 */
[----:B------:R-:W-:Y:S01]  /*10c80*/  BAR.SYNC.DEFER_BLOCKING 0x0 ;  /* 0x0000000000007b1d */ /* 0x000fe20000010000 */
[----:B-1----:R-:W-:Y:S01]  /*10c90*/  FADD.FTZ R3, R3, R246 ;  /* 0x000000f603037221 */ /* 0x002fe20000010000 */
[----:B--2---:R-:W-:-:S06]  /*10ca0*/  ULEA UR5, UR5, UR4, 0x18 ;  /* 0x0000000405057291 */ /* 0x004fcc000f8ec03f */
[----:B------:R-:W1:Y:S01]  /*10cb0*/  S2UR UR4, SR_CTAID.Z ;  /* 0x00000000000479c3 */ /* 0x000e620000002700 */
[----:B---3--:R-:W-:Y:S01]  /*10cc0*/  FADD.FTZ R4, R5, R252 ;  /* 0x000000fc05047221 */ /* 0x008fe20000010000 */
[----:B------:R-:W2:Y:S04]  /*10cd0*/  SHFL.BFLY PT, R8, R3, 0x1, 0x1f ;  /* 0x0c201f0003087f89 */ /* 0x000ea800000e0000 */
[----:B------:R-:W3:Y:S01]  /*10ce0*/  SHFL.BFLY PT, R9, R4, 0x1, 0x1f ;  /* 0x0c201f0004097f89 */ /* 0x000ee200000e0000 */
[----:B----4-:R-:W-:-:S04]  /*10cf0*/  SHF.R.S32.HI R6, RZ, 0x1f, R7 ;  /* 0x0000001fff067819 */ /* 0x010fc80000011407 */
[CC--:B------:R-:W-:Y:S02]  /*10d00*/  LEA.HI R15, R6.reuse, R7.reuse, RZ, 0x2 ;  /* 0x00000007060f7211 */ /* 0x0c0fe400078f10ff */
[----:B------:R-:W-:Y:S02]  /*10d10*/  LEA.HI R5, R6, R7, RZ, 0x5 ;  /* 0x0000000706057211 */ /* 0x000fe400078f28ff */
[----:B------:R-:W-:Y:S02]  /*10d20*/  LOP3.LUT R12, R15, 0xfffffffc, RZ, 0xc0, !PT ;  /* 0xfffffffc0f0c7812 */ /* 0x000fe400078ec0ff */
[----:B------:R-:W-:Y:S02]  /*10d30*/  SHF.R.S32.HI R15, RZ, 0x2, R15 ;  /* 0x00000002ff0f7819 */ /* 0x000fe4000001140f */
[----:B------:R-:W-:Y:S01]  /*10d40*/  SHF.R.S32.HI R14, RZ, 0x5, R5 ;  /* 0x00000005ff0e7819 */ /* 0x000fe20000011405 */
[----:B--2---:R-:W-:Y:S01]  /*10d50*/  FADD.FTZ R8, R3, R8 ;  /* 0x0000000803087221 */ /* 0x004fe20000010000 */
[----:B-----5:R-:W-:Y:S01]  /*10d60*/  SHF.R.S32.HI R3, RZ, 0x1f, R16 ;  /* 0x0000001fff037819 */ /* 0x020fe20000011410 */
[----:B------:R-:W-:Y:S01]  /*10d70*/  IMAD.IADD R17, R7, 0x1, -R12 ;  /* 0x0000000107117824 */ /* 0x000fe200078e0a0c */
[----:B------:R-:W-:Y:S01]  /*10d80*/  SHF.R.S32.HI R20, RZ, 0x1f, R15 ;  /* 0x0000001fff147819 */ /* 0x000fe2000001140f */
[----:B---3--:R-:W-:Y:S01]  /*10d90*/  FADD.FTZ R9, R4, R9 ;  /* 0x0000000904097221 */ /* 0x008fe20000010000 */
[CC--:B------:R-:W-:Y:S01]  /*10da0*/  LEA.HI R13, R3.reuse, R16.reuse, RZ, 0x3 ;  /* 0x00000010030d7211 */ /* 0x0c0fe200078f18ff */
[----:B------:R-:W-:Y:S01]  /*10db0*/  IMAD R14, R14, 0x100, R17 ;  /* 0x000001000e0e7824 */ /* 0x000fe200078e0211 */
[----:B------:R-:W-:-:S02]  /*10dc0*/  LEA.HI R4, R3, R16, RZ, 0x5 ;  /* 0x0000001003047211 */ /* 0x000fc400078f28ff */
[----:B------:R-:W-:Y:S02]  /*10dd0*/  LOP3.LUT R19, R13, 0xfffffff8, RZ, 0xc0, !PT ;  /* 0xfffffff80d137812 */ /* 0x000fe400078ec0ff */
[----:B------:R-:W-:Y:S02]  /*10de0*/  LOP3.LUT R3, R4, 0xffffffe0, RZ, 0xc0, !PT ;  /* 0xffffffe004037812 */ /* 0x000fe400078ec0ff */
[----:B------:R-:W-:Y:S01]  /*10df0*/  LEA.HI R20, R20, R15, RZ, 0x3 ;  /* 0x0000000f14147211 */ /* 0x000fe200078f18ff */
[----:B------:R-:W-:Y:S01]  /*10e00*/  IMAD.IADD R12, R16, 0x1, -R19 ;  /* 0x00000001100c7824 */ /* 0x000fe200078e0a13 */
[----:B------:R-:W-:Y:S01]  /*10e10*/  LEA.HI R18, R6, R7, RZ, 0x6 ;  /* 0x0000000706127211 */ /* 0x000fe200078f30ff */
[----:B------:R-:W-:Y:S01]  /*10e20*/  IMAD.IADD R3, R16, 0x1, -R3 ;  /* 0x0000000110037824 */ /* 0x000fe200078e0a03 */
[----:B------:R-:W-:Y:S02]  /*10e30*/  SHF.R.S32.HI R16, RZ, 0x3, R13 ;  /* 0x00000003ff107819 */ /* 0x000fe4000001140d */
[----:B------:R-:W-:-:S02]  /*10e40*/  LOP3.LUT R20, R20, 0xfffffff8, RZ, 0xc0, !PT ;  /* 0xfffffff814147812 */ /* 0x000fc400078ec0ff */
[----:B------:R-:W-:Y:S02]  /*10e50*/  LEA.HI R17, R13, R16, RZ, 0x1 ;  /* 0x000000100d117211 */ /* 0x000fe400078f08ff */
[----:B------:R-:W-:Y:S01]  /*10e60*/  SHF.L.U32 R18, R18, 0x2, RZ ;  /* 0x0000000212127819 */ /* 0x000fe200000006ff */
[----:B------:R-:W-:Y:S01]  /*10e70*/  IMAD.IADD R20, R15, 0x1, -R20 ;  /* 0x000000010f147824 */ /* 0x000fe200078e0a14 */
[----:B------:R-:W-:Y:S02]  /*10e80*/  LOP3.LUT R17, R17, 0xfffffffe, RZ, 0xc0, !PT ;  /* 0xfffffffe11117812 */ /* 0x000fe400078ec0ff */
[----:B------:R-:W-:Y:S02]  /*10e90*/  LEA.HI R13, R6, R7, RZ, 0x4 ;  /* 0x00000007060d7211 */ /* 0x000fe400078f20ff */
[----:B------:R-:W-:Y:S01]  /*10ea0*/  LOP3.LUT R18, R18, 0x3fffff00, RZ, 0xc0, !PT ;  /* 0x3fffff0012127812 */ /* 0x000fe200078ec0ff */
[----:B------:R-:W-:Y:S01]  /*10eb0*/  IMAD.IADD R17, R16, 0x1, -R17 ;  /* 0x0000000110117824 */ /* 0x000fe200078e0a11 */
[----:B------:R-:W-:-:S02]  /*10ec0*/  SHF.R.S32.HI R13, RZ, 0x4, R13 ;  /* 0x00000004ff0d7819 */ /* 0x000fc4000001140d */
[----:B------:R-:W-:Y:S01]  /*10ed0*/  LEA.HI R19, R12, R12, RZ, 0x1 ;  /* 0x0000000c0c137211 */ /* 0x000fe200078f08ff */
[----:B------:R-:W-:Y:S01]  /*10ee0*/  IMAD R17, R17, 0x20, R18 ;  /* 0x0000002011117824 */ /* 0x000fe200078e0212 */
[----:B------:R-:W-:Y:S01]  /*10ef0*/  FSETP.NE.FTZ.AND P3, PT, R9, RZ, PT ;  /* 0x000000ff0900720b */ /* 0x000fe20003f75000 */
[----:B------:R-:W-:Y:S01]  /*10f00*/  IMAD.SHL.U32 R15, R13, 0x40, RZ ;  /* 0x000000400d0f7824 */ /* 0x000fe200078e00ff */
[----:B------:R-:W-:Y:S02]  /*10f10*/  LEA.HI R21, R20, R20, RZ, 0x1 ;  /* 0x0000001414157211 */ /* 0x000fe400078f08ff */
[----:B------:R-:W-:Y:S02]  /*10f20*/  SHF.R.S32.HI R18, RZ, 0x1, R19 ;  /* 0x00000001ff127819 */ /* 0x000fe40000011413 */
[----:B------:R-:W-:Y:S02]  /*10f30*/  LOP3.LUT R19, R19, 0xfffffffe, RZ, 0xc0, !PT ;  /* 0xfffffffe13137812 */ /* 0x000fe400078ec0ff */
[----:B------:R-:W-:Y:S01]  /*10f40*/  SHF.R.S32.HI R13, RZ, 0x1, R21 ;  /* 0x00000001ff0d7819 */ /* 0x000fe20000011415 */
[----:B------:R-:W-:Y:S01]  /*10f50*/  IMAD.SHL.U32 R18, R18, 0x8, RZ ;  /* 0x0000000812127824 */ /* 0x000fe200078e00ff */
[----:B------:R-:W-:-:S02]  /*10f60*/  FSETP.NE.FTZ.AND P2, PT, R8, RZ, PT ;  /* 0x000000ff0800720b */ /* 0x000fc40003f55000 */
[----:B------:R-:W-:Y:S01]  /*10f70*/  IADD3 R12, R12, -R19, RZ ;  /* 0x800000130c0c7210 */ /* 0x000fe20007ffe0ff */
[----:B------:R-:W-:Y:S01]  /*10f80*/  IMAD.SHL.U32 R19, R13, 0x40, RZ ;  /* 0x000000400d137824 */ /* 0x000fe200078e00ff */
[----:B------:R-:W-:Y:S01]  /*10f90*/  LOP3.LUT R21, R21, 0x1fffffe, RZ, 0xc0, !PT ;  /* 0x01fffffe15157812 */ /* 0x000fe200078ec0ff */
[----:B------:R-:W2:Y:S01]  /*10fa0*/  @P3 MUFU.RCP R11, R9 ;  /* 0x00000009000b3308 */ /* 0x000ea20000001000 */
[----:B------:R-:W-:Y:S01]  /*10fb0*/  LOP3.LUT R15, R15, 0xc0, RZ, 0xc0, !PT ;  /* 0x000000c00f0f7812 */ /* 0x000fe200078ec0ff */
[----:B------:R-:W-:Y:S01]  /*10fc0*/  IMAD R12, R12, 0x4, R17 ;  /* 0x000000040c0c7824 */ /* 0x000fe200078e0211 */
[----:B------:R-:W-:Y:S01]  /*10fd0*/  LOP3.LUT R19, R19, 0xc0, RZ, 0xc0, !PT ;  /* 0x000000c013137812 */ /* 0x000fe200078ec0ff */
[----:B------:R-:W-:Y:S01]  /*10fe0*/  IMAD.IADD R21, R20, 0x1, -R21 ;  /* 0x0000000114157824 */ /* 0x000fe200078e0a15 */
[----:B------:R-:W-:Y:S01]  /*10ff0*/  LOP3.LUT P0, RZ, R13, 0x2, RZ, 0xc0, !PT ;  /* 0x000000020dff7812 */ /* 0x000fe2000780c0ff */
[----:B------:R-:W3:Y:S01]  /*11000*/  @P3 LDC R37, c[0x0][0x2e8] ;  /* 0x0000ba00ff253b82 */ /* 0x000ee20000000800 */
[----:B------:R-:W-:Y:S01]  /*11010*/  LEA.HI R19, R19, R19, RZ, 0x1d ;  /* 0x0000001313137211 */ /* 0x000fe200078fe8ff */
[----:B------:R-:W4:Y:S01]  /*11020*/  @P2 MUFU.RCP R10, R8 ;  /* 0x00000008000a2308 */ /* 0x000f220000001000 */
[----:B------:R-:W-:Y:S01]  /*11030*/  IMAD R14, R21, 0x10, R14 ;  /* 0x00000010150e7824 */ /* 0x000fe200078e020e */
[----:B------:R-:W-:-:S02]  /*11040*/  LOP3.LUT R17, R13, 0x1, RZ, 0xc0, !PT ;  /* 0x000000010d117812 */ /* 0x000fc400078ec0ff */
[----:B------:R-:W-:Y:S01]  /*11050*/  LOP3.LUT R18, R15, 0x18, R18, 0xf8, !PT ;  /* 0x000000180f127812 */ /* 0x000fe200078ef812 */
[----:B------:R-:W-:Y:S01]  /*11060*/  IMAD.U32 R14, R14, 0x2, R19 ;  /* 0x000000020e0e7824 */ /* 0x000fe200078e0013 */
[----:B------:R-:W-:Y:S01]  /*11070*/  SHF.R.U32.HI R15, RZ, 0x3, R15 ;  /* 0x00000003ff0f7819 */ /* 0x000fe2000001160f */
[----:B------:R-:W5:Y:S01]  /*11080*/  @P2 LDC R35, c[0x0][0x2e8] ;  /* 0x0000ba00ff232b82 */ /* 0x000f620000000800 */
[----:B------:R-:W-:Y:S01]  /*11090*/  ISETP.NE.U32.AND P1, PT, R17, 0x1, PT ;  /* 0x000000011100780c */ /* 0x000fe20003f25070 */
[C---:B--2---:R-:W-:Y:S01]  /*110a0*/  FMUL.FTZ R144, R11.reuse, R144 ;  /* 0x000000900b907220 */ /* 0x044fe20000410000 */
[----:B------:R-:W-:Y:S01]  /*110b0*/  MOV R13, 0xffffffe0 ;  /* 0xffffffe0000d7802 */ /* 0x000fe20000000f00 */
[C---:B------:R-:W-:Y:S01]  /*110c0*/  FMUL.FTZ R145, R11.reuse, R145 ;  /* 0x000000910b917220 */ /* 0x040fe20000410000 */
[----:B------:R-:W-:Y:S01]  /*110d0*/  LEA R14, R14, UR5, 0x2 ;  /* 0x000000050e0e7c11 */ /* 0x000fe2000f8e10ff */
[C---:B------:R-:W-:Y:S01]  /*110e0*/  FMUL.FTZ R140, R11.reuse, R140 ;  /* 0x0000008c0b8c7220 */ /* 0x040fe20000410000 */
[C---:B------:R-:W-:Y:S01]  /*110f0*/  FMUL.FTZ R141, R11.reuse, R141 ;  /* 0x0000008d0b8d7220 */ /* 0x040fe20000410000 */
[C---:B------:R-:W-:Y:S01]  /*11100*/  FMUL.FTZ R136, R11.reuse, R136 ;  /* 0x000000880b887220 */ /* 0x040fe20000410000 */
[C---:B------:R-:W-:Y:S01]  /*11110*/  FMUL.FTZ R137, R11.reuse, R137 ;  /* 0x000000890b897220 */ /* 0x040fe20000410000 */
[----:B------:R-:W-:Y:S01]  /*11120*/  LOP3.LUT R15, R18, R15, RZ, 0x3c, !PT ;  /* 0x0000000f120f7212 */ /* 0x000fe200078e3cff */
[C---:B------:R-:W-:Y:S01]  /*11130*/  FMUL.FTZ R132, R11.reuse, R132 ;  /* 0x000000840b847220 */ /* 0x040fe20000410000 */
[----:B------:R-:W-:Y:S01]  /*11140*/  FMUL.FTZ R133, R11, R133 ;  /* 0x000000850b857220 */ /* 0x000fe20000410000 */
[----:B------:R-:W-:Y:S01]  /*11150*/  SEL R11, R13, 0x20, !P1 ;  /* 0x000000200d0b7807 */ /* 0x000fe20004800000 */
[----:B------:R-:W-:-:S02]  /*11160*/  VIADD R13, R14, 0x40 ;  /* 0x000000400e0d7836 */ /* 0x000fc40000000000 */
[----:B----4-:R-:W-:Y:S01]  /*11170*/  FMUL.FTZ R147, R10, R147 ;  /* 0x000000930a937220 */ /* 0x010fe20000410000 */
[----:B------:R-:W-:Y:S02]  /*11180*/  @P0 VIADD R13, R14, 0xffffffc0 ;  /* 0xffffffc00e0d0836 */ /* 0x000fe40000000000 */
[----:B------:R-:W-:Y:S01]  /*11190*/  FMUL.FTZ R146, R10, R146 ;  /* 0x000000920a927220 */ /* 0x000fe20000410000 */
[----:B------:R-:W-:Y:S02]  /*111a0*/  IMAD.IADD R12, R12, 0x1, R15 ;  /* 0x000000010c0c7824 */ /* 0x000fe400078e020f */
        /* <DEDUP_REMOVED lines=9> */
[----:B------:R-:W-:Y:S01]  /*11240*/  LEA R36, R12, UR5, 0x2 ;  /* 0x000000050c247c11 */ /* 0x000fe2000f8e10ff */
[----:B------:R-:W2:Y:S01]  /*11250*/  LDC.64 R10, c[0x0][0x2c0] ;  /* 0x0000b000ff0a7b82 */ /* 0x000ea20000000a00 */
[----:B------:R-:W-:Y:S01]  /*11260*/  SHF.R.S32.HI R4, RZ, 0x5, R4 ;  /* 0x00000005ff047819 */ /* 0x000fe20000011404 */
[----:B------:R-:W-:Y:S01]  /*11270*/  STS.64 [R14+0x400], R146 ;  /* 0x000400920e007388 */ /* 0x000fe20000000a00 */
[----:B------:R-:W-:Y:S01]  /*11280*/  LOP3.LUT R34, R5, 0xffffffe0, RZ, 0xc0, !PT ;  /* 0xffffffe005227812 */ /* 0x000fe200078ec0ff */
[----:B------:R-:W4:Y:S01]  /*11290*/  @P3 MUFU.LG2 R9, R9 ;  /* 0x0000000900093308 */ /* 0x000f220000000c00 */
[----:B------:R-:W-:Y:S01]  /*112a0*/  SHF.R.S32.HI R33, RZ, 0x1f, R4 ;  /* 0x0000001fff217819 */ /* 0x000fe20000011404 */
[----:B------:R-:W-:Y:S01]  /*112b0*/  STS.64 [R15], R140 ;  /* 0x0000008c0f007388 */ /* 0x000fe20000000a00 */
[----:B------:R-:W-:Y:S01]  /*112c0*/  LEA.HI R32, R6, R7, RZ, 0x3 ;  /* 0x0000000706207211 */ /* 0x000fe200078f18ff */
[----:B------:R-:W-:Y:S01]  /*112d0*/  IMAD.IADD R34, R7, 0x1, -R34 ;  /* 0x0000000107227824 */ /* 0x000fe200078e0a22 */
[----:B------:R-:W-:Y:S01]  /*112e0*/  LEA.HI R33, R33, R4, RZ, 0x2 ;  /* 0x0000000421217211 */ /* 0x000fe200078f10ff */
[----:B------:R-:W-:Y:S01]  /*112f0*/  STS.64 [R15+0x400], R142 ;  /* 0x0004008e0f007388 */ /* 0x000fe20000000a00 */
[----:B------:R-:W-:Y:S01]  /*11300*/  SHF.R.S32.HI R6, RZ, 0x1f, R3 ;  /* 0x0000001fff067819 */ /* 0x000fe20000011403 */
[----:B------:R-:W1:Y:S01]  /*11310*/  @P2 MUFU.LG2 R8, R8 ;  /* 0x0000000800082308 */ /* 0x000e620000000c00 */
[----:B------:R-:W-:Y:S01]  /*11320*/  LOP3.LUT R33, R33, 0xfffffffc, RZ, 0xc0, !PT ;  /* 0xfffffffc21217812 */ /* 0x000fe200078ec0ff */
[----:B------:R-:W-:Y:S01]  /*11330*/  STS.64 [R13], R136 ;  /* 0x000000880d007388 */ /* 0x000fe20000000a00 */
[----:B------:R-:W-:Y:S01]  /*11340*/  LOP3.LUT P0, RZ, R34, 0x3, RZ, 0xc0, !PT ;  /* 0x0000000322ff7812 */ /* 0x000fe2000780c0ff */
[----:B------:R-:W-:Y:S01]  /*11350*/  IMAD.MOV.U32 R5, RZ, RZ, -0x800000 ;  /* 0xff800000ff057424 */ /* 0x000fe200078e00ff */
[----:B------:R-:W-:Y:S01]  /*11360*/  LOP3.LUT R32, R32, 0xfffffff8, RZ, 0xc0, !PT ;  /* 0xfffffff820207812 */ /* 0x000fe200078ec0ff */
[----:B------:R-:W-:Y:S01]  /*11370*/  STS.64 [R13+0x400], R138 ;  /* 0x0004008a0d007388 */ /* 0x000fe20000000a00 */
[----:B------:R-:W-:Y:S01]  /*11380*/  IADD3 R33, R4, -R33, RZ ;  /* 0x8000002104217210 */ /* 0x000fe20007ffe0ff */
[----:B------:R-:W-:Y:S01]  /*11390*/  IMAD.MOV R4, RZ, RZ, -R247 ;  /* 0x000000ffff047224 */ /* 0x000fe200078e0af7 */
[----:B------:R-:W-:Y:S01]  /*113a0*/  LEA.HI R6, R6, R3, RZ, 0x2 ;  /* 0x0000000306067211 */ /* 0x000fe200078f10ff */
[----:B------:R-:W-:Y:S01]  /*113b0*/  STS.64 [R19], R132 ;  /* 0x0000008413007388 */ /* 0x000fe20000000a00 */
[----:B------:R-:W-:-:S02]  /*113c0*/  IMAD.IADD R32, R7, 0x1, -R32 ;  /* 0x0000000107207824 */ /* 0x000fc400078e0a20 */
[----:B----4-:R-:W-:Y:S01]  /*113d0*/  @P3 FMUL.FTZ R9, R9, 0.69314718246459960938 ;  /* 0x3f31721809093820 */ /* 0x010fe20000410000 */
[----:B------:R-:W-:Y:S01]  /*113e0*/  SHF.R.S32.HI R6, RZ, 0x2, R6 ;  /* 0x00000002ff067819 */ /* 0x000fe20000011406 */
[----:B------:R4:W-:Y:S01]  /*113f0*/  STS.64 [R19+0x400], R134 ;  /* 0x0004008613007388 */ /* 0x0009e20000000a00 */
[----:B------:R-:W-:Y:S01]  /*11400*/  IMAD.SHL.U32 R32, R32, 0x4, RZ ;  /* 0x0000000420207824 */ /* 0x000fe200078e00ff */
[----:B------:R-:W-:Y:S01]  /*11410*/  MOV R3, 0xff800000 ;  /* 0xff80000000037802 */ /* 0x000fe20000000f00 */
[----:B-1----:R-:W-:Y:S01]  /*11420*/  @P2 FMUL.FTZ R7, R8, 0.69314718246459960938 ;  /* 0x3f31721808072820 */ /* 0x002fe20000410000 */
[----:B------:R-:W-:Y:S01]  /*11430*/  BAR.SYNC.DEFER_BLOCKING 0x0 ;  /* 0x0000000000007b1d */ /* 0x000fe20000010000 */
[----:B------:R-:W-:Y:S02]  /*11440*/  IMAD R6, R33, 0x10, R6 ;  /* 0x0000001021067824 */ /* 0x000fe400078e0206 */
[----:B---3--:R-:W-:Y:S01]  /*11450*/  @P3 FFMA.FTZ R3, R2, R37, R9 ;  /* 0x0000002502033223 */ /* 0x008fe20000010009 */
[----:B-----5:R-:W-:Y:S01]  /*11460*/  @P2 FFMA.FTZ R5, R0, R35, R7 ;  /* 0x0000002300052223 */ /* 0x020fe20000010007 */
[----:B------:R-:W-:Y:S01]  /*11470*/  SHF.R.S32.HI R33, RZ, 0x1f, R32 ;  /* 0x0000001fff217819 */ /* 0x000fe20000011420 */
[----:B------:R-:W2:Y:S01]  /*11480*/  S2R R17, SR_CTAID.Y ;  /* 0x0000000000117919 */ /* 0x000ea20000002600 */
[----:B------:R-:W1:Y:S01]  /*11490*/  S2R R18, SR_CTAID.X ;  /* 0x0000000000127919 */ /* 0x000e620000002500 */
[----:B----4-:R-:W3:Y:S01]  /*114a0*/  LDC R19, c[0x0][0x270] ;  /* 0x00009c00ff137b82 */ /* 0x010ee20000000800 */
[----:B------:R4:W3:Y:S04]  /*114b0*/  LDS.128 R28, [R36] ;  /* 0x00000000241c7984 */ /* 0x0008e80000000c00 */
[----:B------:R4:W3:Y:S04]  /*114c0*/  LDS.128 R24, [R36+0x800] ;  /* 0x0008000024187984 */ /* 0x0008e80000000c00 */
[----:B------:R4:W4:Y:S04]  /*114d0*/  LDS.128 R20, [R36+0x1000] ;  /* 0x0010000024147984 */ /* 0x0009280000000c00 */
[----:B------:R3:W4:Y:S01]  /*114e0*/  LDS.128 R12, [R36+0x1800] ;  /* 0x00180000240c7984 */ /* 0x0007220000000c00 */
[----:B--2---:R-:W-:-:S02]  /*114f0*/  IMAD R10, R17, R10, R247 ;  /* 0x0000000a110a7224 */ /* 0x004fc400078e02f7 */
[----:B-1----:R-:W-:Y:S02]  /*11500*/  IMAD.SHL.U32 R18, R18, 0x40, RZ ;  /* 0x0000004012127824 */ /* 0x002fe400078e00ff */
[----:B---3--:R-:W-:-:S04]  /*11510*/  IMAD R4, R19, R4, UR4 ;  /* 0x0000000413047e24 */ /* 0x008fc8000f8e0204 */
[----:B------:R-:W-:-:S04]  /*11520*/  IMAD R4, R10, R19, R4 ;  /* 0x000000130a047224 */ /* 0x000fc800078e0204 */
[----:B------:R-:W-:Y:S01]  /*11530*/  IMAD R11, R4, R11, R18 ;  /* 0x0000000b040b7224 */ /* 0x000fe200078e0212 */
[----:B----4-:R-:W-:Y:S06]  /*11540*/  @P0 BRA `(.L_x_2300) ;  /* 0x00000000002c0947 */ /* 0x010fec0003800000 */
[C---:B------:R-:W-:Y:S01]  /*11550*/  VIADD R4, R6.reuse, 0x8 ;  /* 0x0000000806047836 */ /* 0x040fe20000000000 */
[----:B------:R-:W-:Y:S01]  /*11560*/  SHF.R.S32.HI R2, RZ, 0x1f, R6 ;  /* 0x0000001fff027819 */ /* 0x000fe20000011406 */
[----:B------:R-:W-:Y:S01]  /*11570*/  ULDC.64 UR4, c[0x0][0x2b8] ;  /* 0x0000ae0000047ab9 */ /* 0x000fe20000000a00 */
[C---:B------:R-:W-:Y:S02]  /*11580*/  IADD3 R0, P0, R11.reuse, R6, RZ ;  /* 0x000000060b007210 */ /* 0x040fe40007f1e0ff */
[-C--:B------:R-:W-:Y:S02]  /*11590*/  ISETP.GE.AND P2, PT, R6, R237.reuse, PT ;  /* 0x000000ed0600720c */ /* 0x080fe40003f46270 */
[----:B------:R-:W-:Y:S02]  /*115a0*/  ISETP.GE.AND P1, PT, R4, R237, PT ;  /* 0x000000ed0400720c */ /* 0x000fe40003f26270 */
[----:B------:R-:W-:Y:S02]  /*115b0*/  LEA.HI.X.SX32 R7, R11, R2, 0x1, P0 ;  /* 0x000000020b077211 */ /* 0x000fe400000f0eff */
[----:B------:R-:W-:-:S04]  /*115c0*/  LEA R6, P0, R0, UR4, 0x2 ;  /* 0x0000000400067c11 */ /* 0x000fc8000f8010ff */
[----:B------:R-:W-:-:S05]  /*115d0*/  LEA.HI.X R7, R0, UR5, R7, 0x2, P0 ;  /* 0x0000000500077c11 */ /* 0x000fca00080f1407 */
[----:B------:R1:W-:Y:S04]  /*115e0*/  @!P2 STG.E desc[UR12][R6.64], R3 ;  /* 0x000000030600a986 */ /* 0x0003e8000c10190c */
[----:B------:R1:W-:Y:S02]  /*115f0*/  @!P1 STG.E desc[UR12][R6.64+0x20], R5 ;  /* 0x0000200506009986 */ /* 0x0003e4000c10190c */
.L_x_2300:
[----:B------:R-:W-:Y:S05]  /*11600*/  BSYNC B0 ;  /* 0x0000000000007941 */ /* 0x000fea0003800000 */
.L_x_2299:
[----:B------:R-:W-:Y:S01]  /*11610*/  ULDC UR4, c[0x0][0x2dc] ;  /* 0x0000b70000047ab9 */ /* 0x000fe20000000800 */
[C---:B------:R-:W-:Y:S01]  /*11620*/  VIADD R0, R16.reuse, 0x10 ;  /* 0x0000001010007836 */ /* 0x040fe20000000000 */
[C---:B------:R-:W-:Y:S01]  /*11630*/  ISETP.GE.AND P3, PT, R16.reuse, R237, PT ;  /* 0x000000ed1000720c */ /* 0x040fe20003f66270 */
[----:B------:R-:W-:-:S03]  /*11640*/  IMAD.WIDE R32, R16, 0x20, R32 ;  /* 0x0000002010207825 */ /* 0x000fc600078e0220 */
[-C--:B------:R-:W-:Y:S01]  /*11650*/  ISETP.GE.AND P2, PT, R0, R237.reuse, PT ;  /* 0x000000ed0000720c */ /* 0x080fe20003f46270 */
[----:B------:R-:W-:Y:S01]  /*11660*/  IMAD R11, R11, UR4, RZ ;  /* 0x000000040b0b7c24 */ /* 0x000fe2000f8e02ff */
[----:B------:R-:W-:Y:S01]  /*11670*/  ULDC.64 UR4, c[0x0][0x288] ;  /* 0x0000a20000047ab9 */ /* 0x000fe20000000a00 */
[C---:B------:R-:W-:Y:S02]  /*11680*/  VIADD R2, R16.reuse, 0x20 ;  /* 0x0000002010027836 */ /* 0x040fe40000000000 */
[----:B------:R-:W-:Y:S01]  /*11690*/  VIADD R16, R16, 0x30 ;  /* 0x0000003010107836 */ /* 0x000fe20000000000 */
[C---:B------:R-:W-:Y:S02]  /*116a0*/  IADD3 R0, P0, R11.reuse, R32, RZ ;  /* 0x000000200b007210 */ /* 0x040fe40007f1e0ff */
[----:B------:R-:W-:Y:S02]  /*116b0*/  ISETP.GE.AND P1, PT, R2, R237, PT ;  /* 0x000000ed0200720c */ /* 0x000fe40003f26270 */
[----:B------:R-:W-:-:S02]  /*116c0*/  LEA.HI.X.SX32 R11, R11, R33, 0x1, P0 ;  /* 0x000000210b0b7211 */ /* 0x000fc400000f0eff */
[----:B------:R-:W-:-:S04]  /*116d0*/  LEA R2, P0, R0, UR4, 0x2 ;  /* 0x0000000400027c11 */ /* 0x000fc8000f8010ff */
[----:B-1----:R-:W-:Y:S02]  /*116e0*/  LEA.HI.X R3, R0, UR5, R11, 0x2, P0 ;  /* 0x0000000500037c11 */ /* 0x002fe400080f140b */
[----:B------:R-:W-:-:S03]  /*116f0*/  ISETP.GE.AND P0, PT, R16, R237, PT ;  /* 0x000000ed1000720c */ /* 0x000fc60003f06270 */
[----:B------:R1:W-:Y:S04]  /*11700*/  @!P3 STG.E.64 desc[UR12][R2.64], R28 ;  /* 0x0000001c0200b986 */ /* 0x0003e8000c101b0c */
[----:B------:R1:W-:Y:S04]  /*11710*/  @!P3 STG.E.64 desc[UR12][R2.64+0x8], R30 ;  /* 0x0000081e0200b986 */ /* 0x0003e8000c101b0c */
[----:B------:R1:W-:Y:S04]  /*11720*/  @!P2 STG.E.128 desc[UR12][R2.64+0x800], R24 ;  /* 0x000800180200a986 */ /* 0x0003e8000c101d0c */
[----:B------:R1:W-:Y:S01]  /*11730*/  @!P1 STG.E.128 desc[UR12][R2.64+0x1000], R20 ;  /* 0x0010001402009986 */ /* 0x0003e2000c101d0c */
[----:B------:R-:W-:Y:S05]  /*11740*/  @P0 EXIT ;  /* 0x000000000000094d */ /* 0x000fea0003800000 */
[----:B------:R-:W-:Y:S01]  /*11750*/  STG.E.128 desc[UR12][R2.64+0x1800], R12 ;  /* 0x0018000c02007986 */ /* 0x000fe2000c101d0c */
[----:B------:R-:W-:Y:S05]  /*11760*/  EXIT ;  /* 0x000000000000794d */ /* 0x000fea0003800000 */
.L_x_2301:
        /* <DEDUP_REMOVED lines=9> */
.L_x_5338:


//--------------------- .text._ZN5flash24flash_fwd_splitkv_kernelI23Flash_fwd_kernel_traitsILi32ELi64ELi256ELi4ELb0ELb0EN7cutlass10bfloat16_tE19Flash_kernel_traitsILi32ELi64ELi256ELi4ES3_EELb1ELb0ELb0ELb0ELb1ELb1ELb1ELb0EEEvNS_16Flash_fwd_paramsE --------------------------
	.section	.text._ZN5flash24flash_fwd_splitkv_kernelI23Flash_fwd_kernel_traitsILi32ELi64ELi256ELi4ELb0ELb0EN7cutlass10bfloat16_tE19Flash_kernel_traitsILi32ELi64ELi256ELi4ES3_EELb1ELb0ELb0ELb0ELb1ELb1ELb1ELb0EEEvNS_16Flash_fwd_paramsE,"ax",@progbits
	.align	128
        .global         _ZN5flash24flash_fwd_splitkv_kernelI23Flash_fwd_kernel_traitsILi32ELi64ELi256ELi4ELb0ELb0EN7cutlass10bfloat16_tE19Flash_kernel_traitsILi32ELi64ELi256ELi4ES3_EELb1ELb0ELb0ELb0ELb1ELb1ELb1ELb0EEEvNS_16Flash_fwd_paramsE
        .type           _ZN5flash24flash_fwd_splitkv_kernelI23Flash_fwd_kernel_traitsILi32ELi64ELi256ELi4ELb0ELb0EN7cutlass10bfloat16_tE19Flash_kernel_traitsILi32ELi64ELi256ELi4ES3_EELb1ELb0ELb0ELb0ELb1ELb1ELb1ELb0EEEvNS_16Flash_fwd_paramsE,@function
        .size           _ZN5flash24flash_fwd_splitkv_kernelI23Flash_fwd_kernel_traitsILi32ELi64ELi256ELi4ELb0ELb0EN7cutlass10bfloat16_tE19Flash_kernel_traitsILi32ELi64ELi256ELi4ES3_EELb1ELb0ELb0ELb0ELb1ELb1ELb1ELb0EEEvNS_16Flash_fwd_paramsE,(.L_x_5339 - _ZN5flash24flash_fwd_splitkv_kernelI23Flash_fwd_kernel_traitsILi32ELi64ELi256ELi4ELb0ELb0EN7cutlass10bfloat16_tE19Flash_kernel_traitsILi32ELi64ELi256ELi4ES3_EELb1ELb0ELb0ELb0ELb1ELb1ELb1ELb0EEEvNS_16Flash_fwd_paramsE)
        .other          _ZN5flash24flash_fwd_splitkv_kernelI23Flash_fwd_kernel_traitsILi32ELi64ELi256ELi4ELb0ELb0EN7cutlass10bfloat16_tE19Flash_kernel_traitsILi32ELi64ELi256ELi4ES3_EELb1ELb0ELb0ELb0ELb1ELb1ELb1ELb0EEEvNS_16Flash_fwd_paramsE,@"STO_CUDA_ENTRY STV_DEFAULT"
_ZN5flash24flash_fwd_splitkv_kernelI23Flash_fwd_kernel_traitsILi32ELi64ELi256ELi4ELb0ELb0EN7cutlass10bfloat16_tE19Flash_kernel_traitsILi32ELi64ELi256ELi4ES3_EELb1ELb0ELb0ELb0ELb1ELb1ELb1ELb0EEEvNS_16Flash_fwd_paramsE:
.text._ZN5flash24flash_fwd_splitkv_kernelI23Flash_fwd_kernel_traitsILi32ELi64ELi256ELi4ELb0ELb0EN7cutlass10bfloat16_tE19Flash_kernel_traitsILi32ELi64ELi256ELi4ES3_EELb1ELb0ELb0ELb0ELb1ELb1ELb1ELb0EEEvNS_16Flash_fwd_paramsE:
[----:B------:R-:W-:Y:S08]  /*0000*/  LDC R1, c[0x0][0x28] ;  /* 0x00000a00ff017b82 */ /* 0x000ff00000000800 */
[----:B------:R-:W1:Y:S01]  /*0010*/  LDC R12, c[0x0][0x270] ;  /* 0x00009c00ff0c7b82 */ /* 0x000e620000000800 */
[----:B------:R-:W2:Y:S01]  /*0020*/  S2R R20, SR_CTAID.Z ;  /* 0x0000000000147919 */ /* 0x000ea20000002700 */
[----:B------:R-:W-:Y:S01]  /*0030*/  MOV R16, 0xffffffff ;  /* 0xffffffff00107802 */ /* 0x000fe20000000f00 */
[----:B------:R-:W-:-:S05]  /*0040*/  ULDC.64 UR14, c[0x0][0x208] ;  /* 0x00008200000e7ab9 */ /* 0x000fca0000000a00 */
[----:B------:R-:W3:Y:S08]  /*0050*/  LDC.64 R4, c[0x0][0x2f0] ;  /* 0x0000bc00ff047b82 */ /* 0x000ef00000000a00 */
[----:B------:R-:W4:Y:S01]  /*0060*/  LDC.64 R8, c[0x0][0x2f0] ;  /* 0x0000bc00ff087b82 */ /* 0x000f220000000a00 */
[----:B-1----:R-:W1:Y:S01]  /*0070*/  I2F.U32.RP R2, R12 ;  /* 0x0000000c00027306 */ /* 0x002e620000209000 */
[----:B------:R-:W-:-:S06]  /*0080*/  ISETP.NE.U32.AND P2, PT, R12, RZ, PT ;  /* 0x000000ff0c00720c */ /* 0x000fcc0003f45070 */
[----:B------:R-:W4:Y:S01]  /*0090*/  LDC.U8 R10, c[0x0][0x3c2] ;  /* 0x0000f080ff0a7b82 */ /* 0x000f220000000000 */
[----:B---3--:R-:W-:-:S07]  /*00a0*/  ISETP.NE.U32.AND P1, PT, R4, RZ, PT ;  /* 0x000000ff0400720c */ /* 0x008fce0003f25070 */
[----:B------:R-:W3:Y:S01]  /*00b0*/  LDC.64 R6, c[0x0][0x2f8] ;  /* 0x0000be00ff067b82 */ /* 0x000ee20000000a00 */
[----:B------:R-:W-:Y:S01]  /*00c0*/  ISETP.NE.AND.EX P1, PT, R5, RZ, PT, P1 ;  /* 0x000000ff0500720c */ /* 0x000fe20003f25310 */
[----:B-1----:R-:W1:Y:S02]  /*00d0*/  MUFU.RCP R2, R2 ;  /* 0x0000000200027308 */ /* 0x002e640000001000 */
[----:B-1----:R-:W-:-:S06]  /*00e0*/  VIADD R2, R2, 0xffffffe ;  /* 0x0ffffffe02027836 */ /* 0x002fcc0000000000 */
[----:B------:R-:W1:Y:S02]  /*00f0*/  F2I.FTZ.U32.TRUNC.NTZ R3, R2 ;  /* 0x0000000200037305 */ /* 0x000e64000021f000 */
[----:B-1----:R-:W-:Y:S01]  /*0100*/  IMAD.MOV R0, RZ, RZ, -R3 ;  /* 0x000000ffff007224 */ /* 0x002fe200078e0a03 */
[----:B------:R-:W-:-:S03]  /*0110*/  MOV R2, RZ ;  /* 0x000000ff00027202 */ /* 0x000fc60000000f00 */
[----:B------:R-:W-:-:S04]  /*0120*/  IMAD R0, R0, R12, RZ ;  /* 0x0000000c00007224 */ /* 0x000fc800078e02ff */
[----:B------:R-:W-:-:S06]  /*0130*/  IMAD.HI.U32 R2, R3, R0, R2 ;  /* 0x0000000003027227 */ /* 0x000fcc00078e0002 */
[----:B--2---:R-:W-:Y:S02]  /*0140*/  IMAD.HI.U32 R246, R2, R20, RZ ;  /* 0x0000001402f67227 */ /* 0x004fe400078e00ff */
[----:B------:R-:W1:Y:S02]  /*0150*/  LDC.64 R2, c[0x0][0x300] ;  /* 0x0000c000ff027b82 */ /* 0x000e640000000a00 */
[----:B------:R-:W-:-:S04]  /*0160*/  IMAD.MOV R0, RZ, RZ, -R246 ;  /* 0x000000ffff007224 */ /* 0x000fc800078e0af6 */
[----:B------:R-:W-:-:S05]  /*0170*/  IMAD R0, R12, R0, R20 ;  /* 0x000000000c007224 */ /* 0x000fca00078e0214 */
[----:B------:R-:W-:-:S13]  /*0180*/  ISETP.GE.U32.AND P4, PT, R0, R12, PT ;  /* 0x0000000c0000720c */ /* 0x000fda0003f86070 */
[----:B------:R-:W-:Y:S01]  /*0190*/  @P4 IMAD.IADD R0, R0, 0x1, -R12 ;  /* 0x0000000100004824 */ /* 0x000fe200078e0a0c */
[----:B------:R-:W-:Y:S02]  /*01a0*/  @P4 IADD3 R246, R246, 0x1, RZ ;  /* 0x00000001f6f64810 */ /* 0x000fe40007ffe0ff */
[----:B-1----:R-:W-:Y:S02]  /*01b0*/  ISETP.NE.U32.AND P0, PT, R2, RZ, PT ;  /* 0x000000ff0200720c */ /* 0x002fe40003f05070 */
[----:B------:R-:W-:Y:S02]  /*01c0*/  ISETP.GE.U32.AND P3, PT, R0, R12, PT ;  /* 0x0000000c0000720c */ /* 0x000fe40003f66070 */
[----:B------:R-:W-:-:S11]  /*01d0*/  ISETP.NE.AND.EX P0, PT, R3, RZ, PT, P0 ;  /* 0x000000ff0300720c */ /* 0x000fd60003f05300 */
[----:B------:R-:W-:Y:S01]  /*01e0*/  @P3 VIADD R246, R246, 0x1 ;  /* 0x00000001f6f63836 */ /* 0x000fe20000000000 */
[----:B------:R-:W-:Y:S01]  /*01f0*/  @!P2 LOP3.LUT R246, RZ, R12, RZ, 0x33, !PT ;  /* 0x0000000cfff6a212 */ /* 0x000fe200078e33ff */
[----:B------:R-:W1:Y:S04]  /*0200*/  @P0 LDC.64 R4, c[0x0][0x300] ;  /* 0x0000c000ff040b82 */ /* 0x000e680000000a00 */
[----:B----4-:R-:W-:-:S04]  /*0210*/  IMAD.WIDE R2, R246, 0x4, R8 ;  /* 0x00000004f6027825 */ /* 0x010fc800078e0208 */
[----:B------:R-:W2:Y:S01]  /*0220*/  LDC.64 R8, c[0x0][0x2f8] ;  /* 0x0000be00ff087b82 */ /* 0x000ea20000000a00 */
[----:B------:R-:W4:Y:S04]  /*0230*/  @P1 LDG.E R16, desc[UR14][R2.64] ;  /* 0x0000000e02101981 */ /* 0x000f28000c1e1900 */
[----:B------:R2:W4:Y:S01]  /*0240*/  @P1 LDG.E R0, desc[UR14][R2.64+0x4] ;  /* 0x0000040e02001981 */ /* 0x000522000c1e1900 */
[----:B------:R-:W-:Y:S01]  /*0250*/  ISETP.NE.AND P3, PT, R10, RZ, PT ;  /* 0x000000ff0a00720c */ /* 0x000fe20003f65270 */
[----:B------:R-:W-:Y:S01]  /*0260*/  IMAD.MOV.U32 R13, RZ, RZ, RZ ;  /* 0x000000ffff0d7224 */ /* 0x000fe200078e00ff */
[----:B---3--:R-:W-:Y:S02]  /*0270*/  ISETP.EQ.U32.AND P2, PT, R6, RZ, PT ;  /* 0x000000ff0600720c */ /* 0x008fe40003f42070 */
[----:B------:R-:W-:-:S02]  /*0280*/  MOV R14, 0xffffffff ;  /* 0xffffffff000e7802 */ /* 0x000fc40000000f00 */
[----:B------:R-:W-:Y:S01]  /*0290*/  ISETP.EQ.OR.EX P2, PT, R7, RZ, !P3, P2 ;  /* 0x000000ff0700720c */ /* 0x000fe20005f42720 */
[C---:B-1----:R-:W-:Y:S01]  /*02a0*/  @P0 IMAD.WIDE R4, R246.reuse, 0x4, R4 ;  /* 0x00000004f6040825 */ /* 0x042fe200078e0204 */
[----:B------:R-:W1:Y:S04]  /*02b0*/  S2R R22, SR_CTAID.X ;  /* 0x0000000000167919 */ /* 0x000e680000002500 */
[----:B------:R3:W5:Y:S01]  /*02c0*/  @P0 LDG.E R13, desc[UR14][R4.64] ;  /* 0x0000000e040d0981 */ /* 0x000762000c1e1900 */
[----:B--2---:R-:W-:-:S06]  /*02d0*/  IMAD.WIDE R2, R246, 0x4, R8 ;  /* 0x00000004f6027825 */ /* 0x004fcc00078e0208 */
[----:B------:R3:W5:Y:S01]  /*02e0*/  @!P2 LDG.E R14, desc[UR14][R2.64] ;  /* 0x0000000e020ea981 */ /* 0x000762000c1e1900 */
[----:B------:R-:W-:Y:S01]  /*02f0*/  ISETP.NE.U32.AND P0, PT, R6, RZ, PT ;  /* 0x000000ff0600720c */ /* 0x000fe20003f05070 */
[----:B------:R-:W2:Y:S01]  /*0300*/  S2R R15, SR_CTAID.Y ;  /* 0x00000000000f7919 */ /* 0x000ea20000002600 */
        /* <DEDUP_REMOVED lines=11> */
.L_x_2302:
[----:B------:R-:W1:Y:S02]  /*03c0*/  LDC R9, c[0x0][0x2c8] ;  /* 0x0000b200ff097b82 */ /* 0x000e640000000800 */
.L_x_2303:
        /* <DEDUP_REMOVED lines=71> */
[----:B------:R-:W-:Y:S01]  /*0840*/  LOP3.LUT R4, R5, 0x3ffffff8, RZ, 0xc0, !PT ;  /* 0x3ffffff805047812 */ /* 0x000fe200078ec0ff */
[----:B-1----:R-:W-:-:S04]  /*0850*/  IMAD R0, R15, R2, R246 ;  /* 0x000000020f007224 */ /* 0x002fc800078e02f6 */
[----:B------:R-:W-:Y:S02]  /*0860*/  IMAD.IADD R2, R58, 0x1, -R4 ;  /* 0x000000013a027824 */ /* 0x000fe400078e0a04 */
[----:B------:R-:W-:Y:S02]  /*0870*/  IMAD R0, R0, R12, R20 ;  /* 0x0000000c00007224 */ /* 0x000fe400078e0214 */
[----:B------:R-:W-:Y:S02]  /*0880*/  IMAD.SHL.U32 R2, R2, 0x4, RZ ;  /* 0x0000000402027824 */ /* 0x000fe400078e00ff */
[----:B------:R-:W-:Y:S01]  /*0890*/  IMAD R6, R0, R3, R59 ;  /* 0x0000000300067224 */ /* 0x000fe200078e023b */
[----:B------:R-:W-:Y:S02]  /*08a0*/  SHF.R.S32.HI R0, RZ, 0x3, R5 ;  /* 0x00000003ff007819 */ /* 0x000fe40000011405 */
[--C-:B------:R-:W-:Y:S01]  /*08b0*/  SHF.R.S32.HI R3, RZ, 0x1f, R2.reuse ;  /* 0x0000001fff037819 */ /* 0x100fe20000011402 */
[----:B------:R-:W-:Y:S01]  /*08c0*/  IMAD R4, R6, UR4, RZ ;  /* 0x0000000406047c24 */ /* 0x000fe2000f8e02ff */
[----:B------:R-:W-:Y:S01]  /*08d0*/  ULDC.64 UR4, c[0x0][0x288] ;  /* 0x0000a20000047ab9 */ /* 0x000fe20000000a00 */
[C---:B------:R-:W-:Y:S01]  /*08e0*/  VIADD R5, R0.reuse, 0x10 ;  /* 0x0000001000057836 */ /* 0x040fe20000000000 */
[C---:B------:R-:W-:Y:S01]  /*08f0*/  ISETP.GE.OR P5, PT, R0.reuse, R8, P6 ;  /* 0x000000080000720c */ /* 0x040fe200037a6670 */
[----:B------:R-:W-:-:S03]  /*0900*/  IMAD.WIDE R2, R0, 0x20, R2 ;  /* 0x0000002000027825 */ /* 0x000fc600078e0202 */
[C---:B------:R-:W-:Y:S01]  /*0910*/  ISETP.GE.AND P1, PT, R5.reuse, R8, PT ;  /* 0x000000080500720c */ /* 0x040fe20003f26270 */
[----:B------:R-:W-:Y:S01]  /*0920*/  VIADD R7, R0, 0x20 ;  /* 0x0000002000077836 */ /* 0x000fe20000000000 */
[----:B------:R-:W-:Y:S01]  /*0930*/  IADD3 R2, P0, R4, R2, RZ ;  /* 0x0000000204027210 */ /* 0x000fe20007f1e0ff */
[----:B------:R-:W-:Y:S01]  /*0940*/  VIADD R9, R0, 0x30 ;  /* 0x0000003000097836 */ /* 0x000fe20000000000 */
[-C--:B------:R-:W-:Y:S02]  /*0950*/  ISETP.GE.OR P4, PT, R5, R8.reuse, P6 ;  /* 0x000000080500720c */ /* 0x080fe40003786670 */
[----:B------:R-:W-:Y:S02]  /*0960*/  LEA.HI.X.SX32 R3, R4, R3, 0x1, P0 ;  /* 0x0000000304037211 */ /* 0x000fe400000f0eff */
[----:B------:R-:W-:Y:S02]  /*0970*/  ISETP.GE.AND P0, PT, R0, R8, PT ;  /* 0x000000080000720c */ /* 0x000fe40003f06270 */
[----:B------:R-:W-:-:S02]  /*0980*/  LEA R4, P2, R2, UR4, 0x2 ;  /* 0x0000000402047c11 */ /* 0x000fc4000f8410ff */
[CC--:B------:R-:W-:Y:S02]  /*0990*/  ISETP.GE.OR P3, PT, R7.reuse, R8.reuse, P6 ;  /* 0x000000080700720c */ /* 0x0c0fe40003766670 */
[----:B------:R-:W-:Y:S01]  /*09a0*/  LEA.HI.X R5, R2, UR5, R3, 0x2, P2 ;  /* 0x0000000502057c11 */ /* 0x000fe200090f1403 */
[----:B------:R-:W-:Y:S01]  /*09b0*/  ULDC.64 UR4, c[0x0][0x2b8] ;  /* 0x0000ae0000047ab9 */ /* 0x000fe20000000a00 */
[----:B------:R-:W-:Y:S02]  /*09c0*/  SHF.R.S32.HI R2, RZ, 0x1f, R6 ;  /* 0x0000001fff027819 */ /* 0x000fe40000011406 */
[-C--:B------:R-:W-:Y:S01]  /*09d0*/  ISETP.GE.AND P2, PT, R7, R8.reuse, PT ;  /* 0x000000080700720c */ /* 0x080fe20003f46270 */
[----:B------:R1:W-:Y:S01]  /*09e0*/  @!P1 STG.E.128 desc[UR14][R4.64+0x800], RZ ;  /* 0x000800ff04009986 */ /* 0x0003e2000c101d0e */
[CC--:B------:R-:W-:Y:S01]  /*09f0*/  ISETP.GE.AND P1, PT, R9.reuse, R8.reuse, PT ;  /* 0x000000080900720c */ /* 0x0c0fe20003f26270 */
[----:B------:R-:W-:Y:S01]  /*0a00*/  @!P5 IMAD.MOV.U32 R7, RZ, RZ, -0x800000 ;  /* 0xff800000ff07d424 */ /* 0x000fe200078e00ff */
[----:B------:R-:W-:Y:S01]  /*0a10*/  ISETP.GE.OR P6, PT, R9, R8, P6 ;  /* 0x000000080900720c */ /* 0x000fe200037c6670 */
[----:B------:R1:W-:Y:S01]  /*0a20*/  @!P0 STG.E.128 desc[UR14][R4.64], RZ ;  /* 0x000000ff04008986 */ /* 0x0003e2000c101d0e */
[----:B------:R-:W-:Y:S01]  /*0a30*/  IADD3 R3, P0, R6, R0, RZ ;  /* 0x0000000006037210 */ /* 0x000fe20007f1e0ff */
[----:B------:R-:W-:-:S03]  /*0a40*/  @!P4 IMAD.MOV.U32 R6, RZ, RZ, -0x800000 ;  /* 0xff800000ff06c424 */ /* 0x000fc600078e00ff */
[----:B------:R-:W-:Y:S02]  /*0a50*/  LEA.HI.X.SX32 R0, R0, R2, 0x1, P0 ;  /* 0x0000000200007211 */ /* 0x000fe400000f0eff */
[C---:B------:R-:W-:Y:S01]  /*0a60*/  LEA R2, P0, R3.reuse, UR4, 0x2 ;  /* 0x0000000403027c11 */ /* 0x040fe2000f8010ff */
[----:B------:R1:W-:Y:S03]  /*0a70*/  @!P2 STG.E.128 desc[UR14][R4.64+0x1000], RZ ;  /* 0x001000ff0400a986 */ /* 0x0003e6000c101d0e */
[----:B------:R-:W-:Y:S01]  /*0a80*/  LEA.HI.X R3, R3, UR5, R0, 0x2, P0 ;  /* 0x0000000503037c11 */ /* 0x000fe200080f1400 */
[----:B------:R-:W-:Y:S01]  /*0a90*/  @!P3 IMAD.MOV.U32 R0, RZ, RZ, -0x800000 ;  /* 0xff800000ff00b424 */ /* 0x000fe200078e00ff */
        /* <DEDUP_REMOVED lines=8> */
.L_x_2304:
        /* <DEDUP_REMOVED lines=25> */
.L_x_2305:
        /* <DEDUP_REMOVED lines=87> */
.L_x_2306:
        /* <DEDUP_REMOVED lines=48> */
.L_x_2308:
        /* <DEDUP_REMOVED lines=30> */
.L_x_2307:
[----:B------:R-:W-:Y:S01]  /*1700*/  VIADD R237, R198, 0xffffffff ;  /* 0xffffffffc6ed7836 */ /* 0x000fe20000000000 */
[----:B------:R-:W-:Y:S01]  /*1710*/  SHF.R.S32.HI R45, RZ, 0x1f, R58 ;  /* 0x0000001fff2d7819 */ /* 0x000fe2000001143a */
[----:B------:R-:W-:Y:S01]  /*1720*/  IMAD.IADD R247, R49, 0x1, -R59 ;  /* 0x0000000131f77824 */ /* 0x000fe200078e0a3b */
[----:B------:R-:W-:Y:S01]  /*1730*/  ISETP.NE.AND P0, PT, R16, -0x1, PT ;  /* 0xffffffff1000780c */ /* 0x000fe20003f05270 */
[----:B------:R-:W-:Y:S01]  /*1740*/  IMAD.SHL.U32 R164, R237, 0x100, RZ ;  /* 0x00000100eda47824 */ /* 0x000fe200078e00ff */
[CC--:B------:R-:W-:Y:S01]  /*1750*/  LEA.HI R21, R45.reuse, R58.reuse, RZ, 0x2 ;  /* 0x0000003a2d157211 */ /* 0x0c0fe200078f10ff */
[----:B------:R-:W-:Y:S01]  /*1760*/  ULDC.64 UR4, c[0x0][0x258] ;  /* 0x0000960000047ab9 */ /* 0x000fe20000000a00 */
[C---:B------:R-:W-:Y:S01]  /*1770*/  LEA.HI R44, R45.reuse, R58, RZ, 0x3 ;  /* 0x0000003a2d2c7211 */ /* 0x040fe200078f18ff */
[----:B------:R-:W-:Y:S01]  /*1780*/  IMAD.IADD R30, R48, 0x1, -R164 ;  /* 0x00000001301e7824 */ /* 0x000fe200078e0aa4 */
[----:B------:R-:W-:Y:S01]  /*1790*/  SHF.R.S32.HI R2, RZ, 0x2, R21 ;  /* 0x00000002ff027819 */ /* 0x000fe20000011415 */
[----:B------:R-:W-:Y:S01]  /*17a0*/  ULDC.64 UR6, c[0x0][0x268] ;  /* 0x00009a0000067ab9 */ /* 0x000fe20000000a00 */
[----:B------:R-:W-:Y:S01]  /*17b0*/  SHF.R.S32.HI R42, RZ, 0x3, R44 ;  /* 0x00000003ff2a7819 */ /* 0x000fe2000001142c */
[----:B------:R-:W1:Y:S01]  /*17c0*/  LDC.64 R96, c[0x0][0x250] ;  /* 0x00009400ff607b82 */ /* 0x000e620000000a00 */
[CC--:B------:R-:W-:Y:S01]  /*17d0*/  ISETP.GE.AND P2, PT, R2.reuse, R30.reuse, PT ;  /* 0x0000001e0200720c */ /* 0x0c0fe20003f46270 */
[C---:B------:R-:W-:Y:S01]  /*17e0*/  VIADD R28, R2.reuse, 0x20 ;  /* 0x00000020021c7836 */ /* 0x040fe20000000000 */
[----:B------:R-:W-:Y:S01]  /*17f0*/  SHF.R.S32.HI R3, RZ, 0x1f, R2 ;  /* 0x0000001fff037819 */ /* 0x000fe20000011402 */
[C---:B------:R-:W-:Y:S01]  /*1800*/  VIADD R41, R2.reuse, 0x40 ;  /* 0x0000004002297836 */ /* 0x040fe20000000000 */
[----:B------:R-:W-:Y:S01]  /*1810*/  @!P0 SHF.R.S32.HI R0, RZ, 0x1f, R246 ;  /* 0x0000001fff008819 */ /* 0x000fe200000114f6 */
[----:B------:R-:W-:Y:S01]  /*1820*/  VIADD R35, R2, 0x60 ;  /* 0x0000006002237836 */ /* 0x000fe20000000000 */
[CC--:B------:R-:W-:Y:S01]  /*1830*/  ISETP.GE.AND P5, PT, R28.reuse, R247.reuse, PT ;  /* 0x000000f71c00720c */ /* 0x0c0fe20003fa6270 */
[----:B------:R-:W2:Y:S01]  /*1840*/  @P0 LDC.64 R8, c[0x0][0x240] ;  /* 0x00009000ff080b82 */ /* 0x000ea20000000a00 */
[----:B------:R-:W-:Y:S01]  /*1850*/  ISETP.GE.AND P3, PT, R28, R30, PT ;  /* 0x0000001e1c00720c */ /* 0x000fe20003f66270 */
[----:B------:R-:W-:Y:S01]  /*1860*/  IMAD.WIDE R18, R22, 0x40, R2 ;  /* 0x0000004016127825 */ /* 0x000fe200078e0202 */
[C---:B------:R-:W-:Y:S01]  /*1870*/  ISETP.GE.AND P4, PT, R2.reuse, R247, PT ;  /* 0x000000f70200720c */ /* 0x040fe20003f86270 */
[----:B------:R-:W-:Y:S01]  /*1880*/  ULDC UR8, c[0x0][0x39c] ;  /* 0x0000e70000087ab9 */ /* 0x000fe20000000800 */
[----:B------:R-:W-:Y:S01]  /*1890*/  LEA.HI R57, R45, R58, RZ, 0x5 ;  /* 0x0000003a2d397211 */ /* 0x000fe200078f28ff */
[----:B-----5:R-:W3:Y:S01]  /*18a0*/  @!P2 S2R R12, SR_CgaCtaId ;  /* 0x00000000000ca919 */ /* 0x020ee20000008800 */
[C---:B------:R-:W-:Y:S01]  /*18b0*/  VIADD R34, R2.reuse, 0xa0 ;  /* 0x000000a002227836 */ /* 0x040fe20000000000 */
[----:B------:R-:W4:Y:S01]  /*18c0*/  @!P0 LDC.64 R6, c[0x0][0x228] ;  /* 0x00008a00ff068b82 */ /* 0x000f220000000a00 */
[----:B------:R-:W-:Y:S01]  /*18d0*/  SHF.R.S32.HI R56, RZ, 0x5, R57 ;  /* 0x00000005ff387819 */ /* 0x000fe20000011439 */
[----:B------:R-:W-:-:S02]  /*18e0*/  VIADD R33, R2, 0xe0 ;  /* 0x000000e002217836 */ /* 0x000fc40000000000 */
[----:B------:R-:W1:Y:S04]  /*18f0*/  @!P5 S2R R22, SR_CgaCtaId ;  /* 0x000000000016d919 */ /* 0x000e680000008800 */
[----:B------:R-:W1:Y:S01]  /*1900*/  @!P5 LDC.64 R24, c[0x0][0x210] ;  /* 0x00008400ff18db82 */ /* 0x000e620000000a00 */
[----:B--2---:R-:W-:-:S04]  /*1910*/  @P0 IMAD.WIDE.U32 R4, R16, R8, RZ ;  /* 0x0000000810040225 */ /* 0x004fc800078e00ff */
[----:B------:R-:W-:Y:S01]  /*1920*/  @P0 IMAD R9, R16, R9, R5 ;  /* 0x0000000910090224 */ /* 0x000fe200078e0205 */
[----:B------:R-:W-:Y:S01]  /*1930*/  LOP3.LUT R5, R21, 0xfffffffc, RZ, 0xc0, !PT ;  /* 0xfffffffc15057812 */ /* 0x000fe200078ec0ff */
[----:B------:R-:W2:Y:S01]  /*1940*/  @!P3 S2R R16, SR_CgaCtaId ;  /* 0x000000000010b919 */ /* 0x000ea20000008800 */
[----:B----4-:R-:W-:-:S03]  /*1950*/  @!P0 IMAD R0, R0, R6, RZ ;  /* 0x0000000600008224 */ /* 0x010fc600078e02ff */
[----:B------:R-:W-:Y:S02]  /*1960*/  IMAD.IADD R5, R58, 0x1, -R5 ;  /* 0x000000013a057824 */ /* 0x000fe400078e0a05 */
[C---:B------:R-:W-:Y:S01]  /*1970*/  @!P0 IMAD R8, R246.reuse, R7, R0 ;  /* 0x00000007f6088224 */ /* 0x040fe200078e0200 */
[----:B------:R-:W-:Y:S01]  /*1980*/  @!P2 MOV R0, 0x400 ;  /* 0x000004000000a802 */ /* 0x000fe20000000f00 */
[----:B------:R-:W-:-:S03]  /*1990*/  @!P0 IMAD.WIDE.U32 R6, R246, R6, RZ ;  /* 0x00000006f6068225 */ /* 0x000fc600078e00ff */
[----:B---3--:R-:W-:Y:S01]  /*19a0*/  @!P2 LEA R31, R12, R0, 0x18 ;  /* 0x000000000c1fa211 */ /* 0x008fe200078ec0ff */
[----:B------:R-:W-:Y:S02]  /*19b0*/  IMAD.SHL.U32 R0, R5, 0x8, RZ ;  /* 0x0000000805007824 */ /* 0x000fe400078e00ff */
[----:B------:R-:W-:Y:S02]  /*19c0*/  @!P0 IMAD.IADD R9, R7, 0x1, R8 ;  /* 0x0000000107098824 */ /* 0x000fe400078e0208 */
[----:B------:R-:W-:Y:S01]  /*19d0*/  @!P0 IMAD.MOV.U32 R4, RZ, RZ, R6 ;  /* 0x000000ffff048224 */ /* 0x000fe200078e0006 */
[----:B------:R-:W-:Y:S02]  /*19e0*/  IADD3 R38, P1, R0, R10, RZ ;  /* 0x0000000a00267210 */ /* 0x000fe40007f3e0ff */
[----:B------:R-:W-:Y:S02]  /*19f0*/  SHF.R.S32.HI R7, RZ, 0x1f, R0 ;  /* 0x0000001fff077819 */ /* 0x000fe40000011400 */
[----:B------:R-:W-:-:S02]  /*1a00*/  SHF.R.S32.HI R6, RZ, 0x1f, R20 ;  /* 0x0000001fff067819 */ /* 0x000fc40000011414 */
[C---:B------:R-:W-:Y:S01]  /*1a10*/  IADD3 R4, P0, R0.reuse, R4, RZ ;  /* 0x0000000400047210 */ /* 0x040fe20007f1e0ff */
[C---:B------:R-:W-:Y:S01]  /*1a20*/  IMAD.X R39, R7.reuse, 0x1, R11, P1 ;  /* 0x0000000107277824 */ /* 0x040fe200008e060b */
[----:B------:R-:W-:Y:S01]  /*1a30*/  IADD3 R12, P1, R0, R14, RZ ;  /* 0x0000000e000c7210 */ /* 0x000fe20007f3e0ff */
[----:B------:R-:W-:Y:S01]  /*1a40*/  IMAD R6, R6, UR4, RZ ;  /* 0x0000000406067c24 */ /* 0x000fe2000f8e02ff */
[----:B------:R-:W-:Y:S01]  /*1a50*/  @!P5 MOV R10, 0x400 ;  /* 0x00000400000ad802 */ /* 0x000fe20000000f00 */
[C---:B------:R-:W-:Y:S01]  /*1a60*/  IMAD.X R5, R7.reuse, 0x1, R9, P0 ;  /* 0x0000000107057824 */ /* 0x040fe200000e0609 */
[----:B------:R-:W-:Y:S01]  /*1a70*/  @!P5 IADD3 R11, P0, R18, 0x20, RZ ;  /* 0x00000020120bd810 */ /* 0x000fe20007f1e0ff */
[----:B------:R-:W-:Y:S01]  /*1a80*/  IMAD.X R13, R7, 0x1, R15, P1 ;  /* 0x00000001070d7824 */ /* 0x000fe200008e060f */
[----:B------:R-:W-:Y:S01]  /*1a90*/  LEA.HI R7, R21, R2, RZ, 0x1 ;  /* 0x0000000215077211 */ /* 0x000fe200078f08ff */
[----:B------:R-:W3:Y:S01]  /*1aa0*/  @!P4 LDC.64 R14, c[0x0][0x240] ;  /* 0x00009000ff0ecb82 */ /* 0x000ee20000000a00 */
[----:B------:R-:W-:Y:S01]  /*1ab0*/  IMAD R9, R20, UR5, R6 ;  /* 0x0000000514097c24 */ /* 0x000fe2000f8e0206 */
[----:B-1----:R-:W-:Y:S01]  /*1ac0*/  @!P5 LEA R29, R22, R10, 0x18 ;  /* 0x0000000a161dd211 */ /* 0x002fe200078ec0ff */
[----:B------:R-:W-:Y:S01]  /*1ad0*/  IMAD.SHL.U32 R6, R42, 0x40, RZ ;  /* 0x000000402a067824 */ /* 0x000fe200078e00ff */
[----:B------:R-:W-:Y:S01]  /*1ae0*/  LOP3.LUT R8, R7, 0x7fffffe, RZ, 0xc0, !PT ;  /* 0x07fffffe07087812 */ /* 0x000fe200078ec0ff */
[----:B------:R-:W-:Y:S01]  /*1af0*/  IMAD.WIDE.U32 R4, R20, UR4, R4 ;  /* 0x0000000414047c25 */ /* 0x000fe2000f8e0004 */
[----:B------:R-:W-:Y:S01]  /*1b00*/  ISETP.GE.AND P1, PT, R41, R30, PT ;  /* 0x0000001e2900720c */ /* 0x000fe20003f26270 */
[----:B------:R-:W-:Y:S01]  /*1b10*/  UMOV UR5, 0x400 ;  /* 0x0000040000057882 */ /* 0x000fe20000000000 */
[----:B------:R-:W-:Y:S01]  /*1b20*/  LOP3.LUT R6, R6, 0xc0, RZ, 0xc0, !PT ;  /* 0x000000c006067812 */ /* 0x000fe200078ec0ff */
[----:B------:R-:W1:Y:S01]  /*1b30*/  @!P5 LDC.64 R20, c[0x0][0x240] ;  /* 0x00009000ff14db82 */ /* 0x000e620000000a00 */
[----:B------:R-:W-:-:S02]  /*1b40*/  IMAD.IADD R5, R5, 0x1, R9 ;  /* 0x0000000105057824 */ /* 0x000fc400078e0209 */
[----:B------:R-:W-:Y:S01]  /*1b50*/  LOP3.LUT R7, R6, 0x18, R0, 0xf8, !PT ;  /* 0x0000001806077812 */ /* 0x000fe200078ef800 */
[----:B------:R-:W-:Y:S01]  /*1b60*/  IMAD.IADD R0, R2, 0x1, -R8 ;  /* 0x0000000102007824 */ /* 0x000fe200078e0a08 */
[----:B------:R-:W-:Y:S02]  /*1b70*/  SHF.R.U32.HI R6, RZ, 0x3, R6 ;  /* 0x00000003ff067819 */ /* 0x000fe40000011606 */
[----:B------:R-:W-:Y:S01]  /*1b80*/  @!P3 MOV R8, 0x400 ;  /* 0x000004000008b802 */ /* 0x000fe20000000f00 */
[----:B------:R-:W4:Y:S01]  /*1b90*/  S2UR UR4, SR_CgaCtaId ;  /* 0x00000000000479c3 */ /* 0x000f220000008800 */
[----:B------:R-:W-:Y:S01]  /*1ba0*/  LOP3.LUT R6, R7, R6, RZ, 0x3c, !PT ;  /* 0x0000000607067212 */ /* 0x000fe200078e3cff */
[----:B------:R-:W-:Y:S01]  /*1bb0*/  IMAD R0, R56, 0x8, R0 ;  /* 0x0000000838007824 */ /* 0x000fe200078e0200 */
[----:B--2---:R-:W-:Y:S01]  /*1bc0*/  @!P3 LEA R32, R16, R8, 0x18 ;  /* 0x000000081020b211 */ /* 0x004fe200078ec0ff */
[----:B------:R-:W-:Y:S02]  /*1bd0*/  @!P5 IMAD.MOV.U32 R7, RZ, RZ, R5 ;  /* 0x000000ffff07d224 */ /* 0x000fe400078e0005 */
[----:B------:R-:W-:-:S02]  /*1be0*/  IMAD.U32 R16, R0, 0x20, R6 ;  /* 0x0000002000107824 */ /* 0x000fc400078e0006 */
[----:B------:R-:W2:Y:S01]  /*1bf0*/  @!P4 LDC.64 R22, c[0x0][0x210] ;  /* 0x00008400ff16cb82 */ /* 0x000ea20000000a00 */
[-C--:B---3--:R-:W-:Y:S02]  /*1c00*/  @!P4 IMAD R0, R19, R14.reuse, RZ ;  /* 0x0000000e1300c224 */ /* 0x088fe400078e02ff */
[----:B------:R-:W-:Y:S02]  /*1c10*/  @!P5 IMAD.MOV.U32 R6, RZ, RZ, R4 ;  /* 0x000000ffff06d224 */ /* 0x000fe400078e0004 */
[----:B------:R-:W-:Y:S02]  /*1c20*/  @!P4 IMAD R10, R18, R15, R0 ;  /* 0x0000000f120ac224 */ /* 0x000fe400078e0200 */
[----:B------:R-:W-:Y:S01]  /*1c30*/  @!P5 IMAD.X R0, RZ, RZ, R19, P0 ;  /* 0x000000ffff00d224 */ /* 0x000fe200000e0613 */
[----:B------:R-:W-:Y:S01]  /*1c40*/  IADD3 R40, P0, R2, R17, RZ ;  /* 0x0000001102287210 */ /* 0x000fe20007f1e0ff */
[----:B------:R-:W-:Y:S02]  /*1c50*/  @!P4 IMAD.WIDE.U32 R4, R18, R14, R4 ;  /* 0x0000000e1204c225 */ /* 0x000fe400078e0004 */
[----:B------:R-:W3:Y:S02]  /*1c60*/  @!P2 LDC.64 R18, c[0x0][0x218] ;  /* 0x00008600ff12ab82 */ /* 0x000ee40000000a00 */
[----:B------:R-:W-:-:S02]  /*1c70*/  IMAD.X R43, R3, 0x1, R26, P0 ;  /* 0x00000001032b7824 */ /* 0x000fc400000e061a */
[----:B-1----:R-:W-:Y:S01]  /*1c80*/  @!P5 IMAD R0, R0, R20, RZ ;  /* 0x000000140000d224 */ /* 0x002fe200078e02ff */
[----:B----4-:R-:W-:Y:S01]  /*1c90*/  ULEA UR4, UR4, UR5, 0x18 ;  /* 0x0000000504047291 */ /* 0x010fe2000f8ec03f */
[-C--:B------:R-:W-:Y:S02]  /*1ca0*/  IMAD R3, R3, R68.reuse, RZ ;  /* 0x0000004403037224 */ /* 0x080fe400078e02ff */
[----:B------:R-:W1:Y:S01]  /*1cb0*/  @!P3 LDC.64 R26, c[0x0][0x218] ;  /* 0x00008600ff1abb82 */ /* 0x000e620000000a00 */
[----:B------:R-:W-:Y:S02]  /*1cc0*/  @!P5 IMAD R14, R11, R21, R0 ;  /* 0x000000150b0ed224 */ /* 0x000fe400078e0200 */
[----:B------:R-:W-:Y:S01]  /*1cd0*/  @!P4 IMAD.IADD R0, R5, 0x1, R10 ;  /* 0x000000010500c824 */ /* 0x000fe200078e020a */
[----:B------:R-:W-:Y:S01]  /*1ce0*/  LEA R183, R16, UR4, 0x1 ;  /* 0x0000000410b77c11 */ /* 0x000fe2000f8e08ff */
[----:B------:R-:W-:Y:S01]  /*1cf0*/  IMAD.WIDE.U32 R8, R2, R68, R12 ;  /* 0x0000004402087225 */ /* 0x000fe200078e000c */
[----:B--2---:R-:W-:-:S02]  /*1d00*/  @!P4 LEA R10, P0, R4, R22, 0x1 ;  /* 0x00000016040ac211 */ /* 0x004fc400078008ff */
[----:B------:R-:W2:Y:S01]  /*1d10*/  @!P1 LDC.64 R12, c[0x0][0x218] ;  /* 0x00008600ff0c9b82 */ /* 0x000ea20000000a00 */
[----:B------:R-:W-:Y:S01]  /*1d20*/  @!P5 IMAD.WIDE.U32 R6, R11, R20, R6 ;  /* 0x000000140b06d225 */ /* 0x000fe200078e0006 */
[----:B------:R-:W-:-:S03]  /*1d30*/  @!P4 LEA.HI.X R11, R4, R23, R0, 0x1, P0 ;  /* 0x00000017040bc211 */ /* 0x000fc600000f0c00 */
[----:B------:R-:W-:Y:S02]  /*1d40*/  IMAD R3, R2, R69, R3 ;  /* 0x0000004502037224 */ /* 0x000fe400078e0203 */
[----:B------:R-:W-:Y:S01]  /*1d50*/  IMAD.MOV.U32 R80, RZ, RZ, R8 ;  /* 0x000000ffff507224 */ /* 0x000fe200078e0008 */
[----:B------:R-:W-:Y:S01]  /*1d60*/  @!P5 LEA R8, P0, R6, R24, 0x1 ;  /* 0x000000180608d211 */ /* 0x000fe200078008ff */
[----:B------:R-:W-:Y:S01]  /*1d70*/  @!P5 IMAD.IADD R0, R7, 0x1, R14 ;  /* 0x000000010700d824 */ /* 0x000fe200078e020e */
[----:B------:R-:W-:Y:S01]  /*1d80*/  @!PT LDS RZ, [RZ] ;  /* 0x00000000fffff984 */ /* 0x000fe20000000800 */
[----:B------:R-:W-:Y:S01]  /*1d90*/  @!PT LDS RZ, [RZ] ;  /* 0x00000000fffff984 */ /* 0x000fe20000000800 */
[----:B------:R-:W-:Y:S01]  /*1da0*/  @!PT LDS RZ, [RZ] ;  /* 0x00000000fffff984 */ /* 0x000fe20000000800 */
[----:B------:R4:W-:Y:S01]  /*1db0*/  @!P4 LDGSTS.E.BYPASS.LTC128B.128 [R183], desc[UR14][R10.64] ;  /* 0x000000000ab7cfae */ /* 0x0009e2000b901d4e */
[----:B------:R-:W-:-:S04]  /*1dc0*/  IMAD.WIDE.U32 R4, R68, 0x40, RZ ;  /* 0x0000004044047825 */ /* 0x000fc800078e00ff */
[----:B------:R-:W-:Y:S01]  /*1dd0*/  IMAD.IADD R113, R9, 0x1, R3 ;  /* 0x0000000109717824 */ /* 0x000fe200078e0203 */
[----:B------:R-:W-:Y:S01]  /*1de0*/  @!P5 LEA.HI.X R9, R6, R25, R0, 0x1, P0 ;  /* 0x000000190609d211 */ /* 0x000fe200000f0c00 */
[----:B------:R-:W-:Y:S01]  /*1df0*/  IMAD.SHL.U32 R0, R69, 0x40, RZ ;  /* 0x0000004045007824 */ /* 0x000fe200078e00ff */
[----:B------:R-:W-:Y:S01]  /*1e00*/  @!P3 LEA R3, P4, R68, R80, 0x5 ;  /* 0x000000504403b211 */ /* 0x000fe200078828ff */
[----:B------:R-:W-:-:S05]  /*1e10*/  @!P5 IMAD R6, R16, 0x2, R29 ;  /* 0x000000021006d824 */ /* 0x000fca00078e021d */
[----:B------:R3:W-:Y:S01]  /*1e20*/  @!P5 LDGSTS.E.BYPASS.LTC128B.128 [R6+0x800], desc[UR14][R8.64] ;  /* 0x008000000806dfae */ /* 0x0007e2000b901d4e */
[----:B------:R-:W-:Y:S02]  /*1e30*/  ISETP.GE.AND P5, PT, R34, R30, PT ;  /* 0x0000001e2200720c */ /* 0x000fe40003fa6270 */
[----:B----4-:R-:W-:-:S11]  /*1e40*/  @!P1 IADD3 R10, P0, R80, R4, RZ ;  /* 0x00000004500a9210 */ /* 0x010fd60007f1e0ff */
[----:B------:R-:W4:Y:S01]  /*1e50*/  @!P5 LDC.64 R20, c[0x0][0x218] ;  /* 0x00008600ff14db82 */ /* 0x000f220000000a00 */
[----:B------:R-:W-:Y:S02]  /*1e60*/  @!P1 IADD3.X R11, R113, R5, R0, P0, !PT ;  /* 0x00000005710b9210 */ /* 0x000fe400007fe400 */
[----:B------:R-:W-:Y:S02]  /*1e70*/  @!P3 LEA.HI.X R0, R68, R113, R69, 0x5, P4 ;  /* 0x000000714400b211 */ /* 0x000fe400020f2c45 */
[----:B-1----:R-:W-:-:S04]  /*1e80*/  @!P3 LEA R4, P0, R3, R26, 0x1 ;  /* 0x0000001a0304b211 */ /* 0x002fc800078008ff */
[----:B------:R-:W-:Y:S01]  /*1e90*/  @!P3 LEA.HI.X R5, R3, R27, R0, 0x1, P0 ;  /* 0x0000001b0305b211 */ /* 0x000fe200000f0c00 */
[----:B------:R-:W-:Y:S01]  /*1ea0*/  @!P2 IMAD R3, R16, 0x2, R31 ;  /* 0x000000021003a824 */ /* 0x000fe200078e021f */
[----:B---3--:R-:W-:Y:S01]  /*1eb0*/  @!P2 LEA R6, P4, R80, R18, 0x1 ;  /* 0x000000125006a211 */ /* 0x008fe200078808ff */
[----:B------:R-:W1:Y:S01]  /*1ec0*/  @!P1 S2R R8, SR_CgaCtaId ;  /* 0x0000000000089919 */ /* 0x000e620000008800 */
[-C--:B------:R-:W-:Y:S01]  /*1ed0*/  ISETP.GE.AND P0, PT, R35, R30.reuse, PT ;  /* 0x0000001e2300720c */ /* 0x080fe20003f06270 */
[----:B------:R-:W-:Y:S01]  /*1ee0*/  @!P3 IMAD R0, R16, 0x2, R32 ;  /* 0x000000021000b824 */ /* 0x000fe200078e0220 */
[----:B------:R-:W-:Y:S01]  /*1ef0*/  @!P2 LEA.HI.X R7, R80, R19, R113, 0x1, P4 ;  /* 0x000000135007a211 */ /* 0x000fe200020f0c71 */
[C---:B------:R-:W-:Y:S02]  /*1f00*/  VIADD R31, R2.reuse, 0x80 ;  /* 0x00000080021f7836 */ /* 0x040fe40000000000 */
[----:B------:R-:W-:Y:S02]  /*1f10*/  VIADD R32, R2, 0xc0 ;  /* 0x000000c002207836 */ /* 0x000fe40000000000 */
[----:B------:R2:W-:Y:S01]  /*1f20*/  @!P2 LDGSTS.E.BYPASS.LTC128B.128 [R3+0x1000], desc[UR14][R6.64] ;  /* 0x010000000603afae */ /* 0x0005e2000b901d4e */
[----:B------:R-:W-:-:S02]  /*1f30*/  ISETP.GE.AND P2, PT, R31, R30, PT ;  /* 0x0000001e1f00720c */ /* 0x000fc40003f46270 */
[----:B------:R-:W-:Y:S01]  /*1f40*/  ISETP.GE.AND P4, PT, R32, R30, PT ;  /* 0x0000001e2000720c */ /* 0x000fe20003f86270 */
[----:B------:R3:W-:Y:S02]  /*1f50*/  @!P3 LDGSTS.E.BYPASS.LTC128B.128 [R0+0x1800], desc[UR14][R4.64] ;  /* 0x018000000400bfae */ /* 0x0007e4000b901d4e */
[----:B------:R-:W4:Y:S08]  /*1f60*/  @!P0 S2R R9, SR_CgaCtaId ;  /* 0x0000000000098919 */ /* 0x000f300000008800 */
[----:B------:R-:W4:Y:S02]  /*1f70*/  @!P2 LDC.64 R18, c[0x0][0x218] ;  /* 0x00008600ff12ab82 */ /* 0x000f240000000a00 */
[----:B------:R-:W4:Y:S06]  /*1f80*/  @!P4 S2R R15, SR_CgaCtaId ;  /* 0x00000000000fc919 */ /* 0x000f2c0000008800 */
[----:B------:R-:W4:Y:S01]  /*1f90*/  @!P4 LDC.64 R22, c[0x0][0x218] ;  /* 0x00008600ff16cb82 */ /* 0x000f220000000a00 */
[C---:B--2---:R-:W-:Y:S01]  /*1fa0*/  @!P1 LEA R6, P3, R10.reuse, R12, 0x1 ;  /* 0x0000000c0a069211 */ /* 0x044fe200078608ff */
[----:B------:R-:W-:Y:S01]  /*1fb0*/  @!P0 IMAD R3, R69, 0x60, RZ ;  /* 0x0000006045038824 */ /* 0x000fe200078e02ff */
[----:B------:R-:W2:Y:S02]  /*1fc0*/  @!P2 S2R R12, SR_CgaCtaId ;  /* 0x00000000000ca919 */ /* 0x000ea40000008800 */
[----:B------:R-:W-:Y:S01]  /*1fd0*/  @!P1 LEA.HI.X R7, R10, R13, R11, 0x1, P3 ;  /* 0x0000000d0a079211 */ /* 0x000fe200018f0c0b */
[----:B---3--:R-:W-:Y:S01]  /*1fe0*/  @!P0 IMAD.MOV.U32 R4, RZ, RZ, R80 ;  /* 0x000000ffff048224 */ /* 0x008fe200078e0050 */
[----:B------:R-:W-:Y:S01]  /*1ff0*/  ISETP.GE.AND P3, PT, R33, R30, PT ;  /* 0x0000001e2100720c */ /* 0x000fe20003f66270 */
[----:B------:R-:W3:Y:S01]  /*2000*/  @!P0 LDC.64 R10, c[0x0][0x218] ;  /* 0x00008600ff0a8b82 */ /* 0x000ee20000000a00 */
[----:B------:R-:W2:Y:S01]  /*2010*/  @!P5 S2R R13, SR_CgaCtaId ;  /* 0x00000000000dd919 */ /* 0x000ea20000008800 */
[----:B------:R-:W-:Y:S01]  /*2020*/  @!P1 MOV R0, 0x400 ;  /* 0x0000040000009802 */ /* 0x000fe20000000f00 */
[----:B------:R-:W-:-:S03]  /*2030*/  @!P0 IMAD.MOV.U32 R5, RZ, RZ, R113 ;  /* 0x000000ffff058224 */ /* 0x000fc600078e0071 */
[----:B-1----:R-:W-:Y:S01]  /*2040*/  @!P1 LEA R0, R8, R0, 0x18 ;  /* 0x0000000008009211 */ /* 0x002fe200078ec0ff */
[----:B------:R-:W-:-:S04]  /*2050*/  @!P0 IMAD.WIDE.U32 R4, R68, 0x60, R4 ;  /* 0x0000006044048825 */ /* 0x000fc800078e0004 */
[----:B------:R-:W-:Y:S01]  /*2060*/  @!P1 IMAD R0, R16, 0x2, R0 ;  /* 0x0000000210009824 */ /* 0x000fe200078e0200 */
[----:B------:R-:W1:Y:S01]  /*2070*/  @!P3 S2R R14, SR_CgaCtaId ;  /* 0x00000000000eb919 */ /* 0x000e620000008800 */
[----:B------:R-:W-:Y:S01]  /*2080*/  @!P0 IMAD.IADD R3, R5, 0x1, R3 ;  /* 0x0000000105038824 */ /* 0x000fe200078e0203 */
[----:B------:R-:W1:Y:S01]  /*2090*/  @!P3 LDC.64 R24, c[0x0][0x218] ;  /* 0x00008600ff18bb82 */ /* 0x000e620000000a00 */
[----:B------:R-:W-:Y:S01]  /*20a0*/  @!P3 IMAD R17, R69, 0xe0, RZ ;  /* 0x000000e04511b824 */ /* 0x000fe200078e02ff */
[----:B------:R2:W-:Y:S02]  /*20b0*/  @!P1 LDGSTS.E.BYPASS.LTC128B.128 [R0+0x2000], desc[UR14][R6.64] ;  /* 0x0200000006009fae */ /* 0x0005e4000b901d4e */
[----:B--2---:R-:W-:Y:S02]  /*20c0*/  @!P0 MOV R0, 0x400 ;  /* 0x0000040000008802 */ /* 0x004fe40000000f00 */
[----:B---3--:R-:W-:Y:S02]  /*20d0*/  @!P0 LEA R6, P1, R4, R10, 0x1 ;  /* 0x0000000a04068211 */ /* 0x008fe400078208ff */
[----:B----4-:R-:W-:-:S02]  /*20e0*/  @!P0 LEA R5, R9, R0, 0x18 ;  /* 0x0000000009058211 */ /* 0x010fc400078ec0ff */
[----:B------:R-:W-:Y:S02]  /*20f0*/  @!P0 LEA.HI.X R7, R4, R11, R3, 0x1, P1 ;  /* 0x0000000b04078211 */ /* 0x000fe400008f0c03 */
[----:B------:R-:W-:Y:S01]  /*2100*/  @!P5 MOV R0, 0x400 ;  /* 0x000004000000d802 */ /* 0x000fe20000000f00 */
[----:B------:R-:W-:Y:S01]  /*2110*/  @!P0 IMAD R4, R16, 0x2, R5 ;  /* 0x0000000210048824 */ /* 0x000fe200078e0205 */
[----:B------:R-:W-:Y:S02]  /*2120*/  @!P2 MOV R3, 0x400 ;  /* 0x000004000003a802 */ /* 0x000fe40000000f00 */
[----:B------:R-:W-:Y:S02]  /*2130*/  @!P5 LEA R29, R13, R0, 0x18 ;  /* 0x000000000d1dd211 */ /* 0x000fe400078ec0ff */
[----:B------:R2:W-:Y:S01]  /*2140*/  @!P0 LDGSTS.E.BYPASS.LTC128B.128 [R4+0x2800], desc[UR14][R6.64] ;  /* 0x0280000006048fae */ /* 0x0005e2000b901d4e */
[----:B------:R-:W-:Y:S02]  /*2150*/  @!P3 MOV R0, 0x400 ;  /* 0x000004000000b802 */ /* 0x000fe40000000f00 */
[----:B------:R-:W-:-:S02]  /*2160*/  @!P2 LEA R5, P0, R68, R80, 0x7 ;  /* 0x000000504405a211 */ /* 0x000fc400078038ff */
[----:B-1----:R-:W-:Y:S02]  /*2170*/  @!P3 LEA R27, R14, R0, 0x18 ;  /* 0x000000000e1bb211 */ /* 0x002fe400078ec0ff */
[----:B------:R-:W-:Y:S02]  /*2180*/  @!P2 LEA.HI.X R0, R68, R113, R69, 0x7, P0 ;  /* 0x000000714400a211 */ /* 0x000fe400000f3c45 */
[----:B------:R-:W-:Y:S02]  /*2190*/  @!P2 LEA R10, P0, R5, R18, 0x1 ;  /* 0x00000012050aa211 */ /* 0x000fe400078008ff */
[----:B------:R-:W-:Y:S02]  /*21a0*/  ISETP.GE.AND P1, PT, R28, R30, PT ;  /* 0x0000001e1c00720c */ /* 0x000fe40003f26270 */
[----:B------:R-:W-:Y:S01]  /*21b0*/  @!P2 LEA R8, R12, R3, 0x18 ;  /* 0x000000030c08a211 */ /* 0x000fe200078ec0ff */
[----:B------:R-:W-:Y:S01]  /*21c0*/  @!P5 IMAD R12, R69, 0xa0, RZ ;  /* 0x000000a0450cd824 */ /* 0x000fe200078e02ff */
[----:B------:R-:W-:-:S02]  /*21d0*/  @!P4 MOV R3, 0x400 ;  /* 0x000004000003c802 */ /* 0x000fc40000000f00 */
[----:B------:R-:W-:Y:S01]  /*21e0*/  @!P2 LEA.HI.X R11, R5, R19, R0, 0x1, P0 ;  /* 0x00000013050ba211 */ /* 0x000fe200000f0c00 */
[----:B------:R-:W-:Y:S01]  /*21f0*/  @!P5 IMAD.MOV.U32 R5, RZ, RZ, R113 ;  /* 0x000000ffff05d224 */ /* 0x000fe200078e0071 */
[----:B------:R-:W-:Y:S01]  /*2200*/  @!P4 LEA R26, R15, R3, 0x18 ;  /* 0x000000030f1ac211 */ /* 0x000fe200078ec0ff */
[----:B------:R-:W-:Y:S02]  /*2210*/  @!P2 IMAD R0, R16, 0x2, R8 ;  /* 0x000000021000a824 */ /* 0x000fe400078e0208 */
[----:B------:R-:W-:Y:S02]  /*2220*/  @!P4 IMAD R3, R69, 0xc0, RZ ;  /* 0x000000c04503c824 */ /* 0x000fe400078e02ff */
[----:B------:R-:W-:Y:S01]  /*2230*/  IMAD.WIDE.U32 R14, R37, UR6, R38 ;  /* 0x00000006250e7c25 */ /* 0x000fe2000f8e0026 */
[----:B------:R1:W-:Y:S03]  /*2240*/  @!P2 LDGSTS.E.BYPASS.LTC128B.128 [R0+0x3000], desc[UR14][R10.64] ;  /* 0x030000000a00afae */ /* 0x0003e6000b901d4e */
[----:B--2---:R-:W-:-:S02]  /*2250*/  IMAD R4, R36, UR6, RZ ;  /* 0x0000000624047c24 */ /* 0x004fc4000f8e02ff */
[----:B------:R-:W-:Y:S02]  /*2260*/  @!P4 IMAD.MOV.U32 R6, RZ, RZ, R80 ;  /* 0x000000ffff06c224 */ /* 0x000fe400078e0050 */
[----:B------:R-:W-:Y:S01]  /*2270*/  IMAD R28, R37, UR7, R4 ;  /* 0x00000007251c7c24 */ /* 0x000fe2000f8e0204 */
[----:B------:R-:W-:Y:S01]  /*2280*/  ULDC.64 UR6, c[0x0][0x220] ;  /* 0x0000880000067ab9 */ /* 0x000fe20000000a00 */
[----:B------:R-:W-:Y:S02]  /*2290*/  @!P5 IMAD.MOV.U32 R4, RZ, RZ, R80 ;  /* 0x000000ffff04d224 */ /* 0x000fe400078e0050 */
[----:B------:R-:W-:Y:S02]  /*22a0*/  @!P4 IMAD.MOV.U32 R7, RZ, RZ, R113 ;  /* 0x000000ffff07c224 */ /* 0x000fe400078e0071 */
[----:B------:R-:W-:-:S04]  /*22b0*/  @!P5 IMAD.WIDE.U32 R8, R68, 0xa0, R4 ;  /* 0x000000a04408d825 */ /* 0x000fc800078e0004 */
[----:B------:R-:W-:-:S04]  /*22c0*/  @!P4 IMAD.WIDE.U32 R6, R68, 0xc0, R6 ;  /* 0x000000c04406c825 */ /* 0x000fc800078e0006 */
[----:B------:R-:W-:Y:S02]  /*22d0*/  @!P3 IMAD.MOV.U32 R4, RZ, RZ, R80 ;  /* 0x000000ffff04b224 */ /* 0x000fe400078e0050 */
[----:B------:R-:W-:Y:S02]  /*22e0*/  @!P3 IMAD.MOV.U32 R5, RZ, RZ, R113 ;  /* 0x000000ffff05b224 */ /* 0x000fe400078e0071 */
[----:B------:R-:W-:Y:S01]  /*22f0*/  @!P4 IMAD.IADD R3, R7, 0x1, R3 ;  /* 0x000000010703c824 */ /* 0x000fe200078e0203 */
[----:B-1----:R-:W-:Y:S01]  /*2300*/  @!P4 LEA R10, P0, R6, R22, 0x1 ;  /* 0x00000016060ac211 */ /* 0x002fe200078008ff */
[----:B------:R-:W-:-:S03]  /*2310*/  @!P3 IMAD.WIDE.U32 R4, R68, 0xe0, R4 ;  /* 0x000000e04404b825 */ /* 0x000fc600078e0004 */
[----:B------:R-:W-:Y:S01]  /*2320*/  @!P4 LEA.HI.X R11, R6, R23, R3, 0x1, P0 ;  /* 0x00000017060bc211 */ /* 0x000fe200000f0c03 */
[----:B------:R-:W-:Y:S01]  /*2330*/  @!P5 IMAD.IADD R0, R9, 0x1, R12 ;  /* 0x000000010900d824 */ /* 0x000fe200078e020c */
[----:B------:R-:W-:Y:S01]  /*2340*/  @!P5 LEA R12, P2, R8, R20, 0x1 ;  /* 0x00000014080cd211 */ /* 0x000fe200078408ff */
[----:B------:R-:W-:Y:S01]  /*2350*/  @!P3 IMAD.IADD R5, R5, 0x1, R17 ;  /* 0x000000010505b824 */ /* 0x000fe200078e0211 */
[----:B------:R-:W-:Y:S01]  /*2360*/  @!P3 LEA R6, P0, R4, R24, 0x1 ;  /* 0x000000180406b211 */ /* 0x000fe200078008ff */
[----:B------:R-:W-:Y:S01]  /*2370*/  @!P5 IMAD R3, R16, 0x2, R29 ;  /* 0x000000021003d824 */ /* 0x000fe200078e021d */
[----:B------:R-:W-:Y:S01]  /*2380*/  @!P5 LEA.HI.X R13, R8, R21, R0, 0x1, P2 ;  /* 0x00000015080dd211 */ /* 0x000fe200010f0c00 */
[----:B------:R-:W-:Y:S01]  /*2390*/  @!P4 IMAD R0, R16, 0x2, R26 ;  /* 0x000000021000c824 */ /* 0x000fe200078e021a */
[----:B------:R-:W-:Y:S01]  /*23a0*/  @!P3 LEA.HI.X R7, R4, R25, R5, 0x1, P0 ;  /* 0x000000190407b211 */ /* 0x000fe200000f0c05 */
[----:B------:R-:W-:Y:S02]  /*23b0*/  @!P3 IMAD R16, R16, 0x2, R27 ;  /* 0x000000021010b824 */ /* 0x000fe400078e021b */
[----:B------:R1:W-:Y:S01]  /*23c0*/  @!P5 LDGSTS.E.BYPASS.LTC128B.128 [R3+0x3800], desc[UR14][R12.64] ;  /* 0x038000000c03dfae */ /* 0x0003e2000b901d4e */
[----:B------:R-:W-:Y:S01]  /*23d0*/  IMAD.IADD R5, R15, 0x1, R28 ;  /* 0x000000010f057824 */ /* 0x000fe200078e021c */
[-C--:B------:R-:W-:Y:S01]  /*23e0*/  ISETP.GE.AND P5, PT, R35, R30.reuse, PT ;  /* 0x0000001e2300720c */ /* 0x080fe20003fa6270 */
[----:B------:R-:W-:Y:S01]  /*23f0*/  IMAD.MOV.U32 R4, RZ, RZ, R14 ;  /* 0x000000ffff047224 */ /* 0x000fe200078e000e */
[----:B------:R2:W-:Y:S01]  /*2400*/  @!P4 LDGSTS.E.BYPASS.LTC128B.128 [R0+0x4000], desc[UR14][R10.64] ;  /* 0x040000000a00cfae */ /* 0x0005e2000b901d4e */
[----:B------:R-:W-:-:S02]  /*2410*/  ISETP.GE.AND P4, PT, R31, R30, PT ;  /* 0x0000001e1f00720c */ /* 0x000fc40003f86270 */
[----:B------:R-:W-:Y:S01]  /*2420*/  IMAD.WIDE.U32 R4, R40, R96, R4 ;  /* 0x0000006028047225 */ /* 0x000fe200078e0004 */
[----:B------:R-:W-:Y:S01]  /*2430*/  @!P3 LDGSTS.E.BYPASS.LTC128B.128 [R16+0x4800], desc[UR14][R6.64] ;  /* 0x048000000610bfae */ /* 0x000fe2000b901d4e */
[----:B------:R-:W-:-:S03]  /*2440*/  ISETP.GE.AND P3, PT, R2, R30, PT ;  /* 0x0000001e0200720c */ /* 0x000fc60003f66270 */
[----:B------:R-:W0:Y:S01]  /*2450*/  LDGDEPBAR ;  /* 0x00000000000079af */ /* 0x000e220000000000 */
[----:B------:R-:W-:Y:S01]  /*2460*/  LEA R241, P0, R4, UR6, 0x1 ;  /* 0x0000000604f17c11 */ /* 0x000fe2000f8008ff */
[----:B-1----:R-:W-:Y:S02]  /*2470*/  IMAD.SHL.U32 R3, R96, 0x20, RZ ;  /* 0x0000002060037824 */ /* 0x002fe400078e00ff */
[----:B------:R-:W-:Y:S02]  /*2480*/  @!P5 IMAD R12, R97, 0xc0, RZ ;  /* 0x000000c0610cd824 */ /* 0x000fe400078e02ff */
[----:B--2---:R-:W-:Y:S01]  /*2490*/  IMAD R0, R43, R96, RZ ;  /* 0x000000602b007224 */ /* 0x004fe200078e02ff */
[----:B------:R-:W-:-:S03]  /*24a0*/  @!P1 LEA R2, P2, R3, R241, 0x1 ;  /* 0x000000f103029211 */ /* 0x000fc600078408ff */
[----:B------:R-:W-:Y:S01]  /*24b0*/  IMAD R0, R40, R97, R0 ;  /* 0x0000006128007224 */ /* 0x000fe200078e0200 */
[----:B------:R-:W-:-:S04]  /*24c0*/  DEPBAR.LE SB0, 0x0 ;  /* 0x000080000000791a */ /* 0x000fc80000000000 */
[----:B------:R-:W-:Y:S01]  /*24d0*/  BAR.SYNC.DEFER_BLOCKING 0x0 ;  /* 0x0000000000007b1d */ /* 0x000fe20000010000 */
[----:B------:R-:W-:-:S05]  /*24e0*/  IMAD.IADD R0, R5, 0x1, R0 ;  /* 0x0000000105007824 */ /* 0x000fca00078e0200 */
[----:B------:R-:W-:Y:S01]  /*24f0*/  LEA.HI.X R240, R4, UR7, R0, 0x1, P0 ;  /* 0x0000000704f07c11 */ /* 0x000fe200080f0c00 */
[----:B------:R-:W-:Y:S01]  /*2500*/  @!P3 IMAD.MOV.U32 R4, RZ, RZ, R241 ;  /* 0x000000ffff04b224 */ /* 0x000fe200078e00f1 */
[----:B------:R-:W-:Y:S02]  /*2510*/  SHF.L.U64.HI R0, R96, 0x5, R97 ;  /* 0x0000000560007819 */ /* 0x000fe40000010261 */
[----:B------:R-:W-:Y:S01]  /*2520*/  ISETP.GE.AND P0, PT, R41, R30, PT ;  /* 0x0000001e2900720c */ /* 0x000fe20003f06270 */
[----:B------:R-:W-:Y:S01]  /*2530*/  @!P3 IMAD.MOV.U32 R5, RZ, RZ, R240 ;  /* 0x000000ffff05b224 */ /* 0x000fe200078e00f0 */
[----:B------:R-:W-:Y:S02]  /*2540*/  @!P1 LEA.HI.X R3, R3, R240, R0, 0x1, P2 ;  /* 0x000000f003039211 */ /* 0x000fe400010f0c00 */
[----:B------:R-:W-:Y:S02]  /*2550*/  LOP3.LUT R0, R44, 0xfffffff8, RZ, 0xc0, !PT ;  /* 0xfffffff82c007812 */ /* 0x000fe400078ec0ff */
[----:B------:R-:W-:-:S03]  /*2560*/  ISETP.GE.AND P2, PT, R32, R30, PT ;  /* 0x0000001e2000720c */ /* 0x000fc60003f46270 */
[----:B------:R-:W-:Y:S01]  /*2570*/  IMAD.IADD R9, R58, 0x1, -R0 ;  /* 0x000000013a097824 */ /* 0x000fe200078e0a00 */
[----:B------:R-:W-:Y:S01]  /*2580*/  LEA.HI R0, R44, R42, RZ, 0x1 ;  /* 0x0000002a2c007211 */ /* 0x000fe200078f08ff */
[----:B------:R-:W-:Y:S03]  /*2590*/  @P3 STS [R183+0x5000], RZ ;  /* 0x005000ffb7003388 */ /* 0x000fe60000000800 */
[----:B------:R-:W-:Y:S01]  /*25a0*/  LOP3.LUT R0, R0, 0xfffffffe, RZ, 0xc0, !PT ;  /* 0xfffffffe00007812 */ /* 0x000fe200078ec0ff */
[----:B------:R-:W-:Y:S04]  /*25b0*/  @P3 STS [R183+0x5004], RZ ;  /* 0x005004ffb7003388 */ /* 0x000fe80000000800 */
[----:B------:R-:W-:Y:S01]  /*25c0*/  IMAD.IADD R0, R42, 0x1, -R0 ;  /* 0x000000012a007824 */ /* 0x000fe200078e0a00 */
        /* <DEDUP_REMOVED lines=14> */
[----:B------:R-:W-:-:S03]  /*26b0*/  ISETP.GE.AND P1, PT, R33, R30, PT ;  /* 0x0000001e2100720c */ /* 0x000fc60003f26270 */
[----:B------:R-:W-:Y:S01]  /*26c0*/  @!PT LDS RZ, [RZ] ;  /* 0x00000000fffff984 */ /* 0x000fe20000000800 */
[----:B------:R-:W-:Y:S01]  /*26d0*/  @!PT LDS RZ, [RZ] ;  /* 0x00000000fffff984 */ /* 0x000fe20000000800 */
[----:B------:R-:W-:Y:S01]  /*26e0*/  @!PT LDS RZ, [RZ] ;  /* 0x00000000fffff984 */ /* 0x000fe20000000800 */
[----:B------:R-:W-:Y:S04]  /*26f0*/  @!P0 LDGSTS.E.BYPASS.LTC128B.128 [R183+0x6000], desc[UR14][R14.64] ;  /* 0x060000000eb78fae */ /* 0x000fe8000b901d4e */
[----:B------:R-:W-:Y:S01]  /*2700*/  @P5 STS.128 [R183+0x6800], RZ ;  /* 0x006800ffb7005388 */ /* 0x000fe20000000c00 */
[----:B-1----:R-:W-:Y:S02]  /*2710*/  LEA.HI R4, R45, R58, RZ, 0x4 ;  /* 0x0000003a2d047211 */ /* 0x002fe400078f20ff */
[----:B------:R-:W-:-:S04]  /*2720*/  LEA.HI R5, R9, R9, RZ, 0x1 ;  /* 0x0000000909057211 */ /* 0x000fc800078f08ff */
[----:B------:R-:W-:Y:S02]  /*2730*/  SHF.R.S32.HI R21, RZ, 0x1, R5 ;  /* 0x00000001ff157819 */ /* 0x000fe40000011405 */
[----:B--2---:R-:W-:Y:S02]  /*2740*/  LOP3.LUT R2, R4, 0xfffffff0, RZ, 0xc0, !PT ;  /* 0xfffffff004027812 */ /* 0x004fe400078ec0ff */
[----:B------:R-:W-:Y:S01]  /*2750*/  SHF.R.S32.HI R4, RZ, 0x4, R4 ;  /* 0x00000004ff047819 */ /* 0x000fe20000011404 */
[----:B------:R-:W-:Y:S02]  /*2760*/  IMAD.SHL.U32 R3, R21, 0x40, RZ ;  /* 0x0000004015037824 */ /* 0x000fe400078e00ff */
[----:B------:R-:W-:Y:S01]  /*2770*/  IMAD.IADD R8, R58, 0x1, -R2 ;  /* 0x000000013a087824 */ /* 0x000fe200078e0a02 */
[----:B------:R-:W-:-:S04]  /*2780*/  LEA.HI R11, R4, R4, RZ, 0x1 ;  /* 0x00000004040b7211 */ /* 0x000fc800078f08ff */
[----:B------:R-:W-:Y:S02]  /*2790*/  LEA.HI R10, R8, R8, RZ, 0x1 ;  /* 0x00000008080a7211 */ /* 0x000fe400078f08ff */
[----:B------:R-:W-:Y:S02]  /*27a0*/  LOP3.LUT R11, R11, 0xfffffffe, RZ, 0xc0, !PT ;  /* 0xfffffffe0b0b7812 */ /* 0x000fe400078ec0ff */
[--C-:B------:R-:W-:Y:S02]  /*27b0*/  SHF.R.S32.HI R7, RZ, 0x1, R10.reuse ;  /* 0x00000001ff077819 */ /* 0x100fe4000001140a */
[----:B------:R-:W-:-:S04]  /*27c0*/  SHF.R.S32.HI R2, RZ, 0x1f, R10 ;  /* 0x0000001fff027819 */ /* 0x000fc8000001140a */
[----:B------:R-:W-:Y:S01]  /*27d0*/  LEA.HI R6, R2, R7, RZ, 0x2 ;  /* 0x0000000702067211 */ /* 0x000fe200078f10ff */
[----:B------:R-:W-:Y:S01]  /*27e0*/  IMAD.SHL.U32 R2, R0, 0x8, RZ ;  /* 0x0000000800027824 */ /* 0x000fe200078e00ff */
[----:B------:R-:W-:Y:S02]  /*27f0*/  LOP3.LUT R0, R3, 0xc0, RZ, 0xc0, !PT ;  /* 0x000000c003007812 */ /* 0x000fe400078ec0ff */
[----:B------:R-:W-:Y:S02]  /*2800*/  LOP3.LUT R3, R5, 0xfffffffe, RZ, 0xc0, !PT ;  /* 0xfffffffe05037812 */ /* 0x000fe400078ec0ff */
[----:B------:R-:W-:Y:S02]  /*2810*/  LOP3.LUT R6, R6, 0xfffffffc, RZ, 0xc0, !PT ;  /* 0xfffffffc06067812 */ /* 0x000fe400078ec0ff */
[----:B------:R-:W-:Y:S01]  /*2820*/  LOP3.LUT R5, R0, 0x8, R2, 0xf8, !PT ;  /* 0x0000000800057812 */ /* 0x000fe200078ef802 */
[----:B------:R-:W-:Y:S01]  /*2830*/  IMAD.IADD R2, R4, 0x1, -R11 ;  /* 0x0000000104027824 */ /* 0x000fe200078e0a0b */
[----:B------:R-:W-:Y:S01]  /*2840*/  SHF.R.U32.HI R0, RZ, 0x3, R0 ;  /* 0x00000003ff007819 */ /* 0x000fe20000011600 */
[----:B------:R-:W-:Y:S01]  /*2850*/  IMAD.IADD R3, R9, 0x1, -R3 ;  /* 0x0000000109037824 */ /* 0x000fe200078e0a03 */
[----:B------:R-:W-:Y:S01]  /*2860*/  SHF.R.S32.HI R11, RZ, 0x1f, R8 ;  /* 0x0000001fff0b7819 */ /* 0x000fe20000011408 */
[----:B------:R-:W-:Y:S01]  /*2870*/  IMAD.IADD R20, R7, 0x1, -R6 ;  /* 0x0000000107147824 */ /* 0x000fe200078e0a06 */
[----:B------:R-:W-:Y:S01]  /*2880*/  LOP3.LUT R9, R5, R0, RZ, 0x3c, !PT ;  /* 0x0000000005097212 */ /* 0x000fe200078e3cff */
[----:B------:R-:W-:Y:S01]  /*2890*/  IMAD R7, R2, 0x8, R3 ;  /* 0x0000000802077824 */ /* 0x000fe200078e0203 */
[----:B------:R-:W-:Y:S01]  /*28a0*/  LOP3.LUT R6, R10, 0x7fffffe, RZ, 0xc0, !PT ;  /* 0x07fffffe0a067812 */ /* 0x000fe200078ec0ff */
[----:B------:R-:W-:Y:S01]  /*28b0*/  IMAD.SHL.U32 R4, R2, 0x8, RZ ;  /* 0x0000000802047824 */ /* 0x000fe200078e00ff */
[----:B------:R-:W-:Y:S01]  /*28c0*/  LEA.HI R10, R11, R8, RZ, 0x3 ;  /* 0x000000080b0a7211 */ /* 0x000fe200078f18ff */
[----:B------:R-:W-:-:S02]  /*28d0*/  @!P5 IMAD.MOV.U32 R2, RZ, RZ, R241 ;  /* 0x000000ffff02d224 */ /* 0x000fc400078e00f1 */
[----:B------:R-:W-:Y:S02]  /*28e0*/  @!P5 IMAD.MOV.U32 R3, RZ, RZ, R240 ;  /* 0x000000ffff03d224 */ /* 0x000fe400078e00f0 */
[----:B------:R-:W-:Y:S02]  /*28f0*/  IMAD.SHL.U32 R0, R20, 0x40, RZ ;  /* 0x0000004014007824 */ /* 0x000fe400078e00ff */
[----:B------:R-:W-:-:S03]  /*2900*/  @!P5 IMAD.WIDE.U32 R2, R96, 0xc0, R2 ;  /* 0x000000c06002d825 */ /* 0x000fc600078e0002 */
[----:B------:R-:W-:Y:S01]  /*2910*/  LOP3.LUT R0, R0, 0xc0, RZ, 0xc0, !PT ;  /* 0x000000c000007812 */ /* 0x000fe200078ec0ff */
[----:B------:R-:W-:Y:S02]  /*2920*/  @!P5 IMAD.IADD R13, R3, 0x1, R12 ;  /* 0x00000001030dd824 */ /* 0x000fe400078e020c */
[----:B------:R-:W-:Y:S01]  /*2930*/  @!P5 IMAD.MOV.U32 R12, RZ, RZ, R2 ;  /* 0x000000ffff0cd224 */ /* 0x000fe200078e0002 */
[----:B------:R-:W-:Y:S01]  /*2940*/  LOP3.LUT R5, R0, 0x8, R4, 0xf8, !PT ;  /* 0x0000000800057812 */ /* 0x000fe200078ef804 */
[----:B------:R-:W-:Y:S01]  /*2950*/  @!P2 IMAD.MOV.U32 R2, RZ, RZ, R241 ;  /* 0x000000ffff02a224 */ /* 0x000fe200078e00f1 */
[----:B------:R-:W-:Y:S01]  /*2960*/  SHF.R.U32.HI R4, RZ, 0x3, R0 ;  /* 0x00000003ff047819 */ /* 0x000fe20000011600 */
[----:B------:R-:W-:Y:S01]  /*2970*/  @!P2 IMAD.MOV.U32 R3, RZ, RZ, R240 ;  /* 0x000000ffff03a224 */ /* 0x000fe200078e00f0 */
[----:B------:R-:W-:Y:S01]  /*2980*/  @!PT LDS RZ, [RZ] ;  /* 0x00000000fffff984 */ /* 0x000fe20000000800 */
[----:B------:R-:W-:Y:S01]  /*2990*/  @!PT LDS RZ, [RZ] ;  /* 0x00000000fffff984 */ /* 0x000fe20000000800 */
[----:B------:R-:W-:Y:S01]  /*29a0*/  @!PT LDS RZ, [RZ] ;  /* 0x00000000fffff984 */ /* 0x000fe20000000800 */
[----:B------:R1:W-:Y:S01]  /*29b0*/  @!P5 LDGSTS.E.BYPASS.LTC128B.128 [R183+0x6800], desc[UR14][R12.64] ;  /* 0x068000000cb7dfae */ /* 0x0003e2000b901d4e */
[----:B------:R-:W-:Y:S01]  /*29c0*/  IMAD.IADD R51, R8, 0x1, -R6 ;  /* 0x0000000108337824 */ /* 0x000fe200078e0a06 */
[----:B------:R-:W-:Y:S01]  /*29d0*/  LOP3.LUT R160, R5, R4, RZ, 0x3c, !PT ;  /* 0x0000000405a07212 */ /* 0x000fe200078e3cff */
[----:B------:R-:W-:Y:S01]  /*29e0*/  IMAD.U32 R0, R7, 0x20, R9 ;  /* 0x0000002007007824 */ /* 0x000fe200078e0009 */
[----:B------:R-:W-:Y:S01]  /*29f0*/  @P4 STS.128 [R183+0x7000], RZ ;  /* 0x007000ffb7004388 */ /* 0x000fe20000000c00 */
[----:B------:R-:W-:-:S03]  /*2a00*/  @!P2 IMAD.WIDE.U32 R6, R96, 0x180, R2 ;  /* 0x000001806006a825 */ /* 0x000fc600078e0002 */
[----:B------:R-:W-:Y:S01]  /*2a10*/  LEA R134, R0, UR4, 0x1 ;  /* 0x0000000400867c11 */ /* 0x000fe2000f8e08ff */
[----:B------:R-:W-:Y:S02]  /*2a20*/  IMAD.SHL.U32 R10, R10, 0x20, RZ ;  /* 0x000000200a0a7824 */ /* 0x000fe400078e00ff */
[--C-:B------:R-:W-:Y:S02]  /*2a30*/  @!P1 IMAD.MOV.U32 R2, RZ, RZ, R241.reuse ;  /* 0x000000ffff029224 */ /* 0x100fe400078e00f1 */
[--C-:B------:R-:W-:Y:S01]  /*2a40*/  @!P1 IMAD.MOV.U32 R3, RZ, RZ, R240.reuse ;  /* 0x000000ffff039224 */ /* 0x100fe200078e00f0 */
[----:B------:R-:W-:Y:S01]  /*2a50*/  LOP3.LUT R50, R10, 0xffffff00, RZ, 0xc0, !PT ;  /* 0xffffff000a327812 */ /* 0x000fe200078ec0ff */
[----:B------:R-:W-:Y:S01]  /*2a60*/  @!P3 IMAD.MOV.U32 R4, RZ, RZ, R241 ;  /* 0x000000ffff04b224 */ /* 0x000fe200078e00f1 */
[----:B------:R-:W-:Y:S01]  /*2a70*/  @!P4 LEA R10, P0, R96, R241, 0x8 ;  /* 0x000000f1600ac211 */ /* 0x000fe200078040ff */
[----:B------:R-:W-:Y:S02]  /*2a80*/  @!P3 IMAD.MOV.U32 R5, RZ, RZ, R240 ;  /* 0x000000ffff05b224 */ /* 0x000fe400078e00f0 */
[----:B------:R-:W-:-:S02]  /*2a90*/  @!P2 IMAD R9, R97, 0x180, RZ ;  /* 0x000001806109a824 */ /* 0x000fc400078e02ff */
[----:B------:R-:W-:Y:S02]  /*2aa0*/  @!P1 IMAD R11, R97, 0x1c0, RZ ;  /* 0x000001c0610b9824 */ /* 0x000fe400078e02ff */
[----:B------:R-:W-:-:S04]  /*2ab0*/  @!P1 IMAD.WIDE.U32 R2, R96, 0x1c0, R2 ;  /* 0x000001c060029825 */ /* 0x000fc800078e0002 */
[----:B------:R-:W-:Y:S02]  /*2ac0*/  @!P3 IMAD R8, R97, 0x140, RZ ;  /* 0x000001406108b824 */ /* 0x000fe400078e02ff */
[----:B------:R-:W-:-:S04]  /*2ad0*/  @!P3 IMAD.WIDE.U32 R4, R96, 0x140, R4 ;  /* 0x000001406004b825 */ /* 0x000fc800078e0004 */
[----:B------:R-:W-:Y:S02]  /*2ae0*/  @!P2 IMAD.IADD R9, R7, 0x1, R9 ;  /* 0x000000010709a824 */ /* 0x000fe400078e0209 */
[----:B------:R-:W-:Y:S01]  /*2af0*/  @!P1 IMAD.IADD R7, R3, 0x1, R11 ;  /* 0x0000000103079824 */ /* 0x000fe200078e020b */
[----:B------:R-:W-:Y:S01]  /*2b00*/  @!P4 LEA.HI.X R11, R96, R240, R97, 0x8, P0 ;  /* 0x000000f0600bc211 */ /* 0x000fe200000f4461 */
[----:B------:R-:W-:Y:S01]  /*2b10*/  IMAD R3, R56, 0x200, R50 ;  /* 0x0000020038037824 */ /* 0x000fe200078e0232 */
[----:B------:R-:W-:Y:S01]  /*2b20*/  LOP3.LUT P0, RZ, R21, 0x2, RZ, 0xc0, !PT ;  /* 0x0000000215ff7812 */ /* 0x000fe2000780c0ff */
[----:B------:R-:W-:Y:S02]  /*2b30*/  @!P3 IMAD.IADD R5, R5, 0x1, R8 ;  /* 0x000000010505b824 */ /* 0x000fe400078e0208 */
[----:B------:R-:W-:Y:S01]  /*2b40*/  @!P2 IMAD.MOV.U32 R8, RZ, RZ, R6 ;  /* 0x000000ffff08a224 */ /* 0x000fe200078e0006 */
[----:B------:R-:W-:Y:S01]  /*2b50*/  @!PT LDS RZ, [RZ] ;  /* 0x00000000fffff984 */ /* 0x000fe20000000800 */
[----:B------:R-:W-:Y:S01]  /*2b60*/  @!PT LDS RZ, [RZ] ;  /* 0x00000000fffff984 */ /* 0x000fe20000000800 */
[----:B------:R-:W-:Y:S01]  /*2b70*/  @!PT LDS RZ, [RZ] ;  /* 0x00000000fffff984 */ /* 0x000fe20000000800 */
[----:B------:R-:W-:Y:S01]  /*2b80*/  @!P4 LDGSTS.E.BYPASS.LTC128B.128 [R183+0x7000], desc[UR14][R10.64] ;  /* 0x070000000ab7cfae */ /* 0x000fe2000b901d4e */
[----:B------:R-:W-:-:S02]  /*2b90*/  @!P1 IMAD.MOV.U32 R6, RZ, RZ, R2 ;  /* 0x000000ffff069224 */ /* 0x000fc400078e0002 */
[C---:B------:R-:W-:Y:S01]  /*2ba0*/  IMAD R2, R51.reuse, 0x20, R3 ;  /* 0x0000002033027824 */ /* 0x040fe200078e0203 */
[----:B------:R-:W-:Y:S01]  /*2bb0*/  @P3 STS.128 [R183+0x7800], RZ ;  /* 0x007800ffb7003388 */ /* 0x000fe20000000c00 */
[----:B------:R-:W-:Y:S02]  /*2bc0*/  IMAD.MOV.U32 R0, RZ, RZ, 0x10 ;  /* 0x00000010ff007424 */ /* 0x000fe400078e00ff */
[----:B------:R-:W-:Y:S01]  /*2bd0*/  IMAD.IADD R2, R160, 0x1, R2 ;  /* 0x00000001a0027824 */ /* 0x000fe200078e0202 */
[----:B------:R-:W-:Y:S01]  /*2be0*/  @!PT LDS RZ, [RZ] ;  /* 0x00000000fffff984 */ /* 0x000fe20000000800 */
[----:B------:R-:W-:Y:S01]  /*2bf0*/  @!PT LDS RZ, [RZ] ;  /* 0x00000000fffff984 */ /* 0x000fe20000000800 */
[----:B------:R-:W-:Y:S01]  /*2c00*/  @!PT LDS RZ, [RZ] ;  /* 0x00000000fffff984 */ /* 0x000fe20000000800 */
[----:B------:R-:W-:Y:S01]  /*2c10*/  @!P3 LDGSTS.E.BYPASS.LTC128B.128 [R183+0x7800], desc[UR14][R4.64] ;  /* 0x0780000004b7bfae */ /* 0x000fe2000b901d4e */
[----:B------:R-:W-:Y:S02]  /*2c20*/  VIADD R165, R134, 0x1020 ;  /* 0x0000102086a57836 */ /* 0x000fe40000000000 */
[----:B------:R-:W-:Y:S01]  /*2c30*/  IMAD R119, R51, 0x20, R50 ;  /* 0x0000002033777824 */ /* 0x000fe200078e0232 */
[----:B------:R-:W-:Y:S01]  /*2c40*/  LEA R166, R2, UR4, 0x1 ;  /* 0x0000000402a67c11 */ /* 0x000fe2000f8e08ff */
[----:B------:R-:W-:Y:S01]  /*2c50*/  @P2 STS.128 [R183+0x8000], RZ ;  /* 0x008000ffb7002388 */ /* 0x000fe20000000c00 */
[----:B------:R-:W-:-:S03]  /*2c60*/  VIADD R2, R134, 0x1000 ;  /* 0x0000100086027836 */ /* 0x000fc60000000000 */
[----:B------:R-:W-:Y:S01]  /*2c70*/  @!PT LDS RZ, [RZ] ;  /* 0x00000000fffff984 */ /* 0x000fe20000000800 */
[----:B------:R-:W-:Y:S01]  /*2c80*/  @!PT LDS RZ, [RZ] ;  /* 0x00000000fffff984 */ /* 0x000fe20000000800 */
[----:B------:R-:W-:Y:S01]  /*2c90*/  @!PT LDS RZ, [RZ] ;  /* 0x00000000fffff984 */ /* 0x000fe20000000800 */
[----:B------:R-:W-:Y:S01]  /*2ca0*/  @!P2 LDGSTS.E.BYPASS.LTC128B.128 [R183+0x8000], desc[UR14][R8.64] ;  /* 0x0800000008b7afae */ /* 0x000fe2000b901d4e */
[----:B------:R-:W-:-:S03]  /*2cb0*/  @P0 VIADD R165, R2, 0xffffffe0 ;  /* 0xffffffe002a50836 */ /* 0x000fc60000000000 */
[----:B------:R-:W-:Y:S01]  /*2cc0*/  @P1 STS.128 [R183+0x8800], RZ ;  /* 0x008800ffb7001388 */ /* 0x000fe20000000c00 */
[C---:B------:R-:W-:Y:S02]  /*2cd0*/  VIADD R182, R165.reuse, 0x400 ;  /* 0x00000400a5b67836 */ /* 0x040fe40000000000 */
[C---:B------:R-:W-:Y:S01]  /*2ce0*/  VIADD R181, R165.reuse, 0x800 ;  /* 0x00000800a5b57836 */ /* 0x040fe20000000000 */
[----:B------:R-:W-:Y:S01]  /*2cf0*/  @!PT LDS RZ, [RZ] ;  /* 0x00000000fffff984 */ /* 0x000fe20000000800 */
[----:B------:R-:W-:Y:S01]  /*2d00*/  @!PT LDS RZ, [RZ] ;  /* 0x00000000fffff984 */ /* 0x000fe20000000800 */
[----:B------:R-:W-:Y:S01]  /*2d10*/  @!PT LDS RZ, [RZ] ;  /* 0x00000000fffff984 */ /* 0x000fe20000000800 */
[----:B------:R2:W-:Y:S01]  /*2d20*/  @!P1 LDGSTS.E.BYPASS.LTC128B.128 [R183+0x8800], desc[UR14][R6.64] ;  /* 0x0880000006b79fae */ /* 0x0005e2000b901d4e */
[----:B------:R-:W-:Y:S01]  /*2d30*/  LOP3.LUT P1, RZ, R20, 0x2, RZ, 0xc0, !PT ;  /* 0x0000000214ff7812 */ /* 0x000fe2000782c0ff */
[C---:B------:R-:W-:Y:S02]  /*2d40*/  VIADD R180, R165.reuse, 0xc00 ;  /* 0x00000c00a5b47836 */ /* 0x040fe40000000000 */
[----:B-1----:R-:W-:Y:S01]  /*2d50*/  LDSM.16.M88.4 R12, [R166] ;  /* 0x00000000a60c783b */ /* 0x002fe20000000200 */
[----:B------:R-:W-:Y:S01]  /*2d60*/  SEL R0, R0, 0xfffffff0, !P1 ;  /* 0xfffffff000007807 */ /* 0x000fe20004800000 */
[----:B------:R-:W-:-:S02]  /*2d70*/  VIADD R179, R165, 0x1000 ;  /* 0x00001000a5b37836 */ /* 0x000fc40000000000 */
[----:B------:R-:W1:Y:S01]  /*2d80*/  LDSM.16.M88.4 R16, [R134+0x1000] ;  /* 0x001000008610783b */ /* 0x000e620000000200 */
[C---:B------:R-:W-:Y:S02]  /*2d90*/  VIADD R178, R165.reuse, 0x1400 ;  /* 0x00001400a5b27836 */ /* 0x040fe40000000000 */
[----:B------:R-:W-:Y:S01]  /*2da0*/  IMAD R167, R0, 0x2, R166 ;  /* 0x0000000200a77824 */ /* 0x000fe200078e02a6 */
[----:B------:R-:W-:Y:S01]  /*2db0*/  LDSM.16.M88.4 R20, [R165] ;  /* 0x00000000a514783b */ /* 0x000fe20000000200 */
[C---:B------:R-:W-:Y:S02]  /*2dc0*/  VIADD R177, R165.reuse, 0x1800 ;  /* 0x00001800a5b17836 */ /* 0x040fe40000000000 */
[C---:B------:R-:W-:Y:S01]  /*2dd0*/  VIADD R176, R165.reuse, 0x1c00 ;  /* 0x00001c00a5b07836 */ /* 0x040fe20000000000 */
[----:B------:R-:W-:Y:S01]  /*2de0*/  LDSM.16.M88.4 R28, [R134+0x1400] ;  /* 0x00140000861c783b */ /* 0x000fe20000000200 */
[C---:B------:R-:W-:Y:S02]  /*2df0*/  VIADD R175, R165.reuse, 0x2000 ;  /* 0x00002000a5af7836 */ /* 0x040fe40000000000 */
[C---:B------:R-:W-:Y:S01]  /*2e00*/  VIADD R174, R165.reuse, 0x2400 ;  /* 0x00002400a5ae7836 */ /* 0x040fe20000000000 */
[----:B------:R-:W-:Y:S01]  /*2e10*/  LDSM.16.M88.4 R32, [R165+0x400] ;  /* 0x00040000a520783b */ /* 0x000fe20000000200 */
[----:B------:R-:W-:-:S02]  /*2e20*/  VIADD R173, R165, 0x2800 ;  /* 0x00002800a5ad7836 */ /* 0x000fc40000000000 */
[C---:B------:R-:W-:Y:S01]  /*2e30*/  VIADD R172, R165.reuse, 0x2c00 ;  /* 0x00002c00a5ac7836 */ /* 0x040fe20000000000 */
[----:B------:R-:W-:Y:S01]  /*2e40*/  LDSM.16.M88.4 R40, [R134+0x1800] ;  /* 0x001800008628783b */ /* 0x000fe20000000200 */
[C---:B------:R-:W-:Y:S02]  /*2e50*/  VIADD R171, R165.reuse, 0x3000 ;  /* 0x00003000a5ab7836 */ /* 0x040fe40000000000 */
[C---:B------:R-:W-:Y:S01]  /*2e60*/  VIADD R170, R165.reuse, 0x3400 ;  /* 0x00003400a5aa7836 */ /* 0x040fe20000000000 */
[----:B--2---:R-:W2:Y:S01]  /*2e70*/  LDSM.16.M88.4 R4, [R167] ;  /* 0x00000000a704783b */ /* 0x004ea20000000200 */
[C---:B------:R-:W-:Y:S02]  /*2e80*/  VIADD R169, R165.reuse, 0x3800 ;  /* 0x00003800a5a97836 */ /* 0x040fe40000000000 */
[----:B------:R-:W-:Y:S01]  /*2e90*/  VIADD R168, R165, 0x3c00 ;  /* 0x00003c00a5a87836 */ /* 0x000fe20000000000 */
[----:B------:R-:W3:Y:S04]  /*2ea0*/  LDSM.16.M88.4 R36, [R165+0x800] ;  /* 0x00080000a524783b */ /* 0x000ee80000000200 */
[----:B------:R-:W4:Y:S04]  /*2eb0*/  LDSM.16.M88.4 R44, [R134+0x1c00] ;  /* 0x001c0000862c783b */ /* 0x000f280000000200 */
[----:B------:R-:W0:Y:S01]  /*2ec0*/  LDGDEPBAR ;  /* 0x00000000000079af */ /* 0x000e220000000000 */
[C---:B-1----:R-:W-:Y:S06]  /*2ed0*/  HMMA.16816.F32.BF16 R8, R12.reuse, R16, RZ ;  /* 0x000000100c08723c */ /* 0x042fec00000418ff */
[----:B------:R-:W-:-:S15]  /*2ee0*/  HMMA.16816.F32.BF16 R16, R12, R18, RZ ;  /* 0x000000120c10723c */ /* 0x000fde00000418ff */
[----:B------:R-:W-:-:S03]  /*2ef0*/  NOP ;  /* 0x0000000000007918 */ /* 0x000fc60000000000 */
[----:B--2---:R-:W-:Y:S06]  /*2f00*/  HMMA.16816.F32.BF16 R52, R4, R20, R8 ;  /* 0x000000140434723c */ /* 0x004fec0000041808 */
[----:B------:R-:W-:Y:S06]  /*2f10*/  HMMA.16816.F32.BF16 R8, R12, R28, RZ ;  /* 0x0000001c0c08723c */ /* 0x000fec00000418ff */
[----:B------:R-:W-:Y:S06]  /*2f20*/  HMMA.16816.F32.BF16 R16, R4, R22, R16 ;  /* 0x000000160410723c */ /* 0x000fec0000041810 */
[----:B------:R-:W-:Y:S06]  /*2f30*/  HMMA.16816.F32.BF16 R20, R12, R40, RZ ;  /* 0x000000280c14723c */ /* 0x000fec00000418ff */
[----:B------:R-:W-:-:S04]  /*2f40*/  FMUL.FTZ R2, R54, UR8 ;  /* 0x0000000836027c20 */ /* 0x000fc80008410000 */
[----:B------:R1:W-:Y:S02]  /*2f50*/  MUFU.TANH R131, R2 ;  /* 0x0000000200837308 */ /* 0x0003e40000002400 */
[----:B------:R-:W-:Y:S06]  /*2f60*/  HMMA.16816.F32.BF16 R24, R4, R32, R8 ;  /* 0x000000200418723c */ /* 0x000fec0000041808 */
[----:B------:R-:W-:Y:S06]  /*2f70*/  HMMA.16816.F32.BF16 R8, R12, R30, RZ ;  /* 0x0000001e0c08723c */ /* 0x000fec00000418ff */
[----:B---3--:R-:W-:Y:S01]  /*2f80*/  HMMA.16816.F32.BF16 R28, R4, R36, R20 ;  /* 0x00000024041c723c */ /* 0x008fe20000041814 */
[----:B-1----:R-:W-:-:S05]  /*2f90*/  FMUL.FTZ R2, R53, UR8 ;  /* 0x0000000835027c20 */ /* 0x002fca0008410000 */
[----:B----4-:R-:W-:Y:S01]  /*2fa0*/  HMMA.16816.F32.BF16 R20, R12, R44, RZ ;  /* 0x0000002c0c14723c */ /* 0x010fe200000418ff */
[----:B------:R1:W2:Y:S11]  /*2fb0*/  MUFU.TANH R108, R2 ;  /* 0x00000002006c7308 */ /* 0x0002b60000002400 */
[----:B------:R-:W-:Y:S01]  /*2fc0*/  HMMA.16816.F32.BF16 R8, R4, R34, R8 ;  /* 0x000000220408723c */ /* 0x000fe20000041808 */
[----:B------:R-:W3:Y:S01]  /*2fd0*/  LDSM.16.M88.4 R32, [R165+0xc00] ;  /* 0x000c0000a520783b */ /* 0x000ee20000000200 */
[----:B-1----:R-:W-:-:S04]  /*2fe0*/  FMUL.FTZ R2, R55, UR8 ;  /* 0x0000000837027c20 */ /* 0x002fc80008410000 */
[----:B------:R1:W4:Y:S02]  /*2ff0*/  MUFU.TANH R124, R2 ;  /* 0x00000002007c7308 */ /* 0x0003240000002400 */
[----:B-1----:R-:W-:-:S06]  /*3000*/  FMUL.FTZ R2, R16, UR8 ;  /* 0x0000000810027c20 */ /* 0x002fcc0008410000 */
[----:B------:R1:W-:Y:S02]  /*3010*/  MUFU.TANH R111, R2 ;  /* 0x00000002006f7308 */ /* 0x0003e40000002400 */
[----:B-1----:R-:W-:-:S06]  /*3020*/  FMUL.FTZ R2, R17, UR8 ;  /* 0x0000000811027c20 */ /* 0x002fcc0008410000 */
[----:B------:R1:W4:Y:S02]  /*3030*/  MUFU.TANH R110, R2 ;  /* 0x00000002006e7308 */ /* 0x0003240000002400 */
[----:B-1----:R-:W-:-:S06]  /*3040*/  FMUL.FTZ R2, R18, UR8 ;  /* 0x0000000812027c20 */ /* 0x002fcc0008410000 */
[----:B------:R1:W-:Y:S02]  /*3050*/  MUFU.TANH R138, R2 ;  /* 0x00000002008a7308 */ /* 0x0003e40000002400 */
[----:B-1----:R-:W-:Y:S02]  /*3060*/  FMUL.FTZ R2, R19, UR8 ;  /* 0x0000000813027c20 */ /* 0x002fe40008410000 */
[----:B------:R-:W-:Y:S01]  /*3070*/  HMMA.16816.F32.BF16 R16, R12, R42, RZ ;  /* 0x0000002a0c10723c */ /* 0x000fe200000418ff */
[----:B------:R-:W1:Y:S03]  /*3080*/  LDSM.16.M88.4 R40, [R134+0x2000] ;  /* 0x002000008628783b */ /* 0x000e660000000200 */
[----:B------:R2:W4:Y:S02]  /*3090*/  MUFU.TANH R136, R2 ;  /* 0x0000000200887308 */ /* 0x0005240000002400 */
[----:B--2---:R-:W-:-:S06]  /*30a0*/  FMUL.FTZ R2, R24, UR8 ;  /* 0x0000000818027c20 */ /* 0x004fcc0008410000 */
[----:B------:R2:W-:Y:S02]  /*30b0*/  MUFU.TANH R109, R2 ;  /* 0x00000002006d7308 */ /* 0x0005e40000002400 */
[----:B--2---:R-:W-:-:S06]  /*30c0*/  FMUL.FTZ R2, R25, UR8 ;  /* 0x0000000819027c20 */ /* 0x004fcc0008410000 */
[----:B------:R2:W4:Y:S02]  /*30d0*/  MUFU.TANH R107, R2 ;  /* 0x00000002006b7308 */ /* 0x0005240000002400 */
[----:B--2---:R-:W-:-:S06]  /*30e0*/  FMUL.FTZ R2, R26, UR8 ;  /* 0x000000081a027c20 */ /* 0x004fcc0008410000 */
[----:B------:R2:W-:Y:S02]  /*30f0*/  MUFU.TANH R135, R2 ;  /* 0x0000000200877308 */ /* 0x0005e40000002400 */
[----:B--2---:R-:W-:Y:S02]  /*3100*/  FMUL.FTZ R2, R27, UR8 ;  /* 0x000000081b027c20 */ /* 0x004fe40008410000 */
[----:B---3--:R-:W-:Y:S04]  /*3110*/  HMMA.16816.F32.BF16 R24, R4, R32, R20 ;  /* 0x000000200418723c */ /* 0x008fe80000041814 */
[----:B------:R2:W3:Y:S02]  /*3120*/  MUFU.TANH R126, R2 ;  /* 0x00000002007e7308 */ /* 0x0004e40000002400 */
[----:B-1----:R-:W-:Y:S01]  /*3130*/  HMMA.16816.F32.BF16 R20, R12, R40, RZ ;  /* 0x000000280c14723c */ /* 0x002fe200000418ff */
[----:B--2---:R-:W-:-:S05]  /*3140*/  FMUL.FTZ R2, R8, UR8 ;  /* 0x0000000808027c20 */ /* 0x004fca0008410000 */
        /* <DEDUP_REMOVED lines=8> */
[----:B------:R4:W2:Y:S02]  /*31d0*/  MUFU.TANH R130, R2 ;  /* 0x0000000200827308 */ /* 0x0008a40000002400 */
[----:B------:R-:W-:Y:S01]  /*31e0*/  HMMA.16816.F32.BF16 R16, R12, R46, RZ ;  /* 0x0000002e0c10723c */ /* 0x000fe200000418ff */
[----:B------:R-:W3:Y:S01]  /*31f0*/  LDSM.16.M88.4 R44, [R134+0x2400] ;  /* 0x00240000862c783b */ /* 0x000ee20000000200 */
[----:B----4-:R-:W-:-:S04]  /*3200*/  FMUL.FTZ R2, R28, UR8 ;  /* 0x000000081c027c20 */ /* 0x010fc80008410000 */
[----:B------:R4:W-:Y:S02]  /*3210*/  MUFU.TANH R103, R2 ;  /* 0x0000000200677308 */ /* 0x0009e40000002400 */
[----:B----4-:R-:W-:-:S06]  /*3220*/  FMUL.FTZ R2, R29, UR8 ;  /* 0x000000081d027c20 */ /* 0x010fcc0008410000 */
[----:B------:R4:W-:Y:S02]  /*3230*/  MUFU.TANH R101, R2 ;  /* 0x0000000200657308 */ /* 0x0009e40000002400 */
[----:B----4-:R-:W-:-:S06]  /*3240*/  FMUL.FTZ R2, R30, UR8 ;  /* 0x000000081e027c20 */ /* 0x010fcc0008410000 */
[----:B------:R4:W-:Y:S02]  /*3250*/  MUFU.TANH R127, R2 ;  /* 0x00000002007f7308 */ /* 0x0009e40000002400 */
[----:B----4-:R-:W-:Y:S02]  /*3260*/  FMUL.FTZ R2, R31, UR8 ;  /* 0x000000081f027c20 */ /* 0x010fe40008410000 */
[----:B-1----:R-:W-:Y:S04]  /*3270*/  HMMA.16816.F32.BF16 R28, R4, R36, R20 ;  /* 0x00000024041c723c */ /* 0x002fe80000041814 */
[----:B------:R1:W-:Y:S02]  /*3280*/  MUFU.TANH R123, R2 ;  /* 0x00000002007b7308 */ /* 0x0003e40000002400 */
[----:B---3--:R-:W-:Y:S01]  /*3290*/  HMMA.16816.F32.BF16 R20, R12, R44, RZ ;  /* 0x0000002c0c14723c */ /* 0x008fe200000418ff */
[----:B-1----:R-:W-:-:S05]  /*32a0*/  FMUL.FTZ R2, R8, UR8 ;  /* 0x0000000808027c20 */ /* 0x002fca0008410000 */
[----:B------:R1:W3:Y:S02]  /*32b0*/  MUFU.TANH R100, R2 ;  /* 0x0000000200647308 */ /* 0x0002e40000002400 */
[----:B-1----:R-:W-:-:S06]  /*32c0*/  FMUL.FTZ R2, R9, UR8 ;  /* 0x0000000809027c20 */ /* 0x002fcc0008410000 */
[----:B------:R1:W-:Y:S02]  /*32d0*/  MUFU.TANH R99, R2 ;  /* 0x0000000200637308 */ /* 0x0003e40000002400 */
[----:B-1----:R-:W-:-:S06]  /*32e0*/  FMUL.FTZ R2, R10, UR8 ;  /* 0x000000080a027c20 */ /* 0x002fcc0008410000 */
[----:B------:R1:W4:Y:S02]  /*32f0*/  MUFU.TANH R121, R2 ;  /* 0x0000000200797308 */ /* 0x0003240000002400 */
[----:B-1----:R-:W-:Y:S02]  /*3300*/  FMUL.FTZ R2, R11, UR8 ;  /* 0x000000080b027c20 */ /* 0x002fe40008410000 */
[----:B------:R-:W-:Y:S01]  /*3310*/  HMMA.16816.F32.BF16 R8, R4, R34, R16 ;  /* 0x000000220408723c */ /* 0x000fe20000041810 */
[----:B------:R-:W1:Y:S03]  /*3320*/  LDSM.16.M88.4 R32, [R165+0x1400] ;  /* 0x00140000a520783b */ /* 0x000e660000000200 */
[----:B------:R2:W-:Y:S02]  /*3330*/  MUFU.TANH R122, R2 ;  /* 0x00000002007a7308 */ /* 0x0005e40000002400 */
[----:B------:R-:W-:Y:S01]  /*3340*/  HMMA.16816.F32.BF16 R16, R12, R42, RZ ;  /* 0x0000002a0c10723c */ /* 0x000fe200000418ff */
[----:B------:R-:W3:Y:S01]  /*3350*/  LDSM.16.M88.4 R40, [R134+0x2800] ;  /* 0x002800008628783b */ /* 0x000ee20000000200 */
[----:B--2---:R-:W-:-:S04]  /*3360*/  FMUL.FTZ R2, R24, UR8 ;  /* 0x0000000818027c20 */ /* 0x004fc80008410000 */
[----:B------:R2:W4:Y:S02]  /*3370*/  MUFU.TANH R98, R2 ;  /* 0x0000000200627308 */ /* 0x0005240000002400 */
[----:B--2---:R-:W-:-:S06]  /*3380*/  FMUL.FTZ R2, R25, UR8 ;  /* 0x0000000819027c20 */ /* 0x004fcc0008410000 */
[----:B------:R2:W-:Y:S02]  /*3390*/  MUFU.TANH R95, R2 ;  /* 0x00000002005f7308 */ /* 0x0005e40000002400 */
[----:B--2---:R-:W-:-:S06]  /*33a0*/  FMUL.FTZ R2, R26, UR8 ;  /* 0x000000081a027c20 */ /* 0x004fcc0008410000 */
[----:B------:R2:W4:Y:S02]  /*33b0*/  MUFU.TANH R129, R2 ;  /* 0x0000000200817308 */ /* 0x0005240000002400 */
[----:B--2---:R-:W-:Y:S02]  /*33c0*/  FMUL.FTZ R2, R27, UR8 ;  /* 0x000000081b027c20 */ /* 0x004fe40008410000 */
[----:B-1----:R-:W-:Y:S04]  /*33d0*/  HMMA.16816.F32.BF16 R24, R4, R32, R20 ;  /* 0x000000200418723c */ /* 0x002fe80000041814 */
[----:B------:R1:W-:Y:S02]  /*33e0*/  MUFU.TANH R133, R2 ;  /* 0x0000000200857308 */ /* 0x0003e40000002400 */
[----:B---3--:R-:W-:Y:S01]  /*33f0*/  HMMA.16816.F32.BF16 R20, R12, R40, RZ ;  /* 0x000000280c14723c */ /* 0x008fe200000418ff */
[----:B-1----:R-:W-:-:S05]  /*3400*/  FMUL.FTZ R2, R8, UR8 ;  /* 0x0000000808027c20 */ /* 0x002fca0008410000 */
[----:B------:R1:W2:Y:S02]  /*3410*/  MUFU.TANH R94, R2 ;  /* 0x00000002005e7308 */ /* 0x0002a40000002400 */
[----:B-1----:R-:W-:-:S06]  /*3420*/  FMUL.FTZ R2, R9, UR8 ;  /* 0x0000000809027c20 */ /* 0x002fcc0008410000 */
[----:B------:R1:W-:Y:S02]  /*3430*/  MUFU.TANH R93, R2 ;  /* 0x00000002005d7308 */ /* 0x0003e40000002400 */
[----:B-1----:R-:W-:-:S06]  /*3440*/  FMUL.FTZ R2, R10, UR8 ;  /* 0x000000080a027c20 */ /* 0x002fcc0008410000 */
[----:B------:R1:W3:Y:S02]  /*3450*/  MUFU.TANH R128, R2 ;  /* 0x0000000200807308 */ /* 0x0002e40000002400 */
[----:B-1----:R-:W-:Y:S02]  /*3460*/  FMUL.FTZ R2, R11, UR8 ;  /* 0x000000080b027c20 */ /* 0x002fe40008410000 */
[----:B------:R-:W-:Y:S01]  /*3470*/  HMMA.16816.F32.BF16 R8, R4, R38, R16 ;  /* 0x000000260408723c */ /* 0x000fe20000041810 */
[----:B------:R-:W-:Y:S03]  /*3480*/  LDSM.16.M88.4 R36, [R165+0x1c00] ;  /* 0x001c0000a524783b */ /* 0x000fe60000000200 */
[----:B------:R1:W3:Y:S02]  /*3490*/  MUFU.TANH R132, R2 ;  /* 0x0000000200847308 */ /* 0x0002e40000002400 */
[----:B------:R-:W-:Y:S01]  /*34a0*/  HMMA.16816.F32.BF16 R16, R12, R46, RZ ;  /* 0x0000002e0c10723c */ /* 0x000fe200000418ff */
[----:B------:R-:W-:Y:S01]  /*34b0*/  LDSM.16.M88.4 R44, [R134+0x2c00] ;  /* 0x002c0000862c783b */ /* 0x000fe20000000200 */
[----:B-1----:R-:W-:-:S04]  /*34c0*/  FMUL.FTZ R2, R28, UR8 ;  /* 0x000000081c027c20 */ /* 0x002fc80008410000 */
[----:B------:R1:W3:Y:S02]  /*34d0*/  MUFU.TANH R91, R2 ;  /* 0x00000002005b7308 */ /* 0x0002e40000002400 */
[----:B-1----:R-:W-:-:S06]  /*34e0*/  FMUL.FTZ R2, R29, UR8 ;  /* 0x000000081d027c20 */ /* 0x002fcc0008410000 */
        /* <DEDUP_REMOVED lines=8> */
[----:B----4-:R-:W-:-:S06]  /*3570*/  FMUL.FTZ R2, R9, UR8 ;  /* 0x0000000809027c20 */ /* 0x010fcc0008410000 */
[----:B------:R4:W3:Y:S02]  /*3580*/  MUFU.TANH R85, R2 ;  /* 0x0000000200557308 */ /* 0x0008e40000002400 */
[----:B----4-:R-:W-:-:S06]  /*3590*/  FMUL.FTZ R2, R10, UR8 ;  /* 0x000000080a027c20 */ /* 0x010fcc0008410000 */
[----:B------:R4:W-:Y:S02]  /*35a0*/  MUFU.TANH R137, R2 ;  /* 0x0000000200897308 */ /* 0x0009e40000002400 */
[----:B----4-:R-:W-:Y:S02]  /*35b0*/  FMUL.FTZ R2, R11, UR8 ;  /* 0x000000080b027c20 */ /* 0x010fe40008410000 */
[----:B------:R-:W-:Y:S04]  /*35c0*/  HMMA.16816.F32.BF16 R8, R4, R34, R16 ;  /* 0x000000220408723c */ /* 0x000fe80000041810 */
[----:B------:R4:W3:Y:S02]  /*35d0*/  MUFU.TANH R141, R2 ;  /* 0x00000002008d7308 */ /* 0x0008e40000002400 */
[----:B------:R-:W-:Y:S01]  /*35e0*/  HMMA.16816.F32.BF16 R16, R12, R42, RZ ;  /* 0x0000002a0c10723c */ /* 0x000fe200000418ff */
[----:B------:R-:W-:Y:S05]  /*35f0*/  LDSM.16.M88.4 R40, [R134+0x3800] ;  /* 0x003800008628783b */ /* 0x000fea0000000200 */
[----:B-1----:R-:W-:Y:S06]  /*3600*/  HMMA.16816.F32.BF16 R32, R4, R28, R20 ;  /* 0x0000001c0420723c */ /* 0x002fec0000041814 */
[----:B------:R-:W-:Y:S01]  /*3610*/  HMMA.16816.F32.BF16 R20, R12, R44, RZ ;  /* 0x0000002c0c14723c */ /* 0x000fe200000418ff */
[----:B----4-:R-:W-:-:S04]  /*3620*/  FMUL.FTZ R2, R24, UR8 ;  /* 0x0000000818027c20 */ /* 0x010fc80008410000 */
[----:B------:R1:W4:Y:S02]  /*3630*/  MUFU.TANH R87, R2 ;  /* 0x0000000200577308 */ /* 0x0003240000002400 */
[----:B-1----:R-:W-:-:S06]  /*3640*/  FMUL.FTZ R2, R25, UR8 ;  /* 0x0000000819027c20 */ /* 0x002fcc0008410000 */
[----:B------:R1:W-:Y:S02]  /*3650*/  MUFU.TANH R86, R2 ;  /* 0x0000000200567308 */ /* 0x0003e40000002400 */
[----:B-1----:R-:W-:-:S06]  /*3660*/  FMUL.FTZ R2, R26, UR8 ;  /* 0x000000081a027c20 */ /* 0x002fcc0008410000 */
[----:B------:R1:W4:Y:S02]  /*3670*/  MUFU.TANH R142, R2 ;  /* 0x00000002008e7308 */ /* 0x0003240000002400 */
[----:B-1----:R-:W-:Y:S02]  /*3680*/  FMUL.FTZ R2, R27, UR8 ;  /* 0x000000081b027c20 */ /* 0x002fe40008410000 */
[----:B------:R-:W1:Y:S04]  /*3690*/  LDSM.16.M88.4 R24, [R134+0x3000] ;  /* 0x003000008618783b */ /* 0x000e680000000200 */
        /* <DEDUP_REMOVED lines=8> */
[----:B------:R-:W-:Y:S04]  /*3720*/  HMMA.16816.F32.BF16 R8, R4, R30, R16 ;  /* 0x0000001e0408723c */ /* 0x000fe80000041810 */
[----:B------:R2:W4:Y:S02]  /*3730*/  MUFU.TANH R145, R2 ;  /* 0x0000000200917308 */ /* 0x0005240000002400 */
[----:B------:R-:W-:Y:S06]  /*3740*/  HMMA.16816.F32.BF16 R16, R12, R46, RZ ;  /* 0x0000002e0c10723c */ /* 0x000fec00000418ff */
[----:B------:R-:W-:Y:S06]  /*3750*/  HMMA.16816.F32.BF16 R28, R4, R36, R20 ;  /* 0x00000024041c723c */ /* 0x000fec0000041814 */
[----:B-1----:R-:W-:Y:S01]  /*3760*/  HMMA.16816.F32.BF16 R20, R12, R24, RZ ;  /* 0x000000180c14723c */ /* 0x002fe200000418ff */
[----:B--2---:R-:W-:-:S04]  /*3770*/  FMUL.FTZ R2, R32, UR8 ;  /* 0x0000000820027c20 */ /* 0x004fc80008410000 */
[----:B------:R1:W2:Y:S02]  /*3780*/  MUFU.TANH R83, R2 ;  /* 0x0000000200537308 */ /* 0x0002a40000002400 */
[----:B-1----:R-:W-:-:S06]  /*3790*/  FMUL.FTZ R2, R33, UR8 ;  /* 0x0000000821027c20 */ /* 0x002fcc0008410000 */
[----:B------:R1:W-:Y:S02]  /*37a0*/  MUFU.TANH R81, R2 ;  /* 0x0000000200517308 */ /* 0x0003e40000002400 */
[----:B-1----:R-:W-:-:S06]  /*37b0*/  FMUL.FTZ R2, R34, UR8 ;  /* 0x0000000822027c20 */ /* 0x002fcc0008410000 */
[----:B------:R1:W2:Y:S02]  /*37c0*/  MUFU.TANH R146, R2 ;  /* 0x0000000200927308 */ /* 0x0002a40000002400 */
[----:B-1----:R-:W-:Y:S02]  /*37d0*/  FMUL.FTZ R2, R35, UR8 ;  /* 0x0000000823027c20 */ /* 0x002fe40008410000 */
[----:B------:R-:W1:Y:S04]  /*37e0*/  LDSM.16.M88.4 R32, [R165+0x2000] ;  /* 0x00200000a520783b */ /* 0x000e680000000200 */
[----:B------:R3:W2:Y:S02]  /*37f0*/  MUFU.TANH R147, R2 ;  /* 0x0000000200937308 */ /* 0x0006a40000002400 */
[----:B---3--:R-:W-:-:S06]  /*3800*/  FMUL.FTZ R2, R8, UR8 ;  /* 0x0000000808027c20 */ /* 0x008fcc0008410000 */
[----:B------:R3:W-:Y:S02]  /*3810*/  MUFU.TANH R82, R2 ;  /* 0x0000000200527308 */ /* 0x0007e40000002400 */
[----:B---3--:R-:W-:Y:S01]  /*3820*/  FMUL.FTZ R2, R9, UR8 ;  /* 0x0000000809027c20 */ /* 0x008fe20008410000 */
[----:B-1----:R-:W-:Y:S05]  /*3830*/  HMMA.16816.F32.BF16 R20, R4, R32, R20 ;  /* 0x000000200414723c */ /* 0x002fea0000041814 */
[----:B------:R1:W-:Y:S02]  /*3840*/  MUFU.TANH R79, R2 ;  /* 0x00000002004f7308 */ /* 0x0003e40000002400 */
[----:B-1----:R-:W-:-:S06]  /*3850*/  FMUL.FTZ R2, R10, UR8 ;  /* 0x000000080a027c20 */ /* 0x002fcc0008410000 */
[----:B------:R1:W-:Y:S11]  /*3860*/  MUFU.TANH R148, R2 ;  /* 0x0000000200947308 */ /* 0x0003f60000002400 */
[----:B------:R-:W-:-:S04]  /*3870*/  FMUL.FTZ R3, R23, UR8 ;  /* 0x0000000817037c20 */ /* 0x000fc80008410000 */
[----:B------:R3:W-:Y:S01]  /*3880*/  MUFU.TANH R154, R3 ;  /* 0x00000003009a7308 */ /* 0x0007e20000002400 */
[----:B-1----:R-:W-:Y:S02]  /*3890*/  FMUL.FTZ R2, R11, UR8 ;  /* 0x000000080b027c20 */ /* 0x002fe40008410000 */
[----:B------:R-:W-:Y:S01]  /*38a0*/  HMMA.16816.F32.BF16 R8, R4, R38, R16 ;  /* 0x000000260408723c */ /* 0x000fe20000041810 */
[----:B------:R-:W1:Y:S04]  /*38b0*/  LDSM.16.M88.4 R36, [R134+0x3400] ;  /* 0x003400008624783b */ /* 0x000e680000000200 */
[----:B------:R4:W-:Y:S01]  /*38c0*/  MUFU.TANH R150, R2 ;  /* 0x0000000200967308 */ /* 0x0009e20000002400 */
[----:B------:R-:W-:Y:S01]  /*38d0*/  HMMA.16816.F32.BF16 R16, R12, R26, RZ ;  /* 0x0000001a0c10723c */ /* 0x000fe200000418ff */
[----:B---3--:R-:W-:-:S02]  /*38e0*/  IMAD R3, R56, 0x10, R59 ;  /* 0x0000001038037824 */ /* 0x008fc400078e023b */
[----:B----4-:R-:W-:-:S04]  /*38f0*/  FMUL.FTZ R2, R28, UR8 ;  /* 0x000000081c027c20 */ /* 0x010fc80008410000 */
[----:B------:R3:W4:-:S15]  /*3900*/  MUFU.TANH R75, R2 ;  /* 0x00000002004b7308 */ /* 0x00071e0000002400 */
[----:B------:R-:W-:-:S02]  /*3910*/  NOP ;  /* 0x0000000000007918 */ /* 0x000fc40000000000 */
[----:B------:R-:W-:Y:S01]  /*3920*/  HMMA.16816.F32.BF16 R24, R4, R34, R16 ;  /* 0x000000220418723c */ /* 0x000fe20000041810 */
[----:B------:R-:W-:Y:S01]  /*3930*/  LDSM.16.M88.4 R32, [R165+0x2800] ;  /* 0x00280000a520783b */ /* 0x000fe20000000200 */
[----:B---3--:R-:W-:-:S04]  /*3940*/  FMUL.FTZ R2, R29, UR8 ;  /* 0x000000081d027c20 */ /* 0x008fc80008410000 */
[----:B------:R3:W-:-:S15]  /*3950*/  MUFU.TANH R77, R2 ;  /* 0x00000002004d7308 */ /* 0x0007de0000002400 */
[----:B------:R-:W-:-:S03]  /*3960*/  NOP ;  /* 0x0000000000007918 */ /* 0x000fc60000000000 */
[----:B------:R-:W-:-:S04]  /*3970*/  FMUL.FTZ R16, R24, UR8 ;  /* 0x0000000818107c20 */ /* 0x000fc80008410000 */
[----:B------:R-:W-:Y:S01]  /*3980*/  MUFU.TANH R156, R16 ;  /* 0x00000010009c7308 */ /* 0x000fe20000002400 */
[----:B---3--:R-:W-:-:S07]  /*3990*/  FMUL.FTZ R2, R30, UR8 ;  /* 0x000000081e027c20 */ /* 0x008fce0008410000 */
[----:B------:R3:W4:Y:S02]  /*39a0*/  MUFU.TANH R149, R2 ;  /* 0x0000000200957308 */ /* 0x0007240000002400 */
[----:B---3--:R-:W-:Y:S02]  /*39b0*/  FMUL.FTZ R2, R31, UR8 ;  /* 0x000000081f027c20 */ /* 0x008fe40008410000 */
[----:B------:R-:W3:Y:S04]  /*39c0*/  LDSM.16.M88.4 R28, [R165+0x2400] ;  /* 0x00240000a51c783b */ /* 0x000ee80000000200 */
[----:B------:R2:W4:Y:S02]  /*39d0*/  MUFU.TANH R151, R2 ;  /* 0x0000000200977308 */ /* 0x0005240000002400 */
[----:B--2---:R-:W-:-:S06]  /*39e0*/  FMUL.FTZ R2, R8, UR8 ;  /* 0x0000000808027c20 */ /* 0x004fcc0008410000 */
[----:B------:R2:W4:Y:S02]  /*39f0*/  MUFU.TANH R76, R2 ;  /* 0x00000002004c7308 */ /* 0x0005240000002400 */
[----:B--2---:R-:W-:-:S06]  /*3a00*/  FMUL.FTZ R2, R9, UR8 ;  /* 0x0000000809027c20 */ /* 0x004fcc0008410000 */
[----:B------:R2:W-:Y:S02]  /*3a10*/  MUFU.TANH R78, R2 ;  /* 0x00000002004e7308 */ /* 0x0005e40000002400 */
[----:B--2---:R-:W-:-:S06]  /*3a20*/  FMUL.FTZ R2, R10, UR8 ;  /* 0x000000080a027c20 */ /* 0x004fcc0008410000 */
[----:B------:R2:W4:Y:S02]  /*3a30*/  MUFU.TANH R53, R2 ;  /* 0x0000000200357308 */ /* 0x0005240000002400 */
[----:B--2---:R-:W-:Y:S02]  /*3a40*/  FMUL.FTZ R2, R11, UR8 ;  /* 0x000000080b027c20 */ /* 0x004fe40008410000 */
[----:B-1----:R-:W-:Y:S04]  /*3a50*/  HMMA.16816.F32.BF16 R8, R12, R36, RZ ;  /* 0x000000240c08723c */ /* 0x002fe800000418ff */
[----:B------:R1:W-:Y:S02]  /*3a60*/  MUFU.TANH R71, R2 ;  /* 0x0000000200477308 */ /* 0x0003e40000002400 */
[----:B-1----:R-:W-:-:S06]  /*3a70*/  FMUL.FTZ R2, R20, UR8 ;  /* 0x0000000814027c20 */ /* 0x002fcc0008410000 */
[----:B------:R1:W2:Y:S02]  /*3a80*/  MUFU.TANH R74, R2 ;  /* 0x00000002004a7308 */ /* 0x0002a40000002400 */
[----:B-1----:R-:W-:-:S06]  /*3a90*/  FMUL.FTZ R2, R21, UR8 ;  /* 0x0000000815027c20 */ /* 0x002fcc0008410000 */
[----:B------:R1:W-:Y:S02]  /*3aa0*/  MUFU.TANH R73, R2 ;  /* 0x0000000200497308 */ /* 0x0003e40000002400 */
[----:B-1----:R-:W-:Y:S02]  /*3ab0*/  FMUL.FTZ R2, R22, UR8 ;  /* 0x0000000816027c20 */ /* 0x002fe40008410000 */
[----:B---3--:R-:W-:Y:S04]  /*3ac0*/  HMMA.16816.F32.BF16 R20, R4, R28, R8 ;  /* 0x0000001c0414723c */ /* 0x008fe80000041808 */
[----:B------:R1:W3:Y:S03]  /*3ad0*/  MUFU.TANH R152, R2 ;  /* 0x0000000200987308 */ /* 0x0002e60000002400 */
[----:B------:R-:W-:Y:S01]  /*3ae0*/  FMUL.FTZ R8, R25, UR8 ;  /* 0x0000000819087c20 */ /* 0x000fe20008410000 */
[----:B------:R-:W-:-:S02]  /*3af0*/  IMAD.SHL.U32 R9, R58, 0x2, RZ ;  /* 0x000000023a097824 */ /* 0x000fc400078e00ff */
[----:B------:R-:W-:Y:S02]  /*3b00*/  FMUL.FTZ R11, R27, UR8 ;  /* 0x000000081b0b7c20 */ /* 0x000fe40008410000 */
[----:B------:R4:W-:Y:S01]  /*3b10*/  MUFU.TANH R72, R8 ;  /* 0x0000000800487308 */ /* 0x0009e20000002400 */
[----:B------:R-:W-:Y:S02]  /*3b20*/  LOP3.LUT R9, R9, 0x6, RZ, 0xc0, !PT ;  /* 0x0000000609097812 */ /* 0x000fe400078ec0ff */
[----:B-1----:R-:W-:-:S05]  /*3b30*/  LOP3.LUT R2, R57, 0xffffffe0, RZ, 0xc0, !PT ;  /* 0xffffffe039027812 */ /* 0x002fca00078ec0ff */
[----:B------:R1:W-:Y:S01]  /*3b40*/  MUFU.TANH R47, R11 ;  /* 0x0000000b002f7308 */ /* 0x0003e20000002400 */
[----:B------:R-:W-:Y:S02]  /*3b50*/  IMAD.IADD R2, R58, 0x1, -R2 ;  /* 0x000000013a027824 */ /* 0x000fe400078e0a02 */
[----:B----4-:R-:W-:-:S03]  /*3b60*/  FMUL.FTZ R8, R26, UR8 ;  /* 0x000000081a087c20 */ /* 0x010fc60008410000 */
[----:B------:R-:W-:Y:S02]  /*3b70*/  SHF.R.S32.HI R17, RZ, 0x1f, R2 ;  /* 0x0000001fff117819 */ /* 0x000fe40000011402 */
[----:B------:R4:W3:Y:S02]  /*3b80*/  MUFU.TANH R46, R8 ;  /* 0x00000008002e7308 */ /* 0x0008e40000002400 */
[----:B------:R-:W-:Y:S02]  /*3b90*/  LEA.HI R2, R17, R2, RZ, 0x2 ;  /* 0x0000000211027211 */ /* 0x000fe400078f10ff */
[----:B------:R-:W-:Y:S01]  /*3ba0*/  HMMA.16816.F32.BF16 R16, R12, R38, RZ ;  /* 0x000000260c10723c */ /* 0x000fe200000418ff */
[----:B------:R-:W-:Y:S01]  /*3bb0*/  LDSM.16.M88.4 R36, [R134+0x4000] ;  /* 0x004000008624783b */ /* 0x000fe20000000200 */
[----:B------:R-:W-:Y:S01]  /*3bc0*/  SHF.R.S32.HI R2, RZ, 0x2, R2 ;  /* 0x00000002ff027819 */ /* 0x000fe20000011402 */
[----:B-1----:R-:W-:-:S03]  /*3bd0*/  FMUL.FTZ R11, R21, UR8 ;  /* 0x00000008150b7c20 */ /* 0x002fc60008410000 */
[----:B------:R-:W-:Y:S01]  /*3be0*/  IADD3 R2, R3, 0x1, R2 ;  /* 0x0000000103027810 */ /* 0x000fe20007ffe002 */
[----:B------:R1:W-:Y:S03]  /*3bf0*/  MUFU.TANH R64, R11 ;  /* 0x0000000b00407308 */ /* 0x0003e60000002400 */
[----:B------:R-:W-:Y:S01]  /*3c00*/  IADD3 R3, R48, R2, -R49 ;  /* 0x0000000230037210 */ /* 0x000fe20007ffe831 */
[----:B------:R-:W-:-:S04]  /*3c10*/  IMAD.IADD R2, R164, 0x1, R9 ;  /* 0x00000001a4027824 */ /* 0x000fc800078e0209 */
[----:B------:R-:W-:Y:S02]  /*3c20*/  IMAD.IADD R3, R3, 0x1, R61 ;  /* 0x0000000103037824 */ /* 0x000fe400078e023d */
[----:B------:R-:W-:-:S03]  /*3c30*/  VIADD R10, R2, 0x1 ;  /* 0x00000001020a7836 */ /* 0x000fc60000000000 */
[C---:B------:R-:W-:Y:S02]  /*3c40*/  VIMNMX R9, R3.reuse, R48, PT ;  /* 0x0000003003097248 */ /* 0x040fe40003fe0100 */
[----:B----4-:R-:W-:Y:S01]  /*3c50*/  VIADDMNMX R8, R3, 0x8, R48, PT ;  /* 0x0000000803087846 */ /* 0x010fe20003800130 */
[----:B------:R-:W-:Y:S01]  /*3c60*/  VIADD R3, R2, 0x8 ;  /* 0x0000000802037836 */ /* 0x000fe20000000000 */
[----:B------:R-:W-:Y:S01]  /*3c70*/  HMMA.16816.F32.BF16 R24, R4, R30, R16 ;  /* 0x0000001e0418723c */ /* 0x000fe20000041810 */
[----:B------:R-:W4:Y:S01]  /*3c80*/  LDSM.16.M88.4 R28, [R134+0x3c00] ;  /* 0x003c0000861c783b */ /* 0x000f220000000200 */
[-C--:B------:R-:W-:Y:S01]  /*3c90*/  ISETP.GE.AND P4, PT, R10, R9.reuse, PT ;  /* 0x000000090a00720c */ /* 0x080fe20003f86270 */
[----:B-1----:R-:W-:Y:S01]  /*3ca0*/  FMUL.FTZ R11, R22, UR8 ;  /* 0x00000008160b7c20 */ /* 0x002fe20008410000 */
[-C--:B------:R-:W-:Y:S01]  /*3cb0*/  ISETP.GE.AND P2, PT, R10, R8.reuse, PT ;  /* 0x000000080a00720c */ /* 0x080fe20003f46270 */
[----:B------:R-:W-:Y:S01]  /*3cc0*/  FMUL.FTZ R10, R20, UR8 ;  /* 0x00000008140a7c20 */ /* 0x000fe20008410000 */
[----:B------:R-:W-:Y:S01]  /*3cd0*/  HMMA.16816.F32.BF16 R16, R12, R40, RZ ;  /* 0x000000280c10723c */ /* 0x000fe200000418ff */
[C---:B------:R-:W-:Y:S01]  /*3ce0*/  ISETP.GE.AND P1, PT, R3.reuse, R9, PT ;  /* 0x000000090300720c */ /* 0x040fe20003f26270 */
[----:B------:R1:W3:Y:S01]  /*3cf0*/  MUFU.TANH R45, R11 ;  /* 0x0000000b002d7308 */ /* 0x0002e20000002400 */
[-C--:B------:R-:W-:Y:S01]  /*3d00*/  ISETP.GE.AND P5, PT, R3, R8.reuse, PT ;  /* 0x000000080300720c */ /* 0x080fe20003fa6270 */
[C---:B------:R-:W-:Y:S01]  /*3d10*/  VIADD R3, R2.reuse, 0x9 ;  /* 0x0000000902037836 */ /* 0x040fe20000000000 */
[----:B------:R-:W-:-:S02]  /*3d20*/  ISETP.GE.AND P3, PT, R2, R8, PT ;  /* 0x000000080200720c */ /* 0x000fc40003f66270 */
[----:B------:R-:W-:Y:S02]  /*3d30*/  FSEL R108, R108, -INF , !P4 ;  /* 0xff8000006c6c7808 */ /* 0x000fe40006000000 */
[----:B------:R-:W-:Y:S01]  /*3d40*/  FSEL R124, R124, -INF , !P2 ;  /* 0xff8000007c7c7808 */ /* 0x000fe20005000000 */
        /* <DEDUP_REMOVED lines=9> */
[----:B------:R1:W3:Y:S02]  /*3de0*/  MUFU.TANH R120, R11 ;  /* 0x0000000b00787308 */ /* 0x0002e40000002400 */
[----:B------:R-:W-:Y:S01]  /*3df0*/  HMMA.16816.F32.BF16 R20, R4, R32, R16 ;  /* 0x000000200414723c */ /* 0x000fe20000041810 */
[----:B------:R-:W-:Y:S01]  /*3e00*/  FSEL R138, R138, -INF , !P5 ;  /* 0xff8000008a8a7808 */ /* 0x000fe20006800000 */
[----:B--2---:R-:W-:Y:S01]  /*3e10*/  VIADD R10, R2, 0x10 ;  /* 0x00000010020a7836 */ /* 0x004fe20000000000 */
[----:B------:R-:W-:-:S03]  /*3e20*/  ISETP.GE.AND P1, PT, R3, R9, PT ;  /* 0x000000090300720c */ /* 0x000fc60003f26270 */
[----:B------:R-:W-:Y:S01]  /*3e30*/  HMMA.16816.F32.BF16 R16, R12, R42, RZ ;  /* 0x0000002a0c10723c */ /* 0x000fe200000418ff */
[----:B------:R-:W2:Y:S01]  /*3e40*/  LDSM.16.M88.4 R40, [R165+0x2c00] ;  /* 0x002c0000a528783b */ /* 0x000ea20000000200 */
[CC--:B------:R-:W-:Y:S02]  /*3e50*/  ISETP.GE.AND P4, PT, R10.reuse, R9.reuse, PT ;  /* 0x000000090a00720c */ /* 0x0c0fe40003f86270 */
[-C--:B------:R-:W-:Y:S01]  /*3e60*/  ISETP.GE.AND P2, PT, R10, R8.reuse, PT ;  /* 0x000000080a00720c */ /* 0x080fe20003f46270 */
[C---:B------:R-:W-:Y:S01]  /*3e70*/  VIADD R10, R2.reuse, 0x18 ;  /* 0x00000018020a7836 */ /* 0x040fe20000000000 */
[-C--:B------:R-:W-:Y:S01]  /*3e80*/  ISETP.GE.AND P5, PT, R3, R8.reuse, PT ;  /* 0x000000080300720c */ /* 0x080fe20003fa6270 */
[----:B------:R-:W-:Y:S01]  /*3e90*/  VIADD R3, R2, 0x19 ;  /* 0x0000001902037836 */ /* 0x000fe20000000000 */
[----:B------:R-:W-:Y:S02]  /*3ea0*/  FSEL R107, R107, -INF , !P1 ;  /* 0xff8000006b6b7808 */ /* 0x000fe40004800000 */
[C---:B------:R-:W-:Y:S01]  /*3eb0*/  ISETP.GE.AND P0, PT, R10.reuse, R9, PT ;  /* 0x000000090a00720c */ /* 0x040fe20003f06270 */
[----:B-1----:R-:W-:Y:S01]  /*3ec0*/  FMUL.FTZ R11, R25, UR8 ;  /* 0x00000008190b7c20 */ /* 0x002fe20008410000 */
[----:B------:R-:W-:Y:S01]  /*3ed0*/  ISETP.GE.AND P3, PT, R10, R8, PT ;  /* 0x000000080a00720c */ /* 0x000fe20003f66270 */
[----:B------:R-:W-:Y:S01]  /*3ee0*/  FMUL.FTZ R10, R24, UR8 ;  /* 0x00000008180a7c20 */ /* 0x000fe20008410000 */
[----:B------:R-:W-:Y:S01]  /*3ef0*/  FSEL R126, R126, -INF , !P5 ;  /* 0xff8000007e7e7808 */ /* 0x000fe20006800000 */
[----:B------:R1:W3:Y:S01]  /*3f00*/  MUFU.TANH R65, R11 ;  /* 0x0000000b00417308 */ /* 0x0002e20000002400 */
[----:B------:R-:W-:-:S02]  /*3f10*/  FSEL R109, R109, -INF , !P4 ;  /* 0xff8000006d6d7808 */ /* 0x000fc40006000000 */
[----:B------:R-:W-:Y:S02]  /*3f20*/  FSEL R135, R135, -INF , !P2 ;  /* 0xff80000087877808 */ /* 0x000fe40005000000 */
[CC--:B------:R-:W-:Y:S02]  /*3f30*/  ISETP.GE.AND P4, PT, R3.reuse, R9.reuse, PT ;  /* 0x000000090300720c */ /* 0x0c0fe40003f86270 */
[----:B------:R-:W-:Y:S01]  /*3f40*/  ISETP.GE.AND P2, PT, R3, R8, PT ;  /* 0x000000080300720c */ /* 0x000fe20003f46270 */
[----:B------:R4:W-:Y:S01]  /*3f50*/  MUFU.TANH R66, R10 ;  /* 0x0000000a00427308 */ /* 0x0009e20000002400 */
[----:B------:R-:W-:Y:S01]  /*3f60*/  VIADD R3, R2, 0x21 ;  /* 0x0000002102037836 */ /* 0x000fe20000000000 */
[----:B------:R-:W-:Y:S02]  /*3f70*/  FSEL R105, R105, -INF , !P0 ;  /* 0xff80000069697808 */ /* 0x000fe40004000000 */
[----:B------:R-:W-:Y:S02]  /*3f80*/  FSEL R125, R125, -INF , !P3 ;  /* 0xff8000007d7d7808 */ /* 0x000fe40005800000 */
[----:B------:R-:W-:-:S02]  /*3f90*/  ISETP.GE.AND P0, PT, R3, R9, PT ;  /* 0x000000090300720c */ /* 0x000fc40003f06270 */
        /* <DEDUP_REMOVED lines=8> */
[----:B----4-:R-:W-:Y:S01]  /*4020*/  VIADD R10, R2, 0x20 ;  /* 0x00000020020a7836 */ /* 0x010fe20000000000 */
[----:B------:R-:W-:Y:S01]  /*4030*/  FSEL R100, R100, -INF , !P4 ;  /* 0xff80000064647808 */ /* 0x000fe20006000000 */
[----:B------:R-:W-:Y:S01]  /*4040*/  VIADD R3, R2, 0x29 ;  /* 0x0000002902037836 */ /* 0x000fe20000000000 */
[----:B------:R-:W-:-:S02]  /*4050*/  FSEL R121, R121, -INF , !P2 ;  /* 0xff80000079797808 */ /* 0x000fc40005000000 */
[CC--:B------:R-:W-:Y:S02]  /*4060*/  ISETP.GE.AND P1, PT, R10.reuse, R9.reuse, PT ;  /* 0x000000090a00720c */ /* 0x0c0fe40003f26270 */
[-C--:B------:R-:W-:Y:S01]  /*4070*/  ISETP.GE.AND P5, PT, R10, R8.reuse, PT ;  /* 0x000000080a00720c */ /* 0x080fe20003fa6270 */
[----:B------:R-:W-:Y:S01]  /*4080*/  FMUL.FTZ R10, R26, UR8 ;  /* 0x000000081a0a7c20 */ /* 0x000fe20008410000 */
[----:B------:R-:W-:Y:S02]  /*4090*/  FSEL R103, R103, -INF , !P1 ;  /* 0xff80000067677808 */ /* 0x000fe40004800000 */
[----:B------:R-:W-:Y:S01]  /*40a0*/  FSEL R127, R127, -INF , !P5 ;  /* 0xff8000007f7f7808 */ /* 0x000fe20006800000 */
[----:B------:R4:W-:Y:S01]  /*40b0*/  MUFU.TANH R44, R10 ;  /* 0x0000000a002c7308 */ /* 0x0009e20000002400 */
[C---:B------:R-:W-:Y:S01]  /*40c0*/  ISETP.GE.AND P1, PT, R3.reuse, R9, PT ;  /* 0x000000090300720c */ /* 0x040fe20003f26270 */
[----:B-1----:R-:W-:Y:S01]  /*40d0*/  FMUL.FTZ R11, R22, UR8 ;  /* 0x00000008160b7c20 */ /* 0x002fe20008410000 */
[----:B------:R-:W-:Y:S01]  /*40e0*/  ISETP.GE.AND P5, PT, R3, R8, PT ;  /* 0x000000080300720c */ /* 0x000fe20003fa6270 */
[----:B------:R-:W-:Y:S01]  /*40f0*/  VIADD R3, R2, 0x30 ;  /* 0x0000003002037836 */ /* 0x000fe20000000000 */
[----:B------:R-:W-:-:S03]  /*4100*/  FSEL R101, R101, -INF , !P0 ;  /* 0xff80000065657808 */ /* 0x000fc60004000000 */
[----:B------:R1:W-:Y:S01]  /*4110*/  MUFU.TANH R61, R11 ;  /* 0x0000000b003d7308 */ /* 0x0003e20000002400 */
[----:B------:R-:W-:Y:S02]  /*4120*/  FSEL R123, R123, -INF , !P3 ;  /* 0xff8000007b7b7808 */ /* 0x000fe40005800000 */
[C---:B------:R-:W-:Y:S02]  /*4130*/  ISETP.GE.AND P0, PT, R3.reuse, R9, PT ;  /* 0x000000090300720c */ /* 0x040fe40003f06270 */
[----:B------:R-:W-:Y:S01]  /*4140*/  ISETP.GE.AND P3, PT, R3, R8, PT ;  /* 0x000000080300720c */ /* 0x000fe20003f66270 */
[----:B------:R-:W-:Y:S01]  /*4150*/  VIADD R3, R2, 0x38 ;  /* 0x0000003802037836 */ /* 0x000fe20000000000 */
[----:B------:R-:W-:Y:S01]  /*4160*/  FSEL R98, R98, -INF , !P0 ;  /* 0xff80000062627808 */ /* 0x000fe20004000000 */
[----:B----4-:R-:W-:Y:S01]  /*4170*/  FMUL.FTZ R10, R27, UR8 ;  /* 0x000000081b0a7c20 */ /* 0x010fe20008410000 */
[----:B------:R-:W-:Y:S01]  /*4180*/  FSEL R129, R129, -INF , !P3 ;  /* 0xff80000081817808 */ /* 0x000fe20005800000 */
[----:B------:R-:W-:Y:S01]  /*4190*/  HMMA.16816.F32.BF16 R24, R4, R34, R16 ;  /* 0x000000220418723c */ /* 0x000fe20000041810 */
[----:B------:R-:W4:Y:S01]  /*41a0*/  LDSM.16.M88.4 R32, [R165+0x3000] ;  /* 0x00300000a520783b */ /* 0x000f220000000200 */
[----:B------:R3:W4:Y:S01]  /*41b0*/  MUFU.TANH R118, R10 ;  /* 0x0000000a00767308 */ /* 0x0007220000002400 */
[----:B------:R-:W-:-:S02]  /*41c0*/  FSEL R99, R99, -INF , !P1 ;  /* 0xff80000063637808 */ /* 0x000fc40004800000 */
[----:B------:R-:W-:Y:S01]  /*41d0*/  FSEL R122, R122, -INF , !P5 ;  /* 0xff8000007a7a7808 */ /* 0x000fe20006800000 */
[----:B------:R-:W-:Y:S01]  /*41e0*/  HMMA.16816.F32.BF16 R16, R12, R28, RZ ;  /* 0x0000001c0c10723c */ /* 0x000fe200000418ff */
[----:B-1----:R-:W-:Y:S01]  /*41f0*/  FMUL.FTZ R11, R23, UR8 ;  /* 0x00000008170b7c20 */ /* 0x002fe20008410000 */
[C---:B------:R-:W-:Y:S02]  /*4200*/  ISETP.GE.AND P1, PT, R3.reuse, R9, PT ;  /* 0x000000090300720c */ /* 0x040fe40003f26270 */
[----:B------:R-:W-:Y:S01]  /*4210*/  ISETP.GE.AND P5, PT, R3, R8, PT ;  /* 0x000000080300720c */ /* 0x000fe20003fa6270 */
[----:B------:R-:W-:Y:S01]  /*4220*/  VIADD R3, R2, 0x40 ;  /* 0x0000004002037836 */ /* 0x000fe20000000000 */
[----:B------:R-:W-:Y:S01]  /*4230*/  FSEL R94, R94, -INF , !P1 ;  /* 0xff8000005e5e7808 */ /* 0x000fe20004800000 */
[----:B------:R1:W4:Y:S01]  /*4240*/  MUFU.TANH R117, R11 ;  /* 0x0000000b00757308 */ /* 0x0003220000002400 */
[----:B------:R-:W-:Y:S01]  /*4250*/  FSEL R128, R128, -INF , !P5 ;  /* 0xff80000080807808 */ /* 0x000fe20006800000 */
[----:B---3--:R-:W-:-:S06]  /*4260*/  FMUL.FTZ R10, R20, UR8 ;  /* 0x00000008140a7c20 */ /* 0x008fcc0008410000 */
[----:B------:R3:W4:Y:S09]  /*4270*/  MUFU.TANH R67, R10 ;  /* 0x0000000a00437308 */ /* 0x0007320000002400 */
[----:B--2---:R-:W-:Y:S01]  /*4280*/  HMMA.16816.F32.BF16 R20, R4, R40, R16 ;  /* 0x000000280414723c */ /* 0x004fe20000041810 */
[----:B-1----:R-:W-:-:S04]  /*4290*/  FMUL.FTZ R11, R25, UR8 ;  /* 0x00000008190b7c20 */ /* 0x002fc80008410000 */
[----:B------:R1:W-:Y:S01]  /*42a0*/  MUFU.TANH R116, R11 ;  /* 0x0000000b00747308 */ /* 0x0003e20000002400 */
[----:B------:R-:W-:Y:S01]  /*42b0*/  HMMA.16816.F32.BF16 R16, R12, R30, RZ ;  /* 0x0000001e0c10723c */ /* 0x000fe200000418ff */
[----:B------:R-:W2:Y:S01]  /*42c0*/  LDSM.16.M88.4 R28, [R134+0x4400] ;  /* 0x00440000861c783b */ /* 0x000ea20000000200 */
[----:B---3--:R-:W-:-:S05]  /*42d0*/  VIADD R10, R2, 0x31 ;  /* 0x00000031020a7836 */ /* 0x008fca0000000000 */
[CC--:B------:R-:W-:Y:S02]  /*42e0*/  ISETP.GE.AND P4, PT, R10.reuse, R9.reuse, PT ;  /* 0x000000090a00720c */ /* 0x0c0fe40003f86270 */
[----:B------:R-:W-:Y:S01]  /*42f0*/  ISETP.GE.AND P2, PT, R10, R8, PT ;  /* 0x000000080a00720c */ /* 0x000fe20003f46270 */
[----:B------:R-:W-:Y:S01]  /*4300*/  VIADD R10, R2, 0x39 ;  /* 0x00000039020a7836 */ /* 0x000fe20000000000 */
[----:B------:R-:W-:Y:S02]  /*4310*/  FSEL R95, R95, -INF , !P4 ;  /* 0xff8000005f5f7808 */ /* 0x000fe40006000000 */
[----:B------:R-:W-:Y:S02]  /*4320*/  FSEL R133, R133, -INF , !P2 ;  /* 0xff80000085857808 */ /* 0x000fe40005000000 */
[----:B------:R-:W-:-:S03]  /*4330*/  ISETP.GE.AND P0, PT, R10, R9, PT ;  /* 0x000000090a00720c */ /* 0x000fc60003f06270 */
[----:B-1----:R-:W-:Y:S01]  /*4340*/  FMUL.FTZ R11, R21, UR8 ;  /* 0x00000008150b7c20 */ /* 0x002fe20008410000 */
[-C--:B------:R-:W-:Y:S01]  /*4350*/  ISETP.GE.AND P3, PT, R10, R8.reuse, PT ;  /* 0x000000080a00720c */ /* 0x080fe20003f66270 */
[----:B------:R-:W-:Y:S01]  /*4360*/  FMUL.FTZ R10, R24, UR8 ;  /* 0x00000008180a7c20 */ /* 0x000fe20008410000 */
[CC--:B------:R-:W-:Y:S01]  /*4370*/  ISETP.GE.AND P4, PT, R3.reuse, R9.reuse, PT ;  /* 0x000000090300720c */ /* 0x0c0fe20003f86270 */
[----:B------:R1:W-:Y:S01]  /*4380*/  MUFU.TANH R114, R11 ;  /* 0x0000000b00727308 */ /* 0x0003e20000002400 */
[-C--:B------:R-:W-:Y:S01]  /*4390*/  ISETP.GE.AND P2, PT, R3, R8.reuse, PT ;  /* 0x000000080300720c */ /* 0x080fe20003f46270 */
[----:B------:R-:W-:Y:S01]  /*43a0*/  VIADD R3, R2, 0x48 ;  /* 0x0000004802037836 */ /* 0x000fe20000000000 */
[----:B------:R-:W-:Y:S02]  /*43b0*/  FSEL R93, R93, -INF , !P0 ;  /* 0xff8000005d5d7808 */ /* 0x000fe40004000000 */
[----:B------:R-:W-:Y:S02]  /*43c0*/  FSEL R132, R132, -INF , !P3 ;  /* 0xff80000084847808 */ /* 0x000fe40005800000 */
[C---:B------:R-:W-:Y:S01]  /*43d0*/  ISETP.GE.AND P0, PT, R3.reuse, R9, PT ;  /* 0x000000090300720c */ /* 0x040fe20003f06270 */
[----:B------:R3:W2:Y:S01]  /*43e0*/  MUFU.TANH R115, R10 ;  /* 0x0000000a00737308 */ /* 0x0006a20000002400 */
[----:B------:R-:W-:Y:S01]  /*43f0*/  ISETP.GE.AND P3, PT, R3, R8, PT ;  /* 0x000000080300720c */ /* 0x000fe20003f66270 */
[----:B------:R-:W-:Y:S01]  /*4400*/  VIADD R3, R2, 0x49 ;  /* 0x0000004902037836 */ /* 0x000fe20000000000 */
[----:B------:R-:W-:-:S02]  /*4410*/  FSEL R91, R91, -INF , !P4 ;  /* 0xff8000005b5b7808 */ /* 0x000fc40006000000 */
[----:B------:R-:W-:Y:S02]  /*4420*/  FSEL R139, R139, -INF , !P2 ;  /* 0xff8000008b8b7808 */ /* 0x000fe40005000000 */
[C---:B------:R-:W-:Y:S02]  /*4430*/  ISETP.GE.AND P4, PT, R3.reuse, R9, PT ;  /* 0x000000090300720c */ /* 0x040fe40003f86270 */
[----:B------:R-:W-:Y:S01]  /*4440*/  ISETP.GE.AND P2, PT, R3, R8, PT ;  /* 0x000000080300720c */ /* 0x000fe20003f46270 */
[----:B------:R-:W-:Y:S02]  /*4450*/  VIADD R3, R2, 0x50 ;  /* 0x0000005002037836 */ /* 0x000fe40000000000 */
[----:B-1----:R-:W-:Y:S01]  /*4460*/  FMUL.FTZ R11, R22, UR8 ;  /* 0x00000008160b7c20 */ /* 0x002fe20008410000 */
[----:B------:R-:W-:Y:S02]  /*4470*/  FSEL R85, R85, -INF , !P4 ;  /* 0xff80000055557808 */ /* 0x000fe40006000000 */
[----:B------:R-:W-:Y:S01]  /*4480*/  FSEL R141, R141, -INF , !P2 ;  /* 0xff8000008d8d7808 */ /* 0x000fe20005000000 */
        /* <DEDUP_REMOVED lines=9> */
[----:B------:R3:W2:Y:S01]  /*4520*/  MUFU.TANH R60, R10 ;  /* 0x0000000a003c7308 */ /* 0x0006a20000002400 */
[C---:B------:R-:W-:Y:S02]  /*4530*/  ISETP.GE.AND P1, PT, R3.reuse, R9, PT ;  /* 0x000000090300720c */ /* 0x040fe40003f26270 */
[----:B------:R-:W-:Y:S01]  /*4540*/  ISETP.GE.AND P5, PT, R3, R8, PT ;  /* 0x000000080300720c */ /* 0x000fe20003fa6270 */
[----:B------:R-:W-:-:S02]  /*4550*/  VIADD R3, R2, 0x51 ;  /* 0x0000005102037836 */ /* 0x000fc40000000000 */
[----:B-1----:R-:W-:Y:S01]  /*4560*/  FMUL.FTZ R11, R23, UR8 ;  /* 0x00000008170b7c20 */ /* 0x002fe20008410000 */
[----:B------:R-:W-:Y:S02]  /*4570*/  FSEL R87, R87, -INF , !P1 ;  /* 0xff80000057577808 */ /* 0x000fe40004800000 */
[----:B------:R-:W-:Y:S01]  /*4580*/  FSEL R142, R142, -INF , !P5 ;  /* 0xff8000008e8e7808 */ /* 0x000fe20006800000 */
[----:B------:R-:W-:Y:S01]  /*4590*/  MUFU.TANH R106, R11 ;  /* 0x0000000b006a7308 */ /* 0x000fe20000002400 */
[CC--:B------:R-:W-:Y:S02]  /*45a0*/  ISETP.GE.AND P0, PT, R3.reuse, R9.reuse, PT ;  /* 0x000000090300720c */ /* 0x0c0fe40003f06270 */
[-C--:B------:R-:W-:Y:S01]  /*45b0*/  ISETP.GE.AND P3, PT, R3, R8.reuse, PT ;  /* 0x000000080300720c */ /* 0x080fe20003f66270 */
[----:B------:R-:W-:Y:S01]  /*45c0*/  VIADD R3, R2, 0x59 ;  /* 0x0000005902037836 */ /* 0x000fe20000000000 */
[----:B------:R-:W-:Y:S02]  /*45d0*/  FSEL R86, R86, -INF , !P0 ;  /* 0xff80000056567808 */ /* 0x000fe40004000000 */
[----:B------:R-:W-:Y:S01]  /*45e0*/  FSEL R143, R143, -INF , !P3 ;  /* 0xff8000008f8f7808 */ /* 0x000fe20005800000 */
[----:B---3--:R-:W-:Y:S01]  /*45f0*/  FMUL.FTZ R10, R27, UR8 ;  /* 0x000000081b0a7c20 */ /* 0x008fe20008410000 */
[C---:B------:R-:W-:Y:S01]  /*4600*/  ISETP.GE.AND P1, PT, R3.reuse, R9, PT ;  /* 0x000000090300720c */ /* 0x040fe20003f26270 */
[----:B------:R-:W-:Y:S01]  /*4610*/  HMMA.16816.F32.BF16 R24, R4, R42, R16 ;  /* 0x0000002a0418723c */ /* 0x000fe20000041810 */
[----:B------:R-:W1:Y:S01]  /*4620*/  LDSM.16.M88.4 R40, [R165+0x3400] ;  /* 0x00340000a528783b */ /* 0x000e620000000200 */
[----:B------:R3:W1:Y:S01]  /*4630*/  MUFU.TANH R112, R10 ;  /* 0x0000000a00707308 */ /* 0x0006620000002400 */
[----:B------:R-:W-:Y:S01]  /*4640*/  ISETP.GE.AND P5, PT, R3, R8, PT ;  /* 0x000000080300720c */ /* 0x000fe20003fa6270 */
[----:B------:R-:W-:Y:S01]  /*4650*/  VIADD R3, R2, 0x61 ;  /* 0x0000006102037836 */ /* 0x000fe20000000000 */
[----:B------:R-:W-:Y:S01]  /*4660*/  FSEL R84, R84, -INF , !P1 ;  /* 0xff80000054547808 */ /* 0x000fe20004800000 */
[----:B------:R-:W-:Y:S01]  /*4670*/  HMMA.16816.F32.BF16 R16, R12, R36, RZ ;  /* 0x000000240c10723c */ /* 0x000fe200000418ff */
[----:B------:R-:W-:Y:S01]  /*4680*/  FSEL R145, R145, -INF , !P5 ;  /* 0xff80000091917808 */ /* 0x000fe20006800000 */
[----:B---3--:R-:W-:-:S04]  /*4690*/  FMUL.FTZ R10, R20, UR8 ;  /* 0x00000008140a7c20 */ /* 0x008fc80008410000 */
[----:B------:R3:W1:-:S12]  /*46a0*/  MUFU.TANH R62, R10 ;  /* 0x0000000a003e7308 */ /* 0x0006580000002400 */
[----:B------:R-:W-:-:S06]  /*46b0*/  FMUL.FTZ R11, R25, UR8 ;  /* 0x00000008190b7c20 */ /* 0x000fcc0008410000 */
[----:B----4-:R-:W-:Y:S01]  /*46c0*/  HMMA.16816.F32.BF16 R20, R4, R32, R16 ;  /* 0x000000200414723c */ /* 0x010fe20000041810 */
[----:B------:R4:W1:Y:S05]  /*46d0*/  MUFU.TANH R102, R11 ;  /* 0x0000000b00667308 */ /* 0x00086a0000002400 */
[----:B------:R-:W-:Y:S01]  /*46e0*/  HMMA.16816.F32.BF16 R16, R12, R38, RZ ;  /* 0x000000260c10723c */ /* 0x000fe200000418ff */
[----:B------:R-:W1:Y:S01]  /*46f0*/  LDSM.16.M88.4 R36, [R134+0x4800] ;  /* 0x004800008624783b */ /* 0x000e620000000200 */
[----:B---3--:R-:W-:-:S05]  /*4700*/  VIADD R10, R2, 0x58 ;  /* 0x00000058020a7836 */ /* 0x008fca0000000000 */
[CC--:B------:R-:W-:Y:S02]  /*4710*/  ISETP.GE.AND P4, PT, R10.reuse, R9.reuse, PT ;  /* 0x000000090a00720c */ /* 0x0c0fe40003f86270 */
[----:B------:R-:W-:Y:S01]  /*4720*/  ISETP.GE.AND P2, PT, R10, R8, PT ;  /* 0x000000080a00720c */ /* 0x000fe20003f46270 */
[----:B------:R-:W-:Y:S01]  /*4730*/  VIADD R10, R2, 0x60 ;  /* 0x00000060020a7836 */ /* 0x000fe20000000000 */
[----:B------:R-:W-:Y:S02]  /*4740*/  FSEL R88, R88, -INF , !P4 ;  /* 0xff80000058587808 */ /* 0x000fe40006000000 */
[----:B------:R-:W-:Y:S02]  /*4750*/  FSEL R144, R144, -INF , !P2 ;  /* 0xff80000090907808 */ /* 0x000fe40005000000 */
[----:B------:R-:W-:-:S03]  /*4760*/  ISETP.GE.AND P0, PT, R10, R9, PT ;  /* 0x000000090a00720c */ /* 0x000fc60003f06270 */
[----:B----4-:R-:W-:Y:S01]  /*4770*/  FMUL.FTZ R11, R21, UR8 ;  /* 0x00000008150b7c20 */ /* 0x010fe20008410000 */
        /* <DEDUP_REMOVED lines=14> */
[C---:B------:R-:W-:Y:S02]  /*4860*/  ISETP.GE.AND P4, PT, R3.reuse, R9, PT ;  /* 0x000000090300720c */ /* 0x040fe40003f86270 */
[----:B------:R-:W-:Y:S01]  /*4870*/  ISETP.GE.AND P2, PT, R3, R8, PT ;  /* 0x000000080300720c */ /* 0x000fe20003f46270 */
[----:B------:R-:W-:Y:S02]  /*4880*/  VIADD R3, R2, 0x71 ;  /* 0x0000007102037836 */ /* 0x000fe40000000000 */
[----:B---3--:R-:W-:Y:S01]  /*4890*/  FMUL.FTZ R11, R22, UR8 ;  /* 0x00000008160b7c20 */ /* 0x008fe20008410000 */
[----:B------:R-:W-:Y:S02]  /*48a0*/  FSEL R75, R75, -INF , !P4 ;  /* 0xff8000004b4b7808 */ /* 0x000fe40006000000 */
[----:B------:R-:W-:Y:S01]  /*48b0*/  FSEL R149, R149, -INF , !P2 ;  /* 0xff80000095957808 */ /* 0x000fe20005000000 */
[----:B------:R3:W-:Y:S01]  /*48c0*/  MUFU.TANH R51, R11 ;  /* 0x0000000b00337308 */ /* 0x0007e20000002400 */
[----:B------:R-:W-:Y:S01]  /*48d0*/  FSEL R79, R79, -INF , !P0 ;  /* 0xff8000004f4f7808 */ /* 0x000fe20004000000 */
[----:B----4-:R-:W-:Y:S01]  /*48e0*/  VIADD R10, R2, 0x68 ;  /* 0x00000068020a7836 */ /* 0x010fe20000000000 */
[----:B------:R-:W-:-:S04]  /*48f0*/  FSEL R150, R150, -INF , !P3 ;  /* 0xff80000096967808 */ /* 0x000fc80005800000 */
[CC--:B------:R-:W-:Y:S02]  /*4900*/  ISETP.GE.AND P1, PT, R10.reuse, R9.reuse, PT ;  /* 0x000000090a00720c */ /* 0x0c0fe40003f26270 */
[-C--:B------:R-:W-:Y:S01]  /*4910*/  ISETP.GE.AND P5, PT, R10, R8.reuse, PT ;  /* 0x000000080a00720c */ /* 0x080fe20003fa6270 */
[----:B------:R-:W-:Y:S01]  /*4920*/  FMUL.FTZ R10, R26, UR8 ;  /* 0x000000081a0a7c20 */ /* 0x000fe20008410000 */
[----:B------:R-:W-:Y:S02]  /*4930*/  FSEL R82, R82, -INF , !P1 ;  /* 0xff80000052527808 */ /* 0x000fe40004800000 */
[----:B------:R-:W-:Y:S01]  /*4940*/  FSEL R148, R148, -INF , !P5 ;  /* 0xff80000094947808 */ /* 0x000fe20006800000 */
[----:B------:R4:W-:Y:S01]  /*4950*/  MUFU.TANH R57, R10 ;  /* 0x0000000a00397308 */ /* 0x0009e20000002400 */
[C---:B------:R-:W-:Y:S02]  /*4960*/  ISETP.GE.AND P1, PT, R3.reuse, R9, PT ;  /* 0x000000090300720c */ /* 0x040fe40003f26270 */
[----:B------:R-:W-:Y:S01]  /*4970*/  ISETP.GE.AND P5, PT, R3, R8, PT ;  /* 0x000000080300720c */ /* 0x000fe20003fa6270 */
[----:B------:R-:W-:-:S02]  /*4980*/  VIADD R3, R2, 0x78 ;  /* 0x0000007802037836 */ /* 0x000fc40000000000 */
[----:B---3--:R-:W-:Y:S01]  /*4990*/  FMUL.FTZ R11, R23, UR8 ;  /* 0x00000008170b7c20 */ /* 0x008fe20008410000 */
        /* <DEDUP_REMOVED lines=8> */
[----:B----4-:R-:W-:Y:S01]  /*4a20*/  FMUL.FTZ R10, R27, UR8 ;  /* 0x000000081b0a7c20 */ /* 0x010fe20008410000 */
[C---:B------:R-:W-:Y:S01]  /*4a30*/  ISETP.GE.AND P1, PT, R3.reuse, R9, PT ;  /* 0x000000090300720c */ /* 0x040fe20003f26270 */
[----:B------:R-:W-:Y:S01]  /*4a40*/  HMMA.16816.F32.BF16 R24, R4, R34, R16 ;  /* 0x000000220418723c */ /* 0x000fe20000041810 */
[----:B------:R-:W3:Y:S01]  /*4a50*/  LDSM.16.M88.4 R32, [R165+0x3800] ;  /* 0x00380000a520783b */ /* 0x000ee20000000200 */
[----:B------:R4:W3:Y:S01]  /*4a60*/  MUFU.TANH R58, R10 ;  /* 0x0000000a003a7308 */ /* 0x0008e20000002400 */
[----:B------:R-:W-:Y:S01]  /*4a70*/  ISETP.GE.AND P5, PT, R3, R8, PT ;  /* 0x000000080300720c */ /* 0x000fe20003fa6270 */
[----:B------:R-:W-:Y:S01]  /*4a80*/  VIADD R3, R2, 0x88 ;  /* 0x0000008802037836 */ /* 0x000fe20000000000 */
[----:B------:R-:W-:Y:S01]  /*4a90*/  FSEL R74, R74, -INF , !P1 ;  /* 0xff8000004a4a7808 */ /* 0x000fe20004800000 */
[----:B--2---:R-:W-:Y:S01]  /*4aa0*/  HMMA.16816.F32.BF16 R16, R12, R28, RZ ;  /* 0x0000001c0c10723c */ /* 0x004fe200000418ff */
[----:B------:R-:W-:Y:S01]  /*4ab0*/  FSEL R152, R152, -INF , !P5 ;  /* 0xff80000098987808 */ /* 0x000fe20006800000 */
[----:B----4-:R-:W-:-:S04]  /*4ac0*/  FMUL.FTZ R10, R20, UR8 ;  /* 0x00000008140a7c20 */ /* 0x010fc80008410000 */
[----:B------:R2:W4:-:S12]  /*4ad0*/  MUFU.TANH R55, R10 ;  /* 0x0000000a00377308 */ /* 0x0005180000002400 */
[----:B------:R-:W-:-:S06]  /*4ae0*/  FMUL.FTZ R11, R25, UR8 ;  /* 0x00000008190b7c20 */ /* 0x000fcc0008410000 */
[----:B-1----:R-:W-:Y:S01]  /*4af0*/  HMMA.16816.F32.BF16 R20, R4, R40, R16 ;  /* 0x000000280414723c */ /* 0x002fe20000041810 */
[----:B------:R1:W-:Y:S05]  /*4b00*/  MUFU.TANH R50, R11 ;  /* 0x0000000b00327308 */ /* 0x0003ea0000002400 */
[----:B------:R-:W-:Y:S01]  /*4b10*/  HMMA.16816.F32.BF16 R16, R12, R30, RZ ;  /* 0x0000001e0c10723c */ /* 0x000fe200000418ff */
[----:B------:R-:W4:Y:S01]  /*4b20*/  LDSM.16.M88.4 R28, [R134+0x4c00] ;  /* 0x004c0000861c783b */ /* 0x000f220000000200 */
[----:B--2---:R-:W-:-:S05]  /*4b30*/  VIADD R10, R2, 0x79 ;  /* 0x00000079020a7836 */ /* 0x004fca0000000000 */
        /* <DEDUP_REMOVED lines=9> */
[C---:B------:R-:W-:Y:S02]  /*4bd0*/  ISETP.GE.AND P4, PT, R3.reuse, R9, PT ;  /* 0x000000090300720c */ /* 0x040fe40003f86270 */
[----:B------:R-:W-:Y:S01]  /*4be0*/  ISETP.GE.AND P2, PT, R3, R8, PT ;  /* 0x000000080300720c */ /* 0x000fe20003f46270 */
[----:B------:R1:W2:Y:S01]  /*4bf0*/  MUFU.TANH R53, R10 ;  /* 0x0000000a00357308 */ /* 0x0002a20000002400 */
[----:B------:R-:W-:Y:S01]  /*4c00*/  VIADD R3, R2, 0x90 ;  /* 0x0000009002037836 */ /* 0x000fe20000000000 */
[----:B------:R-:W-:Y:S02]  /*4c10*/  FSEL R73, R73, -INF , !P0 ;  /* 0xff80000049497808 */ /* 0x000fe40004000000 */
[----:B------:R-:W-:-:S02]  /*4c20*/  FSEL R154, R154, -INF , !P3 ;  /* 0xff8000009a9a7808 */ /* 0x000fc40005800000 */
[CC--:B------:R-:W-:Y:S02]  /*4c30*/  ISETP.GE.AND P0, PT, R3.reuse, R9.reuse, PT ;  /* 0x000000090300720c */ /* 0x0c0fe40003f06270 */
[-C--:B------:R-:W-:Y:S01]  /*4c40*/  ISETP.GE.AND P3, PT, R3, R8.reuse, PT ;  /* 0x000000080300720c */ /* 0x080fe20003f66270 */
[----:B------:R-:W-:Y:S01]  /*4c50*/  VIADD R3, R2, 0x91 ;  /* 0x0000009102037836 */ /* 0x000fe20000000000 */
[----:B------:R-:W-:Y:S02]  /*4c60*/  FSEL R158, R46, -INF , !P2 ;  /* 0xff8000002e9e7808 */ /* 0x000fe40005000000 */
[----:B------:R3:W-:Y:S01]  /*4c70*/  MUFU.TANH R46, R11 ;  /* 0x0000000b002e7308 */ /* 0x0007e20000002400 */
[----:B------:R-:W-:Y:S02]  /*4c80*/  FSEL R71, R156, -INF , !P4 ;  /* 0xff8000009c477808 */ /* 0x000fe40006000000 */
[C---:B------:R-:W-:Y:S01]  /*4c90*/  ISETP.GE.AND P4, PT, R3.reuse, R9, PT ;  /* 0x000000090300720c */ /* 0x040fe20003f86270 */
[C---:B-1----:R-:W-:Y:S01]  /*4ca0*/  VIADD R10, R2.reuse, 0x89 ;  /* 0x00000089020a7836 */ /* 0x042fe20000000000 */
[----:B------:R-:W-:Y:S01]  /*4cb0*/  ISETP.GE.AND P2, PT, R3, R8, PT ;  /* 0x000000080300720c */ /* 0x000fe20003f46270 */
[----:B------:R-:W-:Y:S01]  /*4cc0*/  VIADD R3, R2, 0x98 ;  /* 0x0000009802037836 */ /* 0x000fe20000000000 */
[----:B------:R-:W-:-:S02]  /*4cd0*/  FSEL R156, R45, -INF , !P3 ;  /* 0xff8000002d9c7808 */ /* 0x000fc40005800000 */
[CC--:B------:R-:W-:Y:S02]  /*4ce0*/  ISETP.GE.AND P1, PT, R10.reuse, R9.reuse, PT ;  /* 0x000000090a00720c */ /* 0x0c0fe40003f26270 */
[-C--:B------:R-:W-:Y:S01]  /*4cf0*/  ISETP.GE.AND P5, PT, R10, R8.reuse, PT ;  /* 0x000000080a00720c */ /* 0x080fe20003fa6270 */
[----:B------:R-:W-:Y:S01]  /*4d00*/  FMUL.FTZ R10, R26, UR8 ;  /* 0x000000081a0a7c20 */ /* 0x000fe20008410000 */
[----:B------:R-:W-:Y:S02]  /*4d10*/  FSEL R72, R72, -INF , !P1 ;  /* 0xff80000048487808 */ /* 0x000fe40004800000 */
[----:B------:R-:W-:Y:S01]  /*4d20*/  FSEL R157, R47, -INF , !P5 ;  /* 0xff8000002f9d7808 */ /* 0x000fe20006800000 */
[----:B------:R1:W2:Y:S01]  /*4d30*/  MUFU.TANH R49, R10 ;  /* 0x0000000a00317308 */ /* 0x0002a20000002400 */
[----:B---3--:R-:W-:Y:S01]  /*4d40*/  FMUL.FTZ R11, R22, UR8 ;  /* 0x00000008160b7c20 */ /* 0x008fe20008410000 */
[C---:B------:R-:W-:Y:S02]  /*4d50*/  ISETP.GE.AND P1, PT, R3.reuse, R9, PT ;  /* 0x000000090300720c */ /* 0x040fe40003f26270 */
[----:B------:R-:W-:Y:S01]  /*4d60*/  ISETP.GE.AND P5, PT, R3, R8, PT ;  /* 0x000000080300720c */ /* 0x000fe20003fa6270 */
[----:B------:R-:W-:Y:S01]  /*4d70*/  VIADD R3, R2, 0x99 ;  /* 0x0000009902037836 */ /* 0x000fe20000000000 */
[----:B------:R-:W-:-:S02]  /*4d80*/  FSEL R64, R64, -INF , !P4 ;  /* 0xff80000040407808 */ /* 0x000fc40006000000 */
[----:B------:R3:W-:Y:S01]  /*4d90*/  MUFU.TANH R45, R11 ;  /* 0x0000000b002d7308 */ /* 0x0007e20000002400 */
[----:B------:R-:W-:Y:S02]  /*4da0*/  FSEL R120, R120, -INF , !P2 ;  /* 0xff80000078787808 */ /* 0x000fe40005000000 */
[----:B------:R-:W-:Y:S02]  /*4db0*/  FSEL R70, R70, -INF , !P0 ;  /* 0xff80000046467808 */ /* 0x000fe40004000000 */
[C---:B------:R-:W-:Y:S02]  /*4dc0*/  ISETP.GE.AND P0, PT, R3.reuse, R9, PT ;  /* 0x000000090300720c */ /* 0x040fe40003f06270 */
[----:B------:R-:W-:Y:S01]  /*4dd0*/  ISETP.GE.AND P3, PT, R3, R8, PT ;  /* 0x000000080300720c */ /* 0x000fe20003f66270 */
[----:B------:R-:W-:Y:S02]  /*4de0*/  VIADD R3, R2, 0xa1 ;  /* 0x000000a102037836 */ /* 0x000fe40000000000 */
[----:B-1----:R-:W-:Y:S01]  /*4df0*/  FMUL.FTZ R10, R27, UR8 ;  /* 0x000000081b0a7c20 */ /* 0x002fe20008410000 */
[----:B------:R-:W-:Y:S01]  /*4e00*/  FSEL R65, R65, -INF , !P0 ;  /* 0xff80000041417808 */ /* 0x000fe20004000000 */
[----:B------:R-:W-:Y:S01]  /*4e10*/  HMMA.16816.F32.BF16 R24, R4, R42, R16 ;  /* 0x0000002a0418723c */ /* 0x000fe20000041810 */
[----:B------:R-:W-:Y:S01]  /*4e20*/  FSEL R118, R118, -INF , !P3 ;  /* 0xff80000076767808 */ /* 0x000fe20005800000 */
[----:B------:R1:W2:Y:S01]  /*4e30*/  MUFU.TANH R48, R10 ;  /* 0x0000000a00307308 */ /* 0x0002a20000002400 */
[----:B------:R-:W-:-:S02]  /*4e40*/  FSEL R66, R66, -INF , !P1 ;  /* 0xff80000042427808 */ /* 0x000fc40004800000 */
[----:B------:R-:W-:Y:S01]  /*4e50*/  FSEL R159, R44, -INF , !P5 ;  /* 0xff8000002c9f7808 */ /* 0x000fe20006800000 */
[----:B------:R-:W-:Y:S01]  /*4e60*/  HMMA.16816.F32.BF16 R16, R12, R36, RZ ;  /* 0x000000240c10723c */ /* 0x000fe200000418ff */
[----:B---3--:R-:W-:Y:S01]  /*4e70*/  FMUL.FTZ R11, R23, UR8 ;  /* 0x00000008170b7c20 */ /* 0x008fe20008410000 */
[C---:B------:R-:W-:Y:S02]  /*4e80*/  ISETP.GE.AND P1, PT, R3.reuse, R9, PT ;  /* 0x000000090300720c */ /* 0x040fe40003f26270 */
[----:B------:R-:W-:Y:S01]  /*4e90*/  ISETP.GE.AND P5, PT, R3, R8, PT ;  /* 0x000000080300720c */ /* 0x000fe20003fa6270 */
[----:B------:R3:W-:Y:S01]  /*4ea0*/  MUFU.TANH R44, R11 ;  /* 0x0000000b002c7308 */ /* 0x0007e20000002400 */
[----:B------:R-:W-:Y:S01]  /*4eb0*/  FSEL R63, R63, -INF , !P1 ;  /* 0xff8000003f3f7808 */ /* 0x000fe20004800000 */
[----:B------:R-:W-:Y:S01]  /*4ec0*/  VIADD R3, R2, 0xa9 ;  /* 0x000000a902037836 */ /* 0x000fe20000000000 */
[----:B------:R-:W-:Y:S01]  /*4ed0*/  FSEL R117, R117, -INF , !P5 ;  /* 0xff80000075757808 */ /* 0x000fe20006800000 */
[----:B-1----:R-:W-:-:S04]  /*4ee0*/  FMUL.FTZ R10, R20, UR8 ;  /* 0x00000008140a7c20 */ /* 0x002fc80008410000 */
[----:B------:R1:W2:Y:S05]  /*4ef0*/  MUFU.TANH R47, R10 ;  /* 0x0000000a002f7308 */ /* 0x0002aa0000002400 */
[----:B---3--:R-:W-:-:S06]  /*4f00*/  FMUL.FTZ R11, R25, UR8 ;  /* 0x00000008190b7c20 */ /* 0x008fcc0008410000 */
[----:B------:R-:W-:Y:S01]  /*4f10*/  HMMA.16816.F32.BF16 R20, R4, R32, R16 ;  /* 0x000000200414723c */ /* 0x000fe20000041810 */
[----:B------:R3:W-:Y:S05]  /*4f20*/  MUFU.TANH R42, R11 ;  /* 0x0000000b002a7308 */ /* 0x0007ea0000002400 */
[----:B------:R-:W-:Y:S01]  /*4f30*/  HMMA.16816.F32.BF16 R16, R12, R38, RZ ;  /* 0x000000260c10723c */ /* 0x000fe200000418ff */
[----:B------:R-:W2:Y:S01]  /*4f40*/  LDSM.16.M88.4 R36, [R165+0x3c00] ;  /* 0x003c0000a524783b */ /* 0x000ea20000000200 */
[----:B------:R-:W-:-:S04]  /*4f50*/  DEPBAR.LE SB0, 0x0 ;  /* 0x000080000000791a */ /* 0x000fc80000000000 */
[----:B-1----:R-:W-:Y:S01]  /*4f60*/  VIADD R10, R2, 0xa0 ;  /* 0x000000a0020a7836 */ /* 0x002fe20000000000 */
[----:B------:R-:W-:Y:S04]  /*4f70*/  BAR.SYNC.DEFER_BLOCKING 0x0 ;  /* 0x0000000000007b1d */ /* 0x000fe80000010000 */
[C---:B------:R-:W-:Y:S02]  /*4f80*/  ISETP.GE.AND P4, PT, R10.reuse, R9, PT ;  /* 0x000000090a00720c */ /* 0x040fe40003f86270 */
[----:B------:R-:W-:Y:S01]  /*4f90*/  ISETP.GE.AND P2, PT, R10, R8, PT ;  /* 0x000000080a00720c */ /* 0x000fe20003f46270 */
[----:B------:R-:W-:Y:S02]  /*4fa0*/  VIADD R10, R2, 0xa8 ;  /* 0x000000a8020a7836 */ /* 0x000fe40000000000 */
[----:B---3--:R-:W-:Y:S01]  /*4fb0*/  FMUL.FTZ R11, R27, UR8 ;  /* 0x000000081b0b7c20 */ /* 0x008fe20008410000 */
[----:B------:R-:W-:-:S02]  /*4fc0*/  FSEL R67, R67, -INF , !P4 ;  /* 0xff80000043437808 */ /* 0x000fc40006000000 */
[----:B------:R-:W-:Y:S01]  /*4fd0*/  FSEL R161, R61, -INF , !P2 ;  /* 0xff8000003da17808 */ /* 0x000fe20005000000 */
[----:B------:R1:W-:Y:S01]  /*4fe0*/  MUFU.TANH R40, R11 ;  /* 0x0000000b00287308 */ /* 0x0003e20000002400 */
[-C--:B------:R-:W-:Y:S01]  /*4ff0*/  ISETP.GE.AND P0, PT, R10, R9.reuse, PT ;  /* 0x000000090a00720c */ /* 0x080fe20003f06270 */
[----:B------:R-:W-:Y:S01]  /*5000*/  FMUL.FTZ R22, R22, UR8 ;  /* 0x0000000816167c20 */ /* 0x000fe20008410000 */
[-C--:B------:R-:W-:Y:S01]  /*5010*/  ISETP.GE.AND P3, PT, R10, R8.reuse, PT ;  /* 0x000000080a00720c */ /* 0x080fe20003f66270 */
[----:B------:R-:W-:Y:S01]  /*5020*/  FMUL.FTZ R10, R24, UR8 ;  /* 0x00000008180a7c20 */ /* 0x000fe20008410000 */
[C---:B------:R-:W-:Y:S02]  /*5030*/  ISETP.GE.AND P4, PT, R3.reuse, R9, PT ;  /* 0x000000090300720c */ /* 0x040fe40003f86270 */
[----:B------:R-:W-:Y:S01]  /*5040*/  ISETP.GE.AND P2, PT, R3, R8, PT ;  /* 0x000000080300720c */ /* 0x000fe20003f46270 */
[----:B------:R3:W2:Y:S01]  /*5050*/  MUFU.TANH R43, R10 ;  /* 0x0000000a002b7308 */ /* 0x0006a20000002400 */
[----:B------:R-:W-:Y:S01]  /*5060*/  VIADD R3, R2, 0xb1 ;  /* 0x000000b102037836 */ /* 0x000fe20000000000 */
[----:B------:R-:W-:-:S02]  /*5070*/  FSEL R61, R115, -INF , !P0 ;  /* 0xff800000733d7808 */ /* 0x000fc40004000000 */
[----:B------:R-:W-:Y:S02]  /*5080*/  FSEL R115, R60, -INF , !P3 ;  /* 0xff8000003c737808 */ /* 0x000fe40005800000 */
[----:B------:R-:W-:Y:S02]  /*5090*/  FSEL R60, R116, -INF , !P4 ;  /* 0xff800000743c7808 */ /* 0x000fe40006000000 */
[----:B------:R-:W-:Y:S01]  /*50a0*/  FSEL R112, R112, -INF , !P2 ;  /* 0xff80000070707808 */ /* 0x000fe20005000000 */
[----:B-1----:R-:W-:Y:S01]  /*50b0*/  FMUL.FTZ R11, R21, UR8 ;  /* 0x00000008150b7c20 */ /* 0x002fe20008410000 */
[C---:B------:R-:W-:Y:S02]  /*50c0*/  ISETP.GE.AND P0, PT, R3.reuse, R9, PT ;  /* 0x000000090300720c */ /* 0x040fe40003f06270 */
[----:B------:R-:W-:Y:S01]  /*50d0*/  ISETP.GE.AND P3, PT, R3, R8, PT ;  /* 0x000000080300720c */ /* 0x000fe20003f66270 */
[----:B------:R-:W-:Y:S01]  /*50e0*/  VIADD R3, R2, 0xb9 ;  /* 0x000000b902037836 */ /* 0x000fe20000000000 */
[----:B------:R1:W-:Y:S02]  /*50f0*/  MUFU.TANH R32, R11 ;  /* 0x0000000b00207308 */ /* 0x0003e40000002400 */
[----:B------:R-:W-:Y:S01]  /*5100*/  FSEL R106, R106, -INF , !P3 ;  /* 0xff8000006a6a7808 */ /* 0x000fe20005800000 */
[----:B---3--:R-:W-:-:S05]  /*5110*/  VIADD R10, R2, 0xb0 ;  /* 0x000000b0020a7836 */ /* 0x008fca0000000000 */
        /* <DEDUP_REMOVED lines=8> */
[----:B-1----:R-:W-:Y:S01]  /*51a0*/  FMUL.FTZ R11, R23, UR8 ;  /* 0x00000008170b7c20 */ /* 0x002fe20008410000 */
[----:B------:R-:W-:Y:S01]  /*51b0*/  ISETP.GE.AND P5, PT, R3, R8, PT ;  /* 0x000000080300720c */ /* 0x000fe20003fa6270 */
[----:B----4-:R-:W-:Y:S01]  /*51c0*/  HMMA.16816.F32.BF16 R16, R12, R28, RZ ;  /* 0x0000001c0c10723c */ /* 0x010fe200000418ff */
[----:B------:R-:W-:Y:S01]  /*51d0*/  VIADD R3, R2, 0xc1 ;  /* 0x000000c102037836 */ /* 0x000fe20000000000 */
[----:B------:R-:W-:-:S02]  /*51e0*/  FSEL R35, R114, -INF , !P0 ;  /* 0xff80000072237808 */ /* 0x000fc40004000000 */
[----:B------:R-:W-:Y:S01]  /*51f0*/  FSEL R34, R102, -INF , !P1 ;  /* 0xff80000066227808 */ /* 0x000fe20004800000 */
[----:B------:R-:W-:Y:S01]  /*5200*/  MUFU.TANH R29, R22 ;  /* 0x00000016001d7308 */ /* 0x000fe20000002400 */
[----:B------:R-:W-:Y:S01]  /*5210*/  HMMA.16816.F32.BF16 R12, R12, R30, RZ ;  /* 0x0000001e0c0c723c */ /* 0x000fe200000418ff */
[----:B------:R-:W-:Y:S01]  /*5220*/  FSEL R116, R58, -INF , !P5 ;  /* 0xff8000003a747808 */ /* 0x000fe20006800000 */
[----:B---3--:R-:W-:-:S05]  /*5230*/  VIADD R10, R2, 0xb8 ;  /* 0x000000b8020a7836 */ /* 0x008fca0000000000 */
[----:B------:R1:W-:Y:S01]  /*5240*/  MUFU.TANH R28, R11 ;  /* 0x0000000b001c7308 */ /* 0x0003e20000002400 */
[CC--:B------:R-:W-:Y:S02]  /*5250*/  ISETP.GE.AND P4, PT, R10.reuse, R9.reuse, PT ;  /* 0x000000090a00720c */ /* 0x0c0fe40003f86270 */
[-C--:B------:R-:W-:Y:S01]  /*5260*/  ISETP.GE.AND P2, PT, R10, R8.reuse, PT ;  /* 0x000000080a00720c */ /* 0x080fe20003f46270 */
[----:B------:R-:W-:Y:S01]  /*5270*/  FMUL.FTZ R10, R20, UR8 ;  /* 0x00000008140a7c20 */ /* 0x000fe20008410000 */
[----:B------:R-:W-:Y:S02]  /*5280*/  FSEL R59, R59, -INF , !P4 ;  /* 0xff8000003b3b7808 */ /* 0x000fe40006000000 */
[----:B------:R-:W-:Y:S01]  /*5290*/  FSEL R114, R57, -INF , !P2 ;  /* 0xff80000039727808 */ /* 0x000fe20005000000 */
[----:B------:R3:W4:Y:S01]  /*52a0*/  MUFU.TANH R33, R10 ;  /* 0x0000000a00217308 */ /* 0x0007220000002400 */
[C---:B------:R-:W-:Y:S02]  /*52b0*/  ISETP.GE.AND P4, PT, R3.reuse, R9, PT ;  /* 0x000000090300720c */ /* 0x040fe40003f86270 */
[C---:B--2---:R-:W-:Y:S01]  /*52c0*/  HMMA.16816.F32.BF16 R16, R4.reuse, R36, R16 ;  /* 0x000000240410723c */ /* 0x044fe20000041810 */
[----:B------:R-:W-:Y:S01]  /*52d0*/  ISETP.GE.AND P2, PT, R3, R8, PT ;  /* 0x000000080300720c */ /* 0x000fe20003f46270 */
[----:B------:R-:W-:Y:S01]  /*52e0*/  VIADD R3, R2, 0xc9 ;  /* 0x000000c902037836 */ /* 0x000fe20000000000 */
[----:B------:R-:W-:Y:S01]  /*52f0*/  FSEL R56, R56, -INF , !P4 ;  /* 0xff80000038387808 */ /* 0x000fe20006000000 */
[----:B-1----:R-:W-:Y:S01]  /*5300*/  FMUL.FTZ R11, R25, UR8 ;  /* 0x00000008190b7c20 */ /* 0x002fe20008410000 */
[----:B------:R-:W-:Y:S01]  /*5310*/  FSEL R163, R54, -INF , !P2 ;  /* 0xff80000036a37808 */ /* 0x000fe20005000000 */
[----:B------:R-:W-:Y:S02]  /*5320*/  HMMA.16816.F32.BF16 R12, R4, R38, R12 ;  /* 0x00000026040c723c */ /* 0x000fe4000004180c */
[----:B------:R1:W-:Y:S05]  /*5330*/  MUFU.TANH R22, R11 ;  /* 0x0000000b00167308 */ /* 0x0003ea0000002400 */
[----:B------:R-:W-:-:S02]  /*5340*/  VIADD R4, R2, 0xe1 ;  /* 0x000000e102047836 */ /* 0x000fc40000000000 */
[----:B---3--:R-:W-:-:S05]  /*5350*/  VIADD R10, R2, 0xc0 ;  /* 0x000000c0020a7836 */ /* 0x008fca0000000000 */
[CC--:B------:R-:W-:Y:S02]  /*5360*/  ISETP.GE.AND P0, PT, R10.reuse, R9.reuse, PT ;  /* 0x000000090a00720c */ /* 0x0c0fe40003f06270 */
[-C--:B------:R-:W-:Y:S01]  /*5370*/  ISETP.GE.AND P3, PT, R10, R8.reuse, PT ;  /* 0x000000080a00720c */ /* 0x080fe20003f66270 */
[----:B------:R-:W-:Y:S01]  /*5380*/  VIADD R10, R2, 0xc8 ;  /* 0x000000c8020a7836 */ /* 0x000fe20000000000 */
[----:B------:R-:W-:Y:S01]  /*5390*/  FSEL R55, R55, -INF , !P0 ;  /* 0xff80000037377808 */ /* 0x000fe20004000000 */
[----:B-1----:R-:W-:Y:S01]  /*53a0*/  FMUL.FTZ R11, R27, UR8 ;  /* 0x000000081b0b7c20 */ /* 0x002fe20008410000 */
[----:B------:R-:W-:Y:S01]  /*53b0*/  FSEL R162, R51, -INF , !P3 ;  /* 0xff80000033a27808 */ /* 0x000fe20005800000 */
[----:B------:R-:W-:Y:S01]  /*53c0*/  FMUL.FTZ R5, R17, UR8 ;  /* 0x0000000811057c20 */ /* 0x000fe20008410000 */
[CC--:B------:R-:W-:Y:S01]  /*53d0*/  ISETP.GE.AND P1, PT, R10.reuse, R9.reuse, PT ;  /* 0x000000090a00720c */ /* 0x0c0fe20003f26270 */
[----:B------:R-:W-:Y:S01]  /*53e0*/  MUFU.TANH R21, R11 ;  /* 0x0000000b00157308 */ /* 0x000fe20000002400 */
[----:B------:R-:W-:Y:S01]  /*53f0*/  ISETP.GE.AND P5, PT, R10, R8, PT ;  /* 0x000000080a00720c */ /* 0x000fe20003fa6270 */
[----:B------:R-:W-:Y:S01]  /*5400*/  FMUL.FTZ R10, R24, UR8 ;  /* 0x00000008180a7c20 */ /* 0x000fe20008410000 */
[----:B------:R-:W-:-:S02]  /*5410*/  ISETP.GE.AND P0, PT, R3, R9, PT ;  /* 0x000000090300720c */ /* 0x000fc40003f06270 */
[-C--:B------:R-:W-:Y:S01]  /*5420*/  ISETP.GE.AND P3, PT, R3, R8.reuse, PT ;  /* 0x000000080300720c */ /* 0x080fe20003f66270 */
[C---:B------:R-:W-:Y:S01]  /*5430*/  VIADD R3, R2.reuse, 0xd0 ;  /* 0x000000d002037836 */ /* 0x040fe20000000000 */
[----:B------:R-:W-:Y:S01]  /*5440*/  FSEL R53, R53, -INF , !P1 ;  /* 0xff80000035357808 */ /* 0x000fe20004800000 */
[----:B------:R1:W2:Y:S01]  /*5450*/  MUFU.TANH R23, R10 ;  /* 0x0000000a00177308 */ /* 0x0002a20000002400 */
[----:B------:R-:W-:Y:S02]  /*5460*/  FSEL R184, R49, -INF , !P5 ;  /* 0xff80000031b87808 */ /* 0x000fe40006800000 */
[C---:B------:R-:W-:Y:S02]  /*5470*/  ISETP.GE.AND P4, PT, R3.reuse, R9, PT ;  /* 0x000000090300720c */ /* 0x040fe40003f86270 */
[----:B------:R-:W-:Y:S01]  /*5480*/  ISETP.GE.AND P2, PT, R3, R8, PT ;  /* 0x000000080300720c */ /* 0x000fe20003f46270 */
[----:B------:R-:W-:Y:S01]  /*5490*/  VIADD R3, R2, 0xd8 ;  /* 0x000000d802037836 */ /* 0x000fe20000000000 */
[----:B------:R-:W-:Y:S01]  /*54a0*/  FSEL R50, R50, -INF , !P0 ;  /* 0xff80000032327808 */ /* 0x000fe20004000000 */
[----:B------:R3:W-:Y:S01]  /*54b0*/  MUFU.TANH R11, R5 ;  /* 0x00000005000b7308 */ /* 0x0007e20000002400 */
[----:B------:R-:W-:-:S02]  /*54c0*/  FSEL R185, R48, -INF , !P3 ;  /* 0xff80000030b97808 */ /* 0x000fc40005800000 */
[CC--:B------:R-:W-:Y:S02]  /*54d0*/  ISETP.GE.AND P0, PT, R3.reuse, R9.reuse, PT ;  /* 0x000000090300720c */ /* 0x0c0fe40003f06270 */
[----:B------:R-:W-:Y:S01]  /*54e0*/  ISETP.GE.AND P3, PT, R3, R8, PT ;  /* 0x000000080300720c */ /* 0x000fe20003f66270 */
[C---:B------:R-:W-:Y:S01]  /*54f0*/  VIADD R3, R2.reuse, 0xe0 ;  /* 0x000000e002037836 */ /* 0x040fe20000000000 */
[----:B------:R-:W-:Y:S01]  /*5500*/  FSEL R47, R47, -INF , !P4 ;  /* 0xff8000002f2f7808 */ /* 0x000fe20006000000 */
[----:B-1----:R-:W-:Y:S01]  /*5510*/  VIADD R10, R2, 0xd1 ;  /* 0x000000d1020a7836 */ /* 0x002fe20000000000 */
[----:B------:R-:W-:Y:S02]  /*5520*/  FSEL R188, R45, -INF , !P2 ;  /* 0xff8000002dbc7808 */ /* 0x000fe40005000000 */
[----:B------:R-:W-:Y:S02]  /*5530*/  FSEL R43, R43, -INF , !P0 ;  /* 0xff8000002b2b7808 */ /* 0x000fe40004000000 */
[----:B------:R-:W-:-:S02]  /*5540*/  ISETP.GE.AND P1, PT, R10, R9, PT ;  /* 0x000000090a00720c */ /* 0x000fc40003f26270 */
[-C--:B------:R-:W-:Y:S01]  /*5550*/  ISETP.GE.AND P5, PT, R10, R8.reuse, PT ;  /* 0x000000080a00720c */ /* 0x080fe20003fa6270 */
[----:B------:R-:W-:Y:S01]  /*5560*/  FMUL.FTZ R10, R26, UR8 ;  /* 0x000000081a0a7c20 */ /* 0x000fe20008410000 */
[----:B------:R-:W-:Y:S01]  /*5570*/  FSEL R46, R46, -INF , !P1 ;  /* 0xff8000002e2e7808 */ /* 0x000fe20004800000 */
[----:B---3--:R-:W-:Y:S01]  /*5580*/  FMUL.FTZ R5, R19, UR8 ;  /* 0x0000000813057c20 */ /* 0x008fe20008410000 */
[----:B------:R-:W-:Y:S01]  /*5590*/  FSEL R187, R44, -INF , !P5 ;  /* 0xff8000002cbb7808 */ /* 0x000fe20006800000 */
[----:B------:R1:W3:Y:S01]  /*55a0*/  MUFU.TANH R20, R10 ;  /* 0x0000000a00147308 */ /* 0x0002e20000002400 */
[C---:B------:R-:W-:Y:S02]  /*55b0*/  ISETP.GE.AND P1, PT, R3.reuse, R9, PT ;  /* 0x000000090300720c */ /* 0x040fe40003f26270 */
[----:B------:R-:W-:Y:S01]  /*55c0*/  ISETP.GE.AND P5, PT, R3, R8, PT ;  /* 0x000000080300720c */ /* 0x000fe20003fa6270 */
[----:B------:R-:W-:Y:S01]  /*55d0*/  VIADD R3, R2, 0xe8 ;  /* 0x000000e802037836 */ /* 0x000fe20000000000 */
[----:B------:R-:W-:-:S02]  /*55e0*/  FSEL R189, R41, -INF , !P3 ;  /* 0xff80000029bd7808 */ /* 0x000fc40005800000 */
[C---:B------:R-:W-:Y:S01]  /*55f0*/  ISETP.GE.AND P0, PT, R4.reuse, R9, PT ;  /* 0x000000090400720c */ /* 0x040fe20003f06270 */
[----:B------:R2:W-:Y:S01]  /*5600*/  MUFU.TANH R7, R5 ;  /* 0x0000000500077308 */ /* 0x0005e20000002400 */
[----:B------:R-:W-:Y:S01]  /*5610*/  ISETP.GE.AND P3, PT, R4, R8, PT ;  /* 0x000000080400720c */ /* 0x000fe20003f66270 */
[C---:B------:R-:W-:Y:S01]  /*5620*/  VIADD R4, R2.reuse, 0xe9 ;  /* 0x000000e902047836 */ /* 0x040fe20000000000 */
[----:B----4-:R-:W-:Y:S02]  /*5630*/  FSEL R33, R33, -INF , !P1 ;  /* 0xff80000021217808 */ /* 0x010fe40004800000 */
[----:B------:R-:W-:Y:S02]  /*5640*/  ISETP.GT.AND P1, PT, R237, R245, PT ;  /* 0x000000f5ed00720c */ /* 0x000fe40003f24270 */
[----:B------:R-:W-:Y:S01]  /*5650*/  FSEL R191, R29, -INF , !P5 ;  /* 0xff8000001dbf7808 */ /* 0x000fe20006800000 */
[----:B-1----:R-:W-:Y:S01]  /*5660*/  VIADD R10, R2, 0xd9 ;  /* 0x000000d9020a7836 */ /* 0x002fe20000000000 */
[----:B------:R-:W-:-:S02]  /*5670*/  FSEL R32, R32, -INF , !P0 ;  /* 0xff80000020207808 */ /* 0x000fc40004000000 */
[-C--:B------:R-:W-:Y:S02]  /*5680*/  ISETP.GE.AND P5, PT, R4, R9.reuse, PT ;  /* 0x000000090400720c */ /* 0x080fe40003fa6270 */
[CC--:B------:R-:W-:Y:S02]  /*5690*/  ISETP.GE.AND P4, PT, R10.reuse, R9.reuse, PT ;  /* 0x000000090a00720c */ /* 0x0c0fe40003f86270 */
[-C--:B------:R-:W-:Y:S01]  /*56a0*/  ISETP.GE.AND P2, PT, R10, R8.reuse, PT ;  /* 0x000000080a00720c */ /* 0x080fe20003f46270 */
[----:B------:R-:W-:Y:S01]  /*56b0*/  FMUL.FTZ R10, R16, UR8 ;  /* 0x00000008100a7c20 */ /* 0x000fe20008410000 */
[----:B------:R-:W-:Y:S01]  /*56c0*/  FSEL R42, R42, -INF , !P4 ;  /* 0xff8000002a2a7808 */ /* 0x000fe20006000000 */
[----:B--2---:R-:W-:Y:S01]  /*56d0*/  FMUL.FTZ R5, R13, UR8 ;  /* 0x000000080d057c20 */ /* 0x004fe20008410000 */
[----:B------:R-:W-:Y:S01]  /*56e0*/  FSEL R190, R40, -INF , !P2 ;  /* 0xff80000028be7808 */ /* 0x000fe20005000000 */
[----:B------:R-:W1:Y:S01]  /*56f0*/  MUFU.TANH R16, R10 ;  /* 0x0000000a00107308 */ /* 0x000e620000002400 */
[C---:B------:R-:W-:Y:S01]  /*5700*/  ISETP.GE.AND P4, PT, R3.reuse, R9, PT ;  /* 0x000000090300720c */ /* 0x040fe20003f86270 */
[----:B------:R-:W2:Y:S01]  /*5710*/  @!P1 LDC.64 R206, c[0x0][0x218] ;  /* 0x00008600ffce9b82 */ /* 0x000ea20000000a00 */
[-C--:B------:R-:W-:Y:S01]  /*5720*/  ISETP.GE.AND P2, PT, R3, R8.reuse, PT ;  /* 0x000000080300720c */ /* 0x080fe20003f46270 */
[----:B------:R-:W-:Y:S01]  /*5730*/  FMUL.FTZ R3, R18, UR8 ;  /* 0x0000000812037c20 */ /* 0x000fe20008410000 */
[----:B------:R-:W-:Y:S01]  /*5740*/  ISETP.GE.AND P0, PT, R4, R8, PT ;  /* 0x000000080400720c */ /* 0x000fe20003f06270 */
[----:B------:R-:W-:Y:S01]  /*5750*/  FMUL.FTZ R4, R12, UR8 ;  /* 0x000000080c047c20 */ /* 0x000fe20008410000 */
[----:B------:R-:W-:Y:S01]  /*5760*/  FSEL R192, R28, -INF , !P3 ;  /* 0xff8000001cc07808 */ /* 0x000fe20005800000 */
[----:B------:R4:W1:Y:S01]  /*5770*/  MUFU.TANH R10, R3 ;  /* 0x00000003000a7308 */ /* 0x0008620000002400 */
[----:B------:R-:W-:-:S02]  /*5780*/  FSEL R23, R23, -INF , !P4 ;  /* 0xff80000017177808 */ /* 0x000fc40006000000 */
[----:B---3--:R-:W-:Y:S02]  /*5790*/  FSEL R193, R20, -INF , !P2 ;  /* 0xff80000014c17808 */ /* 0x008fe40005000000 */
[----:B------:R-:W-:Y:S02]  /*57a0*/  FSEL R22, R22, -INF , !P5 ;  /* 0xff80000016167808 */ /* 0x000fe40006800000 */
[----:B------:R-:W-:Y:S01]  /*57b0*/  FSEL R194, R21, -INF , !P0 ;  /* 0xff80000015c27808 */ /* 0x000fe20004000000 */
[----:B------:R3:W2:Y:S08]  /*57c0*/  MUFU.TANH R6, R4 ;  /* 0x0000000400067308 */ /* 0x0006b00000002400 */
[----:B------:R-:W2:Y:S01]  /*57d0*/  MUFU.TANH R12, R5 ;  /* 0x00000005000c7308 */ /* 0x000ea20000002400 */
[----:B----4-:R-:W-:-:S05]  /*57e0*/  VIADD R3, R2, 0xf0 ;  /* 0x000000f002037836 */ /* 0x010fca0000000000 */
[CC--:B------:R-:W-:Y:S02]  /*57f0*/  ISETP.GE.AND P3, PT, R3.reuse, R9.reuse, PT ;  /* 0x000000090300720c */ /* 0x0c0fe40003f66270 */
[-C--:B------:R-:W-:Y:S01]  /*5800*/  ISETP.GE.AND P4, PT, R3, R8.reuse, PT ;  /* 0x000000080300720c */ /* 0x080fe20003f86270 */
[----:B------:R-:W-:Y:S01]  /*5810*/  VIADD R3, R2, 0xf1 ;  /* 0x000000f102037836 */ /* 0x000fe20000000000 */
[----:B-1----:R-:W-:Y:S01]  /*5820*/  FSEL R21, R16, -INF , !P3 ;  /* 0xff80000010157808 */ /* 0x002fe20005800000 */
[----:B---3--:R-:W-:Y:S01]  /*5830*/  VIADD R4, R2, 0xf8 ;  /* 0x000000f802047836 */ /* 0x008fe20000000000 */
[----:B------:R-:W-:Y:S02]  /*5840*/  FSEL R196, R10, -INF , !P4 ;  /* 0xff8000000ac47808 */ /* 0x000fe40006000000 */
[CC--:B------:R-:W-:Y:S02]  /*5850*/  ISETP.GE.AND P2, PT, R3.reuse, R9.reuse, PT ;  /* 0x000000090300720c */ /* 0x0c0fe40003f46270 */
[----:B------:R-:W-:Y:S01]  /*5860*/  ISETP.GE.AND P5, PT, R3, R8, PT ;  /* 0x000000080300720c */ /* 0x000fe20003fa6270 */
[----:B------:R-:W-:Y:S01]  /*5870*/  VIADD R3, R2, 0xf9 ;  /* 0x000000f902037836 */ /* 0x000fe20000000000 */
[----:B------:R-:W-:-:S02]  /*5880*/  ISETP.GE.AND P0, PT, R4, R9, PT ;  /* 0x000000090400720c */ /* 0x000fc40003f06270 */
[-C--:B------:R-:W-:Y:S01]  /*5890*/  ISETP.GE.AND P3, PT, R4, R8.reuse, PT ;  /* 0x000000080400720c */ /* 0x080fe20003f66270 */
[----:B------:R-:W-:Y:S01]  /*58a0*/  FMUL.FTZ R4, R14, UR8 ;  /* 0x000000080e047c20 */ /* 0x000fe20008410000 */
[----:B------:R-:W-:Y:S02]  /*58b0*/  FSEL R102, R11, -INF , !P2 ;  /* 0xff8000000b667808 */ /* 0x000fe40005000000 */
[C---:B------:R-:W-:Y:S01]  /*58c0*/  ISETP.GE.AND P4, PT, R3.reuse, R9, PT ;  /* 0x000000090300720c */ /* 0x040fe20003f86270 */
[----:B------:R1:W3:Y:S01]  /*58d0*/  MUFU.TANH R5, R4 ;  /* 0x0000000400057308 */ /* 0x0002e20000002400 */
[----:B------:R-:W-:Y:S01]  /*58e0*/  ISETP.GE.AND P2, PT, R3, R8, PT ;  /* 0x000000080300720c */ /* 0x000fe20003f46270 */
[----:B------:R-:W-:Y:S01]  /*58f0*/  FMUL.FTZ R3, R15, UR8 ;  /* 0x000000080f037c20 */ /* 0x000fe20008410000 */
[----:B------:R-:W-:Y:S02]  /*5900*/  FSEL R195, R7, -INF , !P5 ;  /* 0xff80000007c37808 */ /* 0x000fe40006800000 */
[----:B--2---:R-:W-:-:S02]  /*5910*/  FSEL R186, R6, -INF , !P0 ;  /* 0xff80000006ba7808 */ /* 0x004fc40004000000 */
[----:B------:R-:W-:Y:S01]  /*5920*/  ISETP.GE.AND P5, PT, R2, R9, PT ;  /* 0x000000090200720c */ /* 0x000fe20003fa6270 */
[----:B------:R-:W2:Y:S01]  /*5930*/  MUFU.TANH R3, R3 ;  /* 0x0000000300037308 */ /* 0x000ea20000002400 */
[----:B------:R-:W-:Y:S01]  /*5940*/  @!P1 LEA R239, P0, R80, R206, 0x1 ;  /* 0x000000ce50ef9211 */ /* 0x000fe200078008ff */
[----:B------:R-:W-:Y:S01]  /*5950*/  IMAD.IADD R2, R160, 0x1, R119 ;  /* 0x00000001a0027824 */ /* 0x000fe200078e0277 */
[----:B------:R-:W-:Y:S02]  /*5960*/  FSEL R119, R12, -INF , !P4 ;  /* 0xff8000000c777808 */ /* 0x000fe40006000000 */
[----:B------:R-:W-:Y:S01]  /*5970*/  @!P1 LEA.HI.X R238, R80, R207, R113, 0x1, P0 ;  /* 0x000000cf50ee9211 */ /* 0x000fe200000f0c71 */
[----:B-1----:R-:W-:Y:S01]  /*5980*/  FMUL.FTZ R4, R52, UR8 ;  /* 0x0000000834047c20 */ /* 0x002fe20008410000 */
[----:B---3--:R-:W-:-:S05]  /*5990*/  FSEL R160, R5, -INF , !P3 ;  /* 0xff80000005a07808 */ /* 0x008fca0005800000 */
[----:B------:R-:W1:Y:S01]  /*59a0*/  MUFU.TANH R4, R4 ;  /* 0x0000000400047308 */ /* 0x000e620000002400 */
[----:B--2---:R-:W-:Y:S02]  /*59b0*/  FSEL R197, R3, -INF , !P2 ;  /* 0xff80000003c57808 */ /* 0x004fe40005000000 */
[----:B-1----:R-:W-:Y:S01]  /*59c0*/  FSEL R17, R4, -INF , !P5 ;  /* 0xff80000004117808 */ /* 0x002fe20006800000 */
[----:B------:R-:W-:Y:S06]  /*59d0*/  @!P1 BRA `(.L_x_2309) ;  /* 0x0000000400849947 */ /* 0x000fec0003800000 */
        /* <DEDUP_REMOVED lines=60> */
.L_x_2310:
[----:B------:R-:W-:-:S04]  /*5da0*/  LEA R3, -R68, RZ, 0x8 ;  /* 0x000000ff44037211 */ /* 0x000fc800078e41ff */
[----:B------:R-:W-:-:S07]  /*5db0*/  SHF.R.S32.HI R5, RZ, 0x1f, R3 ;  /* 0x0000001fff057819 */ /* 0x000fce0000011403 */
.L_x_2311:
[----:B------:R-:W1:Y:S01]  /*5dc0*/  LDC.64 R206, c[0x0][0x218] ;  /* 0x00008600ffce7b82 */ /* 0x000e620000000a00 */
[----:B------:R-:W-:Y:S01]  /*5dd0*/  IADD3 R80, P0, R3, R80, RZ ;  /* 0x0000005003507210 */ /* 0x000fe20007f1e0ff */
[C---:B------:R-:W-:Y:S01]  /*5de0*/  IMAD.SHL.U32 R16, R68.reuse, 0x40, RZ ;  /* 0x0000004044107824 */ /* 0x040fe200078e00ff */
[----:B------:R-:W-:-:S03]  /*5df0*/  SHF.L.U64.HI R3, R68, 0x6, R69 ;  /* 0x0000000644037819 */ /* 0x000fc60000010245 */
[----:B------:R-:W-:Y:S01]  /*5e00*/  IMAD.X R113, R5, 0x1, R113, P0 ;  /* 0x0000000105717824 */ /* 0x000fe200000e0671 */
[----:B-1----:R-:W-:-:S04]  /*5e10*/  LEA R239, P1, R80, R206, 0x1 ;  /* 0x000000ce50ef7211 */ /* 0x002fc800078208ff */
[----:B------:R-:W-:Y:S01]  /*5e20*/  IADD3 R4, P0, R16, R239, RZ ;  /* 0x000000ef10047210 */ /* 0x000fe20007f1e0ff */
[----:B------:R-:W-:Y:S01]  /*5e30*/  IMAD.MOV.U32 R6, RZ, RZ, R239 ;  /* 0x000000ffff067224 */ /* 0x000fe200078e00ef */
[----:B------:R-:W-:Y:S02]  /*5e40*/  LEA.HI.X R238, R80, R207, R113, 0x1, P1 ;  /* 0x000000cf50ee7211 */ /* 0x000fe400008f0c71 */
[----:B------:R-:W-:-:S03]  /*5e50*/  IADD3 R14, P1, R4, R16, RZ ;  /* 0x00000010040e7210 */ /* 0x000fc60007f3e0ff */
[--C-:B------:R-:W-:Y:S01]  /*5e60*/  IMAD.X R5, R3, 0x1, R238.reuse, P0 ;  /* 0x0000000103057824 */ /* 0x100fe200000e06ee */
[-C--:B------:R-:W-:Y:S01]  /*5e70*/  IADD3 R12, P0, R14, R16.reuse, RZ ;  /* 0x000000100e0c7210 */ /* 0x080fe20007f1e0ff */
[----:B------:R-:W-:Y:S02]  /*5e80*/  IMAD.MOV.U32 R7, RZ, RZ, R238 ;  /* 0x000000ffff077224 */ /* 0x000fe400078e00ee */
[--C-:B------:R-:W-:Y:S01]  /*5e90*/  IMAD.X R15, R5, 0x1, R3.reuse, P1 ;  /* 0x00000001050f7824 */ /* 0x100fe200008e0603 */
[----:B------:R-:W-:Y:S02]  /*5ea0*/  IADD3 R10, P1, R12, R16, RZ ;  /* 0x000000100c0a7210 */ /* 0x000fe40007f3e0ff */
[----:B------:R-:W-:Y:S01]  /*5eb0*/  @!PT LDS RZ, [RZ] ;  /* 0x00000000fffff984 */ /* 0x000fe20000000800 */
[----:B------:R-:W-:Y:S01]  /*5ec0*/  @!PT LDS RZ, [RZ] ;  /* 0x00000000fffff984 */ /* 0x000fe20000000800 */
[----:B------:R-:W-:Y:S01]  /*5ed0*/  @!PT LDS RZ, [RZ] ;  /* 0x00000000fffff984 */ /* 0x000fe20000000800 */
[----:B------:R1:W-:Y:S01]  /*5ee0*/  LDGSTS.E.BYPASS.LTC128B.128 [R183+0x1000], desc[UR14][R6.64] ;  /* 0x0100000006b77fae */ /* 0x0003e2000b901d4e */
[----:B------:R-:W-:-:S03]  /*5ef0*/  IMAD.X R13, R15, 0x1, R3, P0 ;  /* 0x000000010f0d7824 */ /* 0x000fc600000e0603 */
[----:B------:R2:W-:Y:S01]  /*5f00*/  LDGSTS.E.BYPASS.LTC128B.128 [R183+0x1800], desc[UR14][R4.64] ;  /* 0x0180000004b77fae */ /* 0x0005e2000b901d4e */
[----:B------:R-:W-:-:S03]  /*5f10*/  IMAD.X R11, R13, 0x1, R3, P1 ;  /* 0x000000010d0b7824 */ /* 0x000fc600008e0603 */
[----:B------:R3:W-:Y:S04]  /*5f20*/  LDGSTS.E.BYPASS.LTC128B.128 [R183+0x2000], desc[UR14][R14.64] ;  /* 0x020000000eb77fae */ /* 0x0007e8000b901d4e */
[----:B------:R4:W-:Y:S04]  /*5f30*/  LDGSTS.E.BYPASS.LTC128B.128 [R183+0x2800], desc[UR14][R12.64] ;  /* 0x028000000cb77fae */ /* 0x0009e8000b901d4e */
[----:B------:R4:W-:Y:S01]  /*5f40*/  LDGSTS.E.BYPASS.LTC128B.128 [R183+0x3000], desc[UR14][R10.64] ;  /* 0x030000000ab77fae */ /* 0x0009e2000b901d4e */
[----:B-1----:R-:W-:-:S04]  /*5f50*/  IADD3 R6, P0, R10, R16, RZ ;  /* 0x000000100a067210 */ /* 0x002fc80007f1e0ff */
[----:B--2---:R-:W-:Y:S01]  /*5f60*/  IADD3 R4, P1, R6, R16, RZ ;  /* 0x0000001006047210 */ /* 0x004fe20007f3e0ff */
[----:B------:R-:W-:-:S03]  /*5f70*/  IMAD.X R7, R11, 0x1, R3, P0 ;  /* 0x000000010b077824 */ /* 0x000fc600000e0603 */
[----:B---3--:R-:W-:Y:S01]  /*5f80*/  IADD3 R14, P0, R4, R16, RZ ;  /* 0x00000010040e7210 */ /* 0x008fe20007f1e0ff */
[--C-:B------:R-:W-:Y:S01]  /*5f90*/  IMAD.X R5, R7, 0x1, R3.reuse, P1 ;  /* 0x0000000107057824 */ /* 0x100fe200008e0603 */
[----:B------:R4:W-:Y:S03]  /*5fa0*/  LDGSTS.E.BYPASS.LTC128B.128 [R183+0x3800], desc[UR14][R6.64] ;  /* 0x0380000006b77fae */ /* 0x0009e6000b901d4e */
[----:B------:R-:W-:Y:S01]  /*5fb0*/  IMAD.X R15, R5, 0x1, R3, P0 ;  /* 0x00000001050f7824 */ /* 0x000fe200000e0603 */
[----:B------:R4:W-:Y:S04]  /*5fc0*/  LDGSTS.E.BYPASS.LTC128B.128 [R183+0x4000], desc[UR14][R4.64] ;  /* 0x0400000004b77fae */ /* 0x0009e8000b901d4e */
[----:B------:R4:W-:Y:S04]  /*5fd0*/  LDGSTS.E.BYPASS.LTC128B.128 [R183+0x4800], desc[UR14][R14.64] ;  /* 0x048000000eb77fae */ /* 0x0009e8000b901d4e */
[----:B------:R-:W0:Y:S02]  /*5fe0*/  LDGDEPBAR ;  /* 0x00000000000079af */ /* 0x000e240000000000 */
.L_x_2309:
        /* <DEDUP_REMOVED lines=70> */
[----:B----4-:R-:W-:-:S05]  /*6450*/  FMUL.FTZ R5, R20, UR6 ;  /* 0x0000000614057c20 */ /* 0x010fca0008410000 */
        /* <DEDUP_REMOVED lines=204> */
[----:B------:R-:W-:Y:S01]  /*7120*/  LEA R135, R2, UR4, 0x1 ;  /* 0x0000000402877c11 */ /* 0x000fe2000f8e08ff */
[----:B------:R-:W-:Y:S01]  /*7130*/  FFMA.FTZ R2, R125, UR6, -R4 ;  /* 0x000000067d027c23 */ /* 0x000fe20008010804 */
[----:B---3--:R-:W-:-:S03]  /*7140*/  MOV R125, R16 ;  /* 0x00000010007d7202 */ /* 0x008fc60000000f00 */
[----:B------:R1:W3:Y:S01]  /*7150*/  MUFU.EX2 R79, R6 ;  /* 0x00000006004f7308 */ /* 0x0002e20000000800 */
[----:B------:R-:W-:Y:S01]  /*7160*/  LEA R164, R0, R135, 0x1 ;  /* 0x0000008700a47211 */ /* 0x000fe200078e08ff */
[--C-:B------:R-:W-:Y:S01]  /*7170*/  FFMA.FTZ R0, R127, UR6, -R4.reuse ;  /* 0x000000067f007c23 */ /* 0x100fe20008010804 */
[----:B------:R-:W-:Y:S01]  /*7180*/  LDSM.16.MT88.4 R44, [R135+0x5400] ;  /* 0x00540000872c783b */ /* 0x000fe20000004200 */
[----:B------:R-:W-:Y:S02]  /*7190*/  MOV R127, R15 ;  /* 0x0000000f007f7202 */ /* 0x000fe40000000f00 */
[----:B--2---:R-:W-:Y:S01]  /*71a0*/  F2FP.BF16.F32.PACK_AB R15, R23, R22 ;  /* 0x00000016170f723e */ /* 0x004fe200000010ff */
[----:B------:R-:W-:Y:S01]  /*71b0*/  LDSM.16.MT88.4 R32, [R164+0x5000] ;  /* 0x00500000a420783b */ /* 0x000fe20000004200 */
[----:B------:R2:W-:Y:S03]  /*71c0*/  MUFU.EX2 R93, R0 ;  /* 0x00000000005d7308 */ /* 0x0005e60000000800 */
[----:B------:R-:W-:Y:S04]  /*71d0*/  LDSM.16.MT88.4 R48, [R164+0x5400] ;  /* 0x00540000a430783b */ /* 0x000fe80000004200 */
[----:B------:R-:W-:Y:S01]  /*71e0*/  LDSM.16.MT88.4 R52, [R135+0x5800] ;  /* 0x005800008734783b */ /* 0x000fe20000004200 */
[----:B------:R4:W-:Y:S01]  /*71f0*/  MUFU.EX2 R82, R2 ;  /* 0x0000000200527308 */ /* 0x0009e20000000800 */
[--C-:B-1----:R-:W-:Y:S01]  /*7200*/  FFMA.FTZ R6, R126, UR6, -R4.reuse ;  /* 0x000000067e067c23 */ /* 0x102fe20008010804 */
[----:B------:R-:W-:Y:S01]  /*7210*/  MOV R126, R18 ;  /* 0x00000012007e7202 */ /* 0x000fe20000000f00 */
[----:B------:R-:W-:Y:S04]  /*7220*/  LDSM.16.MT88.4 R60, [R164+0x5800] ;  /* 0x00580000a43c783b */ /* 0x000fe80000004200 */
[----:B------:R-:W1:Y:S01]  /*7230*/  LDSM.16.MT88.4 R16, [R135+0x5000] ;  /* 0x005000008710783b */ /* 0x000e620000004200 */
[----:B------:R5:W1:Y:S01]  /*7240*/  MUFU.EX2 R83, R6 ;  /* 0x0000000600537308 */ /* 0x000a620000000800 */
[----:B--2---:R-:W-:Y:S01]  /*7250*/  FFMA.FTZ R0, R123, UR6, -R4 ;  /* 0x000000067b007c23 */ /* 0x004fe20008010804 */
[----:B------:R-:W-:Y:S01]  /*7260*/  MOV R123, R14 ;  /* 0x0000000e007b7202 */ /* 0x000fe20000000f00 */
[----:B------:R-:W2:Y:S01]  /*7270*/  LDSM.16.MT88.4 R56, [R135+0x5c00] ;  /* 0x005c00008738783b */ /* 0x000ea20000004200 */
[----:B------:R-:W-:-:S03]  /*7280*/  F2FP.BF16.F32.PACK_AB R14, R201, R111 ;  /* 0x0000006fc90e723e */ /* 0x000fc600000010ff */
[----:B------:R-:W-:Y:S01]  /*7290*/  LDSM.16.MT88.4 R64, [R135+0x6400] ;  /* 0x006400008740783b */ /* 0x000fe20000004200 */
[----:B------:R3:W-:Y:S01]  /*72a0*/  MUFU.EX2 R94, R0 ;  /* 0x00000000005e7308 */ /* 0x0007e20000000800 */
[----:B----4-:R-:W-:Y:S01]  /*72b0*/  FFMA.FTZ R2, R130, UR6, -R4 ;  /* 0x0000000682027c23 */ /* 0x010fe20008010804 */
[----:B------:R-:W-:-:S06]  /*72c0*/  MOV R130, R26 ;  /* 0x0000001a00827202 */ /* 0x000fcc0000000f00 */
[----:B------:R4:W2:Y:S01]  /*72d0*/  MUFU.EX2 R86, R2 ;  /* 0x0000000200567308 */ /* 0x0008a20000000800 */
[----:B-----5:R-:W-:-:S04]  /*72e0*/  FADD.FTZ R6, R11, R7 ;  /* 0x000000070b067221 */ /* 0x020fc80000010000 */
[----:B------:R-:W-:Y:S01]  /*72f0*/  FADD.FTZ R6, R22, R6 ;  /* 0x0000000616067221 */ /* 0x000fe20000010000 */
[----:B---3--:R-:W-:Y:S01]  /*7300*/  FFMA.FTZ R0, R121, UR6, -R4 ;  /* 0x0000000679007c23 */ /* 0x008fe20008010804 */
[----:B------:R-:W-:Y:S02]  /*7310*/  MOV R121, R13 ;  /* 0x0000000d00797202 */ /* 0x000fe40000000f00 */
[----:B------:R-:W-:Y:S01]  /*7320*/  FADD.FTZ R6, R23, R6 ;  /* 0x0000000617067221 */ /* 0x000fe20000010000 */
[----:B------:R-:W-:Y:S01]  /*7330*/  F2FP.BF16.F32.PACK_AB R13, R7, R11 ;  /* 0x0000000b070d723e */ /* 0x000fe200000010ff */
[----:B------:R3:W-:Y:S02]  /*7340*/  MUFU.EX2 R98, R0 ;  /* 0x0000000000627308 */ /* 0x0007e40000000800 */
[----:B------:R-:W-:Y:S01]  /*7350*/  FADD.FTZ R6, R79, R6 ;  /* 0x000000064f067221 */ /* 0x000fe20000010000 */
[--C-:B----4-:R-:W-:Y:S01]  /*7360*/  FFMA.FTZ R2, R161, UR6, -R4.reuse ;  /* 0x00000006a1027c23 */ /* 0x110fe20008010804 */
[----:B---3--:R-:W-:Y:S01]  /*7370*/  FFMA.FTZ R0, R122, UR6, -R4 ;  /* 0x000000067a007c23 */ /* 0x008fe20008010804 */
[----:B------:R-:W-:-:S02]  /*7380*/  MOV R122, R12 ;  /* 0x0000000c007a7202 */ /* 0x000fc40000000f00 */
[----:B------:R-:W-:Y:S01]  /*7390*/  F2FP.BF16.F32.PACK_AB R12, R199, R200 ;  /* 0x000000c8c70c723e */ /* 0x000fe200000010ff */
[----:B------:R3:W4:Y:S06]  /*73a0*/  MUFU.EX2 R101, R0 ;  /* 0x0000000000657308 */ /* 0x00072c0000000800 */
[----:B-1----:R-:W-:Y:S07]  /*73b0*/  HMMA.16816.F32.BF16 R28, R12, R16, RZ ;  /* 0x000000100c1c723c */ /* 0x002fee00000418ff */
[----:B------:R-:W-:-:S02]  /*73c0*/  F2FP.BF16.F32.PACK_AB R16, R203, R202 ;  /* 0x000000cacb10723e */ /* 0x000fc400000010ff */
[----:B------:R-:W-:Y:S01]  /*73d0*/  F2FP.BF16.F32.PACK_AB R17, R83, R79 ;  /* 0x0000004f5311723e */ /* 0x000fe200000010ff */
[----:B---3--:R-:W-:Y:S01]  /*73e0*/  FFMA.FTZ R0, R129, UR6, -R4 ;  /* 0x0000000681007c23 */ /* 0x008fe20008010804 */
[----:B------:R-:W-:-:S03]  /*73f0*/  MOV R129, R25 ;  /* 0x0000001900817202 */ /* 0x000fc60000000f00 */
[----:B------:R1:W-:Y:S02]  /*7400*/  MUFU.EX2 R108, R0 ;  /* 0x00000000006c7308 */ /* 0x0003e40000000800 */
[----:B-1----:R-:W-:Y:S01]  /*7410*/  FFMA.FTZ R0, R133, UR6, -R4 ;  /* 0x0000000685007c23 */ /* 0x002fe20008010804 */
[----:B------:R-:W-:Y:S02]  /*7420*/  MOV R133, R24 ;  /* 0x0000001800857202 */ /* 0x000fe40000000f00 */
[----:B------:R-:W-:Y:S03]  /*7430*/  HMMA.16816.F32.BF16 R24, R12, R18, RZ ;  /* 0x000000120c18723c */ /* 0x000fe600000418ff */
[----:B------:R1:W3:Y:S04]  /*7440*/  MUFU.EX2 R109, R0 ;  /* 0x00000000006d7308 */ /* 0x0002e80000000800 */
[----:B------:R-:W-:-:S02]  /*7450*/  F2FP.BF16.F32.PACK_AB R18, R205, R204 ;  /* 0x000000cccd12723e */ /* 0x000fc400000010ff */
[----:B--2---:R-:W-:Y:S01]  /*7460*/  F2FP.BF16.F32.PACK_AB R19, R86, R82 ;  /* 0x000000525613723e */ /* 0x004fe200000010ff */
        /* <DEDUP_REMOVED lines=10> */
[C---:B------:R-:W-:Y:S01]  /*7510*/  HMMA.16816.F32.BF16 R40, R16.reuse, R44, R28 ;  /* 0x0000002c1028723c */ /* 0x040fe2000004181c */
[----:B----4-:R-:W-:Y:S01]  /*7520*/  F2FP.BF16.F32.PACK_AB R15, R101, R98 ;  /* 0x00000062650f723e */ /* 0x010fe200000010ff */
[----:B------:R1:W2:Y:S04]  /*7530*/  MUFU.EX2 R107, R0 ;  /* 0x00000000006b7308 */ /* 0x0002a80000000800 */
[C---:B------:R-:W-:Y:S06]  /*7540*/  HMMA.16816.F32.BF16 R28, R16.reuse, R46, R24 ;  /* 0x0000002e101c723c */ /* 0x040fec0000041818 */
[C---:B------:R-:W-:Y:S06]  /*7550*/  HMMA.16816.F32.BF16 R24, R16.reuse, R48, R36 ;  /* 0x000000301018723c */ /* 0x040fec0000041824 */
[----:B------:R-:W-:Y:S01]  /*7560*/  HMMA.16816.F32.BF16 R16, R16, R50, R32 ;  /* 0x000000321010723c */ /* 0x000fe20000041820 */
[----:B------:R-:W4:Y:S01]  /*7570*/  LDSM.16.MT88.4 R48, [R164+0x5c00] ;  /* 0x005c0000a430783b */ /* 0x000f220000004200 */
[----:B-1----:R-:W-:-:S04]  /*7580*/  FFMA.FTZ R0, R139, UR6, -R4 ;  /* 0x000000068b007c23 */ /* 0x002fc80008010804 */
[C---:B------:R-:W-:Y:S01]  /*7590*/  HMMA.16816.F32.BF16 R40, R12.reuse, R52, R40 ;  /* 0x000000340c28723c */ /* 0x040fe20000041828 */
[----:B------:R1:W-:Y:S05]  /*75a0*/  MUFU.EX2 R105, R0 ;  /* 0x0000000000697308 */ /* 0x0003ea0000000800 */
[C---:B------:R-:W-:Y:S01]  /*75b0*/  HMMA.16816.F32.BF16 R36, R12.reuse, R54, R28 ;  /* 0x000000360c24723c */ /* 0x040fe2000004181c */
[----:B------:R-:W5:Y:S05]  /*75c0*/  LDSM.16.MT88.4 R52, [R135+0x6000] ;  /* 0x006000008734783b */ /* 0x000f6a0000004200 */
[----:B------:R-:W-:Y:S01]  /*75d0*/  HMMA.16816.F32.BF16 R32, R12, R60, R24 ;  /* 0x0000003c0c20723c */ /* 0x000fe20000041818 */
[----:B-1----:R-:W-:-:S05]  /*75e0*/  FFMA.FTZ R0, R140, UR6, -R4 ;  /* 0x000000068c007c23 */ /* 0x002fca0008010804 */
[----:B------:R-:W-:Y:S01]  /*75f0*/  HMMA.16816.F32.BF16 R44, R12, R62, R16 ;  /* 0x0000003e0c2c723c */ /* 0x000fe20000041810 */
[----:B------:R-:W1:Y:S01]  /*7600*/  LDSM.16.MT88.4 R60, [R164+0x6000] ;  /* 0x00600000a43c783b */ /* 0x000e620000004200 */
[----:B------:R4:W4:Y:S05]  /*7610*/  MUFU.EX2 R104, R0 ;  /* 0x0000000000687308 */ /* 0x00092a0000000800 */
[----:B------:R-:W-:Y:S02]  /*7620*/  F2FP.BF16.F32.PACK_AB R12, R213, R212 ;  /* 0x000000d4d50c723e */ /* 0x000fe400000010ff */
[----:B---3--:R-:W-:Y:S02]  /*7630*/  F2FP.BF16.F32.PACK_AB R13, R109, R108 ;  /* 0x0000006c6d0d723e */ /* 0x008fe400000010ff */
[----:B------:R-:W-:-:S02]  /*7640*/  F2FP.BF16.F32.PACK_AB R14, R218, R214 ;  /* 0x000000d6da0e723e */ /* 0x000fc400000010ff */
[----:B--2---:R-:W-:Y:S02]  /*7650*/  F2FP.BF16.F32.PACK_AB R15, R107, R110 ;  /* 0x0000006e6b0f723e */ /* 0x004fe400000010ff */
[----:B------:R-:W-:Y:S02]  /*7660*/  F2FP.BF16.F32.PACK_AB R16, R219, R215 ;  /* 0x000000d7db10723e */ /* 0x000fe400000010ff */
[----:B------:R-:W-:Y:S01]  /*7670*/  F2FP.BF16.F32.PACK_AB R18, R222, R220 ;  /* 0x000000dcde12723e */ /* 0x000fe200000010ff */
[--C-:B----4-:R-:W-:Y:S02]  /*7680*/  FFMA.FTZ R0, R137, UR6, -R4.reuse ;  /* 0x0000000689007c23 */ /* 0x110fe40008010804 */
[C---:B------:R-:W-:Y:S01]  /*7690*/  HMMA.16816.F32.BF16 R28, R12.reuse, R56, R40 ;  /* 0x000000380c1c723c */ /* 0x040fe20000041828 */
[----:B------:R-:W-:Y:S01]  /*76a0*/  F2FP.BF16.F32.PACK_AB R17, R104, R105 ;  /* 0x000000696811723e */ /* 0x000fe200000010ff */
[----:B------:R2:W-:Y:S04]  /*76b0*/  MUFU.EX2 R103, R0 ;  /* 0x0000000000677308 */ /* 0x0005e80000000800 */
[C---:B------:R-:W-:Y:S01]  /*76c0*/  HMMA.16816.F32.BF16 R24, R12.reuse, R58, R36 ;  /* 0x0000003a0c18723c */ /* 0x040fe20000041824 */
[----:B------:R-:W3:Y:S05]  /*76d0*/  LDSM.16.MT88.4 R56, [R164+0x6400] ;  /* 0x00640000a438783b */ /* 0x000eea0000004200 */
[C---:B------:R-:W-:Y:S06]  /*76e0*/  HMMA.16816.F32.BF16 R32, R12.reuse, R48, R32 ;  /* 0x000000300c20723c */ /* 0x040fec0000041820 */
[----:B------:R-:W-:Y:S01]  /*76f0*/  HMMA.16816.F32.BF16 R40, R12, R50, R44 ;  /* 0x000000320c28723c */ /* 0x000fe2000004182c */
[----:B------:R-:W-:Y:S01]  /*7700*/  LDSM.16.MT88.4 R44, [R164+0x6800] ;  /* 0x00680000a42c783b */ /* 0x000fe20000004200 */
[----:B--2---:R-:W-:-:S03]  /*7710*/  FFMA.FTZ R0, R141, UR6, -R4 ;  /* 0x000000068d007c23 */ /* 0x004fc60008010804 */
[----:B------:R-:W-:Y:S01]  /*7720*/  LDSM.16.MT88.4 R48, [R135+0x6c00] ;  /* 0x006c00008730783b */ /* 0x000fe20000004200 */
[----:B------:R2:W4:Y:S01]  /*7730*/  MUFU.EX2 R100, R0 ;  /* 0x0000000000647308 */ /* 0x0005220000000800 */
[----:B------:R-:W-:Y:S02]  /*7740*/  F2FP.BF16.F32.PACK_AB R12, R223, R221 ;  /* 0x000000dddf0c723e */ /* 0x000fe400000010ff */
[----:B------:R-:W-:Y:S01]  /*7750*/  F2FP.BF16.F32.PACK_AB R14, R224, R225 ;  /* 0x000000e1e00e723e */ /* 0x000fe200000010ff */
[----:B--2---:R-:W-:Y:S01]  /*7760*/  FFMA.FTZ R0, R142, UR6, -R4 ;  /* 0x000000068e007c23 */ /* 0x004fe20008010804 */
[----:B----4-:R-:W-:-:S03]  /*7770*/  F2FP.BF16.F32.PACK_AB R19, R100, R103 ;  /* 0x000000676413723e */ /* 0x010fc600000010ff */
[----:B------:R2:W-:Y:S04]  /*7780*/  MUFU.EX2 R99, R0 ;  /* 0x0000000000637308 */ /* 0x0005e80000000800 */
[C---:B-----5:R-:W-:Y:S06]  /*7790*/  HMMA.16816.F32.BF16 R36, R16.reuse, R52, R28 ;  /* 0x000000341024723c */ /* 0x060fec000004181c */
[C---:B------:R-:W-:Y:S01]  /*77a0*/  HMMA.16816.F32.BF16 R28, R16.reuse, R54, R24 ;  /* 0x00000036101c723c */ /* 0x040fe20000041818 */
[----:B------:R-:W4:Y:S05]  /*77b0*/  LDSM.16.MT88.4 R52, [R135+0x6800] ;  /* 0x006800008734783b */ /* 0x000f2a0000004200 */
        /* <DEDUP_REMOVED lines=16> */
[----:B---3--:R-:W-:Y:S01]  /*78c0*/  HMMA.16816.F32.BF16 R32, R12, R56, R24 ;  /* 0x000000380c20723c */ /* 0x008fe20000041818 */
[----:B-1----:R-:W-:-:S02]  /*78d0*/  FFMA.FTZ R0, R147, UR6, -R4 ;  /* 0x0000000693007c23 */ /* 0x002fc40008010804 */
[----:B------:R-:W-:Y:S02]  /*78e0*/  LDSM.16.MT88.4 R144, [R135+0x7c00] ;  /* 0x007c00008790783b */ /* 0x000fe40000004200 */
[----:B------:R1:W3:Y:S01]  /*78f0*/  MUFU.EX2 R88, R0 ;  /* 0x0000000000587308 */ /* 0x0002e20000000800 */
        /* <DEDUP_REMOVED lines=10> */
[----:B------:R-:W-:Y:S02]  /*79a0*/  MOV R148, R87 ;  /* 0x0000005700947202 */ /* 0x000fe40000000f00 */
[----:B------:R-:W-:Y:S01]  /*79b0*/  FADD.FTZ R2, R202, R2 ;  /* 0x00000002ca027221 */ /* 0x000fe20000010000 */
[----:B---3--:R-:W-:Y:S01]  /*79c0*/  F2FP.BF16.F32.PACK_AB R13, R88, R91 ;  /* 0x0000005b580d723e */ /* 0x008fe200000010ff */
[----:B------:R1:W-:Y:S02]  /*79d0*/  MUFU.EX2 R87, R0 ;  /* 0x0000000000577308 */ /* 0x0003e40000000800 */
[----:B------:R-:W-:-:S04]  /*79e0*/  FADD.FTZ R2, R203, R2 ;  /* 0x00000002cb027221 */ /* 0x000fc80000010000 */
[----:B------:R-:W-:-:S04]  /*79f0*/  FADD.FTZ R2, R204, R2 ;  /* 0x00000002cc027221 */ /* 0x000fc80000010000 */
[----:B------:R-:W-:-:S04]  /*7a00*/  FADD.FTZ R2, R205, R2 ;  /* 0x00000002cd027221 */ /* 0x000fc80000010000 */
[----:B------:R-:W-:Y:S01]  /*7a10*/  FADD.FTZ R7, R208, R2 ;  /* 0x00000002d0077221 */ /* 0x000fe20000010000 */
[--C-:B------:R-:W-:Y:S01]  /*7a20*/  FFMA.FTZ R2, R114, UR6, -R4.reuse ;  /* 0x0000000672027c23 */ /* 0x100fe20008010804 */
[----:B-1----:R-:W-:Y:S01]  /*7a30*/  FFMA.FTZ R0, R150, UR6, -R4 ;  /* 0x0000000696007c23 */ /* 0x002fe20008010804 */
[----:B------:R-:W-:-:S03]  /*7a40*/  MOV R150, R84 ;  /* 0x0000005400967202 */ /* 0x000fc60000000f00 */
[----:B------:R1:W2:Y:S02]  /*7a50*/  MUFU.EX2 R85, R0 ;  /* 0x0000000000557308 */ /* 0x0002a40000000800 */
[----:B-1----:R-:W-:Y:S01]  /*7a60*/  FFMA.FTZ R0, R149, UR6, -R4 ;  /* 0x0000000695007c23 */ /* 0x002fe20008010804 */
[----:B--2---:R-:W-:-:S05]  /*7a70*/  F2FP.BF16.F32.PACK_AB R15, R85, R87 ;  /* 0x00000057550f723e */ /* 0x004fca00000010ff */
[----:B------:R1:W-:Y:S02]  /*7a80*/  MUFU.EX2 R84, R0 ;  /* 0x0000000000547308 */ /* 0x0003e40000000800 */
[C---:B----4-:R-:W-:Y:S06]  /*7a90*/  HMMA.16816.F32.BF16 R24, R12.reuse, R52, R40 ;  /* 0x000000340c18723c */ /* 0x050fec0000041828 */
        /* <DEDUP_REMOVED lines=53> */
[C---:B------:R-:W-:Y:S06]  /*7df0*/  HMMA.16816.F32.BF16 R28, R16.reuse, R62, R28 ;  /* 0x0000003e101c723c */ /* 0x040fec000004181c */
[C---:B-----5:R-:W-:Y:S01]  /*7e00*/  HMMA.16816.F32.BF16 R24, R16.reuse, R56, R40 ;  /* 0x000000381018723c */ /* 0x060fe20000041828 */
[--C-:B-1----:R-:W-:Y:S01]  /*7e10*/  FFMA.FTZ R0, R115, UR6, -R4.reuse ;  /* 0x0000000673007c23 */ /* 0x102fe20008010804 */
[----:B--2---:R-:W-:Y:S01]  /*7e20*/  F2FP.BF16.F32.PACK_AB R13, R66, R67 ;  /* 0x00000043420d723e */ /* 0x004fe200000010ff */
[----:B------:R-:W-:Y:S02]  /*7e30*/  LDSM.16.MT88.4 R40, [R164+0x8000] ;  /* 0x00800000a428783b */ /* 0x000fe40000004200 */
[----:B------:R1:W-:Y:S01]  /*7e40*/  MUFU.EX2 R65, R0 ;  /* 0x0000000000417308 */ /* 0x0003e20000000800 */
[----:B------:R-:W-:Y:S01]  /*7e50*/  HMMA.16816.F32.BF16 R16, R16, R58, R36 ;  /* 0x0000003a1010723c */ /* 0x000fe20000041824 */
[----:B------:R-:W-:Y:S06]  /*7e60*/  LDSM.16.MT88.4 R36, [R135+0x8000] ;  /* 0x008000008724783b */ /* 0x000fec0000004200 */
[----:B------:R-:W-:Y:S01]  /*7e70*/  MUFU.EX2 R58, R2 ;  /* 0x00000002003a7308 */ /* 0x000fe20000000800 */
[----:B-1----:R-:W-:-:S07]  /*7e80*/  FFMA.FTZ R0, R112, UR6, -R4 ;  /* 0x0000000670007c23 */ /* 0x002fce0008010804 */
        /* <DEDUP_REMOVED lines=40> */
[----:B------:R1:W-:Y:S01]  /*8110*/  MUFU.EX2 R56, R7 ;  /* 0x0000000700387308 */ /* 0x0003e20000000800 */
[----:B------:R-:W-:Y:S01]  /*8120*/  FADD.FTZ R0, R105, R0 ;  /* 0x0000000069007221 */ /* 0x000fe20000010000 */
[----:B---3--:R-:W-:Y:S01]  /*8130*/  FFMA.FTZ R6, R162, UR6, -R4 ;  /* 0x00000006a2067c23 */ /* 0x008fe20008010804 */
        /* <DEDUP_REMOVED lines=10> */
[----:B--2---:R-:W-:Y:S01]  /*81e0*/  HMMA.16816.F32.BF16 R28, R12, R48, R24 ;  /* 0x000000300c1c723c */ /* 0x004fe20000041818 */
[----:B------:R-:W-:Y:S01]  /*81f0*/  FADD.FTZ R0, R99, R0 ;  /* 0x0000000063007221 */ /* 0x000fe20000010000 */
[----:B-1----:R-:W-:Y:S01]  /*8200*/  FFMA.FTZ R7, R187, UR6, -R4 ;  /* 0x00000006bb077c23 */ /* 0x002fe20008010804 */
[----:B------:R-:W-:-:S02]  /*8210*/  FADD.FTZ R2, R223, R2 ;  /* 0x00000002df027221 */ /* 0x000fc40000010000 */
[----:B------:R-:W-:Y:S01]  /*8220*/  FADD.FTZ R0, R95, R0 ;  /* 0x000000005f007221 */ /* 0x000fe20000010000 */
[----:B------:R-:W-:Y:S01]  /*8230*/  HMMA.16816.F32.BF16 R16, R12, R50, R16 ;  /* 0x000000320c10723c */ /* 0x000fe20000041810 */
[----:B------:R-:W-:Y:S01]  /*8240*/  MUFU.EX2 R51, R7 ;  /* 0x0000000700337308 */ /* 0x000fe20000000800 */
[----:B---3--:R-:W-:-:S05]  /*8250*/  FFMA.FTZ R6, R163, UR6, -R4 ;  /* 0x00000006a3067c23 */ /* 0x008fca0008010804 */
        /* <DEDUP_REMOVED lines=80> */
[----:B------:R2:W-:Y:S02]  /*8760*/  MUFU.EX2 R7, R0 ;  /* 0x0000000000077308 */ /* 0x0005e40000000800 */
        /* <DEDUP_REMOVED lines=9> */
[----:B------:R-:W-:Y:S01]  /*8800*/  FADD.FTZ R2, R150, R2 ;  /* 0x0000000296027221 */ /* 0x000fe20000010000 */
[----:B-----5:R-:W-:Y:S02]  /*8810*/  F2FP.BF16.F32.PACK_AB R150, R242, R50 ;  /* 0x00000032f296723e */ /* 0x020fe400000010ff */
[----:B------:R-:W-:Y:S01]  /*8820*/  FADD.FTZ R0, R60, R0 ;  /* 0x000000003c007221 */ /* 0x000fe20000010000 */
[----:B------:R-:W-:Y:S01]  /*8830*/  FADD.FTZ R2, R148, R2 ;  /* 0x0000000294027221 */ /* 0x000fe20000010000 */
[----:B------:R-:W-:Y:S01]  /*8840*/  MUFU.EX2 R5, R5 ;  /* 0x0000000500057308 */ /* 0x000fe20000000800 */
[----:B-1----:R-:W-:Y:S01]  /*8850*/  FFMA.FTZ R6, R193, UR6, -R4 ;  /* 0x00000006c1067c23 */ /* 0x002fe20008010804 */
[----:B------:R-:W-:Y:S01]  /*8860*/  FADD.FTZ R0, R58, R0 ;  /* 0x000000003a007221 */ /* 0x000fe20000010000 */
[----:B------:R-:W-:Y:S01]  /*8870*/  FADD.FTZ R2, R132, R2 ;  /* 0x0000000284027221 */ /* 0x000fe20000010000 */
[----:B----4-:R-:W-:-:S02]  /*8880*/  F2FP.BF16.F32.PACK_AB R13, R21, R22 ;  /* 0x00000016150d723e */ /* 0x010fc400000010ff */
[----:B------:R-:W-:Y:S01]  /*8890*/  FADD.FTZ R0, R57, R0 ;  /* 0x0000000039007221 */ /* 0x000fe20000010000 */
[----:B------:R-:W-:Y:S01]  /*88a0*/  FADD.FTZ R2, R128, R2 ;  /* 0x0000000280027221 */ /* 0x000fe20000010000 */
[----:B------:R1:W-:Y:S01]  /*88b0*/  MUFU.EX2 R11, R6 ;  /* 0x00000006000b7308 */ /* 0x0003e20000000800 */
[----:B------:R-:W-:Y:S01]  /*88c0*/  F2FP.BF16.F32.PACK_AB R148, R56, R59 ;  /* 0x0000003b3894723e */ /* 0x000fe200000010ff */
        /* <DEDUP_REMOVED lines=117> */
.L_x_2313:
[----:B------:R-:W-:-:S04]  /*9020*/  LEA R0, -R96, RZ, 0x8 ;  /* 0x000000ff60007211 */ /* 0x000fc800078e41ff */
[----:B------:R-:W-:-:S07]  /*9030*/  SHF.R.S32.HI R2, RZ, 0x1f, R0 ;  /* 0x0000001fff027819 */ /* 0x000fce0000011400 */
.L_x_2314:
[----:B------:R-:W-:Y:S01]  /*9040*/  IMAD.SHL.U32 R16, R96, 0x40, RZ ;  /* 0x0000004060107824 */ /* 0x000fe200078e00ff */
[----:B------:R-:W-:Y:S02]  /*9050*/  LEA R241, P1, R0, R241, 0x1 ;  /* 0x000000f100f17211 */ /* 0x000fe400078208ff */
[----:B------:R-:W-:Y:S02]  /*9060*/  SHF.L.U64.HI R17, R96, 0x6, R97 ;  /* 0x0000000660117819 */ /* 0x000fe40000010261 */
        /* <DEDUP_REMOVED lines=17> */
[----:B------:R-:W-:Y:S04]  /*9180*/  LDGSTS.E.BYPASS.LTC128B.128 [R183+0x6800], desc[UR14][R12.64] ;  /* 0x068000000cb77fae */ /* 0x000fe8000b901d4e */
[----:B------:R-:W-:Y:S01]  /*9190*/  LDGSTS.E.BYPASS.LTC128B.128 [R183+0x7000], desc[UR14][R10.64] ;  /* 0x070000000ab77fae */ /* 0x000fe2000b901d4e */
[----:B-1----:R-:W-:-:S04]  /*91a0*/  IADD3 R6, P0, R10, R16, RZ ;  /* 0x000000100a067210 */ /* 0x002fc80007f1e0ff */
[----:B--2---:R-:W-:Y:S01]  /*91b0*/  IADD3 R4, P1, R6, R16, RZ ;  /* 0x0000001006047210 */ /* 0x004fe20007f3e0ff */
[----:B------:R-:W-:-:S03]  /*91c0*/  IMAD.X R7, R11, 0x1, R17, P0 ;  /* 0x000000010b077824 */ /* 0x000fc600000e0611 */
[----:B---3--:R-:W-:Y:S01]  /*91d0*/  IADD3 R14, P0, R4, R16, RZ ;  /* 0x00000010040e7210 */ /* 0x008fe20007f1e0ff */
[--C-:B------:R-:W-:Y:S01]  /*91e0*/  IMAD.X R5, R7, 0x1, R17.reuse, P1 ;  /* 0x0000000107057824 */ /* 0x100fe200008e0611 */
[----:B------:R-:W-:Y:S03]  /*91f0*/  LDGSTS.E.BYPASS.LTC128B.128 [R183+0x7800], desc[UR14][R6.64] ;  /* 0x0780000006b77fae */ /* 0x000fe6000b901d4e */
[----:B------:R-:W-:Y:S01]  /*9200*/  IMAD.X R15, R5, 0x1, R17, P0 ;  /* 0x00000001050f7824 */ /* 0x000fe200000e0611 */
[----:B------:R1:W-:Y:S04]  /*9210*/  LDGSTS.E.BYPASS.LTC128B.128 [R183+0x8000], desc[UR14][R4.64] ;  /* 0x0800000004b77fae */ /* 0x0003e8000b901d4e */
[----:B------:R2:W-:Y:S04]  /*9220*/  LDGSTS.E.BYPASS.LTC128B.128 [R183+0x8800], desc[UR14][R14.64] ;  /* 0x088000000eb77fae */ /* 0x0005e8000b901d4e */
[----:B------:R-:W-:Y:S04]  /*9230*/  LDSM.16.M88.4 R24, [R134+0x1000] ;  /* 0x001000008618783b */ /* 0x000fe80000000200 */
[----:B------:R-:W-:Y:S04]  /*9240*/  LDSM.16.M88.4 R28, [R165] ;  /* 0x00000000a51c783b */ /* 0x000fe80000000200 */
[----:B------:R-:W-:Y:S04]  /*9250*/  LDSM.16.M88.4 R36, [R134+0x1400] ;  /* 0x001400008624783b */ /* 0x000fe80000000200 */
[----:B------:R-:W-:Y:S04]  /*9260*/  LDSM.16.M88.4 R44, [R182] ;  /* 0x00000000b62c783b */ /* 0x000fe80000000200 */
[----:B------:R-:W-:Y:S04]  /*9270*/  LDSM.16.M88.4 R52, [R134+0x1800] ;  /* 0x001800008634783b */ /* 0x000fe80000000200 */
[----:B-1----:R-:W-:Y:S04]  /*9280*/  LDSM.16.M88.4 R4, [R167] ;  /* 0x00000000a704783b */ /* 0x002fe80000000200 */
[----:B--2---:R-:W1:Y:S04]  /*9290*/  LDSM.16.M88.4 R12, [R166] ;  /* 0x00000000a60c783b */ /* 0x004e680000000200 */
[----:B------:R-:W2:Y:S04]  /*92a0*/  LDSM.16.M88.4 R40, [R181] ;  /* 0x00000000b528783b */ /* 0x000ea80000000200 */
[----:B------:R-:W3:Y:S04]  /*92b0*/  LDSM.16.M88.4 R48, [R134+0x1c00] ;  /* 0x001c00008630783b */ /* 0x000ee80000000200 */
[----:B------:R-:W-:Y:S04]  /*92c0*/  LDSM.16.M88.4 R64, [R134+0x4c00] ;  /* 0x004c00008640783b */ /* 0x000fe80000000200 */
[----:B------:R-:W-:Y:S01]  /*92d0*/  LDSM.16.M88.4 R60, [R168] ;  /* 0x00000000a83c783b */ /* 0x000fe20000000200 */
[----:B------:R-:W4:Y:S03]  /*92e0*/  S2R R11, SR_TID.X ;  /* 0x00000000000b7919 */ /* 0x000f260000002100 */
[----:B------:R-:W0:Y:S01]  /*92f0*/  LDGDEPBAR ;  /* 0x00000000000079af */ /* 0x000e220000000000 */
[C---:B-1----:R-:W-:Y:S06]  /*9300*/  HMMA.16816.F32.BF16 R16, R12.reuse, R24, RZ ;  /* 0x000000180c10723c */ /* 0x042fec00000418ff */
[----:B------:R-:W-:Y:S01]  /*9310*/  HMMA.16816.F32.BF16 R24, R12, R26, RZ ;  /* 0x0000001a0c18723c */ /* 0x000fe200000418ff */
[----:B----4-:R-:W-:-:S05]  /*9320*/  IMAD.SHL.U32 R11, R11, 0x2, RZ ;  /* 0x000000020b0b7824 */ /* 0x010fca00078e00ff */
[----:B------:R-:W-:-:S12]  /*9330*/  LOP3.LUT R11, R11, 0x6, RZ, 0xc0, !PT ;  /* 0x000000060b0b7812 */ /* 0x000fd800078ec0ff */
[C---:B------:R-:W-:Y:S06]  /*9340*/  HMMA.16816.F32.BF16 R16, R4.reuse, R28, R16 ;  /* 0x0000001c0410723c */ /* 0x040fec0000041810 */
        /* <DEDUP_REMOVED lines=12> */
[----:B------:R-:W-:Y:S01]  /*9410*/  HMMA.16816.F32.BF16 R36, R4, R46, R28 ;  /* 0x0000002e0424723c */ /* 0x000fe2000004181c */
[----:B------:R-:W-:Y:S05]  /*9420*/  MUFU.TANH R94, R17 ;  /* 0x00000011005e7308 */ /* 0x000fea0000002400 */
[----:B------:R-:W-:Y:S03]  /*9430*/  HMMA.16816.F32.BF16 R28, R12, R52, RZ ;  /* 0x000000340c1c723c */ /* 0x000fe600000418ff */
[----:B------:R-:W-:Y:S08]  /*9440*/  MUFU.TANH R122, R18 ;  /* 0x00000012007a7308 */ /* 0x000ff00000002400 */
[----:B------:R1:W-:Y:S07]  /*9450*/  MUFU.TANH R125, R19 ;  /* 0x00000013007d7308 */ /* 0x0003ee0000002400 */
[----:B------:R-:W-:Y:S01]  /*9460*/  FMUL.FTZ R36, R36, UR8 ;  /* 0x0000000824247c20 */ /* 0x000fe20008410000 */
[----:B------:R-:W-:Y:S01]  /*9470*/  FMUL.FTZ R37, R37, UR8 ;  /* 0x0000000825257c20 */ /* 0x000fe20008410000 */
[----:B------:R-:W-:Y:S01]  /*9480*/  FMUL.FTZ R38, R38, UR8 ;  /* 0x0000000826267c20 */ /* 0x000fe20008410000 */
[----:B------:R-:W-:Y:S01]  /*9490*/  FMUL.FTZ R39, R39, UR8 ;  /* 0x0000000827277c20 */ /* 0x000fe20008410000 */
[----:B------:R-:W-:Y:S02]  /*94a0*/  MUFU.TANH R92, R32 ;  /* 0x00000020005c7308 */ /* 0x000fe40000002400 */
[C---:B--2---:R-:W-:Y:S06]  /*94b0*/  HMMA.16816.F32.BF16 R28, R4.reuse, R40, R28 ;  /* 0x00000028041c723c */ /* 0x044fec000004181c */
[----:B-1----:R-:W-:Y:S01]  /*94c0*/  HMMA.16816.F32.BF16 R16, R4, R44, R24 ;  /* 0x0000002c0410723c */ /* 0x002fe20000041818 */
[----:B------:R-:W1:Y:S01]  /*94d0*/  LDSM.16.M88.4 R44, [R180] ;  /* 0x00000000b42c783b */ /* 0x000e620000000200 */
[----:B------:R-:W-:Y:S04]  /*94e0*/  MUFU.TANH R91, R33 ;  /* 0x00000021005b7308 */ /* 0x000fe80000002400 */
[----:B------:R-:W-:Y:S01]  /*94f0*/  HMMA.16816.F32.BF16 R24, R12, R54, RZ ;  /* 0x000000360c18723c */ /* 0x000fe200000418ff */
[----:B------:R-:W-:Y:S03]  /*9500*/  LDSM.16.M88.4 R52, [R134+0x2800] ;  /* 0x002800008634783b */ /* 0x000fe60000000200 */
[----:B------:R-:W-:Y:S08]  /*9510*/  MUFU.TANH R124, R34 ;  /* 0x00000022007c7308 */ /* 0x000ff00000002400 */
[----:B------:R2:W-:Y:S01]  /*9520*/  MUFU.TANH R123, R35 ;  /* 0x00000023007b7308 */ /* 0x0005e20000002400 */
[----:B------:R-:W-:Y:S01]  /*9530*/  FMUL.FTZ R28, R28, UR8 ;  /* 0x000000081c1c7c20 */ /* 0x000fe20008410000 */
[----:B------:R-:W-:Y:S01]  /*9540*/  FMUL.FTZ R29, R29, UR8 ;  /* 0x000000081d1d7c20 */ /* 0x000fe20008410000 */
[----:B------:R-:W-:Y:S01]  /*9550*/  FMUL.FTZ R30, R30, UR8 ;  /* 0x000000081e1e7c20 */ /* 0x000fe20008410000 */
[----:B------:R-:W-:-:S02]  /*9560*/  FMUL.FTZ R31, R31, UR8 ;  /* 0x000000081f1f7c20 */ /* 0x000fc40008410000 */
[----:B------:R-:W-:Y:S01]  /*9570*/  FMUL.FTZ R16, R16, UR8 ;  /* 0x0000000810107c20 */ /* 0x000fe20008410000 */
[----:B------:R-:W-:Y:S01]  /*9580*/  FMUL.FTZ R17, R17, UR8 ;  /* 0x0000000811117c20 */ /* 0x000fe20008410000 */
[----:B------:R-:W-:Y:S01]  /*9590*/  MUFU.TANH R88, R36 ;  /* 0x0000002400587308 */ /* 0x000fe20000002400 */
[----:B------:R-:W-:Y:S01]  /*95a0*/  FMUL.FTZ R18, R18, UR8 ;  /* 0x0000000812127c20 */ /* 0x000fe20008410000 */
[----:B------:R-:W-:-:S06]  /*95b0*/  FMUL.FTZ R19, R19, UR8 ;  /* 0x0000000813137c20 */ /* 0x000fcc0008410000 */
[----:B------:R-:W-:Y:S01]  /*95c0*/  MUFU.TANH R87, R37 ;  /* 0x0000002500577308 */ /* 0x000fe20000002400 */
[----:B--2---:R-:W-:Y:S01]  /*95d0*/  HMMA.16816.F32.BF16 R32, R4, R42, R24 ;  /* 0x0000002a0420723c */ /* 0x004fe20000041818 */
[----:B------:R-:W-:Y:S05]  /*95e0*/  LDSM.16.M88.4 R40, [R179] ;  /* 0x00000000b328783b */ /* 0x000fea0000000200 */
[----:B---3--:R-:W-:Y:S01]  /*95f0*/  HMMA.16816.F32.BF16 R24, R12, R48, RZ ;  /* 0x000000300c18723c */ /* 0x008fe200000418ff */
[----:B------:R-:W-:Y:S08]  /*9600*/  MUFU.TANH R118, R38 ;  /* 0x0000002600767308 */ /* 0x000ff00000002400 */
[----:B------:R2:W-:Y:S08]  /*9610*/  MUFU.TANH R117, R39 ;  /* 0x0000002700757308 */ /* 0x0005f00000002400 */
[----:B------:R-:W-:Y:S01]  /*9620*/  MUFU.TANH R90, R16 ;  /* 0x00000010005a7308 */ /* 0x000fe20000002400 */
[----:B------:R-:W-:-:S06]  /*9630*/  FMUL.FTZ R0, R32, UR8 ;  /* 0x0000000820007c20 */ /* 0x000fcc0008410000 */
[----:B-1----:R-:W-:Y:S01]  /*9640*/  HMMA.16816.F32.BF16 R56, R4, R44, R24 ;  /* 0x0000002c0438723c */ /* 0x002fe20000041818 */
[----:B------:R-:W-:Y:S01]  /*9650*/  MUFU.TANH R89, R17 ;  /* 0x0000001100597308 */ /* 0x000fe20000002400 */
[----:B--2---:R-:W1:Y:S07]  /*9660*/  LDSM.16.M88.4 R36, [R134+0x2000] ;  /* 0x002000008624783b */ /* 0x004e6e0000000200 */
[----:B------:R-:W-:Y:S08]  /*9670*/  MUFU.TANH R121, R18 ;  /* 0x0000001200797308 */ /* 0x000ff00000002400 */
[----:B------:R2:W-:Y:S08]  /*9680*/  MUFU.TANH R119, R19 ;  /* 0x0000001300777308 */ /* 0x0005f00000002400 */
[----:B------:R3:W-:Y:S08]  /*9690*/  MUFU.TANH R82, R0 ;  /* 0x0000000000527308 */ /* 0x0007f00000002400 */
[----:B------:R-:W-:Y:S01]  /*96a0*/  MUFU.TANH R86, R28 ;  /* 0x0000001c00567308 */ /* 0x000fe20000002400 */
[C---:B--2---:R-:W-:Y:S01]  /*96b0*/  HMMA.16816.F32.BF16 R16, R12.reuse, R50, RZ ;  /* 0x000000320c10723c */ /* 0x044fe200000418ff */
[----:B------:R-:W-:Y:S06]  /*96c0*/  LDSM.16.M88.4 R48, [R134+0x2c00] ;  /* 0x002c00008630783b */ /* 0x000fec0000000200 */
[----:B------:R-:W-:Y:S01]  /*96d0*/  MUFU.TANH R85, R29 ;  /* 0x0000001d00557308 */ /* 0x000fe20000002400 */
[----:B---3--:R-:W-:Y:S01]  /*96e0*/  FMUL.FTZ R0, R33, UR8 ;  /* 0x0000000821007c20 */ /* 0x008fe20008410000 */
[----:B-1----:R-:W-:Y:S06]  /*96f0*/  HMMA.16816.F32.BF16 R24, R12, R38, RZ ;  /* 0x000000260c18723c */ /* 0x002fec00000418ff */
[----:B------:R1:W-:Y:S08]  /*9700*/  MUFU.TANH R81, R0 ;  /* 0x0000000000517308 */ /* 0x0003f00000002400 */
[----:B------:R-:W-:Y:S01]  /*9710*/  MUFU.TANH R116, R30 ;  /* 0x0000001e00747308 */ /* 0x000fe20000002400 */
[----:B------:R-:W-:Y:S01]  /*9720*/  HMMA.16816.F32.BF16 R16, R4, R46, R16 ;  /* 0x0000002e0410723c */ /* 0x000fe20000041810 */
[----:B------:R-:W-:Y:S06]  /*9730*/  LDSM.16.M88.4 R44, [R178] ;  /* 0x00000000b22c783b */ /* 0x000fec0000000200 */
[----:B------:R2:W-:Y:S01]  /*9740*/  MUFU.TANH R115, R31 ;  /* 0x0000001f00737308 */ /* 0x0005e20000002400 */
[----:B-1----:R-:W-:-:S07]  /*9750*/  FMUL.FTZ R0, R34, UR8 ;  /* 0x0000000822007c20 */ /* 0x002fce0008410000 */
[----:B------:R1:W-:Y:S01]  /*9760*/  MUFU.TANH R109, R0 ;  /* 0x00000000006d7308 */ /* 0x0003e20000002400 */
[----:B--2---:R-:W-:Y:S06]  /*9770*/  HMMA.16816.F32.BF16 R28, R12, R36, RZ ;  /* 0x000000240c1c723c */ /* 0x004fec00000418ff */
[----:B------:R-:W-:Y:S01]  /*9780*/  HMMA.16816.F32.BF16 R36, R4, R42, R24 ;  /* 0x0000002a0424723c */ /* 0x000fe20000041818 */
[----:B-1----:R-:W-:Y:S02]  /*9790*/  FMUL.FTZ R0, R35, UR8 ;  /* 0x0000000823007c20 */ /* 0x002fe40008410000 */
[----:B------:R-:W1:Y:S02]  /*97a0*/  LDSM.16.M88.4 R32, [R134+0x2400] ;  /* 0x002400008620783b */ /* 0x000e640000000200 */
[----:B------:R2:W-:-:S13]  /*97b0*/  MUFU.TANH R108, R0 ;  /* 0x00000000006c7308 */ /* 0x0005da0000002400 */
[----:B------:R-:W-:Y:S01]  /*97c0*/  HMMA.16816.F32.BF16 R28, R4, R40, R28 ;  /* 0x00000028041c723c */ /* 0x000fe2000004181c */
[----:B------:R-:W3:Y:S01]  /*97d0*/  LDSM.16.M88.4 R40, [R177] ;  /* 0x00000000b128783b */ /* 0x000ee20000000200 */
[----:B--2---:R-:W-:-:S04]  /*97e0*/  FMUL.FTZ R0, R57, UR8 ;  /* 0x0000000839007c20 */ /* 0x004fc80008410000 */
[----:B------:R2:W-:Y:S02]  /*97f0*/  MUFU.TANH R78, R0 ;  /* 0x00000000004e7308 */ /* 0x0005e40000002400 */
[----:B--2---:R-:W-:Y:S01]  /*9800*/  FMUL.FTZ R0, R58, UR8 ;  /* 0x000000083a007c20 */ /* 0x004fe20008410000 */
[----:B-1----:R-:W-:Y:S05]  /*9810*/  HMMA.16816.F32.BF16 R24, R12, R34, RZ ;  /* 0x000000220c18723c */ /* 0x002fea00000418ff */
[----:B------:R1:W2:Y:S02]  /*9820*/  MUFU.TANH R57, R0 ;  /* 0x0000000000397308 */ /* 0x0002a40000002400 */
[----:B-1----:R-:W-:-:S06]  /*9830*/  FMUL.FTZ R0, R59, UR8 ;  /* 0x000000083b007c20 */ /* 0x002fcc0008410000 */
[----:B------:R1:W-:Y:S02]  /*9840*/  MUFU.TANH R112, R0 ;  /* 0x0000000000707308 */ /* 0x0003e40000002400 */
[----:B-1----:R-:W-:-:S06]  /*9850*/  FMUL.FTZ R0, R16, UR8 ;  /* 0x0000000810007c20 */ /* 0x002fcc0008410000 */
[----:B------:R1:W-:Y:S02]  /*9860*/  MUFU.TANH R79, R0 ;  /* 0x00000000004f7308 */ /* 0x0003e40000002400 */
[----:B-1----:R-:W-:-:S06]  /*9870*/  FMUL.FTZ R0, R17, UR8 ;  /* 0x0000000811007c20 */ /* 0x002fcc0008410000 */
[----:B------:R1:W-:Y:S02]  /*9880*/  MUFU.TANH R77, R0 ;  /* 0x00000000004d7308 */ /* 0x0003e40000002400 */
[----:B-1----:R-:W-:-:S06]  /*9890*/  FMUL.FTZ R0, R18, UR8 ;  /* 0x0000000812007c20 */ /* 0x002fcc0008410000 */
[----:B------:R1:W-:Y:S02]  /*98a0*/  MUFU.TANH R114, R0 ;  /* 0x0000000000727308 */ /* 0x0003e40000002400 */
[----:B-1----:R-:W-:Y:S02]  /*98b0*/  FMUL.FTZ R0, R19, UR8 ;  /* 0x0000000813007c20 */ /* 0x002fe40008410000 */
[----:B------:R-:W-:Y:S04]  /*98c0*/  HMMA.16816.F32.BF16 R16, R12, R32, RZ ;  /* 0x000000200c10723c */ /* 0x000fe800000418ff */
[----:B------:R1:W-:Y:S02]  /*98d0*/  MUFU.TANH R111, R0 ;  /* 0x00000000006f7308 */ /* 0x0003e40000002400 */
[----:B------:R-:W-:Y:S06]  /*98e0*/  HMMA.16816.F32.BF16 R32, R4, R46, R24 ;  /* 0x0000002e0420723c */ /* 0x000fec0000041818 */
[----:B------:R-:W-:Y:S01]  /*98f0*/  HMMA.16816.F32.BF16 R24, R12, R52, RZ ;  /* 0x000000340c18723c */ /* 0x000fe200000418ff */
[----:B-1----:R-:W-:-:S04]  /*9900*/  FMUL.FTZ R0, R28, UR8 ;  /* 0x000000081c007c20 */ /* 0x002fc80008410000 */
[----:B------:R1:W-:Y:S07]  /*9910*/  MUFU.TANH R75, R0 ;  /* 0x00000000004b7308 */ /* 0x0003ee0000002400 */
[----:B------:R-:W-:Y:S01]  /*9920*/  HMMA.16816.F32.BF16 R16, R4, R44, R16 ;  /* 0x0000002c0410723c */ /* 0x000fe20000041810 */
[----:B------:R-:W-:Y:S01]  /*9930*/  LDSM.16.M88.4 R44, [R134+0x3000] ;  /* 0x00300000862c783b */ /* 0x000fe20000000200 */
[----:B-1----:R-:W-:-:S04]  /*9940*/  FMUL.FTZ R0, R29, UR8 ;  /* 0x000000081d007c20 */ /* 0x002fc80008410000 */
[----:B------:R1:W-:Y:S02]  /*9950*/  MUFU.TANH R74, R0 ;  /* 0x00000000004a7308 */ /* 0x0003e40000002400 */
[----:B-1----:R-:W-:-:S06]  /*9960*/  FMUL.FTZ R0, R30, UR8 ;  /* 0x000000081e007c20 */ /* 0x002fcc0008410000 */
[----:B------:R1:W-:Y:S02]  /*9970*/  MUFU.TANH R110, R0 ;  /* 0x00000000006e7308 */ /* 0x0003e40000002400 */
[----:B-1----:R-:W-:Y:S02]  /*9980*/  FMUL.FTZ R0, R31, UR8 ;  /* 0x000000081f007c20 */ /* 0x002fe40008410000 */
[----:B------:R-:W-:Y:S01]  /*9990*/  HMMA.16816.F32.BF16 R28, R12, R54, RZ ;  /* 0x000000360c1c723c */ /* 0x000fe200000418ff */
[----:B------:R-:W1:Y:S03]  /*99a0*/  LDSM.16.M88.4 R52, [R176] ;  /* 0x00000000b034783b */ /* 0x000e660000000200 */
        /* <DEDUP_REMOVED lines=8> */
[----:B---3--:R-:W-:Y:S04]  /*9a30*/  HMMA.16816.F32.BF16 R36, R4, R42, R28 ;  /* 0x0000002a0424723c */ /* 0x008fe8000004181c */
        /* <DEDUP_REMOVED lines=9> */
[----:B------:R-:W-:Y:S01]  /*9ad0*/  HMMA.16816.F32.BF16 R16, R4, R40, R24 ;  /* 0x000000280410723c */ /* 0x000fe20000041818 */
[----:B------:R-:W3:Y:S03]  /*9ae0*/  LDSM.16.M88.4 R40, [R175] ;  /* 0x00000000af28783b */ /* 0x000ee60000000200 */
[----:B------:R4:W-:Y:S02]  /*9af0*/  MUFU.TANH R131, R0 ;  /* 0x0000000000837308 */ /* 0x0009e40000002400 */
[----:B------:R-:W-:Y:S01]  /*9b00*/  HMMA.16816.F32.BF16 R24, R12, R50, RZ ;  /* 0x000000320c18723c */ /* 0x000fe200000418ff */
[----:B------:R-:W5:Y:S01]  /*9b10*/  LDSM.16.M88.4 R48, [R134+0x3400] ;  /* 0x003400008630783b */ /* 0x000f620000000200 */
        /* <DEDUP_REMOVED lines=17> */
[----:B------:R-:W-:Y:S04]  /*9c30*/  HMMA.16816.F32.BF16 R16, R4, R54, R24 ;  /* 0x000000360410723c */ /* 0x000fe80000041818 */
[----:B------:R1:W-:Y:S02]  /*9c40*/  MUFU.TANH R158, R0 ;  /* 0x00000000009e7308 */ /* 0x0003e40000002400 */
[----:B------:R-:W-:Y:S01]  /*9c50*/  HMMA.16816.F32.BF16 R24, R12, R46, RZ ;  /* 0x0000002e0c18723c */ /* 0x000fe200000418ff */
[----:B------:R-:W-:Y:S01]  /*9c60*/  LDSM.16.M88.4 R44, [R172] ;  /* 0x00000000ac2c783b */ /* 0x000fe20000000200 */
[----:B-1----:R-:W-:-:S04]  /*9c70*/  FMUL.FTZ R0, R36, UR8 ;  /* 0x0000000824007c20 */ /* 0x002fc80008410000 */
[----:B------:R1:W-:Y:S02]  /*9c80*/  MUFU.TANH R59, R0 ;  /* 0x00000000003b7308 */ /* 0x0003e40000002400 */
[----:B-1----:R-:W-:-:S06]  /*9c90*/  FMUL.FTZ R0, R37, UR8 ;  /* 0x0000000825007c20 */ /* 0x002fcc0008410000 */
[----:B------:R1:W-:Y:S02]  /*9ca0*/  MUFU.TANH R98, R0 ;  /* 0x0000000000627308 */ /* 0x0003e40000002400 */
[----:B-1----:R-:W-:-:S06]  /*9cb0*/  FMUL.FTZ R0, R38, UR8 ;  /* 0x0000000826007c20 */ /* 0x002fcc0008410000 */
[----:B------:R1:W-:Y:S02]  /*9cc0*/  MUFU.TANH R159, R0 ;  /* 0x00000000009f7308 */ /* 0x0003e40000002400 */
[----:B-1----:R-:W-:Y:S02]  /*9cd0*/  FMUL.FTZ R0, R39, UR8 ;  /* 0x0000000827007c20 */ /* 0x002fe40008410000 */
[----:B------:R-:W1:Y:S04]  /*9ce0*/  LDSM.16.M88.4 R36, [R174] ;  /* 0x00000000ae24783b */ /* 0x000e680000000200 */
        /* <DEDUP_REMOVED lines=8> */
[C---:B---3--:R-:W-:Y:S04]  /*9d70*/  HMMA.16816.F32.BF16 R32, R4.reuse, R40, R28 ;  /* 0x000000280420723c */ /* 0x048fe8000004181c */
[----:B------:R3:W-:Y:S02]  /*9d80*/  MUFU.TANH R162, R0 ;  /* 0x0000000000a27308 */ /* 0x0007e40000002400 */
[----:B------:R-:W-:Y:S01]  /*9d90*/  HMMA.16816.F32.BF16 R28, R4, R42, R24 ;  /* 0x0000002a041c723c */ /* 0x000fe20000041818 */
[----:B------:R-:W-:Y:S05]  /*9da0*/  LDSM.16.M88.4 R40, [R173] ;  /* 0x00000000ad28783b */ /* 0x000fea0000000200 */
[----:B-----5:R-:W-:Y:S01]  /*9db0*/  HMMA.16816.F32.BF16 R24, R12, R48, RZ ;  /* 0x000000300c18723c */ /* 0x020fe200000418ff */
[----:B---3--:R-:W-:-:S04]  /*9dc0*/  FMUL.FTZ R0, R16, UR8 ;  /* 0x0000000810007c20 */ /* 0x008fc80008410000 */
[----:B------:R3:W-:-:S15]  /*9dd0*/  MUFU.TANH R84, R0 ;  /* 0x0000000000547308 */ /* 0x0007de0000002400 */
[----:B------:R-:W-:-:S04]  /*9de0*/  NOP ;  /* 0x0000000000007918 */ /* 0x000fc80000000000 */
[----:B-1----:R-:W-:Y:S01]  /*9df0*/  HMMA.16816.F32.BF16 R24, R4, R36, R24 ;  /* 0x000000240418723c */ /* 0x002fe20000041818 */
[----:B---3--:R-:W-:-:S04]  /*9e00*/  FMUL.FTZ R0, R17, UR8 ;  /* 0x0000000811007c20 */ /* 0x008fc80008410000 */
[----:B------:R1:W-:-:S15]  /*9e10*/  MUFU.TANH R204, R0 ;  /* 0x0000000000cc7308 */ /* 0x0003de0000002400 */
[----:B------:R-:W-:-:S04]  /*9e20*/  NOP ;  /* 0x0000000000007918 */ /* 0x000fc80000000000 */
[----:B------:R-:W-:Y:S01]  /*9e30*/  FMUL.FTZ R21, R25, UR8 ;  /* 0x0000000819157c20 */ /* 0x000fe20008410000 */
[----:B-1----:R-:W-:-:S03]  /*9e40*/  FMUL.FTZ R0, R18, UR8 ;  /* 0x0000000812007c20 */ /* 0x002fc60008410000 */
[----:B------:R1:W-:Y:S08]  /*9e50*/  MUFU.TANH R197, R21 ;  /* 0x0000001500c57308 */ /* 0x0003f00000002400 */
[----:B------:R3:W-:Y:S01]  /*9e60*/  MUFU.TANH R184, R0 ;  /* 0x0000000000b87308 */ /* 0x0007e20000002400 */
[----:B-1----:R-:W-:-:S07]  /*9e70*/  FMUL.FTZ R21, R27, UR8 ;  /* 0x000000081b157c20 */ /* 0x002fce0008410000 */
[----:B------:R-:W-:Y:S01]  /*9e80*/  MUFU.TANH R196, R21 ;  /* 0x0000001500c47308 */ /* 0x000fe20000002400 */
[----:B---3--:R-:W-:Y:S02]  /*9e90*/  FMUL.FTZ R0, R19, UR8 ;  /* 0x0000000813007c20 */ /* 0x008fe40008410000 */
[----:B------:R-:W-:Y:S05]  /*9ea0*/  HMMA.16816.F32.BF16 R16, R12, R66, RZ ;  /* 0x000000420c10723c */ /* 0x000fea00000418ff */
[----:B------:R1:W-:Y:S02]  /*9eb0*/  MUFU.TANH R187, R0 ;  /* 0x0000000000bb7308 */ /* 0x0003e40000002400 */
[----:B-1----:R-:W-:-:S06]  /*9ec0*/  FMUL.FTZ R0, R32, UR8 ;  /* 0x0000000820007c20 */ /* 0x002fcc0008410000 */
[----:B------:R1:W-:Y:S11]  /*9ed0*/  MUFU.TANH R49, R0 ;  /* 0x0000000000317308 */ /* 0x0003f60000002400 */
[----:B------:R-:W-:Y:S06]  /*9ee0*/  HMMA.16816.F32.BF16 R52, R4, R62, R16 ;  /* 0x0000003e0434723c */ /* 0x000fec0000041810 */
[----:B------:R-:W-:Y:S01]  /*9ef0*/  HMMA.16816.F32.BF16 R16, R12, R50, RZ ;  /* 0x000000320c10723c */ /* 0x000fe200000418ff */
[----:B-1----:R-:W-:-:S04]  /*9f00*/  FMUL.FTZ R0, R33, UR8 ;  /* 0x0000000821007c20 */ /* 0x002fc80008410000 */
[----:B------:R1:W-:-:S13]  /*9f10*/  MUFU.TANH R203, R0 ;  /* 0x0000000000cb7308 */ /* 0x0003da0000002400 */
[----:B------:R-:W-:-:S04]  /*9f20*/  FMUL.FTZ R2, R55, UR8 ;  /* 0x0000000837027c20 */ /* 0x000fc80008410000 */
[----:B------:R-:W-:Y:S01]  /*9f30*/  MUFU.TANH R22, R2 ;  /* 0x0000000200167308 */ /* 0x000fe20000002400 */
[----:B-1----:R-:W-:-:S07]  /*9f40*/  FMUL.FTZ R0, R34, UR8 ;  /* 0x0000000822007c20 */ /* 0x002fce0008410000 */
[----:B------:R1:W-:Y:S02]  /*9f50*/  MUFU.TANH R189, R0 ;  /* 0x0000000000bd7308 */ /* 0x0003e40000002400 */
[----:B-1----:R-:W-:Y:S02]  /*9f60*/  FMUL.FTZ R0, R35, UR8 ;  /* 0x0000000823007c20 */ /* 0x002fe40008410000 */
[----:B------:R-:W1:Y:S04]  /*9f70*/  LDSM.16.M88.4 R32, [R134+0x3800] ;  /* 0x003800008620783b */ /* 0x000e680000000200 */
[----:B------:R3:W-:Y:S02]  /*9f80*/  MUFU.TANH R188, R0 ;  /* 0x0000000000bc7308 */ /* 0x0007e40000002400 */
[----:B---3--:R-:W-:-:S06]  /*9f90*/  FMUL.FTZ R0, R28, UR8 ;  /* 0x000000081c007c20 */ /* 0x008fcc0008410000 */
[----:B------:R3:W-:Y:S02]  /*9fa0*/  MUFU.TANH R201, R0 ;  /* 0x0000000000c97308 */ /* 0x0007e40000002400 */
[----:B---3--:R-:W-:-:S06]  /*9fb0*/  FMUL.FTZ R0, R29, UR8 ;  /* 0x000000081d007c20 */ /* 0x008fcc0008410000 */
[----:B------:R3:W-:Y:S02]  /*9fc0*/  MUFU.TANH R202, R0 ;  /* 0x0000000000ca7308 */ /* 0x0007e40000002400 */
[----:B---3--:R-:W-:-:S06]  /*9fd0*/  FMUL.FTZ R0, R30, UR8 ;  /* 0x000000081e007c20 */ /* 0x008fcc0008410000 */
[----:B------:R3:W-:Y:S02]  /*9fe0*/  MUFU.TANH R193, R0 ;  /* 0x0000000000c17308 */ /* 0x0007e40000002400 */
[----:B---3--:R-:W-:Y:S02]  /*9ff0*/  FMUL.FTZ R0, R31, UR8 ;  /* 0x000000081f007c20 */ /* 0x008fe40008410000 */
[----:B------:R-:W-:Y:S01]  /*a000*/  HMMA.16816.F32.BF16 R28, R4, R38, R16 ;  /* 0x00000026041c723c */ /* 0x000fe20000041810 */
[----:B------:R-:W3:Y:S03]  /*a010*/  LDSM.16.M88.4 R36, [R134+0x3c00] ;  /* 0x003c00008624783b */ /* 0x000ee60000000200 */
[----:B------:R4:W-:Y:S02]  /*a020*/  MUFU.TANH R194, R0 ;  /* 0x0000000000c27308 */ /* 0x0009e40000002400 */
[----:B-1----:R-:W-:Y:S01]  /*a030*/  HMMA.16816.F32.BF16 R16, R12, R32, RZ ;  /* 0x000000200c10723c */ /* 0x002fe200000418ff */
[----:B----4-:R-:W-:-:S05]  /*a040*/  FMUL.FTZ R0, R24, UR8 ;  /* 0x0000000818007c20 */ /* 0x010fca0008410000 */
[----:B------:R1:W-:-:S12]  /*a050*/  MUFU.TANH R200, R0 ;  /* 0x0000000000c87308 */ /* 0x0003d80000002400 */
[----:B------:R-:W-:-:S04]  /*a060*/  FMUL.FTZ R21, R29, UR8 ;  /* 0x000000081d157c20 */ /* 0x000fc80008410000 */
[----:B------:R4:W-:Y:S01]  /*a070*/  MUFU.TANH R199, R21 ;  /* 0x0000001500c77308 */ /* 0x0009e20000002400 */
[----:B-1----:R-:W-:-:S07]  /*a080*/  FMUL.FTZ R0, R53, UR8 ;  /* 0x0000000835007c20 */ /* 0x002fce0008410000 */
[----:B------:R1:W5:Y:S01]  /*a090*/  MUFU.TANH R23, R0 ;  /* 0x0000000000177308 */ /* 0x0003620000002400 */
[----:B----4-:R-:W-:-:S07]  /*a0a0*/  FMUL.FTZ R21, R30, UR8 ;  /* 0x000000081e157c20 */ /* 0x010fce0008410000 */
[----:B------:R-:W-:Y:S01]  /*a0b0*/  MUFU.TANH R190, R21 ;  /* 0x0000001500be7308 */ /* 0x000fe20000002400 */
[----:B-1----:R-:W-:-:S05]  /*a0c0*/  IMAD.SHL.U32 R0, R237, 0x100, RZ ;  /* 0x00000100ed007824 */ /* 0x002fca00078e00ff */
[C-C-:B------:R-:W-:Y:S02]  /*a0d0*/  LOP3.LUT R10, R0.reuse, 0x30, R11.reuse, 0xfe, !PT ;  /* 0x00000030000a7812 */ /* 0x140fe400078efe0b */
[----:B------:R-:W-:Y:S02]  /*a0e0*/  LOP3.LUT R2, R0, 0xf9, R11, 0xfe, !PT ;  /* 0x000000f900027812 */ /* 0x000fe400078efe0b */
[----:B------:R-:W-:Y:S02]  /*a0f0*/  ISETP.GE.AND P2, PT, R10, R8, PT ;  /* 0x000000080a00720c */ /* 0x000fe40003f46270 */
[----:B------:R-:W-:Y:S02]  /*a100*/  LOP3.LUT R10, R0, R11, RZ, 0xfc, !PT ;  /* 0x0000000b000a7212 */ /* 0x000fe400078efcff */
[-C--:B------:R-:W-:Y:S02]  /*a110*/  ISETP.GE.AND P5, PT, R2, R9.reuse, PT ;  /* 0x000000090200720c */ /* 0x080fe40003fa6270 */
[----:B------:R-:W-:-:S02]  /*a120*/  ISETP.GE.AND P4, PT, R10, R9, PT ;  /* 0x000000090a00720c */ /* 0x000fc40003f86270 */
[-C--:B------:R-:W-:Y:S01]  /*a130*/  ISETP.GE.AND P1, PT, R10, R8.reuse, PT ;  /* 0x000000080a00720c */ /* 0x080fe20003f26270 */
[----:B------:R-:W-:Y:S01]  /*a140*/  FMUL.FTZ R10, R26, UR8 ;  /* 0x000000081a0a7c20 */ /* 0x000fe20008410000 */
[----:B------:R-:W-:Y:S01]  /*a150*/  ISETP.GE.AND P3, PT, R2, R8, PT ;  /* 0x000000080200720c */ /* 0x000fe20003f66270 */
[----:B------:R-:W-:Y:S01]  /*a160*/  HMMA.16816.F32.BF16 R24, R4, R40, R16 ;  /* 0x000000280418723c */ /* 0x000fe20000041810 */
[----:B------:R-:W-:Y:S01]  /*a170*/  LOP3.LUT R2, R0, 0x1, R11, 0xfe, !PT ;  /* 0x0000000100027812 */ /* 0x000fe200078efe0b */
[----:B------:R1:W4:Y:S01]  /*a180*/  MUFU.TANH R195, R10 ;  /* 0x0000000a00c37308 */ /* 0x0003220000002400 */
[----:B--2---:R-:W-:Y:S02]  /*a190*/  FSEL R153, R57, -INF , !P2 ;  /* 0xff80000039997808 */ /* 0x004fe40005000000 */
[----:B-----5:R-:W-:Y:S01]  /*a1a0*/  FSEL R205, R23, -INF , !P5 ;  /* 0xff80000017cd7808 */ /* 0x020fe20006800000 */
[----:B------:R-:W-:Y:S01]  /*a1b0*/  HMMA.16816.F32.BF16 R16, R12, R34, RZ ;  /* 0x000000220c10723c */ /* 0x000fe200000418ff */
[----:B------:R-:W-:Y:S01]  /*a1c0*/  FSEL R208, R22, -INF , !P3 ;  /* 0xff80000016d07808 */ /* 0x000fe20005800000 */
[----:B------:R-:W2:Y:S01]  /*a1d0*/  LDSM.16.M88.4 R32, [R134+0x4000] ;  /* 0x004000008620783b */ /* 0x000ea20000000200 */
[----:B------:R-:W-:-:S02]  /*a1e0*/  ISETP.GE.AND P0, PT, R2, R9, PT ;  /* 0x000000090200720c */ /* 0x000fc40003f06270 */
[----:B------:R-:W-:Y:S02]  /*a1f0*/  ISETP.GE.AND P2, PT, R2, R8, PT ;  /* 0x000000080200720c */ /* 0x000fe40003f46270 */
[--C-:B------:R-:W-:Y:S02]  /*a200*/  LOP3.LUT R2, R0, 0x9, R11.reuse, 0xfe, !PT ;  /* 0x0000000900027812 */ /* 0x100fe400078efe0b */
[----:B------:R-:W-:Y:S02]  /*a210*/  FSEL R93, R93, -INF , !P4 ;  /* 0xff8000005d5d7808 */ /* 0x000fe40006000000 */
        /* <DEDUP_REMOVED lines=9> */
[CC--:B------:R-:W-:Y:S02]  /*a2b0*/  ISETP.GE.AND P4, PT, R2.reuse, R9.reuse, PT ;  /* 0x000000090200720c */ /* 0x0c0fe40003f86270 */
[----:B------:R-:W-:Y:S01]  /*a2c0*/  ISETP.GE.AND P1, PT, R2, R8, PT ;  /* 0x000000080200720c */ /* 0x000fe20003f26270 */
[----:B------:R-:W-:Y:S01]  /*a2d0*/  FMUL.FTZ R2, R28, UR8 ;  /* 0x000000081c027c20 */ /* 0x000fe20008410000 */
[----:B------:R-:W-:-:S02]  /*a2e0*/  ISETP.GE.AND P0, PT, R10, R9, PT ;  /* 0x000000090a00720c */ /* 0x000fc40003f06270 */
[-C--:B------:R-:W-:Y:S01]  /*a2f0*/  ISETP.GE.AND P2, PT, R10, R8.reuse, PT ;  /* 0x000000080a00720c */ /* 0x080fe20003f46270 */
[----:B------:R5:W4:Y:S01]  /*a300*/  MUFU.TANH R48, R2 ;  /* 0x0000000200307308 */ /* 0x000b220000002400 */
[--C-:B------:R-:W-:Y:S02]  /*a310*/  LOP3.LUT R10, R0, 0x18, R11.reuse, 0xfe, !PT ;  /* 0x00000018000a7812 */ /* 0x100fe400078efe0b */
[----:B------:R-:W-:Y:S02]  /*a320*/  FSEL R91, R91, -INF , !P4 ;  /* 0xff8000005b5b7808 */ /* 0x000fe40006000000 */
[----:B------:R-:W-:Y:S02]  /*a330*/  FSEL R123, R123, -INF , !P1 ;  /* 0xff8000007b7b7808 */ /* 0x000fe40004800000 */
[C---:B------:R-:W-:Y:S01]  /*a340*/  ISETP.GE.AND P4, PT, R10.reuse, R9, PT ;  /* 0x000000090a00720c */ /* 0x040fe20003f86270 */
[----:B-1----:R-:W-:Y:S01]  /*a350*/  FMUL.FTZ R21, R27, UR8 ;  /* 0x000000081b157c20 */ /* 0x002fe20008410000 */
[----:B------:R-:W-:Y:S01]  /*a360*/  ISETP.GE.AND P1, PT, R10, R8, PT ;  /* 0x000000080a00720c */ /* 0x000fe20003f26270 */
[----:B------:R-:W-:Y:S01]  /*a370*/  FMUL.FTZ R10, R31, UR8 ;  /* 0x000000081f0a7c20 */ /* 0x000fe20008410000 */
[----:B------:R-:W-:Y:S01]  /*a380*/  FSEL R92, R92, -INF , !P5 ;  /* 0xff8000005c5c7808 */ /* 0x000fe20006800000 */
[----:B------:R-:W-:Y:S01]  /*a390*/  HMMA.16816.F32.BF16 R28, R4, R42, R16 ;  /* 0x0000002a041c723c */ /* 0x000fe20000041810 */
[----:B------:R-:W-:Y:S01]  /*a3a0*/  FSEL R124, R124, -INF , !P3 ;  /* 0xff8000007c7c7808 */ /* 0x000fe20005800000 */
[----:B------:R1:W4:Y:S01]  /*a3b0*/  MUFU.TANH R198, R10 ;  /* 0x0000000a00c67308 */ /* 0x0003220000002400 */
[----:B------:R-:W-:Y:S01]  /*a3c0*/  FSEL R88, R88, -INF , !P4 ;  /* 0xff80000058587808 */ /* 0x000fe20006000000 */
[----:B------:R-:W4:Y:S01]  /*a3d0*/  LDSM.16.M88.4 R40, [R171] ;  /* 0x00000000ab28783b */ /* 0x000f220000000200 */
[----:B-----5:R-:W-:Y:S01]  /*a3e0*/  LOP3.LUT R2, R0, 0x11, R11, 0xfe, !PT ;  /* 0x0000001100027812 */ /* 0x020fe200078efe0b */
[----:B---3--:R-:W-:Y:S01]  /*a3f0*/  HMMA.16816.F32.BF16 R16, R12, R36, RZ ;  /* 0x000000240c10723c */ /* 0x008fe200000418ff */
[----:B------:R-:W-:-:S02]  /*a400*/  FSEL R118, R118, -INF , !P1 ;  /* 0xff80000076767808 */ /* 0x000fc40004800000 */
[CC--:B------:R-:W-:Y:S01]  /*a410*/  ISETP.GE.AND P5, PT, R2.reuse, R9.reuse, PT ;  /* 0x000000090200720c */ /* 0x0c0fe20003fa6270 */
[----:B------:R3:W-:Y:S01]  /*a420*/  MUFU.TANH R186, R21 ;  /* 0x0000001500ba7308 */ /* 0x0007e20000002400 */
[----:B------:R-:W-:Y:S02]  /*a430*/  ISETP.GE.AND P3, PT, R2, R8, PT ;  /* 0x000000080200720c */ /* 0x000fe40003f66270 */
[----:B------:R-:W-:Y:S02]  /*a440*/  LOP3.LUT R2, R0, 0x19, R11, 0xfe, !PT ;  /* 0x0000001900027812 */ /* 0x000fe400078efe0b */
[----:B------:R-:W-:Y:S02]  /*a450*/  FSEL R90, R90, -INF , !P0 ;  /* 0xff8000005a5a7808 */ /* 0x000fe40004000000 */
[----:B------:R-:W-:Y:S01]  /*a460*/  FSEL R121, R121, -INF , !P2 ;  /* 0xff80000079797808 */ /* 0x000fe20005000000 */
[----:B-1----:R-:W-:Y:S01]  /*a470*/  FMUL.FTZ R10, R24, UR8 ;  /* 0x00000008180a7c20 */ /* 0x002fe20008410000 */
[----:B------:R-:W-:-:S02]  /*a480*/  ISETP.GE.AND P0, PT, R2, R9, PT ;  /* 0x000000090200720c */ /* 0x000fc40003f06270 */
[-C--:B------:R-:W-:Y:S01]  /*a490*/  ISETP.GE.AND P2, PT, R2, R8.reuse, PT ;  /* 0x000000080200720c */ /* 0x080fe20003f46270 */
[----:B------:R1:W5:Y:S01]  /*a4a0*/  MUFU.TANH R192, R10 ;  /* 0x0000000a00c07308 */ /* 0x0003620000002400 */
[----:B------:R-:W-:Y:S02]  /*a4b0*/  LOP3.LUT R2, R0, 0x20, R11, 0xfe, !PT ;  /* 0x0000002000027812 */ /* 0x000fe400078efe0b */
[----:B------:R-:W-:Y:S01]  /*a4c0*/  FSEL R89, R89, -INF , !P5 ;  /* 0xff80000059597808 */ /* 0x000fe20006800000 */
[----:B---3--:R-:W-:Y:S01]  /*a4d0*/  FMUL.FTZ R21, R29, UR8 ;  /* 0x000000081d157c20 */ /* 0x008fe20008410000 */
[----:B------:R-:W-:Y:S02]  /*a4e0*/  FSEL R119, R119, -INF , !P3 ;  /* 0xff80000077777808 */ /* 0x000fe40005800000 */
[C---:B------:R-:W-:Y:S01]  /*a4f0*/  ISETP.GE.AND P5, PT, R2.reuse, R9, PT ;  /* 0x000000090200720c */ /* 0x040fe20003fa6270 */
[----:B------:R3:W-:Y:S01]  /*a500*/  MUFU.TANH R160, R21 ;  /* 0x0000001500a07308 */ /* 0x0007e20000002400 */
[----:B------:R-:W-:-:S02]  /*a510*/  ISETP.GE.AND P3, PT, R2, R8, PT ;  /* 0x000000080200720c */ /* 0x000fc40003f66270 */
[C-C-:B------:R-:W-:Y:S02]  /*a520*/  LOP3.LUT R2, R0.reuse, 0x28, R11.reuse, 0xfe, !PT ;  /* 0x0000002800027812 */ /* 0x140fe400078efe0b */
[----:B------:R-:W-:Y:S02]  /*a530*/  FSEL R87, R87, -INF , !P0 ;  /* 0xff80000057577808 */ /* 0x000fe40004000000 */
[----:B------:R-:W-:Y:S02]  /*a540*/  FSEL R117, R117, -INF , !P2 ;  /* 0xff80000075757808 */ /* 0x000fe40005000000 */
[----:B-1----:R-:W-:Y:S02]  /*a550*/  LOP3.LUT R10, R0, 0x21, R11, 0xfe, !PT ;  /* 0x00000021000a7812 */ /* 0x002fe400078efe0b */
[----:B------:R-:W-:Y:S02]  /*a560*/  FSEL R86, R86, -INF , !P5 ;  /* 0xff80000056567808 */ /* 0x000fe40006800000 */
[----:B------:R-:W-:-:S02]  /*a570*/  ISETP.GE.AND P4, PT, R10, R9, PT ;  /* 0x000000090a00720c */ /* 0x000fc40003f86270 */
[-C--:B------:R-:W-:Y:S01]  /*a580*/  ISETP.GE.AND P1, PT, R10, R8.reuse, PT ;  /* 0x000000080a00720c */ /* 0x080fe20003f26270 */
[----:B------:R-:W-:Y:S01]  /*a590*/  FMUL.FTZ R10, R26, UR8 ;  /* 0x000000081a0a7c20 */ /* 0x000fe20008410000 */
[----:B------:R-:W-:Y:S01]  /*a5a0*/  FSEL R116, R116, -INF , !P3 ;  /* 0xff80000074747808 */ /* 0x000fe20005800000 */
[----:B------:R-:W-:Y:S01]  /*a5b0*/  HMMA.16816.F32.BF16 R24, R4, R44, R16 ;  /* 0x0000002c0418723c */ /* 0x000fe20000041810 */
[C---:B------:R-:W-:Y:S01]  /*a5c0*/  ISETP.GE.AND P0, PT, R2.reuse, R9, PT ;  /* 0x000000090200720c */ /* 0x040fe20003f06270 */
[----:B------:R1:W5:Y:S01]  /*a5d0*/  MUFU.TANH R185, R10 ;  /* 0x0000000a00b97308 */ /* 0x0003620000002400 */
[----:B------:R-:W-:Y:S01]  /*a5e0*/  ISETP.GE.AND P2, PT, R2, R8, PT ;  /* 0x000000080200720c */ /* 0x000fe20003f46270 */
[----:B---3--:R-:W-:Y:S01]  /*a5f0*/  FMUL.FTZ R21, R30, UR8 ;  /* 0x000000081e157c20 */ /* 0x008fe20008410000 */
[----:B------:R-:W-:Y:S01]  /*a600*/  LOP3.LUT R2, R0, 0x31, R11, 0xfe, !PT ;  /* 0x0000003100027812 */ /* 0x000fe200078efe0b */
[----:B------:R-:W-:Y:S01]  /*a610*/  HMMA.16816.F32.BF16 R16, R12, R38, RZ ;  /* 0x000000260c10723c */ /* 0x000fe200000418ff */
[----:B------:R-:W-:Y:S01]  /*a620*/  FSEL R85, R85, -INF , !P4 ;  /* 0xff80000055557808 */ /* 0x000fe20006000000 */
[----:B------:R-:W3:Y:S01]  /*a630*/  LDSM.16.M88.4 R36, [R134+0x4400] ;  /* 0x004400008624783b */ /* 0x000ee20000000200 */
[----:B------:R-:W-:Y:S01]  /*a640*/  FSEL R115, R115, -INF , !P1 ;  /* 0xff80000073737808 */ /* 0x000fe20004800000 */
[----:B------:R2:W-:Y:S01]  /*a650*/  MUFU.TANH R129, R21 ;  /* 0x0000001500817308 */ /* 0x0005e20000002400 */
[----:B------:R-:W-:-:S02]  /*a660*/  FSEL R82, R82, -INF , !P0 ;  /* 0xff80000052527808 */ /* 0x000fc40004000000 */
[----:B------:R-:W-:Y:S02]  /*a670*/  FSEL R109, R109, -INF , !P2 ;  /* 0xff8000006d6d7808 */ /* 0x000fe40005000000 */
[CC--:B------:R-:W-:Y:S02]  /*a680*/  ISETP.GE.AND P4, PT, R2.reuse, R9.reuse, PT ;  /* 0x000000090200720c */ /* 0x0c0fe40003f86270 */
[----:B------:R-:W-:Y:S01]  /*a690*/  ISETP.GE.AND P1, PT, R2, R8, PT ;  /* 0x000000080200720c */ /* 0x000fe20003f26270 */
[----:B------:R-:W-:Y:S01]  /*a6a0*/  FMUL.FTZ R2, R28, UR8 ;  /* 0x000000081c027c20 */ /* 0x000fe20008410000 */
[----:B-1----:R-:W-:Y:S02]  /*a6b0*/  LOP3.LUT R10, R0, 0x29, R11, 0xfe, !PT ;  /* 0x00000029000a7812 */ /* 0x002fe400078efe0b */
[----:B------:R-:W-:Y:S01]  /*a6c0*/  FSEL R78, R78, -INF , !P4 ;  /* 0xff8000004e4e7808 */ /* 0x000fe20006000000 */
[----:B------:R1:W5:Y:S01]  /*a6d0*/  MUFU.TANH R157, R2 ;  /* 0x00000002009d7308 */ /* 0x0003620000002400 */
[----:B------:R-:W-:-:S02]  /*a6e0*/  ISETP.GE.AND P5, PT, R10, R9, PT ;  /* 0x000000090a00720c */ /* 0x000fc40003fa6270 */
[-C--:B------:R-:W-:Y:S02]  /*a6f0*/  ISETP.GE.AND P3, PT, R10, R8.reuse, PT ;  /* 0x000000080a00720c */ /* 0x080fe40003f66270 */
[--C-:B------:R-:W-:Y:S01]  /*a700*/  LOP3.LUT R10, R0, 0x38, R11.reuse, 0xfe, !PT ;  /* 0x00000038000a7812 */ /* 0x100fe200078efe0b */
[----:B--2---:R-:W-:Y:S01]  /*a710*/  FMUL.FTZ R21, R25, UR8 ;  /* 0x0000000819157c20 */ /* 0x004fe20008410000 */
[----:B------:R-:W-:Y:S02]  /*a720*/  FSEL R112, R112, -INF , !P1 ;  /* 0xff80000070707808 */ /* 0x000fe40004800000 */
[C---:B------:R-:W-:Y:S01]  /*a730*/  ISETP.GE.AND P0, PT, R10.reuse, R9, PT ;  /* 0x000000090a00720c */ /* 0x040fe20003f06270 */
[----:B------:R2:W-:Y:S01]  /*a740*/  MUFU.TANH R132, R21 ;  /* 0x0000001500847308 */ /* 0x0005e20000002400 */
[----:B------:R-:W-:Y:S02]  /*a750*/  ISETP.GE.AND P2, PT, R10, R8, PT ;  /* 0x000000080a00720c */ /* 0x000fe40003f46270 */
        /* <DEDUP_REMOVED lines=8> */
[----:B------:R1:W5:Y:S01]  /*a7e0*/  MUFU.TANH R156, R10 ;  /* 0x0000000a009c7308 */ /* 0x0003620000002400 */
[----:B------:R-:W-:-:S02]  /*a7f0*/  FSEL R75, R75, -INF , !P4 ;  /* 0xff8000004b4b7808 */ /* 0x000fc40006000000 */
[----:B------:R-:W-:Y:S01]  /*a800*/  FSEL R110, R110, -INF , !P1 ;  /* 0xff8000006e6e7808 */ /* 0x000fe20004800000 */
[----:B------:R-:W-:Y:S01]  /*a810*/  HMMA.16816.F32.BF16 R16, R12, R32, RZ ;  /* 0x000000200c10723c */ /* 0x000fe200000418ff */
[C---:B------:R-:W-:Y:S01]  /*a820*/  ISETP.GE.AND P5, PT, R2.reuse, R9, PT ;  /* 0x000000090200720c */ /* 0x040fe20003fa6270 */
[----:B--2---:R-:W-:Y:S01]  /*a830*/  FMUL.FTZ R21, R27, UR8 ;  /* 0x000000081b157c20 */ /* 0x004fe20008410000 */
[----:B------:R-:W-:Y:S02]  /*a840*/  ISETP.GE.AND P3, PT, R2, R8, PT ;  /* 0x000000080200720c */ /* 0x000fe40003f66270 */
[----:B------:R-:W-:Y:S01]  /*a850*/  LOP3.LUT R2, R0, 0x41, R11, 0xfe, !PT ;  /* 0x0000004100027812 */ /* 0x000fe200078efe0b */
[----:B------:R2:W-:Y:S01]  /*a860*/  MUFU.TANH R127, R21 ;  /* 0x00000015007f7308 */ /* 0x0005e20000002400 */
[----:B------:R-:W-:Y:S02]  /*a870*/  FSEL R79, R79, -INF , !P0 ;  /* 0xff8000004f4f7808 */ /* 0x000fe40004000000 */
[----:B------:R-:W-:-:S02]  /*a880*/  FSEL R114, R114, -INF , !P2 ;  /* 0xff80000072727808 */ /* 0x000fc40005000000 */
[-C--:B------:R-:W-:Y:S01]  /*a890*/  ISETP.GE.AND P0, PT, R2, R9.reuse, PT ;  /* 0x000000090200720c */ /* 0x080fe20003f06270 */
[----:B-1----:R-:W-:Y:S01]  /*a8a0*/  FMUL.FTZ R10, R24, UR8 ;  /* 0x00000008180a7c20 */ /* 0x002fe20008410000 */
[-C--:B------:R-:W-:Y:S02]  /*a8b0*/  ISETP.GE.AND P2, PT, R2, R8.reuse, PT ;  /* 0x000000080200720c */ /* 0x080fe40003f46270 */
[----:B------:R-:W-:Y:S01]  /*a8c0*/  LOP3.LUT R2, R0, 0x48, R11, 0xfe, !PT ;  /* 0x0000004800027812 */ /* 0x000fe200078efe0b */
[----:B------:R1:W5:Y:S01]  /*a8d0*/  MUFU.TANH R133, R10 ;  /* 0x0000000a00857308 */ /* 0x0003620000002400 */
[----:B------:R-:W-:Y:S02]  /*a8e0*/  FSEL R77, R77, -INF , !P5 ;  /* 0xff8000004d4d7808 */ /* 0x000fe40006800000 */
[----:B------:R-:W-:Y:S02]  /*a8f0*/  FSEL R111, R111, -INF , !P3 ;  /* 0xff8000006f6f7808 */ /* 0x000fe40005800000 */
[C---:B------:R-:W-:Y:S01]  /*a900*/  ISETP.GE.AND P5, PT, R2.reuse, R9, PT ;  /* 0x000000090200720c */ /* 0x040fe20003fa6270 */
[----:B--2---:R-:W-:Y:S01]  /*a910*/  FMUL.FTZ R21, R29, UR8 ;  /* 0x000000081d157c20 */ /* 0x004fe20008410000 */
[----:B------:R-:W-:-:S02]  /*a920*/  ISETP.GE.AND P3, PT, R2, R8, PT ;  /* 0x000000080200720c */ /* 0x000fc40003f66270 */
[--C-:B------:R-:W-:Y:S01]  /*a930*/  LOP3.LUT R2, R0, 0x50, R11.reuse, 0xfe, !PT ;  /* 0x0000005000027812 */ /* 0x100fe200078efe0b */
[----:B------:R2:W-:Y:S01]  /*a940*/  MUFU.TANH R106, R21 ;  /* 0x00000015006a7308 */ /* 0x0005e20000002400 */
[----:B------:R-:W-:Y:S02]  /*a950*/  FSEL R74, R74, -INF , !P0 ;  /* 0xff8000004a4a7808 */ /* 0x000fe40004000000 */
[----:B------:R-:W-:Y:S02]  /*a960*/  FSEL R120, R120, -INF , !P2 ;  /* 0xff80000078787808 */ /* 0x000fe40005000000 */
[----:B------:R-:W-:Y:S02]  /*a970*/  FSEL R73, R73, -INF , !P5 ;  /* 0xff80000049497808 */ /* 0x000fe40006800000 */
[----:B-1----:R-:W-:Y:S02]  /*a980*/  LOP3.LUT R10, R0, 0x49, R11, 0xfe, !PT ;  /* 0x00000049000a7812 */ /* 0x002fe400078efe0b */
[----:B------:R-:W-:-:S02]  /*a990*/  FSEL R126, R126, -INF , !P3 ;  /* 0xff8000007e7e7808 */ /* 0x000fc40005800000 */
[CC--:B------:R-:W-:Y:S02]  /*a9a0*/  ISETP.GE.AND P4, PT, R10.reuse, R9.reuse, PT ;  /* 0x000000090a00720c */ /* 0x0c0fe40003f86270 */
[-C--:B------:R-:W-:Y:S01]  /*a9b0*/  ISETP.GE.AND P1, PT, R10, R8.reuse, PT ;  /* 0x000000080a00720c */ /* 0x080fe20003f26270 */
[----:B------:R-:W-:Y:S01]  /*a9c0*/  FMUL.FTZ R10, R26, UR8 ;  /* 0x000000081a0a7c20 */ /* 0x000fe20008410000 */
[C---:B------:R-:W-:Y:S01]  /*a9d0*/  ISETP.GE.AND P0, PT, R2.reuse, R9, PT ;  /* 0x000000090200720c */ /* 0x040fe20003f06270 */
[----:B----4-:R-:W-:Y:S01]  /*a9e0*/  HMMA.16816.F32.BF16 R24, R4, R40, R16 ;  /* 0x000000280418723c */ /* 0x010fe20000041810 */
[----:B------:R-:W-:Y:S01]  /*a9f0*/  ISETP.GE.AND P2, PT, R2, R8, PT ;  /* 0x000000080200720c */ /* 0x000fe20003f46270 */
[----:B------:R1:W4:Y:S01]  /*aa00*/  MUFU.TANH R23, R10 ;  /* 0x0000000a00177308 */ /* 0x0003220000002400 */
[----:B------:R-:W-:Y:S01]  /*aa10*/  LOP3.LUT R2, R0, 0x58, R11, 0xfe, !PT ;  /* 0x0000005800027812 */ /* 0x000fe200078efe0b */
[----:B--2---:R-:W-:Y:S01]  /*aa20*/  FMUL.FTZ R21, R30, UR8 ;  /* 0x000000081e157c20 */ /* 0x004fe20008410000 */
[----:B------:R-:W-:Y:S01]  /*aa30*/  FSEL R76, R76, -INF , !P4 ;  /* 0xff8000004c4c7808 */ /* 0x000fe20006000000 */
[----:B------:R-:W-:Y:S01]  /*aa40*/  HMMA.16816.F32.BF16 R16, R12, R34, RZ ;  /* 0x000000220c10723c */ /* 0x000fe200000418ff */
[----:B------:R-:W2:Y:S01]  /*aa50*/  LDSM.16.M88.4 R32, [R170] ;  /* 0x00000000aa20783b */ /* 0x000ea20000000200 */
[----:B------:R-:W-:-:S02]  /*aa60*/  FSEL R130, R130, -INF , !P1 ;  /* 0xff80000082827808 */ /* 0x000fc40004800000 */
[----:B------:R-:W-:Y:S01]  /*aa70*/  FSEL R72, R72, -INF , !P0 ;  /* 0xff80000048487808 */ /* 0x000fe20004000000 */
[----:B------:R3:W-:Y:S01]  /*aa80*/  MUFU.TANH R105, R21 ;  /* 0x0000001500697308 */ /* 0x0007e20000002400 */
[----:B------:R-:W-:Y:S02]  /*aa90*/  FSEL R128, R128, -INF , !P2 ;  /* 0xff80000080807808 */ /* 0x000fe40005000000 */
[C---:B------:R-:W-:Y:S02]  /*aaa0*/  ISETP.GE.AND P4, PT, R2.reuse, R9, PT ;  /* 0x000000090200720c */ /* 0x040fe40003f86270 */
[----:B------:R-:W-:Y:S01]  /*aab0*/  ISETP.GE.AND P1, PT, R2, R8, PT ;  /* 0x000000080200720c */ /* 0x000fe20003f26270 */
[----:B------:R-:W-:Y:S01]  /*aac0*/  FMUL.FTZ R2, R28, UR8 ;  /* 0x000000081c027c20 */ /* 0x000fe20008410000 */
[----:B------:R-:W-:Y:S02]  /*aad0*/  FSEL R67, R71, -INF , !P4 ;  /* 0xff80000047437808 */ /* 0x000fe40006000000 */
[----:B-1----:R-:W-:Y:S01]  /*aae0*/  LOP3.LUT R10, R0, 0x51, R11, 0xfe, !PT ;  /* 0x00000051000a7812 */ /* 0x002fe200078efe0b */
[----:B------:R1:W4:Y:S01]  /*aaf0*/  MUFU.TANH R107, R2 ;  /* 0x00000002006b7308 */ /* 0x0003220000002400 */
[----:B------:R-:W-:-:S02]  /*ab00*/  FSEL R152, R152, -INF , !P1 ;  /* 0xff80000098987808 */ /* 0x000fc40004800000 */
[CC--:B------:R-:W-:Y:S02]  /*ab10*/  ISETP.GE.AND P5, PT, R10.reuse, R9.reuse, PT ;  /* 0x000000090a00720c */ /* 0x0c0fe40003fa6270 */
[-C--:B------:R-:W-:Y:S02]  /*ab20*/  ISETP.GE.AND P3, PT, R10, R8.reuse, PT ;  /* 0x000000080a00720c */ /* 0x080fe40003f66270 */
[----:B------:R-:W-:Y:S01]  /*ab30*/  LOP3.LUT R10, R0, 0x59, R11, 0xfe, !PT ;  /* 0x00000059000a7812 */ /* 0x000fe200078efe0b */
[----:B---3--:R-:W-:Y:S01]  /*ab40*/  FMUL.FTZ R21, R25, UR8 ;  /* 0x0000000819157c20 */ /* 0x008fe20008410000 */
[----:B------:R-:W-:Y:S02]  /*ab50*/  FSEL R70, R70, -INF , !P5 ;  /* 0xff80000046467808 */ /* 0x000fe40006800000 */
[C---:B------:R-:W-:Y:S01]  /*ab60*/  ISETP.GE.AND P0, PT, R10.reuse, R9, PT ;  /* 0x000000090a00720c */ /* 0x040fe20003f06270 */
[----:B------:R3:W-:Y:S01]  /*ab70*/  MUFU.TANH R102, R21 ;  /* 0x0000001500667308 */ /* 0x0007e20000002400 */
[----:B------:R-:W-:-:S02]  /*ab80*/  ISETP.GE.AND P2, PT, R10, R8, PT ;  /* 0x000000080a00720c */ /* 0x000fc40003f46270 */
[C-C-:B------:R-:W-:Y:S02]  /*ab90*/  LOP3.LUT R10, R0.reuse, 0x61, R11.reuse, 0xfe, !PT ;  /* 0x00000061000a7812 */ /* 0x140fe400078efe0b */
[----:B-1----:R-:W-:Y:S02]  /*aba0*/  LOP3.LUT R2, R0, 0x60, R11, 0xfe, !PT ;  /* 0x0000006000027812 */ /* 0x002fe400078efe0b */
[C---:B------:R-:W-:Y:S02]  /*abb0*/  ISETP.GE.AND P4, PT, R10.reuse, R9, PT ;  /* 0x000000090a00720c */ /* 0x040fe40003f86270 */
[----:B------:R-:W-:Y:S01]  /*abc0*/  ISETP.GE.AND P1, PT, R10, R8, PT ;  /* 0x000000080a00720c */ /* 0x000fe20003f26270 */
[----:B------:R-:W-:Y:S01]  /*abd0*/  FMUL.FTZ R10, R31, UR8 ;  /* 0x000000081f0a7c20 */ /* 0x000fe20008410000 */
[----:B------:R-:W-:Y:S01]  /*abe0*/  FSEL R62, R99, -INF , !P4 ;  /* 0xff800000633e7808 */ /* 0x000fe20006000000 */
[----:B------:R-:W-:Y:S01]  /*abf0*/  HMMA.16816.F32.BF16 R28, R4, R42, R16 ;  /* 0x0000002a041c723c */ /* 0x000fe20000041810 */
[----:B------:R-:W-:Y:S01]  /*ac00*/  FSEL R158, R158, -INF , !P1 ;  /* 0xff8000009e9e7808 */ /* 0x000fe20004800000 */
[----:B------:R1:W-:Y:S01]  /*ac10*/  MUFU.TANH R104, R10 ;  /* 0x0000000a00687308 */ /* 0x0003e20000002400 */
[----:B------:R-:W-:Y:S01]  /*ac20*/  FSEL R131, R131, -INF , !P3 ;  /* 0xff80000083837808 */ /* 0x000fe20005800000 */
[----:B---3--:R-:W-:-:S02]  /*ac30*/  FMUL.FTZ R21, R27, UR8 ;  /* 0x000000081b157c20 */ /* 0x008fc40008410000 */
[----:B------:R-:W-:Y:S01]  /*ac40*/  HMMA.16816.F32.BF16 R16, R12, R36, RZ ;  /* 0x000000240c10723c */ /* 0x000fe200000418ff */
[CC--:B------:R-:W-:Y:S02]  /*ac50*/  ISETP.GE.AND P5, PT, R2.reuse, R9.reuse, PT ;  /* 0x000000090200720c */ /* 0x0c0fe40003fa6270 */
[-C--:B------:R-:W-:Y:S01]  /*ac60*/  ISETP.GE.AND P3, PT, R2, R8.reuse, PT ;  /* 0x000000080200720c */ /* 0x080fe20003f66270 */
[----:B------:R3:W-:Y:S01]  /*ac70*/  MUFU.TANH R100, R21 ;  /* 0x0000001500647308 */ /* 0x0007e20000002400 */
[----:B------:R-:W-:Y:S02]  /*ac80*/  LOP3.LUT R2, R0, 0x68, R11, 0xfe, !PT ;  /* 0x0000006800027812 */ /* 0x000fe400078efe0b */
[----:B------:R-:W-:Y:S02]  /*ac90*/  FSEL R71, R97, -INF , !P0 ;  /* 0xff80000061477808 */ /* 0x000fe40004000000 */
[----:B------:R-:W-:Y:S02]  /*aca0*/  FSEL R155, R155, -INF , !P2 ;  /* 0xff8000009b9b7808 */ /* 0x000fe40005000000 */
[----:B------:R-:W-:Y:S01]  /*acb0*/  ISETP.GE.AND P0, PT, R2, R9, PT ;  /* 0x000000090200720c */ /* 0x000fe20003f06270 */
[----:B-1----:R-:W-:Y:S01]  /*acc0*/  FMUL.FTZ R10, R24, UR8 ;  /* 0x00000008180a7c20 */ /* 0x002fe20008410000 */
[----:B------:R-:W-:-:S02]  /*acd0*/  ISETP.GE.AND P2, PT, R2, R8, PT ;  /* 0x000000080200720c */ /* 0x000fc40003f46270 */
[----:B------:R-:W-:Y:S01]  /*ace0*/  LOP3.LUT R2, R0, 0x69, R11, 0xfe, !PT ;  /* 0x0000006900027812 */ /* 0x000fe200078efe0b */
[----:B------:R1:W4:Y:S01]  /*acf0*/  MUFU.TANH R103, R10 ;  /* 0x0000000a00677308 */ /* 0x0003220000002400 */
[----:B------:R-:W-:Y:S01]  /*ad00*/  FSEL R66, R58, -INF , !P5 ;  /* 0xff8000003a427808 */ /* 0x000fe20006800000 */
[----:B------:R-:W-:Y:S01]  /*ad10*/  FMUL.FTZ R22, R30, UR8 ;  /* 0x000000081e167c20 */ /* 0x000fe20008410000 */
[----:B------:R-:W-:Y:S01]  /*ad20*/  ISETP.GE.AND P5, PT, R2, R9, PT ;  /* 0x000000090200720c */ /* 0x000fe20003fa6270 */
[----:B---3--:R-:W-:Y:S01]  /*ad30*/  FMUL.FTZ R21, R28, UR8 ;  /* 0x000000081c157c20 */ /* 0x008fe20008410000 */
[----:B------:R-:W-:Y:S02]  /*ad40*/  FSEL R154, R154, -INF , !P3 ;  /* 0xff8000009a9a7808 */ /* 0x000fe40005800000 */
[----:B------:R-:W-:Y:S01]  /*ad50*/  FSEL R58, R98, -INF , !P5 ;  /* 0xff800000623a7808 */ /* 0x000fe20006800000 */
        /* <DEDUP_REMOVED lines=10> */
[----:B---3--:R-:W-:Y:S01]  /*ae00*/  FMUL.FTZ R21, R29, UR8 ;  /* 0x000000081d157c20 */ /* 0x008fe20008410000 */
[----:B--2---:R-:W-:Y:S01]  /*ae10*/  HMMA.16816.F32.BF16 R24, R4, R32, R16 ;  /* 0x000000200418723c */ /* 0x004fe20000041810 */
[----:B------:R-:W-:Y:S01]  /*ae20*/  FSEL R63, R83, -INF , !P4 ;  /* 0xff800000533f7808 */ /* 0x000fe20006000000 */
[----:B------:R1:W2:Y:S01]  /*ae30*/  MUFU.TANH R101, R10 ;  /* 0x0000000a00657308 */ /* 0x0002a20000002400 */
[C---:B------:R-:W-:Y:S02]  /*ae40*/  ISETP.GE.AND P0, PT, R2.reuse, R9, PT ;  /* 0x000000090200720c */ /* 0x040fe40003f06270 */
[----:B------:R-:W-:Y:S01]  /*ae50*/  ISETP.GE.AND P2, PT, R2, R8, PT ;  /* 0x000000080200720c */ /* 0x000fe20003f46270 */
[----:B------:R-:W-:Y:S01]  /*ae60*/  HMMA.16816.F32.BF16 R16, R12, R38, RZ ;  /* 0x000000260c10723c */ /* 0x000fe200000418ff */
[----:B------:R-:W3:Y:S01]  /*ae70*/  LDSM.16.M88.4 R36, [R134+0x4800] ;  /* 0x004800008624783b */ /* 0x000ee20000000200 */
[----:B------:R-:W-:-:S02]  /*ae80*/  LOP3.LUT R2, R0, 0x79, R11, 0xfe, !PT ;  /* 0x0000007900027812 */ /* 0x000fc400078efe0b */
[----:B------:R5:W-:Y:S01]  /*ae90*/  MUFU.TANH R98, R21 ;  /* 0x0000001500627308 */ /* 0x000be20000002400 */
[----:B------:R-:W-:Y:S02]  /*aea0*/  FSEL R163, R163, -INF , !P1 ;  /* 0xff800000a3a37808 */ /* 0x000fe40004800000 */
[----:B------:R-:W-:Y:S02]  /*aeb0*/  FSEL R57, R95, -INF , !P0 ;  /* 0xff8000005f397808 */ /* 0x000fe40004000000 */
[----:B------:R-:W-:Y:S02]  /*aec0*/  FSEL R162, R162, -INF , !P2 ;  /* 0xff800000a2a27808 */ /* 0x000fe40005000000 */
[----:B------:R-:W-:Y:S01]  /*aed0*/  ISETP.GE.AND P4, PT, R2, R9, PT ;  /* 0x000000090200720c */ /* 0x000fe20003f86270 */
[----:B------:R-:W2:Y:S01]  /*aee0*/  MUFU.TANH R95, R22 ;  /* 0x00000016005f7308 */ /* 0x000ea20000002400 */
[----:B-1----:R-:W-:Y:S02]  /*aef0*/  LOP3.LUT R10, R0, 0x78, R11, 0xfe, !PT ;  /* 0x00000078000a7812 */ /* 0x002fe400078efe0b */
[----:B------:R-:W-:-:S02]  /*af00*/  ISETP.GE.AND P1, PT, R2, R8, PT ;  /* 0x000000080200720c */ /* 0x000fc40003f26270 */
[C---:B------:R-:W-:Y:S02]  /*af10*/  ISETP.GE.AND P5, PT, R10.reuse, R9, PT ;  /* 0x000000090a00720c */ /* 0x040fe40003fa6270 */
[----:B------:R-:W-:Y:S01]  /*af20*/  ISETP.GE.AND P3, PT, R10, R8, PT ;  /* 0x000000080a00720c */ /* 0x000fe20003f66270 */
[----:B-----5:R-:W-:Y:S01]  /*af30*/  FMUL.FTZ R21, R31, UR8 ;  /* 0x000000081f157c20 */ /* 0x020fe20008410000 */
[----:B------:R-:W-:-:S03]  /*af40*/  FSEL R53, R84, -INF , !P5 ;  /* 0xff80000054357808 */ /* 0x000fc60006800000 */
[----:B------:R-:W-:Y:S01]  /*af50*/  HMMA.16816.F32.BF16 R28, R4, R34, R16 ;  /* 0x00000022041c723c */ /* 0x000fe20000041810 */
[----:B------:R-:W1:Y:S01]  /*af60*/  LDSM.16.M88.4 R32, [R169] ;  /* 0x00000000a920783b */ /* 0x000e620000000200 */
[C-C-:B------:R-:W-:Y:S01]  /*af70*/  LOP3.LUT R10, R0.reuse, 0x80, R11.reuse, 0xfe, !PT ;  /* 0x00000080000a7812 */ /* 0x140fe200078efe0b */
[----:B------:R5:W2:Y:S01]  /*af80*/  MUFU.TANH R97, R21 ;  /* 0x0000001500617308 */ /* 0x000aa20000002400 */
[----:B------:R-:W-:Y:S01]  /*af90*/  LOP3.LUT R2, R0, 0x81, R11, 0xfe, !PT ;  /* 0x0000008100027812 */ /* 0x000fe200078efe0b */
[----:B------:R-:W-:-:S04]  /*afa0*/  DEPBAR.LE SB0, 0x0 ;  /* 0x000080000000791a */ /* 0x000fc80000000000 */
[----:B------:R-:W-:Y:S01]  /*afb0*/  FMUL.FTZ R16, R24, UR8 ;  /* 0x0000000818107c20 */ /* 0x000fe20008410000 */
[CC--:B------:R-:W-:Y:S02]  /*afc0*/  ISETP.GE.AND P0, PT, R10.reuse, R9.reuse, PT ;  /* 0x000000090a00720c */ /* 0x0c0fe40003f06270 */
[-C--:B------:R-:W-:Y:S01]  /*afd0*/  ISETP.GE.AND P2, PT, R10, R8.reuse, PT ;  /* 0x000000080a00720c */ /* 0x080fe20003f46270 */
[----:B------:R4:W2:Y:S01]  /*afe0*/  MUFU.TANH R84, R16 ;  /* 0x0000001000547308 */ /* 0x0008a20000002400 */
[----:B------:R-:W-:Y:S02]  /*aff0*/  LOP3.LUT R10, R0, 0x88, R11, 0xfe, !PT ;  /* 0x00000088000a7812 */ /* 0x000fe400078efe0b */
[----:B------:R-:W-:Y:S02]  /*b000*/  FSEL R184, R184, -INF , !P3 ;  /* 0xff800000b8b87808 */ /* 0x000fe40005800000 */
[----:B------:R-:W-:Y:S02]  /*b010*/  FSEL R51, R204, -INF , !P4 ;  /* 0xff800000cc337808 */ /* 0x000fe40006000000 */
[----:B------:R-:W-:Y:S01]  /*b020*/  FSEL R187, R187, -INF , !P1 ;  /* 0xff800000bbbb7808 */ /* 0x000fe20004800000 */
[----:B-----5:R-:W-:Y:S01]  /*b030*/  FMUL.FTZ R21, R26, UR8 ;  /* 0x000000081a157c20 */ /* 0x020fe20008410000 */
[C---:B------:R-:W-:Y:S01]  /*b040*/  ISETP.GE.AND P5, PT, R2.reuse, R9, PT ;  /* 0x000000090200720c */ /* 0x040fe20003fa6270 */
[----:B------:R-:W-:Y:S01]  /*b050*/  BAR.SYNC.DEFER_BLOCKING 0x0 ;  /* 0x0000000000007b1d */ /* 0x000fe20000010000 */
[----:B------:R-:W-:-:S02]  /*b060*/  ISETP.GE.AND P3, PT, R2, R8, PT ;  /* 0x000000080200720c */ /* 0x000fc40003f66270 */
[C---:B------:R-:W-:Y:S02]  /*b070*/  ISETP.GE.AND P4, PT, R10.reuse, R9, PT ;  /* 0x000000090a00720c */ /* 0x040fe40003f86270 */
[----:B------:R-:W-:Y:S01]  /*b080*/  ISETP.GE.AND P1, PT, R10, R8, PT ;  /* 0x000000080a00720c */ /* 0x000fe20003f26270 */
[----:B------:R5:W2:Y:S01]  /*b090*/  MUFU.TANH R40, R21 ;  /* 0x0000001500287308 */ /* 0x000aa20000002400 */
[----:B----4-:R-:W-:Y:S01]  /*b0a0*/  FMUL.FTZ R16, R25, UR8 ;  /* 0x0000000819107c20 */ /* 0x010fe20008410000 */
[C-C-:B------:R-:W-:Y:S02]  /*b0b0*/  LOP3.LUT R2, R0.reuse, 0x89, R11.reuse, 0xfe, !PT ;  /* 0x0000008900027812 */ /* 0x140fe400078efe0b */
[----:B------:R-:W-:Y:S02]  /*b0c0*/  LOP3.LUT R10, R0, 0x90, R11, 0xfe, !PT ;  /* 0x00000090000a7812 */ /* 0x000fe400078efe0b */
[----:B------:R-:W-:Y:S02]  /*b0d0*/  FSEL R55, R49, -INF , !P0 ;  /* 0xff80000031377808 */ /* 0x000fe40004000000 */
[----:B------:R3:W4:Y:S01]  /*b0e0*/  MUFU.TANH R83, R16 ;  /* 0x0000001000537308 */ /* 0x0007220000002400 */
[----:B------:R-:W-:-:S02]  /*b0f0*/  FSEL R189, R189, -INF , !P2 ;  /* 0xff800000bdbd7808 */ /* 0x000fc40005000000 */
[----:B------:R-:W-:Y:S02]  /*b100*/  FSEL R49, R203, -INF , !P5 ;  /* 0xff800000cb317808 */ /* 0x000fe40006800000 */
[----:B------:R-:W-:Y:S02]  /*b110*/  FSEL R188, R188, -INF , !P3 ;  /* 0xff800000bcbc7808 */ /* 0x000fe40005800000 */
[CC--:B------:R-:W-:Y:S02]  /*b120*/  ISETP.GE.AND P0, PT, R2.reuse, R9.reuse, PT ;  /* 0x000000090200720c */ /* 0x0c0fe40003f06270 */
[-C--:B------:R-:W-:Y:S01]  /*b130*/  ISETP.GE.AND P2, PT, R2, R8.reuse, PT ;  /* 0x000000080200720c */ /* 0x080fe20003f46270 */
[----:B-----5:R-:W-:Y:S01]  /*b140*/  FMUL.FTZ R21, R28, UR8 ;  /* 0x000000081c157c20 */ /* 0x020fe20008410000 */
[C---:B------:R-:W-:Y:S02]  /*b150*/  ISETP.GE.AND P5, PT, R10.reuse, R9, PT ;  /* 0x000000090a00720c */ /* 0x040fe40003fa6270 */
[----:B------:R-:W-:-:S02]  /*b160*/  ISETP.GE.AND P3, PT, R10, R8, PT ;  /* 0x000000080a00720c */ /* 0x000fc40003f66270 */
[--C-:B------:R-:W-:Y:S01]  /*b170*/  LOP3.LUT R10, R0, 0x98, R11.reuse, 0xfe, !PT ;  /* 0x00000098000a7812 */ /* 0x100fe200078efe0b */
[----:B---3--:R-:W-:Y:S01]  /*b180*/  HMMA.16816.F32.BF16 R16, R12, R36, RZ ;  /* 0x000000240c10723c */ /* 0x008fe200000418ff */
[----:B------:R-:W-:Y:S01]  /*b190*/  FSEL R47, R202, -INF , !P0 ;  /* 0xff800000ca2f7808 */ /* 0x000fe20004000000 */
[----:B------:R3:W-:Y:S01]  /*b1a0*/  MUFU.TANH R36, R21 ;  /* 0x0000001500247308 */ /* 0x0007e20000002400 */
[----:B------:R-:W-:Y:S02]  /*b1b0*/  FSEL R194, R194, -INF , !P2 ;  /* 0xff800000c2c27808 */ /* 0x000fe40005000000 */
[C---:B------:R-:W-:Y:S02]  /*b1c0*/  ISETP.GE.AND P0, PT, R10.reuse, R9, PT ;  /* 0x000000090a00720c */ /* 0x040fe40003f06270 */
[----:B------:R-:W-:Y:S01]  /*b1d0*/  ISETP.GE.AND P2, PT, R10, R8, PT ;  /* 0x000000080a00720c */ /* 0x000fe20003f46270 */
[----:B------:R-:W-:Y:S01]  /*b1e0*/  FMUL.FTZ R10, R27, UR8 ;  /* 0x000000081b0a7c20 */ /* 0x000fe20008410000 */
[----:B------:R-:W-:-:S02]  /*b1f0*/  LOP3.LUT R2, R0, 0x91, R11, 0xfe, !PT ;  /* 0x0000009100027812 */ /* 0x000fc400078efe0b */
[----:B------:R-:W-:Y:S01]  /*b200*/  FSEL R50, R201, -INF , !P4 ;  /* 0xff800000c9327808 */ /* 0x000fe20006000000 */
[----:B------:R5:W4:Y:S01]  /*b210*/  MUFU.TANH R37, R10 ;  /* 0x0000000a00257308 */ /* 0x000b220000002400 */
[----:B------:R-:W-:Y:S02]  /*b220*/  FSEL R193, R193, -INF , !P1 ;  /* 0xff800000c1c17808 */ /* 0x000fe40004800000 */
[C---:B------:R-:W-:Y:S02]  /*b230*/  ISETP.GE.AND P4, PT, R2.reuse, R9, PT ;  /* 0x000000090200720c */ /* 0x040fe40003f86270 */
[----:B------:R-:W-:Y:S02]  /*b240*/  ISETP.GE.AND P1, PT, R2, R8, PT ;  /* 0x000000080200720c */ /* 0x000fe40003f26270 */
[----:B------:R-:W-:Y:S01]  /*b250*/  LOP3.LUT R2, R0, 0x99, R11, 0xfe, !PT ;  /* 0x0000009900027812 */ /* 0x000fe200078efe0b */
[----:B---3--:R-:W-:Y:S01]  /*b260*/  FMUL.FTZ R21, R29, UR8 ;  /* 0x000000081d157c20 */ /* 0x008fe20008410000 */
[----:B------:R-:W-:-:S02]  /*b270*/  FSEL R46, R200, -INF , !P5 ;  /* 0xff800000c82e7808 */ /* 0x000fc40006800000 */
[----:B------:R-:W-:Y:S01]  /*b280*/  FSEL R195, R195, -INF , !P3 ;  /* 0xff800000c3c37808 */ /* 0x000fe20005800000 */
[----:B-1----:R-:W-:Y:S01]  /*b290*/  HMMA.16816.F32.BF16 R24, R4, R32, R16 ;  /* 0x000000200418723c */ /* 0x002fe20000041810 */
[----:B------:R-:W-:Y:S01]  /*b2a0*/  FSEL R45, R197, -INF , !P4 ;  /* 0xff800000c52d7808 */ /* 0x000fe20006000000 */
[----:B------:R1:W-:Y:S01]  /*b2b0*/  MUFU.TANH R32, R21 ;  /* 0x0000001500207308 */ /* 0x0003e20000002400 */
[----:B------:R-:W-:Y:S02]  /*b2c0*/  FSEL R196, R196, -INF , !P1 ;  /* 0xff800000c4c47808 */ /* 0x000fe40004800000 */
[----:B-----5:R-:W-:Y:S01]  /*b2d0*/  LOP3.LUT R10, R0, 0xa0, R11, 0xfe, !PT ;  /* 0x000000a0000a7812 */ /* 0x020fe200078efe0b */
[----:B------:R-:W-:Y:S01]  /*b2e0*/  HMMA.16816.F32.BF16 R16, R12, R38, RZ ;  /* 0x000000260c10723c */ /* 0x000fe200000418ff */
[C---:B------:R-:W-:Y:S02]  /*b2f0*/  ISETP.GE.AND P5, PT, R2.reuse, R9, PT ;  /* 0x000000090200720c */ /* 0x040fe40003fa6270 */
[----:B------:R-:W-:-:S02]  /*b300*/  ISETP.GE.AND P3, PT, R2, R8, PT ;  /* 0x000000080200720c */ /* 0x000fc40003f66270 */
[C---:B------:R-:W-:Y:S01]  /*b310*/  ISETP.GE.AND P4, PT, R10.reuse, R9, PT ;  /* 0x000000090a00720c */ /* 0x040fe20003f86270 */
[----:B------:R-:W-:Y:S01]  /*b320*/  HMMA.16816.F32.BF16 R12, R12, R64, RZ ;  /* 0x000000400c0c723c */ /* 0x000fe200000418ff */
[----:B------:R-:W-:Y:S02]  /*b330*/  ISETP.GE.AND P1, PT, R10, R8, PT ;  /* 0x000000080a00720c */ /* 0x000fe40003f26270 */
[C-C-:B------:R-:W-:Y:S02]  /*b340*/  LOP3.LUT R2, R0.reuse, 0xa1, R11.reuse, 0xfe, !PT ;  /* 0x000000a100027812 */ /* 0x140fe400078efe0b */
[----:B------:R-:W-:Y:S02]  /*b350*/  LOP3.LUT R10, R0, 0xa8, R11, 0xfe, !PT ;  /* 0x000000a8000a7812 */ /* 0x000fe400078efe0b */
[----:B------:R-:W-:Y:S01]  /*b360*/  FSEL R197, R190, -INF , !P2 ;  /* 0xff800000bec57808 */ /* 0x000fe20005000000 */
[----:B-1----:R-:W-:Y:S01]  /*b370*/  FMUL.FTZ R21, R30, UR8 ;  /* 0x000000081e157c20 */ /* 0x002fe20008410000 */
[----:B------:R-:W-:-:S02]  /*b380*/  FSEL R48, R48, -INF , !P0 ;  /* 0xff80000030307808 */ /* 0x000fc40004000000 */
[----:B------:R-:W-:Y:S01]  /*b390*/  FSEL R44, R199, -INF , !P5 ;  /* 0xff800000c72c7808 */ /* 0x000fe20006800000 */
[----:B------:R1:W3:Y:S01]  /*b3a0*/  MUFU.TANH R30, R21 ;  /* 0x00000015001e7308 */ /* 0x0002e20000002400 */
[----:B------:R-:W-:Y:S02]  /*b3b0*/  FSEL R190, R198, -INF , !P3 ;  /* 0xff800000c6be7808 */ /* 0x000fe40005800000 */
[CC--:B------:R-:W-:Y:S02]  /*b3c0*/  ISETP.GE.AND P0, PT, R2.reuse, R9.reuse, PT ;  /* 0x000000090200720c */ /* 0x0c0fe40003f06270 */
[-C--:B------:R-:W-:Y:S01]  /*b3d0*/  ISETP.GE.AND P2, PT, R2, R8.reuse, PT ;  /* 0x000000080200720c */ /* 0x080fe20003f46270 */
[----:B------:R-:W-:Y:S01]  /*b3e0*/  HMMA.16816.F32.BF16 R16, R4, R34, R16 ;  /* 0x000000220410723c */ /* 0x000fe20000041810 */
[C---:B------:R-:W-:Y:S02]  /*b3f0*/  ISETP.GE.AND P5, PT, R10.reuse, R9, PT ;  /* 0x000000090a00720c */ /* 0x040fe40003fa6270 */
[----:B------:R-:W-:-:S02]  /*b400*/  ISETP.GE.AND P3, PT, R10, R8, PT ;  /* 0x000000080a00720c */ /* 0x000fc40003f66270 */
[C-C-:B------:R-:W-:Y:S01]  /*b410*/  LOP3.LUT R2, R0.reuse, 0xa9, R11.reuse, 0xfe, !PT ;  /* 0x000000a900027812 */ /* 0x140fe200078efe0b */
[----:B------:R-:W-:Y:S01]  /*b420*/  HMMA.16816.F32.BF16 R4, R4, R60, R12 ;  /* 0x0000003c0404723c */ /* 0x000fe2000004180c */
[----:B------:R-:W-:Y:S02]  /*b430*/  LOP3.LUT R10, R0, 0xb0, R11, 0xfe, !PT ;  /* 0x000000b0000a7812 */ /* 0x000fe400078efe0b */
[----:B------:R-:W-:Y:S02]  /*b440*/  FSEL R42, R192, -INF , !P4 ;  /* 0xff800000c02a7808 */ /* 0x000fe40006000000 */
[----:B------:R-:W-:Y:S01]  /*b450*/  FSEL R185, R185, -INF , !P1 ;  /* 0xff800000b9b97808 */ /* 0x000fe20004800000 */
[----:B-1----:R-:W-:Y:S01]  /*b460*/  FMUL.FTZ R21, R31, UR8 ;  /* 0x000000081f157c20 */ /* 0x002fe20008410000 */
[----:B------:R-:W-:Y:S02]  /*b470*/  FSEL R41, R191, -INF , !P0 ;  /* 0xff800000bf297808 */ /* 0x000fe40004000000 */
[----:B------:R-:W-:Y:S01]  /*b480*/  FSEL R186, R186, -INF , !P2 ;  /* 0xff800000baba7808 */ /* 0x000fe20005000000 */
[----:B------:R1:W5:Y:S01]  /*b490*/  MUFU.TANH R29, R21 ;  /* 0x00000015001d7308 */ /* 0x0003620000002400 */
[----:B------:R-:W-:-:S02]  /*b4a0*/  ISETP.GE.AND P4, PT, R2, R9, PT ;  /* 0x000000090200720c */ /* 0x000fc40003f86270 */
[-C--:B------:R-:W-:Y:S02]  /*b4b0*/  ISETP.GE.AND P1, PT, R2, R8.reuse, PT ;  /* 0x000000080200720c */ /* 0x080fe40003f26270 */
[CC--:B------:R-:W-:Y:S02]  /*b4c0*/  ISETP.GE.AND P0, PT, R10.reuse, R9.reuse, PT ;  /* 0x000000090a00720c */ /* 0x0c0fe40003f06270 */
[-C--:B------:R-:W-:Y:S01]  /*b4d0*/  ISETP.GE.AND P2, PT, R10, R8.reuse, PT ;  /* 0x000000080a00720c */ /* 0x080fe20003f46270 */
[----:B------:R-:W-:Y:S01]  /*b4e0*/  FMUL.FTZ R10, R24, UR8 ;  /* 0x00000008180a7c20 */ /* 0x000fe20008410000 */
[--C-:B------:R-:W-:Y:S01]  /*b4f0*/  LOP3.LUT R2, R0, 0xb1, R11.reuse, 0xfe, !PT ;  /* 0x000000b100027812 */ /* 0x100fe200078efe0b */
[----:B------:R-:W-:Y:S01]  /*b500*/  FMUL.FTZ R16, R16, UR8 ;  /* 0x0000000810107c20 */ /* 0x000fe20008410000 */
[----:B------:R-:W-:Y:S01]  /*b510*/  FSEL R43, R157, -INF , !P5 ;  /* 0xff8000009d2b7808 */ /* 0x000fe20006800000 */
[----:B------:R2:W-:Y:S01]  /*b520*/  MUFU.TANH R28, R10 ;  /* 0x0000000a001c7308 */ /* 0x0005e20000002400 */
[----:B------:R-:W-:Y:S01]  /*b530*/  FSEL R129, R129, -INF , !P3 ;  /* 0xff80000081817808 */ /* 0x000fe20005800000 */
[----:B------:R-:W-:Y:S01]  /*b540*/  FMUL.FTZ R12, R17, UR8 ;  /* 0x00000008110c7c20 */ /* 0x000fe20008410000 */
[-C--:B------:R-:W-:Y:S01]  /*b550*/  ISETP.GE.AND P5, PT, R2, R9.reuse, PT ;  /* 0x000000090200720c */ /* 0x080fe20003fa6270 */
[----:B------:R-:W-:Y:S01]  /*b560*/  FMUL.FTZ R6, R6, UR8 ;  /* 0x0000000806067c20 */ /* 0x000fe20008410000 */
[----:B------:R-:W-:Y:S01]  /*b570*/  ISETP.GE.AND P3, PT, R2, R8, PT ;  /* 0x000000080200720c */ /* 0x000fe20003f66270 */
[----:B-1----:R-:W-:Y:S01]  /*b580*/  FMUL.FTZ R21, R27, UR8 ;  /* 0x000000081b157c20 */ /* 0x002fe20008410000 */
[----:B------:R-:W-:Y:S01]  /*b590*/  LOP3.LUT R2, R0, 0xb8, R11, 0xfe, !PT ;  /* 0x000000b800027812 */ /* 0x000fe200078efe0b */
[----:B------:R-:W-:Y:S01]  /*b5a0*/  MUFU.TANH R22, R16 ;  /* 0x0000001000167308 */ /* 0x000fe20000002400 */
[----:B------:R-:W-:Y:S01]  /*b5b0*/  FSEL R39, R160, -INF , !P4 ;  /* 0xff800000a0277808 */ /* 0x000fe20006000000 */
[----:B------:R-:W-:Y:S01]  /*b5c0*/  FMUL.FTZ R5, R5, UR8 ;  /* 0x0000000805057c20 */ /* 0x000fe20008410000 */
[----:B------:R-:W-:Y:S01]  /*b5d0*/  FSEL R156, R156, -INF , !P1 ;  /* 0xff8000009c9c7808 */ /* 0x000fe20004800000 */
[----:B------:R-:W-:Y:S01]  /*b5e0*/  FMUL.FTZ R7, R7, UR8 ;  /* 0x0000000807077c20 */ /* 0x000fe20008410000 */
[----:B------:R-:W-:-:S02]  /*b5f0*/  ISETP.GE.AND P4, PT, R2, R9, PT ;  /* 0x000000090200720c */ /* 0x000fc40003f86270 */
[----:B------:R-:W-:Y:S01]  /*b600*/  ISETP.GE.AND P1, PT, R2, R8, PT ;  /* 0x000000080200720c */ /* 0x000fe20003f26270 */
[----:B------:R1:W-:Y:S01]  /*b610*/  MUFU.TANH R17, R12 ;  /* 0x0000000c00117308 */ /* 0x0003e20000002400 */
[----:B--2---:R-:W-:Y:S01]  /*b620*/  FMUL.FTZ R10, R25, UR8 ;  /* 0x00000008190a7c20 */ /* 0x004fe20008410000 */
[----:B------:R-:W-:Y:S02]  /*b630*/  LOP3.LUT R2, R0, 0xb9, R11, 0xfe, !PT ;  /* 0x000000b900027812 */ /* 0x000fe400078efe0b */
[----:B------:R-:W-:Y:S02]  /*b640*/  FSEL R38, R133, -INF , !P0 ;  /* 0xff80000085267808 */ /* 0x000fe40004000000 */
[----:B------:R-:W-:Y:S02]  /*b650*/  FSEL R133, R23, -INF , !P2 ;  /* 0xff80000017857808 */ /* 0x000fe40005000000 */
[----:B------:R2:W-:Y:S01]  /*b660*/  MUFU.TANH R24, R10 ;  /* 0x0000000a00187308 */ /* 0x0005e20000002400 */
[----:B------:R-:W-:-:S02]  /*b670*/  ISETP.GE.AND P0, PT, R2, R9, PT ;  /* 0x000000090200720c */ /* 0x000fc40003f06270 */
[----:B------:R-:W-:Y:S02]  /*b680*/  ISETP.GE.AND P2, PT, R2, R8, PT ;  /* 0x000000080200720c */ /* 0x000fe40003f46270 */
[----:B------:R-:W-:Y:S02]  /*b690*/  LOP3.LUT R2, R0, 0xc0, R11, 0xfe, !PT ;  /* 0x000000c000027812 */ /* 0x000fe400078efe0b */
[----:B------:R-:W-:Y:S01]  /*b6a0*/  FSEL R35, R132, -INF , !P5 ;  /* 0xff80000084237808 */ /* 0x000fe20006800000 */
[----:B------:R-:W5:Y:S01]  /*b6b0*/  MUFU.TANH R21, R21 ;  /* 0x0000001500157308 */ /* 0x000f620000002400 */
[----:B------:R-:W-:Y:S01]  /*b6c0*/  FSEL R127, R127, -INF , !P3 ;  /* 0xff8000007f7f7808 */ /* 0x000fe20005800000 */
[----:B-1----:R-:W-:Y:S01]  /*b6d0*/  FMUL.FTZ R12, R19, UR8 ;  /* 0x00000008130c7c20 */ /* 0x002fe20008410000 */
[----:B------:R-:W-:Y:S02]  /*b6e0*/  FSEL R34, R107, -INF , !P4 ;  /* 0xff8000006b227808 */ /* 0x000fe40006000000 */
[----:B------:R-:W-:-:S02]  /*b6f0*/  FSEL R105, R105, -INF , !P1 ;  /* 0xff80000069697808 */ /* 0x000fc40004800000 */
[----:B------:R-:W-:Y:S01]  /*b700*/  ISETP.GE.AND P5, PT, R2, R9, PT ;  /* 0x000000090200720c */ /* 0x000fe20003fa6270 */
[----:B------:R-:W-:Y:S01]  /*b710*/  MUFU.TANH R15, R12 ;  /* 0x0000000c000f7308 */ /* 0x000fe20000002400 */
[----:B--2---:R-:W-:Y:S01]  /*b720*/  FMUL.FTZ R10, R26, UR8 ;  /* 0x000000081a0a7c20 */ /* 0x004fe20008410000 */
[----:B------:R-:W-:Y:S02]  /*b730*/  ISETP.GE.AND P3, PT, R2, R8, PT ;  /* 0x000000080200720c */ /* 0x000fe40003f66270 */
[----:B------:R-:W-:Y:S02]  /*b740*/  LOP3.LUT R2, R0, 0xc8, R11, 0xfe, !PT ;  /* 0x000000c800027812 */ /* 0x000fe400078efe0b */
[----:B------:R-:W-:Y:S02]  /*b750*/  FSEL R31, R103, -INF , !P5 ;  /* 0xff800000671f7808 */ /* 0x000fe40006800000 */
[----:B------:R1:W-:Y:S01]  /*b760*/  MUFU.TANH R23, R10 ;  /* 0x0000000a00177308 */ /* 0x0003e20000002400 */
[----:B------:R-:W-:-:S02]  /*b770*/  FSEL R101, R101, -INF , !P3 ;  /* 0xff80000065657808 */ /* 0x000fc40005800000 */
[----:B------:R-:W-:Y:S02]  /*b780*/  FSEL R33, R106, -INF , !P0 ;  /* 0xff8000006a217808 */ /* 0x000fe40004000000 */
[----:B------:R-:W-:Y:S02]  /*b790*/  FSEL R104, R104, -INF , !P2 ;  /* 0xff80000068687808 */ /* 0x000fe40005000000 */
[C---:B------:R-:W-:Y:S01]  /*b7a0*/  ISETP.GE.AND P0, PT, R2.reuse, R9, PT ;  /* 0x000000090200720c */ /* 0x040fe20003f06270 */
[----:B------:R2:W5:Y:S01]  /*b7b0*/  MUFU.TANH R12, R6 ;  /* 0x00000006000c7308 */ /* 0x0005620000002400 */
[----:B------:R-:W-:Y:S02]  /*b7c0*/  ISETP.GE.AND P2, PT, R2, R8, PT ;  /* 0x000000080200720c */ /* 0x000fe40003f46270 */
[----:B------:R-:W-:Y:S02]  /*b7d0*/  LOP3.LUT R2, R0, 0xd0, R11, 0xfe, !PT ;  /* 0x000000d000027812 */ /* 0x000fe400078efe0b */
[----:B------:R-:W-:-:S02]  /*b7e0*/  FSEL R26, R99, -INF , !P0 ;  /* 0xff800000631a7808 */ /* 0x000fc40004000000 */
[----:B------:R-:W-:Y:S01]  /*b7f0*/  FSEL R95, R95, -INF , !P2 ;  /* 0xff8000005f5f7808 */ /* 0x000fe20005000000 */
[----:B------:R4:W-:Y:S01]  /*b800*/  MUFU.TANH R13, R5 ;  /* 0x00000005000d7308 */ /* 0x0009e20000002400 */
[----:B-1----:R-:W-:-:S04]  /*b810*/  LOP3.LUT R10, R0, 0xc1, R11, 0xfe, !PT ;  /* 0x000000c1000a7812 */ /* 0x002fc800078efe0b */
[CC--:B------:R-:W-:Y:S02]  /*b820*/  ISETP.GE.AND P4, PT, R10.reuse, R9.reuse, PT ;  /* 0x000000090a00720c */ /* 0x0c0fe40003f86270 */
[-C--:B------:R-:W-:Y:S02]  /*b830*/  ISETP.GE.AND P1, PT, R10, R8.reuse, PT ;  /* 0x000000080a00720c */ /* 0x080fe40003f26270 */
[----:B------:R-:W-:Y:S01]  /*b840*/  LOP3.LUT R10, R0, 0xc9, R11, 0xfe, !PT ;  /* 0x000000c9000a7812 */ /* 0x000fe200078efe0b */
[----:B--2---:R-:W-:Y:S01]  /*b850*/  FMUL.FTZ R6, R56, UR8 ;  /* 0x0000000838067c20 */ /* 0x004fe20008410000 */
[----:B------:R-:W-:Y:S02]  /*b860*/  FSEL R27, R102, -INF , !P4 ;  /* 0xff800000661b7808 */ /* 0x000fe40006000000 */
[CC--:B------:R-:W-:Y:S02]  /*b870*/  ISETP.GE.AND P5, PT, R10.reuse, R9.reuse, PT ;  /* 0x000000090a00720c */ /* 0x0c0fe40003fa6270 */
[-C--:B------:R-:W-:Y:S01]  /*b880*/  ISETP.GE.AND P3, PT, R10, R8.reuse, PT ;  /* 0x000000080a00720c */ /* 0x080fe20003f66270 */
[----:B------:R-:W-:Y:S01]  /*b890*/  FMUL.FTZ R10, R18, UR8 ;  /* 0x00000008120a7c20 */ /* 0x000fe20008410000 */
[----:B------:R-:W-:Y:S01]  /*b8a0*/  FSEL R100, R100, -INF , !P1 ;  /* 0xff80000064647808 */ /* 0x000fe20004800000 */
[----:B----4-:R-:W-:Y:S01]  /*b8b0*/  FMUL.FTZ R5, R52, UR8 ;  /* 0x0000000834057c20 */ /* 0x010fe20008410000 */
[C---:B------:R-:W-:Y:S01]  /*b8c0*/  ISETP.GE.AND P4, PT, R2.reuse, R9, PT ;  /* 0x000000090200720c */ /* 0x040fe20003f86270 */
[----:B------:R1:W2:Y:S01]  /*b8d0*/  MUFU.TANH R16, R10 ;  /* 0x0000000a00107308 */ /* 0x0002a20000002400 */
[----:B------:R-:W-:-:S02]  /*b8e0*/  ISETP.GE.AND P1, PT, R2, R8, PT ;  /* 0x000000080200720c */ /* 0x000fc40003f26270 */
[--C-:B------:R-:W-:Y:S02]  /*b8f0*/  LOP3.LUT R2, R0, 0xd8, R11.reuse, 0xfe, !PT ;  /* 0x000000d800027812 */ /* 0x100fe400078efe0b */
[----:B------:R-:W-:Y:S02]  /*b900*/  FSEL R25, R98, -INF , !P5 ;  /* 0xff80000062197808 */ /* 0x000fe40006800000 */
[----:B------:R-:W-:Y:S01]  /*b910*/  FSEL R97, R97, -INF , !P3 ;  /* 0xff80000061617808 */ /* 0x000fe20005800000 */
[----:B------:R-:W-:Y:S01]  /*b920*/  MUFU.TANH R6, R6 ;  /* 0x0000000600067308 */ /* 0x000fe20000002400 */
[C---:B------:R-:W-:Y:S02]  /*b930*/  ISETP.GE.AND P5, PT, R2.reuse, R9, PT ;  /* 0x000000090200720c */ /* 0x040fe40003fa6270 */
[----:B------:R-:W-:Y:S02]  /*b940*/  ISETP.GE.AND P3, PT, R2, R8, PT ;  /* 0x000000080200720c */ /* 0x000fe40003f66270 */
[----:B------:R-:W-:-:S02]  /*b950*/  LOP3.LUT R2, R0, 0xe0, R11, 0xfe, !PT ;  /* 0x000000e000027812 */ /* 0x000fc400078efe0b */
[----:B------:R-:W-:Y:S02]  /*b960*/  FSEL R19, R84, -INF , !P4 ;  /* 0xff80000054137808 */ /* 0x000fe40006000000 */
[--C-:B-1----:R-:W-:Y:S02]  /*b970*/  LOP3.LUT R10, R0, 0xd1, R11.reuse, 0xfe, !PT ;  /* 0x000000d1000a7812 */ /* 0x102fe400078efe0b */
[----:B------:R-:W-:Y:S02]  /*b980*/  FSEL R99, R40, -INF , !P1 ;  /* 0xff80000028637808 */ /* 0x000fe40004800000 */
[C---:B------:R-:W-:Y:S02]  /*b990*/  ISETP.GE.AND P0, PT, R10.reuse, R9, PT ;  /* 0x000000090a00720c */ /* 0x040fe40003f06270 */
[----:B------:R-:W-:Y:S01]  /*b9a0*/  ISETP.GE.AND P2, PT, R10, R8, PT ;  /* 0x000000080a00720c */ /* 0x000fe20003f46270 */
[----:B------:R-:W-:Y:S01]  /*b9b0*/  FMUL.FTZ R10, R4, UR8 ;  /* 0x00000008040a7c20 */ /* 0x000fe20008410000 */
[----:B------:R-:W-:-:S02]  /*b9c0*/  LOP3.LUT R4, R0, 0xd9, R11, 0xfe, !PT ;  /* 0x000000d900047812 */ /* 0x000fc400078efe0b */
[----:B------:R-:W-:Y:S01]  /*b9d0*/  FSEL R18, R83, -INF , !P0 ;  /* 0xff80000053127808 */ /* 0x000fe20004000000 */
[----:B------:R-:W1:Y:S01]  /*b9e0*/  MUFU.TANH R14, R10 ;  /* 0x0000000a000e7308 */ /* 0x000e620000002400 */
[----:B------:R-:W-:Y:S02]  /*b9f0*/  FSEL R84, R37, -INF , !P2 ;  /* 0xff80000025547808 */ /* 0x000fe40005000000 */
[CC--:B------:R-:W-:Y:S02]  /*ba00*/  ISETP.GE.AND P4, PT, R4.reuse, R9.reuse, PT ;  /* 0x000000090400720c */ /* 0x0c0fe40003f86270 */
[-C--:B------:R-:W-:Y:S02]  /*ba10*/  ISETP.GE.AND P1, PT, R4, R8.reuse, PT ;  /* 0x000000080400720c */ /* 0x080fe40003f26270 */
[C---:B------:R-:W-:Y:S01]  /*ba20*/  ISETP.GE.AND P0, PT, R2.reuse, R9, PT ;  /* 0x000000090200720c */ /* 0x040fe20003f06270 */
[----:B------:R-:W4:Y:S01]  /*ba30*/  MUFU.TANH R10, R7 ;  /* 0x00000007000a7308 */ /* 0x000f220000002400 */
[----:B------:R-:W-:-:S02]  /*ba40*/  ISETP.GE.AND P2, PT, R2, R8, PT ;  /* 0x000000080200720c */ /* 0x000fc40003f46270 */
[C-C-:B------:R-:W-:Y:S02]  /*ba50*/  LOP3.LUT R4, R0.reuse, 0xe1, R11.reuse, 0xfe, !PT ;  /* 0x000000e100047812 */ /* 0x140fe400078efe0b */
[----:B------:R-:W-:Y:S02]  /*ba60*/  LOP3.LUT R2, R0, 0xe8, R11, 0xfe, !PT ;  /* 0x000000e800027812 */ /* 0x000fe400078efe0b */
[----:B---3--:R-:W-:Y:S01]  /*ba70*/  FSEL R102, R30, -INF , !P3 ;  /* 0xff8000001e667808 */ /* 0x008fe20005800000 */
[----:B------:R3:W4:Y:S01]  /*ba80*/  MUFU.TANH R7, R5 ;  /* 0x0000000500077308 */ /* 0x0007220000002400 */
[----:B------:R-:W-:Y:S02]  /*ba90*/  FSEL R32, R32, -INF , !P4 ;  /* 0xff80000020207808 */ /* 0x000fe40006000000 */
[----:B-----5:R-:W-:Y:S02]  /*baa0*/  FSEL R103, R29, -INF , !P1 ;  /* 0xff8000001d677808 */ /* 0x020fe40004800000 */
[----:B------:R-:W-:-:S02]  /*bab0*/  ISETP.GE.AND P3, PT, R4, R8, PT ;  /* 0x000000080400720c */ /* 0x000fc40003f66270 */
[C---:B------:R-:W-:Y:S02]  /*bac0*/  ISETP.GE.AND P4, PT, R2.reuse, R9, PT ;  /* 0x000000090200720c */ /* 0x040fe40003f86270 */
[-C--:B------:R-:W-:Y:S02]  /*bad0*/  ISETP.GE.AND P1, PT, R2, R8.reuse, PT ;  /* 0x000000080200720c */ /* 0x080fe40003f26270 */
[----:B------:R-:W-:Y:S02]  /*bae0*/  LOP3.LUT R2, R0, 0xf0, R11, 0xfe, !PT ;  /* 0x000000f000027812 */ /* 0x000fe400078efe0b */
[----:B------:R-:W-:Y:S02]  /*baf0*/  FSEL R107, R21, -INF , !P3 ;  /* 0xff800000156b7808 */ /* 0x000fe40005800000 */
[----:B------:R-:W-:Y:S01]  /*bb00*/  ISETP.GE.AND P3, PT, R2, R8, PT ;  /* 0x000000080200720c */ /* 0x000fe20003f66270 */
[----:B---3--:R-:W-:Y:S01]  /*bb10*/  FMUL.FTZ R5, R54, UR8 ;  /* 0x0000000836057c20 */ /* 0x008fe20008410000 */
[----:B------:R-:W-:-:S02]  /*bb20*/  FSEL R36, R36, -INF , !P5 ;  /* 0xff80000024247808 */ /* 0x000fc40006800000 */
[----:B------:R-:W-:Y:S02]  /*bb30*/  FSEL R160, R12, -INF , !P3 ;  /* 0xff8000000ca07808 */ /* 0x000fe40005800000 */
[----:B------:R-:W-:Y:S01]  /*bb40*/  ISETP.GE.AND P5, PT, R4, R9, PT ;  /* 0x000000090400720c */ /* 0x000fe20003fa6270 */
[----:B------:R-:W3:Y:S01]  /*bb50*/  MUFU.TANH R5, R5 ;  /* 0x0000000500057308 */ /* 0x000ee20000002400 */
[----:B------:R-:W-:Y:S02]  /*bb60*/  ISETP.GT.AND P3, PT, R237, R245, PT ;  /* 0x000000f5ed00720c */ /* 0x000fe40003f64270 */
[----:B------:R-:W-:Y:S02]  /*bb70*/  LOP3.LUT R4, R0, 0xe9, R11, 0xfe, !PT ;  /* 0x000000e900047812 */ /* 0x000fe400078efe0b */
[----:B------:R-:W-:Y:S02]  /*bb80*/  FSEL R28, R28, -INF , !P0 ;  /* 0xff8000001c1c7808 */ /* 0x000fe40004000000 */
[----:B------:R-:W-:-:S02]  /*bb90*/  FSEL R106, R23, -INF , !P2 ;  /* 0xff800000176a7808 */ /* 0x000fc40005000000 */
[----:B------:R-:W-:Y:S02]  /*bba0*/  FSEL R24, R24, -INF , !P5 ;  /* 0xff80000018187808 */ /* 0x000fe40006800000 */
[CC--:B------:R-:W-:Y:S02]  /*bbb0*/  ISETP.GE.AND P0, PT, R4.reuse, R9.reuse, PT ;  /* 0x000000090400720c */ /* 0x0c0fe40003f06270 */
[----:B------:R-:W-:Y:S02]  /*bbc0*/  ISETP.GE.AND P2, PT, R4, R8, PT ;  /* 0x000000080400720c */ /* 0x000fe40003f46270 */
[----:B------:R-:W-:Y:S02]  /*bbd0*/  ISETP.GE.AND P5, PT, R2, R9, PT ;  /* 0x000000090200720c */ /* 0x000fe40003fa6270 */
[C-C-:B------:R-:W-:Y:S02]  /*bbe0*/  LOP3.LUT R4, R0.reuse, 0xf1, R11.reuse, 0xfe, !PT ;  /* 0x000000f100047812 */ /* 0x140fe400078efe0b */
[----:B------:R-:W-:-:S02]  /*bbf0*/  LOP3.LUT R2, R0, 0xf8, R11, 0xfe, !PT ;  /* 0x000000f800027812 */ /* 0x000fc400078efe0b */
[----:B------:R-:W-:Y:S02]  /*bc00*/  LOP3.LUT R11, R0, 0x30, R11, 0xfe, !PT ;  /* 0x00000030000b7812 */ /* 0x000fe400078efe0b */
[----:B------:R-:W-:Y:S02]  /*bc10*/  FSEL R22, R22, -INF , !P4 ;  /* 0xff80000016167808 */ /* 0x000fe40006000000 */
[----:B--2---:R-:W-:Y:S02]  /*bc20*/  FSEL R132, R16, -INF , !P1 ;  /* 0xff80000010847808 */ /* 0x004fe40004800000 */
[----:B------:R-:W-:Y:S02]  /*bc30*/  FSEL R61, R17, -INF , !P0 ;  /* 0xff800000113d7808 */ /* 0x000fe40004000000 */
[----:B------:R-:W-:Y:S02]  /*bc40*/  FSEL R157, R15, -INF , !P2 ;  /* 0xff8000000f9d7808 */ /* 0x000fe40005000000 */
[----:B-1----:R-:W-:-:S02]  /*bc50*/  FSEL R64, R14, -INF , !P5 ;  /* 0xff8000000e407808 */ /* 0x002fc40006800000 */
[CC--:B------:R-:W-:Y:S02]  /*bc60*/  ISETP.GE.AND P4, PT, R4.reuse, R9.reuse, PT ;  /* 0x000000090400720c */ /* 0x0c0fe40003f86270 */
[-C--:B------:R-:W-:Y:S02]  /*bc70*/  ISETP.GE.AND P1, PT, R4, R8.reuse, PT ;  /* 0x000000080400720c */ /* 0x080fe40003f26270 */
[C---:B------:R-:W-:Y:S02]  /*bc80*/  ISETP.GE.AND P0, PT, R2.reuse, R8, PT ;  /* 0x000000080200720c */ /* 0x040fe40003f06270 */
[-C--:B------:R-:W-:Y:S02]  /*bc90*/  ISETP.GE.AND P2, PT, R2, R9.reuse, PT ;  /* 0x000000090200720c */ /* 0x080fe40003f46270 */
[----:B------:R-:W-:Y:S02]  /*bca0*/  ISETP.GE.AND P5, PT, R11, R9, PT ;  /* 0x000000090b00720c */ /* 0x000fe40003fa6270 */
[----:B------:R-:W-:-:S02]  /*bcb0*/  FSEL R83, R13, -INF , !P4 ;  /* 0xff8000000d537808 */ /* 0x000fc40006000000 */
[----:B----4-:R-:W-:Y:S02]  /*bcc0*/  FSEL R191, R10, -INF , !P1 ;  /* 0xff8000000abf7808 */ /* 0x010fe40004800000 */
[----:B------:R-:W-:Y:S02]  /*bcd0*/  FSEL R98, R7, -INF , !P2 ;  /* 0xff80000007627808 */ /* 0x000fe40005000000 */
[----:B---3--:R-:W-:Y:S02]  /*bce0*/  FSEL R192, R5, -INF , !P0 ;  /* 0xff80000005c07808 */ /* 0x008fe40004000000 */
        /* <DEDUP_REMOVED lines=35> */
[----:B------:R-:W-:Y:S02]  /*bf20*/  ISETP.NE.AND P1, PT, R11, RZ, PT ;  /* 0x000000ff0b00720c */ /* 0x000fe40003f25270 */
[----:B------:R-:W-:Y:S01]  /*bf30*/  LOP3.LUT R0, RZ, R11, RZ, 0x33, !PT ;  /* 0x0000000bff007212 */ /* 0x000fe200078e33ff */
[----:B------:R-:W-:-:S04]  /*bf40*/  @P4 VIADD R2, R2, 0x1 ;  /* 0x0000000102024836 */ /* 0x000fc80000000000 */
        /* <DEDUP_REMOVED lines=24> */
.L_x_2316:
[----:B------:R-:W-:-:S04]  /*c0d0*/  LEA R0, -R68, RZ, 0x8 ;  /* 0x000000ff44007211 */ /* 0x000fc800078e41ff */
[----:B------:R-:W-:-:S07]  /*c0e0*/  SHF.R.S32.HI R2, RZ, 0x1f, R0 ;  /* 0x0000001fff027819 */ /* 0x000fce0000011400 */
.L_x_2317:
[----:B------:R-:W-:Y:S01]  /*c0f0*/  IADD3 R0, P0, R80, R0, RZ ;  /* 0x0000000050007210 */ /* 0x000fe20007f1e0ff */
[----:B------:R-:W-:-:S03]  /*c100*/  IMAD.SHL.U32 R14, R68, 0x40, RZ ;  /* 0x00000040440e7824 */ /* 0x000fc600078e00ff */
[----:B------:R-:W-:Y:S01]  /*c110*/  LEA R239, P1, R0, R206, 0x1 ;  /* 0x000000ce00ef7211 */ /* 0x000fe200078208ff */
[----:B------:R-:W-:Y:S01]  /*c120*/  IMAD.X R5, R113, 0x1, R2, P0 ;  /* 0x0000000171057824 */ /* 0x000fe200000e0602 */
[----:B------:R-:W-:Y:S02]  /*c130*/  SHF.L.U64.HI R2, R68, 0x6, R69 ;  /* 0x0000000644027819 */ /* 0x000fe40000010245 */
[-C--:B------:R-:W-:Y:S01]  /*c140*/  IADD3 R4, P0, R239, R14.reuse, RZ ;  /* 0x0000000eef047210 */ /* 0x080fe20007f1e0ff */
[----:B------:R-:W-:Y:S01]  /*c150*/  IMAD.MOV.U32 R6, RZ, RZ, R239 ;  /* 0x000000ffff067224 */ /* 0x000fe200078e00ef */
[----:B------:R-:W-:Y:S02]  /*c160*/  LEA.HI.X R238, R0, R207, R5, 0x1, P1 ;  /* 0x000000cf00ee7211 */ /* 0x000fe400008f0c05 */
[----:B------:R-:W-:-:S03]  /*c170*/  IADD3 R12, P1, R4, R14, RZ ;  /* 0x0000000e040c7210 */ /* 0x000fc60007f3e0ff */
[----:B------:R-:W-:Y:S01]  /*c180*/  IMAD.X R5, R238, 0x1, R2, P0 ;  /* 0x00000001ee057824 */ /* 0x000fe200000e0602 */
        /* <DEDUP_REMOVED lines=24> */
.L_x_2315:
[----:B------:R-:W-:Y:S02]  /*c310*/  FMNMX.FTZ R0, R20, R93, !PT ;  /* 0x0000005d14007209 */ /* 0x000fe40007810000 */
[----:B----4-:R-:W-:Y:S02]  /*c320*/  FMNMX.FTZ R4, R3, R122, !PT ;  /* 0x0000007a03047209 */ /* 0x010fe40007810000 */
        /* <DEDUP_REMOVED lines=208> */
[--C-:B--2---:R-:W-:Y:S01]  /*d030*/  FFMA.FTZ R4, R57, UR6, -R2.reuse ;  /* 0x0000000639047c23 */ /* 0x104fe20008010802 */
[----:B-1----:R-:W-:Y:S01]  /*d040*/  FMNMX.FTZ R57, R0, R5, !PT ;  /* 0x0000000500397209 */ /* 0x002fe20007810000 */
[----:B------:R-:W-:Y:S01]  /*d050*/  FFMA.FTZ R0, R28, UR6, -R2 ;  /* 0x000000061c007c23 */ /* 0x000fe20008010802 */
[----:B------:R-:W-:Y:S01]  /*d060*/  F2FP.BF16.F32.PACK_AB R6, R204, R203 ;  /* 0x000000cbcc06723e */ /* 0x000fe200000010ff */
[----:B------:R1:W-:Y:S01]  /*d070*/  MUFU.EX2 R231, R4 ;  /* 0x0000000400e77308 */ /* 0x0003e20000000800 */
[----:B------:R-:W-:-:S04]  /*d080*/  FSETP.NEU.FTZ.AND P0, PT, R57, -INF , PT ;  /* 0xff8000003900780b */ /* 0x000fc80003f1d000 */
[----:B------:R-:W-:-:S03]  /*d090*/  FSEL R5, R57, RZ, P0 ;  /* 0x000000ff39057208 */ /* 0x000fc60000000000 */
[----:B------:R2:W-:Y:S02]  /*d0a0*/  MUFU.EX2 R14, R0 ;  /* 0x00000000000e7308 */ /* 0x0005e40000000800 */
[----:B------:R-:W-:-:S04]  /*d0b0*/  FADD.FTZ R3, R3, -R5 ;  /* 0x8000000503037221 */ /* 0x000fc80000010000 */
[----:B------:R-:W-:Y:S01]  /*d0c0*/  FMUL.FTZ R3, R3, UR6 ;  /* 0x0000000603037c20 */ /* 0x000fe20008410000 */
[----:B-1----:R-:W-:-:S03]  /*d0d0*/  FFMA.FTZ R4, R53, UR6, -R2 ;  /* 0x0000000635047c23 */ /* 0x002fc60008010802 */
[----:B------:R1:W3:Y:S01]  /*d0e0*/  MUFU.EX2 R56, R3 ;  /* 0x0000000300387308 */ /* 0x0002e20000000800 */
[----:B--2---:R-:W-:-:S07]  /*d0f0*/  FMUL.FTZ R0, R57, UR6 ;  /* 0x0000000639007c20 */ /* 0x004fce0008410000 */
[----:B------:R2:W-:Y:S01]  /*d100*/  MUFU.EX2 R230, R4 ;  /* 0x0000000400e67308 */ /* 0x0005e20000000800 */
[----:B------:R-:W-:-:S05]  /*d110*/  FSEL R0, R0, RZ, P0 ;  /* 0x000000ff00007208 */ /* 0x000fca0000000000 */
[----:B-1----:R-:W-:Y:S01]  /*d120*/  FFMA.FTZ R3, R114, UR6, -R0 ;  /* 0x0000000672037c23 */ /* 0x002fe20008010800 */
[----:B------:R-:W-:Y:S01]  /*d130*/  MOV R114, R8 ;  /* 0x0000000800727202 */ /* 0x000fe20000000f00 */
[----:B---3--:R-:W-:Y:S01]  /*d140*/  FMUL.FTZ R138, R138, R56 ;  /* 0x000000388a8a7220 */ /* 0x008fe20000410000 */
[----:B------:R-:W-:Y:S01]  /*d150*/  F2FP.BF16.F32.PACK_AB R8, R198, R54 ;  /* 0x00000036c608723e */ /* 0x000fe200000010ff */
[-C--:B------:R-:W-:Y:S01]  /*d160*/  FMUL.FTZ R139, R139, R56.reuse ;  /* 0x000000388b8b7220 */ /* 0x080fe20000410000 */
[-C--:B------:R-:W-:Y:S01]  /*d170*/  FMUL.FTZ R146, R146, R56.reuse ;  /* 0x0000003892927220 */ /* 0x080fe20000410000 */
[-C--:B------:R-:W-:Y:S01]  /*d180*/  FMUL.FTZ R147, R147, R56.reuse ;  /* 0x0000003893937220 */ /* 0x080fe20000410000 */
[-C--:B------:R-:W-:Y:S01]  /*d190*/  FMUL.FTZ R142, R142, R56.reuse ;  /* 0x000000388e8e7220 */ /* 0x080fe20000410000 */
[--C-:B--2---:R-:W-:Y:S01]  /*d1a0*/  FFMA.FTZ R4, R51, UR6, -R2.reuse ;  /* 0x0000000633047c23 */ /* 0x104fe20008010802 */
[-C--:B------:R-:W-:Y:S01]  /*d1b0*/  FMUL.FTZ R143, R143, R56.reuse ;  /* 0x000000388f8f7220 */ /* 0x080fe20000410000 */
[-C--:B------:R-:W-:Y:S01]  /*d1c0*/  FMUL.FTZ R150, R150, R56.reuse ;  /* 0x0000003896967220 */ /* 0x080fe20000410000 */
[----:B------:R-:W-:Y:S01]  /*d1d0*/  FMUL.FTZ R151, R151, R56 ;  /* 0x0000003897977220 */ /* 0x000fe20000410000 */
        /* <DEDUP_REMOVED lines=71> */
[----:B------:R3:W-:Y:S02]  /*d650*/  MUFU.EX2 R78, R4 ;  /* 0x00000004004e7308 */ /* 0x0007e40000000800 */
[----:B---3--:R-:W-:Y:S01]  /*d660*/  FFMA.FTZ R4, R119, UR6, -R0 ;  /* 0x0000000677047c23 */ /* 0x008fe20008010800 */
[----:B------:R-:W-:-:S02]  /*d670*/  MOV R119, R11 ;  /* 0x0000000b00777202 */ /* 0x000fc40000000f00 */
[----:B--2---:R-:W-:-:S03]  /*d680*/  F2FP.BF16.F32.PACK_AB R11, R75, R71 ;  /* 0x000000474b0b723e */ /* 0x004fc600000010ff */
[----:B------:R2:W3:Y:S02]  /*d690*/  MUFU.EX2 R82, R4 ;  /* 0x0000000400527308 */ /* 0x0004e40000000800 */
[----:B--2---:R-:W-:Y:S01]  /*d6a0*/  FFMA.FTZ R4, R118, UR6, -R0 ;  /* 0x0000000676047c23 */ /* 0x004fe20008010800 */
[----:B------:R-:W-:Y:S02]  /*d6b0*/  MOV R118, R10 ;  /* 0x0000000a00767202 */ /* 0x000fe40000000f00 */
[----:B------:R-:W-:-:S03]  /*d6c0*/  F2FP.BF16.F32.PACK_AB R10, R200, R199 ;  /* 0x000000c7c80a723e */ /* 0x000fc600000010ff */
[----:B------:R2:W-:Y:S01]  /*d6d0*/  MUFU.EX2 R87, R4 ;  /* 0x0000000400577308 */ /* 0x0005e20000000800 */
[----:B---3--:R-:W-:Y:S01]  /*d6e0*/  F2FP.BF16.F32.PACK_AB R5, R82, R78 ;  /* 0x0000004e5205723e */ /* 0x008fe200000010ff */
        /* <DEDUP_REMOVED lines=18> */
[----:B------:R-:W-:Y:S01]  /*d810*/  MOV R139, R69 ;  /* 0x00000045008b7202 */ /* 0x000fe20000000f00 */
[----:B--2---:R-:W-:-:S02]  /*d820*/  FFMA.FTZ R4, R112, UR6, -R0 ;  /* 0x0000000670047c23 */ /* 0x004fc40008010800 */
[C---:B------:R-:W-:Y:S01]  /*d830*/  HMMA.16816.F32.BF16 R140, R8.reuse, R16, R140 ;  /* 0x00000010088c723c */ /* 0x040fe2000004188c */
[----:B------:R1:W-:Y:S01]  /*d840*/  MUFU.EX2 R112, R3 ;  /* 0x0000000300707308 */ /* 0x0003e20000000800 */
[----:B------:R-:W-:Y:S01]  /*d850*/  LDSM.16.MT88.4 R36, [R135+0x5c00] ;  /* 0x005c00008724783b */ /* 0x000fe20000004200 */
[----:B------:R-:W-:Y:S02]  /*d860*/  MOV R138, R68 ;  /* 0x00000044008a7202 */ /* 0x000fe40000000f00 */
[----:B------:R-:W-:Y:S01]  /*d870*/  MOV R137, R65 ;  /* 0x0000004100897202 */ /* 0x000fe20000000f00 */
[----:B------:R-:W-:Y:S01]  /*d880*/  HMMA.16816.F32.BF16 R12, R8, R18, R148 ;  /* 0x00000012080c723c */ /* 0x000fe20000041894 */
[----:B------:R-:W-:Y:S02]  /*d890*/  LDSM.16.MT88.4 R16, [R164+0x5800] ;  /* 0x00580000a410783b */ /* 0x000fe40000004200 */
[----:B------:R2:W5:Y:S04]  /*d8a0*/  MUFU.EX2 R116, R4 ;  /* 0x0000000400747308 */ /* 0x0005680000000800 */
[----:B------:R-:W-:-:S02]  /*d8b0*/  F2FP.BF16.F32.PACK_AB R8, R207, R206 ;  /* 0x000000cecf08723e */ /* 0x000fc400000010ff */
[----:B---3--:R-:W-:Y:S02]  /*d8c0*/  F2FP.BF16.F32.PACK_AB R9, R113, R93 ;  /* 0x0000005d7109723e */ /* 0x008fe400000010ff */
[----:B------:R-:W-:Y:S01]  /*d8d0*/  F2FP.BF16.F32.PACK_AB R10, R210, R209 ;  /* 0x000000d1d20a723e */ /* 0x000fe200000010ff */
[--C-:B-1----:R-:W-:Y:S01]  /*d8e0*/  FFMA.FTZ R3, R111, UR6, -R0.reuse ;  /* 0x000000066f037c23 */ /* 0x102fe20008010800 */
[----:B----4-:R-:W-:Y:S02]  /*d8f0*/  F2FP.BF16.F32.PACK_AB R11, R115, R109 ;  /* 0x0000006d730b723e */ /* 0x010fe400000010ff */
[----:B------:R-:W-:Y:S01]  /*d900*/  MOV R151, R92 ;  /* 0x0000005c00977202 */ /* 0x000fe20000000f00 */
[----:B------:R1:W3:Y:S01]  /*d910*/  MUFU.EX2 R111, R3 ;  /* 0x00000003006f7308 */ /* 0x0002e20000000800 */
[----:B------:R-:W-:Y:S01]  /*d920*/  MOV R150, R80 ;  /* 0x0000005000967202 */ /* 0x000fe20000000f00 */
[----:B--2---:R-:W-:-:S06]  /*d930*/  FFMA.FTZ R4, R110, UR6, -R0 ;  /* 0x000000066e047c23 */ /* 0x004fcc0008010800 */
[----:B------:R2:W-:Y:S01]  /*d940*/  MUFU.EX2 R110, R4 ;  /* 0x00000004006e7308 */ /* 0x0005e20000000800 */
[--C-:B-1----:R-:W-:Y:S01]  /*d950*/  FFMA.FTZ R3, R120, UR6, -R0.reuse ;  /* 0x0000000678037c23 */ /* 0x102fe20008010800 */
[----:B------:R-:W-:Y:S02]  /*d960*/  MOV R120, R40 ;  /* 0x0000002800787202 */ /* 0x000fe40000000f00 */
[----:B------:R-:W1:Y:S04]  /*d970*/  LDSM.16.MT88.4 R40, [R135+0x5800] ;  /* 0x005800008728783b */ /* 0x000e680000004200 */
[----:B------:R4:W3:Y:S01]  /*d980*/  MUFU.EX2 R108, R3 ;  /* 0x00000003006c7308 */ /* 0x0008e20000000800 */
[----:B--2---:R-:W-:Y:S01]  /*d990*/  F2FP.BF16.F32.PACK_AB R4, R202, R201 ;  /* 0x000000c9ca04723e */ /* 0x004fe200000010ff */
[----:B----4-:R-:W-:Y:S01]  /*d9a0*/  FFMA.FTZ R3, R126, UR6, -R0 ;  /* 0x000000067e037c23 */ /* 0x010fe20008010800 */
[----:B------:R-:W-:-:S02]  /*d9b0*/  MOV R126, R7 ;  /* 0x00000007007e7202 */ /* 0x000fc40000000f00 */
[----:B------:R-:W-:-:S03]  /*d9c0*/  F2FP.BF16.F32.PACK_AB R7, R89, R87 ;  /* 0x000000575907723e */ /* 0x000fc600000010ff */
[----:B------:R2:W-:Y:S04]  /*d9d0*/  MUFU.EX2 R94, R3 ;  /* 0x00000003005e7308 */ /* 0x0005e80000000800 */
[C---:B------:R-:W-:Y:S06]  /*d9e0*/  HMMA.16816.F32.BF16 R20, R4.reuse, R28, R20 ;  /* 0x0000001c0414723c */ /* 0x040fec0000041814 */
[----:B------:R-:W-:Y:S01]  /*d9f0*/  HMMA.16816.F32.BF16 R24, R4, R30, R24 ;  /* 0x0000001e0418723c */ /* 0x000fe20000041818 */
[----:B--2---:R-:W-:-:S05]  /*da00*/  FFMA.FTZ R3, R130, UR6, -R0 ;  /* 0x0000000682037c23 */ /* 0x004fca0008010800 */
[C---:B------:R-:W-:Y:S01]  /*da10*/  HMMA.16816.F32.BF16 R28, R4.reuse, R32, R140 ;  /* 0x00000020041c723c */ /* 0x040fe2000004188c */
[----:B------:R2:W4:Y:S05]  /*da20*/  MUFU.EX2 R92, R3 ;  /* 0x00000003005c7308 */ /* 0x00052a0000000800 */
[----:B------:R-:W-:Y:S01]  /*da30*/  HMMA.16816.F32.BF16 R12, R4, R34, R12 ;  /* 0x00000022040c723c */ /* 0x000fe2000004180c */
[----:B------:R-:W4:Y:S05]  /*da40*/  LDSM.16.MT88.4 R32, [R164+0x5c00] ;  /* 0x005c0000a420783b */ /* 0x000f2a0000004200 */
[----:B-1----:R-:W-:Y:S01]  /*da50*/  HMMA.16816.F32.BF16 R20, R8, R40, R20 ;  /* 0x000000280814723c */ /* 0x002fe20000041814 */
[----:B------:R-:W-:-:S02]  /*da60*/  F2FP.BF16.F32.PACK_AB R4, R213, R211 ;  /* 0x000000d3d504723e */ /* 0x000fc400000010ff */
[----:B-----5:R-:W-:Y:S02]  /*da70*/  F2FP.BF16.F32.PACK_AB R5, R116, R117 ;  /* 0x000000757405723e */ /* 0x020fe400000010ff */
[----:B------:R-:W-:Y:S01]  /*da80*/  F2FP.BF16.F32.PACK_AB R6, R214, R212 ;  /* 0x000000d4d606723e */ /* 0x000fe200000010ff */
[C---:B------:R-:W-:Y:S01]  /*da90*/  HMMA.16816.F32.BF16 R24, R8.reuse, R42, R24 ;  /* 0x0000002a0818723c */ /* 0x040fe20000041818 */
[----:B---3--:R-:W-:Y:S01]  /*daa0*/  F2FP.BF16.F32.PACK_AB R7, R111, R112 ;  /* 0x000000706f07723e */ /* 0x008fe200000010ff */
[----:B--2---:R-:W-:Y:S01]  /*dab0*/  FFMA.FTZ R3, R128, UR6, -R0 ;  /* 0x0000000680037c23 */ /* 0x004fe20008010800 */
[----:B------:R-:W-:Y:S03]  /*dac0*/  LDSM.16.MT88.4 R40, [R135+0x6400] ;  /* 0x006400008728783b */ /* 0x000fe60000004200 */
[C---:B------:R-:W-:Y:S01]  /*dad0*/  HMMA.16816.F32.BF16 R28, R8.reuse, R16, R28 ;  /* 0x00000010081c723c */ /* 0x040fe2000004181c */
[----:B------:R1:W-:Y:S05]  /*dae0*/  MUFU.EX2 R91, R3 ;  /* 0x00000003005b7308 */ /* 0x0003ea0000000800 */
[----:B------:R-:W-:Y:S01]  /*daf0*/  HMMA.16816.F32.BF16 R12, R8, R18, R12 ;  /* 0x00000012080c723c */ /* 0x000fe2000004180c */
[----:B------:R-:W2:Y:S05]  /*db00*/  LDSM.16.MT88.4 R16, [R164+0x6000] ;  /* 0x00600000a410783b */ /* 0x000eaa0000004200 */
[----:B------:R-:W-:Y:S01]  /*db10*/  HMMA.16816.F32.BF16 R20, R4, R36, R20 ;  /* 0x000000240414723c */ /* 0x000fe20000041814 */
[----:B------:R-:W-:-:S02]  /*db20*/  F2FP.BF16.F32.PACK_AB R8, R215, R218 ;  /* 0x000000dad708723e */ /* 0x000fc400000010ff */
[----:B------:R-:W-:Y:S02]  /*db30*/  F2FP.BF16.F32.PACK_AB R9, R108, R110 ;  /* 0x0000006e6c09723e */ /* 0x000fe400000010ff */
[----:B------:R-:W-:Y:S01]  /*db40*/  F2FP.BF16.F32.PACK_AB R10, R220, R219 ;  /* 0x000000dbdc0a723e */ /* 0x000fe200000010ff */
[C---:B------:R-:W-:Y:S01]  /*db50*/  HMMA.16816.F32.BF16 R24, R4.reuse, R38, R24 ;  /* 0x000000260418723c */ /* 0x040fe20000041818 */
[----:B-1----:R-:W-:Y:S01]  /*db60*/  FFMA.FTZ R3, R131, UR6, -R0 ;  /* 0x0000000683037c23 */ /* 0x002fe20008010800 */
[----:B------:R-:W1:Y:S01]  /*db70*/  LDSM.16.MT88.4 R36, [R164+0x6400] ;  /* 0x00640000a424783b */ /* 0x000e620000004200 */
[----:B----4-:R-:W-:Y:S02]  /*db80*/  F2FP.BF16.F32.PACK_AB R11, R92, R94 ;  /* 0x0000005e5c0b723e */ /* 0x010fe400000010ff */
[----:B------:R3:W4:Y:S01]  /*db90*/  MUFU.EX2 R90, R3 ;  /* 0x00000003005a7308 */ /* 0x0007220000000800 */
[C---:B------:R-:W-:Y:S06]  /*dba0*/  HMMA.16816.F32.BF16 R28, R4.reuse, R32, R28 ;  /* 0x00000020041c723c */ /* 0x040fec000004181c */
[----:B------:R-:W-:Y:S01]  /*dbb0*/  HMMA.16816.F32.BF16 R12, R4, R34, R12 ;  /* 0x00000022040c723c */ /* 0x000fe2000004180c */
[----:B------:R-:W-:Y:S05]  /*dbc0*/  LDSM.16.MT88.4 R32, [R164+0x6800] ;  /* 0x00680000a420783b */ /* 0x000fea0000004200 */
[----:B------:R-:W-:Y:S01]  /*dbd0*/  HMMA.16816.F32.BF16 R20, R8, R44, R20 ;  /* 0x0000002c0814723c */ /* 0x000fe20000041814 */
[----:B------:R-:W-:-:S02]  /*dbe0*/  F2FP.BF16.F32.PACK_AB R4, R221, R222 ;  /* 0x000000dedd04723e */ /* 0x000fc400000010ff */
[----:B------:R-:W-:Y:S01]  /*dbf0*/  F2FP.BF16.F32.PACK_AB R6, R225, R223 ;  /* 0x000000dfe106723e */ /* 0x000fe200000010ff */
[--C-:B---3--:R-:W-:Y:S01]  /*dc00*/  FFMA.FTZ R3, R152, UR6, -R0.reuse ;  /* 0x0000000698037c23 */ /* 0x108fe20008010800 */
[----:B----4-:R-:W-:Y:S01]  /*dc10*/  F2FP.BF16.F32.PACK_AB R5, R90, R91 ;  /* 0x0000005b5a05723e */ /* 0x010fe200000010ff */
[C---:B------:R-:W-:Y:S01]  /*dc20*/  HMMA.16816.F32.BF16 R24, R8.reuse, R46, R24 ;  /* 0x0000002e0818723c */ /* 0x040fe20000041818 */
[----:B------:R-:W3:Y:S01]  /*dc30*/  LDSM.16.MT88.4 R44, [R135+0x6800] ;  /* 0x00680000872c783b */ /* 0x000ee20000004200 */
[----:B------:R4:W-:Y:S04]  /*dc40*/  MUFU.EX2 R88, R3 ;  /* 0x0000000300587308 */ /* 0x0009e80000000800 */
[C---:B--2---:R-:W-:Y:S06]  /*dc50*/  HMMA.16816.F32.BF16 R28, R8.reuse, R16, R28 ;  /* 0x00000010081c723c */ /* 0x044fec000004181c */
[----:B------:R-:W-:Y:S01]  /*dc60*/  HMMA.16816.F32.BF16 R12, R8, R18, R12 ;  /* 0x00000012080c723c */ /* 0x000fe2000004180c */
[----:B----4-:R-:W-:-:S06]  /*dc70*/  FFMA.FTZ R3, R155, UR6, -R0 ;  /* 0x000000069b037c23 */ /* 0x010fcc0008010800 */
[----:B------:R-:W-:Y:S02]  /*dc80*/  F2FP.BF16.F32.PACK_AB R8, R226, R224 ;  /* 0x000000e0e208723e */ /* 0x000fe400000010ff */
[----:B------:R-:W-:Y:S01]  /*dc90*/  F2FP.BF16.F32.PACK_AB R10, R229, R227 ;  /* 0x000000e3e50a723e */ /* 0x000fe200000010ff */
[----:B------:R2:W4:Y:S02]  /*dca0*/  MUFU.EX2 R86, R3 ;  /* 0x0000000300567308 */ /* 0x0005240000000800 */
[----:B--2---:R-:W-:Y:S01]  /*dcb0*/  FFMA.FTZ R3, R154, UR6, -R0 ;  /* 0x000000069a037c23 */ /* 0x004fe20008010800 */
[----:B----4-:R-:W-:-:S05]  /*dcc0*/  F2FP.BF16.F32.PACK_AB R7, R86, R88 ;  /* 0x000000585607723e */ /* 0x010fca00000010ff */
[----:B------:R2:W-:Y:S02]  /*dcd0*/  MUFU.EX2 R85, R3 ;  /* 0x0000000300557308 */ /* 0x0005e40000000800 */
[C---:B------:R-:W-:Y:S06]  /*dce0*/  HMMA.16816.F32.BF16 R20, R4.reuse, R40, R20 ;  /* 0x000000280414723c */ /* 0x040fec0000041814 */
[C---:B------:R-:W-:Y:S01]  /*dcf0*/  HMMA.16816.F32.BF16 R24, R4.reuse, R42, R24 ;  /* 0x0000002a0418723c */ /* 0x040fe20000041818 */
[----:B------:R-:W4:Y:S05]  /*dd00*/  LDSM.16.MT88.4 R40, [R135+0x6c00] ;  /* 0x006c00008728783b */ /* 0x000f2a0000004200 */
[----:B-1----:R-:W-:Y:S01]  /*dd10*/  HMMA.16816.F32.BF16 R28, R4, R36, R28 ;  /* 0x00000024041c723c */ /* 0x002fe2000004181c */
[----:B--2---:R-:W-:-:S04]  /*dd20*/  FFMA.FTZ R3, R158, UR6, -R0 ;  /* 0x000000069e037c23 */ /* 0x004fc80008010800 */
[----:B------:R1:W2:Y:S01]  /*dd30*/  MUFU.EX2 R81, R3 ;  /* 0x0000000300517308 */ /* 0x0002a20000000800 */
[----:B------:R-:W-:Y:S01]  /*dd40*/  HMMA.16816.F32.BF16 R16, R4, R38, R12 ;  /* 0x000000260410723c */ /* 0x000fe2000004180c */
[----:B------:R-:W5:Y:S06]  /*dd50*/  LDSM.16.MT88.4 R36, [R164+0x6c00] ;  /* 0x006c0000a424783b */ /* 0x000f6c0000004200 */
        /* <DEDUP_REMOVED lines=16> */
[----:B------:R-:W-:Y:S07]  /*de60*/  HMMA.16816.F32.BF16 R24, R8, R34, R16 ;  /* 0x000000220818723c */ /* 0x000fee0000041810 */
[----:B------:R-:W-:Y:S01]  /*de70*/  FFMA.FTZ R9, R243, R56, R58 ;  /* 0x00000038f3097223 */ /* 0x000fe2000001003a */
[----:B------:R-:W-:-:S04]  /*de80*/  FFMA.FTZ R8, R190, UR6, -R0 ;  /* 0x00000006be087c23 */ /* 0x000fc80008010800 */
[----:B------:R4:W-:Y:S01]  /*de90*/  MUFU.EX2 R63, R8 ;  /* 0x00000008003f7308 */ /* 0x0009e20000000800 */
[----:B-1----:R-:W-:Y:S01]  /*dea0*/  FFMA.FTZ R3, R184, UR6, -R0 ;  /* 0x00000006b8037c23 */ /* 0x002fe20008010800 */
[----:B---3--:R-:W-:-:S06]  /*deb0*/  F2FP.BF16.F32.PACK_AB R5, R76, R77 ;  /* 0x0000004d4c05723e */ /* 0x008fcc00000010ff */
[----:B------:R1:W-:Y:S01]  /*dec0*/  MUFU.EX2 R74, R3 ;  /* 0x00000003004a7308 */ /* 0x0003e20000000800 */
[----:B----4-:R-:W-:Y:S01]  /*ded0*/  F2FP.BF16.F32.PACK_AB R8, R249, R244 ;  /* 0x000000f4f908723e */ /* 0x010fe200000010ff */
[----:B-1----:R-:W-:-:S06]  /*dee0*/  FFMA.FTZ R3, R187, UR6, -R0 ;  /* 0x00000006bb037c23 */ /* 0x002fcc0008010800 */
[----:B------:R1:W3:Y:S02]  /*def0*/  MUFU.EX2 R73, R3 ;  /* 0x0000000300497308 */ /* 0x0002e40000000800 */
[----:B-1----:R-:W-:Y:S01]  /*df00*/  FFMA.FTZ R3, R189, UR6, -R0 ;  /* 0x00000006bd037c23 */ /* 0x002fe20008010800 */
[----:B---3--:R-:W-:-:S05]  /*df10*/  F2FP.BF16.F32.PACK_AB R7, R73, R74 ;  /* 0x0000004a4907723e */ /* 0x008fca00000010ff */
        /* <DEDUP_REMOVED lines=22> */
[----:B-1----:R-:W-:Y:S01]  /*e080*/  FFMA.FTZ R3, R195, UR6, -R0 ;  /* 0x00000006c3037c23 */ /* 0x002fe20008010800 */
[----:B---3--:R-:W-:-:S05]  /*e090*/  F2FP.BF16.F32.PACK_AB R15, R68, R69 ;  /* 0x00000045440f723e */ /* 0x008fca00000010ff */
[----:B------:R1:W-:Y:S02]  /*e0a0*/  MUFU.EX2 R67, R3 ;  /* 0x0000000300437308 */ /* 0x0003e40000000800 */
[C---:B------:R-:W-:Y:S06]  /*e0b0*/  HMMA.16816.F32.BF16 R24, R12.reuse, R48, R16 ;  /* 0x000000300c18723c */ /* 0x040fec0000041810 */
[C---:B------:R-:W-:Y:S01]  /*e0c0*/  HMMA.16816.F32.BF16 R20, R12.reuse, R50, R20 ;  /* 0x000000320c14723c */ /* 0x040fe20000041814 */
[----:B------:R-:W-:Y:S05]  /*e0d0*/  LDSM.16.MT88.4 R48, [R135+0x7800] ;  /* 0x007800008730783b */ /* 0x000fea0000004200 */
        /* <DEDUP_REMOVED lines=187> */
[----:B-----5:R-:W-:Y:S01]  /*ec90*/  FADD.FTZ R2, R55, R3 ;  /* 0x0000000337027221 */ /* 0x020fe20000010000 */
[----:B------:R-:W-:Y:S01]  /*eca0*/  FADD.FTZ R3, R139, R8 ;  /* 0x000000088b037221 */ /* 0x000fe20000010000 */
[----:B------:R-:W-:Y:S02]  /*ecb0*/  FFMA.FTZ R8, R192, UR6, -R0 ;  /* 0x00000006c0087c23 */ /* 0x000fe40008010800 */
[----:B------:R-:W-:Y:S01]  /*ecc0*/  FADD.FTZ R2, R54, R2 ;  /* 0x0000000236027221 */ /* 0x000fe20000010000 */
[----:B------:R-:W-:Y:S01]  /*ecd0*/  FADD.FTZ R3, R150, R3 ;  /* 0x0000000396037221 */ /* 0x000fe20000010000 */
[----:B---3--:R-:W-:-:S02]  /*ece0*/  F2FP.BF16.F32.PACK_AB R150, R242, R46 ;  /* 0x0000002ef296723e */ /* 0x008fc400000010ff */
        /* <DEDUP_REMOVED lines=16> */
[----:B------:R-:W-:Y:S01]  /*edf0*/  HMMA.16816.F32.BF16 R140, R4, R32, R140 ;  /* 0x00000020048c723c */ /* 0x000fe2000004188c */
        /* <DEDUP_REMOVED lines=42> */
.L_x_2312:
        /* <DEDUP_REMOVED lines=14> */
.L_x_2322:
[----:B------:R-:W-:Y:S04]  /*f180*/  DEPBAR.LE SB0, 0x0 ;  /* 0x000080000000791a */ /* 0x000fe80000000000 */
[----:B------:R-:W-:Y:S01]  /*f190*/  BAR.SYNC.DEFER_BLOCKING 0x0 ;  /* 0x0000000000007b1d */ /* 0x000fe20000010000 */
[----:B------:R-:W-:Y:S02]  /*f1a0*/  IADD3 R237, R237, -0x1, RZ ;  /* 0xffffffffeded7810 */ /* 0x000fe40007ffe0ff */
[----:B------:R-:W-:Y:S02]  /*f1b0*/  MOV R2, R244 ;  /* 0x000000f400027202 */ /* 0x000fe40000000f00 */
[----:B------:R-:W-:Y:S01]  /*f1c0*/  MOV R0, R248 ;  /* 0x000000f800007202 */ /* 0x000fe20000000f00 */
[----:B------:R-:W-:Y:S06]  /*f1d0*/  @!P6 BRA `(.L_x_2319) ;  /* 0x0000000000f4e947 */ /* 0x000fec0003800000 */
        /* <DEDUP_REMOVED lines=61> */
.L_x_2319:
        /* <DEDUP_REMOVED lines=33> */
[----:B-1----:R-:W1:Y:S08]  /*f7c0*/  LDSM.16.M88.4 R8, [R134+0x1000] ;  /* 0x001000008608783b */ /* 0x002e700000000200 */
        /* <DEDUP_REMOVED lines=359> */
[----:B------:R-:W-:Y:S06]  /*10e40*/  @!P6 BRA `(.L_x_2321) ;  /* 0x0000000000f4e947 */ /* 0x000fec0003800000 */
        /* <DEDUP_REMOVED lines=61> */
.L_x_2321:
        /* <DEDUP_REMOVED lines=30> */
.L_x_2320:
        /* <DEDUP_REMOVED lines=173> */
[--C-:B---3--:R-:W-:Y:S01]  /*11ed0*/  FFMA.FTZ R7, R24, UR4, -R23.reuse ;  /* 0x0000000418077c23 */ /* 0x108fe20008010817 */
[----:B----4-:R-:W-:Y:S08]  /*11ee0*/  F2FP.BF16.F32.PACK_AB R24, R51, R50 ;  /* 0x000000323318723e */ /* 0x010ff000000010ff */
        /* <DEDUP_REMOVED lines=12> */
[----:B------:R-:W-:Y:S08]  /*11fb0*/  F2FP.BF16.F32.PACK_AB R32, R112, R110 ;  /* 0x0000006e7020723e */ /* 0x000ff000000010ff */
[----:B------:R3:W-:Y:S01]  /*11fc0*/  MUFU.EX2 R129, R7 ;  /* 0x0000000700817308 */ /* 0x0007e20000000800 */
[--C-:B-1----:R-:W-:Y:S09]  /*11fd0*/  FFMA.FTZ R5, R37, UR4, -R23.reuse ;  /* 0x0000000425057c23 */ /* 0x102ff20008010817 */
[----:B------:R-:W1:Y:S01]  /*11fe0*/  MUFU.EX2 R2, R2 ;  /* 0x0000000200027308 */ /* 0x000e620000000800 */
[--C-:B--2---:R-:W-:Y:S09]  /*11ff0*/  FFMA.FTZ R4, R190, UR4, -R48.reuse ;  /* 0x00000004be047c23 */ /* 0x104ff20008010830 */
[----:B------:R2:W4:Y:S01]  /*12000*/  MUFU.EX2 R109, R4 ;  /* 0x00000004006d7308 */ /* 0x0005220000000800 */
[--C-:B---3--:R-:W-:Y:S09]  /*12010*/  FFMA.FTZ R7, R40, UR4, -R23.reuse ;  /* 0x0000000428077c23 */ /* 0x108ff20008010817 */
[----:B------:R3:W-:Y:S01]  /*12020*/  MUFU.EX2 R162, R7 ;  /* 0x0000000700a27308 */ /* 0x0007e20000000800 */
[C---:B-1----:R-:W-:Y:S01]  /*12030*/  FMUL.FTZ R9, R2.reuse, R145 ;  /* 0x0000009102097220 */ /* 0x042fe20000410000 */
[C---:B------:R-:W-:Y:S01]  /*12040*/  FMUL.FTZ R12, R2.reuse, R140 ;  /* 0x0000008c020c7220 */ /* 0x040fe20000410000 */
[----:B------:R-:W-:Y:S01]  /*12050*/  FMUL.FTZ R13, R2, R141 ;  /* 0x0000008d020d7220 */ /* 0x000fe20000410000 */
[--C-:B--2---:R-:W-:Y:S06]  /*12060*/  FFMA.FTZ R4, R187, UR4, -R48.reuse ;  /* 0x00000004bb047c23 */ /* 0x104fec0008010830 */
[----:B------:R1:W-:Y:S01]  /*12070*/  MUFU.EX2 R187, R6 ;  /* 0x0000000600bb7308 */ /* 0x0003e20000000800 */
[--C-:B---3--:R-:W-:Y:S09]  /*12080*/  FFMA.FTZ R7, R17, UR4, -R23.reuse ;  /* 0x0000000411077c23 */ /* 0x108ff20008010817 */
        /* <DEDUP_REMOVED lines=8> */
[--C-:B-1----:R-:W-:Y:S01]  /*12110*/  FFMA.FTZ R6, R60, UR4, -R23.reuse ;  /* 0x000000043c067c23 */ /* 0x102fe20008010817 */
[--C-:B--2---:R-:W-:Y:S08]  /*12120*/  FFMA.FTZ R4, R161, UR4, -R23.reuse ;  /* 0x00000004a1047c23 */ /* 0x104ff00008010817 */
[----:B------:R1:W2:Y:S01]  /*12130*/  MUFU.EX2 R119, R4 ;  /* 0x0000000400777308 */ /* 0x0002a20000000800 */
[--C-:B---3--:R-:W-:Y:S01]  /*12140*/  FFMA.FTZ R7, R64, UR4, -R23.reuse ;  /* 0x0000000440077c23 */ /* 0x108fe20008010817 */
[--C-:B-1----:R-:W-:Y:S08]  /*12150*/  FFMA.FTZ R4, R160, UR4, -R48.reuse ;  /* 0x00000004a0047c23 */ /* 0x102ff00008010830 */
[----:B------:R1:W-:Y:S02]  /*12160*/  MUFU.EX2 R115, R4 ;  /* 0x0000000400737308 */ /* 0x0003e40000000800 */
[--C-:B-1----:R-:W-:Y:S08]  /*12170*/  FFMA.FTZ R4, R155, UR4, -R48.reuse ;  /* 0x000000049b047c23 */ /* 0x102ff00008010830 */
[----:B------:R1:W-:Y:S10]  /*12180*/  MUFU.EX2 R155, R5 ;  /* 0x00000005009b7308 */ /* 0x0003f40000000800 */
[----:B------:R3:W2:Y:S01]  /*12190*/  MUFU.EX2 R117, R4 ;  /* 0x0000000400757308 */ /* 0x0006a20000000800 */
[--C-:B-1----:R-:W-:Y:S09]  /*121a0*/  FFMA.FTZ R5, R45, UR4, -R23.reuse ;  /* 0x000000042d057c23 */ /* 0x102ff20008010817 */
[----:B------:R1:W-:Y:S01]  /*121b0*/  MUFU.EX2 R188, R5 ;  /* 0x0000000500bc7308 */ /* 0x0003e20000000800 */
[--C-:B---3--:R-:W-:Y:S09]  /*121c0*/  FFMA.FTZ R4, R19, UR4, -R48.reuse ;  /* 0x0000000413047c23 */ /* 0x108ff20008010830 */
[----:B------:R3:W-:Y:S01]  /*121d0*/  MUFU.EX2 R116, R4 ;  /* 0x0000000400747308 */ /* 0x0007e20000000800 */
[--C-:B-1----:R-:W-:Y:S09]  /*121e0*/  FFMA.FTZ R5, R53, UR4, -R23.reuse ;  /* 0x0000000435057c23 */ /* 0x102ff20008010817 */
[----:B------:R1:W-:Y:S01]  /*121f0*/  MUFU.EX2 R53, R5 ;  /* 0x0000000500357308 */ /* 0x0003e20000000800 */
[--C-:B---3--:R-:W-:Y:S09]  /*12200*/  FFMA.FTZ R4, R18, UR4, -R48.reuse ;  /* 0x0000000412047c23 */ /* 0x108ff20008010830 */
[----:B------:R3:W2:Y:S01]  /*12210*/  MUFU.EX2 R122, R4 ;  /* 0x00000004007a7308 */ /* 0x0006a20000000800 */
[--C-:B-1----:R-:W-:Y:S09]  /*12220*/  FFMA.FTZ R5, R61, UR4, -R23.reuse ;  /* 0x000000043d057c23 */ /* 0x102ff20008010817 */
[----:B------:R1:W-:Y:S01]  /*12230*/  MUFU.EX2 R61, R7 ;  /* 0x00000007003d7308 */ /* 0x0003e20000000800 */
[----:B---3--:R-:W-:Y:S01]  /*12240*/  FFMA.FTZ R4, R25, UR4, -R23 ;  /* 0x0000000419047c23 */ /* 0x008fe20008010817 */
[----:B------:R-:W-:Y:S08]  /*12250*/  F2FP.BF16.F32.PACK_AB R25, R104, R49 ;  /* 0x000000316819723e */ /* 0x000ff000000010ff */
[----:B------:R3:W-:Y:S01]  /*12260*/  MUFU.EX2 R60, R5 ;  /* 0x00000005003c7308 */ /* 0x0007e20000000800 */
[----:B------:R-:W-:Y:S09]  /*12270*/  FFMA.FTZ R49, R0, R243, R49 ;  /* 0x000000f300317223 */ /* 0x000ff20000010031 */
[----:B------:R4:W2:Y:S01]  /*12280*/  MUFU.EX2 R127, R4 ;  /* 0x00000004007f7308 */ /* 0x0008a20000000800 */
[--C-:B-1----:R-:W-:Y:S09]  /*12290*/  FFMA.FTZ R7, R72, UR4, -R23.reuse ;  /* 0x0000000448077c23 */ /* 0x102ff20008010817 */
[----:B------:R1:W-:Y:S01]  /*122a0*/  MUFU.EX2 R225, R7 ;  /* 0x0000000700e17308 */ /* 0x0003e20000000800 */
[--C-:B---3--:R-:W-:Y:S09]  /*122b0*/  FFMA.FTZ R5, R69, UR4, -R23.reuse ;  /* 0x0000000445057c23 */ /* 0x108ff20008010817 */
[----:B------:R3:W-:Y:S01]  /*122c0*/  MUFU.EX2 R222, R5 ;  /* 0x0000000500de7308 */ /* 0x0007e20000000800 */
[--C-:B----4-:R-:W-:Y:S01]  /*122d0*/  FFMA.FTZ R4, R26, UR4, -R48.reuse ;  /* 0x000000041a047c23 */ /* 0x110fe20008010830 */
[----:B------:R-:W-:Y:S08]  /*122e0*/  F2FP.BF16.F32.PACK_AB R26, R111, R107 ;  /* 0x0000006b6f1a723e */ /* 0x000ff000000010ff */
[----:B------:R4:W-:Y:S01]  /*122f0*/  MUFU.EX2 R121, R4 ;  /* 0x0000000400797308 */ /* 0x0009e20000000800 */
[--C-:B-1----:R-:W-:Y:S09]  /*12300*/  FFMA.FTZ R7, R81, UR4, -R23.reuse ;  /* 0x0000000451077c23 */ /* 0x102ff20008010817 */
[----:B------:R1:W-:Y:S01]  /*12310*/  MUFU.EX2 R235, R7 ;  /* 0x0000000700eb7308 */ /* 0x0003e20000000800 */
[--C-:B---3--:R-:W-:Y:S09]  /*12320*/  FFMA.FTZ R5, R77, UR4, -R23.reuse ;  /* 0x000000044d057c23 */ /* 0x108ff20008010817 */
[----:B------:R3:W-:Y:S01]  /*12330*/  MUFU.EX2 R230, R5 ;  /* 0x0000000500e67308 */ /* 0x0007e20000000800 */
[--C-:B----4-:R-:W-:Y:S01]  /*12340*/  FFMA.FTZ R4, R27, UR4, -R48.reuse ;  /* 0x000000041b047c23 */ /* 0x110fe20008010830 */
[----:B------:R-:W-:Y:S08]  /*12350*/  F2FP.BF16.F32.PACK_AB R27, R109, R106 ;  /* 0x0000006a6d1b723e */ /* 0x000ff000000010ff */
[----:B------:R4:W2:Y:S01]  /*12360*/  MUFU.EX2 R125, R4 ;  /* 0x00000004007d7308 */ /* 0x0008a20000000800 */
[----:B-1----:R-:W-:Y:S09]  /*12370*/  FMUL.FTZ R7, R0, R139 ;  /* 0x0000008b00077220 */ /* 0x002ff20000410000 */
[----:B------:R1:W-:Y:S01]  /*12380*/  MUFU.EX2 R139, R10 ;  /* 0x0000000a008b7308 */ /* 0x0003e20000000800 */
[----:B---3--:R-:W-:Y:S09]  /*12390*/  FMUL.FTZ R5, R2, R137 ;  /* 0x0000008902057220 */ /* 0x008ff20000410000 */
[----:B------:R3:W-:Y:S01]  /*123a0*/  MUFU.EX2 R137, R8 ;  /* 0x0000000800897308 */ /* 0x0007e20000000800 */
[--C-:B----4-:R-:W-:Y:S09]  /*123b0*/  FFMA.FTZ R4, R30, UR4, -R48.reuse ;  /* 0x000000041e047c23 */ /* 0x110ff20008010830 */
[----:B------:R4:W-:Y:S01]  /*123c0*/  MUFU.EX2 R124, R4 ;  /* 0x00000004007c7308 */ /* 0x0009e20000000800 */
[----:B-1----:R-:W-:Y:S01]  /*123d0*/  FMUL.FTZ R10, R0, R146 ;  /* 0x00000092000a7220 */ /* 0x002fe20000410000 */
[--C-:B---3--:R-:W-:Y:S01]  /*123e0*/  FFMA.FTZ R8, R86, UR4, -R48.reuse ;  /* 0x0000000456087c23 */ /* 0x108fe20008010830 */
[--C-:B----4-:R-:W-:Y:S02]  /*123f0*/  FFMA.FTZ R4, R31, UR4, -R48.reuse ;  /* 0x000000041f047c23 */ /* 0x110fe40008010830 */
[----:B------:R-:W-:Y:S05]  /*12400*/  LDSM.16.MT88.4 R28, [R164+0x5000] ;  /* 0x00500000a41c783b */ /* 0x000fea0000004200 */
[----:B------:R1:W3:Y:S02]  /*12410*/  MUFU.EX2 R130, R4 ;  /* 0x0000000400827308 */ /* 0x0002e40000000800 */
[--C-:B-1----:R-:W-:Y:S01]  /*12420*/  FFMA.FTZ R4, R33, UR4, -R23.reuse ;  /* 0x0000000421047c23 */ /* 0x102fe20008010817 */
[----:B-----5:R-:W-:Y:S07]  /*12430*/  F2FP.BF16.F32.PACK_AB R33, R114, R108 ;  /* 0x0000006c7221723e */ /* 0x020fee00000010ff */
[----:B------:R1:W4:Y:S02]  /*12440*/  MUFU.EX2 R152, R4 ;  /* 0x0000000400987308 */ /* 0x0003240000000800 */
[--C-:B-1----:R-:W-:Y:S01]  /*12450*/  FFMA.FTZ R4, R34, UR4, -R48.reuse ;  /* 0x0000000422047c23 */ /* 0x102fe20008010830 */
[----:B--2---:R-:W-:Y:S07]  /*12460*/  F2FP.BF16.F32.PACK_AB R34, R119, R113 ;  /* 0x000000717722723e */ /* 0x004fee00000010ff */
[----:B------:R1:W-:Y:S02]  /*12470*/  MUFU.EX2 R131, R4 ;  /* 0x0000000400837308 */ /* 0x0003e40000000800 */
[--C-:B-1----:R-:W-:Y:S01]  /*12480*/  FFMA.FTZ R4, R35, UR4, -R48.reuse ;  /* 0x0000000423047c23 */ /* 0x102fe20008010830 */
[----:B------:R-:W-:Y:S07]  /*12490*/  F2FP.BF16.F32.PACK_AB R35, R117, R115 ;  /* 0x000000737523723e */ /* 0x000fee00000010ff */
[----:B------:R1:W2:Y:S02]  /*124a0*/  MUFU.EX2 R132, R4 ;  /* 0x0000000400847308 */ /* 0x0002a40000000800 */
        /* <DEDUP_REMOVED lines=17> */
[--C-:B-1----:R-:W-:Y:S02]  /*125c0*/  FFMA.FTZ R4, R16, UR4, -R23.reuse ;  /* 0x0000000410047c23 */ /* 0x102fe40008010817 */
[----:B------:R-:W1:Y:S06]  /*125d0*/  LDSM.16.MT88.4 R16, [R135+0x5000] ;  /* 0x005000008710783b */ /* 0x000e6c0000004200 */
[----:B------:R3:W5:Y:S02]  /*125e0*/  MUFU.EX2 R194, R4 ;  /* 0x0000000400c27308 */ /* 0x0007640000000800 */
[--C-:B---3--:R-:W-:Y:S01]  /*125f0*/  FFMA.FTZ R4, R15, UR4, -R48.reuse ;  /* 0x000000040f047c23 */ /* 0x108fe20008010830 */
[----:B------:R-:W-:Y:S07]  /*12600*/  FMUL.FTZ R15, R0, R143 ;  /* 0x0000008f000f7220 */ /* 0x000fee0000410000 */
[----:B------:R3:W-:Y:S02]  /*12610*/  MUFU.EX2 R192, R4 ;  /* 0x0000000400c07308 */ /* 0x0007e40000000800 */
[--C-:B---3--:R-:W-:Y:S01]  /*12620*/  FFMA.FTZ R4, R14, UR4, -R48.reuse ;  /* 0x000000040e047c23 */ /* 0x108fe20008010830 */
[----:B------:R-:W-:Y:S07]  /*12630*/  FMUL.FTZ R14, R0, R142 ;  /* 0x0000008e000e7220 */ /* 0x000fee0000410000 */
        /* <DEDUP_REMOVED lines=10> */
[----:B------:R3:W-:Y:S10]  /*126e0*/  MUFU.EX2 R59, R6 ;  /* 0x00000006003b7308 */ /* 0x0007f40000000800 */
[----:B------:R4:W5:Y:S01]  /*126f0*/  MUFU.EX2 R57, R4 ;  /* 0x0000000400397308 */ /* 0x0009620000000800 */
[--C-:B---3--:R-:W-:Y:S09]  /*12700*/  FFMA.FTZ R6, R68, UR4, -R23.reuse ;  /* 0x0000000444067c23 */ /* 0x108ff20008010817 */
[----:B------:R3:W-:Y:S01]  /*12710*/  MUFU.EX2 R221, R6 ;  /* 0x0000000600dd7308 */ /* 0x0007e20000000800 */
[--C-:B----4-:R-:W-:Y:S09]  /*12720*/  FFMA.FTZ R4, R62, UR4, -R48.reuse ;  /* 0x000000043e047c23 */ /* 0x110ff20008010830 */
[----:B------:R4:W-:Y:S01]  /*12730*/  MUFU.EX2 R58, R4 ;  /* 0x00000004003a7308 */ /* 0x0009e20000000800 */
[--C-:B---3--:R-:W-:Y:S09]  /*12740*/  FFMA.FTZ R6, R76, UR4, -R23.reuse ;  /* 0x000000044c067c23 */ /* 0x108ff20008010817 */
[----:B------:R3:W-:Y:S01]  /*12750*/  MUFU.EX2 R229, R6 ;  /* 0x0000000600e57308 */ /* 0x0007e20000000800 */
[--C-:B----4-:R-:W-:Y:S09]  /*12760*/  FFMA.FTZ R4, R63, UR4, -R48.reuse ;  /* 0x000000043f047c23 */ /* 0x110ff20008010830 */
[----:B------:R4:W5:Y:S01]  /*12770*/  MUFU.EX2 R62, R4 ;  /* 0x00000004003e7308 */ /* 0x0009620000000800 */
[----:B---3--:R-:W-:Y:S01]  /*12780*/  FMUL.FTZ R6, R0, R138 ;  /* 0x0000008a00067220 */ /* 0x008fe20000410000 */
[--C-:B----4-:R-:W-:Y:S08]  /*12790*/  FFMA.FTZ R4, R65, UR4, -R23.reuse ;  /* 0x0000000441047c23 */ /* 0x110ff00008010817 */
        /* <DEDUP_REMOVED lines=27> */
[----:B---3--:R-:W-:Y:S08]  /*12950*/  FMUL.FTZ R4, R2, R136 ;  /* 0x0000008802047220 */ /* 0x008ff00000410000 */
[----:B------:R3:W-:Y:S01]  /*12960*/  MUFU.EX2 R136, R8 ;  /* 0x0000000800887308 */ /* 0x0007e20000000800 */
[C---:B-1----:R-:W-:Y:S07]  /*12970*/  HMMA.16816.F32.BF16 R4, R24.reuse, R16, R4 ;  /* 0x000000101804723c */ /* 0x042fee0000041804 */
[--C-:B------:R-:W-:Y:S01]  /*12980*/  FFMA.FTZ R16, R88, UR4, -R23.reuse ;  /* 0x0000000458107c23 */ /* 0x100fe20008010817 */
[C---:B------:R-:W-:Y:S03]  /*12990*/  FMUL.FTZ R17, R2.reuse, R149 ;  /* 0x0000009502117220 */ /* 0x040fe60000410000 */
[----:B------:R1:W-:Y:S01]  /*129a0*/  MUFU.EX2 R138, R16 ;  /* 0x00000010008a7308 */ /* 0x0003e20000000800 */
[----:B---3--:R-:W-:Y:S02]  /*129b0*/  FMUL.FTZ R8, R2, R144 ;  /* 0x0000009002087220 */ /* 0x008fe40000410000 */
[----:B------:R-:W-:Y:S05]  /*129c0*/  LDSM.16.MT88.4 R144, [R135+0x8c00] ;  /* 0x008c00008790783b */ /* 0x000fea0000004200 */
[C---:B------:R-:W-:Y:S06]  /*129d0*/  HMMA.16816.F32.BF16 R8, R24.reuse, R18, R8 ;  /* 0x000000121808723c */ /* 0x040fec0000041808 */
[C---:B------:R-:W-:Y:S05]  /*129e0*/  HMMA.16816.F32.BF16 R12, R24.reuse, R28, R12 ;  /* 0x0000001c180c723c */ /* 0x040fea000004180c */
[--C-:B-1----:R-:W-:Y:S01]  /*129f0*/  FFMA.FTZ R16, R89, UR4, -R23.reuse ;  /* 0x0000000459107c23 */ /* 0x102fe20008010817 */
[C---:B------:R-:W-:Y:S01]  /*12a00*/  FMUL.FTZ R18, R0.reuse, R150 ;  /* 0x0000009600127220 */ /* 0x040fe20000410000 */
[----:B------:R-:W-:Y:S01]  /*12a10*/  FMUL.FTZ R19, R0, R151 ;  /* 0x0000009700137220 */ /* 0x000fe20000410000 */
[----:B------:R-:W-:Y:S01]  /*12a20*/  FFMA.FTZ R28, R90, UR4, -R48 ;  /* 0x000000045a1c7c23 */ /* 0x000fe20008010830 */
[----:B------:R1:W3:Y:S02]  /*12a30*/  MUFU.EX2 R88, R16 ;  /* 0x0000001000587308 */ /* 0x0002e40000000800 */
[----:B------:R-:W-:Y:S08]  /*12a40*/  FFMA.FTZ R0, R93, UR4, -R23 ;  /* 0x000000045d007c23 */ /* 0x000ff00008010817 */
[----:B------:R2:W-:Y:S10]  /*12a50*/  MUFU.EX2 R87, R28 ;  /* 0x0000001c00577308 */ /* 0x0005f40000000800 */
[----:B------:R5:W-:Y:S01]  /*12a60*/  MUFU.EX2 R84, R0 ;  /* 0x0000000000547308 */ /* 0x000be20000000800 */
[C---:B-1----:R-:W-:Y:S01]  /*12a70*/  FMUL.FTZ R16, R2.reuse, R148 ;  /* 0x0000009402107220 */ /* 0x042fe20000410000 */
[----:B------:R-:W-:Y:S04]  /*12a80*/  FFMA.FTZ R2, R2, R242, R50 ;  /* 0x000000f202027223 */ /* 0x000fe80000010032 */
[----:B------:R-:W-:Y:S01]  /*12a90*/  FADD.FTZ R50, R51, R2 ;  /* 0x0000000233327221 */ /* 0x000fe20000010000 */
[--C-:B------:R-:W-:Y:S01]  /*12aa0*/  FFMA.FTZ R2, R94, UR4, -R48.reuse ;  /* 0x000000045e027c23 */ /* 0x100fe20008010830 */
[----:B------:R-:W-:Y:S01]  /*12ab0*/  HMMA.16816.F32.BF16 R16, R24, R30, R16 ;  /* 0x0000001e1810723c */ /* 0x000fe20000041810 */
[----:B--2---:R-:W1:Y:S02]  /*12ac0*/  LDSM.16.MT88.4 R28, [R164+0x5800] ;  /* 0x00580000a41c783b */ /* 0x004e640000004200 */
[----:B------:R2:W-:Y:S03]  /*12ad0*/  MUFU.EX2 R82, R2 ;  /* 0x0000000200527308 */ /* 0x0005e60000000800 */
[C---:B------:R-:W-:Y:S05]  /*12ae0*/  HMMA.16816.F32.BF16 R4, R32.reuse, R36, R4 ;  /* 0x000000242004723c */ /* 0x040fea0000041804 */
[----:B------:R-:W-:Y:S01]  /*12af0*/  FFMA.FTZ R24, R91, UR4, -R48 ;  /* 0x000000045b187c23 */ /* 0x000fe20008010830 */
[C---:B------:R-:W-:Y:S01]  /*12b00*/  HMMA.16816.F32.BF16 R8, R32.reuse, R38, R8 ;  /* 0x000000262008723c */ /* 0x040fe20000041808 */
[----:B------:R-:W4:Y:S02]  /*12b10*/  LDSM.16.MT88.4 R36, [R135+0x5c00] ;  /* 0x005c00008724783b */ /* 0x000f240000004200 */
[----:B------:R3:W4:Y:S02]  /*12b20*/  MUFU.EX2 R86, R24 ;  /* 0x0000001800567308 */ /* 0x0007240000000800 */
[----:B-----5:R-:W-:Y:S01]  /*12b30*/  FADD.FTZ R0, R104, R49 ;  /* 0x0000003168007221 */ /* 0x020fe20000010000 */
[C---:B------:R-:W-:Y:S05]  /*12b40*/  HMMA.16816.F32.BF16 R12, R32.reuse, R40, R12 ;  /* 0x00000028200c723c */ /* 0x040fea000004180c */
[----:B--2---:R-:W-:Y:S01]  /*12b50*/  FADD.FTZ R2, R106, R0 ;  /* 0x000000006a027221 */ /* 0x004fe20000010000 */
[----:B------:R-:W-:Y:S01]  /*12b60*/  HMMA.16816.F32.BF16 R16, R32, R42, R16 ;  /* 0x0000002a2010723c */ /* 0x000fe20000041810 */
[----:B------:R-:W2:Y:S04]  /*12b70*/  LDSM.16.MT88.4 R40, [R164+0x5c00] ;  /* 0x005c0000a428783b */ /* 0x000ea80000004200 */
[----:B------:R-:W-:Y:S01]  /*12b80*/  FFMA.FTZ R0, R95, UR4, -R48 ;  /* 0x000000045f007c23 */ /* 0x000fe20008010830 */
[----:B------:R-:W-:Y:S01]  /*12b90*/  F2FP.BF16.F32.PACK_AB R25, R122, R116 ;  /* 0x000000747a19723e */ /* 0x000fe200000010ff */
[----:B------:R-:W-:Y:S01]  /*12ba0*/  FADD.FTZ R32, R107, R50 ;  /* 0x000000326b207221 */ /* 0x000fe20000010000 */
[--C-:B---3--:R-:W-:Y:S01]  /*12bb0*/  FFMA.FTZ R24, R92, UR4, -R23.reuse ;  /* 0x000000045c187c23 */ /* 0x108fe20008010817 */
[----:B------:R3:W5:Y:S02]  /*12bc0*/  MUFU.EX2 R83, R0 ;  /* 0x0000000000537308 */ /* 0x0007640000000800 */
[----:B------:R-:W-:Y:S01]  /*12bd0*/  F2FP.BF16.F32.PACK_AB R26, R127, R123 ;  /* 0x0000007b7f1a723e */ /* 0x000fe200000010ff */
[----:B------:R-:W-:Y:S01]  /*12be0*/  FADD.FTZ R32, R111, R32 ;  /* 0x000000206f207221 */ /* 0x000fe20000010000 */
[----:B------:R-:W-:Y:S01]  /*12bf0*/  F2FP.BF16.F32.PACK_AB R27, R125, R121 ;  /* 0x000000797d1b723e */ /* 0x000fe200000010ff */
[----:B------:R-:W-:Y:S01]  /*12c00*/  FADD.FTZ R2, R109, R2 ;  /* 0x000000026d027221 */ /* 0x000fe20000010000 */
[----:B------:R-:W-:Y:S04]  /*12c10*/  F2FP.BF16.F32.PACK_AB R33, R130, R124 ;  /* 0x0000007c8221723e */ /* 0x000fe800000010ff */
[----:B------:R1:W-:Y:S01]  /*12c20*/  MUFU.EX2 R85, R24 ;  /* 0x0000001800557308 */ /* 0x0003e20000000800 */
[----:B------:R-:W-:Y:S01]  /*12c30*/  FADD.FTZ R49, R108, R2 ;  /* 0x000000026c317221 */ /* 0x000fe20000010000 */
[--C-:B------:R-:W-:Y:S01]  /*12c40*/  FFMA.FTZ R2, R96, UR4, -R23.reuse ;  /* 0x0000000460027c23 */ /* 0x100fe20008010817 */
[----:B------:R-:W-:Y:S02]  /*12c50*/  F2FP.BF16.F32.PACK_AB R34, R152, R129 ;  /* 0x000000819822723e */ /* 0x000fe400000010ff */
[----:B------:R-:W-:Y:S05]  /*12c60*/  F2FP.BF16.F32.PACK_AB R35, R132, R131 ;  /* 0x000000838423723e */ /* 0x000fea00000010ff */
[----:B------:R5:W-:Y:S01]  /*12c70*/  MUFU.EX2 R81, R2 ;  /* 0x0000000200517308 */ /* 0x000be20000000800 */
[----:B---3--:R-:W-:Y:S01]  /*12c80*/  FADD.FTZ R0, R110, R32 ;  /* 0x000000206e007221 */ /* 0x008fe20000010000 */
[----:B------:R-:W-:Y:S03]  /*12c90*/  F2FP.BF16.F32.PACK_AB R32, R128, R126 ;  /* 0x0000007e8020723e */ /* 0x000fe600000010ff */
[----:B------:R-:W-:Y:S01]  /*12ca0*/  FADD.FTZ R50, R112, R0 ;  /* 0x0000000070327221 */ /* 0x000fe20000010000 */
[----:B------:R-:W-:Y:S01]  /*12cb0*/  FFMA.FTZ R0, R97, UR4, -R23 ;  /* 0x0000000461007c23 */ /* 0x000fe20008010817 */
[----:B-1----:R-:W-:Y:S03]  /*12cc0*/  F2FP.BF16.F32.PACK_AB R24, R120, R118 ;  /* 0x000000767818723e */ /* 0x002fe600000010ff */
[----:B------:R1:W3:Y:S04]  /*12cd0*/  MUFU.EX2 R80, R0 ;  /* 0x0000000000507308 */ /* 0x0002e80000000800 */
[C---:B------:R-:W-:Y:S05]  /*12ce0*/  HMMA.16816.F32.BF16 R4, R24.reuse, R44, R4 ;  /* 0x0000002c1804723c */ /* 0x040fea0000041804 */
[----:B-----5:R-:W-:Y:S01]  /*12cf0*/  FADD.FTZ R2, R114, R49 ;  /* 0x0000003172027221 */ /* 0x020fe20000010000 */
[C---:B------:R-:W-:Y:S01]  /*12d00*/  HMMA.16816.F32.BF16 R8, R24.reuse, R46, R8 ;  /* 0x0000002e1808723c */ /* 0x040fe20000041808 */
[----:B------:R-:W5:Y:S04]  /*12d10*/  LDSM.16.MT88.4 R44, [R135+0x6000] ;  /* 0x00600000872c783b */ /* 0x000f680000004200 */
[----:B-1----:R-:W-:Y:S01]  /*12d20*/  FADD.FTZ R0, R115, R2 ;  /* 0x0000000273007221 */ /* 0x002fe20000010000 */
[C---:B------:R-:W-:Y:S05]  /*12d30*/  HMMA.16816.F32.BF16 R12, R24.reuse, R28, R12 ;  /* 0x0000001c180c723c */ /* 0x040fea000004180c */
[----:B------:R-:W-:Y:S01]  /*12d40*/  FADD.FTZ R2, R117, R0 ;  /* 0x0000000075027221 */ /* 0x000fe20000010000 */
[----:B------:R-:W-:Y:S01]  /*12d50*/  HMMA.16816.F32.BF16 R16, R24, R30, R16 ;  /* 0x0000001e1810723c */ /* 0x000fe20000041810 */
[----:B------:R-:W1:Y:S04]  /*12d60*/  LDSM.16.MT88.4 R28, [R164+0x6000] ;  /* 0x00600000a41c783b */ /* 0x000e680000004200 */
[--C-:B------:R-:W-:Y:S01]  /*12d70*/  FFMA.FTZ R49, R100, UR4, -R23.reuse ;  /* 0x0000000464317c23 */ /* 0x100fe20008010817 */
[C---:B----4-:R-:W-:Y:S03]  /*12d80*/  HMMA.16816.F32.BF16 R4, R32.reuse, R36, R4 ;  /* 0x000000242004723c */ /* 0x050fe60000041804 */
[----:B------:R-:W-:Y:S02]  /*12d90*/  MUFU.EX2 R77, R49 ;  /* 0x00000031004d7308 */ /* 0x000fe40000000800 */
[----:B------:R-:W-:Y:S01]  /*12da0*/  F2FP.BF16.F32.PACK_AB R26, R186, R162 ;  /* 0x000000a2ba1a723e */ /* 0x000fe200000010ff */
[C---:B------:R-:W-:Y:S01]  /*12db0*/  HMMA.16816.F32.BF16 R8, R32.reuse, R38, R8 ;  /* 0x000000262008723c */ /* 0x040fe20000041808 */
[----:B------:R-:W4:Y:S04]  /*12dc0*/  LDSM.16.MT88.4 R36, [R135+0x6400] ;  /* 0x006400008724783b */ /* 0x000f280000004200 */
[----:B------:R-:W-:Y:S01]  /*12dd0*/  FADD.FTZ R24, R113, R50 ;  /* 0x0000003271187221 */ /* 0x000fe20000010000 */
[C---:B--2---:R-:W-:Y:S05]  /*12de0*/  HMMA.16816.F32.BF16 R12, R32.reuse, R40, R12 ;  /* 0x00000028200c723c */ /* 0x044fea000004180c */
[----:B------:R-:W-:Y:S01]  /*12df0*/  FFMA.FTZ R25, R98, UR4, -R48 ;  /* 0x0000000462197c23 */ /* 0x000fe20008010830 */
[----:B------:R-:W-:Y:S01]  /*12e00*/  HMMA.16816.F32.BF16 R16, R32, R42, R16 ;  /* 0x0000002a2010723c */ /* 0x000fe20000041810 */
[----:B------:R-:W2:Y:S02]  /*12e10*/  LDSM.16.MT88.4 R40, [R164+0x6400] ;  /* 0x00640000a428783b */ /* 0x000ea40000004200 */
[----:B------:R3:W-:Y:S02]  /*12e20*/  MUFU.EX2 R79, R25 ;  /* 0x00000019004f7308 */ /* 0x0007e40000000800 */
[----:B------:R-:W-:Y:S01]  /*12e30*/  FADD.FTZ R24, R119, R24 ;  /* 0x0000001877187221 */ /* 0x000fe20000010000 */
[----:B------:R-:W-:Y:S01]  /*12e40*/  FADD.FTZ R50, R116, R2 ;  /* 0x0000000274327221 */ /* 0x000fe20000010000 */
[----:B------:R-:W-:Y:S01]  /*12e50*/  FFMA.FTZ R2, R99, UR4, -R48 ;  /* 0x0000000463027c23 */ /* 0x000fe20008010830 */
[----:B------:R-:W-:Y:S03]  /*12e60*/  F2FP.BF16.F32.PACK_AB R27, R184, R161 ;  /* 0x000000a1b81b723e */ /* 0x000fe600000010ff */
[----:B------:R-:W-:Y:S02]  /*12e70*/  FADD.FTZ R0, R118, R24 ;  /* 0x0000001876007221 */ /* 0x000fe40000010000 */
[----:B------:R1:W2:Y:S01]  /*12e80*/  MUFU.EX2 R78, R2 ;  /* 0x00000002004e7308 */ /* 0x0002a20000000800 */
[----:B------:R-:W-:Y:S01]  /*12e90*/  F2FP.BF16.F32.PACK_AB R24, R155, R154 ;  /* 0x0000009a9b18723e */ /* 0x000fe200000010ff */
[----:B------:R-:W-:Y:S01]  /*12ea0*/  FADD.FTZ R51, R120, R0 ;  /* 0x0000000078337221 */ /* 0x000fe20000010000 */
[----:B------:R-:W-:Y:S01]  /*12eb0*/  FADD.FTZ R0, R122, R50 ;  /* 0x000000327a007221 */ /* 0x000fe20000010000 */
[----:B------:R-:W-:Y:S02]  /*12ec0*/  F2FP.BF16.F32.PACK_AB R33, R190, R185 ;  /* 0x000000b9be21723e */ /* 0x000fe400000010ff */
[----:B------:R-:W-:Y:S01]  /*12ed0*/  F2FP.BF16.F32.PACK_AB R34, R194, R189 ;  /* 0x000000bdc222723e */ /* 0x000fe200000010ff */
[----:B------:R-:W-:Y:S01]  /*12ee0*/  FADD.FTZ R32, R121, R0 ;  /* 0x0000000079207221 */ /* 0x000fe20000010000 */
[----:B------:R-:W-:Y:S01]  /*12ef0*/  FFMA.FTZ R0, R101, UR4, -R23 ;  /* 0x0000000465007c23 */ /* 0x000fe20008010817 */
[----:B---3--:R-:W-:Y:S02]  /*12f00*/  F2FP.BF16.F32.PACK_AB R25, R160, R133 ;  /* 0x00000085a019723e */ /* 0x008fe400000010ff */
[----:B------:R-:W-:Y:S01]  /*12f10*/  F2FP.BF16.F32.PACK_AB R35, R193, R192 ;  /* 0x000000c0c123723e */ /* 0x000fe200000010ff */
[----:B------:R3:W-:Y:S01]  /*12f20*/  MUFU.EX2 R76, R0 ;  /* 0x00000000004c7308 */ /* 0x0007e20000000800 */
[----:B------:R-:W-:Y:S03]  /*12f30*/  FADD.FTZ R32, R125, R32 ;  /* 0x000000207d207221 */ /* 0x000fe60000010000 */
[C---:B-----5:R-:W-:Y:S05]  /*12f40*/  HMMA.16816.F32.BF16 R4, R24.reuse, R44, R4 ;  /* 0x0000002c1804723c */ /* 0x060fea0000041804 */
[----:B-1----:R-:W-:Y:S01]  /*12f50*/  FADD.FTZ R2, R123, R51 ;  /* 0x000000337b027221 */ /* 0x002fe20000010000 */
[C---:B------:R-:W-:Y:S01]  /*12f60*/  HMMA.16816.F32.BF16 R8, R24.reuse, R46, R8 ;  /* 0x0000002e1808723c */ /* 0x040fe20000041808 */
[----:B------:R-:W1:Y:S04]  /*12f70*/  LDSM.16.MT88.4 R44, [R135+0x6800] ;  /* 0x00680000872c783b */ /* 0x000e680000004200 */
[----:B------:R-:W-:Y:S01]  /*12f80*/  FADD.FTZ R2, R127, R2 ;  /* 0x000000027f027221 */ /* 0x000fe20000010000 */
[C---:B------:R-:W-:Y:S05]  /*12f90*/  HMMA.16816.F32.BF16 R12, R24.reuse, R28, R12 ;  /* 0x0000001c180c723c */ /* 0x040fea000004180c */
[----:B---3--:R-:W-:Y:S01]  /*12fa0*/  FADD.FTZ R0, R126, R2 ;  /* 0x000000027e007221 */ /* 0x008fe20000010000 */
[----:B------:R-:W-:Y:S01]  /*12fb0*/  HMMA.16816.F32.BF16 R16, R24, R30, R16 ;  /* 0x0000001e1810723c */ /* 0x000fe20000041810 */
[----:B------:R-:W3:Y:S04]  /*12fc0*/  LDSM.16.MT88.4 R28, [R164+0x6800] ;  /* 0x00680000a41c783b */ /* 0x000ee80000004200 */
[----:B------:R-:W-:Y:S01]  /*12fd0*/  FFMA.FTZ R2, R102, UR4, -R48 ;  /* 0x0000000466027c23 */ /* 0x000fe20008010830 */
[----:B------:R-:W-:Y:S01]  /*12fe0*/  FADD.FTZ R50, R128, R0 ;  /* 0x0000000080327221 */ /* 0x000fe20000010000 */
[----:B------:R-:W-:Y:S01]  /*12ff0*/  FFMA.FTZ R0, R103, UR4, -R48 ;  /* 0x0000000467007c23 */ /* 0x000fe20008010830 */
[----:B------:R-:W-:Y:S01]  /*13000*/  FADD.FTZ R49, R124, R32 ;  /* 0x000000207c317221 */ /* 0x000fe20000010000 */
[----:B------:R5:W-:Y:S02]  /*13010*/  MUFU.EX2 R74, R2 ;  /* 0x00000002004a7308 */ /* 0x000be40000000800 */
[----:B------:R-:W-:Y:S01]  /*13020*/  F2FP.BF16.F32.PACK_AB R32, R188, R187 ;  /* 0x000000bbbc20723e */ /* 0x000fe200000010ff */
[----:B------:R-:W-:Y:S01]  /*13030*/  FFMA.FTZ R25, R153, UR4, -R23 ;  /* 0x0000000499197c23 */ /* 0x000fe20008010817 */
[----:B------:R-:W-:Y:S01]  /*13040*/  F2FP.BF16.F32.PACK_AB R26, R196, R56 ;  /* 0x00000038c41a723e */ /* 0x000fe200000010ff */
[----:B------:R-:W-:Y:S01]  /*13050*/  FADD.FTZ R24, R129, R50 ;  /* 0x0000003281187221 */ /* 0x000fe20000010000 */
[----:B------:R-:W-:Y:S04]  /*13060*/  F2FP.BF16.F32.PACK_AB R27, R57, R55 ;  /* 0x00000037391b723e */ /* 0x000fe800000010ff */
[----:B------:R1:W-:Y:S01]  /*13070*/  MUFU.EX2 R75, R0 ;  /* 0x00000000004b7308 */ /* 0x0003e20000000800 */
[C---:B----4-:R-:W-:Y:S05]  /*13080*/  HMMA.16816.F32.BF16 R4, R32.reuse, R36, R4 ;  /* 0x000000242004723c */ /* 0x050fea0000041804 */
[----:B------:R-:W-:Y:S01]  /*13090*/  FADD.FTZ R24, R152, R24 ;  /* 0x0000001898187221 */ /* 0x000fe20000010000 */
[C---:B------:R-:W-:Y:S01]  /*130a0*/  HMMA.16816.F32.BF16 R8, R32.reuse, R38, R8 ;  /* 0x000000262008723c */ /* 0x040fe20000041808 */
[----:B------:R-:W4:Y:S02]  /*130b0*/  LDSM.16.MT88.4 R36, [R135+0x6c00] ;  /* 0x006c00008724783b */ /* 0x000f240000004200 */
[----:B------:R3:W-:Y:S02]  /*130c0*/  MUFU.EX2 R73, R25 ;  /* 0x0000001900497308 */ /* 0x0007e40000000800 */
[----:B-----5:R-:W-:Y:S01]  /*130d0*/  FADD.FTZ R2, R130, R49 ;  /* 0x0000003182027221 */ /* 0x020fe20000010000 */
[C---:B--2---:R-:W-:Y:S05]  /*130e0*/  HMMA.16816.F32.BF16 R12, R32.reuse, R40, R12 ;  /* 0x00000028200c723c */ /* 0x044fea000004180c */
[----:B-1----:R-:W-:Y:S01]  /*130f0*/  FADD.FTZ R0, R131, R2 ;  /* 0x0000000283007221 */ /* 0x002fe20000010000 */
[----:B------:R-:W-:Y:S01]  /*13100*/  HMMA.16816.F32.BF16 R16, R32, R42, R16 ;  /* 0x0000002a2010723c */ /* 0x000fe20000041810 */
[----:B------:R-:W1:Y:S04]  /*13110*/  LDSM.16.MT88.4 R40, [R164+0x6c00] ;  /* 0x006c0000a428783b */ /* 0x000e680000004200 */
[----:B------:R-:W-:Y:S01]  /*13120*/  FADD.FTZ R2, R132, R0 ;  /* 0x0000000084027221 */ /* 0x000fe20000010000 */
[----:B------:R-:W-:Y:S01]  /*13130*/  FADD.FTZ R0, R154, R24 ;  /* 0x000000189a007221 */ /* 0x000fe20000010000 */
[----:B------:R-:W-:Y:S01]  /*13140*/  F2FP.BF16.F32.PACK_AB R24, R53, R195 ;  /* 0x000000c33518723e */ /* 0x000fe200000010ff */
[----:B------:R-:W-:Y:S03]  /*13150*/  FFMA.FTZ R49, R163, UR4, -R48 ;  /* 0x00000004a3317c23 */ /* 0x000fe60008010830 */
[----:B------:R-:W-:Y:S01]  /*13160*/  FADD.FTZ R50, R133, R2 ;  /* 0x0000000285327221 */ /* 0x000fe20000010000 */
[----:B------:R-:W-:Y:S01]  /*13170*/  FFMA.FTZ R2, R105, UR4, -R23 ;  /* 0x0000000469027c23 */ /* 0x000fe20008010817 */
[----:B------:R-:W-:Y:S01]  /*13180*/  FADD.FTZ R51, R155, R0 ;  /* 0x000000009b337221 */ /* 0x000fe20000010000 */
[----:B---3--:R-:W-:Y:S01]  /*13190*/  F2FP.BF16.F32.PACK_AB R25, R54, R52 ;  /* 0x000000343619723e */ /* 0x008fe200000010ff */
[----:B------:R-:W-:Y:S01]  /*131a0*/  FADD.FTZ R0, R160, R50 ;  /* 0x00000032a0007221 */ /* 0x000fe20000010000 */
[----:B------:R2:W3:Y:S01]  /*131b0*/  MUFU.EX2 R72, R2 ;  /* 0x0000000200487308 */ /* 0x0004e20000000800 */
[----:B------:R-:W-:Y:S02]  /*131c0*/  F2FP.BF16.F32.PACK_AB R33, R62, R58 ;  /* 0x0000003a3e21723e */ /* 0x000fe400000010ff */
[----:B------:R-:W-:Y:S01]  /*131d0*/  FADD.FTZ R32, R161, R0 ;  /* 0x00000000a1207221 */ /* 0x000fe20000010000 */
[----:B------:R-:W-:Y:S01]  /*131e0*/  FFMA.FTZ R0, R191, UR4, -R48 ;  /* 0x00000004bf007c23 */ /* 0x000fe20008010830 */
[C---:B------:R-:W-:Y:S05]  /*131f0*/  HMMA.16816.F32.BF16 R4, R24.reuse, R44, R4 ;  /* 0x0000002c1804723c */ /* 0x040fea0000041804 */
[----:B------:R5:W-:Y:S01]  /*13200*/  MUFU.EX2 R70, R0 ;  /* 0x0000000000467308 */ /* 0x000be20000000800 */
[----:B------:R-:W-:Y:S01]  /*13210*/  F2FP.BF16.F32.PACK_AB R34, R220, R61 ;  /* 0x0000003ddc22723e */ /* 0x000fe200000010ff */
[C---:B------:R-:W-:Y:S01]  /*13220*/  HMMA.16816.F32.BF16 R8, R24.reuse, R46, R8 ;  /* 0x0000002e1808723c */ /* 0x040fe20000041808 */
[----:B------:R-:W3:Y:S07]  /*13230*/  LDSM.16.MT88.4 R44, [R135+0x7000] ;  /* 0x00700000872c783b */ /* 0x000eee0000004200 */
[----:B------:R4:W3:Y:S01]  /*13240*/  MUFU.EX2 R71, R49 ;  /* 0x0000003100477308 */ /* 0x0008e20000000800 */
[C---:B------:R-:W-:Y:S03]  /*13250*/  HMMA.16816.F32.BF16 R12, R24.reuse, R28, R12 ;  /* 0x0000001c180c723c */ /* 0x040fe6000004180c */
[----:B--2---:R-:W-:Y:S03]  /*13260*/  FADD.FTZ R2, R162, R51 ;  /* 0x00000033a2027221 */ /* 0x004fe60000010000 */
[----:B------:R-:W-:Y:S01]  /*13270*/  HMMA.16816.F32.BF16 R16, R24, R30, R16 ;  /* 0x0000001e1810723c */ /* 0x000fe20000041810 */
[----:B------:R-:W2:Y:S04]  /*13280*/  LDSM.16.MT88.4 R28, [R164+0x7000] ;  /* 0x00700000a41c783b */ /* 0x000ea80000004200 */
[----:B------:R-:W-:Y:S01]  /*13290*/  FADD.FTZ R2, R186, R2 ;  /* 0x00000002ba027221 */ /* 0x000fe20000010000 */
[----:B------:R-:W-:Y:S01]  /*132a0*/  FADD.FTZ R32, R184, R32 ;  /* 0x00000020b8207221 */ /* 0x000fe20000010000 */
[----:B------:R-:W-:Y:S01]  /*132b0*/  F2FP.BF16.F32.PACK_AB R35, R218, R215 ;  /* 0x000000d7da23723e */ /* 0x000fe200000010ff */
[----:B------:R-:W-:Y:S03]  /*132c0*/  FFMA.FTZ R25, R199, UR4, -R48 ;  /* 0x00000004c7197c23 */ /* 0x000fe60008010830 */
[----:B-----5:R-:W-:Y:S01]  /*132d0*/  FADD.FTZ R0, R187, R2 ;  /* 0x00000002bb007221 */ /* 0x020fe20000010000 */
[--C-:B------:R-:W-:Y:S01]  /*132e0*/  FFMA.FTZ R2, R197, UR4, -R23.reuse ;  /* 0x00000004c5027c23 */ /* 0x100fe20008010817 */
[----:B----4-:R-:W-:Y:S01]  /*132f0*/  FADD.FTZ R49, R185, R32 ;  /* 0x00000020b9317221 */ /* 0x010fe20000010000 */
        /* <DEDUP_REMOVED lines=11> */
[----:B------:R-:W2:Y:S07]  /*133b0*/  LDSM.16.MT88.4 R36, [R135+0x7400] ;  /* 0x007400008724783b */ /* 0x000eae0000004200 */
[----:B------:R3:W-:Y:S01]  /*133c0*/  MUFU.EX2 R67, R25 ;  /* 0x0000001900437308 */ /* 0x0007e20000000800 */
[C---:B-1----:R-:W-:Y:S03]  /*133d0*/  HMMA.16816.F32.BF16 R12, R32.reuse, R40, R12 ;  /* 0x00000028200c723c */ /* 0x042fe6000004180c */
[----:B----4-:R-:W-:Y:S03]  /*133e0*/  FADD.FTZ R2, R190, R49 ;  /* 0x00000031be027221 */ /* 0x010fe60000010000 */
[----:B------:R-:W-:Y:S01]  /*133f0*/  HMMA.16816.F32.BF16 R16, R32, R42, R16 ;  /* 0x0000002a2010723c */ /* 0x000fe20000041810 */
[----:B------:R-:W1:Y:S04]  /*13400*/  LDSM.16.MT88.4 R40, [R164+0x7400] ;  /* 0x00740000a428783b */ /* 0x000e680000004200 */
[----:B-----5:R-:W-:Y:S01]  /*13410*/  FADD.FTZ R0, R192, R2 ;  /* 0x00000002c0007221 */ /* 0x020fe20000010000 */
[--C-:B------:R-:W-:Y:S01]  /*13420*/  FFMA.FTZ R49, R200, UR4, -R23.reuse ;  /* 0x00000004c8317c23 */ /* 0x100fe20008010817 */
        /* <DEDUP_REMOVED lines=20> */
[C---:B--2---:R-:W-:Y:S05]  /*13570*/  HMMA.16816.F32.BF16 R12, R24.reuse, R28, R12 ;  /* 0x0000001c180c723c */ /* 0x044fea000004180c */
[----:B---3--:R-:W-:Y:S01]  /*13580*/  FADD.FTZ R2, R56, R51 ;  /* 0x0000003338027221 */ /* 0x008fe20000010000 */
[----:B------:R-:W-:Y:S01]  /*13590*/  HMMA.16816.F32.BF16 R16, R24, R30, R16 ;  /* 0x0000001e1810723c */ /* 0x000fe20000041810 */
[----:B------:R-:W2:Y:S04]  /*135a0*/  LDSM.16.MT88.4 R28, [R164+0x7800] ;  /* 0x00780000a41c783b */ /* 0x000ea80000004200 */
[----:B------:R-:W-:Y:S01]  /*135b0*/  FADD.FTZ R2, R196, R2 ;  /* 0x00000002c4027221 */ /* 0x000fe20000010000 */
[----:B------:R-:W-:Y:S01]  /*135c0*/  FADD.FTZ R49, R58, R32 ;  /* 0x000000203a317221 */ /* 0x000fe20000010000 */
[----:B------:R-:W-:Y:S01]  /*135d0*/  F2FP.BF16.F32.PACK_AB R32, R230, R229 ;  /* 0x000000e5e620723e */ /* 0x000fe200000010ff */
[----:B------:R-:W-:Y:S03]  /*135e0*/  FFMA.FTZ R25, R205, UR4, -R23 ;  /* 0x00000004cd197c23 */ /* 0x000fe60008010817 */
[----:B-----5:R-:W-:Y:S01]  /*135f0*/  FADD.FTZ R0, R59, R2 ;  /* 0x000000023b007221 */ /* 0x020fe20000010000 */
[----:B------:R-:W-:Y:S01]  /*13600*/  FFMA.FTZ R2, R203, UR4, -R48 ;  /* 0x00000004cb027c23 */ /* 0x000fe20008010830 */
[----:B------:R-:W-:Y:S01]  /*13610*/  F2FP.BF16.F32.PACK_AB R26, R88, R138 ;  /* 0x0000008a581a723e */ /* 0x000fe200000010ff */
[C---:B------:R-:W-:Y:S02]  /*13620*/  HMMA.16816.F32.BF16 R4, R32.reuse, R36, R4 ;  /* 0x000000242004723c */ /* 0x040fe40000041804 */
[----:B------:R3:W-:Y:S03]  /*13630*/  MUFU.EX2 R63, R2 ;  /* 0x00000002003f7308 */ /* 0x0007e60000000800 */
[----:B------:R-:W-:Y:S01]  /*13640*/  FADD.FTZ R50, R60, R0 ;  /* 0x000000003c327221 */ /* 0x000fe20000010000 */
[C---:B------:R-:W-:Y:S01]  /*13650*/  HMMA.16816.F32.BF16 R8, R32.reuse, R38, R8 ;  /* 0x000000262008723c */ /* 0x040fe20000041808 */
[----:B------:R-:W5:Y:S04]  /*13660*/  LDSM.16.MT88.4 R36, [R135+0x7c00] ;  /* 0x007c00008724783b */ /* 0x000f680000004200 */
[----:B------:R-:W-:Y:S01]  /*13670*/  FFMA.FTZ R0, R204, UR4, -R48 ;  /* 0x00000004cc007c23 */ /* 0x000fe20008010830 */
[C---:B-1----:R-:W-:Y:S05]  /*13680*/  HMMA.16816.F32.BF16 R12, R32.reuse, R40, R12 ;  /* 0x00000028200c723c */ /* 0x042fea000004180c */
[----:B------:R-:W-:Y:S01]  /*13690*/  FADD.FTZ R24, R61, R50 ;  /* 0x000000323d187221 */ /* 0x000fe20000010000 */
[----:B------:R-:W-:Y:S01]  /*136a0*/  HMMA.16816.F32.BF16 R16, R32, R42, R16 ;  /* 0x0000002a2010723c */ /* 0x000fe20000041810 */
[----:B------:R1:W-:Y:S01]  /*136b0*/  MUFU.EX2 R61, R25 ;  /* 0x00000019003d7308 */ /* 0x0003e20000000800 */
[----:B------:R-:W5:Y:S03]  /*136c0*/  LDSM.16.MT88.4 R40, [R164+0x7c00] ;  /* 0x007c0000a428783b */ /* 0x000f660000004200 */
[----:B---3--:R-:W-:Y:S01]  /*136d0*/  FADD.FTZ R2, R62, R49 ;  /* 0x000000313e027221 */ /* 0x008fe20000010000 */
[----:B------:R-:W-:Y:S01]  /*136e0*/  FADD.FTZ R24, R220, R24 ;  /* 0x00000018dc187221 */ /* 0x000fe20000010000 */
[----:B------:R-:W-:Y:S01]  /*136f0*/  F2FP.BF16.F32.PACK_AB R27, R86, R87 ;  /* 0x00000057561b723e */ /* 0x000fe200000010ff */
[----:B------:R-:W-:Y:S03]  /*13700*/  FFMA.FTZ R49, R207, UR4, -R48 ;  /* 0x00000004cf317c23 */ /* 0x000fe60008010830 */
[----:B------:R3:W5:Y:S01]  /*13710*/  MUFU.EX2 R62, R0 ;  /* 0x00000000003e7308 */ /* 0x0007620000000800 */
[----:B------:R-:W-:Y:S02]  /*13720*/  F2FP.BF16.F32.PACK_AB R33, R83, R82 ;  /* 0x000000525321723e */ /* 0x000fe400000010ff */
[----:B------:R-:W-:Y:S02]  /*13730*/  F2FP.BF16.F32.PACK_AB R34, R80, R81 ;  /* 0x000000515022723e */ /* 0x000fe400000010ff */
[----:B------:R-:W-:Y:S05]  /*13740*/  F2FP.BF16.F32.PACK_AB R35, R78, R79 ;  /* 0x0000004f4e23723e */ /* 0x000fea00000010ff */
[----:B------:R-:W-:Y:S01]  /*13750*/  MUFU.EX2 R59, R49 ;  /* 0x00000031003b7308 */ /* 0x000fe20000000800 */
[----:B-1----:R-:W-:Y:S02]  /*13760*/  F2FP.BF16.F32.PACK_AB R25, R139, R136 ;  /* 0x000000888b19723e */ /* 0x002fe400000010ff */
[----:B------:R-:W-:Y:S02]  /*13770*/  MOV R133, R3 ;  /* 0x0000000300857202 */ /* 0x000fe40000000f00 */
[----:B------:R-:W-:Y:S01]  /*13780*/  MOV R132, R20 ;  /* 0x0000001400847202 */ /* 0x000fe20000000f00 */
        /* <DEDUP_REMOVED lines=9> */
[----:B------:R1:W-:Y:S04]  /*13820*/  MUFU.EX2 R60, R2 ;  /* 0x00000002003c7308 */ /* 0x0003e80000000800 */
[----:B------:R-:W-:Y:S01]  /*13830*/  FADD.FTZ R32, R224, R0 ;  /* 0x00000000e0207221 */ /* 0x000fe20000010000 */
[C---:B------:R-:W-:Y:S01]  /*13840*/  HMMA.16816.F32.BF16 R8, R24.reuse, R46, R8 ;  /* 0x0000002e1808723c */ /* 0x040fe20000041808 */
[----:B------:R-:W3:Y:S04]  /*13850*/  LDSM.16.MT88.4 R44, [R135+0x8000] ;  /* 0x00800000872c783b */ /* 0x000ee80000004200 */
[----:B------:R-:W-:Y:S01]  /*13860*/  FFMA.FTZ R0, R208, UR4, -R48 ;  /* 0x00000004d0007c23 */ /* 0x000fe20008010830 */
[C---:B--2---:R-:W-:Y:S03]  /*13870*/  HMMA.16816.F32.BF16 R12, R24.reuse, R28, R12 ;  /* 0x0000001c180c723c */ /* 0x044fe6000004180c */
[----:B------:R2:W-:Y:S02]  /*13880*/  MUFU.EX2 R58, R0 ;  /* 0x00000000003a7308 */ /* 0x0005e40000000800 */
[----:B------:R-:W-:Y:S01]  /*13890*/  FADD.FTZ R32, R226, R32 ;  /* 0x00000020e2207221 */ /* 0x000fe20000010000 */
[----:B------:R-:W-:Y:S01]  /*138a0*/  HMMA.16816.F32.BF16 R16, R24, R30, R16 ;  /* 0x0000001e1810723c */ /* 0x000fe20000041810 */
[----:B------:R-:W4:Y:S04]  /*138b0*/  LDSM.16.MT88.4 R28, [R164+0x8000] ;  /* 0x00800000a41c783b */ /* 0x000f280000004200 */
[----:B-1----:R-:W-:Y:S01]  /*138c0*/  FADD.FTZ R2, R225, R51 ;  /* 0x00000033e1027221 */ /* 0x002fe20000010000 */
[----:B------:R-:W-:Y:S01]  /*138d0*/  FADD.FTZ R49, R227, R32 ;  /* 0x00000020e3317221 */ /* 0x000fe20000010000 */
[----:B------:R-:W-:Y:S01]  /*138e0*/  F2FP.BF16.F32.PACK_AB R32, R84, R85 ;  /* 0x000000555420723e */ /* 0x000fe200000010ff */
[----:B------:R-:W-:Y:S03]  /*138f0*/  FFMA.FTZ R25, R211, UR4, -R48 ;  /* 0x00000004d3197c23 */ /* 0x000fe60008010830 */
[----:B------:R-:W-:Y:S01]  /*13900*/  FADD.FTZ R2, R228, R2 ;  /* 0x00000002e4027221 */ /* 0x000fe20000010000 */
[----:B------:R-:W-:Y:S01]  /*13910*/  F2FP.BF16.F32.PACK_AB R26, R72, R73 ;  /* 0x00000049481a723e */ /* 0x000fe200000010ff */
[----:B------:R1:W-:Y:S01]  /*13920*/  MUFU.EX2 R55, R25 ;  /* 0x0000001900377308 */ /* 0x0003e20000000800 */
[C---:B-----5:R-:W-:Y:S05]  /*13930*/  HMMA.16816.F32.BF16 R4, R32.reuse, R36, R4 ;  /* 0x000000242004723c */ /* 0x060fea0000041804 */
        /* <DEDUP_REMOVED lines=12> */
[----:B------:R1:W2:Y:S02]  /*13a00*/  MUFU.EX2 R56, R0 ;  /* 0x0000000000387308 */ /* 0x0002a40000000800 */
[----:B------:R-:W-:Y:S01]  /*13a10*/  FADD.FTZ R24, R235, R24 ;  /* 0x00000018eb187221 */ /* 0x000fe20000010000 */
[----:B------:R-:W-:Y:S01]  /*13a20*/  F2FP.BF16.F32.PACK_AB R27, R70, R71 ;  /* 0x00000047461b723e */ /* 0x000fe200000010ff */
[----:B-----5:R-:W-:Y:S01]  /*13a30*/  FADD.FTZ R2, R232, R49 ;  /* 0x00000031e8027221 */ /* 0x020fe20000010000 */
        /* <DEDUP_REMOVED lines=14> */
[----:B------:R1:W3:Y:S04]  /*13b20*/  MUFU.EX2 R54, R2 ;  /* 0x0000000200367308 */ /* 0x0002e80000000800 */
[----:B------:R-:W-:Y:S01]  /*13b30*/  FADD.FTZ R32, R87, R0 ;  /* 0x0000000057207221 */ /* 0x000fe20000010000 */
[C---:B------:R-:W-:Y:S01]  /*13b40*/  HMMA.16816.F32.BF16 R8, R24.reuse, R46, R8 ;  /* 0x0000002e1808723c */ /* 0x040fe20000041808 */
[----:B------:R-:W5:Y:S04]  /*13b50*/  LDSM.16.MT88.4 R44, [R135+0x8800] ;  /* 0x00880000872c783b */ /* 0x000f680000004200 */
[----:B------:R-:W-:Y:S01]  /*13b60*/  FFMA.FTZ R0, R157, UR4, -R23 ;  /* 0x000000049d007c23 */ /* 0x000fe20008010817 */
[C---:B----4-:R-:W-:Y:S03]  /*13b70*/  HMMA.16816.F32.BF16 R12, R24.reuse, R28, R12 ;  /* 0x0000001c180c723c */ /* 0x050fe6000004180c */
[----:B------:R4:W3:Y:S02]  /*13b80*/  MUFU.EX2 R52, R0 ;  /* 0x0000000000347308 */ /* 0x0008e40000000800 */
[----:B------:R-:W-:Y:S01]  /*13b90*/  FADD.FTZ R32, R86, R32 ;  /* 0x0000002056207221 */ /* 0x000fe20000010000 */
[----:B------:R-:W-:Y:S01]  /*13ba0*/  HMMA.16816.F32.BF16 R16, R24, R30, R16 ;  /* 0x0000001e1810723c */ /* 0x000fe20000041810 */
[----:B------:R-:W5:Y:S04]  /*13bb0*/  LDSM.16.MT88.4 R28, [R164+0x8800] ;  /* 0x00880000a41c783b */ /* 0x000f680000004200 */
[----:B-1----:R-:W-:Y:S01]  /*13bc0*/  FADD.FTZ R2, R138, R51 ;  /* 0x000000338a027221 */ /* 0x002fe20000010000 */
[----:B------:R-:W-:Y:S01]  /*13bd0*/  FADD.FTZ R49, R82, R32 ;  /* 0x0000002052317221 */ /* 0x000fe20000010000 */
[----:B------:R-:W-:Y:S01]  /*13be0*/  F2FP.BF16.F32.PACK_AB R32, R68, R69 ;  /* 0x000000454420723e */ /* 0x000fe200000010ff */
[--C-:B------:R-:W-:Y:S03]  /*13bf0*/  FFMA.FTZ R24, R213, UR4, -R23.reuse ;  /* 0x00000004d5187c23 */ /* 0x100fe60008010817 */
[----:B------:R-:W-:Y:S01]  /*13c00*/  FADD.FTZ R2, R88, R2 ;  /* 0x0000000258027221 */ /* 0x000fe20000010000 */
[----:B--2---:R-:W-:Y:S01]  /*13c10*/  F2FP.BF16.F32.PACK_AB R26, R56, R57 ;  /* 0x00000039381a723e */ /* 0x004fe200000010ff */
[----:B------:R-:W-:Y:S01]  /*13c20*/  FFMA.FTZ R23, R214, UR4, -R23 ;  /* 0x00000004d6177c23 */ /* 0x000fe20008010817 */
[C---:B------:R-:W-:Y:S03]  /*13c30*/  HMMA.16816.F32.BF16 R4, R32.reuse, R36, R4 ;  /* 0x000000242004723c */ /* 0x040fe60000041804 */
[----:B------:R-:W-:Y:S02]  /*13c40*/  MUFU.EX2 R37, R23 ;  /* 0x0000001700257308 */ /* 0x000fe40000000800 */
[----:B----4-:R-:W-:Y:S01]  /*13c50*/  FADD.FTZ R0, R85, R2 ;  /* 0x0000000255007221 */ /* 0x010fe20000010000 */
[C---:B------:R-:W-:Y:S05]  /*13c60*/  HMMA.16816.F32.BF16 R8, R32.reuse, R38, R8 ;  /* 0x000000262008723c */ /* 0x040fea0000041808 */
[----:B------:R-:W-:Y:S01]  /*13c70*/  FFMA.FTZ R2, R158, UR4, -R48 ;  /* 0x000000049e027c23 */ /* 0x000fe20008010830 */
[C---:B------:R-:W-:Y:S01]  /*13c80*/  HMMA.16816.F32.BF16 R12, R32.reuse, R40, R12 ;  /* 0x00000028200c723c */ /* 0x040fe2000004180c */
[----:B------:R1:W2:Y:S04]  /*13c90*/  MUFU.EX2 R38, R24 ;  /* 0x0000001800267308 */ /* 0x0002a80000000800 */
[----:B------:R-:W-:Y:S01]  /*13ca0*/  FADD.FTZ R50, R84, R0 ;  /* 0x0000000054327221 */ /* 0x000fe20000010000 */
[----:B------:R-:W-:Y:S01]  /*13cb0*/  HMMA.16816.F32.BF16 R16, R32, R42, R16 ;  /* 0x0000002a2010723c */ /* 0x000fe20000041810 */
[----:B------:R-:W4:Y:S04]  /*13cc0*/  LDSM.16.MT88.4 R32, [R164+0x8c00] ;  /* 0x008c0000a420783b */ /* 0x000f280000004200 */
[----:B------:R5:W-:Y:S01]  /*13cd0*/  MUFU.EX2 R51, R2 ;  /* 0x0000000200337308 */ /* 0x000be20000000800 */
[----:B------:R-:W-:Y:S01]  /*13ce0*/  FFMA.FTZ R0, R159, UR4, -R48 ;  /* 0x000000049f007c23 */ /* 0x000fe20008010830 */
[----:B------:R-:W-:Y:S01]  /*13cf0*/  FADD.FTZ R25, R81, R50 ;  /* 0x0000003251197221 */ /* 0x000fe20000010000 */
[----:B---3--:R-:W-:Y:S03]  /*13d00*/  F2FP.BF16.F32.PACK_AB R27, R54, R55 ;  /* 0x00000037361b723e */ /* 0x008fe600000010ff */
[----:B------:R-:W-:Y:S04]  /*13d10*/  FFMA.FTZ R48, R22, UR4, -R48 ;  /* 0x0000000416307c23 */ /* 0x000fe80008010830 */
[----:B------:R-:W-:Y:S01]  /*13d20*/  MUFU.EX2 R23, R21 ;  /* 0x0000001500177308 */ /* 0x000fe20000000800 */
[----:B-1----:R-:W-:Y:S02]  /*13d30*/  F2FP.BF16.F32.PACK_AB R24, R60, R61 ;  /* 0x0000003d3c18723e */ /* 0x002fe400000010ff */
[----:B------:R-:W-:Y:S02]  /*13d40*/  F2FP.BF16.F32.PACK_AB R148, R52, R53 ;  /* 0x000000353494723e */ /* 0x000fe400000010ff */
[----:B--2---:R-:W-:Y:S05]  /*13d50*/  F2FP.BF16.F32.PACK_AB R150, R37, R38 ;  /* 0x000000262596723e */ /* 0x004fea00000010ff */
[----:B------:R-:W1:Y:S01]  /*13d60*/  MUFU.EX2 R48, R48 ;  /* 0x0000003000307308 */ /* 0x000e620000000800 */
[----:B-----5:R-:W-:Y:S09]  /*13d70*/  FADD.FTZ R2, R83, R49 ;  /* 0x0000003153027221 */ /* 0x020ff20000010000 */
[----:B------:R2:W3:Y:S01]  /*13d80*/  MUFU.EX2 R49, R0 ;  /* 0x0000000000317308 */ /* 0x0004e20000000800 */
[----:B-1----:R-:W-:Y:S01]  /*13d90*/  F2FP.BF16.F32.PACK_AB R151, R48, R23 ;  /* 0x000000173097723e */ /* 0x002fe200000010ff */
[----:B--2---:R-:W-:Y:S01]  /*13da0*/  FADD.FTZ R0, R79, R2 ;  /* 0x000000024f007221 */ /* 0x004fe20000010000 */
[----:B------:R-:W-:Y:S01]  /*13db0*/  FADD.FTZ R2, R80, R25 ;  /* 0x0000001950027221 */ /* 0x000fe20000010000 */
[----:B---3--:R-:W-:Y:S02]  /*13dc0*/  F2FP.BF16.F32.PACK_AB R149, R49, R51 ;  /* 0x000000333195723e */ /* 0x008fe400000010ff */
        /* <DEDUP_REMOVED lines=10> */
[----:B------:R-:W-:Y:S01]  /*13e70*/  FADD.FTZ R21, R72, R2 ;  /* 0x0000000248157221 */ /* 0x000fe20000010000 */
[C---:B------:R-:W-:Y:S05]  /*13e80*/  HMMA.16816.F32.BF16 R12, R24.reuse, R28, R12 ;  /* 0x0000001c180c723c */ /* 0x040fea000004180c */
[----:B------:R-:W-:Y:S01]  /*13e90*/  FADD.FTZ R2, R70, R0 ;  /* 0x0000000046027221 */ /* 0x000fe20000010000 */
[----:B------:R-:W-:Y:S05]  /*13ea0*/  HMMA.16816.F32.BF16 R16, R24, R30, R16 ;  /* 0x0000001e1810723c */ /* 0x000fea0000041810 */
[----:B------:R-:W-:Y:S01]  /*13eb0*/  FADD.FTZ R0, R69, R21 ;  /* 0x0000001545007221 */ /* 0x000fe20000010000 */
[C---:B------:R-:W-:Y:S05]  /*13ec0*/  HMMA.16816.F32.BF16 R136, R148.reuse, R144, R4 ;  /* 0x000000909488723c */ /* 0x040fea0000041804 */
[----:B------:R-:W-:Y:S01]  /*13ed0*/  FADD.FTZ R2, R67, R2 ;  /* 0x0000000243027221 */ /* 0x000fe20000010000 */
[----:B------:R-:W-:Y:S01]  /*13ee0*/  FADD.FTZ R21, R68, R0 ;  /* 0x0000000044157221 */ /* 0x000fe20000010000 */
[C---:B------:R-:W-:Y:S04]  /*13ef0*/  HMMA.16816.F32.BF16 R144, R148.reuse, R146, R8 ;  /* 0x000000929490723c */ /* 0x040fe80000041808 */
[----:B------:R-:W-:Y:S01]  /*13f00*/  FADD.FTZ R0, R66, R2 ;  /* 0x0000000242007221 */ /* 0x000fe20000010000 */
[----:B------:R-:W-:Y:S01]  /*13f10*/  FADD.FTZ R2, R65, R21 ;  /* 0x0000001541027221 */ /* 0x000fe20000010000 */
[C---:B----4-:R-:W-:Y:S05]  /*13f20*/  HMMA.16816.F32.BF16 R140, R148.reuse, R32, R12 ;  /* 0x00000020948c723c */ /* 0x050fea000004180c */
        /* <DEDUP_REMOVED lines=20> */
[----:B------:R-:W-:Y:S06]  /*14070*/  @P0 BRA `(.L_x_2322) ;  /* 0xffffffb000400947 */ /* 0x000fec000383ffff */
.L_x_2318:
[----:B------:R-:W1:Y:S01]  /*14080*/  SHFL.BFLY PT, R0, R243, 0x2, 0x1f ;  /* 0x0c401f00f3007f89 */ /* 0x000e6200000e0000 */
[----:B------:R-:W2:Y:S01]  /*14090*/  S2UR UR5, SR_CgaCtaId ;  /* 0x00000000000579c3 */ /* 0x000ea20000008800 */
[----:B------:R-:W-:Y:S01]  /*140a0*/  UMOV UR4, 0x400 ;  /* 0x0000040000047882 */ /* 0x000fe20000000000 */
[----:B------:R-:W-:Y:S01]  /*140b0*/  BSSY B0, `(.L_x_2323) ;  /* 0x000009e000007945 */ /* 0x000fe20003800000 */
[----:B------:R-:W3:Y:S01]  /*140c0*/  SHFL.BFLY PT, R2, R242, 0x2, 0x1f ;  /* 0x0c401f00f2027f89 */ /* 0x000ee200000e0000 */
[----:B------:R-:W4:Y:S01]  /*140d0*/  S2R R22, SR_TID.X ;  /* 0x0000000000167919 */ /* 0x000f220000002100 */
[----:B------:R-:W5:Y:S03]  /*140e0*/  S2R R18, SR_TID.X ;  /* 0x0000000000127919 */ /* 0x000f660000002100 */
        /* <DEDUP_REMOVED lines=8> */
[----:B------:R-:W-:Y:S02]  /*14170*/  LEA.HI R21, R23, R22, RZ, 0x5 ;  /* 0x0000001617157211 */ /* 0x000fe400078f28ff */
[----:B-----5:R-:W-:Y:S02]  /*14180*/  SHF.R.S32.HI R19, RZ, 0x1f, R18 ;  /* 0x0000001fff137819 */ /* 0x020fe40000011412 */
[----:B------:R-:W-:Y:S02]  /*14190*/  SHF.R.S32.HI R14, RZ, 0x5, R21 ;  /* 0x00000005ff0e7819 */ /* 0x000fe40000011415 */
[CC--:B------:R-:W-:Y:S02]  /*141a0*/  LEA.HI R8, R19.reuse, R18.reuse, RZ, 0x3 ;  /* 0x0000001213087211 */ /* 0x0c0fe400078f18ff */
[----:B------:R-:W-:Y:S01]  /*141b0*/  LEA.HI R19, R19, R18, RZ, 0x5 ;  /* 0x0000001213137211 */ /* 0x000fe200078f28ff */
[----:B--2---:R-:W-:Y:S01]  /*141c0*/  FADD.FTZ R17, R0, R4 ;  /* 0x0000000400117221 */ /* 0x004fe20000010000 */
[----:B------:R-:W-:Y:S01]  /*141d0*/  LEA.HI R0, R23, R22, RZ, 0x2 ;  /* 0x0000001617007211 */ /* 0x000fe200078f10ff */
[----:B------:R-:W-:Y:S01]  /*141e0*/  IMAD.MOV.U32 R4, RZ, RZ, 0x3f800000 ;  /* 0x3f800000ff047424 */ /* 0x000fe200078e00ff */
[----:B------:R-:W-:Y:S01]  /*141f0*/  LOP3.LUT R9, R8, 0xfffffff8, RZ, 0xc0, !PT ;  /* 0xfffffff808097812 */ /* 0x000fe200078ec0ff */
[----:B---3--:R-:W-:Y:S01]  /*14200*/  FADD.FTZ R16, R2, R5 ;  /* 0x0000000502107221 */ /* 0x008fe20000010000 */
[----:B------:R-:W-:Y:S01]  /*14210*/  LOP3.LUT R2, R0, 0xfffffffc, RZ, 0xc0, !PT ;  /* 0xfffffffc00027812 */ /* 0x000fe200078ec0ff */
[----:B------:R-:W-:Y:S01]  /*14220*/  IMAD.MOV.U32 R5, RZ, RZ, 0x3f800000 ;  /* 0x3f800000ff057424 */ /* 0x000fe200078e00ff */
[----:B------:R-:W-:Y:S01]  /*14230*/  SHF.R.S32.HI R0, RZ, 0x2, R0 ;  /* 0x00000002ff007819 */ /* 0x000fe20000011400 */
[----:B------:R-:W-:Y:S01]  /*14240*/  IMAD.IADD R9, R18, 0x1, -R9 ;  /* 0x0000000112097824 */ /* 0x000fe200078e0a09 */
[----:B------:R-:W-:Y:S01]  /*14250*/  LOP3.LUT R6, R19, 0xffffffe0, RZ, 0xc0, !PT ;  /* 0xffffffe013067812 */ /* 0x000fe200078ec0ff */
[----:B------:R-:W-:Y:S01]  /*14260*/  IMAD.IADD R2, R22, 0x1, -R2 ;  /* 0x0000000116027824 */ /* 0x000fe200078e0a02 */
[----:B------:R-:W-:-:S02]  /*14270*/  SHF.R.S32.HI R12, RZ, 0x3, R8 ;  /* 0x00000003ff0c7819 */ /* 0x000fc40000011408 */
[CC--:B------:R-:W-:Y:S01]  /*14280*/  LEA.HI R10, R23.reuse, R22.reuse, RZ, 0x6 ;  /* 0x00000016170a7211 */ /* 0x0c0fe200078f30ff */
[----:B------:R-:W-:Y:S01]  /*14290*/  IMAD R14, R14, 0x100, R2 ;  /* 0x000001000e0e7824 */ /* 0x000fe200078e0202 */
[----:B------:R-:W-:Y:S01]  /*142a0*/  SHF.R.S32.HI R2, RZ, 0x1f, R0 ;  /* 0x0000001fff027819 */ /* 0x000fe20000011400 */
[----:B------:R-:W-:Y:S01]  /*142b0*/  IMAD.IADD R18, R18, 0x1, -R6 ;  /* 0x0000000112127824 */ /* 0x000fe200078e0a06 */
[----:B------:R-:W-:Y:S02]  /*142c0*/  LEA.HI R7, R23, R22, RZ, 0x4 ;  /* 0x0000001617077211 */ /* 0x000fe400078f20ff */
[----:B------:R-:W-:Y:S02]  /*142d0*/  LEA.HI R2, R2, R0, RZ, 0x3 ;  /* 0x0000000002027211 */ /* 0x000fe400078f18ff */
[----:B------:R-:W-:Y:S02]  /*142e0*/  SHF.R.S32.HI R7, RZ, 0x4, R7 ;  /* 0x00000004ff077819 */ /* 0x000fe40000011407 */
[----:B------:R-:W-:-:S02]  /*142f0*/  LOP3.LUT R2, R2, 0xfffffff8, RZ, 0xc0, !PT ;  /* 0xfffffff802027812 */ /* 0x000fc400078ec0ff */
[----:B------:R-:W-:Y:S02]  /*14300*/  FSETP.NE.FTZ.AND P3, PT, R16, RZ, PT ;  /* 0x000000ff1000720b */ /* 0x000fe40003f75000 */
[----:B------:R-:W-:Y:S02]  /*14310*/  IADD3 R11, R0, -R2, RZ ;  /* 0x80000002000b7210 */ /* 0x000fe40007ffe0ff */
[----:B------:R-:W-:Y:S02]  /*14320*/  LEA.HI R0, R9, R9, RZ, 0x1 ;  /* 0x0000000909007211 */ /* 0x000fe400078f08ff */
[----:B------:R-:W-:Y:S01]  /*14330*/  LEA.HI R2, R8, R12, RZ, 0x1 ;  /* 0x0000000c08027211 */ /* 0x000fe200078f08ff */
[----:B------:R-:W-:Y:S01]  /*14340*/  IMAD.SHL.U32 R8, R10, 0x4, RZ ;  /* 0x000000040a087824 */ /* 0x000fe200078e00ff */
[----:B------:R-:W-:Y:S02]  /*14350*/  LOP3.LUT R6, R0, 0xfffffffe, RZ, 0xc0, !PT ;  /* 0xfffffffe00067812 */ /* 0x000fe400078ec0ff */
[----:B------:R-:W-:-:S02]  /*14360*/  LOP3.LUT R2, R2, 0xfffffffe, RZ, 0xc0, !PT ;  /* 0xfffffffe02027812 */ /* 0x000fc400078ec0ff */
[----:B------:R-:W-:Y:S01]  /*14370*/  SHF.R.S32.HI R0, RZ, 0x1, R0 ;  /* 0x00000001ff007819 */ /* 0x000fe20000011400 */
[----:B------:R-:W-:Y:S01]  /*14380*/  IMAD.IADD R13, R9, 0x1, -R6 ;  /* 0x00000001090d7824 */ /* 0x000fe200078e0a06 */
[----:B------:R-:W-:Y:S01]  /*14390*/  LEA.HI R6, R11, R11, RZ, 0x1 ;  /* 0x0000000b0b067211 */ /* 0x000fe200078f08ff */
[----:B------:R-:W-:Y:S01]  /*143a0*/  IMAD.SHL.U32 R9, R7, 0x40, RZ ;  /* 0x0000004007097824 */ /* 0x000fe200078e00ff */
[----:B------:R-:W-:Y:S01]  /*143b0*/  FSETP.NE.FTZ.AND P2, PT, R17, RZ, PT ;  /* 0x000000ff1100720b */ /* 0x000fe20003f55000 */
[----:B------:R-:W-:Y:S01]  /*143c0*/  IMAD.IADD R7, R12, 0x1, -R2 ;  /* 0x000000010c077824 */ /* 0x000fe200078e0a02 */
[----:B------:R-:W-:Y:S01]  /*143d0*/  LOP3.LUT R10, R8, 0x3fffff00, RZ, 0xc0, !PT ;  /* 0x3fffff00080a7812 */ /* 0x000fe200078ec0ff */
[----:B------:R-:W-:Y:S01]  /*143e0*/  IMAD.SHL.U32 R8, R0, 0x8, RZ ;  /* 0x0000000800087824 */ /* 0x000fe200078e00ff */
[----:B------:R-:W-:Y:S01]  /*143f0*/  SHF.R.S32.HI R0, RZ, 0x1, R6 ;  /* 0x00000001ff007819 */ /* 0x000fe20000011406 */
[----:B------:R-:W2:Y:S01]  /*14400*/  @P3 MUFU.RCP R4, R16 ;  /* 0x0000001000043308 */ /* 0x000ea20000001000 */
[----:B------:R-:W-:-:S02]  /*14410*/  LOP3.LUT R2, R9, 0xc0, RZ, 0xc0, !PT ;  /* 0x000000c009027812 */ /* 0x000fc400078ec0ff */
[----:B------:R-:W-:Y:S01]  /*14420*/  LEA R9, R7, R10, 0x5 ;  /* 0x0000000a07097211 */ /* 0x000fe200078e28ff */
[----:B------:R-:W-:Y:S01]  /*14430*/  IMAD.SHL.U32 R7, R0, 0x40, RZ ;  /* 0x0000004000077824 */ /* 0x000fe200078e00ff */
[----:B------:R-:W-:Y:S02]  /*14440*/  LOP3.LUT R6, R6, 0x1fffffe, RZ, 0xc0, !PT ;  /* 0x01fffffe06067812 */ /* 0x000fe400078ec0ff */
[----:B------:R-:W-:Y:S01]  /*14450*/  LOP3.LUT R8, R2, 0x18, R8, 0xf8, !PT ;  /* 0x0000001802087812 */ /* 0x000fe200078ef808 */
[----:B------:R-:W3:Y:S01]  /*14460*/  @P2 MUFU.RCP R5, R17 ;  /* 0x0000001100052308 */ /* 0x000ee20000001000 */
[----:B------:R-:W-:Y:S01]  /*14470*/  SHF.R.U32.HI R2, RZ, 0x3, R2 ;  /* 0x00000003ff027819 */ /* 0x000fe20000011602 */
[----:B------:R-:W-:Y:S01]  /*14480*/  IMAD.IADD R6, R11, 0x1, -R6 ;  /* 0x000000010b067824 */ /* 0x000fe200078e0a06 */
[----:B------:R-:W-:Y:S01]  /*14490*/  LOP3.LUT R7, R7, 0xc0, RZ, 0xc0, !PT ;  /* 0x000000c007077812 */ /* 0x000fe200078ec0ff */
[----:B------:R-:W-:Y:S01]  /*144a0*/  IMAD R9, R13, 0x4, R9 ;  /* 0x000000040d097824 */ /* 0x000fe200078e0209 */
[----:B------:R-:W-:Y:S01]  /*144b0*/  LOP3.LUT R8, R8, R2, RZ, 0x3c, !PT ;  /* 0x0000000208087212 */ /* 0x000fe200078e3cff */
[----:B------:R-:W-:Y:S01]  /*144c0*/  IMAD R2, R6, 0x10, R14 ;  /* 0x0000001006027824 */ /* 0x000fe200078e020e */
[----:B------:R-:W-:Y:S01]  /*144d0*/  LEA.HI R6, R7, R7, RZ, 0x1d ;  /* 0x0000000707067211 */ /* 0x000fe200078fe8ff */
[----:B------:R-:W4:Y:S01]  /*144e0*/  S2R R11, SR_CTAID.X ;  /* 0x00000000000b7919 */ /* 0x000f220000002500 */
[----:B------:R-:W-:Y:S01]  /*144f0*/  LOP3.LUT P0, RZ, R0, 0x2, RZ, 0xc0, !PT ;  /* 0x0000000200ff7812 */ /* 0x000fe2000780c0ff */
[----:B--2---:R-:W-:Y:S01]  /*14500*/  FMUL.FTZ R136, R4, R136 ;  /* 0x0000008804887220 */ /* 0x004fe20000410000 */
[----:B------:R-:W-:Y:S01]  /*14510*/  LOP3.LUT R7, R0, 0x1, RZ, 0xc0, !PT ;  /* 0x0000000100077812 */ /* 0x000fe200078ec0ff */
[----:B------:R-:W-:Y:S01]  /*14520*/  IMAD.U32 R2, R2, 0x2, R6 ;  /* 0x0000000202027824 */ /* 0x000fe200078e0006 */
[----:B------:R-:W-:Y:S01]  /*14530*/  MOV R6, 0xffffffe0 ;  /* 0xffffffe000067802 */ /* 0x000fe20000000f00 */
[C---:B------:R-:W-:Y:S01]  /*14540*/  FMUL.FTZ R137, R4.reuse, R137 ;  /* 0x0000008904897220 */ /* 0x040fe20000410000 */
[----:B------:R-:W-:Y:S01]  /*14550*/  ISETP.NE.U32.AND P1, PT, R7, 0x1, PT ;  /* 0x000000010700780c */ /* 0x000fe20003f25070 */
[----:B------:R-:W-:Y:S01]  /*14560*/  FMUL.FTZ R144, R4, R144 ;  /* 0x0000009004907220 */ /* 0x000fe20000410000 */
[----:B------:R-:W-:Y:S01]  /*14570*/  LEA R2, R2, UR5, 0x2 ;  /* 0x0000000502027c11 */ /* 0x000fe2000f8e10ff */
[C---:B---3--:R-:W-:Y:S01]  /*14580*/  FMUL.FTZ R139, R5.reuse, R139 ;  /* 0x0000008b058b7220 */ /* 0x048fe20000410000 */
[----:B------:R-:W-:Y:S01]  /*14590*/  SEL R6, R6, 0x20, !P1 ;  /* 0x0000002006067807 */ /* 0x000fe20004800000 */
[----:B------:R-:W-:Y:S01]  /*145a0*/  FMUL.FTZ R138, R5, R138 ;  /* 0x0000008a058a7220 */ /* 0x000fe20000410000 */
        /* <DEDUP_REMOVED lines=17> */
[----:B------:R-:W3:Y:S01]  /*146c0*/  LDC.64 R14, c[0x0][0x2c0] ;  /* 0x0000b000ff0e7b82 */ /* 0x000ee20000000a00 */
[----:B------:R5:W1:Y:S01]  /*146d0*/  @P3 MUFU.LG2 R10, R16 ;  /* 0x00000010000a3308 */ /* 0x000a620000000c00 */
[----:B------:R-:W-:Y:S01]  /*146e0*/  IMAD.MOV.U32 R9, RZ, RZ, -0x800000 ;  /* 0xff800000ff097424 */ /* 0x000fe200078e00ff */
[----:B------:R-:W-:Y:S04]  /*146f0*/  STS.64 [R4], R144 ;  /* 0x0000009004007388 */ /* 0x000fe80000000a00 */
[----:B------:R4:W-:Y:S01]  /*14700*/  STS.64 [R4+0x400], R146 ;  /* 0x0004009204007388 */ /* 0x0009e20000000a00 */
[----:B------:R-:W3:Y:S01]  /*14710*/  @P2 LDC R13, c[0x0][0x2e8] ;  /* 0x0000ba00ff0d2b82 */ /* 0x000ee20000000800 */
[----:B------:R-:W3:Y:S02]  /*14720*/  @P2 MUFU.LG2 R7, R17 ;  /* 0x0000001100072308 */ /* 0x000ee40000000c00 */
[----:B------:R-:W-:Y:S04]  /*14730*/  STS.64 [R0], R140 ;  /* 0x0000008c00007388 */ /* 0x000fe80000000a00 */
[----:B------:R1:W-:Y:S01]  /*14740*/  STS.64 [R0+0x400], R142 ;  /* 0x0004008e00007388 */ /* 0x0003e20000000a00 */
[----:B-----5:R-:W5:Y:S01]  /*14750*/  @P3 LDC R16, c[0x0][0x2e8] ;  /* 0x0000ba00ff103b82 */ /* 0x020f620000000800 */
[----:B------:R-:W3:Y:S01]  /*14760*/  S2R R8, SR_CTAID.Y ;  /* 0x0000000000087919 */ /* 0x000ee20000002600 */
[----:B--2---:R-:W-:Y:S01]  /*14770*/  IMAD.IADD R2, R6, 0x1, R0 ;  /* 0x0000000106027824 */ /* 0x004fe200078e0200 */
[----:B------:R-:W-:-:S04]  /*14780*/  SHF.R.S32.HI R6, RZ, 0x1f, R18 ;  /* 0x0000001fff067819 */ /* 0x000fc80000011412 */
[----:B------:R-:W-:Y:S01]  /*14790*/  STS.64 [R2], R148 ;  /* 0x0000009402007388 */ /* 0x000fe20000000a00 */
[----:B------:R-:W-:Y:S02]  /*147a0*/  LEA.HI R6, R6, R18, RZ, 0x2 ;  /* 0x0000001206067211 */ /* 0x000fe400078f10ff */
[----:B----4-:R-:W-:Y:S01]  /*147b0*/  LEA.HI R4, R23, R22, RZ, 0x3 ;  /* 0x0000001617047211 */ /* 0x010fe200078f18ff */
[----:B------:R2:W-:Y:S03]  /*147c0*/  STS.64 [R2+0x400], R150 ;  /* 0x0004009602007388 */ /* 0x0005e60000000a00 */
[----:B------:R-:W-:Y:S02]  /*147d0*/  LOP3.LUT R4, R4, 0xfffffff8, RZ, 0xc0, !PT ;  /* 0xfffffff804047812 */ /* 0x000fe400078ec0ff */
[----:B-1----:R-:W-:Y:S01]  /*147e0*/  LEA R0, R5, UR5, 0x2 ;  /* 0x0000000505007c11 */ /* 0x002fe2000f8e10ff */
[----:B------:R-:W-:Y:S01]  /*147f0*/  BAR.SYNC.DEFER_BLOCKING 0x0 ;  /* 0x0000000000007b1d */ /* 0x000fe20000010000 */
[----:B------:R-:W-:Y:S01]  /*14800*/  LOP3.LUT R5, R21, 0xffffffe0, RZ, 0xc0, !PT ;  /* 0xffffffe015057812 */ /* 0x000fe200078ec0ff */
[----:B------:R-:W-:-:S04]  /*14810*/  IMAD.IADD R4, R22, 0x1, -R4 ;  /* 0x0000000116047824 */ /* 0x000fc800078e0a04 */
[----:B------:R-:W-:Y:S02]  /*14820*/  IMAD.IADD R5, R22, 0x1, -R5 ;  /* 0x0000000116057824 */ /* 0x000fe400078e0a05 */
[----:B------:R-:W-:-:S03]  /*14830*/  IMAD.SHL.U32 R4, R4, 0x4, RZ ;  /* 0x0000000404047824 */ /* 0x000fc600078e00ff */
[----:B------:R-:W-:Y:S01]  /*14840*/  LOP3.LUT P0, RZ, R5, 0x3, RZ, 0xc0, !PT ;  /* 0x0000000305ff7812 */ /* 0x000fe2000780c0ff */
[----:B------:R-:W-:Y:S01]  /*14850*/  @P3 FMUL.FTZ R5, R10, 0.69314718246459960938 ;  /* 0x3f3172180a053820 */ /* 0x000fe20000410000 */
[----:B--2---:R-:W-:Y:S02]  /*14860*/  SHF.R.S32.HI R2, RZ, 0x5, R19 ;  /* 0x00000005ff027819 */ /* 0x004fe40000011413 */
[----:B------:R-:W1:Y:S01]  /*14870*/  LDC R19, c[0x0][0x270] ;  /* 0x00009c00ff137b82 */ /* 0x000e620000000800 */
[----:B------:R-:W2:Y:S04]  /*14880*/  LDS.128 R36, [R0] ;  /* 0x0000000000247984 */ /* 0x000ea80000000c00 */
[----:B------:R-:W4:Y:S04]  /*14890*/  LDS.128 R32, [R0+0x800] ;  /* 0x0008000000207984 */ /* 0x000f280000000c00 */
[----:B------:R-:W1:Y:S04]  /*148a0*/  LDS.128 R28, [R0+0x1000] ;  /* 0x00100000001c7984 */ /* 0x000e680000000c00 */
[----:B------:R3:W1:Y:S02]  /*148b0*/  LDS.128 R24, [R0+0x1800] ;  /* 0x0018000000187984 */ /* 0x0006640000000c00 */
[----:B---3--:R-:W-:-:S04]  /*148c0*/  SHF.R.S32.HI R0, RZ, 0x1f, R2 ;  /* 0x0000001fff007819 */ /* 0x008fc80000011402 */
[----:B------:R-:W-:-:S04]  /*148d0*/  LEA.HI R0, R0, R2, RZ, 0x2 ;  /* 0x0000000200007211 */ /* 0x000fc800078f10ff */
[----:B------:R-:W-:-:S04]  /*148e0*/  LOP3.LUT R0, R0, 0xfffffffc, RZ, 0xc0, !PT ;  /* 0xfffffffc00007812 */ /* 0x000fc800078ec0ff */
[----:B------:R-:W-:Y:S02]  /*148f0*/  IADD3 R0, R2, -R0, RZ ;  /* 0x8000000002007210 */ /* 0x000fe40007ffe0ff */
[----:B------:R-:W-:Y:S01]  /*14900*/  SHF.R.S32.HI R2, RZ, 0x2, R6 ;  /* 0x00000002ff027819 */ /* 0x000fe20000011406 */
[----:B------:R-:W-:Y:S01]  /*14910*/  IMAD R6, R8, R14, R246 ;  /* 0x0000000e08067224 */ /* 0x000fe200078e02f6 */
[----:B------:R-:W-:Y:S01]  /*14920*/  MOV R8, 0xff800000 ;  /* 0xff80000000087802 */ /* 0x000fe20000000f00 */
[----:B------:R-:W-:Y:S02]  /*14930*/  IMAD.SHL.U32 R14, R11, 0x40, RZ ;  /* 0x000000400b0e7824 */ /* 0x000fe400078e00ff */
[----:B-----5:R-:W-:Y:S01]  /*14940*/  @P3 FFMA.FTZ R8, R20, R16, R5 ;  /* 0x0000001014083223 */ /* 0x020fe20000010005 */
[----:B------:R-:W-:Y:S01]  /*14950*/  IMAD R0, R0, 0x10, R2 ;  /* 0x0000001000007824 */ /* 0x000fe200078e0202 */
[----:B------:R-:W-:Y:S01]  /*14960*/  SHF.R.S32.HI R5, RZ, 0x1f, R4 ;  /* 0x0000001fff057819 */ /* 0x000fe20000011404 */
[----:B------:R-:W-:-:S04]  /*14970*/  IMAD.MOV R2, RZ, RZ, -R246 ;  /* 0x000000ffff027224 */ /* 0x000fc800078e0af6 */
[----:B-1----:R-:W-:Y:S02]  /*14980*/  IMAD R11, R19, R2, UR4 ;  /* 0x00000004130b7e24 */ /* 0x002fe4000f8e0202 */
[----:B------:R-:W-:Y:S02]  /*14990*/  @P2 FMUL.FTZ R2, R7, 0.69314718246459960938 ;  /* 0x3f31721807022820 */ /* 0x000fe40000410000 */
[----:B------:R-:W-:Y:S02]  /*149a0*/  IMAD R6, R6, R19, R11 ;  /* 0x0000001306067224 */ /* 0x000fe400078e020b */
[----:B------:R-:W-:Y:S02]  /*149b0*/  @P2 FFMA.FTZ R9, R3, R13, R2 ;  /* 0x0000000d03092223 */ /* 0x000fe40000010002 */
[----:B------:R-:W-:Y:S01]  /*149c0*/  IMAD R6, R6, R15, R14 ;  /* 0x0000000f06067224 */ /* 0x000fe200078e020e */
[----:B--2-4-:R-:W-:Y:S06]  /*149d0*/  @P0 BRA `(.L_x_2324) ;  /* 0x00000000002c0947 */ /* 0x014fec0003800000 */
        /* <DEDUP_REMOVED lines=11> */
.L_x_2324:
[----:B------:R-:W-:Y:S05]  /*14a90*/  BSYNC B0 ;  /* 0x0000000000007941 */ /* 0x000fea0003800000 */
.L_x_2323:
[----:B------:R-:W-:Y:S01]  /*14aa0*/  ULDC UR4, c[0x0][0x2dc] ;  /* 0x0000b70000047ab9 */ /* 0x000fe20000000800 */
[C---:B-1----:R-:W-:Y:S01]  /*14ab0*/  IMAD.WIDE R2, R12.reuse, 0x20, R4 ;  /* 0x000000200c027825 */ /* 0x042fe200078e0204 */
[----:B------:R-:W-:-:S03]  /*14ac0*/  ISETP.GE.AND P3, PT, R12, R247, PT ;  /* 0x000000f70c00720c */ /* 0x000fc60003f66270 */
[----:B------:R-:W-:Y:S01]  /*14ad0*/  IMAD R0, R6, UR4, RZ ;  /* 0x0000000406007c24 */ /* 0x000fe2000f8e02ff */
[----:B------:R-:W-:Y:S01]  /*14ae0*/  ULDC.64 UR4, c[0x0][0x288] ;  /* 0x0000a20000047ab9 */ /* 0x000fe20000000a00 */
[C---:B------:R-:W-:Y:S02]  /*14af0*/  VIADD R5, R12.reuse, 0x20 ;  /* 0x000000200c057836 */ /* 0x040fe40000000000 */
[----:B------:R-:W-:Y:S01]  /*14b00*/  VIADD R7, R12, 0x10 ;  /* 0x000000100c077836 */ /* 0x000fe20000000000 */
[----:B------:R-:W-:Y:S02]  /*14b10*/  IADD3 R4, P0, R0, R2, RZ ;  /* 0x0000000200047210 */ /* 0x000fe40007f1e0ff */
[----:B------:R-:W-:Y:S01]  /*14b20*/  ISETP.GE.AND P1, PT, R5, R247, PT ;  /* 0x000000f70500720c */ /* 0x000fe20003f26270 */
[----:B------:R-:W-:Y:S01]  /*14b30*/  VIADD R5, R12, 0x30 ;  /* 0x000000300c057836 */ /* 0x000fe20000000000 */
[----:B------:R-:W-:Y:S02]  /*14b40*/  LEA.HI.X.SX32 R0, R0, R3, 0x1, P0 ;  /* 0x0000000300007211 */ /* 0x000fe400000f0eff */
[----:B------:R-:W-:-:S02]  /*14b50*/  LEA R2, P0, R4, UR4, 0x2 ;  /* 0x0000000404027c11 */ /* 0x000fc4000f8010ff */
[-C--:B------:R-:W-:Y:S02]  /*14b60*/  ISETP.GE.AND P2, PT, R7, R247.reuse, PT ;  /* 0x000000f70700720c */ /* 0x080fe40003f46270 */
[----:B------:R-:W-:Y:S02]  /*14b70*/  LEA.HI.X R3, R4, UR5, R0, 0x2, P0 ;  /* 0x0000000504037c11 */ /* 0x000fe400080f1400 */
        /* <DEDUP_REMOVED lines=8> */
.L_x_2325:
        /* <DEDUP_REMOVED lines=16> */
.L_x_5339:


//--------------------- .text._ZN5flash24flash_fwd_splitkv_kernelI23Flash_fwd_kernel_traitsILi32ELi64ELi256ELi4ELb0ELb0EN7cutlass10bfloat16_tE19Flash_kernel_traitsILi32ELi64ELi256ELi4ES3_EELb1ELb0ELb1ELb0ELb0ELb0ELb1ELb0EEEvNS_16Flash_fwd_paramsE --------------------------
	.section	.text._ZN5flash24flash_fwd_splitkv_kernelI23Flash_fwd_kernel_traitsILi32ELi64ELi256ELi4ELb0ELb0EN7cutlass10bfloat16_tE19Flash_kernel_traitsILi32ELi64ELi256ELi4ES3_EELb1ELb0ELb1ELb0ELb0ELb0ELb1ELb0EEEvNS_16Flash_fwd_paramsE,"ax",@progbits
	.align	128
        .global         _ZN5flash24flash_fwd_splitkv_kernelI23Flash_fwd_kernel_traitsILi32ELi64ELi256ELi4ELb0ELb0EN7cutlass10bfloat16_tE19Flash_kernel_traitsILi32ELi64ELi256ELi4ES3_EELb1ELb0ELb1ELb0ELb0ELb0ELb1ELb0EEEvNS_16Flash_fwd_paramsE
        .type           _ZN5flash24flash_fwd_splitkv_kernelI23Flash_fwd_kernel_traitsILi32ELi64ELi256ELi4ELb0ELb0EN7cutlass10bfloat16_tE19Flash_kernel_traitsILi32ELi64ELi256ELi4ES3_EELb1ELb0ELb1ELb0ELb0ELb0ELb1ELb0EEEvNS_16Flash_fwd_paramsE,@function
        .size           _ZN5flash24flash_fwd_splitkv_kernelI23Flash_fwd_kernel_traitsILi32ELi64ELi256ELi4ELb0ELb0EN7cutlass10bfloat16_tE19Flash_kernel_traitsILi32ELi64ELi256ELi4ES3_EELb1ELb0ELb1ELb0ELb0ELb0ELb1ELb0EEEvNS_16Flash_fwd_paramsE,(.L_x_5340 - _ZN5flash24flash_fwd_splitkv_kernelI23Flash_fwd_kernel_traitsILi32ELi64ELi256ELi4ELb0ELb0EN7cutlass10bfloat16_tE19Flash_kernel_traitsILi32ELi64ELi256ELi4ES3_EELb1ELb0ELb1ELb0ELb0ELb0ELb1ELb0EEEvNS_16Flash_fwd_paramsE)
        .other          _ZN5flash24flash_fwd_splitkv_kernelI23Flash_fwd_kernel_traitsILi32ELi64ELi256ELi4ELb0ELb0EN7cutlass10bfloat16_tE19Flash_kernel_traitsILi32ELi64ELi256ELi4ES3_EELb1ELb0ELb1ELb0ELb0ELb0ELb1ELb0EEEvNS_16Flash_fwd_paramsE,@"STO_CUDA_ENTRY STV_DEFAULT"
_ZN5flash24flash_fwd_splitkv_kernelI23Flash_fwd_kernel_traitsILi32ELi64ELi256ELi4ELb0ELb0EN7cutlass10bfloat16_tE19Flash_kernel_traitsILi32ELi64ELi256ELi4ES3_EELb1ELb0ELb1ELb0ELb0ELb0ELb1ELb0EEEvNS_16Flash_fwd_paramsE:
.text._ZN5flash24flash_fwd_splitkv_kernelI23Flash_fwd_kernel_traitsILi32ELi64ELi256ELi4ELb0ELb0EN7cutlass10bfloat16_tE19Flash_kernel_traitsILi32ELi64ELi256ELi4ES3_EELb1ELb0ELb1ELb0ELb0ELb0ELb1ELb0EEEvNS_16Flash_fwd_paramsE:
[----:B------:R-:W-:Y:S01]  /*0000*/  LDC R1, c[0x0][0x28] ;  /* 0x00000a00ff017b82 */ /* 0x000fe20000000800 */
[----:B------:R-:W-:-:S07]  /*0010*/  ULDC UR6, c[0x0][0x270] ;  /* 0x00009c0000067ab9 */ /* 0x000fce0000000800 */
[----:B------:R-:W1:Y:S01]  /*0020*/  S2UR UR26, SR_CTAID.Z ;  /* 0x00000000001a79c3 */ /* 0x000e620000002700 */
[----:B------:R-:W2:Y:S01]  /*0030*/  I2F.U32.RP R2, UR6 ;  /* 0x0000000600027d06 */ /* 0x000ea20008209000 */
[----:B------:R-:W-:Y:S01]  /*0040*/  UISETP.NE.U32.AND UP2, UPT, UR6, URZ, UPT ;  /* 0x0000003f0600728c */ /* 0x000fe2000bf45070 */
[----:B------:R-:W-:Y:S01]  /*0050*/  ULDC.64 UR8, c[0x0][0x2f0] ;  /* 0x0000bc0000087ab9 */ /* 0x000fe20000000a00 */
[----:B------:R-:W-:-:S05]  /*0060*/  ULDC.64 UR20, c[0x0][0x208] ;  /* 0x0000820000147ab9 */ /* 0x000fca0000000a00 */
[----:B--2---:R-:W2:Y:S02]  /*0070*/  MUFU.RCP R0, R2 ;  /* 0x0000000200007308 */ /* 0x004ea40000001000 */
[----:B--2---:R-:W-:-:S06]  /*0080*/  VIADD R0, R0, 0xffffffe ;  /* 0x0ffffffe00007836 */ /* 0x004fcc0000000000 */
[----:B------:R-:W2:Y:S02]  /*0090*/  F2I.FTZ.U32.TRUNC.NTZ R0, R0 ;  /* 0x0000000000007305 */ /* 0x000ea4000021f000 */
[----:B--2---:R-:W-:-:S13]  /*00a0*/  R2UR UR5, R0 ;  /* 0x00000000000572ca */ /* 0x004fda00000e0000 */
[----:B------:R-:W-:-:S04]  /*00b0*/  UIADD3 UR4, URZ, -UR5, URZ ;  /* 0x800000053f047290 */ /* 0x000fc8000fffe03f */
[----:B------:R-:W-:-:S03]  /*00c0*/  UIMAD UR7, UR4, UR6, URZ ;  /* 0x00000006040772a4 */ /* 0x000fc6000f8e023f */
[----:B------:R-:W-:Y:S02]  /*00d0*/  UMOV UR4, URZ ;  /* 0x0000003f00047c82 */ /* 0x000fe40008000000 */
[----:B------:R-:W-:-:S04]  /*00e0*/  UIMAD.WIDE.U32 UR4, UR5, UR7, UR4 ;  /* 0x00000007050472a5 */ /* 0x000fc8000f8e0004 */
[----:B-1----:R-:W-:-:S03]  /*00f0*/  UIMAD.WIDE.U32 UR14, UR5, UR26, URZ ;  /* 0x0000001a050e72a5 */ /* 0x002fc6000f8e003f */
[----:B------:R-:W-:Y:S01]  /*0100*/  ULDC.64 UR4, c[0x0][0x2f0] ;  /* 0x0000bc0000047ab9 */ /* 0x000fe20000000a00 */
[----:B------:R-:W-:Y:S02]  /*0110*/  UIADD3 UR7, -UR15, URZ, URZ ;  /* 0x0000003f0f077290 */ /* 0x000fe4000fffe13f */
[----:B------:R-:W-:Y:S02]  /*0120*/  UISETP.NE.U32.AND UP1, UPT, UR4, URZ, UPT ;  /* 0x0000003f0400728c */ /* 0x000fe4000bf25070 */
[----:B------:R-:W-:Y:S02]  /*0130*/  UIMAD UR7, UR6, UR7, UR26 ;  /* 0x00000007060772a4 */ /* 0x000fe4000f8e021a */
[----:B------:R-:W-:Y:S02]  /*0140*/  UISETP.NE.AND.EX UP1, UPT, UR5, URZ, UPT, UP1 ;  /* 0x0000003f0500728c */ /* 0x000fe4000bf25310 */
[----:B------:R-:W-:Y:S01]  /*0150*/  UISETP.GE.U32.AND UP0, UPT, UR7, UR6, UPT ;  /* 0x000000060700728c */ /* 0x000fe2000bf06070 */
[----:B------:R-:W-:-:S03]  /*0160*/  ULDC.64 UR4, c[0x0][0x300] ;  /* 0x0000c00000047ab9 */ /* 0x000fc60000000a00 */
[----:B------:R-:W-:-:S07]  /*0170*/  PLOP3.LUT P2, PT, PT, PT, UP1, 0x80, 0x0 ;  /* 0x000000000000781c */ /* 0x000fce0003f4f018 */
[----:B------:R-:W-:Y:S02]  /*0180*/  @UP0 UIADD3 UR7, UR7, -UR6, URZ ;  /* 0x8000000607070290 */ /* 0x000fe4000fffe03f */
[----:B------:R-:W-:Y:S02]  /*0190*/  @UP0 UIADD3 UR15, UR15, 0x1, URZ ;  /* 0x000000010f0f0890 */ /* 0x000fe4000fffe03f */
[----:B------:R-:W-:Y:S02]  /*01a0*/  UISETP.GE.U32.AND UP3, UPT, UR7, UR6, UPT ;  /* 0x000000060700728c */ /* 0x000fe4000bf66070 */
[----:B------:R-:W-:Y:S01]  /*01b0*/  UISETP.NE.U32.AND UP0, UPT, UR4, URZ, UPT ;  /* 0x0000003f0400728c */ /* 0x000fe2000bf05070 */
[----:B------:R-:W-:-:S03]  /*01c0*/  ULDC.U8 UR7, c[0x0][0x3c2] ;  /* 0x0000f08000077ab9 */ /* 0x000fc60000000000 */
[----:B------:R-:W-:-:S03]  /*01d0*/  UISETP.NE.AND.EX UP0, UPT, UR5, URZ, UPT, UP0 ;  /* 0x0000003f0500728c */ /* 0x000fc6000bf05300 */
[----:B------:R-:W-:Y:S02]  /*01e0*/  ULDC.64 UR4, c[0x0][0x2f8] ;  /* 0x0000be0000047ab9 */ /* 0x000fe40000000a00 */
[----:B------:R-:W-:Y:S02]  /*01f0*/  @UP3 UIADD3 UR15, UR15, 0x1, URZ ;  /* 0x000000010f0f3890 */ /* 0x000fe4000fffe03f */
[----:B------:R-:W-:Y:S01]  /*0200*/  @!UP2 ULOP3.LUT UR15, URZ, UR6, URZ, 0x33, !UPT ;  /* 0x000000063f0fa292 */ /* 0x000fe2000f8e333f */
[----:B------:R-:W-:Y:S01]  /*0210*/  PLOP3.LUT P0, PT, PT, PT, UP0, 0x80, 0x0 ;  /* 0x000000000000781c */ /* 0x000fe20003f0f008 */
[----:B------:R-:W-:Y:S02]  /*0220*/  UISETP.NE.AND UP3, UPT, UR7, URZ, UPT ;  /* 0x0000003f0700728c */ /* 0x000fe4000bf65270 */
[----:B------:R-:W-:Y:S01]  /*0230*/  UIMAD.WIDE UR8, UR15, 0x4, UR8 ;  /* 0x000000040f0878a5 */ /* 0x000fe2000f8e0208 */
[----:B------:R-:W-:Y:S01]  /*0240*/  @UP0 ULDC.64 UR10, c[0x0][0x300] ;  /* 0x0000c000000a0ab9 */ /* 0x000fe20000000a00 */
[----:B------:R-:W-:-:S02]  /*0250*/  UISETP.EQ.U32.AND UP2, UPT, UR4, URZ, UPT ;  /* 0x0000003f0400728c */ /* 0x000fc4000bf42070 */
[----:B------:R-:W-:Y:S02]  /*0260*/  @UP0 UIMAD.WIDE UR10, UR15, 0x4, UR10 ;  /* 0x000000040f0a08a5 */ /* 0x000fe4000f8e020a */
[----:B------:R-:W-:Y:S01]  /*0270*/  IMAD.U32 R10, RZ, RZ, UR8 ;  /* 0x00000008ff0a7e24 */ /* 0x000fe2000f8e00ff */
[----:B------:R-:W-:Y:S01]  /*0280*/  UISETP.EQ.OR.EX UP2, UPT, UR5, URZ, !UP3, UP2 ;  /* 0x0000003f0500728c */ /* 0x000fe2000df42720 */
[----:B------:R-:W-:Y:S01]  /*0290*/  IMAD.U32 R11, RZ, RZ, UR9 ;  /* 0x00000009ff0b7e24 */ /* 0x000fe2000f8e00ff */
[----:B------:R-:W-:Y:S01]  /*02a0*/  ULDC.64 UR8, c[0x0][0x2f8] ;  /* 0x0000be0000087ab9 */ /* 0x000fe20000000a00 */
[----:B------:R-:W-:Y:S02]  /*02b0*/  IMAD.U32 R8, RZ, RZ, UR10 ;  /* 0x0000000aff087e24 */ /* 0x000fe4000f8e00ff */
[----:B------:R-:W-:Y:S01]  /*02c0*/  IMAD.U32 R9, RZ, RZ, UR11 ;  /* 0x0000000bff097e24 */ /* 0x000fe2000f8e00ff */
[----:B------:R-:W2:Y:S04]  /*02d0*/  @P2 LDG.E R2, desc[UR20][R10.64] ;  /* 0x000000140a022981 */ /* 0x000ea8000c1e1900 */
[----:B------:R-:W3:Y:S01]  /*02e0*/  @P2 LDG.E R0, desc[UR20][R10.64+0x4] ;  /* 0x000004140a002981 */ /* 0x000ee2000c1e1900 */
[----:B------:R-:W-:Y:S01]  /*02f0*/  PLOP3.LUT P1, PT, PT, PT, UP2, 0x80, 0x0 ;  /* 0x000000000000781c */ /* 0x000fe20003f2f028 */
[----:B------:R-:W-:-:S02]  /*0300*/  UIMAD.WIDE UR8, UR15, 0x4, UR8 ;  /* 0x000000040f0878a5 */ /* 0x000fc4000f8e0208 */
[----:B------:R-:W4:Y:S04]  /*0310*/  @P0 LDG.E R3, desc[UR20][R8.64] ;  /* 0x0000001408030981 */ /* 0x000f28000c1e1900 */
[----:B------:R-:W-:Y:S02]  /*0320*/  IMAD.U32 R6, RZ, RZ, UR8 ;  /* 0x00000008ff067e24 */ /* 0x000fe4000f8e00ff */
[----:B------:R-:W-:-:S05]  /*0330*/  IMAD.U32 R7, RZ, RZ, UR9 ;  /* 0x00000009ff077e24 */ /* 0x000fca000f8e00ff */
[----:B------:R-:W5:Y:S01]  /*0340*/  @!P1 LDG.E R4, desc[UR20][R6.64] ;  /* 0x0000001406049981 */ /* 0x000f62000c1e1900 */
[----:B------:R-:W-:Y:S01]  /*0350*/  UMOV UR10, 0xffffffff ;  /* 0xffffffff000a7882 */ /* 0x000fe20000000000 */
[----:B------:R-:W-:Y:S01]  /*0360*/  UMOV UR7, URZ ;  /* 0x0000003f00077c82 */ /* 0x000fe20008000000 */
[----:B------:R-:W-:Y:S01]  /*0370*/  UMOV UR11, 0xffffffff ;  /* 0xffffffff000b7882 */ /* 0x000fe20000000000 */
[----:B------:R-:W1:Y:S08]  /*0380*/  S2UR UR22, SR_CTAID.X ;  /* 0x00000000001679c3 */ /* 0x000e700000002500 */
[----:B------:R-:W1:Y:S01]  /*0390*/  S2UR UR8, SR_CTAID.Y ;  /* 0x00000000000879c3 */ /* 0x000e620000002600 */
[----:B--2---:R-:W-:-:S02]  /*03a0*/  @P2 R2UR UR10, R2 ;  /* 0x00000000020a22ca */ /* 0x004fc400000e0000 */
[----:B---3--:R-:W-:Y:S01]  /*03b0*/  @P2 R2UR UR24, R0 ;  /* 0x00000000001822ca */ /* 0x008fe200000e0000 */
[----:B------:R-:W2:Y:S01]  /*03c0*/  S2R R2, SR_TID.X ;  /* 0x0000000000027919 */ /* 0x000ea20000002100 */
[----:B----4-:R-:W-:Y:S02]  /*03d0*/  @P0 R2UR UR7, R3 ;  /* 0x00000000030702ca */ /* 0x010fe400000e0000 */
[----:B------:R-:W-:-:S04]  /*03e0*/  ISETP.NE.U32.AND P0, PT, RZ, UR4, PT ;  /* 0x00000004ff007c0c */ /* 0x000fc8000bf05070 */
[----:B------:R-:W-:-:S05]  /*03f0*/  ISETP.NE.AND.EX P0, PT, RZ, UR5, PT, P0 ;  /* 0x00000005ff007c0c */ /* 0x000fca000bf05300 */
[----:B------:R-:W-:Y:S02]  /*0400*/  @UP1 UIADD3 UR24, UR24, -UR10, URZ ;  /* 0x8000000a18181290 */ /* 0x000fe4000fffe03f */
[----:B------:R-:W-:Y:S01]  /*0410*/  UIADD3 UR4, -UR15, URZ, URZ ;  /* 0x0000003f0f047290 */ /* 0x000fe2000fffe13f */
[----:B-----5:R-:W-:-:S03]  /*0420*/  @!P1 R2UR UR11, R4 ;  /* 0x00000000040b92ca */ /* 0x020fc600000e0000 */
[----:B------:R-:W-:Y:S01]  /*0430*/  UIMAD UR26, UR6, UR4, UR26 ;  /* 0x00000004061a72a4 */ /* 0x000fe2000f8e021a */
[----:B------:R-:W-:Y:S01]  /*0440*/  @!UP1 ULDC UR24, c[0x0][0x2c4] ;  /* 0x0000b10000189ab9 */ /* 0x000fe20000000800 */
[----:B-1----:R-:W-:Y:S10]  /*0450*/  @!P0 BRA `(.L_x_2326) ;  /* 0x00000000001c8947 */ /* 0x002ff40003800000 */
[----:B------:R-:W-:-:S13]  /*0460*/  PLOP3.LUT P0, PT, PT, PT, UP3, 0x80, 0x0 ;  /* 0x000000000000781c */ /* 0x000fda0003f0f038 */
[----:B------:R-:W3:Y:S04]  /*0470*/  @P0 LDG.E R0, desc[UR20][R6.64+0x4] ;  /* 0x0000041406000981 */ /* 0x000ee8000c1e1900 */
[----:B------:R-:W4:Y:S01]  /*0480*/  @!P0 LDG.E R3, desc[UR20][R6.64] ;  /* 0x0000001406038981 */ /* 0x000f22000c1e1900 */
[----:B---3--:R-:W-:-:S13]  /*0490*/  @P0 R2UR UR9, R0 ;  /* 0x00000000000902ca */ /* 0x008fda00000e0000 */
[----:B------:R-:W-:-:S07]  /*04a0*/  @UP3 UIADD3 UR9, UR9, -UR11, URZ ;  /* 0x8000000b09093290 */ /* 0x000fce000fffe03f */
[----:B----4-:R-:W-:Y:S01]  /*04b0*/  @!P0 R2UR UR9, R3 ;  /* 0x00000000030982ca */ /* 0x010fe200000e0000 */
[----:B------:R-:W-:-:S14]  /*04c0*/  BRA `(.L_x_2327) ;  /* 0x0000000000047947 */ /* 0x000fdc0003800000 */
.L_x_2326:
[----:B------:R-:W-:-:S05]  /*04d0*/  ULDC UR9, c[0x0][0x2c8] ;  /* 0x0000b20000097ab9 */ /* 0x000fca0000000800 */
.L_x_2327:
        /* <DEDUP_REMOVED lines=10> */
[----:B------:R-:W3:Y:S01]  /*0580*/  @P0 LDG.E R0, desc[UR20][R4.64] ;  /* 0x0000001404000981 */ /* 0x000ee2000c1e1900 */
[----:B------:R-:W-:Y:S02]  /*0590*/  UISETP.GT.AND UP1, UPT, UR24, UR22, UPT ;  /* 0x000000161800728c */ /* 0x000fe4000bf24270 */
[----:B------:R-:W-:-:S03]  /*05a0*/  @!UP2 UISETP.NE.U32.AND UP0, UPT, UR4, URZ, UPT ;  /* 0x0000003f0400a28c */ /* 0x000fc6000bf05070 */
[----:B------:R-:W-:Y:S01]  /*05b0*/  @!UP2 ULDC UR4, c[0x0][0x2cc] ;  /* 0x0000b3000004aab9 */ /* 0x000fe20000000800 */
[----:B------:R-:W-:-:S04]  /*05c0*/  @!UP2 UISETP.NE.AND.EX UP0, UPT, UR5, URZ, UPT, UP0 ;  /* 0x0000003f0500a28c */ /* 0x000fc8000bf05300 */
[----:B------:R-:W-:Y:S01]  /*05d0*/  @!UP2 USEL UR4, UR4, URZ, UP0 ;  /* 0x0000003f0404a287 */ /* 0x000fe20008000000 */
[----:B---3--:R-:W-:Y:S02]  /*05e0*/  @P0 R2UR UR19, R0 ;  /* 0x00000000001302ca */ /* 0x008fe400000e0000 */
[----:B------:R-:W-:-:S11]  /*05f0*/  PLOP3.LUT P0, PT, PT, PT, UP1, 0x80, 0x0 ;  /* 0x000000000000781c */ /* 0x000fd60003f0f018 */
[----:B------:R-:W-:Y:S02]  /*0600*/  @UP2 UIADD3 UR19, UR19, -UR7, URZ ;  /* 0x8000000713132290 */ /* 0x000fe4000fffe03f */
[----:B------:R-:W-:Y:S01]  /*0610*/  @!UP2 UIADD3 UR19, UR4, UR9, -UR7 ;  /* 0x000000090413a290 */ /* 0x000fe2000fffe807 */
[----:B------:R-:W-:Y:S11]  /*0620*/  @!P0 EXIT ;  /* 0x000000000000894d */ /* 0x000ff60003800000 */
[----:B------:R-:W-:Y:S01]  /*0630*/  ULDC UR12, c[0x0][0x10] ;  /* 0x00000400000c7ab9 */ /* 0x000fe20000000800 */
[----:B------:R-:W1:Y:S01]  /*0640*/  LDC R0, c[0x0][0x10] ;  /* 0x00000400ff007b82 */ /* 0x000e620000000800 */
[----:B------:R-:W-:Y:S01]  /*0650*/  ULDC UR5, c[0x0][0x2c8] ;  /* 0x0000b20000057ab9 */ /* 0x000fe20000000800 */
[----:B------:R-:W-:Y:S01]  /*0660*/  UMOV UR16, URZ ;  /* 0x0000003f00107c82 */ /* 0x000fe20008000000 */
[----:B------:R-:W-:Y:S02]  /*0670*/  UIADD3 UR5, UR5, 0xff, URZ ;  /* 0x000000ff05057890 */ /* 0x000fe4000fffe03f */
[----:B------:R-:W-:Y:S02]  /*0680*/  UISETP.NE.AND UP1, UPT, UR12, URZ, UPT ;  /* 0x0000003f0c00728c */ /* 0x000fe4000bf25270 */
[----:B------:R-:W-:Y:S01]  /*0690*/  USHF.R.S32.HI UR4, URZ, 0x1f, UR5 ;  /* 0x0000001f3f047899 */ /* 0x000fe20008011405 */
[----:B------:R-:W-:-:S03]  /*06a0*/  ULDC UR18, c[0x0][0x398] ;  /* 0x0000e60000127ab9 */ /* 0x000fc60000000800 */
[----:B------:R-:W-:-:S04]  /*06b0*/  ULEA.HI UR4, UR4, UR5, URZ, 0x8 ;  /* 0x0000000504047291 */ /* 0x000fc8000f8f403f */
[----:B------:R-:W-:-:S04]  /*06c0*/  ULEA.HI.SX32 UR13, UR4, UR12, 0x18 ;  /* 0x0000000c040d7291 */ /* 0x000fc8000f8fc23f */
[----:B------:R-:W-:Y:S01]  /*06d0*/  UIADD3 UR13, UR13, -0x1, URZ ;  /* 0xffffffff0d0d7890 */ /* 0x000fe2000fffe03f */
[-C--:B-1----:R-:W-:Y:S02]  /*06e0*/  IABS R3, R0.reuse ;  /* 0x0000000000037213 */ /* 0x082fe40000000000 */
[----:B------:R-:W-:Y:S02]  /*06f0*/  IABS R0, R0 ;  /* 0x0000000000007213 */ /* 0x000fe40000000000 */
[----:B------:R-:W-:-:S03]  /*0700*/  R2UR UR9, R3 ;  /* 0x00000000030972ca */ /* 0x000fc600000e0000 */
[----:B------:R-:W-:-:S10]  /*0710*/  IMAD.MOV R0, RZ, RZ, -R0 ;  /* 0x000000ffff007224 */ /* 0x000fd400078e0a00 */
[----:B------:R-:W1:Y:S08]  /*0720*/  I2F.RP R5, UR9 ;  /* 0x0000000900057d06 */ /* 0x000e700008209400 */
[----:B-1----:R-:W1:Y:S02]  /*0730*/  MUFU.RCP R4, R5 ;  /* 0x0000000500047308 */ /* 0x002e640000001000 */
[----:B-1----:R-:W-:-:S06]  /*0740*/  VIADD R4, R4, 0xffffffe ;  /* 0x0ffffffe04047836 */ /* 0x002fcc0000000000 */
[----:B------:R-:W1:Y:S02]  /*0750*/  F2I.FTZ.U32.TRUNC.NTZ R3, R4 ;  /* 0x0000000400037305 */ /* 0x000e64000021f000 */
[----:B-1----:R-:W-:Y:S01]  /*0760*/  R2UR UR17, R3 ;  /* 0x00000000031172ca */ /* 0x002fe200000e0000 */
[----:B------:R-:W-:Y:S01]  /*0770*/  IMAD.U32 R3, RZ, RZ, UR13 ;  /* 0x0000000dff037e24 */ /* 0x000fe2000f8e00ff */
[----:B------:R-:W-:-:S04]  /*0780*/  ULOP3.LUT UR13, UR13, UR12, URZ, 0x3c, !UPT ;  /* 0x0000000c0d0d7292 */ /* 0x000fc8000f8e3c3f */
[----:B------:R-:W-:-:S04]  /*0790*/  IABS R3, R3 ;  /* 0x0000000300037213 */ /* 0x000fc80000000000 */
[----:B------:R-:W-:-:S03]  /*07a0*/  R2UR UR5, R3 ;  /* 0x00000000030572ca */ /* 0x000fc600000e0000 */
[----:B------:R-:W-:-:S04]  /*07b0*/  UIADD3 UR4, URZ, -UR17, URZ ;  /* 0x800000113f047290 */ /* 0x000fc8000fffe03f */
[----:B------:R-:W-:-:S04]  /*07c0*/  UIMAD UR4, UR4, UR9, URZ ;  /* 0x00000009040472a4 */ /* 0x000fc8000f8e023f */
[----:B------:R-:W-:-:S03]  /*07d0*/  UIMAD.WIDE.U32 UR16, UR17, UR4, UR16 ;  /* 0x00000004111072a5 */ /* 0x000fc6000f8e0010 */
[----:B------:R-:W-:Y:S01]  /*07e0*/  R2UR UR4, R0 ;  /* 0x00000000000472ca */ /* 0x000fe200000e0000 */
[----:B------:R-:W-:-:S12]  /*07f0*/  UIMAD.WIDE.U32 UR16, UR17, UR5, URZ ;  /* 0x00000005111072a5 */ /* 0x000fd8000f8e003f */
[----:B------:R-:W-:-:S04]  /*0800*/  UIMAD UR4, UR17, UR4, UR5 ;  /* 0x00000004110472a4 */ /* 0x000fc8000f8e0205 */
[----:B------:R-:W-:-:S11]  /*0810*/  UISETP.GT.U32.AND UP0, UPT, UR9, UR4, UPT ;  /* 0x000000040900728c */ /* 0x000fd6000bf04070 */
[----:B------:R-:W-:Y:S02]  /*0820*/  @!UP0 UIADD3 UR4, UR4, -UR9, URZ ;  /* 0x8000000904048290 */ /* 0x000fe4000fffe03f */
[----:B------:R-:W-:Y:S02]  /*0830*/  @!UP0 UIADD3 UR17, UR17, 0x1, URZ ;  /* 0x0000000111118890 */ /* 0x000fe4000fffe03f */
[----:B------:R-:W-:Y:S02]  /*0840*/  UISETP.GE.U32.AND UP2, UPT, UR4, UR9, UPT ;  /* 0x000000090400728c */ /* 0x000fe4000bf46070 */
[----:B------:R-:W-:Y:S02]  /*0850*/  UIADD3 UR4, UR19, 0xff, URZ ;  /* 0x000000ff13047890 */ /* 0x000fe4000fffe03f */
[----:B------:R-:W-:Y:S02]  /*0860*/  UISETP.GE.AND UP0, UPT, UR13, URZ, UPT ;  /* 0x0000003f0d00728c */ /* 0x000fe4000bf06270 */
[----:B------:R-:W-:-:S04]  /*0870*/  USHF.R.S32.HI UR5, URZ, 0x1f, UR4 ;  /* 0x0000001f3f057899 */ /* 0x000fc80008011404 */
[----:B------:R-:W-:Y:S02]  /*0880*/  ULEA.HI UR4, UR5, UR4, URZ, 0x8 ;  /* 0x0000000405047291 */ /* 0x000fe4000f8f403f */
[----:B------:R-:W-:Y:S02]  /*0890*/  @UP2 UIADD3 UR17, UR17, 0x1, URZ ;  /* 0x0000000111112890 */ /* 0x000fe4000fffe03f */
[----:B------:R-:W-:Y:S02]  /*08a0*/  USHF.R.S32.HI UR4, URZ, 0x8, UR4 ;  /* 0x000000083f047899 */ /* 0x000fe40008011404 */
[----:B------:R-:W-:Y:S02]  /*08b0*/  @!UP0 UIADD3 UR17, -UR17, URZ, URZ ;  /* 0x0000003f11118290 */ /* 0x000fe4000fffe13f */
[----:B------:R-:W-:Y:S02]  /*08c0*/  @!UP1 ULOP3.LUT UR17, URZ, UR12, URZ, 0x33, !UPT ;  /* 0x0000000c3f119292 */ /* 0x000fe4000f8e333f */
[----:B------:R-:W-:Y:S01]  /*08d0*/  IMAD.U32 R3, RZ, RZ, UR4 ;  /* 0x00000004ff037e24 */ /* 0x000fe2000f8e00ff */
[----:B------:R-:W-:-:S02]  /*08e0*/  UIADD3 UR5, -UR24, 0x13f, UR22 ;  /* 0x0000013f18057890 */ /* 0x000fc4000fffe116 */
[----:B------:R-:W-:Y:S01]  /*08f0*/  UIMAD UR14, UR17, UR8, URZ ;  /* 0x00000008110e72a4 */ /* 0x000fe2000f8e023f */
[----:B------:R-:W-:Y:S01]  /*0900*/  IMAD.U32 R0, RZ, RZ, UR17 ;  /* 0x00000011ff007e24 */ /* 0x000fe2000f8e00ff */
[----:B------:R-:W-:-:S04]  /*0910*/  UIADD3 UR5, UR5, UR18, UR19 ;  /* 0x0000001205057290 */ /* 0x000fc8000fffe013 */
[----:B------:R-:W-:Y:S01]  /*0920*/  VIADDMNMX R0, R0, UR14, R3, PT ;  /* 0x0000000e00007c46 */ /* 0x000fe2000b800103 */
[----:B------:R-:W-:-:S03]  /*0930*/  USHF.R.S32.HI UR4, URZ, 0x1f, UR5 ;  /* 0x0000001f3f047899 */ /* 0x000fc60008011405 */
[----:B------:R-:W-:Y:S01]  /*0940*/  R2UR UR17, R0 ;  /* 0x00000000001172ca */ /* 0x000fe200000e0000 */
[----:B------:R-:W-:-:S04]  /*0950*/  ULEA.HI UR4, UR4, UR5, URZ, 0x8 ;  /* 0x0000000504047291 */ /* 0x000fc8000f8f403f */
[----:B------:R-:W-:-:S08]  /*0960*/  USHF.R.S32.HI UR4, URZ, 0x8, UR4 ;  /* 0x000000083f047899 */ /* 0x000fd00008011404 */
[----:B------:R-:W-:-:S04]  /*0970*/  UISETP.LT.AND UP0, UPT, UR17, UR4, UPT ;  /* 0x000000041100728c */ /* 0x000fc8000bf01270 */
[----:B------:R-:W-:-:S04]  /*0980*/  USEL UR17, UR17, UR4, UP0 ;  /* 0x0000000411117287 */ /* 0x000fc80008000000 */
[----:B------:R-:W-:-:S06]  /*0990*/  UISETP.GE.AND UP0, UPT, UR14, UR17, UPT ;  /* 0x000000110e00728c */ /* 0x000fcc000bf06270 */
[----:B------:R-:W-:-:S13]  /*09a0*/  PLOP3.LUT P0, PT, PT, PT, UP0, 0x80, 0x0 ;  /* 0x000000000000781c */ /* 0x000fda0003f0f008 */
[----:B------:R-:W-:Y:S05]  /*09b0*/  @!P0 BRA `(.L_x_2328) ;  /* 0x0000000000e88947 */ /* 0x000fea0003800000 */
[----:B--2---:R-:W-:Y:S01]  /*09c0*/  SHF.R.S32.HI R3, RZ, 0x1f, R2 ;  /* 0x0000001fff037819 */ /* 0x004fe20000011402 */
[----:B------:R-:W-:Y:S02]  /*09d0*/  ULDC.64 UR4, c[0x0][0x2c0] ;  /* 0x0000b00000047ab9 */ /* 0x000fe40000000a00 */
[----:B------:R-:W-:Y:S01]  /*09e0*/  UIMAD UR4, UR8, UR4, UR15 ;  /* 0x00000004080472a4 */ /* 0x000fe2000f8e020f */
[----:B------:R-:W-:-:S03]  /*09f0*/  LEA.HI R0, R3, R2, RZ, 0x3 ;  /* 0x0000000203007211 */ /* 0x000fc600078f18ff */
[----:B------:R-:W-:Y:S01]  /*0a00*/  UIMAD UR4, UR4, UR6, UR26 ;  /* 0x00000006040472a4 */ /* 0x000fe2000f8e021a */
[----:B------:R-:W-:Y:S01]  /*0a10*/  LOP3.LUT R5, R0, 0xfffffff8, RZ, 0xc0, !PT ;  /* 0xfffffff800057812 */ /* 0x000fe200078ec0ff */
[----:B------:R-:W-:Y:S02]  /*0a20*/  UIADD3 UR6, -UR22, UR24, URZ ;  /* 0x0000001816067290 */ /* 0x000fe4000fffe13f */
[----:B------:R-:W-:Y:S02]  /*0a30*/  UIMAD UR8, UR4, UR5, UR22 ;  /* 0x00000005040872a4 */ /* 0x000fe4000f8e0216 */
[----:B------:R-:W-:Y:S01]  /*0a40*/  IMAD.IADD R5, R2, 0x1, -R5 ;  /* 0x0000000102057824 */ /* 0x000fe200078e0a05 */
[----:B------:R-:W-:Y:S01]  /*0a50*/  SHF.R.S32.HI R2, RZ, 0x3, R0 ;  /* 0x00000003ff027819 */ /* 0x000fe20000011400 */
[----:B------:R-:W-:Y:S01]  /*0a60*/  ULDC UR5, c[0x0][0x2dc] ;  /* 0x0000b70000057ab9 */ /* 0x000fe20000000800 */
[----:B------:R-:W-:Y:S01]  /*0a70*/  ULDC UR4, c[0x0][0x2d0] ;  /* 0x0000b40000047ab9 */ /* 0x000fe20000000800 */
[C---:B------:R-:W-:Y:S01]  /*0a80*/  IMAD.SHL.U32 R8, R5.reuse, 0x4, RZ ;  /* 0x0000000405087824 */ /* 0x040fe200078e00ff */
[----:B------:R-:W-:Y:S01]  /*0a90*/  UIMAD UR5, UR8, UR5, URZ ;  /* 0x00000005080572a4 */ /* 0x000fe2000f8e023f */
[----:B------:R-:W-:Y:S01]  /*0aa0*/  VIADD R4, R2, 0x10 ;  /* 0x0000001002047836 */ /* 0x000fe20000000000 */
[----:B------:R-:W-:Y:S01]  /*0ab0*/  USHF.R.S32.HI UR7, URZ, 0x1f, UR8 ;  /* 0x0000001f3f077899 */ /* 0x000fe20008011408 */
[----:B------:R-:W-:-:S02]  /*0ac0*/  ISETP.NE.AND P3, PT, R5, RZ, PT ;  /* 0x000000ff0500720c */ /* 0x000fc40003f65270 */
[--C-:B------:R-:W-:Y:S01]  /*0ad0*/  SHF.R.S32.HI R9, RZ, 0x1f, R8.reuse ;  /* 0x0000001fff097819 */ /* 0x100fe20000011408 */
[----:B------:R-:W-:Y:S01]  /*0ae0*/  IMAD.U32 R0, RZ, RZ, UR5 ;  /* 0x00000005ff007e24 */ /* 0x000fe2000f8e00ff */
[----:B------:R-:W-:Y:S02]  /*0af0*/  ISETP.GE.AND P6, PT, R8, UR4, PT ;  /* 0x0000000408007c0c */ /* 0x000fe4000bfc6270 */
[----:B------:R-:W-:Y:S01]  /*0b00*/  ISETP.GE.AND P1, PT, R4, UR6, PT ;  /* 0x0000000604007c0c */ /* 0x000fe2000bf26270 */
[C---:B------:R-:W-:Y:S01]  /*0b10*/  IMAD.WIDE R6, R2.reuse, 0x20, R8 ;  /* 0x0000002002067825 */ /* 0x040fe200078e0208 */
[----:B------:R-:W-:Y:S02]  /*0b20*/  ISETP.GE.OR P5, PT, R2, UR6, P6 ;  /* 0x0000000602007c0c */ /* 0x000fe4000b7a6670 */
[----:B------:R-:W-:Y:S01]  /*0b30*/  ISETP.GE.OR P4, PT, R4, UR6, P6 ;  /* 0x0000000604007c0c */ /* 0x000fe2000b786670 */
[----:B------:R-:W-:Y:S01]  /*0b40*/  VIADD R4, R2, 0x30 ;  /* 0x0000003002047836 */ /* 0x000fe20000000000 */
[----:B------:R-:W-:Y:S01]  /*0b50*/  IADD3 R3, P0, R6, UR5, RZ ;  /* 0x0000000506037c10 */ /* 0x000fe2000ff1e0ff */
[----:B------:R-:W-:Y:S01]  /*0b60*/  ULDC.64 UR4, c[0x0][0x288] ;  /* 0x0000a20000047ab9 */ /* 0x000fe20000000a00 */
[----:B------:R-:W-:-:S02]  /*0b70*/  ISETP.NE.OR P1, PT, R5, RZ, P1 ;  /* 0x000000ff0500720c */ /* 0x000fc40000f25670 */
[----:B------:R-:W-:Y:S02]  /*0b80*/  LEA.HI.X.SX32 R0, R0, R7, 0x1, P0 ;  /* 0x0000000700007211 */ /* 0x000fe400000f0eff */
[C---:B------:R-:W-:Y:S02]  /*0b90*/  LEA R8, P0, R3.reuse, UR4, 0x2 ;  /* 0x0000000403087c11 */ /* 0x040fe4000f8010ff */
[C---:B------:R-:W-:Y:S02]  /*0ba0*/  ISETP.GE.OR P3, PT, R2.reuse, UR6, P3 ;  /* 0x0000000602007c0c */ /* 0x040fe40009f66670 */
[----:B------:R-:W-:Y:S01]  /*0bb0*/  LEA.HI.X R9, R3, UR5, R0, 0x2, P0 ;  /* 0x0000000503097c11 */ /* 0x000fe200080f1400 */
[C---:B------:R-:W-:Y:S01]  /*0bc0*/  VIADD R0, R2.reuse, 0x20 ;  /* 0x0000002002007836 */ /* 0x040fe20000000000 */
[----:B------:R-:W-:Y:S01]  /*0bd0*/  IADD3 R3, P2, R2, UR8, RZ ;  /* 0x0000000802037c10 */ /* 0x000fe2000ff5e0ff */
[----:B------:R-:W-:Y:S02]  /*0be0*/  ULDC.64 UR4, c[0x0][0x2b8] ;  /* 0x0000ae0000047ab9 */ /* 0x000fe40000000a00 */
[----:B------:R1:W-:Y:S01]  /*0bf0*/  @!P5 STG.E.128 desc[UR20][R8.64], RZ ;  /* 0x000000ff0800d986 */ /* 0x0003e2000c101d14 */
[----:B------:R-:W-:-:S02]  /*0c00*/  ISETP.GE.AND P0, PT, R0, UR6, PT ;  /* 0x0000000600007c0c */ /* 0x000fc4000bf06270 */
[----:B------:R-:W-:Y:S01]  /*0c10*/  ISETP.GE.OR P5, PT, R0, UR6, P6 ;  /* 0x0000000600007c0c */ /* 0x000fe2000b7a6670 */
[----:B------:R1:W-:Y:S01]  /*0c20*/  @!P4 STG.E.128 desc[UR20][R8.64+0x800], RZ ;  /* 0x000800ff0800c986 */ /* 0x0003e2000c101d14 */
[----:B------:R-:W-:Y:S02]  /*0c30*/  ISETP.NE.OR P0, PT, R5, RZ, P0 ;  /* 0x000000ff0500720c */ /* 0x000fe40000705670 */
[----:B------:R-:W-:Y:S02]  /*0c40*/  ISETP.GE.OR P6, PT, R4, UR6, P6 ;  /* 0x0000000604007c0c */ /* 0x000fe4000b7c6670 */
[----:B------:R-:W-:Y:S01]  /*0c50*/  LEA.HI.X.SX32 R0, R2, UR7, 0x1, P2 ;  /* 0x0000000702007c11 */ /* 0x000fe200090f0eff */
[----:B------:R-:W-:Y:S01]  /*0c60*/  @!P1 IMAD.MOV.U32 R2, RZ, RZ, -0x800000 ;  /* 0xff800000ff029424 */ /* 0x000fe200078e00ff */
[----:B------:R-:W-:-:S04]  /*0c70*/  LEA R6, P2, R3, UR4, 0x2 ;  /* 0x0000000403067c11 */ /* 0x000fc8000f8410ff */
[----:B------:R-:W-:Y:S01]  /*0c80*/  LEA.HI.X R7, R3, UR5, R0, 0x2, P2 ;  /* 0x0000000503077c11 */ /* 0x000fe200090f1400 */
[----:B------:R1:W-:Y:S01]  /*0c90*/  @!P5 STG.E.128 desc[UR20][R8.64+0x1000], RZ ;  /* 0x001000ff0800d986 */ /* 0x0003e2000c101d14 */
[----:B------:R-:W-:Y:S02]  /*0ca0*/  @!P3 IMAD.MOV.U32 R3, RZ, RZ, -0x800000 ;  /* 0xff800000ff03b424 */ /* 0x000fe400078e00ff */
[----:B------:R-:W-:Y:S01]  /*0cb0*/  @!P0 IMAD.MOV.U32 R0, RZ, RZ, -0x800000 ;  /* 0xff800000ff008424 */ /* 0x000fe200078e00ff */
[----:B------:R1:W-:Y:S04]  /*0cc0*/  @!P6 STG.E.128 desc[UR20][R8.64+0x1800], RZ ;  /* 0x001800ff0800e986 */ /* 0x0003e8000c101d14 */
[----:B------:R1:W-:Y:S01]  /*0cd0*/  @!P0 STG.E desc[UR20][R6.64+0x80], R0 ;  /* 0x0000800006008986 */ /* 0x0003e2000c101914 */
[----:B------:R-:W-:-:S03]  /*0ce0*/  ISETP.GE.AND P0, PT, R4, UR6, PT ;  /* 0x0000000604007c0c */ /* 0x000fc6000bf06270 */
[----:B------:R1:W-:Y:S01]  /*0cf0*/  @!P3 STG.E desc[UR20][R6.64], R3 ;  /* 0x000000030600b986 */ /* 0x0003e2000c101914 */
[----:B------:R-:W-:-:S03]  /*0d00*/  ISETP.NE.OR P0, PT, R5, RZ, P0 ;  /* 0x000000ff0500720c */ /* 0x000fc60000705670 */
[----:B------:R1:W-:Y:S10]  /*0d10*/  @!P1 STG.E desc[UR20][R6.64+0x40], R2 ;  /* 0x0000400206009986 */ /* 0x0003f4000c101914 */
[----:B------:R-:W-:Y:S05]  /*0d20*/  @P0 EXIT ;  /* 0x000000000000094d */ /* 0x000fea0003800000 */
[----:B-1----:R-:W-:-:S05]  /*0d30*/  MOV R3, 0xff800000 ;  /* 0xff80000000037802 */ /* 0x002fca0000000f00 */
[----:B------:R-:W-:Y:S01]  /*0d40*/  STG.E desc[UR20][R6.64+0xc0], R3 ;  /* 0x0000c00306007986 */ /* 0x000fe2000c101914 */
[----:B------:R-:W-:Y:S05]  /*0d50*/  EXIT ;  /* 0x000000000000794d */ /* 0x000fea0003800000 */
.L_x_2328:
        /* <DEDUP_REMOVED lines=9> */
[----:B------:R-:W3:Y:S01]  /*0df0*/  @P0 LDG.E R4, desc[UR20][R4.64] ;  /* 0x0000001404040981 */ /* 0x000ee2000c1e1900 */
[----:B------:R-:W-:Y:S01]  /*0e00*/  ISETP.NE.U32.AND P2, PT, RZ, UR4, PT ;  /* 0x00000004ff007c0c */ /* 0x000fe2000bf45070 */
[----:B------:R-:W-:Y:S01]  /*0e10*/  UMOV UR6, UR15 ;  /* 0x0000000f00067c82 */ /* 0x000fe20008000000 */
[----:B------:R-:W-:Y:S02]  /*0e20*/  PLOP3.LUT P1, PT, PT, PT, PT, 0x8, 0x0 ;  /* 0x000000000000781c */ /* 0x000fe40003f2e170 */
[----:B------:R-:W-:Y:S02]  /*0e30*/  CS2R R238, SRZ ;  /* 0x0000000000ee7805 */ /* 0x000fe4000001ff00 */
[----:B------:R-:W-:Y:S02]  /*0e40*/  ISETP.NE.AND.EX P2, PT, RZ, UR5, PT, P2 ;  /* 0x00000005ff007c0c */ /* 0x000fe4000bf45320 */
[----:B---3--:R-:W-:-:S11]  /*0e50*/  @P0 R2UR UR6, R4 ;  /* 0x00000000040602ca */ /* 0x008fd600000e0000 */
        /* <DEDUP_REMOVED lines=12> */
.L_x_2329:
[----:B------:R-:W-:Y:S05]  /*0f20*/  @!P1 BRA `(.L_x_2330) ;  /* 0x0000000400589947 */ /* 0x000fea0003800000 */
[----:B------:R-:W1:Y:S01]  /*0f30*/  LDC R15, c[0x0][0x380] ;  /* 0x0000e000ff0f7b82 */ /* 0x000e620000000800 */
[----:B------:R-:W-:Y:S01]  /*0f40*/  ULEA UR7, UR17, 0xffffff00, 0x8 ;  /* 0xffffff0011077891 */ /* 0x000fe2000f8e403f */
[----:B------:R-:W-:Y:S01]  /*0f50*/  MOV R8, RZ ;  /* 0x000000ff00087202 */ /* 0x000fe20000000f00 */
[----:B------:R-:W-:Y:S01]  /*0f60*/  ULDC.64 UR4, c[0x0][0x230] ;  /* 0x00008c0000047ab9 */ /* 0x000fe20000000a00 */
[----:B------:R-:W-:-:S03]  /*0f70*/  ULDC.64 UR8, c[0x0][0x248] ;  /* 0x0000920000087ab9 */ /* 0x000fc60000000a00 */
        /* <DEDUP_REMOVED lines=13> */
[----:B------:R-:W-:Y:S01]  /*1050*/  IMAD R3, R4, R3, R0 ;  /* 0x0000000304037224 */ /* 0x000fe200078e0200 */
[----:B------:R-:W-:-:S04]  /*1060*/  LOP3.LUT R0, R15, UR7, RZ, 0x3c, !PT ;  /* 0x000000070f007c12 */ /* 0x000fc8000f8e3cff */
        /* <DEDUP_REMOVED lines=11> */
[----:B------:R-:W3:Y:S01]  /*1120*/  LDG.E R4, desc[UR20][R12.64] ;  /* 0x000000140c047981 */ /* 0x000ee2000c1e1900 */
[----:B-1----:R-:W-:Y:S01]  /*1130*/  IABS R6, R0 ;  /* 0x0000000000067213 */ /* 0x002fe20000000000 */
[----:B------:R-:W-:-:S03]  /*1140*/  IMAD.U32 R3, RZ, RZ, UR26 ;  /* 0x0000001aff037e24 */ /* 0x000fc6000f8e00ff */
[----:B------:R-:W1:Y:S02]  /*1150*/  I2F.RP R10, R6 ;  /* 0x00000006000a7306 */ /* 0x000e640000209400 */
[----:B------:R-:W-:-:S06]  /*1160*/  IABS R3, R3 ;  /* 0x0000000300037213 */ /* 0x000fcc0000000000 */
[----:B-1----:R-:W1:Y:S02]  /*1170*/  MUFU.RCP R9, R10 ;  /* 0x0000000a00097308 */ /* 0x002e640000001000 */
[----:B-1----:R-:W-:-:S06]  /*1180*/  VIADD R9, R9, 0xffffffe ;  /* 0x0ffffffe09097836 */ /* 0x002fcc0000000000 */
[----:B------:R-:W1:Y:S02]  /*1190*/  F2I.FTZ.U32.TRUNC.NTZ R9, R9 ;  /* 0x0000000900097305 */ /* 0x000e64000021f000 */
[----:B-1----:R-:W-:-:S05]  /*11a0*/  IADD3 R5, RZ, -R9, RZ ;  /* 0x80000009ff057210 */ /* 0x002fca0007ffe0ff */
        /* <DEDUP_REMOVED lines=14> */
[----:B------:R-:W-:Y:S02]  /*1290*/  @P3 IADD3 R3, R3, 0x1, RZ ;  /* 0x0000000103033810 */ /* 0x000fe40007ffe0ff */
[----:B---3--:R-:W-:Y:S02]  /*12a0*/  R2UR UR12, R4 ;  /* 0x00000000040c72ca */ /* 0x008fe400000e0000 */
[----:B------:R-:W-:-:S04]  /*12b0*/  LOP3.LUT R4, R0, UR26, RZ, 0x3c, !PT ;  /* 0x0000001a00047c12 */ /* 0x000fc8000f8e3cff */
[----:B------:R-:W-:Y:S01]  /*12c0*/  ISETP.GE.AND P0, PT, R4, RZ, PT ;  /* 0x000000ff0400720c */ /* 0x000fe20003f06270 */
[----:B------:R-:W-:-:S06]  /*12d0*/  IMAD R4, R5, UR8, RZ ;  /* 0x0000000805047c24 */ /* 0x000fcc000f8e02ff */
        /* <DEDUP_REMOVED lines=11> */
[----:B------:R-:W-:Y:S01]  /*1390*/  ULDC.64 UR6, c[0x0][0x260] ;  /* 0x0000980000067ab9 */ /* 0x000fe20000000a00 */
[----:B------:R-:W-:-:S03]  /*13a0*/  MOV R18, R3 ;  /* 0x0000000300127202 */ /* 0x000fc60000000f00 */
[----:B------:R-:W-:Y:S01]  /*13b0*/  MOV R7, UR4 ;  /* 0x0000000400077c02 */ /* 0x000fe20008000f00 */
        /* <DEDUP_REMOVED lines=9> */
[----:B------:R-:W-:Y:S02]  /*1450*/  IMAD R0, R3, UR7, R0 ;  /* 0x0000000703007c24 */ /* 0x000fe4000f8e0200 */
[----:B------:R-:W-:-:S03]  /*1460*/  IMAD.MOV.U32 R4, RZ, RZ, R8 ;  /* 0x000000ffff047224 */ /* 0x000fc600078e0008 */
[----:B------:R-:W-:Y:S01]  /*1470*/  IADD3 R6, R9, R0, RZ ;  /* 0x0000000009067210 */ /* 0x000fe20007ffe0ff */
[----:B------:R-:W-:Y:S06]  /*1480*/  BRA `(.L_x_2331) ;  /* 0x0000000400507947 */ /* 0x000fec0003800000 */
.L_x_2330:
[----:B------:R-:W1:Y:S01]  /*1490*/  LDC R0, c[0x0][0x278] ;  /* 0x00009e00ff007b82 */ /* 0x000e620000000800 */
[----:B------:R-:W-:Y:S01]  /*14a0*/  MOV R3, UR26 ;  /* 0x0000001a00037c02 */ /* 0x000fe20008000f00 */
[----:B------:R-:W-:Y:S02]  /*14b0*/  UISETP.NE.AND UP0, UPT, UR11, -0x1, UPT ;  /* 0xffffffff0b00788c */ /* 0x000fe4000bf05270 */
[----:B------:R-:W-:Y:S01]  /*14c0*/  ULEA UR12, UR17, 0xffffff00, 0x8 ;  /* 0xffffff00110c7891 */ /* 0x000fe2000f8e403f */
[----:B------:R-:W-:-:S03]  /*14d0*/  IABS R3, R3 ;  /* 0x0000000300037213 */ /* 0x000fc60000000000 */
[----:B------:R-:W-:Y:S01]  /*14e0*/  PLOP3.LUT P0, PT, PT, PT, UP0, 0x80, 0x0 ;  /* 0x000000000000781c */ /* 0x000fe20003f0f008 */
[----:B------:R-:W-:-:S04]  /*14f0*/  USHF.R.S32.HI UR13, URZ, 0x1f, UR12 ;  /* 0x0000001f3f0d7899 */ /* 0x000fc8000801140c */
[----:B------:R-:W-:Y:S01]  /*1500*/  @UP0 UIADD3 UR5, UR7, UR11, URZ ;  /* 0x0000000b07050290 */ /* 0x000fe2000fffe03f */
[----:B------:R-:W-:-:S03]  /*1510*/  @UP0 ULDC.64 UR8, c[0x0][0x248] ;  /* 0x0000920000080ab9 */ /* 0x000fc60000000a00 */
[----:B------:R-:W-:Y:S02]  /*1520*/  @UP0 UIMAD.WIDE.U32 UR28, UR5, UR8, URZ ;  /* 0x00000008051c02a5 */ /* 0x000fe4000f8e003f */
[----:B------:R-:W-:-:S04]  /*1530*/  @UP0 UIMAD UR5, UR5, UR9, URZ ;  /* 0x00000009050502a4 */ /* 0x000fc8000f8e023f */
[----:B------:R-:W-:Y:S01]  /*1540*/  @UP0 UIADD3 UR5, UR29, UR5, URZ ;  /* 0x000000051d050290 */ /* 0x000fe2000fffe03f */
[----:B-1----:R-:W-:Y:S01]  /*1550*/  IABS R7, R0 ;  /* 0x0000000000077213 */ /* 0x002fe20000000000 */
[----:B------:R-:W-:Y:S01]  /*1560*/  @UP0 UMOV UR16, UR28 ;  /* 0x0000001c00100c82 */ /* 0x000fe20008000000 */
[----:B------:R-:W-:Y:S02]  /*1570*/  ISETP.NE.AND P2, PT, R0, RZ, PT ;  /* 0x000000ff0000720c */ /* 0x000fe40003f45270 */
        /* <DEDUP_REMOVED lines=8> */
[----:B------:R-:W-:Y:S02]  /*1600*/  IMAD.HI.U32 R18, R4, R3, RZ ;  /* 0x0000000304127227 */ /* 0x000fe400078e00ff */
[----:B------:R-:W1:Y:S02]  /*1610*/  LDC.64 R4, c[0x0][0x260] ;  /* 0x00009800ff047b82 */ /* 0x000e640000000a00 */
[----:B------:R-:W-:-:S04]  /*1620*/  IMAD.MOV R6, RZ, RZ, -R18 ;  /* 0x000000ffff067224 */ /* 0x000fc800078e0a12 */
[----:B------:R-:W-:Y:S01]  /*1630*/  IMAD R6, R7, R6, R3 ;  /* 0x0000000607067224 */ /* 0x000fe200078e0203 */
[----:B------:R-:W-:-:S04]  /*1640*/  LOP3.LUT R3, R0, UR26, RZ, 0x3c, !PT ;  /* 0x0000001a00037c12 */ /* 0x000fc8000f8e3cff */
[----:B------:R-:W-:Y:S02]  /*1650*/  ISETP.GT.U32.AND P5, PT, R7, R6, PT ;  /* 0x000000060700720c */ /* 0x000fe40003fa4070 */
[----:B------:R-:W-:-:S11]  /*1660*/  ISETP.GE.AND P3, PT, R3, RZ, PT ;  /* 0x000000ff0300720c */ /* 0x000fd60003f66270 */
        /* <DEDUP_REMOVED lines=18> */
.L_x_2332:
[----:B------:R-:W-:Y:S01]  /*1790*/  UIMAD UR4, UR13, UR8, URZ ;  /* 0x000000080d0472a4 */ /* 0x000fe2000f8e023f */
[----:B------:R-:W-:Y:S01]  /*17a0*/  @!P3 IADD3 R18, -R18, RZ, RZ ;  /* 0x000000ff1212b210 */ /* 0x000fe20007ffe1ff */
[----:B------:R-:W-:Y:S01]  /*17b0*/  UMOV UR28, UR16 ;  /* 0x00000010001c7c82 */ /* 0x000fe20008000000 */
[----:B------:R-:W-:Y:S01]  /*17c0*/  UMOV UR29, UR5 ;  /* 0x00000005001d7c82 */ /* 0x000fe20008000000 */
[----:B------:R-:W-:Y:S01]  /*17d0*/  UIMAD UR4, UR9, UR12, UR4 ;  /* 0x0000000c090472a4 */ /* 0x000fe2000f8e0204 */
[----:B------:R-:W-:Y:S01]  /*17e0*/  @!P2 LOP3.LUT R18, RZ, R0, RZ, 0x33, !PT ;  /* 0x00000000ff12a212 */ /* 0x000fe200078e33ff */
[----:B------:R-:W-:Y:S01]  /*17f0*/  UIMAD.WIDE.U32 UR28, UR8, UR12, UR28 ;  /* 0x0000000c081c72a5 */ /* 0x000fe2000f8e001c */
[----:B------:R-:W-:Y:S01]  /*1800*/  MOV R15, UR12 ;  /* 0x0000000c000f7c02 */ /* 0x000fe20008000f00 */
[----:B------:R-:W-:Y:S01]  /*1810*/  @UP0 UIADD3 UR11, UR7, UR11, URZ ;  /* 0x0000000b070b0290 */ /* 0x000fe2000fffe03f */
[----:B------:R-:W-:Y:S01]  /*1820*/  SHF.R.S32.HI R11, RZ, 0x1f, R18 ;  /* 0x0000001fff0b7819 */ /* 0x000fe20000011412 */
[----:B------:R-:W-:-:S02]  /*1830*/  UIADD3 UR4, UR29, UR4, URZ ;  /* 0x000000041d047290 */ /* 0x000fc4000fffe03f */
[----:B------:R-:W-:Y:S01]  /*1840*/  MOV R7, UR29 ;  /* 0x0000001d00077c02 */ /* 0x000fe20008000f00 */
[----:B------:R-:W-:Y:S02]  /*1850*/  IMAD.U32 R6, RZ, RZ, UR28 ;  /* 0x0000001cff067e24 */ /* 0x000fe4000f8e00ff */
[-C--:B-1----:R-:W-:Y:S02]  /*1860*/  IMAD R0, R11, R4.reuse, RZ ;  /* 0x000000040b007224 */ /* 0x082fe400078e02ff */
[----:B------:R-:W-:Y:S01]  /*1870*/  IMAD.U32 R7, RZ, RZ, UR4 ;  /* 0x00000004ff077e24 */ /* 0x000fe2000f8e00ff */
[----:B------:R-:W-:Y:S01]  /*1880*/  @UP0 ULDC.64 UR4, c[0x0][0x250] ;  /* 0x0000940000040ab9 */ /* 0x000fe20000000a00 */
[C---:B------:R-:W-:Y:S01]  /*1890*/  IMAD R0, R18.reuse, R5, R0 ;  /* 0x0000000512007224 */ /* 0x040fe200078e0200 */
[----:B------:R-:W-:Y:S01]  /*18a0*/  @UP0 UIMAD.WIDE.U32 UR28, UR11, UR4, URZ ;  /* 0x000000040b1c02a5 */ /* 0x000fe2000f8e003f */
[----:B------:R-:W-:Y:S01]  /*18b0*/  IMAD.WIDE.U32 R6, R18, R4, R6 ;  /* 0x0000000412067225 */ /* 0x000fe200078e0006 */
[----:B------:R-:W-:-:S02]  /*18c0*/  MOV R5, UR13 ;  /* 0x0000000d00057c02 */ /* 0x000fc40008000f00 */
[----:B------:R-:W-:Y:S01]  /*18d0*/  @UP0 UIMAD UR25, UR11, UR5, UR29 ;  /* 0x000000050b1902a4 */ /* 0x000fe2000f8e021d */
[----:B------:R-:W-:Y:S01]  /*18e0*/  MOV R4, R6 ;  /* 0x0000000600047202 */ /* 0x000fe20000000f00 */
[----:B------:R-:W-:Y:S01]  /*18f0*/  IMAD.IADD R6, R7, 0x1, R0 ;  /* 0x0000000107067824 */ /* 0x000fe200078e0200 */
        /* <DEDUP_REMOVED lines=13> */
.L_x_2331:
[----:B------:R-:W-:Y:S01]  /*19d0*/  UISETP.NE.AND UP0, UPT, UR10, -0x1, UPT ;  /* 0xffffffff0a00788c */ /* 0x000fe2000bf05270 */
[----:B--2---:R-:W-:Y:S01]  /*19e0*/  SHF.R.S32.HI R7, RZ, 0x1f, R2 ;  /* 0x0000001fff077819 */ /* 0x004fe20000011402 */
[----:B------:R-:W1:Y:S01]  /*19f0*/  S2R R13, SR_CTAID.X ;  /* 0x00000000000d7919 */ /* 0x000e620000002500 */
[----:B------:R-:W2:Y:S01]  /*1a00*/  S2UR UR29, SR_CgaCtaId ;  /* 0x00000000001d79c3 */ /* 0x000ea20000008800 */
[----:B------:R-:W-:Y:S01]  /*1a10*/  USHF.R.S32.HI UR23, URZ, 0x1f, UR26 ;  /* 0x0000001f3f177899 */ /* 0x000fe2000801141a */
[CC--:B------:R-:W-:Y:S01]  /*1a20*/  LEA.HI R21, R7.reuse, R2.reuse, RZ, 0x2 ;  /* 0x0000000207157211 */ /* 0x0c0fe200078f10ff */
[----:B------:R-:W-:Y:S01]  /*1a30*/  UMOV UR30, 0x400 ;  /* 0x00000400001e7882 */ /* 0x000fe20000000000 */
[-C--:B------:R-:W-:Y:S01]  /*1a40*/  LEA.HI R3, R7, R2.reuse, RZ, 0x3 ;  /* 0x0000000207037211 */ /* 0x080fe200078f18ff */
[----:B------:R-:W-:Y:S01]  /*1a50*/  BSSY B0, `(.L_x_2333) ;  /* 0x0000052000007945 */ /* 0x000fe20003800000 */
[----:B------:R-:W-:Y:S02]  /*1a60*/  LOP3.LUT R9, R21, 0xfffffffc, RZ, 0xc0, !PT ;  /* 0xfffffffc15097812 */ /* 0x000fe400078ec0ff */
[----:B------:R-:W-:Y:S01]  /*1a70*/  @UP0 ULDC.64 UR4, c[0x0][0x240] ;  /* 0x0000900000040ab9 */ /* 0x000fe20000000a00 */
[----:B------:R-:W-:Y:S01]  /*1a80*/  SHF.R.S32.HI R0, RZ, 0x3, R3 ;  /* 0x00000003ff007819 */ /* 0x000fe20000011403 */
[----:B------:R-:W-:Y:S01]  /*1a90*/  @UP0 UIMAD.WIDE.U32 UR6, UR10, UR4, URZ ;  /* 0x000000040a0602a5 */ /* 0x000fe2000f8e003f */
[----:B------:R-:W-:Y:S01]  /*1aa0*/  SHF.R.S32.HI R16, RZ, 0x2, R21 ;  /* 0x00000002ff107819 */ /* 0x000fe20000011415 */
[----:B------:R-:W-:Y:S01]  /*1ab0*/  IMAD.IADD R236, R2, 0x1, -R9 ;  /* 0x0000000102ec7824 */ /* 0x000fe200078e0a09 */
[----:B------:R-:W-:Y:S01]  /*1ac0*/  LEA.HI R182, R7, R2, RZ, 0x5 ;  /* 0x0000000207b67211 */ /* 0x000fe200078f28ff */
[----:B------:R-:W-:Y:S01]  /*1ad0*/  @UP0 UIMAD UR10, UR10, UR5, UR7 ;  /* 0x000000050a0a02a4 */ /* 0x000fe2000f8e0207 */
[----:B------:R-:W-:Y:S01]  /*1ae0*/  IMAD.SHL.U32 R9, R0, 0x40, RZ ;  /* 0x0000004000097824 */ /* 0x000fe200078e00ff */
[----:B------:R-:W-:Y:S01]  /*1af0*/  @!UP0 USHF.R.S32.HI UR7, URZ, 0x1f, UR15 ;  /* 0x0000001f3f078899 */ /* 0x000fe2000801140f */
[----:B------:R-:W-:Y:S01]  /*1b00*/  LEA.HI R21, R21, R16, RZ, 0x1 ;  /* 0x0000001015157211 */ /* 0x000fe200078f08ff */
[----:B------:R-:W-:Y:S01]  /*1b10*/  @!UP0 ULDC.64 UR4, c[0x0][0x228] ;  /* 0x00008a0000048ab9 */ /* 0x000fe20000000a00 */
[----:B------:R-:W-:Y:S01]  /*1b20*/  IMAD.SHL.U32 R236, R236, 0x8, RZ ;  /* 0x00000008ecec7824 */ /* 0x000fe200078e00ff */
[----:B------:R-:W-:Y:S01]  /*1b30*/  @!UP0 UIMAD UR7, UR7, UR4, URZ ;  /* 0x00000004070782a4 */ /* 0x000fe2000f8e023f */
[----:B------:R-:W-:Y:S01]  /*1b40*/  LOP3.LUT R9, R9, 0xc0, RZ, 0xc0, !PT ;  /* 0x000000c009097812 */ /* 0x000fe200078ec0ff */
[----:B------:R-:W-:Y:S01]  /*1b50*/  @!UP0 UIMAD.WIDE.U32 UR12, UR15, UR4, URZ ;  /* 0x000000040f0c82a5 */ /* 0x000fe2000f8e003f */
[----:B------:R-:W-:Y:S01]  /*1b60*/  LOP3.LUT R21, R21, 0x7fffffe, RZ, 0xc0, !PT ;  /* 0x07fffffe15157812 */ /* 0x000fe200078ec0ff */
[----:B------:R-:W-:Y:S01]  /*1b70*/  @!UP0 UIMAD UR11, UR15, UR5, UR7 ;  /* 0x000000050f0b82a4 */ /* 0x000fe2000f8e0207 */
[----:B------:R-:W-:Y:S01]  /*1b80*/  LOP3.LUT R8, R9, 0x18, R236, 0xf8, !PT ;  /* 0x0000001809087812 */ /* 0x000fe200078ef8ec */
[----:B------:R-:W-:Y:S01]  /*1b90*/  UIADD3 UR7, -UR22, UR24, URZ ;  /* 0x0000001816077290 */ /* 0x000fe2000fffe13f */
[----:B------:R-:W-:Y:S01]  /*1ba0*/  SHF.R.S32.HI R178, RZ, 0x5, R182 ;  /* 0x00000005ffb27819 */ /* 0x000fe200000114b6 */
[----:B------:R-:W-:Y:S01]  /*1bb0*/  @!UP0 UIADD3 UR10, UR13, UR11, URZ ;  /* 0x0000000b0d0a8290 */ /* 0x000fe2000fffe03f */
[----:B------:R-:W-:Y:S01]  /*1bc0*/  SHF.R.U32.HI R9, RZ, 0x3, R9 ;  /* 0x00000003ff097819 */ /* 0x000fe20000011609 */
[----:B------:R-:W-:Y:S01]  /*1bd0*/  @!UP0 UMOV UR6, UR12 ;  /* 0x0000000c00068c82 */ /* 0x000fe20008000000 */
[----:B------:R-:W-:Y:S01]  /*1be0*/  IMAD.IADD R21, R16, 0x1, -R21 ;  /* 0x0000000110157824 */ /* 0x000fe200078e0a15 */
[----:B------:R-:W-:Y:S01]  /*1bf0*/  SHF.R.S32.HI R19, RZ, 0x1f, R236 ;  /* 0x0000001fff137819 */ /* 0x000fe200000114ec */
[----:B------:R-:W-:Y:S01]  /*1c00*/  ULDC.64 UR4, c[0x0][0x258] ;  /* 0x0000960000047ab9 */ /* 0x000fe20000000a00 */
[----:B------:R-:W-:Y:S01]  /*1c10*/  IADD3 R20, P0, R236, UR6, RZ ;  /* 0x00000006ec147c10 */ /* 0x000fe2000ff1e0ff */
[----:B------:R-:W-:Y:S01]  /*1c20*/  IMAD R218, R178, 0x8, R21 ;  /* 0x00000008b2da7824 */ /* 0x000fe200078e0215 */
[----:B------:R-:W-:Y:S01]  /*1c30*/  LOP3.LUT R9, R8, R9, RZ, 0x3c, !PT ;  /* 0x0000000908097212 */ /* 0x000fe200078e3cff */
[----:B------:R-:W-:Y:S01]  /*1c40*/  IMAD.U32 R8, RZ, RZ, UR4 ;  /* 0x00000004ff087e24 */ /* 0x000fe2000f8e00ff */
[----:B------:R-:W-:Y:S01]  /*1c50*/  IADD3.X R21, R19, UR10, RZ, P0, !PT ;  /* 0x0000000a13157c10 */ /* 0x000fe200087fe4ff */
[----:B------:R-:W-:Y:S01]  /*1c60*/  UIADD3 UR6, UR17, -0x1, URZ ;  /* 0xffffffff11067890 */ /* 0x000fe2000fffe03f */
[----:B------:R-:W-:Y:S01]  /*1c70*/  ISETP.GE.AND P0, PT, R16, UR7, PT ;  /* 0x0000000710007c0c */ /* 0x000fe2000bf06270 */
[----:B------:R-:W-:Y:S01]  /*1c80*/  IMAD.U32 R218, R218, 0x20, R9 ;  /* 0x00000020dada7824 */ /* 0x000fe200078e0009 */
[----:B------:R-:W-:Y:S01]  /*1c90*/  SHF.R.S32.HI R17, RZ, 0x1f, R16 ;  /* 0x0000001fff117819 */ /* 0x000fe20000011410 */
[----:B------:R-:W-:Y:S01]  /*1ca0*/  UIMAD UR27, UR23, UR4, URZ ;  /* 0x00000004171b72a4 */ /* 0x000fe2000f8e023f */
[----:B------:R-:W-:Y:S01]  /*1cb0*/  IMAD.WIDE.U32 R8, R8, UR26, R20 ;  /* 0x0000001a08087c25 */ /* 0x000fe2000f8e0014 */
[----:B------:R-:W-:Y:S01]  /*1cc0*/  IADD3 R176, P3, R16, R15, RZ ;  /* 0x0000000f10b07210 */ /* 0x000fe20007f7e0ff */
[----:B------:R-:W-:Y:S01]  /*1cd0*/  ULDC.64 UR12, c[0x0][0x268] ;  /* 0x00009a00000c7ab9 */ /* 0x000fe20000000a00 */
[C---:B------:R-:W-:Y:S01]  /*1ce0*/  IADD3 R20, P2, R236.reuse, UR28, RZ ;  /* 0x0000001cec147c10 */ /* 0x040fe2000ff5e0ff */
[----:B------:R-:W-:Y:S01]  /*1cf0*/  USHF.L.U32 UR16, UR6, 0x8, URZ ;  /* 0x0000000806107899 */ /* 0x000fe2000800063f */
[----:B------:R-:W-:Y:S01]  /*1d00*/  IADD3 R4, P4, R236, R4, RZ ;  /* 0x00000004ec047210 */ /* 0x000fe20007f9e0ff */
[----:B------:R-:W-:Y:S01]  /*1d10*/  UIMAD UR27, UR26, UR5, UR27 ;  /* 0x000000051a1b72a4 */ /* 0x000fe2000f8e021b */
[----:B------:R-:W-:Y:S01]  /*1d20*/  IMAD R11, R11, UR12, RZ ;  /* 0x0000000c0b0b7c24 */ /* 0x000fe2000f8e02ff */
[----:B------:R-:W-:Y:S01]  /*1d30*/  IADD3.X R21, R19, UR25, RZ, P2, !PT ;  /* 0x0000001913157c10 */ /* 0x000fe200097fe4ff */
[----:B------:R-:W-:Y:S01]  /*1d40*/  IMAD.X R179, R17, 0x1, R5, P3 ;  /* 0x0000000111b37824 */ /* 0x000fe200018e0605 */
[----:B------:R-:W-:Y:S01]  /*1d50*/  ULDC.64 UR10, c[0x0][0x250] ;  /* 0x00009400000a7ab9 */ /* 0x000fe20000000a00 */
[----:B--2---:R-:W-:Y:S01]  /*1d60*/  ULEA UR4, UR29, UR30, 0x18 ;  /* 0x0000001e1d047291 */ /* 0x004fe2000f8ec03f */
[----:B------:R-:W-:Y:S01]  /*1d70*/  VIADD R15, R16, 0x20 ;  /* 0x00000020100f7836 */ /* 0x000fe20000000000 */
[----:B------:R-:W-:Y:S01]  /*1d80*/  UIADD3 UR5, -UR16, UR19, URZ ;  /* 0x0000001310057290 */ /* 0x000fe2000fffe13f */
[----:B------:R-:W-:-:S02]  /*1d90*/  IMAD.X R5, R19, 0x1, R6, P4 ;  /* 0x0000000113057824 */ /* 0x000fc400020e0606 */
[----:B------:R-:W-:Y:S01]  /*1da0*/  IMAD R179, R179, UR10, RZ ;  /* 0x0000000ab3b37c24 */ /* 0x000fe2000f8e02ff */
[----:B------:R-:W-:Y:S01]  /*1db0*/  ISETP.GE.AND P2, PT, R15, UR7, PT ;  /* 0x000000070f007c0c */ /* 0x000fe2000bf46270 */
[----:B------:R-:W-:Y:S01]  /*1dc0*/  IMAD R14, R18, UR13, R11 ;  /* 0x0000000d120e7c24 */ /* 0x000fe2000f8e020b */
[----:B------:R-:W-:Y:S01]  /*1dd0*/  ISETP.GE.AND P3, PT, R16, UR5, PT ;  /* 0x0000000510007c0c */ /* 0x000fe2000bf66270 */
[----:B------:R-:W-:Y:S01]  /*1de0*/  IMAD.WIDE.U32 R18, R18, UR12, R20 ;  /* 0x0000000c12127c25 */ /* 0x000fe2000f8e0014 */
[----:B------:R-:W-:-:S03]  /*1df0*/  LEA R218, R218, UR4, 0x1 ;  /* 0x00000004dada7c11 */ /* 0x000fc6000f8e08ff */
[----:B------:R-:W-:Y:S02]  /*1e00*/  VIADD R11, R9, UR27 ;  /* 0x0000001b090b7c36 */ /* 0x000fe40008000000 */
[----:B-1----:R-:W-:-:S04]  /*1e10*/  IMAD.WIDE R12, R13, 0x40, R16 ;  /* 0x000000400d0c7825 */ /* 0x002fc800078e0210 */
[----:B------:R-:W-:Y:S01]  /*1e20*/  IMAD R179, R176, UR11, R179 ;  /* 0x0000000bb0b37c24 */ /* 0x000fe2000f8e02b3 */
        /* <DEDUP_REMOVED lines=20> */
.L_x_2334:
[----:B------:R-:W-:Y:S05]  /*1f70*/  BSYNC B0 ;  /* 0x0000000000007941 */ /* 0x000fea0003800000 */
.L_x_2333:
        /* <DEDUP_REMOVED lines=21> */
.L_x_2336:
[----:B------:R-:W-:Y:S05]  /*20d0*/  BSYNC B0 ;  /* 0x0000000000007941 */ /* 0x000fea0003800000 */
.L_x_2335:
[----:B------:R-:W-:Y:S01]  /*20e0*/  IMAD R189, R17, UR8, RZ ;  /* 0x0000000811bd7c24 */ /* 0x000fe2000f8e02ff */
[C---:B----4-:R-:W-:Y:S01]  /*20f0*/  IADD3 R9, R16.reuse, 0x60, RZ ;  /* 0x0000006010097810 */ /* 0x050fe20007ffe0ff */
[C---:B------:R-:W-:Y:S01]  /*2100*/  VIADD R10, R16.reuse, 0x40 ;  /* 0x00000040100a7836 */ /* 0x040fe20000000000 */
[C---:B------:R-:W-:Y:S01]  /*2110*/  IADD3 R6, R16.reuse, 0xa0, RZ ;  /* 0x000000a010067810 */ /* 0x040fe20007ffe0ff */
[C---:B------:R-:W-:Y:S01]  /*2120*/  VIADD R8, R16.reuse, 0x80 ;  /* 0x0000008010087836 */ /* 0x040fe20000000000 */
[----:B------:R-:W-:Y:S01]  /*2130*/  BSSY B0, `(.L_x_2337) ;  /* 0x0000019000007945 */ /* 0x000fe20003800000 */
[C---:B------:R-:W-:Y:S01]  /*2140*/  IMAD R189, R16.reuse, UR9, R189 ;  /* 0x0000000910bd7c24 */ /* 0x040fe2000f8e02bd */
[----:B------:R-:W-:Y:S01]  /*2150*/  ISETP.GE.AND P2, PT, R15, UR5, PT ;  /* 0x000000050f007c0c */ /* 0x000fe2000bf46270 */
[----:B------:R-:W-:Y:S01]  /*2160*/  IMAD.WIDE.U32 R12, R16, UR8, R4 ;  /* 0x00000008100c7c25 */ /* 0x000fe2000f8e0004 */
[----:B------:R-:W-:Y:S02]  /*2170*/  ISETP.GE.AND P0, PT, R10, UR5, PT ;  /* 0x000000050a007c0c */ /* 0x000fe4000bf06270 */
[----:B------:R-:W-:Y:S01]  /*2180*/  ISETP.GE.AND P6, PT, R9, UR5, PT ;  /* 0x0000000509007c0c */ /* 0x000fe2000bfc6270 */
[----:B------:R-:W-:Y:S01]  /*2190*/  VIADD R5, R16, 0xc0 ;  /* 0x000000c010057836 */ /* 0x000fe20000000000 */
[----:B------:R-:W-:Y:S01]  /*21a0*/  ISETP.GE.AND P5, PT, R8, UR5, PT ;  /* 0x0000000508007c0c */ /* 0x000fe2000bfa6270 */
[----:B------:R-:W-:Y:S01]  /*21b0*/  IMAD.MOV.U32 R188, RZ, RZ, R12 ;  /* 0x000000ffffbc7224 */ /* 0x000fe200078e000c */
[----:B------:R-:W-:-:S02]  /*21c0*/  ISETP.GE.AND P4, PT, R6, UR5, PT ;  /* 0x0000000506007c0c */ /* 0x000fc4000bf86270 */
[----:B------:R-:W-:Y:S01]  /*21d0*/  IADD3 R189, R13, R189, RZ ;  /* 0x000000bd0dbd7210 */ /* 0x000fe20007ffe0ff */
        /* <DEDUP_REMOVED lines=14> */
.L_x_2338:
[----:B------:R-:W-:Y:S05]  /*22c0*/  BSYNC B0 ;  /* 0x0000000000007941 */ /* 0x000fea0003800000 */
.L_x_2337:
        /* <DEDUP_REMOVED lines=8> */
[----:B-1----:R-:W-:Y:S01]  /*2350*/  IMAD.U32 R13, RZ, RZ, UR8 ;  /* 0x00000008ff0d7e24 */ /* 0x002fe2000f8e00ff */
        /* <DEDUP_REMOVED lines=11> */
.L_x_2340:
[----:B------:R-:W-:Y:S05]  /*2410*/  BSYNC B0 ;  /* 0x0000000000007941 */ /* 0x000fea0003800000 */
.L_x_2339:
[----:B------:R-:W-:Y:S01]  /*2420*/  BSSY B0, `(.L_x_2341) ;  /* 0x0000013000007945 */ /* 0x000fe20003800000 */
[----:B------:R-:W-:-:S03]  /*2430*/  ISETP.GE.AND P2, PT, R4, UR5, PT ;  /* 0x0000000504007c0c */ /* 0x000fc6000bf46270 */
[----:B------:R-:W-:Y:S10]  /*2440*/  @P0 BRA `(.L_x_2342) ;  /* 0x0000000000400947 */ /* 0x000ff40003800000 */
        /* <DEDUP_REMOVED lines=16> */
.L_x_2342:
[----:B------:R-:W-:Y:S05]  /*2550*/  BSYNC B0 ;  /* 0x0000000000007941 */ /* 0x000fea0003800000 */
.L_x_2341:
        /* <DEDUP_REMOVED lines=9> */
[----:B-1----:R-:W-:-:S05]  /*25f0*/  IMAD.WIDE.U32 R20, R11, 0x60, R188 ;  /* 0x000000600b147825 */ /* 0x002fca00078e00bc */
[----:B------:R-:W-:Y:S02]  /*2600*/  IADD3 R11, R21, UR25, RZ ;  /* 0x00000019150b7c10 */ /* 0x000fe4000fffe0ff */
[----:B------:R-:W-:-:S04]  /*2610*/  LEA R12, P0, R20, UR12, 0x1 ;  /* 0x0000000c140c7c11 */ /* 0x000fc8000f8008ff */
[----:B------:R-:W-:-:S05]  /*2620*/  LEA.HI.X R13, R20, UR13, R11, 0x1, P0 ;  /* 0x0000000d140d7c11 */ /* 0x000fca00080f0c0b */
[----:B------:R-:W-:Y:S01]  /*2630*/  @!PT LDS RZ, [RZ] ;  /* 0x00000000fffff984 */ /* 0x000fe20000000800 */
[----:B------:R-:W-:Y:S01]  /*2640*/  @!PT LDS RZ, [RZ] ;  /* 0x00000000fffff984 */ /* 0x000fe20000000800 */
[----:B------:R-:W-:Y:S01]  /*2650*/  @!PT LDS RZ, [RZ] ;  /* 0x00000000fffff984 */ /* 0x000fe20000000800 */
[----:B------:R1:W-:Y:S04]  /*2660*/  LDGSTS.E.BYPASS.LTC128B.128 [R218+0x2800], desc[UR20][R12.64] ;  /* 0x028000000cda7fae */ /* 0x0003e8000b901d54 */
.L_x_2344:
[----:B------:R-:W-:Y:S05]  /*2670*/  BSYNC B0 ;  /* 0x0000000000007941 */ /* 0x000fea0003800000 */
.L_x_2343:
[----:B------:R-:W-:Y:S04]  /*2680*/  BSSY B0, `(.L_x_2345) ;  /* 0x0000012000007945 */ /* 0x000fe80003800000 */
        /* <DEDUP_REMOVED lines=17> */
.L_x_2346:
[----:B------:R-:W-:Y:S05]  /*27a0*/  BSYNC B0 ;  /* 0x0000000000007941 */ /* 0x000fea0003800000 */
.L_x_2345:
        /* <DEDUP_REMOVED lines=17> */
.L_x_2348:
[----:B------:R-:W-:Y:S05]  /*28c0*/  BSYNC B0 ;  /* 0x0000000000007941 */ /* 0x000fea0003800000 */
.L_x_2347:
        /* <DEDUP_REMOVED lines=17> */
.L_x_2350:
[----:B------:R-:W-:Y:S05]  /*29e0*/  BSYNC B0 ;  /* 0x0000000000007941 */ /* 0x000fea0003800000 */
.L_x_2349:
        /* <DEDUP_REMOVED lines=17> */
.L_x_2352:
[----:B------:R-:W-:Y:S05]  /*2b00*/  BSYNC B0 ;  /* 0x0000000000007941 */ /* 0x000fea0003800000 */
.L_x_2351:
[----:B------:R-:W-:Y:S01]  /*2b10*/  USHF.R.S32.HI UR25, URZ, 0x1f, UR15 ;  /* 0x0000001f3f197899 */ /* 0x000fe2000801140f */
[----:B------:R-:W0:Y:S01]  /*2b20*/  LDGDEPBAR ;  /* 0x00000000000079af */ /* 0x000e220000000000 */
[----:B------:R-:W-:Y:S01]  /*2b30*/  ULDC.64 UR12, c[0x0][0x3d0] ;  /* 0x0000f400000c7ab9 */ /* 0x000fe20000000a00 */
[----:B------:R-:W-:Y:S01]  /*2b40*/  UMOV UR27, UR23 ;  /* 0x00000017001b7c82 */ /* 0x000fe20008000000 */
[----:B------:R-:W-:Y:S01]  /*2b50*/  UIMAD UR25, UR25, UR12, URZ ;  /* 0x0000000c191972a4 */ /* 0x000fe2000f8e023f */
[----:B------:R-:W-:Y:S01]  /*2b60*/  ISETP.GE.AND P0, PT, R10, UR5, PT ;  /* 0x000000050a007c0c */ /* 0x000fe2000bf06270 */
[----:B------:R-:W-:Y:S01]  /*2b70*/  UIMAD.WIDE.U32 UR26, UR15, UR12, UR26 ;  /* 0x0000000c0f1a72a5 */ /* 0x000fe2000f8e001a */
[----:B------:R-:W-:Y:S01]  /*2b80*/  ISETP.GE.AND P3, PT, R16, UR5, PT ;  /* 0x0000000510007c0c */ /* 0x000fe2000bf66270 */
[----:B------:R-:W-:Y:S01]  /*2b90*/  UIMAD UR25, UR15, UR13, UR25 ;  /* 0x0000000d0f1972a4 */ /* 0x000fe2000f8e0219 */
[----:B------:R-:W-:Y:S01]  /*2ba0*/  IMAD.IADD R19, R19, 0x1, R14 ;  /* 0x0000000113137824 */ /* 0x000fe200078e020e */
[----:B------:R-:W-:Y:S01]  /*2bb0*/  LEA.HI R7, R7, R2, RZ, 0x4 ;  /* 0x0000000207077211 */ /* 0x000fe200078f20ff */
[----:B------:R-:W-:Y:S01]  /*2bc0*/  ULDC.64 UR12, c[0x0][0x3c8] ;  /* 0x0000f200000c7ab9 */ /* 0x000fe20000000a00 */
[----:B------:R-:W-:Y:S01]  /*2bd0*/  UIADD3 UR25, UR27, UR25, URZ ;  /* 0x000000191b197290 */ /* 0x000fe2000fffe03f */
[----:B------:R-:W-:Y:S01]  /*2be0*/  IMAD.WIDE.U32 R176, R176, UR10, R18 ;  /* 0x0000000ab0b07c25 */ /* 0x000fe2000f8e0012 */
[----:B------:R-:W-:Y:S01]  /*2bf0*/  ULEA UR23, UP0, UR26, UR12, 0x2 ;  /* 0x0000000c1a177291 */ /* 0x000fe2000f80103f */
[----:B------:R-:W-:-:S02]  /*2c00*/  ISETP.GE.AND P6, PT, R9, UR5, PT ;  /* 0x0000000509007c0c */ /* 0x000fc4000bfc6270 */
[----:B------:R-:W-:Y:S01]  /*2c10*/  IMAD.IADD R179, R177, 0x1, R179 ;  /* 0x00000001b1b37824 */ /* 0x000fe200078e02b3 */
[----:B------:R-:W-:Y:S01]  /*2c20*/  ULEA.HI.X UR25, UR26, UR13, UR25, 0x2, UP0 ;  /* 0x0000000d1a197291 */ /* 0x000fe200080f1419 */
[----:B------:R-:W-:Y:S01]  /*2c30*/  ISETP.GE.AND P2, PT, R15, UR5, PT ;  /* 0x000000050f007c0c */ /* 0x000fe2000bf46270 */
[----:B------:R-:W-:Y:S01]  /*2c40*/  IMAD.U32 R10, RZ, RZ, UR23 ;  /* 0x00000017ff0a7e24 */ /* 0x000fe2000f8e00ff */
[----:B------:R-:W-:Y:S01]  /*2c50*/  ULDC.64 UR12, c[0x0][0x220] ;  /* 0x00008800000c7ab9 */ /* 0x000fe20000000a00 */
[----:B------:R-:W-:Y:S01]  /*2c60*/  ULDC UR23, c[0x0][0x2e8] ;  /* 0x0000ba0000177ab9 */ /* 0x000fe20000000800 */
[----:B------:R-:W-:Y:S01]  /*2c70*/  LEA R244, P4, R176, UR12, 0x1 ;  /* 0x0000000cb0f47c11 */ /* 0x000fe2000f8808ff */
[----:B------:R-:W-:Y:S01]  /*2c80*/  IMAD.U32 R11, RZ, RZ, UR25 ;  /* 0x00000019ff0b7e24 */ /* 0x000fe2000f8e00ff */
[----:B------:R-:W-:-:S04]  /*2c90*/  DEPBAR.LE SB0, 0x0 ;  /* 0x000080000000791a */ /* 0x000fc80000000000 */
[----:B------:R1:W5:Y:S01]  /*2ca0*/  LDG.E R181, desc[UR20][R10.64] ;  /* 0x000000140ab57981 */ /* 0x000362000c1e1900 */
[----:B------:R-:W1:Y:S01]  /*2cb0*/  MUFU.RCP R180, UR23 ;  /* 0x0000001700b47d08 */ /* 0x000e620008001000 */
[----:B------:R-:W-:Y:S01]  /*2cc0*/  BSSY B0, `(.L_x_2353) ;  /* 0x0000015000007945 */ /* 0x000fe20003800000 */
[----:B------:R-:W-:Y:S01]  /*2cd0*/  LEA.HI.X R243, R176, UR13, R179, 0x1, P4 ;  /* 0x0000000db0f37c11 */ /* 0x000fe2000a0f0cb3 */
[----:B------:R-:W-:Y:S01]  /*2ce0*/  BAR.SYNC.DEFER_BLOCKING 0x0 ;  /* 0x0000000000007b1d */ /* 0x000fe20000010000 */
[----:B------:R-:W-:Y:S02]  /*2cf0*/  ISETP.GE.AND P5, PT, R8, UR5, PT ;  /* 0x0000000508007c0c */ /* 0x000fe4000bfa6270 */
[----:B------:R-:W-:-:S03]  /*2d00*/  ISETP.GE.AND P4, PT, R6, UR5, PT ;  /* 0x0000000506007c0c */ /* 0x000fc6000bf86270 */
[----:B------:R1:W-:Y:S04]  /*2d10*/  @P3 STS [R218+0x5000], RZ ;  /* 0x005000ffda003388 */ /* 0x0003e80000000800 */
[----:B------:R1:W-:Y:S04]  /*2d20*/  @P3 STS [R218+0x5004], RZ ;  /* 0x005004ffda003388 */ /* 0x0003e80000000800 */
[----:B------:R1:W-:Y:S01]  /*2d30*/  @P3 STS.64 [R218+0x5008], RZ ;  /* 0x005008ffda003388 */ /* 0x0003e20000000a00 */
[----:B------:R-:W-:Y:S01]  /*2d40*/  LOP3.LUT R9, R7, 0xfffffff0, RZ, 0xc0, !PT ;  /* 0xfffffff007097812 */ /* 0x000fe200078ec0ff */
        /* <DEDUP_REMOVED lines=12> */
.L_x_2354:
[----:B------:R-:W-:Y:S05]  /*2e10*/  BSYNC B0 ;  /* 0x0000000000007941 */ /* 0x000fea0003800000 */
.L_x_2353:
[----:B------:R-:W-:Y:S01]  /*2e20*/  ISETP.GE.AND P3, PT, R5, UR5, PT ;  /* 0x0000000505007c0c */ /* 0x000fe2000bf66270 */
[C---:B------:R-:W-:Y:S01]  /*2e30*/  IMAD.IADD R5, R2.reuse, 0x1, -R9 ;  /* 0x0000000102057824 */ /* 0x040fe200078e0a09 */
[----:B------:R-:W-:Y:S01]  /*2e40*/  SHF.R.S32.HI R6, RZ, 0x4, R7 ;  /* 0x00000004ff067819 */ /* 0x000fe20000011407 */
[----:B------:R2:W-:Y:S01]  /*2e50*/  @P2 STS.128 [R218+0x5800], RZ ;  /* 0x005800ffda002388 */ /* 0x0005e20000000c00 */
[C---:B------:R-:W-:Y:S01]  /*2e60*/  LOP3.LUT R7, R3.reuse, 0xfffffff8, RZ, 0xc0, !PT ;  /* 0xfffffff803077812 */ /* 0x040fe200078ec0ff */
[----:B------:R-:W-:Y:S01]  /*2e70*/  BSSY B0, `(.L_x_2355) ;  /* 0x0000035000007945 */ /* 0x000fe20003800000 */
[----:B------:R-:W-:Y:S02]  /*2e80*/  LEA.HI R3, R3, R0, RZ, 0x1 ;  /* 0x0000000003037211 */ /* 0x000fe400078f08ff */
[----:B-1----:R-:W-:Y:S01]  /*2e90*/  LEA.HI R10, R5, R5, RZ, 0x1 ;  /* 0x00000005050a7211 */ /* 0x002fe200078f08ff */
[----:B------:R-:W-:Y:S01]  /*2ea0*/  IMAD.IADD R7, R2, 0x1, -R7 ;  /* 0x0000000102077824 */ /* 0x000fe200078e0a07 */
[----:B------:R-:W-:-:S02]  /*2eb0*/  LOP3.LUT R3, R3, 0xfffffffe, RZ, 0xc0, !PT ;  /* 0xfffffffe03037812 */ /* 0x000fc400078ec0ff */
[--C-:B------:R-:W-:Y:S02]  /*2ec0*/  SHF.R.S32.HI R36, RZ, 0x1, R10.reuse ;  /* 0x00000001ff247819 */ /* 0x100fe4000001140a */
[----:B------:R-:W-:Y:S01]  /*2ed0*/  SHF.R.S32.HI R9, RZ, 0x1f, R10 ;  /* 0x0000001fff097819 */ /* 0x000fe2000001140a */
[----:B------:R-:W-:Y:S01]  /*2ee0*/  IMAD.IADD R3, R0, 0x1, -R3 ;  /* 0x0000000100037824 */ /* 0x000fe200078e0a03 */
[----:B------:R-:W-:Y:S02]  /*2ef0*/  LEA.HI R8, R7, R7, RZ, 0x1 ;  /* 0x0000000707087211 */ /* 0x000fe400078f08ff */
[----:B------:R-:W-:Y:S02]  /*2f00*/  LEA.HI R9, R9, R36, RZ, 0x2 ;  /* 0x0000002409097211 */ /* 0x000fe400078f10ff */
[----:B------:R-:W-:Y:S02]  /*2f10*/  LOP3.LUT R0, R8, 0xfffffffe, RZ, 0xc0, !PT ;  /* 0xfffffffe08007812 */ /* 0x000fe400078ec0ff */
[----:B------:R-:W-:-:S02]  /*2f20*/  LEA.HI R11, R6, R6, RZ, 0x1 ;  /* 0x00000006060b7211 */ /* 0x000fc400078f08ff */
[----:B------:R-:W-:Y:S01]  /*2f30*/  SHF.R.S32.HI R12, RZ, 0x1f, R5 ;  /* 0x0000001fff0c7819 */ /* 0x000fe20000011405 */
[----:B------:R-:W-:Y:S01]  /*2f40*/  IMAD.IADD R7, R7, 0x1, -R0 ;  /* 0x0000000107077824 */ /* 0x000fe200078e0a00 */
[----:B------:R-:W-:Y:S02]  /*2f50*/  LOP3.LUT R9, R9, 0xfffffffc, RZ, 0xc0, !PT ;  /* 0xfffffffc09097812 */ /* 0x000fe400078ec0ff */
[----:B------:R-:W-:Y:S02]  /*2f60*/  LOP3.LUT R11, R11, 0xfffffffe, RZ, 0xc0, !PT ;  /* 0xfffffffe0b0b7812 */ /* 0x000fe400078ec0ff */
[----:B------:R-:W-:Y:S01]  /*2f70*/  LOP3.LUT R10, R10, 0x7fffffe, RZ, 0xc0, !PT ;  /* 0x07fffffe0a0a7812 */ /* 0x000fe200078ec0ff */
[----:B------:R-:W-:Y:S01]  /*2f80*/  IMAD.IADD R36, R36, 0x1, -R9 ;  /* 0x0000000124247824 */ /* 0x000fe200078e0a09 */
[----:B------:R-:W-:Y:S01]  /*2f90*/  SHF.R.S32.HI R0, RZ, 0x1, R8 ;  /* 0x00000001ff007819 */ /* 0x000fe20000011408 */
[----:B------:R-:W-:Y:S01]  /*2fa0*/  IMAD.IADD R6, R6, 0x1, -R11 ;  /* 0x0000000106067824 */ /* 0x000fe200078e0a0b */
[----:B------:R-:W-:Y:S01]  /*2fb0*/  LEA.HI R12, R12, R5, RZ, 0x3 ;  /* 0x000000050c0c7211 */ /* 0x000fe200078f18ff */
[----:B------:R-:W-:-:S02]  /*2fc0*/  IMAD.IADD R10, R5, 0x1, -R10 ;  /* 0x00000001050a7824 */ /* 0x000fc400078e0a0a */
[----:B------:R-:W-:Y:S02]  /*2fd0*/  IMAD.SHL.U32 R11, R0, 0x40, RZ ;  /* 0x00000040000b7824 */ /* 0x000fe400078e00ff */
[----:B------:R-:W-:Y:S02]  /*2fe0*/  IMAD.SHL.U32 R5, R12, 0x20, RZ ;  /* 0x000000200c057824 */ /* 0x000fe400078e00ff */
[----:B------:R-:W-:Y:S02]  /*2ff0*/  IMAD.SHL.U32 R9, R36, 0x40, RZ ;  /* 0x0000004024097824 */ /* 0x000fe400078e00ff */
[----:B------:R-:W-:Y:S01]  /*3000*/  IMAD.SHL.U32 R8, R3, 0x8, RZ ;  /* 0x0000000803087824 */ /* 0x000fe200078e00ff */
[----:B------:R-:W-:Y:S01]  /*3010*/  LOP3.LUT R3, R11, 0xc0, RZ, 0xc0, !PT ;  /* 0x000000c00b037812 */ /* 0x000fe200078ec0ff */
[C---:B------:R-:W-:Y:S01]  /*3020*/  IMAD.SHL.U32 R12, R6.reuse, 0x8, RZ ;  /* 0x00000008060c7824 */ /* 0x040fe200078e00ff */
[----:B------:R-:W-:Y:S01]  /*3030*/  LOP3.LUT R5, R5, 0xffffff00, RZ, 0xc0, !PT ;  /* 0xffffff0005057812 */ /* 0x000fe200078ec0ff */
[----:B------:R-:W-:Y:S01]  /*3040*/  IMAD R7, R6, 0x8, R7 ;  /* 0x0000000806077824 */ /* 0x000fe200078e0207 */
[----:B------:R-:W-:-:S02]  /*3050*/  LOP3.LUT R9, R9, 0xc0, RZ, 0xc0, !PT ;  /* 0x000000c009097812 */ /* 0x000fc400078ec0ff */
[----:B------:R-:W-:Y:S01]  /*3060*/  LOP3.LUT R8, R3, 0x8, R8, 0xf8, !PT ;  /* 0x0000000803087812 */ /* 0x000fe200078ef808 */
[----:B------:R-:W-:Y:S01]  /*3070*/  IMAD R5, R178, 0x200, R5 ;  /* 0x00000200b2057824 */ /* 0x000fe200078e0205 */
[----:B------:R-:W-:Y:S02]  /*3080*/  SHF.R.U32.HI R3, RZ, 0x3, R3 ;  /* 0x00000003ff037819 */ /* 0x000fe40000011603 */
[----:B------:R-:W-:Y:S01]  /*3090*/  LOP3.LUT R12, R9, 0x8, R12, 0xf8, !PT ;  /* 0x00000008090c7812 */ /* 0x000fe200078ef80c */
[----:B------:R-:W-:Y:S01]  /*30a0*/  IMAD R10, R10, 0x20, R5 ;  /* 0x000000200a0a7824 */ /* 0x000fe200078e0205 */
[----:B------:R-:W-:Y:S02]  /*30b0*/  SHF.R.U32.HI R9, RZ, 0x3, R9 ;  /* 0x00000003ff097819 */ /* 0x000fe40000011609 */
[----:B------:R-:W-:Y:S02]  /*30c0*/  LOP3.LUT R8, R8, R3, RZ, 0x3c, !PT ;  /* 0x0000000308087212 */ /* 0x000fe400078e3cff */
[----:B------:R-:W-:Y:S01]  /*30d0*/  LOP3.LUT R3, R12, R9, RZ, 0x3c, !PT ;  /* 0x000000090c037212 */ /* 0x000fe200078e3cff */
[----:B--2---:R-:W-:Y:S05]  /*30e0*/  @P2 BRA `(.L_x_2356) ;  /* 0x0000000000342947 */ /* 0x004fea0003800000 */
        /* <DEDUP_REMOVED lines=13> */
.L_x_2356:
[----:B------:R-:W-:Y:S05]  /*31c0*/  BSYNC B0 ;  /* 0x0000000000007941 */ /* 0x000fea0003800000 */
.L_x_2355:
        /* <DEDUP_REMOVED lines=21> */
.L_x_2358:
[----:B------:R-:W-:Y:S05]  /*3320*/  BSYNC B0 ;  /* 0x0000000000007941 */ /* 0x000fea0003800000 */
.L_x_2357:
        /* <DEDUP_REMOVED lines=16> */
.L_x_2360:
[----:B------:R-:W-:Y:S05]  /*3430*/  BSYNC B0 ;  /* 0x0000000000007941 */ /* 0x000fea0003800000 */
.L_x_2359:
        /* <DEDUP_REMOVED lines=16> */
.L_x_2362:
[----:B------:R-:W-:Y:S05]  /*3540*/  BSYNC B0 ;  /* 0x0000000000007941 */ /* 0x000fea0003800000 */
.L_x_2361:
        /* <DEDUP_REMOVED lines=16> */
.L_x_2364:
[----:B------:R-:W-:Y:S05]  /*3650*/  BSYNC B0 ;  /* 0x0000000000007941 */ /* 0x000fea0003800000 */
.L_x_2363:
        /* <DEDUP_REMOVED lines=16> */
.L_x_2366:
[----:B------:R-:W-:Y:S05]  /*3760*/  BSYNC B0 ;  /* 0x0000000000007941 */ /* 0x000fea0003800000 */
.L_x_2365:
        /* <DEDUP_REMOVED lines=16> */
.L_x_2368:
[----:B------:R-:W-:Y:S05]  /*3870*/  BSYNC B0 ;  /* 0x0000000000007941 */ /* 0x000fea0003800000 */
.L_x_2367:
[----:B------:R-:W-:Y:S01]  /*3880*/  LDSM.16.M88.4 R32, [R213] ;  /* 0x00000000d520783b */ /* 0x000fe20000000200 */
[----:B------:R-:W-:Y:S01]  /*3890*/  LOP3.LUT P0, RZ, R0, 0x2, RZ, 0xc0, !PT ;  /* 0x0000000200ff7812 */ /* 0x000fe2000780c0ff */
[----:B------:R-:W-:Y:S01]  /*38a0*/  IMAD.MOV.U32 R0, RZ, RZ, 0x10 ;  /* 0x00000010ff007424 */ /* 0x000fe200078e00ff */
[----:B------:R-:W-:Y:S01]  /*38b0*/  LOP3.LUT P2, RZ, R36, 0x2, RZ, 0xc0, !PT ;  /* 0x0000000224ff7812 */ /* 0x000fe2000784c0ff */
[----:B------:R-:W2:Y:S01]  /*38c0*/  LDSM.16.M88.4 R16, [R211+0x1400] ;  /* 0x00140000d310783b */ /* 0x000ea20000000200 */
[C---:B------:R-:W-:Y:S01]  /*38d0*/  VIADD R36, R211.reuse, 0x1000 ;  /* 0x00001000d3247836 */ /* 0x040fe20000000000 */
[----:B------:R-:W-:Y:S01]  /*38e0*/  UISETP.GT.AND UP0, UPT, UR6, UR14, UPT ;  /* 0x0000000e0600728c */ /* 0x000fe2000bf04270 */
[----:B------:R-:W-:Y:S01]  /*38f0*/  SEL R0, R0, 0xfffffff0, !P2 ;  /* 0xfffffff000007807 */ /* 0x000fe20005000000 */
[----:B-1----:R-:W1:Y:S01]  /*3900*/  LDSM.16.M88.4 R8, [R211+0x1800] ;  /* 0x00180000d308783b */ /* 0x002e620000000200 */
[----:B------:R-:W-:-:S03]  /*3910*/  VIADD R210, R211, 0x1020 ;  /* 0x00001020d3d27836 */ /* 0x000fc60000000000 */
[----:B------:R-:W-:Y:S01]  /*3920*/  IMAD R212, R0, 0x2, R213 ;  /* 0x0000000200d47824 */ /* 0x000fe200078e02d5 */
[----:B------:R-:W-:Y:S01]  /*3930*/  LDSM.16.M88.4 R24, [R211+0x1000] ;  /* 0x00100000d318783b */ /* 0x000fe20000000200 */
[----:B------:R-:W-:-:S03]  /*3940*/  @P0 VIADD R210, R36, 0xffffffe0 ;  /* 0xffffffe024d20836 */ /* 0x000fc60000000000 */
[----:B------:R-:W-:Y:S01]  /*3950*/  LDSM.16.M88.4 R44, [R212] ;  /* 0x00000000d42c783b */ /* 0x000fe20000000200 */
[C---:B------:R-:W-:Y:S02]  /*3960*/  VIADD R209, R210.reuse, 0x400 ;  /* 0x00000400d2d17836 */ /* 0x040fe40000000000 */
[C---:B------:R-:W-:Y:S01]  /*3970*/  VIADD R208, R210.reuse, 0x800 ;  /* 0x00000800d2d07836 */ /* 0x040fe20000000000 */
[----:B------:R-:W3:Y:S01]  /*3980*/  LDSM.16.M88.4 R140, [R210+0x400] ;  /* 0x00040000d28c783b */ /* 0x000ee20000000200 */
[C---:B------:R-:W-:Y:S02]  /*3990*/  VIADD R207, R210.reuse, 0xc00 ;  /* 0x00000c00d2cf7836 */ /* 0x040fe40000000000 */
[C---:B------:R-:W-:Y:S01]  /*39a0*/  VIADD R206, R210.reuse, 0x1000 ;  /* 0x00001000d2ce7836 */ /* 0x040fe20000000000 */
[----:B------:R-:W4:Y:S01]  /*39b0*/  LDSM.16.M88.4 R136, [R210+0x800] ;  /* 0x00080000d288783b */ /* 0x000f220000000200 */
[C---:B------:R-:W-:Y:S02]  /*39c0*/  VIADD R205, R210.reuse, 0x1400 ;  /* 0x00001400d2cd7836 */ /* 0x040fe40000000000 */
[C---:B------:R-:W-:Y:S01]  /*39d0*/  VIADD R204, R210.reuse, 0x1800 ;  /* 0x00001800d2cc7836 */ /* 0x040fe20000000000 */
[----:B------:R-:W4:Y:S01]  /*39e0*/  LDSM.16.M88.4 R88, [R211+0x3c00] ;  /* 0x003c0000d358783b */ /* 0x000f220000000200 */
[----:B------:R-:W-:-:S02]  /*39f0*/  VIADD R203, R210, 0x1c00 ;  /* 0x00001c00d2cb7836 */ /* 0x000fc40000000000 */
[C---:B------:R-:W-:Y:S01]  /*3a00*/  VIADD R202, R210.reuse, 0x2000 ;  /* 0x00002000d2ca7836 */ /* 0x040fe20000000000 */
[----:B------:R-:W4:Y:S01]  /*3a10*/  LDSM.16.M88.4 R80, [R211+0x4000] ;  /* 0x00400000d350783b */ /* 0x000f220000000200 */
[C---:B------:R-:W-:Y:S02]  /*3a20*/  VIADD R201, R210.reuse, 0x2400 ;  /* 0x00002400d2c97836 */ /* 0x040fe40000000000 */
[C---:B------:R-:W-:Y:S01]  /*3a30*/  VIADD R200, R210.reuse, 0x2800 ;  /* 0x00002800d2c87836 */ /* 0x040fe20000000000 */
[----:B------:R-:W4:Y:S01]  /*3a40*/  LDSM.16.M88.4 R144, [R210] ;  /* 0x00000000d290783b */ /* 0x000f220000000200 */
[C---:B------:R-:W-:Y:S02]  /*3a50*/  VIADD R199, R210.reuse, 0x2c00 ;  /* 0x00002c00d2c77836 */ /* 0x040fe40000000000 */
[C---:B------:R-:W-:Y:S01]  /*3a60*/  VIADD R198, R210.reuse, 0x3000 ;  /* 0x00003000d2c67836 */ /* 0x040fe20000000000 */
[----:B------:R-:W4:Y:S01]  /*3a70*/  LDSM.16.M88.4 R60, [R211+0x2000] ;  /* 0x00200000d33c783b */ /* 0x000f220000000200 */
[C---:B------:R-:W-:Y:S01]  /*3a80*/  VIADD R197, R210.reuse, 0x3400 ;  /* 0x00003400d2c57836 */ /* 0x040fe20000000000 */
[----:B--2---:R-:W-:Y:S02]  /*3a90*/  HMMA.16816.F32.BF16 R20, R32, R16, RZ ;  /* 0x000000102014723c */ /* 0x004fe400000418ff */
[----:B------:R-:W2:Y:S01]  /*3aa0*/  LDSM.16.M88.4 R120, [R211+0x2c00] ;  /* 0x002c0000d378783b */ /* 0x000ea20000000200 */
[----:B------:R-:W-:-:S03]  /*3ab0*/  VIADD R196, R210, 0x3800 ;  /* 0x00003800d2c47836 */ /* 0x000fc60000000000 */
[----:B------:R-:W-:Y:S01]  /*3ac0*/  LDSM.16.M88.4 R96, [R211+0x3800] ;  /* 0x00380000d360783b */ /* 0x000fe20000000200 */
[C---:B------:R-:W-:Y:S03]  /*3ad0*/  HMMA.16816.F32.BF16 R16, R32.reuse, R18, RZ ;  /* 0x000000122010723c */ /* 0x040fe600000418ff */
[----:B------:R-:W-:Y:S03]  /*3ae0*/  LDSM.16.M88.4 R68, [R211+0x1c00] ;  /* 0x001c0000d344783b */ /* 0x000fe60000000200 */
[C---:B-1----:R-:W-:Y:S01]  /*3af0*/  HMMA.16816.F32.BF16 R12, R32.reuse, R8, RZ ;  /* 0x00000008200c723c */ /* 0x042fe200000418ff */
[----:B------:R-:W-:Y:S04]  /*3b00*/  LDSM.16.M88.4 R52, [R211+0x2400] ;  /* 0x00240000d334783b */ /* 0x000fe80000000200 */
[----:B------:R-:W-:Y:S01]  /*3b10*/  LDSM.16.M88.4 R128, [R211+0x2800] ;  /* 0x00280000d380783b */ /* 0x000fe20000000200 */
[----:B------:R-:W-:Y:S03]  /*3b20*/  HMMA.16816.F32.BF16 R8, R32, R10, RZ ;  /* 0x0000000a2008723c */ /* 0x000fe600000418ff */
[----:B------:R-:W-:Y:S03]  /*3b30*/  LDSM.16.M88.4 R112, [R211+0x3000] ;  /* 0x00300000d370783b */ /* 0x000fe60000000200 */
[C---:B---3--:R-:W-:Y:S01]  /*3b40*/  HMMA.16816.F32.BF16 R20, R44.reuse, R140, R20 ;  /* 0x0000008c2c14723c */ /* 0x048fe20000041814 */
[----:B------:R-:W-:Y:S04]  /*3b50*/  LDSM.16.M88.4 R104, [R211+0x3400] ;  /* 0x00340000d368783b */ /* 0x000fe80000000200 */
[----:B------:R-:W-:Y:S01]  /*3b60*/  LDSM.16.M88.4 R72, [R211+0x4400] ;  /* 0x00440000d348783b */ /* 0x000fe20000000200 */
[----:B------:R-:W-:Y:S03]  /*3b70*/  HMMA.16816.F32.BF16 R16, R44, R142, R16 ;  /* 0x0000008e2c10723c */ /* 0x000fe60000041810 */
[----:B------:R-:W1:Y:S03]  /*3b80*/  LDSM.16.M88.4 R140, [R210+0x2c00] ;  /* 0x002c0000d28c783b */ /* 0x000e660000000200 */
[C---:B------:R-:W-:Y:S01]  /*3b90*/  HMMA.16816.F32.BF16 R28, R32.reuse, R24, RZ ;  /* 0x00000018201c723c */ /* 0x040fe200000418ff */
[----:B------:R-:W-:Y:S04]  /*3ba0*/  LDSM.16.M88.4 R40, [R211+0x4800] ;  /* 0x00480000d328783b */ /* 0x000fe80000000200 */
[----:B------:R-:W-:Y:S01]  /*3bb0*/  LDSM.16.M88.4 R148, [R211+0x4c00] ;  /* 0x004c0000d394783b */ /* 0x000fe20000000200 */
[----:B------:R-:W-:Y:S03]  /*3bc0*/  HMMA.16816.F32.BF16 R24, R32, R26, RZ ;  /* 0x0000001a2018723c */ /* 0x000fe600000418ff */
[----:B------:R-:W-:Y:S03]  /*3bd0*/  LDSM.16.M88.4 R168, [R210+0x1000] ;  /* 0x00100000d2a8783b */ /* 0x000fe60000000200 */
[C---:B----4-:R-:W-:Y:S01]  /*3be0*/  HMMA.16816.F32.BF16 R12, R44.reuse, R136, R12 ;  /* 0x000000882c0c723c */ /* 0x050fe2000004180c */
[----:B------:R-:W-:Y:S01]  /*3bf0*/  LDSM.16.M88.4 R156, [R210+0x1c00] ;  /* 0x001c0000d29c783b */ /* 0x000fe20000000200 */
[----:B------:R-:W3:Y:S04]  /*3c00*/  S2R R0, SR_TID.X ;  /* 0x0000000000007919 */ /* 0x000ee80000002100 */
[----:B------:R-:W-:Y:S01]  /*3c10*/  HMMA.16816.F32.BF16 R8, R44, R138, R8 ;  /* 0x0000008a2c08723c */ /* 0x000fe20000041808 */
[----:B------:R-:W4:Y:S05]  /*3c20*/  LDSM.16.M88.4 R136, [R210+0x3000] ;  /* 0x00300000d288783b */ /* 0x000f2a0000000200 */
[C---:B------:R-:W-:Y:S01]  /*3c30*/  HMMA.16816.F32.BF16 R92, R32.reuse, R88, RZ ;  /* 0x00000058205c723c */ /* 0x040fe200000418ff */
[----:B------:R-:W-:Y:S04]  /*3c40*/  LDSM.16.M88.4 R172, [R210+0xc00] ;  /* 0x000c0000d2ac783b */ /* 0x000fe80000000200 */
[----:B------:R-:W-:Y:S01]  /*3c50*/  LDSM.16.M88.4 R164, [R210+0x1400] ;  /* 0x00140000d2a4783b */ /* 0x000fe20000000200 */
[C---:B------:R-:W-:Y:S03]  /*3c60*/  HMMA.16816.F32.BF16 R84, R32.reuse, R80, RZ ;  /* 0x000000502054723c */ /* 0x040fe600000418ff */
[----:B------:R-:W-:Y:S03]  /*3c70*/  LDSM.16.M88.4 R160, [R210+0x1800] ;  /* 0x00180000d2a0783b */ /* 0x000fe60000000200 */
[----:B------:R-:W-:Y:S01]  /*3c80*/  HMMA.16816.F32.BF16 R80, R32, R82, RZ ;  /* 0x000000522050723c */ /* 0x000fe200000418ff */
[----:B------:R-:W-:Y:S04]  /*3c90*/  LDSM.16.M88.4 R152, [R210+0x2000] ;  /* 0x00200000d298783b */ /* 0x000fe80000000200 */
[----:B------:R-:W0:Y:S01]  /*3ca0*/  LDGDEPBAR ;  /* 0x00000000000079af */ /* 0x000e220000000000 */
[C---:B------:R-:W-:Y:S06]  /*3cb0*/  HMMA.16816.F32.BF16 R28, R44.reuse, R144, R28 ;  /* 0x000000902c1c723c */ /* 0x040fec000004181c */
[----:B------:R-:W-:Y:S01]  /*3cc0*/  HMMA.16816.F32.BF16 R24, R44, R146, R24 ;  /* 0x000000922c18723c */ /* 0x000fe20000041818 */
[----:B------:R-:W3:Y:S05]  /*3cd0*/  LDSM.16.M88.4 R144, [R210+0x2800] ;  /* 0x00280000d290783b */ /* 0x000eea0000000200 */
[C---:B------:R-:W-:Y:S06]  /*3ce0*/  HMMA.16816.F32.BF16 R64, R32.reuse, R60, RZ ;  /* 0x0000003c2040723c */ /* 0x040fec00000418ff */
[C---:B--2---:R-:W-:Y:S06]  /*3cf0*/  HMMA.16816.F32.BF16 R124, R32.reuse, R120, RZ ;  /* 0x00000078207c723c */ /* 0x044fec00000418ff */
[C---:B------:R-:W-:Y:S06]  /*3d00*/  HMMA.16816.F32.BF16 R60, R32.reuse, R62, RZ ;  /* 0x0000003e203c723c */ /* 0x040fec00000418ff */
[C---:B------:R-:W-:Y:S06]  /*3d10*/  HMMA.16816.F32.BF16 R120, R32.reuse, R122, RZ ;  /* 0x0000007a2078723c */ /* 0x040fec00000418ff */
[----:B------:R-:W-:Y:S06]  /*3d20*/  HMMA.16816.F32.BF16 R88, R32, R90, RZ ;  /* 0x0000005a2058723c */ /* 0x000fec00000418ff */
[----:B-1----:R-:W-:Y:S06]  /*3d30*/  HMMA.16816.F32.BF16 R92, R44, R140, R92 ;  /* 0x0000008c2c5c723c */ /* 0x002fec000004185c */
[----:B------:R-:W-:Y:S01]  /*3d40*/  HMMA.16816.F32.BF16 R100, R32, R96, RZ ;  /* 0x000000602064723c */ /* 0x000fe200000418ff */
[----:B------:R-:W-:-:S05]  /*3d50*/  LOP3.LUT R141, R182, 0xffffffe0, RZ, 0xc0, !PT ;  /* 0xffffffe0b68d7812 */ /* 0x000fca00078ec0ff */
[----:B----4-:R-:W-:Y:S06]  /*3d60*/  HMMA.16816.F32.BF16 R84, R44, R136, R84 ;  /* 0x000000882c54723c */ /* 0x010fec0000041854 */
[----:B------:R-:W-:Y:S01]  /*3d70*/  HMMA.16816.F32.BF16 R96, R32, R98, RZ ;  /* 0x000000622060723c */ /* 0x000fe200000418ff */
[C---:B------:R-:W-:Y:S01]  /*3d80*/  IMAD.IADD R136, R2.reuse, 0x1, -R141 ;  /* 0x0000000102887824 */ /* 0x040fe200078e0a8d */
[----:B---3--:R-:W-:Y:S01]  /*3d90*/  SHF.R.S32.HI R137, RZ, 0x1f, R0 ;  /* 0x0000001fff897819 */ /* 0x008fe20000011400 */
[----:B------:R-:W-:-:S03]  /*3da0*/  IMAD.SHL.U32 R2, R2, 0x2, RZ ;  /* 0x0000000202027824 */ /* 0x000fc600078e00ff */
[----:B------:R-:W-:Y:S01]  /*3db0*/  HMMA.16816.F32.BF16 R80, R44, R138, R80 ;  /* 0x0000008a2c50723c */ /* 0x000fe20000041850 */
[----:B------:R-:W-:Y:S02]  /*3dc0*/  LEA.HI R137, R137, R0, RZ, 0x4 ;  /* 0x0000000089897211 */ /* 0x000fe400078f20ff */
[----:B------:R-:W-:-:S03]  /*3dd0*/  LOP3.LUT R214, R2, 0x6, RZ, 0xc0, !PT ;  /* 0x0000000602d67812 */ /* 0x000fc600078ec0ff */
[----:B------:R-:W-:Y:S01]  /*3de0*/  HMMA.16816.F32.BF16 R4, R32, R68, RZ ;  /* 0x000000442004723c */ /* 0x000fe200000418ff */
[----:B------:R-:W-:-:S04]  /*3df0*/  SHF.R.S32.HI R139, RZ, 0x1f, R136 ;  /* 0x0000001fff8b7819 */ /* 0x000fc80000011488 */
[----:B------:R-:W-:Y:S01]  /*3e00*/  LEA.HI R136, R139, R136, RZ, 0x2 ;  /* 0x000000888b887211 */ /* 0x000fe200078f10ff */
[C---:B------:R-:W-:Y:S01]  /*3e10*/  HMMA.16816.F32.BF16 R56, R32.reuse, R52, RZ ;  /* 0x000000342038723c */ /* 0x040fe200000418ff */
[----:B------:R-:W-:Y:S02]  /*3e20*/  LOP3.LUT R139, R137, 0xfffffff0, RZ, 0xc0, !PT ;  /* 0xfffffff0898b7812 */ /* 0x000fe400078ec0ff */
[----:B------:R-:W-:Y:S02]  /*3e30*/  SHF.R.S32.HI R138, RZ, 0x2, R136 ;  /* 0x00000002ff8a7819 */ /* 0x000fe40000011488 */
[----:B------:R-:W-:Y:S01]  /*3e40*/  LEA R137, R178, UR22, 0x4 ;  /* 0x00000016b2897c11 */ /* 0x000fe2000f8e20ff */
[----:B------:R-:W-:Y:S01]  /*3e50*/  HMMA.16816.F32.BF16 R132, R32, R128, RZ ;  /* 0x000000802084723c */ /* 0x000fe200000418ff */
[----:B------:R-:W-:Y:S02]  /*3e60*/  IMAD.IADD R136, R0, 0x1, -R139 ;  /* 0x0000000100887824 */ /* 0x000fe400078e0a8b */
[----:B-----5:R-:W-:Y:S01]  /*3e70*/  FMUL.FTZ R0, R181, R180 ;  /* 0x000000b4b5007220 */ /* 0x020fe20000410000 */
[----:B------:R-:W-:-:S02]  /*3e80*/  IADD3 R137, R137, 0x1, R138 ;  /* 0x0000000189897810 */ /* 0x000fc40007ffe08a */
[C---:B------:R-:W-:Y:S01]  /*3e90*/  HMMA.16816.F32.BF16 R116, R32.reuse, R112, RZ ;  /* 0x000000702074723c */ /* 0x040fe200000418ff */
[----:B------:R-:W-:Y:S02]  /*3ea0*/  SHF.R.S32.HI R139, RZ, 0x1f, R136 ;  /* 0x0000001fff8b7819 */ /* 0x000fe40000011488 */
[----:B------:R-:W-:Y:S02]  /*3eb0*/  LEA.HI R138, R136, R136, RZ, 0x1 ;  /* 0x00000088888a7211 */ /* 0x000fe400078f08ff */
[----:B------:R-:W-:Y:S01]  /*3ec0*/  R2UR UR5, R0 ;  /* 0x00000000000572ca */ /* 0x000fe200000e0000 */
[----:B------:R-:W-:Y:S01]  /*3ed0*/  HMMA.16816.F32.BF16 R108, R32, R104, RZ ;  /* 0x00000068206c723c */ /* 0x000fe200000418ff */
[----:B------:R-:W-:-:S05]  /*3ee0*/  IMAD.MOV.U32 R0, RZ, RZ, 0x8 ;  /* 0x00000008ff007424 */ /* 0x000fca00078e00ff */
        /* <DEDUP_REMOVED lines=16> */
[C---:B------:R-:W-:Y:S01]  /*3ff0*/  HMMA.16816.F32.BF16 R120, R44.reuse, R158, R120 ;  /* 0x0000009e2c78723c */ /* 0x040fe20000041878 */
[----:B------:R-:W3:Y:S05]  /*4000*/  LDSM.16.M88.4 R156, [R210+0x3800] ;  /* 0x00380000d29c783b */ /* 0x000eea0000000200 */
[----:B------:R-:W-:Y:S01]  /*4010*/  HMMA.16816.F32.BF16 R88, R44, R142, R88 ;  /* 0x0000008e2c58723c */ /* 0x000fe20000041858 */
[----:B------:R-:W4:Y:S01]  /*4020*/  LDSM.16.M88.4 R140, [R210+0x3c00] ;  /* 0x003c0000d28c783b */ /* 0x000f220000000200 */
[----:B------:R-:W-:-:S04]  /*4030*/  DEPBAR.LE SB0, 0x0 ;  /* 0x000080000000791a */ /* 0x000fc80000000000 */
[C---:B------:R-:W-:Y:S06]  /*4040*/  HMMA.16816.F32.BF16 R100, R44.reuse, R144, R100 ;  /* 0x000000902c64723c */ /* 0x040fec0000041864 */
[----:B------:R-:W-:Y:S01]  /*4050*/  HMMA.16816.F32.BF16 R96, R44, R146, R96 ;  /* 0x000000922c60723c */ /* 0x000fe20000041860 */
[----:B------:R-:W-:Y:S01]  /*4060*/  IMAD.U32 R144, RZ, RZ, UR24 ;  /* 0x00000018ff907e24 */ /* 0x000fe2000f8e00ff */
[----:B------:R-:W-:-:S04]  /*4070*/  LEA.HI R145, R139, R136, RZ, 0x3 ;  /* 0x000000888b917211 */ /* 0x000fc800078f18ff */
[----:B------:R-:W-:Y:S01]  /*4080*/  IADD3 R139, R137, UR19, -R144 ;  /* 0x00000013898b7c10 */ /* 0x000fe2000fffe890 */
[----:B------:R-:W-:Y:S01]  /*4090*/  IMAD.SHL.U32 R137, R145, 0x20, RZ ;  /* 0x0000002091897824 */ /* 0x000fe200078e00ff */
[----:B------:R-:W-:Y:S01]  /*40a0*/  LOP3.LUT R147, R138, 0x7fffffe, RZ, 0xc0, !PT ;  /* 0x07fffffe8a937812 */ /* 0x000fe200078ec0ff */
[C---:B------:R-:W-:Y:S02]  /*40b0*/  HMMA.16816.F32.BF16 R4, R44.reuse, R172, R4 ;  /* 0x000000ac2c04723c */ /* 0x040fe40000041804 */
[----:B------:R-:W-:Y:S02]  /*40c0*/  VIADD R145, R139, UR18 ;  /* 0x000000128b917c36 */ /* 0x000fe40008000000 */
[----:B------:R-:W-:Y:S01]  /*40d0*/  IMAD.IADD R136, R136, 0x1, -R147 ;  /* 0x0000000188887824 */ /* 0x000fe200078e0a93 */
[----:B------:R-:W-:Y:S01]  /*40e0*/  LOP3.LUT R147, R137, 0xffffff00, RZ, 0xc0, !PT ;  /* 0xffffff0089937812 */ /* 0x000fe200078ec0ff */
[----:B------:R-:W-:Y:S01]  /*40f0*/  VIADD R137, R214, UR16 ;  /* 0x00000010d6897c36 */ /* 0x000fe20008000000 */
[----:B------:R-:W-:Y:S01]  /*4100*/  HMMA.16816.F32.BF16 R68, R44, R174, R68 ;  /* 0x000000ae2c44723c */ /* 0x000fe20000041844 */
[----:B------:R-:W-:-:S02]  /*4110*/  VIMNMX R2, R145, UR19, PT ;  /* 0x0000001391027c48 */ /* 0x000fc4000bfe0100 */
[----:B------:R-:W-:Y:S01]  /*4120*/  IMAD R136, R136, 0x20, R147 ;  /* 0x0000002088887824 */ /* 0x000fe200078e0293 */
[----:B------:R-:W-:Y:S01]  /*4130*/  VIADDMNMX R0, R145, R0, UR19, PT ;  /* 0x0000001391007e46 */ /* 0x000fe2000b800100 */
[----:B------:R-:W-:Y:S01]  /*4140*/  VIADD R139, R137, 0x1 ;  /* 0x00000001898b7836 */ /* 0x000fe20000000000 */
[C---:B------:R-:W-:Y:S01]  /*4150*/  HMMA.16816.F32.BF16 R56, R44.reuse, R164, R56 ;  /* 0x000000a42c38723c */ /* 0x040fe20000041838 */
[----:B------:R-:W-:Y:S02]  /*4160*/  IMAD.IADD R242, R3, 0x1, R136 ;  /* 0x0000000103f27824 */ /* 0x000fe400078e0288 */
[----:B------:R-:W-:Y:S01]  /*4170*/  VIADD R3, R137, 0x8 ;  /* 0x0000000889037836 */ /* 0x000fe20000000000 */
[----:B------:R-:W-:Y:S02]  /*4180*/  I2FP.F32.S32 R144, R139 ;  /* 0x0000008b00907245 */ /* 0x000fe40000201400 */
[----:B------:R-:W-:Y:S01]  /*4190*/  HMMA.16816.F32.BF16 R52, R44, R166, R52 ;  /* 0x000000a62c34723c */ /* 0x000fe20000041834 */
[----:B------:R-:W-:-:S02]  /*41a0*/  ISETP.GE.AND P5, PT, R139, R2, PT ;  /* 0x000000028b00720c */ /* 0x000fc40003fa6270 */
[C---:B------:R-:W-:Y:S01]  /*41b0*/  ISETP.GE.AND P2, PT, R3.reuse, R2, PT ;  /* 0x000000020300720c */ /* 0x040fe20003f46270 */
[----:B------:R-:W-:Y:S01]  /*41c0*/  FFMA.FTZ R31, R144, UR5, R31 ;  /* 0x00000005901f7c23 */ /* 0x000fe2000801001f */
[-C--:B------:R-:W-:Y:S01]  /*41d0*/  ISETP.GE.AND P4, PT, R3, R0.reuse, PT ;  /* 0x000000000300720c */ /* 0x080fe20003f86270 */
[----:B------:R-:W-:Y:S01]  /*41e0*/  HMMA.16816.F32.BF16 R132, R44, R160, R132 ;  /* 0x000000a02c84723c */ /* 0x000fe20000041884 */
[----:B------:R-:W-:-:S05]  /*41f0*/  ISETP.GE.AND P0, PT, R139, R0, PT ;  /* 0x000000008b00720c */ /* 0x000fca0003f06270 */
[C---:B------:R-:W-:Y:S06]  /*4200*/  HMMA.16816.F32.BF16 R128, R44.reuse, R162, R128 ;  /* 0x000000a22c80723c */ /* 0x040fec0000041880 */
[C---:B------:R-:W-:Y:S06]  /*4210*/  HMMA.16816.F32.BF16 R116, R44.reuse, R152, R116 ;  /* 0x000000982c74723c */ /* 0x040fec0000041874 */
[C---:B------:R-:W-:Y:S06]  /*4220*/  HMMA.16816.F32.BF16 R112, R44.reuse, R154, R112 ;  /* 0x0000009a2c70723c */ /* 0x040fec0000041870 */
[C---:B-1----:R-:W-:Y:S06]  /*4230*/  HMMA.16816.F32.BF16 R108, R44.reuse, R148, R108 ;  /* 0x000000942c6c723c */ /* 0x042fec000004186c */
[C---:B------:R-:W-:Y:S06]  /*4240*/  HMMA.16816.F32.BF16 R104, R44.reuse, R150, R104 ;  /* 0x000000962c68723c */ /* 0x040fec0000041868 */
[C---:B--2---:R-:W-:Y:S06]  /*4250*/  HMMA.16816.F32.BF16 R76, R44.reuse, R168, R76 ;  /* 0x000000a82c4c723c */ /* 0x044fec000004184c */
[C---:B------:R-:W-:Y:S06]  /*4260*/  HMMA.16816.F32.BF16 R72, R44.reuse, R170, R72 ;  /* 0x000000aa2c48723c */ /* 0x040fec0000041848 */
[C---:B---3--:R-:W-:Y:S06]  /*4270*/  HMMA.16816.F32.BF16 R48, R44.reuse, R156, R48 ;  /* 0x0000009c2c30723c */ /* 0x048fec0000041830 */
[C---:B------:R-:W-:Y:S06]  /*4280*/  HMMA.16816.F32.BF16 R40, R44.reuse, R158, R40 ;  /* 0x0000009e2c28723c */ /* 0x040fec0000041828 */
[C---:B----4-:R-:W-:Y:S06]  /*4290*/  HMMA.16816.F32.BF16 R36, R44.reuse, R140, R36 ;  /* 0x0000008c2c24723c */ /* 0x050fec0000041824 */
[----:B------:R-:W-:Y:S01]  /*42a0*/  HMMA.16816.F32.BF16 R32, R44, R142, R32 ;  /* 0x0000008e2c20723c */ /* 0x000fe20000041820 */
[----:B------:R-:W-:-:S05]  /*42b0*/  I2FP.F32.S32 R140, R139 ;  /* 0x0000008b008c7245 */ /* 0x000fca0000201400 */
[----:B------:R-:W-:Y:S01]  /*42c0*/  FFMA.FTZ R29, R140, UR5, R29 ;  /* 0x000000058c1d7c23 */ /* 0x000fe2000801001d */
[-C--:B------:R-:W-:Y:S01]  /*42d0*/  I2FP.F32.S32 R45, R3.reuse ;  /* 0x00000003002d7245 */ /* 0x080fe20000201400 */
[----:B------:R-:W-:Y:S01]  /*42e0*/  VIADD R47, R137, 0x9 ;  /* 0x00000009892f7836 */ /* 0x000fe20000000000 */
[----:B------:R-:W-:Y:S02]  /*42f0*/  I2FP.F32.S32 R3, R3 ;  /* 0x0000000300037245 */ /* 0x000fe40000201400 */
[----:B------:R-:W-:Y:S01]  /*4300*/  FSEL R149, R29, -INF , !P5 ;  /* 0xff8000001d957808 */ /* 0x000fe20006800000 */
[----:B------:R-:W-:Y:S01]  /*4310*/  FFMA.FTZ R24, R45, UR5, R24 ;  /* 0x000000052d187c23 */ /* 0x000fe20008010018 */
[----:B------:R-:W-:Y:S01]  /*4320*/  VIADD R45, R137, 0x11 ;  /* 0x00000011892d7836 */ /* 0x000fe20000000000 */
[-C--:B------:R-:W-:Y:S01]  /*4330*/  I2FP.F32.S32 R44, R47.reuse ;  /* 0x0000002f002c7245 */ /* 0x080fe20000201400 */
[----:B------:R-:W-:Y:S01]  /*4340*/  FFMA.FTZ R3, R3, UR5, R26 ;  /* 0x0000000503037c23 */ /* 0x000fe2000801001a */
[----:B------:R-:W-:Y:S01]  /*4350*/  I2FP.F32.S32 R46, R47 ;  /* 0x0000002f002e7245 */ /* 0x000fe20000201400 */
[----:B------:R-:W-:Y:S01]  /*4360*/  BAR.SYNC.DEFER_BLOCKING 0x0 ;  /* 0x0000000000007b1d */ /* 0x000fe20000010000 */
[C---:B------:R-:W-:Y:S01]  /*4370*/  ISETP.GE.AND P6, PT, R47.reuse, R2, PT ;  /* 0x000000022f00720c */ /* 0x040fe20003fc6270 */
        /* <DEDUP_REMOVED lines=8> */
[----:B------:R-:W-:Y:S01]  /*4400*/  FSEL R27, R3, -INF , !P4 ;  /* 0xff800000031b7808 */ /* 0x000fe20006000000 */
[----:B------:R-:W-:Y:S01]  /*4410*/  VIADD R21, R137, 0x19 ;  /* 0x0000001989157836 */ /* 0x000fe20000000000 */
        /* <DEDUP_REMOVED lines=8> */
[----:B------:R-:W-:-:S02]  /*44a0*/  ISETP.GE.AND P5, PT, R47, R2, PT ;  /* 0x000000022f00720c */ /* 0x000fc40003fa6270 */
[----:B------:R-:W-:Y:S01]  /*44b0*/  I2FP.F32.S32 R22, R21 ;  /* 0x0000001500167245 */ /* 0x000fe20000201400 */
[----:B------:R-:W-:Y:S01]  /*44c0*/  FFMA.FTZ R25, R24, UR5, R23 ;  /* 0x0000000518197c23 */ /* 0x000fe20008010017 */
[----:B------:R-:W-:Y:S02]  /*44d0*/  I2FP.F32.S32 R3, R45 ;  /* 0x0000002d00037245 */ /* 0x000fe40000201400 */
[----:B------:R-:W-:Y:S01]  /*44e0*/  FSEL R159, R159, -INF , !P6 ;  /* 0xff8000009f9f7808 */ /* 0x000fe20007000000 */
[----:B------:R-:W-:Y:S01]  /*44f0*/  FFMA.FTZ R193, R22, UR5, R17 ;  /* 0x0000000516c17c23 */ /* 0x000fe20008010011 */
[----:B------:R-:W-:Y:S01]  /*4500*/  FSEL R141, R141, -INF , !P3 ;  /* 0xff8000008d8d7808 */ /* 0x000fe20005800000 */
[----:B------:R-:W-:Y:S01]  /*4510*/  FFMA.FTZ R16, R3, UR5, R16 ;  /* 0x0000000503107c23 */ /* 0x000fe20008010010 */
[----:B------:R-:W-:Y:S01]  /*4520*/  ISETP.GE.AND P0, PT, R47, R0, PT ;  /* 0x000000002f00720c */ /* 0x000fe20003f06270 */
[----:B------:R-:W-:Y:S01]  /*4530*/  VIADD R17, R137, 0x21 ;  /* 0x0000002189117836 */ /* 0x000fe20000000000 */
[----:B------:R-:W-:-:S02]  /*4540*/  ISETP.GE.AND P6, PT, R45, R2, PT ;  /* 0x000000022d00720c */ /* 0x000fc40003fc6270 */
[----:B------:R-:W-:Y:S02]  /*4550*/  ISETP.GE.AND P3, PT, R45, R0, PT ;  /* 0x000000002d00720c */ /* 0x000fe40003f66270 */
[----:B------:R-:W-:Y:S01]  /*4560*/  I2FP.F32.S32 R23, R45 ;  /* 0x0000002d00177245 */ /* 0x000fe20000201400 */
[----:B------:R-:W-:Y:S01]  /*4570*/  VIADD R45, R137, 0x20 ;  /* 0x00000020892d7836 */ /* 0x000fe20000000000 */
[----:B------:R-:W-:Y:S02]  /*4580*/  FSEL R153, R20, -INF , !P5 ;  /* 0xff80000014997808 */ /* 0x000fe40006800000 */
[----:B------:R-:W-:Y:S01]  /*4590*/  I2FP.F32.S32 R20, R21 ;  /* 0x0000001500147245 */ /* 0x000fe20000201400 */
[----:B------:R-:W-:Y:S01]  /*45a0*/  FFMA.FTZ R23, R23, UR5, R18 ;  /* 0x0000000517177c23 */ /* 0x000fe20008010012 */
[----:B------:R-:W-:Y:S02]  /*45b0*/  FSEL R31, R31, -INF , !P0 ;  /* 0xff8000001f1f7808 */ /* 0x000fe40004000000 */
[----:B------:R-:W-:-:S02]  /*45c0*/  ISETP.GE.AND P5, PT, R21, R2, PT ;  /* 0x000000021500720c */ /* 0x000fc40003fa6270 */
[----:B------:R-:W-:Y:S01]  /*45d0*/  ISETP.GE.AND P0, PT, R21, R0, PT ;  /* 0x000000001500720c */ /* 0x000fe20003f06270 */
[----:B------:R-:W-:Y:S01]  /*45e0*/  FFMA.FTZ R21, R20, UR5, R19 ;  /* 0x0000000514157c23 */ /* 0x000fe20008010013 */
[-C--:B------:R-:W-:Y:S02]  /*45f0*/  I2FP.F32.S32 R3, R45.reuse ;  /* 0x0000002d00037245 */ /* 0x080fe40000201400 */
[----:B------:R-:W-:Y:S02]  /*4600*/  FSEL R161, R16, -INF , !P6 ;  /* 0xff80000010a17808 */ /* 0x000fe40007000000 */
[----:B------:R-:W-:Y:S01]  /*4610*/  I2FP.F32.S32 R19, R45 ;  /* 0x0000002d00137245 */ /* 0x000fe20000201400 */
[----:B------:R-:W-:Y:S01]  /*4620*/  FFMA.FTZ R12, R3, UR5, R12 ;  /* 0x00000005030c7c23 */ /* 0x000fe2000801000c */
[-C--:B------:R-:W-:Y:S01]  /*4630*/  I2FP.F32.S32 R16, R17.reuse ;  /* 0x0000001100107245 */ /* 0x080fe20000201400 */
[----:B------:R-:W-:Y:S01]  /*4640*/  VIADD R3, R137, 0x28 ;  /* 0x0000002889037836 */ /* 0x000fe20000000000 */
        /* <DEDUP_REMOVED lines=8> */
[----:B------:R-:W-:Y:S01]  /*46d0*/  FSEL R25, R25, -INF , !P4 ;  /* 0xff80000019197808 */ /* 0x000fe20006000000 */
[----:B------:R-:W-:Y:S01]  /*46e0*/  FFMA.FTZ R13, R18, UR5, R13 ;  /* 0x00000005120d7c23 */ /* 0x000fe2000801000d */
[C---:B------:R-:W-:Y:S02]  /*46f0*/  ISETP.GE.AND P2, PT, R45.reuse, R2, PT ;  /* 0x000000022d00720c */ /* 0x040fe40003f46270 */
[----:B------:R-:W-:Y:S01]  /*4700*/  ISETP.GE.AND P4, PT, R45, R0, PT ;  /* 0x000000002d00720c */ /* 0x000fe20003f86270 */
[----:B------:R-:W-:Y:S01]  /*4710*/  VIADD R45, R137, 0x30 ;  /* 0x00000030892d7836 */ /* 0x000fe20000000000 */
[----:B------:R-:W-:-:S02]  /*4720*/  FSEL R193, R193, -INF , !P5 ;  /* 0xff800000c1c17808 */ /* 0x000fc40006800000 */
[----:B------:R-:W-:Y:S02]  /*4730*/  FSEL R21, R21, -INF , !P0 ;  /* 0xff80000015157808 */ /* 0x000fe40004000000 */
[----:B------:R-:W-:Y:S02]  /*4740*/  I2FP.F32.S32 R241, R3 ;  /* 0x0000000300f17245 */ /* 0x000fe40000201400 */
[C---:B------:R-:W-:Y:S02]  /*4750*/  ISETP.GE.AND P5, PT, R3.reuse, R2, PT ;  /* 0x000000020300720c */ /* 0x040fe40003fa6270 */
[----:B------:R-:W-:Y:S01]  /*4760*/  ISETP.GE.AND P0, PT, R3, R0, PT ;  /* 0x000000000300720c */ /* 0x000fe20003f06270 */
[----:B------:R-:W-:Y:S01]  /*4770*/  FFMA.FTZ R241, R241, UR5, R8 ;  /* 0x00000005f1f17c23 */ /* 0x000fe20008010008 */
[----:B------:R-:W-:Y:S02]  /*4780*/  FSEL R185, R12, -INF , !P2 ;  /* 0xff8000000cb97808 */ /* 0x000fe40005000000 */
[----:B------:R-:W-:-:S02]  /*4790*/  FSEL R19, R19, -INF , !P4 ;  /* 0xff80000013137808 */ /* 0x000fc40006000000 */
[----:B------:R-:W-:Y:S02]  /*47a0*/  I2FP.F32.S32 R3, R3 ;  /* 0x0000000300037245 */ /* 0x000fe40000201400 */
[-C--:B------:R-:W-:Y:S02]  /*47b0*/  I2FP.F32.S32 R14, R15.reuse ;  /* 0x0000000f000e7245 */ /* 0x080fe40000201400 */
[----:B------:R-:W-:Y:S01]  /*47c0*/  ISETP.GE.AND P2, PT, R15, R2, PT ;  /* 0x000000020f00720c */ /* 0x000fe20003f46270 */
[----:B------:R-:W-:Y:S01]  /*47d0*/  FFMA.FTZ R8, R3, UR5, R10 ;  /* 0x0000000503087c23 */ /* 0x000fe2000801000a */
        /* <DEDUP_REMOVED lines=9> */
[----:B------:R-:W-:Y:S02]  /*4870*/  I2FP.F32.S32 R13, R45 ;  /* 0x0000002d000d7245 */ /* 0x000fe40000201400 */
[----:B------:R-:W-:Y:S02]  /*4880*/  I2FP.F32.S32 R10, R15 ;  /* 0x0000000f000a7245 */ /* 0x000fe40000201400 */
[----:B------:R-:W-:Y:S01]  /*4890*/  ISETP.GE.AND P6, PT, R45, R2, PT ;  /* 0x000000022d00720c */ /* 0x000fe20003fc6270 */
[----:B------:R-:W-:Y:S01]  /*48a0*/  FFMA.FTZ R6, R13, UR5, R6 ;  /* 0x000000050d067c23 */ /* 0x000fe20008010006 */
[----:B------:R-:W-:Y:S01]  /*48b0*/  ISETP.GE.AND P3, PT, R45, R0, PT ;  /* 0x000000002d00720c */ /* 0x000fe20003f66270 */
[----:B------:R-:W-:Y:S01]  /*48c0*/  VIADD R45, R137, 0x38 ;  /* 0x00000038892d7836 */ /* 0x000fe20000000000 */
[----:B------:R-:W-:Y:S01]  /*48d0*/  FSEL R241, R241, -INF , !P5 ;  /* 0xff800000f1f17808 */ /* 0x000fe20006800000 */
[----:B------:R-:W-:Y:S01]  /*48e0*/  FFMA.FTZ R4, R10, UR5, R5 ;  /* 0x000000050a047c23 */ /* 0x000fe20008010005 */
[----:B------:R-:W-:-:S02]  /*48f0*/  FSEL R11, R8, -INF , !P0 ;  /* 0xff800000080b7808 */ /* 0x000fc40004000000 */
[C---:B------:R-:W-:Y:S02]  /*4900*/  ISETP.GE.AND P5, PT, R15.reuse, R2, PT ;  /* 0x000000020f00720c */ /* 0x040fe40003fa6270 */
[----:B------:R-:W-:Y:S02]  /*4910*/  ISETP.GE.AND P0, PT, R15, R0, PT ;  /* 0x000000000f00720c */ /* 0x000fe40003f06270 */
[----:B------:R-:W-:Y:S01]  /*4920*/  I2FP.F32.S32 R8, R15 ;  /* 0x0000000f00087245 */ /* 0x000fe20000201400 */
[----:B------:R-:W-:Y:S01]  /*4930*/  VIADD R15, R137, 0x39 ;  /* 0x00000039890f7836 */ /* 0x000fe20000000000 */
[----:B------:R-:W-:Y:S02]  /*4940*/  FSEL R5, R3, -INF , !P4 ;  /* 0xff80000003057808 */ /* 0x000fe40006000000 */
[-C--:B------:R-:W-:Y:S01]  /*4950*/  I2FP.F32.S32 R13, R45.reuse ;  /* 0x0000002d000d7245 */ /* 0x080fe20000201400 */
[----:B------:R-:W-:Y:S01]  /*4960*/  FFMA.FTZ R7, R8, UR5, R7 ;  /* 0x0000000508077c23 */ /* 0x000fe20008010007 */
[----:B------:R-:W-:-:S02]  /*4970*/  I2FP.F32.S32 R3, R45 ;  /* 0x0000002d00037245 */ /* 0x000fc40000201400 */
[----:B------:R-:W-:Y:S01]  /*4980*/  FSEL R251, R9, -INF , !P2 ;  /* 0xff80000009fb7808 */ /* 0x000fe20005000000 */
[----:B------:R-:W-:Y:S01]  /*4990*/  FFMA.FTZ R68, R13, UR5, R68 ;  /* 0x000000050d447c23 */ /* 0x000fe20008010044 */
[----:B------:R-:W-:Y:S01]  /*49a0*/  FSEL R249, R249, -INF , !P6 ;  /* 0xff800000f9f97808 */ /* 0x000fe20007000000 */
[----:B------:R-:W-:Y:S01]  /*49b0*/  FFMA.FTZ R70, R3, UR5, R70 ;  /* 0x0000000503467c23 */ /* 0x000fe20008010046 */
[----:B------:R-:W-:Y:S02]  /*49c0*/  FSEL R9, R6, -INF , !P3 ;  /* 0xff80000006097808 */ /* 0x000fe40005800000 */
[-C--:B------:R-:W-:Y:S02]  /*49d0*/  I2FP.F32.S32 R8, R15.reuse ;  /* 0x0000000f00087245 */ /* 0x080fe40000201400 */
[C---:B------:R-:W-:Y:S02]  /*49e0*/  ISETP.GE.AND P6, PT, R15.reuse, R2, PT ;  /* 0x000000020f00720c */ /* 0x040fe40003fc6270 */
[----:B------:R-:W-:Y:S01]  /*49f0*/  ISETP.GE.AND P3, PT, R15, R0, PT ;  /* 0x000000000f00720c */ /* 0x000fe20003f66270 */
[----:B------:R-:W-:Y:S01]  /*4a00*/  FFMA.FTZ R3, R8, UR5, R69 ;  /* 0x0000000508037c23 */ /* 0x000fe20008010045 */
[----:B------:R-:W-:Y:S01]  /*4a10*/  I2FP.F32.S32 R6, R15 ;  /* 0x0000000f00067245 */ /* 0x000fe20000201400 */
[----:B------:R-:W-:Y:S01]  /*4a20*/  VIADD R15, R137, 0x41 ;  /* 0x00000041890f7836 */ /* 0x000fe20000000000 */
[----:B------:R-:W-:-:S02]  /*4a30*/  ISETP.GE.AND P2, PT, R45, R2, PT ;  /* 0x000000022d00720c */ /* 0x000fc40003f46270 */
[----:B------:R-:W-:Y:S01]  /*4a40*/  ISETP.GE.AND P4, PT, R45, R0, PT ;  /* 0x000000002d00720c */ /* 0x000fe20003f86270 */
[----:B------:R-:W-:Y:S01]  /*4a50*/  FFMA.FTZ R147, R6, UR5, R71 ;  /* 0x0000000506937c23 */ /* 0x000fe20008010047 */
[----:B------:R-:W-:Y:S01]  /*4a60*/  FSEL R71, R4, -INF , !P5 ;  /* 0xff80000004477808 */ /* 0x000fe20006800000 */
[----:B------:R-:W-:Y:S01]  /*4a70*/  VIADD R45, R137, 0x40 ;  /* 0x00000040892d7836 */ /* 0x000fe20000000000 */
[----:B------:R-:W-:Y:S02]  /*4a80*/  FSEL R69, R68, -INF , !P2 ;  /* 0xff80000044457808 */ /* 0x000fe40005000000 */
[----:B------:R-:W-:Y:S02]  /*4a90*/  FSEL R245, R70, -INF , !P4 ;  /* 0xff80000046f57808 */ /* 0x000fe40006000000 */
[-C--:B------:R-:W-:Y:S02]  /*4aa0*/  I2FP.F32.S32 R6, R15.reuse ;  /* 0x0000000f00067245 */ /* 0x080fe40000201400 */
[----:B------:R-:W-:-:S02]  /*4ab0*/  I2FP.F32.S32 R4, R15 ;  /* 0x0000000f00047245 */ /* 0x000fc40000201400 */
[C---:B------:R-:W-:Y:S01]  /*4ac0*/  ISETP.GE.AND P2, PT, R15.reuse, R2, PT ;  /* 0x000000020f00720c */ /* 0x040fe20003f46270 */
[----:B------:R-:W-:Y:S01]  /*4ad0*/  FFMA.FTZ R163, R6, UR5, R67 ;  /* 0x0000000506a37c23 */ /* 0x000fe20008010043 */
[----:B------:R-:W-:Y:S01]  /*4ae0*/  ISETP.GE.AND P4, PT, R15, R0, PT ;  /* 0x000000000f00720c */ /* 0x000fe20003f86270 */
[----:B------:R-:W-:Y:S01]  /*4af0*/  VIADD R15, R137, 0x48 ;  /* 0x00000048890f7836 */ /* 0x000fe20000000000 */
[----:B------:R-:W-:Y:S01]  /*4b00*/  FSEL R139, R7, -INF , !P0 ;  /* 0xff800000078b7808 */ /* 0x000fe20004000000 */
[----:B------:R-:W-:Y:S01]  /*4b10*/  FFMA.FTZ R4, R4, UR5, R65 ;  /* 0x0000000504047c23 */ /* 0x000fe20008010041 */
[----:B------:R-:W-:Y:S02]  /*4b20*/  I2FP.F32.S32 R7, R45 ;  /* 0x0000002d00077245 */ /* 0x000fe40000201400 */
[----:B------:R-:W-:Y:S02]  /*4b30*/  FSEL R67, R3, -INF , !P6 ;  /* 0xff80000003437808 */ /* 0x000fe40007000000 */
[----:B------:R-:W-:Y:S01]  /*4b40*/  I2FP.F32.S32 R3, R15 ;  /* 0x0000000f00037245 */ /* 0x000fe20000201400 */
[----:B------:R-:W-:Y:S01]  /*4b50*/  FFMA.FTZ R66, R7, UR5, R66 ;  /* 0x0000000507427c23 */ /* 0x000fe20008010042 */
[----:B------:R-:W-:-:S02]  /*4b60*/  I2FP.F32.S32 R13, R45 ;  /* 0x0000002d000d7245 */ /* 0x000fc40000201400 */
[----:B------:R-:W-:Y:S01]  /*4b70*/  I2FP.F32.S32 R7, R15 ;  /* 0x0000000f00077245 */ /* 0x000fe20000201400 */
[----:B------:R-:W-:Y:S01]  /*4b80*/  FFMA.FTZ R62, R3, UR5, R62 ;  /* 0x00000005033e7c23 */ /* 0x000fe2000801003e */
[----:B------:R-:W-:Y:S02]  /*4b90*/  VIADD R3, R137, 0x50 ;  /* 0x0000005089037836 */ /* 0x000fe40000000000 */
[----:B------:R-:W-:Y:S01]  /*4ba0*/  FFMA.FTZ R64, R13, UR5, R64 ;  /* 0x000000050d407c23 */ /* 0x000fe20008010040 */
[----:B------:R-:W-:Y:S02]  /*4bb0*/  VIADD R13, R137, 0x49 ;  /* 0x00000049890d7836 */ /* 0x000fe40000000000 */
[----:B------:R-:W-:Y:S01]  /*4bc0*/  FFMA.FTZ R60, R7, UR5, R60 ;  /* 0x00000005073c7c23 */ /* 0x000fe2000801003c */
[----:B------:R-:W-:Y:S02]  /*4bd0*/  FSEL R4, R4, -INF , !P2 ;  /* 0xff80000004047808 */ /* 0x000fe40005000000 */
[----:B------:R-:W-:-:S02]  /*4be0*/  FSEL R163, R163, -INF , !P4 ;  /* 0xff800000a3a37808 */ /* 0x000fc40006000000 */
[----:B------:R-:W-:Y:S02]  /*4bf0*/  I2FP.F32.S32 R7, R3 ;  /* 0x0000000300077245 */ /* 0x000fe40000201400 */
[C---:B------:R-:W-:Y:S02]  /*4c00*/  ISETP.GE.AND P2, PT, R3.reuse, R2, PT ;  /* 0x000000020300720c */ /* 0x040fe40003f46270 */
[----:B------:R-:W-:Y:S01]  /*4c10*/  ISETP.GE.AND P4, PT, R3, R0, PT ;  /* 0x000000000300720c */ /* 0x000fe20003f86270 */
[----:B------:R-:W-:Y:S01]  /*4c20*/  FFMA.FTZ R56, R7, UR5, R56 ;  /* 0x0000000507387c23 */ /* 0x000fe20008010038 */
[-C--:B------:R-:W-:Y:S02]  /*4c30*/  I2FP.F32.S32 R8, R13.reuse ;  /* 0x0000000d00087245 */ /* 0x080fe40000201400 */
[----:B------:R-:W-:Y:S02]  /*4c40*/  I2FP.F32.S32 R6, R13 ;  /* 0x0000000d00067245 */ /* 0x000fe40000201400 */
[----:B------:R-:W-:Y:S01]  /*4c50*/  I2FP.F32.S32 R3, R3 ;  /* 0x0000000300037245 */ /* 0x000fe20000201400 */
[----:B------:R-:W-:Y:S01]  /*4c60*/  FFMA.FTZ R8, R8, UR5, R61 ;  /* 0x0000000508087c23 */ /* 0x000fe2000801003d */
[C---:B------:R-:W-:Y:S01]  /*4c70*/  ISETP.GE.AND P5, PT, R45.reuse, R2, PT ;  /* 0x000000022d00720c */ /* 0x040fe20003fa6270 */
[----:B------:R-:W-:Y:S01]  /*4c80*/  FFMA.FTZ R167, R6, UR5, R63 ;  /* 0x0000000506a77c23 */ /* 0x000fe2000801003f */
[----:B------:R-:W-:Y:S01]  /*4c90*/  ISETP.GE.AND P0, PT, R45, R0, PT ;  /* 0x000000002d00720c */ /* 0x000fe20003f06270 */
[----:B------:R-:W-:Y:S01]  /*4ca0*/  FFMA.FTZ R58, R3, UR5, R58 ;  /* 0x00000005033a7c23 */ /* 0x000fe2000801003a */
[----:B------:R-:W-:Y:S01]  /*4cb0*/  FSEL R65, R64, -INF , !P5 ;  /* 0xff80000040417808 */ /* 0x000fe20006800000 */
[----:B------:R-:W-:Y:S01]  /*4cc0*/  VIADD R3, R137, 0x58 ;  /* 0x0000005889037836 */ /* 0x000fe20000000000 */
[----:B------:R-:W-:-:S02]  /*4cd0*/  FSEL R237, R66, -INF , !P0 ;  /* 0xff80000042ed7808 */ /* 0x000fc40004000000 */
[C---:B------:R-:W-:Y:S02]  /*4ce0*/  ISETP.GE.AND P5, PT, R13.reuse, R2, PT ;  /* 0x000000020d00720c */ /* 0x040fe40003fa6270 */
[----:B------:R-:W-:Y:S01]  /*4cf0*/  ISETP.GE.AND P0, PT, R13, R0, PT ;  /* 0x000000000d00720c */ /* 0x000fe20003f06270 */
[----:B------:R-:W-:Y:S01]  /*4d00*/  VIADD R13, R137, 0x51 ;  /* 0x00000051890d7836 */ /* 0x000fe20000000000 */
[----:B------:R-:W-:Y:S02]  /*4d10*/  FSEL R8, R8, -INF , !P5 ;  /* 0xff80000008087808 */ /* 0x000fe40006800000 */
[----:B------:R-:W-:Y:S02]  /*4d20*/  FSEL R167, R167, -INF , !P0 ;  /* 0xff800000a7a77808 */ /* 0x000fe40004000000 */
[----:B------:R-:W-:Y:S02]  /*4d30*/  I2FP.F32.S32 R7, R3 ;  /* 0x0000000300077245 */ /* 0x000fe40000201400 */
[----:B------:R-:W-:-:S02]  /*4d40*/  ISETP.GE.AND P5, PT, R3, R2, PT ;  /* 0x000000020300720c */ /* 0x000fc40003fa6270 */
[----:B------:R-:W-:Y:S01]  /*4d50*/  ISETP.GE.AND P0, PT, R3, R0, PT ;  /* 0x000000000300720c */ /* 0x000fe20003f06270 */
[----:B------:R-:W-:Y:S01]  /*4d60*/  FFMA.FTZ R10, R7, UR5, R52 ;  /* 0x00000005070a7c23 */ /* 0x000fe20008010034 */
[----:B------:R-:W-:Y:S02]  /*4d70*/  FSEL R147, R147, -INF , !P3 ;  /* 0xff80000093937808 */ /* 0x000fe40005800000 */
        /* <DEDUP_REMOVED lines=40> */
[----:B------:R-:W-:-:S02]  /*5000*/  I2FP.F32.S32 R6, R13 ;  /* 0x0000000d00067245 */ /* 0x000fc40000201400 */
        /* <DEDUP_REMOVED lines=12> */
[-C--:B------:R-:W-:Y:S02]  /*50d0*/  I2FP.F32.S32 R52, R13.reuse ;  /* 0x0000000d00347245 */ /* 0x080fe40000201400 */
[C---:B------:R-:W-:Y:S02]  /*50e0*/  ISETP.GE.AND P6, PT, R13.reuse, R2, PT ;  /* 0x000000020d00720c */ /* 0x040fe40003fc6270 */
[----:B------:R-:W-:Y:S01]  /*50f0*/  ISETP.GE.AND P3, PT, R13, R0, PT ;  /* 0x000000000d00720c */ /* 0x000fe20003f66270 */
[----:B------:R-:W-:Y:S01]  /*5100*/  FFMA.FTZ R52, R52, UR5, R129 ;  /* 0x0000000534347c23 */ /* 0x000fe20008010081 */
[----:B------:R-:W-:Y:S02]  /*5110*/  I2FP.F32.S32 R6, R13 ;  /* 0x0000000d00067245 */ /* 0x000fe40000201400 */
[----:B------:R-:W-:-:S02]  /*5120*/  FSEL R22, R22, -INF , !P5 ;  /* 0xff80000016167808 */ /* 0x000fc40006800000 */
[----:B------:R-:W-:Y:S01]  /*5130*/  FSEL R219, R135, -INF , !P0 ;  /* 0xff80000087db7808 */ /* 0x000fe20004000000 */
[----:B------:R-:W-:Y:S01]  /*5140*/  FFMA.FTZ R131, R6, UR5, R131 ;  /* 0x0000000506837c23 */ /* 0x000fe20008010083 */
        /* <DEDUP_REMOVED lines=14> */
[----:B------:R-:W-:-:S02]  /*5230*/  VIADD R3, R137, 0x79 ;  /* 0x0000007989037836 */ /* 0x000fc40000000000 */
[----:B------:R-:W-:Y:S01]  /*5240*/  FFMA.FTZ R122, R7, UR5, R122 ;  /* 0x00000005077a7c23 */ /* 0x000fe2000801007a */
[----:B------:R-:W-:Y:S01]  /*5250*/  VIADD R7, R137, 0x80 ;  /* 0x0000008089077836 */ /* 0x000fe20000000000 */
[----:B------:R-:W-:Y:S02]  /*5260*/  FSEL R52, R52, -INF , !P6 ;  /* 0xff80000034347808 */ /* 0x000fe40007000000 */
[----:B------:R-:W-:Y:S02]  /*5270*/  FSEL R221, R126, -INF , !P0 ;  /* 0xff8000007edd7808 */ /* 0x000fe40004000000 */
[----:B------:R-:W-:Y:S02]  /*5280*/  I2FP.F32.S32 R13, R7 ;  /* 0x00000007000d7245 */ /* 0x000fe40000201400 */
[C---:B------:R-:W-:Y:S02]  /*5290*/  ISETP.GE.AND P5, PT, R7.reuse, R2, PT ;  /* 0x000000020700720c */ /* 0x040fe40003fa6270 */
[----:B------:R-:W-:Y:S01]  /*52a0*/  ISETP.GE.AND P0, PT, R7, R0, PT ;  /* 0x000000000700720c */ /* 0x000fe20003f06270 */
[----:B------:R-:W-:Y:S01]  /*52b0*/  FFMA.FTZ R64, R13, UR5, R116 ;  /* 0x000000050d407c23 */ /* 0x000fe20008010074 */
[----:B------:R-:W-:-:S02]  /*52c0*/  I2FP.F32.S32 R26, R3 ;  /* 0x00000003001a7245 */ /* 0x000fc40000201400 */
[----:B------:R-:W-:Y:S02]  /*52d0*/  FSEL R223, R131, -INF , !P3 ;  /* 0xff80000083df7808 */ /* 0x000fe40005800000 */
[----:B------:R-:W-:Y:S01]  /*52e0*/  I2FP.F32.S32 R6, R3 ;  /* 0x0000000300067245 */ /* 0x000fe20000201400 */
[----:B------:R-:W-:Y:S01]  /*52f0*/  FFMA.FTZ R26, R26, UR5, R121 ;  /* 0x000000051a1a7c23 */ /* 0x000fe20008010079 */
[----:B------:R-:W-:Y:S02]  /*5300*/  I2FP.F32.S32 R7, R7 ;  /* 0x0000000700077245 */ /* 0x000fe40000201400 */
[C---:B------:R-:W-:Y:S01]  /*5310*/  ISETP.GE.AND P6, PT, R3.reuse, R2, PT ;  /* 0x000000020300720c */ /* 0x040fe20003fc6270 */
[----:B------:R-:W-:Y:S01]  /*5320*/  FFMA.FTZ R123, R6, UR5, R123 ;  /* 0x00000005067b7c23 */ /* 0x000fe2000801007b */
[----:B------:R-:W-:Y:S01]  /*5330*/  ISETP.GE.AND P3, PT, R3, R0, PT ;  /* 0x000000000300720c */ /* 0x000fe20003f66270 */
[----:B------:R-:W-:Y:S02]  /*5340*/  VIADD R3, R137, 0x81 ;  /* 0x0000008189037836 */ /* 0x000fe40000000000 */
[----:B------:R-:W-:Y:S01]  /*5350*/  FFMA.FTZ R118, R7, UR5, R118 ;  /* 0x0000000507767c23 */ /* 0x000fe20008010076 */
        /* <DEDUP_REMOVED lines=8> */
[----:B------:R-:W-:-:S02]  /*53e0*/  I2FP.F32.S32 R3, R137 ;  /* 0x0000008900037245 */ /* 0x000fc40000201400 */
[----:B------:R-:W-:Y:S01]  /*53f0*/  FSEL R26, R26, -INF , !P6 ;  /* 0xff8000001a1a7808 */ /* 0x000fe20007000000 */
[----:B------:R-:W-:Y:S01]  /*5400*/  FFMA.FTZ R119, R6, UR5, R119 ;  /* 0x0000000506777c23 */ /* 0x000fe20008010077 */
[----:B------:R-:W-:Y:S01]  /*5410*/  FSEL R187, R123, -INF , !P3 ;  /* 0xff8000007bbb7808 */ /* 0x000fe20005800000 */
[----:B------:R-:W-:Y:S01]  /*5420*/  FFMA.FTZ R117, R3, UR5, R28 ;  /* 0x0000000503757c23 */ /* 0x000fe2000801001c */
[-C--:B------:R-:W-:Y:S01]  /*5430*/  I2FP.F32.S32 R13, R7.reuse ;  /* 0x00000007000d7245 */ /* 0x080fe20000201400 */
[----:B------:R-:W-:Y:S01]  /*5440*/  VIADD R3, R214, UR16 ;  /* 0x00000010d6037c36 */ /* 0x000fe20008000000 */
[C---:B------:R-:W-:Y:S02]  /*5450*/  ISETP.GE.AND P6, PT, R7.reuse, R2, PT ;  /* 0x000000020700720c */ /* 0x040fe40003fc6270 */
[----:B------:R-:W-:Y:S01]  /*5460*/  ISETP.GE.AND P3, PT, R7, R0, PT ;  /* 0x000000000700720c */ /* 0x000fe20003f66270 */
[----:B------:R-:W-:Y:S01]  /*5470*/  FFMA.FTZ R112, R13, UR5, R112 ;  /* 0x000000050d707c23 */ /* 0x000fe20008010070 */
[----:B------:R-:W-:Y:S01]  /*5480*/  I2FP.F32.S32 R7, R7 ;  /* 0x0000000700077245 */ /* 0x000fe20000201400 */
[----:B------:R-:W-:Y:S01]  /*5490*/  VIADD R13, R137, 0x89 ;  /* 0x00000089890d7836 */ /* 0x000fe20000000000 */
[----:B------:R-:W-:Y:S01]  /*54a0*/  FSEL R64, R64, -INF , !P5 ;  /* 0xff80000040407808 */ /* 0x000fe20006800000 */
[----:B------:R-:W-:Y:S01]  /*54b0*/  VIADD R15, R3, 0x91 ;  /* 0x00000091030f7836 */ /* 0x000fe20000000000 */
[----:B------:R-:W-:Y:S01]  /*54c0*/  ISETP.GE.AND P5, PT, R137, R2, PT ;  /* 0x000000028900720c */ /* 0x000fe20003fa6270 */
[----:B------:R-:W-:Y:S01]  /*54d0*/  FFMA.FTZ R114, R7, UR5, R114 ;  /* 0x0000000507727c23 */ /* 0x000fe20008010072 */
[----:B------:R-:W-:Y:S01]  /*54e0*/  VIADD R7, R3, 0x90 ;  /* 0x0000009003077836 */ /* 0x000fe20000000000 */
[----:B------:R-:W-:Y:S01]  /*54f0*/  I2FP.F32.S32 R12, R13 ;  /* 0x0000000d000c7245 */ /* 0x000fe20000201400 */
[----:B------:R-:W-:Y:S01]  /*5500*/  VIADD R137, R137, 0x71 ;  /* 0x0000007189897836 */ /* 0x000fe20000000000 */
[----:B------:R-:W-:-:S02]  /*5510*/  FSEL R117, R117, -INF , !P5 ;  /* 0xff80000075757808 */ /* 0x000fc40006800000 */
[----:B------:R-:W-:Y:S01]  /*5520*/  FSEL R165, R114, -INF , !P3 ;  /* 0xff80000072a57808 */ /* 0x000fe20005800000 */
[----:B------:R-:W-:Y:S01]  /*5530*/  FFMA.FTZ R12, R12, UR5, R115 ;  /* 0x000000050c0c7c23 */ /* 0x000fe20008010073 */
[C---:B------:R-:W-:Y:S02]  /*5540*/  ISETP.GE.AND P3, PT, R7.reuse, R2, PT ;  /* 0x000000020700720c */ /* 0x040fe40003f66270 */
[----:B------:R-:W-:Y:S02]  /*5550*/  ISETP.GE.AND P5, PT, R7, R0, PT ;  /* 0x000000000700720c */ /* 0x000fe40003fa6270 */
[-C--:B------:R-:W-:Y:S02]  /*5560*/  I2FP.F32.S32 R14, R137.reuse ;  /* 0x00000089000e7245 */ /* 0x080fe40000201400 */
[----:B------:R-:W-:Y:S02]  /*5570*/  I2FP.F32.S32 R44, R137 ;  /* 0x00000089002c7245 */ /* 0x000fe40000201400 */
[----:B------:R-:W-:Y:S01]  /*5580*/  I2FP.F32.S32 R7, R7 ;  /* 0x0000000700077245 */ /* 0x000fe20000201400 */
[----:B------:R-:W-:Y:S01]  /*5590*/  FFMA.FTZ R14, R14, UR5, R125 ;  /* 0x000000050e0e7c23 */ /* 0x000fe2000801007d */
[----:B------:R-:W-:Y:S01]  /*55a0*/  I2FP.F32.S32 R6, R13 ;  /* 0x0000000d00067245 */ /* 0x000fe20000201400 */
[----:B------:R-:W-:Y:S01]  /*55b0*/  FFMA.FTZ R44, R44, UR5, R127 ;  /* 0x000000052c2c7c23 */ /* 0x000fe2000801007f */
[----:B------:R-:W-:Y:S01]  /*55c0*/  FSEL R181, R118, -INF , !P0 ;  /* 0xff80000076b57808 */ /* 0x000fe20004000000 */
[C---:B------:R-:W-:Y:S01]  /*55d0*/  FFMA.FTZ R66, R7.reuse, UR5, R108 ;  /* 0x0000000507427c23 */ /* 0x040fe2000801006c */
[----:B------:R-:W-:Y:S01]  /*55e0*/  FSEL R62, R62, -INF , !P2 ;  /* 0xff8000003e3e7808 */ /* 0x000fe20005000000 */
[----:B------:R-:W-:Y:S01]  /*55f0*/  FFMA.FTZ R110, R7, UR5, R110 ;  /* 0x00000005076e7c23 */ /* 0x000fe2000801006e */
[C---:B------:R-:W-:Y:S01]  /*5600*/  ISETP.GE.AND P0, PT, R13.reuse, R2, PT ;  /* 0x000000020d00720c */ /* 0x040fe20003f06270 */
[----:B------:R-:W-:Y:S01]  /*5610*/  FFMA.FTZ R6, R6, UR5, R113 ;  /* 0x0000000506067c23 */ /* 0x000fe20008010071 */
[----:B------:R-:W-:Y:S01]  /*5620*/  ISETP.GE.AND P2, PT, R13, R0, PT ;  /* 0x000000000d00720c */ /* 0x000fe20003f46270 */
[----:B------:R-:W-:Y:S01]  /*5630*/  VIADD R13, R3, 0x98 ;  /* 0x00000098030d7836 */ /* 0x000fe20000000000 */
[----:B------:R-:W-:Y:S01]  /*5640*/  FSEL R171, R119, -INF , !P4 ;  /* 0xff80000077ab7808 */ /* 0x000fe20006000000 */
[----:B------:R-:W-:Y:S01]  /*5650*/  VIADD R7, R3, 0x99 ;  /* 0x0000009903077836 */ /* 0x000fe20000000000 */
[----:B------:R-:W-:-:S02]  /*5660*/  FSEL R28, R112, -INF , !P6 ;  /* 0xff800000701c7808 */ /* 0x000fc40007000000 */
[C---:B------:R-:W-:Y:S02]  /*5670*/  ISETP.GE.AND P4, PT, R137.reuse, R2, PT ;  /* 0x000000028900720c */ /* 0x040fe40003f86270 */
[----:B------:R-:W-:Y:S02]  /*5680*/  ISETP.GE.AND P6, PT, R137, R0, PT ;  /* 0x000000008900720c */ /* 0x000fe40003fc6270 */
[----:B------:R-:W-:Y:S02]  /*5690*/  FSEL R169, R12, -INF , !P2 ;  /* 0xff8000000ca97808 */ /* 0x000fe40005000000 */
[----:B------:R-:W-:Y:S02]  /*56a0*/  FSEL R120, R14, -INF , !P4 ;  /* 0xff8000000e787808 */ /* 0x000fe40006000000 */
[----:B------:R-:W-:Y:S02]  /*56b0*/  FSEL R225, R44, -INF , !P6 ;  /* 0xff8000002ce17808 */ /* 0x000fe40007000000 */
[----:B------:R-:W-:-:S02]  /*56c0*/  FSEL R68, R6, -INF , !P0 ;  /* 0xff80000006447808 */ /* 0x000fc40004000000 */
[C---:B------:R-:W-:Y:S02]  /*56d0*/  ISETP.GE.AND P4, PT, R13.reuse, R2, PT ;  /* 0x000000020d00720c */ /* 0x040fe40003f86270 */
[----:B------:R-:W-:Y:S02]  /*56e0*/  ISETP.GE.AND P6, PT, R13, R0, PT ;  /* 0x000000000d00720c */ /* 0x000fe40003fc6270 */
[----:B------:R-:W-:Y:S02]  /*56f0*/  I2FP.F32.S32 R12, R7 ;  /* 0x00000007000c7245 */ /* 0x000fe40000201400 */
[----:B------:R-:W-:Y:S02]  /*5700*/  I2FP.F32.S32 R6, R15 ;  /* 0x0000000f00067245 */ /* 0x000fe40000201400 */
[----:B------:R-:W-:Y:S01]  /*5710*/  I2FP.F32.S32 R13, R13 ;  /* 0x0000000d000d7245 */ /* 0x000fe20000201400 */
[----:B------:R-:W-:Y:S01]  /*5720*/  FFMA.FTZ R70, R12, UR5, R105 ;  /* 0x000000050c467c23 */ /* 0x000fe20008010069 */
        /* <DEDUP_REMOVED lines=8> */
[----:B------:R-:W-:Y:S01]  /*57b0*/  ISETP.GE.AND P0, PT, R15, R2, PT ;  /* 0x000000020f00720c */ /* 0x000fe20003f06270 */
[----:B------:R-:W-:Y:S01]  /*57c0*/  FFMA.FTZ R106, R13, UR5, R106 ;  /* 0x000000050d6a7c23 */ /* 0x000fe2000801006a */
[----:B------:R-:W-:Y:S01]  /*57d0*/  ISETP.GE.AND P2, PT, R15, R0, PT ;  /* 0x000000000f00720c */ /* 0x000fe20003f46270 */
[C---:B------:R-:W-:Y:S01]  /*57e0*/  VIADD R7, R3.reuse, 0xa8 ;  /* 0x000000a803077836 */ /* 0x040fe20000000000 */
[----:B------:R-:W-:Y:S01]  /*57f0*/  FSEL R70, R70, -INF , !P3 ;  /* 0xff80000046467808 */ /* 0x000fe20005800000 */
[----:B------:R-:W-:Y:S01]  /*5800*/  VIADD R13, R3, 0xa0 ;  /* 0x000000a0030d7836 */ /* 0x000fe20000000000 */
[----:B------:R-:W-:Y:S01]  /*5810*/  FSEL R137, R107, -INF , !P5 ;  /* 0xff8000006b897808 */ /* 0x000fe20006800000 */
[----:B------:R-:W-:Y:S01]  /*5820*/  VIADD R15, R3, 0xa1 ;  /* 0x000000a1030f7836 */ /* 0x000fe20000000000 */
[----:B------:R-:W-:-:S02]  /*5830*/  FSEL R112, R109, -INF , !P0 ;  /* 0xff8000006d707808 */ /* 0x000fc40004000000 */
[----:B------:R-:W-:Y:S02]  /*5840*/  FSEL R157, R111, -INF , !P2 ;  /* 0xff8000006f9d7808 */ /* 0x000fe40005000000 */
[C---:B------:R-:W-:Y:S02]  /*5850*/  ISETP.GE.AND P3, PT, R7.reuse, R2, PT ;  /* 0x000000020700720c */ /* 0x040fe40003f66270 */
[----:B------:R-:W-:Y:S02]  /*5860*/  ISETP.GE.AND P5, PT, R7, R0, PT ;  /* 0x000000000700720c */ /* 0x000fe40003fa6270 */
[C---:B------:R-:W-:Y:S02]  /*5870*/  ISETP.GE.AND P0, PT, R13.reuse, R2, PT ;  /* 0x000000020d00720c */ /* 0x040fe40003f06270 */
[----:B------:R-:W-:Y:S02]  /*5880*/  ISETP.GE.AND P2, PT, R13, R0, PT ;  /* 0x000000000d00720c */ /* 0x000fe40003f46270 */
[----:B------:R-:W-:-:S02]  /*5890*/  I2FP.F32.S32 R6, R15 ;  /* 0x0000000f00067245 */ /* 0x000fc40000201400 */
[----:B------:R-:W-:Y:S02]  /*58a0*/  I2FP.F32.S32 R7, R7 ;  /* 0x0000000700077245 */ /* 0x000fe40000201400 */
[----:B------:R-:W-:Y:S01]  /*58b0*/  I2FP.F32.S32 R13, R13 ;  /* 0x0000000d000d7245 */ /* 0x000fe20000201400 */
[----:B------:R-:W-:Y:S01]  /*58c0*/  FFMA.FTZ R101, R6, UR5, R101 ;  /* 0x0000000506657c23 */ /* 0x000fe20008010065 */
[----:B------:R-:W-:Y:S01]  /*58d0*/  FSEL R108, R104, -INF , !P4 ;  /* 0xff800000686c7808 */ /* 0x000fe20006000000 */
[----:B------:R-:W-:Y:S01]  /*58e0*/  FFMA.FTZ R103, R6, UR5, R103 ;  /* 0x0000000506677c23 */ /* 0x000fe20008010067 */
[----:B------:R-:W-:Y:S01]  /*58f0*/  FSEL R151, R106, -INF , !P6 ;  /* 0xff8000006a977808 */ /* 0x000fe20007000000 */
[C---:B------:R-:W-:Y:S01]  /*5900*/  FFMA.FTZ R96, R7.reuse, UR5, R96 ;  /* 0x0000000507607c23 */ /* 0x040fe20008010060 */
[----:B------:R-:W-:Y:S01]  /*5910*/  FFMA.FTZ R98, R7, UR5, R98 ;  /* 0x0000000507627c23 */ /* 0x000fe20008010062 */
[----:B------:R-:W-:Y:S01]  /*5920*/  ISETP.GE.AND P4, PT, R15, R2, PT ;  /* 0x000000020f00720c */ /* 0x000fe20003f86270 */
[----:B------:R-:W-:Y:S01]  /*5930*/  FFMA.FTZ R100, R13, UR5, R100 ;  /* 0x000000050d647c23 */ /* 0x000fe20008010064 */
[----:B------:R-:W-:Y:S01]  /*5940*/  ISETP.GE.AND P6, PT, R15, R0, PT ;  /* 0x000000000f00720c */ /* 0x000fe20003fc6270 */
[----:B------:R-:W-:Y:S01]  /*5950*/  FFMA.FTZ R102, R13, UR5, R102 ;  /* 0x000000050d667c23 */ /* 0x000fe20008010066 */
[----:B------:R-:W-:Y:S01]  /*5960*/  VIADD R7, R3, 0xb0 ;  /* 0x000000b003077836 */ /* 0x000fe20000000000 */
[----:B------:R-:W-:Y:S01]  /*5970*/  FSEL R116, R101, -INF , !P4 ;  /* 0xff80000065747808 */ /* 0x000fe20006000000 */
[----:B------:R-:W-:Y:S01]  /*5980*/  VIADD R13, R3, 0xb1 ;  /* 0x000000b1030d7836 */ /* 0x000fe20000000000 */
[----:B------:R-:W-:Y:S01]  /*5990*/  FSEL R127, R103, -INF , !P6 ;  /* 0xff800000677f7808 */ /* 0x000fe20007000000 */
[----:B------:R-:W-:Y:S01]  /*59a0*/  VIADD R15, R3, 0xa9 ;  /* 0x000000a9030f7836 */ /* 0x000fe20000000000 */
[----:B------:R-:W-:-:S02]  /*59b0*/  ISETP.GE.AND P4, PT, R7, R2, PT ;  /* 0x000000020700720c */ /* 0x000fc40003f86270 */
[----:B------:R-:W-:Y:S02]  /*59c0*/  ISETP.GE.AND P6, PT, R7, R0, PT ;  /* 0x000000000700720c */ /* 0x000fe40003fc6270 */
[----:B------:R-:W-:Y:S02]  /*59d0*/  I2FP.F32.S32 R7, R7 ;  /* 0x0000000700077245 */ /* 0x000fe40000201400 */
[----:B------:R-:W-:Y:S02]  /*59e0*/  I2FP.F32.S32 R6, R13 ;  /* 0x0000000d00067245 */ /* 0x000fe40000201400 */
[----:B------:R-:W-:Y:S01]  /*59f0*/  I2FP.F32.S32 R12, R15 ;  /* 0x0000000f000c7245 */ /* 0x000fe20000201400 */
[C---:B------:R-:W-:Y:S01]  /*5a00*/  FFMA.FTZ R92, R7.reuse, UR5, R92 ;  /* 0x00000005075c7c23 */ /* 0x040fe2000801005c */
[----:B------:R-:W-:Y:S01]  /*5a10*/  FSEL R122, R100, -INF , !P0 ;  /* 0xff800000647a7808 */ /* 0x000fe20004000000 */
[----:B------:R-:W-:Y:S01]  /*5a20*/  FFMA.FTZ R94, R7, UR5, R94 ;  /* 0x00000005075e7c23 */ /* 0x000fe2000801005e */
[----:B------:R-:W-:Y:S01]  /*5a30*/  FSEL R131, R102, -INF , !P2 ;  /* 0xff80000066837808 */ /* 0x000fe20005000000 */
        /* <DEDUP_REMOVED lines=8> */
[----:B------:R-:W-:Y:S01]  /*5ac0*/  VIADD R7, R3, 0xc0 ;  /* 0x000000c003077836 */ /* 0x000fe20000000000 */
[----:B------:R-:W-:Y:S01]  /*5ad0*/  ISETP.GE.AND P3, PT, R13, R2, PT ;  /* 0x000000020d00720c */ /* 0x000fe20003f66270 */
[----:B------:R-:W-:Y:S01]  /*5ae0*/  VIADD R15, R3, 0xb9 ;  /* 0x000000b9030f7836 */ /* 0x000fe20000000000 */
[----:B------:R-:W-:Y:S01]  /*5af0*/  ISETP.GE.AND P5, PT, R13, R0, PT ;  /* 0x000000000d00720c */ /* 0x000fe20003fa6270 */
[----:B------:R-:W-:Y:S01]  /*5b00*/  VIADD R13, R3, 0xb8 ;  /* 0x000000b8030d7836 */ /* 0x000fe20000000000 */
        /* <DEDUP_REMOVED lines=17> */
[----:B------:R-:W-:Y:S01]  /*5c20*/  FFMA.FTZ R86, R7, UR5, R86 ;  /* 0x0000000507567c23 */ /* 0x000fe20008010056 */
[----:B------:R-:W-:Y:S01]  /*5c30*/  ISETP.GE.AND P6, PT, R15, R0, PT ;  /* 0x000000000f00720c */ /* 0x000fe20003fc6270 */
[C---:B------:R-:W-:Y:S01]  /*5c40*/  FFMA.FTZ R88, R13.reuse, UR5, R88 ;  /* 0x000000050d587c23 */ /* 0x040fe20008010058 */
[----:B------:R-:W-:Y:S01]  /*5c50*/  FFMA.FTZ R90, R13, UR5, R90 ;  /* 0x000000050d5a7c23 */ /* 0x000fe2000801005a */
[----:B------:R-:W-:Y:S01]  /*5c60*/  VIADD R15, R3, 0xc1 ;  /* 0x000000c1030f7836 */ /* 0x000fe20000000000 */
[----:B------:R-:W-:Y:S01]  /*5c70*/  FSEL R142, R89, -INF , !P4 ;  /* 0xff800000598e7808 */ /* 0x000fe20006000000 */
[----:B------:R-:W-:Y:S01]  /*5c80*/  VIADD R7, R3, 0xc8 ;  /* 0x000000c803077836 */ /* 0x000fe20000000000 */
[----:B------:R-:W-:Y:S01]  /*5c90*/  FSEL R103, R91, -INF , !P6 ;  /* 0xff8000005b677808 */ /* 0x000fe20007000000 */
[----:B------:R-:W-:Y:S01]  /*5ca0*/  VIADD R13, R3, 0xc9 ;  /* 0x000000c9030d7836 */ /* 0x000fe20000000000 */
[----:B------:R-:W-:-:S02]  /*5cb0*/  I2FP.F32.S32 R12, R15 ;  /* 0x0000000f000c7245 */ /* 0x000fc40000201400 */
[C---:B------:R-:W-:Y:S02]  /*5cc0*/  ISETP.GE.AND P4, PT, R7.reuse, R2, PT ;  /* 0x000000020700720c */ /* 0x040fe40003f86270 */
[-C--:B------:R-:W-:Y:S01]  /*5cd0*/  ISETP.GE.AND P6, PT, R7, R0.reuse, PT ;  /* 0x000000000700720c */ /* 0x080fe20003fc6270 */
[C---:B------:R-:W-:Y:S01]  /*5ce0*/  FFMA.FTZ R87, R12.reuse, UR5, R87 ;  /* 0x000000050c577c23 */ /* 0x040fe20008010057 */
[----:B------:R-:W-:Y:S01]  /*5cf0*/  I2FP.F32.S32 R7, R7 ;  /* 0x0000000700077245 */ /* 0x000fe20000201400 */
[----:B------:R-:W-:Y:S01]  /*5d00*/  FFMA.FTZ R85, R12, UR5, R85 ;  /* 0x000000050c557c23 */ /* 0x000fe20008010055 */
[----:B------:R-:W-:Y:S02]  /*5d10*/  I2FP.F32.S32 R6, R13 ;  /* 0x0000000d00067245 */ /* 0x000fe40000201400 */
[----:B------:R-:W-:Y:S01]  /*5d20*/  FSEL R105, R90, -INF , !P2 ;  /* 0xff8000005a697808 */ /* 0x000fe20005000000 */
[C---:B------:R-:W-:Y:S01]  /*5d30*/  FFMA.FTZ R80, R7.reuse, UR5, R80 ;  /* 0x0000000507507c23 */ /* 0x040fe20008010050 */
[----:B------:R-:W-:Y:S01]  /*5d40*/  FSEL R146, R88, -INF , !P0 ;  /* 0xff80000058927808 */ /* 0x000fe20004000000 */
[----:B------:R-:W-:Y:S01]  /*5d50*/  FFMA.FTZ R82, R7, UR5, R82 ;  /* 0x0000000507527c23 */ /* 0x000fe20008010052 */
[----:B------:R-:W-:Y:S01]  /*5d60*/  ISETP.GE.AND P2, PT, R15, R0, PT ;  /* 0x000000000f00720c */ /* 0x000fe20003f46270 */
[----:B------:R-:W-:Y:S01]  /*5d70*/  FFMA.FTZ R81, R6, UR5, R81 ;  /* 0x0000000506517c23 */ /* 0x000fe20008010051 */
[----:B------:R-:W-:Y:S01]  /*5d80*/  FSEL R132, R84, -INF , !P3 ;  /* 0xff80000054847808 */ /* 0x000fe20005800000 */
[----:B------:R-:W-:Y:S01]  /*5d90*/  FFMA.FTZ R83, R6, UR5, R83 ;  /* 0x0000000506537c23 */ /* 0x000fe20008010053 */
[----:B------:R-:W-:Y:S01]  /*5da0*/  FSEL R93, R86, -INF , !P5 ;  /* 0xff800000565d7808 */ /* 0x000fe20006800000 */
[----:B------:R-:W-:Y:S01]  /*5db0*/  VIADD R7, R3, 0xd8 ;  /* 0x000000d803077836 */ /* 0x000fe20000000000 */
[-C--:B------:R-:W-:Y:S01]  /*5dc0*/  ISETP.GE.AND P0, PT, R15, R2.reuse, PT ;  /* 0x000000020f00720c */ /* 0x080fe20003f06270 */
[----:B------:R-:W-:Y:S01]  /*5dd0*/  VIADD R15, R3, 0xd1 ;  /* 0x000000d1030f7836 */ /* 0x000fe20000000000 */
[----:B------:R-:W-:-:S02]  /*5de0*/  ISETP.GE.AND P3, PT, R13, R2, PT ;  /* 0x000000020d00720c */ /* 0x000fc40003f66270 */
[----:B------:R-:W-:Y:S01]  /*5df0*/  ISETP.GE.AND P5, PT, R13, R0, PT ;  /* 0x000000000d00720c */ /* 0x000fe20003fa6270 */
[----:B------:R-:W-:Y:S01]  /*5e00*/  VIADD R13, R3, 0xd0 ;  /* 0x000000d0030d7836 */ /* 0x000fe20000000000 */
[----:B------:R-:W-:Y:S02]  /*5e10*/  FSEL R97, R87, -INF , !P2 ;  /* 0xff80000057617808 */ /* 0x000fe40005000000 */
[----:B------:R-:W-:Y:S02]  /*5e20*/  FSEL R148, R81, -INF , !P3 ;  /* 0xff80000051947808 */ /* 0x000fe40005800000 */
[----:B------:R-:W-:Y:S02]  /*5e30*/  FSEL R87, R83, -INF , !P5 ;  /* 0xff80000053577808 */ /* 0x000fe40006800000 */
[C---:B------:R-:W-:Y:S02]  /*5e40*/  ISETP.GE.AND P3, PT, R7.reuse, R2, PT ;  /* 0x000000020700720c */ /* 0x040fe40003f66270 */
[----:B------:R-:W-:-:S02]  /*5e50*/  ISETP.GE.AND P5, PT, R7, R0, PT ;  /* 0x000000000700720c */ /* 0x000fc40003fa6270 */
[----:B------:R-:W-:Y:S02]  /*5e60*/  I2FP.F32.S32 R6, R15 ;  /* 0x0000000f00067245 */ /* 0x000fe40000201400 */
[----:B------:R-:W-:Y:S02]  /*5e70*/  I2FP.F32.S32 R7, R7 ;  /* 0x0000000700077245 */ /* 0x000fe40000201400 */
[----:B------:R-:W-:Y:S01]  /*5e80*/  FSEL R152, R85, -INF , !P0 ;  /* 0xff80000055987808 */ /* 0x000fe20004000000 */
        /* <DEDUP_REMOVED lines=8> */
[----:B------:R-:W-:Y:S01]  /*5f10*/  VIADD R7, R3, 0xe0 ;  /* 0x000000e003077836 */ /* 0x000fe20000000000 */
[----:B------:R-:W-:-:S02]  /*5f20*/  ISETP.GE.AND P4, PT, R15, R2, PT ;  /* 0x000000020f00720c */ /* 0x000fc40003f86270 */
[----:B------:R-:W-:Y:S01]  /*5f30*/  ISETP.GE.AND P6, PT, R15, R0, PT ;  /* 0x000000000f00720c */ /* 0x000fe20003fc6270 */
[----:B------:R-:W-:Y:S01]  /*5f40*/  VIADD R15, R3, 0xd9 ;  /* 0x000000d9030f7836 */ /* 0x000fe20000000000 */
[----:B------:R-:W-:Y:S02]  /*5f50*/  I2FP.F32.S32 R13, R13 ;  /* 0x0000000d000d7245 */ /* 0x000fe40000201400 */
[----:B------:R-:W-:Y:S02]  /*5f60*/  FSEL R156, R77, -INF , !P4 ;  /* 0xff8000004d9c7808 */ /* 0x000fe40006000000 */
[----:B------:R-:W-:Y:S01]  /*5f70*/  FSEL R45, R45, -INF , !P6 ;  /* 0xff8000002d2d7808 */ /* 0x000fe20007000000 */
[C---:B------:R-:W-:Y:S01]  /*5f80*/  FFMA.FTZ R76, R13.reuse, UR5, R76 ;  /* 0x000000050d4c7c23 */ /* 0x040fe2000801004c */
[----:B------:R-:W-:Y:S01]  /*5f90*/  FFMA.FTZ R46, R13, UR5, R78 ;  /* 0x000000050d2e7c23 */ /* 0x000fe2000801004e */
[----:B------:R-:W-:Y:S01]  /*5fa0*/  I2FP.F32.S32 R6, R15 ;  /* 0x0000000f00067245 */ /* 0x000fe20000201400 */
[----:B------:R-:W-:Y:S01]  /*5fb0*/  VIADD R13, R3, 0xe1 ;  /* 0x000000e1030d7836 */ /* 0x000fe20000000000 */
[----:B------:R-:W-:-:S02]  /*5fc0*/  ISETP.GE.AND P4, PT, R7, R2, PT ;  /* 0x000000020700720c */ /* 0x000fc40003f86270 */
[----:B------:R-:W-:Y:S01]  /*5fd0*/  ISETP.GE.AND P6, PT, R7, R0, PT ;  /* 0x000000000700720c */ /* 0x000fe20003fc6270 */
[C---:B------:R-:W-:Y:S01]  /*5fe0*/  FFMA.FTZ R73, R6.reuse, UR5, R73 ;  /* 0x0000000506497c23 */ /* 0x040fe20008010049 */
[----:B------:R-:W-:Y:S01]  /*5ff0*/  I2FP.F32.S32 R7, R7 ;  /* 0x0000000700077245 */ /* 0x000fe20000201400 */
[----:B------:R-:W-:Y:S01]  /*6000*/  FFMA.FTZ R75, R6, UR5, R75 ;  /* 0x00000005064b7c23 */ /* 0x000fe2000801004b */
[----:B------:R-:W-:Y:S02]  /*6010*/  FSEL R158, R76, -INF , !P0 ;  /* 0xff8000004c9e7808 */ /* 0x000fe40004000000 */
[----:B------:R-:W-:Y:S01]  /*6020*/  FSEL R46, R46, -INF , !P2 ;  /* 0xff8000002e2e7808 */ /* 0x000fe20005000000 */
[C---:B------:R-:W-:Y:S01]  /*6030*/  FFMA.FTZ R6, R7.reuse, UR5, R48 ;  /* 0x0000000507067c23 */ /* 0x040fe20008010030 */
        /* <DEDUP_REMOVED lines=8> */
[C---:B------:R-:W-:Y:S01]  /*60c0*/  ISETP.GE.AND P3, PT, R13.reuse, R2, PT ;  /* 0x000000020d00720c */ /* 0x040fe20003f66270 */
[C---:B------:R-:W-:Y:S01]  /*60d0*/  FFMA.FTZ R12, R14.reuse, UR5, R49 ;  /* 0x000000050e0c7c23 */ /* 0x040fe20008010031 */
        /* <DEDUP_REMOVED lines=11> */
[----:B------:R-:W-:Y:S01]  /*6190*/  I2FP.F32.S32 R6, R15 ;  /* 0x0000000f00067245 */ /* 0x000fe20000201400 */
[----:B------:R-:W-:Y:S01]  /*61a0*/  VIADD R15, R3, 0xf1 ;  /* 0x000000f1030f7836 */ /* 0x000fe20000000000 */
[----:B------:R-:W-:Y:S02]  /*61b0*/  I2FP.F32.S32 R13, R13 ;  /* 0x0000000d000d7245 */ /* 0x000fe40000201400 */
[----:B------:R-:W-:Y:S01]  /*61c0*/  FSEL R51, R12, -INF , !P3 ;  /* 0xff8000000c337808 */ /* 0x000fe20005800000 */
[C---:B------:R-:W-:Y:S01]  /*61d0*/  FFMA.FTZ R41, R6.reuse, UR5, R41 ;  /* 0x0000000506297c23 */ /* 0x040fe20008010029 */
[----:B------:R-:W-:Y:S01]  /*61e0*/  FFMA.FTZ R53, R6, UR5, R43 ;  /* 0x0000000506357c23 */ /* 0x000fe2000801002b */
[C---:B------:R-:W-:Y:S01]  /*61f0*/  FFMA.FTZ R42, R13.reuse, UR5, R42 ;  /* 0x000000050d2a7c23 */ /* 0x040fe2000801002a */
[----:B------:R-:W-:Y:S01]  /*6200*/  I2FP.F32.S32 R6, R15 ;  /* 0x0000000f00067245 */ /* 0x000fe20000201400 */
[----:B------:R-:W-:Y:S01]  /*6210*/  FFMA.FTZ R40, R13, UR5, R40 ;  /* 0x000000050d287c23 */ /* 0x000fe20008010028 */
[----:B------:R-:W-:Y:S01]  /*6220*/  FSEL R47, R47, -INF , !P5 ;  /* 0xff8000002f2f7808 */ /* 0x000fe20006800000 */
[----:B------:R-:W-:Y:S01]  /*6230*/  VIADD R13, R3, 0xf8 ;  /* 0x000000f8030d7836 */ /* 0x000fe20000000000 */
[C---:B------:R-:W-:Y:S01]  /*6240*/  ISETP.GE.AND P3, PT, R7.reuse, R2, PT ;  /* 0x000000020700720c */ /* 0x040fe20003f66270 */
[C---:B------:R-:W-:Y:S01]  /*6250*/  FFMA.FTZ R39, R6.reuse, UR5, R39 ;  /* 0x0000000506277c23 */ /* 0x040fe20008010027 */
[----:B------:R-:W-:Y:S01]  /*6260*/  ISETP.GE.AND P5, PT, R7, R0, PT ;  /* 0x000000000700720c */ /* 0x000fe20003fa6270 */
[----:B------:R-:W-:Y:S01]  /*6270*/  FFMA.FTZ R37, R6, UR5, R37 ;  /* 0x0000000506257c23 */ /* 0x000fe20008010025 */
[----:B------:R-:W-:-:S02]  /*6280*/  I2FP.F32.S32 R7, R7 ;  /* 0x0000000700077245 */ /* 0x000fc40000201400 */
[----:B------:R-:W-:Y:S02]  /*6290*/  FSEL R54, R42, -INF , !P2 ;  /* 0xff8000002a367808 */ /* 0x000fe40005000000 */
[-C--:B------:R-:W-:Y:S01]  /*62a0*/  ISETP.GE.AND P2, PT, R15, R0.reuse, PT ;  /* 0x000000000f00720c */ /* 0x080fe20003f46270 */
[C---:B------:R-:W-:Y:S01]  /*62b0*/  FFMA.FTZ R36, R7.reuse, UR5, R36 ;  /* 0x0000000507247c23 */ /* 0x040fe20008010024 */
[----:B------:R-:W-:Y:S01]  /*62c0*/  FFMA.FTZ R38, R7, UR5, R38 ;  /* 0x0000000507267c23 */ /* 0x000fe20008010026 */
[----:B------:R-:W-:Y:S02]  /*62d0*/  FSEL R41, R41, -INF , !P4 ;  /* 0xff80000029297808 */ /* 0x000fe40006000000 */
[----:B------:R-:W-:Y:S02]  /*62e0*/  I2FP.F32.S32 R7, R3 ;  /* 0x0000000300077245 */ /* 0x000fe40000201400 */
[C---:B------:R-:W-:Y:S01]  /*62f0*/  ISETP.GE.AND P4, PT, R3.reuse, R0, PT ;  /* 0x000000000300720c */ /* 0x040fe20003f86270 */
[----:B------:R-:W-:Y:S01]  /*6300*/  VIADD R3, R3, 0xf9 ;  /* 0x000000f903037836 */ /* 0x000fe20000000000 */
[----:B------:R-:W-:Y:S01]  /*6310*/  FSEL R60, R39, -INF , !P2 ;  /* 0xff800000273c7808 */ /* 0x000fe20005000000 */
[----:B------:R-:W-:Y:S01]  /*6320*/  FFMA.FTZ R30, R7, UR5, R30 ;  /* 0x00000005071e7c23 */ /* 0x000fe2000801001e */
[----:B------:R-:W-:-:S02]  /*6330*/  PLOP3.LUT P2, PT, PT, PT, UP0, 0x80, 0x0 ;  /* 0x000000000000781c */ /* 0x000fc40003f4f008 */
[----:B------:R-:W-:Y:S02]  /*6340*/  FSEL R53, R53, -INF , !P6 ;  /* 0xff80000035357808 */ /* 0x000fe40007000000 */
[----:B------:R-:W-:Y:S02]  /*6350*/  FSEL R145, R36, -INF , !P3 ;  /* 0xff80000024917808 */ /* 0x000fe40005800000 */
[C---:B------:R-:W-:Y:S02]  /*6360*/  ISETP.GE.AND P6, PT, R13.reuse, R2, PT ;  /* 0x000000020d00720c */ /* 0x040fe40003fc6270 */
[----:B------:R-:W-:Y:S02]  /*6370*/  ISETP.GE.AND P3, PT, R13, R0, PT ;  /* 0x000000000d00720c */ /* 0x000fe40003f66270 */
[----:B------:R-:W-:Y:S02]  /*6380*/  FSEL R43, R40, -INF , !P0 ;  /* 0xff800000282b7808 */ /* 0x000fe40004000000 */
[----:B------:R-:W-:-:S02]  /*6390*/  I2FP.F32.S32 R13, R13 ;  /* 0x0000000d000d7245 */ /* 0x000fc40000201400 */
[----:B------:R-:W-:Y:S02]  /*63a0*/  I2FP.F32.S32 R12, R3 ;  /* 0x00000003000c7245 */ /* 0x000fe40000201400 */
[-C--:B------:R-:W-:Y:S01]  /*63b0*/  ISETP.GE.AND P0, PT, R15, R2.reuse, PT ;  /* 0x000000020f00720c */ /* 0x080fe20003f06270 */
[C---:B------:R-:W-:Y:S01]  /*63c0*/  FFMA.FTZ R32, R13.reuse, UR5, R32 ;  /* 0x000000050d207c23 */ /* 0x040fe20008010020 */
[----:B------:R-:W-:Y:S01]  /*63d0*/  FSEL R55, R38, -INF , !P5 ;  /* 0xff80000026377808 */ /* 0x000fe20006800000 */
[----:B------:R-:W-:Y:S01]  /*63e0*/  FFMA.FTZ R34, R13, UR5, R34 ;  /* 0x000000050d227c23 */ /* 0x000fe20008010022 */
[----:B------:R-:W-:Y:S01]  /*63f0*/  FSEL R135, R37, -INF , !P0 ;  /* 0xff80000025877808 */ /* 0x000fe20004000000 */
[C---:B------:R-:W-:Y:S01]  /*6400*/  FFMA.FTZ R33, R12.reuse, UR5, R33 ;  /* 0x000000050c217c23 */ /* 0x040fe20008010021 */
[----:B------:R-:W-:Y:S01]  /*6410*/  FFMA.FTZ R35, R12, UR5, R35 ;  /* 0x000000050c237c23 */ /* 0x000fe20008010023 */
[C---:B------:R-:W-:Y:S02]  /*6420*/  ISETP.GE.AND P5, PT, R3.reuse, R2, PT ;  /* 0x000000020300720c */ /* 0x040fe40003fa6270 */
[----:B------:R-:W-:Y:S01]  /*6430*/  ISETP.GE.AND P0, PT, R3, R0, PT ;  /* 0x000000000300720c */ /* 0x000fe20003f06270 */
[----:B------:R-:W-:Y:S01]  /*6440*/  VIADD R3, R210, 0x3c00 ;  /* 0x00003c00d2037836 */ /* 0x000fe20000000000 */
        /* <DEDUP_REMOVED lines=66> */
.L_x_2370:
[----:B------:R-:W-:-:S04]  /*6870*/  ULEA UR4, -UR8, URZ, 0x8 ;  /* 0x0000003f08047291 */ /* 0x000fc8000f8e413f */
[----:B------:R-:W-:Y:S02]  /*6880*/  USHF.R.S32.HI UR11, URZ, 0x1f, UR4 ;  /* 0x0000001f3f0b7899 */ /* 0x000fe40008011404 */
[----:B------:R-:W-:-:S04]  /*6890*/  MOV R76, UR4 ;  /* 0x00000004004c7c02 */ /* 0x000fc80008000f00 */
[----:B------:R-:W-:-:S07]  /*68a0*/  MOV R77, UR11 ;  /* 0x0000000b004d7c02 */ /* 0x000fce0008000f00 */
.L_x_2371:
        /* <DEDUP_REMOVED lines=11> */
[----:B------:R-:W-:Y:S01]  /*6960*/  IMAD.U32 R6, RZ, RZ, UR8 ;  /* 0x00000008ff067e24 */ /* 0x000fe2000f8e00ff */
[-C--:B------:R-:W-:Y:S01]  /*6970*/  @!P0 LEA R75, P5, R75, R188.reuse, 0x5 ;  /* 0x000000bc4b4b8211 */ /* 0x080fe200078a28ff */
[----:B------:R-:W-:Y:S01]  /*6980*/  IMAD.U32 R40, RZ, RZ, UR9 ;  /* 0x00000009ff287e24 */ /* 0x000fe2000f8e00ff */
[-C--:B------:R-:W-:Y:S01]  /*6990*/  @!P0 LEA R73, P4, R73, R188.reuse, 0x6 ;  /* 0x000000bc49498211 */ /* 0x080fe200078830ff */
[----:B------:R-:W-:Y:S01]  /*69a0*/  IMAD.U32 R14, RZ, RZ, UR8 ;  /* 0x00000008ff0e7e24 */ /* 0x000fe2000f8e00ff */
[----:B------:R-:W-:Y:S01]  /*69b0*/  @!P0 LEA R42, P3, R13, R188, 0x7 ;  /* 0x000000bc0d2a8211 */ /* 0x000fe200078638ff */
[----:B------:R-:W-:Y:S01]  /*69c0*/  VOTEU.ALL UP0, P0 ;  /* 0x00000000003f7886 */ /* 0x000fe20000000000 */
[----:B------:R-:W2:Y:S01]  /*69d0*/  @!P0 LDC.64 R36, c[0x0][0x218] ;  /* 0x00008600ff248b82 */ /* 0x000ea20000000a00 */
[----:B------:R-:W-:Y:S01]  /*69e0*/  @!P0 IMAD.WIDE.U32 R14, R14, 0x60, R188 ;  /* 0x000000600e0e8825 */ /* 0x000fe200078e00bc */
[CC--:B------:R-:W-:Y:S01]  /*69f0*/  @!P0 LEA.HI.X R74, R12.reuse, R189.reuse, R74, 0x5, P5 ;  /* 0x000000bd0c4a8211 */ /* 0x0c0fe200028f2c4a */
[----:B------:R3:W-:Y:S01]  /*6a00*/  @P0 STS [R218+0x1000], RZ ;  /* 0x001000ffda000388 */ /* 0x0007e20000000800 */
[-C--:B------:R-:W-:Y:S01]  /*6a10*/  @!P0 LEA.HI.X R72, R7, R189.reuse, R72, 0x6, P4 ;  /* 0x000000bd07488211 */ /* 0x080fe200020f3448 */
[----:B------:R-:W-:Y:S01]  /*6a20*/  @!P0 IMAD.WIDE.U32 R12, R12, 0xa0, R188 ;  /* 0x000000a00c0c8825 */ /* 0x000fe200078e00bc */
[C---:B------:R-:W-:Y:S01]  /*6a30*/  @!P0 LEA.HI.X R40, R6.reuse, R189, R40, 0x7, P3 ;  /* 0x000000bd06288211 */ /* 0x040fe200018f3c28 */
[----:B------:R-:W-:Y:S01]  /*6a40*/  @!UP0 UIMAD UR16, UR9, 0x60, URZ ;  /* 0x00000060091088a4 */ /* 0x000fe2000f8e023f */
[----:B------:R-:W4:Y:S01]  /*6a50*/  @!P0 LDC.64 R34, c[0x0][0x218] ;  /* 0x00008600ff228b82 */ /* 0x000f220000000a00 */
[----:B------:R-:W-:Y:S01]  /*6a60*/  @!P0 IMAD.WIDE.U32 R6, R6, 0xc0, R188 ;  /* 0x000000c006068825 */ /* 0x000fe200078e00bc */
[----:B------:R-:W-:Y:S01]  /*6a70*/  @!UP0 UIMAD UR11, UR9, 0xa0, URZ ;  /* 0x000000a0090b88a4 */ /* 0x000fe2000f8e023f */
[C---:B------:R-:W-:Y:S01]  /*6a80*/  @!P0 IADD3 R81, P5, R76.reuse, R14, RZ ;  /* 0x0000000e4c518210 */ /* 0x040fe20007fbe0ff */
[----:B------:R-:W-:Y:S01]  /*6a90*/  @!UP0 UIMAD UR4, UR9, 0xc0, URZ ;  /* 0x000000c0090488a4 */ /* 0x000fe2000f8e023f */
[C---:B------:R-:W-:Y:S01]  /*6aa0*/  @!P0 IADD3 R79, P6, R76.reuse, R188, RZ ;  /* 0x000000bc4c4f8210 */ /* 0x040fe20007fde0ff */
[----:B------:R3:W-:Y:S01]  /*6ab0*/  @P0 STS [R218+0x1004], RZ ;  /* 0x001004ffda000388 */ /* 0x0007e20000000800 */
[C---:B------:R-:W-:Y:S01]  /*6ac0*/  @!P0 IADD3 R83, P4, R76.reuse, R12, RZ ;  /* 0x0000000c4c538210 */ /* 0x040fe20007f9e0ff */
[----:B------:R-:W5:Y:S01]  /*6ad0*/  @!P0 LDC.64 R32, c[0x0][0x218] ;  /* 0x00008600ff208b82 */ /* 0x000f620000000a00 */
[----:B------:R-:W-:Y:S01]  /*6ae0*/  @!P0 IADD3 R85, P3, R76, R6, RZ ;  /* 0x000000064c558210 */ /* 0x000fe20007f7e0ff */
[C---:B------:R-:W-:Y:S01]  /*6af0*/  @!P0 IMAD.X R78, R77.reuse, 0x1, R189, P6 ;  /* 0x000000014d4e8824 */ /* 0x040fe200030e06bd */
[C---:B------:R-:W-:Y:S01]  /*6b00*/  @!P0 IADD3.X R80, R77.reuse, UR16, R15, P5, !PT ;  /* 0x000000104d508c10 */ /* 0x040fe2000affe40f */
[----:B------:R3:W-:Y:S01]  /*6b10*/  @P0 STS.64 [R218+0x1008], RZ ;  /* 0x001008ffda000388 */ /* 0x0007e20000000a00 */
[----:B------:R-:W-:-:S02]  /*6b20*/  @!P0 IADD3.X R82, R77, UR11, R13, P4, !PT ;  /* 0x0000000b4d528c10 */ /* 0x000fc4000a7fe40d */
[----:B------:R-:W-:Y:S01]  /*6b30*/  @!P0 IADD3.X R84, R77, UR4, R7, P3, !PT ;  /* 0x000000044d548c10 */ /* 0x000fe20009ffe407 */
[----:B------:R-:W3:Y:S01]  /*6b40*/  @!P0 LDC.64 R14, c[0x0][0x218] ;  /* 0x00008600ff0e8b82 */ /* 0x000ee20000000a00 */
[C---:B-1----:R-:W-:Y:S02]  /*6b50*/  @!P0 LEA R38, P3, R79.reuse, R38, 0x1 ;  /* 0x000000264f268211 */ /* 0x042fe400078608ff */
[C---:B------:R-:W-:Y:S02]  /*6b60*/  @!P0 IADD3 R73, P4, R76.reuse, R73, RZ ;  /* 0x000000494c498210 */ /* 0x040fe40007f9e0ff */
[----:B------:R-:W-:Y:S02]  /*6b70*/  @!P0 LEA.HI.X R39, R79, R39, R78, 0x1, P3 ;  /* 0x000000274f278211 */ /* 0x000fe400018f0c4e */
[----:B------:R-:W-:Y:S01]  /*6b80*/  @!P0 IADD3 R75, P3, R76, R75, RZ ;  /* 0x0000004b4c4b8210 */ /* 0x000fe20007f7e0ff */
[----:B------:R-:W1:Y:S01]  /*6b90*/  @!P0 LDC.64 R12, c[0x0][0x218] ;  /* 0x00008600ff0c8b82 */ /* 0x000e620000000a00 */
[----:B------:R-:W-:Y:S01]  /*6ba0*/  @!P0 IMAD.X R72, R77, 0x1, R72, P4 ;  /* 0x000000014d488824 */ /* 0x000fe200020e0648 */
[----:B----4-:R-:W-:Y:S01]  /*6bb0*/  @!P0 LEA R34, P5, R73, R34, 0x1 ;  /* 0x0000002249228211 */ /* 0x010fe200078a08ff */
[----:B------:R-:W-:Y:S01]  /*6bc0*/  @!PT LDS RZ, [RZ] ;  /* 0x00000000fffff984 */ /* 0x000fe20000000800 */
[----:B------:R-:W-:Y:S01]  /*6bd0*/  @!PT LDS RZ, [RZ] ;  /* 0x00000000fffff984 */ /* 0x000fe20000000800 */
[----:B------:R-:W-:Y:S01]  /*6be0*/  @!PT LDS RZ, [RZ] ;  /* 0x00000000fffff984 */ /* 0x000fe20000000800 */
[----:B------:R4:W-:Y:S01]  /*6bf0*/  @!P0 LDGSTS.E.BYPASS.LTC128B.128 [R218+0x1000], desc[UR20][R38.64] ;  /* 0x0100000026da8fae */ /* 0x0009e2000b901d54 */
[----:B------:R-:W-:Y:S01]  /*6c00*/  @!P0 IMAD.X R74, R77, 0x1, R74, P3 ;  /* 0x000000014d4a8824 */ /* 0x000fe200018e064a */
[----:B--2---:R-:W-:-:S02]  /*6c10*/  @!P0 LEA R36, P3, R75, R36, 0x1 ;  /* 0x000000244b248211 */ /* 0x004fc400078608ff */
[----:B------:R-:W-:Y:S01]  /*6c20*/  @!P0 LEA.HI.X R35, R73, R35, R72, 0x1, P5 ;  /* 0x0000002349238211 */ /* 0x000fe200028f0c48 */
[----:B------:R-:W2:Y:S01]  /*6c30*/  @!P0 LDC.64 R6, c[0x0][0x218] ;  /* 0x00008600ff068b82 */ /* 0x000ea20000000a00 */
[----:B------:R-:W-:Y:S01]  /*6c40*/  @!P0 LEA.HI.X R37, R75, R37, R74, 0x1, P3 ;  /* 0x000000254b258211 */ /* 0x000fe200018f0c4a */
[----:B------:R4:W-:Y:S01]  /*6c50*/  @P0 STS.128 [R218+0x1800], RZ ;  /* 0x001800ffda000388 */ /* 0x0009e20000000c00 */
[----:B------:R-:W-:Y:S02]  /*6c60*/  @!P0 IADD3 R42, P3, R76, R42, RZ ;  /* 0x0000002a4c2a8210 */ /* 0x000fe40007f7e0ff */
[----:B-----5:R-:W-:Y:S01]  /*6c70*/  @!P0 LEA R32, P4, R81, R32, 0x1 ;  /* 0x0000002051208211 */ /* 0x020fe200078808ff */
[----:B------:R-:W-:Y:S01]  /*6c80*/  @!PT LDS RZ, [RZ] ;  /* 0x00000000fffff984 */ /* 0x000fe20000000800 */
[----:B------:R-:W-:Y:S01]  /*6c90*/  @!PT LDS RZ, [RZ] ;  /* 0x00000000fffff984 */ /* 0x000fe20000000800 */
[----:B------:R-:W-:Y:S01]  /*6ca0*/  @!PT LDS RZ, [RZ] ;  /* 0x00000000fffff984 */ /* 0x000fe20000000800 */
[----:B------:R4:W-:Y:S02]  /*6cb0*/  @!P0 LDGSTS.E.BYPASS.LTC128B.128 [R218+0x1800], desc[UR20][R36.64] ;  /* 0x0180000024da8fae */ /* 0x0009e4000b901d54 */
[----:B------:R-:W-:Y:S01]  /*6cc0*/  @!P0 IMAD.X R40, R77, 0x1, R40, P3 ;  /* 0x000000014d288824 */ /* 0x000fe200018e0628 */
[----:B---3--:R-:W-:Y:S01]  /*6cd0*/  @!P0 LEA R14, P5, R42, R14, 0x1 ;  /* 0x0000000e2a0e8211 */ /* 0x008fe200078a08ff */
[----:B------:R4:W-:Y:S01]  /*6ce0*/  @P0 STS.128 [R218+0x2000], RZ ;  /* 0x002000ffda000388 */ /* 0x0009e20000000c00 */
[----:B------:R-:W-:-:S02]  /*6cf0*/  @!P0 LEA.HI.X R33, R81, R33, R80, 0x1, P4 ;  /* 0x0000002151218211 */ /* 0x000fc400020f0c50 */
[----:B------:R-:W-:Y:S01]  /*6d00*/  @!P0 LEA.HI.X R15, R42, R15, R40, 0x1, P5 ;  /* 0x0000000f2a0f8211 */ /* 0x000fe200028f0c28 */
[----:B------:R-:W-:Y:S01]  /*6d10*/  @!PT LDS RZ, [RZ] ;  /* 0x00000000fffff984 */ /* 0x000fe20000000800 */
[----:B------:R-:W-:Y:S01]  /*6d20*/  @!PT LDS RZ, [RZ] ;  /* 0x00000000fffff984 */ /* 0x000fe20000000800 */
[----:B------:R-:W-:Y:S01]  /*6d30*/  @!PT LDS RZ, [RZ] ;  /* 0x00000000fffff984 */ /* 0x000fe20000000800 */
[----:B------:R4:W-:Y:S01]  /*6d40*/  @!P0 LDGSTS.E.BYPASS.LTC128B.128 [R218+0x2000], desc[UR20][R34.64] ;  /* 0x0200000022da8fae */ /* 0x0009e2000b901d54 */
[----:B-1----:R-:W-:-:S03]  /*6d50*/  @!P0 LEA R12, P4, R83, R12, 0x1 ;  /* 0x0000000c530c8211 */ /* 0x002fc600078808ff */
[----:B------:R4:W-:Y:S01]  /*6d60*/  @P0 STS.128 [R218+0x2800], RZ ;  /* 0x002800ffda000388 */ /* 0x0009e20000000c00 */
[----:B------:R-:W-:-:S03]  /*6d70*/  @!P0 LEA.HI.X R13, R83, R13, R82, 0x1, P4 ;  /* 0x0000000d530d8211 */ /* 0x000fc600020f0c52 */
        /* <DEDUP_REMOVED lines=35> */
.L_x_2373:
[----:B------:R-:W-:Y:S05]  /*6fb0*/  BSYNC B0 ;  /* 0x0000000000007941 */ /* 0x000fea0003800000 */
.L_x_2372:
[----:B------:R-:W0:Y:S01]  /*6fc0*/  LDGDEPBAR ;  /* 0x00000000000079af */ /* 0x000e220000000000 */
[----:B------:R-:W-:-:S04]  /*6fd0*/  IADD3 R188, P0, R76, R188, RZ ;  /* 0x000000bc4cbc7210 */ /* 0x000fc80007f1e0ff */
[----:B------:R-:W-:-:S09]  /*6fe0*/  IADD3.X R189, R77, R189, RZ, P0, !PT ;  /* 0x000000bd4dbd7210 */ /* 0x000fd200007fe4ff */
.L_x_2369:
        /* <DEDUP_REMOVED lines=75> */
[----:B------:R-:W-:Y:S02]  /*74a0*/  FMNMX.FTZ R6, R141, R6, !PT ;  /* 0x000000068d067209 */ /* 0x000fe40007810000 */
        /* <DEDUP_REMOVED lines=11> */
[----:B------:R-:W-:Y:S01]  /*7560*/  MOV R241, 0x10 ;  /* 0x0000001000f17802 */ /* 0x000fe20000000f00 */
        /* <DEDUP_REMOVED lines=87> */
[----:B------:R-:W-:Y:S01]  /*7ae0*/  MUFU.EX2 R118, R118 ;  /* 0x0000007600767308 */ /* 0x000fe20000000800 */
[----:B--2---:R-:W-:Y:S01]  /*7af0*/  F2FP.BF16.F32.PACK_AB R34, R124, R161 ;  /* 0x000000a17c22723e */ /* 0x004fe200000010ff */
[----:B------:R-:W-:Y:S01]  /*7b00*/  FADD.FTZ R144, R215, R144 ;  /* 0x00000090d7907221 */ /* 0x000fe20000010000 */
[----:B------:R-:W-:Y:S01]  /*7b10*/  FMNMX.FTZ R4, R221, R4, !PT ;  /* 0x00000004dd047209 */ /* 0x000fe20007810000 */
[--C-:B------:R-:W-:Y:S01]  /*7b20*/  FFMA.FTZ R56, R160, UR16, -R88.reuse ;  /* 0x00000010a0387c23 */ /* 0x100fe20008010858 */
[----:B------:R-:W-:-:S02]  /*7b30*/  FFMA.FTZ R61, R61, UR16, -R88 ;  /* 0x000000103d3d7c23 */ /* 0x000fc40008010858 */
        /* <DEDUP_REMOVED lines=57> */
[----:B-1----:R-:W-:-:S02]  /*7ed0*/  FMNMX.FTZ R4, R6, R7, !PT ;  /* 0x0000000706047209 */ /* 0x002fc40007810000 */
[----:B------:R-:W-:-:S05]  /*7ee0*/  SHF.R.S32.HI R7, RZ, 0x1f, R138 ;  /* 0x0000001fff077819 */ /* 0x000fca000001148a */
[----:B------:R-:W-:Y:S01]  /*7ef0*/  MUFU.EX2 R86, R86 ;  /* 0x0000005600567308 */ /* 0x000fe20000000800 */
[----:B------:R-:W1:Y:S07]  /*7f00*/  SHFL.BFLY PT, R133, R4, 0x1, 0x1f ;  /* 0x0c201f0004857f89 */ /* 0x000e6e00000e0000 */
[----:B------:R-:W-:Y:S08]  /*7f10*/  MUFU.EX2 R85, R85 ;  /* 0x0000005500557308 */ /* 0x000ff00000000800 */
[----:B------:R-:W-:Y:S08]  /*7f20*/  MUFU.EX2 R84, R84 ;  /* 0x0000005400547308 */ /* 0x000ff00000000800 */
[----:B------:R-:W-:Y:S01]  /*7f30*/  MUFU.EX2 R83, R83 ;  /* 0x0000005300537308 */ /* 0x000fe20000000800 */
[----:B-1----:R-:W-:-:S02]  /*7f40*/  FMNMX.FTZ R133, R4, R133, !PT ;  /* 0x0000008504857209 */ /* 0x002fc40007810000 */
[----:B------:R-:W-:Y:S02]  /*7f50*/  SHF.R.S32.HI R4, RZ, 0x1, R138 ;  /* 0x00000001ff047819 */ /* 0x000fe4000001148a */
[C---:B------:R-:W-:Y:S01]  /*7f60*/  FSETP.NEU.FTZ.AND P0, PT, R133.reuse, -INF , PT ;  /* 0xff8000008500780b */ /* 0x040fe20003f1d000 */
[----:B------:R-:W-:Y:S01]  /*7f70*/  FMUL.FTZ R62, R133, UR16 ;  /* 0x00000010853e7c20 */ /* 0x000fe20008410000 */
[----:B------:R-:W-:Y:S01]  /*7f80*/  LEA.HI R7, R7, R4, RZ, 0x2 ;  /* 0x0000000407077211 */ /* 0x000fe200078f10ff */
[----:B------:R-:W-:Y:S03]  /*7f90*/  MUFU.EX2 R82, R82 ;  /* 0x0000005200527308 */ /* 0x000fe60000000800 */
[----:B------:R-:W-:Y:S02]  /*7fa0*/  LOP3.LUT R7, R7, 0xfffffffc, RZ, 0xc0, !PT ;  /* 0xfffffffc07077812 */ /* 0x000fe400078ec0ff */
[----:B------:R-:W-:-:S02]  /*7fb0*/  FSEL R62, R62, RZ, P0 ;  /* 0x000000ff3e3e7208 */ /* 0x000fc40000000000 */
[----:B------:R-:W-:Y:S01]  /*7fc0*/  IADD3 R7, R4, -R7, RZ ;  /* 0x8000000704077210 */ /* 0x000fe20007ffe0ff */
[----:B------:R-:W-:Y:S02]  /*7fd0*/  MUFU.EX2 R81, R81 ;  /* 0x0000005100517308 */ /* 0x000fe40000000800 */
[--C-:B------:R-:W-:Y:S01]  /*7fe0*/  FFMA.FTZ R193, R30, UR16, -R62.reuse ;  /* 0x000000101ec17c23 */ /* 0x100fe2000801083e */
[----:B------:R-:W-:Y:S01]  /*7ff0*/  LOP3.LUT P0, RZ, R7, 0x2, RZ, 0xc0, !PT ;  /* 0x0000000207ff7812 */ /* 0x000fe2000780c0ff */
[--C-:B------:R-:W-:Y:S01]  /*8000*/  FFMA.FTZ R142, R29, UR16, -R62.reuse ;  /* 0x000000101d8e7c23 */ /* 0x100fe2000801083e */
[--C-:B------:R-:W-:Y:S01]  /*8010*/  FFMA.FTZ R185, R27, UR16, -R62.reuse ;  /* 0x000000101bb97c23 */ /* 0x100fe2000801083e */
[--C-:B------:R-:W-:Y:S01]  /*8020*/  FFMA.FTZ R138, R141, UR16, -R62.reuse ;  /* 0x000000108d8a7c23 */ /* 0x100fe2000801083e */
[----:B------:R-:W-:Y:S01]  /*8030*/  SEL R241, R241, 0xfffffff0, !P0 ;  /* 0xfffffff0f1f17807 */ /* 0x000fe20004000000 */
[--C-:B------:R-:W-:Y:S01]  /*8040*/  FFMA.FTZ R128, R25, UR16, -R62.reuse ;  /* 0x0000001019807c23 */ /* 0x100fe2000801083e */
[----:B------:R-:W-:Y:S01]  /*8050*/  MUFU.EX2 R193, R193 ;  /* 0x000000c100c17308 */ /* 0x000fe20000000800 */
[--C-:B------:R-:W-:Y:S01]  /*8060*/  FFMA.FTZ R159, R23, UR16, -R62.reuse ;  /* 0x00000010179f7c23 */ /* 0x100fe2000801083e */
[----:B------:R-:W-:Y:S01]  /*8070*/  LEA R241, R241, R242, 0x1 ;  /* 0x000000f2f1f17211 */ /* 0x000fe200078e08ff */
[--C-:B------:R-:W-:Y:S01]  /*8080*/  FFMA.FTZ R122, R21, UR16, -R62.reuse ;  /* 0x00000010157a7c23 */ /* 0x100fe2000801083e */
[--C-:B------:R-:W-:Y:S01]  /*8090*/  FFMA.FTZ R173, R31, UR16, -R62.reuse ;  /* 0x000000101fad7c23 */ /* 0x100fe2000801083e */
[----:B------:R-:W-:Y:S01]  /*80a0*/  LDSM.16.MT88.4 R20, [R242+0x5400] ;  /* 0x00540000f214783b */ /* 0x000fe20000004200 */
[----:B------:R-:W-:Y:S01]  /*80b0*/  F2FP.BF16.F32.PACK_AB R30, R140, R195 ;  /* 0x000000c38c1e723e */ /* 0x000fe200000010ff */
[--C-:B------:R-:W-:Y:S01]  /*80c0*/  FFMA.FTZ R149, R19, UR16, -R62.reuse ;  /* 0x0000001013957c23 */ /* 0x100fe2000801083e */
[----:B------:R-:W1:Y:S01]  /*80d0*/  MUFU.EX2 R142, R142 ;  /* 0x0000008e008e7308 */ /* 0x000e620000000800 */
[----:B------:R-:W2:Y:S01]  /*80e0*/  LDSM.16.MT88.4 R24, [R241+0x5000] ;  /* 0x00500000f118783b */ /* 0x000ea20000004200 */
[--C-:B------:R-:W-:Y:S01]  /*80f0*/  FFMA.FTZ R116, R17, UR16, -R62.reuse ;  /* 0x0000001011747c23 */ /* 0x100fe2000801083e */
[--C-:B------:R-:W-:Y:S01]  /*8100*/  FFMA.FTZ R108, R5, UR16, -R62.reuse ;  /* 0x00000010056c7c23 */ /* 0x100fe2000801083e */
[--C-:B------:R-:W-:Y:S01]  /*8110*/  FFMA.FTZ R141, R11, UR16, -R62.reuse ;  /* 0x000000100b8d7c23 */ /* 0x100fe2000801083e */
[----:B------:R-:W3:Y:S01]  /*8120*/  LDSM.16.MT88.4 R40, [R241+0x5400] ;  /* 0x00540000f128783b */ /* 0x000ee20000004200 */
[--C-:B------:R-:W-:Y:S01]  /*8130*/  FFMA.FTZ R112, R9, UR16, -R62.reuse ;  /* 0x0000001009707c23 */ /* 0x100fe2000801083e */
[--C-:B------:R-:W-:Y:S01]  /*8140*/  FFMA.FTZ R139, R139, UR16, -R62.reuse ;  /* 0x000000108b8b7c23 */ /* 0x100fe2000801083e */
[----:B------:R-:W-:Y:S01]  /*8150*/  MUFU.EX2 R185, R185 ;  /* 0x000000b900b97308 */ /* 0x000fe20000000800 */
[----:B------:R-:W4:Y:S01]  /*8160*/  LDSM.16.MT88.4 R4, [R242+0x5800] ;  /* 0x00580000f204783b */ /* 0x000f220000004200 */
[--C-:B------:R-:W-:Y:S01]  /*8170*/  FFMA.FTZ R114, R245, UR16, -R62.reuse ;  /* 0x00000010f5727c23 */ /* 0x100fe2000801083e */
[--C-:B------:R-:W-:Y:S01]  /*8180*/  FFMA.FTZ R147, R147, UR16, -R62.reuse ;  /* 0x0000001093937c23 */ /* 0x100fe2000801083e */
[--C-:B------:R-:W-:Y:S01]  /*8190*/  FFMA.FTZ R120, R237, UR16, -R62.reuse ;  /* 0x00000010ed787c23 */ /* 0x100fe2000801083e */
[----:B------:R-:W5:Y:S01]  /*81a0*/  LDSM.16.MT88.4 R36, [R241+0x5800] ;  /* 0x00580000f124783b */ /* 0x000f620000004200 */
[--C-:B------:R-:W-:Y:S01]  /*81b0*/  FFMA.FTZ R163, R163, UR16, -R62.reuse ;  /* 0x00000010a3a37c23 */ /* 0x100fe2000801083e */
[--C-:B------:R-:W-:Y:S01]  /*81c0*/  FFMA.FTZ R126, R235, UR16, -R62.reuse ;  /* 0x00000010eb7e7c23 */ /* 0x100fe2000801083e */
[----:B------:R-:W2:Y:S01]  /*81d0*/  MUFU.EX2 R138, R138 ;  /* 0x0000008a008a7308 */ /* 0x000ea20000000800 */
[----:B-1----:R-:W-:Y:S01]  /*81e0*/  F2FP.BF16.F32.PACK_AB R29, R142, R193 ;  /* 0x000000c18e1d723e */ /* 0x002fe200000010ff */
        /* <DEDUP_REMOVED lines=24> */
[--C-:B------:R-:W-:Y:S01]  /*8370*/  FFMA.FTZ R151, R151, UR16, -R62.reuse ;  /* 0x0000001097977c23 */ /* 0x100fe2000801083e */
[----:B------:R-:W-:Y:S01]  /*8380*/  FFMA.FTZ R137, R137, UR16, -R62 ;  /* 0x0000001089897c23 */ /* 0x000fe2000801083e */
[----:B------:R-:W-:Y:S01]  /*8390*/  FADD.FTZ R195, R195, R144 ;  /* 0x00000090c3c37221 */ /* 0x000fe20000010000 */
[--C-:B------:R-:W-:Y:S01]  /*83a0*/  FFMA.FTZ R131, R131, UR16, -R62.reuse ;  /* 0x0000001083837c23 */ /* 0x100fe2000801083e */
[C---:B------:R-:W-:Y:S01]  /*83b0*/  HMMA.16816.F32.BF16 R12, R28.reuse, R14, RZ ;  /* 0x0000000e1c0c723c */ /* 0x040fe200000418ff */
[--C-:B------:R-:W-:Y:S01]  /*83c0*/  FFMA.FTZ R127, R127, UR16, -R62.reuse ;  /* 0x000000107f7f7c23 */ /* 0x100fe2000801083e */
[----:B------:R-:W-:Y:S01]  /*83d0*/  FADD.FTZ R140, R140, R195 ;  /* 0x000000c38c8c7221 */ /* 0x000fe20000010000 */
[----:B------:R-:W2:Y:S01]  /*83e0*/  MUFU.EX2 R122, R122 ;  /* 0x0000007a007a7308 */ /* 0x000ea20000000800 */
[----:B-1----:R-:W-:Y:S01]  /*83f0*/  F2FP.BF16.F32.PACK_AB R33, R128, R173 ;  /* 0x000000ad8021723e */ /* 0x002fe200000010ff */
        /* <DEDUP_REMOVED lines=8> */
[----:B------:R-:W1:Y:S01]  /*8480*/  LDSM.16.MT88.4 R24, [R242+0x5c00] ;  /* 0x005c0000f218783b */ /* 0x000e620000004200 */
[----:B------:R-:W-:Y:S01]  /*8490*/  FADD.FTZ R136, R136, R175 ;  /* 0x000000af88887221 */ /* 0x000fe20000010000 */
[--C-:B------:R-:W-:Y:S01]  /*84a0*/  FFMA.FTZ R97, R97, UR16, -R62.reuse ;  /* 0x0000001061617c23 */ /* 0x100fe2000801083e */
[--C-:B------:R-:W-:Y:S01]  /*84b0*/  FFMA.FTZ R46, R46, UR16, -R62.reuse ;  /* 0x000000102e2e7c23 */ /* 0x100fe2000801083e */
[----:B------:R-:W-:Y:S01]  /*84c0*/  FFMA.FTZ R45, R45, UR16, -R62 ;  /* 0x000000102d2d7c23 */ /* 0x000fe2000801083e */
[----:B------:R-:W-:Y:S01]  /*84d0*/  FADD.FTZ R161, R161, R136 ;  /* 0x00000088a1a17221 */ /* 0x000fe20000010000 */
[----:B------:R-:W3:Y:S01]  /*84e0*/  MUFU.EX2 R116, R116 ;  /* 0x0000007400747308 */ /* 0x000ee20000000800 */
[----:B--2---:R-:W-:Y:S01]  /*84f0*/  F2FP.BF16.F32.PACK_AB R35, R122, R159 ;  /* 0x0000009f7a23723e */ /* 0x004fe200000010ff */
[--C-:B------:R-:W-:Y:S01]  /*8500*/  FFMA.FTZ R44, R44, UR16, -R62.reuse ;  /* 0x000000102c2c7c23 */ /* 0x100fe2000801083e */
[----:B------:R-:W-:Y:S01]  /*8510*/  FADD.FTZ R124, R124, R161 ;  /* 0x000000a17c7c7221 */ /* 0x000fe20000010000 */
[--C-:B------:R-:W-:Y:S01]  /*8520*/  FFMA.FTZ R49, R49, UR16, -R62.reuse ;  /* 0x0000001031317c23 */ /* 0x100fe2000801083e */
[--C-:B------:R-:W-:Y:S01]  /*8530*/  FFMA.FTZ R48, R48, UR16, -R62.reuse ;  /* 0x0000001030307c23 */ /* 0x100fe2000801083e */
[--C-:B------:R-:W-:Y:S01]  /*8540*/  FFMA.FTZ R47, R47, UR16, -R62.reuse ;  /* 0x000000102f2f7c23 */ /* 0x100fe2000801083e */
[--C-:B------:R-:W-:Y:S01]  /*8550*/  FFMA.FTZ R54, R54, UR16, -R62.reuse ;  /* 0x0000001036367c23 */ /* 0x100fe2000801083e */
[----:B------:R-:W-:Y:S01]  /*8560*/  MUFU.EX2 R141, R141 ;  /* 0x0000008d008d7308 */ /* 0x000fe20000000800 */
[C---:B------:R-:W-:Y:S01]  /*8570*/  HMMA.16816.F32.BF16 R16, R32.reuse, R20, R16 ;  /* 0x000000142010723c */ /* 0x040fe20000041810 */
[--C-:B------:R-:W-:Y:S01]  /*8580*/  FFMA.FTZ R53, R53, UR16, -R62.reuse ;  /* 0x0000001035357c23 */ /* 0x100fe2000801083e */
[----:B------:R-:W-:Y:S01]  /*8590*/  LDSM.16.MT88.4 R228, [R242+0x8c00] ;  /* 0x008c0000f2e4783b */ /* 0x000fe20000004200 */
[--C-:B------:R-:W-:Y:S01]  /*85a0*/  FFMA.FTZ R55, R55, UR16, -R62.reuse ;  /* 0x0000001037377c23 */ /* 0x100fe2000801083e */
[----:B------:R-:W-:Y:S01]  /*85b0*/  FFMA.FTZ R217, R58, UR16, -R62 ;  /* 0x000000103ad97c23 */ /* 0x000fe2000801083e */
[----:B------:R-:W-:Y:S01]  /*85c0*/  LEA R240, P0, R188, UR18, 0x1 ;  /* 0x00000012bcf07c11 */ /* 0x000fe2000f8008ff */
[----:B------:R-:W-:Y:S01]  /*85d0*/  HMMA.16816.F32.BF16 R12, R32, R22, R12 ;  /* 0x00000016200c723c */ /* 0x000fe2000004180c */
[----:B------:R-:W2:Y:S01]  /*85e0*/  MUFU.EX2 R108, R108 ;  /* 0x0000006c006c7308 */ /* 0x000ea20000000800 */
[----:B------:R-:W-:Y:S01]  /*85f0*/  F2FP.BF16.F32.PACK_AB R20, R118, R153 ;  /* 0x000000997614723e */ /* 0x000fe200000010ff */
[----:B------:R-:W-:Y:S01]  /*8600*/  FADD.FTZ R153, R153, R124 ;  /* 0x0000007c99997221 */ /* 0x000fe20000010000 */
[----:B---3--:R-:W-:-:S02]  /*8610*/  F2FP.BF16.F32.PACK_AB R21, R116, R149 ;  /* 0x000000957415723e */ /* 0x008fc400000010ff */
        /* <DEDUP_REMOVED lines=8> */
[----:B------:R-:W1:Y:S01]  /*86a0*/  MUFU.EX2 R139, R139 ;  /* 0x0000008b008b7308 */ /* 0x000e620000000800 */
[----:B--2---:R-:W-:Y:S01]  /*86b0*/  F2FP.BF16.F32.PACK_AB R23, R108, R141 ;  /* 0x0000008d6c17723e */ /* 0x004fe200000010ff */
[----:B------:R-:W-:Y:S01]  /*86c0*/  LDSM.16.MT88.4 R40, [R241+0x6000] ;  /* 0x00600000f128783b */ /* 0x000fe20000004200 */
[----:B------:R-:W-:-:S05]  /*86d0*/  FADD.FTZ R110, R110, R143 ;  /* 0x0000008f6e6e7221 */ /* 0x000fca0000010000 */
[----:B------:R-:W-:Y:S01]  /*86e0*/  MUFU.EX2 R114, R114 ;  /* 0x0000007200727308 */ /* 0x000fe20000000800 */
[C---:B----4-:R-:W-:Y:S06]  /*86f0*/  HMMA.16816.F32.BF16 R16, R20.reuse, R4, R16 ;  /* 0x000000041410723c */ /* 0x050fec0000041810 */
[C---:B------:R-:W-:Y:S01]  /*8700*/  HMMA.16816.F32.BF16 R12, R20.reuse, R6, R12 ;  /* 0x00000006140c723c */ /* 0x040fe2000004180c */
[----:B------:R-:W2:Y:S01]  /*8710*/  MUFU.EX2 R147, R147 ;  /* 0x0000009300937308 */ /* 0x000ea20000000800 */
[----:B------:R-:W4:Y:S04]  /*8720*/  LDSM.16.MT88.4 R4, [R242+0x6000] ;  /* 0x00600000f204783b */ /* 0x000f280000004200 */
[C---:B-----5:R-:W-:Y:S03]  /*8730*/  HMMA.16816.F32.BF16 R8, R20.reuse, R36, R8 ;  /* 0x000000241408723c */ /* 0x060fe60000041808 */
[----:B------:R-:W-:Y:S03]  /*8740*/  MUFU.EX2 R120, R120 ;  /* 0x0000007800787308 */ /* 0x000fe60000000800 */
[----:B------:R-:W-:Y:S01]  /*8750*/  HMMA.16816.F32.BF16 R28, R20, R38, R28 ;  /* 0x00000026141c723c */ /* 0x000fe2000004181c */
[----:B------:R-:W-:-:S04]  /*8760*/  F2FP.BF16.F32.PACK_AB R36, R102, R121 ;  /* 0x000000796624723e */ /* 0x000fc800000010ff */
[----:B------:R-:W5:Y:S02]  /*8770*/  MUFU.EX2 R163, R163 ;  /* 0x000000a300a37308 */ /* 0x000f640000000800 */
[----:B------:R-:W-:Y:S01]  /*8780*/  F2FP.BF16.F32.PACK_AB R20, R106, R129 ;  /* 0x000000816a14723e */ /* 0x000fe200000010ff */
[----:B------:R-:W-:Y:S01]  /*8790*/  FADD.FTZ R129, R129, R110 ;  /* 0x0000006e81817221 */ /* 0x000fe20000010000 */
[----:B-1----:R-:W-:Y:S02]  /*87a0*/  F2FP.BF16.F32.PACK_AB R21, R139, R112 ;  /* 0x000000708b15723e */ /* 0x002fe400000010ff */
[----:B------:R-:W-:Y:S01]  /*87b0*/  F2FP.BF16.F32.PACK_AB R22, R104, R125 ;  /* 0x0000007d6816723e */ /* 0x000fe200000010ff */
[----:B------:R-:W-:Y:S01]  /*87c0*/  FADD.FTZ R106, R106, R129 ;  /* 0x000000816a6a7221 */ /* 0x000fe20000010000 */
[----:B--2---:R-:W-:Y:S01]  /*87d0*/  F2FP.BF16.F32.PACK_AB R23, R147, R114 ;  /* 0x000000729317723e */ /* 0x004fe200000010ff */
[----:B------:R-:W-:Y:S01]  /*87e0*/  MUFU.EX2 R126, R126 ;  /* 0x0000007e007e7308 */ /* 0x000fe20000000800 */
[----:B------:R-:W-:Y:S01]  /*87f0*/  F2FP.BF16.F32.PACK_AB R38, R100, R117 ;  /* 0x000000756426723e */ /* 0x000fe200000010ff */
[----:B------:R-:W-:-:S04]  /*8800*/  FADD.FTZ R125, R125, R106 ;  /* 0x0000006a7d7d7221 */ /* 0x000fc80000010000 */
[C---:B------:R-:W-:Y:S01]  /*8810*/  HMMA.16816.F32.BF16 R16, R20.reuse, R24, R16 ;  /* 0x000000181410723c */ /* 0x040fe20000041810 */
[----:B------:R-:W-:Y:S01]  /*8820*/  FADD.FTZ R104, R104, R125 ;  /* 0x0000007d68687221 */ /* 0x000fe20000010000 */
[----:B------:R-:W1:Y:S01]  /*8830*/  MUFU.EX2 R167, R167 ;  /* 0x000000a700a77308 */ /* 0x000e620000000800 */
[----:B-----5:R-:W-:Y:S02]  /*8840*/  F2FP.BF16.F32.PACK_AB R37, R163, R120 ;  /* 0x00000078a325723e */ /* 0x020fe400000010ff */
[----:B------:R-:W-:Y:S01]  /*8850*/  FADD.FTZ R121, R121, R104 ;  /* 0x0000006879797221 */ /* 0x000fe20000010000 */
[C---:B------:R-:W-:Y:S01]  /*8860*/  HMMA.16816.F32.BF16 R12, R20.reuse, R26, R12 ;  /* 0x0000001a140c723c */ /* 0x040fe2000004180c */
[----:B------:R-:W2:Y:S02]  /*8870*/  LDSM.16.MT88.4 R24, [R242+0x6400] ;  /* 0x00640000f218783b */ /* 0x000ea40000004200 */
[----:B------:R-:W-:Y:S01]  /*8880*/  FADD.FTZ R104, R102, R121 ;  /* 0x0000007966687221 */ /* 0x000fe20000010000 */
[----:B------:R-:W-:Y:S02]  /*8890*/  MUFU.EX2 R183, R183 ;  /* 0x000000b700b77308 */ /* 0x000fe40000000800 */
[----:B---3--:R-:W-:Y:S01]  /*88a0*/  HMMA.16816.F32.BF16 R8, R20, R32, R8 ;  /* 0x000000201408723c */ /* 0x008fe20000041808 */
[----:B------:R-:W-:-:S04]  /*88b0*/  FADD.FTZ R117, R117, R104 ;  /* 0x0000006875757221 */ /* 0x000fc80000010000 */
[----:B------:R-:W-:Y:S01]  /*88c0*/  FADD.FTZ R100, R100, R117 ;  /* 0x0000007564647221 */ /* 0x000fe20000010000 */
[----:B------:R-:W-:Y:S01]  /*88d0*/  HMMA.16816.F32.BF16 R28, R20, R34, R28 ;  /* 0x00000022141c723c */ /* 0x000fe2000004181c */
[----:B-1----:R-:W-:Y:S01]  /*88e0*/  F2FP.BF16.F32.PACK_AB R39, R167, R126 ;  /* 0x0000007ea727723e */ /* 0x002fe200000010ff */
[----:B------:R-:W1:Y:S01]  /*88f0*/  MUFU.EX2 R132, R132 ;  /* 0x0000008400847308 */ /* 0x000e620000000800 */
[----:B------:R-:W3:Y:S04]  /*8900*/  LDSM.16.MT88.4 R32, [R241+0x6400] ;  /* 0x00640000f120783b */ /* 0x000ee80000004200 */
[----:B------:R-:W-:Y:S01]  /*8910*/  F2FP.BF16.F32.PACK_AB R20, R98, R115 ;  /* 0x000000736214723e */ /* 0x000fe200000010ff */
[----:B----4-:R-:W-:Y:S01]  /*8920*/  HMMA.16816.F32.BF16 R16, R36, R4, R16 ;  /* 0x000000042410723c */ /* 0x010fe20000041810 */
[----:B------:R-:W-:Y:S01]  /*8930*/  F2FP.BF16.F32.PACK_AB R22, R96, R113 ;  /* 0x000000716016723e */ /* 0x000fe200000010ff */
[----:B------:R-:W-:Y:S01]  /*8940*/  MUFU.EX2 R130, R130 ;  /* 0x0000008200827308 */ /* 0x000fe20000000800 */
[----:B------:R-:W-:-:S03]  /*8950*/  FADD.FTZ R115, R115, R100 ;  /* 0x0000006473737221 */ /* 0x000fc60000010000 */
[C---:B------:R-:W-:Y:S01]  /*8960*/  HMMA.16816.F32.BF16 R12, R36.reuse, R6, R12 ;  /* 0x00000006240c723c */ /* 0x040fe2000004180c */
[----:B------:R-:W4:Y:S01]  /*8970*/  LDSM.16.MT88.4 R4, [R242+0x6800] ;  /* 0x00680000f204783b */ /* 0x000f220000004200 */
[----:B------:R-:W-:Y:S02]  /*8980*/  FADD.FTZ R98, R98, R115 ;  /* 0x0000007362627221 */ /* 0x000fe40000010000 */
[----:B------:R-:W5:Y:S01]  /*8990*/  MUFU.EX2 R191, R191 ;  /* 0x000000bf00bf7308 */ /* 0x000f620000000800 */
[----:B-1----:R-:W-:Y:S01]  /*89a0*/  F2FP.BF16.F32.PACK_AB R21, R132, R183 ;  /* 0x000000b78415723e */ /* 0x002fe200000010ff */
[----:B------:R-:W-:Y:S01]  /*89b0*/  HMMA.16816.F32.BF16 R8, R36, R40, R8 ;  /* 0x000000282408723c */ /* 0x000fe20000041808 */
[----:B------:R-:W-:-:S05]  /*89c0*/  FADD.FTZ R113, R113, R98 ;  /* 0x0000006271717221 */ /* 0x000fca0000010000 */
[----:B------:R-:W-:Y:S01]  /*89d0*/  HMMA.16816.F32.BF16 R28, R36, R42, R28 ;  /* 0x0000002a241c723c */ /* 0x000fe2000004181c */
[----:B------:R-:W-:Y:S01]  /*89e0*/  MUFU.EX2 R146, R146 ;  /* 0x0000009200927308 */ /* 0x000fe20000000800 */
[----:B------:R-:W1:Y:S05]  /*89f0*/  LDSM.16.MT88.4 R40, [R241+0x6800] ;  /* 0x00680000f128783b */ /* 0x000e6a0000004200 */
[----:B------:R-:W-:Y:S02]  /*8a00*/  F2FP.BF16.F32.PACK_AB R36, R94, R109 ;  /* 0x0000006d5e24723e */ /* 0x000fe400000010ff */
[----:B-----5:R-:W-:Y:S01]  /*8a10*/  F2FP.BF16.F32.PACK_AB R23, R191, R130 ;  /* 0x00000082bf17723e */ /* 0x020fe200000010ff */
[----:B------:R-:W5:Y:S01]  /*8a20*/  MUFU.EX2 R219, R219 ;  /* 0x000000db00db7308 */ /* 0x000f620000000800 */
[----:B------:R-:W-:-:S05]  /*8a30*/  F2FP.BF16.F32.PACK_AB R38, R92, R101 ;  /* 0x000000655c26723e */ /* 0x000fca00000010ff */
[C---:B--2---:R-:W-:Y:S02]  /*8a40*/  HMMA.16816.F32.BF16 R16, R20.reuse, R24, R16 ;  /* 0x000000181410723c */ /* 0x044fe40000041810 */
[----:B------:R-:W-:Y:S04]  /*8a50*/  MUFU.EX2 R148, R148 ;  /* 0x0000009400947308 */ /* 0x000fe80000000800 */
[C---:B------:R-:W-:Y:S01]  /*8a60*/  HMMA.16816.F32.BF16 R12, R20.reuse, R26, R12 ;  /* 0x0000001a140c723c */ /* 0x040fe2000004180c */
[----:B------:R-:W2:Y:S03]  /*8a70*/  LDSM.16.MT88.4 R24, [R242+0x6c00] ;  /* 0x006c0000f218783b */ /* 0x000ea60000004200 */
[----:B------:R-:W4:Y:S01]  /*8a80*/  MUFU.EX2 R223, R223 ;  /* 0x000000df00df7308 */ /* 0x000f220000000800 */
[----:B-----5:R-:W-:Y:S01]  /*8a90*/  F2FP.BF16.F32.PACK_AB R37, R219, R146 ;  /* 0x00000092db25723e */ /* 0x020fe200000010ff */
[C---:B---3--:R-:W-:Y:S06]  /*8aa0*/  HMMA.16816.F32.BF16 R8, R20.reuse, R32, R8 ;  /* 0x000000201408723c */ /* 0x048fec0000041808 */
[----:B------:R-:W-:Y:S01]  /*8ab0*/  HMMA.16816.F32.BF16 R28, R20, R34, R28 ;  /* 0x00000022141c723c */ /* 0x000fe2000004181c */
[----:B------:R-:W-:Y:S01]  /*8ac0*/  MUFU.EX2 R150, R150 ;  /* 0x0000009600967308 */ /* 0x000fe20000000800 */
[----:B------:R-:W3:Y:S05]  /*8ad0*/  LDSM.16.MT88.4 R32, [R241+0x6c00] ;  /* 0x006c0000f120783b */ /* 0x000eea0000004200 */
[----:B------:R-:W-:-:S02]  /*8ae0*/  F2FP.BF16.F32.PACK_AB R20, R90, R95 ;  /* 0x0000005f5a14723e */ /* 0x000fc400000010ff */
[----:B----4-:R-:W-:Y:S01]  /*8af0*/  F2FP.BF16.F32.PACK_AB R39, R223, R148 ;  /* 0x00000094df27723e */ /* 0x010fe200000010ff */
[----:B------:R-:W4:Y:S01]  /*8b00*/  MUFU.EX2 R221, R221 ;  /* 0x000000dd00dd7308 */ /* 0x000f220000000800 */
[----:B------:R-:W-:-:S05]  /*8b10*/  F2FP.BF16.F32.PACK_AB R22, R86, R89 ;  /* 0x000000595616723e */ /* 0x000fca00000010ff */
[C---:B------:R-:W-:Y:S02]  /*8b20*/  HMMA.16816.F32.BF16 R16, R36.reuse, R4, R16 ;  /* 0x000000042410723c */ /* 0x040fe40000041810 */
[----:B------:R-:W-:Y:S04]  /*8b30*/  MUFU.EX2 R152, R152 ;  /* 0x0000009800987308 */ /* 0x000fe80000000800 */
[C---:B------:R-:W-:Y:S01]  /*8b40*/  HMMA.16816.F32.BF16 R12, R36.reuse, R6, R12 ;  /* 0x00000006240c723c */ /* 0x040fe2000004180c */
[----:B------:R-:W5:Y:S03]  /*8b50*/  LDSM.16.MT88.4 R4, [R242+0x7000] ;  /* 0x00700000f204783b */ /* 0x000f660000004200 */
[----:B------:R-:W2:Y:S01]  /*8b60*/  MUFU.EX2 R187, R187 ;  /* 0x000000bb00bb7308 */ /* 0x000ea20000000800 */
[----:B----4-:R-:W-:Y:S01]  /*8b70*/  F2FP.BF16.F32.PACK_AB R21, R221, R150 ;  /* 0x00000096dd15723e */ /* 0x010fe200000010ff */
[C---:B-1----:R-:W-:Y:S06]  /*8b80*/  HMMA.16816.F32.BF16 R8, R36.reuse, R40, R8 ;  /* 0x000000282408723c */ /* 0x042fec0000041808 */
[----:B------:R-:W-:Y:S01]  /*8b90*/  HMMA.16816.F32.BF16 R28, R36, R42, R28 ;  /* 0x0000002a241c723c */ /* 0x000fe2000004181c */
[----:B------:R-:W-:Y:S01]  /*8ba0*/  MUFU.EX2 R154, R154 ;  /* 0x0000009a009a7308 */ /* 0x000fe20000000800 */
[----:B------:R-:W1:Y:S05]  /*8bb0*/  LDSM.16.MT88.4 R40, [R241+0x7000] ;  /* 0x00700000f128783b */ /* 0x000e6a0000004200 */
[----:B------:R-:W-:-:S02]  /*8bc0*/  F2FP.BF16.F32.PACK_AB R36, R84, R85 ;  /* 0x000000555424723e */ /* 0x000fc400000010ff */
[----:B--2---:R-:W-:Y:S01]  /*8bd0*/  F2FP.BF16.F32.PACK_AB R23, R187, R152 ;  /* 0x00000098bb17723e */ /* 0x004fe200000010ff */
[----:B------:R-:W2:Y:S01]  /*8be0*/  MUFU.EX2 R171, R171 ;  /* 0x000000ab00ab7308 */ /* 0x000ea20000000800 */
[----:B------:R-:W-:-:S05]  /*8bf0*/  F2FP.BF16.F32.PACK_AB R38, R82, R83 ;  /* 0x000000535226723e */ /* 0x000fca00000010ff */
[C---:B------:R-:W-:Y:S02]  /*8c00*/  HMMA.16816.F32.BF16 R16, R20.reuse, R24, R16 ;  /* 0x000000181410723c */ /* 0x040fe40000041810 */
[----:B------:R-:W-:Y:S04]  /*8c10*/  MUFU.EX2 R156, R156 ;  /* 0x0000009c009c7308 */ /* 0x000fe80000000800 */
[C---:B------:R-:W-:Y:S01]  /*8c20*/  HMMA.16816.F32.BF16 R12, R20.reuse, R26, R12 ;  /* 0x0000001a140c723c */ /* 0x040fe2000004180c */
[----:B------:R-:W4:Y:S03]  /*8c30*/  LDSM.16.MT88.4 R24, [R242+0x7400] ;  /* 0x00740000f218783b */ /* 0x000f260000004200 */
[----:B------:R-:W5:Y:S01]  /*8c40*/  MUFU.EX2 R165, R165 ;  /* 0x000000a500a57308 */ /* 0x000f620000000800 */
[----:B--2---:R-:W-:Y:S01]  /*8c50*/  F2FP.BF16.F32.PACK_AB R37, R171, R154 ;  /* 0x0000009aab25723e */ /* 0x004fe200000010ff */
[C---:B---3--:R-:W-:Y:S06]  /*8c60*/  HMMA.16816.F32.BF16 R8, R20.reuse, R32, R8 ;  /* 0x000000201408723c */ /* 0x048fec0000041808 */
[----:B------:R-:W-:Y:S01]  /*8c70*/  HMMA.16816.F32.BF16 R28, R20, R34, R28 ;  /* 0x00000022141c723c */ /* 0x000fe2000004181c */
[----:B------:R-:W-:Y:S01]  /*8c80*/  FADD.FTZ R32, R193, R142 ;  /* 0x0000008ec1207221 */ /* 0x000fe20000010000 */
[----:B------:R-:W2:Y:S01]  /*8c90*/  MUFU.EX2 R80, R80 ;  /* 0x0000005000507308 */ /* 0x000ea20000000800 */
[----:B------:R-:W3:Y:S02]  /*8ca0*/  LDSM.16.MT88.4 R20, [R241+0x7400] ;  /* 0x00740000f114783b */ /* 0x000ee40000004200 */
[----:B------:R-:W-:Y:S01]  /*8cb0*/  FADD.FTZ R185, R185, R32 ;  /* 0x00000020b9b97221 */ /* 0x000fe20000010000 */
[----:B-----5:R-:W-:-:S04]  /*8cc0*/  F2FP.BF16.F32.PACK_AB R39, R165, R156 ;  /* 0x0000009ca527723e */ /* 0x020fc800000010ff */
[----:B------:R-:W-:Y:S01]  /*8cd0*/  MUFU.EX2 R79, R79 ;  /* 0x0000004f004f7308 */ /* 0x000fe20000000800 */
[----:B------:R-:W-:-:S04]  /*8ce0*/  FADD.FTZ R138, R138, R185 ;  /* 0x000000b98a8a7221 */ /* 0x000fc80000010000 */
[----:B------:R-:W-:Y:S01]  /*8cf0*/  FADD.FTZ R173, R173, R138 ;  /* 0x0000008aadad7221 */ /* 0x000fe20000010000 */
[C---:B------:R-:W-:Y:S02]  /*8d00*/  HMMA.16816.F32.BF16 R16, R36.reuse, R4, R16 ;  /* 0x000000042410723c */ /* 0x040fe40000041810 */
[----:B------:R-:W5:Y:S01]  /*8d10*/  MUFU.EX2 R78, R78 ;  /* 0x0000004e004e7308 */ /* 0x000f620000000800 */
[----:B------:R-:W-:Y:S01]  /*8d20*/  FADD.FTZ R128, R128, R173 ;  /* 0x000000ad80807221 */ /* 0x000fe20000010000 */
[----:B--2---:R-:W-:Y:S02]  /*8d30*/  F2FP.BF16.F32.PACK_AB R32, R80, R81 ;  /* 0x000000515020723e */ /* 0x004fe400000010ff */
[C---:B------:R-:W-:Y:S01]  /*8d40*/  HMMA.16816.F32.BF16 R12, R36.reuse, R6, R12 ;  /* 0x00000006240c723c */ /* 0x040fe2000004180c */
[----:B------:R-:W2:Y:S01]  /*8d50*/  LDSM.16.MT88.4 R4, [R242+0x7800] ;  /* 0x00780000f204783b */ /* 0x000ea20000004200 */
[----:B------:R-:W-:Y:S02]  /*8d60*/  FADD.FTZ R159, R159, R128 ;  /* 0x000000809f9f7221 */ /* 0x000fe40000010000 */
[----:B------:R-:W-:Y:S02]  /*8d70*/  MUFU.EX2 R155, R155 ;  /* 0x0000009b009b7308 */ /* 0x000fe40000000800 */
[----:B-1----:R-:W-:Y:S01]  /*8d80*/  HMMA.16816.F32.BF16 R8, R36, R40, R8 ;  /* 0x000000282408723c */ /* 0x002fe20000041808 */
[----:B------:R-:W-:-:S04]  /*8d90*/  FADD.FTZ R122, R122, R159 ;  /* 0x0000009f7a7a7221 */ /* 0x000fc80000010000 */
[----:B------:R-:W-:Y:S01]  /*8da0*/  FADD.FTZ R149, R149, R122 ;  /* 0x0000007a95957221 */ /* 0x000fe20000010000 */
[----:B------:R-:W1:Y:S01]  /*8db0*/  MUFU.EX2 R158, R158 ;  /* 0x0000009e009e7308 */ /* 0x000e620000000800 */
[----:B-----5:R-:W-:Y:S01]  /*8dc0*/  F2FP.BF16.F32.PACK_AB R34, R78, R79 ;  /* 0x0000004f4e22723e */ /* 0x020fe200000010ff */
[----:B------:R-:W-:Y:S01]  /*8dd0*/  HMMA.16816.F32.BF16 R28, R36, R42, R28 ;  /* 0x0000002a241c723c */ /* 0x000fe2000004181c */
[----:B------:R-:W-:Y:S01]  /*8de0*/  FADD.FTZ R116, R116, R149 ;  /* 0x0000009574747221 */ /* 0x000fe20000010000 */
[----:B------:R-:W-:-:S03]  /*8df0*/  FFMA.FTZ R41, R111, UR16, -R62 ;  /* 0x000000106f297c23 */ /* 0x000fc6000801083e */
[----:B------:R-:W-:Y:S01]  /*8e00*/  FADD.FTZ R141, R141, R116 ;  /* 0x000000748d8d7221 */ /* 0x000fe20000010000 */
[----:B------:R-:W-:Y:S01]  /*8e10*/  MUFU.EX2 R151, R151 ;  /* 0x0000009700977308 */ /* 0x000fe20000000800 */
[--C-:B------:R-:W-:Y:S01]  /*8e20*/  FFMA.FTZ R39, R119, UR16, -R62.reuse ;  /* 0x0000001077277c23 */ /* 0x100fe2000801083e */
[--C-:B------:R-:W-:Y:S01]  /*8e30*/  FFMA.FTZ R42, R107, UR16, -R62.reuse ;  /* 0x000000106b2a7c23 */ /* 0x100fe2000801083e */
[----:B------:R-:W-:Y:S01]  /*8e40*/  FADD.FTZ R141, R108, R141 ;  /* 0x0000008d6c8d7221 */ /* 0x000fe20000010000 */
[----:B------:R-:W-:Y:S01]  /*8e50*/  FFMA.FTZ R43, R105, UR16, -R62 ;  /* 0x00000010692b7c23 */ /* 0x000fe2000801083e */
[--C-:B------:R-:W-:Y:S01]  /*8e60*/  FFMA.FTZ R36, R145, UR16, -R88.reuse ;  /* 0x0000001091247c23 */ /* 0x100fe20008010858 */
[----:B------:R-:W-:Y:S01]  /*8e70*/  FFMA.FTZ R37, R135, UR16, -R88 ;  /* 0x0000001087257c23 */ /* 0x000fe20008010858 */
[----:B------:R-:W-:Y:S01]  /*8e80*/  FADD.FTZ R112, R112, R141 ;  /* 0x0000008d70707221 */ /* 0x000fe20000010000 */
[----:B------:R-:W5:Y:S01]  /*8e90*/  MUFU.EX2 R142, R137 ;  /* 0x00000089008e7308 */ /* 0x000f620000000800 */
[----:B-1----:R-:W-:-:S02]  /*8ea0*/  F2FP.BF16.F32.PACK_AB R33, R158, R155 ;  /* 0x0000009b9e21723e */ /* 0x002fc400000010ff */
[----:B------:R-:W-:-:S04]  /*8eb0*/  FADD.FTZ R139, R139, R112 ;  /* 0x000000708b8b7221 */ /* 0x000fc80000010000 */
[----:B------:R-:W-:Y:S01]  /*8ec0*/  FADD.FTZ R114, R114, R139 ;  /* 0x0000008b72727221 */ /* 0x000fe20000010000 */
[----:B------:R-:W-:Y:S03]  /*8ed0*/  MUFU.EX2 R77, R77 ;  /* 0x0000004d004d7308 */ /* 0x000fe60000000800 */
[----:B------:R-:W-:-:S04]  /*8ee0*/  FADD.FTZ R147, R147, R114 ;  /* 0x0000007293937221 */ /* 0x000fc80000010000 */
[----:B------:R-:W-:Y:S01]  /*8ef0*/  FADD.FTZ R120, R120, R147 ;  /* 0x0000009378787221 */ /* 0x000fe20000010000 */
[----:B------:R-:W1:Y:S01]  /*8f00*/  MUFU.EX2 R76, R76 ;  /* 0x0000004c004c7308 */ /* 0x000e620000000800 */
[----:B-----5:R-:W-:Y:S02]  /*8f10*/  F2FP.BF16.F32.PACK_AB R35, R142, R151 ;  /* 0x000000978e23723e */ /* 0x020fe400000010ff */
[----:B------:R-:W-:-:S05]  /*8f20*/  FADD.FTZ R163, R163, R120 ;  /* 0x00000078a3a37221 */ /* 0x000fca0000010000 */
[C---:B----4-:R-:W-:Y:S01]  /*8f30*/  HMMA.16816.F32.BF16 R16, R32.reuse, R24, R16 ;  /* 0x000000182010723c */ /* 0x050fe20000041810 */
[----:B------:R-:W-:Y:S05]  /*8f40*/  MUFU.EX2 R75, R75 ;  /* 0x0000004b004b7308 */ /* 0x000fea0000000800 */
[C---:B------:R-:W-:Y:S01]  /*8f50*/  HMMA.16816.F32.BF16 R12, R32.reuse, R26, R12 ;  /* 0x0000001a200c723c */ /* 0x040fe2000004180c */
[----:B------:R-:W4:Y:S02]  /*8f60*/  LDSM.16.MT88.4 R24, [R241+0x7800] ;  /* 0x00780000f118783b */ /* 0x000f240000004200 */
        /* <DEDUP_REMOVED lines=12> */
[----:B------:R-:W-:Y:S01]  /*9030*/  MUFU.EX2 R72, R72 ;  /* 0x0000004800487308 */ /* 0x000fe20000000800 */
[----:B-----5:R-:W-:-:S07]  /*9040*/  F2FP.BF16.F32.PACK_AB R23, R39, R38 ;  /* 0x000000262717723e */ /* 0x020fce00000010ff */
[----:B------:R-:W-:Y:S01]  /*9050*/  MUFU.EX2 R71, R71 ;  /* 0x0000004700477308 */ /* 0x000fe20000000800 */
[C---:B--2---:R-:W-:Y:S06]  /*9060*/  HMMA.16816.F32.BF16 R16, R20.reuse, R4, R16 ;  /* 0x000000041410723c */ /* 0x044fec0000041810 */
[C---:B------:R-:W-:Y:S01]  /*9070*/  HMMA.16816.F32.BF16 R12, R20.reuse, R6, R12 ;  /* 0x00000006140c723c */ /* 0x040fe2000004180c */
[----:B------:R-:W1:Y:S01]  /*9080*/  MUFU.EX2 R70, R70 ;  /* 0x0000004600467308 */ /* 0x000e620000000800 */
[----:B------:R-:W2:Y:S04]  /*9090*/  LDSM.16.MT88.4 R4, [R241+0x7c00] ;  /* 0x007c0000f104783b */ /* 0x000ea80000004200 */
[C---:B----4-:R-:W-:Y:S03]  /*90a0*/  HMMA.16816.F32.BF16 R8, R20.reuse, R24, R8 ;  /* 0x000000181408723c */ /* 0x050fe60000041808 */
[----:B------:R-:W-:Y:S03]  /*90b0*/  MUFU.EX2 R41, R41 ;  /* 0x0000002900297308 */ /* 0x000fe60000000800 */
[----:B------:R-:W-:Y:S01]  /*90c0*/  HMMA.16816.F32.BF16 R28, R20, R26, R28 ;  /* 0x0000001a141c723c */ /* 0x000fe2000004181c */
[----:B------:R-:W-:Y:S01]  /*90d0*/  FADD.FTZ R24, R126, R163 ;  /* 0x000000a37e187221 */ /* 0x000fe20000010000 */
[----:B------:R-:W-:Y:S03]  /*90e0*/  LDSM.16.MT88.4 R20, [R242+0x8000] ;  /* 0x00800000f214783b */ /* 0x000fe60000004200 */
[----:B------:R-:W4:Y:S01]  /*90f0*/  MUFU.EX2 R42, R42 ;  /* 0x0000002a002a7308 */ /* 0x000f220000000800 */
[----:B------:R-:W-:Y:S01]  /*9100*/  FADD.FTZ R24, R167, R24 ;  /* 0x00000018a7187221 */ /* 0x000fe20000010000 */
[----:B-1----:R-:W-:-:S06]  /*9110*/  F2FP.BF16.F32.PACK_AB R26, R70, R71 ;  /* 0x00000047461a723e */ /* 0x002fcc00000010ff */
[----:B------:R-:W-:Y:S08]  /*9120*/  MUFU.EX2 R43, R43 ;  /* 0x0000002b002b7308 */ /* 0x000ff00000000800 */
[----:B------:R1:W5:Y:S01]  /*9130*/  MUFU.EX2 R102, R103 ;  /* 0x0000006700667308 */ /* 0x0003620000000800 */
[----:B----4-:R-:W-:-:S07]  /*9140*/  F2FP.BF16.F32.PACK_AB R25, R42, R41 ;  /* 0x000000292a19723e */ /* 0x010fce00000010ff */
[----:B------:R-:W-:Y:S08]  /*9150*/  MUFU.EX2 R69, R69 ;  /* 0x0000004500457308 */ /* 0x000ff00000000800 */
[----:B------:R-:W4:Y:S01]  /*9160*/  MUFU.EX2 R68, R68 ;  /* 0x0000004400447308 */ /* 0x000f220000000800 */
[----:B-1----:R-:W-:Y:S01]  /*9170*/  FADD.FTZ R103, R183, R24 ;  /* 0x00000018b7677221 */ /* 0x002fe20000010000 */
[----:B------:R-:W-:-:S02]  /*9180*/  F2FP.BF16.F32.PACK_AB R24, R72, R73 ;  /* 0x000000494818723e */ /* 0x000fc400000010ff */
[----:B-----5:R-:W-:Y:S01]  /*9190*/  F2FP.BF16.F32.PACK_AB R27, R102, R43 ;  /* 0x0000002b661b723e */ /* 0x020fe200000010ff */
[----:B------:R-:W-:-:S03]  /*91a0*/  FADD.FTZ R103, R132, R103 ;  /* 0x0000006784677221 */ /* 0x000fc60000010000 */
[----:B------:R-:W-:Y:S01]  /*91b0*/  MUFU.EX2 R67, R67 ;  /* 0x0000004300437308 */ /* 0x000fe20000000800 */
[----:B------:R-:W-:Y:S02]  /*91c0*/  FADD.FTZ R130, R130, R103 ;  /* 0x0000006782827221 */ /* 0x000fe40000010000 */
[----:B---3--:R-:W-:Y:S02]  /*91d0*/  HMMA.16816.F32.BF16 R16, R24, R32, R16 ;  /* 0x000000201810723c */ /* 0x008fe40000041810 */
[----:B------:R-:W-:-:S03]  /*91e0*/  FADD.FTZ R191, R191, R130 ;  /* 0x00000082bfbf7221 */ /* 0x000fc60000010000 */
[----:B------:R-:W1:Y:S01]  /*91f0*/  MUFU.EX2 R66, R66 ;  /* 0x0000004200427308 */ /* 0x000e620000000800 */
[C---:B------:R-:W-:Y:S01]  /*9200*/  HMMA.16816.F32.BF16 R12, R24.reuse, R34, R12 ;  /* 0x00000022180c723c */ /* 0x040fe2000004180c */
[----:B------:R-:W-:Y:S01]  /*9210*/  FADD.FTZ R32, R96, R113 ;  /* 0x0000007160207221 */ /* 0x000fe20000010000 */
[----:B------:R-:W-:Y:S01]  /*9220*/  FADD.FTZ R146, R146, R191 ;  /* 0x000000bf92927221 */ /* 0x000fe20000010000 */
[----:B------:R-:W-:Y:S01]  /*9230*/  FFMA.FTZ R96, R87, UR16, -R62 ;  /* 0x0000001057607c23 */ /* 0x000fe2000801083e */
[----:B------:R-:W-:Y:S01]  /*9240*/  FFMA.FTZ R87, R99, UR16, -R88 ;  /* 0x0000001063577c23 */ /* 0x000fe20008010858 */
[----:B------:R-:W-:Y:S01]  /*9250*/  FADD.FTZ R109, R109, R32 ;  /* 0x000000206d6d7221 */ /* 0x000fe20000010000 */
[----:B------:R-:W-:Y:S01]  /*9260*/  FADD.FTZ R219, R219, R146 ;  /* 0x00000092dbdb7221 */ /* 0x000fe20000010000 */
[----:B------:R-:W3:Y:S01]  /*9270*/  LDSM.16.MT88.4 R32, [R241+0x8000] ;  /* 0x00800000f120783b */ /* 0x000ee20000004200 */
[----:B------:R-:W-:Y:S01]  /*9280*/  MUFU.EX2 R93, R93 ;  /* 0x0000005d005d7308 */ /* 0x000fe20000000800 */
[----:B------:R-:W-:Y:S01]  /*9290*/  FADD.FTZ R94, R94, R109 ;  /* 0x0000006d5e5e7221 */ /* 0x000fe20000010000 */
[----:B------:R-:W-:Y:S01]  /*92a0*/  FADD.FTZ R148, R148, R219 ;  /* 0x000000db94947221 */ /* 0x000fe20000010000 */
[----:B--2---:R-:W-:Y:S02]  /*92b0*/  HMMA.16816.F32.BF16 R8, R24, R4, R8 ;  /* 0x000000041808723c */ /* 0x004fe40000041808 */
[----:B------:R-:W-:Y:S01]  /*92c0*/  FADD.FTZ R101, R101, R94 ;  /* 0x0000005e65657221 */ /* 0x000fe20000010000 */
[----:B------:R-:W-:-:S02]  /*92d0*/  FADD.FTZ R223, R223, R148 ;  /* 0x00000094dfdf7221 */ /* 0x000fc40000010000 */
[----:B------:R-:W2:Y:S01]  /*92e0*/  MUFU.EX2 R100, R97 ;  /* 0x0000006100647308 */ /* 0x000ea20000000800 */
[----:B------:R-:W-:Y:S01]  /*92f0*/  FADD.FTZ R92, R92, R101 ;  /* 0x000000655c5c7221 */ /* 0x000fe20000010000 */
[----:B------:R-:W-:Y:S01]  /*9300*/  FADD.FTZ R150, R150, R223 ;  /* 0x000000df96967221 */ /* 0x000fe20000010000 */
[----:B------:R-:W-:Y:S01]  /*9310*/  HMMA.16816.F32.BF16 R28, R24, R6, R28 ;  /* 0x00000006181c723c */ /* 0x000fe2000004181c */
[----:B------:R-:W5:Y:S01]  /*9320*/  LDSM.16.MT88.4 R4, [R242+0x8400] ;  /* 0x00840000f204783b */ /* 0x000f620000004200 */
[----:B------:R-:W-:Y:S01]  /*9330*/  FADD.FTZ R95, R95, R92 ;  /* 0x0000005c5f5f7221 */ /* 0x000fe20000010000 */
[----:B------:R-:W-:Y:S02]  /*9340*/  FADD.FTZ R221, R221, R150 ;  /* 0x00000096dddd7221 */ /* 0x000fe40000010000 */
[----:B------:R-:W-:Y:S01]  /*9350*/  MUFU.EX2 R91, R91 ;  /* 0x0000005b005b7308 */ /* 0x000fe20000000800 */
[----:B------:R-:W-:Y:S01]  /*9360*/  FADD.FTZ R90, R90, R95 ;  /* 0x0000005f5a5a7221 */ /* 0x000fe20000010000 */
[----:B------:R-:W-:Y:S01]  /*9370*/  FADD.FTZ R152, R152, R221 ;  /* 0x000000dd98987221 */ /* 0x000fe20000010000 */
[----:B----4-:R-:W-:Y:S01]  /*9380*/  F2FP.BF16.F32.PACK_AB R24, R68, R69 ;  /* 0x000000454418723e */ /* 0x010fe200000010ff */
[----:B------:R-:W-:Y:S01]  /*9390*/  LDSM.16.MT88.4 R220, [R241+0x8c00] ;  /* 0x008c0000f1dc783b */ /* 0x000fe20000004200 */
[----:B------:R-:W-:Y:S01]  /*93a0*/  FADD.FTZ R89, R89, R90 ;  /* 0x0000005a59597221 */ /* 0x000fe20000010000 */
[----:B------:R-:W-:Y:S01]  /*93b0*/  FADD.FTZ R187, R187, R152 ;  /* 0x00000098bbbb7221 */ /* 0x000fe20000010000 */
[----:B-1----:R-:W-:Y:S01]  /*93c0*/  F2FP.BF16.F32.PACK_AB R26, R66, R67 ;  /* 0x00000043421a723e */ /* 0x002fe200000010ff */
[----:B------:R-:W1:Y:S01]  /*93d0*/  MUFU.EX2 R96, R96 ;  /* 0x0000006000607308 */ /* 0x000e620000000800 */
[----:B------:R-:W-:Y:S01]  /*93e0*/  FADD.FTZ R86, R86, R89 ;  /* 0x0000005956567221 */ /* 0x000fe20000010000 */
[----:B--2---:R-:W-:Y:S01]  /*93f0*/  F2FP.BF16.F32.PACK_AB R25, R100, R93 ;  /* 0x0000005d6419723e */ /* 0x004fe200000010ff */
[----:B------:R-:W-:-:S02]  /*9400*/  FADD.FTZ R154, R154, R187 ;  /* 0x000000bb9a9a7221 */ /* 0x000fc40000010000 */
[----:B------:R-:W-:Y:S02]  /*9410*/  FADD.FTZ R85, R85, R86 ;  /* 0x0000005655557221 */ /* 0x000fe40000010000 */
[----:B------:R-:W-:Y:S01]  /*9420*/  FADD.FTZ R171, R171, R154 ;  /* 0x0000009aabab7221 */ /* 0x000fe20000010000 */
[----:B------:R-:W-:Y:S01]  /*9430*/  MUFU.EX2 R65, R65 ;  /* 0x0000004100417308 */ /* 0x000fe20000000800 */
[----:B------:R-:W-:-:S04]  /*9440*/  FADD.FTZ R84, R84, R85 ;  /* 0x0000005554547221 */ /* 0x000fc80000010000 */
[----:B------:R-:W-:-:S03]  /*9450*/  FADD.FTZ R83, R83, R84 ;  /* 0x0000005453537221 */ /* 0x000fc60000010000 */
[----:B------:R-:W2:Y:S01]  /*9460*/  MUFU.EX2 R64, R64 ;  /* 0x0000004000407308 */ /* 0x000ea20000000800 */
[----:B-1----:R-:W-:Y:S01]  /*9470*/  F2FP.BF16.F32.PACK_AB R27, R96, R91 ;  /* 0x0000005b601b723e */ /* 0x002fe200000010ff */
[----:B------:R-:W-:-:S04]  /*9480*/  FADD.FTZ R82, R82, R83 ;  /* 0x0000005352527221 */ /* 0x000fc80000010000 */
[----:B------:R-:W-:Y:S02]  /*9490*/  FADD.FTZ R81, R81, R82 ;  /* 0x0000005251517221 */ /* 0x000fe40000010000 */
[----:B---3--:R-:W-:Y:S01]  /*94a0*/  HMMA.16816.F32.BF16 R8, R24, R32, R8 ;  /* 0x000000201808723c */ /* 0x008fe20000041808 */
        /* <DEDUP_REMOVED lines=8> */
[C---:B------:R-:W-:Y:S01]  /*9530*/  HMMA.16816.F32.BF16 R12, R24.reuse, R22, R12 ;  /* 0x00000016180c723c */ /* 0x040fe2000004180c */
[----:B------:R-:W-:Y:S01]  /*9540*/  FADD.FTZ R155, R155, R32 ;  /* 0x000000209b9b7221 */ /* 0x000fe20000010000 */
[----:B------:R-:W3:Y:S01]  /*9550*/  LDSM.16.MT88.4 R20, [R241+0x8400] ;  /* 0x00840000f114783b */ /* 0x000ee20000004200 */
[----:B------:R-:W-:Y:S01]  /*9560*/  MUFU.EX2 R46, R46 ;  /* 0x0000002e002e7308 */ /* 0x000fe20000000800 */
[----:B------:R-:W-:Y:S01]  /*9570*/  FADD.FTZ R77, R77, R78 ;  /* 0x0000004e4d4d7221 */ /* 0x000fe20000010000 */
[----:B------:R-:W-:Y:S01]  /*9580*/  FADD.FTZ R158, R158, R155 ;  /* 0x0000009b9e9e7221 */ /* 0x000fe20000010000 */
[----:B------:R-:W-:Y:S01]  /*9590*/  HMMA.16816.F32.BF16 R28, R24, R34, R28 ;  /* 0x00000022181c723c */ /* 0x000fe2000004181c */
[----:B------:R-:W4:Y:S01]  /*95a0*/  LDSM.16.MT88.4 R32, [R242+0x8800] ;  /* 0x00880000f220783b */ /* 0x000f220000004200 */
[----:B------:R-:W-:Y:S01]  /*95b0*/  FADD.FTZ R76, R76, R77 ;  /* 0x0000004d4c4c7221 */ /* 0x000fe20000010000 */
[----:B------:R-:W-:Y:S02]  /*95c0*/  FADD.FTZ R151, R151, R158 ;  /* 0x0000009e97977221 */ /* 0x000fe40000010000 */
[----:B------:R-:W5:Y:S01]  /*95d0*/  MUFU.EX2 R45, R45 ;  /* 0x0000002d002d7308 */ /* 0x000f620000000800 */
[----:B------:R-:W-:Y:S01]  /*95e0*/  FADD.FTZ R75, R75, R76 ;  /* 0x0000004c4b4b7221 */ /* 0x000fe20000010000 */
[----:B------:R-:W-:Y:S01]  /*95f0*/  FADD.FTZ R142, R142, R151 ;  /* 0x000000978e8e7221 */ /* 0x000fe20000010000 */
[----:B--2---:R-:W-:-:S02]  /*9600*/  F2FP.BF16.F32.PACK_AB R24, R64, R65 ;  /* 0x000000414018723e */ /* 0x004fc400000010ff */
[----:B------:R-:W-:Y:S01]  /*9610*/  FADD.FTZ R74, R74, R75 ;  /* 0x0000004b4a4a7221 */ /* 0x000fe20000010000 */
[----:B------:R-:W-:Y:S01]  /*9620*/  FADD.FTZ R131, R131, R142 ;  /* 0x0000008e83837221 */ /* 0x000fe20000010000 */
[----:B-1----:R-:W-:Y:S01]  /*9630*/  F2FP.BF16.F32.PACK_AB R26, R56, R63 ;  /* 0x0000003f381a723e */ /* 0x002fe200000010ff */
        /* <DEDUP_REMOVED lines=30> */
[----:B---3--:R-:W-:Y:S01]  /*9820*/  HMMA.16816.F32.BF16 R8, R24, R20, R8 ;  /* 0x000000141808723c */ /* 0x008fe20000041808 */
[----:B------:R-:W-:-:S04]  /*9830*/  FADD.FTZ R63, R63, R64 ;  /* 0x000000403f3f7221 */ /* 0x000fc80000010000 */
[----:B------:R-:W-:Y:S01]  /*9840*/  MUFU.EX2 R48, R48 ;  /* 0x0000003000307308 */ /* 0x000fe20000000800 */
[----:B------:R-:W-:Y:S01]  /*9850*/  HMMA.16816.F32.BF16 R28, R24, R22, R28 ;  /* 0x00000016181c723c */ /* 0x000fe2000004181c */
[----:B--2---:R-:W-:Y:S01]  /*9860*/  F2FP.BF16.F32.PACK_AB R20, R52, R57 ;  /* 0x000000393414723e */ /* 0x004fe200000010ff */
[----:B------:R-:W-:-:S04]  /*9870*/  FADD.FTZ R56, R56, R63 ;  /* 0x0000003f38387221 */ /* 0x000fc80000010000 */
[----:B------:R-:W-:Y:S01]  /*9880*/  FADD.FTZ R57, R57, R56 ;  /* 0x0000003839397221 */ /* 0x000fe20000010000 */
[----:B------:R-:W2:Y:S01]  /*9890*/  MUFU.EX2 R47, R47 ;  /* 0x0000002f002f7308 */ /* 0x000ea20000000800 */
[----:B------:R-:W-:Y:S01]  /*98a0*/  FADD.FTZ R27, R91, R100 ;  /* 0x000000645b1b7221 */ /* 0x000fe20000010000 */
[--C-:B------:R-:W-:Y:S01]  /*98b0*/  FFMA.FTZ R25, R60, UR16, -R62.reuse ;  /* 0x000000103c197c23 */ /* 0x100fe2000801083e */
[----:B-----5:R-:W-:Y:S01]  /*98c0*/  F2FP.BF16.F32.PACK_AB R22, R50, R51 ;  /* 0x000000333216723e */ /* 0x020fe200000010ff */
[----:B------:R-:W-:Y:S01]  /*98d0*/  FFMA.FTZ R24, R59, UR16, -R62 ;  /* 0x000000103b187c23 */ /* 0x000fe2000801083e */
[----:B------:R-:W-:Y:S01]  /*98e0*/  FADD.FTZ R27, R96, R27 ;  /* 0x0000001b601b7221 */ /* 0x000fe20000010000 */
[----:B------:R-:W-:Y:S02]  /*98f0*/  FADD.FTZ R52, R52, R57 ;  /* 0x0000003934347221 */ /* 0x000fe40000010000 */
[----:B------:R-:W-:Y:S01]  /*9900*/  MUFU.EX2 R54, R54 ;  /* 0x0000003600367308 */ /* 0x000fe20000000800 */
[----:B------:R-:W-:-:S04]  /*9910*/  FADD.FTZ R46, R46, R27 ;  /* 0x0000001b2e2e7221 */ /* 0x000fc80000010000 */
[----:B------:R-:W-:-:S03]  /*9920*/  FADD.FTZ R45, R45, R46 ;  /* 0x0000002e2d2d7221 */ /* 0x000fc60000010000 */
[----:B------:R-:W3:Y:S01]  /*9930*/  MUFU.EX2 R53, R53 ;  /* 0x0000003500357308 */ /* 0x000ee20000000800 */
[----:B------:R-:W-:Y:S01]  /*9940*/  FADD.FTZ R44, R44, R45 ;  /* 0x0000002d2c2c7221 */ /* 0x000fe20000010000 */
[----:B--2---:R-:W-:-:S03]  /*9950*/  F2FP.BF16.F32.PACK_AB R21, R47, R48 ;  /* 0x000000302f15723e */ /* 0x004fc600000010ff */
[----:B------:R-:W-:-:S03]  /*9960*/  FADD.FTZ R49, R49, R44 ;  /* 0x0000002c31317221 */ /* 0x000fc60000010000 */
[----:B------:R-:W-:Y:S01]  /*9970*/  MUFU.EX2 R36, R36 ;  /* 0x0000002400247308 */ /* 0x000fe20000000800 */
[----:B------:R-:W-:-:S04]  /*9980*/  FADD.FTZ R48, R48, R49 ;  /* 0x0000003130307221 */ /* 0x000fc80000010000 */
[----:B------:R-:W-:-:S03]  /*9990*/  FADD.FTZ R47, R47, R48 ;  /* 0x000000302f2f7221 */ /* 0x000fc60000010000 */
[----:B------:R-:W2:Y:S01]  /*99a0*/  MUFU.EX2 R37, R37 ;  /* 0x0000002500257308 */ /* 0x000ea20000000800 */
[----:B---3--:R-:W-:Y:S01]  /*99b0*/  F2FP.BF16.F32.PACK_AB R23, R53, R54 ;  /* 0x000000363517723e */ /* 0x008fe200000010ff */
[----:B------:R-:W-:-:S04]  /*99c0*/  FADD.FTZ R54, R54, R47 ;  /* 0x0000002f36367221 */ /* 0x000fc80000010000 */
[----:B------:R-:W-:Y:S02]  /*99d0*/  FADD.FTZ R53, R53, R54 ;  /* 0x0000003635357221 */ /* 0x000fe40000010000 */
[----:B------:R-:W-:Y:S01]  /*99e0*/  MUFU.EX2 R38, R55 ;  /* 0x0000003700267308 */ /* 0x000fe20000000800 */
[C---:B----4-:R-:W-:Y:S06]  /*99f0*/  HMMA.16816.F32.BF16 R16, R20.reuse, R32, R16 ;  /* 0x000000201410723c */ /* 0x050fec0000041810 */
[C---:B-1----:R-:W-:Y:S01]  /*9a00*/  HMMA.16816.F32.BF16 R224, R20.reuse, R4, R8 ;  /* 0x0000000414e0723c */ /* 0x042fe20000041808 */
[----:B------:R-:W1:Y:S05]  /*9a10*/  MUFU.EX2 R25, R25 ;  /* 0x0000001900197308 */ /* 0x000e6a0000000800 */
[C---:B------:R-:W-:Y:S01]  /*9a20*/  HMMA.16816.F32.BF16 R12, R20.reuse, R34, R12 ;  /* 0x00000022140c723c */ /* 0x040fe2000004180c */
[----:B------:R-:W-:Y:S01]  /*9a30*/  FADD.FTZ R5, R51, R52 ;  /* 0x0000003433057221 */ /* 0x000fe20000010000 */
[----:B--2---:R-:W-:Y:S01]  /*9a40*/  F2FP.BF16.F32.PACK_AB R8, R37, R36 ;  /* 0x000000242508723e */ /* 0x004fe200000010ff */
[----:B------:R-:W-:Y:S02]  /*9a50*/  MUFU.EX2 R87, R87 ;  /* 0x0000005700577308 */ /* 0x000fe40000000800 */
[----:B------:R-:W-:Y:S01]  /*9a60*/  FADD.FTZ R5, R50, R5 ;  /* 0x0000000532057221 */ /* 0x000fe20000010000 */
[----:B------:R-:W-:Y:S03]  /*9a70*/  HMMA.16816.F32.BF16 R28, R20, R6, R28 ;  /* 0x00000006141c723c */ /* 0x000fe6000004181c */
[----:B------:R-:W-:-:S02]  /*9a80*/  FADD.FTZ R36, R36, R5 ;  /* 0x0000000524247221 */ /* 0x000fc40000010000 */
[----:B------:R-:W2:Y:S01]  /*9a90*/  MUFU.EX2 R84, R61 ;  /* 0x0000003d00547308 */ /* 0x000ea20000000800 */
[----:B-1----:R-:W-:Y:S01]  /*9aa0*/  F2FP.BF16.F32.PACK_AB R9, R25, R38 ;  /* 0x000000261909723e */ /* 0x002fe200000010ff */
[----:B------:R-:W-:Y:S01]  /*9ab0*/  FADD.FTZ R38, R38, R53 ;  /* 0x0000003526267221 */ /* 0x000fe20000010000 */
[----:B------:R-:W-:-:S03]  /*9ac0*/  FADD.FTZ R36, R37, R36 ;  /* 0x0000002425247221 */ /* 0x000fc60000010000 */
        /* <DEDUP_REMOVED lines=15> */
[----:B------:R-:W1:Y:S01]  /*9bc0*/  LDC R5, c[0x0][0x254] ;  /* 0x00009500ff057b82 */ /* 0x000e620000000800 */
[----:B------:R-:W-:-:S04]  /*9bd0*/  DEPBAR.LE SB0, 0x0 ;  /* 0x000080000000791a */ /* 0x000fc80000000000 */
[----:B------:R-:W-:-:S03]  /*9be0*/  UIADD3 UR6, UR17, -0x2, URZ ;  /* 0xfffffffe11067890 */ /* 0x000fc6000fffe03f */
[----:B------:R-:W-:Y:S06]  /*9bf0*/  BAR.SYNC.DEFER_BLOCKING 0x0 ;  /* 0x0000000000007b1d */ /* 0x000fec0000010000 */
[----:B------:R-:W-:Y:S05]  /*9c00*/  @!P1 BRA `(.L_x_2375) ;  /* 0x0000000000f89947 */ /* 0x000fea0003800000 */
[----:B------:R-:W2:Y:S01]  /*9c10*/  LDC R6, c[0x0][0x380] ;  /* 0x0000e000ff067b82 */ /* 0x000ea20000000800 */
[----:B------:R-:W-:Y:S01]  /*9c20*/  USHF.L.U32 UR4, UR6, 0x8, URZ ;  /* 0x0000000806047899 */ /* 0x000fe2000800063f */
[----:B------:R-:W-:-:S03]  /*9c30*/  ULDC.64 UR16, c[0x0][0x238] ;  /* 0x00008e0000107ab9 */ /* 0x000fc60000000a00 */
[----:B------:R-:W-:Y:S02]  /*9c40*/  UIADD3 UR11, UR4, 0x100, URZ ;  /* 0x00000100040b7890 */ /* 0x000fe4000fffe03f */
[----:B------:R-:W-:-:S04]  /*9c50*/  IMAD.U32 R8, RZ, RZ, UR4 ;  /* 0x00000004ff087e24 */ /* 0x000fc8000f8e00ff */
[----:B------:R-:W-:Y:S02]  /*9c60*/  MOV R10, UR11 ;  /* 0x0000000b000a7c02 */ /* 0x000fe40008000f00 */
[----:B------:R-:W-:Y:S02]  /*9c70*/  IABS R8, R8 ;  /* 0x0000000800087213 */ /* 0x000fe40000000000 */
[----:B------:R-:W-:Y:S02]  /*9c80*/  IABS R10, R10 ;  /* 0x0000000a000a7213 */ /* 0x000fe40000000000 */
[----:B--2---:R-:W-:-:S04]  /*9c90*/  IABS R4, R6 ;  /* 0x0000000600047213 */ /* 0x004fc80000000000 */
[----:B------:R-:W2:Y:S08]  /*9ca0*/  I2F.RP R7, R4 ;  /* 0x0000000400077306 */ /* 0x000eb00000209400 */
[----:B--2---:R-:W2:Y:S02]  /*9cb0*/  MUFU.RCP R12, R7 ;  /* 0x00000007000c7308 */ /* 0x004ea40000001000 */
[----:B--2---:R-:W-:-:S06]  /*9cc0*/  VIADD R12, R12, 0xffffffe ;  /* 0x0ffffffe0c0c7836 */ /* 0x004fcc0000000000 */
[----:B------:R-:W2:Y:S02]  /*9cd0*/  F2I.FTZ.U32.TRUNC.NTZ R13, R12 ;  /* 0x0000000c000d7305 */ /* 0x000ea4000021f000 */
[----:B--2---:R-:W-:Y:S01]  /*9ce0*/  IMAD.MOV R11, RZ, RZ, -R13 ;  /* 0x000000ffff0b7224 */ /* 0x004fe200078e0a0d */
        /* <DEDUP_REMOVED lines=38> */
[----:B-1----:R-:W-:-:S04]  /*9f50*/  IMAD R6, R8, R5, R6 ;  /* 0x0000000508067224 */ /* 0x002fc800078e0206 */
        /* <DEDUP_REMOVED lines=9> */
.L_x_2375:
[----:B------:R-:W-:-:S04]  /*9ff0*/  ULEA UR4, -UR10, URZ, 0x8 ;  /* 0x0000003f0a047291 */ /* 0x000fc8000f8e413f */
[----:B------:R-:W-:Y:S02]  /*a000*/  USHF.R.S32.HI UR11, URZ, 0x1f, UR4 ;  /* 0x0000001f3f0b7899 */ /* 0x000fe40008011404 */
[----:B------:R-:W-:-:S04]  /*a010*/  MOV R6, UR4 ;  /* 0x0000000400067c02 */ /* 0x000fc80008000f00 */
[----:B------:R-:W-:-:S07]  /*a020*/  MOV R4, UR11 ;  /* 0x0000000b00047c02 */ /* 0x000fce0008000f00 */
.L_x_2376:
[----:B------:R-:W-:Y:S01]  /*a030*/  ULDC UR4, c[0x0][0x2d0] ;  /* 0x0000b40000047ab9 */ /* 0x000fe20000000800 */
[----:B------:R-:W-:Y:S01]  /*a040*/  IMAD.U32 R7, RZ, RZ, UR10 ;  /* 0x0000000aff077e24 */ /* 0x000fe2000f8e00ff */
[----:B------:R-:W-:Y:S01]  /*a050*/  ISETP.GE.AND P0, PT, R236, UR4, PT ;  /* 0x00000004ec007c0c */ /* 0x000fe2000bf06270 */
[----:B------:R-:W-:Y:S01]  /*a060*/  IMAD.U32 R23, RZ, RZ, UR10 ;  /* 0x0000000aff177e24 */ /* 0x000fe2000f8e00ff */
[C---:B------:R-:W-:Y:S01]  /*a070*/  LEA R244, P2, R6.reuse, R244, 0x1 ;  /* 0x000000f406f47211 */ /* 0x040fe200078408ff */
[----:B------:R-:W-:Y:S01]  /*a080*/  IMAD.U32 R9, RZ, RZ, UR10 ;  /* 0x0000000aff097e24 */ /* 0x000fe2000f8e00ff */
[----:B------:R-:W-:Y:S01]  /*a090*/  USHF.L.U32 UR4, UR6, 0x8, URZ ;  /* 0x0000000806047899 */ /* 0x000fe2000800063f */
[----:B------:R-:W-:Y:S01]  /*a0a0*/  IMAD.U32 R13, RZ, RZ, UR10 ;  /* 0x0000000aff0d7e24 */ /* 0x000fe2000f8e00ff */
[----:B------:R-:W-:Y:S01]  /*a0b0*/  LEA.HI.X R243, R6, R243, R4, 0x1, P2 ;  /* 0x000000f306f37211 */ /* 0x000fe200010f0c04 */
[----:B------:R-:W-:Y:S01]  /*a0c0*/  IMAD.U32 R11, RZ, RZ, UR10 ;  /* 0x0000000aff0b7e24 */ /* 0x000fe2000f8e00ff */
[----:B------:R-:W-:Y:S01]  /*a0d0*/  UISETP.GT.AND UP0, UPT, UR6, UR14, UPT ;  /* 0x0000000e0600728c */ /* 0x000fe2000bf04270 */
[----:B------:R-:W-:-:S02]  /*a0e0*/  IMAD.U32 R10, RZ, RZ, UR10 ;  /* 0x0000000aff0a7e24 */ /* 0x000fc4000f8e00ff */
[----:B------:R-:W-:Y:S02]  /*a0f0*/  IMAD.U32 R8, RZ, RZ, UR10 ;  /* 0x0000000aff087e24 */ /* 0x000fe4000f8e00ff */
[--C-:B------:R-:W-:Y:S01]  /*a100*/  @!P0 IMAD.MOV.U32 R178, RZ, RZ, R176.reuse ;  /* 0x000000ffffb28224 */ /* 0x100fe200078e00b0 */
[-C--:B------:R-:W-:Y:S01]  /*a110*/  @!P0 LEA R7, P4, R7, R176.reuse, 0x5 ;  /* 0x000000b007078211 */ /* 0x080fe200078828ff */
[----:B------:R-:W-:Y:S01]  /*a120*/  @!P0 IMAD.MOV.U32 R24, RZ, RZ, R176 ;  /* 0x000000ffff188224 */ /* 0x000fe200078e00b0 */
[-C--:B------:R-:W-:Y:S01]  /*a130*/  @!P0 LEA R9, P3, R9, R176.reuse, 0x6 ;  /* 0x000000b009098211 */ /* 0x080fe200078630ff */
[--C-:B------:R-:W-:Y:S01]  /*a140*/  @!P0 IMAD.MOV.U32 R25, RZ, RZ, R179.reuse ;  /* 0x000000ffff198224 */ /* 0x100fe200078e00b3 */
[----:B------:R-:W-:Y:S01]  /*a150*/  @!P0 LEA R11, P2, R11, R176, 0x7 ;  /* 0x000000b00b0b8211 */ /* 0x000fe200078438ff */
[----:B------:R-:W-:Y:S01]  /*a160*/  @!P0 IMAD.WIDE.U32 R22, R23, 0x60, R178 ;  /* 0x0000006017168825 */ /* 0x000fe200078e00b2 */
[----:B-1----:R-:W-:Y:S01]  /*a170*/  @!P0 LEA.HI.X R13, R13, R179, R5, 0x5, P4 ;  /* 0x000000b30d0d8211 */ /* 0x002fe200020f2c05 */
[----:B------:R-:W-:Y:S02]  /*a180*/  @P0 STS [R218+0x5000], RZ ;  /* 0x005000ffda000388 */ /* 0x000fe40000000800 */
[----:B------:R-:W-:-:S02]  /*a190*/  @!P0 IMAD.MOV.U32 R26, RZ, RZ, R176 ;  /* 0x000000ffff1a8224 */ /* 0x000fc400078e00b0 */
[----:B------:R-:W-:Y:S01]  /*a1a0*/  @!P0 IMAD.MOV.U32 R27, RZ, RZ, R179 ;  /* 0x000000ffff1b8224 */ /* 0x000fe200078e00b3 */
[----:B------:R-:W-:Y:S01]  /*a1b0*/  @P0 STS [R218+0x5004], RZ ;  /* 0x005004ffda000388 */ /* 0x000fe20000000800 */
[----:B------:R-:W-:Y:S02]  /*a1c0*/  IMAD.U32 R15, RZ, RZ, UR10 ;  /* 0x0000000aff0f7e24 */ /* 0x000fe4000f8e00ff */
[----:B------:R-:W-:Y:S01]  /*a1d0*/  IMAD.U32 R178, RZ, RZ, UR10 ;  /* 0x0000000affb27e24 */ /* 0x000fe2000f8e00ff */
[----:B------:R-:W-:Y:S01]  /*a1e0*/  @P0 STS.64 [R218+0x5008], RZ ;  /* 0x005008ffda000388 */ /* 0x000fe20000000a00 */
[----:B------:R-:W-:Y:S01]  /*a1f0*/  @!P0 IMAD.WIDE.U32 R24, R10, 0xa0, R24 ;  /* 0x000000a00a188825 */ /* 0x000fe200078e0018 */
[----:B------:R-:W-:Y:S02]  /*a200*/  @!P0 IADD3 R10, P4, R6, R22, RZ ;  /* 0x00000016060a8210 */ /* 0x000fe40007f9e0ff */
[----:B------:R-:W-:Y:S01]  /*a210*/  @!P0 LEA.HI.X R15, R15, R179, R5, 0x6, P3 ;  /* 0x000000b30f0f8211 */ /* 0x000fe200018f3405 */
[----:B------:R-:W-:Y:S01]  /*a220*/  @!P0 IMAD.WIDE.U32 R26, R8, 0xc0, R26 ;  /* 0x000000c0081a8825 */ /* 0x000fe200078e001a */
[----:B------:R-:W-:-:S03]  /*a230*/  @!P0 IADD3 R12, P3, R6, R24, RZ ;  /* 0x00000018060c8210 */ /* 0x000fc60007f7e0ff */
[C---:B------:R-:W-:Y:S02]  /*a240*/  @!P0 IMAD R21, R5.reuse, 0x60, RZ ;  /* 0x0000006005158824 */ /* 0x040fe400078e02ff */
[----:B------:R-:W-:Y:S01]  /*a250*/  @!P0 IMAD.MOV.U32 R177, RZ, RZ, R179 ;  /* 0x000000ffffb18224 */ /* 0x000fe200078e00b3 */
[----:B------:R-:W-:Y:S01]  /*a260*/  @!P0 LEA.HI.X R179, R178, R179, R5, 0x7, P2 ;  /* 0x000000b3b2b38211 */ /* 0x000fe200010f3c05 */
[C---:B------:R-:W-:Y:S01]  /*a270*/  @!P0 IMAD R19, R5.reuse, 0xa0, RZ ;  /* 0x000000a005138824 */ /* 0x040fe200078e02ff */
[----:B------:R-:W-:Y:S01]  /*a280*/  @!P0 IADD3 R14, P2, R6, R26, RZ ;  /* 0x0000001a060e8210 */ /* 0x000fe20007f5e0ff */
[C---:B------:R-:W-:Y:S01]  /*a290*/  @!P0 IMAD R17, R5.reuse, 0xc0, RZ ;  /* 0x000000c005118824 */ /* 0x040fe200078e02ff */
[----:B------:R-:W-:Y:S01]  /*a2a0*/  @!P0 IADD3.X R21, R4, R23, R21, P4, !PT ;  /* 0x0000001704158210 */ /* 0x000fe200027fe415 */
[----:B------:R-:W-:Y:S01]  /*a2b0*/  @!P0 IMAD.WIDE.U32 R176, R8, 0xe0, R176 ;  /* 0x000000e008b08825 */ /* 0x000fe200078e00b0 */
[----:B------:R-:W-:Y:S02]  /*a2c0*/  @!P0 IADD3 R7, P4, R6, R7, RZ ;  /* 0x0000000706078210 */ /* 0x000fe40007f9e0ff */
[C---:B------:R-:W-:Y:S01]  /*a2d0*/  @!P0 IADD3.X R19, R4.reuse, R25, R19, P3, !PT ;  /* 0x0000001904138210 */ /* 0x040fe20001ffe413 */
[----:B------:R-:W-:Y:S01]  /*a2e0*/  @!P0 IMAD.MOV.U32 R245, RZ, RZ, R243 ;  /* 0x000000fffff58224 */ /* 0x000fe200078e00f3 */
[C---:B------:R-:W-:Y:S01]  /*a2f0*/  @!P0 IADD3.X R17, R4.reuse, R17, R27, P2, !PT ;  /* 0x0000001104118210 */ /* 0x040fe200017fe41b */
[----:B------:R-:W-:Y:S01]  /*a300*/  @!P0 IMAD.X R8, R4, 0x1, R13, P4 ;  /* 0x0000000104088824 */ /* 0x000fe200020e060d */
[C---:B------:R-:W-:Y:S01]  /*a310*/  @!P0 IADD3 R9, P3, R6.reuse, R9, RZ ;  /* 0x0000000906098210 */ /* 0x040fe20007f7e0ff */
[----:B------:R-:W-:Y:S01]  /*a320*/  @!P0 IMAD R5, R5, 0xe0, RZ ;  /* 0x000000e005058824 */ /* 0x000fe200078e02ff */
[----:B------:R-:W-:Y:S01]  /*a330*/  @!P0 IADD3 R11, P2, R6, R11, RZ ;  /* 0x0000000b060b8210 */ /* 0x000fe20007f5e0ff */
[----:B------:R-:W-:Y:S01]  /*a340*/  @!PT LDS RZ, [RZ] ;  /* 0x00000000fffff984 */ /* 0x000fe20000000800 */
[----:B------:R-:W-:Y:S01]  /*a350*/  @!PT LDS RZ, [RZ] ;  /* 0x00000000fffff984 */ /* 0x000fe20000000800 */
[----:B------:R-:W-:Y:S01]  /*a360*/  @!PT LDS RZ, [RZ] ;  /* 0x00000000fffff984 */ /* 0x000fe20000000800 */
[----:B------:R-:W-:Y:S01]  /*a370*/  @!P0 LDGSTS.E.BYPASS.LTC128B.128 [R218+0x5000], desc[UR20][R244.64] ;  /* 0x05000000f4da8fae */ /* 0x000fe2000b901d54 */
[----:B------:R-:W-:Y:S01]  /*a380*/  @!P0 LEA R26, P5, R7, UR12, 0x1 ;  /* 0x0000000c071a8c11 */ /* 0x000fe2000f8a08ff */
[C---:B------:R-:W-:Y:S01]  /*a390*/  @!P0 IMAD.X R16, R4.reuse, 0x1, R15, P3 ;  /* 0x0000000104108824 */ /* 0x040fe200018e060f */
[----:B------:R-:W-:Y:S01]  /*a3a0*/  @!P0 LEA R22, P4, R9, UR12, 0x1 ;  /* 0x0000000c09168c11 */ /* 0x000fe2000f8808ff */
[----:B------:R-:W-:Y:S01]  /*a3b0*/  @!P0 IMAD.X R18, R4, 0x1, R179, P2 ;  /* 0x0000000104128824 */ /* 0x000fe200010e06b3 */
[----:B------:R-:W-:Y:S01]  /*a3c0*/  @!P0 LEA R24, P3, R11, UR12, 0x1 ;  /* 0x0000000c0b188c11 */ /* 0x000fe2000f8608ff */
[----:B------:R-:W-:Y:S01]  /*a3d0*/  @P0 STS.128 [R218+0x5800], RZ ;  /* 0x005800ffda000388 */ /* 0x000fe20000000c00 */
[----:B------:R-:W-:Y:S01]  /*a3e0*/  @!P0 LEA.HI.X R27, R7, UR13, R8, 0x1, P5 ;  /* 0x0000000d071b8c11 */ /* 0x000fe2000a8f0c08 */
[----:B------:R-:W-:Y:S01]  /*a3f0*/  IMAD.U32 R135, RZ, RZ, UR4 ;  /* 0x00000004ff877e24 */ /* 0x000fe2000f8e00ff */
[----:B------:R-:W-:Y:S01]  /*a400*/  @!P0 LEA R28, P5, R10, UR12, 0x1 ;  /* 0x0000000c0a1c8c11 */ /* 0x000fe2000f8a08ff */
[----:B------:R-:W-:Y:S01]  /*a410*/  IMAD.U32 R193, RZ, RZ, UR4 ;  /* 0x00000004ffc17e24 */ /* 0x000fe2000f8e00ff */
[----:B------:R-:W-:Y:S01]  /*a420*/  @!P0 LEA.HI.X R23, R9, UR13, R16, 0x1, P4 ;  /* 0x0000000d09178c11 */ /* 0x000fe2000a0f0c10 */
[----:B------:R-:W-:Y:S01]  /*a430*/  @!PT LDS RZ, [RZ] ;  /* 0x00000000fffff984 */ /* 0x000fe20000000800 */
[----:B------:R-:W-:Y:S01]  /*a440*/  @!PT LDS RZ, [RZ] ;  /* 0x00000000fffff984 */ /* 0x000fe20000000800 */
[----:B------:R-:W-:Y:S01]  /*a450*/  @!PT LDS RZ, [RZ] ;  /* 0x00000000fffff984 */ /* 0x000fe20000000800 */
[----:B------:R-:W-:Y:S01]  /*a460*/  @!P0 LDGSTS.E.BYPASS.LTC128B.128 [R218+0x5800], desc[UR20][R26.64] ;  /* 0x058000001ada8fae */ /* 0x000fe2000b901d54 */
[----:B------:R-:W-:Y:S01]  /*a470*/  @!P0 IADD3 R6, P2, R6, R176, RZ ;  /* 0x000000b006068210 */ /* 0x000fe20007f5e0ff */
[----:B------:R-:W-:Y:S01]  /*a480*/  IMAD.U32 R191, RZ, RZ, UR4 ;  /* 0x00000004ffbf7e24 */ /* 0x000fe2000f8e00ff */
[----:B------:R-:W-:Y:S01]  /*a490*/  @!P0 LEA.HI.X R25, R11, UR13, R18, 0x1, P3 ;  /* 0x0000000d0b198c11 */ /* 0x000fe200098f0c12 */
[----:B------:R-:W-:Y:S01]  /*a4a0*/  @P0 STS.128 [R218+0x6000], RZ ;  /* 0x006000ffda000388 */ /* 0x000fe20000000c00 */
[----:B------:R-:W-:-:S02]  /*a4b0*/  @!P0 LEA R18, P4, R12, UR12, 0x1 ;  /* 0x0000000c0c128c11 */ /* 0x000fc4000f8808ff */
[----:B------:R-:W-:Y:S01]  /*a4c0*/  @!P0 LEA.HI.X R29, R10, UR13, R21, 0x1, P5 ;  /* 0x0000000d0a1d8c11 */ /* 0x000fe2000a8f0c15 */
[----:B------:R-:W-:Y:S01]  /*a4d0*/  @!PT LDS RZ, [RZ] ;  /* 0x00000000fffff984 */ /* 0x000fe20000000800 */
[----:B------:R-:W-:Y:S01]  /*a4e0*/  @!PT LDS RZ, [RZ] ;  /* 0x00000000fffff984 */ /* 0x000fe20000000800 */
[----:B------:R-:W-:Y:S01]  /*a4f0*/  @!PT LDS RZ, [RZ] ;  /* 0x00000000fffff984 */ /* 0x000fe20000000800 */
[----:B------:R1:W-:Y:S01]  /*a500*/  @!P0 LDGSTS.E.BYPASS.LTC128B.128 [R218+0x6000], desc[UR20][R22.64] ;  /* 0x0600000016da8fae */ /* 0x0003e2000b901d54 */
[----:B------:R-:W-:Y:S02]  /*a510*/  @!P0 LEA R16, P3, R14, UR12, 0x1 ;  /* 0x0000000c0e108c11 */ /* 0x000fe4000f8608ff */
[----:B------:R-:W-:Y:S01]  /*a520*/  @!P0 IADD3.X R5, R4, R177, R5, P2, !PT ;  /* 0x000000b104058210 */ /* 0x000fe200017fe405 */
        /* <DEDUP_REMOVED lines=9> */
[----:B------:R-:W-:Y:S01]  /*a5c0*/  @P0 STS.128 [R218+0x7000], RZ ;  /* 0x007000ffda000388 */ /* 0x000fe20000000c00 */
[--C-:B------:R-:W-:Y:S02]  /*a5d0*/  LOP3.LUT R135, R135, 0x69, R214.reuse, 0xfe, !PT ;  /* 0x0000006987877812 */ /* 0x100fe400078efed6 */
[--C-:B------:R-:W-:Y:S01]  /*a5e0*/  LOP3.LUT R193, R193, 0x61, R214.reuse, 0xfe, !PT ;  /* 0x00000061c1c17812 */ /* 0x100fe200078efed6 */
[----:B------:R-:W-:Y:S01]  /*a5f0*/  @!PT LDS RZ, [RZ] ;  /* 0x00000000fffff984 */ /* 0x000fe20000000800 */
[----:B------:R-:W-:Y:S01]  /*a600*/  @!PT LDS RZ, [RZ] ;  /* 0x00000000fffff984 */ /* 0x000fe20000000800 */
[----:B------:R-:W-:Y:S01]  /*a610*/  @!PT LDS RZ, [RZ] ;  /* 0x00000000fffff984 */ /* 0x000fe20000000800 */
[----:B------:R-:W-:Y:S01]  /*a620*/  @!P0 LDGSTS.E.BYPASS.LTC128B.128 [R218+0x7000], desc[UR20][R24.64] ;  /* 0x0700000018da8fae */ /* 0x000fe2000b901d54 */
[C---:B------:R-:W-:Y:S02]  /*a630*/  ISETP.GE.AND P2, PT, R135.reuse, R2, PT ;  /* 0x000000028700720c */ /* 0x040fe40003f46270 */
[----:B------:R-:W-:Y:S01]  /*a640*/  ISETP.GE.AND P5, PT, R135, R0, PT ;  /* 0x000000008700720c */ /* 0x000fe20003fa6270 */
[----:B------:R-:W-:Y:S01]  /*a650*/  @P0 STS.128 [R218+0x7800], RZ ;  /* 0x007800ffda000388 */ /* 0x000fe20000000c00 */
[----:B------:R-:W-:-:S03]  /*a660*/  LOP3.LUT R191, R191, 0x9, R214, 0xfe, !PT ;  /* 0x00000009bfbf7812 */ /* 0x000fc600078efed6 */
        /* <DEDUP_REMOVED lines=15> */
[----:B------:R-:W2:Y:S04]  /*a760*/  LDSM.16.M88.4 R12, [R211+0x1000] ;  /* 0x00100000d30c783b */ /* 0x000ea80000000200 */
[----:B------:R-:W-:Y:S04]  /*a770*/  LDSM.16.M88.4 R184, [R212] ;  /* 0x00000000d4b8783b */ /* 0x000fe80000000200 */
[----:B------:R-:W-:Y:S04]  /*a780*/  LDSM.16.M88.4 R136, [R210] ;  /* 0x00000000d288783b */ /* 0x000fe80000000200 */
[----:B------:R-:W3:Y:S04]  /*a790*/  LDSM.16.M88.4 R4, [R211+0x1400] ;  /* 0x00140000d304783b */ /* 0x000ee80000000200 */
[----:B------:R-:W1:Y:S04]  /*a7a0*/  LDSM.16.M88.4 R124, [R211+0x1800] ;  /* 0x00180000d37c783b */ /* 0x000e680000000200 */
[----:B------:R-:W4:Y:S04]  /*a7b0*/  LDSM.16.M88.4 R116, [R211+0x1c00] ;  /* 0x001c0000d374783b */ /* 0x000f280000000200 */
        /* <DEDUP_REMOVED lines=9> */
[C---:B---3--:R-:W-:Y:S01]  /*a850*/  HMMA.16816.F32.BF16 R8, R20.reuse, R4, RZ ;  /* 0x000000041408723c */ /* 0x048fe200000418ff */
[----:B------:R-:W3:Y:S04]  /*a860*/  LDSM.16.M88.4 R52, [R211+0x3c00] ;  /* 0x003c0000d334783b */ /* 0x000ee80000000200 */
[----:B------:R-:W3:Y:S01]  /*a870*/  LDSM.16.M88.4 R44, [R211+0x4000] ;  /* 0x00400000d32c783b */ /* 0x000ee20000000200 */
[----:B-1----:R-:W-:Y:S03]  /*a880*/  HMMA.16816.F32.BF16 R128, R20, R124, RZ ;  /* 0x0000007c1480723c */ /* 0x002fe600000418ff */
[----:B------:R-:W1:Y:S03]  /*a890*/  LDSM.16.M88.4 R36, [R211+0x4400] ;  /* 0x00440000d324783b */ /* 0x000e660000000200 */
[C---:B------:R-:W-:Y:S01]  /*a8a0*/  HMMA.16816.F32.BF16 R16, R184.reuse, R136, R16 ;  /* 0x00000088b810723c */ /* 0x040fe20000041810 */
[----:B------:R-:W1:Y:S04]  /*a8b0*/  LDSM.16.M88.4 R28, [R211+0x4800] ;  /* 0x00480000d31c783b */ /* 0x000e680000000200 */
[----:B------:R-:W1:Y:S01]  /*a8c0*/  LDSM.16.M88.4 R144, [R211+0x4c00] ;  /* 0x004c0000d390783b */ /* 0x000e620000000200 */
[----:B------:R-:W-:Y:S03]  /*a8d0*/  HMMA.16816.F32.BF16 R12, R184, R138, R12 ;  /* 0x0000008ab80c723c */ /* 0x000fe6000004180c */
[----:B------:R-:W-:Y:S03]  /*a8e0*/  LDSM.16.M88.4 R136, [R3] ;  /* 0x000000000388783b */ /* 0x000fe60000000200 */
[C---:B----4-:R-:W-:Y:S01]  /*a8f0*/  HMMA.16816.F32.BF16 R120, R20.reuse, R116, RZ ;  /* 0x000000741478723c */ /* 0x050fe200000418ff */
[----:B------:R-:W4:Y:S04]  /*a900*/  LDSM.16.M88.4 R140, [R209] ;  /* 0x00000000d18c783b */ /* 0x000f280000000200 */
[----:B------:R-:W4:Y:S01]  /*a910*/  LDSM.16.M88.4 R164, [R204] ;  /* 0x00000000cca4783b */ /* 0x000f220000000200 */
[C---:B-----5:R-:W-:Y:S03]  /*a920*/  HMMA.16816.F32.BF16 R112, R20.reuse, R108, RZ ;  /* 0x0000006c1470723c */ /* 0x060fe600000418ff */
[----:B------:R-:W5:Y:S03]  /*a930*/  LDSM.16.M88.4 R160, [R203] ;  /* 0x00000000cba0783b */ /* 0x000f660000000200 */
[C---:B------:R-:W-:Y:S01]  /*a940*/  HMMA.16816.F32.BF16 R104, R20.reuse, R100, RZ ;  /* 0x000000641468723c */ /* 0x040fe200000418ff */
[----:B------:R-:W5:Y:S04]  /*a950*/  LDSM.16.M88.4 R152, [R201] ;  /* 0x00000000c998783b */ /* 0x000f680000000200 */
[----:B------:R-:W5:Y:S01]  /*a960*/  LDSM.16.M88.4 R156, [R202] ;  /* 0x00000000ca9c783b */ /* 0x000f620000000200 */
[C---:B------:R-:W-:Y:S03]  /*a970*/  HMMA.16816.F32.BF16 R96, R20.reuse, R92, RZ ;  /* 0x0000005c1460723c */ /* 0x040fe600000418ff */
[----:B------:R-:W-:Y:S03]  /*a980*/  LDSM.16.M88.4 R148, [R200] ;  /* 0x00000000c894783b */ /* 0x000fe60000000200 */
[C---:B------:R-:W-:Y:S01]  /*a990*/  HMMA.16816.F32.BF16 R88, R20.reuse, R84, RZ ;  /* 0x000000541458723c */ /* 0x040fe200000418ff */
[----:B------:R-:W-:Y:S04]  /*a9a0*/  LDSM.16.M88.4 R180, [R208] ;  /* 0x00000000d0b4783b */ /* 0x000fe80000000200 */
[----:B------:R-:W-:Y:S01]  /*a9b0*/  LDSM.16.M88.4 R168, [R205] ;  /* 0x00000000cda8783b */ /* 0x000fe20000000200 */
[C---:B--2---:R-:W-:Y:S03]  /*a9c0*/  HMMA.16816.F32.BF16 R80, R20.reuse, R76, RZ ;  /* 0x0000004c1450723c */ /* 0x044fe600000418ff */
[----:B------:R-:W-:Y:S03]  /*a9d0*/  LDSM.16.M88.4 R172, [R206] ;  /* 0x00000000ceac783b */ /* 0x000fe60000000200 */
[C---:B------:R-:W-:Y:S01]  /*a9e0*/  HMMA.16816.F32.BF16 R72, R20.reuse, R68, RZ ;  /* 0x000000441448723c */ /* 0x040fe200000418ff */
[----:B------:R-:W-:Y:S04]  /*a9f0*/  LDSM.16.M88.4 R176, [R207] ;  /* 0x00000000cfb0783b */ /* 0x000fe80000000200 */
[----:B------:R-:W0:Y:S01]  /*aa00*/  LDGDEPBAR ;  /* 0x00000000000079af */ /* 0x000e220000000000 */
[C---:B------:R-:W-:Y:S06]  /*aa10*/  HMMA.16816.F32.BF16 R64, R20.reuse, R60, RZ ;  /* 0x0000003c1440723c */ /* 0x040fec00000418ff */
[C---:B---3--:R-:W-:Y:S06]  /*aa20*/  HMMA.16816.F32.BF16 R56, R20.reuse, R52, RZ ;  /* 0x000000341438723c */ /* 0x048fec00000418ff */
        /* <DEDUP_REMOVED lines=19> */
[----:B------:R-:W-:Y:S05]  /*ab60*/  LDSM.16.M88.4 R144, [R199] ;  /* 0x00000000c790783b */ /* 0x000fea0000000200 */
[C---:B----4-:R-:W-:Y:S06]  /*ab70*/  HMMA.16816.F32.BF16 R8, R184.reuse, R140, R8 ;  /* 0x0000008cb808723c */ /* 0x050fec0000041808 */
[C---:B------:R-:W-:Y:S01]  /*ab80*/  HMMA.16816.F32.BF16 R4, R184.reuse, R142, R4 ;  /* 0x0000008eb804723c */ /* 0x040fe20000041804 */
[----:B------:R-:W1:Y:S05]  /*ab90*/  LDSM.16.M88.4 R140, [R198] ;  /* 0x00000000c68c783b */ /* 0x000e6a0000000200 */
[C---:B------:R-:W-:Y:S06]  /*aba0*/  HMMA.16816.F32.BF16 R92, R184.reuse, R166, R92 ;  /* 0x000000a6b85c723c */ /* 0x040fec000004185c */
[C---:B------:R-:W-:Y:S06]  /*abb0*/  HMMA.16816.F32.BF16 R20, R184.reuse, R138, R20 ;  /* 0x0000008ab814723c */ /* 0x040fec0000041814 */
[----:B-----5:R-:W-:Y:S01]  /*abc0*/  HMMA.16816.F32.BF16 R88, R184, R160, R88 ;  /* 0x000000a0b858723c */ /* 0x020fe20000041858 */
[----:B------:R-:W-:-:S05]  /*abd0*/  IMAD.U32 R139, RZ, RZ, UR4 ;  /* 0x00000004ff8b7e24 */ /* 0x000fca000f8e00ff */
[----:B------:R-:W-:Y:S01]  /*abe0*/  LOP3.LUT R139, R139, 0xf9, R214, 0xfe, !PT ;  /* 0x000000f98b8b7812 */ /* 0x000fe200078efed6 */
[C---:B------:R-:W-:Y:S03]  /*abf0*/  HMMA.16816.F32.BF16 R68, R184.reuse, R154, R68 ;  /* 0x0000009ab844723c */ /* 0x040fe60000041844 */
[----:B------:R-:W-:Y:S02]  /*ac00*/  I2FP.F32.S32 R132, R139 ;  /* 0x0000008b00847245 */ /* 0x000fe40000201400 */
[C---:B------:R-:W-:Y:S01]  /*ac10*/  ISETP.GE.AND P4, PT, R139.reuse, R2, PT ;  /* 0x000000028b00720c */ /* 0x040fe20003f86270 */
[----:B------:R-:W-:Y:S01]  /*ac20*/  HMMA.16816.F32.BF16 R84, R184, R162, R84 ;  /* 0x000000a2b854723c */ /* 0x000fe20000041854 */
[----:B------:R-:W-:Y:S01]  /*ac30*/  ISETP.GE.AND P3, PT, R139, R0, PT ;  /* 0x000000008b00720c */ /* 0x000fe20003f66270 */
[----:B------:R-:W-:Y:S01]  /*ac40*/  IMAD.U32 R139, RZ, RZ, UR4 ;  /* 0x00000004ff8b7e24 */ /* 0x000fe2000f8e00ff */
[----:B------:R-:W-:Y:S01]  /*ac50*/  I2FP.F32.S32 R154, R135 ;  /* 0x00000087009a7245 */ /* 0x000fe20000201400 */
[----:B------:R-:W-:-:S02]  /*ac60*/  IMAD.U32 R135, RZ, RZ, UR4 ;  /* 0x00000004ff877e24 */ /* 0x000fc4000f8e00ff */
[C---:B------:R-:W-:Y:S01]  /*ac70*/  FFMA.FTZ R138, R132.reuse, UR5, R21 ;  /* 0x00000005848a7c23 */ /* 0x040fe20008010015 */
[----:B------:R-:W-:Y:S01]  /*ac80*/  FFMA.FTZ R21, R132, UR5, R23 ;  /* 0x0000000584157c23 */ /* 0x000fe20008010017 */
[--C-:B------:R-:W-:Y:S01]  /*ac90*/  LOP3.LUT R23, R139, 0x70, R214.reuse, 0xfe, !PT ;  /* 0x000000708b177812 */ /* 0x100fe200078efed6 */
[C---:B------:R-:W-:Y:S01]  /*aca0*/  FFMA.FTZ R132, R154.reuse, UR5, R93 ;  /* 0x000000059a847c23 */ /* 0x040fe2000801005d */
[----:B------:R-:W-:Y:S01]  /*acb0*/  FFMA.FTZ R154, R154, UR5, R95 ;  /* 0x000000059a9a7c23 */ /* 0x000fe2000801005f */
[----:B------:R-:W-:Y:S01]  /*acc0*/  LOP3.LUT R135, R135, 0x71, R214, 0xfe, !PT ;  /* 0x0000007187877812 */ /* 0x000fe200078efed6 */
[C---:B------:R-:W-:Y:S01]  /*acd0*/  HMMA.16816.F32.BF16 R80, R184.reuse, R156, R80 ;  /* 0x0000009cb850723c */ /* 0x040fe20000041850 */
[----:B------:R-:W-:Y:S02]  /*ace0*/  FSEL R95, R138, -INF , !P4 ;  /* 0xff8000008a5f7808 */ /* 0x000fe40006000000 */
[C---:B------:R-:W-:Y:S02]  /*acf0*/  ISETP.GE.AND P6, PT, R23.reuse, R2, PT ;  /* 0x000000021700720c */ /* 0x040fe40003fc6270 */
[----:B------:R-:W-:Y:S01]  /*ad00*/  ISETP.GE.AND P4, PT, R23, R0, PT ;  /* 0x000000001700720c */ /* 0x000fe20003f86270 */
[----:B-1----:R-:W-:Y:S01]  /*ad10*/  HMMA.16816.F32.BF16 R48, R184, R140, R48 ;  /* 0x0000008cb830723c */ /* 0x002fe20000041830 */
[----:B------:R-:W-:-:S02]  /*ad20*/  FSEL R93, R21, -INF , !P3 ;  /* 0xff800000155d7808 */ /* 0x000fc40005800000 */
[----:B------:R-:W-:Y:S02]  /*ad30*/  I2FP.F32.S32 R23, R23 ;  /* 0x0000001700177245 */ /* 0x000fe40000201400 */
[----:B------:R-:W-:Y:S01]  /*ad40*/  FSEL R21, R132, -INF , !P2 ;  /* 0xff80000084157808 */ /* 0x000fe20005000000 */
[C---:B------:R-:W-:Y:S01]  /*ad50*/  HMMA.16816.F32.BF16 R76, R184.reuse, R158, R76 ;  /* 0x0000009eb84c723c */ /* 0x040fe2000004184c */
[----:B------:R-:W-:Y:S01]  /*ad60*/  ISETP.GE.AND P3, PT, R135, R2, PT ;  /* 0x000000028700720c */ /* 0x000fe20003f66270 */
[----:B------:R-:W-:Y:S01]  /*ad70*/  FFMA.FTZ R88, R23, UR5, R88 ;  /* 0x0000000517587c23 */ /* 0x000fe20008010058 */
[----:B------:R-:W-:Y:S01]  /*ad80*/  ISETP.GE.AND P2, PT, R135, R0, PT ;  /* 0x000000008700720c */ /* 0x000fe20003f46270 */
[----:B------:R-:W-:Y:S01]  /*ad90*/  FFMA.FTZ R90, R23, UR5, R90 ;  /* 0x00000005175a7c23 */ /* 0x000fe2000801005a */
[----:B------:R-:W-:Y:S01]  /*ada0*/  I2FP.F32.S32 R132, R135 ;  /* 0x0000008700847245 */ /* 0x000fe20000201400 */
[----:B------:R-:W-:Y:S01]  /*adb0*/  IMAD.U32 R135, RZ, RZ, UR4 ;  /* 0x00000004ff877e24 */ /* 0x000fe2000f8e00ff */
[----:B------:R-:W-:Y:S01]  /*adc0*/  FSEL R154, R154, -INF , !P5 ;  /* 0xff8000009a9a7808 */ /* 0x000fe20006800000 */
[----:B------:R-:W-:Y:S01]  /*add0*/  IMAD.U32 R141, RZ, RZ, UR4 ;  /* 0x00000004ff8d7e24 */ /* 0x000fe2000f8e00ff */
[--C-:B------:R-:W-:Y:S01]  /*ade0*/  LOP3.LUT R139, R139, 0x80, R214.reuse, 0xfe, !PT ;  /* 0x000000808b8b7812 */ /* 0x100fe200078efed6 */
[C---:B------:R-:W-:Y:S01]  /*adf0*/  FFMA.FTZ R23, R132.reuse, UR5, R89 ;  /* 0x0000000584177c23 */ /* 0x040fe20008010059 */
[----:B------:R-:W-:Y:S01]  /*ae00*/  LOP3.LUT R135, R135, 0x78, R214, 0xfe, !PT ;  /* 0x0000007887877812 */ /* 0x000fe200078efed6 */
[----:B------:R-:W-:Y:S01]  /*ae10*/  FFMA.FTZ R91, R132, UR5, R91 ;  /* 0x00000005845b7c23 */ /* 0x000fe2000801005b */
[----:B------:R-:W-:Y:S01]  /*ae20*/  FSEL R89, R88, -INF , !P6 ;  /* 0xff80000058597808 */ /* 0x000fe20007000000 */
[----:B------:R-:W-:Y:S01]  /*ae30*/  HMMA.16816.F32.BF16 R52, R184, R146, R52 ;  /* 0x00000092b834723c */ /* 0x000fe20000041834 */
[C---:B------:R-:W-:Y:S01]  /*ae40*/  ISETP.GE.AND P5, PT, R135.reuse, R2, PT ;  /* 0x000000028700720c */ /* 0x040fe20003fa6270 */
[----:B------:R-:W-:Y:S01]  /*ae50*/  IMAD.U32 R159, RZ, RZ, UR4 ;  /* 0x00000004ff9f7e24 */ /* 0x000fe2000f8e00ff */
[----:B------:R-:W-:-:S02]  /*ae60*/  ISETP.GE.AND P6, PT, R135, R0, PT ;  /* 0x000000008700720c */ /* 0x000fc40003fc6270 */
[----:B------:R-:W-:Y:S01]  /*ae70*/  I2FP.F32.S32 R135, R135 ;  /* 0x0000008700877245 */ /* 0x000fe20000201400 */
[C---:B------:R-:W-:Y:S01]  /*ae80*/  HMMA.16816.F32.BF16 R44, R184.reuse, R142, R44 ;  /* 0x0000008eb82c723c */ /* 0x040fe2000004182c */
[----:B------:R-:W-:Y:S02]  /*ae90*/  LOP3.LUT R141, R141, 0x79, R214, 0xfe, !PT ;  /* 0x000000798d8d7812 */ /* 0x000fe400078efed6 */
[----:B------:R-:W-:Y:S01]  /*aea0*/  FSEL R146, R91, -INF , !P2 ;  /* 0xff8000005b927808 */ /* 0x000fe20005000000 */
[C---:B------:R-:W-:Y:S01]  /*aeb0*/  FFMA.FTZ R84, R135.reuse, UR5, R84 ;  /* 0x0000000587547c23 */ /* 0x040fe20008010054 */
[----:B------:R-:W-:Y:S01]  /*aec0*/  FFMA.FTZ R86, R135, UR5, R86 ;  /* 0x0000000587567c23 */ /* 0x000fe20008010056 */
[----:B------:R-:W-:Y:S01]  /*aed0*/  IMAD.U32 R135, RZ, RZ, UR4 ;  /* 0x00000004ff877e24 */ /* 0x000fe2000f8e00ff */
[----:B------:R-:W-:Y:S01]  /*aee0*/  I2FP.F32.S32 R91, R139 ;  /* 0x0000008b005b7245 */ /* 0x000fe20000201400 */
[----:B------:R-:W-:Y:S01]  /*aef0*/  HMMA.16816.F32.BF16 R72, R184, R152, R72 ;  /* 0x00000098b848723c */ /* 0x000fe20000041848 */
[----:B------:R-:W-:Y:S01]  /*af00*/  I2FP.F32.S32 R142, R141 ;  /* 0x0000008d008e7245 */ /* 0x000fe20000201400 */
[----:B------:R-:W-:Y:S01]  /*af10*/  IMAD.U32 R143, RZ, RZ, UR4 ;  /* 0x00000004ff8f7e24 */ /* 0x000fe2000f8e00ff */
[----:B------:R-:W-:Y:S01]  /*af20*/  LOP3.LUT R135, R135, 0x81, R214, 0xfe, !PT ;  /* 0x0000008187877812 */ /* 0x000fe200078efed6 */
[C---:B------:R-:W-:Y:S01]  /*af30*/  FFMA.FTZ R80, R91.reuse, UR5, R80 ;  /* 0x000000055b507c23 */ /* 0x040fe20008010050 */
[----:B------:R-:W-:Y:S01]  /*af40*/  FFMA.FTZ R82, R91, UR5, R82 ;  /* 0x000000055b527c23 */ /* 0x000fe20008010052 */
[----:B------:R-:W-:-:S02]  /*af50*/  IMAD.U32 R91, RZ, RZ, UR4 ;  /* 0x00000004ff5b7e24 */ /* 0x000fc4000f8e00ff */
[C---:B------:R-:W-:Y:S01]  /*af60*/  FFMA.FTZ R85, R142.reuse, UR5, R85 ;  /* 0x000000058e557c23 */ /* 0x040fe20008010055 */
[----:B------:R-:W-:Y:S01]  /*af70*/  I2FP.F32.S32 R138, R135 ;  /* 0x00000087008a7245 */ /* 0x000fe20000201400 */
[----:B------:R-:W-:Y:S01]  /*af80*/  FFMA.FTZ R142, R142, UR5, R87 ;  /* 0x000000058e8e7c23 */ /* 0x000fe20008010057 */
[----:B------:R-:W-:Y:S01]  /*af90*/  FSEL R23, R23, -INF , !P3 ;  /* 0xff80000017177808 */ /* 0x000fe20005800000 */
[C---:B------:R-:W-:Y:S01]  /*afa0*/  HMMA.16816.F32.BF16 R64, R184.reuse, R148, R64 ;  /* 0x00000094b840723c */ /* 0x040fe20000041840 */
[----:B------:R-:W-:Y:S01]  /*afb0*/  FSEL R87, R84, -INF , !P5 ;  /* 0xff80000054577808 */ /* 0x000fe20006800000 */
[C---:B------:R-:W-:Y:S01]  /*afc0*/  FFMA.FTZ R81, R138.reuse, UR5, R81 ;  /* 0x000000058a517c23 */ /* 0x040fe20008010051 */
[----:B------:R-:W-:Y:S01]  /*afd0*/  ISETP.GE.AND P3, PT, R141, R0, PT ;  /* 0x000000008d00720c */ /* 0x000fe20003f66270 */
[----:B------:R-:W-:Y:S01]  /*afe0*/  FFMA.FTZ R138, R138, UR5, R83 ;  /* 0x000000058a8a7c23 */ /* 0x000fe20008010053 */
[C---:B------:R-:W-:Y:S01]  /*aff0*/  ISETP.GE.AND P2, PT, R139.reuse, R2, PT ;  /* 0x000000028b00720c */ /* 0x040fe20003f46270 */
[C---:B------:R-:W-:Y:S01]  /*b000*/  HMMA.16816.F32.BF16 R56, R184.reuse, R144, R56 ;  /* 0x00000090b838723c */ /* 0x040fe20000041838 */
[----:B------:R-:W-:Y:S01]  /*b010*/  ISETP.GE.AND P5, PT, R139, R0, PT ;  /* 0x000000008b00720c */ /* 0x000fe20003fa6270 */
[----:B------:R-:W-:Y:S01]  /*b020*/  IMAD.U32 R139, RZ, RZ, UR4 ;  /* 0x00000004ff8b7e24 */ /* 0x000fe2000f8e00ff */
[----:B------:R-:W-:Y:S01]  /*b030*/  FSEL R148, R90, -INF , !P4 ;  /* 0xff8000005a947808 */ /* 0x000fe20006000000 */
[----:B------:R-:W-:Y:S01]  /*b040*/  IMAD.U32 R153, RZ, RZ, UR4 ;  /* 0x00000004ff997e24 */ /* 0x000fe2000f8e00ff */
[----:B------:R-:W-:Y:S01]  /*b050*/  LOP3.LUT R91, R91, 0x88, R214, 0xfe, !PT ;  /* 0x000000885b5b7812 */ /* 0x000fe200078efed6 */
[C---:B------:R-:W-:Y:S01]  /*b060*/  HMMA.16816.F32.BF16 R60, R184.reuse, R150, R60 ;  /* 0x00000096b83c723c */ /* 0x040fe2000004183c */
[-C--:B------:R-:W-:Y:S01]  /*b070*/  ISETP.GE.AND P4, PT, R141, R2.reuse, PT ;  /* 0x000000028d00720c */ /* 0x080fe20003f86270 */
[----:B------:R-:W-:Y:S01]  /*b080*/  IMAD.U32 R141, RZ, RZ, UR4 ;  /* 0x00000004ff8d7e24 */ /* 0x000fe2000f8e00ff */
[----:B------:R-:W-:Y:S01]  /*b090*/  FSEL R142, R142, -INF , !P3 ;  /* 0xff8000008e8e7808 */ /* 0x000fe20005800000 */
[----:B------:R-:W-:Y:S01]  /*b0a0*/  IMAD.U32 R145, RZ, RZ, UR4 ;  /* 0x00000004ff917e24 */ /* 0x000fe2000f8e00ff */
[----:B------:R-:W-:Y:S01]  /*b0b0*/  FSEL R83, R80, -INF , !P2 ;  /* 0xff80000050537808 */ /* 0x000fe20005000000 */
[----:B------:R-:W-:Y:S01]  /*b0c0*/  HMMA.16816.F32.BF16 R128, R184, R180, R128 ;  /* 0x000000b4b880723c */ /* 0x000fe20000041880 */
[C---:B------:R-:W-:Y:S01]  /*b0d0*/  ISETP.GE.AND P3, PT, R91.reuse, R2, PT ;  /* 0x000000025b00720c */ /* 0x040fe20003f66270 */
[----:B------:R-:W-:Y:S01]  /*b0e0*/  IMAD.U32 R151, RZ, RZ, UR4 ;  /* 0x00000004ff977e24 */ /* 0x000fe2000f8e00ff */
[----:B------:R-:W-:-:S02]  /*b0f0*/  ISETP.GE.AND P2, PT, R91, R0, PT ;  /* 0x000000005b00720c */ /* 0x000fc40003f46270 */
[----:B------:R-:W-:Y:S01]  /*b100*/  FSEL R144, R86, -INF , !P6 ;  /* 0xff80000056907808 */ /* 0x000fe20007000000 */
[C---:B------:R-:W-:Y:S01]  /*b110*/  HMMA.16816.F32.BF16 R124, R184.reuse, R182, R124 ;  /* 0x000000b6b87c723c */ /* 0x040fe2000004187c */
[----:B------:R-:W-:Y:S01]  /*b120*/  FSEL R85, R85, -INF , !P4 ;  /* 0xff80000055557808 */ /* 0x000fe20006000000 */
[----:B------:R-:W1:Y:S01]  /*b130*/  LDSM.16.M88.4 R180, [R197] ;  /* 0x00000000c5b4783b */ /* 0x000e620000000200 */
[----:B------:R-:W-:Y:S02]  /*b140*/  LOP3.LUT R139, R139, 0x89, R214, 0xfe, !PT ;  /* 0x000000898b8b7812 */ /* 0x000fe400078efed6 */
[----:B------:R-:W-:Y:S01]  /*b150*/  I2FP.F32.S32 R91, R91 ;  /* 0x0000005b005b7245 */ /* 0x000fe20000201400 */
[C---:B------:R-:W-:Y:S01]  /*b160*/  HMMA.16816.F32.BF16 R96, R184.reuse, R164, R96 ;  /* 0x000000a4b860723c */ /* 0x040fe20000041860 */
[C---:B------:R-:W-:Y:S02]  /*b170*/  ISETP.GE.AND P6, PT, R135.reuse, R2, PT ;  /* 0x000000028700720c */ /* 0x040fe40003fc6270 */
[----:B------:R-:W-:Y:S01]  /*b180*/  ISETP.GE.AND P4, PT, R135, R0, PT ;  /* 0x000000008700720c */ /* 0x000fe20003f86270 */
[----:B------:R-:W-:Y:S01]  /*b190*/  IMAD.U32 R135, RZ, RZ, UR4 ;  /* 0x00000004ff877e24 */ /* 0x000fe2000f8e00ff */
[----:B------:R-:W-:Y:S01]  /*b1a0*/  I2FP.F32.S32 R80, R139 ;  /* 0x0000008b00507245 */ /* 0x000fe20000201400 */
[C---:B------:R-:W-:Y:S01]  /*b1b0*/  FFMA.FTZ R76, R91.reuse, UR5, R76 ;  /* 0x000000055b4c7c23 */ /* 0x040fe2000801004c */
[----:B------:R-:W-:Y:S01]  /*b1c0*/  FFMA.FTZ R132, R91, UR5, R78 ;  /* 0x000000055b847c23 */ /* 0x000fe2000801004e */
[----:B------:R-:W-:Y:S01]  /*b1d0*/  IMAD.U32 R91, RZ, RZ, UR4 ;  /* 0x00000004ff5b7e24 */ /* 0x000fe2000f8e00ff */
[----:B------:R-:W-:Y:S01]  /*b1e0*/  LOP3.LUT R135, R135, 0x90, R214, 0xfe, !PT ;  /* 0x0000009087877812 */ /* 0x000fe200078efed6 */
[----:B------:R-:W-:Y:S01]  /*b1f0*/  FFMA.FTZ R78, R80, UR5, R79 ;  /* 0x00000005504e7c23 */ /* 0x000fe2000801004f */
[----:B------:R-:W-:Y:S01]  /*b200*/  FSEL R140, R82, -INF , !P5 ;  /* 0xff800000528c7808 */ /* 0x000fe20006800000 */
[----:B------:R-:W-:Y:S01]  /*b210*/  FFMA.FTZ R77, R80, UR5, R77 ;  /* 0x00000005504d7c23 */ /* 0x000fe2000801004d */
[----:B------:R-:W-:Y:S01]  /*b220*/  FSEL R138, R138, -INF , !P4 ;  /* 0xff8000008a8a7808 */ /* 0x000fe20006000000 */
[----:B------:R-:W-:Y:S01]  /*b230*/  HMMA.16816.F32.BF16 R104, R184, R168, R104 ;  /* 0x000000a8b868723c */ /* 0x000fe20000041868 */
[----:B------:R-:W-:-:S02]  /*b240*/  FSEL R79, R76, -INF , !P3 ;  /* 0xff8000004c4f7808 */ /* 0x000fc40005800000 */
[-C--:B------:R-:W-:Y:S02]  /*b250*/  ISETP.GE.AND P5, PT, R139, R2.reuse, PT ;  /* 0x000000028b00720c */ /* 0x080fe40003fa6270 */
[C---:B------:R-:W-:Y:S01]  /*b260*/  ISETP.GE.AND P4, PT, R135.reuse, R2, PT ;  /* 0x000000028700720c */ /* 0x040fe20003f86270 */
[C---:B------:R-:W-:Y:S01]  /*b270*/  HMMA.16816.F32.BF16 R100, R184.reuse, R170, R100 ;  /* 0x000000aab864723c */ /* 0x040fe20000041864 */
[----:B------:R-:W-:Y:S02]  /*b280*/  ISETP.GE.AND P3, PT, R135, R0, PT ;  /* 0x000000008700720c */ /* 0x000fe40003f66270 */
[----:B------:R-:W-:Y:S02]  /*b290*/  LOP3.LUT R91, R91, 0x91, R214, 0xfe, !PT ;  /* 0x000000915b5b7812 */ /* 0x000fe400078efed6 */
[----:B------:R-:W-:Y:S01]  /*b2a0*/  I2FP.F32.S32 R135, R135 ;  /* 0x0000008700877245 */ /* 0x000fe20000201400 */
[----:B------:R-:W-:Y:S01]  /*b2b0*/  HMMA.16816.F32.BF16 R24, R184, R136, R24 ;  /* 0x00000088b818723c */ /* 0x000fe20000041818 */
[----:B------:R-:W-:-:S02]  /*b2c0*/  FSEL R132, R132, -INF , !P2 ;  /* 0xff80000084847808 */ /* 0x000fc40005000000 */
[----:B------:R-:W-:Y:S02]  /*b2d0*/  FSEL R77, R77, -INF , !P5 ;  /* 0xff8000004d4d7808 */ /* 0x000fe40006800000 */
[C---:B------:R-:W-:Y:S01]  /*b2e0*/  ISETP.GE.AND P2, PT, R91.reuse, R2, PT ;  /* 0x000000025b00720c */ /* 0x040fe20003f46270 */
[C---:B------:R-:W-:Y:S01]  /*b2f0*/  HMMA.16816.F32.BF16 R108, R184.reuse, R174, R108 ;  /* 0x000000aeb86c723c */ /* 0x040fe2000004186c */
[-C--:B------:R-:W-:Y:S02]  /*b300*/  ISETP.GE.AND P5, PT, R91, R0.reuse, PT ;  /* 0x000000005b00720c */ /* 0x080fe40003fa6270 */
[----:B------:R-:W-:Y:S01]  /*b310*/  I2FP.F32.S32 R80, R91 ;  /* 0x0000005b00507245 */ /* 0x000fe20000201400 */
[C---:B------:R-:W-:Y:S01]  /*b320*/  FFMA.FTZ R91, R135.reuse, UR5, R72 ;  /* 0x00000005875b7c23 */ /* 0x040fe20008010048 */
[----:B------:R-:W-:Y:S01]  /*b330*/  FFMA.FTZ R72, R135, UR5, R74 ;  /* 0x0000000587487c23 */ /* 0x000fe2000801004a */
[----:B------:R-:W-:Y:S01]  /*b340*/  IMAD.U32 R135, RZ, RZ, UR4 ;  /* 0x00000004ff877e24 */ /* 0x000fe2000f8e00ff */
[----:B------:R-:W-:Y:S01]  /*b350*/  FSEL R81, R81, -INF , !P6 ;  /* 0xff80000051517808 */ /* 0x000fe20007000000 */
[C---:B------:R-:W-:Y:S01]  /*b360*/  FFMA.FTZ R76, R80.reuse, UR5, R73 ;  /* 0x00000005504c7c23 */ /* 0x040fe20008010049 */
[----:B------:R-:W-:Y:S01]  /*b370*/  ISETP.GE.AND P6, PT, R139, R0, PT ;  /* 0x000000008b00720c */ /* 0x000fe20003fc6270 */
[----:B------:R-:W-:Y:S01]  /*b380*/  IMAD.U32 R139, RZ, RZ, UR4 ;  /* 0x00000004ff8b7e24 */ /* 0x000fe2000f8e00ff */
[----:B------:R-:W-:Y:S01]  /*b390*/  LOP3.LUT R135, R135, 0x98, R214, 0xfe, !PT ;  /* 0x0000009887877812 */ /* 0x000fe200078efed6 */
[----:B------:R-:W-:Y:S01]  /*b3a0*/  FFMA.FTZ R74, R80, UR5, R75 ;  /* 0x00000005504a7c23 */ /* 0x000fe2000801004b */
[----:B------:R-:W-:Y:S01]  /*b3b0*/  FSEL R73, R78, -INF , !P6 ;  /* 0xff8000004e497808 */ /* 0x000fe20007000000 */
[----:B-1----:R-:W-:Y:S01]  /*b3c0*/  HMMA.16816.F32.BF16 R40, R184, R180, R40 ;  /* 0x000000b4b828723c */ /* 0x002fe20000041828 */
[----:B------:R-:W-:-:S02]  /*b3d0*/  FSEL R91, R91, -INF , !P4 ;  /* 0xff8000005b5b7808 */ /* 0x000fc40006000000 */
[C---:B------:R-:W-:Y:S02]  /*b3e0*/  ISETP.GE.AND P6, PT, R135.reuse, R2, PT ;  /* 0x000000028700720c */ /* 0x040fe40003fc6270 */
[----:B------:R-:W-:Y:S01]  /*b3f0*/  ISETP.GE.AND P4, PT, R135, R0, PT ;  /* 0x000000008700720c */ /* 0x000fe20003f86270 */
[C---:B------:R-:W-:Y:S01]  /*b400*/  HMMA.16816.F32.BF16 R36, R184.reuse, R182, R36 ;  /* 0x000000b6b824723c */ /* 0x040fe20000041824 */
[----:B------:R-:W-:Y:S02]  /*b410*/  LOP3.LUT R139, R139, 0x99, R214, 0xfe, !PT ;  /* 0x000000998b8b7812 */ /* 0x000fe400078efed6 */
[----:B------:R-:W-:Y:S02]  /*b420*/  I2FP.F32.S32 R135, R135 ;  /* 0x0000008700877245 */ /* 0x000fe40000201400 */
[----:B------:R-:W-:Y:S01]  /*b430*/  FSEL R72, R72, -INF , !P3 ;  /* 0xff80000048487808 */ /* 0x000fe20005800000 */
[----:B------:R-:W-:Y:S01]  /*b440*/  HMMA.16816.F32.BF16 R112, R184, R172, R112 ;  /* 0x000000acb870723c */ /* 0x000fe20000041870 */
[----:B------:R-:W-:-:S02]  /*b450*/  FSEL R75, R76, -INF , !P2 ;  /* 0xff8000004c4b7808 */ /* 0x000fc40005000000 */
[C---:B------:R-:W-:Y:S02]  /*b460*/  ISETP.GE.AND P3, PT, R139.reuse, R2, PT ;  /* 0x000000028b00720c */ /* 0x040fe40003f66270 */
[----:B------:R-:W-:Y:S01]  /*b470*/  ISETP.GE.AND P2, PT, R139, R0, PT ;  /* 0x000000008b00720c */ /* 0x000fe20003f46270 */
[C---:B------:R-:W-:Y:S01]  /*b480*/  HMMA.16816.F32.BF16 R116, R184.reuse, R178, R116 ;  /* 0x000000b2b874723c */ /* 0x040fe20000041874 */
[----:B------:R-:W-:Y:S01]  /*b490*/  I2FP.F32.S32 R76, R139 ;  /* 0x0000008b004c7245 */ /* 0x000fe20000201400 */
[----:B------:R-:W-:Y:S01]  /*b4a0*/  FFMA.FTZ R139, R135, UR5, R68 ;  /* 0x00000005878b7c23 */ /* 0x000fe20008010044 */
[----:B------:R-:W-:Y:S01]  /*b4b0*/  LOP3.LUT R141, R141, 0xa0, R214, 0xfe, !PT ;  /* 0x000000a08d8d7812 */ /* 0x000fe200078efed6 */
[----:B------:R-:W-:Y:S01]  /*b4c0*/  FFMA.FTZ R68, R135, UR5, R70 ;  /* 0x0000000587447c23 */ /* 0x000fe20008010046 */
[----:B------:R-:W-:Y:S01]  /*b4d0*/  LOP3.LUT R143, R143, 0xa1, R214, 0xfe, !PT ;  /* 0x000000a18f8f7812 */ /* 0x000fe200078efed6 */
[----:B------:R-:W-:Y:S01]  /*b4e0*/  FFMA.FTZ R135, R76, UR5, R69 ;  /* 0x000000054c877c23 */ /* 0x000fe20008010045 */
[----:B------:R-:W-:Y:S01]  /*b4f0*/  FSEL R69, R74, -INF , !P5 ;  /* 0xff8000004a457808 */ /* 0x000fe20006800000 */
[----:B------:R-:W-:Y:S01]  /*b500*/  FFMA.FTZ R71, R76, UR5, R71 ;  /* 0x000000054c477c23 */ /* 0x000fe20008010047 */
[----:B------:R-:W-:Y:S01]  /*b510*/  FSEL R139, R139, -INF , !P6 ;  /* 0xff8000008b8b7808 */ /* 0x000fe20007000000 */
[----:B------:R-:W-:Y:S01]  /*b520*/  HMMA.16816.F32.BF16 R120, R184, R176, R120 ;  /* 0x000000b0b878723c */ /* 0x000fe20000041878 */
[----:B------:R-:W-:-:S02]  /*b530*/  ISETP.GE.AND P5, PT, R141, R2, PT ;  /* 0x000000028d00720c */ /* 0x000fc40003fa6270 */
[----:B------:R-:W-:Y:S02]  /*b540*/  ISETP.GE.AND P6, PT, R141, R0, PT ;  /* 0x000000008d00720c */ /* 0x000fe40003fc6270 */
[----:B------:R-:W-:Y:S02]  /*b550*/  I2FP.F32.S32 R141, R141 ;  /* 0x0000008d008d7245 */ /* 0x000fe40000201400 */
[----:B------:R-:W-:Y:S02]  /*b560*/  FSEL R68, R68, -INF , !P4 ;  /* 0xff80000044447808 */ /* 0x000fe40006000000 */
[----:B------:R-:W-:Y:S01]  /*b570*/  FSEL R135, R135, -INF , !P3 ;  /* 0xff80000087877808 */ /* 0x000fe20005800000 */
[C---:B------:R-:W-:Y:S01]  /*b580*/  FFMA.FTZ R64, R141.reuse, UR5, R64 ;  /* 0x000000058d407c23 */ /* 0x040fe20008010040 */
[----:B------:R-:W-:Y:S01]  /*b590*/  FFMA.FTZ R66, R141, UR5, R66 ;  /* 0x000000058d427c23 */ /* 0x000fe20008010042 */
[----:B------:R-:W-:Y:S01]  /*b5a0*/  IMAD.U32 R141, RZ, RZ, UR4 ;  /* 0x00000004ff8d7e24 */ /* 0x000fe2000f8e00ff */
[----:B------:R-:W-:-:S02]  /*b5b0*/  ISETP.GE.AND P4, PT, R143, R2, PT ;  /* 0x000000028f00720c */ /* 0x000fc40003f86270 */
[----:B------:R-:W-:Y:S02]  /*b5c0*/  ISETP.GE.AND P3, PT, R143, R0, PT ;  /* 0x000000008f00720c */ /* 0x000fe40003f66270 */
[----:B------:R-:W-:Y:S01]  /*b5d0*/  I2FP.F32.S32 R70, R143 ;  /* 0x0000008f00467245 */ /* 0x000fe20000201400 */
[----:B------:R-:W-:Y:S01]  /*b5e0*/  IMAD.U32 R143, RZ, RZ, UR4 ;  /* 0x00000004ff8f7e24 */ /* 0x000fe2000f8e00ff */
[----:B------:R-:W-:Y:S02]  /*b5f0*/  LOP3.LUT R141, R141, 0xa8, R214, 0xfe, !PT ;  /* 0x000000a88d8d7812 */ /* 0x000fe400078efed6 */
[----:B------:R-:W-:Y:S01]  /*b600*/  FSEL R71, R71, -INF , !P2 ;  /* 0xff80000047477808 */ /* 0x000fe20005000000 */
[----:B------:R-:W-:Y:S01]  /*b610*/  FFMA.FTZ R147, R70, UR5, R65 ;  /* 0x0000000546937c23 */ /* 0x000fe20008010041 */
[----:B------:R-:W-:Y:S01]  /*b620*/  FSEL R149, R64, -INF , !P5 ;  /* 0xff80000040957808 */ /* 0x000fe20006800000 */
[----:B------:R-:W-:Y:S01]  /*b630*/  FFMA.FTZ R67, R70, UR5, R67 ;  /* 0x0000000546437c23 */ /* 0x000fe20008010043 */
[----:B------:R-:W-:-:S02]  /*b640*/  ISETP.GE.AND P2, PT, R141, R2, PT ;  /* 0x000000028d00720c */ /* 0x000fc40003f46270 */
[----:B------:R-:W-:Y:S02]  /*b650*/  ISETP.GE.AND P5, PT, R141, R0, PT ;  /* 0x000000008d00720c */ /* 0x000fe40003fa6270 */
[----:B------:R-:W-:Y:S02]  /*b660*/  I2FP.F32.S32 R141, R141 ;  /* 0x0000008d008d7245 */ /* 0x000fe40000201400 */
[----:B------:R-:W-:Y:S02]  /*b670*/  LOP3.LUT R65, R143, 0xa9, R214, 0xfe, !PT ;  /* 0x000000a98f417812 */ /* 0x000fe400078efed6 */
[----:B------:R-:W-:Y:S01]  /*b680*/  FSEL R70, R66, -INF , !P6 ;  /* 0xff80000042467808 */ /* 0x000fe20007000000 */
[----:B------:R-:W-:Y:S01]  /*b690*/  FFMA.FTZ R143, R141, UR5, R60 ;  /* 0x000000058d8f7c23 */ /* 0x000fe2000801003c */
[----:B------:R-:W-:Y:S01]  /*b6a0*/  FSEL R147, R147, -INF , !P4 ;  /* 0xff80000093937808 */ /* 0x000fe20006000000 */
[----:B------:R-:W-:Y:S01]  /*b6b0*/  FFMA.FTZ R62, R141, UR5, R62 ;  /* 0x000000058d3e7c23 */ /* 0x000fe2000801003e */
[C---:B------:R-:W-:Y:S01]  /*b6c0*/  ISETP.GE.AND P6, PT, R65.reuse, R2, PT ;  /* 0x000000024100720c */ /* 0x040fe20003fc6270 */
[----:B------:R-:W-:Y:S01]  /*b6d0*/  IMAD.U32 R141, RZ, RZ, UR4 ;  /* 0x00000004ff8d7e24 */ /* 0x000fe2000f8e00ff */
[----:B------:R-:W-:-:S02]  /*b6e0*/  ISETP.GE.AND P4, PT, R65, R0, PT ;  /* 0x000000004100720c */ /* 0x000fc40003f86270 */
[----:B------:R-:W-:Y:S02]  /*b6f0*/  I2FP.F32.S32 R74, R65 ;  /* 0x00000041004a7245 */ /* 0x000fe40000201400 */
[----:B------:R-:W-:Y:S02]  /*b700*/  FSEL R60, R67, -INF , !P3 ;  /* 0xff800000433c7808 */ /* 0x000fe40005800000 */
[----:B------:R-:W1:Y:S01]  /*b710*/  LDSM.16.M88.4 R64, [R196] ;  /* 0x00000000c440783b */ /* 0x000e620000000200 */
[----:B------:R-:W-:Y:S01]  /*b720*/  LOP3.LUT R145, R145, 0xb0, R214, 0xfe, !PT ;  /* 0x000000b091917812 */ /* 0x000fe200078efed6 */
[C---:B------:R-:W-:Y:S01]  /*b730*/  FFMA.FTZ R61, R74.reuse, UR5, R61 ;  /* 0x000000054a3d7c23 */ /* 0x040fe2000801003d */
[----:B------:R-:W-:Y:S01]  /*b740*/  FSEL R143, R143, -INF , !P2 ;  /* 0xff8000008f8f7808 */ /* 0x000fe20005000000 */
[----:B------:R-:W-:Y:S01]  /*b750*/  FFMA.FTZ R63, R74, UR5, R63 ;  /* 0x000000054a3f7c23 */ /* 0x000fe2000801003f */
[----:B------:R-:W-:Y:S01]  /*b760*/  ISETP.GE.AND P3, PT, R145, R2, PT ;  /* 0x000000029100720c */ /* 0x000fe20003f66270 */
[----:B------:R-:W-:-:S04]  /*b770*/  DEPBAR.LE SB0, 0x0 ;  /* 0x000080000000791a */ /* 0x000fc80000000000 */
[----:B------:R-:W-:Y:S02]  /*b780*/  ISETP.GE.AND P2, PT, R145, R0, PT ;  /* 0x000000009100720c */ /* 0x000fe40003f46270 */
[----:B------:R-:W-:Y:S02]  /*b790*/  I2FP.F32.S32 R145, R145 ;  /* 0x0000009100917245 */ /* 0x000fe40000201400 */
[--C-:B------:R-:W-:Y:S02]  /*b7a0*/  LOP3.LUT R153, R153, 0xb1, R214.reuse, 0xfe, !PT ;  /* 0x000000b199997812 */ /* 0x100fe400078efed6 */
[----:B------:R-:W-:Y:S01]  /*b7b0*/  LOP3.LUT R151, R151, 0xb8, R214, 0xfe, !PT ;  /* 0x000000b897977812 */ /* 0x000fe200078efed6 */
[C---:B------:R-:W-:Y:S01]  /*b7c0*/  FFMA.FTZ R76, R145.reuse, UR5, R56 ;  /* 0x00000005914c7c23 */ /* 0x040fe20008010038 */
[----:B------:R-:W-:Y:S01]  /*b7d0*/  FFMA.FTZ R74, R145, UR5, R58 ;  /* 0x00000005914a7c23 */ /* 0x000fe2000801003a */
[----:B------:R-:W-:Y:S01]  /*b7e0*/  FSEL R58, R62, -INF , !P5 ;  /* 0xff8000003e3a7808 */ /* 0x000fe20006800000 */
[----:B------:R-:W-:Y:S01]  /*b7f0*/  IMAD.U32 R145, RZ, RZ, UR4 ;  /* 0x00000004ff917e24 */ /* 0x000fe2000f8e00ff */
[----:B------:R-:W-:-:S02]  /*b800*/  FSEL R155, R61, -INF , !P6 ;  /* 0xff8000003d9b7808 */ /* 0x000fc40007000000 */
[----:B------:R-:W-:Y:S02]  /*b810*/  I2FP.F32.S32 R62, R153 ;  /* 0x00000099003e7245 */ /* 0x000fe40000201400 */
[----:B------:R-:W-:Y:S02]  /*b820*/  I2FP.F32.S32 R61, R151 ;  /* 0x00000097003d7245 */ /* 0x000fe40000201400 */
[----:B------:R-:W-:Y:S01]  /*b830*/  FSEL R56, R63, -INF , !P4 ;  /* 0xff8000003f387808 */ /* 0x000fe20006000000 */
[----:B------:R-:W-:Y:S01]  /*b840*/  FFMA.FTZ R157, R62, UR5, R57 ;  /* 0x000000053e9d7c23 */ /* 0x000fe20008010039 */
[----:B------:R-:W-:Y:S01]  /*b850*/  FSEL R63, R76, -INF , !P3 ;  /* 0xff8000004c3f7808 */ /* 0x000fe20005800000 */
[----:B------:R-:W-:Y:S01]  /*b860*/  FFMA.FTZ R59, R62, UR5, R59 ;  /* 0x000000053e3b7c23 */ /* 0x000fe2000801003b */
[----:B------:R-:W-:Y:S01]  /*b870*/  ISETP.GE.AND P4, PT, R151, R2, PT ;  /* 0x000000029700720c */ /* 0x000fe20003f86270 */
[----:B------:R-:W-:Y:S01]  /*b880*/  FFMA.FTZ R54, R61, UR5, R54 ;  /* 0x000000053d367c23 */ /* 0x000fe20008010036 */
[----:B------:R-:W-:Y:S01]  /*b890*/  ISETP.GE.AND P3, PT, R151, R0, PT ;  /* 0x000000009700720c */ /* 0x000fe20003f66270 */
[----:B------:R-:W-:Y:S01]  /*b8a0*/  FFMA.FTZ R151, R61, UR5, R52 ;  /* 0x000000053d977c23 */ /* 0x000fe20008010034 */
[----:B------:R-:W-:-:S02]  /*b8b0*/  LOP3.LUT R141, R141, 0xb9, R214, 0xfe, !PT ;  /* 0x000000b98d8d7812 */ /* 0x000fc400078efed6 */
[C---:B------:R-:W-:Y:S02]  /*b8c0*/  ISETP.GE.AND P5, PT, R153.reuse, R2, PT ;  /* 0x000000029900720c */ /* 0x040fe40003fa6270 */
[----:B------:R-:W-:Y:S01]  /*b8d0*/  ISETP.GE.AND P6, PT, R153, R0, PT ;  /* 0x000000009900720c */ /* 0x000fe20003fc6270 */
[C---:B-1----:R-:W-:Y:S01]  /*b8e0*/  HMMA.16816.F32.BF16 R32, R184.reuse, R64, R32 ;  /* 0x00000040b820723c */ /* 0x042fe20000041820 */
[----:B------:R-:W-:Y:S02]  /*b8f0*/  LOP3.LUT R145, R145, 0xc0, R214, 0xfe, !PT ;  /* 0x000000c091917812 */ /* 0x000fe400078efed6 */
[----:B------:R-:W-:Y:S02]  /*b900*/  FSEL R57, R74, -INF , !P2 ;  /* 0xff8000004a397808 */ /* 0x000fe40005000000 */
[----:B------:R-:W-:Y:S01]  /*b910*/  FSEL R157, R157, -INF , !P5 ;  /* 0xff8000009d9d7808 */ /* 0x000fe20006800000 */
[----:B------:R-:W-:Y:S01]  /*b920*/  HMMA.16816.F32.BF16 R28, R184, R66, R28 ;  /* 0x00000042b81c723c */ /* 0x000fe2000004181c */
[----:B------:R-:W-:-:S02]  /*b930*/  I2FP.F32.S32 R62, R141 ;  /* 0x0000008d003e7245 */ /* 0x000fc40000201400 */
[----:B------:R-:W-:Y:S02]  /*b940*/  FSEL R52, R59, -INF , !P6 ;  /* 0xff8000003b347808 */ /* 0x000fe40007000000 */
[----:B------:R-:W-:Y:S01]  /*b950*/  FSEL R151, R151, -INF , !P4 ;  /* 0xff80000097977808 */ /* 0x000fe20006000000 */
[C---:B------:R-:W-:Y:S01]  /*b960*/  FFMA.FTZ R53, R62.reuse, UR5, R53 ;  /* 0x000000053e357c23 */ /* 0x040fe20008010035 */
[C---:B------:R-:W-:Y:S01]  /*b970*/  ISETP.GE.AND P2, PT, R141.reuse, R2, PT ;  /* 0x000000028d00720c */ /* 0x040fe20003f46270 */
[----:B------:R-:W-:Y:S01]  /*b980*/  FFMA.FTZ R62, R62, UR5, R55 ;  /* 0x000000053e3e7c23 */ /* 0x000fe20008010037 */
[----:B------:R-:W-:Y:S01]  /*b990*/  ISETP.GE.AND P5, PT, R141, R0, PT ;  /* 0x000000008d00720c */ /* 0x000fe20003fa6270 */
[----:B------:R-:W-:Y:S01]  /*b9a0*/  IMAD.U32 R141, RZ, RZ, UR4 ;  /* 0x00000004ff8d7e24 */ /* 0x000fe2000f8e00ff */
[C---:B------:R-:W-:Y:S01]  /*b9b0*/  ISETP.GE.AND P6, PT, R145.reuse, R2, PT ;  /* 0x000000029100720c */ /* 0x040fe20003fc6270 */
[----:B------:R-:W-:Y:S01]  /*b9c0*/  IMAD.U32 R55, RZ, RZ, UR4 ;  /* 0x00000004ff377e24 */ /* 0x000fe2000f8e00ff */
[----:B------:R-:W-:Y:S01]  /*b9d0*/  ISETP.GE.AND P4, PT, R145, R0, PT ;  /* 0x000000009100720c */ /* 0x000fe20003f86270 */
[----:B------:R-:W-:Y:S01]  /*b9e0*/  IMAD.U32 R187, RZ, RZ, UR4 ;  /* 0x00000004ffbb7e24 */ /* 0x000fe2000f8e00ff */
[----:B------:R-:W-:Y:S01]  /*b9f0*/  I2FP.F32.S32 R59, R145 ;  /* 0x00000091003b7245 */ /* 0x000fe20000201400 */
[----:B------:R-:W-:Y:S01]  /*ba00*/  IMAD.U32 R145, RZ, RZ, UR4 ;  /* 0x00000004ff917e24 */ /* 0x000fe2000f8e00ff */
[----:B------:R-:W-:Y:S01]  /*ba10*/  LOP3.LUT R141, R141, 0xc8, R214, 0xfe, !PT ;  /* 0x000000c88d8d7812 */ /* 0x000fe200078efed6 */
[----:B------:R-:W-:Y:S01]  /*ba20*/  IMAD.U32 R185, RZ, RZ, UR4 ;  /* 0x00000004ffb97e24 */ /* 0x000fe2000f8e00ff */
[----:B------:R-:W-:Y:S01]  /*ba30*/  FSEL R163, R53, -INF , !P2 ;  /* 0xff80000035a37808 */ /* 0x000fe20005000000 */
[----:B------:R-:W-:Y:S01]  /*ba40*/  FFMA.FTZ R61, R59, UR5, R50 ;  /* 0x000000053b3d7c23 */ /* 0x000fe20008010032 */
[----:B------:R-:W-:Y:S01]  /*ba50*/  LOP3.LUT R145, R145, 0xc1, R214, 0xfe, !PT ;  /* 0x000000c191917812 */ /* 0x000fe200078efed6 */
[----:B------:R-:W-:Y:S01]  /*ba60*/  FFMA.FTZ R65, R59, UR5, R48 ;  /* 0x000000053b417c23 */ /* 0x000fe20008010030 */
[----:B------:R-:W-:Y:S01]  /*ba70*/  FSEL R50, R54, -INF , !P3 ;  /* 0xff80000036327808 */ /* 0x000fe20005800000 */
[----:B------:R-:W-:Y:S01]  /*ba80*/  IMAD.U32 R59, RZ, RZ, UR4 ;  /* 0x00000004ff3b7e24 */ /* 0x000fe2000f8e00ff */
[----:B------:R-:W-:-:S02]  /*ba90*/  I2FP.F32.S32 R54, R145 ;  /* 0x0000009100367245 */ /* 0x000fc40000201400 */
[----:B------:R-:W-:Y:S02]  /*baa0*/  I2FP.F32.S32 R53, R141 ;  /* 0x0000008d00357245 */ /* 0x000fe40000201400 */
[----:B------:R-:W-:Y:S01]  /*bab0*/  FSEL R48, R62, -INF , !P5 ;  /* 0xff8000003e307808 */ /* 0x000fe20006800000 */
[C---:B------:R-:W-:Y:S01]  /*bac0*/  FFMA.FTZ R51, R54.reuse, UR5, R51 ;  /* 0x0000000536337c23 */ /* 0x040fe20008010033 */
[----:B------:R-:W-:Y:S01]  /*bad0*/  ISETP.GE.AND P2, PT, R145, R0, PT ;  /* 0x000000009100720c */ /* 0x000fe20003f46270 */
[----:B------:R-:W-:Y:S01]  /*bae0*/  FFMA.FTZ R161, R53, UR5, R44 ;  /* 0x0000000535a17c23 */ /* 0x000fe2000801002c */
[----:B------:R-:W-:Y:S01]  /*baf0*/  ISETP.GE.AND P5, PT, R141, R2, PT ;  /* 0x000000028d00720c */ /* 0x000fe20003fa6270 */
[----:B------:R-:W-:Y:S01]  /*bb00*/  FFMA.FTZ R165, R54, UR5, R49 ;  /* 0x0000000536a57c23 */ /* 0x000fe20008010031 */
[----:B------:R-:W-:Y:S01]  /*bb10*/  LOP3.LUT R59, R59, 0xd0, R214, 0xfe, !PT ;  /* 0x000000d03b3b7812 */ /* 0x000fe200078efed6 */
[----:B------:R-:W-:Y:S01]  /*bb20*/  FFMA.FTZ R46, R53, UR5, R46 ;  /* 0x00000005352e7c23 */ /* 0x000fe2000801002e */
[----:B------:R-:W-:-:S02]  /*bb30*/  LOP3.LUT R55, R55, 0xc9, R214, 0xfe, !PT ;  /* 0x000000c937377812 */ /* 0x000fc400078efed6 */
[-C--:B------:R-:W-:Y:S02]  /*bb40*/  ISETP.GE.AND P3, PT, R145, R2.reuse, PT ;  /* 0x000000029100720c */ /* 0x080fe40003f66270 */
[----:B------:R-:W-:Y:S02]  /*bb50*/  FSEL R44, R51, -INF , !P2 ;  /* 0xff800000332c7808 */ /* 0x000fe40005000000 */
[----:B------:R-:W-:Y:S02]  /*bb60*/  FSEL R161, R161, -INF , !P5 ;  /* 0xff800000a1a17808 */ /* 0x000fe40006800000 */
[C---:B------:R-:W-:Y:S02]  /*bb70*/  ISETP.GE.AND P2, PT, R59.reuse, R2, PT ;  /* 0x000000023b00720c */ /* 0x040fe40003f46270 */
[----:B------:R-:W-:Y:S02]  /*bb80*/  ISETP.GE.AND P5, PT, R59, R0, PT ;  /* 0x000000003b00720c */ /* 0x000fe40003fa6270 */
[----:B------:R-:W-:Y:S01]  /*bb90*/  I2FP.F32.S32 R51, R59 ;  /* 0x0000003b00337245 */ /* 0x000fe20000201400 */
[----:B------:R-:W-:Y:S01]  /*bba0*/  IMAD.U32 R59, RZ, RZ, UR4 ;  /* 0x00000004ff3b7e24 */ /* 0x000fe2000f8e00ff */
[----:B------:R-:W-:-:S02]  /*bbb0*/  FSEL R49, R61, -INF , !P4 ;  /* 0xff8000003d317808 */ /* 0x000fc40006000000 */
[----:B------:R-:W-:Y:S01]  /*bbc0*/  FSEL R165, R165, -INF , !P3 ;  /* 0xff800000a5a57808 */ /* 0x000fe20005800000 */
[C---:B------:R-:W-:Y:S01]  /*bbd0*/  FFMA.FTZ R53, R51.reuse, UR5, R42 ;  /* 0x0000000533357c23 */ /* 0x040fe2000801002a */
[----:B------:R-:W-:Y:S01]  /*bbe0*/  I2FP.F32.S32 R54, R55 ;  /* 0x0000003700367245 */ /* 0x000fe20000201400 */
[----:B------:R-:W-:Y:S01]  /*bbf0*/  FFMA.FTZ R67, R51, UR5, R40 ;  /* 0x0000000533437c23 */ /* 0x000fe20008010028 */
[----:B------:R-:W-:Y:S01]  /*bc00*/  FSEL R65, R65, -INF , !P6 ;  /* 0xff80000041417808 */ /* 0x000fe20007000000 */
[----:B------:R-:W-:Y:S01]  /*bc10*/  IMAD.U32 R51, RZ, RZ, UR4 ;  /* 0x00000004ff337e24 */ /* 0x000fe2000f8e00ff */
[C---:B------:R-:W-:Y:S01]  /*bc20*/  ISETP.GE.AND P4, PT, R55.reuse, R2, PT ;  /* 0x000000023700720c */ /* 0x040fe20003f86270 */
[C---:B------:R-:W-:Y:S01]  /*bc30*/  FFMA.FTZ R45, R54.reuse, UR5, R45 ;  /* 0x00000005362d7c23 */ /* 0x040fe2000801002d */
[-C--:B------:R-:W-:Y:S01]  /*bc40*/  ISETP.GE.AND P3, PT, R55, R0.reuse, PT ;  /* 0x000000003700720c */ /* 0x080fe20003f66270 */
[----:B------:R-:W-:Y:S01]  /*bc50*/  IMAD.U32 R55, RZ, RZ, UR4 ;  /* 0x00000004ff377e24 */ /* 0x000fe2000f8e00ff */
[----:B------:R-:W-:Y:S01]  /*bc60*/  ISETP.GE.AND P6, PT, R141, R0, PT ;  /* 0x000000008d00720c */ /* 0x000fe20003fc6270 */
[----:B------:R-:W-:Y:S01]  /*bc70*/  FFMA.FTZ R54, R54, UR5, R47 ;  /* 0x0000000536367c23 */ /* 0x000fe2000801002f */
[----:B------:R-:W-:Y:S01]  /*bc80*/  LOP3.LUT R59, R59, 0xd1, R214, 0xfe, !PT ;  /* 0x000000d13b3b7812 */ /* 0x000fe200078efed6 */
[----:B------:R-:W-:Y:S01]  /*bc90*/  IMAD.U32 R47, RZ, RZ, UR4 ;  /* 0x00000004ff2f7e24 */ /* 0x000fe2000f8e00ff */
[----:B------:R-:W-:-:S02]  /*bca0*/  FSEL R42, R46, -INF , !P6 ;  /* 0xff8000002e2a7808 */ /* 0x000fc40007000000 */
[--C-:B------:R-:W-:Y:S02]  /*bcb0*/  LOP3.LUT R55, R55, 0xd8, R214.reuse, 0xfe, !PT ;  /* 0x000000d837377812 */ /* 0x100fe400078efed6 */
[----:B------:R-:W-:Y:S02]  /*bcc0*/  I2FP.F32.S32 R46, R59 ;  /* 0x0000003b002e7245 */ /* 0x000fe40000201400 */
[----:B------:R-:W-:Y:S02]  /*bcd0*/  FSEL R169, R45, -INF , !P4 ;  /* 0xff8000002da97808 */ /* 0x000fe40006000000 */
[----:B------:R-:W-:Y:S01]  /*bce0*/  I2FP.F32.S32 R45, R55 ;  /* 0x00000037002d7245 */ /* 0x000fe20000201400 */
[C---:B------:R-:W-:Y:S01]  /*bcf0*/  FFMA.FTZ R171, R46.reuse, UR5, R41 ;  /* 0x000000052eab7c23 */ /* 0x040fe20008010029 */
[----:B------:R-:W-:Y:S01]  /*bd00*/  FFMA.FTZ R43, R46, UR5, R43 ;  /* 0x000000052e2b7c23 */ /* 0x000fe2000801002b */
[----:B------:R-:W-:Y:S02]  /*bd10*/  LOP3.LUT R47, R47, 0xd9, R214, 0xfe, !PT ;  /* 0x000000d92f2f7812 */ /* 0x000fe400078efed6 */
[----:B------:R-:W-:Y:S01]  /*bd20*/  ISETP.GE.AND P6, PT, R59, R2, PT ;  /* 0x000000023b00720c */ /* 0x000fe20003fc6270 */
[----:B------:R-:W-:Y:S01]  /*bd30*/  FFMA.FTZ R167, R45, UR5, R36 ;  /* 0x000000052da77c23 */ /* 0x000fe20008010024 */
[----:B------:R-:W-:Y:S01]  /*bd40*/  ISETP.GE.AND P4, PT, R59, R0, PT ;  /* 0x000000003b00720c */ /* 0x000fe20003f86270 */
[----:B------:R-:W-:Y:S01]  /*bd50*/  FFMA.FTZ R38, R45, UR5, R38 ;  /* 0x000000052d267c23 */ /* 0x000fe20008010026 */
[----:B------:R-:W-:Y:S01]  /*bd60*/  LOP3.LUT R51, R51, 0xe0, R214, 0xfe, !PT ;  /* 0x000000e033337812 */ /* 0x000fe200078efed6 */
[----:B------:R-:W-:Y:S01]  /*bd70*/  IMAD.U32 R45, RZ, RZ, UR4 ;  /* 0x00000004ff2d7e24 */ /* 0x000fe2000f8e00ff */
[----:B------:R-:W-:Y:S01]  /*bd80*/  FSEL R41, R53, -INF , !P5 ;  /* 0xff80000035297808 */ /* 0x000fe20006800000 */
[----:B------:R-:W-:Y:S01]  /*bd90*/  IMAD.U32 R59, RZ, RZ, UR4 ;  /* 0x00000004ff3b7e24 */ /* 0x000fe2000f8e00ff */
[----:B------:R-:W-:Y:S01]  /*bda0*/  FSEL R171, R171, -INF , !P6 ;  /* 0xff800000abab7808 */ /* 0x000fe20007000000 */
[----:B------:R-:W-:Y:S01]  /*bdb0*/  IMAD.U32 R53, RZ, RZ, UR4 ;  /* 0x00000004ff357e24 */ /* 0x000fe2000f8e00ff */
[----:B------:R-:W-:-:S02]  /*bdc0*/  I2FP.F32.S32 R46, R47 ;  /* 0x0000002f002e7245 */ /* 0x000fc40000201400 */
[----:B------:R-:W-:Y:S02]  /*bdd0*/  FSEL R36, R43, -INF , !P4 ;  /* 0xff8000002b247808 */ /* 0x000fe40006000000 */
[C---:B------:R-:W-:Y:S01]  /*bde0*/  ISETP.GE.AND P5, PT, R47.reuse, R2, PT ;  /* 0x000000022f00720c */ /* 0x040fe20003fa6270 */
[C---:B------:R-:W-:Y:S01]  /*bdf0*/  FFMA.FTZ R37, R46.reuse, UR5, R37 ;  /* 0x000000052e257c23 */ /* 0x040fe20008010025 */
[----:B------:R-:W-:Y:S01]  /*be00*/  ISETP.GE.AND P6, PT, R47, R0, PT ;  /* 0x000000002f00720c */ /* 0x000fe20003fc6270 */
[----:B------:R-:W-:Y:S01]  /*be10*/  IMAD.U32 R47, RZ, RZ, UR4 ;  /* 0x00000004ff2f7e24 */ /* 0x000fe2000f8e00ff */
[----:B------:R-:W-:Y:S01]  /*be20*/  I2FP.F32.S32 R43, R51 ;  /* 0x00000033002b7245 */ /* 0x000fe20000201400 */
[----:B------:R-:W-:Y:S01]  /*be30*/  FFMA.FTZ R46, R46, UR5, R39 ;  /* 0x000000052e2e7c23 */ /* 0x000fe20008010027 */
[----:B------:R-:W-:Y:S01]  /*be40*/  ISETP.GE.AND P4, PT, R51, R2, PT ;  /* 0x000000023300720c */ /* 0x000fe20003f86270 */
[----:B------:R-:W-:Y:S01]  /*be50*/  IMAD.U32 R39, RZ, RZ, UR4 ;  /* 0x00000004ff277e24 */ /* 0x000fe2000f8e00ff */
[----:B------:R-:W-:Y:S01]  /*be60*/  LOP3.LUT R47, R47, 0xe1, R214, 0xfe, !PT ;  /* 0x000000e12f2f7812 */ /* 0x000fe200078efed6 */
[----:B------:R-:W-:Y:S01]  /*be70*/  FFMA.FTZ R32, R43, UR5, R32 ;  /* 0x000000052b207c23 */ /* 0x000fe20008010020 */
[----:B------:R-:W-:Y:S01]  /*be80*/  LOP3.LUT R45, R45, 0xe8, R214, 0xfe, !PT ;  /* 0x000000e82d2d7812 */ /* 0x000fe200078efed6 */
[----:B------:R-:W-:Y:S01]  /*be90*/  FFMA.FTZ R34, R43, UR5, R34 ;  /* 0x000000052b227c23 */ /* 0x000fe20008010022 */
[----:B------:R-:W-:Y:S01]  /*bea0*/  FSEL R40, R54, -INF , !P3 ;  /* 0xff80000036287808 */ /* 0x000fe20005800000 */
[----:B------:R-:W-:Y:S01]  /*beb0*/  IMAD.U32 R43, RZ, RZ, UR4 ;  /* 0x00000004ff2b7e24 */ /* 0x000fe2000f8e00ff */
[----:B------:R-:W-:-:S02]  /*bec0*/  FSEL R175, R37, -INF , !P5 ;  /* 0xff80000025af7808 */ /* 0x000fc40006800000 */
[----:B------:R-:W-:Y:S02]  /*bed0*/  FSEL R67, R67, -INF , !P2 ;  /* 0xff80000043437808 */ /* 0x000fe40005000000 */
[----:B------:R-:W-:Y:S02]  /*bee0*/  I2FP.F32.S32 R54, R47 ;  /* 0x0000002f00367245 */ /* 0x000fe40000201400 */
[----:B------:R-:W-:Y:S02]  /*bef0*/  FSEL R37, R46, -INF , !P6 ;  /* 0xff8000002e257808 */ /* 0x000fe40007000000 */
[----:B------:R-:W-:Y:S01]  /*bf00*/  FSEL R173, R32, -INF , !P4 ;  /* 0xff80000020ad7808 */ /* 0x000fe20006000000 */
[C---:B------:R-:W-:Y:S01]  /*bf10*/  FFMA.FTZ R33, R54.reuse, UR5, R33 ;  /* 0x0000000536217c23 */ /* 0x040fe20008010021 */
[C---:B------:R-:W-:Y:S01]  /*bf20*/  ISETP.GE.AND P3, PT, R55.reuse, R2, PT ;  /* 0x000000023700720c */ /* 0x040fe20003f66270 */
[----:B------:R-:W-:Y:S01]  /*bf30*/  FFMA.FTZ R54, R54, UR5, R35 ;  /* 0x0000000536367c23 */ /* 0x000fe20008010023 */
[----:B------:R-:W-:-:S02]  /*bf40*/  ISETP.GE.AND P2, PT, R55, R0, PT ;  /* 0x000000003700720c */ /* 0x000fc40003f46270 */
[C---:B------:R-:W-:Y:S02]  /*bf50*/  ISETP.GE.AND P6, PT, R45.reuse, R2, PT ;  /* 0x000000022d00720c */ /* 0x040fe40003fc6270 */
[-C--:B------:R-:W-:Y:S02]  /*bf60*/  ISETP.GE.AND P4, PT, R45, R0.reuse, PT ;  /* 0x000000002d00720c */ /* 0x080fe40003f86270 */
[----:B------:R-:W-:Y:S02]  /*bf70*/  I2FP.F32.S32 R45, R45 ;  /* 0x0000002d002d7245 */ /* 0x000fe40000201400 */
[----:B------:R-:W-:Y:S02]  /*bf80*/  FSEL R167, R167, -INF , !P3 ;  /* 0xff800000a7a77808 */ /* 0x000fe40005800000 */
[----:B------:R-:W-:Y:S01]  /*bf90*/  FSEL R38, R38, -INF , !P2 ;  /* 0xff80000026267808 */ /* 0x000fe20005000000 */
[----:B------:R-:W-:Y:S01]  /*bfa0*/  FFMA.FTZ R32, R45, UR5, R28 ;  /* 0x000000052d207c23 */ /* 0x000fe2000801001c */
[----:B------:R-:W-:Y:S01]  /*bfb0*/  ISETP.GE.AND P3, PT, R51, R0, PT ;  /* 0x000000003300720c */ /* 0x000fe20003f66270 */
[----:B------:R-:W-:Y:S01]  /*bfc0*/  FFMA.FTZ R30, R45, UR5, R30 ;  /* 0x000000052d1e7c23 */ /* 0x000fe2000801001e */
[----:B------:R-:W-:-:S02]  /*bfd0*/  ISETP.GE.AND P2, PT, R47, R2, PT ;  /* 0x000000022f00720c */ /* 0x000fc40003f46270 */
[--C-:B------:R-:W-:Y:S02]  /*bfe0*/  LOP3.LUT R43, R43, 0xe9, R214.reuse, 0xfe, !PT ;  /* 0x000000e92b2b7812 */ /* 0x100fe400078efed6 */
[----:B------:R-:W-:Y:S02]  /*bff0*/  ISETP.GE.AND P5, PT, R47, R0, PT ;  /* 0x000000002f00720c */ /* 0x000fe40003fa6270 */
[----:B------:R-:W-:Y:S02]  /*c000*/  LOP3.LUT R51, R39, 0xf0, R214, 0xfe, !PT ;  /* 0x000000f027337812 */ /* 0x000fe400078efed6 */
[----:B------:R-:W-:Y:S02]  /*c010*/  FSEL R39, R34, -INF , !P3 ;  /* 0xff80000022277808 */ /* 0x000fe40005800000 */
[----:B------:R-:W-:Y:S02]  /*c020*/  FSEL R35, R33, -INF , !P2 ;  /* 0xff80000021237808 */ /* 0x000fe40005000000 */
[----:B------:R-:W-:-:S02]  /*c030*/  ISETP.GE.AND P3, PT, R43, R2, PT ;  /* 0x000000022b00720c */ /* 0x000fc40003f66270 */
[----:B------:R-:W-:Y:S02]  /*c040*/  ISETP.GE.AND P2, PT, R43, R0, PT ;  /* 0x000000002b00720c */ /* 0x000fe40003f46270 */
[----:B------:R-:W-:Y:S02]  /*c050*/  I2FP.F32.S32 R28, R43 ;  /* 0x0000002b001c7245 */ /* 0x000fe40000201400 */
[----:B------:R-:W-:Y:S02]  /*c060*/  FSEL R43, R54, -INF , !P5 ;  /* 0xff800000362b7808 */ /* 0x000fe40006800000 */
[----:B------:R-:W-:Y:S01]  /*c070*/  FSEL R33, R32, -INF , !P6 ;  /* 0xff80000020217808 */ /* 0x000fe20007000000 */
[C---:B------:R-:W-:Y:S01]  /*c080*/  FFMA.FTZ R45, R28.reuse, UR5, R31 ;  /* 0x000000051c2d7c23 */ /* 0x040fe2000801001f */
[C---:B------:R-:W-:Y:S01]  /*c090*/  ISETP.GE.AND P5, PT, R51.reuse, R2, PT ;  /* 0x000000023300720c */ /* 0x040fe20003fa6270 */
[----:B------:R-:W-:Y:S01]  /*c0a0*/  IMAD.U32 R31, RZ, RZ, UR4 ;  /* 0x00000004ff1f7e24 */ /* 0x000fe2000f8e00ff */
[----:B------:R-:W-:Y:S01]  /*c0b0*/  ISETP.GE.AND P6, PT, R51, R0, PT ;  /* 0x000000003300720c */ /* 0x000fe20003fc6270 */
[----:B------:R-:W-:Y:S01]  /*c0c0*/  FFMA.FTZ R29, R28, UR5, R29 ;  /* 0x000000051c1d7c23 */ /* 0x000fe2000801001d */
[----:B------:R-:W-:-:S02]  /*c0d0*/  I2FP.F32.S32 R51, R51 ;  /* 0x0000003300337245 */ /* 0x000fc40000201400 */
[--C-:B------:R-:W-:Y:S02]  /*c0e0*/  LOP3.LUT R59, R59, 0xf1, R214.reuse, 0xfe, !PT ;  /* 0x000000f13b3b7812 */ /* 0x100fe400078efed6 */
[----:B------:R-:W-:Y:S01]  /*c0f0*/  LOP3.LUT R53, R53, 0xf8, R214, 0xfe, !PT ;  /* 0x000000f835357812 */ /* 0x000fe200078efed6 */
[C---:B------:R-:W-:Y:S01]  /*c100*/  FFMA.FTZ R54, R51.reuse, UR5, R24 ;  /* 0x0000000533367c23 */ /* 0x040fe20008010018 */
[----:B------:R-:W-:Y:S01]  /*c110*/  FFMA.FTZ R51, R51, UR5, R26 ;  /* 0x0000000533337c23 */ /* 0x000fe2000801001a */
[----:B------:R-:W-:Y:S02]  /*c120*/  I2FP.F32.S32 R26, R59 ;  /* 0x0000003b001a7245 */ /* 0x000fe40000201400 */
[----:B------:R-:W-:Y:S02]  /*c130*/  FSEL R46, R30, -INF , !P4 ;  /* 0xff8000001e2e7808 */ /* 0x000fe40006000000 */
[----:B------:R-:W-:Y:S01]  /*c140*/  ISETP.GE.AND P4, PT, R59, R2, PT ;  /* 0x000000023b00720c */ /* 0x000fe20003f86270 */
[----:B------:R-:W-:Y:S01]  /*c150*/  FFMA.FTZ R24, R26, UR5, R25 ;  /* 0x000000051a187c23 */ /* 0x000fe20008010019 */
[----:B------:R-:W-:-:S02]  /*c160*/  LOP3.LUT R55, R214, UR4, RZ, 0xfc, !PT ;  /* 0x00000004d6377c12 */ /* 0x000fc4000f8efcff */
[----:B------:R-:W-:Y:S02]  /*c170*/  LOP3.LUT R31, R31, 0x1, R214, 0xfe, !PT ;  /* 0x000000011f1f7812 */ /* 0x000fe400078efed6 */
[----:B------:R-:W-:Y:S02]  /*c180*/  FSEL R54, R54, -INF , !P5 ;  /* 0xff80000036367808 */ /* 0x000fe40006800000 */
[----:B------:R-:W-:Y:S02]  /*c190*/  FSEL R51, R51, -INF , !P6 ;  /* 0xff80000033337808 */ /* 0x000fe40007000000 */
[C---:B------:R-:W-:Y:S01]  /*c1a0*/  ISETP.GE.AND P5, PT, R53.reuse, R2, PT ;  /* 0x000000023500720c */ /* 0x040fe20003fa6270 */
[----:B------:R-:W-:Y:S01]  /*c1b0*/  BAR.SYNC.DEFER_BLOCKING 0x0 ;  /* 0x0000000000007b1d */ /* 0x000fe20000010000 */
[----:B------:R-:W-:Y:S02]  /*c1c0*/  ISETP.GE.AND P6, PT, R53, R0, PT ;  /* 0x000000003500720c */ /* 0x000fe40003fc6270 */
[----:B------:R-:W-:-:S02]  /*c1d0*/  I2FP.F32.S32 R25, R53 ;  /* 0x0000003500197245 */ /* 0x000fc40000201400 */
[----:B------:R-:W-:Y:S02]  /*c1e0*/  FSEL R47, R29, -INF , !P3 ;  /* 0xff8000001d2f7808 */ /* 0x000fe40005800000 */
[----:B------:R-:W-:Y:S01]  /*c1f0*/  FSEL R53, R24, -INF , !P4 ;  /* 0xff80000018357808 */ /* 0x000fe20006000000 */
[C---:B------:R-:W-:Y:S01]  /*c200*/  FFMA.FTZ R20, R25.reuse, UR5, R20 ;  /* 0x0000000519147c23 */ /* 0x040fe20008010014 */
[----:B------:R-:W-:Y:S01]  /*c210*/  I2FP.F32.S32 R29, R55 ;  /* 0x00000037001d7245 */ /* 0x000fe20000201400 */
[----:B------:R-:W-:Y:S01]  /*c220*/  FFMA.FTZ R22, R25, UR5, R22 ;  /* 0x0000000519167c23 */ /* 0x000fe20008010016 */
[----:B------:R-:W-:Y:S02]  /*c230*/  I2FP.F32.S32 R24, R31 ;  /* 0x0000001f00187245 */ /* 0x000fe40000201400 */
[----:B------:R-:W-:Y:S01]  /*c240*/  FSEL R45, R45, -INF , !P2 ;  /* 0xff8000002d2d7808 */ /* 0x000fe20005000000 */
[----:B------:R-:W-:Y:S01]  /*c250*/  FFMA.FTZ R16, R29, UR5, R16 ;  /* 0x000000051d107c23 */ /* 0x000fe20008010010 */
[----:B------:R-:W-:Y:S01]  /*c260*/  ISETP.GE.AND P2, PT, R55, R2, PT ;  /* 0x000000023700720c */ /* 0x000fe20003f46270 */
[----:B------:R-:W-:Y:S01]  /*c270*/  FFMA.FTZ R25, R24, UR5, R17 ;  /* 0x0000000518197c23 */ /* 0x000fe20008010011 */
[----:B------:R-:W-:Y:S01]  /*c280*/  IMAD.U32 R29, RZ, RZ, UR4 ;  /* 0x00000004ff1d7e24 */ /* 0x000fe2000f8e00ff */
[----:B------:R-:W-:Y:S01]  /*c290*/  ISETP.GE.AND P3, PT, R59, R0, PT ;  /* 0x000000003b00720c */ /* 0x000fe20003f66270 */
[----:B------:R-:W-:Y:S01]  /*c2a0*/  IMAD.U32 R17, RZ, RZ, UR4 ;  /* 0x00000004ff117e24 */ /* 0x000fe2000f8e00ff */
[----:B------:R-:W-:Y:S01]  /*c2b0*/  ISETP.GE.AND P4, PT, R31, R2, PT ;  /* 0x000000021f00720c */ /* 0x000fe20003f86270 */
[----:B------:R-:W-:-:S02]  /*c2c0*/  IMAD.U32 R55, RZ, RZ, UR4 ;  /* 0x00000004ff377e24 */ /* 0x000fc4000f8e00ff */
[----:B------:R-:W-:Y:S01]  /*c2d0*/  FFMA.FTZ R59, R26, UR5, R27 ;  /* 0x000000051a3b7c23 */ /* 0x000fe2000801001b */
[----:B------:R-:W-:Y:S01]  /*c2e0*/  IMAD.U32 R31, RZ, RZ, UR4 ;  /* 0x00000004ff1f7e24 */ /* 0x000fe2000f8e00ff */
[--C-:B------:R-:W-:Y:S01]  /*c2f0*/  LOP3.LUT R29, R29, 0x8, R214.reuse, 0xfe, !PT ;  /* 0x000000081d1d7812 */ /* 0x100fe200078efed6 */
[----:B------:R-:W-:Y:S01]  /*c300*/  IMAD.U32 R27, RZ, RZ, UR4 ;  /* 0x00000004ff1b7e24 */ /* 0x000fe2000f8e00ff */
[--C-:B------:R-:W-:Y:S02]  /*c310*/  LOP3.LUT R17, R17, 0x18, R214.reuse, 0xfe, !PT ;  /* 0x0000001811117812 */ /* 0x100fe400078efed6 */
[--C-:B------:R-:W-:Y:S02]  /*c320*/  LOP3.LUT R55, R55, 0x9, R214.reuse, 0xfe, !PT ;  /* 0x0000000937377812 */ /* 0x100fe400078efed6 */
[--C-:B------:R-:W-:Y:S02]  /*c330*/  LOP3.LUT R31, R31, 0x11, R214.reuse, 0xfe, !PT ;  /* 0x000000111f1f7812 */ /* 0x100fe400078efed6 */
[----:B------:R-:W-:-:S02]  /*c340*/  LOP3.LUT R27, R27, 0x10, R214, 0xfe, !PT ;  /* 0x000000101b1b7812 */ /* 0x000fc400078efed6 */
[----:B------:R-:W-:Y:S02]  /*c350*/  FSEL R59, R59, -INF , !P3 ;  /* 0xff8000003b3b7808 */ /* 0x000fe40005800000 */
[----:B------:R-:W-:Y:S02]  /*c360*/  FSEL R25, R25, -INF , !P4 ;  /* 0xff80000019197808 */ /* 0x000fe40006000000 */
[-C--:B------:R-:W-:Y:S02]  /*c370*/  ISETP.GE.AND P3, PT, R29, R2.reuse, PT ;  /* 0x000000021d00720c */ /* 0x080fe40003f66270 */
[----:B------:R-:W-:Y:S02]  /*c380*/  FSEL R61, R20, -INF , !P5 ;  /* 0xff800000143d7808 */ /* 0x000fe40006800000 */
[----:B------:R-:W-:Y:S02]  /*c390*/  ISETP.GE.AND P4, PT, R17, R2, PT ;  /* 0x000000021100720c */ /* 0x000fe40003f86270 */
[----:B------:R-:W-:-:S02]  /*c3a0*/  I2FP.F32.S32 R29, R29 ;  /* 0x0000001d001d7245 */ /* 0x000fc40000201400 */
[-C--:B------:R-:W-:Y:S02]  /*c3b0*/  ISETP.GE.AND P5, PT, R55, R2.reuse, PT ;  /* 0x000000023700720c */ /* 0x080fe40003fa6270 */
[----:B------:R-:W-:Y:S01]  /*c3c0*/  I2FP.F32.S32 R20, R55 ;  /* 0x0000003700147245 */ /* 0x000fe20000201400 */
[----:B------:R-:W-:Y:S01]  /*c3d0*/  FFMA.FTZ R12, R29, UR5, R12 ;  /* 0x000000051d0c7c23 */ /* 0x000fe2000801000c */
[----:B------:R-:W-:Y:S01]  /*c3e0*/  FSEL R141, R16, -INF , !P2 ;  /* 0xff800000108d7808 */ /* 0x000fe20005000000 */
[----:B------:R-:W-:Y:S01]  /*c3f0*/  IMAD.U32 R29, RZ, RZ, UR4 ;  /* 0x00000004ff1d7e24 */ /* 0x000fe2000f8e00ff */
[----:B------:R-:W-:Y:S01]  /*c400*/  I2FP.F32.S32 R17, R17 ;  /* 0x0000001100117245 */ /* 0x000fe20000201400 */
[----:B------:R-:W-:Y:S01]  /*c410*/  FFMA.FTZ R13, R20, UR5, R13 ;  /* 0x00000005140d7c23 */ /* 0x000fe2000801000d */
[----:B------:R-:W-:Y:S02]  /*c420*/  FSEL R55, R22, -INF , !P6 ;  /* 0xff80000016377808 */ /* 0x000fe40007000000 */
[-C--:B------:R-:W-:Y:S01]  /*c430*/  ISETP.GE.AND P2, PT, R31, R2.reuse, PT ;  /* 0x000000021f00720c */ /* 0x080fe20003f46270 */
[----:B------:R-:W-:Y:S01]  /*c440*/  FFMA.FTZ R4, R17, UR5, R4 ;  /* 0x0000000511047c23 */ /* 0x000fe20008010004 */
[----:B------:R-:W-:Y:S01]  /*c450*/  I2FP.F32.S32 R16, R31 ;  /* 0x0000001f00107245 */ /* 0x000fe20000201400 */
[----:B------:R-:W-:Y:S01]  /*c460*/  IMAD.U32 R31, RZ, RZ, UR4 ;  /* 0x00000004ff1f7e24 */ /* 0x000fe2000f8e00ff */
[----:B------:R-:W-:Y:S01]  /*c470*/  ISETP.GE.AND P6, PT, R27, R2, PT ;  /* 0x000000021b00720c */ /* 0x000fe20003fc6270 */
[----:B------:R-:W-:Y:S01]  /*c480*/  IMAD.U32 R17, RZ, RZ, UR4 ;  /* 0x00000004ff117e24 */ /* 0x000fe2000f8e00ff */
[----:B------:R-:W-:Y:S01]  /*c490*/  I2FP.F32.S32 R27, R27 ;  /* 0x0000001b001b7245 */ /* 0x000fe20000201400 */
[----:B------:R-:W-:Y:S01]  /*c4a0*/  FFMA.FTZ R137, R16, UR5, R9 ;  /* 0x0000000510897c23 */ /* 0x000fe20008010009 */
[----:B------:R-:W-:Y:S01]  /*c4b0*/  IMAD.U32 R9, RZ, RZ, UR4 ;  /* 0x00000004ff097e24 */ /* 0x000fe2000f8e00ff */
[----:B------:R-:W-:-:S02]  /*c4c0*/  LOP3.LUT R31, R31, 0x19, R214, 0xfe, !PT ;  /* 0x000000191f1f7812 */ /* 0x000fc400078efed6 */
[----:B------:R-:W-:Y:S01]  /*c4d0*/  FFMA.FTZ R8, R27, UR5, R8 ;  /* 0x000000051b087c23 */ /* 0x000fe20008010008 */
[----:B------:R-:W-:Y:S01]  /*c4e0*/  IMAD.U32 R27, RZ, RZ, UR4 ;  /* 0x00000004ff1b7e24 */ /* 0x000fe2000f8e00ff */
[----:B------:R-:W-:Y:S02]  /*c4f0*/  FSEL R183, R12, -INF , !P3 ;  /* 0xff8000000cb77808 */ /* 0x000fe40005800000 */
[--C-:B------:R-:W-:Y:S02]  /*c500*/  LOP3.LUT R17, R17, 0x21, R214.reuse, 0xfe, !PT ;  /* 0x0000002111117812 */ /* 0x100fe400078efed6 */
[----:B------:R-:W-:Y:S02]  /*c510*/  I2FP.F32.S32 R12, R31 ;  /* 0x0000001f000c7245 */ /* 0x000fe40000201400 */
[--C-:B------:R-:W-:Y:S02]  /*c520*/  LOP3.LUT R9, R9, 0x28, R214.reuse, 0xfe, !PT ;  /* 0x0000002809097812 */ /* 0x100fe400078efed6 */
[--C-:B------:R-:W-:Y:S01]  /*c530*/  LOP3.LUT R29, R29, 0x20, R214.reuse, 0xfe, !PT ;  /* 0x000000201d1d7812 */ /* 0x100fe200078efed6 */
[----:B------:R-:W-:Y:S01]  /*c540*/  FFMA.FTZ R181, R12, UR5, R5 ;  /* 0x000000050cb57c23 */ /* 0x000fe20008010005 */
[----:B------:R-:W-:Y:S01]  /*c550*/  LOP3.LUT R27, R27, 0x29, R214, 0xfe, !PT ;  /* 0x000000291b1b7812 */ /* 0x000fe200078efed6 */
[----:B------:R-:W-:Y:S01]  /*c560*/  IMAD.U32 R5, RZ, RZ, UR4 ;  /* 0x00000004ff057e24 */ /* 0x000fe2000f8e00ff */
[----:B------:R-:W-:-:S02]  /*c570*/  FSEL R145, R8, -INF , !P6 ;  /* 0xff80000008917808 */ /* 0x000fc40007000000 */
[----:B------:R-:W-:Y:S02]  /*c580*/  I2FP.F32.S32 R8, R17 ;  /* 0x0000001100087245 */ /* 0x000fe40000201400 */
[----:B------:R-:W-:Y:S02]  /*c590*/  FSEL R137, R137, -INF , !P2 ;  /* 0xff80000089897808 */ /* 0x000fe40005000000 */
[-C--:B------:R-:W-:Y:S01]  /*c5a0*/  ISETP.GE.AND P6, PT, R17, R2.reuse, PT ;  /* 0x000000021100720c */ /* 0x080fe20003fc6270 */
[----:B------:R-:W-:Y:S01]  /*c5b0*/  FFMA.FTZ R129, R8, UR5, R129 ;  /* 0x0000000508817c23 */ /* 0x000fe20008010081 */
[----:B------:R-:W-:Y:S02]  /*c5c0*/  ISETP.GE.AND P2, PT, R9, R2, PT ;  /* 0x000000020900720c */ /* 0x000fe40003f46270 */
[----:B------:R-:W-:Y:S02]  /*c5d0*/  FSEL R153, R13, -INF , !P5 ;  /* 0xff8000000d997808 */ /* 0x000fe40006800000 */
[----:B------:R-:W-:-:S02]  /*c5e0*/  I2FP.F32.S32 R9, R9 ;  /* 0x0000000900097245 */ /* 0x000fc40000201400 */
[----:B------:R-:W-:Y:S02]  /*c5f0*/  FSEL R17, R4, -INF , !P4 ;  /* 0xff80000004117808 */ /* 0x000fe40006000000 */
[-C--:B------:R-:W-:Y:S01]  /*c600*/  ISETP.GE.AND P5, PT, R29, R2.reuse, PT ;  /* 0x000000021d00720c */ /* 0x080fe20003fa6270 */
[----:B------:R-:W-:Y:S01]  /*c610*/  FFMA.FTZ R124, R9, UR5, R124 ;  /* 0x00000005097c7c23 */ /* 0x000fe2000801007c */
[----:B------:R-:W-:Y:S01]  /*c620*/  I2FP.F32.S32 R13, R29 ;  /* 0x0000001d000d7245 */ /* 0x000fe20000201400 */
[----:B------:R-:W-:Y:S01]  /*c630*/  IMAD.U32 R29, RZ, RZ, UR4 ;  /* 0x00000004ff1d7e24 */ /* 0x000fe2000f8e00ff */
[-C--:B------:R-:W-:Y:S01]  /*c640*/  ISETP.GE.AND P4, PT, R27, R2.reuse, PT ;  /* 0x000000021b00720c */ /* 0x080fe20003f86270 */
[----:B------:R-:W-:Y:S01]  /*c650*/  IMAD.U32 R9, RZ, RZ, UR4 ;  /* 0x00000004ff097e24 */ /* 0x000fe2000f8e00ff */
[----:B------:R-:W-:Y:S01]  /*c660*/  I2FP.F32.S32 R4, R27 ;  /* 0x0000001b00047245 */ /* 0x000fe20000201400 */
[----:B------:R-:W-:Y:S01]  /*c670*/  IMAD.U32 R27, RZ, RZ, UR4 ;  /* 0x00000004ff1b7e24 */ /* 0x000fe2000f8e00ff */
[----:B------:R-:W-:Y:S01]  /*c680*/  ISETP.GE.AND P3, PT, R31, R2, PT ;  /* 0x000000021f00720c */ /* 0x000fe20003f66270 */
[----:B------:R-:W-:Y:S01]  /*c690*/  IMAD.U32 R31, RZ, RZ, UR4 ;  /* 0x00000004ff1f7e24 */ /* 0x000fe2000f8e00ff */
[----:B------:R-:W-:Y:S01]  /*c6a0*/  LOP3.LUT R5, R5, 0x38, R214, 0xfe, !PT ;  /* 0x0000003805057812 */ /* 0x000fe200078efed6 */
[----:B------:R-:W-:Y:S01]  /*c6b0*/  FFMA.FTZ R128, R13, UR5, R128 ;  /* 0x000000050d807c23 */ /* 0x000fe20008010080 */
[--C-:B------:R-:W-:Y:S01]  /*c6c0*/  LOP3.LUT R27, R27, 0x30, R214.reuse, 0xfe, !PT ;  /* 0x000000301b1b7812 */ /* 0x100fe200078efed6 */
[----:B------:R-:W-:Y:S01]  /*c6d0*/  FFMA.FTZ R13, R4, UR5, R125 ;  /* 0x00000005040d7c23 */ /* 0x000fe2000801007d */
[----:B------:R-:W-:-:S02]  /*c6e0*/  LOP3.LUT R29, R29, 0x39, R214, 0xfe, !PT ;  /* 0x000000391d1d7812 */ /* 0x000fc400078efed6 */
[----:B------:R-:W-:Y:S02]  /*c6f0*/  FSEL R129, R129, -INF , !P6 ;  /* 0xff80000081817808 */ /* 0x000fe40007000000 */
[----:B------:R-:W-:Y:S02]  /*c700*/  ISETP.GE.AND P6, PT, R5, R2, PT ;  /* 0x000000020500720c */ /* 0x000fe40003fc6270 */
[--C-:B------:R-:W-:Y:S02]  /*c710*/  LOP3.LUT R31, R31, 0x31, R214.reuse, 0xfe, !PT ;  /* 0x000000311f1f7812 */ /* 0x100fe400078efed6 */
[----:B------:R-:W-:Y:S02]  /*c720*/  FSEL R181, R181, -INF , !P3 ;  /* 0xff800000b5b57808 */ /* 0x000fe40005800000 */
[----:B------:R-:W-:Y:S02]  /*c730*/  I2FP.F32.S32 R5, R5 ;  /* 0x0000000500057245 */ /* 0x000fe40000201400 */
[----:B------:R-:W-:-:S02]  /*c740*/  LOP3.LUT R9, R9, 0x40, R214, 0xfe, !PT ;  /* 0x0000004009097812 */ /* 0x000fc400078efed6 */
[-C--:B------:R-:W-:Y:S01]  /*c750*/  ISETP.GE.AND P3, PT, R27, R2.reuse, PT ;  /* 0x000000021b00720c */ /* 0x080fe20003f66270 */
[----:B------:R-:W-:Y:S01]  /*c760*/  FFMA.FTZ R116, R5, UR5, R116 ;  /* 0x0000000505747c23 */ /* 0x000fe20008010074 */
[----:B------:R-:W-:Y:S01]  /*c770*/  I2FP.F32.S32 R4, R29 ;  /* 0x0000001d00047245 */ /* 0x000fe20000201400 */
[----:B------:R-:W-:Y:S01]  /*c780*/  IMAD.U32 R5, RZ, RZ, UR4 ;  /* 0x00000004ff057e24 */ /* 0x000fe2000f8e00ff */
[----:B------:R-:W-:Y:S02]  /*c790*/  I2FP.F32.S32 R27, R27 ;  /* 0x0000001b001b7245 */ /* 0x000fe40000201400 */
[----:B------:R-:W-:Y:S02]  /*c7a0*/  FSEL R177, R128, -INF , !P5 ;  /* 0xff80000080b17808 */ /* 0x000fe40006800000 */
[----:B------:R-:W-:Y:S01]  /*c7b0*/  I2FP.F32.S32 R8, R31 ;  /* 0x0000001f00087245 */ /* 0x000fe20000201400 */
[----:B------:R-:W-:Y:S01]  /*c7c0*/  FFMA.FTZ R120, R27, UR5, R120 ;  /* 0x000000051b787c23 */ /* 0x000fe20008010078 */
[----:B------:R-:W-:Y:S01]  /*c7d0*/  FSEL R13, R13, -INF , !P4 ;  /* 0xff8000000d0d7808 */ /* 0x000fe20006000000 */
[----:B------:R-:W-:Y:S01]  /*c7e0*/  IMAD.U32 R27, RZ, RZ, UR4 ;  /* 0x00000004ff1b7e24 */ /* 0x000fe2000f8e00ff */
[-C--:B------:R-:W-:Y:S01]  /*c7f0*/  ISETP.GE.AND P5, PT, R31, R2.reuse, PT ;  /* 0x000000021f00720c */ /* 0x080fe20003fa6270 */
[----:B------:R-:W-:Y:S01]  /*c800*/  FFMA.FTZ R31, R4, UR5, R117 ;  /* 0x00000005041f7c23 */ /* 0x000fe20008010075 */
[----:B------:R-:W-:Y:S01]  /*c810*/  ISETP.GE.AND P4, PT, R9, R2, PT ;  /* 0x000000020900720c */ /* 0x000fe20003f86270 */
[----:B------:R-:W-:Y:S01]  /*c820*/  IMAD.U32 R117, RZ, RZ, UR4 ;  /* 0x00000004ff757e24 */ /* 0x000fe2000f8e00ff */
[----:B------:R-:W-:Y:S01]  /*c830*/  I2FP.F32.S32 R9, R9 ;  /* 0x0000000900097245 */ /* 0x000fe20000201400 */
[----:B------:R-:W-:Y:S01]  /*c840*/  FFMA.FTZ R121, R8, UR5, R121 ;  /* 0x0000000508797c23 */ /* 0x000fe20008010079 */
[----:B------:R-:W-:-:S02]  /*c850*/  LOP3.LUT R5, R5, 0x48, R214, 0xfe, !PT ;  /* 0x0000004805057812 */ /* 0x000fc400078efed6 */
[----:B------:R-:W-:Y:S01]  /*c860*/  LOP3.LUT R117, R117, 0x41, R214, 0xfe, !PT ;  /* 0x0000004175757812 */ /* 0x000fe200078efed6 */
[----:B------:R-:W-:Y:S01]  /*c870*/  FFMA.FTZ R9, R9, UR5, R112 ;  /* 0x0000000509097c23 */ /* 0x000fe20008010070 */
[----:B------:R-:W-:Y:S02]  /*c880*/  LOP3.LUT R27, R27, 0x51, R214, 0xfe, !PT ;  /* 0x000000511b1b7812 */ /* 0x000fe400078efed6 */
[----:B------:R-:W-:Y:S02]  /*c890*/  FSEL R121, R121, -INF , !P5 ;  /* 0xff80000079797808 */ /* 0x000fe40006800000 */
[----:B------:R-:W-:Y:S02]  /*c8a0*/  ISETP.GE.AND P5, PT, R5, R2, PT ;  /* 0x000000020500720c */ /* 0x000fe40003fa6270 */
[----:B------:R-:W-:Y:S02]  /*c8b0*/  I2FP.F32.S32 R12, R117 ;  /* 0x00000075000c7245 */ /* 0x000fe40000201400 */
[----:B------:R-:W-:-:S02]  /*c8c0*/  I2FP.F32.S32 R5, R5 ;  /* 0x0000000500057245 */ /* 0x000fc40000201400 */
[----:B------:R-:W-:Y:S01]  /*c8d0*/  FSEL R9, R9, -INF , !P4 ;  /* 0xff80000009097808 */ /* 0x000fe20006000000 */
[----:B------:R-:W-:Y:S01]  /*c8e0*/  FFMA.FTZ R113, R12, UR5, R113 ;  /* 0x000000050c717c23 */ /* 0x000fe20008010071 */
[-C--:B------:R-:W-:Y:S01]  /*c8f0*/  ISETP.GE.AND P4, PT, R27, R2.reuse, PT ;  /* 0x000000021b00720c */ /* 0x080fe20003f86270 */
[----:B------:R-:W-:Y:S01]  /*c900*/  FFMA.FTZ R108, R5, UR5, R108 ;  /* 0x00000005056c7c23 */ /* 0x000fe2000801006c */
[----:B------:R-:W-:Y:S01]  /*c910*/  I2FP.F32.S32 R4, R27 ;  /* 0x0000001b00047245 */ /* 0x000fe20000201400 */
[----:B------:R-:W-:Y:S01]  /*c920*/  IMAD.U32 R27, RZ, RZ, UR4 ;  /* 0x00000004ff1b7e24 */ /* 0x000fe2000f8e00ff */
[----:B------:R-:W-:Y:S02]  /*c930*/  FSEL R125, R124, -INF , !P2 ;  /* 0xff8000007c7d7808 */ /* 0x000fe40005000000 */
[-C--:B------:R-:W-:Y:S01]  /*c940*/  ISETP.GE.AND P2, PT, R29, R2.reuse, PT ;  /* 0x000000021d00720c */ /* 0x080fe20003f46270 */
[----:B------:R-:W-:Y:S01]  /*c950*/  IMAD.U32 R29, RZ, RZ, UR4 ;  /* 0x00000004ff1d7e24 */ /* 0x000fe2000f8e00ff */
[----:B------:R-:W-:Y:S01]  /*c960*/  FSEL R179, R120, -INF , !P3 ;  /* 0xff80000078b37808 */ /* 0x000fe20005800000 */
[----:B------:R-:W-:Y:S01]  /*c970*/  FFMA.FTZ R5, R4, UR5, R105 ;  /* 0x0000000504057c23 */ /* 0x000fe20008010069 */
[----:B------:R-:W-:Y:S01]  /*c980*/  ISETP.GE.AND P3, PT, R117, R2, PT ;  /* 0x000000027500720c */ /* 0x000fe20003f66270 */
[----:B------:R-:W-:Y:S01]  /*c990*/  IMAD.U32 R105, RZ, RZ, UR4 ;  /* 0x00000004ff697e24 */ /* 0x000fe2000f8e00ff */
[----:B------:R-:W-:-:S02]  /*c9a0*/  LOP3.LUT R27, R27, 0x58, R214, 0xfe, !PT ;  /* 0x000000581b1b7812 */ /* 0x000fc400078efed6 */
[--C-:B------:R-:W-:Y:S02]  /*c9b0*/  LOP3.LUT R159, R159, 0x49, R214.reuse, 0xfe, !PT ;  /* 0x000000499f9f7812 */ /* 0x100fe400078efed6 */
[----:B------:R-:W-:Y:S02]  /*c9c0*/  LOP3.LUT R29, R29, 0x50, R214, 0xfe, !PT ;  /* 0x000000501d1d7812 */ /* 0x000fe400078efed6 */
[----:B------:R-:W-:Y:S02]  /*c9d0*/  FSEL R113, R113, -INF , !P3 ;  /* 0xff80000071717808 */ /* 0x000fe40005800000 */
[----:B------:R-:W-:Y:S02]  /*c9e0*/  ISETP.GE.AND P3, PT, R27, R2, PT ;  /* 0x000000021b00720c */ /* 0x000fe40003f66270 */
[----:B------:R-:W-:Y:S02]  /*c9f0*/  FSEL R117, R116, -INF , !P6 ;  /* 0xff80000074757808 */ /* 0x000fe40007000000 */
[----:B------:R-:W-:-:S02]  /*ca00*/  FSEL R31, R31, -INF , !P2 ;  /* 0xff8000001f1f7808 */ /* 0x000fc40005000000 */
[----:B------:R-:W-:Y:S02]  /*ca10*/  LOP3.LUT R105, R105, 0x59, R214, 0xfe, !PT ;  /* 0x0000005969697812 */ /* 0x000fe400078efed6 */
[----:B------:R-:W-:Y:S02]  /*ca20*/  I2FP.F32.S32 R27, R27 ;  /* 0x0000001b001b7245 */ /* 0x000fe40000201400 */
[-C--:B------:R-:W-:Y:S02]  /*ca30*/  ISETP.GE.AND P6, PT, R159, R2.reuse, PT ;  /* 0x000000029f00720c */ /* 0x080fe40003fc6270 */
[----:B------:R-:W-:Y:S01]  /*ca40*/  I2FP.F32.S32 R8, R159 ;  /* 0x0000009f00087245 */ /* 0x000fe20000201400 */
[----:B------:R-:W-:Y:S01]  /*ca50*/  IMAD.U32 R159, RZ, RZ, UR4 ;  /* 0x00000004ff9f7e24 */ /* 0x000fe2000f8e00ff */
[----:B------:R-:W-:Y:S01]  /*ca60*/  ISETP.GE.AND P2, PT, R29, R2, PT ;  /* 0x000000021d00720c */ /* 0x000fe20003f46270 */
[----:B------:R-:W-:Y:S01]  /*ca70*/  FFMA.FTZ R100, R27, UR5, R100 ;  /* 0x000000051b647c23 */ /* 0x000fe20008010064 */
[----:B------:R-:W-:Y:S01]  /*ca80*/  I2FP.F32.S32 R29, R29 ;  /* 0x0000001d001d7245 */ /* 0x000fe20000201400 */
[----:B------:R-:W-:Y:S01]  /*ca90*/  FFMA.FTZ R8, R8, UR5, R109 ;  /* 0x0000000508087c23 */ /* 0x000fe2000801006d */
[----:B------:R-:W-:-:S02]  /*caa0*/  I2FP.F32.S32 R4, R105 ;  /* 0x0000006900047245 */ /* 0x000fc40000201400 */
[----:B------:R-:W-:Y:S01]  /*cab0*/  LOP3.LUT R159, R159, 0x8, R214, 0xfe, !PT ;  /* 0x000000089f9f7812 */ /* 0x000fe200078efed6 */
[----:B------:R-:W-:Y:S01]  /*cac0*/  FFMA.FTZ R29, R29, UR5, R104 ;  /* 0x000000051d1d7c23 */ /* 0x000fe20008010068 */
[--C-:B------:R-:W-:Y:S01]  /*cad0*/  LOP3.LUT R187, R187, 0x60, R214.reuse, 0xfe, !PT ;  /* 0x00000060bbbb7812 */ /* 0x100fe200078efed6 */
[----:B------:R-:W-:Y:S01]  /*cae0*/  FFMA.FTZ R27, R4, UR5, R101 ;  /* 0x00000005041b7c23 */ /* 0x000fe20008010065 */
[----:B------:R-:W-:Y:S02]  /*caf0*/  LOP3.LUT R185, R185, 0x68, R214, 0xfe, !PT ;  /* 0x00000068b9b97812 */ /* 0x000fe400078efed6 */
[----:B------:R-:W-:Y:S02]  /*cb00*/  FSEL R109, R108, -INF , !P5 ;  /* 0xff8000006c6d7808 */ /* 0x000fe40006800000 */
[----:B------:R-:W-:Y:S02]  /*cb10*/  FSEL R101, R100, -INF , !P3 ;  /* 0xff80000064657808 */ /* 0x000fe40005800000 */
[----:B------:R-:W-:-:S02]  /*cb20*/  ISETP.GE.AND P5, PT, R105, R2, PT ;  /* 0x000000026900720c */ /* 0x000fc40003fa6270 */
[----:B------:R-:W-:Y:S02]  /*cb30*/  ISETP.GE.AND P3, PT, R159, R0, PT ;  /* 0x000000009f00720c */ /* 0x000fe40003f66270 */
[----:B------:R-:W-:Y:S02]  /*cb40*/  FSEL R105, R8, -INF , !P6 ;  /* 0xff80000008697808 */ /* 0x000fe40007000000 */
[----:B------:R-:W-:Y:S02]  /*cb50*/  FSEL R29, R29, -INF , !P2 ;  /* 0xff8000001d1d7808 */ /* 0x000fe40005000000 */
[----:B------:R-:W-:Y:S02]  /*cb60*/  FSEL R5, R5, -INF , !P4 ;  /* 0xff80000005057808 */ /* 0x000fe40006000000 */
[----:B------:R-:W-:Y:S02]  /*cb70*/  I2FP.F32.S32 R159, R159 ;  /* 0x0000009f009f7245 */ /* 0x000fe40000201400 */
[----:B------:R-:W-:-:S02]  /*cb80*/  ISETP.GE.AND P6, PT, R187, R2, PT ;  /* 0x00000002bb00720c */ /* 0x000fc40003fc6270 */
[-C--:B------:R-:W-:Y:S01]  /*cb90*/  ISETP.GE.AND P2, PT, R193, R2.reuse, PT ;  /* 0x00000002c100720c */ /* 0x080fe20003f46270 */
[----:B------:R-:W-:Y:S01]  /*cba0*/  FFMA.FTZ R22, R159, UR5, R14 ;  /* 0x000000059f167c23 */ /* 0x000fe2000801000e */
[----:B------:R-:W-:Y:S01]  /*cbb0*/  ISETP.GE.AND P4, PT, R185, R2, PT ;  /* 0x00000002b900720c */ /* 0x000fe20003f86270 */
[----:B------:R-:W-:Y:S01]  /*cbc0*/  IMAD.U32 R159, RZ, RZ, UR4 ;  /* 0x00000004ff9f7e24 */ /* 0x000fe2000f8e00ff */
[----:B------:R-:W-:Y:S02]  /*cbd0*/  I2FP.F32.S32 R2, R191 ;  /* 0x000000bf00027245 */ /* 0x000fe40000201400 */
[----:B------:R-:W-:Y:S02]  /*cbe0*/  I2FP.F32.S32 R187, R187 ;  /* 0x000000bb00bb7245 */ /* 0x000fe40000201400 */
[----:B------:R-:W-:Y:S01]  /*cbf0*/  FSEL R27, R27, -INF , !P5 ;  /* 0xff8000001b1b7808 */ /* 0x000fe20006800000 */
[----:B------:R-:W-:Y:S01]  /*cc00*/  FFMA.FTZ R14, R2, UR5, R15 ;  /* 0x00000005020e7c23 */ /* 0x000fe2000801000f */
[----:B------:R-:W-:Y:S01]  /*cc10*/  ISETP.GE.AND P5, PT, R191, R0, PT ;  /* 0x00000000bf00720c */ /* 0x000fe20003fa6270 */
[----:B------:R-:W-:Y:S01]  /*cc20*/  IMAD.U32 R191, RZ, RZ, UR4 ;  /* 0x00000004ffbf7e24 */ /* 0x000fe2000f8e00ff */
[----:B------:R-:W-:Y:S01]  /*cc30*/  I2FP.F32.S32 R4, R193 ;  /* 0x000000c100047245 */ /* 0x000fe20000201400 */
[----:B------:R-:W-:Y:S01]  /*cc40*/  FFMA.FTZ R96, R187, UR5, R96 ;  /* 0x00000005bb607c23 */ /* 0x000fe20008010060 */
[----:B------:R-:W-:Y:S01]  /*cc50*/  I2FP.F32.S32 R185, R185 ;  /* 0x000000b900b97245 */ /* 0x000fe20000201400 */
[----:B------:R-:W-:Y:S01]  /*cc60*/  IMAD.U32 R15, RZ, RZ, UR4 ;  /* 0x00000004ff0f7e24 */ /* 0x000fe2000f8e00ff */
[----:B------:R-:W-:Y:S01]  /*cc70*/  LOP3.LUT R191, R191, 0x10, R214, 0xfe, !PT ;  /* 0x00000010bfbf7812 */ /* 0x000fe200078efed6 */
[----:B------:R-:W-:-:S02]  /*cc80*/  IMAD.U32 R187, RZ, RZ, UR4 ;  /* 0x00000004ffbb7e24 */ /* 0x000fc4000f8e00ff */
[----:B------:R-:W-:Y:S01]  /*cc90*/  FFMA.FTZ R97, R4, UR5, R97 ;  /* 0x0000000504617c23 */ /* 0x000fe20008010061 */
[----:B------:R-:W-:Y:S01]  /*cca0*/  LOP3.LUT R159, R159, 0x20, R214, 0xfe, !PT ;  /* 0x000000209f9f7812 */ /* 0x000fe200078efed6 */
[----:B------:R-:W-:Y:S01]  /*ccb0*/  FFMA.FTZ R92, R185, UR5, R92 ;  /* 0x00000005b95c7c23 */ /* 0x000fe2000801005c */
[--C-:B------:R-:W-:Y:S01]  /*ccc0*/  LOP3.LUT R15, R15, 0x11, R214.reuse, 0xfe, !PT ;  /* 0x000000110f0f7812 */ /* 0x100fe200078efed6 */
[----:B------:R-:W-:Y:S01]  /*ccd0*/  IMAD.U32 R193, RZ, RZ, UR4 ;  /* 0x00000004ffc17e24 */ /* 0x000fe2000f8e00ff */
[----:B------:R-:W-:Y:S02]  /*cce0*/  FSEL R185, R96, -INF , !P6 ;  /* 0xff80000060b97808 */ /* 0x000fe40007000000 */
[----:B------:R-:W-:Y:S02]  /*ccf0*/  ISETP.GE.AND P6, PT, R191, R0, PT ;  /* 0x00000000bf00720c */ /* 0x000fe40003fc6270 */
[----:B------:R-:W-:Y:S02]  /*cd00*/  FSEL R14, R14, -INF , !P5 ;  /* 0xff8000000e0e7808 */ /* 0x000fe40006800000 */
[----:B------:R-:W-:-:S02]  /*cd10*/  LOP3.LUT R187, R187, 0x18, R214, 0xfe, !PT ;  /* 0x00000018bbbb7812 */ /* 0x000fc400078efed6 */
[----:B------:R-:W-:Y:S02]  /*cd20*/  I2FP.F32.S32 R191, R191 ;  /* 0x000000bf00bf7245 */ /* 0x000fe40000201400 */
[-C--:B------:R-:W-:Y:S02]  /*cd30*/  ISETP.GE.AND P5, PT, R159, R0.reuse, PT ;  /* 0x000000009f00720c */ /* 0x080fe40003fa6270 */
[----:B------:R-:W-:Y:S01]  /*cd40*/  FSEL R97, R97, -INF , !P2 ;  /* 0xff80000061617808 */ /* 0x000fe20005000000 */
[----:B------:R-:W-:Y:S01]  /*cd50*/  FFMA.FTZ R128, R191, UR5, R10 ;  /* 0x00000005bf807c23 */ /* 0x000fe2000801000a */
[----:B------:R-:W-:Y:S01]  /*cd60*/  I2FP.F32.S32 R159, R159 ;  /* 0x0000009f009f7245 */ /* 0x000fe20000201400 */
[----:B------:R-:W-:Y:S01]  /*cd70*/  IMAD.U32 R191, RZ, RZ, UR4 ;  /* 0x00000004ffbf7e24 */ /* 0x000fe2000f8e00ff */
[-C--:B------:R-:W-:Y:S02]  /*cd80*/  ISETP.GE.AND P2, PT, R15, R0.reuse, PT ;  /* 0x000000000f00720c */ /* 0x080fe40003f46270 */
[----:B------:R-:W-:Y:S01]  /*cd90*/  I2FP.F32.S32 R2, R15 ;  /* 0x0000000f00027245 */ /* 0x000fe20000201400 */
[----:B------:R-:W-:Y:S01]  /*cda0*/  FFMA.FTZ R10, R159, UR5, R130 ;  /* 0x000000059f0a7c23 */ /* 0x000fe20008010082 */
[----:B------:R-:W-:Y:S01]  /*cdb0*/  FSEL R15, R92, -INF , !P4 ;  /* 0xff8000005c0f7808 */ /* 0x000fe20006000000 */
[----:B------:R-:W-:Y:S01]  /*cdc0*/  IMAD.U32 R159, RZ, RZ, UR4 ;  /* 0x00000004ff9f7e24 */ /* 0x000fe2000f8e00ff */
[----:B------:R-:W-:Y:S01]  /*cdd0*/  LOP3.LUT R193, R193, 0x19, R214, 0xfe, !PT ;  /* 0x00000019c1c17812 */ /* 0x000fe200078efed6 */
[----:B------:R-:W-:Y:S01]  /*cde0*/  FFMA.FTZ R11, R2, UR5, R11 ;  /* 0x00000005020b7c23 */ /* 0x000fe2000801000b */
[----:B------:R-:W-:-:S02]  /*cdf0*/  ISETP.GE.AND P4, PT, R187, R0, PT ;  /* 0x00000000bb00720c */ /* 0x000fc40003f86270 */
[----:B------:R-:W-:Y:S02]  /*ce00*/  I2FP.F32.S32 R187, R187 ;  /* 0x000000bb00bb7245 */ /* 0x000fe40000201400 */
[----:B------:R-:W-:Y:S02]  /*ce10*/  I2FP.F32.S32 R20, R193 ;  /* 0x000000c100147245 */ /* 0x000fe40000201400 */
[----:B------:R-:W-:Y:S01]  /*ce20*/  FSEL R22, R22, -INF , !P3 ;  /* 0xff80000016167808 */ /* 0x000fe20005800000 */
[----:B------:R-:W-:Y:S01]  /*ce30*/  FFMA.FTZ R6, R187, UR5, R6 ;  /* 0x00000005bb067c23 */ /* 0x000fe20008010006 */
[----:B------:R-:W-:Y:S01]  /*ce40*/  ISETP.GE.AND P3, PT, R193, R0, PT ;  /* 0x00000000c100720c */ /* 0x000fe20003f66270 */
[----:B------:R-:W-:Y:S01]  /*ce50*/  IMAD.U32 R193, RZ, RZ, UR4 ;  /* 0x00000004ffc17e24 */ /* 0x000fe2000f8e00ff */
[--C-:B------:R-:W-:Y:S01]  /*ce60*/  LOP3.LUT R159, R159, 0x31, R214.reuse, 0xfe, !PT ;  /* 0x000000319f9f7812 */ /* 0x100fe200078efed6 */
[----:B------:R-:W-:Y:S01]  /*ce70*/  FFMA.FTZ R20, R20, UR5, R7 ;  /* 0x0000000514147c23 */ /* 0x000fe20008010007 */
[----:B------:R-:W-:Y:S01]  /*ce80*/  IMAD.U32 R187, RZ, RZ, UR4 ;  /* 0x00000004ffbb7e24 */ /* 0x000fe2000f8e00ff */
[----:B------:R-:W-:Y:S01]  /*ce90*/  LOP3.LUT R191, R191, 0x28, R214, 0xfe, !PT ;  /* 0x00000028bfbf7812 */ /* 0x000fe200078efed6 */
[----:B------:R-:W-:Y:S01]  /*cea0*/  IMAD.U32 R7, RZ, RZ, UR4 ;  /* 0x00000004ff077e24 */ /* 0x000fe2000f8e00ff */
[----:B------:R-:W-:-:S02]  /*ceb0*/  FSEL R26, R6, -INF , !P4 ;  /* 0xff800000061a7808 */ /* 0x000fc40006000000 */
[--C-:B------:R-:W-:Y:S02]  /*cec0*/  LOP3.LUT R193, R193, 0x21, R214.reuse, 0xfe, !PT ;  /* 0x00000021c1c17812 */ /* 0x100fe400078efed6 */
[----:B------:R-:W-:Y:S02]  /*ced0*/  I2FP.F32.S32 R6, R159 ;  /* 0x0000009f00067245 */ /* 0x000fe40000201400 */
[----:B------:R-:W-:Y:S02]  /*cee0*/  FSEL R34, R11, -INF , !P2 ;  /* 0xff8000000b227808 */ /* 0x000fe40005000000 */
[--C-:B------:R-:W-:Y:S01]  /*cef0*/  LOP3.LUT R187, R187, 0x29, R214.reuse, 0xfe, !PT ;  /* 0x00000029bbbb7812 */ /* 0x100fe200078efed6 */
[----:B------:R-:W-:Y:S01]  /*cf00*/  FFMA.FTZ R6, R6, UR5, R123 ;  /* 0x0000000506067c23 */ /* 0x000fe2000801007b */
[----:B------:R-:W-:Y:S01]  /*cf10*/  LOP3.LUT R7, R7, 0x30, R214, 0xfe, !PT ;  /* 0x0000003007077812 */ /* 0x000fe200078efed6 */
[----:B------:R-:W-:Y:S01]  /*cf20*/  IMAD.U32 R123, RZ, RZ, UR4 ;  /* 0x00000004ff7b7e24 */ /* 0x000fe2000f8e00ff */
[----:B------:R-:W-:-:S02]  /*cf30*/  I2FP.F32.S32 R11, R191 ;  /* 0x000000bf000b7245 */ /* 0x000fc40000201400 */
[----:B------:R-:W-:Y:S02]  /*cf40*/  I2FP.F32.S32 R2, R193 ;  /* 0x000000c100027245 */ /* 0x000fe40000201400 */
[----:B------:R-:W-:Y:S01]  /*cf50*/  FSEL R20, R20, -INF , !P3 ;  /* 0xff80000014147808 */ /* 0x000fe20005800000 */
[----:B------:R-:W-:Y:S01]  /*cf60*/  FFMA.FTZ R30, R11, UR5, R126 ;  /* 0x000000050b1e7c23 */ /* 0x000fe2000801007e */
[----:B------:R-:W-:Y:S01]  /*cf70*/  I2FP.F32.S32 R24, R187 ;  /* 0x000000bb00187245 */ /* 0x000fe20000201400 */
[----:B------:R-:W-:Y:S01]  /*cf80*/  FFMA.FTZ R131, R2, UR5, R131 ;  /* 0x0000000502837c23 */ /* 0x000fe20008010083 */
[-C--:B------:R-:W-:Y:S01]  /*cf90*/  ISETP.GE.AND P3, PT, R7, R0.reuse, PT ;  /* 0x000000000700720c */ /* 0x080fe20003f66270 */
[----:B------:R-:W-:Y:S01]  /*cfa0*/  IMAD.U32 R11, RZ, RZ, UR4 ;  /* 0x00000004ff0b7e24 */ /* 0x000fe2000f8e00ff */
[----:B------:R-:W-:Y:S01]  /*cfb0*/  I2FP.F32.S32 R7, R7 ;  /* 0x0000000700077245 */ /* 0x000fe20000201400 */
[----:B------:R-:W-:Y:S01]  /*cfc0*/  FFMA.FTZ R24, R24, UR5, R127 ;  /* 0x0000000518187c23 */ /* 0x000fe2000801007f */
[----:B------:R-:W-:Y:S01]  /*cfd0*/  FSEL R128, R128, -INF , !P6 ;  /* 0xff80000080807808 */ /* 0x000fe20007000000 */
[----:B------:R-:W-:Y:S01]  /*cfe0*/  IMAD.U32 R127, RZ, RZ, UR4 ;  /* 0x00000004ff7f7e24 */ /* 0x000fe2000f8e00ff */
[----:B------:R-:W-:Y:S01]  /*cff0*/  ISETP.GE.AND P6, PT, R193, R0, PT ;  /* 0x00000000c100720c */ /* 0x000fe20003fc6270 */
[----:B------:R-:W-:Y:S01]  /*d000*/  FFMA.FTZ R16, R7, UR5, R122 ;  /* 0x0000000507107c23 */ /* 0x000fe2000801007a */
[----:B------:R-:W-:Y:S01]  /*d010*/  LOP3.LUT R123, R123, 0x38, R214, 0xfe, !PT ;  /* 0x000000387b7b7812 */ /* 0x000fe200078efed6 */
[----:B------:R-:W-:Y:S01]  /*d020*/  IMAD.U32 R7, RZ, RZ, UR4 ;  /* 0x00000004ff077e24 */ /* 0x000fe2000f8e00ff */
[----:B------:R-:W-:-:S02]  /*d030*/  FSEL R10, R10, -INF , !P5 ;  /* 0xff8000000a0a7808 */ /* 0x000fc40006800000 */
[-C--:B------:R-:W-:Y:S02]  /*d040*/  ISETP.GE.AND P4, PT, R187, R0.reuse, PT ;  /* 0x00000000bb00720c */ /* 0x080fe40003f86270 */
[-C--:B------:R-:W-:Y:S01]  /*d050*/  ISETP.GE.AND P5, PT, R159, R0.reuse, PT ;  /* 0x000000009f00720c */ /* 0x080fe20003fa6270 */
[----:B------:R-:W-:Y:S01]  /*d060*/  IMAD.U32 R159, RZ, RZ, UR4 ;  /* 0x00000004ff9f7e24 */ /* 0x000fe2000f8e00ff */
[----:B------:R-:W-:Y:S02]  /*d070*/  LOP3.LUT R11, R11, 0x40, R214, 0xfe, !PT ;  /* 0x000000400b0b7812 */ /* 0x000fe400078efed6 */
[----:B------:R-:W-:Y:S02]  /*d080*/  FSEL R122, R131, -INF , !P6 ;  /* 0xff800000837a7808 */ /* 0x000fe40007000000 */
[----:B------:R-:W-:Y:S02]  /*d090*/  ISETP.GE.AND P6, PT, R123, R0, PT ;  /* 0x000000007b00720c */ /* 0x000fe40003fc6270 */
[----:B------:R-:W-:-:S02]  /*d0a0*/  I2FP.F32.S32 R123, R123 ;  /* 0x0000007b007b7245 */ /* 0x000fc40000201400 */
[----:B------:R-:W-:Y:S02]  /*d0b0*/  FSEL R24, R24, -INF , !P4 ;  /* 0xff80000018187808 */ /* 0x000fe40006000000 */
[-C--:B------:R-:W-:Y:S01]  /*d0c0*/  ISETP.GE.AND P4, PT, R11, R0.reuse, PT ;  /* 0x000000000b00720c */ /* 0x080fe20003f86270 */
[----:B------:R-:W-:Y:S01]  /*d0d0*/  FFMA.FTZ R8, R123, UR5, R118 ;  /* 0x000000057b087c23 */ /* 0x000fe20008010076 */
[----:B------:R-:W-:Y:S01]  /*d0e0*/  LOP3.LUT R159, R159, 0x39, R214, 0xfe, !PT ;  /* 0x000000399f9f7812 */ /* 0x000fe200078efed6 */
[----:B------:R-:W-:Y:S01]  /*d0f0*/  IMAD.U32 R123, RZ, RZ, UR4 ;  /* 0x00000004ff7b7e24 */ /* 0x000fe2000f8e00ff */
[----:B------:R-:W-:Y:S02]  /*d100*/  I2FP.F32.S32 R11, R11 ;  /* 0x0000000b000b7245 */ /* 0x000fe40000201400 */
[----:B------:R-:W-:Y:S02]  /*d110*/  I2FP.F32.S32 R4, R159 ;  /* 0x0000009f00047245 */ /* 0x000fe40000201400 */
[----:B------:R-:W-:Y:S01]  /*d120*/  ISETP.GE.AND P2, PT, R191, R0, PT ;  /* 0x00000000bf00720c */ /* 0x000fe20003f46270 */
[----:B------:R-:W-:Y:S01]  /*d130*/  FFMA.FTZ R12, R11, UR5, R114 ;  /* 0x000000050b0c7c23 */ /* 0x000fe20008010072 */
[----:B------:R-:W-:Y:S01]  /*d140*/  IMAD.U32 R11, RZ, RZ, UR4 ;  /* 0x00000004ff0b7e24 */ /* 0x000fe2000f8e00ff */
[--C-:B------:R-:W-:Y:S01]  /*d150*/  LOP3.LUT R7, R7, 0x48, R214.reuse, 0xfe, !PT ;  /* 0x0000004807077812 */ /* 0x100fe200078efed6 */
[----:B------:R-:W-:Y:S01]  /*d160*/  FFMA.FTZ R4, R4, UR5, R119 ;  /* 0x0000000504047c23 */ /* 0x000fe20008010077 */
[--C-:B------:R-:W-:Y:S01]  /*d170*/  LOP3.LUT R123, R123, 0x49, R214.reuse, 0xfe, !PT ;  /* 0x000000497b7b7812 */ /* 0x100fe200078efed6 */
[----:B------:R-:W-:Y:S01]  /*d180*/  IMAD.U32 R119, RZ, RZ, UR4 ;  /* 0x00000004ff777e24 */ /* 0x000fe2000f8e00ff */
[----:B------:R-:W-:-:S02]  /*d190*/  LOP3.LUT R127, R127, 0x41, R214, 0xfe, !PT ;  /* 0x000000417f7f7812 */ /* 0x000fc400078efed6 */
[----:B------:R-:W-:Y:S02]  /*d1a0*/  FSEL R30, R30, -INF , !P2 ;  /* 0xff8000001e1e7808 */ /* 0x000fe40005000000 */
[-C--:B------:R-:W-:Y:S02]  /*d1b0*/  ISETP.GE.AND P2, PT, R159, R0.reuse, PT ;  /* 0x000000009f00720c */ /* 0x080fe40003f46270 */
[----:B------:R-:W-:Y:S02]  /*d1c0*/  FSEL R6, R6, -INF , !P5 ;  /* 0xff80000006067808 */ /* 0x000fe40006800000 */
[----:B------:R-:W-:Y:S02]  /*d1d0*/  ISETP.GE.AND P5, PT, R7, R0, PT ;  /* 0x000000000700720c */ /* 0x000fe40003fa6270 */
[----:B------:R-:W-:Y:S02]  /*d1e0*/  LOP3.LUT R11, R11, 0x50, R214, 0xfe, !PT ;  /* 0x000000500b0b7812 */ /* 0x000fe400078efed6 */
[----:B------:R-:W-:-:S02]  /*d1f0*/  I2FP.F32.S32 R7, R7 ;  /* 0x0000000700077245 */ /* 0x000fc40000201400 */
[----:B------:R-:W-:Y:S02]  /*d200*/  I2FP.F32.S32 R180, R123 ;  /* 0x0000007b00b47245 */ /* 0x000fe40000201400 */
[----:B------:R-:W-:Y:S01]  /*d210*/  I2FP.F32.S32 R28, R127 ;  /* 0x0000007f001c7245 */ /* 0x000fe20000201400 */
[----:B------:R-:W-:Y:S01]  /*d220*/  FFMA.FTZ R32, R7, UR5, R110 ;  /* 0x0000000507207c23 */ /* 0x000fe2000801006e */
[----:B------:R-:W-:Y:S01]  /*d230*/  FSEL R4, R4, -INF , !P2 ;  /* 0xff80000004047808 */ /* 0x000fe20005000000 */
[----:B------:R-:W-:Y:S01]  /*d240*/  FFMA.FTZ R180, R180, UR5, R111 ;  /* 0x00000005b4b47c23 */ /* 0x000fe2000801006f */
[-C--:B------:R-:W-:Y:S01]  /*d250*/  ISETP.GE.AND P2, PT, R11, R0.reuse, PT ;  /* 0x000000000b00720c */ /* 0x080fe20003f46270 */
[----:B------:R-:W-:Y:S01]  /*d260*/  FFMA.FTZ R28, R28, UR5, R115 ;  /* 0x000000051c1c7c23 */ /* 0x000fe20008010073 */
[----:B------:R-:W-:Y:S01]  /*d270*/  I2FP.F32.S32 R11, R11 ;  /* 0x0000000b000b7245 */ /* 0x000fe20000201400 */
[----:B------:R-:W-:Y:S01]  /*d280*/  IMAD.U32 R7, RZ, RZ, UR4 ;  /* 0x00000004ff077e24 */ /* 0x000fe2000f8e00ff */
[----:B------:R-:W-:Y:S01]  /*d290*/  FSEL R16, R16, -INF , !P3 ;  /* 0xff80000010107808 */ /* 0x000fe20005800000 */
[----:B------:R-:W-:Y:S01]  /*d2a0*/  IMAD.U32 R111, RZ, RZ, UR4 ;  /* 0x00000004ff6f7e24 */ /* 0x000fe2000f8e00ff */
[----:B------:R-:W-:Y:S01]  /*d2b0*/  ISETP.GE.AND P3, PT, R127, R0, PT ;  /* 0x000000007f00720c */ /* 0x000fe20003f66270 */
[----:B------:R-:W-:-:S02]  /*d2c0*/  IMAD.U32 R115, RZ, RZ, UR4 ;  /* 0x00000004ff737e24 */ /* 0x000fc4000f8e00ff */
[----:B------:R-:W-:Y:S01]  /*d2d0*/  FFMA.FTZ R106, R11, UR5, R106 ;  /* 0x000000050b6a7c23 */ /* 0x000fe2000801006a */
[--C-:B------:R-:W-:Y:S02]  /*d2e0*/  LOP3.LUT R7, R7, 0x58, R214.reuse, 0xfe, !PT ;  /* 0x0000005807077812 */ /* 0x100fe400078efed6 */
[--C-:B------:R-:W-:Y:S02]  /*d2f0*/  LOP3.LUT R111, R111, 0x60, R214.reuse, 0xfe, !PT ;  /* 0x000000606f6f7812 */ /* 0x100fe400078efed6 */
[--C-:B------:R-:W-:Y:S02]  /*d300*/  LOP3.LUT R119, R119, 0x51, R214.reuse, 0xfe, !PT ;  /* 0x0000005177777812 */ /* 0x100fe400078efed6 */
[----:B------:R-:W-:Y:S02]  /*d310*/  LOP3.LUT R115, R115, 0x59, R214, 0xfe, !PT ;  /* 0x0000005973737812 */ /* 0x000fe400078efed6 */
[----:B------:R-:W-:Y:S02]  /*d320*/  FSEL R28, R28, -INF , !P3 ;  /* 0xff8000001c1c7808 */ /* 0x000fe40005800000 */
[----:B------:R-:W-:-:S02]  /*d330*/  FSEL R178, R106, -INF , !P2 ;  /* 0xff8000006ab27808 */ /* 0x000fc40005000000 */
[-C--:B------:R-:W-:Y:S02]  /*d340*/  ISETP.GE.AND P3, PT, R7, R0.reuse, PT ;  /* 0x000000000700720c */ /* 0x080fe40003f66270 */
[----:B------:R-:W-:Y:S02]  /*d350*/  ISETP.GE.AND P2, PT, R111, R0, PT ;  /* 0x000000006f00720c */ /* 0x000fe40003f46270 */
[----:B------:R-:W-:Y:S02]  /*d360*/  I2FP.F32.S32 R152, R119 ;  /* 0x0000007700987245 */ /* 0x000fe40000201400 */
[----:B------:R-:W-:Y:S02]  /*d370*/  I2FP.F32.S32 R7, R7 ;  /* 0x0000000700077245 */ /* 0x000fe40000201400 */
[----:B------:R-:W-:Y:S01]  /*d380*/  I2FP.F32.S32 R156, R115 ;  /* 0x00000073009c7245 */ /* 0x000fe20000201400 */
[----:B------:R-:W-:Y:S01]  /*d390*/  FFMA.FTZ R152, R152, UR5, R107 ;  /* 0x0000000598987c23 */ /* 0x000fe2000801006b */
[----:B------:R-:W-:Y:S01]  /*d3a0*/  I2FP.F32.S32 R111, R111 ;  /* 0x0000006f006f7245 */ /* 0x000fe20000201400 */
[----:B------:R-:W-:Y:S01]  /*d3b0*/  FFMA.FTZ R102, R7, UR5, R102 ;  /* 0x0000000507667c23 */ /* 0x000fe20008010066 */
[----:B------:R-:W-:-:S02]  /*d3c0*/  IMAD.U32 R107, RZ, RZ, UR4 ;  /* 0x00000004ff6b7e24 */ /* 0x000fc4000f8e00ff */
[----:B------:R-:W-:Y:S01]  /*d3d0*/  FFMA.FTZ R156, R156, UR5, R103 ;  /* 0x000000059c9c7c23 */ /* 0x000fe20008010067 */
[----:B------:R-:W-:Y:S02]  /*d3e0*/  IMAD.U32 R103, RZ, RZ, UR4 ;  /* 0x00000004ff677e24 */ /* 0x000fe4000f8e00ff */
[----:B------:R-:W-:Y:S01]  /*d3f0*/  FFMA.FTZ R98, R111, UR5, R98 ;  /* 0x000000056f627c23 */ /* 0x000fe20008010062 */
[----:B------:R-:W-:Y:S01]  /*d400*/  IMAD.U32 R7, RZ, RZ, UR4 ;  /* 0x00000004ff077e24 */ /* 0x000fe2000f8e00ff */
[----:B------:R-:W-:Y:S02]  /*d410*/  FSEL R8, R8, -INF , !P6 ;  /* 0xff80000008087808 */ /* 0x000fe40007000000 */
[----:B------:R-:W-:Y:S02]  /*d420*/  FSEL R12, R12, -INF , !P4 ;  /* 0xff8000000c0c7808 */ /* 0x000fe40006000000 */
[----:B------:R-:W-:Y:S02]  /*d430*/  FSEL R32, R32, -INF , !P5 ;  /* 0xff80000020207808 */ /* 0x000fe40006800000 */
[----:B------:R-:W-:-:S02]  /*d440*/  ISETP.GE.AND P6, PT, R123, R0, PT ;  /* 0x000000007b00720c */ /* 0x000fc40003fc6270 */
[-C--:B------:R-:W-:Y:S02]  /*d450*/  ISETP.GE.AND P4, PT, R119, R0.reuse, PT ;  /* 0x000000007700720c */ /* 0x080fe40003f86270 */
[----:B------:R-:W-:Y:S02]  /*d460*/  ISETP.GE.AND P5, PT, R115, R0, PT ;  /* 0x000000007300720c */ /* 0x000fe40003fa6270 */
[----:B------:R-:W-:Y:S02]  /*d470*/  FSEL R174, R98, -INF , !P2 ;  /* 0xff80000062ae7808 */ /* 0x000fe40005000000 */
[----:B------:R-:W-:Y:S02]  /*d480*/  LOP3.LUT R11, R214, UR4, RZ, 0xfc, !PT ;  /* 0x00000004d60b7c12 */ /* 0x000fe4000f8efcff */
        /* <DEDUP_REMOVED lines=43> */
[----:B------:R-:W-:-:S05]  /*d740*/  IADD3 R19, -R62, RZ, RZ ;  /* 0x000000ff3e137210 */ /* 0x000fca0007ffe1ff */
[----:B------:R-:W-:Y:S02]  /*d750*/  IMAD R99, R2, R19, R99 ;  /* 0x0000001302637224 */ /* 0x000fe400078e0263 */
[----:B------:R-:W-:-:S03]  /*d760*/  IMAD.MOV R19, RZ, RZ, -R0 ;  /* 0x000000ffff137224 */ /* 0x000fc600078e0a00 */
[C---:B------:R-:W-:Y:S01]  /*d770*/  ISETP.GT.U32.AND P5, PT, R2.reuse, R99, PT ;  /* 0x000000630200720c */ /* 0x040fe20003fa4070 */
[----:B------:R-:W-:-:S05]  /*d780*/  IMAD R11, R2, R19, R11 ;  /* 0x00000013020b7224 */ /* 0x000fca00078e020b */
[----:B------:R-:W-:-:S07]  /*d790*/  ISETP.GT.U32.AND P4, PT, R2, R11, PT ;  /* 0x0000000b0200720c */ /* 0x000fce0003f84070 */
[-C--:B------:R-:W-:Y:S02]  /*d7a0*/  @!P5 IADD3 R99, R99, -R2.reuse, RZ ;  /* 0x800000026363d210 */ /* 0x080fe40007ffe0ff */
[----:B------:R-:W-:Y:S02]  /*d7b0*/  @!P5 IADD3 R62, R62, 0x1, RZ ;  /* 0x000000013e3ed810 */ /* 0x000fe40007ffe0ff */
[-C--:B------:R-:W-:Y:S02]  /*d7c0*/  ISETP.GE.U32.AND P3, PT, R99, R2.reuse, PT ;  /* 0x000000026300720c */ /* 0x080fe40003f66070 */
[----:B------:R-:W-:Y:S01]  /*d7d0*/  @!P4 IMAD.IADD R11, R11, 0x1, -R2 ;  /* 0x000000010b0bc824 */ /* 0x000fe200078e0a02 */
[----:B------:R-:W-:Y:S02]  /*d7e0*/  @!P4 IADD3 R0, R0, 0x1, RZ ;  /* 0x000000010000c810 */ /* 0x000fe40007ffe0ff */
[----:B------:R-:W-:Y:S02]  /*d7f0*/  ISETP.NE.AND P4, PT, R7, RZ, PT ;  /* 0x000000ff0700720c */ /* 0x000fe40003f85270 */
[----:B------:R-:W-:-:S02]  /*d800*/  ISETP.GE.U32.AND P6, PT, R11, R2, PT ;  /* 0x000000020b00720c */ /* 0x000fc40003fc6070 */
[C---:B------:R-:W-:Y:S02]  /*d810*/  LOP3.LUT R11, R7.reuse, UR4, RZ, 0x3c, !PT ;  /* 0x00000004070b7c12 */ /* 0x040fe4000f8e3cff */
[----:B------:R-:W-:Y:S02]  /*d820*/  LOP3.LUT R2, R7, UR11, RZ, 0x3c, !PT ;  /* 0x0000000b07027c12 */ /* 0x000fe4000f8e3cff */
[----:B------:R-:W-:Y:S01]  /*d830*/  ISETP.GE.AND P5, PT, R11, RZ, PT ;  /* 0x000000ff0b00720c */ /* 0x000fe20003fa6270 */
[----:B------:R-:W-:Y:S01]  /*d840*/  @P3 VIADD R62, R62, 0x1 ;  /* 0x000000013e3e3836 */ /* 0x000fe20000000000 */
[----:B------:R-:W-:-:S05]  /*d850*/  ISETP.GE.AND P3, PT, R2, RZ, PT ;  /* 0x000000ff0200720c */ /* 0x000fca0003f66270 */
[----:B------:R-:W-:-:S05]  /*d860*/  @P6 VIADD R0, R0, 0x1 ;  /* 0x0000000100006836 */ /* 0x000fca0000000000 */
[----:B------:R-:W-:Y:S01]  /*d870*/  MOV R11, R0 ;  /* 0x00000000000b7202 */ /* 0x000fe20000000f00 */
[----:B------:R-:W-:Y:S01]  /*d880*/  @!P5 IMAD.MOV R62, RZ, RZ, -R62 ;  /* 0x000000ffff3ed224 */ /* 0x000fe200078e0a3e */
[----:B------:R-:W-:Y:S02]  /*d890*/  LOP3.LUT R0, RZ, R7, RZ, 0x33, !PT ;  /* 0x00000007ff007212 */ /* 0x000fe400078e33ff */
        /* <DEDUP_REMOVED lines=22> */
.L_x_2378:
[----:B------:R-:W-:-:S04]  /*da00*/  ULEA UR11, -UR8, URZ, 0x8 ;  /* 0x0000003f080b7291 */ /* 0x000fc8000f8e413f */
[----:B------:R-:W-:Y:S02]  /*da10*/  USHF.R.S32.HI UR4, URZ, 0x1f, UR11 ;  /* 0x0000001f3f047899 */ /* 0x000fe4000801140b */
[----:B------:R-:W-:-:S04]  /*da20*/  MOV R7, UR11 ;  /* 0x0000000b00077c02 */ /* 0x000fc80008000f00 */
[----:B------:R-:W-:-:S07]  /*da30*/  MOV R62, UR4 ;  /* 0x00000004003e7c02 */ /* 0x000fce0008000f00 */
.L_x_2379:
[----:B------:R-:W-:Y:S01]  /*da40*/  IMAD.U32 R99, RZ, RZ, UR8 ;  /* 0x00000008ff637e24 */ /* 0x000fe2000f8e00ff */
[----:B------:R-:W-:Y:S01]  /*da50*/  VOTEU.ALL UP0, P0 ;  /* 0x00000000003f7886 */ /* 0x000fe20000000000 */
[----:B------:R-:W-:Y:S01]  /*da60*/  IMAD.U32 R107, RZ, RZ, UR8 ;  /* 0x00000008ff6b7e24 */ /* 0x000fe2000f8e00ff */
[----:B------:R-:W-:Y:S01]  /*da70*/  ULDC.64 UR12, c[0x0][0x218] ;  /* 0x00008600000c7ab9 */ /* 0x000fe20000000a00 */
[----:B------:R-:W-:Y:S01]  /*da80*/  IMAD.U32 R110, RZ, RZ, UR8 ;  /* 0x00000008ff6e7e24 */ /* 0x000fe2000f8e00ff */
[-C--:B------:R-:W-:Y:S01]  /*da90*/  @!P0 LEA R66, P3, R99, R188.reuse, 0x6 ;  /* 0x000000bc63428211 */ /* 0x080fe200078630ff */
[----:B------:R-:W-:Y:S01]  /*daa0*/  IMAD.U32 R19, RZ, RZ, UR8 ;  /* 0x00000008ff137e24 */ /* 0x000fe2000f8e00ff */
[----:B------:R-:W-:Y:S01]  /*dab0*/  @!P0 LEA R64, P4, R107, R188, 0x5 ;  /* 0x000000bc6b408211 */ /* 0x000fe200078828ff */
[----:B------:R-:W-:Y:S01]  /*dac0*/  IMAD.U32 R0, RZ, RZ, UR9 ;  /* 0x00000009ff007e24 */ /* 0x000fe2000f8e00ff */
[----:B------:R-:W-:Y:S01]  /*dad0*/  @!UP0 UIMAD UR11, UR9, 0x60, URZ ;  /* 0x00000060090b88a4 */ /* 0x000fe2000f8e023f */
[----:B------:R-:W-:Y:S01]  /*dae0*/  IMAD.U32 R11, RZ, RZ, UR8 ;  /* 0x00000008ff0b7e24 */ /* 0x000fe2000f8e00ff */
[----:B------:R-:W-:Y:S01]  /*daf0*/  @!UP0 UIMAD UR4, UR9, 0xa0, URZ ;  /* 0x000000a0090488a4 */ /* 0x000fe2000f8e023f */
[----:B------:R-:W-:Y:S01]  /*db00*/  IMAD.U32 R2, RZ, RZ, UR9 ;  /* 0x00000009ff027e24 */ /* 0x000fe2000f8e00ff */
[-C--:B------:R-:W-:Y:S01]  /*db10*/  @!P0 LEA.HI.X R19, R19, R189.reuse, R0, 0x6, P3 ;  /* 0x000000bd13138211 */ /* 0x080fe200018f3400 */
[----:B------:R-:W-:Y:S01]  /*db20*/  @!P0 IMAD.WIDE.U32 R110, R110, 0x60, R188 ;  /* 0x000000606e6e8825 */ /* 0x000fe200078e00bc */
[----:B------:R-:W-:Y:S01]  /*db30*/  @!P0 IADD3 R64, P3, R7, R64, RZ ;  /* 0x0000004007408210 */ /* 0x000fe20007f7e0ff */
[----:B------:R1:W-:Y:S01]  /*db40*/  @P0 STS [R218+0x1000], RZ ;  /* 0x001000ffda000388 */ /* 0x0003e20000000800 */
[-C--:B------:R-:W-:Y:S01]  /*db50*/  @!P0 LEA.HI.X R11, R11, R189.reuse, R2, 0x5, P4 ;  /* 0x000000bd0b0b8211 */ /* 0x080fe200020f2c02 */
[----:B------:R-:W-:Y:S01]  /*db60*/  IMAD.U32 R102, RZ, RZ, UR8 ;  /* 0x00000008ff667e24 */ /* 0x000fe2000f8e00ff */
[----:B------:R-:W-:Y:S01]  /*db70*/  @!P0 IADD3 R74, P5, R7, R110, RZ ;  /* 0x0000006e074a8210 */ /* 0x000fe20007fbe0ff */
[----:B------:R-:W-:Y:S01]  /*db80*/  IMAD.U32 R2, RZ, RZ, UR8 ;  /* 0x00000008ff027e24 */ /* 0x000fe2000f8e00ff */
[----:B------:R-:W-:Y:S01]  /*db90*/  @!P0 LEA R76, P4, R107, R188, 0x7 ;  /* 0x000000bc6b4c8211 */ /* 0x000fe200078838ff */
[C---:B------:R-:W-:Y:S01]  /*dba0*/  @!P0 IMAD.X R11, R62.reuse, 0x1, R11, P3 ;  /* 0x000000013e0b8824 */ /* 0x040fe200018e060b */
[----:B------:R-:W-:Y:S01]  /*dbb0*/  @!P0 IADD3.X R111, R62, UR11, R111, P5, !PT ;  /* 0x0000000b3e6f8c10 */ /* 0x000fe2000affe46f */
[----:B------:R-:W-:Y:S01]  /*dbc0*/  @!P0 IMAD.WIDE.U32 R102, R102, 0xa0, R188 ;  /* 0x000000a066668825 */ /* 0x000fe200078e00bc */
[----:B------:R-:W-:Y:S01]  /*dbd0*/  @!P0 LEA R118, P6, R64, UR12, 0x1 ;  /* 0x0000000c40768c11 */ /* 0x000fe2000f8c08ff */
[----:B------:R1:W-:Y:S01]  /*dbe0*/  @P0 STS [R218+0x1004], RZ ;  /* 0x001004ffda000388 */ /* 0x0003e20000000800 */
[C---:B------:R-:W-:Y:S01]  /*dbf0*/  @!P0 IADD3 R66, P5, R7.reuse, R66, RZ ;  /* 0x0000004207428210 */ /* 0x040fe20007fbe0ff */
[----:B------:R-:W-:Y:S01]  /*dc00*/  IMAD.U32 R98, RZ, RZ, UR8 ;  /* 0x00000008ff627e24 */ /* 0x000fe2000f8e00ff */
[----:B------:R-:W-:Y:S01]  /*dc10*/  @!P0 LEA.HI.X R107, R2, R189, R0, 0x7, P4 ;  /* 0x000000bd026b8211 */ /* 0x000fe200020f3c00 */
[----:B------:R1:W-:Y:S01]  /*dc20*/  @P0 STS.64 [R218+0x1008], RZ ;  /* 0x001008ffda000388 */ /* 0x0003e20000000a00 */
[----:B------:R-:W-:Y:S01]  /*dc30*/  @!P0 LEA.HI.X R119, R64, UR13, R11, 0x1, P6 ;  /* 0x0000000d40778c11 */ /* 0x000fe2000b0f0c0b */
[----:B------:R-:W-:Y:S01]  /*dc40*/  @!P0 IMAD.X R19, R62, 0x1, R19, P5 ;  /* 0x000000013e138824 */ /* 0x000fe200028e0613 */
[C---:B------:R-:W-:Y:S01]  /*dc50*/  @!P0 IADD3 R76, P4, R7.reuse, R76, RZ ;  /* 0x0000004c074c8210 */ /* 0x040fe20007f9e0ff */
[----:B------:R-:W-:Y:S01]  /*dc60*/  @!P0 IMAD.WIDE.U32 R98, R98, 0xc0, R188 ;  /* 0x000000c062628825 */ /* 0x000fe200078e00bc */
[C---:B------:R-:W-:Y:S01]  /*dc70*/  @!P0 IADD3 R78, P3, R7.reuse, R102, RZ ;  /* 0x00000066074e8210 */ /* 0x040fe20007f7e0ff */
[----:B------:R-:W-:Y:S01]  /*dc80*/  BSSY B0, `(.L_x_2380) ;  /* 0x0000041000007945 */ /* 0x000fe20003800000 */
[----:B------:R-:W-:Y:S01]  /*dc90*/  @!P0 LEA R130, P6, R7, R240, 0x1 ;  /* 0x000000f007828211 */ /* 0x000fe200078c08ff */
[----:B------:R-:W-:Y:S01]  /*dca0*/  @!P0 IMAD.X R107, R62, 0x1, R107, P4 ;  /* 0x000000013e6b8824 */ /* 0x000fe200020e066b */
[----:B------:R-:W-:-:S02]  /*dcb0*/  @!P0 LEA R126, P5, R66, UR12, 0x1 ;  /* 0x0000000c427e8c11 */ /* 0x000fc4000f8a08ff */
[----:B------:R-:W-:Y:S01]  /*dcc0*/  @!P0 IADD3.X R103, R62, UR4, R103, P3, !PT ;  /* 0x000000043e678c10 */ /* 0x000fe20009ffe467 */
[----:B------:R-:W-:Y:S01]  /*dcd0*/  @!UP0 UIMAD UR4, UR9, 0xc0, URZ ;  /* 0x000000c0090488a4 */ /* 0x000fe2000f8e023f */
[C---:B------:R-:W-:Y:S02]  /*dce0*/  @!P0 LEA.HI.X R131, R7.reuse, R237, R62, 0x1, P6 ;  /* 0x000000ed07838211 */ /* 0x040fe400030f0c3e */
[----:B------:R-:W-:Y:S02]  /*dcf0*/  @!P0 LEA R106, P4, R76, UR12, 0x1 ;  /* 0x0000000c4c6a8c11 */ /* 0x000fe4000f8808ff */
[----:B------:R-:W-:Y:S01]  /*dd00*/  @!P0 LEA.HI.X R127, R66, UR13, R19, 0x1, P5 ;  /* 0x0000000d427f8c11 */ /* 0x000fe2000a8f0c13 */
[----:B------:R-:W-:Y:S01]  /*dd10*/  @!PT LDS RZ, [RZ] ;  /* 0x00000000fffff984 */ /* 0x000fe20000000800 */
[----:B------:R-:W-:Y:S01]  /*dd20*/  @!PT LDS RZ, [RZ] ;  /* 0x00000000fffff984 */ /* 0x000fe20000000800 */
[----:B------:R-:W-:Y:S01]  /*dd30*/  @!PT LDS RZ, [RZ] ;  /* 0x00000000fffff984 */ /* 0x000fe20000000800 */
[----:B------:R1:W-:Y:S01]  /*dd40*/  @!P0 LDGSTS.E.BYPASS.LTC128B.128 [R218+0x1000], desc[UR20][R130.64] ;  /* 0x0100000082da8fae */ /* 0x0003e2000b901d54 */
[----:B------:R-:W-:Y:S02]  /*dd50*/  @!P0 LEA R110, P5, R74, UR12, 0x1 ;  /* 0x0000000c4a6e8c11 */ /* 0x000fe4000f8a08ff */
[----:B------:R-:W-:Y:S01]  /*dd60*/  @!P0 IADD3 R0, P3, R7, R98, RZ ;  /* 0x0000006207008210 */ /* 0x000fe20007f7e0ff */
[----:B------:R1:W-:Y:S01]  /*dd70*/  @P0 STS.128 [R218+0x1800], RZ ;  /* 0x001800ffda000388 */ /* 0x0003e20000000c00 */
[----:B------:R-:W-:-:S02]  /*dd80*/  @!P0 LEA.HI.X R107, R76, UR13, R107, 0x1, P4 ;  /* 0x0000000d4c6b8c11 */ /* 0x000fc4000a0f0c6b */
[----:B------:R-:W-:Y:S01]  /*dd90*/  @!P0 LEA R102, P4, R78, UR12, 0x1 ;  /* 0x0000000c4e668c11 */ /* 0x000fe2000f8808ff */
[----:B------:R-:W-:Y:S01]  /*dda0*/  @!PT LDS RZ, [RZ] ;  /* 0x00000000fffff984 */ /* 0x000fe20000000800 */
[----:B------:R-:W-:Y:S01]  /*ddb0*/  @!PT LDS RZ, [RZ] ;  /* 0x00000000fffff984 */ /* 0x000fe20000000800 */
[----:B------:R-:W-:Y:S01]  /*ddc0*/  @!PT LDS RZ, [RZ] ;  /* 0x00000000fffff984 */ /* 0x000fe20000000800 */
[----:B------:R1:W-:Y:S01]  /*ddd0*/  @!P0 LDGSTS.E.BYPASS.LTC128B.128 [R218+0x1800], desc[UR20][R118.64] ;  /* 0x0180000076da8fae */ /* 0x0003e2000b901d54 */
[----:B------:R-:W-:Y:S02]  /*dde0*/  @!P0 LEA.HI.X R111, R74, UR13, R111, 0x1, P5 ;  /* 0x0000000d4a6f8c11 */ /* 0x000fe4000a8f0c6f */
[----:B------:R-:W-:Y:S01]  /*ddf0*/  @!P0 IADD3.X R99, R62, UR4, R99, P3, !PT ;  /* 0x000000043e638c10 */ /* 0x000fe20009ffe463 */
[----:B------:R1:W-:Y:S01]  /*de00*/  @P0 STS.128 [R218+0x2000], RZ ;  /* 0x002000ffda000388 */ /* 0x0003e20000000c00 */
        /* <DEDUP_REMOVED lines=40> */
.L_x_2381:
[----:B------:R-:W-:Y:S05]  /*e090*/  BSYNC B0 ;  /* 0x0000000000007941 */ /* 0x000fea0003800000 */
.L_x_2380:
[----:B------:R-:W0:Y:S01]  /*e0a0*/  LDGDEPBAR ;  /* 0x00000000000079af */ /* 0x000e220000000000 */
[----:B------:R-:W-:-:S04]  /*e0b0*/  LEA R240, P0, R7, R240, 0x1 ;  /* 0x000000f007f07211 */ /* 0x000fc800078008ff */
[----:B------:R-:W-:-:S09]  /*e0c0*/  LEA.HI.X R237, R7, R237, R62, 0x1, P0 ;  /* 0x000000ed07ed7211 */ /* 0x000fd200000f0c3e */
.L_x_2377:
        /* <DEDUP_REMOVED lines=78> */
[--C-:B--2---:R-:W-:Y:S01]  /*e5b0*/  FFMA.FTZ R99, R83, UR4, -R106.reuse ;  /* 0x0000000453637c23 */ /* 0x104fe2000801086a */
        /* <DEDUP_REMOVED lines=75> */
[----:B------:R-:W4:Y:S01]  /*ea70*/  MUFU.EX2 R141, R141 ;  /* 0x0000008d008d7308 */ /* 0x000f220000000800 */
        /* <DEDUP_REMOVED lines=67> */
[----:B------:R-:W5:Y:S04]  /*eeb0*/  SHFL.BFLY PT, R5, R2, 0x2, 0x1f ;  /* 0x0c401f0002057f89 */ /* 0x000f6800000e0000 */
[----:B------:R-:W-:Y:S08]  /*eec0*/  MUFU.EX2 R103, R103 ;  /* 0x0000006700677308 */ /* 0x000ff00000000800 */
[----:B------:R-:W-:Y:S08]  /*eed0*/  MUFU.EX2 R94, R94 ;  /* 0x0000005e005e7308 */ /* 0x000ff00000000800 */
[----:B------:R-:W-:Y:S01]  /*eee0*/  MUFU.EX2 R101, R101 ;  /* 0x0000006500657308 */ /* 0x000fe20000000800 */
[----:B-----5:R-:W-:Y:S01]  /*eef0*/  FMNMX.FTZ R0, R2, R5, !PT ;  /* 0x0000000502007209 */ /* 0x020fe20007810000 */
[----:B------:R-:W-:-:S06]  /*ef00*/  FFMA.FTZ R2, R35, UR4, -R106 ;  /* 0x0000000423027c23 */ /* 0x000fcc000801086a */
[----:B------:R-:W-:Y:S01]  /*ef10*/  MUFU.EX2 R92, R92 ;  /* 0x0000005c005c7308 */ /* 0x000fe20000000800 */
[----:B------:R-:W5:Y:S07]  /*ef20*/  SHFL.BFLY PT, R5, R0, 0x1, 0x1f ;  /* 0x0c201f0000057f89 */ /* 0x000f6e00000e0000 */
[----:B------:R-:W-:Y:S08]  /*ef30*/  MUFU.EX2 R99, R99 ;  /* 0x0000006300637308 */ /* 0x000ff00000000800 */
[----:B------:R-:W-:Y:S08]  /*ef40*/  MUFU.EX2 R90, R90 ;  /* 0x0000005a005a7308 */ /* 0x000ff00000000800 */
[----:B------:R-:W-:Y:S01]  /*ef50*/  MUFU.EX2 R97, R97 ;  /* 0x0000006100617308 */ /* 0x000fe20000000800 */
[----:B-----5:R-:W-:Y:S01]  /*ef60*/  FMNMX.FTZ R108, R0, R5, !PT ;  /* 0x00000005006c7209 */ /* 0x020fe20007810000 */
[----:B------:R-:W-:Y:S01]  /*ef70*/  FFMA.FTZ R0, R33, UR4, -R106 ;  /* 0x0000000421007c23 */ /* 0x000fe2000801086a */
[----:B------:R-:W-:-:S02]  /*ef80*/  FSEL R5, R110, RZ, P3 ;  /* 0x000000ff6e057208 */ /* 0x000fc40001800000 */
[C---:B------:R-:W-:Y:S01]  /*ef90*/  FSETP.NEU.FTZ.AND P0, PT, R108.reuse, -INF , PT ;  /* 0xff8000006c00780b */ /* 0x040fe20003f1d000 */
[----:B------:R-:W-:Y:S02]  /*efa0*/  FMUL.FTZ R63, R108, UR4 ;  /* 0x000000046c3f7c20 */ /* 0x000fe40008410000 */
[----:B------:R-:W-:Y:S01]  /*efb0*/  FADD.FTZ R5, R134, -R5 ;  /* 0x8000000586057221 */ /* 0x000fe20000010000 */
[----:B------:R-:W-:Y:S02]  /*efc0*/  MUFU.EX2 R88, R88 ;  /* 0x0000005800587308 */ /* 0x000fe40000000800 */
[----:B------:R-:W-:Y:S01]  /*efd0*/  FSEL R63, R63, RZ, P0 ;  /* 0x000000ff3f3f7208 */ /* 0x000fe20000000000 */
[----:B------:R-:W-:-:S04]  /*efe0*/  FMUL.FTZ R163, R5, UR4 ;  /* 0x0000000405a37c20 */ /* 0x000fc80008410000 */
[--C-:B------:R-:W-:Y:S01]  /*eff0*/  FFMA.FTZ R155, R18, UR4, -R63.reuse ;  /* 0x00000004129b7c23 */ /* 0x100fe2000801083f */
[--C-:B------:R-:W-:Y:S01]  /*f000*/  FFMA.FTZ R118, R16, UR4, -R63.reuse ;  /* 0x0000000410767c23 */ /* 0x100fe2000801083f */
[--C-:B------:R-:W-:Y:S01]  /*f010*/  FFMA.FTZ R135, R10, UR4, -R63.reuse ;  /* 0x000000040a877c23 */ /* 0x100fe2000801083f */
[----:B------:R-:W5:Y:S01]  /*f020*/  LDSM.16.MT88.4 R16, [R242+0x5000] ;  /* 0x00500000f210783b */ /* 0x000f620000004200 */
[--C-:B------:R-:W-:Y:S01]  /*f030*/  FFMA.FTZ R123, R6, UR4, -R63.reuse ;  /* 0x00000004067b7c23 */ /* 0x100fe2000801083f */
[--C-:B------:R-:W-:Y:S01]  /*f040*/  FFMA.FTZ R119, R8, UR4, -R63.reuse ;  /* 0x0000000408777c23 */ /* 0x100fe2000801083f */
[----:B------:R-:W-:Y:S01]  /*f050*/  FSEL R6, R108, RZ, P0 ;  /* 0x000000ff6c067208 */ /* 0x000fe20000000000 */
[----:B------:R-:W5:Y:S01]  /*f060*/  LDSM.16.MT88.4 R8, [R241+0x5000] ;  /* 0x00500000f108783b */ /* 0x000f620000004200 */
[--C-:B------:R-:W-:Y:S01]  /*f070*/  FFMA.FTZ R168, R114, UR4, -R63.reuse ;  /* 0x0000000472a87c23 */ /* 0x100fe2000801083f */
[--C-:B------:R-:W-:Y:S01]  /*f080*/  FFMA.FTZ R162, R22, UR4, -R63.reuse ;  /* 0x0000000416a27c23 */ /* 0x100fe2000801083f */
[--C-:B------:R-:W-:Y:S01]  /*f090*/  FFMA.FTZ R151, R14, UR4, -R63.reuse ;  /* 0x000000040e977c23 */ /* 0x100fe2000801083f */
[----:B------:R-:W-:Y:S01]  /*f0a0*/  FADD.FTZ R6, R133, -R6 ;  /* 0x8000000685067221 */ /* 0x000fe20000010000 */
[----:B------:R-:W-:Y:S01]  /*f0b0*/  MUFU.EX2 R155, R155 ;  /* 0x0000009b009b7308 */ /* 0x000fe20000000800 */
[--C-:B------:R-:W-:Y:S01]  /*f0c0*/  FFMA.FTZ R158, R128, UR4, -R63.reuse ;  /* 0x00000004809e7c23 */ /* 0x100fe2000801083f */
[--C-:B------:R-:W-:Y:S01]  /*f0d0*/  FFMA.FTZ R128, R122, UR4, -R63.reuse ;  /* 0x000000047a807c23 */ /* 0x100fe2000801083f */
[----:B------:R-:W-:Y:S01]  /*f0e0*/  FMUL.FTZ R161, R6, UR4 ;  /* 0x0000000406a17c20 */ /* 0x000fe20008410000 */
[--C-:B------:R-:W-:Y:S01]  /*f0f0*/  FFMA.FTZ R114, R4, UR4, -R63.reuse ;  /* 0x0000000404727c23 */ /* 0x100fe2000801083f */
[--C-:B------:R-:W-:Y:S01]  /*f100*/  FFMA.FTZ R139, R26, UR4, -R63.reuse ;  /* 0x000000041a8b7c23 */ /* 0x100fe2000801083f */
[--C-:B------:R-:W-:Y:S01]  /*f110*/  FFMA.FTZ R122, R24, UR4, -R63.reuse ;  /* 0x00000004187a7c23 */ /* 0x100fe2000801083f */
[----:B------:R-:W5:Y:S01]  /*f120*/  LDSM.16.MT88.4 R4, [R242+0x5400] ;  /* 0x00540000f204783b */ /* 0x000f620000004200 */
[----:B------:R-:W4:Y:S01]  /*f130*/  MUFU.EX2 R168, R168 ;  /* 0x000000a800a87308 */ /* 0x000f220000000800 */
[--C-:B------:R-:W-:Y:S01]  /*f140*/  FFMA.FTZ R136, R20, UR4, -R63.reuse ;  /* 0x0000000414887c23 */ /* 0x100fe2000801083f */
[--C-:B------:R-:W-:Y:S01]  /*f150*/  FFMA.FTZ R117, R12, UR4, -R63.reuse ;  /* 0x000000040c757c23 */ /* 0x100fe2000801083f */
[----:B------:R-:W5:Y:S01]  /*f160*/  LDSM.16.MT88.4 R24, [R241+0x5400] ;  /* 0x00540000f118783b */ /* 0x000f620000004200 */
[----:B-1----:R-:W-:Y:S01]  /*f170*/  F2FP.BF16.F32.PACK_AB R12, R159, R170 ;  /* 0x000000aa9f0c723e */ /* 0x002fe200000010ff */
[--C-:B------:R-:W-:Y:S01]  /*f180*/  FFMA.FTZ R143, R34, UR4, -R63.reuse ;  /* 0x00000004228f7c23 */ /* 0x100fe2000801083f */
[----:B--2---:R-:W-:Y:S01]  /*f190*/  F2FP.BF16.F32.PACK_AB R14, R153, R166 ;  /* 0x000000a6990e723e */ /* 0x004fe200000010ff */
[--C-:B------:R-:W-:Y:S01]  /*f1a0*/  FFMA.FTZ R127, R30, UR4, -R63.reuse ;  /* 0x000000041e7f7c23 */ /* 0x100fe2000801083f */
[----:B------:R-:W-:Y:S01]  /*f1b0*/  MUFU.EX2 R162, R162 ;  /* 0x000000a200a27308 */ /* 0x000fe20000000800 */
[--C-:B------:R-:W-:Y:S01]  /*f1c0*/  FFMA.FTZ R126, R28, UR4, -R63.reuse ;  /* 0x000000041c7e7c23 */ /* 0x100fe2000801083f */
[--C-:B------:R-:W-:Y:S01]  /*f1d0*/  FFMA.FTZ R131, R32, UR4, -R63.reuse ;  /* 0x0000000420837c23 */ /* 0x100fe2000801083f */
[----:B------:R-:W1:Y:S01]  /*f1e0*/  LDSM.16.MT88.4 R28, [R242+0x5800] ;  /* 0x00580000f21c783b */ /* 0x000e620000004200 */
[----:B---3--:R-:W-:Y:S01]  /*f1f0*/  F2FP.BF16.F32.PACK_AB R32, R145, R160 ;  /* 0x000000a09120723e */ /* 0x008fe200000010ff */
[--C-:B------:R-:W-:Y:S01]  /*f200*/  FFMA.FTZ R134, R180, UR4, -R63.reuse ;  /* 0x00000004b4867c23 */ /* 0x100fe2000801083f */
[----:B----4-:R-:W-:Y:S01]  /*f210*/  F2FP.BF16.F32.PACK_AB R34, R141, R150 ;  /* 0x000000968d22723e */ /* 0x010fe200000010ff */
[--C-:B------:R-:W-:Y:S01]  /*f220*/  FFMA.FTZ R133, R178, UR4, -R63.reuse ;  /* 0x00000004b2857c23 */ /* 0x100fe2000801083f */
        /* <DEDUP_REMOVED lines=44> */
[----:B------:R-:W-:Y:S01]  /*f4f0*/  FFMA.FTZ R170, R215, R163, R170 ;  /* 0x000000a3d7aa7223 */ /* 0x000fe200000100aa */
[----:B------:R-:W-:Y:S01]  /*f500*/  FFMA.FTZ R168, R217, R161, R168 ;  /* 0x000000a1d9a87223 */ /* 0x000fe200000100a8 */
[--C-:B------:R-:W-:Y:S01]  /*f510*/  FFMA.FTZ R70, R70, UR4, -R63.reuse ;  /* 0x0000000446467c23 */ /* 0x100fe2000801083f */
[C---:B------:R-:W-:Y:S01]  /*f520*/  HMMA.16816.F32.BF16 R224, R12.reuse, R8, R224 ;  /* 0x000000080ce0723c */ /* 0x040fe200000418e0 */
[----:B------:R-:W3:Y:S01]  /*f530*/  MUFU.EX2 R136, R136 ;  /* 0x0000008800887308 */ /* 0x000ee20000000800 */
[----:B--2---:R-:W-:Y:S01]  /*f540*/  F2FP.BF16.F32.PACK_AB R33, R143, R158 ;  /* 0x0000009e8f21723e */ /* 0x004fe200000010ff */
[----:B------:R-:W-:Y:S01]  /*f550*/  FADD.FTZ R159, R159, R170 ;  /* 0x000000aa9f9f7221 */ /* 0x000fe20000010000 */
[----:B------:R-:W-:Y:S01]  /*f560*/  FADD.FTZ R155, R155, R168 ;  /* 0x000000a89b9b7221 */ /* 0x000fe20000010000 */
[----:B------:R-:W-:Y:S01]  /*f570*/  FFMA.FTZ R58, R58, UR4, -R63 ;  /* 0x000000043a3a7c23 */ /* 0x000fe2000801083f */
[C---:B------:R-:W-:Y:S01]  /*f580*/  HMMA.16816.F32.BF16 R16, R12.reuse, R18, R228 ;  /* 0x000000120c10723c */ /* 0x040fe200000418e4 */
[----:B------:R-:W-:Y:S01]  /*f590*/  FADD.FTZ R166, R166, R159 ;  /* 0x0000009fa6a67221 */ /* 0x000fe20000010000 */
[----:B------:R-:W-:Y:S01]  /*f5a0*/  FADD.FTZ R162, R162, R155 ;  /* 0x0000009ba2a27221 */ /* 0x000fe20000010000 */
[----:B------:R-:W-:Y:S01]  /*f5b0*/  MUFU.EX2 R135, R135 ;  /* 0x0000008700877308 */ /* 0x000fe20000000800 */
[----:B------:R-:W-:Y:S01]  /*f5c0*/  FFMA.FTZ R60, R60, UR4, -R63 ;  /* 0x000000043c3c7c23 */ /* 0x000fe2000801083f */
[----:B------:R-:W-:Y:S01]  /*f5d0*/  FADD.FTZ R153, R153, R166 ;  /* 0x000000a699997221 */ /* 0x000fe20000010000 */
[----:B------:R-:W-:Y:S01]  /*f5e0*/  HMMA.16816.F32.BF16 R220, R12, R10, R220 ;  /* 0x0000000a0cdc723c */ /* 0x000fe200000418dc */
[----:B------:R-:W2:Y:S01]  /*f5f0*/  LDSM.16.MT88.4 R8, [R241+0x5800] ;  /* 0x00580000f108783b */ /* 0x000ea20000004200 */
[----:B------:R-:W-:Y:S01]  /*f600*/  FADD.FTZ R151, R151, R162 ;  /* 0x000000a297977221 */ /* 0x000fe20000010000 */
[----:B------:R-:W-:Y:S01]  /*f610*/  FADD.FTZ R160, R160, R153 ;  /* 0x00000099a0a07221 */ /* 0x000fe20000010000 */
[----:B------:R-:W-:Y:S01]  /*f620*/  FFMA.FTZ R38, R38, UR4, -R63 ;  /* 0x0000000426267c23 */ /* 0x000fe2000801083f */
[----:B------:R-:W4:Y:S01]  /*f630*/  MUFU.EX2 R128, R128 ;  /* 0x0000008000807308 */ /* 0x000f220000000800 */
[----:B---3--:R-:W-:Y:S01]  /*f640*/  F2FP.BF16.F32.PACK_AB R35, R136, R139 ;  /* 0x0000008b8823723e */ /* 0x008fe200000010ff */
[----:B------:R-:W-:Y:S01]  /*f650*/  FADD.FTZ R158, R158, R151 ;  /* 0x000000979e9e7221 */ /* 0x000fe20000010000 */
[----:B------:R-:W-:Y:S01]  /*f660*/  F2FP.BF16.F32.PACK_AB R12, R130, R137 ;  /* 0x00000089820c723e */ /* 0x000fe200000010ff */
[--C-:B------:R-:W-:Y:S01]  /*f670*/  FFMA.FTZ R151, R56, UR4, -R63.reuse ;  /* 0x0000000438977c23 */ /* 0x100fe2000801083f */
[----:B------:R-:W-:Y:S01]  /*f680*/  F2FP.BF16.F32.PACK_AB R14, R124, R129 ;  /* 0x000000817c0e723e */ /* 0x000fe200000010ff */
[----:B------:R-:W-:Y:S01]  /*f690*/  FADD.FTZ R145, R145, R160 ;  /* 0x000000a091917221 */ /* 0x000fe20000010000 */
[----:B------:R-:W-:Y:S01]  /*f6a0*/  FADD.FTZ R158, R143, R158 ;  /* 0x0000009e8f9e7221 */ /* 0x000fe20000010000 */
[----:B------:R-:W-:Y:S01]  /*f6b0*/  MUFU.EX2 R127, R127 ;  /* 0x0000007f007f7308 */ /* 0x000fe20000000800 */
[C---:B------:R-:W-:Y:S01]  /*f6c0*/  HMMA.16816.F32.BF16 R20, R32.reuse, R4, R20 ;  /* 0x000000042014723c */ /* 0x040fe20000041814 */
[--C-:B------:R-:W-:Y:S01]  /*f6d0*/  FFMA.FTZ R56, R57, UR4, -R63.reuse ;  /* 0x0000000439387c23 */ /* 0x100fe2000801083f */
[----:B------:R-:W-:Y:S01]  /*f6e0*/  FADD.FTZ R139, R139, R158 ;  /* 0x0000009e8b8b7221 */ /* 0x000fe20000010000 */
[--C-:B------:R-:W-:Y:S01]  /*f6f0*/  FFMA.FTZ R39, R39, UR4, -R63.reuse ;  /* 0x0000000427277c23 */ /* 0x100fe2000801083f */
[----:B------:R-:W-:Y:S01]  /*f700*/  LDSM.16.MT88.4 R228, [R242+0x8c00] ;  /* 0x008c0000f2e4783b */ /* 0x000fe20000004200 */
[----:B------:R-:W-:Y:S01]  /*f710*/  FFMA.FTZ R217, R93, UR4, -R63 ;  /* 0x000000045dd97c23 */ /* 0x000fe2000801083f */
[----:B------:R-:W-:Y:S01]  /*f720*/  HMMA.16816.F32.BF16 R224, R32, R24, R224 ;  /* 0x0000001820e0723c */ /* 0x000fe200000418e0 */
[----:B------:R-:W3:Y:S01]  /*f730*/  MUFU.EX2 R122, R122 ;  /* 0x0000007a007a7308 */ /* 0x000ee20000000800 */
[----:B----4-:R-:W-:Y:S01]  /*f740*/  F2FP.BF16.F32.PACK_AB R13, R128, R135 ;  /* 0x00000087800d723e */ /* 0x010fe200000010ff */
[----:B------:R-:W-:-:S03]  /*f750*/  FADD.FTZ R136, R136, R139 ;  /* 0x0000008b88887221 */ /* 0x000fc60000010000 */
[C---:B------:R-:W-:Y:S01]  /*f760*/  HMMA.16816.F32.BF16 R16, R32.reuse, R6, R16 ;  /* 0x000000062010723c */ /* 0x040fe20000041810 */
[----:B------:R-:W4:Y:S01]  /*f770*/  LDSM.16.MT88.4 R4, [R242+0x5c00] ;  /* 0x005c0000f204783b */ /* 0x000f220000004200 */
[----:B------:R-:W-:Y:S01]  /*f780*/  FADD.FTZ R135, R135, R136 ;  /* 0x0000008887877221 */ /* 0x000fe20000010000 */
[----:B------:R-:W-:Y:S03]  /*f790*/  MUFU.EX2 R118, R118 ;  /* 0x0000007600767308 */ /* 0x000fe60000000800 */
[----:B------:R-:W-:Y:S01]  /*f7a0*/  HMMA.16816.F32.BF16 R220, R32, R26, R220 ;  /* 0x0000001a20dc723c */ /* 0x000fe200000418dc */
[----:B------:R-:W5:Y:S01]  /*f7b0*/  LDSM.16.MT88.4 R24, [R241+0x5c00] ;  /* 0x005c0000f118783b */ /* 0x000f620000004200 */
[----:B------:R-:W-:-:S03]  /*f7c0*/  FADD.FTZ R128, R128, R135 ;  /* 0x0000008780807221 */ /* 0x000fc60000010000 */
[----:B------:R-:W2:Y:S01]  /*f7d0*/  MUFU.EX2 R123, R123 ;  /* 0x0000007b007b7308 */ /* 0x000ea20000000800 */
[----:B---3--:R-:W-:Y:S01]  /*f7e0*/  F2FP.BF16.F32.PACK_AB R15, R122, R127 ;  /* 0x0000007f7a0f723e */ /* 0x008fe200000010ff */
[----:B------:R-:W-:Y:S01]  /*f7f0*/  FADD.FTZ R127, R127, R128 ;  /* 0x000000807f7f7221 */ /* 0x000fe20000010000 */
[----:B------:R-:W-:Y:S02]  /*f800*/  F2FP.BF16.F32.PACK_AB R32, R120, R125 ;  /* 0x0000007d7820723e */ /* 0x000fe400000010ff */
[----:B------:R-:W-:Y:S01]  /*f810*/  F2FP.BF16.F32.PACK_AB R34, R116, R121 ;  /* 0x000000797422723e */ /* 0x000fe200000010ff */
[----:B------:R-:W-:Y:S02]  /*f820*/  FADD.FTZ R127, R122, R127 ;  /* 0x0000007f7a7f7221 */ /* 0x000fe40000010000 */
[----:B------:R-:W-:Y:S01]  /*f830*/  MUFU.EX2 R119, R119 ;  /* 0x0000007700777308 */ /* 0x000fe20000000800 */
[C---:B-1----:R-:W-:Y:S06]  /*f840*/  HMMA.16816.F32.BF16 R20, R12.reuse, R28, R20 ;  /* 0x0000001c0c14723c */ /* 0x042fec0000041814 */
[----:B--2---:R-:W-:Y:S01]  /*f850*/  HMMA.16816.F32.BF16 R224, R12, R8, R224 ;  /* 0x000000080ce0723c */ /* 0x004fe200000418e0 */
[----:B------:R-:W1:Y:S01]  /*f860*/  MUFU.EX2 R114, R114 ;  /* 0x0000007200727308 */ /* 0x000e620000000800 */
[----:B------:R-:W-:-:S04]  /*f870*/  F2FP.BF16.F32.PACK_AB R33, R123, R118 ;  /* 0x000000767b21723e */ /* 0x000fc800000010ff */
[C---:B------:R-:W-:Y:S01]  /*f880*/  HMMA.16816.F32.BF16 R28, R12.reuse, R30, R16 ;  /* 0x0000001e0c1c723c */ /* 0x040fe20000041810 */
[----:B------:R-:W2:Y:S02]  /*f890*/  LDSM.16.MT88.4 R16, [R242+0x6000] ;  /* 0x00600000f210783b */ /* 0x000ea40000004200 */
[----:B------:R-:W-:Y:S03]  /*f8a0*/  MUFU.EX2 R117, R117 ;  /* 0x0000007500757308 */ /* 0x000fe60000000800 */
[----:B------:R-:W-:Y:S01]  /*f8b0*/  HMMA.16816.F32.BF16 R220, R12, R10, R220 ;  /* 0x0000000a0cdc723c */ /* 0x000fe200000418dc */
[----:B------:R-:W3:Y:S04]  /*f8c0*/  LDSM.16.MT88.4 R8, [R241+0x6000] ;  /* 0x00600000f108783b */ /* 0x000ee80000004200 */
[----:B------:R-:W5:Y:S01]  /*f8d0*/  MUFU.EX2 R126, R126 ;  /* 0x0000007e007e7308 */ /* 0x000f620000000800 */
[----:B-1----:R-:W-:-:S02]  /*f8e0*/  F2FP.BF16.F32.PACK_AB R35, R114, R119 ;  /* 0x000000777223723e */ /* 0x002fc400000010ff */
[----:B------:R-:W-:Y:S02]  /*f8f0*/  F2FP.BF16.F32.PACK_AB R12, R112, R115 ;  /* 0x00000073700c723e */ /* 0x000fe400000010ff */
[----:B------:R-:W-:-:S03]  /*f900*/  F2FP.BF16.F32.PACK_AB R14, R104, R113 ;  /* 0x00000071680e723e */ /* 0x000fc600000010ff */
[----:B------:R-:W-:Y:S01]  /*f910*/  MUFU.EX2 R131, R131 ;  /* 0x0000008300837308 */ /* 0x000fe20000000800 */
[C---:B----4-:R-:W-:Y:S06]  /*f920*/  HMMA.16816.F32.BF16 R20, R32.reuse, R4, R20 ;  /* 0x000000042014723c */ /* 0x050fec0000041814 */
[----:B-----5:R-:W-:Y:S01]  /*f930*/  HMMA.16816.F32.BF16 R224, R32, R24, R224 ;  /* 0x0000001820e0723c */ /* 0x020fe200000418e0 */
[----:B------:R-:W1:Y:S01]  /*f940*/  MUFU.EX2 R134, R134 ;  /* 0x0000008600867308 */ /* 0x000e620000000800 */
[----:B------:R-:W-:-:S04]  /*f950*/  F2FP.BF16.F32.PACK_AB R13, R126, R117 ;  /* 0x000000757e0d723e */ /* 0x000fc800000010ff */
[C---:B------:R-:W-:Y:S01]  /*f960*/  HMMA.16816.F32.BF16 R28, R32.reuse, R6, R28 ;  /* 0x00000006201c723c */ /* 0x040fe2000004181c */
[----:B------:R-:W4:Y:S02]  /*f970*/  LDSM.16.MT88.4 R4, [R242+0x6400] ;  /* 0x00640000f204783b */ /* 0x000f240000004200 */
[----:B------:R-:W-:Y:S03]  /*f980*/  MUFU.EX2 R133, R133 ;  /* 0x0000008500857308 */ /* 0x000fe60000000800 */
[----:B------:R-:W-:Y:S01]  /*f990*/  HMMA.16816.F32.BF16 R220, R32, R26, R220 ;  /* 0x0000001a20dc723c */ /* 0x000fe200000418dc */
[----:B------:R-:W5:Y:S04]  /*f9a0*/  LDSM.16.MT88.4 R24, [R241+0x6400] ;  /* 0x00640000f118783b */ /* 0x000f680000004200 */
[----:B------:R-:W3:Y:S01]  /*f9b0*/  MUFU.EX2 R152, R152 ;  /* 0x0000009800987308 */ /* 0x000ee20000000800 */
[----:B-1----:R-:W-:-:S02]  /*f9c0*/  F2FP.BF16.F32.PACK_AB R15, R134, R131 ;  /* 0x00000083860f723e */ /* 0x002fc400000010ff */
[----:B------:R-:W-:Y:S02]  /*f9d0*/  F2FP.BF16.F32.PACK_AB R32, R102, R111 ;  /* 0x0000006f6620723e */ /* 0x000fe400000010ff */
[----:B------:R-:W-:-:S03]  /*f9e0*/  F2FP.BF16.F32.PACK_AB R34, R100, R109 ;  /* 0x0000006d6422723e */ /* 0x000fc600000010ff */
[----:B------:R-:W-:Y:S01]  /*f9f0*/  MUFU.EX2 R147, R147 ;  /* 0x0000009300937308 */ /* 0x000fe20000000800 */
[C---:B--2---:R-:W-:Y:S06]  /*fa00*/  HMMA.16816.F32.BF16 R20, R12.reuse, R16, R20 ;  /* 0x000000100c14723c */ /* 0x044fec0000041814 */
[----:B---3--:R-:W-:Y:S01]  /*fa10*/  HMMA.16816.F32.BF16 R224, R12, R8, R224 ;  /* 0x000000080ce0723c */ /* 0x008fe200000418e0 */
        /* <DEDUP_REMOVED lines=50> */
[----:B-1----:R-:W-:-:S07]  /*fd40*/  F2FP.BF16.F32.PACK_AB R15, R73, R132 ;  /* 0x00000084490f723e */ /* 0x002fce00000010ff */
        /* <DEDUP_REMOVED lines=10> */
[----:B------:R-:W4:Y:S01]  /*fdf0*/  MUFU.EX2 R69, R69 ;  /* 0x0000004500457308 */ /* 0x000f220000000800 */
[----:B-1----:R-:W-:Y:S01]  /*fe00*/  F2FP.BF16.F32.PACK_AB R34, R84, R89 ;  /* 0x000000595422723e */ /* 0x002fe200000010ff */
[----:B------:R-:W1:Y:S06]  /*fe10*/  LDSM.16.MT88.4 R12, [R242+0x7c00] ;  /* 0x007c0000f20c783b */ /* 0x000e6c0000004200 */
[----:B------:R-:W-:Y:S08]  /*fe20*/  MUFU.EX2 R68, R68 ;  /* 0x0000004400447308 */ /* 0x000ff00000000800 */
[----:B------:R-:W5:Y:S01]  /*fe30*/  MUFU.EX2 R71, R71 ;  /* 0x0000004700477308 */ /* 0x000f620000000800 */
[----:B----4-:R-:W-:-:S07]  /*fe40*/  F2FP.BF16.F32.PACK_AB R33, R69, R72 ;  /* 0x000000484521723e */ /* 0x010fce00000010ff */
[----:B------:R-:W-:Y:S08]  /*fe50*/  MUFU.EX2 R87, R87 ;  /* 0x0000005700577308 */ /* 0x000ff00000000800 */
[----:B------:R-:W4:Y:S01]  /*fe60*/  MUFU.EX2 R82, R82 ;  /* 0x0000005200527308 */ /* 0x000f220000000800 */
[----:B-----5:R-:W-:-:S07]  /*fe70*/  F2FP.BF16.F32.PACK_AB R35, R71, R68 ;  /* 0x000000444723723e */ /* 0x020fce00000010ff */
[C---:B------:R-:W-:Y:S01]  /*fe80*/  HMMA.16816.F32.BF16 R20, R32.reuse, R4, R20 ;  /* 0x000000042014723c */ /* 0x040fe20000041814 */
[----:B------:R-:W-:Y:S05]  /*fe90*/  MUFU.EX2 R85, R85 ;  /* 0x0000005500557308 */ /* 0x000fea0000000800 */
[C---:B------:R-:W-:Y:S01]  /*fea0*/  HMMA.16816.F32.BF16 R224, R32.reuse, R24, R224 ;  /* 0x0000001820e0723c */ /* 0x040fe200000418e0 */
[----:B------:R-:W-:Y:S02]  /*feb0*/  FADD.FTZ R4, R150, R145 ;  /* 0x0000009196047221 */ /* 0x000fe40000010000 */
[----:B------:R-:W5:Y:S02]  /*fec0*/  MUFU.EX2 R80, R80 ;  /* 0x0000005000507308 */ /* 0x000f640000000800 */
[----:B------:R-:W-:Y:S01]  /*fed0*/  FADD.FTZ R4, R141, R4 ;  /* 0x000000048d047221 */ /* 0x000fe20000010000 */
[C---:B------:R-:W-:Y:S01]  /*fee0*/  HMMA.16816.F32.BF16 R28, R32.reuse, R6, R28 ;  /* 0x00000006201c723c */ /* 0x040fe2000004181c */
[----:B------:R-:W-:Y:S01]  /*fef0*/  FFMA.FTZ R25, R52, UR4, -R63 ;  /* 0x0000000434197c23 */ /* 0x000fe2000801083f */
[----:B------:R-:W-:Y:S01]  /*ff00*/  FFMA.FTZ R24, R54, UR4, -R106 ;  /* 0x0000000436187c23 */ /* 0x000fe2000801086a */
[----:B------:R-:W-:Y:S01]  /*ff10*/  FADD.FTZ R137, R137, R4 ;  /* 0x0000000489897221 */ /* 0x000fe20000010000 */
[----:B----4-:R-:W-:Y:S01]  /*ff20*/  F2FP.BF16.F32.PACK_AB R4, R82, R87 ;  /* 0x000000575204723e */ /* 0x010fe200000010ff */
[----:B------:R-:W-:Y:S01]  /*ff30*/  MUFU.EX2 R70, R70 ;  /* 0x0000004600467308 */ /* 0x000fe20000000800 */
[----:B------:R-:W-:Y:S01]  /*ff40*/  HMMA.16816.F32.BF16 R220, R32, R26, R220 ;  /* 0x0000001a20dc723c */ /* 0x000fe200000418dc */
[----:B------:R-:W-:-:S04]  /*ff50*/  FADD.FTZ R130, R130, R137 ;  /* 0x0000008982827221 */ /* 0x000fc80000010000 */
[----:B------:R-:W-:Y:S02]  /*ff60*/  FADD.FTZ R129, R129, R130 ;  /* 0x0000008281817221 */ /* 0x000fe40000010000 */
[----:B------:R-:W4:Y:S01]  /*ff70*/  MUFU.EX2 R155, R60 ;  /* 0x0000003c009b7308 */ /* 0x000f220000000800 */
[----:B-----5:R-:W-:Y:S01]  /*ff80*/  F2FP.BF16.F32.PACK_AB R6, R80, R85 ;  /* 0x000000555006723e */ /* 0x020fe200000010ff */
        /* <DEDUP_REMOVED lines=9> */
[--C-:B------:R-:W-:Y:S01]  /*10020*/  FFMA.FTZ R49, R40, UR4, -R63.reuse ;  /* 0x0000000428317c23 */ /* 0x100fe2000801083f */
[----:B------:R-:W-:Y:S01]  /*10030*/  FFMA.FTZ R35, R53, UR4, -R106 ;  /* 0x0000000435237c23 */ /* 0x000fe2000801086a */
[--C-:B------:R-:W-:Y:S01]  /*10040*/  FFMA.FTZ R40, R41, UR4, -R63.reuse ;  /* 0x0000000429287c23 */ /* 0x100fe2000801083f */
[----:B------:R-:W-:Y:S01]  /*10050*/  FADD.FTZ R121, R121, R120 ;  /* 0x0000007879797221 */ /* 0x000fe20000010000 */
[----:B------:R-:W-:Y:S01]  /*10060*/  FFMA.FTZ R41, R36, UR4, -R63 ;  /* 0x0000000424297c23 */ /* 0x000fe2000801083f */
[----:B------:R-:W5:Y:S01]  /*10070*/  MUFU.EX2 R151, R151 ;  /* 0x0000009700977308 */ /* 0x000f620000000800 */
[----:B----4-:R-:W-:Y:S01]  /*10080*/  F2FP.BF16.F32.PACK_AB R5, R155, R70 ;  /* 0x000000469b05723e */ /* 0x010fe200000010ff */
[----:B------:R-:W-:Y:S01]  /*10090*/  FADD.FTZ R116, R116, R121 ;  /* 0x0000007974747221 */ /* 0x000fe20000010000 */
[--C-:B------:R-:W-:Y:S01]  /*100a0*/  FFMA.FTZ R53, R37, UR4, -R63.reuse ;  /* 0x0000000425357c23 */ /* 0x100fe2000801083f */
[--C-:B------:R-:W-:Y:S01]  /*100b0*/  FFMA.FTZ R42, R46, UR4, -R63.reuse ;  /* 0x000000042e2a7c23 */ /* 0x100fe2000801083f */
[----:B------:R-:W-:Y:S01]  /*100c0*/  FFMA.FTZ R37, R61, UR4, -R106 ;  /* 0x000000043d257c23 */ /* 0x000fe2000801086a */
[----:B------:R-:W-:Y:S01]  /*100d0*/  FADD.FTZ R115, R115, R116 ;  /* 0x0000007473737221 */ /* 0x000fe20000010000 */
[----:B------:R-:W-:Y:S01]  /*100e0*/  FFMA.FTZ R44, R95, UR4, -R106 ;  /* 0x000000045f2c7c23 */ /* 0x000fe2000801086a */
[----:B------:R-:W-:Y:S01]  /*100f0*/  MUFU.EX2 R83, R83 ;  /* 0x0000005300537308 */ /* 0x000fe20000000800 */
[----:B------:R-:W-:Y:S01]  /*10100*/  FFMA.FTZ R46, R59, UR4, -R63 ;  /* 0x000000043b2e7c23 */ /* 0x000fe2000801083f */
[----:B------:R-:W-:-:S04]  /*10110*/  FADD.FTZ R112, R112, R115 ;  /* 0x0000007370707221 */ /* 0x000fc80000010000 */
[----:B------:R-:W-:Y:S02]  /*10120*/  FADD.FTZ R113, R113, R112 ;  /* 0x0000007071717221 */ /* 0x000fe40000010000 */
[----:B------:R-:W4:Y:S01]  /*10130*/  MUFU.EX2 R78, R78 ;  /* 0x0000004e004e7308 */ /* 0x000f220000000800 */
[----:B-----5:R-:W-:Y:S01]  /*10140*/  F2FP.BF16.F32.PACK_AB R7, R151, R58 ;  /* 0x0000003a9707723e */ /* 0x020fe200000010ff */
[----:B------:R-:W-:-:S04]  /*10150*/  FADD.FTZ R104, R104, R113 ;  /* 0x0000007168687221 */ /* 0x000fc80000010000 */
[----:B------:R-:W-:Y:S02]  /*10160*/  FADD.FTZ R111, R111, R104 ;  /* 0x000000686f6f7221 */ /* 0x000fe40000010000 */
[----:B--2---:R-:W-:Y:S01]  /*10170*/  HMMA.16816.F32.BF16 R224, R4, R8, R224 ;  /* 0x0000000804e0723c */ /* 0x004fe200000418e0 */
[----:B------:R-:W-:Y:S01]  /*10180*/  MUFU.EX2 R81, R81 ;  /* 0x0000005100517308 */ /* 0x000fe20000000800 */
[----:B------:R-:W-:-:S04]  /*10190*/  FADD.FTZ R102, R102, R111 ;  /* 0x0000006f66667221 */ /* 0x000fc80000010000 */
[C---:B---3--:R-:W-:Y:S01]  /*101a0*/  HMMA.16816.F32.BF16 R20, R4.reuse, R16, R20 ;  /* 0x000000100414723c */ /* 0x048fe20000041814 */
[----:B------:R-:W-:Y:S01]  /*101b0*/  FADD.FTZ R8, R118, R127 ;  /* 0x0000007f76087221 */ /* 0x000fe20000010000 */
[----:B------:R-:W-:Y:S01]  /*101c0*/  FADD.FTZ R109, R109, R102 ;  /* 0x000000666d6d7221 */ /* 0x000fe20000010000 */
[----:B------:R-:W2:Y:S02]  /*101d0*/  MUFU.EX2 R76, R76 ;  /* 0x0000004c004c7308 */ /* 0x000ea40000000800 */
[----:B------:R-:W-:Y:S01]  /*101e0*/  FADD.FTZ R8, R123, R8 ;  /* 0x000000087b087221 */ /* 0x000fe20000010000 */
[C---:B------:R-:W-:Y:S01]  /*101f0*/  HMMA.16816.F32.BF16 R28, R4.reuse, R18, R28 ;  /* 0x00000012041c723c */ /* 0x040fe2000004181c */
[----:B------:R-:W3:Y:S01]  /*10200*/  LDSM.16.MT88.4 R16, [R241+0x7c00] ;  /* 0x007c0000f110783b */ /* 0x000ee20000004200 */
[----:B------:R-:W-:Y:S01]  /*10210*/  FADD.FTZ R100, R100, R109 ;  /* 0x0000006d64647221 */ /* 0x000fe20000010000 */
[----:B------:R-:W-:Y:S02]  /*10220*/  FADD.FTZ R119, R119, R8 ;  /* 0x0000000877777221 */ /* 0x000fe40000010000 */
[----:B------:R-:W-:Y:S01]  /*10230*/  MUFU.EX2 R56, R56 ;  /* 0x0000003800387308 */ /* 0x000fe20000000800 */
[----:B------:R-:W-:Y:S01]  /*10240*/  FADD.FTZ R107, R107, R100 ;  /* 0x000000646b6b7221 */ /* 0x000fe20000010000 */
[----:B------:R-:W-:Y:S01]  /*10250*/  FADD.FTZ R114, R114, R119 ;  /* 0x0000007772727221 */ /* 0x000fe20000010000 */
[----:B------:R-:W-:Y:S01]  /*10260*/  HMMA.16816.F32.BF16 R220, R4, R10, R220 ;  /* 0x0000000a04dc723c */ /* 0x000fe200000418dc */
[----:B------:R-:W5:Y:S01]  /*10270*/  LDSM.16.MT88.4 R8, [R242+0x8000] ;  /* 0x00800000f208783b */ /* 0x000f620000004200 */
[----:B------:R-:W-:Y:S01]  /*10280*/  FADD.FTZ R98, R98, R107 ;  /* 0x0000006b62627221 */ /* 0x000fe20000010000 */
[----:B------:R-:W-:-:S02]  /*10290*/  FADD.FTZ R117, R117, R114 ;  /* 0x0000007275757221 */ /* 0x000fc40000010000 */
[----:B------:R-:W1:Y:S01]  /*102a0*/  MUFU.EX2 R25, R25 ;  /* 0x0000001900197308 */ /* 0x000e620000000800 */
[----:B------:R-:W-:Y:S01]  /*102b0*/  FADD.FTZ R105, R105, R98 ;  /* 0x0000006269697221 */ /* 0x000fe20000010000 */
[----:B------:R-:W-:Y:S01]  /*102c0*/  FADD.FTZ R126, R126, R117 ;  /* 0x000000757e7e7221 */ /* 0x000fe20000010000 */
[----:B----4-:R-:W-:Y:S02]  /*102d0*/  F2FP.BF16.F32.PACK_AB R4, R78, R83 ;  /* 0x000000534e04723e */ /* 0x010fe400000010ff */
[----:B------:R-:W-:Y:S01]  /*102e0*/  FADD.FTZ R96, R96, R105 ;  /* 0x0000006960607221 */ /* 0x000fe20000010000 */
[----:B------:R-:W-:Y:S01]  /*102f0*/  FADD.FTZ R131, R131, R126 ;  /* 0x0000007e83837221 */ /* 0x000fe20000010000 */
[----:B--2---:R-:W-:Y:S01]  /*10300*/  F2FP.BF16.F32.PACK_AB R6, R76, R81 ;  /* 0x000000514c06723e */ /* 0x004fe200000010ff */
[----:B------:R-:W-:Y:S01]  /*10310*/  MUFU.EX2 R26, R26 ;  /* 0x0000001a001a7308 */ /* 0x000fe20000000800 */
[----:B------:R-:W-:Y:S01]  /*10320*/  FADD.FTZ R103, R103, R96 ;  /* 0x0000006067677221 */ /* 0x000fe20000010000 */
[----:B------:R-:W-:-:S03]  /*10330*/  FADD.FTZ R134, R134, R131 ;  /* 0x0000008386867221 */ /* 0x000fc60000010000 */
[----:B------:R-:W-:Y:S01]  /*10340*/  FADD.FTZ R94, R94, R103 ;  /* 0x000000675e5e7221 */ /* 0x000fe20000010000 */
[----:B------:R-:W-:Y:S01]  /*10350*/  FADD.FTZ R133, R133, R134 ;  /* 0x0000008685857221 */ /* 0x000fe20000010000 */
[----:B------:R-:W-:Y:S01]  /*10360*/  MOV R134, R110 ;  /* 0x0000006e00867202 */ /* 0x000fe20000000f00 */
[----:B------:R-:W2:Y:S01]  /*10370*/  MUFU.EX2 R27, R27 ;  /* 0x0000001b001b7308 */ /* 0x000ea20000000800 */
[----:B-1----:R-:W-:Y:S01]  /*10380*/  F2FP.BF16.F32.PACK_AB R5, R25, R56 ;  /* 0x000000381905723e */ /* 0x002fe200000010ff */
[----:B------:R-:W-:Y:S01]  /*10390*/  FADD.FTZ R152, R152, R133 ;  /* 0x0000008598987221 */ /* 0x000fe20000010000 */
[----:B------:R-:W-:Y:S01]  /*103a0*/  FADD.FTZ R101, R101, R94 ;  /* 0x0000005e65657221 */ /* 0x000fe20000010000 */
[----:B------:R-:W-:Y:S02]  /*103b0*/  MOV R133, R108 ;  /* 0x0000006c00857202 */ /* 0x000fe40000000f00 */
        /* <DEDUP_REMOVED lines=17> */
[----:B------:R-:W-:Y:S01]  /*104d0*/  FADD.FTZ R148, R148, R157 ;  /* 0x0000009d94947221 */ /* 0x000fe20000010000 */
[C---:B------:R-:W-:Y:S01]  /*104e0*/  HMMA.16816.F32.BF16 R28, R4.reuse, R14, R28 ;  /* 0x0000000e041c723c */ /* 0x040fe2000004181c */
[----:B------:R-:W2:Y:S01]  /*104f0*/  LDSM.16.MT88.4 R12, [R241+0x8000] ;  /* 0x00800000f10c783b */ /* 0x000ea20000004200 */
[----:B------:R-:W4:Y:S01]  /*10500*/  MUFU.EX2 R66, R66 ;  /* 0x0000004200427308 */ /* 0x000f220000000800 */
[----:B------:R-:W-:Y:S01]  /*10510*/  FADD.FTZ R165, R165, R148 ;  /* 0x00000094a5a57221 */ /* 0x000fe20000010000 */
[----:B------:R-:W-:Y:S02]  /*10520*/  FADD.FTZ R86, R86, R91 ;  /* 0x0000005b56567221 */ /* 0x000fe40000010000 */
[C---:B---3--:R-:W-:Y:S01]  /*10530*/  HMMA.16816.F32.BF16 R224, R4.reuse, R16, R224 ;  /* 0x0000001004e0723c */ /* 0x048fe200000418e0 */
[----:B------:R-:W-:Y:S01]  /*10540*/  FADD.FTZ R144, R144, R165 ;  /* 0x000000a590907221 */ /* 0x000fe20000010000 */
[----:B------:R-:W-:Y:S02]  /*10550*/  FADD.FTZ R89, R89, R86 ;  /* 0x0000005659597221 */ /* 0x000fe40000010000 */
[----:B------:R-:W-:Y:S01]  /*10560*/  MUFU.EX2 R32, R32 ;  /* 0x0000002000207308 */ /* 0x000fe20000000800 */
[----:B------:R-:W-:Y:S01]  /*10570*/  FADD.FTZ R167, R167, R144 ;  /* 0x00000090a7a77221 */ /* 0x000fe20000010000 */
[----:B------:R-:W-:Y:S01]  /*10580*/  HMMA.16816.F32.BF16 R220, R4, R18, R220 ;  /* 0x0000001204dc723c */ /* 0x000fe200000418dc */
[----:B------:R-:W3:Y:S01]  /*10590*/  LDSM.16.MT88.4 R16, [R242+0x8400] ;  /* 0x00840000f210783b */ /* 0x000ee20000004200 */
[----:B------:R-:W-:Y:S01]  /*105a0*/  FADD.FTZ R84, R84, R89 ;  /* 0x0000005954547221 */ /* 0x000fe20000010000 */
[----:B------:R-:W-:-:S03]  /*105b0*/  FADD.FTZ R140, R140, R167 ;  /* 0x000000a78c8c7221 */ /* 0x000fc60000010000 */
[----:B------:R-:W5:Y:S01]  /*105c0*/  MUFU.EX2 R33, R33 ;  /* 0x0000002100217308 */ /* 0x000f620000000800 */
[----:B------:R-:W-:Y:S01]  /*105d0*/  FADD.FTZ R169, R169, R140 ;  /* 0x0000008ca9a97221 */ /* 0x000fe20000010000 */
[----:B-1----:R-:W-:Y:S01]  /*105e0*/  F2FP.BF16.F32.PACK_AB R4, R74, R79 ;  /* 0x0000004f4a04723e */ /* 0x002fe200000010ff */
[----:B------:R-:W-:Y:S01]  /*105f0*/  FADD.FTZ R87, R87, R84 ;  /* 0x0000005457577221 */ /* 0x000fe20000010000 */
[----:B----4-:R-:W-:Y:S01]  /*10600*/  F2FP.BF16.F32.PACK_AB R6, R66, R77 ;  /* 0x0000004d4206723e */ /* 0x010fe200000010ff */
        /* <DEDUP_REMOVED lines=32> */
[----:B------:R-:W-:Y:S01]  /*10810*/  FADD.FTZ R25, R25, R56 ;  /* 0x0000003819197221 */ /* 0x000fe20000010000 */
[----:B------:R-:W-:Y:S02]  /*10820*/  FADD.FTZ R66, R66, R77 ;  /* 0x0000004d42427221 */ /* 0x000fe40000010000 */
[C---:B--2---:R-:W-:Y:S01]  /*10830*/  HMMA.16816.F32.BF16 R224, R4.reuse, R12, R224 ;  /* 0x0000000c04e0723c */ /* 0x044fe200000418e0 */
[----:B------:R-:W-:Y:S02]  /*10840*/  FADD.FTZ R26, R26, R25 ;  /* 0x000000191a1a7221 */ /* 0x000fe40000010000 */
[----:B------:R2:W-:Y:S02]  /*10850*/  MUFU.EX2 R36, R40 ;  /* 0x0000002800247308 */ /* 0x0005e40000000800 */
[----:B------:R-:W-:Y:S01]  /*10860*/  FADD.FTZ R27, R27, R26 ;  /* 0x0000001a1b1b7221 */ /* 0x000fe20000010000 */
[----:B------:R-:W-:Y:S01]  /*10870*/  HMMA.16816.F32.BF16 R220, R4, R14, R220 ;  /* 0x0000000e04dc723c */ /* 0x000fe200000418dc */
[----:B------:R-:W5:Y:S02]  /*10880*/  LDSM.16.MT88.4 R12, [R242+0x8800] ;  /* 0x00880000f20c783b */ /* 0x000f640000004200 */
[----:B------:R-:W-:-:S02]  /*10890*/  FADD.FTZ R32, R32, R27 ;  /* 0x0000001b20207221 */ /* 0x000fc40000010000 */
[----:B------:R-:W3:Y:S02]  /*108a0*/  MUFU.EX2 R41, R41 ;  /* 0x0000002900297308 */ /* 0x000ee40000000800 */
[----:B----4-:R-:W-:Y:S01]  /*108b0*/  F2FP.BF16.F32.PACK_AB R4, R64, R75 ;  /* 0x0000004b4004723e */ /* 0x010fe200000010ff */
[----:B------:R-:W-:Y:S01]  /*108c0*/  FADD.FTZ R33, R33, R32 ;  /* 0x0000002021217221 */ /* 0x000fe20000010000 */
[----:B-1----:R-:W-:Y:S01]  /*108d0*/  F2FP.BF16.F32.PACK_AB R6, R62, R67 ;  /* 0x000000433e06723e */ /* 0x002fe200000010ff */
[----:B------:R-:W-:Y:S02]  /*108e0*/  FADD.FTZ R75, R75, R66 ;  /* 0x000000424b4b7221 */ /* 0x000fe40000010000 */
[----:B------:R-:W-:Y:S01]  /*108f0*/  FADD.FTZ R34, R34, R33 ;  /* 0x0000002122227221 */ /* 0x000fe20000010000 */
[----:B------:R-:W-:Y:S01]  /*10900*/  MUFU.EX2 R38, R38 ;  /* 0x0000002600267308 */ /* 0x000fe20000000800 */
[--C-:B--2---:R-:W-:Y:S01]  /*10910*/  FFMA.FTZ R40, R43, UR4, -R63.reuse ;  /* 0x000000042b287c23 */ /* 0x104fe2000801083f */
[--C-:B------:R-:W-:Y:S01]  /*10920*/  FFMA.FTZ R43, R45, UR4, -R63.reuse ;  /* 0x000000042d2b7c23 */ /* 0x100fe2000801083f */
[----:B------:R-:W-:Y:S01]  /*10930*/  FFMA.FTZ R45, R51, UR4, -R63 ;  /* 0x00000004332d7c23 */ /* 0x000fe2000801083f */
[----:B------:R-:W-:Y:S01]  /*10940*/  FADD.FTZ R49, R49, R34 ;  /* 0x0000002231317221 */ /* 0x000fe20000010000 */
[----:B------:R-:W-:-:S03]  /*10950*/  FADD.FTZ R64, R64, R75 ;  /* 0x0000004b40407221 */ /* 0x000fc60000010000 */
[----:B------:R-:W1:Y:S01]  /*10960*/  MUFU.EX2 R53, R53 ;  /* 0x0000003500357308 */ /* 0x000e620000000800 */
[----:B---3--:R-:W-:Y:S01]  /*10970*/  F2FP.BF16.F32.PACK_AB R5, R41, R36 ;  /* 0x000000242905723e */ /* 0x008fe200000010ff */
[----:B------:R-:W-:Y:S01]  /*10980*/  FADD.FTZ R36, R36, R49 ;  /* 0x0000003124247221 */ /* 0x000fe20000010000 */
[----:B------:R-:W-:-:S03]  /*10990*/  FADD.FTZ R67, R67, R64 ;  /* 0x0000004043437221 */ /* 0x000fc60000010000 */
[----:B------:R-:W-:Y:S01]  /*109a0*/  FADD.FTZ R41, R41, R36 ;  /* 0x0000002429297221 */ /* 0x000fe20000010000 */
[----:B------:R-:W-:Y:S01]  /*109b0*/  FADD.FTZ R62, R62, R67 ;  /* 0x000000433e3e7221 */ /* 0x000fe20000010000 */
        /* <DEDUP_REMOVED lines=13> */
[----:B--2---:R-:W-:-:S02]  /*10a90*/  F2FP.BF16.F32.PACK_AB R4, R2, R65 ;  /* 0x000000410204723e */ /* 0x004fc400000010ff */
[----:B---3--:R-:W-:-:S05]  /*10aa0*/  F2FP.BF16.F32.PACK_AB R6, R47, R0 ;  /* 0x000000002f06723e */ /* 0x008fca00000010ff */
[----:B------:R-:W-:Y:S08]  /*10ab0*/  MUFU.EX2 R42, R42 ;  /* 0x0000002a002a7308 */ /* 0x000ff00000000800 */
[----:B------:R-:W2:Y:S01]  /*10ac0*/  MUFU.EX2 R43, R43 ;  /* 0x0000002b002b7308 */ /* 0x000ea20000000800 */
[----:B-----5:R-:W-:-:S07]  /*10ad0*/  F2FP.BF16.F32.PACK_AB R5, R40, R39 ;  /* 0x000000272805723e */ /* 0x020fce00000010ff */
[----:B------:R-:W-:Y:S08]  /*10ae0*/  MUFU.EX2 R24, R24 ;  /* 0x0000001800187308 */ /* 0x000ff00000000800 */
[----:B------:R-:W3:Y:S01]  /*10af0*/  MUFU.EX2 R35, R35 ;  /* 0x0000002300237308 */ /* 0x000ee20000000800 */
[----:B--2---:R-:W-:-:S07]  /*10b00*/  F2FP.BF16.F32.PACK_AB R7, R43, R42 ;  /* 0x0000002a2b07723e */ /* 0x004fce00000010ff */
[C---:B------:R-:W-:Y:S01]  /*10b10*/  HMMA.16816.F32.BF16 R20, R4.reuse, R12, R20 ;  /* 0x0000000c0414723c */ /* 0x040fe20000041814 */
[----:B------:R-:W-:Y:S05]  /*10b20*/  MUFU.EX2 R37, R37 ;  /* 0x0000002500257308 */ /* 0x000fea0000000800 */
[C---:B------:R-:W-:Y:S01]  /*10b30*/  HMMA.16816.F32.BF16 R28, R4.reuse, R14, R28 ;  /* 0x0000000e041c723c */ /* 0x040fe2000004181c */
[----:B------:R-:W-:Y:S01]  /*10b40*/  FFMA.FTZ R12, R55, UR4, -R63 ;  /* 0x00000004370c7c23 */ /* 0x000fe2000801083f */
[----:B------:R-:W-:Y:S01]  /*10b50*/  FADD.FTZ R13, R65, R62 ;  /* 0x0000003e410d7221 */ /* 0x000fe20000010000 */
[----:B------:R-:W2:Y:S03]  /*10b60*/  MUFU.EX2 R44, R44 ;  /* 0x0000002c002c7308 */ /* 0x000ea60000000800 */
[----:B-1----:R-:W-:Y:S01]  /*10b70*/  HMMA.16816.F32.BF16 R224, R4, R16, R224 ;  /* 0x0000001004e0723c */ /* 0x002fe200000418e0 */
[----:B------:R-:W-:Y:S01]  /*10b80*/  FADD.FTZ R14, R38, R41 ;  /* 0x00000029260e7221 */ /* 0x000fe20000010000 */
[----:B------:R-:W-:-:S03]  /*10b90*/  FADD.FTZ R13, R2, R13 ;  /* 0x0000000d020d7221 */ /* 0x000fc60000010000 */
[----:B------:R-:W-:Y:S01]  /*10ba0*/  MUFU.EX2 R45, R45 ;  /* 0x0000002d002d7308 */ /* 0x000fe20000000800 */
[----:B------:R-:W-:Y:S01]  /*10bb0*/  HMMA.16816.F32.BF16 R220, R4, R18, R220 ;  /* 0x0000001204dc723c */ /* 0x000fe200000418dc */
[----:B------:R-:W-:Y:S01]  /*10bc0*/  FADD.FTZ R14, R53, R14 ;  /* 0x0000000e350e7221 */ /* 0x000fe20000010000 */
[----:B------:R-:W-:-:S03]  /*10bd0*/  FADD.FTZ R0, R0, R13 ;  /* 0x0000000d00007221 */ /* 0x000fc60000010000 */
[----:B------:R-:W-:Y:S01]  /*10be0*/  FADD.FTZ R15, R39, R14 ;  /* 0x0000000e270f7221 */ /* 0x000fe20000010000 */
[----:B------:R-:W-:Y:S01]  /*10bf0*/  FADD.FTZ R47, R47, R0 ;  /* 0x000000002f2f7221 */ /* 0x000fe20000010000 */
[----:B------:R-:W1:Y:S01]  /*10c00*/  MUFU.EX2 R46, R46 ;  /* 0x0000002e002e7308 */ /* 0x000e620000000800 */
[C---:B---3--:R-:W-:Y:S01]  /*10c10*/  F2FP.BF16.F32.PACK_AB R4, R35.reuse, R24 ;  /* 0x000000182304723e */ /* 0x048fe200000010ff */
[----:B------:R-:W-:Y:S01]  /*10c20*/  FADD.FTZ R15, R40, R15 ;  /* 0x0000000f280f7221 */ /* 0x000fe20000010000 */
[----:B--2---:R-:W-:Y:S01]  /*10c30*/  F2FP.BF16.F32.PACK_AB R6, R44, R37 ;  /* 0x000000252c06723e */ /* 0x004fe200000010ff */
[----:B------:R-:W-:Y:S02]  /*10c40*/  FADD.FTZ R24, R24, R47 ;  /* 0x0000002f18187221 */ /* 0x000fe40000010000 */
[----:B------:R-:W-:Y:S02]  /*10c50*/  FADD.FTZ R42, R42, R15 ;  /* 0x0000000f2a2a7221 */ /* 0x000fe40000010000 */
[----:B------:R-:W-:Y:S01]  /*10c60*/  MUFU.EX2 R12, R12 ;  /* 0x0000000c000c7308 */ /* 0x000fe20000000800 */
[----:B------:R-:W-:Y:S01]  /*10c70*/  FADD.FTZ R24, R35, R24 ;  /* 0x0000001823187221 */ /* 0x000fe20000010000 */
[----:B------:R-:W-:-:S03]  /*10c80*/  FADD.FTZ R0, R43, R42 ;  /* 0x0000002a2b007221 */ /* 0x000fc60000010000 */
        /* <DEDUP_REMOVED lines=14> */
.L_x_2374:
[----:B------:R-:W-:Y:S05]  /*10d70*/  @!P2 BRA `(.L_x_2382) ;  /* 0x000000580000a947 */ /* 0x000fea0003800000 */
[----:B------:R-:W-:Y:S01]  /*10d80*/  ULEA UR10, -UR10, URZ, 0x8 ;  /* 0x0000003f0a0a7291 */ /* 0x000fe2000f8e413f */
[----:B------:R-:W-:Y:S01]  /*10d90*/  IMAD.MOV.U32 R216, RZ, RZ, R133 ;  /* 0x000000ffffd87224 */ /* 0x000fe200078e0085 */
[----:B------:R-:W-:Y:S01]  /*10da0*/  ULDC UR9, c[0x0][0x2d0] ;  /* 0x0000b40000097ab9 */ /* 0x000fe20000000800 */
[----:B------:R-:W-:Y:S01]  /*10db0*/  IMAD.MOV.U32 R219, RZ, RZ, R134 ;  /* 0x000000ffffdb7224 */ /* 0x000fe200078e0086 */
[----:B------:R-:W-:Y:S02]  /*10dc0*/  USHF.R.S32.HI UR4, URZ, 0x1f, UR10 ;  /* 0x0000001f3f047899 */ /* 0x000fe4000801140a */
[----:B------:R-:W-:-:S04]  /*10dd0*/  MOV R246, UR10 ;  /* 0x0000000a00f67c02 */ /* 0x000fc80008000f00 */
[----:B------:R-:W-:Y:S01]  /*10de0*/  MOV R245, UR4 ;  /* 0x0000000400f57c02 */ /* 0x000fe20008000f00 */
[----:B------:R-:W-:-:S06]  /*10df0*/  ULDC UR4, c[0x0][0x2ec] ;  /* 0x0000bb0000047ab9 */ /* 0x000fcc0000000800 */
.L_x_2386:
[----:B------:R-:W-:Y:S01]  /*10e00*/  ISETP.GE.AND P2, PT, R236, UR9, PT ;  /* 0x00000009ec007c0c */ /* 0x000fe2000bf46270 */
[----:B------:R-:W-:Y:S04]  /*10e10*/  DEPBAR.LE SB0, 0x0 ;  /* 0x000080000000791a */ /* 0x000fe80000000000 */
[----:B------:R-:W-:Y:S01]  /*10e20*/  BAR.SYNC.DEFER_BLOCKING 0x0 ;  /* 0x0000000000007b1d */ /* 0x000fe20000010000 */
[----:B------:R-:W-:Y:S01]  /*10e30*/  UIADD3 UR6, UR6, -0x1, URZ ;  /* 0xffffffff06067890 */ /* 0x000fe2000fffe03f */
[----:B------:R-:W-:Y:S01]  /*10e40*/  IMAD.MOV.U32 R252, RZ, RZ, R246 ;  /* 0x000000fffffc7224 */ /* 0x000fe200078e00f6 */
[----:B------:R-:W-:Y:S05]  /*10e50*/  MOV R247, R245 ;  /* 0x000000f500f77202 */ /* 0x000fea0000000f00 */
[----:B------:R-:W1:Y:S08]  /*10e60*/  @!P2 LDC.64 R154, c[0x0][0x250] ;  /* 0x00009400ff9aab82 */ /* 0x000e700000000a00 */
[----:B------:R-:W2:Y:S08]  /*10e70*/  @!P2 LDC.64 R150, c[0x0][0x250] ;  /* 0x00009400ff96ab82 */ /* 0x000eb00000000a00 */
[----:B------:R-:W3:Y:S08]  /*10e80*/  @!P2 LDC.64 R146, c[0x0][0x250] ;  /* 0x00009400ff92ab82 */ /* 0x000ef00000000a00 */
[----:B------:R-:W4:Y:S01]  /*10e90*/  @!P2 LDC.64 R250, c[0x0][0x250] ;  /* 0x00009400fffaab82 */ /* 0x000f220000000a00 */
[----:B------:R-:W-:Y:S05]  /*10ea0*/  @!P1 BRA `(.L_x_2383) ;  /* 0x0000000400009947 */ /* 0x000fea0003800000 */
[----:B------:R-:W5:Y:S01]  /*10eb0*/  LDC R5, c[0x0][0x380] ;  /* 0x0000e000ff057b82 */ /* 0x000f620000000800 */
[----:B------:R-:W-:Y:S04]  /*10ec0*/  USHF.L.U32 UR8, UR6, 0x8, URZ ;  /* 0x0000000806087899 */ /* 0x000fe8000800063f */
[----:B------:R-:W-:Y:S06]  /*10ed0*/  UIADD3 UR10, UR8, 0x100, URZ ;  /* 0x00000100080a7890 */ /* 0x000fec000fffe03f */
[----:B------:R-:W-:Y:S05]  /*10ee0*/  IMAD.U32 R10, RZ, RZ, UR10 ;  /* 0x0000000aff0a7e24 */ /* 0x000fea000f8e00ff */
[----:B------:R-:W-:Y:S02]  /*10ef0*/  IABS R10, R10 ;  /* 0x0000000a000a7213 */ /* 0x000fe40000000000 */
[-C--:B-----5:R-:W-:Y:S02]  /*10f00*/  IABS R6, R5.reuse ;  /* 0x0000000500067213 */ /* 0x0a0fe40000000000 */
[----:B------:R-:W-:Y:S02]  /*10f10*/  LOP3.LUT R2, RZ, R5, RZ, 0x33, !PT ;  /* 0x00000005ff027212 */ /* 0x000fe400078e33ff */
[----:B------:R-:W5:Y:S10]  /*10f20*/  I2F.RP R14, R6 ;  /* 0x00000006000e7306 */ /* 0x000f740000209400 */
[----:B-----5:R-:W5:Y:S02]  /*10f30*/  MUFU.RCP R8, R14 ;  /* 0x0000000e00087308 */ /* 0x020f640000001000 */
[----:B-----5:R-:W-:Y:S01]  /*10f40*/  VIADD R12, R8, 0xffffffe ;  /* 0x0ffffffe080c7836 */ /* 0x020fe20000000000 */
[----:B------:R-:W-:Y:S07]  /*10f50*/  MOV R8, UR8 ;  /* 0x0000000800087c02 */ /* 0x000fee0008000f00 */
[----:B------:R-:W5:Y:S01]  /*10f60*/  F2I.FTZ.U32.TRUNC.NTZ R13, R12 ;  /* 0x0000000c000d7305 */ /* 0x000f62000021f000 */
[----:B------:R-:W-:Y:S01]  /*10f70*/  IABS R8, R8 ;  /* 0x0000000800087213 */ /* 0x000fe20000000000 */
        /* <DEDUP_REMOVED lines=10> */
[----:B------:R-:W5:Y:S02]  /*11020*/  LDC.64 R12, c[0x0][0x250] ;  /* 0x00009400ff0c7b82 */ /* 0x000f640000000a00 */
[C---:B------:R-:W-:Y:S02]  /*11030*/  ISETP.GT.U32.AND P4, PT, R6.reuse, R8, PT ;  /* 0x000000080600720c */ /* 0x040fe40003f84070 */
[----:B------:R-:W-:Y:S04]  /*11040*/  ISETP.GT.U32.AND P0, PT, R6, R10, PT ;  /* 0x0000000a0600720c */ /* 0x000fe80003f04070 */
[----:B------:R-:W1:Y:S07]  /*11050*/  LDC.64 R14, c[0x0][0x238] ;  /* 0x00008e00ff0e7b82 */ /* 0x000e6e0000000a00 */
        /* <DEDUP_REMOVED lines=23> */
[----:B------:R-:W2:Y:S03]  /*111d0*/  LDG.E R6, desc[UR20][R22.64] ;  /* 0x0000001416067981 */ /* 0x000ea6000c1e1900 */
[----:B------:R-:W-:Y:S01]  /*111e0*/  SHF.R.S32.HI R19, RZ, 0x1f, R0 ;  /* 0x0000001fff137819 */ /* 0x000fe20000011400 */
[----:B------:R-:W2:Y:S04]  /*111f0*/  LDG.E R17, desc[UR20][R20.64] ;  /* 0x0000001414117981 */ /* 0x000ea8000c1e1900 */
[-C--:B-----5:R-:W-:Y:S04]  /*11200*/  IMAD R8, R19, R12.reuse, RZ ;  /* 0x0000000c13087224 */ /* 0x0a0fe800078e02ff */
[----:B------:R-:W-:Y:S02]  /*11210*/  IMAD R8, R0, R13, R8 ;  /* 0x0000000d00087224 */ /* 0x000fe400078e0208 */
[----:B--2---:R-:W-:Y:S02]  /*11220*/  IMAD.IADD R6, R6, 0x1, -R17 ;  /* 0x0000000106067824 */ /* 0x004fe400078e0a11 */
        /* <DEDUP_REMOVED lines=8> */
.L_x_2383:
[----:B------:R-:W5:Y:S01]  /*112b0*/  @!P2 LDC.64 R158, c[0x0][0x250] ;  /* 0x00009400ff9eab82 */ /* 0x000f620000000a00 */
[----:B------:R-:W-:Y:S01]  /*112c0*/  @P2 STS [R218+0x5000], RZ ;  /* 0x005000ffda002388 */ /* 0x000fe20000000800 */
[----:B------:R-:W-:Y:S01]  /*112d0*/  LEA R248, P3, R252, R244, 0x1 ;  /* 0x000000f4fcf87211 */ /* 0x000fe200078608ff */
[----:B---3--:R-:W-:Y:S01]  /*112e0*/  @!P2 IMAD R147, R147, 0x60, RZ ;  /* 0x000000609393a824 */ /* 0x008fe200078e02ff */
[----:B-1----:R-:W-:Y:S01]  /*112f0*/  @!P2 LEA R2, P0, R154, R252, 0x5 ;  /* 0x000000fc9a02a211 */ /* 0x002fe200078028ff */
[----:B------:R-:W-:Y:S01]  /*11300*/  @P2 STS [R218+0x5004], RZ ;  /* 0x005004ffda002388 */ /* 0x000fe20000000800 */
[----:B------:R-:W-:Y:S01]  /*11310*/  LEA.HI.X R249, R252, R243, R247, 0x1, P3 ;  /* 0x000000f3fcf97211 */ /* 0x000fe200018f0cf7 */
[----:B------:R-:W-:Y:S01]  /*11320*/  @!P2 IMAD.MOV.U32 R166, RZ, RZ, R252 ;  /* 0x000000ffffa6a224 */ /* 0x000fe200078e00fc */
[----:B------:R-:W-:Y:S01]  /*11330*/  @!P2 LEA.HI.X R155, R154, R247, R155, 0x5, P0 ;  /* 0x000000f79a9ba211 */ /* 0x000fe200000f2c9b */
[----:B------:R-:W-:Y:S01]  /*11340*/  @P2 STS.64 [R218+0x5008], RZ ;  /* 0x005008ffda002388 */ /* 0x000fe20000000a00 */
[----:B------:R-:W-:Y:S01]  /*11350*/  @!P2 LEA R162, P3, R2, R244, 0x1 ;  /* 0x000000f402a2a211 */ /* 0x000fe200078608ff */
[----:B------:R-:W-:Y:S01]  /*11360*/  @!P2 IMAD.MOV.U32 R167, RZ, RZ, R247 ;  /* 0x000000ffffa7a224 */ /* 0x000fe200078e00f7 */
[-C--:B--2---:R-:W-:Y:S01]  /*11370*/  @!P2 LEA R0, P0, R150, R252.reuse, 0x6 ;  /* 0x000000fc9600a211 */ /* 0x084fe200078030ff */
[----:B------:R-:W-:Y:S01]  /*11380*/  @!PT LDS RZ, [RZ] ;  /* 0x00000000fffff984 */ /* 0x000fe20000000800 */
[----:B------:R-:W-:Y:S01]  /*11390*/  @!PT LDS RZ, [RZ] ;  /* 0x00000000fffff984 */ /* 0x000fe20000000800 */
[----:B------:R-:W-:Y:S01]  /*113a0*/  @!PT LDS RZ, [RZ] ;  /* 0x00000000fffff984 */ /* 0x000fe20000000800 */
[----:B------:R-:W-:Y:S01]  /*113b0*/  @!P2 LDGSTS.E.BYPASS.LTC128B.128 [R218+0x5000], desc[UR20][R248.64] ;  /* 0x05000000f8daafae */ /* 0x000fe2000b901d54 */
[----:B------:R-:W-:Y:S01]  /*113c0*/  @!P2 LEA.HI.X R163, R2, R243, R155, 0x1, P3 ;  /* 0x000000f302a3a211 */ /* 0x000fe200018f0c9b */
[----:B------:R-:W-:Y:S01]  /*113d0*/  @!P2 IMAD.WIDE.U32 R166, R146, 0x60, R166 ;  /* 0x0000006092a6a825 */ /* 0x000fe200078e00a6 */
[----:B------:R-:W1:Y:S01]  /*113e0*/  @!P2 LDC.64 R154, c[0x0][0x250] ;  /* 0x00009400ff9aab82 */ /* 0x000e620000000a00 */
[----:B------:R-:W-:Y:S01]  /*113f0*/  @P2 STS.128 [R218+0x5800], RZ ;  /* 0x005800ffda002388 */ /* 0x000fe20000000c00 */
[----:B------:R-:W-:Y:S01]  /*11400*/  @!P2 LEA.HI.X R2, R150, R247, R151, 0x6, P0 ;  /* 0x000000f79602a211 */ /* 0x000fe200000f3497 */
[----:B------:R-:W-:Y:S01]  /*11410*/  UISETP.GT.AND UP0, UPT, UR6, UR14, UPT ;  /* 0x0000000e0600728c */ /* 0x000fe2000bf04270 */
[----:B----4-:R-:W-:Y:S01]  /*11420*/  @!P2 LEA R145, P0, R250, R252, 0x7 ;  /* 0x000000fcfa91a211 */ /* 0x010fe200078038ff */
[----:B------:R-:W-:Y:S01]  /*11430*/  @!PT LDS RZ, [RZ] ;  /* 0x00000000fffff984 */ /* 0x000fe20000000800 */
[----:B------:R-:W-:Y:S01]  /*11440*/  @!PT LDS RZ, [RZ] ;  /* 0x00000000fffff984 */ /* 0x000fe20000000800 */
[----:B------:R-:W-:Y:S01]  /*11450*/  @!PT LDS RZ, [RZ] ;  /* 0x00000000fffff984 */ /* 0x000fe20000000800 */
[----:B------:R2:W-:Y:S01]  /*11460*/  @!P2 LDGSTS.E.BYPASS.LTC128B.128 [R218+0x5800], desc[UR20][R162.64] ;  /* 0x05800000a2daafae */ /* 0x0005e2000b901d54 */
[CC--:B------:R-:W-:Y:S02]  /*11470*/  @!P2 LEA R170, P3, R0.reuse, R244.reuse, 0x1 ;  /* 0x000000f400aaa211 */ /* 0x0c0fe400078608ff */
[----:B------:R-:W3:Y:S01]  /*11480*/  @!P2 LDC.64 R150, c[0x0][0x250] ;  /* 0x00009400ff96ab82 */ /* 0x000ee20000000a00 */
[----:B------:R-:W-:Y:S01]  /*11490*/  @P2 STS.128 [R218+0x6000], RZ ;  /* 0x006000ffda002388 */ /* 0x000fe20000000c00 */
[----:B------:R-:W-:Y:S01]  /*114a0*/  @!P2 LEA.HI.X R171, R0, R243, R2, 0x1, P3 ;  /* 0x000000f300aba211 */ /* 0x000fe200018f0c02 */
[----:B------:R-:W-:Y:S01]  /*114b0*/  @!P2 IMAD.IADD R0, R147, 0x1, R167 ;  /* 0x000000019300a824 */ /* 0x000fe200078e02a7 */
[-C--:B------:R-:W-:Y:S02]  /*114c0*/  @!P2 LEA R174, P3, R166, R244.reuse, 0x1 ;  /* 0x000000f4a6aea211 */ /* 0x080fe400078608ff */
[----:B------:R-:W-:Y:S01]  /*114d0*/  @!P2 LEA.HI.X R250, R250, R247, R251, 0x7, P0 ;  /* 0x000000f7fafaa211 */ /* 0x000fe200000f3cfb */
[----:B------:R-:W-:Y:S01]  /*114e0*/  @!PT LDS RZ, [RZ] ;  /* 0x00000000fffff984 */ /* 0x000fe20000000800 */
[----:B------:R-:W-:Y:S01]  /*114f0*/  @!PT LDS RZ, [RZ] ;  /* 0x00000000fffff984 */ /* 0x000fe20000000800 */
[----:B------:R-:W-:Y:S01]  /*11500*/  @!PT LDS RZ, [RZ] ;  /* 0x00000000fffff984 */ /* 0x000fe20000000800 */
[----:B------:R4:W-:Y:S01]  /*11510*/  @!P2 LDGSTS.E.BYPASS.LTC128B.128 [R218+0x6000], desc[UR20][R170.64] ;  /* 0x06000000aadaafae */ /* 0x0009e2000b901d54 */
[CC--:B------:R-:W-:Y:S01]  /*11520*/  @!P2 LEA R146, P0, R145.reuse, R244.reuse, 0x1 ;  /* 0x000000f49192a211 */ /* 0x0c0fe200078008ff */
[----:B------:R-:W-:Y:S01]  /*11530*/  @!P2 IMAD.MOV.U32 R251, RZ, RZ, R247 ;  /* 0x000000fffffba224 */ /* 0x000fe200078e00f7 */
[-C--:B------:R-:W-:Y:S01]  /*11540*/  @!P2 LEA.HI.X R175, R166, R243.reuse, R0, 0x1, P3 ;  /* 0x000000f3a6afa211 */ /* 0x080fe200018f0c00 */
[----:B------:R-:W-:Y:S01]  /*11550*/  @P2 STS.128 [R218+0x6800], RZ ;  /* 0x006800ffda002388 */ /* 0x000fe20000000c00 */
[-C--:B------:R-:W-:Y:S01]  /*11560*/  @!P2 LEA.HI.X R147, R145, R243.reuse, R250, 0x1, P0 ;  /* 0x000000f39193a211 */ /* 0x080fe200000f0cfa */
[--C-:B------:R-:W-:Y:S02]  /*11570*/  @!P2 IMAD.MOV.U32 R250, RZ, RZ, R252.reuse ;  /* 0x000000fffffaa224 */ /* 0x100fe400078e00fc */
        /* <DEDUP_REMOVED lines=8> */
[----:B------:R-:W-:Y:S01]  /*11600*/  @!P2 LDGSTS.E.BYPASS.LTC128B.128 [R218+0x7000], desc[UR20][R146.64] ;  /* 0x0700000092daafae */ /* 0x000fe2000b901d54 */
[----:B--2---:R-:W-:Y:S02]  /*11610*/  @!P2 IMAD.MOV.U32 R162, RZ, RZ, R252 ;  /* 0x000000ffffa2a224 */ /* 0x004fe400078e00fc */
[----:B-----5:R-:W-:Y:S01]  /*11620*/  @!P2 IMAD R0, R159, 0xa0, RZ ;  /* 0x000000a09f00a824 */ /* 0x020fe200078e02ff */
[----:B------:R-:W-:Y:S01]  /*11630*/  @P2 STS.128 [R218+0x7800], RZ ;  /* 0x007800ffda002388 */ /* 0x000fe20000000c00 */
[----:B------:R-:W-:Y:S04]  /*11640*/  @!P2 IMAD.WIDE.U32 R158, R158, 0xa0, R250 ;  /* 0x000000a09e9ea825 */ /* 0x000fe800078e00fa */
[----:B------:R-:W-:Y:S02]  /*11650*/  @!P2 IMAD.IADD R0, R0, 0x1, R159 ;  /* 0x000000010000a824 */ /* 0x000fe400078e029f */
[----:B------:R-:W-:Y:S02]  /*11660*/  @!P2 IMAD.MOV.U32 R163, RZ, RZ, R247 ;  /* 0x000000ffffa3a224 */ /* 0x000fe400078e00f7 */
[----:B-1----:R-:W-:Y:S02]  /*11670*/  @!P2 IMAD R2, R155, 0xc0, RZ ;  /* 0x000000c09b02a824 */ /* 0x002fe400078e02ff */
[----:B------:R-:W-:Y:S04]  /*11680*/  @!P2 IMAD.WIDE.U32 R154, R154, 0xc0, R250 ;  /* 0x000000c09a9aa825 */ /* 0x000fe800078e00fa */
[----:B------:R-:W-:Y:S01]  /*11690*/  @!P2 IMAD.IADD R2, R2, 0x1, R155 ;  /* 0x000000010202a824 */ /* 0x000fe200078e029b */
[-C--:B------:R-:W-:Y:S01]  /*116a0*/  @!P2 LEA R166, P3, R154, R244.reuse, 0x1 ;  /* 0x000000f49aa6a211 */ /* 0x080fe200078608ff */
[----:B---3--:R-:W-:Y:S02]  /*116b0*/  @!P2 IMAD R250, R151, 0xe0, RZ ;  /* 0x000000e097faa824 */ /* 0x008fe400078e02ff */
[----:B------:R-:W-:Y:S01]  /*116c0*/  @!P2 IMAD.WIDE.U32 R150, R150, 0xe0, R162 ;  /* 0x000000e09696a825 */ /* 0x000fe200078e00a2 */
[-C--:B------:R-:W-:Y:S02]  /*116d0*/  @!P2 LEA R162, P4, R158, R244.reuse, 0x1 ;  /* 0x000000f49ea2a211 */ /* 0x080fe400078808ff */
[-C--:B------:R-:W-:Y:S01]  /*116e0*/  @!P2 LEA.HI.X R167, R154, R243.reuse, R2, 0x1, P3 ;  /* 0x000000f39aa7a211 */ /* 0x080fe200018f0c02 */
[----:B------:R-:W-:Y:S01]  /*116f0*/  @!P2 IMAD.IADD R250, R250, 0x1, R151 ;  /* 0x00000001fafaa824 */ /* 0x000fe200078e0297 */
[-C--:B------:R-:W-:Y:S02]  /*11700*/  @!P2 LEA.HI.X R163, R158, R243.reuse, R0, 0x1, P4 ;  /* 0x000000f39ea3a211 */ /* 0x080fe400020f0c00 */
[C---:B----4-:R-:W-:Y:S01]  /*11710*/  @!P2 LEA R170, P0, R150.reuse, R244, 0x1 ;  /* 0x000000f496aaa211 */ /* 0x050fe200078008ff */
[----:B------:R-:W-:Y:S02]  /*11720*/  IMAD.MOV.U32 R244, RZ, RZ, R248 ;  /* 0x000000fffff47224 */ /* 0x000fe400078e00f8 */
[----:B------:R-:W-:Y:S01]  /*11730*/  @!PT LDS RZ, [RZ] ;  /* 0x00000000fffff984 */ /* 0x000fe20000000800 */
[----:B------:R-:W-:Y:S01]  /*11740*/  @!PT LDS RZ, [RZ] ;  /* 0x00000000fffff984 */ /* 0x000fe20000000800 */
[----:B------:R-:W-:Y:S01]  /*11750*/  @!PT LDS RZ, [RZ] ;  /* 0x00000000fffff984 */ /* 0x000fe20000000800 */
[----:B------:R-:W-:Y:S01]  /*11760*/  @!P2 LDGSTS.E.BYPASS.LTC128B.128 [R218+0x7800], desc[UR20][R162.64] ;  /* 0x07800000a2daafae */ /* 0x000fe2000b901d54 */
[----:B------:R-:W-:Y:S01]  /*11770*/  @!P2 LEA.HI.X R171, R150, R243, R250, 0x1, P0 ;  /* 0x000000f396aba211 */ /* 0x000fe200000f0cfa */
[----:B------:R-:W-:Y:S01]  /*11780*/  IMAD.MOV.U32 R243, RZ, RZ, R249 ;  /* 0x000000fffff37224 */ /* 0x000fe200078e00f9 */
[----:B------:R-:W-:Y:S01]  /*11790*/  PLOP3.LUT P0, PT, PT, PT, UP0, 0x80, 0x0 ;  /* 0x000000000000781c */ /* 0x000fe20003f0f008 */
        /* <DEDUP_REMOVED lines=15> */
[----:B------:R-:W5:Y:S04]  /*11890*/  LDSM.16.M88.4 R32, [R211+0x1c00] ;  /* 0x001c0000d320783b */ /* 0x000f680000000200 */
[----:B------:R-:W1:Y:S04]  /*118a0*/  LDSM.16.M88.4 R40, [R211+0x2000] ;  /* 0x00200000d328783b */ /* 0x000e680000000200 */
[----:B------:R-:W1:Y:S04]  /*118b0*/  LDSM.16.M88.4 R48, [R211+0x2400] ;  /* 0x00240000d330783b */ /* 0x000e680000000200 */
[----:B------:R-:W1:Y:S04]  /*118c0*/  LDSM.16.M88.4 R56, [R211+0x2800] ;  /* 0x00280000d338783b */ /* 0x000e680000000200 */
[----:B------:R-:W1:Y:S04]  /*118d0*/  LDSM.16.M88.4 R64, [R211+0x2c00] ;  /* 0x002c0000d340783b */ /* 0x000e680000000200 */
[----:B------:R-:W1:Y:S04]  /*118e0*/  LDSM.16.M88.4 R72, [R211+0x3000] ;  /* 0x00300000d348783b */ /* 0x000e680000000200 */
[----:B------:R-:W1:Y:S01]  /*118f0*/  LDSM.16.M88.4 R80, [R211+0x3400] ;  /* 0x00340000d350783b */ /* 0x000e620000000200 */
        /* <DEDUP_REMOVED lines=8> */
[C---:B----4-:R-:W-:Y:S03]  /*11980*/  HMMA.16816.F32.BF16 R20, R128.reuse, R24, RZ ;  /* 0x000000188014723c */ /* 0x050fe600000418ff */
[----:B------:R-:W4:Y:S03]  /*11990*/  LDSM.16.M88.4 R140, [R211+0x4c00] ;  /* 0x004c0000d38c783b */ /* 0x000f260000000200 */
[C---:B-----5:R-:W-:Y:S01]  /*119a0*/  HMMA.16816.F32.BF16 R28, R128.reuse, R32, RZ ;  /* 0x00000020801c723c */ /* 0x060fe200000418ff */
[----:B------:R-:W-:Y:S04]  /*119b0*/  LDSM.16.M88.4 R132, [R212] ;  /* 0x00000000d484783b */ /* 0x000fe80000000200 */
[----:B------:R-:W5:Y:S01]  /*119c0*/  LDSM.16.M88.4 R136, [R210] ;  /* 0x00000000d288783b */ /* 0x000f620000000200 */
[C---:B-1----:R-:W-:Y:S03]  /*119d0*/  HMMA.16816.F32.BF16 R36, R128.reuse, R40, RZ ;  /* 0x000000288024723c */ /* 0x042fe600000418ff */
        /* <DEDUP_REMOVED lines=14> */
[C---:B--2---:R-:W-:Y:S03]  /*11ac0*/  HMMA.16816.F32.BF16 R84, R128.reuse, R88, RZ ;  /* 0x000000588054723c */ /* 0x044fe600000418ff */
[----:B------:R-:W2:Y:S03]  /*11ad0*/  LDSM.16.M88.4 R156, [R200] ;  /* 0x00000000c89c783b */ /* 0x000ea60000000200 */
[C---:B------:R-:W-:Y:S01]  /*11ae0*/  HMMA.16816.F32.BF16 R92, R128.reuse, R96, RZ ;  /* 0x00000060805c723c */ /* 0x040fe200000418ff */
[----:B------:R-:W2:Y:S04]  /*11af0*/  LDSM.16.M88.4 R152, [R199] ;  /* 0x00000000c798783b */ /* 0x000ea80000000200 */
[----:B------:R-:W2:Y:S01]  /*11b00*/  LDSM.16.M88.4 R148, [R198] ;  /* 0x00000000c694783b */ /* 0x000ea20000000200 */
[C---:B------:R-:W-:Y:S03]  /*11b10*/  HMMA.16816.F32.BF16 R100, R128.reuse, R104, RZ ;  /* 0x000000688064723c */ /* 0x040fe600000418ff */
[----:B------:R-:W2:Y:S03]  /*11b20*/  LDSM.16.M88.4 R144, [R197] ;  /* 0x00000000c590783b */ /* 0x000ea60000000200 */
[C---:B---3--:R-:W-:Y:S06]  /*11b30*/  HMMA.16816.F32.BF16 R108, R128.reuse, R112, RZ ;  /* 0x00000070806c723c */ /* 0x048fec00000418ff */
        /* <DEDUP_REMOVED lines=17> */
[----:B------:R-:W3:Y:S05]  /*11c50*/  LDSM.16.M88.4 R140, [R196] ;  /* 0x00000000c48c783b */ /* 0x000eea0000000200 */
[C---:B-----5:R-:W-:Y:S06]  /*11c60*/  HMMA.16816.F32.BF16 R4, R132.reuse, R136, R4 ;  /* 0x000000888404723c */ /* 0x060fec0000041804 */
[C---:B------:R-:W-:Y:S01]  /*11c70*/  HMMA.16816.F32.BF16 R8, R132.reuse, R138, R8 ;  /* 0x0000008a8408723c */ /* 0x040fe20000041808 */
[----:B------:R-:W4:Y:S01]  /*11c80*/  LDSM.16.M88.4 R136, [R3] ;  /* 0x000000000388783b */ /* 0x000f220000000200 */
[----:B------:R-:W-:Y:S04]  /*11c90*/  DEPBAR.LE SB0, 0x0 ;  /* 0x000080000000791a */ /* 0x000fe80000000000 */
[C---:B-1----:R-:W-:Y:S01]  /*11ca0*/  HMMA.16816.F32.BF16 R12, R132.reuse, R192, R12 ;  /* 0x000000c0840c723c */ /* 0x042fe2000004180c */
[----:B------:R-:W-:Y:S05]  /*11cb0*/  BAR.SYNC.DEFER_BLOCKING 0x0 ;  /* 0x0000000000007b1d */ /* 0x000fea0000010000 */
        /* <DEDUP_REMOVED lines=27> */
[C---:B----4-:R-:W-:Y:S06]  /*11e70*/  HMMA.16816.F32.BF16 R124, R132.reuse, R136, R124 ;  /* 0x00000088847c723c */ /* 0x050fec000004187c */
        /* <DEDUP_REMOVED lines=12> */
[----:B------:R-:W-:Y:S04]  /*11f40*/  USHF.L.U32 UR8, UR6, 0x8, URZ ;  /* 0x0000000806087899 */ /* 0x000fe8000800063f */
[----:B------:R-:W-:Y:S02]  /*11f50*/  UIADD3 UR10, UR8, -0x100, URZ ;  /* 0xffffff00080a7890 */ /* 0x000fe4000fffe03f */
[----:B------:R-:W-:Y:S04]  /*11f60*/  IMAD.U32 R144, RZ, RZ, UR8 ;  /* 0x00000008ff907e24 */ /* 0x000fe8000f8e00ff */
[----:B------:R-:W-:Y:S02]  /*11f70*/  MOV R142, UR10 ;  /* 0x0000000a008e7c02 */ /* 0x000fe40008000f00 */
[----:B------:R-:W-:Y:S02]  /*11f80*/  IABS R144, R144 ;  /* 0x0000009000907213 */ /* 0x000fe40000000000 */
[----:B------:R-:W-:Y:S02]  /*11f90*/  IABS R142, R142 ;  /* 0x0000008e008e7213 */ /* 0x000fe40000000000 */
[-C--:B-1----:R-:W-:Y:S02]  /*11fa0*/  IABS R140, R133.reuse ;  /* 0x00000085008c7213 */ /* 0x082fe40000000000 */
[----:B------:R-:W-:Y:S02]  /*11fb0*/  LOP3.LUT R2, RZ, R133, RZ, 0x33, !PT ;  /* 0x00000085ff027212 */ /* 0x000fe400078e33ff */
        /* <DEDUP_REMOVED lines=14> */
[C---:B------:R-:W-:Y:S02]  /*120a0*/  IMAD R144, R140.reuse, R145, R144 ;  /* 0x000000918c907224 */ /* 0x040fe400078e0290 */
[----:B------:R-:W1:Y:S01]  /*120b0*/  LDC R145, c[0x0][0x24c] ;  /* 0x00009300ff917b82 */ /* 0x000e620000000800 */
        /* <DEDUP_REMOVED lines=12> */
[----:B------:R-:W5:Y:S03]  /*12180*/  LDC.64 R140, c[0x0][0x230] ;  /* 0x00008c00ff8c7b82 */ /* 0x000f660000000a00 */
        /* <DEDUP_REMOVED lines=15> */
[----:B------:R-:W-:Y:S04]  /*12280*/  IMAD R144, R144, R143, RZ ;  /* 0x0000008f90907224 */ /* 0x000fe800078e02ff */
[----:B-1----:R-:W-:Y:S02]  /*12290*/  IMAD R144, R0, R145, R144 ;  /* 0x0000009100907224 */ /* 0x002fe400078e0290 */
        /* <DEDUP_REMOVED lines=9> */
.L_x_2385:
[----:B------:R1:W-:Y:S01]  /*12330*/  @P2 STS [R218+0x1004], RZ ;  /* 0x001004ffda002388 */ /* 0x0003e20000000800 */
[C---:B------:R-:W-:Y:S01]  /*12340*/  @!P2 LEA R0, P3, R143.reuse, R140, 0x5 ;  /* 0x0000008c8f00a211 */ /* 0x040fe200078628ff */
[----:B------:R-:W5:Y:S01]  /*12350*/  @!P2 LDC R132, c[0x0][0x24c] ;  /* 0x00009300ff84ab82 */ /* 0x000f620000000800 */
[CC--:B------:R-:W-:Y:S01]  /*12360*/  LEA R144, P0, R140.reuse, R240.reuse, 0x1 ;  /* 0x000000f08c907211 */ /* 0x0c0fe200078008ff */
[----:B------:R1:W-:Y:S01]  /*12370*/  @P2 STS.64 [R218+0x1008], RZ ;  /* 0x001008ffda002388 */ /* 0x0003e20000000a00 */
[C---:B--2---:R-:W-:Y:S01]  /*12380*/  @!P2 LEA.HI.X R2, R143.reuse, R141, R138, 0x5, P3 ;  /* 0x0000008d8f02a211 */ /* 0x044fe200018f2c8a */
[C---:B------:R-:W-:Y:S01]  /*12390*/  @!P2 IMAD.WIDE.U32 R152, R143.reuse, 0x60, R140 ;  /* 0x000000608f98a825 */ /* 0x040fe200078e008c */
[-CC-:B------:R-:W-:Y:S01]  /*123a0*/  LEA.HI.X R145, R140, R237.reuse, R141.reuse, 0x1, P0 ;  /* 0x000000ed8c917211 */ /* 0x180fe200000f0c8d */
[----:B------:R1:W-:Y:S01]  /*123b0*/  @P2 STS [R218+0x1000], RZ ;  /* 0x001000ffda002388 */ /* 0x0003e20000000800 */
[C---:B------:R-:W-:Y:S01]  /*123c0*/  @!P2 LEA R154, P0, R0.reuse, R240, 0x1 ;  /* 0x000000f0009aa211 */ /* 0x040fe200078008ff */
[----:B------:R-:W2:Y:S01]  /*123d0*/  @!P2 LDC R138, c[0x0][0x24c] ;  /* 0x00009300ff8aab82 */ /* 0x000ea20000000800 */
[----:B------:R-:W-:Y:S01]  /*123e0*/  @!P2 LEA R133, P3, R143, R140, 0x6 ;  /* 0x0000008c8f85a211 */ /* 0x000fe200078630ff */
[----:B------:R-:W-:Y:S01]  /*123f0*/  @!PT LDS RZ, [RZ] ;  /* 0x00000000fffff984 */ /* 0x000fe20000000800 */
[----:B------:R-:W-:Y:S01]  /*12400*/  @!PT LDS RZ, [RZ] ;  /* 0x00000000fffff984 */ /* 0x000fe20000000800 */
[----:B------:R-:W-:Y:S01]  /*12410*/  @!PT LDS RZ, [RZ] ;  /* 0x00000000fffff984 */ /* 0x000fe20000000800 */
[----:B------:R1:W-:Y:S01]  /*12420*/  @!P2 LDGSTS.E.BYPASS.LTC128B.128 [R218+0x1000], desc[UR20][R144.64] ;  /* 0x0100000090daafae */ /* 0x0003e2000b901d54 */
[----:B------:R-:W-:Y:S01]  /*12430*/  @!P2 LEA.HI.X R155, R0, R237, R2, 0x1, P0 ;  /* 0x000000ed009ba211 */ /* 0x000fe200000f0c02 */
[----:B------:R-:W-:Y:S01]  /*12440*/  @!P2 IMAD.MOV.U32 R150, RZ, RZ, R140 ;  /* 0x000000ffff96a224 */ /* 0x000fe200078e008c */
[-C--:B------:R-:W-:Y:S01]  /*12450*/  @!P2 LEA R146, P0, R133, R240.reuse, 0x1 ;  /* 0x000000f08592a211 */ /* 0x080fe200078008ff */
[----:B------:R1:W-:Y:S01]  /*12460*/  @P2 STS.128 [R218+0x1800], RZ ;  /* 0x001800ffda002388 */ /* 0x0003e20000000c00 */
[----:B---3--:R-:W-:Y:S01]  /*12470*/  @!P2 LEA.HI.X R136, R143, R141, R136, 0x6, P3 ;  /* 0x0000008d8f88a211 */ /* 0x008fe200018f3488 */
[----:B------:R-:W3:Y:S01]  /*12480*/  @!P2 LDC R2, c[0x0][0x24c] ;  /* 0x00009300ff02ab82 */ /* 0x000ee20000000800 */
[----:B------:R-:W-:Y:S01]  /*12490*/  @!P2 LEA R142, P3, R152, R240, 0x1 ;  /* 0x000000f0988ea211 */ /* 0x000fe200078608ff */
[----:B------:R-:W-:Y:S01]  /*124a0*/  @!PT LDS RZ, [RZ] ;  /* 0x00000000fffff984 */ /* 0x000fe20000000800 */
[----:B------:R-:W-:Y:S01]  /*124b0*/  @!PT LDS RZ, [RZ] ;  /* 0x00000000fffff984 */ /* 0x000fe20000000800 */
[----:B------:R-:W-:Y:S01]  /*124c0*/  @!PT LDS RZ, [RZ] ;  /* 0x00000000fffff984 */ /* 0x000fe20000000800 */
[----:B------:R1:W-:Y:S01]  /*124d0*/  @!P2 LDGSTS.E.BYPASS.LTC128B.128 [R218+0x1800], desc[UR20][R154.64] ;  /* 0x018000009adaafae */ /* 0x0003e2000b901d54 */
[----:B----4-:R-:W-:Y:S01]  /*124e0*/  @!P2 IMAD R134, R134, 0x60, RZ ;  /* 0x000000608686a824 */ /* 0x010fe200078e02ff */
[----:B------:R-:W-:Y:S01]  /*124f0*/  @!P2 LEA.HI.X R147, R133, R237, R136, 0x1, P0 ;  /* 0x000000ed8593a211 */ /* 0x000fe200000f0c88 */
[--C-:B------:R-:W-:Y:S01]  /*12500*/  @!P2 IMAD.MOV.U32 R151, RZ, RZ, R141.reuse ;  /* 0x000000ffff97a224 */ /* 0x100fe200078e008d */
[----:B------:R1:W-:Y:S01]  /*12510*/  @P2 STS.128 [R218+0x2000], RZ ;  /* 0x002000ffda002388 */ /* 0x0003e20000000c00 */
[C---:B------:R-:W-:Y:S01]  /*12520*/  @!P2 LEA R133, P0, R143.reuse, R140, 0x7 ;  /* 0x0000008c8f85a211 */ /* 0x040fe200078038ff */
[--C-:B------:R-:W-:Y:S01]  /*12530*/  @!P2 IMAD.MOV.U32 R148, RZ, RZ, R140.reuse ;  /* 0x000000ffff94a224 */ /* 0x100fe200078e008c */
[----:B------:R-:W4:Y:S01]  /*12540*/  @!P2 LDC R0, c[0x0][0x24c] ;  /* 0x00009300ff00ab82 */ /* 0x000f220000000800 */
[----:B------:R-:W-:Y:S01]  /*12550*/  @!PT LDS RZ, [RZ] ;  /* 0x00000000fffff984 */ /* 0x000fe20000000800 */
[----:B------:R-:W-:Y:S01]  /*12560*/  @!PT LDS RZ, [RZ] ;  /* 0x00000000fffff984 */ /* 0x000fe20000000800 */
[----:B------:R-:W-:Y:S01]  /*12570*/  @!PT LDS RZ, [RZ] ;  /* 0x00000000fffff984 */ /* 0x000fe20000000800 */
[----:B------:R1:W-:Y:S01]  /*12580*/  @!P2 LDGSTS.E.BYPASS.LTC128B.128 [R218+0x2000], desc[UR20][R146.64] ;  /* 0x0200000092daafae */ /* 0x0003e2000b901d54 */
[--C-:B------:R-:W-:Y:S02]  /*12590*/  @!P2 IMAD.MOV.U32 R149, RZ, RZ, R141.reuse ;  /* 0x000000ffff95a224 */ /* 0x100fe400078e008d */
[----:B------:R-:W-:Y:S01]  /*125a0*/  @!P2 IMAD.MOV.U32 R136, RZ, RZ, R140 ;  /* 0x000000ffff88a224 */ /* 0x000fe200078e008c */
[----:B------:R1:W-:Y:S01]  /*125b0*/  @P2 STS.128 [R218+0x2800], RZ ;  /* 0x002800ffda002388 */ /* 0x0003e20000000c00 */
[----:B------:R-:W-:Y:S02]  /*125c0*/  @!P2 IMAD.MOV.U32 R137, RZ, RZ, R141 ;  /* 0x000000ffff89a224 */ /* 0x000fe400078e008d */
[----:B------:R-:W-:Y:S02]  /*125d0*/  @!P2 IMAD.IADD R134, R134, 0x1, R153 ;  /* 0x000000018686a824 */ /* 0x000fe400078e0299 */
[C---:B------:R-:W-:Y:S04]  /*125e0*/  @!P2 IMAD.WIDE.U32 R150, R143.reuse, 0xa0, R150 ;  /* 0x000000a08f96a825 */ /* 0x040fe800078e0096 */
[C---:B------:R-:W-:Y:S04]  /*125f0*/  @!P2 IMAD.WIDE.U32 R148, R143.reuse, 0xc0, R148 ;  /* 0x000000c08f94a825 */ /* 0x040fe800078e0094 */
[C---:B------:R-:W-:Y:S04]  /*12600*/  @!P2 IMAD.WIDE.U32 R136, R143.reuse, 0xe0, R136 ;  /* 0x000000e08f88a825 */ /* 0x040fe800078e0088 */
[----:B----4-:R-:W-:Y:S01]  /*12610*/  @!P2 IMAD R139, R0, 0xe0, RZ ;  /* 0x000000e0008ba824 */ /* 0x010fe200078e02ff */
[----:B--2---:R-:W-:Y:S01]  /*12620*/  @!P2 LEA.HI.X R138, R143, R141, R138, 0x7, P0 ;  /* 0x0000008d8f8aa211 */ /* 0x004fe200000f3c8a */
[----:B---3--:R-:W-:Y:S01]  /*12630*/  @!P2 IMAD R135, R2, 0xc0, RZ ;  /* 0x000000c00287a824 */ /* 0x008fe200078e02ff */
[-C--:B------:R-:W-:Y:S01]  /*12640*/  @!P2 LEA.HI.X R143, R152, R237.reuse, R134, 0x1, P3 ;  /* 0x000000ed988fa211 */ /* 0x080fe200018f0c86 */
[----:B------:R-:W-:Y:S01]  /*12650*/  @!P2 IMAD.IADD R139, R139, 0x1, R137 ;  /* 0x000000018b8ba824 */ /* 0x000fe200078e0289 */
[-C--:B------:R-:W-:Y:S01]  /*12660*/  @!P2 LEA R140, P0, R133, R240.reuse, 0x1 ;  /* 0x000000f0858ca211 */ /* 0x080fe200078008ff */
[----:B------:R-:W-:Y:S01]  /*12670*/  @!P2 IMAD.IADD R135, R135, 0x1, R149 ;  /* 0x000000018787a824 */ /* 0x000fe200078e0295 */
[-C--:B------:R-:W-:Y:S01]  /*12680*/  @!P2 LEA R152, P4, R150, R240.reuse, 0x1 ;  /* 0x000000f09698a211 */ /* 0x080fe200078808ff */
[----:B------:R-:W-:Y:S01]  /*12690*/  @!PT LDS RZ, [RZ] ;  /* 0x00000000fffff984 */ /* 0x000fe20000000800 */
[----:B------:R-:W-:Y:S01]  /*126a0*/  @!PT LDS RZ, [RZ] ;  /* 0x00000000fffff984 */ /* 0x000fe20000000800 */
[----:B------:R-:W-:Y:S01]  /*126b0*/  @!PT LDS RZ, [RZ] ;  /* 0x00000000fffff984 */ /* 0x000fe20000000800 */
[----:B------:R1:W-:Y:S01]  /*126c0*/  @!P2 LDGSTS.E.BYPASS.LTC128B.128 [R218+0x2800], desc[UR20][R142.64] ;  /* 0x028000008edaafae */ /* 0x0003e2000b901d54 */
[-C--:B------:R-:W-:Y:S01]  /*126d0*/  @!P2 LEA.HI.X R141, R133, R237.reuse, R138, 0x1, P0 ;  /* 0x000000ed858da211 */ /* 0x080fe200000f0c8a */
[----:B-----5:R-:W-:Y:S01]  /*126e0*/  @!P2 IMAD R133, R132, 0xa0, RZ ;  /* 0x000000a08485a824 */ /* 0x020fe200078e02ff */
[-C--:B------:R-:W-:Y:S01]  /*126f0*/  @!P2 LEA R132, P3, R148, R240.reuse, 0x1 ;  /* 0x000000f09484a211 */ /* 0x080fe200078608ff */
[----:B------:R1:W-:Y:S01]  /*12700*/  @P2 STS.128 [R218+0x3000], RZ ;  /* 0x003000ffda002388 */ /* 0x0003e20000000c00 */
[----:B------:R-:W-:Y:S01]  /*12710*/  @!P2 LEA R134, P0, R136, R240, 0x1 ;  /* 0x000000f08886a211 */ /* 0x000fe200078008ff */
[----:B------:R-:W-:Y:S02]  /*12720*/  @!P2 IMAD.IADD R133, R133, 0x1, R151 ;  /* 0x000000018585a824 */ /* 0x000fe400078e0297 */
[----:B------:R-:W-:Y:S01]  /*12730*/  @!PT LDS RZ, [RZ] ;  /* 0x00000000fffff984 */ /* 0x000fe20000000800 */
[----:B------:R-:W-:Y:S01]  /*12740*/  @!PT LDS RZ, [RZ] ;  /* 0x00000000fffff984 */ /* 0x000fe20000000800 */
[----:B------:R-:W-:Y:S01]  /*12750*/  @!PT LDS RZ, [RZ] ;  /* 0x00000000fffff984 */ /* 0x000fe20000000800 */
[----:B------:R1:W-:Y:S01]  /*12760*/  @!P2 LDGSTS.E.BYPASS.LTC128B.128 [R218+0x3000], desc[UR20][R140.64] ;  /* 0x030000008cdaafae */ /* 0x0003e2000b901d54 */
[----:B------:R-:W-:Y:S02]  /*12770*/  IMAD.MOV.U32 R240, RZ, RZ, R144 ;  /* 0x000000fffff07224 */ /* 0x000fe400078e0090 */
[-C--:B------:R-:W-:Y:S01]  /*12780*/  @!P2 LEA.HI.X R153, R150, R237.reuse, R133, 0x1, P4 ;  /* 0x000000ed9699a211 */ /* 0x080fe200020f0c85 */
[----:B------:R1:W-:Y:S01]  /*12790*/  @P2 STS.128 [R218+0x3800], RZ ;  /* 0x003800ffda002388 */ /* 0x0003e20000000c00 */
[-C--:B------:R-:W-:Y:S02]  /*127a0*/  @!P2 LEA.HI.X R133, R148, R237.reuse, R135, 0x1, P3 ;  /* 0x000000ed9485a211 */ /* 0x080fe400018f0c87 */
        /* <DEDUP_REMOVED lines=17> */
.L_x_2384:
[----:B------:R-:W-:Y:S01]  /*128c0*/  MOV R139, UR6 ;  /* 0x00000006008b7c02 */ /* 0x000fe20008000f00 */
[----:B------:R-:W-:Y:S03]  /*128d0*/  UISETP.GT.AND UP0, UPT, UR6, UR14, UPT ;  /* 0x0000000e0600728c */ /* 0x000fe6000bf04270 */
[----:B------:R-:W-:Y:S04]  /*128e0*/  LEA R138, R139, R214, 0x8 ;  /* 0x000000d68b8a7211 */ /* 0x000fe800078e40ff */
[C---:B------:R-:W-:Y:S02]  /*128f0*/  IADD3 R136, R138.reuse, 0x1, RZ ;  /* 0x000000018a887810 */ /* 0x040fe40007ffe0ff */
[----:B------:R-:W-:Y:S02]  /*12900*/  I2FP.F32.S32 R139, R138 ;  /* 0x0000008a008b7245 */ /* 0x000fe40000201400 */
[C---:B-1----:R-:W-:Y:S02]  /*12910*/  IADD3 R140, R138.reuse, 0x8, RZ ;  /* 0x000000088a8c7810 */ /* 0x042fe40007ffe0ff */
[C---:B------:R-:W-:Y:S01]  /*12920*/  IADD3 R141, R138.reuse, 0x9, RZ ;  /* 0x000000098a8d7810 */ /* 0x040fe20007ffe0ff */
[C---:B------:R-:W-:Y:S01]  /*12930*/  FFMA.FTZ R4, R139.reuse, UR5, R4 ;  /* 0x000000058b047c23 */ /* 0x040fe20008010004 */
[C---:B------:R-:W-:Y:S01]  /*12940*/  IADD3 R2, R138.reuse, 0x18, RZ ;  /* 0x000000188a027810 */ /* 0x040fe20007ffe0ff */
[----:B------:R-:W-:Y:S01]  /*12950*/  FFMA.FTZ R6, R139, UR5, R6 ;  /* 0x000000058b067c23 */ /* 0x000fe20008010006 */
[C---:B------:R-:W-:Y:S02]  /*12960*/  IADD3 R132, R138.reuse, 0x19, RZ ;  /* 0x000000198a847810 */ /* 0x040fe40007ffe0ff */
[C---:B------:R-:W-:Y:S02]  /*12970*/  IADD3 R134, R138.reuse, 0x61, RZ ;  /* 0x000000618a867810 */ /* 0x040fe40007ffe0ff */
[----:B------:R-:W-:Y:S02]  /*12980*/  I2FP.F32.S32 R136, R136 ;  /* 0x0000008800887245 */ /* 0x000fe40000201400 */
[----:B------:R-:W-:Y:S02]  /*12990*/  I2FP.F32.S32 R139, R140 ;  /* 0x0000008c008b7245 */ /* 0x000fe40000201400 */
[----:B------:R-:W-:Y:S01]  /*129a0*/  IADD3 R140, R138, 0x10, RZ ;  /* 0x000000108a8c7810 */ /* 0x000fe20007ffe0ff */
[C---:B------:R-:W-:Y:S01]  /*129b0*/  FFMA.FTZ R5, R136.reuse, UR5, R5 ;  /* 0x0000000588057c23 */ /* 0x040fe20008010005 */
[----:B------:R-:W-:Y:S01]  /*129c0*/  FFMA.FTZ R7, R136, UR5, R7 ;  /* 0x0000000588077c23 */ /* 0x000fe20008010007 */
[----:B------:R-:W-:Y:S01]  /*129d0*/  I2FP.F32.S32 R136, R141 ;  /* 0x0000008d00887245 */ /* 0x000fe20000201400 */
[C---:B------:R-:W-:Y:S01]  /*129e0*/  FFMA.FTZ R8, R139.reuse, UR5, R8 ;  /* 0x000000058b087c23 */ /* 0x040fe20008010008 */
[----:B------:R-:W-:Y:S01]  /*129f0*/  I2FP.F32.S32 R133, R140 ;  /* 0x0000008c00857245 */ /* 0x000fe20000201400 */
[----:B------:R-:W-:Y:S01]  /*12a00*/  FFMA.FTZ R10, R139, UR5, R10 ;  /* 0x000000058b0a7c23 */ /* 0x000fe2000801000a */
[----:B------:R-:W-:Y:S01]  /*12a10*/  IADD3 R139, R138, 0x11, RZ ;  /* 0x000000118a8b7810 */ /* 0x000fe20007ffe0ff */
[C---:B------:R-:W-:Y:S01]  /*12a20*/  FFMA.FTZ R9, R136.reuse, UR5, R9 ;  /* 0x0000000588097c23 */ /* 0x040fe20008010009 */
[----:B------:R-:W-:Y:S01]  /*12a30*/  FFMA.FTZ R11, R136, UR5, R11 ;  /* 0x00000005880b7c23 */ /* 0x000fe2000801000b */
[C---:B------:R-:W-:Y:S01]  /*12a40*/  FFMA.FTZ R12, R133.reuse, UR5, R12 ;  /* 0x00000005850c7c23 */ /* 0x040fe2000801000c */
[----:B------:R-:W-:Y:S01]  /*12a50*/  FFMA.FTZ R14, R133, UR5, R14 ;  /* 0x00000005850e7c23 */ /* 0x000fe2000801000e */
[----:B------:R-:W-:Y:S02]  /*12a60*/  I2FP.F32.S32 R0, R139 ;  /* 0x0000008b00007245 */ /* 0x000fe40000201400 */
[----:B------:R-:W-:Y:S02]  /*12a70*/  I2FP.F32.S32 R133, R2 ;  /* 0x0000000200857245 */ /* 0x000fe40000201400 */
        /* <DEDUP_REMOVED lines=13> */
[C---:B------:R-:W-:Y:S02]  /*12b50*/  IADD3 R2, R138.reuse, 0x28, RZ ;  /* 0x000000288a027810 */ /* 0x040fe40007ffe0ff */
[----:B------:R-:W-:Y:S01]  /*12b60*/  IADD3 R132, R138, 0x29, RZ ;  /* 0x000000298a847810 */ /* 0x000fe20007ffe0ff */
        /* <DEDUP_REMOVED lines=23> */
[----:B------:R-:W-:Y:S02]  /*12ce0*/  IADD3 R132, R138, 0x41, RZ ;  /* 0x000000418a847810 */ /* 0x000fe40007ffe0ff */
[C---:B------:R-:W-:Y:S01]  /*12cf0*/  FFMA.FTZ R33, R0.reuse, UR5, R33 ;  /* 0x0000000500217c23 */ /* 0x040fe20008010021 */
[----:B------:R-:W-:Y:S01]  /*12d00*/  FFMA.FTZ R35, R0, UR5, R35 ;  /* 0x0000000500237c23 */ /* 0x000fe20008010023 */
[----:B------:R-:W-:Y:S02]  /*12d10*/  I2FP.F32.S32 R133, R2 ;  /* 0x0000000200857245 */ /* 0x000fe40000201400 */
[C---:B------:R-:W-:Y:S02]  /*12d20*/  IADD3 R2, R138.reuse, 0x48, RZ ;  /* 0x000000488a027810 */ /* 0x040fe40007ffe0ff */
[----:B------:R-:W-:Y:S01]  /*12d30*/  I2FP.F32.S32 R0, R132 ;  /* 0x0000008400007245 */ /* 0x000fe20000201400 */
[C---:B------:R-:W-:Y:S01]  /*12d40*/  FFMA.FTZ R36, R133.reuse, UR5, R36 ;  /* 0x0000000585247c23 */ /* 0x040fe20008010024 */
[----:B------:R-:W-:Y:S01]  /*12d50*/  IADD3 R132, R138, 0x49, RZ ;  /* 0x000000498a847810 */ /* 0x000fe20007ffe0ff */
[----:B------:R-:W-:Y:S01]  /*12d60*/  FFMA.FTZ R38, R133, UR5, R38 ;  /* 0x0000000585267c23 */ /* 0x000fe20008010026 */
[----:B------:R-:W-:Y:S01]  /*12d70*/  I2FP.F32.S32 R133, R2 ;  /* 0x0000000200857245 */ /* 0x000fe20000201400 */
[----:B------:R-:W-:Y:S01]  /*12d80*/  FFMA.FTZ R37, R0, UR5, R37 ;  /* 0x0000000500257c23 */ /* 0x000fe20008010025 */
[----:B------:R-:W-:Y:S01]  /*12d90*/  IADD3 R2, R138, 0x50, RZ ;  /* 0x000000508a027810 */ /* 0x000fe20007ffe0ff */
[----:B------:R-:W-:Y:S01]  /*12da0*/  FFMA.FTZ R39, R0, UR5, R39 ;  /* 0x0000000500277c23 */ /* 0x000fe20008010027 */
        /* <DEDUP_REMOVED lines=47> */
[----:B------:R-:W-:Y:S02]  /*130a0*/  IADD3 R2, R138, 0x78, RZ ;  /* 0x000000788a027810 */ /* 0x000fe40007ffe0ff */
[----:B------:R-:W-:Y:S01]  /*130b0*/  I2FP.F32.S32 R0, R0 ;  /* 0x0000000000007245 */ /* 0x000fe20000201400 */
[C---:B------:R-:W-:Y:S01]  /*130c0*/  FFMA.FTZ R60, R133.reuse, UR5, R60 ;  /* 0x00000005853c7c23 */ /* 0x040fe2000801003c */
[----:B------:R-:W-:Y:S01]  /*130d0*/  FFMA.FTZ R62, R133, UR5, R62 ;  /* 0x00000005853e7c23 */ /* 0x000fe2000801003e */
[----:B------:R-:W-:Y:S02]  /*130e0*/  I2FP.F32.S32 R133, R2 ;  /* 0x0000000200857245 */ /* 0x000fe40000201400 */
[----:B------:R-:W-:Y:S01]  /*130f0*/  FMNMX.FTZ R2, R14, R135, !PT ;  /* 0x000000870e027209 */ /* 0x000fe20007810000 */
        /* <DEDUP_REMOVED lines=17> */
[----:B------:R-:W-:Y:S02]  /*13210*/  IADD3 R2, R138, 0x81, RZ ;  /* 0x000000818a027810 */ /* 0x000fe40007ffe0ff */
[----:B------:R-:W-:Y:S02]  /*13220*/  I2FP.F32.S32 R133, R133 ;  /* 0x0000008500857245 */ /* 0x000fe40000201400 */
[----:B------:R-:W-:Y:S05]  /*13230*/  I2FP.F32.S32 R0, R0 ;  /* 0x0000000000007245 */ /* 0x000fea0000201400 */
[C---:B------:R-:W-:Y:S01]  /*13240*/  FFMA.FTZ R65, R0.reuse, UR5, R65 ;  /* 0x0000000500417c23 */ /* 0x040fe20008010041 */
[----:B------:R-:W-:Y:S01]  /*13250*/  FFMA.FTZ R67, R0, UR5, R67 ;  /* 0x0000000500437c23 */ /* 0x000fe20008010043 */
[C---:B------:R-:W-:Y:S01]  /*13260*/  FFMA.FTZ R68, R133.reuse, UR5, R68 ;  /* 0x0000000585447c23 */ /* 0x040fe20008010044 */
[----:B------:R-:W-:Y:S01]  /*13270*/  FFMA.FTZ R70, R133, UR5, R70 ;  /* 0x0000000585467c23 */ /* 0x000fe20008010046 */
[----:B------:R-:W-:Y:S02]  /*13280*/  I2FP.F32.S32 R0, R2 ;  /* 0x0000000200007245 */ /* 0x000fe40000201400 */
[----:B------:R-:W-:Y:S02]  /*13290*/  FMNMX.FTZ R2, R24, R135, !PT ;  /* 0x0000008718027209 */ /* 0x000fe40007810000 */
        /* <DEDUP_REMOVED lines=8> */
[----:B------:R-:W-:Y:S02]  /*13320*/  IADD3 R2, R138, 0x88, RZ ;  /* 0x000000888a027810 */ /* 0x000fe40007ffe0ff */
[----:B------:R-:W-:Y:S02]  /*13330*/  FMNMX.FTZ R132, R32, R137, !PT ;  /* 0x0000008920847209 */ /* 0x000fe40007810000 */
        /* <DEDUP_REMOVED lines=13> */
[C---:B------:R-:W-:Y:S01]  /*13410*/  IADD3 R0, R138.reuse, 0x91, RZ ;  /* 0x000000918a007810 */ /* 0x040fe20007ffe0ff */
[----:B------:R-:W-:Y:S01]  /*13420*/  FFMA.FTZ R78, R133, UR5, R78 ;  /* 0x00000005854e7c23 */ /* 0x000fe2000801004e */
[----:B------:R-:W-:Y:S02]  /*13430*/  IADD3 R133, R138, 0x98, RZ ;  /* 0x000000988a857810 */ /* 0x000fe40007ffe0ff */
        /* <DEDUP_REMOVED lines=13> */
[----:B------:R-:W-:Y:S02]  /*13510*/  I2FP.F32.S32 R133, R133 ;  /* 0x0000008500857245 */ /* 0x000fe40000201400 */
[----:B------:R-:W-:Y:S03]  /*13520*/  FMNMX.FTZ R137, R43, R132, !PT ;  /* 0x000000842b897209 */ /* 0x000fe60007810000 */
[C---:B------:R-:W-:Y:S01]  /*13530*/  FFMA.FTZ R80, R133.reuse, UR5, R80 ;  /* 0x0000000585507c23 */ /* 0x040fe20008010050 */
[----:B------:R-:W-:Y:S01]  /*13540*/  FFMA.FTZ R82, R133, UR5, R82 ;  /* 0x0000000585527c23 */ /* 0x000fe20008010052 */
[----:B------:R-:W-:Y:S01]  /*13550*/  FMNMX.FTZ R133, R45, R2, !PT ;  /* 0x000000022d857209 */ /* 0x000fe20007810000 */
[----:B------:R-:W-:Y:S01]  /*13560*/  FFMA.FTZ R81, R0, UR5, R81 ;  /* 0x0000000500517c23 */ /* 0x000fe20008010051 */
[----:B------:R-:W-:Y:S01]  /*13570*/  IADD3 R2, R138, 0xa0, RZ ;  /* 0x000000a08a027810 */ /* 0x000fe20007ffe0ff */
[----:B------:R-:W-:Y:S01]  /*13580*/  FFMA.FTZ R83, R0, UR5, R83 ;  /* 0x0000000500537c23 */ /* 0x000fe20008010053 */
[----:B------:R-:W-:Y:S02]  /*13590*/  IADD3 R0, R138, 0xa1, RZ ;  /* 0x000000a18a007810 */ /* 0x000fe40007ffe0ff */
[----:B------:R-:W-:Y:S02]  /*135a0*/  FMNMX.FTZ R132, R46, R137, !PT ;  /* 0x000000892e847209 */ /* 0x000fe40007810000 */
[----:B------:R-:W-:Y:S02]  /*135b0*/  I2FP.F32.S32 R0, R0 ;  /* 0x0000000000007245 */ /* 0x000fe40000201400 */
[----:B------:R-:W-:Y:S02]  /*135c0*/  FMNMX.FTZ R135, R47, R132, !PT ;  /* 0x000000842f877209 */ /* 0x000fe40007810000 */
[----:B------:R-:W-:Y:S02]  /*135d0*/  FMNMX.FTZ R134, R48, R133, !PT ;  /* 0x0000008530867209 */ /* 0x000fe40007810000 */
[----:B------:R-:W-:Y:S02]  /*135e0*/  I2FP.F32.S32 R133, R2 ;  /* 0x0000000200857245 */ /* 0x000fe40000201400 */
[----:B------:R-:W-:Y:S02]  /*135f0*/  IADD3 R2, R138, 0xa8, RZ ;  /* 0x000000a88a027810 */ /* 0x000fe40007ffe0ff */
        /* <DEDUP_REMOVED lines=37> */
[----:B------:R-:W-:Y:S02]  /*13850*/  IADD3 R2, R138, 0xb8, RZ ;  /* 0x000000b88a027810 */ /* 0x000fe40007ffe0ff */
        /* <DEDUP_REMOVED lines=38> */
[----:B------:R-:W-:Y:S02]  /*13ac0*/  IADD3 R0, R138, 0xd1, RZ ;  /* 0x000000d18a007810 */ /* 0x000fe40007ffe0ff */
[----:B------:R-:W-:Y:S02]  /*13ad0*/  FMNMX.FTZ R137, R83, R132, !PT ;  /* 0x0000008453897209 */ /* 0x000fe40007810000 */
[----:B------:R-:W-:Y:S02]  /*13ae0*/  I2FP.F32.S32 R0, R0 ;  /* 0x0000000000007245 */ /* 0x000fe40000201400 */
[----:B------:R-:W-:Y:S02]  /*13af0*/  FMNMX.FTZ R132, R86, R137, !PT ;  /* 0x0000008956847209 */ /* 0x000fe40007810000 */
[----:B------:R-:W-:Y:S04]  /*13b00*/  FMNMX.FTZ R135, R81, R134, !PT ;  /* 0x0000008651877209 */ /* 0x000fe80007810000 */
[----:B------:R-:W-:Y:S02]  /*13b10*/  FMNMX.FTZ R2, R84, R135, !PT ;  /* 0x0000008754027209 */ /* 0x000fe40007810000 */
[----:B------:R-:W-:Y:S02]  /*13b20*/  FMNMX.FTZ R135, R87, R132, !PT ;  /* 0x0000008457877209 */ /* 0x000fe40007810000 */
        /* <DEDUP_REMOVED lines=65> */
[----:B------:R-:W-:Y:S04]  /*13f40*/  FMNMX.FTZ R132, R110, R135, !PT ;  /* 0x000000876e847209 */ /* 0x000fe80007810000 */
        /* <DEDUP_REMOVED lines=36> */
[----:B------:R-:W-:Y:S01]  /*14190*/  FMUL.FTZ R138, R137, UR4 ;  /* 0x00000004898a7c20 */ /* 0x000fe20008410000 */
[C---:B------:R-:W-:Y:S01]  /*141a0*/  FADD.FTZ R132, -R134.reuse, R219 ;  /* 0x000000db86847221 */ /* 0x040fe20000010100 */
[----:B------:R-:W-:Y:S01]  /*141b0*/  FMUL.FTZ R2, R134, UR4 ;  /* 0x0000000486027c20 */ /* 0x000fe20008410000 */
[----:B------:R-:W-:Y:S01]  /*141c0*/  MOV R219, R134 ;  /* 0x0000008600db7202 */ /* 0x000fe20000000f00 */
[----:B------:R-:W1:Y:S01]  /*141d0*/  MUFU.EX2 R135, R138 ;  /* 0x0000008a00877308 */ /* 0x000e620000000800 */
[----:B------:R-:W-:Y:S02]  /*141e0*/  FMUL.FTZ R136, R132, UR4 ;  /* 0x0000000484887c20 */ /* 0x000fe40008410000 */
[----:B------:R-:W-:Y:S02]  /*141f0*/  FSEL R132, R2, RZ, P0 ;  /* 0x000000ff02847208 */ /* 0x000fe40000000000 */
[----:B------:R-:W-:Y:S05]  /*14200*/  FSETP.NEU.FTZ.AND P0, PT, R133, -INF , PT ;  /* 0xff8000008500780b */ /* 0x000fea0003f1d000 */
        /* <DEDUP_REMOVED lines=11> */
[C---:B-1----:R-:W-:Y:S01]  /*142c0*/  FMUL.FTZ R234, R135.reuse, R234 ;  /* 0x000000ea87ea7220 */ /* 0x042fe20000410000 */
[C---:B------:R-:W-:Y:S01]  /*142d0*/  FMUL.FTZ R235, R135.reuse, R235 ;  /* 0x000000eb87eb7220 */ /* 0x040fe20000410000 */
[C---:B------:R-:W-:Y:S01]  /*142e0*/  FMUL.FTZ R230, R135.reuse, R230 ;  /* 0x000000e687e67220 */ /* 0x040fe20000410000 */
        /* <DEDUP_REMOVED lines=10> */
[----:B------:R-:W1:Y:S01]  /*14390*/  MUFU.EX2 R149, R149 ;  /* 0x0000009500957308 */ /* 0x000e620000000800 */
[C---:B------:R-:W-:Y:S01]  /*143a0*/  FMUL.FTZ R220, R136.reuse, R220 ;  /* 0x000000dc88dc7220 */ /* 0x040fe20000410000 */
[----:B------:R-:W-:Y:S01]  /*143b0*/  FMUL.FTZ R221, R136, R221 ;  /* 0x000000dd88dd7220 */ /* 0x000fe20000410000 */
[C---:B------:R-:W-:Y:S01]  /*143c0*/  FMUL.FTZ R222, R135.reuse, R222 ;  /* 0x000000de87de7220 */ /* 0x040fe20000410000 */
[----:B------:R-:W-:Y:S01]  /*143d0*/  FMUL.FTZ R223, R135, R223 ;  /* 0x000000df87df7220 */ /* 0x000fe20000410000 */
        /* <DEDUP_REMOVED lines=12> */
[----:B-1----:R-:W-:Y:S01]  /*144a0*/  F2FP.BF16.F32.PACK_AB R32, R149, R152 ;  /* 0x000000989520723e */ /* 0x002fe200000010ff */
        /* <DEDUP_REMOVED lines=12> */
[----:B------:R-:W-:Y:S01]  /*14570*/  FMUL.FTZ R4, R133, UR4 ;  /* 0x0000000485047c20 */ /* 0x000fe20008410000 */
[--C-:B------:R-:W-:Y:S03]  /*14580*/  FFMA.FTZ R153, R5, UR4, -R132.reuse ;  /* 0x0000000405997c23 */ /* 0x100fe60008010884 */
[----:B------:R-:W-:Y:S01]  /*14590*/  MUFU.EX2 R144, R144 ;  /* 0x0000009000907308 */ /* 0x000fe20000000800 */
        /* <DEDUP_REMOVED lines=11> */
[----:B------:R-:W1:Y:S01]  /*14650*/  LDSM.16.MT88.4 R12, [R242+0x5000] ;  /* 0x00500000f20c783b */ /* 0x000e620000004200 */
[--C-:B------:R-:W-:Y:S01]  /*14660*/  FFMA.FTZ R161, R19, UR4, -R4.reuse ;  /* 0x0000000413a17c23 */ /* 0x100fe20008010804 */
[--C-:B------:R-:W-:Y:S01]  /*14670*/  FFMA.FTZ R162, R22, UR4, -R4.reuse ;  /* 0x0000000416a27c23 */ /* 0x100fe20008010804 */
[--C-:B------:R-:W-:Y:S03]  /*14680*/  FFMA.FTZ R159, R23, UR4, -R4.reuse ;  /* 0x00000004179f7c23 */ /* 0x100fe60008010804 */
[----:B------:R-:W2:Y:S01]  /*14690*/  MUFU.EX2 R153, R153 ;  /* 0x0000009900997308 */ /* 0x000ea20000000800 */
[--C-:B------:R-:W-:Y:S01]  /*146a0*/  FFMA.FTZ R155, R30, UR4, -R4.reuse ;  /* 0x000000041e9b7c23 */ /* 0x100fe20008010804 */
[--C-:B------:R-:W-:Y:S01]  /*146b0*/  FFMA.FTZ R156, R31, UR4, -R4.reuse ;  /* 0x000000041f9c7c23 */ /* 0x100fe20008010804 */
[--C-:B------:R-:W-:Y:S01]  /*146c0*/  FFMA.FTZ R158, R26, UR4, -R4.reuse ;  /* 0x000000041a9e7c23 */ /* 0x100fe20008010804 */
[----:B------:R-:W-:Y:S01]  /*146d0*/  LDSM.16.MT88.4 R16, [R242+0x5400] ;  /* 0x00540000f210783b */ /* 0x000fe20000004200 */
[--C-:B------:R-:W-:Y:S01]  /*146e0*/  FFMA.FTZ R157, R27, UR4, -R4.reuse ;  /* 0x000000041b9d7c23 */ /* 0x100fe20008010804 */
[--C-:B------:R-:W-:Y:S01]  /*146f0*/  FFMA.FTZ R160, R35, UR4, -R4.reuse ;  /* 0x0000000423a07c23 */ /* 0x100fe20008010804 */
[--C-:B------:R-:W-:Y:S03]  /*14700*/  FFMA.FTZ R38, R38, UR4, -R4.reuse ;  /* 0x0000000426267c23 */ /* 0x100fe60008010804 */
[----:B------:R-:W3:Y:S01]  /*14710*/  MUFU.EX2 R154, R154 ;  /* 0x0000009a009a7308 */ /* 0x000ee20000000800 */
[--C-:B------:R-:W-:Y:S01]  /*14720*/  FFMA.FTZ R169, R71, UR4, -R4.reuse ;  /* 0x0000000447a97c23 */ /* 0x100fe20008010804 */
[--C-:B------:R-:W-:Y:S01]  /*14730*/  FFMA.FTZ R71, R74, UR4, -R4.reuse ;  /* 0x000000044a477c23 */ /* 0x100fe20008010804 */
[--C-:B------:R-:W-:Y:S01]  /*14740*/  FFMA.FTZ R70, R70, UR4, -R4.reuse ;  /* 0x0000000446467c23 */ /* 0x100fe20008010804 */
[----:B------:R-:W4:Y:S01]  /*14750*/  LDSM.16.MT88.4 R20, [R241+0x5000] ;  /* 0x00500000f114783b */ /* 0x000f220000004200 */
[--C-:B------:R-:W-:Y:S01]  /*14760*/  FFMA.FTZ R74, R75, UR4, -R4.reuse ;  /* 0x000000044b4a7c23 */ /* 0x100fe20008010804 */
[--C-:B------:R-:W-:Y:S01]  /*14770*/  FFMA.FTZ R2, R6, UR4, -R4.reuse ;  /* 0x0000000406027c23 */ /* 0x100fe20008010804 */
[--C-:B------:R-:W-:Y:S03]  /*14780*/  FFMA.FTZ R167, R7, UR4, -R4.reuse ;  /* 0x0000000407a77c23 */ /* 0x100fe60008010804 */
[----:B------:R-:W-:Y:S01]  /*14790*/  MUFU.EX2 R163, R163 ;  /* 0x000000a300a37308 */ /* 0x000fe20000000800 */
[----:B--2---:R-:W-:Y:S01]  /*147a0*/  F2FP.BF16.F32.PACK_AB R24, R153, R0 ;  /* 0x000000009918723e */ /* 0x004fe200000010ff */
[--C-:B------:R-:W-:Y:S01]  /*147b0*/  FFMA.FTZ R168, R10, UR4, -R4.reuse ;  /* 0x000000040aa87c23 */ /* 0x100fe20008010804 */
[--C-:B------:R-:W-:Y:S01]  /*147c0*/  FFMA.FTZ R165, R11, UR4, -R4.reuse ;  /* 0x000000040ba57c23 */ /* 0x100fe20008010804 */
[----:B------:R-:W2:Y:S01]  /*147d0*/  LDSM.16.MT88.4 R28, [R241+0x5400] ;  /* 0x00540000f11c783b */ /* 0x000ea20000004200 */
[--C-:B------:R-:W-:Y:S01]  /*147e0*/  FFMA.FTZ R11, R34, UR4, -R4.reuse ;  /* 0x00000004220b7c23 */ /* 0x100fe20008010804 */
[----:B------:R-:W-:Y:S01]  /*147f0*/  F2FP.BF16.F32.PACK_AB R34, R142, R9 ;  /* 0x000000098e22723e */ /* 0x000fe200000010ff */
[--C-:B------:R-:W-:Y:S03]  /*14800*/  FFMA.FTZ R39, R39, UR4, -R4.reuse ;  /* 0x0000000427277c23 */ /* 0x100fe60008010804 */
[----:B------:R-:W-:Y:S01]  /*14810*/  MUFU.EX2 R2, R2 ;  /* 0x0000000200027308 */ /* 0x000fe20000000800 */
[----:B---3--:R-:W-:Y:S01]  /*14820*/  F2FP.BF16.F32.PACK_AB R26, R151, R154 ;  /* 0x0000009a971a723e */ /* 0x008fe200000010ff */
[--C-:B------:R-:W-:Y:S01]  /*14830*/  FFMA.FTZ R42, R42, UR4, -R4.reuse ;  /* 0x000000042a2a7c23 */ /* 0x100fe20008010804 */
[----:B------:R-:W-:Y:S01]  /*14840*/  FFMA.FTZ R43, R43, UR4, -R4 ;  /* 0x000000042b2b7c23 */ /* 0x000fe20008010804 */
[--C-:B------:R-:W-:Y:S01]  /*14850*/  FFMA.FTZ R45, R45, UR4, -R132.reuse ;  /* 0x000000042d2d7c23 */ /* 0x100fe20008010884 */
[--C-:B------:R-:W-:Y:S01]  /*14860*/  FFMA.FTZ R48, R48, UR4, -R132.reuse ;  /* 0x0000000430307c23 */ /* 0x100fe20008010884 */
[----:B------:R-:W-:Y:S01]  /*14870*/  FFMA.FTZ R49, R49, UR4, -R132 ;  /* 0x0000000431317c23 */ /* 0x000fe20008010884 */
[--C-:B------:R-:W-:Y:S03]  /*14880*/  FFMA.FTZ R46, R46, UR4, -R4.reuse ;  /* 0x000000042e2e7c23 */ /* 0x100fe60008010804 */
[----:B------:R-:W3:Y:S01]  /*14890*/  MUFU.EX2 R167, R167 ;  /* 0x000000a700a77308 */ /* 0x000ee20000000800 */
[--C-:B------:R-:W-:Y:S01]  /*148a0*/  FFMA.FTZ R47, R47, UR4, -R4.reuse ;  /* 0x000000042f2f7c23 */ /* 0x100fe20008010804 */
        /* <DEDUP_REMOVED lines=15> */
[----:B---3--:R-:W-:Y:S01]  /*149a0*/  F2FP.BF16.F32.PACK_AB R25, R167, R2 ;  /* 0x00000002a719723e */ /* 0x008fe200000010ff */
[----:B------:R-:W-:Y:S01]  /*149b0*/  FFMA.FTZ R65, R65, UR4, -R132 ;  /* 0x0000000441417c23 */ /* 0x000fe20008010884 */
[--C-:B------:R-:W-:Y:S01]  /*149c0*/  FFMA.FTZ R62, R62, UR4, -R4.reuse ;  /* 0x000000043e3e7c23 */ /* 0x100fe20008010804 */
[--C-:B------:R-:W-:Y:S01]  /*149d0*/  FFMA.FTZ R63, R63, UR4, -R4.reuse ;  /* 0x000000043f3f7c23 */ /* 0x100fe20008010804 */
[--C-:B------:R-:W-:Y:S01]  /*149e0*/  FFMA.FTZ R66, R66, UR4, -R4.reuse ;  /* 0x0000000442427c23 */ /* 0x100fe20008010804 */
[--C-:B------:R-:W-:Y:S01]  /*149f0*/  FFMA.FTZ R67, R67, UR4, -R4.reuse ;  /* 0x0000000443437c23 */ /* 0x100fe20008010804 */
[----:B------:R-:W-:Y:S03]  /*14a00*/  FFMA.FTZ R75, R78, UR4, -R4 ;  /* 0x000000044e4b7c23 */ /* 0x000fe60008010804 */
[----:B------:R-:W3:Y:S01]  /*14a10*/  MUFU.EX2 R166, R166 ;  /* 0x000000a600a67308 */ /* 0x000ee20000000800 */
[----:B------:R-:W-:Y:S01]  /*14a20*/  FFMA.FTZ R0, R215, R136, R0 ;  /* 0x00000088d7007223 */ /* 0x000fe20000010000 */
[----:B------:R-:W-:Y:S01]  /*14a30*/  FFMA.FTZ R78, R79, UR4, -R4 ;  /* 0x000000044f4e7c23 */ /* 0x000fe20008010804 */
[--C-:B------:R-:W-:Y:S01]  /*14a40*/  FFMA.FTZ R76, R76, UR4, -R132.reuse ;  /* 0x000000044c4c7c23 */ /* 0x100fe20008010884 */
[--C-:B------:R-:W-:Y:S01]  /*14a50*/  FFMA.FTZ R77, R77, UR4, -R132.reuse ;  /* 0x000000044d4d7c23 */ /* 0x100fe20008010884 */
[--C-:B------:R-:W-:Y:S01]  /*14a60*/  FFMA.FTZ R80, R80, UR4, -R132.reuse ;  /* 0x0000000450507c23 */ /* 0x100fe20008010884 */
[----:B------:R-:W-:Y:S01]  /*14a70*/  FFMA.FTZ R81, R81, UR4, -R132 ;  /* 0x0000000451517c23 */ /* 0x000fe20008010884 */
[--C-:B------:R-:W-:Y:S03]  /*14a80*/  FFMA.FTZ R79, R83, UR4, -R4.reuse ;  /* 0x00000004534f7c23 */ /* 0x100fe60008010804 */
[----:B------:R-:W-:Y:S01]  /*14a90*/  MUFU.EX2 R164, R164 ;  /* 0x000000a400a47308 */ /* 0x000fe20000000800 */
[----:B-----5:R-:W-:Y:S01]  /*14aa0*/  F2FP.BF16.F32.PACK_AB R27, R165, R168 ;  /* 0x000000a8a51b723e */ /* 0x020fe200000010ff */
[--C-:B------:R-:W-:Y:S01]  /*14ab0*/  FFMA.FTZ R83, R87, UR4, -R4.reuse ;  /* 0x0000000457537c23 */ /* 0x100fe20008010804 */
[----:B------:R-:W-:Y:S01]  /*14ac0*/  FFMA.FTZ R82, R82, UR4, -R4 ;  /* 0x0000000452527c23 */ /* 0x000fe20008010804 */
[----:B------:R-:W-:Y:S01]  /*14ad0*/  FADD.FTZ R153, R153, R0 ;  /* 0x0000000099997221 */ /* 0x000fe20000010000 */
[--C-:B------:R-:W-:Y:S01]  /*14ae0*/  FFMA.FTZ R100, R100, UR4, -R132.reuse ;  /* 0x0000000464647c23 */ /* 0x100fe20008010884 */
[--C-:B------:R-:W-:Y:S01]  /*14af0*/  FFMA.FTZ R101, R101, UR4, -R132.reuse ;  /* 0x0000000465657c23 */ /* 0x100fe20008010884 */
[--C-:B------:R-:W-:Y:S03]  /*14b00*/  FFMA.FTZ R104, R104, UR4, -R132.reuse ;  /* 0x0000000468687c23 */ /* 0x100fe60008010884 */
[----:B------:R-:W5:Y:S01]  /*14b10*/  MUFU.EX2 R161, R161 ;  /* 0x000000a100a17308 */ /* 0x000f620000000800 */
[C---:B-1----:R-:W-:Y:S01]  /*14b20*/  HMMA.16816.F32.BF16 R232, R24.reuse, R12, R232 ;  /* 0x0000000c18e8723c */ /* 0x042fe200000418e8 */
[----:B------:R-:W-:Y:S04]  /*14b30*/  PLOP3.LUT P0, PT, PT, PT, UP0, 0x80, 0x0 ;  /* 0x000000000000781c */ /* 0x000fe80003f0f008 */
[----:B---3--:R-:W-:Y:S01]  /*14b40*/  F2FP.BF16.F32.PACK_AB R33, R166, R163 ;  /* 0x000000a3a621723e */ /* 0x008fe200000010ff */
[C---:B------:R-:W-:Y:S03]  /*14b50*/  HMMA.16816.F32.BF16 R228, R24.reuse, R14, R228 ;  /* 0x0000000e18e4723c */ /* 0x040fe600000418e4 */
[----:B------:R-:W-:Y:S01]  /*14b60*/  MUFU.EX2 R143, R143 ;  /* 0x0000008f008f7308 */ /* 0x000fe20000000800 */
[----:B------:R-:W1:Y:S01]  /*14b70*/  LDSM.16.MT88.4 R12, [R242+0x5800] ;  /* 0x00580000f20c783b */ /* 0x000e620000004200 */
[----:B------:R-:W-:Y:S01]  /*14b80*/  FFMA.FTZ R105, R105, UR4, -R132 ;  /* 0x0000000469697c23 */ /* 0x000fe20008010884 */
[C---:B----4-:R-:W-:Y:S07]  /*14b90*/  HMMA.16816.F32.BF16 R224, R24.reuse, R20, R224 ;  /* 0x0000001418e0723c */ /* 0x050fee00000418e0 */
[----:B------:R-:W3:Y:S01]  /*14ba0*/  MUFU.EX2 R146, R146 ;  /* 0x0000009200927308 */ /* 0x000ee20000000800 */
[----:B-----5:R-:W-:Y:S01]  /*14bb0*/  F2FP.BF16.F32.PACK_AB R35, R161, R164 ;  /* 0x000000a4a123723e */ /* 0x020fe200000010ff */
[----:B------:R-:W-:Y:S01]  /*14bc0*/  HMMA.16816.F32.BF16 R220, R24, R22, R220 ;  /* 0x0000001618dc723c */ /* 0x000fe200000418dc */
[----:B------:R-:W4:Y:S07]  /*14bd0*/  LDSM.16.MT88.4 R20, [R241+0x5800] ;  /* 0x00580000f114783b */ /* 0x000f2e0000004200 */
[----:B------:R-:W-:Y:S01]  /*14be0*/  MUFU.EX2 R162, R162 ;  /* 0x000000a200a27308 */ /* 0x000fe20000000800 */
[C---:B------:R-:W-:Y:S05]  /*14bf0*/  HMMA.16816.F32.BF16 R232, R32.reuse, R16, R232 ;  /* 0x0000001020e8723c */ /* 0x040fea00000418e8 */
[----:B------:R-:W-:Y:S01]  /*14c00*/  F2FP.BF16.F32.PACK_AB R24, R144, R137 ;  /* 0x000000899018723e */ /* 0x000fe200000010ff */
[C---:B------:R-:W-:Y:S03]  /*14c10*/  HMMA.16816.F32.BF16 R228, R32.reuse, R18, R228 ;  /* 0x0000001220e4723c */ /* 0x040fe600000418e4 */
[----:B------:R-:W5:Y:S01]  /*14c20*/  MUFU.EX2 R159, R159 ;  /* 0x0000009f009f7308 */ /* 0x000f620000000800 */
[----:B------:R-:W4:Y:S01]  /*14c30*/  LDSM.16.MT88.4 R16, [R242+0x5c00] ;  /* 0x005c0000f210783b */ /* 0x000f220000004200 */
[----:B---3--:R-:W-:Y:S01]  /*14c40*/  F2FP.BF16.F32.PACK_AB R26, R146, R143 ;  /* 0x0000008f921a723e */ /* 0x008fe200000010ff */
[C---:B--2---:R-:W-:Y:S07]  /*14c50*/  HMMA.16816.F32.BF16 R224, R32.reuse, R28, R224 ;  /* 0x0000001c20e0723c */ /* 0x044fee00000418e0 */
[----:B------:R-:W-:Y:S01]  /*14c60*/  MUFU.EX2 R158, R158 ;  /* 0x0000009e009e7308 */ /* 0x000fe20000000800 */
[----:B------:R-:W-:Y:S01]  /*14c70*/  FFMA.FTZ R2, R217, R135, R2 ;  /* 0x00000087d9027223 */ /* 0x000fe20000010002 */
[----:B------:R-:W-:Y:S01]  /*14c80*/  HMMA.16816.F32.BF16 R220, R32, R30, R220 ;  /* 0x0000001e20dc723c */ /* 0x000fe200000418dc */
[----:B------:R-:W2:Y:S07]  /*14c90*/  LDSM.16.MT88.4 R28, [R241+0x5c00] ;  /* 0x005c0000f11c783b */ /* 0x000eae0000004200 */
[----:B------:R-:W3:Y:S03]  /*14ca0*/  MUFU.EX2 R157, R157 ;  /* 0x0000009d009d7308 */ /* 0x000ee60000000800 */
[----:B-----5:R-:W-:Y:S01]  /*14cb0*/  F2FP.BF16.F32.PACK_AB R25, R159, R162 ;  /* 0x000000a29f19723e */ /* 0x020fe200000010ff */
        /* <DEDUP_REMOVED lines=12> */
[----:B------:R-:W5:Y:S01]  /*14d80*/  MUFU.EX2 R148, R148 ;  /* 0x0000009400947308 */ /* 0x000f620000000800 */
[----:B---3--:R-:W-:Y:S01]  /*14d90*/  F2FP.BF16.F32.PACK_AB R27, R157, R158 ;  /* 0x0000009e9d1b723e */ /* 0x008fe200000010ff */
[----:B------:R-:W-:Y:S01]  /*14da0*/  FADD.FTZ R87, R166, R163 ;  /* 0x000000a3a6577221 */ /* 0x000fe20000010000 */
[----:B------:R-:W-:Y:S01]  /*14db0*/  FADD.FTZ R9, R9, R2 ;  /* 0x0000000209097221 */ /* 0x000fe20000010000 */
[--C-:B------:R-:W-:Y:S01]  /*14dc0*/  FFMA.FTZ R121, R121, UR4, -R132.reuse ;  /* 0x0000000479797c23 */ /* 0x100fe20008010884 */
[----:B------:R-:W-:Y:S01]  /*14dd0*/  FFMA.FTZ R2, R124, UR4, -R132 ;  /* 0x000000047c027c23 */ /* 0x000fe20008010884 */
[----:B------:R-:W-:Y:S01]  /*14de0*/  FADD.FTZ R164, R164, R87 ;  /* 0x00000057a4a47221 */ /* 0x000fe20000010000 */
[----:B------:R-:W-:Y:S03]  /*14df0*/  FFMA.FTZ R87, R91, UR4, -R4 ;  /* 0x000000045b577c23 */ /* 0x000fe60008010804 */
[----:B------:R-:W-:Y:S01]  /*14e00*/  MUFU.EX2 R147, R147 ;  /* 0x0000009300937308 */ /* 0x000fe20000000800 */
[C---:B-1----:R-:W-:Y:S05]  /*14e10*/  HMMA.16816.F32.BF16 R232, R24.reuse, R12, R232 ;  /* 0x0000000c18e8723c */ /* 0x042fea00000418e8 */
[----:B------:R-:W-:Y:S01]  /*14e20*/  FADD.FTZ R161, R161, R164 ;  /* 0x000000a4a1a17221 */ /* 0x000fe20000010000 */
[C---:B------:R-:W-:Y:S03]  /*14e30*/  HMMA.16816.F32.BF16 R228, R24.reuse, R14, R228 ;  /* 0x0000000e18e4723c */ /* 0x040fe600000418e4 */
[----:B------:R-:W1:Y:S01]  /*14e40*/  MUFU.EX2 R150, R150 ;  /* 0x0000009600967308 */ /* 0x000e620000000800 */
[----:B------:R-:W3:Y:S01]  /*14e50*/  LDSM.16.MT88.4 R12, [R242+0x6000] ;  /* 0x00600000f20c783b */ /* 0x000ee20000004200 */
        /* <DEDUP_REMOVED lines=16> */
[----:B------:R-:W-:Y:S03]  /*14f60*/  FFMA.FTZ R127, R127, UR4, -R4 ;  /* 0x000000047f7f7c23 */ /* 0x000fe60008010804 */
        /* <DEDUP_REMOVED lines=11> */
[----:B-1----:R-:W-:Y:S01]  /*15020*/  F2FP.BF16.F32.PACK_AB R35, R160, R11 ;  /* 0x0000000ba023723e */ /* 0x002fe200000010ff */
[----:B------:R-:W-:Y:S08]  /*15030*/  FADD.FTZ R147, R150, R147 ;  /* 0x0000009396937221 */ /* 0x000ff00000010000 */
[----:B------:R-:W-:Y:S01]  /*15040*/  MUFU.EX2 R40, R40 ;  /* 0x0000002800287308 */ /* 0x000fe20000000800 */
[C---:B------:R-:W-:Y:S06]  /*15050*/  HMMA.16816.F32.BF16 R232, R32.reuse, R16, R232 ;  /* 0x0000001020e8723c */ /* 0x040fec00000418e8 */
[C---:B------:R-:W-:Y:S03]  /*15060*/  HMMA.16816.F32.BF16 R228, R32.reuse, R18, R228 ;  /* 0x0000001220e4723c */ /* 0x040fe600000418e4 */
[----:B------:R-:W1:Y:S01]  /*15070*/  MUFU.EX2 R41, R41 ;  /* 0x0000002900297308 */ /* 0x000e620000000800 */
[----:B------:R-:W4:Y:S01]  /*15080*/  LDSM.16.MT88.4 R16, [R242+0x6400] ;  /* 0x00640000f210783b */ /* 0x000f220000004200 */
        /* <DEDUP_REMOVED lines=9> */
[--C-:B------:R-:W-:Y:S03]  /*15120*/  FFMA.FTZ R36, R111, UR4, -R4.reuse ;  /* 0x000000046f247c23 */ /* 0x100fe60008010804 */
[----:B------:R-:W-:Y:S01]  /*15130*/  FADD.FTZ R40, R40, R37 ;  /* 0x0000002528287221 */ /* 0x000fe20000010000 */
[----:B------:R-:W-:Y:S01]  /*15140*/  FFMA.FTZ R37, R110, UR4, -R4 ;  /* 0x000000046e257c23 */ /* 0x000fe20008010804 */
[----:B------:R-:W-:Y:S02]  /*15150*/  MUFU.EX2 R42, R42 ;  /* 0x0000002a002a7308 */ /* 0x000fe40000000800 */
[----:B------:R-:W-:Y:S08]  /*15160*/  FADD.FTZ R41, R41, R40 ;  /* 0x0000002829297221 */ /* 0x000ff00000010000 */
[----:B------:R-:W1:Y:S01]  /*15170*/  MUFU.EX2 R43, R43 ;  /* 0x0000002b002b7308 */ /* 0x000e620000000800 */
[----:B-----5:R-:W-:Y:S09]  /*15180*/  F2FP.BF16.F32.PACK_AB R25, R39, R38 ;  /* 0x000000262719723e */ /* 0x020ff200000010ff */
[----:B------:R-:W-:Y:S10]  /*15190*/  MUFU.EX2 R44, R44 ;  /* 0x0000002c002c7308 */ /* 0x000ff40000000800 */
[----:B------:R-:W5:Y:S01]  /*151a0*/  MUFU.EX2 R45, R45 ;  /* 0x0000002d002d7308 */ /* 0x000f620000000800 */
[----:B-1----:R-:W-:Y:S09]  /*151b0*/  F2FP.BF16.F32.PACK_AB R27, R43, R42 ;  /* 0x0000002a2b1b723e */ /* 0x002ff200000010ff */
[----:B------:R-:W-:Y:S01]  /*151c0*/  MUFU.EX2 R48, R48 ;  /* 0x0000003000307308 */ /* 0x000fe20000000800 */
[C---:B---3--:R-:W-:Y:S06]  /*151d0*/  HMMA.16816.F32.BF16 R232, R24.reuse, R12, R232 ;  /* 0x0000000c18e8723c */ /* 0x048fec00000418e8 */
        /* <DEDUP_REMOVED lines=35> */
[----:B------:R-:W-:Y:S04]  /*15410*/  FADD.FTZ R53, R53, R52 ;  /* 0x0000003435357221 */ /* 0x000fe80000010000 */
[----:B------:R-:W-:Y:S02]  /*15420*/  FADD.FTZ R56, R56, R53 ;  /* 0x0000003538387221 */ /* 0x000fe40000010000 */
        /* <DEDUP_REMOVED lines=61> */
[----:B------:R-:W-:Y:S07]  /*15800*/  LDSM.16.MT88.4 R24, [R242+0x7c00] ;  /* 0x007c0000f218783b */ /* 0x000fee0000004200 */
[----:B------:R-:W4:Y:S03]  /*15810*/  MUFU.EX2 R78, R78 ;  /* 0x0000004e004e7308 */ /* 0x000f260000000800 */
[----:B-1----:R-:W-:Y:S01]  /*15820*/  F2FP.BF16.F32.PACK_AB R34, R81, R80 ;  /* 0x000000505122723e */ /* 0x002fe200000010ff */
[----:B------:R-:W-:Y:S04]  /*15830*/  FADD.FTZ R77, R77, R76 ;  /* 0x0000004c4d4d7221 */ /* 0x000fe80000010000 */
[----:B------:R-:W-:Y:S02]  /*15840*/  FADD.FTZ R80, R80, R77 ;  /* 0x0000004d50507221 */ /* 0x000fe40000010000 */
[----:B------:R1:W-:Y:S02]  /*15850*/  MUFU.EX2 R0, R82 ;  /* 0x0000005200007308 */ /* 0x0003e40000000800 */
[----:B------:R-:W-:Y:S08]  /*15860*/  FADD.FTZ R81, R81, R80 ;  /* 0x0000005051517221 */ /* 0x000ff00000010000 */
[----:B------:R-:W5:Y:S01]  /*15870*/  MUFU.EX2 R79, R79 ;  /* 0x0000004f004f7308 */ /* 0x000f620000000800 */
[----:B----4-:R-:W-:Y:S09]  /*15880*/  F2FP.BF16.F32.PACK_AB R33, R78, R75 ;  /* 0x0000004b4e21723e */ /* 0x010ff200000010ff */
[----:B------:R-:W-:Y:S01]  /*15890*/  MUFU.EX2 R84, R84 ;  /* 0x0000005400547308 */ /* 0x000fe20000000800 */
[--C-:B-1----:R-:W-:Y:S01]  /*158a0*/  FFMA.FTZ R82, R86, UR4, -R4.reuse ;  /* 0x0000000456527c23 */ /* 0x102fe20008010804 */
[--C-:B------:R-:W-:Y:S08]  /*158b0*/  FFMA.FTZ R86, R90, UR4, -R4.reuse ;  /* 0x000000045a567c23 */ /* 0x100ff00008010804 */
[----:B------:R-:W1:Y:S01]  /*158c0*/  MUFU.EX2 R85, R85 ;  /* 0x0000005500557308 */ /* 0x000e620000000800 */
[----:B-----5:R-:W-:Y:S09]  /*158d0*/  F2FP.BF16.F32.PACK_AB R35, R79, R0 ;  /* 0x000000004f23723e */ /* 0x020ff200000010ff */
[----:B------:R-:W-:Y:S01]  /*158e0*/  MUFU.EX2 R88, R88 ;  /* 0x0000005800587308 */ /* 0x000fe20000000800 */
[C---:B------:R-:W-:Y:S06]  /*158f0*/  HMMA.16816.F32.BF16 R232, R32.reuse, R16, R232 ;  /* 0x0000001020e8723c */ /* 0x040fec00000418e8 */
[C---:B------:R-:W-:Y:S03]  /*15900*/  HMMA.16816.F32.BF16 R228, R32.reuse, R18, R228 ;  /* 0x0000001220e4723c */ /* 0x040fe600000418e4 */
[----:B------:R-:W4:Y:S01]  /*15910*/  MUFU.EX2 R89, R89 ;  /* 0x0000005900597308 */ /* 0x000f220000000800 */
[----:B------:R-:W5:Y:S01]  /*15920*/  LDSM.16.MT88.4 R16, [R241+0x7800] ;  /* 0x00780000f110783b */ /* 0x000f620000004200 */
[----:B-1----:R-:W-:Y:S01]  /*15930*/  F2FP.BF16.F32.PACK_AB R20, R85, R84 ;  /* 0x000000545514723e */ /* 0x002fe200000010ff */
[C---:B--2---:R-:W-:Y:S07]  /*15940*/  HMMA.16816.F32.BF16 R224, R32.reuse, R28, R224 ;  /* 0x0000001c20e0723c */ /* 0x044fee00000418e0 */
[----:B------:R-:W-:Y:S01]  /*15950*/  MUFU.EX2 R82, R82 ;  /* 0x0000005200527308 */ /* 0x000fe20000000800 */
[----:B------:R-:W-:Y:S01]  /*15960*/  FADD.FTZ R84, R84, R81 ;  /* 0x0000005154547221 */ /* 0x000fe20000010000 */
[----:B------:R-:W-:Y:S08]  /*15970*/  HMMA.16816.F32.BF16 R220, R32, R30, R220 ;  /* 0x0000001e20dc723c */ /* 0x000ff000000418dc */
[----:B------:R-:W1:Y:S03]  /*15980*/  MUFU.EX2 R83, R83 ;  /* 0x0000005300537308 */ /* 0x000e660000000800 */
[----:B----4-:R-:W-:Y:S01]  /*15990*/  F2FP.BF16.F32.PACK_AB R22, R89, R88 ;  /* 0x000000585916723e */ /* 0x010fe200000010ff */
        /* <DEDUP_REMOVED lines=8> */
[----:B------:R-:W-:Y:S01]  /*15a20*/  FADD.FTZ R85, R85, R84 ;  /* 0x0000005455557221 */ /* 0x000fe20000010000 */
[--C-:B------:R-:W-:Y:S01]  /*15a30*/  FFMA.FTZ R33, R128, UR4, -R132.reuse ;  /* 0x0000000480217c23 */ /* 0x100fe20008010884 */
[----:B------:R-:W-:Y:S04]  /*15a40*/  FFMA.FTZ R132, R129, UR4, -R132 ;  /* 0x0000000481847c23 */ /* 0x000fe80008010884 */
[----:B------:R-:W2:Y:S01]  /*15a50*/  MUFU.EX2 R87, R87 ;  /* 0x0000005700577308 */ /* 0x000ea20000000800 */
[----:B-1----:R-:W-:Y:S01]  /*15a60*/  F2FP.BF16.F32.PACK_AB R21, R83, R82 ;  /* 0x000000525315723e */ /* 0x002fe200000010ff */
[----:B------:R-:W-:Y:S04]  /*15a70*/  FADD.FTZ R88, R88, R85 ;  /* 0x0000005558587221 */ /* 0x000fe80000010000 */
[----:B------:R-:W-:Y:S04]  /*15a80*/  FADD.FTZ R89, R89, R88 ;  /* 0x0000005859597221 */ /* 0x000fe80000010000 */
[----:B------:R-:W-:Y:S10]  /*15a90*/  MUFU.EX2 R92, R92 ;  /* 0x0000005c005c7308 */ /* 0x000ff40000000800 */
[----:B------:R-:W1:Y:S01]  /*15aa0*/  MUFU.EX2 R93, R93 ;  /* 0x0000005d005d7308 */ /* 0x000e620000000800 */
[----:B--2---:R-:W-:Y:S09]  /*15ab0*/  F2FP.BF16.F32.PACK_AB R23, R87, R86 ;  /* 0x000000565717723e */ /* 0x004ff200000010ff */
[----:B------:R-:W-:Y:S01]  /*15ac0*/  MUFU.EX2 R96, R96 ;  /* 0x0000006000607308 */ /* 0x000fe20000000800 */
[C---:B---3--:R-:W-:Y:S06]  /*15ad0*/  HMMA.16816.F32.BF16 R232, R20.reuse, R12, R232 ;  /* 0x0000000c14e8723c */ /* 0x048fec00000418e8 */
[C---:B------:R-:W-:Y:S03]  /*15ae0*/  HMMA.16816.F32.BF16 R228, R20.reuse, R14, R228 ;  /* 0x0000000e14e4723c */ /* 0x040fe600000418e4 */
[----:B------:R-:W2:Y:S02]  /*15af0*/  MUFU.EX2 R97, R97 ;  /* 0x0000006100617308 */ /* 0x000ea40000000800 */
[----:B------:R-:W-:Y:S01]  /*15b00*/  FADD.FTZ R13, R11, R156 ;  /* 0x0000009c0b0d7221 */ /* 0x000fe20000010000 */
[C---:B-----5:R-:W-:Y:S07]  /*15b10*/  HMMA.16816.F32.BF16 R224, R20.reuse, R16, R224 ;  /* 0x0000001014e0723c */ /* 0x060fee00000418e0 */
[----:B------:R-:W-:Y:S01]  /*15b20*/  MUFU.EX2 R28, R28 ;  /* 0x0000001c001c7308 */ /* 0x000fe20000000800 */
[----:B------:R-:W-:Y:S01]  /*15b30*/  FADD.FTZ R13, R160, R13 ;  /* 0x0000000da00d7221 */ /* 0x000fe20000010000 */
[----:B------:R-:W-:Y:S01]  /*15b40*/  HMMA.16816.F32.BF16 R220, R20, R18, R220 ;  /* 0x0000001214dc723c */ /* 0x000fe200000418dc */
[----:B------:R-:W-:Y:S07]  /*15b50*/  LDSM.16.MT88.4 R20, [R242+0x8000] ;  /* 0x00800000f214783b */ /* 0x000fee0000004200 */
[----:B------:R-:W3:Y:S03]  /*15b60*/  MUFU.EX2 R29, R29 ;  /* 0x0000001d001d7308 */ /* 0x000ee60000000800 */
[----:B------:R-:W-:Y:S01]  /*15b70*/  FADD.FTZ R38, R38, R13 ;  /* 0x0000000d26267221 */ /* 0x000fe20000010000 */
[----:B-1----:R-:W-:Y:S01]  /*15b80*/  F2FP.BF16.F32.PACK_AB R16, R93, R92 ;  /* 0x0000005c5d10723e */ /* 0x002fe200000010ff */
[----:B------:R-:W-:Y:S01]  /*15b90*/  FFMA.FTZ R11, R98, UR4, -R4 ;  /* 0x00000004620b7c23 */ /* 0x000fe20008010804 */
[----:B------:R-:W1:Y:S01]  /*15ba0*/  LDSM.16.MT88.4 R12, [R241+0x7c00] ;  /* 0x007c0000f10c783b */ /* 0x000e620000004200 */
[----:B--2---:R-:W-:Y:S01]  /*15bb0*/  F2FP.BF16.F32.PACK_AB R18, R97, R96 ;  /* 0x000000606112723e */ /* 0x004fe200000010ff */
[----:B------:R-:W-:Y:S02]  /*15bc0*/  FADD.FTZ R39, R39, R38 ;  /* 0x0000002627277221 */ /* 0x000fe40000010000 */
[----:B------:R-:W-:Y:S01]  /*15bd0*/  MUFU.EX2 R30, R30 ;  /* 0x0000001e001e7308 */ /* 0x000fe20000000800 */
[--C-:B------:R-:W-:Y:S01]  /*15be0*/  FFMA.FTZ R38, R114, UR4, -R4.reuse ;  /* 0x0000000472267c23 */ /* 0x100fe20008010804 */
[----:B------:R-:W-:Y:S01]  /*15bf0*/  FADD.FTZ R92, R92, R89 ;  /* 0x000000595c5c7221 */ /* 0x000fe20000010000 */
[----:B------:R-:W-:Y:S01]  /*15c00*/  FADD.FTZ R42, R42, R39 ;  /* 0x000000272a2a7221 */ /* 0x000fe20000010000 */
[----:B------:R-:W-:Y:S02]  /*15c10*/  FFMA.FTZ R39, R115, UR4, -R4 ;  /* 0x0000000473277c23 */ /* 0x000fe40008010804 */
[----:B------:R-:W-:Y:S01]  /*15c20*/  FADD.FTZ R93, R93, R92 ;  /* 0x0000005c5d5d7221 */ /* 0x000fe20000010000 */
[----:B------:R-:W-:Y:S03]  /*15c30*/  FADD.FTZ R43, R43, R42 ;  /* 0x0000002a2b2b7221 */ /* 0x000fe60000010000 */
[----:B------:R-:W2:Y:S01]  /*15c40*/  MUFU.EX2 R11, R11 ;  /* 0x0000000b000b7308 */ /* 0x000ea20000000800 */
[----:B---3--:R-:W-:Y:S01]  /*15c50*/  F2FP.BF16.F32.PACK_AB R17, R29, R28 ;  /* 0x0000001c1d11723e */ /* 0x008fe200000010ff */
[----:B------:R-:W-:Y:S01]  /*15c60*/  FADD.FTZ R96, R96, R93 ;  /* 0x0000005d60607221 */ /* 0x000fe20000010000 */
[----:B------:R-:W-:Y:S01]  /*15c70*/  FADD.FTZ R46, R46, R43 ;  /* 0x0000002b2e2e7221 */ /* 0x000fe20000010000 */
[--C-:B------:R-:W-:Y:S01]  /*15c80*/  FFMA.FTZ R43, R123, UR4, -R4.reuse ;  /* 0x000000047b2b7c23 */ /* 0x100fe20008010804 */
[----:B------:R-:W-:Y:S01]  /*15c90*/  FFMA.FTZ R42, R126, UR4, -R4 ;  /* 0x000000047e2a7c23 */ /* 0x000fe20008010804 */
[----:B------:R-:W-:Y:S01]  /*15ca0*/  FADD.FTZ R97, R97, R96 ;  /* 0x0000006061617221 */ /* 0x000fe20000010000 */
[----:B------:R-:W-:Y:S03]  /*15cb0*/  FADD.FTZ R47, R47, R46 ;  /* 0x0000002e2f2f7221 */ /* 0x000fe60000010000 */
[----:B------:R-:W-:Y:S01]  /*15cc0*/  MUFU.EX2 R100, R100 ;  /* 0x0000006400647308 */ /* 0x000fe20000000800 */
[----:B------:R-:W-:Y:S04]  /*15cd0*/  FADD.FTZ R50, R50, R47 ;  /* 0x0000002f32327221 */ /* 0x000fe80000010000 */
[----:B------:R-:W-:Y:S05]  /*15ce0*/  FADD.FTZ R51, R51, R50 ;  /* 0x0000003233337221 */ /* 0x000fea0000010000 */
[----:B------:R-:W3:Y:S01]  /*15cf0*/  MUFU.EX2 R101, R101 ;  /* 0x0000006500657308 */ /* 0x000ee20000000800 */
[----:B--2---:R-:W-:Y:S01]  /*15d00*/  F2FP.BF16.F32.PACK_AB R19, R30, R11 ;  /* 0x0000000b1e13723e */ /* 0x004fe200000010ff */
[----:B------:R-:W-:Y:S04]  /*15d10*/  FADD.FTZ R54, R54, R51 ;  /* 0x0000003336367221 */ /* 0x000fe80000010000 */
[----:B------:R-:W-:Y:S04]  /*15d20*/  FADD.FTZ R55, R55, R54 ;  /* 0x0000003637377221 */ /* 0x000fe80000010000 */
[----:B------:R-:W-:Y:S01]  /*15d30*/  MUFU.EX2 R104, R104 ;  /* 0x0000006800687308 */ /* 0x000fe20000000800 */
[C---:B------:R-:W-:Y:S05]  /*15d40*/  HMMA.16816.F32.BF16 R232, R16.reuse, R24, R232 ;  /* 0x0000001810e8723c */ /* 0x040fea00000418e8 */
[----:B------:R-:W-:Y:S01]  /*15d50*/  FADD.FTZ R58, R58, R55 ;  /* 0x000000373a3a7221 */ /* 0x000fe20000010000 */
[C---:B------:R-:W-:Y:S03]  /*15d60*/  HMMA.16816.F32.BF16 R228, R16.reuse, R26, R228 ;  /* 0x0000001a10e4723c */ /* 0x040fe600000418e4 */
[----:B------:R-:W2:Y:S01]  /*15d70*/  MUFU.EX2 R105, R105 ;  /* 0x0000006900697308 */ /* 0x000ea20000000800 */
[----:B------:R-:W4:Y:S01]  /*15d80*/  LDSM.16.MT88.4 R24, [R241+0x8000] ;  /* 0x00800000f118783b */ /* 0x000f220000004200 */
[----:B------:R-:W-:Y:S01]  /*15d90*/  FADD.FTZ R59, R59, R58 ;  /* 0x0000003a3b3b7221 */ /* 0x000fe20000010000 */
[C---:B-1----:R-:W-:Y:S07]  /*15da0*/  HMMA.16816.F32.BF16 R224, R16.reuse, R12, R224 ;  /* 0x0000000c10e0723c */ /* 0x042fee00000418e0 */
[----:B------:R-:W-:Y:S01]  /*15db0*/  MUFU.EX2 R31, R31 ;  /* 0x0000001f001f7308 */ /* 0x000fe20000000800 */
[----:B------:R-:W-:Y:S01]  /*15dc0*/  FADD.FTZ R62, R62, R59 ;  /* 0x0000003b3e3e7221 */ /* 0x000fe20000010000 */
[----:B------:R-:W-:Y:S01]  /*15dd0*/  HMMA.16816.F32.BF16 R220, R16, R14, R220 ;  /* 0x0000000e10dc723c */ /* 0x000fe200000418dc */
[----:B------:R-:W1:Y:S07]  /*15de0*/  LDSM.16.MT88.4 R16, [R242+0x8400] ;  /* 0x00840000f210783b */ /* 0x000e6e0000004200 */
[----:B------:R-:W5:Y:S03]  /*15df0*/  MUFU.EX2 R32, R32 ;  /* 0x0000002000207308 */ /* 0x000f660000000800 */
[----:B---3--:R-:W-:Y:S01]  /*15e00*/  F2FP.BF16.F32.PACK_AB R12, R101, R100 ;  /* 0x00000064650c723e */ /* 0x008fe200000010ff */
[----:B------:R-:W-:Y:S01]  /*15e10*/  FADD.FTZ R63, R63, R62 ;  /* 0x0000003e3f3f7221 */ /* 0x000fe20000010000 */
[----:B--2---:R-:W-:Y:S03]  /*15e20*/  F2FP.BF16.F32.PACK_AB R14, R105, R104 ;  /* 0x00000068690e723e */ /* 0x004fe600000010ff */
[----:B------:R-:W-:Y:S01]  /*15e30*/  FADD.FTZ R66, R66, R63 ;  /* 0x0000003f42427221 */ /* 0x000fe20000010000 */
[----:B------:R-:W-:Y:S01]  /*15e40*/  FADD.FTZ R100, R100, R97 ;  /* 0x0000006164647221 */ /* 0x000fe20000010000 */
[----:B------:R-:W-:Y:S02]  /*15e50*/  MUFU.EX2 R34, R34 ;  /* 0x0000002200227308 */ /* 0x000fe40000000800 */
[----:B------:R-:W-:Y:S01]  /*15e60*/  FADD.FTZ R67, R67, R66 ;  /* 0x0000004243437221 */ /* 0x000fe20000010000 */
[----:B------:R-:W-:Y:S03]  /*15e70*/  FADD.FTZ R101, R101, R100 ;  /* 0x0000006465657221 */ /* 0x000fe60000010000 */
[----:B------:R-:W-:Y:S01]  /*15e80*/  FADD.FTZ R40, R70, R67 ;  /* 0x0000004346287221 */ /* 0x000fe20000010000 */
[----:B------:R-:W-:Y:S03]  /*15e90*/  FADD.FTZ R104, R104, R101 ;  /* 0x0000006568687221 */ /* 0x000fe60000010000 */
[----:B------:R-:W2:Y:S01]  /*15ea0*/  MUFU.EX2 R35, R35 ;  /* 0x0000002300237308 */ /* 0x000ea20000000800 */
[----:B-----5:R-:W-:Y:S01]  /*15eb0*/  F2FP.BF16.F32.PACK_AB R13, R32, R31 ;  /* 0x0000001f200d723e */ /* 0x020fe200000010ff */
[----:B------:R-:W-:Y:S01]  /*15ec0*/  FADD.FTZ R40, R169, R40 ;  /* 0x00000028a9287221 */ /* 0x000fe20000010000 */
[----:B------:R-:W-:Y:S03]  /*15ed0*/  FADD.FTZ R105, R105, R104 ;  /* 0x0000006869697221 */ /* 0x000fe60000010000 */
[----:B------:R-:W-:Y:S01]  /*15ee0*/  FADD.FTZ R71, R71, R40 ;  /* 0x0000002847477221 */ /* 0x000fe20000010000 */
[----:B------:R-:W-:Y:S03]  /*15ef0*/  FFMA.FTZ R40, R118, UR4, -R4 ;  /* 0x0000000476287c23 */ /* 0x000fe60008010804 */
        /* <DEDUP_REMOVED lines=12> */
[----:B------:R-:W5:Y:S01]  /*15fc0*/  LDSM.16.MT88.4 R20, [R241+0x8400] ;  /* 0x00840000f114783b */ /* 0x000f620000004200 */
[----:B------:R-:W-:Y:S01]  /*15fd0*/  FADD.FTZ R82, R82, R79 ;  /* 0x0000004f52527221 */ /* 0x000fe20000010000 */
[C---:B----4-:R-:W-:Y:S07]  /*15fe0*/  HMMA.16816.F32.BF16 R224, R12.reuse, R24, R224 ;  /* 0x000000180ce0723c */ /* 0x050fee00000418e0 */
[----:B------:R-:W-:Y:S01]  /*15ff0*/  MUFU.EX2 R37, R37 ;  /* 0x0000002500257308 */ /* 0x000fe20000000800 */
[----:B------:R-:W-:Y:S01]  /*16000*/  FADD.FTZ R83, R83, R82 ;  /* 0x0000005253537221 */ /* 0x000fe20000010000 */
[----:B------:R-:W-:Y:S01]  /*16010*/  HMMA.16816.F32.BF16 R220, R12, R26, R220 ;  /* 0x0000001a0cdc723c */ /* 0x000fe200000418dc */
[----:B------:R-:W4:Y:S07]  /*16020*/  LDSM.16.MT88.4 R24, [R242+0x8800] ;  /* 0x00880000f218783b */ /* 0x000f2e0000004200 */
[----:B------:R-:W1:Y:S03]  /*16030*/  MUFU.EX2 R36, R36 ;  /* 0x0000002400247308 */ /* 0x000e660000000800 */
[----:B------:R-:W-:Y:S01]  /*16040*/  FADD.FTZ R86, R86, R83 ;  /* 0x0000005356567221 */ /* 0x000fe20000010000 */
[----:B---3--:R-:W-:Y:S01]  /*16050*/  F2FP.BF16.F32.PACK_AB R12, R109, R108 ;  /* 0x0000006c6d0c723e */ /* 0x008fe200000010ff */
[----:B------:R-:W-:Y:S01]  /*16060*/  FFMA.FTZ R0, R122, UR4, -R4 ;  /* 0x000000047a007c23 */ /* 0x000fe20008010804 */
[----:B--2---:R-:W-:Y:S01]  /*16070*/  F2FP.BF16.F32.PACK_AB R14, R113, R112 ;  /* 0x00000070710e723e */ /* 0x004fe200000010ff */
[----:B------:R-:W-:Y:S03]  /*16080*/  FADD.FTZ R87, R87, R86 ;  /* 0x0000005657577221 */ /* 0x000fe60000010000 */
[----:B------:R-:W-:Y:S01]  /*16090*/  MUFU.EX2 R38, R38 ;  /* 0x0000002600267308 */ /* 0x000fe20000000800 */
[----:B------:R-:W-:Y:S01]  /*160a0*/  FFMA.FTZ R4, R131, UR4, -R4 ;  /* 0x0000000483047c23 */ /* 0x000fe20008010804 */
[----:B------:R-:W-:Y:S04]  /*160b0*/  FADD.FTZ R108, R108, R105 ;  /* 0x000000696c6c7221 */ /* 0x000fe80000010000 */
[----:B------:R-:W-:Y:S04]  /*160c0*/  FADD.FTZ R109, R109, R108 ;  /* 0x0000006c6d6d7221 */ /* 0x000fe80000010000 */
[----:B------:R-:W2:Y:S01]  /*160d0*/  MUFU.EX2 R39, R39 ;  /* 0x0000002700277308 */ /* 0x000ea20000000800 */
[----:B-1----:R-:W-:Y:S01]  /*160e0*/  F2FP.BF16.F32.PACK_AB R13, R36, R37 ;  /* 0x00000025240d723e */ /* 0x002fe200000010ff */
[----:B------:R-:W-:Y:S04]  /*160f0*/  FADD.FTZ R112, R112, R109 ;  /* 0x0000006d70707221 */ /* 0x000fe80000010000 */
[----:B------:R-:W-:Y:S04]  /*16100*/  FADD.FTZ R113, R113, R112 ;  /* 0x0000007071717221 */ /* 0x000fe80000010000 */
[----:B------:R-:W-:Y:S10]  /*16110*/  MUFU.EX2 R116, R116 ;  /* 0x0000007400747308 */ /* 0x000ff40000000800 */
[----:B------:R-:W-:Y:S01]  /*16120*/  MUFU.EX2 R117, R117 ;  /* 0x0000007500757308 */ /* 0x000fe20000000800 */
[----:B--2---:R-:W-:Y:S09]  /*16130*/  F2FP.BF16.F32.PACK_AB R15, R39, R38 ;  /* 0x00000026270f723e */ /* 0x004ff200000010ff */
[----:B------:R-:W-:Y:S01]  /*16140*/  MUFU.EX2 R120, R120 ;  /* 0x0000007800787308 */ /* 0x000fe20000000800 */
[C---:B------:R-:W-:Y:S06]  /*16150*/  HMMA.16816.F32.BF16 R232, R12.reuse, R16, R232 ;  /* 0x000000100ce8723c */ /* 0x040fec00000418e8 */
[C---:B------:R-:W-:Y:S03]  /*16160*/  HMMA.16816.F32.BF16 R228, R12.reuse, R18, R228 ;  /* 0x000000120ce4723c */ /* 0x040fe600000418e4 */
[----:B------:R-:W1:Y:S01]  /*16170*/  MUFU.EX2 R121, R121 ;  /* 0x0000007900797308 */ /* 0x000e620000000800 */
[----:B------:R-:W2:Y:S02]  /*16180*/  LDSM.16.MT88.4 R16, [R241+0x8800] ;  /* 0x00880000f110783b */ /* 0x000ea40000004200 */
[C---:B-----5:R-:W-:Y:S07]  /*16190*/  HMMA.16816.F32.BF16 R224, R12.reuse, R20, R224 ;  /* 0x000000140ce0723c */ /* 0x060fee00000418e0 */
[----:B------:R-:W-:Y:S01]  /*161a0*/  MUFU.EX2 R40, R40 ;  /* 0x0000002800287308 */ /* 0x000fe20000000800 */
[----:B------:R-:W-:Y:S01]  /*161b0*/  HMMA.16816.F32.BF16 R220, R12, R22, R220 ;  /* 0x000000160cdc723c */ /* 0x000fe200000418dc */
[----:B------:R-:W3:Y:S08]  /*161c0*/  LDSM.16.MT88.4 R12, [R242+0x8c00] ;  /* 0x008c0000f20c783b */ /* 0x000ef00000004200 */
[----:B------:R-:W5:Y:S02]  /*161d0*/  MUFU.EX2 R41, R41 ;  /* 0x0000002900297308 */ /* 0x000f640000000800 */
[----:B------:R-:W-:Y:S01]  /*161e0*/  FADD.FTZ R20, R28, R87 ;  /* 0x000000571c147221 */ /* 0x000fe20000010000 */
[----:B-1----:R-:W-:Y:S03]  /*161f0*/  F2FP.BF16.F32.PACK_AB R22, R121, R120 ;  /* 0x000000787916723e */ /* 0x002fe600000010ff */
[----:B------:R-:W-:Y:S04]  /*16200*/  FADD.FTZ R20, R29, R20 ;  /* 0x000000141d147221 */ /* 0x000fe80000010000 */
[----:B------:R-:W-:Y:S01]  /*16210*/  MUFU.EX2 R0, R0 ;  /* 0x0000000000007308 */ /* 0x000fe20000000800 */
[----:B------:R-:W-:Y:S01]  /*16220*/  FADD.FTZ R29, R11, R20 ;  /* 0x000000140b1d7221 */ /* 0x000fe20000010000 */
[C---:B------:R-:W-:Y:S01]  /*16230*/  F2FP.BF16.F32.PACK_AB R20, R117.reuse, R116 ;  /* 0x000000747514723e */ /* 0x040fe200000010ff */
[----:B------:R-:W-:Y:S02]  /*16240*/  FADD.FTZ R116, R116, R113 ;  /* 0x0000007174747221 */ /* 0x000fe40000010000 */
[----:B------:R-:W-:Y:S05]  /*16250*/  FADD.FTZ R30, R30, R29 ;  /* 0x0000001d1e1e7221 */ /* 0x000fea0000010000 */
[----:B------:R-:W1:Y:S01]  /*16260*/  MUFU.EX2 R43, R43 ;  /* 0x0000002b002b7308 */ /* 0x000e620000000800 */
[----:B------:R-:W-:Y:S01]  /*16270*/  FADD.FTZ R117, R117, R116 ;  /* 0x0000007475757221 */ /* 0x000fe20000010000 */
[----:B------:R-:W-:Y:S01]  /*16280*/  FADD.FTZ R45, R31, R30 ;  /* 0x0000001e1f2d7221 */ /* 0x000fe20000010000 */
[----:B-----5:R-:W-:Y:S01]  /*16290*/  F2FP.BF16.F32.PACK_AB R21, R41, R40 ;  /* 0x000000282915723e */ /* 0x020fe200000010ff */
[----:B------:R-:W5:Y:S01]  /*162a0*/  LDSM.16.MT88.4 R28, [R241+0x8c00] ;  /* 0x008c0000f11c783b */ /* 0x000f620000004200 */
[----:B------:R-:W-:Y:S01]  /*162b0*/  FADD.FTZ R120, R120, R117 ;  /* 0x0000007578787221 */ /* 0x000fe20000010000 */
[----:B------:R-:W-:Y:S04]  /*162c0*/  FADD.FTZ R45, R32, R45 ;  /* 0x0000002d202d7221 */ /* 0x000fe80000010000 */
[----:B------:R-:W-:Y:S01]  /*162d0*/  MUFU.EX2 R2, R2 ;  /* 0x0000000200027308 */ /* 0x000fe20000000800 */
[----:B------:R-:W-:Y:S01]  /*162e0*/  FADD.FTZ R121, R121, R120 ;  /* 0x0000007879797221 */ /* 0x000fe20000010000 */
[----:B------:R-:W-:Y:S04]  /*162f0*/  FADD.FTZ R34, R34, R45 ;  /* 0x0000002d22227221 */ /* 0x000fe80000010000 */
[----:B------:R-:W-:Y:S04]  /*16300*/  FADD.FTZ R34, R35, R34 ;  /* 0x0000002223227221 */ /* 0x000fe80000010000 */
[----:B------:R-:W3:Y:S01]  /*16310*/  MUFU.EX2 R9, R9 ;  /* 0x0000000900097308 */ /* 0x000ee20000000800 */
[----:B-1----:R-:W-:Y:S01]  /*16320*/  F2FP.BF16.F32.PACK_AB R23, R43, R0 ;  /* 0x000000002b17723e */ /* 0x002fe200000010ff */
[----:B------:R-:W-:Y:S04]  /*16330*/  FADD.FTZ R37, R37, R34 ;  /* 0x0000002225257221 */ /* 0x000fe80000010000 */
[----:B------:R-:W-:Y:S04]  /*16340*/  FADD.FTZ R37, R36, R37 ;  /* 0x0000002524257221 */ /* 0x000fe80000010000 */
[----:B------:R-:W-:Y:S01]  /*16350*/  MUFU.EX2 R33, R33 ;  /* 0x0000002100217308 */ /* 0x000fe20000000800 */
[C---:B----4-:R-:W-:Y:S05]  /*16360*/  HMMA.16816.F32.BF16 R232, R20.reuse, R24, R232 ;  /* 0x0000001814e8723c */ /* 0x050fea00000418e8 */
        /* <DEDUP_REMOVED lines=9> */
[----:B---3--:R-:W-:Y:S01]  /*16400*/  F2FP.BF16.F32.PACK_AB R24, R9, R2 ;  /* 0x000000020918723e */ /* 0x008fe200000010ff */
[----:B------:R-:W-:Y:S01]  /*16410*/  FADD.FTZ R41, R41, R40 ;  /* 0x0000002829297221 */ /* 0x000fe20000010000 */
[----:B-1----:R-:W-:Y:S03]  /*16420*/  F2FP.BF16.F32.PACK_AB R26, R132, R33 ;  /* 0x00000021841a723e */ /* 0x002fe600000010ff */
[----:B------:R-:W-:Y:S01]  /*16430*/  FADD.FTZ R0, R0, R41 ;  /* 0x0000002900007221 */ /* 0x000fe20000010000 */
[----:B------:R-:W-:Y:S01]  /*16440*/  FADD.FTZ R2, R2, R121 ;  /* 0x0000007902027221 */ /* 0x000fe20000010000 */
[----:B------:R-:W-:Y:S02]  /*16450*/  MUFU.EX2 R44, R44 ;  /* 0x0000002c002c7308 */ /* 0x000fe40000000800 */
[----:B------:R-:W-:Y:S01]  /*16460*/  FADD.FTZ R43, R43, R0 ;  /* 0x000000002b2b7221 */ /* 0x000fe20000010000 */
[----:B------:R-:W-:Y:S04]  /*16470*/  FADD.FTZ R2, R9, R2 ;  /* 0x0000000209027221 */ /* 0x000fe80000010000 */
[----:B------:R-:W-:Y:S03]  /*16480*/  FADD.FTZ R33, R33, R2 ;  /* 0x0000000221217221 */ /* 0x000fe60000010000 */
[----:B------:R-:W1:Y:S01]  /*16490*/  MUFU.EX2 R217, R4 ;  /* 0x0000000400d97308 */ /* 0x000e620000000800 */
[C---:B--2---:R-:W-:Y:S01]  /*164a0*/  F2FP.BF16.F32.PACK_AB R25, R11.reuse, R42 ;  /* 0x0000002a0b19723e */ /* 0x044fe200000010ff */
[----:B------:R-:W-:Y:S01]  /*164b0*/  FADD.FTZ R42, R42, R43 ;  /* 0x0000002b2a2a7221 */ /* 0x000fe20000010000 */
[----:B------:R-:W-:Y:S03]  /*164c0*/  FADD.FTZ R215, R132, R33 ;  /* 0x0000002184d77221 */ /* 0x000fe60000010000 */
[----:B------:R-:W-:Y:S01]  /*164d0*/  FADD.FTZ R11, R11, R42 ;  /* 0x0000002a0b0b7221 */ /* 0x000fe20000010000 */
[C---:B-1----:R-:W-:Y:S03]  /*164e0*/  F2FP.BF16.F32.PACK_AB R27, R217.reuse, R44 ;  /* 0x0000002cd91b723e */ /* 0x042fe600000010ff */
[----:B------:R-:W-:Y:S04]  /*164f0*/  FADD.FTZ R44, R44, R11 ;  /* 0x0000000b2c2c7221 */ /* 0x000fe80000010000 */
[----:B------:R-:W-:Y:S01]  /*16500*/  FADD.FTZ R217, R217, R44 ;  /* 0x0000002cd9d97221 */ /* 0x000fe20000010000 */
[C---:B------:R-:W-:Y:S06]  /*16510*/  HMMA.16816.F32.BF16 R232, R24.reuse, R12, R232 ;  /* 0x0000000c18e8723c */ /* 0x040fec00000418e8 */
[C---:B------:R-:W-:Y:S06]  /*16520*/  HMMA.16816.F32.BF16 R228, R24.reuse, R14, R228 ;  /* 0x0000000e18e4723c */ /* 0x040fec00000418e4 */
[C---:B-----5:R-:W-:Y:S06]  /*16530*/  HMMA.16816.F32.BF16 R224, R24.reuse, R28, R224 ;  /* 0x0000001c18e0723c */ /* 0x060fec00000418e0 */
[----:B------:R-:W-:Y:S01]  /*16540*/  HMMA.16816.F32.BF16 R220, R24, R30, R220 ;  /* 0x0000001e18dc723c */ /* 0x000fe200000418dc */
[----:B------:R-:W-:Y:S11]  /*16550*/  @!UPT UIADD3 URZ, URZ, URZ, URZ ;  /* 0x0000003f3f3ff290 */ /* 0x000ff6000fffe03f */
[----:B------:R-:W-:Y:S01]  /*16560*/  @!UPT UIADD3 URZ, URZ, URZ, URZ ;  /* 0x0000003f3f3ff290 */ /* 0x000fe2000fffe03f */
[----:B------:R-:W-:Y:S11]  /*16570*/  @P0 BRA `(.L_x_2386) ;  /* 0xffffffa800200947 */ /* 0x000ff6000383ffff */
.L_x_2382:
[----:B------:R-:W1:Y:S01]  /*16580*/  SHFL.BFLY PT, R2, R215, 0x2, 0x1f ;  /* 0x0c401f00d7027f89 */ /* 0x000e6200000e0000 */
[----:B------:R-:W2:Y:S01]  /*16590*/  S2UR UR5, SR_CgaCtaId ;  /* 0x00000000000579c3 */ /* 0x000ea20000008800 */
[----:B------:R-:W-:Y:S01]  /*165a0*/  IMAD.MOV.U32 R6, RZ, RZ, 0x3f800000 ;  /* 0x3f800000ff067424 */ /* 0x000fe200078e00ff */
[----:B------:R-:W-:Y:S01]  /*165b0*/  UMOV UR4, 0x400 ;  /* 0x0000040000047882 */ /* 0x000fe20000000000 */
[----:B------:R-:W3:Y:S01]  /*165c0*/  SHFL.BFLY PT, R0, R217, 0x2, 0x1f ;  /* 0x0c401f00d9007f89 */ /* 0x000ee200000e0000 */
[----:B------:R-:W-:Y:S01]  /*165d0*/  IMAD.MOV.U32 R5, RZ, RZ, 0x3f800000 ;  /* 0x3f800000ff057424 */ /* 0x000fe200078e00ff */
[----:B------:R-:W-:Y:S03]  /*165e0*/  BSSY B0, `(.L_x_2387) ;  /* 0x0000098000007945 */ /* 0x000fe60003800000 */
[----:B------:R-:W-:Y:S01]  /*165f0*/  BAR.SYNC.DEFER_BLOCKING 0x0 ;  /* 0x0000000000007b1d */ /* 0x000fe20000010000 */
[----:B-1----:R-:W-:Y:S01]  /*16600*/  FADD.FTZ R7, R2, R215 ;  /* 0x000000d702077221 */ /* 0x002fe20000010000 */
[----:B--2---:R-:W-:-:S04]  /*16610*/  ULEA UR5, UR5, UR4, 0x18 ;  /* 0x0000000405057291 */ /* 0x004fc8000f8ec03f */
[----:B------:R-:W1:Y:S02]  /*16620*/  S2R R2, SR_TID.X ;  /* 0x0000000000027919 */ /* 0x000e640000002100 */
[----:B------:R-:W2:Y:S01]  /*16630*/  S2UR UR4, SR_CTAID.Z ;  /* 0x00000000000479c3 */ /* 0x000ea20000002700 */
[----:B---3--:R-:W-:Y:S01]  /*16640*/  FADD.FTZ R0, R0, R217 ;  /* 0x000000d900007221 */ /* 0x008fe20000010000 */
[----:B------:R-:W3:Y:S04]  /*16650*/  SHFL.BFLY PT, R4, R7, 0x1, 0x1f ;  /* 0x0c201f0007047f89 */ /* 0x000ee800000e0000 */
[----:B------:R-:W4:Y:S01]  /*16660*/  SHFL.BFLY PT, R3, R0, 0x1, 0x1f ;  /* 0x0c201f0000037f89 */ /* 0x000f2200000e0000 */
[----:B---3--:R-:W-:Y:S01]  /*16670*/  FADD.FTZ R4, R7, R4 ;  /* 0x0000000407047221 */ /* 0x008fe20000010000 */
[----:B-1----:R-:W-:Y:S01]  /*16680*/  SHF.R.S32.HI R9, RZ, 0x1f, R2 ;  /* 0x0000001fff097819 */ /* 0x002fe20000011402 */
[----:B----4-:R-:W-:-:S03]  /*16690*/  FADD.FTZ R3, R0, R3 ;  /* 0x0000000300037221 */ /* 0x010fc60000010000 */
[----:B------:R-:W-:Y:S02]  /*166a0*/  FSETP.NE.FTZ.AND P3, PT, R4, RZ, PT ;  /* 0x000000ff0400720b */ /* 0x000fe40003f75000 */
[CC--:B------:R-:W-:Y:S02]  /*166b0*/  LEA.HI R7, R9.reuse, R2.reuse, RZ, 0x2 ;  /* 0x0000000209077211 */ /* 0x0c0fe400078f10ff */
[-C--:B------:R-:W-:Y:S02]  /*166c0*/  LEA.HI R0, R9, R2.reuse, RZ, 0x5 ;  /* 0x0000000209007211 */ /* 0x080fe400078f28ff */
[----:B------:R-:W-:Y:S02]  /*166d0*/  LOP3.LUT R11, R7, 0xfffffffc, RZ, 0xc0, !PT ;  /* 0xfffffffc070b7812 */ /* 0x000fe400078ec0ff */
[----:B------:R-:W-:Y:S02]  /*166e0*/  SHF.R.S32.HI R7, RZ, 0x2, R7 ;  /* 0x00000002ff077819 */ /* 0x000fe40000011407 */
[----:B------:R-:W-:Y:S01]  /*166f0*/  SHF.R.S32.HI R8, RZ, 0x5, R0 ;  /* 0x00000005ff087819 */ /* 0x000fe20000011400 */
[----:B------:R-:W-:Y:S01]  /*16700*/  IMAD.IADD R11, R2, 0x1, -R11 ;  /* 0x00000001020b7824 */ /* 0x000fe200078e0a0b */
[----:B------:R-:W-:Y:S01]  /*16710*/  SHF.R.S32.HI R12, RZ, 0x1f, R7 ;  /* 0x0000001fff0c7819 */ /* 0x000fe20000011407 */
[----:B------:R-:W1:Y:S01]  /*16720*/  @P3 MUFU.RCP R6, R4 ;  /* 0x0000000400063308 */ /* 0x000e620000001000 */
[----:B------:R-:W-:Y:S01]  /*16730*/  FSETP.NE.FTZ.AND P2, PT, R3, RZ, PT ;  /* 0x000000ff0300720b */ /* 0x000fe20003f55000 */
[----:B------:R-:W-:Y:S01]  /*16740*/  IMAD R8, R8, 0x100, R11 ;  /* 0x0000010008087824 */ /* 0x000fe200078e020b */
[----:B------:R-:W-:Y:S01]  /*16750*/  LEA.HI R12, R12, R7, RZ, 0x3 ;  /* 0x000000070c0c7211 */ /* 0x000fe200078f18ff */
[----:B------:R-:W3:Y:S01]  /*16760*/  @P3 LDC R33, c[0x0][0x2e8] ;  /* 0x0000ba00ff213b82 */ /* 0x000ee20000000800 */
[----:B------:R-:W-:-:S02]  /*16770*/  LEA.HI R11, R9, R2, RZ, 0x3 ;  /* 0x00000002090b7211 */ /* 0x000fc400078f18ff */
[----:B------:R-:W-:Y:S01]  /*16780*/  LOP3.LUT R12, R12, 0xfffffff8, RZ, 0xc0, !PT ;  /* 0xfffffff80c0c7812 */ /* 0x000fe200078ec0ff */
[----:B------:R-:W-:Y:S01]  /*16790*/  @P3 MUFU.LG2 R4, R4 ;  /* 0x0000000400043308 */ /* 0x000fe20000000c00 */
[----:B------:R-:W-:Y:S02]  /*167a0*/  SHF.R.S32.HI R10, RZ, 0x3, R11 ;  /* 0x00000003ff0a7819 */ /* 0x000fe4000001140b */
[----:B------:R-:W-:Y:S01]  /*167b0*/  LOP3.LUT R13, R11, 0xfffffff8, RZ, 0xc0, !PT ;  /* 0xfffffff80b0d7812 */ /* 0x000fe200078ec0ff */
[----:B------:R-:W-:Y:S01]  /*167c0*/  IMAD.IADD R7, R7, 0x1, -R12 ;  /* 0x0000000107077824 */ /* 0x000fe200078e0a0c */
[----:B------:R-:W-:Y:S02]  /*167d0*/  LEA.HI R17, R11, R10, RZ, 0x1 ;  /* 0x0000000a0b117211 */ /* 0x000fe400078f08ff */
[----:B------:R-:W-:Y:S01]  /*167e0*/  LEA.HI R16, R9, R2, RZ, 0x6 ;  /* 0x0000000209107211 */ /* 0x000fe200078f30ff */
[----:B------:R-:W4:Y:S01]  /*167f0*/  @P2 MUFU.RCP R5, R3 ;  /* 0x0000000300052308 */ /* 0x000f220000001000 */
[----:B------:R-:W-:Y:S01]  /*16800*/  LEA.HI R14, R7, R7, RZ, 0x1 ;  /* 0x00000007070e7211 */ /* 0x000fe200078f08ff */
[----:B-1----:R-:W-:Y:S01]  /*16810*/  FMUL.FTZ R232, R6, R232 ;  /* 0x000000e806e87220 */ /* 0x002fe20000410000 */
[----:B------:R-:W-:Y:S01]  /*16820*/  LEA.HI R11, R9, R2, RZ, 0x4 ;  /* 0x00000002090b7211 */ /* 0x000fe200078f20ff */
[----:B------:R-:W-:Y:S01]  /*16830*/  IMAD.IADD R9, R2, 0x1, -R13 ;  /* 0x0000000102097824 */ /* 0x000fe200078e0a0d */
[----:B------:R-:W-:Y:S01]  /*16840*/  LOP3.LUT R18, R14, 0x1fffffe, RZ, 0xc0, !PT ;  /* 0x01fffffe0e127812 */ /* 0x000fe200078ec0ff */
[C---:B------:R-:W-:Y:S01]  /*16850*/  FMUL.FTZ R233, R6.reuse, R233 ;  /* 0x000000e906e97220 */ /* 0x040fe20000410000 */
[----:B------:R-:W-:Y:S01]  /*16860*/  SHF.R.S32.HI R14, RZ, 0x1, R14 ;  /* 0x00000001ff0e7819 */ /* 0x000fe2000001140e */
[----:B------:R-:W-:Y:S01]  /*16870*/  FMUL.FTZ R228, R6, R228 ;  /* 0x000000e406e47220 */ /* 0x000fe20000410000 */
[----:B------:R-:W-:Y:S01]  /*16880*/  SHF.L.U32 R16, R16, 0x2, RZ ;  /* 0x0000000210107819 */ /* 0x000fe200000006ff */
[----:B------:R-:W-:Y:S01]  /*16890*/  IMAD.IADD R13, R7, 0x1, -R18 ;  /* 0x00000001070d7824 */ /* 0x000fe200078e0a12 */
[C---:B------:R-:W-:Y:S01]  /*168a0*/  LOP3.LUT P0, RZ, R14.reuse, 0x2, RZ, 0xc0, !PT ;  /* 0x000000020eff7812 */ /* 0x040fe2000780c0ff */
[----:B------:R-:W-:Y:S01]  /*168b0*/  IMAD.SHL.U32 R15, R14, 0x40, RZ ;  /* 0x000000400e0f7824 */ /* 0x000fe200078e00ff */
[----:B------:R-:W-:Y:S01]  /*168c0*/  LOP3.LUT R17, R17, 0xfffffffe, RZ, 0xc0, !PT ;  /* 0xfffffffe11117812 */ /* 0x000fe200078ec0ff */
[----:B------:R-:W1:Y:S01]  /*168d0*/  S2R R7, SR_TID.X ;  /* 0x0000000000077919 */ /* 0x000e620000002100 */
[----:B------:R-:W-:Y:S01]  /*168e0*/  LEA R8, R13, R8, 0x4 ;  /* 0x000000080d087211 */ /* 0x000fe200078e20ff */
[C---:B------:R-:W-:Y:S01]  /*168f0*/  FMUL.FTZ R229, R6.reuse, R229 ;  /* 0x000000e506e57220 */ /* 0x040fe20000410000 */
[----:B------:R-:W-:Y:S01]  /*16900*/  LOP3.LUT R15, R15, 0xc0, RZ, 0xc0, !PT ;  /* 0x000000c00f0f7812 */ /* 0x000fe200078ec0ff */
[C---:B------:R-:W-:Y:S01]  /*16910*/  FMUL.FTZ R224, R6.reuse, R224 ;  /* 0x000000e006e07220 */ /* 0x040fe20000410000 */
[C---:B------:R-:W-:Y:S01]  /*16920*/  FMUL.FTZ R225, R6.reuse, R225 ;  /* 0x000000e106e17220 */ /* 0x040fe20000410000 */
[C---:B------:R-:W-:Y:S01]  /*16930*/  FMUL.FTZ R220, R6.reuse, R220 ;  /* 0x000000dc06dc7220 */ /* 0x040fe20000410000 */
[----:B------:R-:W-:Y:S01]  /*16940*/  LEA.HI R13, R15, R15, RZ, 0x1d ;  /* 0x0000000f0f0d7211 */ /* 0x000fe200078fe8ff */
[----:B------:R-:W-:Y:S01]  /*16950*/  FMUL.FTZ R221, R6, R221 ;  /* 0x000000dd06dd7220 */ /* 0x000fe20000410000 */
[----:B------:R-:W-:Y:S01]  /*16960*/  LOP3.LUT R15, R14, 0x1, RZ, 0xc0, !PT ;  /* 0x000000010e0f7812 */ /* 0x000fe200078ec0ff */
[----:B----4-:R-:W-:Y:S01]  /*16970*/  FMUL.FTZ R235, R5, R235 ;  /* 0x000000eb05eb7220 */ /* 0x010fe20000410000 */
[----:B------:R-:W-:Y:S01]  /*16980*/  SHF.R.S32.HI R11, RZ, 0x4, R11 ;  /* 0x00000004ff0b7819 */ /* 0x000fe2000001140b */
[----:B------:R-:W-:Y:S01]  /*16990*/  IMAD.U32 R13, R8, 0x2, R13 ;  /* 0x00000002080d7824 */ /* 0x000fe200078e000d */
[----:B------:R-:W-:Y:S01]  /*169a0*/  ISETP.NE.U32.AND P1, PT, R15, 0x1, PT ;  /* 0x000000010f00780c */ /* 0x000fe20003f25070 */
[----:B------:R-:W-:Y:S01]  /*169b0*/  IMAD.MOV.U32 R8, RZ, RZ, -0x20 ;  /* 0xffffffe0ff087424 */ /* 0x000fe200078e00ff */
[----:B------:R-:W-:Y:S01]  /*169c0*/  LOP3.LUT R16, R16, 0x3fffff00, RZ, 0xc0, !PT ;  /* 0x3fffff0010107812 */ /* 0x000fe200078ec0ff */
[----:B------:R-:W-:Y:S01]  /*169d0*/  FMUL.FTZ R234, R5, R234 ;  /* 0x000000ea05ea7220 */ /* 0x000fe20000410000 */
[----:B------:R-:W-:Y:S01]  /*169e0*/  LEA R13, R13, UR5, 0x2 ;  /* 0x000000050d0d7c11 */ /* 0x000fe2000f8e10ff */
[C---:B------:R-:W-:Y:S01]  /*169f0*/  FMUL.FTZ R231, R5.reuse, R231 ;  /* 0x000000e705e77220 */ /* 0x040fe20000410000 */
[----:B------:R-:W-:Y:S01]  /*16a00*/  SEL R6, R8, 0x20, !P1 ;  /* 0x0000002008067807 */ /* 0x000fe20004800000 */
[C---:B------:R-:W-:Y:S01]  /*16a10*/  FMUL.FTZ R230, R5.reuse, R230 ;  /* 0x000000e605e67220 */ /* 0x040fe20000410000 */
[----:B------:R-:W-:Y:S01]  /*16a20*/  FMUL.FTZ R227, R5, R227 ;  /* 0x000000e305e37220 */ /* 0x000fe20000410000 */
[----:B------:R-:W-:-:S02]  /*16a30*/  VIADD R8, R13, 0x40 ;  /* 0x000000400d087836 */ /* 0x000fc40000000000 */
[----:B------:R-:W-:Y:S01]  /*16a40*/  FMUL.FTZ R226, R5, R226 ;  /* 0x000000e205e27220 */ /* 0x000fe20000410000 */
[----:B------:R-:W-:Y:S02]  /*16a50*/  @P0 VIADD R8, R13, 0xffffffc0 ;  /* 0xffffffc00d080836 */ /* 0x000fe40000000000 */
[C---:B------:R-:W-:Y:S01]  /*16a60*/  FMUL.FTZ R223, R5.reuse, R223 ;  /* 0x000000df05df7220 */ /* 0x040fe20000410000 */
[----:B------:R-:W-:Y:S02]  /*16a70*/  IMAD.IADD R17, R10, 0x1, -R17 ;  /* 0x000000010a117824 */ /* 0x000fe400078e0a11 */
[----:B------:R-:W-:Y:S01]  /*16a80*/  FMUL.FTZ R222, R5, R222 ;  /* 0x000000de05de7220 */ /* 0x000fe20000410000 */
[----:B------:R-:W-:Y:S01]  /*16a90*/  LEA.HI R12, R9, R9, RZ, 0x1 ;  /* 0x00000009090c7211 */ /* 0x000fe200078f08ff */
[----:B------:R-:W-:Y:S01]  /*16aa0*/  IMAD.IADD R15, R6, 0x1, R8 ;  /* 0x00000001060f7824 */ /* 0x000fe200078e0208 */
[----:B------:R-:W-:Y:S01]  /*16ab0*/  IADD3 R5, R13, R6, RZ ;  /* 0x000000060d057210 */ /* 0x000fe20007ffe0ff */
[----:B------:R-:W-:Y:S01]  /*16ac0*/  IMAD.SHL.U32 R11, R11, 0x40, RZ ;  /* 0x000000400b0b7824 */ /* 0x000fe200078e00ff */
[----:B------:R-:W-:Y:S01]  /*16ad0*/  STS.64 [R13], R232 ;  /* 0x000000e80d007388 */ /* 0x000fe20000000a00 */
[----:B------:R-:W-:Y:S01]  /*16ae0*/  IMAD R17, R17, 0x20, R16 ;  /* 0x0000002011117824 */ /* 0x000fe200078e0210 */
[----:B------:R-:W-:Y:S01]  /*16af0*/  SHF.R.S32.HI R16, RZ, 0x1, R12 ;  /* 0x00000001ff107819 */ /* 0x000fe2000001140c */
[----:B------:R-:W4:Y:S01]  /*16b00*/  @P2 MUFU.LG2 R3, R3 ;  /* 0x0000000300032308 */ /* 0x000f220000000c00 */
[----:B------:R5:W-:Y:S01]  /*16b10*/  STS.64 [R13+0x400], R234 ;  /* 0x000400ea0d007388 */ /* 0x000be20000000a00 */
[----:B------:R-:W-:-:S02]  /*16b20*/  LOP3.LUT R11, R11, 0xc0, RZ, 0xc0, !PT ;  /* 0x000000c00b0b7812 */ /* 0x000fc400078ec0ff */
[----:B------:R-:W-:Y:S01]  /*16b30*/  SHF.L.U32 R16, R16, 0x3, RZ ;  /* 0x0000000310107819 */ /* 0x000fe200000006ff */
[----:B------:R-:W-:Y:S01]  /*16b40*/  STS.64 [R5], R228 ;  /* 0x000000e405007388 */ /* 0x000fe20000000a00 */
[----:B------:R-:W-:Y:S02]  /*16b50*/  LOP3.LUT R12, R12, 0xfffffffe, RZ, 0xc0, !PT ;  /* 0xfffffffe0c0c7812 */ /* 0x000fe400078ec0ff */
[----:B------:R-:W-:Y:S01]  /*16b60*/  LOP3.LUT R16, R11, 0x18, R16, 0xf8, !PT ;  /* 0x000000180b107812 */ /* 0x000fe200078ef810 */
[----:B------:R2:W-:Y:S01]  /*16b70*/  STS.64 [R5+0x400], R230 ;  /* 0x000400e605007388 */ /* 0x0005e20000000a00 */
[----:B------:R-:W-:Y:S01]  /*16b80*/  SHF.R.U32.HI R11, RZ, 0x3, R11 ;  /* 0x00000003ff0b7819 */ /* 0x000fe2000001160b */
[----:B------:R-:W-:Y:S01]  /*16b90*/  IMAD.IADD R12, R9, 0x1, -R12 ;  /* 0x00000001090c7824 */ /* 0x000fe200078e0a0c */
[----:B-1----:R-:W-:Y:S01]  /*16ba0*/  SHF.R.S32.HI R14, RZ, 0x1f, R7 ;  /* 0x0000001fff0e7819 */ /* 0x002fe20000011407 */
[----:B------:R-:W-:Y:S01]  /*16bb0*/  STS.64 [R8], R224 ;  /* 0x000000e008007388 */ /* 0x000fe20000000a00 */
[----:B------:R-:W-:Y:S01]  /*16bc0*/  LOP3.LUT R11, R16, R11, RZ, 0x3c, !PT ;  /* 0x0000000b100b7212 */ /* 0x000fe200078e3cff */
[----:B------:R-:W-:Y:S01]  /*16bd0*/  IMAD R12, R12, 0x4, R17 ;  /* 0x000000040c0c7824 */ /* 0x000fe200078e0211 */
[----:B------:R-:W-:Y:S01]  /*16be0*/  LEA.HI R14, R14, R7, RZ, 0x5 ;  /* 0x000000070e0e7211 */ /* 0x000fe200078f28ff */
[----:B------:R1:W-:Y:S01]  /*16bf0*/  STS.64 [R8+0x400], R226 ;  /* 0x000400e208007388 */ /* 0x0003e20000000a00 */
[----:B------:R-:W-:Y:S01]  /*16c00*/  LOP3.LUT R35, R0, 0xffffffe0, RZ, 0xc0, !PT ;  /* 0xffffffe000237812 */ /* 0x000fe200078ec0ff */
[----:B------:R-:W-:-:S02]  /*16c10*/  IMAD.IADD R12, R12, 0x1, R11 ;  /* 0x000000010c0c7824 */ /* 0x000fc400078e020b */
[----:B------:R-:W-:Y:S02]  /*16c20*/  STS.64 [R15], R220 ;  /* 0x000000dc0f007388 */ /* 0x000fe40000000a00 */
[----:B------:R-:W-:Y:S01]  /*16c30*/  IMAD.IADD R35, R2, 0x1, -R35 ;  /* 0x0000000102237824 */ /* 0x000fe200078e0a23 */
[----:B------:R-:W-:Y:S01]  /*16c40*/  LEA R34, R12, UR5, 0x2 ;  /* 0x000000050c227c11 */ /* 0x000fe2000f8e10ff */
[----:B------:R3:W-:Y:S01]  /*16c50*/  STS.64 [R15+0x400], R222 ;  /* 0x000400de0f007388 */ /* 0x0007e20000000a00 */
[----:B------:R-:W-:Y:S01]  /*16c60*/  IMAD.MOV.U32 R2, RZ, RZ, -0x800000 ;  /* 0xff800000ff027424 */ /* 0x000fe200078e00ff */
[----:B-----5:R-:W5:Y:S08]  /*16c70*/  LDC.64 R12, c[0x0][0x2c0] ;  /* 0x0000b000ff0c7b82 */ /* 0x020f700000000a00 */
[----:B------:R-:W-:Y:S01]  /*16c80*/  BAR.SYNC.DEFER_BLOCKING 0x0 ;  /* 0x0000000000007b1d */ /* 0x000fe20000010000 */
[----:B------:R-:W-:-:S02]  /*16c90*/  LOP3.LUT P0, RZ, R35, 0x3, RZ, 0xc0, !PT ;  /* 0x0000000323ff7812 */ /* 0x000fc4000780c0ff */
[----:B--2---:R-:W-:-:S03]  /*16ca0*/  SHF.R.S32.HI R5, RZ, 0x5, R14 ;  /* 0x00000005ff057819 */ /* 0x004fc6000001140e */
[----:B------:R-:W5:Y:S01]  /*16cb0*/  S2R R11, SR_CTAID.Y ;  /* 0x00000000000b7919 */ /* 0x000f620000002600 */
[----:B------:R-:W-:Y:S02]  /*16cc0*/  LOP3.LUT R14, R14, 0xffffffe0, RZ, 0xc0, !PT ;  /* 0xffffffe00e0e7812 */ /* 0x000fe400078ec0ff */
[----:B------:R-:W-:Y:S01]  /*16cd0*/  SHF.R.S32.HI R32, RZ, 0x1f, R5 ;  /* 0x0000001fff207819 */ /* 0x000fe20000011405 */
[----:B------:R-:W2:Y:S02]  /*16ce0*/  S2R R6, SR_CTAID.X ;  /* 0x0000000000067919 */ /* 0x000ea40000002500 */
[----:B------:R-:W-:Y:S01]  /*16cf0*/  IMAD.IADD R14, R7, 0x1, -R14 ;  /* 0x00000001070e7824 */ /* 0x000fe200078e0a0e */
[----:B-1----:R-:W1:Y:S04]  /*16d00*/  LDC R8, c[0x0][0x270] ;  /* 0x00009c00ff087b82 */ /* 0x002e680000000800 */
[----:B------:R-:W-:-:S02]  /*16d10*/  SHF.R.S32.HI R7, RZ, 0x1f, R14 ;  /* 0x0000001fff077819 */ /* 0x000fc4000001140e */
[----:B---3--:R-:W-:Y:S01]  /*16d20*/  LEA.HI R15, R32, R5, RZ, 0x2 ;  /* 0x00000005200f7211 */ /* 0x008fe200078f10ff */
[----:B------:R3:W1:Y:S01]  /*16d30*/  LDS.128 R28, [R34] ;  /* 0x00000000221c7984 */ /* 0x0006620000000c00 */
[----:B------:R-:W3:Y:S01]  /*16d40*/  @P2 LDC R32, c[0x0][0x2e8] ;  /* 0x0000ba00ff202b82 */ /* 0x000ee20000000800 */
[----:B------:R-:W-:Y:S01]  /*16d50*/  LEA.HI R7, R7, R14, RZ, 0x2 ;  /* 0x0000000e07077211 */ /* 0x000fe200078f10ff */
[----:B------:R-:W-:Y:S01]  /*16d60*/  IMAD.SHL.U32 R14, R9, 0x4, RZ ;  /* 0x00000004090e7824 */ /* 0x000fe200078e00ff */
[----:B------:R1:W3:Y:S01]  /*16d70*/  LDS.128 R24, [R34+0x800] ;  /* 0x0008000022187984 */ /* 0x0002e20000000c00 */
[----:B------:R-:W-:Y:S01]  /*16d80*/  LOP3.LUT R0, R15, 0xfffffffc, RZ, 0xc0, !PT ;  /* 0xfffffffc0f007812 */ /* 0x000fe200078ec0ff */
[----:B------:R-:W-:Y:S01]  /*16d90*/  @P3 FMUL.FTZ R15, R4, 0.69314718246459960938 ;  /* 0x3f317218040f3820 */ /* 0x000fe20000410000 */
[----:B------:R-:W-:Y:S01]  /*16da0*/  SHF.R.S32.HI R7, RZ, 0x2, R7 ;  /* 0x00000002ff077819 */ /* 0x000fe20000011407 */
[----:B------:R1:W3:Y:S01]  /*16db0*/  LDS.128 R20, [R34+0x1000] ;  /* 0x0010000022147984 */ /* 0x0002e20000000c00 */
[----:B------:R-:W-:Y:S01]  /*16dc0*/  IADD3 R0, R5, -R0, RZ ;  /* 0x8000000005007210 */ /* 0x000fe20007ffe0ff */
[----:B------:R-:W-:-:S02]  /*16dd0*/  IMAD R5, RZ, RZ, -UR15 ;  /* 0x8000000fff057e24 */ /* 0x000fc4000f8e02ff */
[----:B----4-:R-:W-:Y:S01]  /*16de0*/  @P2 FMUL.FTZ R4, R3, 0.69314718246459960938 ;  /* 0x3f31721803042820 */ /* 0x010fe20000410000 */
[----:B------:R4:W4:Y:S01]  /*16df0*/  LDS.128 R16, [R34+0x1800] ;  /* 0x0018000022107984 */ /* 0x0009220000000c00 */
[----:B------:R-:W-:Y:S01]  /*16e00*/  @P3 FFMA.FTZ R2, R134, R33, R15 ;  /* 0x0000002186023223 */ /* 0x000fe2000001000f */
[----:B------:R-:W-:Y:S01]  /*16e10*/  IMAD R0, R0, 0x10, R7 ;  /* 0x0000001000007824 */ /* 0x000fe200078e0207 */
[----:B------:R-:W-:Y:S01]  /*16e20*/  MOV R7, 0xff800000 ;  /* 0xff80000000077802 */ /* 0x000fe20000000f00 */
[----:B-----5:R-:W-:Y:S01]  /*16e30*/  IMAD R11, R11, R12, UR15 ;  /* 0x0000000f0b0b7e24 */ /* 0x020fe2000f8e020c */
[----:B------:R-:W-:Y:S01]  /*16e40*/  SHF.R.S32.HI R15, RZ, 0x1f, R14 ;  /* 0x0000001fff0f7819 */ /* 0x000fe2000001140e */
[----:B-1----:R-:W-:Y:S02]  /*16e50*/  IMAD R5, R8, R5, UR4 ;  /* 0x0000000408057e24 */ /* 0x002fe4000f8e0205 */
[----:B--2---:R-:W-:Y:S02]  /*16e60*/  IMAD.SHL.U32 R6, R6, 0x40, RZ ;  /* 0x0000004006067824 */ /* 0x004fe400078e00ff */
[----:B------:R-:W-:-:S02]  /*16e70*/  IMAD R5, R11, R8, R5 ;  /* 0x000000080b057224 */ /* 0x000fc400078e0205 */
[----:B---3--:R-:W-:Y:S02]  /*16e80*/  @P2 FFMA.FTZ R7, R133, R32, R4 ;  /* 0x0000002085072223 */ /* 0x008fe40000010004 */
[----:B------:R-:W-:Y:S01]  /*16e90*/  IMAD R5, R5, R13, R6 ;  /* 0x0000000d05057224 */ /* 0x000fe200078e0206 */
[----:B------:R-:W-:Y:S06]  /*16ea0*/  @P0 BRA `(.L_x_2388) ;  /* 0x00000000002c0947 */ /* 0x000fec0003800000 */
[C---:B------:R-:W-:Y:S01]  /*16eb0*/  VIADD R6, R0.reuse, 0x8 ;  /* 0x0000000800067836 */ /* 0x040fe20000000000 */
[----:B------:R-:W-:Y:S01]  /*16ec0*/  SHF.R.S32.HI R4, RZ, 0x1f, R0 ;  /* 0x0000001fff047819 */ /* 0x000fe20000011400 */
[----:B------:R-:W-:Y:S01]  /*16ed0*/  ULDC.64 UR4, c[0x0][0x2b8] ;  /* 0x0000ae0000047ab9 */ /* 0x000fe20000000a00 */
[C---:B------:R-:W-:Y:S02]  /*16ee0*/  IADD3 R3, P0, R5.reuse, R0, RZ ;  /* 0x0000000005037210 */ /* 0x040fe40007f1e0ff */
[----:B------:R-:W-:Y:S02]  /*16ef0*/  ISETP.GE.AND P2, PT, R0, UR7, PT ;  /* 0x0000000700007c0c */ /* 0x000fe4000bf46270 */
[----:B------:R-:W-:Y:S02]  /*16f00*/  ISETP.GE.AND P1, PT, R6, UR7, PT ;  /* 0x0000000706007c0c */ /* 0x000fe4000bf26270 */
[----:B------:R-:W-:Y:S02]  /*16f10*/  LEA.HI.X.SX32 R4, R5, R4, 0x1, P0 ;  /* 0x0000000405047211 */ /* 0x000fe400000f0eff */
[----:B------:R-:W-:-:S04]  /*16f20*/  LEA R8, P0, R3, UR4, 0x2 ;  /* 0x0000000403087c11 */ /* 0x000fc8000f8010ff */
[----:B------:R-:W-:-:S05]  /*16f30*/  LEA.HI.X R9, R3, UR5, R4, 0x2, P0 ;  /* 0x0000000503097c11 */ /* 0x000fca00080f1404 */
[----:B------:R1:W-:Y:S04]  /*16f40*/  @!P2 STG.E desc[UR20][R8.64], R2 ;  /* 0x000000020800a986 */ /* 0x0003e8000c101914 */
[----:B------:R1:W-:Y:S02]  /*16f50*/  @!P1 STG.E desc[UR20][R8.64+0x20], R7 ;  /* 0x0000200708009986 */ /* 0x0003e4000c101914 */
.L_x_2388:
[----:B------:R-:W-:Y:S05]  /*16f60*/  BSYNC B0 ;  /* 0x0000000000007941 */ /* 0x000fea0003800000 */
.L_x_2387:
[----:B------:R-:W-:Y:S01]  /*16f70*/  ULDC UR4, c[0x0][0x2d0] ;  /* 0x0000b40000047ab9 */ /* 0x000fe20000000800 */
[----:B------:R-:W-:Y:S01]  /*16f80*/  VIADD R0, R10, 0x10 ;  /* 0x000000100a007836 */ /* 0x000fe20000000000 */
[----:B------:R-:W-:Y:S01]  /*16f90*/  ISETP.GE.AND P1, PT, R14, UR4, PT ;  /* 0x000000040e007c0c */ /* 0x000fe2000bf26270 */
[----:B------:R-:W-:Y:S01]  /*16fa0*/  ULDC UR4, c[0x0][0x2dc] ;  /* 0x0000b70000047ab9 */ /* 0x000fe20000000800 */
[C---:B------:R-:W-:Y:S02]  /*16fb0*/  IMAD.WIDE R14, R10.reuse, 0x20, R14 ;  /* 0x000000200a0e7825 */ /* 0x040fe400078e020e */
[----:B------:R-:W-:Y:S02]  /*16fc0*/  ISETP.GE.OR P4, PT, R10, UR7, P1 ;  /* 0x000000070a007c0c */ /* 0x000fe40008f86670 */
[----:B------:R-:W-:Y:S01]  /*16fd0*/  IMAD R5, R5, UR4, RZ ;  /* 0x0000000405057c24 */ /* 0x000fe2000f8e02ff */
[----:B------:R-:W-:Y:S01]  /*16fe0*/  ISETP.GE.OR P3, PT, R0, UR7, P1 ;  /* 0x0000000700007c0c */ /* 0x000fe20008f66670 */
[C---:B-1----:R-:W-:Y:S01]  /*16ff0*/  VIADD R2, R10.reuse, 0x20 ;  /* 0x000000200a027836 */ /* 0x042fe20000000000 */
[----:B------:R-:W-:Y:S01]  /*17000*/  ULDC.64 UR4, c[0x0][0x288] ;  /* 0x0000a20000047ab9 */ /* 0x000fe20000000a00 */
[----:B------:R-:W-:Y:S01]  /*17010*/  VIADD R10, R10, 0x30 ;  /* 0x000000300a0a7836 */ /* 0x000fe20000000000 */
[----:B------:R-:W-:-:S02]  /*17020*/  IADD3 R0, P0, R5, R14, RZ ;  /* 0x0000000e05007210 */ /* 0x000fc40007f1e0ff */
[----:B------:R-:W-:Y:S02]  /*17030*/  ISETP.GE.OR P2, PT, R2, UR7, P1 ;  /* 0x0000000702007c0c */ /* 0x000fe40008f46670 */
[----:B------:R-:W-:Y:S02]  /*17040*/  ISETP.GE.OR P1, PT, R10, UR7, P1 ;  /* 0x000000070a007c0c */ /* 0x000fe40008f26670 */
        /* <DEDUP_REMOVED lines=8> */
[----:B----4-:R-:W-:Y:S01]  /*170d0*/  STG.E.128 desc[UR20][R2.64+0x1800], R16 ;  /* 0x0018001002007986 */ /* 0x010fe2000c101d14 */
[----:B------:R-:W-:Y:S05]  /*170e0*/  EXIT ;  /* 0x000000000000794d */ /* 0x000fea0003800000 */
.L_x_2389:
        /* <DEDUP_REMOVED lines=9> */
.L_x_5340:


//--------------------- .text._ZN5flash24flash_fwd_splitkv_kernelI23Flash_fwd_kernel_traitsILi32ELi64ELi256ELi4ELb0ELb0EN7cutlass10bfloat16_tE19Flash_kernel_traitsILi32ELi64ELi256ELi4ES3_EELb1ELb0ELb1ELb0ELb0ELb1ELb1ELb0EEEvNS_16Flash_fwd_paramsE --------------------------
	.section	.text._ZN5flash24flash_fwd_splitkv_kernelI23Flash_fwd_kernel_traitsILi32ELi64ELi256ELi4ELb0ELb0EN7cutlass10bfloat16_tE19Flash_kernel_traitsILi32ELi64ELi256ELi4ES3_EELb1ELb0ELb1ELb0ELb0ELb1ELb1ELb0EEEvNS_16Flash_fwd_paramsE,"ax",@progbits
	.align	128
        .global         _ZN5flash24flash_fwd_splitkv_kernelI23Flash_fwd_kernel_traitsILi32ELi64ELi256ELi4ELb0ELb0EN7cutlass10bfloat16_tE19Flash_kernel_traitsILi32ELi64ELi256ELi4ES3_EELb1ELb0ELb1ELb0ELb0ELb1ELb1ELb0EEEvNS_16Flash_fwd_paramsE
        .type           _ZN5flash24flash_fwd_splitkv_kernelI23Flash_fwd_kernel_traitsILi32ELi64ELi256ELi4ELb0ELb0EN7cutlass10bfloat16_tE19Flash_kernel_traitsILi32ELi64ELi256ELi4ES3_EELb1ELb0ELb1ELb0ELb0ELb1ELb1ELb0EEEvNS_16Flash_fwd_paramsE,@function
        .size           _ZN5flash24flash_fwd_splitkv_kernelI23Flash_fwd_kernel_traitsILi32ELi64ELi256ELi4ELb0ELb0EN7cutlass10bfloat16_tE19Flash_kernel_traitsILi32ELi64ELi256ELi4ES3_EELb1ELb0ELb1ELb0ELb0ELb1ELb1ELb0EEEvNS_16Flash_fwd_paramsE,(.L_x_5341 - _ZN5flash24flash_fwd_splitkv_kernelI23Flash_fwd_kernel_traitsILi32ELi64ELi256ELi4ELb0ELb0EN7cutlass10bfloat16_tE19Flash_kernel_traitsILi32ELi64ELi256ELi4ES3_EELb1ELb0ELb1ELb0ELb0ELb1ELb1ELb0EEEvNS_16Flash_fwd_paramsE)
        .other          _ZN5flash24flash_fwd_splitkv_kernelI23Flash_fwd_kernel_traitsILi32ELi64ELi256ELi4ELb0ELb0EN7cutlass10bfloat16_tE19Flash_kernel_traitsILi32ELi64ELi256ELi4ES3_EELb1ELb0ELb1ELb0ELb0ELb1ELb1ELb0EEEvNS_16Flash_fwd_paramsE,@"STO_CUDA_ENTRY STV_DEFAULT"
_ZN5flash24flash_fwd_splitkv_kernelI23Flash_fwd_kernel_traitsILi32ELi64ELi256ELi4ELb0ELb0EN7cutlass10bfloat16_tE19Flash_kernel_traitsILi32ELi64ELi256ELi4ES3_EELb1ELb0ELb1ELb0ELb0ELb1ELb1ELb0EEEvNS_16Flash_fwd_paramsE:
.text._ZN5flash24flash_fwd_splitkv_kernelI23Flash_fwd_kernel_traitsILi32ELi64ELi256ELi4ELb0ELb0EN7cutlass10bfloat16_tE19Flash_kernel_traitsILi32ELi64ELi256ELi4ES3_EELb1ELb0ELb1ELb0ELb0ELb1ELb1ELb0EEEvNS_16Flash_fwd_paramsE:
        /* <DEDUP_REMOVED lines=42> */
[----:B------:R-:W-:-:S04]  /*02a0*/  ULDC.64 UR8, c[0x0][0x2f8] ;  /* 0x0000be0000087ab9 */ /* 0x000fc80000000a00 */
        /* <DEDUP_REMOVED lines=13> */
[----:B------:R-:W1:Y:S01]  /*0380*/  S2R R138, SR_TID.X ;  /* 0x00000000008a7919 */ /* 0x000e620000002100 */
[----:B------:R-:W1:Y:S08]  /*0390*/  S2UR UR22, SR_CTAID.X ;  /* 0x00000000001679c3 */ /* 0x000e700000002500 */
[----:B------:R-:W1:Y:S01]  /*03a0*/  S2UR UR8, SR_CTAID.Y ;  /* 0x00000000000879c3 */ /* 0x000e620000002600 */
[----:B--2---:R-:W-:-:S02]  /*03b0*/  @P2 R2UR UR10, R6 ;  /* 0x00000000060a22ca */ /* 0x004fc400000e0000 */
[----:B---3--:R-:W-:-:S13]  /*03c0*/  @P2 R2UR UR24, R0 ;  /* 0x00000000001822ca */ /* 0x008fda00000e0000 */
[----:B------:R-:W-:-:S07]  /*03d0*/  @UP1 UIADD3 UR24, UR24, -UR10, URZ ;  /* 0x8000000a18181290 */ /* 0x000fce000fffe03f */
[----:B------:R-:W-:Y:S01]  /*03e0*/  @!UP1 ULDC UR24, c[0x0][0x2c4] ;  /* 0x0000b10000189ab9 */ /* 0x000fe20000000800 */
[----:B----4-:R-:W-:Y:S02]  /*03f0*/  @P0 R2UR UR7, R2 ;  /* 0x00000000020702ca */ /* 0x010fe400000e0000 */
[----:B------:R-:W-:Y:S01]  /*0400*/  ISETP.NE.U32.AND P0, PT, RZ, UR4, PT ;  /* 0x00000004ff007c0c */ /* 0x000fe2000bf05070 */
[----:B------:R-:W-:-:S03]  /*0410*/  UIADD3 UR4, -UR17, URZ, URZ ;  /* 0x0000003f11047290 */ /* 0x000fc6000fffe13f */
[----:B------:R-:W-:Y:S01]  /*0420*/  ISETP.NE.AND.EX P0, PT, RZ, UR5, PT, P0 ;  /* 0x00000005ff007c0c */ /* 0x000fe2000bf05300 */
[----:B------:R-:W-:Y:S01]  /*0430*/  UIMAD UR26, UR6, UR4, UR26 ;  /* 0x00000004061a72a4 */ /* 0x000fe2000f8e021a */
        /* <DEDUP_REMOVED lines=9> */
.L_x_2390:
[----:B------:R-:W-:-:S05]  /*04d0*/  ULDC UR9, c[0x0][0x2c8] ;  /* 0x0000b20000097ab9 */ /* 0x000fca0000000800 */
.L_x_2391:
        /* <DEDUP_REMOVED lines=60> */
[----:B------:R-:W-:-:S05]  /*08a0*/  USHF.R.S32.HI UR4, URZ, 0x8, UR4 ;  /* 0x000000083f047899 */ /* 0x000fca0008011404 */
[----:B------:R-:W-:Y:S01]  /*08b0*/  UMOV UR5, UR15 ;  /* 0x0000000f00057c82 */ /* 0x000fe20008000000 */
[----:B------:R-:W-:Y:S01]  /*08c0*/  IMAD.U32 R2, RZ, RZ, UR4 ;  /* 0x00000004ff027e24 */ /* 0x000fe2000f8e00ff */
[----:B------:R-:W-:Y:S02]  /*08d0*/  @!UP0 UIADD3 UR5, -UR5, URZ, URZ ;  /* 0x0000003f05058290 */ /* 0x000fe4000fffe13f */
[----:B------:R-:W-:-:S04]  /*08e0*/  @!UP1 ULOP3.LUT UR5, URZ, UR12, URZ, 0x33, !UPT ;  /* 0x0000000c3f059292 */ /* 0x000fc8000f8e333f */
[----:B------:R-:W-:Y:S02]  /*08f0*/  UIMAD UR15, UR5, UR8, URZ ;  /* 0x00000008050f72a4 */ /* 0x000fe4000f8e023f */
[----:B------:R-:W-:Y:S01]  /*0900*/  IMAD.U32 R0, RZ, RZ, UR5 ;  /* 0x00000005ff007e24 */ /* 0x000fe2000f8e00ff */
[----:B------:R-:W-:-:S04]  /*0910*/  UIADD3 UR5, -UR24, 0x13f, UR22 ;  /* 0x0000013f18057890 */ /* 0x000fc8000fffe116 */
[----:B------:R-:W-:Y:S01]  /*0920*/  VIADDMNMX R0, R0, UR15, R2, PT ;  /* 0x0000000f00007c46 */ /* 0x000fe2000b800102 */
[----:B------:R-:W-:-:S03]  /*0930*/  UIADD3 UR5, UR5, UR20, UR21 ;  /* 0x0000001405057290 */ /* 0x000fc6000fffe015 */
[----:B------:R-:W-:Y:S01]  /*0940*/  R2UR UR16, R0 ;  /* 0x00000000001072ca */ /* 0x000fe200000e0000 */
[----:B------:R-:W-:-:S04]  /*0950*/  USHF.R.S32.HI UR4, URZ, 0x1f, UR5 ;  /* 0x0000001f3f047899 */ /* 0x000fc80008011405 */
[----:B------:R-:W-:-:S04]  /*0960*/  ULEA.HI UR4, UR4, UR5, URZ, 0x8 ;  /* 0x0000000504047291 */ /* 0x000fc8000f8f403f */
[----:B------:R-:W-:-:S04]  /*0970*/  USHF.R.S32.HI UR4, URZ, 0x8, UR4 ;  /* 0x000000083f047899 */ /* 0x000fc80008011404 */
[----:B------:R-:W-:-:S04]  /*0980*/  UISETP.LT.AND UP0, UPT, UR16, UR4, UPT ;  /* 0x000000041000728c */ /* 0x000fc8000bf01270 */
[----:B------:R-:W-:-:S04]  /*0990*/  USEL UR16, UR16, UR4, UP0 ;  /* 0x0000000410107287 */ /* 0x000fc80008000000 */
[----:B------:R-:W-:-:S06]  /*09a0*/  UISETP.GE.AND UP0, UPT, UR15, UR16, UPT ;  /* 0x000000100f00728c */ /* 0x000fcc000bf06270 */
[----:B------:R-:W-:-:S13]  /*09b0*/  PLOP3.LUT P0, PT, PT, PT, UP0, 0x80, 0x0 ;  /* 0x000000000000781c */ /* 0x000fda0003f0f008 */
[----:B------:R-:W-:Y:S05]  /*09c0*/  @!P0 BRA `(.L_x_2392) ;  /* 0x0000000000e88947 */ /* 0x000fea0003800000 */
[----:B------:R-:W-:Y:S01]  /*09d0*/  SHF.R.S32.HI R3, RZ, 0x1f, R138 ;  /* 0x0000001fff037819 */ /* 0x000fe2000001148a */
[----:B------:R-:W-:Y:S02]  /*09e0*/  ULDC.64 UR4, c[0x0][0x2c0] ;  /* 0x0000b00000047ab9 */ /* 0x000fe40000000a00 */
[----:B------:R-:W-:Y:S01]  /*09f0*/  UIMAD UR4, UR8, UR4, UR17 ;  /* 0x00000004080472a4 */ /* 0x000fe2000f8e0211 */
[----:B------:R-:W-:-:S03]  /*0a00*/  LEA.HI R3, R3, R138, RZ, 0x3 ;  /* 0x0000008a03037211 */ /* 0x000fc600078f18ff */
[----:B------:R-:W-:Y:S01]  /*0a10*/  UIMAD UR4, UR4, UR6, UR26 ;  /* 0x00000006040472a4 */ /* 0x000fe2000f8e021a */
[----:B------:R-:W-:Y:S01]  /*0a20*/  LOP3.LUT R0, R3, 0xfffffff8, RZ, 0xc0, !PT ;  /* 0xfffffff803007812 */ /* 0x000fe200078ec0ff */
[----:B------:R-:W-:Y:S01]  /*0a30*/  UIADD3 UR6, -UR22, UR24, URZ ;  /* 0x0000001816067290 */ /* 0x000fe2000fffe13f */
[----:B------:R-:W-:Y:S01]  /*0a40*/  SHF.R.S32.HI R3, RZ, 0x3, R3 ;  /* 0x00000003ff037819 */ /* 0x000fe20000011403 */
[----:B------:R-:W-:Y:S02]  /*0a50*/  UIMAD UR8, UR4, UR5, UR22 ;  /* 0x00000005040872a4 */ /* 0x000fe4000f8e0216 */
[----:B------:R-:W-:Y:S01]  /*0a60*/  IMAD.IADD R138, R138, 0x1, -R0 ;  /* 0x000000018a8a7824 */ /* 0x000fe200078e0a00 */
[----:B------:R-:W-:Y:S01]  /*0a70*/  ULDC UR5, c[0x0][0x2dc] ;  /* 0x0000b70000057ab9 */ /* 0x000fe20000000800 */
[----:B------:R-:W-:Y:S01]  /*0a80*/  ULDC UR4, c[0x0][0x2d0] ;  /* 0x0000b40000047ab9 */ /* 0x000fe20000000800 */
[----:B------:R-:W-:Y:S01]  /*0a90*/  UIMAD UR5, UR8, UR5, URZ ;  /* 0x00000005080572a4 */ /* 0x000fe2000f8e023f */
[C---:B------:R-:W-:Y:S01]  /*0aa0*/  IMAD.SHL.U32 R6, R138.reuse, 0x4, RZ ;  /* 0x000000048a067824 */ /* 0x040fe200078e00ff */
[----:B------:R-:W-:Y:S01]  /*0ab0*/  USHF.R.S32.HI UR7, URZ, 0x1f, UR8 ;  /* 0x0000001f3f077899 */ /* 0x000fe20008011408 */
[----:B------:R-:W-:-:S03]  /*0ac0*/  ISETP.NE.AND P3, PT, R138, RZ, PT ;  /* 0x000000ff8a00720c */ /* 0x000fc60003f65270 */
[--C-:B------:R-:W-:Y:S01]  /*0ad0*/  SHF.R.S32.HI R7, RZ, 0x1f, R6.reuse ;  /* 0x0000001fff077819 */ /* 0x100fe20000011406 */
[----:B------:R-:W-:Y:S01]  /*0ae0*/  IMAD.U32 R0, RZ, RZ, UR5 ;  /* 0x00000005ff007e24 */ /* 0x000fe2000f8e00ff */
[----:B------:R-:W-:Y:S02]  /*0af0*/  ISETP.GE.AND P6, PT, R6, UR4, PT ;  /* 0x0000000406007c0c */ /* 0x000fe4000bfc6270 */
[C---:B------:R-:W-:Y:S01]  /*0b00*/  ISETP.GE.OR P3, PT, R3.reuse, UR6, P3 ;  /* 0x0000000603007c0c */ /* 0x040fe20009f66670 */
[C---:B------:R-:W-:Y:S01]  /*0b10*/  IMAD.WIDE R4, R3.reuse, 0x20, R6 ;  /* 0x0000002003047825 */ /* 0x040fe200078e0206 */
[C---:B------:R-:W-:Y:S02]  /*0b20*/  ISETP.GE.OR P5, PT, R3.reuse, UR6, P6 ;  /* 0x0000000603007c0c */ /* 0x040fe4000b7a6670 */
[----:B------:R-:W-:Y:S01]  /*0b30*/  IADD3 R2, P0, R4, UR5, RZ ;  /* 0x0000000504027c10 */ /* 0x000fe2000ff1e0ff */
[----:B------:R-:W-:Y:S01]  /*0b40*/  ULDC.64 UR4, c[0x0][0x288] ;  /* 0x0000a20000047ab9 */ /* 0x000fe20000000a00 */
[----:B------:R-:W-:-:S02]  /*0b50*/  VIADD R4, R3, 0x10 ;  /* 0x0000001003047836 */ /* 0x000fc40000000000 */
[----:B------:R-:W-:Y:S02]  /*0b60*/  LEA.HI.X.SX32 R0, R0, R5, 0x1, P0 ;  /* 0x0000000500007211 */ /* 0x000fe400000f0eff */
[----:B------:R-:W-:Y:S02]  /*0b70*/  LEA R8, P0, R2, UR4, 0x2 ;  /* 0x0000000402087c11 */ /* 0x000fe4000f8010ff */
[----:B------:R-:W-:Y:S02]  /*0b80*/  ISETP.GE.AND P1, PT, R4, UR6, PT ;  /* 0x0000000604007c0c */ /* 0x000fe4000bf26270 */
[----:B------:R-:W-:Y:S01]  /*0b90*/  LEA.HI.X R9, R2, UR5, R0, 0x2, P0 ;  /* 0x0000000502097c11 */ /* 0x000fe200080f1400 */
[C---:B------:R-:W-:Y:S01]  /*0ba0*/  VIADD R0, R3.reuse, 0x20 ;  /* 0x0000002003007836 */ /* 0x040fe20000000000 */
[----:B------:R-:W-:Y:S01]  /*0bb0*/  ISETP.GE.OR P4, PT, R4, UR6, P6 ;  /* 0x0000000604007c0c */ /* 0x000fe2000b786670 */
[C---:B------:R-:W-:Y:S01]  /*0bc0*/  VIADD R4, R3.reuse, 0x30 ;  /* 0x0000003003047836 */ /* 0x040fe20000000000 */
[----:B------:R-:W-:Y:S01]  /*0bd0*/  IADD3 R2, P2, R3, UR8, RZ ;  /* 0x0000000803027c10 */ /* 0x000fe2000ff5e0ff */
[----:B------:R1:W-:Y:S01]  /*0be0*/  @!P5 STG.E.128 desc[UR18][R8.64], RZ ;  /* 0x000000ff0800d986 */ /* 0x0003e2000c101d12 */
[C---:B------:R-:W-:Y:S01]  /*0bf0*/  ISETP.GE.AND P0, PT, R0.reuse, UR6, PT ;  /* 0x0000000600007c0c */ /* 0x040fe2000bf06270 */
[----:B------:R-:W-:Y:S01]  /*0c00*/  ULDC.64 UR4, c[0x0][0x2b8] ;  /* 0x0000ae0000047ab9 */ /* 0x000fe20000000a00 */
[----:B------:R-:W-:-:S02]  /*0c10*/  ISETP.GE.OR P5, PT, R0, UR6, P6 ;  /* 0x0000000600007c0c */ /* 0x000fc4000b7a6670 */
[----:B------:R-:W-:Y:S02]  /*0c20*/  ISETP.NE.OR P0, PT, R138, RZ, P0 ;  /* 0x000000ff8a00720c */ /* 0x000fe40000705670 */
[----:B------:R-:W-:Y:S02]  /*0c30*/  ISETP.GE.OR P6, PT, R4, UR6, P6 ;  /* 0x0000000604007c0c */ /* 0x000fe4000b7c6670 */
[----:B------:R-:W-:Y:S01]  /*0c40*/  LEA.HI.X.SX32 R0, R3, UR7, 0x1, P2 ;  /* 0x0000000703007c11 */ /* 0x000fe200090f0eff */
[----:B------:R1:W-:Y:S01]  /*0c50*/  @!P4 STG.E.128 desc[UR18][R8.64+0x800], RZ ;  /* 0x000800ff0800c986 */ /* 0x0003e2000c101d12 */
[----:B------:R-:W-:Y:S01]  /*0c60*/  LEA R6, P2, R2, UR4, 0x2 ;  /* 0x0000000402067c11 */ /* 0x000fe2000f8410ff */
[----:B------:R-:W-:Y:S01]  /*0c70*/  @!P3 IMAD.MOV.U32 R3, RZ, RZ, -0x800000 ;  /* 0xff800000ff03b424 */ /* 0x000fe200078e00ff */
[----:B------:R-:W-:Y:S02]  /*0c80*/  ISETP.NE.OR P1, PT, R138, RZ, P1 ;  /* 0x000000ff8a00720c */ /* 0x000fe40000f25670 */
[----:B------:R-:W-:Y:S01]  /*0c90*/  LEA.HI.X R7, R2, UR5, R0, 0x2, P2 ;  /* 0x0000000502077c11 */ /* 0x000fe200090f1400 */
[----:B------:R1:W-:Y:S02]  /*0ca0*/  @!P5 STG.E.128 desc[UR18][R8.64+0x1000], RZ ;  /* 0x001000ff0800d986 */ /* 0x0003e4000c101d12 */
[----:B------:R-:W-:-:S02]  /*0cb0*/  @!P0 IMAD.MOV.U32 R0, RZ, RZ, -0x800000 ;  /* 0xff800000ff008424 */ /* 0x000fc400078e00ff */
[----:B------:R1:W-:Y:S04]  /*0cc0*/  @!P6 STG.E.128 desc[UR18][R8.64+0x1800], RZ ;  /* 0x001800ff0800e986 */ /* 0x0003e8000c101d12 */
[----:B------:R1:W-:Y:S01]  /*0cd0*/  @!P0 STG.E desc[UR18][R6.64+0x80], R0 ;  /* 0x0000800006008986 */ /* 0x0003e2000c101912 */
[----:B------:R-:W-:Y:S01]  /*0ce0*/  ISETP.GE.AND P0, PT, R4, UR6, PT ;  /* 0x0000000604007c0c */ /* 0x000fe2000bf06270 */
        /* <DEDUP_REMOVED lines=8> */
.L_x_2392:
        /* <DEDUP_REMOVED lines=12> */
[----:B------:R-:W-:Y:S02]  /*0e30*/  PLOP3.LUT P1, PT, PT, PT, PT, 0x8, 0x0 ;  /* 0x000000000000781c */ /* 0x000fe40003f2e170 */
[----:B------:R-:W-:Y:S02]  /*0e40*/  CS2R R190, SRZ ;  /* 0x0000000000be7805 */ /* 0x000fe4000001ff00 */
[----:B------:R-:W-:Y:S02]  /*0e50*/  ISETP.NE.AND.EX P2, PT, RZ, UR5, PT, P2 ;  /* 0x00000005ff007c0c */ /* 0x000fe4000bf45320 */
[----:B--2---:R-:W-:-:S11]  /*0e60*/  @P0 R2UR UR6, R2 ;  /* 0x00000000020602ca */ /* 0x004fd600000e0000 */
        /* <DEDUP_REMOVED lines=12> */
.L_x_2393:
        /* <DEDUP_REMOVED lines=33> */
[----:B-1----:R-:W-:Y:S01]  /*1140*/  IABS R5, R0 ;  /* 0x0000000000057213 */ /* 0x002fe20000000000 */
[----:B------:R-:W-:-:S03]  /*1150*/  IMAD.MOV R6, RZ, RZ, -R6 ;  /* 0x000000ffff067224 */ /* 0x000fc600078e0a06 */
[----:B------:R-:W1:Y:S01]  /*1160*/  I2F.RP R8, R5 ;  /* 0x0000000500087306 */ /* 0x000e620000209400 */
[----:B------:R-:W-:-:S07]  /*1170*/  IMAD R136, R136, R6, UR7 ;  /* 0x0000000788887e24 */ /* 0x000fce000f8e0206 */
[----:B-1----:R-:W1:Y:S01]  /*1180*/  MUFU.RCP R8, R8 ;  /* 0x0000000800087308 */ /* 0x002e620000001000 */
[----:B--2---:R-:W-:-:S04]  /*1190*/  MOV R2, UR26 ;  /* 0x0000001a00027c02 */ /* 0x004fc80008000f00 */
[----:B------:R-:W-:-:S04]  /*11a0*/  IABS R2, R2 ;  /* 0x0000000200027213 */ /* 0x000fc80000000000 */
[----:B------:R-:W-:Y:S02]  /*11b0*/  MOV R7, R2 ;  /* 0x0000000200077202 */ /* 0x000fe40000000f00 */
[----:B-1----:R-:W-:-:S04]  /*11c0*/  IADD3 R8, R8, 0xffffffe, RZ ;  /* 0x0ffffffe08087810 */ /* 0x002fc80007ffe0ff */
[----:B------:R-:W1:Y:S02]  /*11d0*/  F2I.FTZ.U32.TRUNC.NTZ R9, R8 ;  /* 0x0000000800097305 */ /* 0x000e64000021f000 */
[----:B-1----:R-:W-:Y:S02]  /*11e0*/  IMAD.MOV R4, RZ, RZ, -R9 ;  /* 0x000000ffff047224 */ /* 0x002fe400078e0a09 */
[----:B------:R-:W-:Y:S02]  /*11f0*/  IMAD.MOV.U32 R8, RZ, RZ, RZ ;  /* 0x000000ffff087224 */ /* 0x000fe400078e00ff */
[----:B------:R-:W-:-:S04]  /*1200*/  IMAD R4, R4, R5, RZ ;  /* 0x0000000504047224 */ /* 0x000fc800078e02ff */
[----:B------:R-:W-:-:S06]  /*1210*/  IMAD.HI.U32 R4, R9, R4, R8 ;  /* 0x0000000409047227 */ /* 0x000fcc00078e0008 */
[----:B------:R-:W-:-:S04]  /*1220*/  IMAD.HI.U32 R2, R4, R7, RZ ;  /* 0x0000000704027227 */ /* 0x000fc800078e00ff */
        /* <DEDUP_REMOVED lines=8> */
[----:B------:R-:W-:Y:S02]  /*12b0*/  MOV R20, R2 ;  /* 0x0000000200147202 */ /* 0x000fe40000000f00 */
[----:B------:R-:W-:Y:S02]  /*12c0*/  SHF.R.S32.HI R2, RZ, 0x1f, R136 ;  /* 0x0000001fff027819 */ /* 0x000fe40000011488 */
        /* <DEDUP_REMOVED lines=30> */
.L_x_2394:
        /* <DEDUP_REMOVED lines=48> */
.L_x_2396:
        /* <DEDUP_REMOVED lines=36> */
.L_x_2395:
[----:B------:R-:W-:Y:S01]  /*19f0*/  UISETP.NE.AND UP0, UPT, UR10, -0x1, UPT ;  /* 0xffffffff0a00788c */ /* 0x000fe2000bf05270 */
[----:B------:R-:W-:Y:S01]  /*1a00*/  SHF.R.S32.HI R7, RZ, 0x1f, R138 ;  /* 0x0000001fff077819 */ /* 0x000fe2000001148a */
[----:B------:R-:W1:Y:S01]  /*1a10*/  S2R R22, SR_CTAID.X ;  /* 0x0000000000167919 */ /* 0x000e620000002500 */
[----:B------:R-:W-:Y:S01]  /*1a20*/  UIADD3 UR14, -UR22, UR24, URZ ;  /* 0x00000018160e7290 */ /* 0x000fe2000fffe13f */
[----:B------:R-:W-:Y:S01]  /*1a30*/  BSSY B0, `(.L_x_2397) ;  /* 0x0000056000007945 */ /* 0x000fe20003800000 */
[CC--:B------:R-:W-:Y:S01]  /*1a40*/  LEA.HI R188, R7.reuse, R138.reuse, RZ, 0x2 ;  /* 0x0000008a07bc7211 */ /* 0x0c0fe200078f10ff */
[----:B------:R-:W-:Y:S01]  /*1a50*/  USHF.R.S32.HI UR23, URZ, 0x1f, UR26 ;  /* 0x0000001f3f177899 */ /* 0x000fe2000801141a */
[----:B------:R-:W-:Y:S01]  /*1a60*/  LEA.HI R5, R7, R138, RZ, 0x3 ;  /* 0x0000008a07057211 */ /* 0x000fe200078f18ff */
[----:B------:R-:W-:Y:S01]  /*1a70*/  UMOV UR29, 0x400 ;  /* 0x00000400001d7882 */ /* 0x000fe20000000000 */
[----:B------:R-:W-:Y:S02]  /*1a80*/  LOP3.LUT R189, R188, 0xfffffffc, RZ, 0xc0, !PT ;  /* 0xfffffffcbcbd7812 */ /* 0x000fe400078ec0ff */
[----:B------:R-:W-:Y:S01]  /*1a90*/  @UP0 ULDC.64 UR4, c[0x0][0x240] ;  /* 0x0000900000040ab9 */ /* 0x000fe20000000a00 */
[----:B------:R-:W-:Y:S01]  /*1aa0*/  @!UP0 USHF.R.S32.HI UR6, URZ, 0x1f, UR17 ;  /* 0x0000001f3f068899 */ /* 0x000fe20008011411 */
[----:B------:R-:W-:Y:S01]  /*1ab0*/  SHF.R.S32.HI R0, RZ, 0x3, R5 ;  /* 0x00000003ff007819 */ /* 0x000fe20000011405 */
[----:B------:R-:W-:Y:S01]  /*1ac0*/  @UP0 UIMAD.WIDE.U32 UR12, UR10, UR4, URZ ;  /* 0x000000040a0c02a5 */ /* 0x000fe2000f8e003f */
[----:B------:R-:W-:Y:S01]  /*1ad0*/  IMAD.IADD R189, R138, 0x1, -R189 ;  /* 0x000000018abd7824 */ /* 0x000fe200078e0abd */
[----:B------:R-:W-:-:S02]  /*1ae0*/  SHF.R.S32.HI R18, RZ, 0x2, R188 ;  /* 0x00000002ff127819 */ /* 0x000fc400000114bc */
[----:B------:R-:W-:Y:S01]  /*1af0*/  @UP0 UIMAD UR10, UR10, UR5, UR13 ;  /* 0x000000050a0a02a4 */ /* 0x000fe2000f8e020d */
[----:B------:R-:W-:Y:S01]  /*1b00*/  IMAD.SHL.U32 R6, R0, 0x40, RZ ;  /* 0x0000004000067824 */ /* 0x000fe200078e00ff */
[----:B------:R-:W-:Y:S01]  /*1b10*/  LEA.HI R188, R188, R18, RZ, 0x1 ;  /* 0x00000012bcbc7211 */ /* 0x000fe200078f08ff */
[----:B------:R-:W-:Y:S01]  /*1b20*/  @!UP0 ULDC.64 UR4, c[0x0][0x228] ;  /* 0x00008a0000048ab9 */ /* 0x000fe20000000a00 */
[----:B------:R-:W-:Y:S01]  /*1b30*/  IMAD.SHL.U32 R189, R189, 0x8, RZ ;  /* 0x00000008bdbd7824 */ /* 0x000fe200078e00ff */
[----:B------:R-:W-:Y:S01]  /*1b40*/  @!UP0 UIMAD UR6, UR6, UR4, URZ ;  /* 0x00000004060682a4 */ /* 0x000fe2000f8e023f */
[----:B------:R-:W-:Y:S01]  /*1b50*/  LOP3.LUT R6, R6, 0xc0, RZ, 0xc0, !PT ;  /* 0x000000c006067812 */ /* 0x000fe200078ec0ff */
[----:B------:R-:W-:Y:S01]  /*1b60*/  @!UP0 UIMAD.WIDE.U32 UR30, UR17, UR4, URZ ;  /* 0x00000004111e82a5 */ /* 0x000fe2000f8e003f */
[----:B------:R-:W-:Y:S01]  /*1b70*/  LEA.HI R150, R7, R138, RZ, 0x5 ;  /* 0x0000008a07967211 */ /* 0x000fe200078f28ff */
[----:B------:R-:W-:Y:S01]  /*1b80*/  @!UP0 UIMAD UR7, UR17, UR5, UR6 ;  /* 0x00000005110782a4 */ /* 0x000fe2000f8e0206 */
[--C-:B------:R-:W-:Y:S01]  /*1b90*/  LOP3.LUT R4, R6, 0x18, R189.reuse, 0xf8, !PT ;  /* 0x0000001806047812 */ /* 0x100fe200078ef8bd */
[----:B------:R-:W-:Y:S01]  /*1ba0*/  VIADD R16, R18, 0x20 ;  /* 0x0000002012107836 */ /* 0x000fe20000000000 */
[----:B------:R-:W-:Y:S01]  /*1bb0*/  SHF.R.U32.HI R6, RZ, 0x3, R6 ;  /* 0x00000003ff067819 */ /* 0x000fe20000011606 */
[----:B------:R-:W-:Y:S01]  /*1bc0*/  @!UP0 UIADD3 UR10, UR31, UR7, URZ ;  /* 0x000000071f0a8290 */ /* 0x000fe2000fffe03f */
[----:B------:R-:W-:Y:S01]  /*1bd0*/  LOP3.LUT R188, R188, 0x7fffffe, RZ, 0xc0, !PT ;  /* 0x07fffffebcbc7812 */ /* 0x000fe200078ec0ff */
[----:B------:R-:W-:Y:S01]  /*1be0*/  @!UP0 UMOV UR12, UR30 ;  /* 0x0000001e000c8c82 */ /* 0x000fe20008000000 */
[----:B------:R-:W2:Y:S01]  /*1bf0*/  S2UR UR6, SR_CgaCtaId ;  /* 0x00000000000679c3 */ /* 0x000ea20000008800 */
[----:B------:R-:W-:Y:S01]  /*1c00*/  LOP3.LUT R6, R4, R6, RZ, 0x3c, !PT ;  /* 0x0000000604067212 */ /* 0x000fe200078e3cff */
[----:B------:R-:W-:Y:S01]  /*1c10*/  ULDC.64 UR4, c[0x0][0x258] ;  /* 0x0000960000047ab9 */ /* 0x000fe20000000a00 */
[----:B------:R-:W-:Y:S01]  /*1c20*/  SHF.R.S32.HI R4, RZ, 0x1f, R189 ;  /* 0x0000001fff047819 */ /* 0x000fe200000114bd */
[----:B------:R-:W-:Y:S01]  /*1c30*/  IMAD.U32 R8, RZ, RZ, UR4 ;  /* 0x00000004ff087e24 */ /* 0x000fe2000f8e00ff */
[C---:B------:R-:W-:Y:S01]  /*1c40*/  IADD3 R10, P0, R189.reuse, UR12, RZ ;  /* 0x0000000cbd0a7c10 */ /* 0x040fe2000ff1e0ff */
[----:B------:R-:W-:Y:S01]  /*1c50*/  UIMAD UR27, UR23, UR4, URZ ;  /* 0x00000004171b72a4 */ /* 0x000fe2000f8e023f */
[----:B------:R-:W-:Y:S01]  /*1c60*/  SHF.R.S32.HI R146, RZ, 0x5, R150 ;  /* 0x00000005ff927819 */ /* 0x000fe20000011496 */
[----:B------:R-:W-:Y:S01]  /*1c70*/  UIADD3 UR7, UR16, -0x1, URZ ;  /* 0xffffffff10077890 */ /* 0x000fe2000fffe03f */
[----:B------:R-:W-:Y:S01]  /*1c80*/  IADD3.X R11, R4, UR10, RZ, P0, !PT ;  /* 0x0000000a040b7c10 */ /* 0x000fe200087fe4ff */
[C---:B------:R-:W-:Y:S01]  /*1c90*/  IMAD.IADD R188, R18.reuse, 0x1, -R188 ;  /* 0x0000000112bc7824 */ /* 0x040fe200078e0abc */
[----:B------:R-:W-:Y:S01]  /*1ca0*/  ISETP.GE.AND P0, PT, R18, UR14, PT ;  /* 0x0000000e12007c0c */ /* 0x000fe2000bf06270 */
[----:B------:R-:W-:Y:S01]  /*1cb0*/  UIMAD UR27, UR26, UR5, UR27 ;  /* 0x000000051a1b72a4 */ /* 0x000fe2000f8e021b */
[----:B------:R-:W-:Y:S01]  /*1cc0*/  SHF.R.S32.HI R19, RZ, 0x1f, R18 ;  /* 0x0000001fff137819 */ /* 0x000fe20000011412 */
[----:B------:R-:W-:Y:S01]  /*1cd0*/  IMAD.WIDE.U32 R8, R8, UR26, R10 ;  /* 0x0000001a08087c25 */ /* 0x000fe2000f8e000a */
[----:B------:R-:W-:Y:S01]  /*1ce0*/  IADD3 R136, P3, R18, R136, RZ ;  /* 0x0000008812887210 */ /* 0x000fe20007f7e0ff */
[----:B------:R-:W-:Y:S01]  /*1cf0*/  ULDC.64 UR12, c[0x0][0x268] ;  /* 0x00009a00000c7ab9 */ /* 0x000fe20000000a00 */
[----:B------:R-:W-:Y:S01]  /*1d00*/  IADD3 R10, P2, R189, UR28, RZ ;  /* 0x0000001cbd0a7c10 */ /* 0x000fe2000ff5e0ff */
[----:B------:R-:W-:Y:S01]  /*1d10*/  USHF.L.U32 UR5, UR7, 0x8, URZ ;  /* 0x0000000807057899 */ /* 0x000fe2000800063f */
[----:B------:R-:W-:Y:S01]  /*1d20*/  IMAD R188, R146, 0x8, R188 ;  /* 0x0000000892bc7824 */ /* 0x000fe200078e02bc */
[----:B------:R-:W-:Y:S01]  /*1d30*/  ULDC.64 UR10, c[0x0][0x250] ;  /* 0x00009400000a7ab9 */ /* 0x000fe20000000a00 */
[----:B------:R-:W-:Y:S01]  /*1d40*/  IMAD R15, R15, UR12, RZ ;  /* 0x0000000c0f0f7c24 */ /* 0x000fe2000f8e02ff */
[----:B------:R-:W-:Y:S01]  /*1d50*/  IADD3.X R11, R4, UR25, RZ, P2, !PT ;  /* 0x00000019040b7c10 */ /* 0x000fe200097fe4ff */
[----:B------:R-:W-:Y:S01]  /*1d60*/  IMAD.X R139, R19, 0x1, R2, P3 ;  /* 0x00000001138b7824 */ /* 0x000fe200018e0602 */
[----:B--2---:R-:W-:Y:S01]  /*1d70*/  ULEA UR4, UR6, UR29, 0x18 ;  /* 0x0000001d06047291 */ /* 0x004fe2000f8ec03f */
[----:B------:R-:W-:Y:S01]  /*1d80*/  IMAD.U32 R188, R188, 0x20, R6 ;  /* 0x00000020bcbc7824 */ /* 0x000fe200078e0006 */
[----:B------:R-:W-:Y:S01]  /*1d90*/  UIADD3 UR6, -UR5, UR21, URZ ;  /* 0x0000001505067290 */ /* 0x000fe2000fffe13f */
[----:B------:R-:W-:Y:S01]  /*1da0*/  IADD3 R12, P4, R189, R12, RZ ;  /* 0x0000000cbd0c7210 */ /* 0x000fe20007f9e0ff */
[----:B------:R-:W-:Y:S01]  /*1db0*/  IMAD R15, R20, UR13, R15 ;  /* 0x0000000d140f7c24 */ /* 0x000fe2000f8e020f */
[----:B------:R-:W-:Y:S01]  /*1dc0*/  ISETP.GE.AND P2, PT, R16, UR14, PT ;  /* 0x0000000e10007c0c */ /* 0x000fe2000bf46270 */
[----:B------:R-:W-:Y:S01]  /*1dd0*/  IMAD R139, R139, UR10, RZ ;  /* 0x0000000a8b8b7c24 */ /* 0x000fe2000f8e02ff */
[----:B------:R-:W-:Y:S01]  /*1de0*/  LEA R188, R188, UR4, 0x1 ;  /* 0x00000004bcbc7c11 */ /* 0x000fe2000f8e08ff */
[----:B------:R-:W-:Y:S01]  /*1df0*/  IMAD.WIDE.U32 R20, R20, UR12, R10 ;  /* 0x0000000c14147c25 */ /* 0x000fe2000f8e000a */
[----:B------:R-:W-:-:S03]  /*1e00*/  ISETP.GE.AND P3, PT, R18, UR6, PT ;  /* 0x0000000612007c0c */ /* 0x000fc6000bf66270 */
[----:B------:R-:W-:Y:S02]  /*1e10*/  VIADD R11, R9, UR27 ;  /* 0x0000001b090b7c36 */ /* 0x000fe40008000000 */
[----:B-1----:R-:W-:-:S04]  /*1e20*/  IMAD.WIDE R22, R22, 0x40, R18 ;  /* 0x0000004016167825 */ /* 0x002fc800078e0212 */
[----:B------:R-:W-:Y:S02]  /*1e30*/  IMAD.X R13, R4, 0x1, R3, P4 ;  /* 0x00000001040d7824 */ /* 0x000fe400020e0603 */
        /* <DEDUP_REMOVED lines=21> */
.L_x_2398:
[----:B------:R-:W-:Y:S05]  /*1f90*/  BSYNC B0 ;  /* 0x0000000000007941 */ /* 0x000fea0003800000 */
.L_x_2397:
        /* <DEDUP_REMOVED lines=21> */
.L_x_2400:
[----:B------:R-:W-:Y:S05]  /*20f0*/  BSYNC B0 ;  /* 0x0000000000007941 */ /* 0x000fea0003800000 */
.L_x_2399:
[----:B------:R-:W-:Y:S01]  /*2100*/  IMAD R2, R19, UR8, RZ ;  /* 0x0000000813027c24 */ /* 0x000fe2000f8e02ff */
[C---:B----4-:R-:W-:Y:S01]  /*2110*/  IADD3 R10, R18.reuse, 0x60, RZ ;  /* 0x00000060120a7810 */ /* 0x050fe20007ffe0ff */
[C---:B------:R-:W-:Y:S01]  /*2120*/  VIADD R11, R18.reuse, 0x40 ;  /* 0x00000040120b7836 */ /* 0x040fe20000000000 */
[C---:B------:R-:W-:Y:S01]  /*2130*/  IADD3 R8, R18.reuse, 0xa0, RZ ;  /* 0x000000a012087810 */ /* 0x040fe20007ffe0ff */
[C---:B------:R-:W-:Y:S01]  /*2140*/  VIADD R9, R18.reuse, 0x80 ;  /* 0x0000008012097836 */ /* 0x040fe20000000000 */
[----:B------:R-:W-:Y:S01]  /*2150*/  BSSY B0, `(.L_x_2401) ;  /* 0x0000019000007945 */ /* 0x000fe20003800000 */
[----:B------:R-:W-:Y:S01]  /*2160*/  IMAD R2, R18, UR9, R2 ;  /* 0x0000000912027c24 */ /* 0x000fe2000f8e0202 */
        /* <DEDUP_REMOVED lines=23> */
.L_x_2402:
[----:B------:R-:W-:Y:S05]  /*22e0*/  BSYNC B0 ;  /* 0x0000000000007941 */ /* 0x000fea0003800000 */
.L_x_2401:
        /* <DEDUP_REMOVED lines=20> */
.L_x_2404:
[----:B------:R-:W-:Y:S05]  /*2430*/  BSYNC B0 ;  /* 0x0000000000007941 */ /* 0x000fea0003800000 */
.L_x_2403:
        /* <DEDUP_REMOVED lines=19> */
.L_x_2406:
[----:B------:R-:W-:Y:S05]  /*2570*/  BSYNC B0 ;  /* 0x0000000000007941 */ /* 0x000fea0003800000 */
.L_x_2405:
[----:B------:R-:W-:Y:S04]  /*2580*/  BSSY B0, `(.L_x_2407) ;  /* 0x0000013000007945 */ /* 0x000fe80003800000 */
[----:B------:R-:W-:Y:S05]  /*2590*/  @P6 BRA `(.L_x_2408) ;  /* 0x0000000000446947 */ /* 0x000fea0003800000 */
[----:B------:R-:W-:Y:S02]  /*25a0*/  ULDC UR12, c[0x0][0x2d0] ;  /* 0x0000b400000c7ab9 */ /* 0x000fe40000000800 */
[----:B------:R-:W-:-:S13]  /*25b0*/  ISETP.GE.AND P0, PT, R189, UR12, PT ;  /* 0x0000000cbd007c0c */ /* 0x000fda000bf06270 */
[----:B------:R1:W-:Y:S01]  /*25c0*/  @P0 STS.128 [R188+0x2800], RZ ;  /* 0x002800ffbc000388 */ /* 0x0003e20000000c00 */
[----:B------:R-:W-:Y:S05]  /*25d0*/  @P0 BRA `(.L_x_2408) ;  /* 0x0000000000340947 */ /* 0x000fea0003800000 */
[----:B-1----:R-:W-:Y:S01]  /*25e0*/  MOV R23, R2 ;  /* 0x0000000200177202 */ /* 0x002fe20000000f00 */
        /* <DEDUP_REMOVED lines=12> */
.L_x_2408:
[----:B------:R-:W-:Y:S05]  /*26b0*/  BSYNC B0 ;  /* 0x0000000000007941 */ /* 0x000fea0003800000 */
.L_x_2407:
        /* <DEDUP_REMOVED lines=18> */
.L_x_2410:
[----:B------:R-:W-:Y:S05]  /*27e0*/  BSYNC B0 ;  /* 0x0000000000007941 */ /* 0x000fea0003800000 */
.L_x_2409:
        /* <DEDUP_REMOVED lines=19> */
.L_x_2412:
[----:B------:R-:W-:Y:S05]  /*2920*/  BSYNC B0 ;  /* 0x0000000000007941 */ /* 0x000fea0003800000 */
.L_x_2411:
        /* <DEDUP_REMOVED lines=19> */
.L_x_2414:
[----:B------:R-:W-:Y:S05]  /*2a60*/  BSYNC B0 ;  /* 0x0000000000007941 */ /* 0x000fea0003800000 */
.L_x_2413:
        /* <DEDUP_REMOVED lines=19> */
.L_x_2416:
[----:B------:R-:W-:Y:S05]  /*2ba0*/  BSYNC B0 ;  /* 0x0000000000007941 */ /* 0x000fea0003800000 */
.L_x_2415:
        /* <DEDUP_REMOVED lines=9> */
[----:B------:R-:W-:Y:S01]  /*2c40*/  ISETP.GE.AND P3, PT, R18, UR6, PT ;  /* 0x0000000612007c0c */ /* 0x000fe2000bf66270 */
[----:B------:R-:W-:Y:S01]  /*2c50*/  IMAD.IADD R21, R21, 0x1, R15 ;  /* 0x0000000115157824 */ /* 0x000fe200078e020f */
[----:B------:R-:W-:Y:S01]  /*2c60*/  ULDC.64 UR12, c[0x0][0x3c8] ;  /* 0x0000f200000c7ab9 */ /* 0x000fe20000000a00 */
[----:B------:R-:W-:Y:S01]  /*2c70*/  UIADD3 UR25, UR27, UR25, URZ ;  /* 0x000000191b197290 */ /* 0x000fe2000fffe03f */
[----:B------:R-:W-:Y:S01]  /*2c80*/  LEA.HI R7, R7, R138, RZ, 0x4 ;  /* 0x0000008a07077211 */ /* 0x000fe200078f20ff */
[----:B------:R-:W-:Y:S01]  /*2c90*/  ULEA UR23, UP0, UR26, UR12, 0x2 ;  /* 0x0000000c1a177291 */ /* 0x000fe2000f80103f */
[----:B------:R-:W-:Y:S01]  /*2ca0*/  IMAD.WIDE.U32 R136, R136, UR10, R20 ;  /* 0x0000000a88887c25 */ /* 0x000fe2000f8e0014 */
[----:B------:R-:W-:-:S02]  /*2cb0*/  ISETP.GE.AND P5, PT, R9, UR6, PT ;  /* 0x0000000609007c0c */ /* 0x000fc4000bfa6270 */
[----:B------:R-:W-:Y:S01]  /*2cc0*/  ULEA.HI.X UR25, UR26, UR13, UR25, 0x2, UP0 ;  /* 0x0000000d1a197291 */ /* 0x000fe200080f1419 */
[----:B------:R-:W-:Y:S01]  /*2cd0*/  IMAD.IADD R139, R137, 0x1, R139 ;  /* 0x00000001898b7824 */ /* 0x000fe200078e028b */
[----:B------:R-:W-:Y:S01]  /*2ce0*/  ISETP.GE.AND P2, PT, R16, UR6, PT ;  /* 0x0000000610007c0c */ /* 0x000fe2000bf46270 */
[----:B------:R-:W-:Y:S01]  /*2cf0*/  IMAD.U32 R10, RZ, RZ, UR23 ;  /* 0x00000017ff0a7e24 */ /* 0x000fe2000f8e00ff */
[----:B------:R-:W-:Y:S02]  /*2d00*/  ULDC.64 UR12, c[0x0][0x220] ;  /* 0x00008800000c7ab9 */ /* 0x000fe40000000a00 */
[----:B------:R-:W-:Y:S01]  /*2d10*/  IMAD.U32 R11, RZ, RZ, UR25 ;  /* 0x00000019ff0b7e24 */ /* 0x000fe2000f8e00ff */
[----:B------:R-:W-:-:S04]  /*2d20*/  DEPBAR.LE SB0, 0x0 ;  /* 0x000080000000791a */ /* 0x000fc80000000000 */
[----:B------:R1:W5:Y:S01]  /*2d30*/  LDG.E R145, desc[UR18][R10.64] ;  /* 0x000000120a917981 */ /* 0x000362000c1e1900 */
[----:B------:R-:W-:Y:S01]  /*2d40*/  BAR.SYNC.DEFER_BLOCKING 0x0 ;  /* 0x0000000000007b1d */ /* 0x000fe20000010000 */
[----:B------:R-:W-:-:S04]  /*2d50*/  LEA R199, P4, R136, UR12, 0x1 ;  /* 0x0000000c88c77c11 */ /* 0x000fc8000f8808ff */
[----:B------:R-:W-:Y:S01]  /*2d60*/  LEA.HI.X R198, R136, UR13, R139, 0x1, P4 ;  /* 0x0000000d88c67c11 */ /* 0x000fe2000a0f0c8b */
[----:B------:R-:W-:Y:S01]  /*2d70*/  ULDC UR12, c[0x0][0x2e8] ;  /* 0x0000ba00000c7ab9 */ /* 0x000fe20000000800 */
[----:B------:R-:W-:Y:S01]  /*2d80*/  BSSY B0, `(.L_x_2417) ;  /* 0x0000014000007945 */ /* 0x000fe20003800000 */
[----:B------:R1:W-:Y:S04]  /*2d90*/  @P3 STS [R188+0x5000], RZ ;  /* 0x005000ffbc003388 */ /* 0x0003e80000000800 */
[----:B------:R1:W-:Y:S04]  /*2da0*/  @P3 STS [R188+0x5004], RZ ;  /* 0x005004ffbc003388 */ /* 0x0003e80000000800 */
[----:B------:R1:W-:Y:S01]  /*2db0*/  @P3 STS.64 [R188+0x5008], RZ ;  /* 0x005008ffbc003388 */ /* 0x0003e20000000a00 */
[----:B------:R-:W1:Y:S01]  /*2dc0*/  MUFU.RCP R144, UR12 ;  /* 0x0000000c00907d08 */ /* 0x000e620008001000 */
[----:B------:R-:W-:-:S02]  /*2dd0*/  ISETP.GE.AND P4, PT, R8, UR6, PT ;  /* 0x0000000608007c0c */ /* 0x000fc4000bf86270 */
[----:B------:R-:W-:Y:S01]  /*2de0*/  LOP3.LUT R9, R7, 0xfffffff0, RZ, 0xc0, !PT ;  /* 0xfffffff007097812 */ /* 0x000fe200078ec0ff */
[----:B------:R-:W-:Y:S10]  /*2df0*/  @P3 BRA `(.L_x_2418) ;  /* 0x0000000000303947 */ /* 0x000ff40003800000 */
        /* <DEDUP_REMOVED lines=12> */
.L_x_2418:
[----:B------:R-:W-:Y:S05]  /*2ec0*/  BSYNC B0 ;  /* 0x0000000000007941 */ /* 0x000fea0003800000 */
.L_x_2417:
        /* <DEDUP_REMOVED lines=9> */
[----:B------:R-:W-:-:S02]  /*2f60*/  LEA.HI R11, R6, R6, RZ, 0x1 ;  /* 0x00000006060b7211 */ /* 0x000fc400078f08ff */
[----:B------:R-:W-:Y:S02]  /*2f70*/  LOP3.LUT R5, R5, 0xfffffffe, RZ, 0xc0, !PT ;  /* 0xfffffffe05057812 */ /* 0x000fe400078ec0ff */
[----:B------:R-:W-:Y:S02]  /*2f80*/  LOP3.LUT R13, R13, 0xfffffffe, RZ, 0xc0, !PT ;  /* 0xfffffffe0d0d7812 */ /* 0x000fe400078ec0ff */
[----:B------:R-:W-:Y:S01]  /*2f90*/  LEA.HI R9, R8, R8, RZ, 0x1 ;  /* 0x0000000808097211 */ /* 0x000fe200078f08ff */
[----:B------:R-:W-:Y:S01]  /*2fa0*/  IMAD.IADD R5, R0, 0x1, -R5 ;  /* 0x0000000100057824 */ /* 0x000fe200078e0a05 */
[----:B------:R-:W-:Y:S01]  /*2fb0*/  SHF.R.S32.HI R12, RZ, 0x1, R11 ;  /* 0x00000001ff0c7819 */ /* 0x000fe2000001140b */
[----:B------:R-:W-:Y:S01]  /*2fc0*/  IMAD.IADD R7, R7, 0x1, -R13 ;  /* 0x0000000107077824 */ /* 0x000fe200078e0a0d */
[----:B------:R-:W-:Y:S02]  /*2fd0*/  SHF.R.S32.HI R10, RZ, 0x1f, R11 ;  /* 0x0000001fff0a7819 */ /* 0x000fe4000001140b */
[----:B------:R-:W-:-:S02]  /*2fe0*/  LOP3.LUT R0, R9, 0xfffffffe, RZ, 0xc0, !PT ;  /* 0xfffffffe09007812 */ /* 0x000fc400078ec0ff */
[----:B------:R-:W-:Y:S02]  /*2ff0*/  LEA.HI R13, R10, R12, RZ, 0x2 ;  /* 0x0000000c0a0d7211 */ /* 0x000fe400078f10ff */
[----:B------:R-:W-:Y:S01]  /*3000*/  SHF.R.S32.HI R10, RZ, 0x1f, R6 ;  /* 0x0000001fff0a7819 */ /* 0x000fe20000011406 */
[----:B------:R-:W-:Y:S01]  /*3010*/  IMAD.IADD R8, R8, 0x1, -R0 ;  /* 0x0000000108087824 */ /* 0x000fe200078e0a00 */
[----:B------:R-:W-:Y:S02]  /*3020*/  LOP3.LUT R13, R13, 0xfffffffc, RZ, 0xc0, !PT ;  /* 0xfffffffc0d0d7812 */ /* 0x000fe400078ec0ff */
[----:B------:R-:W-:Y:S01]  /*3030*/  LEA.HI R10, R10, R6, RZ, 0x3 ;  /* 0x000000060a0a7211 */ /* 0x000fe200078f18ff */
[----:B------:R-:W-:Y:S01]  /*3040*/  IMAD R8, R7, 0x8, R8 ;  /* 0x0000000807087824 */ /* 0x000fe200078e0208 */
[----:B------:R-:W-:Y:S01]  /*3050*/  SHF.R.S32.HI R0, RZ, 0x1, R9 ;  /* 0x00000001ff007819 */ /* 0x000fe20000011409 */
[----:B------:R-:W-:Y:S01]  /*3060*/  IMAD.IADD R12, R12, 0x1, -R13 ;  /* 0x000000010c0c7824 */ /* 0x000fe200078e0a0d */
[----:B------:R-:W-:Y:S01]  /*3070*/  LOP3.LUT R11, R11, 0x7fffffe, RZ, 0xc0, !PT ;  /* 0x07fffffe0b0b7812 */ /* 0x000fe200078ec0ff */
[----:B------:R-:W-:-:S02]  /*3080*/  IMAD.SHL.U32 R9, R10, 0x20, RZ ;  /* 0x000000200a097824 */ /* 0x000fc400078e00ff */
[----:B------:R-:W-:Y:S02]  /*3090*/  IMAD.SHL.U32 R10, R0, 0x40, RZ ;  /* 0x00000040000a7824 */ /* 0x000fe400078e00ff */
[----:B------:R-:W-:Y:S01]  /*30a0*/  IMAD.SHL.U32 R143, R12, 0x40, RZ ;  /* 0x000000400c8f7824 */ /* 0x000fe200078e00ff */
[----:B------:R-:W-:Y:S01]  /*30b0*/  LOP3.LUT R9, R9, 0xffffff00, RZ, 0xc0, !PT ;  /* 0xffffff0009097812 */ /* 0x000fe200078ec0ff */
[----:B------:R-:W-:Y:S02]  /*30c0*/  IMAD.IADD R11, R6, 0x1, -R11 ;  /* 0x00000001060b7824 */ /* 0x000fe400078e0a0b */
[----:B------:R-:W-:Y:S01]  /*30d0*/  IMAD.SHL.U32 R6, R5, 0x8, RZ ;  /* 0x0000000805067824 */ /* 0x000fe200078e00ff */
[----:B------:R-:W-:Y:S01]  /*30e0*/  LOP3.LUT R5, R10, 0xc0, RZ, 0xc0, !PT ;  /* 0x000000c00a057812 */ /* 0x000fe200078ec0ff */
[----:B------:R-:W-:Y:S01]  /*30f0*/  IMAD.SHL.U32 R10, R7, 0x8, RZ ;  /* 0x00000008070a7824 */ /* 0x000fe200078e00ff */
[----:B------:R-:W-:Y:S01]  /*3100*/  LOP3.LUT R143, R143, 0xc0, RZ, 0xc0, !PT ;  /* 0x000000c08f8f7812 */ /* 0x000fe200078ec0ff */
[----:B------:R-:W-:Y:S01]  /*3110*/  IMAD R9, R146, 0x200, R9 ;  /* 0x0000020092097824 */ /* 0x000fe200078e0209 */
[----:B------:R-:W-:-:S02]  /*3120*/  LOP3.LUT R6, R5, 0x8, R6, 0xf8, !PT ;  /* 0x0000000805067812 */ /* 0x000fc400078ef806 */
[----:B------:R-:W-:Y:S01]  /*3130*/  LOP3.LUT R10, R143, 0x8, R10, 0xf8, !PT ;  /* 0x000000088f0a7812 */ /* 0x000fe200078ef80a */
[----:B------:R-:W-:Y:S01]  /*3140*/  IMAD R9, R11, 0x20, R9 ;  /* 0x000000200b097824 */ /* 0x000fe200078e0209 */
[----:B------:R-:W-:Y:S02]  /*3150*/  SHF.R.U32.HI R5, RZ, 0x3, R5 ;  /* 0x00000003ff057819 */ /* 0x000fe40000011605 */
        /* <DEDUP_REMOVED lines=17> */
.L_x_2420:
[----:B------:R-:W-:Y:S05]  /*3270*/  BSYNC B0 ;  /* 0x0000000000007941 */ /* 0x000fea0003800000 */
.L_x_2419:
        /* <DEDUP_REMOVED lines=21> */
.L_x_2422:
[----:B------:R-:W-:Y:S05]  /*33d0*/  BSYNC B0 ;  /* 0x0000000000007941 */ /* 0x000fea0003800000 */
.L_x_2421:
        /* <DEDUP_REMOVED lines=17> */
.L_x_2424:
[----:B------:R-:W-:Y:S05]  /*34f0*/  BSYNC B0 ;  /* 0x0000000000007941 */ /* 0x000fea0003800000 */
.L_x_2423:
        /* <DEDUP_REMOVED lines=16> */
.L_x_2426:
[----:B------:R-:W-:Y:S05]  /*3600*/  BSYNC B0 ;  /* 0x0000000000007941 */ /* 0x000fea0003800000 */
.L_x_2425:
        /* <DEDUP_REMOVED lines=17> */
.L_x_2428:
[----:B------:R-:W-:Y:S05]  /*3720*/  BSYNC B0 ;  /* 0x0000000000007941 */ /* 0x000fea0003800000 */
.L_x_2427:
        /* <DEDUP_REMOVED lines=17> */
.L_x_2430:
[----:B------:R-:W-:Y:S05]  /*3840*/  BSYNC B0 ;  /* 0x0000000000007941 */ /* 0x000fea0003800000 */
.L_x_2429:
        /* <DEDUP_REMOVED lines=17> */
.L_x_2432:
[----:B------:R-:W-:Y:S05]  /*3960*/  BSYNC B0 ;  /* 0x0000000000007941 */ /* 0x000fea0003800000 */
.L_x_2431:
[----:B-1----:R-:W-:Y:S01]  /*3970*/  LDSM.16.M88.4 R4, [R166] ;  /* 0x00000000a604783b */ /* 0x002fe20000000200 */
[----:B------:R-:W-:Y:S01]  /*3980*/  LOP3.LUT P0, RZ, R0, 0x2, RZ, 0xc0, !PT ;  /* 0x0000000200ff7812 */ /* 0x000fe2000780c0ff */
[----:B------:R-:W-:Y:S01]  /*3990*/  IMAD.MOV.U32 R0, RZ, RZ, 0x10 ;  /* 0x00000010ff007424 */ /* 0x000fe200078e00ff */
[----:B------:R-:W-:Y:S01]  /*39a0*/  LOP3.LUT P2, RZ, R12, 0x2, RZ, 0xc0, !PT ;  /* 0x000000020cff7812 */ /* 0x000fe2000784c0ff */
[----:B------:R-:W1:Y:S01]  /*39b0*/  LDSM.16.M88.4 R20, [R164+0x1000] ;  /* 0x00100000a414783b */ /* 0x000e620000000200 */
[----:B------:R-:W-:Y:S01]  /*39c0*/  VIADD R12, R164, 0x1000 ;  /* 0x00001000a40c7836 */ /* 0x000fe20000000000 */
[----:B------:R-:W-:Y:S01]  /*39d0*/  ULDC UR11, c[0x0][0x39c] ;  /* 0x0000e700000b7ab9 */ /* 0x000fe20000000800 */
[----:B------:R-:W-:Y:S01]  /*39e0*/  SEL R0, R0, 0xfffffff0, !P2 ;  /* 0xfffffff000007807 */ /* 0x000fe20005000000 */
[----:B------:R-:W-:Y:S01]  /*39f0*/  VIADD R163, R164, 0x1020 ;  /* 0x00001020a4a37836 */ /* 0x000fe20000000000 */
[----:B------:R-:W3:Y:S01]  /*3a00*/  LDSM.16.M88.4 R8, [R164+0x1400] ;  /* 0x00140000a408783b */ /* 0x000ee20000000200 */
[----:B------:R-:W-:Y:S01]  /*3a10*/  LOP3.LUT R150, R150, 0xffffffe0, RZ, 0xc0, !PT ;  /* 0xffffffe096967812 */ /* 0x000fe200078ec0ff */
[----:B------:R-:W-:Y:S01]  /*3a20*/  UISETP.GT.AND UP0, UPT, UR7, UR15, UPT ;  /* 0x0000000f0700728c */ /* 0x000fe2000bf04270 */
[----:B------:R-:W-:Y:S01]  /*3a30*/  IMAD R165, R0, 0x2, R166 ;  /* 0x0000000200a57824 */ /* 0x000fe200078e02a6 */
[----:B------:R-:W-:Y:S01]  /*3a40*/  LDSM.16.M88.4 R16, [R164+0x1800] ;  /* 0x00180000a410783b */ /* 0x000fe20000000200 */
[----:B------:R-:W-:Y:S01]  /*3a50*/  @P0 VIADD R163, R12, 0xffffffe0 ;  /* 0xffffffe00ca30836 */ /* 0x000fe20000000000 */
[----:B------:R-:W-:-:S02]  /*3a60*/  LEA R146, R146, UR22, 0x4 ;  /* 0x0000001692927c11 */ /* 0x000fc4000f8e20ff */
[----:B--2---:R-:W-:Y:S04]  /*3a70*/  LDSM.16.M88.4 R12, [R165] ;  /* 0x00000000a50c783b */ /* 0x004fe80000000200 */
[----:B------:R-:W2:Y:S04]  /*3a80*/  LDSM.16.M88.4 R40, [R163] ;  /* 0x00000000a328783b */ /* 0x000ea80000000200 */
        /* <DEDUP_REMOVED lines=10> */
[C---:B---3--:R-:W-:Y:S01]  /*3b30*/  HMMA.16816.F32.BF16 R24, R4.reuse, R8, RZ ;  /* 0x000000080418723c */ /* 0x048fe200000418ff */
[----:B------:R-:W3:Y:S04]  /*3b40*/  LDSM.16.M88.4 R68, [R164+0x3000] ;  /* 0x00300000a444783b */ /* 0x000ee80000000200 */
[----:B------:R-:W3:Y:S01]  /*3b50*/  LDSM.16.M88.4 R60, [R164+0x3400] ;  /* 0x00340000a43c783b */ /* 0x000ee20000000200 */
[----:B------:R-:W-:Y:S03]  /*3b60*/  HMMA.16816.F32.BF16 R8, R4, R10, RZ ;  /* 0x0000000a0408723c */ /* 0x000fe600000418ff */
[----:B------:R-:W3:Y:S03]  /*3b70*/  LDSM.16.M88.4 R52, [R164+0x3800] ;  /* 0x00380000a434783b */ /* 0x000ee60000000200 */
[C---:B--2---:R-:W-:Y:S01]  /*3b80*/  HMMA.16816.F32.BF16 R28, R12.reuse, R40, R28 ;  /* 0x000000280c1c723c */ /* 0x044fe2000004181c */
[----:B------:R-:W2:Y:S04]  /*3b90*/  LDSM.16.M88.4 R44, [R164+0x3c00] ;  /* 0x003c0000a42c783b */ /* 0x000ea80000000200 */
[----:B------:R-:W-:Y:S01]  /*3ba0*/  LDSM.16.M88.4 R116, [R164+0x4c00] ;  /* 0x004c0000a474783b */ /* 0x000fe20000000200 */
[C---:B------:R-:W-:Y:S03]  /*3bb0*/  HMMA.16816.F32.BF16 R20, R12.reuse, R42, R20 ;  /* 0x0000002a0c14723c */ /* 0x040fe60000041814 */
[----:B------:R-:W-:Y:S03]  /*3bc0*/  LDSM.16.M88.4 R120, [R163+0x1400] ;  /* 0x00140000a378783b */ /* 0x000fe60000000200 */
[C---:B----4-:R-:W-:Y:S01]  /*3bd0*/  HMMA.16816.F32.BF16 R24, R12.reuse, R36, R24 ;  /* 0x000000240c18723c */ /* 0x050fe20000041818 */
[----:B------:R-:W-:Y:S01]  /*3be0*/  LDSM.16.M88.4 R124, [R163+0x1000] ;  /* 0x00100000a37c783b */ /* 0x000fe20000000200 */
[----:B------:R-:W4:Y:S04]  /*3bf0*/  S2R R0, SR_TID.X ;  /* 0x0000000000007919 */ /* 0x000f280000002100 */
        /* <DEDUP_REMOVED lines=14> */
[----:B------:R-:W4:Y:S01]  /*3ce0*/  MUFU.TANH R142, R29 ;  /* 0x0000001d008e7308 */ /* 0x000f220000002400 */
        /* <DEDUP_REMOVED lines=10> */
[----:B------:R-:W-:Y:S05]  /*3d90*/  HMMA.16816.F32.BF16 R108, R4, R110, RZ ;  /* 0x0000006e046c723c */ /* 0x000fea00000418ff */
[----:B------:R1:W4:Y:S01]  /*3da0*/  MUFU.TANH R147, R31 ;  /* 0x0000001f00937308 */ /* 0x0003220000002400 */
[C---:B------:R-:W-:Y:S06]  /*3db0*/  HMMA.16816.F32.BF16 R132, R12.reuse, R32, R132 ;  /* 0x000000200c84723c */ /* 0x040fec0000041884 */
[C---:B------:R-:W-:Y:S01]  /*3dc0*/  HMMA.16816.F32.BF16 R16, R12.reuse, R34, R16 ;  /* 0x000000220c10723c */ /* 0x040fe20000041810 */
[----:B------:R-:W-:Y:S05]  /*3dd0*/  MUFU.TANH R148, R20 ;  /* 0x0000001400947308 */ /* 0x000fea0000002400 */
[C---:B------:R-:W-:Y:S03]  /*3de0*/  HMMA.16816.F32.BF16 R112, R12.reuse, R128, R112 ;  /* 0x000000800c70723c */ /* 0x040fe60000041870 */
[----:B------:R-:W4:Y:S01]  /*3df0*/  MUFU.TANH R149, R21 ;  /* 0x0000001500957308 */ /* 0x000f220000002400 */
[----:B-1----:R-:W1:Y:S02]  /*3e00*/  LDSM.16.M88.4 R28, [R164+0x4400] ;  /* 0x00440000a41c783b */ /* 0x002e640000000200 */
[----:B------:R-:W-:Y:S02]  /*3e10*/  HMMA.16816.F32.BF16 R108, R12, R130, R108 ;  /* 0x000000820c6c723c */ /* 0x000fe4000004186c */
[----:B------:R-:W-:Y:S03]  /*3e20*/  LDSM.16.M88.4 R128, [R163+0x1c00] ;  /* 0x001c0000a380783b */ /* 0x000fe60000000200 */
[----:B------:R-:W-:Y:S01]  /*3e30*/  MUFU.TANH R151, R22 ;  /* 0x0000001600977308 */ /* 0x000fe20000002400 */
[----:B------:R-:W-:Y:S01]  /*3e40*/  HMMA.16816.F32.BF16 R104, R4, R100, RZ ;  /* 0x000000640468723c */ /* 0x000fe200000418ff */
[----:B------:R-:W-:Y:S01]  /*3e50*/  FMUL.FTZ R132, R132, UR11 ;  /* 0x0000000b84847c20 */ /* 0x000fe20008410000 */
[----:B------:R-:W-:Y:S01]  /*3e60*/  FMUL.FTZ R135, R135, UR11 ;  /* 0x0000000b87877c20 */ /* 0x000fe20008410000 */
[----:B------:R-:W-:Y:S01]  /*3e70*/  FMUL.FTZ R133, R133, UR11 ;  /* 0x0000000b85857c20 */ /* 0x000fe20008410000 */
[----:B------:R-:W-:-:S02]  /*3e80*/  FMUL.FTZ R134, R134, UR11 ;  /* 0x0000000b86867c20 */ /* 0x000fc40008410000 */
[C---:B------:R-:W-:Y:S01]  /*3e90*/  HMMA.16816.F32.BF16 R96, R4.reuse, R92, RZ ;  /* 0x0000005c0460723c */ /* 0x040fe200000418ff */
[----:B------:R3:W1:Y:S01]  /*3ea0*/  MUFU.TANH R152, R23 ;  /* 0x0000001700987308 */ /* 0x0006620000002400 */
[----:B------:R-:W-:Y:S01]  /*3eb0*/  FMUL.FTZ R16, R16, UR11 ;  /* 0x0000000b10107c20 */ /* 0x000fe20008410000 */
[----:B------:R-:W-:Y:S01]  /*3ec0*/  FMUL.FTZ R17, R17, UR11 ;  /* 0x0000000b11117c20 */ /* 0x000fe20008410000 */
[----:B------:R-:W-:Y:S01]  /*3ed0*/  FMUL.FTZ R18, R18, UR11 ;  /* 0x0000000b12127c20 */ /* 0x000fe20008410000 */
[----:B------:R-:W-:Y:S01]  /*3ee0*/  FMUL.FTZ R19, R19, UR11 ;  /* 0x0000000b13137c20 */ /* 0x000fe20008410000 */
[C---:B------:R-:W-:Y:S01]  /*3ef0*/  HMMA.16816.F32.BF16 R88, R4.reuse, R84, RZ ;  /* 0x000000540458723c */ /* 0x040fe200000418ff */
[----:B------:R-:W-:Y:S01]  /*3f00*/  FMUL.FTZ R112, R112, UR11 ;  /* 0x0000000b70707c20 */ /* 0x000fe20008410000 */
[----:B------:R-:W-:Y:S01]  /*3f10*/  FMUL.FTZ R113, R113, UR11 ;  /* 0x0000000b71717c20 */ /* 0x000fe20008410000 */
[----:B------:R-:W1:Y:S01]  /*3f20*/  MUFU.TANH R153, R24 ;  /* 0x0000001800997308 */ /* 0x000e620000002400 */
[----:B------:R-:W-:Y:S01]  /*3f30*/  FMUL.FTZ R114, R114, UR11 ;  /* 0x0000000b72727c20 */ /* 0x000fe20008410000 */
[----:B------:R-:W-:Y:S01]  /*3f40*/  FMUL.FTZ R115, R115, UR11 ;  /* 0x0000000b73737c20 */ /* 0x000fe20008410000 */
[C---:B------:R-:W-:Y:S01]  /*3f50*/  HMMA.16816.F32.BF16 R80, R4.reuse, R76, RZ ;  /* 0x0000004c0450723c */ /* 0x040fe200000418ff */
[----:B------:R-:W-:Y:S01]  /*3f60*/  FMUL.FTZ R108, R108, UR11 ;  /* 0x0000000b6c6c7c20 */ /* 0x000fe20008410000 */
[----:B------:R-:W-:Y:S01]  /*3f70*/  FMUL.FTZ R109, R109, UR11 ;  /* 0x0000000b6d6d7c20 */ /* 0x000fe20008410000 */
[----:B------:R-:W-:Y:S01]  /*3f80*/  FMUL.FTZ R110, R110, UR11 ;  /* 0x0000000b6e6e7c20 */ /* 0x000fe20008410000 */
[----:B------:R-:W-:Y:S01]  /*3f90*/  FMUL.FTZ R111, R111, UR11 ;  /* 0x0000000b6f6f7c20 */ /* 0x000fe20008410000 */
[----:B------:R-:W-:Y:S01]  /*3fa0*/  MUFU.TANH R154, R25 ;  /* 0x00000019009a7308 */ /* 0x000fe20000002400 */
[----:B---3--:R-:W3:Y:S01]  /*3fb0*/  LDSM.16.M88.4 R20, [R164+0x4800] ;  /* 0x00480000a414783b */ /* 0x008ee20000000200 */
[C---:B------:R-:W-:Y:S06]  /*3fc0*/  HMMA.16816.F32.BF16 R72, R4.reuse, R68, RZ ;  /* 0x000000440448723c */ /* 0x040fec00000418ff */
[----:B------:R-:W3:Y:S01]  /*3fd0*/  MUFU.TANH R155, R26 ;  /* 0x0000001a009b7308 */ /* 0x000ee20000002400 */
[C---:B------:R-:W-:Y:S06]  /*3fe0*/  HMMA.16816.F32.BF16 R64, R4.reuse, R60, RZ ;  /* 0x0000003c0440723c */ /* 0x040fec00000418ff */
[C---:B------:R-:W-:Y:S01]  /*3ff0*/  HMMA.16816.F32.BF16 R56, R4.reuse, R52, RZ ;  /* 0x000000340438723c */ /* 0x040fe200000418ff */
[----:B------:R3:W-:Y:S05]  /*4000*/  MUFU.TANH R156, R27 ;  /* 0x0000001b009c7308 */ /* 0x0007ea0000002400 */
[C---:B--2---:R-:W-:Y:S03]  /*4010*/  HMMA.16816.F32.BF16 R48, R4.reuse, R44, RZ ;  /* 0x0000002c0430723c */ /* 0x044fe600000418ff */
[----:B------:R-:W2:Y:S03]  /*4020*/  MUFU.TANH R157, R8 ;  /* 0x00000008009d7308 */ /* 0x000ea60000002400 */
[C---:B----4-:R-:W-:Y:S05]  /*4030*/  HMMA.16816.F32.BF16 R40, R4.reuse, R36, RZ ;  /* 0x000000240428723c */ /* 0x050fea00000418ff */
[----:B------:R-:W-:Y:S01]  /*4040*/  MUFU.TANH R158, R9 ;  /* 0x00000009009e7308 */ /* 0x000fe20000002400 */
[C---:B-1----:R-:W-:Y:S06]  /*4050*/  HMMA.16816.F32.BF16 R32, R4.reuse, R28, RZ ;  /* 0x0000001c0420723c */ /* 0x042fec00000418ff */
[C---:B------:R-:W-:Y:S01]  /*4060*/  HMMA.16816.F32.BF16 R100, R4.reuse, R102, RZ ;  /* 0x000000660464723c */ /* 0x040fe200000418ff */
[----:B------:R-:W1:Y:S05]  /*4070*/  MUFU.TANH R159, R10 ;  /* 0x0000000a009f7308 */ /* 0x000e6a0000002400 */
[C---:B---3--:R-:W-:Y:S03]  /*4080*/  HMMA.16816.F32.BF16 R24, R4.reuse, R20, RZ ;  /* 0x000000140418723c */ /* 0x048fe600000418ff */
[----:B------:R-:W3:Y:S03]  /*4090*/  MUFU.TANH R160, R11 ;  /* 0x0000000b00a07308 */ /* 0x000ee60000002400 */
[C---:B------:R-:W-:Y:S05]  /*40a0*/  HMMA.16816.F32.BF16 R92, R4.reuse, R94, RZ ;  /* 0x0000005e045c723c */ /* 0x040fea00000418ff */
[----:B------:R-:W-:Y:S01]  /*40b0*/  MUFU.TANH R161, R16 ;  /* 0x0000001000a17308 */ /* 0x000fe20000002400 */
[C---:B------:R-:W-:Y:S06]  /*40c0*/  HMMA.16816.F32.BF16 R84, R4.reuse, R86, RZ ;  /* 0x000000560454723c */ /* 0x040fec00000418ff */
[C---:B------:R-:W-:Y:S01]  /*40d0*/  HMMA.16816.F32.BF16 R76, R4.reuse, R78, RZ ;  /* 0x0000004e044c723c */ /* 0x040fe200000418ff */
[----:B------:R-:W-:Y:S05]  /*40e0*/  MUFU.TANH R162, R17 ;  /* 0x0000001100a27308 */ /* 0x000fea0000002400 */
[C---:B------:R-:W-:Y:S03]  /*40f0*/  HMMA.16816.F32.BF16 R68, R4.reuse, R70, RZ ;  /* 0x000000460444723c */ /* 0x040fe600000418ff */
[----:B------:R-:W-:Y:S03]  /*4100*/  MUFU.TANH R167, R18 ;  /* 0x0000001200a77308 */ /* 0x000fe60000002400 */
[C---:B------:R-:W-:Y:S05]  /*4110*/  HMMA.16816.F32.BF16 R60, R4.reuse, R62, RZ ;  /* 0x0000003e043c723c */ /* 0x040fea00000418ff */
[----:B------:R4:W-:Y:S01]  /*4120*/  MUFU.TANH R168, R19 ;  /* 0x0000001300a87308 */ /* 0x0009e20000002400 */
[C---:B------:R-:W-:Y:S06]  /*4130*/  HMMA.16816.F32.BF16 R52, R4.reuse, R54, RZ ;  /* 0x000000360434723c */ /* 0x040fec00000418ff */
[C---:B------:R-:W-:Y:S01]  /*4140*/  HMMA.16816.F32.BF16 R44, R4.reuse, R46, RZ ;  /* 0x0000002e042c723c */ /* 0x040fe200000418ff */
[----:B------:R-:W-:Y:S05]  /*4150*/  MUFU.TANH R170, R112 ;  /* 0x0000007000aa7308 */ /* 0x000fea0000002400 */
[C---:B------:R-:W-:Y:S03]  /*4160*/  HMMA.16816.F32.BF16 R36, R4.reuse, R38, RZ ;  /* 0x000000260424723c */ /* 0x040fe600000418ff */
[----:B------:R-:W-:Y:S01]  /*4170*/  MUFU.TANH R171, R113 ;  /* 0x0000007100ab7308 */ /* 0x000fe20000002400 */
[----:B----4-:R-:W-:Y:S02]  /*4180*/  LDSM.16.M88.4 R16, [R163+0x2800] ;  /* 0x00280000a310783b */ /* 0x010fe40000000200 */
[C---:B------:R-:W-:Y:S05]  /*4190*/  HMMA.16816.F32.BF16 R28, R4.reuse, R30, RZ ;  /* 0x0000001e041c723c */ /* 0x040fea00000418ff */
[----:B------:R-:W4:Y:S01]  /*41a0*/  MUFU.TANH R132, R132 ;  /* 0x0000008400847308 */ /* 0x000f220000002400 */
[C---:B------:R-:W-:Y:S06]  /*41b0*/  HMMA.16816.F32.BF16 R20, R4.reuse, R22, RZ ;  /* 0x000000160414723c */ /* 0x040fec00000418ff */
[C---:B------:R-:W-:Y:S01]  /*41c0*/  HMMA.16816.F32.BF16 R8, R4.reuse, R116, RZ ;  /* 0x000000740408723c */ /* 0x040fe200000418ff */
[----:B------:R-:W-:Y:S05]  /*41d0*/  MUFU.TANH R135, R135 ;  /* 0x0000008700877308 */ /* 0x000fea0000002400 */
[----:B------:R-:W-:Y:S01]  /*41e0*/  HMMA.16816.F32.BF16 R4, R4, R118, RZ ;  /* 0x000000760404723c */ /* 0x000fe200000418ff */
[----:B------:R-:W2:Y:S02]  /*41f0*/  LDSM.16.M88.4 R116, [R163+0x1800] ;  /* 0x00180000a374783b */ /* 0x000ea40000000200 */
[----:B------:R-:W4:Y:S03]  /*4200*/  MUFU.TANH R133, R133 ;  /* 0x0000008500857308 */ /* 0x000f260000002400 */
[C---:B------:R-:W-:Y:S05]  /*4210*/  HMMA.16816.F32.BF16 R96, R12.reuse, R120, R96 ;  /* 0x000000780c60723c */ /* 0x040fea0000041860 */
[----:B------:R-:W4:Y:S01]  /*4220*/  MUFU.TANH R134, R134 ;  /* 0x0000008600867308 */ /* 0x000f220000002400 */
[C---:B------:R-:W-:Y:S01]  /*4230*/  HMMA.16816.F32.BF16 R92, R12.reuse, R122, R92 ;  /* 0x0000007a0c5c723c */ /* 0x040fe2000004185c */
[----:B------:R-:W1:Y:S05]  /*4240*/  LDSM.16.M88.4 R120, [R163+0x2400] ;  /* 0x00240000a378783b */ /* 0x000e6a0000000200 */
[C---:B------:R-:W-:Y:S01]  /*4250*/  HMMA.16816.F32.BF16 R80, R12.reuse, R128, R80 ;  /* 0x000000800c50723c */ /* 0x040fe20000041850 */
[----:B------:R-:W-:Y:S05]  /*4260*/  MUFU.TANH R129, R114 ;  /* 0x0000007200817308 */ /* 0x000fea0000002400 */
[----:B------:R-:W-:Y:S01]  /*4270*/  HMMA.16816.F32.BF16 R76, R12, R130, R76 ;  /* 0x000000820c4c723c */ /* 0x000fe2000004184c */
[----:B------:R-:W-:-:S02]  /*4280*/  IMAD.MOV.U32 R128, RZ, RZ, 0x8 ;  /* 0x00000008ff807424 */ /* 0x000fc400078e00ff */
[----:B------:R3:W4:Y:S03]  /*4290*/  MUFU.TANH R131, R115 ;  /* 0x0000007300837308 */ /* 0x0007260000002400 */
[----:B------:R-:W-:Y:S01]  /*42a0*/  HMMA.16816.F32.BF16 R104, R12, R124, R104 ;  /* 0x0000007c0c68723c */ /* 0x000fe20000041868 */
[----:B------:R-:W-:Y:S01]  /*42b0*/  FMUL.FTZ R96, R96, UR11 ;  /* 0x0000000b60607c20 */ /* 0x000fe20008410000 */
[----:B------:R-:W-:-:S03]  /*42c0*/  FMUL.FTZ R99, R99, UR11 ;  /* 0x0000000b63637c20 */ /* 0x000fc60008410000 */
[----:B------:R-:W4:Y:S01]  /*42d0*/  MUFU.TANH R108, R108 ;  /* 0x0000006c006c7308 */ /* 0x000f220000002400 */
[----:B------:R-:W-:Y:S01]  /*42e0*/  HMMA.16816.F32.BF16 R100, R12, R126, R100 ;  /* 0x0000007e0c64723c */ /* 0x000fe20000041864 */
[----:B------:R-:W4:Y:S01]  /*42f0*/  LDSM.16.M88.4 R124, [R163+0x2000] ;  /* 0x00200000a37c783b */ /* 0x000f220000000200 */
[----:B------:R-:W-:Y:S01]  /*4300*/  FMUL.FTZ R93, R93, UR11 ;  /* 0x0000000b5d5d7c20 */ /* 0x000fe20008410000 */
[----:B------:R-:W-:-:S03]  /*4310*/  FMUL.FTZ R92, R92, UR11 ;  /* 0x0000000b5c5c7c20 */ /* 0x000fc60008410000 */
[C---:B--2---:R-:W-:Y:S01]  /*4320*/  HMMA.16816.F32.BF16 R88, R12.reuse, R116, R88 ;  /* 0x000000740c58723c */ /* 0x044fe20000041858 */
[----:B------:R-:W-:Y:S01]  /*4330*/  MUFU.TANH R109, R109 ;  /* 0x0000006d006d7308 */ /* 0x000fe20000002400 */
[----:B---3--:R-:W2:Y:S04]  /*4340*/  LDSM.16.M88.4 R112, [R163+0x3000] ;  /* 0x00300000a370783b */ /* 0x008ea80000000200 */
[C---:B------:R-:W-:Y:S01]  /*4350*/  HMMA.16816.F32.BF16 R84, R12.reuse, R118, R84 ;  /* 0x000000760c54723c */ /* 0x040fe20000041854 */
[----:B------:R-:W3:Y:S02]  /*4360*/  LDSM.16.M88.4 R116, [R163+0x2c00] ;  /* 0x002c0000a374783b */ /* 0x000ee40000000200 */
[----:B------:R-:W3:Y:S03]  /*4370*/  MUFU.TANH R110, R110 ;  /* 0x0000006e006e7308 */ /* 0x000ee60000002400 */
[C---:B------:R-:W-:Y:S01]  /*4380*/  HMMA.16816.F32.BF16 R56, R12.reuse, R16, R56 ;  /* 0x000000100c38723c */ /* 0x040fe20000041838 */
[----:B------:R-:W-:Y:S01]  /*4390*/  FMUL.FTZ R104, R104, UR11 ;  /* 0x0000000b68687c20 */ /* 0x000fe20008410000 */
[----:B------:R-:W-:Y:S01]  /*43a0*/  FMUL.FTZ R105, R105, UR11 ;  /* 0x0000000b69697c20 */ /* 0x000fe20008410000 */
[----:B------:R-:W-:Y:S01]  /*43b0*/  FMUL.FTZ R106, R106, UR11 ;  /* 0x0000000b6a6a7c20 */ /* 0x000fe20008410000 */
[----:B------:R-:W-:Y:S01]  /*43c0*/  FMUL.FTZ R107, R107, UR11 ;  /* 0x0000000b6b6b7c20 */ /* 0x000fe20008410000 */
[----:B------:R-:W-:Y:S01]  /*43d0*/  MUFU.TANH R111, R111 ;  /* 0x0000006f006f7308 */ /* 0x000fe20000002400 */
[C---:B------:R-:W-:Y:S01]  /*43e0*/  HMMA.16816.F32.BF16 R52, R12.reuse, R18, R52 ;  /* 0x000000120c34723c */ /* 0x040fe20000041834 */
[----:B------:R-:W3:Y:S01]  /*43f0*/  LDSM.16.M88.4 R16, [R163+0x3800] ;  /* 0x00380000a310783b */ /* 0x000ee20000000200 */
[----:B------:R-:W-:Y:S01]  /*4400*/  FMUL.FTZ R103, R103, UR11 ;  /* 0x0000000b67677c20 */ /* 0x000fe20008410000 */
[----:B------:R-:W-:Y:S01]  /*4410*/  FMUL.FTZ R102, R102, UR11 ;  /* 0x0000000b66667c20 */ /* 0x000fe20008410000 */
[----:B------:R-:W-:Y:S01]  /*4420*/  FMUL.FTZ R100, R100, UR11 ;  /* 0x0000000b64647c20 */ /* 0x000fe20008410000 */
[----:B------:R-:W-:Y:S01]  /*4430*/  FMUL.FTZ R101, R101, UR11 ;  /* 0x0000000b65657c20 */ /* 0x000fe20008410000 */
[C---:B-1----:R-:W-:Y:S03]  /*4440*/  HMMA.16816.F32.BF16 R64, R12.reuse, R120, R64 ;  /* 0x000000780c40723c */ /* 0x042fe60000041840 */
[----:B------:R-:W-:Y:S03]  /*4450*/  MUFU.TANH R102, R102 ;  /* 0x0000006600667308 */ /* 0x000fe60000002400 */
[C---:B------:R-:W-:Y:S01]  /*4460*/  HMMA.16816.F32.BF16 R60, R12.reuse, R122, R60 ;  /* 0x0000007a0c3c723c */ /* 0x040fe2000004183c */
[----:B------:R-:W1:Y:S04]  /*4470*/  LDSM.16.M88.4 R120, [R163+0x3400] ;  /* 0x00340000a378783b */ /* 0x000e680000000200 */
[----:B------:R-:W-:Y:S01]  /*4480*/  MUFU.TANH R100, R100 ;  /* 0x0000006400647308 */ /* 0x000fe20000002400 */
[C---:B----4-:R-:W-:Y:S06]  /*4490*/  HMMA.16816.F32.BF16 R72, R12.reuse, R124, R72 ;  /* 0x0000007c0c48723c */ /* 0x050fec0000041848 */
[C---:B--2---:R-:W-:Y:S01]  /*44a0*/  HMMA.16816.F32.BF16 R40, R12.reuse, R112, R40 ;  /* 0x000000700c28723c */ /* 0x044fe20000041828 */
[----:B------:R-:W-:Y:S05]  /*44b0*/  MUFU.TANH R124, R104 ;  /* 0x00000068007c7308 */ /* 0x000fea0000002400 */
[----:B---3--:R-:W-:Y:S01]  /*44c0*/  HMMA.16816.F32.BF16 R48, R12, R116, R48 ;  /* 0x000000740c30723c */ /* 0x008fe20000041830 */
[----:B------:R-:W-:-:S02]  /*44d0*/  SHF.R.S32.HI R113, RZ, 0x1f, R0 ;  /* 0x0000001fff717819 */ /* 0x000fc40000011400 */
[----:B------:R-:W-:Y:S02]  /*44e0*/  MUFU.TANH R116, R105 ;  /* 0x0000006900747308 */ /* 0x000fe40000002400 */
[----:B------:R-:W-:Y:S01]  /*44f0*/  LEA.HI R113, R113, R0, RZ, 0x4 ;  /* 0x0000000071717211 */ /* 0x000fe200078f20ff */
[C---:B------:R-:W-:Y:S03]  /*4500*/  HMMA.16816.F32.BF16 R36, R12.reuse, R114, R36 ;  /* 0x000000720c24723c */ /* 0x040fe60000041824 */
[----:B------:R-:W-:Y:S02]  /*4510*/  LOP3.LUT R113, R113, 0xfffffff0, RZ, 0xc0, !PT ;  /* 0xfffffff071717812 */ /* 0x000fe400078ec0ff */
[----:B------:R-:W2:Y:S01]  /*4520*/  MUFU.TANH R117, R106 ;  /* 0x0000006a00757308 */ /* 0x000ea20000002400 */
[----:B------:R-:W-:Y:S02]  /*4530*/  HMMA.16816.F32.BF16 R24, R12, R16, R24 ;  /* 0x000000100c18723c */ /* 0x000fe40000041818 */
[----:B------:R-:W-:-:S02]  /*4540*/  IMAD.IADD R0, R0, 0x1, -R113 ;  /* 0x0000000100007824 */ /* 0x000fc400078e0a71 */
[----:B------:R-:W-:Y:S02]  /*4550*/  IMAD.IADD R113, R138, 0x1, -R150 ;  /* 0x000000018a717824 */ /* 0x000fe400078e0a96 */
[C---:B------:R-:W-:Y:S01]  /*4560*/  HMMA.16816.F32.BF16 R44, R12.reuse, R118, R44 ;  /* 0x000000760c2c723c */ /* 0x040fe2000004182c */
[----:B------:R3:W4:Y:S01]  /*4570*/  MUFU.TANH R112, R107 ;  /* 0x0000006b00707308 */ /* 0x0007220000002400 */
[----:B------:R-:W-:Y:S02]  /*4580*/  SHF.R.S32.HI R115, RZ, 0x1f, R0 ;  /* 0x0000001fff737819 */ /* 0x000fe40000011400 */
[-C--:B------:R-:W-:Y:S02]  /*4590*/  LEA.HI R114, R0, R0.reuse, RZ, 0x1 ;  /* 0x0000000000727211 */ /* 0x080fe400078f08ff */
[----:B------:R-:W-:Y:S01]  /*45a0*/  LEA.HI R115, R115, R0, RZ, 0x3 ;  /* 0x0000000073737211 */ /* 0x000fe200078f18ff */
[----:B-1----:R-:W-:Y:S01]  /*45b0*/  HMMA.16816.F32.BF16 R32, R12, R120, R32 ;  /* 0x000000780c20723c */ /* 0x002fe20000041820 */
[----:B------:R-:W-:Y:S01]  /*45c0*/  LOP3.LUT R118, R114, 0x7fffffe, RZ, 0xc0, !PT ;  /* 0x07fffffe72767812 */ /* 0x000fe200078ec0ff */
[----:B------:R1:W-:Y:S01]  /*45d0*/  MUFU.TANH R16, R103 ;  /* 0x0000006700107308 */ /* 0x0003e20000002400 */
[----:B------:R-:W-:Y:S01]  /*45e0*/  SHF.R.S32.HI R119, RZ, 0x1f, R113 ;  /* 0x0000001fff777819 */ /* 0x000fe20000011471 */
[----:B------:R-:W-:-:S02]  /*45f0*/  IMAD.SHL.U32 R17, R115, 0x20, RZ ;  /* 0x0000002073117824 */ /* 0x000fc400078e00ff */
[----:B------:R-:W-:Y:S01]  /*4600*/  FMUL.FTZ R115, R86, UR11 ;  /* 0x0000000b56737c20 */ /* 0x000fe20008410000 */
[----:B------:R-:W-:Y:S01]  /*4610*/  IMAD.IADD R0, R0, 0x1, -R118 ;  /* 0x0000000100007824 */ /* 0x000fe200078e0a76 */
[C---:B------:R-:W-:Y:S01]  /*4620*/  HMMA.16816.F32.BF16 R28, R12.reuse, R122, R28 ;  /* 0x0000007a0c1c723c */ /* 0x040fe2000004181c */
[----:B------:R-:W-:Y:S01]  /*4630*/  LEA.HI R113, R119, R113, RZ, 0x2 ;  /* 0x0000007177717211 */ /* 0x000fe200078f10ff */
[----:B------:R-:W-:Y:S01]  /*4640*/  FMUL.FTZ R121, R91, UR11 ;  /* 0x0000000b5b797c20 */ /* 0x000fe20008410000 */
[----:B------:R-:W-:Y:S01]  /*4650*/  LOP3.LUT R17, R17, 0xffffff00, RZ, 0xc0, !PT ;  /* 0xffffff0011117812 */ /* 0x000fe200078ec0ff */
[----:B---3--:R-:W3:Y:S01]  /*4660*/  LDSM.16.M88.4 R104, [R163+0x3c00] ;  /* 0x003c0000a368783b */ /* 0x008ee20000000200 */
[----:B------:R-:W-:Y:S01]  /*4670*/  SHF.R.S32.HI R113, RZ, 0x2, R113 ;  /* 0x00000002ff717819 */ /* 0x000fe20000011471 */
[----:B------:R-:W-:Y:S01]  /*4680*/  HMMA.16816.F32.BF16 R68, R12, R126, R68 ;  /* 0x0000007e0c44723c */ /* 0x000fe20000041844 */
[----:B------:R-:W-:Y:S01]  /*4690*/  FMUL.FTZ R118, R90, UR11 ;  /* 0x0000000b5a767c20 */ /* 0x000fe20008410000 */
[----:B------:R-:W-:-:S02]  /*46a0*/  IMAD R197, R0, 0x20, R17 ;  /* 0x0000002000c57824 */ /* 0x000fc400078e0211 */
[----:B-----5:R-:W-:Y:S01]  /*46b0*/  FMUL.FTZ R0, R145, R144 ;  /* 0x0000009091007220 */ /* 0x020fe20000410000 */
[----:B------:R2:W4:Y:S01]  /*46c0*/  MUFU.TANH R17, R96 ;  /* 0x0000006000117308 */ /* 0x0005220000002400 */
[----:B------:R-:W-:Y:S01]  /*46d0*/  IADD3 R113, R146, 0x1, R113 ;  /* 0x0000000192717810 */ /* 0x000fe20007ffe071 */
[----:B------:R-:W-:Y:S01]  /*46e0*/  HMMA.16816.F32.BF16 R20, R12, R18, R20 ;  /* 0x000000120c14723c */ /* 0x000fe20000041814 */
[----:B------:R-:W-:Y:S01]  /*46f0*/  FMUL.FTZ R90, R75, UR11 ;  /* 0x0000000b4b5a7c20 */ /* 0x000fe20008410000 */
[----:B------:R-:W-:Y:S01]  /*4700*/  R2UR UR6, R0 ;  /* 0x00000000000672ca */ /* 0x000fe200000e0000 */
[----:B------:R-:W-:Y:S01]  /*4710*/  FMUL.FTZ R0, R88, UR11 ;  /* 0x0000000b58007c20 */ /* 0x000fe20008410000 */
[----:B------:R-:W-:Y:S01]  /*4720*/  FMUL.FTZ R75, R63, UR11 ;  /* 0x0000000b3f4b7c20 */ /* 0x000fe20008410000 */
[----:B------:R-:W-:Y:S01]  /*4730*/  FMUL.FTZ R86, R67, UR11 ;  /* 0x0000000b43567c20 */ /* 0x000fe20008410000 */
[----:B-1----:R-:W-:Y:S01]  /*4740*/  FMUL.FTZ R103, R76, UR11 ;  /* 0x0000000b4c677c20 */ /* 0x002fe20008410000 */
        /* <DEDUP_REMOVED lines=8> */
[----:B--2---:R-:W-:Y:S01]  /*47d0*/  IMAD.U32 R96, RZ, RZ, UR24 ;  /* 0x00000018ff607e24 */ /* 0x004fe2000f8e00ff */
[----:B------:R-:W-:Y:S01]  /*47e0*/  MUFU.TANH R146, R76 ;  /* 0x0000004c00927308 */ /* 0x000fe20000002400 */
[----:B------:R-:W-:Y:S01]  /*47f0*/  FMUL.FTZ R49, R43, UR11 ;  /* 0x0000000b2b317c20 */ /* 0x000fe20008410000 */
[----:B------:R-:W-:Y:S01]  /*4800*/  FMUL.FTZ R94, R68, UR11 ;  /* 0x0000000b445e7c20 */ /* 0x000fe20008410000 */
[----:B------:R-:W-:Y:S01]  /*4810*/  FMUL.FTZ R97, R73, UR11 ;  /* 0x0000000b49617c20 */ /* 0x000fe20008410000 */
[----:B------:R-:W-:Y:S01]  /*4820*/  IADD3 R96, R113, UR21, -R96 ;  /* 0x0000001571607c10 */ /* 0x000fe2000fffe860 */
[----:B------:R-:W-:Y:S01]  /*4830*/  FMUL.FTZ R113, R87, UR11 ;  /* 0x0000000b57717c20 */ /* 0x000fe20008410000 */
[----:B------:R-:W-:Y:S01]  /*4840*/  FMUL.FTZ R87, R65, UR11 ;  /* 0x0000000b41577c20 */ /* 0x000fe20008410000 */
[----:B------:R-:W-:Y:S01]  /*4850*/  FMUL.FTZ R65, R52, UR11 ;  /* 0x0000000b34417c20 */ /* 0x000fe20008410000 */
[----:B-1----:R-:W-:-:S02]  /*4860*/  IMAD.SHL.U32 R0, R138, 0x2, RZ ;  /* 0x000000028a007824 */ /* 0x002fc400078e00ff */
[----:B------:R-:W-:Y:S01]  /*4870*/  FMUL.FTZ R52, R40, UR11 ;  /* 0x0000000b28347c20 */ /* 0x000fe20008410000 */
[----:B------:R-:W-:Y:S02]  /*4880*/  VIADD R96, R96, UR20 ;  /* 0x0000001460607c36 */ /* 0x000fe40008000000 */
[----:B------:R-:W-:Y:S01]  /*4890*/  FMUL.FTZ R40, R35, UR11 ;  /* 0x0000000b23287c20 */ /* 0x000fe20008410000 */
[----:B------:R-:W-:Y:S01]  /*48a0*/  FMUL.FTZ R35, R25, UR11 ;  /* 0x0000000b19237c20 */ /* 0x000fe20008410000 */
[----:B------:R-:W-:Y:S01]  /*48b0*/  LOP3.LUT R169, R0, 0x6, RZ, 0xc0, !PT ;  /* 0x0000000600a97812 */ /* 0x000fe200078ec0ff */
[----:B------:R1:W-:Y:S01]  /*48c0*/  MUFU.TANH R68, R93 ;  /* 0x0000005d00447308 */ /* 0x0003e20000002400 */
[C---:B------:R-:W-:Y:S01]  /*48d0*/  VIADDMNMX R128, R96.reuse, R128, UR21, PT ;  /* 0x0000001560807e46 */ /* 0x040fe2000b800180 */
[----:B---3--:R-:W-:Y:S01]  /*48e0*/  HMMA.16816.F32.BF16 R8, R12, R104, R8 ;  /* 0x000000680c08723c */ /* 0x008fe20000041808 */
[----:B------:R-:W-:Y:S01]  /*48f0*/  VIMNMX R130, R96, UR21, PT ;  /* 0x0000001560827c48 */ /* 0x000fe2000bfe0100 */
[----:B------:R-:W-:-:S02]  /*4900*/  VIADD R120, R169, UR5 ;  /* 0x00000005a9787c36 */ /* 0x000fc40008000000 */
[----:B------:R-:W-:Y:S01]  /*4910*/  FMUL.FTZ R43, R32, UR11 ;  /* 0x0000000b202b7c20 */ /* 0x000fe20008410000 */
[----:B------:R-:W-:Y:S01]  /*4920*/  FMUL.FTZ R73, R57, UR11 ;  /* 0x0000000b39497c20 */ /* 0x000fe20008410000 */
[----:B------:R-:W-:Y:S01]  /*4930*/  FMUL.FTZ R57, R50, UR11 ;  /* 0x0000000b32397c20 */ /* 0x000fe20008410000 */
[----:B------:R-:W-:Y:S01]  /*4940*/  HMMA.16816.F32.BF16 R4, R12, R106, R4 ;  /* 0x0000006a0c04723c */ /* 0x000fe20000041804 */
[----:B------:R-:W-:Y:S01]  /*4950*/  FMUL.FTZ R105, R80, UR11 ;  /* 0x0000000b50697c20 */ /* 0x000fe20008410000 */
[----:B------:R-:W-:Y:S02]  /*4960*/  VIADD R25, R120, 0x1 ;  /* 0x0000000178197836 */ /* 0x000fe40000000000 */
        /* <DEDUP_REMOVED lines=8> */
[-C--:B------:R-:W-:Y:S01]  /*49f0*/  I2FP.F32.S32 R63, R25.reuse ;  /* 0x00000019003f7245 */ /* 0x080fe20000201400 */
[----:B------:R-:W-:Y:S01]  /*4a00*/  FMUL.FTZ R15, R95, UR11 ;  /* 0x0000000b5f0f7c20 */ /* 0x000fe20008410000 */
[----:B------:R-:W-:Y:S01]  /*4a10*/  ISETP.GE.AND P5, PT, R25, R130, PT ;  /* 0x000000821900720c */ /* 0x000fe20003fa6270 */
[----:B------:R-:W-:Y:S01]  /*4a20*/  FMUL.FTZ R39, R29, UR11 ;  /* 0x0000000b1d277c20 */ /* 0x000fe20008410000 */
[----:B------:R-:W-:Y:S01]  /*4a30*/  ISETP.GE.AND P4, PT, R25, R128, PT ;  /* 0x000000801900720c */ /* 0x000fe20003f86270 */
[----:B------:R-:W-:Y:S01]  /*4a40*/  VIADD R29, R120, 0x10 ;  /* 0x00000010781d7836 */ /* 0x000fe20000000000 */
[----:B------:R-:W-:Y:S01]  /*4a50*/  I2FP.F32.S32 R25, R25 ;  /* 0x0000001900197245 */ /* 0x000fe20000201400 */
[----:B-1----:R-:W-:Y:S01]  /*4a60*/  FMUL.FTZ R93, R70, UR11 ;  /* 0x0000000b465d7c20 */ /* 0x002fe20008410000 */
[----:B------:R1:W-:Y:S01]  /*4a70*/  MUFU.TANH R125, R13 ;  /* 0x0000000d007d7308 */ /* 0x0003e20000002400 */
[----:B------:R-:W-:Y:S01]  /*4a80*/  FMUL.FTZ R12, R98, UR11 ;  /* 0x0000000b620c7c20 */ /* 0x000fe20008410000 */
[----:B------:R-:W-:Y:S01]  /*4a90*/  FMUL.FTZ R106, R83, UR11 ;  /* 0x0000000b536a7c20 */ /* 0x000fe20008410000 */
[----:B------:R-:W-:Y:S01]  /*4aa0*/  FMUL.FTZ R98, R79, UR11 ;  /* 0x0000000b4f627c20 */ /* 0x000fe20008410000 */
[----:B------:R-:W-:Y:S01]  /*4ab0*/  FFMA.FTZ R63, R63, UR6, R142 ;  /* 0x000000063f3f7c23 */ /* 0x000fe2000801008e */
[----:B------:R-:W-:Y:S01]  /*4ac0*/  FFMA.FTZ R25, R25, UR6, R147 ;  /* 0x0000000619197c23 */ /* 0x000fe20008010093 */
[----:B------:R-:W-:Y:S01]  /*4ad0*/  FMUL.FTZ R83, R61, UR11 ;  /* 0x0000000b3d537c20 */ /* 0x000fe20008410000 */
[----:B--2---:R-:W-:Y:S01]  /*4ae0*/  FMUL.FTZ R99, R78, UR11 ;  /* 0x0000000b4e637c20 */ /* 0x004fe20008410000 */
[----:B------:R-:W-:Y:S01]  /*4af0*/  FMUL.FTZ R78, R56, UR11 ;  /* 0x0000000b384e7c20 */ /* 0x000fe20008410000 */
[----:B------:R-:W-:Y:S01]  /*4b00*/  FMUL.FTZ R56, R51, UR11 ;  /* 0x0000000b33387c20 */ /* 0x000fe20008410000 */
[----:B------:R-:W-:Y:S01]  /*4b10*/  FMUL.FTZ R51, R46, UR11 ;  /* 0x0000000b2e337c20 */ /* 0x000fe20008410000 */
[----:B------:R-:W-:Y:S01]  /*4b20*/  FMUL.FTZ R46, R37, UR11 ;  /* 0x0000000b252e7c20 */ /* 0x000fe20008410000 */
[----:B------:R-:W-:Y:S01]  /*4b30*/  FMUL.FTZ R37, R30, UR11 ;  /* 0x0000000b1e257c20 */ /* 0x000fe20008410000 */
[----:B------:R-:W-:Y:S01]  /*4b40*/  FMUL.FTZ R30, R27, UR11 ;  /* 0x0000000b1b1e7c20 */ /* 0x000fe20008410000 */
[----:B------:R-:W-:Y:S01]  /*4b50*/  VIADD R27, R120, 0x9 ;  /* 0x00000009781b7836 */ /* 0x000fe20000000000 */
[----:B------:R2:W-:Y:S01]  /*4b60*/  MUFU.TANH R70, R15 ;  /* 0x0000000f00467308 */ /* 0x0005e20000002400 */
[----:B------:R-:W-:Y:S01]  /*4b70*/  FMUL.FTZ R79, R62, UR11 ;  /* 0x0000000b3e4f7c20 */ /* 0x000fe20008410000 */
[----:B-1----:R-:W-:Y:S01]  /*4b80*/  FMUL.FTZ R13, R10, UR11 ;  /* 0x0000000b0a0d7c20 */ /* 0x002fe20008410000 */
[----:B------:R-:W-:Y:S01]  /*4b90*/  FMUL.FTZ R10, R4, UR11 ;  /* 0x0000000b040a7c20 */ /* 0x000fe20008410000 */
[-C--:B------:R-:W-:Y:S01]  /*4ba0*/  I2FP.F32.S32 R67, R27.reuse ;  /* 0x0000001b00437245 */ /* 0x080fe20000201400 */
[----:B------:R-:W-:Y:S01]  /*4bb0*/  FMUL.FTZ R62, R53, UR11 ;  /* 0x0000000b353e7c20 */ /* 0x000fe20008410000 */
[C---:B------:R-:W-:Y:S01]  /*4bc0*/  ISETP.GE.AND P6, PT, R27.reuse, R130, PT ;  /* 0x000000821b00720c */ /* 0x040fe20003fc6270 */
[----:B------:R-:W-:Y:S01]  /*4bd0*/  FMUL.FTZ R61, R54, UR11 ;  /* 0x0000000b363d7c20 */ /* 0x000fe20008410000 */
[----:B------:R-:W-:Y:S01]  /*4be0*/  ISETP.GE.AND P3, PT, R27, R128, PT ;  /* 0x000000801b00720c */ /* 0x000fe20003f66270 */
[----:B------:R-:W-:Y:S01]  /*4bf0*/  FMUL.FTZ R54, R45, UR11 ;  /* 0x0000000b2d367c20 */ /* 0x000fe20008410000 */
[----:B------:R-:W-:Y:S01]  /*4c00*/  I2FP.F32.S32 R27, R27 ;  /* 0x0000001b001b7245 */ /* 0x000fe20000201400 */
[----:B------:R-:W-:Y:S01]  /*4c10*/  FMUL.FTZ R53, R47, UR11 ;  /* 0x0000000b2f357c20 */ /* 0x000fe20008410000 */
[----:B------:R-:W-:Y:S01]  /*4c20*/  I2FP.F32.S32 R4, R29 ;  /* 0x0000001d00047245 */ /* 0x000fe20000201400 */
[----:B------:R-:W-:Y:S01]  /*4c30*/  FMUL.FTZ R47, R36, UR11 ;  /* 0x0000000b242f7c20 */ /* 0x000fe20008410000 */
[----:B------:R-:W-:Y:S01]  /*4c40*/  FMUL.FTZ R45, R38, UR11 ;  /* 0x0000000b262d7c20 */ /* 0x000fe20008410000 */
[----:B------:R-:W-:Y:S01]  /*4c50*/  FMUL.FTZ R104, R82, UR11 ;  /* 0x0000000b52687c20 */ /* 0x000fe20008410000 */
[----:B------:R-:W-:Y:S01]  /*4c60*/  FMUL.FTZ R85, R69, UR11 ;  /* 0x0000000b45557c20 */ /* 0x000fe20008410000 */
[----:B--2---:R-:W-:Y:S01]  /*4c70*/  FMUL.FTZ R15, R8, UR11 ;  /* 0x0000000b080f7c20 */ /* 0x004fe20008410000 */
[----:B------:R-:W-:-:S02]  /*4c80*/  VIADD R8, R120, 0x8 ;  /* 0x0000000878087836 */ /* 0x000fc40000000000 */
[----:B------:R-:W-:Y:S01]  /*4c90*/  FMUL.FTZ R38, R28, UR11 ;  /* 0x0000000b1c267c20 */ /* 0x000fe20008410000 */
[----:B------:R-:W-:Y:S01]  /*4ca0*/  FMUL.FTZ R36, R24, UR11 ;  /* 0x0000000b18247c20 */ /* 0x000fe20008410000 */
[----:B------:R-:W-:Y:S01]  /*4cb0*/  FSEL R63, R63, -INF , !P5 ;  /* 0xff8000003f3f7808 */ /* 0x000fe20006800000 */
[----:B------:R-:W-:Y:S01]  /*4cc0*/  FFMA.FTZ R67, R67, UR6, R149 ;  /* 0x0000000643437c23 */ /* 0x000fe20008010095 */
[----:B------:R-:W-:Y:S01]  /*4cd0*/  FSEL R25, R25, -INF , !P4 ;  /* 0xff80000019197808 */ /* 0x000fe20006000000 */
[----:B------:R-:W-:Y:S01]  /*4ce0*/  FFMA.FTZ R27, R27, UR6, R152 ;  /* 0x000000061b1b7c23 */ /* 0x000fe20008010098 */
[----:B------:R-:W-:Y:S01]  /*4cf0*/  FMUL.FTZ R82, R60, UR11 ;  /* 0x0000000b3c527c20 */ /* 0x000fe20008410000 */
[-C--:B------:R-:W-:Y:S01]  /*4d00*/  I2FP.F32.S32 R69, R8.reuse ;  /* 0x0000000800457245 */ /* 0x080fe20000201400 */
[----:B------:R-:W-:Y:S01]  /*4d10*/  FFMA.FTZ R153, R4, UR6, R153 ;  /* 0x0000000604997c23 */ /* 0x000fe20008010099 */
[----:B------:R-:W-:Y:S01]  /*4d20*/  I2FP.F32.S32 R28, R8 ;  /* 0x00000008001c7245 */ /* 0x000fe20000201400 */
[----:B------:R-:W-:Y:S01]  /*4d30*/  VIADD R24, R120, 0x18 ;  /* 0x0000001878187836 */ /* 0x000fe20000000000 */
[C---:B------:R-:W-:Y:S01]  /*4d40*/  ISETP.GE.AND P5, PT, R29.reuse, R130, PT ;  /* 0x000000821d00720c */ /* 0x040fe20003fa6270 */
[----:B------:R-:W-:Y:S01]  /*4d50*/  FMUL.FTZ R60, R48, UR11 ;  /* 0x0000000b303c7c20 */ /* 0x000fe20008410000 */
[----:B------:R-:W-:Y:S01]  /*4d60*/  ISETP.GE.AND P4, PT, R29, R128, PT ;  /* 0x000000801d00720c */ /* 0x000fe20003f86270 */
[----:B------:R-:W-:Y:S01]  /*4d70*/  VIADD R4, R120, 0x19 ;  /* 0x0000001978047836 */ /* 0x000fe20000000000 */
[----:B------:R-:W-:Y:S01]  /*4d80*/  I2FP.F32.S32 R29, R29 ;  /* 0x0000001d001d7245 */ /* 0x000fe20000201400 */
[----:B------:R-:W-:Y:S01]  /*4d90*/  FMUL.FTZ R107, R81, UR11 ;  /* 0x0000000b516b7c20 */ /* 0x000fe20008410000 */
[----:B------:R-:W-:Y:S01]  /*4da0*/  FMUL.FTZ R48, R42, UR11 ;  /* 0x0000000b2a307c20 */ /* 0x000fe20008410000 */
[----:B------:R1:W-:Y:S01]  /*4db0*/  MUFU.TANH R81, R92 ;  /* 0x0000005c00517308 */ /* 0x0003e20000002400 */
[----:B------:R-:W-:Y:S01]  /*4dc0*/  FMUL.FTZ R42, R34, UR11 ;  /* 0x0000000b222a7c20 */ /* 0x000fe20008410000 */
[----:B------:R-:W-:Y:S01]  /*4dd0*/  FMUL.FTZ R34, R31, UR11 ;  /* 0x0000000b1f227c20 */ /* 0x000fe20008410000 */
[----:B------:R-:W-:Y:S01]  /*4de0*/  FSEL R67, R67, -INF , !P6 ;  /* 0xff80000043437808 */ /* 0x000fe20007000000 */
[----:B------:R-:W-:Y:S01]  /*4df0*/  FMUL.FTZ R31, R26, UR11 ;  /* 0x0000000b1a1f7c20 */ /* 0x000fe20008410000 */
[----:B------:R-:W-:Y:S01]  /*4e00*/  FSEL R27, R27, -INF , !P3 ;  /* 0xff8000001b1b7808 */ /* 0x000fe20005800000 */
[----:B------:R-:W-:Y:S01]  /*4e10*/  FMUL.FTZ R0, R5, UR11 ;  /* 0x0000000b05007c20 */ /* 0x000fe20008410000 */
[----:B------:R-:W-:Y:S01]  /*4e20*/  FFMA.FTZ R69, R69, UR6, R148 ;  /* 0x0000000645457c23 */ /* 0x000fe20008010094 */
[----:B------:R-:W-:Y:S01]  /*4e30*/  FFMA.FTZ R28, R28, UR6, R151 ;  /* 0x000000061c1c7c23 */ /* 0x000fe20008010097 */
[C---:B------:R-:W-:Y:S01]  /*4e40*/  ISETP.GE.AND P6, PT, R24.reuse, R130, PT ;  /* 0x000000821800720c */ /* 0x040fe20003fc6270 */
[----:B------:R-:W-:Y:S01]  /*4e50*/  FFMA.FTZ R29, R29, UR6, R155 ;  /* 0x000000061d1d7c23 */ /* 0x000fe2000801009b */
[----:B------:R-:W-:Y:S01]  /*4e60*/  ISETP.GE.AND P3, PT, R24, R128, PT ;  /* 0x000000801800720c */ /* 0x000fe20003f66270 */
[----:B------:R-:W-:Y:S01]  /*4e70*/  VIADD R26, R120, 0x11 ;  /* 0x00000011781a7836 */ /* 0x000fe20000000000 */
[C---:B------:R-:W-:Y:S01]  /*4e80*/  ISETP.GE.AND P0, PT, R8.reuse, R130, PT ;  /* 0x000000820800720c */ /* 0x040fe20003f06270 */
[----:B------:R2:W-:Y:S01]  /*4e90*/  MUFU.TANH R123, R14 ;  /* 0x0000000e007b7308 */ /* 0x0005e20000002400 */
[----:B------:R-:W-:Y:S01]  /*4ea0*/  ISETP.GE.AND P2, PT, R8, R128, PT ;  /* 0x000000800800720c */ /* 0x000fe20003f46270 */
[----:B------:R-:W-:-:S02]  /*4eb0*/  VIADD R8, R120, 0x20 ;  /* 0x0000002078087836 */ /* 0x000fc40000000000 */
[----:B-1----:R-:W-:Y:S01]  /*4ec0*/  FMUL.FTZ R92, R71, UR11 ;  /* 0x0000000b475c7c20 */ /* 0x002fe20008410000 */
[-C--:B------:R-:W-:Y:S01]  /*4ed0*/  I2FP.F32.S32 R71, R24.reuse ;  /* 0x0000001800477245 */ /* 0x080fe20000201400 */
[----:B------:R-:W-:Y:S01]  /*4ee0*/  FMUL.FTZ R50, R41, UR11 ;  /* 0x0000000b29327c20 */ /* 0x000fe20008410000 */
[----:B------:R-:W-:Y:S01]  /*4ef0*/  I2FP.F32.S32 R24, R24 ;  /* 0x0000001800187245 */ /* 0x000fe20000201400 */
[----:B------:R-:W-:Y:S01]  /*4f00*/  FMUL.FTZ R41, R33, UR11 ;  /* 0x0000000b21297c20 */ /* 0x000fe20008410000 */
[----:B------:R-:W-:Y:S01]  /*4f10*/  I2FP.F32.S32 R5, R4 ;  /* 0x0000000400057245 */ /* 0x000fe20000201400 */
[----:B------:R-:W-:Y:S01]  /*4f20*/  FFMA.FTZ R71, R71, UR6, R157 ;  /* 0x0000000647477c23 */ /* 0x000fe2000801009d */
[----:B------:R-:W-:Y:S01]  /*4f30*/  FSEL R69, R69, -INF , !P0 ;  /* 0xff80000045457808 */ /* 0x000fe20004000000 */
[----:B------:R-:W-:Y:S01]  /*4f40*/  FFMA.FTZ R24, R24, UR6, R159 ;  /* 0x0000000618187c23 */ /* 0x000fe2000801009f */
[----:B------:R-:W-:Y:S01]  /*4f50*/  FSEL R28, R28, -INF , !P2 ;  /* 0xff8000001c1c7808 */ /* 0x000fe20005000000 */
[----:B------:R-:W-:Y:S01]  /*4f60*/  FFMA.FTZ R158, R5, UR6, R158 ;  /* 0x00000006059e7c23 */ /* 0x000fe2000801009e */
[----:B------:R-:W-:Y:S01]  /*4f70*/  I2FP.F32.S32 R74, R26 ;  /* 0x0000001a004a7245 */ /* 0x000fe20000201400 */
[----:B------:R-:W-:Y:S01]  /*4f80*/  VIADD R5, R120, 0x21 ;  /* 0x0000002178057836 */ /* 0x000fe20000000000 */
[C---:B------:R-:W-:Y:S01]  /*4f90*/  ISETP.GE.AND P0, PT, R26.reuse, R130, PT ;  /* 0x000000821a00720c */ /* 0x040fe20003f06270 */
[----:B--2---:R-:W-:Y:S01]  /*4fa0*/  FMUL.FTZ R14, R9, UR11 ;  /* 0x0000000b090e7c20 */ /* 0x004fe20008410000 */
        /* <DEDUP_REMOVED lines=8> */
[C---:B------:R-:W-:Y:S01]  /*5030*/  ISETP.GE.AND P5, PT, R4.reuse, R130, PT ;  /* 0x000000820400720c */ /* 0x040fe20003fa6270 */
[----:B------:R-:W-:Y:S01]  /*5040*/  FMUL.FTZ R95, R89, UR11 ;  /* 0x0000000b595f7c20 */ /* 0x000fe20008410000 */
[----:B------:R-:W-:Y:S01]  /*5050*/  ISETP.GE.AND P4, PT, R4, R128, PT ;  /* 0x000000800400720c */ /* 0x000fe20003f86270 */
[----:B------:R-:W-:Y:S01]  /*5060*/  FFMA.FTZ R26, R26, UR6, R156 ;  /* 0x000000061a1a7c23 */ /* 0x000fe2000801009c */
[----:B------:R-:W-:Y:S01]  /*5070*/  I2FP.F32.S32 R4, R4 ;  /* 0x0000000400047245 */ /* 0x000fe20000201400 */
[----:B------:R2:W-:Y:S01]  /*5080*/  MUFU.TANH R149, R80 ;  /* 0x0000005000957308 */ /* 0x0005e20000002400 */
[----:B------:R-:W-:Y:S01]  /*5090*/  FSEL R71, R71, -INF , !P6 ;  /* 0xff80000047477808 */ /* 0x000fe20007000000 */
[----:B------:R-:W-:Y:S01]  /*50a0*/  FMUL.FTZ R89, R64, UR11 ;  /* 0x0000000b40597c20 */ /* 0x000fe20008410000 */
[----:B------:R-:W-:Y:S01]  /*50b0*/  FSEL R24, R24, -INF , !P3 ;  /* 0xff80000018187808 */ /* 0x000fe20005800000 */
[----:B------:R-:W-:Y:S01]  /*50c0*/  FFMA.FTZ R4, R4, UR6, R160 ;  /* 0x0000000604047c23 */ /* 0x000fe200080100a0 */
[----:B------:R-:W-:Y:S01]  /*50d0*/  I2FP.F32.S32 R9, R8 ;  /* 0x0000000800097245 */ /* 0x000fe20000201400 */
[----:B------:R-:W-:Y:S01]  /*50e0*/  IMAD.IADD R197, R143, 0x1, R197 ;  /* 0x000000018fc57824 */ /* 0x000fe200078e02c5 */
[-C--:B------:R-:W-:Y:S01]  /*50f0*/  I2FP.F32.S32 R32, R5.reuse ;  /* 0x0000000500207245 */ /* 0x080fe20000201400 */
[----:B-1----:R-:W-:Y:S01]  /*5100*/  VIADD R98, R120, 0x28 ;  /* 0x0000002878627836 */ /* 0x002fe20000000000 */
[----:B------:R-:W-:Y:S01]  /*5110*/  ISETP.GE.AND P6, PT, R5, R130, PT ;  /* 0x000000820500720c */ /* 0x000fe20003fc6270 */
[----:B------:R-:W-:Y:S01]  /*5120*/  FFMA.FTZ R132, R9, UR6, R132 ;  /* 0x0000000609847c23 */ /* 0x000fe20008010084 */
        /* <DEDUP_REMOVED lines=8> */
[----:B------:R-:W-:Y:S01]  /*51b0*/  ISETP.GE.AND P0, PT, R8, R130, PT ;  /* 0x000000820800720c */ /* 0x000fe20003f06270 */
[----:B------:R-:W-:Y:S01]  /*51c0*/  VIADD R5, R120, 0x30 ;  /* 0x0000003078057836 */ /* 0x000fe20000000000 */
[----:B------:R-:W-:Y:S01]  /*51d0*/  ISETP.GE.AND P2, PT, R8, R128, PT ;  /* 0x000000800800720c */ /* 0x000fe20003f46270 */
[----:B------:R3:W-:Y:S01]  /*51e0*/  MUFU.TANH R133, R90 ;  /* 0x0000005a00857308 */ /* 0x0007e20000002400 */
[----:B--2---:R-:W-:Y:S01]  /*51f0*/  FSEL R80, R158, -INF , !P5 ;  /* 0xff8000009e507808 */ /* 0x004fe20006800000 */
[----:B------:R-:W-:Y:S01]  /*5200*/  FMUL.FTZ R11, R11, UR11 ;  /* 0x0000000b0b0b7c20 */ /* 0x000fe20008410000 */
[----:B------:R-:W-:Y:S01]  /*5210*/  FSEL R23, R4, -INF , !P4 ;  /* 0xff80000004177808 */ /* 0x000fe20006000000 */
[----:B------:R-:W-:Y:S01]  /*5220*/  FMUL.FTZ R6, R6, UR11 ;  /* 0x0000000b06067c20 */ /* 0x000fe20008410000 */
[----:B------:R-:W-:Y:S01]  /*5230*/  I2FP.F32.S32 R8, R8 ;  /* 0x0000000800087245 */ /* 0x000fe20000201400 */
[----:B------:R-:W-:Y:S01]  /*5240*/  FMUL.FTZ R7, R7, UR11 ;  /* 0x0000000b07077c20 */ /* 0x000fe20008410000 */
[----:B------:R-:W-:Y:S01]  /*5250*/  I2FP.F32.S32 R96, R98 ;  /* 0x0000006200607245 */ /* 0x000fe20000201400 */
[----:B------:R2:W-:Y:S01]  /*5260*/  MUFU.TANH R64, R19 ;  /* 0x0000001300407308 */ /* 0x0005e20000002400 */
[----:B------:R-:W-:Y:S01]  /*5270*/  ISETP.GE.AND P5, PT, R98, R130, PT ;  /* 0x000000826200720c */ /* 0x000fe20003fa6270 */
[----:B------:R-:W-:Y:S01]  /*5280*/  FFMA.FTZ R8, R8, UR6, R134 ;  /* 0x0000000608087c23 */ /* 0x000fe20008010086 */
[----:B------:R-:W-:Y:S01]  /*5290*/  ISETP.GE.AND P4, PT, R98, R128, PT ;  /* 0x000000806200720c */ /* 0x000fe20003f86270 */
[----:B-1----:R-:W-:Y:S01]  /*52a0*/  VIADD R99, R120, 0x29 ;  /* 0x0000002978637836 */ /* 0x002fe20000000000 */
[----:B------:R-:W-:Y:S01]  /*52b0*/  I2FP.F32.S32 R98, R98 ;  /* 0x0000006200627245 */ /* 0x000fe20000201400 */
[----:B------:R-:W-:Y:S01]  /*52c0*/  FFMA.FTZ R161, R96, UR6, R161 ;  /* 0x0000000660a17c23 */ /* 0x000fe200080100a1 */
[----:B------:R-:W-:Y:S01]  /*52d0*/  FSEL R9, R9, -INF , !P3 ;  /* 0xff80000009097808 */ /* 0x000fe20005800000 */
[----:B------:R1:W-:Y:S01]  /*52e0*/  MUFU.TANH R134, R77 ;  /* 0x0000004d00867308 */ /* 0x0003e20000002400 */
[----:B---3--:R-:W-:Y:S01]  /*52f0*/  I2FP.F32.S32 R90, R5 ;  /* 0x00000005005a7245 */ /* 0x008fe20000201400 */
[----:B------:R-:W-:Y:S01]  /*5300*/  FFMA.FTZ R167, R98, UR6, R167 ;  /* 0x0000000662a77c23 */ /* 0x000fe200080100a7 */
[----:B------:R-:W-:Y:S01]  /*5310*/  VIADD R98, R120, 0x31 ;  /* 0x0000003178627836 */ /* 0x000fe20000000000 */
[----:B------:R-:W-:Y:S01]  /*5320*/  I2FP.F32.S32 R4, R99 ;  /* 0x0000006300047245 */ /* 0x000fe20000201400 */
[----:B------:R-:W-:-:S04]  /*5330*/  DEPBAR.LE SB0, 0x0 ;  /* 0x000080000000791a */ /* 0x000fc80000000000 */
[----:B--2---:R-:W-:Y:S01]  /*5340*/  FMUL.FTZ R19, R22, UR11 ;  /* 0x0000000b16137c20 */ /* 0x004fe20008410000 */
[----:B------:R-:W-:Y:S01]  /*5350*/  FSEL R22, R8, -INF , !P2 ;  /* 0xff80000008167808 */ /* 0x000fe20005000000 */
[----:B------:R-:W-:Y:S01]  /*5360*/  FFMA.FTZ R170, R90, UR6, R170 ;  /* 0x000000065aaa7c23 */ /* 0x000fe200080100aa */
[----:B------:R-:W-:Y:S01]  /*5370*/  I2FP.F32.S32 R8, R99 ;  /* 0x0000006300087245 */ /* 0x000fe20000201400 */
[----:B------:R2:W-:Y:S01]  /*5380*/  MUFU.TANH R142, R104 ;  /* 0x00000068008e7308 */ /* 0x0005e20000002400 */
[----:B------:R-:W-:Y:S01]  /*5390*/  FSEL R90, R32, -INF , !P6 ;  /* 0xff800000205a7808 */ /* 0x000fe20007000000 */
[----:B------:R-:W-:Y:S01]  /*53a0*/  FFMA.FTZ R96, R4, UR6, R162 ;  /* 0x0000000604607c23 */ /* 0x000fe200080100a2 */
[C---:B------:R-:W-:Y:S01]  /*53b0*/  ISETP.GE.AND P2, PT, R99.reuse, R128, PT ;  /* 0x000000806300720c */ /* 0x040fe20003f46270 */
[----:B------:R-:W-:Y:S01]  /*53c0*/  FFMA.FTZ R4, R8, UR6, R168 ;  /* 0x0000000608047c23 */ /* 0x000fe200080100a8 */
[----:B-1----:R-:W-:Y:S01]  /*53d0*/  FSEL R77, R132, -INF , !P0 ;  /* 0xff800000844d7808 */ /* 0x002fe20004000000 */
[----:B------:R-:W-:Y:S01]  /*53e0*/  VIADD R8, R120, 0x38 ;  /* 0x0000003878087836 */ /* 0x000fe20000000000 */
[----:B------:R-:W-:Y:S01]  /*53f0*/  ISETP.GE.AND P0, PT, R99, R130, PT ;  /* 0x000000826300720c */ /* 0x000fe20003f06270 */
[----:B------:R-:W-:Y:S01]  /*5400*/  MUFU.TANH R135, R94 ;  /* 0x0000005e00877308 */ /* 0x000fe20000002400 */
[----:B------:R-:W-:Y:S01]  /*5410*/  I2FP.F32.S32 R32, R98 ;  /* 0x0000006200207245 */ /* 0x000fe20000201400 */
[C---:B------:R-:W-:Y:S01]  /*5420*/  VIADD R162, R163.reuse, 0x400 ;  /* 0x00000400a3a27836 */ /* 0x040fe20000000000 */
[----:B------:R-:W-:Y:S01]  /*5430*/  I2FP.F32.S32 R99, R5 ;  /* 0x0000000500637245 */ /* 0x000fe20000201400 */
[----:B------:R-:W-:Y:S01]  /*5440*/  VIADD R160, R163, 0xc00 ;  /* 0x00000c00a3a07836 */ /* 0x000fe20000000000 */
[C---:B------:R-:W-:Y:S01]  /*5450*/  ISETP.GE.AND P6, PT, R5.reuse, R130, PT ;  /* 0x000000820500720c */ /* 0x040fe20003fc6270 */
[----:B------:R-:W-:Y:S01]  /*5460*/  FFMA.FTZ R171, R32, UR6, R171 ;  /* 0x0000000620ab7c23 */ /* 0x000fe200080100ab */
[----:B------:R-:W-:Y:S01]  /*5470*/  ISETP.GE.AND P3, PT, R5, R128, PT ;  /* 0x000000800500720c */ /* 0x000fe20003f66270 */
[----:B------:R1:W-:Y:S01]  /*5480*/  MUFU.TANH R94, R85 ;  /* 0x00000055005e7308 */ /* 0x0003e20000002400 */
[----:B--2---:R-:W-:Y:S01]  /*5490*/  I2FP.F32.S32 R104, R98 ;  /* 0x0000006200687245 */ /* 0x004fe20000201400 */
[----:B------:R-:W-:Y:S01]  /*54a0*/  VIADD R159, R163, 0x1000 ;  /* 0x00001000a39f7836 */ /* 0x000fe20000000000 */
[----:B------:R-:W-:Y:S01]  /*54b0*/  FSEL R5, R167, -INF , !P4 ;  /* 0xff800000a7057808 */ /* 0x000fe20006000000 */
[----:B------:R-:W-:Y:S01]  /*54c0*/  VIADD R167, R120, 0x58 ;  /* 0x0000005878a77836 */ /* 0x000fe20000000000 */
[----:B------:R-:W-:Y:S01]  /*54d0*/  ISETP.GE.AND P4, PT, R98, R128, PT ;  /* 0x000000806200720c */ /* 0x000fe20003f86270 */
[----:B------:R-:W-:Y:S01]  /*54e0*/  FFMA.FTZ R32, R104, UR6, R131 ;  /* 0x0000000668207c23 */ /* 0x000fe20008010083 */
[----:B------:R-:W-:Y:S01]  /*54f0*/  VIADD R104, R120, 0x39 ;  /* 0x0000003978687836 */ /* 0x000fe20000000000 */
[----:B------:R2:W-:Y:S01]  /*5500*/  MUFU.TANH R145, R103 ;  /* 0x0000006700917308 */ /* 0x0005e20000002400 */
[----:B------:R-:W-:Y:S01]  /*5510*/  FSEL R96, R96, -INF , !P0 ;  /* 0xff80000060607808 */ /* 0x000fe20004000000 */
[C---:B------:R-:W-:Y:S01]  /*5520*/  VIADD R158, R163.reuse, 0x1400 ;  /* 0x00001400a39e7836 */ /* 0x040fe20000000000 */
[----:B------:R-:W-:Y:S01]  /*5530*/  FSEL R4, R4, -INF , !P2 ;  /* 0xff80000004047808 */ /* 0x000fe20005000000 */
[C---:B------:R-:W-:Y:S01]  /*5540*/  VIADD R157, R163.reuse, 0x1800 ;  /* 0x00001800a39d7836 */ /* 0x040fe20000000000 */
[C---:B------:R-:W-:Y:S01]  /*5550*/  ISETP.GE.AND P0, PT, R8.reuse, R130, PT ;  /* 0x000000820800720c */ /* 0x040fe20003f06270 */
[----:B------:R-:W-:Y:S01]  /*5560*/  VIADD R156, R163, 0x1c00 ;  /* 0x00001c00a39c7836 */ /* 0x000fe20000000000 */
[----:B------:R-:W-:Y:S01]  /*5570*/  ISETP.GE.AND P2, PT, R8, R128, PT ;  /* 0x000000800800720c */ /* 0x000fe20003f46270 */
[----:B------:R-:W-:Y:S01]  /*5580*/  MUFU.TANH R126, R113 ;  /* 0x00000071007e7308 */ /* 0x000fe20000002400 */
[----:B-1----:R-:W-:Y:S01]  /*5590*/  FSEL R85, R161, -INF , !P5 ;  /* 0xff800000a1557808 */ /* 0x002fe20006800000 */
[----:B------:R-:W-:Y:S01]  /*55a0*/  VIADD R161, R163, 0x800 ;  /* 0x00000800a3a17836 */ /* 0x000fe20000000000 */
[----:B------:R-:W-:Y:S01]  /*55b0*/  ISETP.GE.AND P5, PT, R98, R130, PT ;  /* 0x000000826200720c */ /* 0x000fe20003fa6270 */
[----:B------:R-:W-:Y:S01]  /*55c0*/  FFMA.FTZ R98, R99, UR6, R129 ;  /* 0x0000000663627c23 */ /* 0x000fe20008010081 */
[----:B------:R-:W-:Y:S01]  /*55d0*/  VIADD R99, R120, 0x40 ;  /* 0x0000004078637836 */ /* 0x000fe20000000000 */
[----:B------:R-:W-:Y:S01]  /*55e0*/  FSEL R32, R32, -INF , !P4 ;  /* 0xff80000020207808 */ /* 0x000fe20006000000 */
[C---:B------:R-:W-:Y:S01]  /*55f0*/  VIADD R155, R163.reuse, 0x2000 ;  /* 0x00002000a39b7836 */ /* 0x040fe20000000000 */
[----:B------:R1:W-:Y:S01]  /*5600*/  MUFU.TANH R129, R92 ;  /* 0x0000005c00817308 */ /* 0x0003e20000002400 */
[----:B--2---:R-:W-:Y:S01]  /*5610*/  I2FP.F32.S32 R103, R8 ;  /* 0x0000000800677245 */ /* 0x004fe20000201400 */
[----:B------:R-:W-:Y:S01]  /*5620*/  VIADD R154, R163, 0x2400 ;  /* 0x00002400a39a7836 */ /* 0x000fe20000000000 */
[----:B------:R-:W-:Y:S01]  /*5630*/  ISETP.GE.AND P4, PT, R99, R128, PT ;  /* 0x000000806300720c */ /* 0x000fe20003f86270 */
[----:B------:R-:W-:-:S02]  /*5640*/  VIADD R153, R163, 0x2800 ;  /* 0x00002800a3997836 */ /* 0x000fc40000000000 */
[----:B------:R-:W-:Y:S01]  /*5650*/  FFMA.FTZ R103, R103, UR6, R108 ;  /* 0x0000000667677c23 */ /* 0x000fe2000801006c */
[----:B------:R-:W-:Y:S01]  /*5660*/  VIADD R152, R163, 0x2c00 ;  /* 0x00002c00a3987836 */ /* 0x000fe20000000000 */
[----:B------:R2:W-:Y:S03]  /*5670*/  MUFU.TANH R151, R93 ;  /* 0x0000005d00977308 */ /* 0x0005e60000002400 */
[----:B------:R-:W-:-:S05]  /*5680*/  FSEL R103, R103, -INF , !P0 ;  /* 0xff80000067677808 */ /* 0x000fca0004000000 */
[----:B------:R3:W-:Y:S01]  /*5690*/  MUFU.TANH R113, R106 ;  /* 0x0000006a00717308 */ /* 0x0007e20000002400 */
[----:B-1----:R-:W-:Y:S02]  /*56a0*/  I2FP.F32.S32 R92, R8 ;  /* 0x00000008005c7245 */ /* 0x002fe40000201400 */
[----:B------:R-:W-:Y:S02]  /*56b0*/  FSEL R8, R98, -INF , !P3 ;  /* 0xff80000062087808 */ /* 0x000fe40005800000 */
[----:B------:R-:W-:Y:S01]  /*56c0*/  ISETP.GE.AND P3, PT, R104, R128, PT ;  /* 0x000000806800720c */ /* 0x000fe20003f66270 */
[----:B------:R-:W-:Y:S01]  /*56d0*/  FFMA.FTZ R122, R92, UR6, R110 ;  /* 0x000000065c7a7c23 */ /* 0x000fe2000801006e */
[----:B------:R-:W-:Y:S01]  /*56e0*/  I2FP.F32.S32 R98, R99 ;  /* 0x0000006300627245 */ /* 0x000fe20000201400 */
[----:B------:R-:W-:Y:S01]  /*56f0*/  MUFU.TANH R127, R105 ;  /* 0x00000069007f7308 */ /* 0x000fe20000002400 */
[----:B--2---:R-:W-:Y:S01]  /*5700*/  FSEL R93, R170, -INF , !P6 ;  /* 0xff800000aa5d7808 */ /* 0x004fe20007000000 */
[----:B------:R-:W-:Y:S01]  /*5710*/  VIADD R92, R120, 0x48 ;  /* 0x00000048785c7836 */ /* 0x000fe20000000000 */
[----:B------:R-:W-:Y:S01]  /*5720*/  ISETP.GE.AND P6, PT, R104, R130, PT ;  /* 0x000000826800720c */ /* 0x000fe20003fc6270 */
[----:B------:R-:W-:Y:S01]  /*5730*/  FFMA.FTZ R117, R98, UR6, R117 ;  /* 0x0000000662757c23 */ /* 0x000fe20008010075 */
[----:B------:R-:W-:Y:S01]  /*5740*/  VIADD R98, R120, 0x41 ;  /* 0x0000004178627836 */ /* 0x000fe20000000000 */
[----:B------:R-:W-:-:S02]  /*5750*/  FSEL R122, R122, -INF , !P2 ;  /* 0xff8000007a7a7808 */ /* 0x000fc40005000000 */
[----:B------:R1:W-:Y:S01]  /*5760*/  MUFU.TANH R131, R89 ;  /* 0x0000005900837308 */ /* 0x0003e20000002400 */
[-C--:B---3--:R-:W-:Y:S02]  /*5770*/  I2FP.F32.S32 R106, R104.reuse ;  /* 0x00000068006a7245 */ /* 0x088fe40000201400 */
[----:B------:R-:W-:Y:S02]  /*5780*/  I2FP.F32.S32 R104, R104 ;  /* 0x0000006800687245 */ /* 0x000fe40000201400 */
[C---:B------:R-:W-:Y:S02]  /*5790*/  ISETP.GE.AND P0, PT, R98.reuse, R130, PT ;  /* 0x000000826200720c */ /* 0x040fe40003f06270 */
[----:B------:R-:W-:Y:S01]  /*57a0*/  ISETP.GE.AND P2, PT, R98, R128, PT ;  /* 0x000000806200720c */ /* 0x000fe20003f46270 */
[----:B------:R2:W-:Y:S01]  /*57b0*/  MUFU.TANH R105, R107 ;  /* 0x0000006b00697308 */ /* 0x0005e20000002400 */
[----:B------:R-:W-:Y:S01]  /*57c0*/  FFMA.FTZ R111, R104, UR6, R111 ;  /* 0x00000006686f7c23 */ /* 0x000fe2000801006f */
[----:B------:R-:W-:-:S02]  /*57d0*/  I2FP.F32.S32 R104, R92 ;  /* 0x0000005c00687245 */ /* 0x000fc40000201400 */
[----:B------:R-:W-:-:S03]  /*57e0*/  FSEL R132, R117, -INF , !P4 ;  /* 0xff80000075847808 */ /* 0x000fc60006000000 */
[----:B------:R-:W-:Y:S01]  /*57f0*/  FFMA.FTZ R100, R104, UR6, R100 ;  /* 0x0000000668647c23 */ /* 0x000fe20008010064 */
[----:B------:R-:W3:Y:S01]  /*5800*/  MUFU.TANH R101, R101 ;  /* 0x0000006500657308 */ /* 0x000ee20000002400 */
[----:B-1----:R-:W-:Y:S02]  /*5810*/  FSEL R89, R171, -INF , !P5 ;  /* 0xff800000ab597808 */ /* 0x002fe40006800000 */
[----:B------:R-:W-:-:S05]  /*5820*/  ISETP.GE.AND P5, PT, R99, R130, PT ;  /* 0x000000826300720c */ /* 0x000fca0003fa6270 */
[----:B------:R-:W1:Y:S01]  /*5830*/  MUFU.TANH R12, R12 ;  /* 0x0000000c000c7308 */ /* 0x000e620000002400 */
[----:B--2---:R-:W-:Y:S01]  /*5840*/  I2FP.F32.S32 R107, R99 ;  /* 0x00000063006b7245 */ /* 0x004fe20000201400 */
[----:B------:R-:W-:Y:S01]  /*5850*/  FFMA.FTZ R99, R106, UR6, R109 ;  /* 0x000000066a637c23 */ /* 0x000fe2000801006d */
[-C--:B------:R-:W-:Y:S02]  /*5860*/  I2FP.F32.S32 R106, R98.reuse ;  /* 0x00000062006a7245 */ /* 0x080fe40000201400 */
[----:B------:R-:W-:Y:S01]  /*5870*/  I2FP.F32.S32 R98, R98 ;  /* 0x0000006200627245 */ /* 0x000fe20000201400 */
[----:B------:R-:W-:Y:S01]  /*5880*/  FFMA.FTZ R107, R107, UR6, R124 ;  /* 0x000000066b6b7c23 */ /* 0x000fe2000801007c */
[----:B------:R-:W-:Y:S01]  /*5890*/  FSEL R99, R99, -INF , !P6 ;  /* 0xff80000063637808 */ /* 0x000fe20007000000 */
[----:B------:R2:W-:Y:S01]  /*58a0*/  MUFU.TANH R108, R87 ;  /* 0x00000057006c7308 */ /* 0x0005e20000002400 */
[----:B------:R-:W-:Y:S01]  /*58b0*/  FSEL R124, R111, -INF , !P3 ;  /* 0xff8000006f7c7808 */ /* 0x000fe20005800000 */
[----:B------:R-:W-:Y:S01]  /*58c0*/  FFMA.FTZ R106, R106, UR6, R116 ;  /* 0x000000066a6a7c23 */ /* 0x000fe20008010074 */
[----:B------:R-:W-:Y:S01]  /*58d0*/  ISETP.GE.AND P6, PT, R92, R130, PT ;  /* 0x000000825c00720c */ /* 0x000fe20003fc6270 */
[----:B----4-:R-:W-:Y:S01]  /*58e0*/  FFMA.FTZ R112, R98, UR6, R112 ;  /* 0x0000000662707c23 */ /* 0x010fe20008010070 */
[----:B------:R-:W-:-:S02]  /*58f0*/  ISETP.GE.AND P3, PT, R92, R128, PT ;  /* 0x000000805c00720c */ /* 0x000fc40003f66270 */
[----:B------:R-:W-:Y:S01]  /*5900*/  I2FP.F32.S32 R92, R92 ;  /* 0x0000005c005c7245 */ /* 0x000fe20000201400 */
[----:B------:R-:W4:Y:S01]  /*5910*/  MUFU.TANH R18, R18 ;  /* 0x0000001200127308 */ /* 0x000f220000002400 */
[----:B------:R-:W-:Y:S02]  /*5920*/  FSEL R107, R107, -INF , !P5 ;  /* 0xff8000006b6b7808 */ /* 0x000fe40006800000 */
[----:B------:R-:W-:Y:S01]  /*5930*/  FSEL R106, R106, -INF , !P0 ;  /* 0xff8000006a6a7808 */ /* 0x000fe20004000000 */
[----:B------:R-:W-:Y:S01]  /*5940*/  FFMA.FTZ R102, R92, UR6, R102 ;  /* 0x000000065c667c23 */ /* 0x000fe20008010066 */
[----:B------:R-:W-:Y:S01]  /*5950*/  VIADD R92, R120, 0x50 ;  /* 0x00000050785c7836 */ /* 0x000fe20000000000 */
[----:B------:R-:W-:Y:S02]  /*5960*/  FSEL R144, R112, -INF , !P2 ;  /* 0xff80000070907808 */ /* 0x000fe40005000000 */
[----:B------:R-:W-:Y:S01]  /*5970*/  MUFU.TANH R110, R88 ;  /* 0x00000058006e7308 */ /* 0x000fe20000002400 */
[----:B--2---:R-:W-:Y:S01]  /*5980*/  VIADD R87, R120, 0x49 ;  /* 0x0000004978577836 */ /* 0x004fe20000000000 */
[----:B------:R-:W-:-:S02]  /*5990*/  I2FP.F32.S32 R98, R92 ;  /* 0x0000005c00627245 */ /* 0x000fc40000201400 */
[-C--:B------:R-:W-:Y:S02]  /*59a0*/  ISETP.GE.AND P0, PT, R92, R130.reuse, PT ;  /* 0x000000825c00720c */ /* 0x080fe40003f06270 */
[-C--:B------:R-:W-:Y:S01]  /*59b0*/  I2FP.F32.S32 R119, R87.reuse ;  /* 0x0000005700777245 */ /* 0x080fe20000201400 */
[----:B------:R-:W-:Y:S01]  /*59c0*/  FFMA.FTZ R17, R98, UR6, R17 ;  /* 0x0000000662117c23 */ /* 0x000fe20008010011 */
[C---:B------:R-:W-:Y:S01]  /*59d0*/  ISETP.GE.AND P5, PT, R87.reuse, R130, PT ;  /* 0x000000825700720c */ /* 0x040fe20003fa6270 */
[----:B------:R2:W-:Y:S01]  /*59e0*/  MUFU.TANH R88, R82 ;  /* 0x0000005200587308 */ /* 0x0005e20000002400 */
[-C--:B------:R-:W-:Y:S01]  /*59f0*/  ISETP.GE.AND P4, PT, R87, R128.reuse, PT ;  /* 0x000000805700720c */ /* 0x080fe20003f86270 */
[----:B---3--:R-:W-:Y:S01]  /*5a00*/  FFMA.FTZ R119, R119, UR6, R101 ;  /* 0x0000000677777c23 */ /* 0x008fe20008010065 */
[----:B------:R-:W-:Y:S02]  /*5a10*/  I2FP.F32.S32 R87, R87 ;  /* 0x0000005700577245 */ /* 0x000fe40000201400 */
[----:B------:R-:W-:-:S02]  /*5a20*/  ISETP.GE.AND P2, PT, R92, R128, PT ;  /* 0x000000805c00720c */ /* 0x000fc40003f46270 */
[----:B------:R-:W-:Y:S01]  /*5a30*/  I2FP.F32.S32 R92, R92 ;  /* 0x0000005c005c7245 */ /* 0x000fe20000201400 */
[----:B------:R-:W-:Y:S01]  /*5a40*/  FFMA.FTZ R16, R87, UR6, R16 ;  /* 0x0000000657107c23 */ /* 0x000fe20008010010 */
[----:B------:R-:W3:Y:S01]  /*5a50*/  MUFU.TANH R118, R118 ;  /* 0x0000007600767308 */ /* 0x000ee20000002400 */
[----:B------:R-:W-:Y:S02]  /*5a60*/  FSEL R143, R102, -INF , !P3 ;  /* 0xff800000668f7808 */ /* 0x000fe40005800000 */
[----:B------:R-:W-:Y:S01]  /*5a70*/  FSEL R104, R100, -INF , !P6 ;  /* 0xff80000064687808 */ /* 0x000fe20007000000 */
[----:B-1----:R-:W-:Y:S01]  /*5a80*/  FFMA.FTZ R92, R92, UR6, R12 ;  /* 0x000000065c5c7c23 */ /* 0x002fe2000801000c */
[----:B------:R-:W-:Y:S02]  /*5a90*/  FSEL R119, R119, -INF , !P5 ;  /* 0xff80000077777808 */ /* 0x000fe40006800000 */
[----:B------:R-:W-:Y:S01]  /*5aa0*/  FSEL R147, R16, -INF , !P4 ;  /* 0xff80000010937808 */ /* 0x000fe20006000000 */
[----:B--2---:R-:W-:Y:S01]  /*5ab0*/  VIADD R82, R120, 0x51 ;  /* 0x0000005178527836 */ /* 0x004fe20000000000 */
[----:B------:R-:W-:Y:S01]  /*5ac0*/  MUFU.TANH R95, R95 ;  /* 0x0000005f005f7308 */ /* 0x000fe20000002400 */
[----:B------:R-:W-:-:S02]  /*5ad0*/  ISETP.GE.AND P5, PT, R167, R130, PT ;  /* 0x00000082a700720c */ /* 0x000fc40003fa6270 */
[----:B------:R-:W-:Y:S02]  /*5ae0*/  ISETP.GE.AND P4, PT, R167, R128, PT ;  /* 0x00000080a700720c */ /* 0x000fe40003f86270 */
[----:B------:R-:W-:Y:S02]  /*5af0*/  I2FP.F32.S32 R117, R82 ;  /* 0x0000005200757245 */ /* 0x000fe40000201400 */
[C---:B------:R-:W-:Y:S01]  /*5b00*/  ISETP.GE.AND P6, PT, R82.reuse, R130, PT ;  /* 0x000000825200720c */ /* 0x040fe20003fc6270 */
[----:B------:R1:W-:Y:S01]  /*5b10*/  MUFU.TANH R102, R75 ;  /* 0x0000004b00667308 */ /* 0x0003e20000002400 */
[----:B------:R-:W-:Y:S01]  /*5b20*/  ISETP.GE.AND P3, PT, R82, R128, PT ;  /* 0x000000805200720c */ /* 0x000fe20003f66270 */
[----:B----4-:R-:W-:Y:S01]  /*5b30*/  FFMA.FTZ R117, R117, UR6, R18 ;  /* 0x0000000675757c23 */ /* 0x010fe20008010012 */
[----:B------:R-:W-:Y:S01]  /*5b40*/  I2FP.F32.S32 R82, R82 ;  /* 0x0000005200527245 */ /* 0x000fe20000201400 */
[----:B------:R-:W-:Y:S01]  /*5b50*/  VIADD R18, R120, 0x60 ;  /* 0x0000006078127836 */ /* 0x000fe20000000000 */
[----:B------:R-:W-:-:S02]  /*5b60*/  FSEL R100, R17, -INF , !P0 ;  /* 0xff80000011647808 */ /* 0x000fc40004000000 */
[----:B------:R-:W-:Y:S01]  /*5b70*/  FSEL R175, R92, -INF , !P2 ;  /* 0xff8000005caf7808 */ /* 0x000fe20005000000 */
[----:B------:R-:W2:Y:S01]  /*5b80*/  MUFU.TANH R115, R115 ;  /* 0x0000007300737308 */ /* 0x000ea20000002400 */
[----:B------:R-:W-:Y:S01]  /*5b90*/  FFMA.FTZ R84, R82, UR6, R84 ;  /* 0x0000000652547c23 */ /* 0x000fe20008010054 */
[-C--:B------:R-:W-:Y:S02]  /*5ba0*/  I2FP.F32.S32 R92, R18.reuse ;  /* 0x00000012005c7245 */ /* 0x080fe40000201400 */
[----:B------:R-:W-:Y:S02]  /*5bb0*/  I2FP.F32.S32 R186, R18 ;  /* 0x0000001200ba7245 */ /* 0x000fe40000201400 */
[----:B------:R-:W-:Y:S01]  /*5bc0*/  FSEL R117, R117, -INF , !P6 ;  /* 0xff80000075757808 */ /* 0x000fe20007000000 */
[----:B------:R-:W-:Y:S01]  /*5bd0*/  FFMA.FTZ R92, R92, UR6, R91 ;  /* 0x000000065c5c7c23 */ /* 0x000fe2000801005b */
[----:B------:R4:W-:Y:S01]  /*5be0*/  MUFU.TANH R12, R78 ;  /* 0x0000004e000c7308 */ /* 0x0009e20000002400 */
[-C--:B-1----:R-:W-:Y:S01]  /*5bf0*/  I2FP.F32.S32 R75, R167.reuse ;  /* 0x000000a7004b7245 */ /* 0x082fe20000201400 */
[----:B---3--:R-:W-:Y:S01]  /*5c00*/  FFMA.FTZ R186, R186, UR6, R118 ;  /* 0x00000006baba7c23 */ /* 0x008fe20008010076 */
[----:B------:R-:W-:-:S02]  /*5c10*/  I2FP.F32.S32 R167, R167 ;  /* 0x000000a700a77245 */ /* 0x000fc40000201400 */
[----:B------:R-:W-:Y:S01]  /*5c20*/  FSEL R170, R84, -INF , !P3 ;  /* 0xff80000054aa7808 */ /* 0x000fe20005800000 */
[----:B------:R-:W-:Y:S01]  /*5c30*/  FFMA.FTZ R81, R75, UR6, R81 ;  /* 0x000000064b517c23 */ /* 0x000fe20008010051 */
[----:B------:R-:W-:Y:S01]  /*5c40*/  ISETP.GE.AND P6, PT, R18, R130, PT ;  /* 0x000000821200720c */ /* 0x000fe20003fc6270 */
[----:B------:R1:W-:Y:S01]  /*5c50*/  MUFU.TANH R16, R73 ;  /* 0x0000004900107308 */ /* 0x0003e20000002400 */
[----:B------:R-:W-:Y:S01]  /*5c60*/  FFMA.FTZ R167, R167, UR6, R64 ;  /* 0x00000006a7a77c23 */ /* 0x000fe20008010040 */
[----:B------:R-:W-:Y:S01]  /*5c70*/  VIADD R64, R120, 0x68 ;  /* 0x0000006878407836 */ /* 0x000fe20000000000 */
[----:B------:R-:W-:Y:S01]  /*5c80*/  ISETP.GE.AND P3, PT, R18, R128, PT ;  /* 0x000000801200720c */ /* 0x000fe20003f66270 */
[C---:B------:R-:W-:Y:S01]  /*5c90*/  VIADD R18, R120.reuse, 0x69 ;  /* 0x0000006978127836 */ /* 0x040fe20000000000 */
[----:B------:R-:W-:Y:S02]  /*5ca0*/  FSEL R98, R81, -INF , !P5 ;  /* 0xff80000051627808 */ /* 0x000fe40006800000 */
[-C--:B------:R-:W-:Y:S01]  /*5cb0*/  I2FP.F32.S32 R82, R64.reuse ;  /* 0x0000004000527245 */ /* 0x080fe20000201400 */
[----:B------:R3:W-:Y:S01]  /*5cc0*/  MUFU.TANH R17, R66 ;  /* 0x0000004200117308 */ /* 0x0007e20000002400 */
[----:B----4-:R-:W-:Y:S01]  /*5cd0*/  VIADD R78, R120, 0x59 ;  /* 0x00000059784e7836 */ /* 0x010fe20000000000 */
[----:B------:R-:W-:-:S02]  /*5ce0*/  I2FP.F32.S32 R192, R64 ;  /* 0x0000004000c07245 */ /* 0x000fc40000201400 */
[----:B------:R-:W-:Y:S01]  /*5cf0*/  FFMA.FTZ R82, R82, UR6, R123 ;  /* 0x0000000652527c23 */ /* 0x000fe2000801007b */
[----:B------:R-:W-:Y:S02]  /*5d00*/  FSEL R92, R92, -INF , !P6 ;  /* 0xff8000005c5c7808 */ /* 0x000fe40007000000 */
[----:B------:R-:W-:Y:S01]  /*5d10*/  ISETP.GE.AND P0, PT, R78, R130, PT ;  /* 0x000000824e00720c */ /* 0x000fe20003f06270 */
[----:B------:R-:W4:Y:S01]  /*5d20*/  MUFU.TANH R121, R121 ;  /* 0x0000007900797308 */ /* 0x000f220000002400 */
[----:B-1----:R-:W-:Y:S01]  /*5d30*/  I2FP.F32.S32 R73, R78 ;  /* 0x0000004e00497245 */ /* 0x002fe20000201400 */
[----:B--2---:R-:W-:Y:S01]  /*5d40*/  FFMA.FTZ R192, R192, UR6, R115 ;  /* 0x00000006c0c07c23 */ /* 0x004fe20008010073 */
[----:B------:R-:W-:Y:S02]  /*5d50*/  ISETP.GE.AND P2, PT, R78, R128, PT ;  /* 0x000000804e00720c */ /* 0x000fe40003f46270 */
[----:B------:R-:W-:Y:S01]  /*5d60*/  I2FP.F32.S32 R78, R78 ;  /* 0x0000004e004e7245 */ /* 0x000fe20000201400 */
[----:B------:R-:W-:Y:S01]  /*5d70*/  FFMA.FTZ R68, R73, UR6, R68 ;  /* 0x0000000649447c23 */ /* 0x000fe20008010044 */
[----:B------:R-:W-:Y:S01]  /*5d80*/  FSEL R186, R186, -INF , !P3 ;  /* 0xff800000baba7808 */ /* 0x000fe20005800000 */
[----:B------:R1:W-:Y:S01]  /*5d90*/  MUFU.TANH R112, R59 ;  /* 0x0000003b00707308 */ /* 0x0003e20000002400 */
[----:B---3--:R-:W-:-:S02]  /*5da0*/  VIADD R66, R120, 0x61 ;  /* 0x0000006178427836 */ /* 0x008fc40000000000 */
[----:B------:R-:W-:Y:S01]  /*5db0*/  FFMA.FTZ R70, R78, UR6, R70 ;  /* 0x000000064e467c23 */ /* 0x000fe20008010046 */
[----:B------:R-:W-:Y:S02]  /*5dc0*/  I2FP.F32.S32 R81, R18 ;  /* 0x0000001200517245 */ /* 0x000fe40000201400 */
[----:B------:R-:W-:Y:S02]  /*5dd0*/  ISETP.GE.AND P6, PT, R18, R130, PT ;  /* 0x000000821200720c */ /* 0x000fe40003fc6270 */
[----:B------:R-:W-:Y:S01]  /*5de0*/  I2FP.F32.S32 R87, R66 ;  /* 0x0000004200577245 */ /* 0x000fe20000201400 */
[----:B------:R2:W-:Y:S01]  /*5df0*/  MUFU.TANH R118, R61 ;  /* 0x0000003d00767308 */ /* 0x0005e20000002400 */
[----:B------:R-:W-:Y:S01]  /*5e00*/  FSEL R179, R70, -INF , !P2 ;  /* 0xff80000046b37808 */ /* 0x000fe20005000000 */
[----:B------:R-:W-:Y:S01]  /*5e10*/  FFMA.FTZ R81, R81, UR6, R125 ;  /* 0x0000000651517c23 */ /* 0x000fe2000801007d */
[----:B------:R-:W-:Y:S01]  /*5e20*/  ISETP.GE.AND P2, PT, R64, R128, PT ;  /* 0x000000804000720c */ /* 0x000fe20003f46270 */
[----:B------:R-:W-:Y:S01]  /*5e30*/  FFMA.FTZ R87, R87, UR6, R95 ;  /* 0x0000000657577c23 */ /* 0x000fe2000801005f */
[----:B------:R-:W-:-:S02]  /*5e40*/  FSEL R95, R68, -INF , !P0 ;  /* 0xff800000445f7808 */ /* 0x000fc40004000000 */
[----:B------:R-:W-:Y:S01]  /*5e50*/  ISETP.GE.AND P0, PT, R64, R130, PT ;  /* 0x000000824000720c */ /* 0x000fe20003f06270 */
[----:B------:R3:W-:Y:S01]  /*5e60*/  MUFU.TANH R116, R58 ;  /* 0x0000003a00747308 */ /* 0x0007e20000002400 */
[----:B------:R-:W-:Y:S01]  /*5e70*/  ISETP.GE.AND P3, PT, R18, R128, PT ;  /* 0x000000801200720c */ /* 0x000fe20003f66270 */
[----:B-1----:R-:W-:Y:S01]  /*5e80*/  VIADD R59, R120, 0x78 ;  /* 0x00000078783b7836 */ /* 0x002fe20000000000 */
[----:B------:R-:W-:Y:S02]  /*5e90*/  I2FP.F32.S32 R18, R18 ;  /* 0x0000001200127245 */ /* 0x000fe40000201400 */
[----:B------:R-:W-:Y:S02]  /*5ea0*/  FSEL R167, R167, -INF , !P4 ;  /* 0xff800000a7a77808 */ /* 0x000fe40006000000 */
[----:B------:R-:W-:Y:S01]  /*5eb0*/  ISETP.GE.AND P5, PT, R66, R130, PT ;  /* 0x000000824200720c */ /* 0x000fe20003fa6270 */
[----:B------:R-:W-:Y:S01]  /*5ec0*/  FFMA.FTZ R126, R18, UR6, R126 ;  /* 0x00000006127e7c23 */ /* 0x000fe2000801007e */
[----:B------:R-:W-:Y:S01]  /*5ed0*/  ISETP.GE.AND P4, PT, R66, R128, PT ;  /* 0x000000804200720c */ /* 0x000fe20003f86270 */
[C---:B--2---:R-:W-:Y:S01]  /*5ee0*/  VIADD R61, R120.reuse, 0x70 ;  /* 0x00000070783d7836 */ /* 0x044fe20000000000 */
[----:B------:R-:W-:Y:S01]  /*5ef0*/  I2FP.F32.S32 R66, R66 ;  /* 0x0000004200427245 */ /* 0x000fe20000201400 */
[----:B------:R-:W-:Y:S01]  /*5f00*/  VIADD R18, R120, 0x79 ;  /* 0x0000007978127836 */ /* 0x000fe20000000000 */
[----:B------:R-:W-:Y:S01]  /*5f10*/  FSEL R82, R82, -INF , !P0 ;  /* 0xff80000052527808 */ /* 0x000fe20004000000 */
[----:B------:R1:W-:Y:S01]  /*5f20*/  MUFU.TANH R101, R79 ;  /* 0x0000004f00657308 */ /* 0x0003e20000002400 */
[----:B------:R-:W-:Y:S01]  /*5f30*/  FSEL R192, R192, -INF , !P2 ;  /* 0xff800000c0c07808 */ /* 0x000fe20005000000 */
[----:B----4-:R-:W-:Y:S01]  /*5f40*/  FFMA.FTZ R121, R66, UR6, R121 ;  /* 0x0000000642797c23 */ /* 0x010fe20008010079 */
[----:B------:R-:W-:Y:S01]  /*5f50*/  I2FP.F32.S32 R75, R59 ;  /* 0x0000003b004b7245 */ /* 0x000fe20000201400 */
[----:B---3--:R-:W-:Y:S01]  /*5f60*/  VIADD R58, R120, 0x80 ;  /* 0x00000080783a7836 */ /* 0x008fe20000000000 */
[----:B------:R-:W-:-:S02]  /*5f70*/  ISETP.GE.AND P0, PT, R59, R130, PT ;  /* 0x000000823b00720c */ /* 0x000fc40003f06270 */
[----:B------:R-:W-:Y:S01]  /*5f80*/  ISETP.GE.AND P2, PT, R59, R128, PT ;  /* 0x000000803b00720c */ /* 0x000fe20003f46270 */
[----:B------:R2:W-:Y:S01]  /*5f90*/  MUFU.TANH R115, R60 ;  /* 0x0000003c00737308 */ /* 0x0005e20000002400 */
[----:B------:R-:W-:Y:S01]  /*5fa0*/  I2FP.F32.S32 R59, R59 ;  /* 0x0000003b003b7245 */ /* 0x000fe20000201400 */
[----:B------:R-:W-:Y:S01]  /*5fb0*/  FFMA.FTZ R75, R75, UR6, R145 ;  /* 0x000000064b4b7c23 */ /* 0x000fe20008010091 */
[----:B------:R-:W-:Y:S02]  /*5fc0*/  FSEL R81, R81, -INF , !P6 ;  /* 0xff80000051517808 */ /* 0x000fe40007000000 */
[----:B------:R-:W-:Y:S01]  /*5fd0*/  FSEL R193, R126, -INF , !P3 ;  /* 0xff8000007ec17808 */ /* 0x000fe20005800000 */
[----:B------:R-:W-:Y:S01]  /*5fe0*/  FFMA.FTZ R150, R59, UR6, R150 ;  /* 0x000000063b967c23 */ /* 0x000fe20008010096 */
[----:B------:R-:W-:Y:S01]  /*5ff0*/  I2FP.F32.S32 R73, R18 ;  /* 0x0000001200497245 */ /* 0x000fe20000201400 */
[----:B------:R-:W3:Y:S01]  /*6000*/  MUFU.TANH R97, R97 ;  /* 0x0000006100617308 */ /* 0x000ee20000002400 */
[----:B-1----:R-:W-:-:S02]  /*6010*/  I2FP.F32.S32 R79, R61 ;  /* 0x0000003d004f7245 */ /* 0x002fc40000201400 */
[C---:B------:R-:W-:Y:S01]  /*6020*/  ISETP.GE.AND P6, PT, R18.reuse, R130, PT ;  /* 0x000000821200720c */ /* 0x040fe20003fc6270 */
[----:B------:R-:W-:Y:S01]  /*6030*/  FFMA.FTZ R73, R73, UR6, R146 ;  /* 0x0000000649497c23 */ /* 0x000fe20008010092 */
[----:B------:R-:W-:Y:S01]  /*6040*/  ISETP.GE.AND P3, PT, R18, R128, PT ;  /* 0x000000801200720c */ /* 0x000fe20003f66270 */
[----:B------:R-:W-:Y:S01]  /*6050*/  FFMA.FTZ R79, R79, UR6, R127 ;  /* 0x000000064f4f7c23 */ /* 0x000fe2000801007f */
[----:B------:R-:W-:Y:S01]  /*6060*/  I2FP.F32.S32 R59, R18 ;  /* 0x00000012003b7245 */ /* 0x000fe20000201400 */
[----:B------:R1:W-:Y:S01]  /*6070*/  MUFU.TANH R91, R72 ;  /* 0x00000048005b7308 */ /* 0x0003e20000002400 */
[----:B--2---:R-:W-:Y:S02]  /*6080*/  I2FP.F32.S32 R60, R61 ;  /* 0x0000003d003c7245 */ /* 0x004fe40000201400 */
        /* <DEDUP_REMOVED lines=9> */
[----:B------:R-:W-:Y:S01]  /*6120*/  VIADD R60, R120, 0x89 ;  /* 0x00000089783c7836 */ /* 0x000fe20000000000 */
[----:B------:R-:W-:Y:S01]  /*6130*/  FSEL R79, R79, -INF , !P5 ;  /* 0xff8000004f4f7808 */ /* 0x000fe20006800000 */
[----:B------:R-:W2:Y:S01]  /*6140*/  MUFU.TANH R86, R86 ;  /* 0x0000005600567308 */ /* 0x000ea20000002400 */
[----:B------:R-:W-:-:S02]  /*6150*/  FSEL R200, R142, -INF , !P4 ;  /* 0xff8000008ec87808 */ /* 0x000fc40006000000 */
[----:B-1----:R-:W-:Y:S02]  /*6160*/  I2FP.F32.S32 R72, R58 ;  /* 0x0000003a00487245 */ /* 0x002fe40000201400 */
[C---:B------:R-:W-:Y:S02]  /*6170*/  ISETP.GE.AND P5, PT, R58.reuse, R130, PT ;  /* 0x000000823a00720c */ /* 0x040fe40003fa6270 */
[----:B------:R-:W-:Y:S01]  /*6180*/  ISETP.GE.AND P4, PT, R58, R128, PT ;  /* 0x000000803a00720c */ /* 0x000fe20003f86270 */
[----:B------:R-:W-:Y:S01]  /*6190*/  VIADD R58, R120, 0x81 ;  /* 0x00000081783a7836 */ /* 0x000fe20000000000 */
[----:B------:R-:W-:Y:S01]  /*61a0*/  FSEL R73, R73, -INF , !P6 ;  /* 0xff80000049497808 */ /* 0x000fe20007000000 */
[----:B------:R-:W-:Y:S01]  /*61b0*/  FFMA.FTZ R72, R72, UR6, R149 ;  /* 0x0000000648487c23 */ /* 0x000fe20008010095 */
[----:B------:R-:W-:Y:S01]  /*61c0*/  FSEL R206, R148, -INF , !P3 ;  /* 0xff80000094ce7808 */ /* 0x000fe20005800000 */
[----:B------:R-:W1:Y:S01]  /*61d0*/  MUFU.TANH R83, R83 ;  /* 0x0000005300537308 */ /* 0x000e620000002400 */
[----:B------:R-:W-:Y:S01]  /*61e0*/  I2FP.F32.S32 R68, R18 ;  /* 0x0000001200447245 */ /* 0x000fe20000201400 */
[C---:B------:R-:W-:Y:S01]  /*61f0*/  VIADD R149, R163.reuse, 0x3800 ;  /* 0x00003800a3957836 */ /* 0x040fe20000000000 */
[C---:B------:R-:W-:Y:S01]  /*6200*/  ISETP.GE.AND P6, PT, R18.reuse, R130, PT ;  /* 0x000000821200720c */ /* 0x040fe20003fc6270 */
[----:B------:R-:W-:Y:S01]  /*6210*/  VIADD R148, R163, 0x3c00 ;  /* 0x00003c00a3947836 */ /* 0x000fe20000000000 */
[----:B------:R-:W-:Y:S01]  /*6220*/  ISETP.GE.AND P3, PT, R18, R128, PT ;  /* 0x000000801200720c */ /* 0x000fe20003f66270 */
[----:B------:R-:W-:Y:S01]  /*6230*/  FFMA.FTZ R68, R68, UR6, R135 ;  /* 0x0000000644447c23 */ /* 0x000fe20008010087 */
[----:B------:R-:W-:Y:S01]  /*6240*/  FSEL R75, R75, -INF , !P0 ;  /* 0xff8000004b4b7808 */ /* 0x000fe20004000000 */
[----:B------:R4:W-:Y:S01]  /*6250*/  MUFU.TANH R84, R62 ;  /* 0x0000003e00547308 */ /* 0x0009e20000002400 */
[----:B------:R-:W-:Y:S01]  /*6260*/  FSEL R203, R150, -INF , !P2 ;  /* 0xff80000096cb7808 */ /* 0x000fe20005000000 */
[----:B------:R-:W-:Y:S01]  /*6270*/  VIADD R150, R163, 0x3400 ;  /* 0x00003400a3967836 */ /* 0x000fe20000000000 */
[----:B------:R-:W-:-:S02]  /*6280*/  I2FP.F32.S32 R18, R18 ;  /* 0x0000001200127245 */ /* 0x000fc40000201400 */
[----:B------:R-:W-:Y:S02]  /*6290*/  I2FP.F32.S32 R70, R58 ;  /* 0x0000003a00467245 */ /* 0x000fe40000201400 */
[----:B------:R-:W-:Y:S01]  /*62a0*/  ISETP.GE.AND P0, PT, R58, R130, PT ;  /* 0x000000823a00720c */ /* 0x000fe20003f06270 */
[----:B------:R-:W-:Y:S01]  /*62b0*/  FFMA.FTZ R151, R18, UR6, R151 ;  /* 0x0000000612977c23 */ /* 0x000fe20008010097 */
[----:B------:R-:W-:Y:S01]  /*62c0*/  ISETP.GE.AND P2, PT, R58, R128, PT ;  /* 0x000000803a00720c */ /* 0x000fe20003f46270 */
[----:B---3--:R-:W-:Y:S01]  /*62d0*/  FFMA.FTZ R70, R70, UR6, R97 ;  /* 0x0000000646467c23 */ /* 0x008fe20008010061 */
[----:B------:R-:W-:Y:S01]  /*62e0*/  I2FP.F32.S32 R58, R58 ;  /* 0x0000003a003a7245 */ /* 0x000fe20000201400 */
[----:B------:R-:W-:Y:S01]  /*62f0*/  VIADD R18, R169, UR5 ;  /* 0x00000005a9127c36 */ /* 0x000fe20008000000 */
[----:B------:R-:W-:Y:S01]  /*6300*/  I2FP.F32.S32 R109, R120 ;  /* 0x00000078006d7245 */ /* 0x000fe20000201400 */
[----:B------:R3:W1:Y:S01]  /*6310*/  MUFU.TANH R111, R65 ;  /* 0x00000041006f7308 */ /* 0x0006620000002400 */
[----:B------:R-:W-:Y:S01]  /*6320*/  FSEL R72, R72, -INF , !P5 ;  /* 0xff80000048487808 */ /* 0x000fe20006800000 */
[----:B------:R-:W-:Y:S01]  /*6330*/  FFMA.FTZ R133, R58, UR6, R133 ;  /* 0x000000063a857c23 */ /* 0x000fe20008010085 */
[----:B------:R-:W-:Y:S01]  /*6340*/  I2FP.F32.S32 R58, R60 ;  /* 0x0000003c003a7245 */ /* 0x000fe20000201400 */
[----:B------:R-:W-:Y:S01]  /*6350*/  FFMA.FTZ R109, R109, UR6, R140 ;  /* 0x000000066d6d7c23 */ /* 0x000fe2000801008c */
[CC--:B------:R-:W-:Y:S01]  /*6360*/  ISETP.GE.AND P5, PT, R120.reuse, R130.reuse, PT ;  /* 0x000000827800720c */ /* 0x0c0fe20003fa6270 */
[----:B------:R-:W-:Y:S01]  /*6370*/  VIADD R120, R120, 0x71 ;  /* 0x0000007178787836 */ /* 0x000fe20000000000 */
[----:B------:R-:W-:Y:S01]  /*6380*/  FSEL R205, R134, -INF , !P4 ;  /* 0xff80000086cd7808 */ /* 0x000fe20006000000 */
[----:B------:R-:W-:Y:S01]  /*6390*/  VIADD R59, R18, 0x90 ;  /* 0x00000090123b7836 */ /* 0x000fe20000000000 */
[----:B------:R-:W-:Y:S01]  /*63a0*/  FSEL R70, R70, -INF , !P0 ;  /* 0xff80000046467808 */ /* 0x000fe20004000000 */
[----:B------:R-:W-:Y:S01]  /*63b0*/  FFMA.FTZ R58, R58, UR6, R94 ;  /* 0x000000063a3a7c23 */ /* 0x000fe2000801005e */
[----:B------:R-:W-:Y:S01]  /*63c0*/  ISETP.GE.AND P4, PT, R60, R130, PT ;  /* 0x000000823c00720c */ /* 0x000fe20003f86270 */
[----:B------:R-:W-:Y:S01]  /*63d0*/  VIADD R64, R18, 0x91 ;  /* 0x0000009112407836 */ /* 0x000fe20000000000 */
[----:B------:R-:W-:Y:S01]  /*63e0*/  ISETP.GE.AND P0, PT, R60, R128, PT ;  /* 0x000000803c00720c */ /* 0x000fe20003f06270 */
[C---:B----4-:R-:W-:Y:S01]  /*63f0*/  VIADD R62, R18.reuse, 0x98 ;  /* 0x00000098123e7836 */ /* 0x050fe20000000000 */
[----:B------:R-:W-:Y:S01]  /*6400*/  I2FP.F32.S32 R60, R60 ;  /* 0x0000003c003c7245 */ /* 0x000fe20000201400 */
[----:B------:R4:W-:Y:S01]  /*6410*/  MUFU.TANH R94, R47 ;  /* 0x0000002f005e7308 */ /* 0x0009e20000002400 */
[----:B------:R-:W-:Y:S01]  /*6420*/  FSEL R208, R133, -INF , !P2 ;  /* 0xff80000085d07808 */ /* 0x000fe20005000000 */
[----:B------:R-:W-:Y:S01]  /*6430*/  VIADD R140, R18, 0xa9 ;  /* 0x000000a9128c7836 */ /* 0x000fe20000000000 */
[----:B------:R-:W-:Y:S01]  /*6440*/  FSEL R68, R68, -INF , !P6 ;  /* 0xff80000044447808 */ /* 0x000fe20007000000 */
[----:B------:R-:W-:Y:S01]  /*6450*/  FFMA.FTZ R60, R60, UR6, R129 ;  /* 0x000000063c3c7c23 */ /* 0x000fe20008010081 */
[----:B------:R-:W-:Y:S01]  /*6460*/  FSEL R207, R151, -INF , !P3 ;  /* 0xff80000097cf7808 */ /* 0x000fe20005800000 */
[----:B------:R-:W-:Y:S01]  /*6470*/  VIADD R151, R163, 0x3000 ;  /* 0x00003000a3977836 */ /* 0x000fe20000000000 */
[----:B------:R-:W-:Y:S01]  /*6480*/  FSEL R109, R109, -INF , !P5 ;  /* 0xff8000006d6d7808 */ /* 0x000fe20006800000 */
[----:B------:R1:W-:Y:S01]  /*6490*/  MUFU.TANH R97, R46 ;  /* 0x0000002e00617308 */ /* 0x0003e20000002400 */
[----:B------:R-:W-:-:S02]  /*64a0*/  I2FP.F32.S32 R61, R120 ;  /* 0x00000078003d7245 */ /* 0x000fc40000201400 */
[C---:B------:R-:W-:Y:S02]  /*64b0*/  ISETP.GE.AND P2, PT, R120.reuse, R130, PT ;  /* 0x000000827800720c */ /* 0x040fe40003f46270 */
[----:B------:R-:W-:Y:S01]  /*64c0*/  ISETP.GE.AND P6, PT, R120, R128, PT ;  /* 0x000000807800720c */ /* 0x000fe20003fc6270 */
[----:B------:R-:W-:Y:S01]  /*64d0*/  FFMA.FTZ R61, R61, UR6, R105 ;  /* 0x000000063d3d7c23 */ /* 0x000fe20008010069 */
[C---:B------:R-:W-:Y:S01]  /*64e0*/  ISETP.GE.AND P3, PT, R59.reuse, R130, PT ;  /* 0x000000823b00720c */ /* 0x040fe20003f66270 */
[----:B------:R-:W1:Y:S01]  /*64f0*/  MUFU.TANH R57, R57 ;  /* 0x0000003900397308 */ /* 0x000e620000002400 */
[----:B------:R-:W-:Y:S02]  /*6500*/  ISETP.GE.AND P5, PT, R59, R128, PT ;  /* 0x000000803b00720c */ /* 0x000fe40003fa6270 */
[----:B------:R-:W-:Y:S02]  /*6510*/  I2FP.F32.S32 R120, R120 ;  /* 0x0000007800787245 */ /* 0x000fe40000201400 */
[----:B------:R-:W-:-:S02]  /*6520*/  I2FP.F32.S32 R59, R59 ;  /* 0x0000003b003b7245 */ /* 0x000fc40000201400 */
[----:B------:R-:W-:Y:S01]  /*6530*/  FSEL R66, R58, -INF , !P4 ;  /* 0xff8000003a427808 */ /* 0x000fe20006000000 */
[----:B------:R-:W-:Y:S01]  /*6540*/  FFMA.FTZ R113, R120, UR6, R113 ;  /* 0x0000000678717c23 */ /* 0x000fe20008010071 */
[----:B------:R-:W-:Y:S01]  /*6550*/  I2FP.F32.S32 R58, R64 ;  /* 0x00000040003a7245 */ /* 0x000fe20000201400 */
[C---:B---3--:R-:W-:Y:S01]  /*6560*/  FFMA.FTZ R65, R59.reuse, UR6, R131 ;  /* 0x000000063b417c23 */ /* 0x048fe20008010083 */
[----:B------:R-:W-:Y:S01]  /*6570*/  FFMA.FTZ R110, R59, UR6, R110 ;  /* 0x000000063b6e7c23 */ /* 0x000fe2000801006e */
[----:B------:R-:W-:Y:S01]  /*6580*/  VIADD R59, R18, 0x99 ;  /* 0x00000099123b7836 */ /* 0x000fe20000000000 */
[----:B------:R-:W-:Y:S01]  /*6590*/  FSEL R204, R60, -INF , !P0 ;  /* 0xff8000003ccc7808 */ /* 0x000fe20004000000 */
[----:B--2---:R-:W-:Y:S01]  /*65a0*/  FFMA.FTZ R195, R58, UR6, R86 ;  /* 0x000000063ac37c23 */ /* 0x004fe20008010056 */
[----:B----4-:R-:W-:Y:S01]  /*65b0*/  I2FP.F32.S32 R47, R62 ;  /* 0x0000003e002f7245 */ /* 0x010fe20000201400 */
[----:B------:R2:W-:Y:S01]  /*65c0*/  MUFU.TANH R86, R45 ;  /* 0x0000002d00567308 */ /* 0x0005e20000002400 */
[----:B------:R-:W-:Y:S01]  /*65d0*/  ISETP.GE.AND P4, PT, R64, R130, PT ;  /* 0x000000824000720c */ /* 0x000fe20003f86270 */
[----:B-1----:R-:W-:Y:S01]  /*65e0*/  VIADD R46, R18, 0xa8 ;  /* 0x000000a8122e7836 */ /* 0x002fe20000000000 */
[----:B------:R-:W-:Y:S01]  /*65f0*/  ISETP.GE.AND P0, PT, R64, R128, PT ;  /* 0x000000804000720c */ /* 0x000fe20003f06270 */
[----:B------:R-:W-:Y:S01]  /*6600*/  FFMA.FTZ R64, R58, UR6, R108 ;  /* 0x000000063a407c23 */ /* 0x000fe2000801006c */
[----:B------:R-:W-:Y:S01]  /*6610*/  FSEL R78, R61, -INF , !P2 ;  /* 0xff8000003d4e7808 */ /* 0x000fe20005000000 */
[----:B------:R-:W-:Y:S01]  /*6620*/  FFMA.FTZ R101, R47, UR6, R101 ;  /* 0x000000062f657c23 */ /* 0x000fe20008010065 */
[----:B------:R-:W-:Y:S01]  /*6630*/  FSEL R201, R113, -INF , !P6 ;  /* 0xff80000071c97808 */ /* 0x000fe20007000000 */
[----:B------:R-:W1:Y:S01]  /*6640*/  MUFU.TANH R56, R56 ;  /* 0x0000003800387308 */ /* 0x000e620000002400 */
[----:B------:R-:W-:Y:S01]  /*6650*/  FSEL R65, R65, -INF , !P3 ;  /* 0xff80000041417808 */ /* 0x000fe20005800000 */
[----:B------:R-:W-:Y:S01]  /*6660*/  VIADD R108, R18, 0xb8 ;  /* 0x000000b8126c7836 */ /* 0x000fe20000000000 */
[----:B------:R-:W-:-:S02]  /*6670*/  FSEL R202, R110, -INF , !P5 ;  /* 0xff8000006eca7808 */ /* 0x000fc40006800000 */
[C---:B------:R-:W-:Y:S02]  /*6680*/  ISETP.GE.AND P2, PT, R62.reuse, R130, PT ;  /* 0x000000823e00720c */ /* 0x040fe40003f46270 */
[----:B------:R-:W-:Y:S01]  /*6690*/  ISETP.GE.AND P6, PT, R62, R128, PT ;  /* 0x000000803e00720c */ /* 0x000fe20003fc6270 */
[----:B------:R-:W-:Y:S01]  /*66a0*/  FFMA.FTZ R62, R47, UR6, R88 ;  /* 0x000000062f3e7c23 */ /* 0x000fe20008010058 */
[C---:B--2---:R-:W-:Y:S01]  /*66b0*/  VIADD R45, R18.reuse, 0xa0 ;  /* 0x000000a0122d7836 */ /* 0x044fe20000000000 */
[C---:B------:R-:W-:Y:S01]  /*66c0*/  ISETP.GE.AND P3, PT, R59.reuse, R130, PT ;  /* 0x000000823b00720c */ /* 0x040fe20003f66270 */
[----:B------:R-:W-:Y:S01]  /*66d0*/  VIADD R47, R18, 0xa1 ;  /* 0x000000a1122f7836 */ /* 0x000fe20000000000 */
[----:B------:R-:W-:Y:S01]  /*66e0*/  ISETP.GE.AND P5, PT, R59, R128, PT ;  /* 0x000000803b00720c */ /* 0x000fe20003fa6270 */
[----:B------:R2:W-:Y:S01]  /*66f0*/  MUFU.TANH R88, R44 ;  /* 0x0000002c00587308 */ /* 0x0005e20000002400 */
[----:B------:R-:W-:Y:S02]  /*6700*/  I2FP.F32.S32 R59, R59 ;  /* 0x0000003b003b7245 */ /* 0x000fe40000201400 */
[----:B------:R-:W-:-:S02]  /*6710*/  FSEL R64, R64, -INF , !P4 ;  /* 0xff80000040407808 */ /* 0x000fc40006000000 */
[----:B------:R-:W-:Y:S01]  /*6720*/  FSEL R195, R195, -INF , !P0 ;  /* 0xff800000c3c37808 */ /* 0x000fe20004000000 */
[----:B------:R-:W-:Y:S01]  /*6730*/  FFMA.FTZ R61, R59, UR6, R83 ;  /* 0x000000063b3d7c23 */ /* 0x000fe20008010053 */
[C---:B------:R-:W-:Y:S01]  /*6740*/  ISETP.GE.AND P4, PT, R45.reuse, R130, PT ;  /* 0x000000822d00720c */ /* 0x040fe20003f86270 */
[----:B------:R3:W-:Y:S01]  /*6750*/  MUFU.TANH R83, R43 ;  /* 0x0000002b00537308 */ /* 0x0007e20000002400 */
[----:B------:R-:W-:Y:S01]  /*6760*/  ISETP.GE.AND P0, PT, R45, R128, PT ;  /* 0x000000802d00720c */ /* 0x000fe20003f06270 */
[----:B------:R-:W-:Y:S01]  /*6770*/  FFMA.FTZ R102, R59, UR6, R102 ;  /* 0x000000063b667c23 */ /* 0x000fe20008010066 */
[----:B------:R-:W-:Y:S02]  /*6780*/  I2FP.F32.S32 R45, R45 ;  /* 0x0000002d002d7245 */ /* 0x000fe40000201400 */
[----:B------:R-:W-:Y:S02]  /*6790*/  FSEL R62, R62, -INF , !P2 ;  /* 0xff8000003e3e7808 */ /* 0x000fe40005000000 */
[----:B------:R-:W-:Y:S01]  /*67a0*/  FSEL R194, R101, -INF , !P6 ;  /* 0xff80000065c27808 */ /* 0x000fe20007000000 */
[C---:B------:R-:W-:Y:S01]  /*67b0*/  FFMA.FTZ R60, R45.reuse, UR6, R12 ;  /* 0x000000062d3c7c23 */ /* 0x040fe2000801000c */
[----:B--2---:R-:W-:Y:S01]  /*67c0*/  I2FP.F32.S32 R44, R47 ;  /* 0x0000002f002c7245 */ /* 0x004fe20000201400 */
[----:B------:R-:W-:Y:S01]  /*67d0*/  FFMA.FTZ R17, R45, UR6, R17 ;  /* 0x000000062d117c23 */ /* 0x000fe20008010011 */
[----:B------:R2:W-:Y:S01]  /*67e0*/  MUFU.TANH R12, R41 ;  /* 0x00000029000c7308 */ /* 0x0005e20000002400 */
[----:B------:R-:W-:-:S02]  /*67f0*/  ISETP.GE.AND P2, PT, R47, R130, PT ;  /* 0x000000822f00720c */ /* 0x000fc40003f46270 */
[C---:B------:R-:W-:Y:S01]  /*6800*/  FFMA.FTZ R59, R44.reuse, UR6, R16 ;  /* 0x000000062c3b7c23 */ /* 0x040fe20008010010 */
[----:B------:R-:W-:Y:S01]  /*6810*/  FFMA.FTZ R91, R44, UR6, R91 ;  /* 0x000000062c5b7c23 */ /* 0x000fe2000801005b */
[----:B------:R-:W-:Y:S02]  /*6820*/  ISETP.GE.AND P6, PT, R47, R128, PT ;  /* 0x000000802f00720c */ /* 0x000fe40003fc6270 */
[----:B---3--:R-:W-:Y:S01]  /*6830*/  I2FP.F32.S32 R43, R46 ;  /* 0x0000002e002b7245 */ /* 0x008fe20000201400 */
[----:B------:R-:W3:Y:S01]  /*6840*/  MUFU.TANH R55, R55 ;  /* 0x0000003700377308 */ /* 0x000ee20000002400 */
[----:B------:R-:W-:Y:S02]  /*6850*/  FSEL R60, R60, -INF , !P4 ;  /* 0xff8000003c3c7808 */ /* 0x000fe40006000000 */
[----:B------:R-:W-:Y:S01]  /*6860*/  FSEL R174, R17, -INF , !P0 ;  /* 0xff80000011ae7808 */ /* 0x000fe20004000000 */
[C---:B------:R-:W-:Y:S01]  /*6870*/  FFMA.FTZ R58, R43.reuse, UR6, R111 ;  /* 0x000000062b3a7c23 */ /* 0x040fe2000801006f */
[----:B------:R-:W-:Y:S01]  /*6880*/  FFMA.FTZ R118, R43, UR6, R118 ;  /* 0x000000062b767c23 */ /* 0x000fe20008010076 */
[----:B------:R-:W-:Y:S01]  /*6890*/  VIADD R43, R18, 0xb1 ;  /* 0x000000b1122b7836 */ /* 0x000fe20000000000 */
[----:B------:R-:W-:Y:S01]  /*68a0*/  ISETP.GE.AND P4, PT, R140, R130, PT ;  /* 0x000000828c00720c */ /* 0x000fe20003f86270 */
[----:B------:R4:W-:Y:S01]  /*68b0*/  MUFU.TANH R17, R40 ;  /* 0x0000002800117308 */ /* 0x0009e20000002400 */
[----:B--2---:R-:W-:Y:S01]  /*68c0*/  VIADD R41, R18, 0xb0 ;  /* 0x000000b012297836 */ /* 0x004fe20000000000 */
[----:B------:R-:W-:-:S02]  /*68d0*/  ISETP.GE.AND P0, PT, R140, R128, PT ;  /* 0x000000808c00720c */ /* 0x000fc40003f06270 */
[----:B------:R-:W-:Y:S02]  /*68e0*/  I2FP.F32.S32 R140, R140 ;  /* 0x0000008c008c7245 */ /* 0x000fe40000201400 */
[----:B------:R-:W-:Y:S02]  /*68f0*/  FSEL R59, R59, -INF , !P2 ;  /* 0xff8000003b3b7808 */ /* 0x000fe40005000000 */
[----:B------:R-:W-:Y:S01]  /*6900*/  FSEL R168, R91, -INF , !P6 ;  /* 0xff8000005ba87808 */ /* 0x000fe20007000000 */
[----:B------:R-:W-:Y:S01]  /*6910*/  MUFU.TANH R54, R54 ;  /* 0x0000003600367308 */ /* 0x000fe20000002400 */
[C---:B------:R-:W-:Y:S01]  /*6920*/  ISETP.GE.AND P2, PT, R41.reuse, R130, PT ;  /* 0x000000822900720c */ /* 0x040fe20003f46270 */
[C---:B------:R-:W-:Y:S01]  /*6930*/  FFMA.FTZ R47, R140.reuse, UR6, R84 ;  /* 0x000000068c2f7c23 */ /* 0x040fe20008010054 */
[----:B------:R-:W-:Y:S01]  /*6940*/  ISETP.GE.AND P6, PT, R41, R128, PT ;  /* 0x000000802900720c */ /* 0x000fe20003fc6270 */
[----:B------:R-:W-:Y:S01]  /*6950*/  FFMA.FTZ R140, R140, UR6, R112 ;  /* 0x000000068c8c7c23 */ /* 0x000fe20008010070 */
[----:B------:R-:W-:Y:S01]  /*6960*/  I2FP.F32.S32 R41, R41 ;  /* 0x0000002900297245 */ /* 0x000fe20000201400 */
[----:B------:R-:W-:Y:S01]  /*6970*/  VIADD R84, R18, 0xd8 ;  /* 0x000000d812547836 */ /* 0x000fe20000000000 */
[----:B------:R-:W-:Y:S01]  /*6980*/  FSEL R61, R61, -INF , !P3 ;  /* 0xff8000003d3d7808 */ /* 0x000fe20005800000 */
[----:B------:R-:W2:Y:S01]  /*6990*/  MUFU.TANH R51, R51 ;  /* 0x0000003300337308 */ /* 0x000ea20000002400 */
[----:B----4-:R-:W-:Y:S01]  /*69a0*/  I2FP.F32.S32 R40, R43 ;  /* 0x0000002b00287245 */ /* 0x010fe20000201400 */
[----:B------:R-:W-:Y:S01]  /*69b0*/  FFMA.FTZ R57, R41, UR6, R57 ;  /* 0x0000000629397c23 */ /* 0x000fe20008010039 */
[----:B------:R-:W-:-:S02]  /*69c0*/  FSEL R180, R102, -INF , !P5 ;  /* 0xff80000066b47808 */ /* 0x000fc40006800000 */
[----:B------:R-:W-:Y:S01]  /*69d0*/  ISETP.GE.AND P3, PT, R46, R130, PT ;  /* 0x000000822e00720c */ /* 0x000fe20003f66270 */
[----:B------:R-:W-:Y:S01]  /*69e0*/  FFMA.FTZ R45, R40, UR6, R116 ;  /* 0x00000006282d7c23 */ /* 0x000fe20008010074 */
[----:B------:R-:W-:Y:S01]  /*69f0*/  ISETP.GE.AND P5, PT, R46, R128, PT ;  /* 0x000000802e00720c */ /* 0x000fe20003fa6270 */
[----:B------:R-:W4:Y:S01]  /*6a00*/  MUFU.TANH R53, R53 ;  /* 0x0000003500357308 */ /* 0x000f220000002400 */
[----:B------:R-:W-:Y:S01]  /*6a10*/  FFMA.FTZ R46, R41, UR6, R115 ;  /* 0x00000006292e7c23 */ /* 0x000fe20008010073 */
[----:B-1----:R-:W-:Y:S01]  /*6a20*/  FFMA.FTZ R112, R40, UR6, R56 ;  /* 0x0000000628707c23 */ /* 0x002fe20008010038 */
[----:B------:R-:W-:Y:S01]  /*6a30*/  FSEL R58, R58, -INF , !P3 ;  /* 0xff8000003a3a7808 */ /* 0x000fe20005800000 */
[----:B------:R-:W-:Y:S01]  /*6a40*/  VIADD R40, R18, 0xb9 ;  /* 0x000000b912287836 */ /* 0x000fe20000000000 */
[----:B------:R-:W-:Y:S02]  /*6a50*/  FSEL R146, R118, -INF , !P5 ;  /* 0xff80000076927808 */ /* 0x000fe40006800000 */
[C---:B------:R-:W-:Y:S01]  /*6a60*/  ISETP.GE.AND P3, PT, R43.reuse, R130, PT ;  /* 0x000000822b00720c */ /* 0x040fe20003f66270 */
[----:B------:R-:W-:Y:S01]  /*6a70*/  MUFU.TANH R52, R52 ;  /* 0x0000003400347308 */ /* 0x000fe20000002400 */
[----:B------:R-:W-:-:S02]  /*6a80*/  ISETP.GE.AND P5, PT, R43, R128, PT ;  /* 0x000000802b00720c */ /* 0x000fc40003fa6270 */
[----:B------:R-:W-:Y:S02]  /*6a90*/  FSEL R47, R47, -INF , !P4 ;  /* 0xff8000002f2f7808 */ /* 0x000fe40006000000 */
[----:B------:R-:W-:Y:S02]  /*6aa0*/  FSEL R140, R140, -INF , !P0 ;  /* 0xff8000008c8c7808 */ /* 0x000fe40004000000 */
[C---:B------:R-:W-:Y:S01]  /*6ab0*/  ISETP.GE.AND P4, PT, R108.reuse, R130, PT ;  /* 0x000000826c00720c */ /* 0x040fe20003f86270 */
[----:B------:R-:W1:Y:S01]  /*6ac0*/  MUFU.TANH R48, R48 ;  /* 0x0000003000307308 */ /* 0x000e620000002400 */
[----:B------:R-:W-:Y:S02]  /*6ad0*/  ISETP.GE.AND P0, PT, R108, R128, PT ;  /* 0x000000806c00720c */ /* 0x000fe40003f06270 */
[----:B------:R-:W-:Y:S02]  /*6ae0*/  FSEL R46, R46, -INF , !P2 ;  /* 0xff8000002e2e7808 */ /* 0x000fe40005000000 */
[----:B------:R-:W-:-:S02]  /*6af0*/  FSEL R115, R57, -INF , !P6 ;  /* 0xff80000039737808 */ /* 0x000fc40007000000 */
[----:B------:R-:W-:Y:S01]  /*6b00*/  I2FP.F32.S32 R108, R108 ;  /* 0x0000006c006c7245 */ /* 0x000fe20000201400 */
[----:B------:R1:W-:Y:S01]  /*6b10*/  MUFU.TANH R56, R39 ;  /* 0x0000002700387308 */ /* 0x0003e20000002400 */
[C---:B------:R-:W-:Y:S02]  /*6b20*/  ISETP.GE.AND P2, PT, R40.reuse, R130, PT ;  /* 0x000000822800720c */ /* 0x040fe40003f46270 */
[----:B------:R-:W-:Y:S01]  /*6b30*/  ISETP.GE.AND P6, PT, R40, R128, PT ;  /* 0x000000802800720c */ /* 0x000fe20003fc6270 */
[C---:B---3--:R-:W-:Y:S01]  /*6b40*/  FFMA.FTZ R44, R108.reuse, UR6, R55 ;  /* 0x000000066c2c7c23 */ /* 0x048fe20008010037 */
[----:B------:R-:W-:Y:S01]  /*6b50*/  FSEL R45, R45, -INF , !P3 ;  /* 0xff8000002d2d7808 */ /* 0x000fe20005800000 */
[----:B--2---:R-:W-:Y:S01]  /*6b60*/  FFMA.FTZ R108, R108, UR6, R51 ;  /* 0x000000066c6c7c23 */ /* 0x004fe20008010033 */
[----:B------:R-:W-:Y:S01]  /*6b70*/  FSEL R112, R112, -INF , !P5 ;  /* 0xff80000070707808 */ /* 0x000fe20006800000 */
[----:B------:R-:W2:Y:S01]  /*6b80*/  MUFU.TANH R50, R50 ;  /* 0x0000003200327308 */ /* 0x000ea20000002400 */
[----:B------:R-:W-:-:S02]  /*6b90*/  I2FP.F32.S32 R40, R40 ;  /* 0x0000002800287245 */ /* 0x000fc40000201400 */
[----:B------:R-:W-:Y:S02]  /*6ba0*/  FSEL R44, R44, -INF , !P4 ;  /* 0xff8000002c2c7808 */ /* 0x000fe40006000000 */
[----:B------:R-:W-:Y:S01]  /*6bb0*/  FSEL R108, R108, -INF , !P0 ;  /* 0xff8000006c6c7808 */ /* 0x000fe20004000000 */
[C---:B------:R-:W-:Y:S01]  /*6bc0*/  FFMA.FTZ R43, R40.reuse, UR6, R54 ;  /* 0x00000006282b7c23 */ /* 0x040fe20008010036 */
[----:B----4-:R-:W-:Y:S01]  /*6bd0*/  FFMA.FTZ R53, R40, UR6, R53 ;  /* 0x0000000628357c23 */ /* 0x010fe20008010035 */
[----:B------:R-:W3:Y:S01]  /*6be0*/  MUFU.TANH R49, R49 ;  /* 0x0000003100317308 */ /* 0x000ee20000002400 */
[C---:B-1----:R-:W-:Y:S02]  /*6bf0*/  VIADD R39, R18.reuse, 0xc0 ;  /* 0x000000c012277836 */ /* 0x042fe40000000000 */
[----:B------:R-:W-:Y:S01]  /*6c00*/  VIADD R40, R18, 0xc1 ;  /* 0x000000c112287836 */ /* 0x000fe20000000000 */
[----:B------:R-:W-:Y:S02]  /*6c10*/  FSEL R43, R43, -INF , !P2 ;  /* 0xff8000002b2b7808 */ /* 0x000fe40005000000 */
[----:B------:R-:W-:-:S02]  /*6c20*/  ISETP.GE.AND P3, PT, R39, R130, PT ;  /* 0x000000822700720c */ /* 0x000fc40003f66270 */
[----:B------:R-:W-:Y:S01]  /*6c30*/  ISETP.GE.AND P5, PT, R39, R128, PT ;  /* 0x000000802700720c */ /* 0x000fe20003fa6270 */
[----:B------:R1:W4:Y:S01]  /*6c40*/  MUFU.TANH R16, R42 ;  /* 0x0000002a00107308 */ /* 0x0003220000002400 */
[----:B------:R-:W-:Y:S02]  /*6c50*/  I2FP.F32.S32 R39, R39 ;  /* 0x0000002700277245 */ /* 0x000fe40000201400 */
[C---:B------:R-:W-:Y:S02]  /*6c60*/  ISETP.GE.AND P4, PT, R40.reuse, R130, PT ;  /* 0x000000822800720c */ /* 0x040fe40003f86270 */
[----:B------:R-:W-:Y:S01]  /*6c70*/  ISETP.GE.AND P0, PT, R40, R128, PT ;  /* 0x000000802800720c */ /* 0x000fe20003f06270 */
[----:B------:R-:W-:Y:S01]  /*6c80*/  FFMA.FTZ R48, R39, UR6, R48 ;  /* 0x0000000627307c23 */ /* 0x000fe20008010030 */
[----:B------:R-:W-:Y:S01]  /*6c90*/  FSEL R105, R53, -INF , !P6 ;  /* 0xff80000035697808 */ /* 0x000fe20007000000 */
[----:B------:R4:W-:Y:S01]  /*6ca0*/  MUFU.TANH R51, R36 ;  /* 0x0000002400337308 */ /* 0x0009e20000002400 */
[----:B------:R-:W-:-:S02]  /*6cb0*/  I2FP.F32.S32 R40, R40 ;  /* 0x0000002800287245 */ /* 0x000fc40000201400 */
[----:B------:R-:W-:-:S03]  /*6cc0*/  FSEL R102, R48, -INF , !P5 ;  /* 0xff80000030667808 */ /* 0x000fc60006800000 */
[C---:B--2---:R-:W-:Y:S01]  /*6cd0*/  FFMA.FTZ R41, R40.reuse, UR6, R50 ;  /* 0x0000000628297c23 */ /* 0x044fe20008010032 */
[----:B---3--:R-:W-:Y:S01]  /*6ce0*/  FFMA.FTZ R49, R40, UR6, R49 ;  /* 0x0000000628317c23 */ /* 0x008fe20008010031 */
[----:B------:R-:W2:Y:S01]  /*6cf0*/  MUFU.TANH R38, R38 ;  /* 0x0000002600267308 */ /* 0x000ea20000002400 */
[----:B-1----:R-:W-:Y:S01]  /*6d00*/  FFMA.FTZ R42, R39, UR6, R52 ;  /* 0x00000006272a7c23 */ /* 0x002fe20008010034 */
[C---:B------:R-:W-:Y:S01]  /*6d10*/  VIADD R39, R18.reuse, 0xc8 ;  /* 0x000000c812277836 */ /* 0x040fe20000000000 */
[----:B------:R-:W-:Y:S01]  /*6d20*/  FSEL R41, R41, -INF , !P4 ;  /* 0xff80000029297808 */ /* 0x000fe20006000000 */
[C---:B------:R-:W-:Y:S01]  /*6d30*/  VIADD R50, R18.reuse, 0xf1 ;  /* 0x000000f112327836 */ /* 0x040fe20000000000 */
[----:B------:R-:W-:Y:S01]  /*6d40*/  FSEL R101, R49, -INF , !P0 ;  /* 0xff80000031657808 */ /* 0x000fe20004000000 */
[C---:B------:R-:W-:Y:S01]  /*6d50*/  VIADD R49, R18.reuse, 0xe0 ;  /* 0x000000e012317836 */ /* 0x040fe20000000000 */
[C---:B------:R-:W-:Y:S01]  /*6d60*/  ISETP.GE.AND P2, PT, R39.reuse, R130, PT ;  /* 0x000000822700720c */ /* 0x040fe20003f46270 */
[----:B------:R-:W1:Y:S01]  /*6d70*/  MUFU.TANH R37, R37 ;  /* 0x0000002500257308 */ /* 0x000e620000002400 */
[----:B----4-:R-:W-:Y:S01]  /*6d80*/  VIADD R36, R18, 0xc9 ;  /* 0x000000c912247836 */ /* 0x010fe20000000000 */
[----:B------:R-:W-:-:S02]  /*6d90*/  ISETP.GE.AND P6, PT, R39, R128, PT ;  /* 0x000000802700720c */ /* 0x000fc40003fc6270 */
[----:B------:R-:W-:Y:S02]  /*6da0*/  FSEL R42, R42, -INF , !P3 ;  /* 0xff8000002a2a7808 */ /* 0x000fe40005800000 */
[----:B------:R-:W-:Y:S02]  /*6db0*/  I2FP.F32.S32 R39, R39 ;  /* 0x0000002700277245 */ /* 0x000fe40000201400 */
[C---:B------:R-:W-:Y:S01]  /*6dc0*/  ISETP.GE.AND P3, PT, R36.reuse, R130, PT ;  /* 0x000000822400720c */ /* 0x040fe20003f66270 */
[----:B------:R-:W-:Y:S01]  /*6dd0*/  MUFU.TANH R48, R30 ;  /* 0x0000001e00307308 */ /* 0x000fe20000002400 */
[----:B------:R-:W-:Y:S01]  /*6de0*/  ISETP.GE.AND P5, PT, R36, R128, PT ;  /* 0x000000802400720c */ /* 0x000fe20003fa6270 */
[C---:B------:R-:W-:Y:S01]  /*6df0*/  FFMA.FTZ R40, R39.reuse, UR6, R94 ;  /* 0x0000000627287c23 */ /* 0x040fe2000801005e */
[----:B------:R-:W-:Y:S01]  /*6e00*/  I2FP.F32.S32 R36, R36 ;  /* 0x0000002400247245 */ /* 0x000fe20000201400 */
[----:B------:R-:W-:-:S03]  /*6e10*/  FFMA.FTZ R86, R39, UR6, R86 ;  /* 0x0000000627567c23 */ /* 0x000fc60008010056 */
[----:B------:R-:W-:Y:S01]  /*6e20*/  FSEL R40, R40, -INF , !P2 ;  /* 0xff80000028287808 */ /* 0x000fe20005000000 */
[----:B------:R-:W-:Y:S01]  /*6e30*/  FFMA.FTZ R94, R36, UR6, R88 ;  /* 0x00000006245e7c23 */ /* 0x000fe20008010058 */
[----:B------:R-:W-:Y:S02]  /*6e40*/  VIADD R88, R18, 0xd0 ;  /* 0x000000d012587836 */ /* 0x000fe40000000000 */
[----:B------:R-:W-:Y:S01]  /*6e50*/  FFMA.FTZ R39, R36, UR6, R97 ;  /* 0x0000000624277c23 */ /* 0x000fe20008010061 */
[----:B------:R-:W-:Y:S01]  /*6e60*/  VIADD R36, R18, 0xd1 ;  /* 0x000000d112247836 */ /* 0x000fe20000000000 */
[----:B------:R3:W-:Y:S01]  /*6e70*/  MUFU.TANH R30, R33 ;  /* 0x00000021001e7308 */ /* 0x0007e20000002400 */
[----:B------:R-:W-:Y:S02]  /*6e80*/  FSEL R94, R94, -INF , !P5 ;  /* 0xff8000005e5e7808 */ /* 0x000fe40006800000 */
[C---:B------:R-:W-:Y:S02]  /*6e90*/  ISETP.GE.AND P4, PT, R88.reuse, R130, PT ;  /* 0x000000825800720c */ /* 0x040fe40003f86270 */
[----:B------:R-:W-:-:S02]  /*6ea0*/  ISETP.GE.AND P0, PT, R88, R128, PT ;  /* 0x000000805800720c */ /* 0x000fc40003f06270 */
[----:B------:R-:W-:Y:S01]  /*6eb0*/  I2FP.F32.S32 R88, R88 ;  /* 0x0000005800587245 */ /* 0x000fe20000201400 */
[----:B------:R-:W4:Y:S01]  /*6ec0*/  MUFU.TANH R34, R34 ;  /* 0x0000002200227308 */ /* 0x000f220000002400 */
[----:B------:R-:W-:Y:S02]  /*6ed0*/  FSEL R39, R39, -INF , !P3 ;  /* 0xff80000027277808 */ /* 0x000fe40005800000 */
[----:B------:R-:W-:Y:S01]  /*6ee0*/  ISETP.GE.AND P3, PT, R84, R130, PT ;  /* 0x000000825400720c */ /* 0x000fe20003f66270 */
[----:B------:R-:W-:Y:S01]  /*6ef0*/  FFMA.FTZ R83, R88, UR6, R83 ;  /* 0x0000000658537c23 */ /* 0x000fe20008010053 */
[----:B------:R-:W-:Y:S01]  /*6f00*/  ISETP.GE.AND P5, PT, R84, R128, PT ;  /* 0x000000805400720c */ /* 0x000fe20003fa6270 */
[----:B------:R-:W-:Y:S01]  /*6f10*/  FFMA.FTZ R88, R88, UR6, R16 ;  /* 0x0000000658587c23 */ /* 0x000fe20008010010 */
[----:B------:R-:W-:Y:S01]  /*6f20*/  I2FP.F32.S32 R84, R84 ;  /* 0x0000005400547245 */ /* 0x000fe20000201400 */
[----:B------:R-:W4:Y:S01]  /*6f30*/  MUFU.TANH R35, R35 ;  /* 0x0000002300237308 */ /* 0x000f220000002400 */
[----:B---3--:R-:W-:Y:S01]  /*6f40*/  I2FP.F32.S32 R33, R36 ;  /* 0x0000002400217245 */ /* 0x008fe20000201400 */
[----:B------:R-:W-:Y:S01]  /*6f50*/  VIADD R16, R18, 0xe1 ;  /* 0x000000e112107836 */ /* 0x000fe20000000000 */
[----:B------:R-:W-:-:S02]  /*6f60*/  FSEL R97, R86, -INF , !P6 ;  /* 0xff80000056617808 */ /* 0x000fc40007000000 */
[C---:B------:R-:W-:Y:S01]  /*6f70*/  ISETP.GE.AND P2, PT, R36.reuse, R130, PT ;  /* 0x000000822400720c */ /* 0x040fe20003f46270 */
[C---:B------:R-:W-:Y:S01]  /*6f80*/  FFMA.FTZ R12, R33.reuse, UR6, R12 ;  /* 0x00000006210c7c23 */ /* 0x040fe2000801000c */
[----:B------:R-:W-:Y:S01]  /*6f90*/  ISETP.GE.AND P6, PT, R36, R128, PT ;  /* 0x000000802400720c */ /* 0x000fe20003fc6270 */
[----:B------:R-:W3:Y:S01]  /*6fa0*/  MUFU.TANH R31, R31 ;  /* 0x0000001f001f7308 */ /* 0x000ee20000002400 */
[----:B------:R-:W-:Y:S01]  /*6fb0*/  FFMA.FTZ R17, R33, UR6, R17 ;  /* 0x0000000621117c23 */ /* 0x000fe20008010011 */
[----:B--2---:R-:W-:Y:S01]  /*6fc0*/  FFMA.FTZ R36, R84, UR6, R38 ;  /* 0x0000000654247c23 */ /* 0x004fe20008010026 */
[----:B------:R-:W-:Y:S02]  /*6fd0*/  VIADD R33, R18, 0xd9 ;  /* 0x000000d912217836 */ /* 0x000fe40000000000 */
[----:B-1----:R-:W-:Y:S01]  /*6fe0*/  FFMA.FTZ R84, R84, UR6, R37 ;  /* 0x0000000654547c23 */ /* 0x002fe20008010025 */
[----:B------:R-:W-:Y:S02]  /*6ff0*/  FSEL R38, R83, -INF , !P4 ;  /* 0xff80000053267808 */ /* 0x000fe40006000000 */
[----:B------:R-:W-:Y:S01]  /*7000*/  FSEL R88, R88, -INF , !P0 ;  /* 0xff80000058587808 */ /* 0x000fe20004000000 */
[----:B------:R-:W-:Y:S01]  /*7010*/  MUFU.TANH R21, R21 ;  /* 0x0000001500157308 */ /* 0x000fe20000002400 */
[----:B------:R-:W-:-:S02]  /*7020*/  ISETP.GE.AND P4, PT, R33, R130, PT ;  /* 0x000000822100720c */ /* 0x000fc40003f86270 */
[----:B------:R-:W-:Y:S02]  /*7030*/  ISETP.GE.AND P0, PT, R33, R128, PT ;  /* 0x000000802100720c */ /* 0x000fe40003f06270 */
[----:B------:R-:W-:Y:S02]  /*7040*/  I2FP.F32.S32 R33, R33 ;  /* 0x0000002100217245 */ /* 0x000fe40000201400 */
[----:B------:R-:W-:Y:S01]  /*7050*/  FSEL R36, R36, -INF , !P3 ;  /* 0xff80000024247808 */ /* 0x000fe20005800000 */
[----:B------:R-:W1:Y:S01]  /*7060*/  MUFU.TANH R19, R19 ;  /* 0x0000001300137308 */ /* 0x000e620000002400 */
[----:B------:R-:W-:Y:S02]  /*7070*/  FSEL R84, R84, -INF , !P5 ;  /* 0xff80000054547808 */ /* 0x000fe40006800000 */
[C---:B------:R-:W-:Y:S02]  /*7080*/  ISETP.GE.AND P3, PT, R16.reuse, R130, PT ;  /* 0x000000821000720c */ /* 0x040fe40003f66270 */
[----:B------:R-:W-:-:S02]  /*7090*/  ISETP.GE.AND P5, PT, R16, R128, PT ;  /* 0x000000801000720c */ /* 0x000fc40003fa6270 */
[----:B------:R-:W-:Y:S01]  /*70a0*/  FSEL R86, R17, -INF , !P6 ;  /* 0xff80000011567808 */ /* 0x000fe20007000000 */
[----:B------:R-:W-:Y:S01]  /*70b0*/  MUFU.TANH R14, R14 ;  /* 0x0000000e000e7308 */ /* 0x000fe20000002400 */
[----:B------:R-:W-:Y:S02]  /*70c0*/  I2FP.F32.S32 R16, R16 ;  /* 0x0000001000107245 */ /* 0x000fe40000201400 */
[----:B------:R-:W-:Y:S02]  /*70d0*/  I2FP.F32.S32 R17, R49 ;  /* 0x0000003100117245 */ /* 0x000fe40000201400 */
[----:B------:R-:W-:Y:S01]  /*70e0*/  FSEL R37, R12, -INF , !P2 ;  /* 0xff8000000c257808 */ /* 0x000fe20005000000 */
[C---:B------:R-:W-:Y:S01]  /*70f0*/  FFMA.FTZ R12, R33.reuse, UR6, R56 ;  /* 0x00000006210c7c23 */ /* 0x040fe20008010038 */
[----:B----4-:R-:W-:Y:S01]  /*7100*/  FFMA.FTZ R56, R33, UR6, R34 ;  /* 0x0000000621387c23 */ /* 0x010fe20008010022 */
[C---:B------:R-:W-:Y:S01]  /*7110*/  FFMA.FTZ R33, R16.reuse, UR6, R35 ;  /* 0x0000000610217c23 */ /* 0x040fe20008010023 */
[----:B------:R-:W-:Y:S01]  /*7120*/  FFMA.FTZ R48, R16, UR6, R48 ;  /* 0x0000000610307c23 */ /* 0x000fe20008010030 */
[C---:B------:R-:W-:Y:S01]  /*7130*/  FFMA.FTZ R34, R17.reuse, UR6, R51 ;  /* 0x0000000611227c23 */ /* 0x040fe20008010033 */
[----:B---3--:R-:W-:Y:S01]  /*7140*/  FFMA.FTZ R31, R17, UR6, R31 ;  /* 0x00000006111f7c23 */ /* 0x008fe2000801001f */
[----:B------:R-:W-:Y:S01]  /*7150*/  VIADD R16, R18, 0xe8 ;  /* 0x000000e812107836 */ /* 0x000fe20000000000 */
[----:B------:R-:W-:Y:S01]  /*7160*/  FSEL R35, R12, -INF , !P4 ;  /* 0xff8000000c237808 */ /* 0x000fe20006000000 */
[----:B------:R-:W-:Y:S01]  /*7170*/  VIADD R17, R18, 0xe9 ;  /* 0x000000e912117836 */ /* 0x000fe20000000000 */
[----:B------:R-:W-:Y:S01]  /*7180*/  FSEL R56, R56, -INF , !P0 ;  /* 0xff80000038387808 */ /* 0x000fe20004000000 */
[----:B------:R-:W-:Y:S01]  /*7190*/  MUFU.TANH R11, R11 ;  /* 0x0000000b000b7308 */ /* 0x000fe20000002400 */
[----:B------:R-:W-:Y:S01]  /*71a0*/  ISETP.GE.AND P4, PT, R16, R130, PT ;  /* 0x000000821000720c */ /* 0x000fe20003f86270 */
[----:B------:R-:W-:Y:S01]  /*71b0*/  VIADD R51, R18, 0xf0 ;  /* 0x000000f012337836 */ /* 0x000fe20000000000 */
[----:B------:R-:W-:-:S02]  /*71c0*/  ISETP.GE.AND P0, PT, R16, R128, PT ;  /* 0x000000801000720c */ /* 0x000fc40003f06270 */
[----:B------:R-:W-:Y:S02]  /*71d0*/  I2FP.F32.S32 R16, R16 ;  /* 0x0000001000107245 */ /* 0x000fe40000201400 */
[----:B------:R-:W-:Y:S01]  /*71e0*/  I2FP.F32.S32 R12, R17 ;  /* 0x00000011000c7245 */ /* 0x000fe20000201400 */
[----:B------:R-:W2:Y:S01]  /*71f0*/  MUFU.TANH R20, R20 ;  /* 0x0000001400147308 */ /* 0x000ea20000002400 */
[C---:B------:R-:W-:Y:S01]  /*7200*/  ISETP.GE.AND P2, PT, R49.reuse, R130, PT ;  /* 0x000000823100720c */ /* 0x040fe20003f46270 */
[----:B-1----:R-:W-:Y:S01]  /*7210*/  FFMA.FTZ R19, R16, UR6, R19 ;  /* 0x0000000610137c23 */ /* 0x002fe20008010013 */
[----:B------:R-:W-:Y:S02]  /*7220*/  ISETP.GE.AND P6, PT, R49, R128, PT ;  /* 0x000000803100720c */ /* 0x000fe40003fc6270 */
[----:B------:R-:W-:Y:S02]  /*7230*/  FSEL R34, R34, -INF , !P2 ;  /* 0xff80000022227808 */ /* 0x000fe40005000000 */
[----:B------:R-:W-:Y:S01]  /*7240*/  ISETP.GE.AND P2, PT, R17, R130, PT ;  /* 0x000000821100720c */ /* 0x000fe20003f46270 */
[----:B------:R-:W1:Y:S01]  /*7250*/  MUFU.TANH R15, R15 ;  /* 0x0000000f000f7308 */ /* 0x000e620000002400 */
[----:B------:R-:W-:-:S02]  /*7260*/  FSEL R53, R19, -INF , !P0 ;  /* 0xff80000013357808 */ /* 0x000fc40004000000 */
[-C--:B------:R-:W-:Y:S02]  /*7270*/  ISETP.GE.AND P0, PT, R50, R130.reuse, PT ;  /* 0x000000823200720c */ /* 0x080fe40003f06270 */
[----:B------:R-:W-:Y:S02]  /*7280*/  FSEL R33, R33, -INF , !P3 ;  /* 0xff80000021217808 */ /* 0x000fe40005800000 */
[----:B------:R-:W-:Y:S01]  /*7290*/  FSEL R54, R48, -INF , !P5 ;  /* 0xff80000030367808 */ /* 0x000fe20006800000 */
[----:B------:R3:W-:Y:S01]  /*72a0*/  MUFU.TANH R57, R0 ;  /* 0x0000000000397308 */ /* 0x0007e20000002400 */
[----:B------:R-:W-:Y:S01]  /*72b0*/  FSEL R55, R31, -INF , !P6 ;  /* 0xff8000001f377808 */ /* 0x000fe20007000000 */
[----:B------:R-:W-:Y:S01]  /*72c0*/  FFMA.FTZ R31, R16, UR6, R30 ;  /* 0x00000006101f7c23 */ /* 0x000fe2000801001e */
[C---:B------:R-:W-:Y:S01]  /*72d0*/  ISETP.GE.AND P3, PT, R51.reuse, R130, PT ;  /* 0x000000823300720c */ /* 0x040fe20003f66270 */
[----:B--2---:R-:W-:Y:S01]  /*72e0*/  FFMA.FTZ R20, R12, UR6, R20 ;  /* 0x000000060c147c23 */ /* 0x004fe20008010014 */
[----:B------:R-:W-:-:S02]  /*72f0*/  ISETP.GE.AND P5, PT, R51, R128, PT ;  /* 0x000000803300720c */ /* 0x000fc40003fa6270 */
[----:B------:R-:W-:Y:S01]  /*7300*/  I2FP.F32.S32 R51, R51 ;  /* 0x0000003300337245 */ /* 0x000fe20000201400 */
[----:B------:R-:W2:Y:S01]  /*7310*/  MUFU.TANH R13, R13 ;  /* 0x0000000d000d7308 */ /* 0x000ea20000002400 */
[----:B------:R-:W-:Y:S02]  /*7320*/  FSEL R31, R31, -INF , !P4 ;  /* 0xff8000001f1f7808 */ /* 0x000fe40006000000 */
[----:B------:R-:W-:Y:S01]  /*7330*/  I2FP.F32.S32 R30, R18 ;  /* 0x00000012001e7245 */ /* 0x000fe20000201400 */
[----:B-1----:R-:W-:Y:S01]  /*7340*/  FFMA.FTZ R15, R51, UR6, R15 ;  /* 0x00000006330f7c23 */ /* 0x002fe2000801000f */
[-C--:B------:R-:W-:Y:S02]  /*7350*/  ISETP.GE.AND P4, PT, R18, R128.reuse, PT ;  /* 0x000000801200720c */ /* 0x080fe40003f86270 */
[-C--:B------:R-:W-:Y:S01]  /*7360*/  ISETP.GE.AND P6, PT, R17, R128.reuse, PT ;  /* 0x000000801100720c */ /* 0x080fe20003fc6270 */
[----:B------:R-:W1:Y:S01]  /*7370*/  MUFU.TANH R10, R10 ;  /* 0x0000000a000a7308 */ /* 0x000e620000002400 */
[----:B---3--:R-:W-:Y:S01]  /*7380*/  FFMA.FTZ R0, R12, UR6, R21 ;  /* 0x000000060c007c23 */ /* 0x008fe20008010015 */
[----:B------:R-:W-:Y:S01]  /*7390*/  VIADD R12, R18, 0xf8 ;  /* 0x000000f8120c7836 */ /* 0x000fe20000000000 */
[----:B------:R-:W-:Y:S01]  /*73a0*/  FSEL R52, R20, -INF , !P6 ;  /* 0xff80000014347808 */ /* 0x000fe20007000000 */
[----:B------:R-:W-:Y:S01]  /*73b0*/  VIADD R18, R18, 0xf9 ;  /* 0x000000f912127836 */ /* 0x000fe20000000000 */
[----:B------:R-:W-:Y:S01]  /*73c0*/  FSEL R123, R15, -INF , !P3 ;  /* 0xff8000000f7b7808 */ /* 0x000fe20005800000 */
[----:B------:R-:W-:Y:S01]  /*73d0*/  FFMA.FTZ R30, R30, UR6, R141 ;  /* 0x000000061e1e7c23 */ /* 0x000fe2000801008d */
[----:B------:R-:W-:Y:S01]  /*73e0*/  FSEL R0, R0, -INF , !P2 ;  /* 0xff80000000007808 */ /* 0x000fe20005000000 */
[----:B------:R-:W3:Y:S01]  /*73f0*/  MUFU.TANH R6, R6 ;  /* 0x0000000600067308 */ /* 0x000ee20000002400 */
[----:B------:R-:W-:Y:S01]  /*7400*/  BAR.SYNC.DEFER_BLOCKING 0x0 ;  /* 0x0000000000007b1d */ /* 0x000fe20000010000 */
[----:B------:R-:W-:Y:S01]  /*7410*/  ISETP.GE.AND P2, PT, R50, R128, PT ;  /* 0x000000803200720c */ /* 0x000fe20003f46270 */
[----:B--2---:R-:W-:Y:S01]  /*7420*/  FFMA.FTZ R51, R51, UR6, R13 ;  /* 0x0000000633337c23 */ /* 0x004fe2000801000d */
[----:B------:R-:W-:-:S02]  /*7430*/  I2FP.F32.S32 R50, R50 ;  /* 0x0000003200327245 */ /* 0x000fc40000201400 */
[----:B------:R-:W-:Y:S02]  /*7440*/  ISETP.GE.AND P6, PT, R12, R130, PT ;  /* 0x000000820c00720c */ /* 0x000fe40003fc6270 */
[----:B------:R-:W2:Y:S01]  /*7450*/  MUFU.TANH R7, R7 ;  /* 0x0000000700077308 */ /* 0x000ea20000002400 */
[C---:B------:R-:W-:Y:S01]  /*7460*/  FFMA.FTZ R14, R50.reuse, UR6, R14 ;  /* 0x00000006320e7c23 */ /* 0x040fe2000801000e */
[----:B------:R-:W-:Y:S01]  /*7470*/  FFMA.FTZ R50, R50, UR6, R11 ;  /* 0x0000000632327c23 */ /* 0x000fe2000801000b */
[----:B------:R-:W-:Y:S02]  /*7480*/  FSEL R51, R51, -INF , !P5 ;  /* 0xff80000033337808 */ /* 0x000fe40006800000 */
[----:B------:R-:W-:Y:S02]  /*7490*/  ISETP.GE.AND P3, PT, R12, R128, PT ;  /* 0x000000800c00720c */ /* 0x000fe40003f66270 */
[----:B------:R-:W-:Y:S02]  /*74a0*/  FSEL R50, R50, -INF , !P2 ;  /* 0xff80000032327808 */ /* 0x000fe40005000000 */
[----:B------:R-:W-:-:S02]  /*74b0*/  PLOP3.LUT P2, PT, PT, PT, UP0, 0x80, 0x0 ;  /* 0x000000000000781c */ /* 0x000fc40003f4f008 */
[----:B------:R-:W-:Y:S02]  /*74c0*/  FSEL R118, R14, -INF , !P0 ;  /* 0xff8000000e767808 */ /* 0x000fe40004000000 */
[C---:B------:R-:W-:Y:S02]  /*74d0*/  ISETP.GE.AND P5, PT, R18.reuse, R130, PT ;  /* 0x000000821200720c */ /* 0x040fe40003fa6270 */
[----:B------:R-:W-:Y:S02]  /*74e0*/  ISETP.GE.AND P0, PT, R18, R128, PT ;  /* 0x000000801200720c */ /* 0x000fe40003f06270 */
[----:B------:R-:W-:Y:S02]  /*74f0*/  I2FP.F32.S32 R12, R12 ;  /* 0x0000000c000c7245 */ /* 0x000fe40000201400 */
[----:B------:R-:W-:Y:S02]  /*7500*/  I2FP.F32.S32 R18, R18 ;  /* 0x0000001200127245 */ /* 0x000fe40000201400 */
[----:B------:R-:W-:Y:S01]  /*7510*/  FSEL R30, R30, -INF , !P4 ;  /* 0xff8000001e1e7808 */ /* 0x000fe20006000000 */
[C---:B-1----:R-:W-:Y:S01]  /*7520*/  FFMA.FTZ R91, R12.reuse, UR6, R10 ;  /* 0x000000060c5b7c23 */ /* 0x042fe2000801000a */
[----:B---3--:R-:W-:Y:S01]  /*7530*/  FFMA.FTZ R49, R12, UR6, R6 ;  /* 0x000000060c317c23 */ /* 0x008fe20008010006 */
[C---:B------:R-:W-:Y:S01]  /*7540*/  FFMA.FTZ R57, R18.reuse, UR6, R57 ;  /* 0x0000000612397c23 */ /* 0x040fe20008010039 */
[----:B--2---:R-:W-:-:S02]  /*7550*/  FFMA.FTZ R48, R18, UR6, R7 ;  /* 0x0000000612307c23 */ /* 0x004fc40008010007 */
        /* <DEDUP_REMOVED lines=35> */
[C---:B------:R-:W-:Y:S01]  /*7790*/  LOP3.LUT R6, R7.reuse, UR4, RZ, 0x3c, !PT ;  /* 0x0000000407067c12 */ /* 0x040fe2000f8e3cff */
[----:B------:R-:W-:Y:S01]  /*77a0*/  ULDC.64 UR4, c[0x0][0x230] ;  /* 0x00008c0000047ab9 */ /* 0x000fe20000000a00 */
        /* <DEDUP_REMOVED lines=31> */
.L_x_2434:
[----:B------:R-:W-:-:S04]  /*79a0*/  ULEA UR4, -UR8, URZ, 0x8 ;  /* 0x0000003f08047291 */ /* 0x000fc8000f8e413f */
[----:B------:R-:W-:Y:S02]  /*79b0*/  USHF.R.S32.HI UR5, URZ, 0x1f, UR4 ;  /* 0x0000001f3f057899 */ /* 0x000fe40008011404 */
[----:B------:R-:W-:-:S04]  /*79c0*/  MOV R125, UR4 ;  /* 0x00000004007d7c02 */ /* 0x000fc80008000f00 */
[----:B------:R-:W-:-:S07]  /*79d0*/  MOV R121, UR5 ;  /* 0x0000000500797c02 */ /* 0x000fce0008000f00 */
.L_x_2435:
        /* <DEDUP_REMOVED lines=13> */
[----:B------:R-:W-:Y:S01]  /*7ab0*/  IMAD.U32 R12, RZ, RZ, UR8 ;  /* 0x00000008ff0c7e24 */ /* 0x000fe2000f8e00ff */
[-C--:B------:R-:W-:Y:S01]  /*7ac0*/  @!P0 LEA.HI.X R111, R7, R2.reuse, R111, 0x6, P4 ;  /* 0x00000002076f8211 */ /* 0x080fe200020f346f */
[----:B------:R-:W-:Y:S01]  /*7ad0*/  @!P0 IMAD.MOV.U32 R7, RZ, RZ, R2 ;  /* 0x000000ffff078224 */ /* 0x000fe200078e0002 */
[-C--:B------:R-:W-:Y:S01]  /*7ae0*/  @!P0 LEA.HI.X R83, R6, R2.reuse, R83, 0x7, P3 ;  /* 0x0000000206538211 */ /* 0x080fe200018f3c53 */
[----:B------:R-:W-:Y:S01]  /*7af0*/  @!P0 IMAD.MOV.U32 R6, RZ, RZ, R3 ;  /* 0x000000ffff068224 */ /* 0x000fe200078e0003 */
[-C--:B------:R-:W-:Y:S01]  /*7b00*/  @!P0 LEA R120, P5, R120, R3.reuse, 0x5 ;  /* 0x0000000378788211 */ /* 0x080fe200078a28ff */
[----:B------:R-:W-:Y:S01]  /*7b10*/  IMAD.U32 R10, RZ, RZ, UR8 ;  /* 0x00000008ff0a7e24 */ /* 0x000fe2000f8e00ff */
[----:B------:R-:W-:Y:S01]  /*7b20*/  VOTEU.ALL UP0, P0 ;  /* 0x00000000003f7886 */ /* 0x000fe20000000000 */
[----:B------:R-:W-:Y:S01]  /*7b30*/  IMAD.U32 R116, RZ, RZ, UR9 ;  /* 0x00000009ff747e24 */ /* 0x000fe2000f8e00ff */
[----:B------:R-:W2:Y:S01]  /*7b40*/  @!P0 LDC.64 R18, c[0x0][0x218] ;  /* 0x00008600ff128b82 */ /* 0x000ea20000000a00 */
[----:B------:R-:W-:Y:S01]  /*7b50*/  @!P0 IMAD.WIDE.U32 R12, R12, 0x60, R6 ;  /* 0x000000600c0c8825 */ /* 0x000fe200078e0006 */
[C---:B------:R-:W-:Y:S01]  /*7b60*/  @!P0 IADD3 R127, P6, R125.reuse, R3, RZ ;  /* 0x000000037d7f8210 */ /* 0x040fe20007fde0ff */
[----:B------:R-:W-:Y:S01]  /*7b70*/  @!UP0 UIMAD UR12, UR9, 0x60, URZ ;  /* 0x00000060090c88a4 */ /* 0x000fe2000f8e023f */
[C---:B------:R-:W-:Y:S01]  /*7b80*/  @!P0 LEA.HI.X R116, R10.reuse, R2, R116, 0x5, P5 ;  /* 0x000000020a748211 */ /* 0x040fe200028f2c74 */
[----:B------:R-:W-:Y:S01]  /*7b90*/  IMAD.U32 R6, RZ, RZ, UR8 ;  /* 0x00000008ff067e24 */ /* 0x000fe2000f8e00ff */
[----:B------:R-:W-:Y:S01]  /*7ba0*/  @!UP0 UIMAD UR5, UR9, 0xa0, URZ ;  /* 0x000000a0090588a4 */ /* 0x000fe2000f8e023f */
[----:B------:R-:W-:Y:S01]  /*7bb0*/  @!P0 IMAD.MOV.U32 R14, RZ, RZ, R3 ;  /* 0x000000ffff0e8224 */ /* 0x000fe200078e0003 */
[----:B------:R-:W3:Y:S01]  /*7bc0*/  @!P0 LDC.64 R16, c[0x0][0x218] ;  /* 0x00008600ff108b82 */ /* 0x000ee20000000a00 */
[--C-:B------:R-:W-:Y:S01]  /*7bd0*/  @!P0 IMAD.MOV.U32 R15, RZ, RZ, R2.reuse ;  /* 0x000000ffff0f8224 */ /* 0x100fe200078e0002 */
[----:B------:R-:W-:Y:S01]  /*7be0*/  @!UP0 UIMAD UR4, UR9, 0xc0, URZ ;  /* 0x000000c0090488a4 */ /* 0x000fe2000f8e023f */
[----:B------:R-:W-:Y:S01]  /*7bf0*/  @!P0 IADD3 R131, P5, R125, R12, RZ ;  /* 0x0000000c7d838210 */ /* 0x000fe20007fbe0ff */
[C---:B------:R-:W-:Y:S01]  /*7c00*/  @!P0 IMAD.X R126, R121.reuse, 0x1, R2, P6 ;  /* 0x00000001797e8824 */ /* 0x040fe200030e0602 */
[----:B------:R4:W-:Y:S01]  /*7c10*/  @P0 STS [R188+0x1000], RZ ;  /* 0x001000ffbc000388 */ /* 0x0009e20000000800 */
[----:B------:R-:W-:Y:S01]  /*7c20*/  @!P0 IMAD.WIDE.U32 R10, R10, 0xa0, R14 ;  /* 0x000000a00a0a8825 */ /* 0x000fe200078e000e */
[----:B------:R-:W-:-:S02]  /*7c30*/  @!P0 IADD3.X R129, R121, UR12, R13, P5, !PT ;  /* 0x0000000c79818c10 */ /* 0x000fc4000affe40d */
[----:B------:R-:W5:Y:S01]  /*7c40*/  @!P0 LDC.64 R12, c[0x0][0x218] ;  /* 0x00008600ff0c8b82 */ /* 0x000f620000000a00 */
[----:B------:R-:W-:Y:S01]  /*7c50*/  @!P0 IMAD.WIDE.U32 R6, R6, 0xc0, R14 ;  /* 0x000000c006068825 */ /* 0x000fe200078e000e */
[C---:B------:R-:W-:Y:S01]  /*7c60*/  @!P0 IADD3 R134, P4, R125.reuse, R10, RZ ;  /* 0x0000000a7d868210 */ /* 0x040fe20007f9e0ff */
[----:B------:R4:W-:Y:S01]  /*7c70*/  @P0 STS [R188+0x1004], RZ ;  /* 0x001004ffbc000388 */ /* 0x0009e20000000800 */
[----:B------:R-:W-:-:S03]  /*7c80*/  @!P0 IADD3 R141, P3, R125, R6, RZ ;  /* 0x000000067d8d8210 */ /* 0x000fc60007f7e0ff */
[----:B------:R4:W-:Y:S01]  /*7c90*/  @P0 STS.64 [R188+0x1008], RZ ;  /* 0x001008ffbc000388 */ /* 0x0009e20000000a00 */
[----:B------:R-:W4:Y:S01]  /*7ca0*/  @!P0 LDC.64 R14, c[0x0][0x218] ;  /* 0x00008600ff0e8b82 */ /* 0x000f220000000a00 */
[C---:B------:R-:W-:Y:S02]  /*7cb0*/  @!P0 IADD3.X R133, R121.reuse, UR5, R11, P4, !PT ;  /* 0x0000000579858c10 */ /* 0x040fe4000a7fe40b */
[----:B------:R-:W-:Y:S02]  /*7cc0*/  @!P0 IADD3.X R135, R121, UR4, R7, P3, !PT ;  /* 0x0000000479878c10 */ /* 0x000fe40009ffe407 */
[----:B-1----:R-:W-:Y:S02]  /*7cd0*/  @!P0 LEA R20, P3, R127, R20, 0x1 ;  /* 0x000000147f148211 */ /* 0x002fe400078608ff */
[----:B------:R-:W-:Y:S01]  /*7ce0*/  @!P0 IADD3 R113, P4, R125, R113, RZ ;  /* 0x000000717d718210 */ /* 0x000fe20007f9e0ff */
[----:B------:R-:W1:Y:S01]  /*7cf0*/  @!P0 LDC.64 R10, c[0x0][0x218] ;  /* 0x00008600ff0a8b82 */ /* 0x000e620000000a00 */
[----:B------:R-:W-:-:S02]  /*7d00*/  @!P0 LEA.HI.X R21, R127, R21, R126, 0x1, P3 ;  /* 0x000000157f158211 */ /* 0x000fc400018f0c7e */
[----:B------:R-:W-:Y:S01]  /*7d10*/  @!P0 IADD3 R120, P3, R125, R120, RZ ;  /* 0x000000787d788210 */ /* 0x000fe20007f7e0ff */
[----:B------:R-:W-:Y:S01]  /*7d20*/  @!P0 IMAD.X R111, R121, 0x1, R111, P4 ;  /* 0x00000001796f8824 */ /* 0x000fe200020e066f */
[----:B---3--:R-:W-:Y:S01]  /*7d30*/  @!P0 LEA R16, P5, R113, R16, 0x1 ;  /* 0x0000001071108211 */ /* 0x008fe200078a08ff */
[----:B------:R-:W-:Y:S01]  /*7d40*/  @!PT LDS RZ, [RZ] ;  /* 0x00000000fffff984 */ /* 0x000fe20000000800 */
[----:B------:R-:W-:Y:S01]  /*7d50*/  @!PT LDS RZ, [RZ] ;  /* 0x00000000fffff984 */ /* 0x000fe20000000800 */
[----:B------:R-:W-:Y:S01]  /*7d60*/  @!PT LDS RZ, [RZ] ;  /* 0x00000000fffff984 */ /* 0x000fe20000000800 */
[----:B------:R3:W-:Y:S02]  /*7d70*/  @!P0 LDGSTS.E.BYPASS.LTC128B.128 [R188+0x1000], desc[UR18][R20.64] ;  /* 0x0100000014bc8fae */ /* 0x0007e4000b901d52 */
[----:B------:R-:W3:Y:S01]  /*7d80*/  @!P0 LDC.64 R6, c[0x0][0x218] ;  /* 0x00008600ff068b82 */ /* 0x000ee20000000a00 */
[----:B------:R-:W-:Y:S01]  /*7d90*/  @!P0 IMAD.X R116, R121, 0x1, R116, P3 ;  /* 0x0000000179748824 */ /* 0x000fe200018e0674 */
[C---:B--2---:R-:W-:Y:S01]  /*7da0*/  @!P0 LEA R18, P3, R120.reuse, R18, 0x1 ;  /* 0x0000001278128211 */ /* 0x044fe200078608ff */
[----:B------:R2:W-:Y:S01]  /*7db0*/  @P0 STS.128 [R188+0x1800], RZ ;  /* 0x001800ffbc000388 */ /* 0x0005e20000000c00 */
[----:B------:R-:W-:Y:S02]  /*7dc0*/  @!P0 LEA.HI.X R17, R113, R17, R111, 0x1, P5 ;  /* 0x0000001171118211 */ /* 0x000fe400028f0c6f */
[----:B------:R-:W-:-:S02]  /*7dd0*/  @!P0 LEA.HI.X R19, R120, R19, R116, 0x1, P3 ;  /* 0x0000001378138211 */ /* 0x000fc400018f0c74 */
[----:B------:R-:W-:Y:S02]  /*7de0*/  @!P0 IADD3 R110, P3, R125, R110, RZ ;  /* 0x0000006e7d6e8210 */ /* 0x000fe40007f7e0ff */
[----:B----4-:R-:W-:Y:S01]  /*7df0*/  @!P0 LEA R14, P4, R131, R14, 0x1 ;  /* 0x0000000e830e8211 */ /* 0x010fe200078808ff */
[----:B------:R-:W-:Y:S01]  /*7e00*/  @!PT LDS RZ, [RZ] ;  /* 0x00000000fffff984 */ /* 0x000fe20000000800 */
[----:B------:R-:W-:Y:S01]  /*7e10*/  @!PT LDS RZ, [RZ] ;  /* 0x00000000fffff984 */ /* 0x000fe20000000800 */
[----:B------:R-:W-:Y:S01]  /*7e20*/  @!PT LDS RZ, [RZ] ;  /* 0x00000000fffff984 */ /* 0x000fe20000000800 */
[----:B------:R2:W-:Y:S01]  /*7e30*/  @!P0 LDGSTS.E.BYPASS.LTC128B.128 [R188+0x1800], desc[UR18][R18.64] ;  /* 0x0180000012bc8fae */ /* 0x0005e2000b901d52 */
        /* <DEDUP_REMOVED lines=35> */
[----:B--2---:R-:W-:Y:S01]  /*8070*/  IMAD.U32 R6, RZ, RZ, UR8 ;  /* 0x00000008ff067e24 */ /* 0x004fe2000f8e00ff */
        /* <DEDUP_REMOVED lines=13> */
.L_x_2437:
[----:B------:R-:W-:Y:S05]  /*8150*/  BSYNC B0 ;  /* 0x0000000000007941 */ /* 0x000fea0003800000 */
.L_x_2436:
[----:B------:R-:W0:Y:S01]  /*8160*/  LDGDEPBAR ;  /* 0x00000000000079af */ /* 0x000e220000000000 */
[----:B------:R-:W-:-:S04]  /*8170*/  IADD3 R3, P0, R125, R3, RZ ;  /* 0x000000037d037210 */ /* 0x000fc80007f1e0ff */
[----:B------:R-:W-:-:S09]  /*8180*/  IADD3.X R2, R121, R2, RZ, P0, !PT ;  /* 0x0000000279027210 */ /* 0x000fd200007fe4ff */
.L_x_2433:
[----:B--2---:R-:W-:Y:S01]  /*8190*/  FMNMX.FTZ R7, R109, R63, !PT ;  /* 0x0000003f6d077209 */ /* 0x004fe20007810000 */
[----:B------:R-:W2:Y:S01]  /*81a0*/  S2UR UR4, SR_CgaCtaId ;  /* 0x00000000000479c3 */ /* 0x000ea20000008800 */
[----:B------:R-:W-:Y:S01]  /*81b0*/  FMNMX.FTZ R129, R30, R25, !PT ;  /* 0x000000191e817209 */ /* 0x000fe20007810000 */
[----:B------:R-:W-:Y:S01]  /*81c0*/  ULDC UR20, c[0x0][0x2ec] ;  /* 0x0000bb0000147ab9 */ /* 0x000fe20000000800 */
[----:B------:R-:W-:Y:S01]  /*81d0*/  FMNMX.FTZ R7, R69, R7, !PT ;  /* 0x0000000745077209 */ /* 0x000fe20007810000 */
[----:B------:R-:W-:Y:S01]  /*81e0*/  UMOV UR5, 0x400 ;  /* 0x0000040000057882 */ /* 0x000fe20000000000 */
        /* <DEDUP_REMOVED lines=9> */
[----:B------:R-:W-:Y:S01]  /*8280*/  FMNMX.FTZ R7, R80, R7, !PT ;  /* 0x0000000750077209 */ /* 0x000fe20007810000 */
[----:B--2---:R-:W-:Y:S01]  /*8290*/  ULEA UR4, UR4, UR5, 0x18 ;  /* 0x0000000504047291 */ /* 0x004fe2000f8ec03f */
        /* <DEDUP_REMOVED lines=113> */
[----:B------:R-:W-:Y:S01]  /*89b0*/  LEA R197, R197, UR4, 0x1 ;  /* 0x00000004c5c57c11 */ /* 0x000fe2000f8e08ff */
[----:B------:R-:W2:Y:S01]  /*89c0*/  SHFL.BFLY PT, R6, R7, 0x2, 0x1f ;  /* 0x0c401f0007067f89 */ /* 0x000ea200000e0000 */
[----:B------:R-:W-:Y:S01]  /*89d0*/  MOV R196, 0x10 ;  /* 0x0000001000c47802 */ /* 0x000fe20000000f00 */
[----:B------:R-:W-:Y:S02]  /*89e0*/  ULDC.64 UR4, c[0x0][0x218] ;  /* 0x0000860000047ab9 */ /* 0x000fe40000000a00 */
[----:B------:R-:W-:Y:S01]  /*89f0*/  LDSM.16.MT88.4 R12, [R197+0x5000] ;  /* 0x00500000c50c783b */ /* 0x000fe20000004200 */
[----:B--2---:R-:W-:Y:S02]  /*8a00*/  FMNMX.FTZ R6, R7, R6, !PT ;  /* 0x0000000607067209 */ /* 0x004fe40007810000 */
[----:B------:R-:W-:-:S03]  /*8a10*/  SHF.R.S32.HI R7, RZ, 0x1f, R114 ;  /* 0x0000001fff077819 */ /* 0x000fc60000011472 */
[----:B------:R-:W2:Y:S02]  /*8a20*/  SHFL.BFLY PT, R131, R6, 0x1, 0x1f ;  /* 0x0c201f0006837f89 */ /* 0x000ea400000e0000 */
[----:B--2---:R-:W-:Y:S02]  /*8a30*/  FMNMX.FTZ R131, R6, R131, !PT ;  /* 0x0000008306837209 */ /* 0x004fe40007810000 */
[----:B------:R-:W2:Y:S02]  /*8a40*/  SHFL.BFLY PT, R6, R129, 0x2, 0x1f ;  /* 0x0c401f0081067f89 */ /* 0x000ea400000e0000 */
[C---:B------:R-:W-:Y:S01]  /*8a50*/  FSETP.NEU.FTZ.AND P0, PT, R131.reuse, -INF , PT ;  /* 0xff8000008300780b */ /* 0x040fe20003f1d000 */
[----:B------:R-:W-:-:S05]  /*8a60*/  FMUL.FTZ R83, R131, UR20 ;  /* 0x0000001483537c20 */ /* 0x000fca0008410000 */
[----:B------:R-:W-:-:S05]  /*8a70*/  FSEL R83, R83, RZ, P0 ;  /* 0x000000ff53537208 */ /* 0x000fca0000000000 */
        /* <DEDUP_REMOVED lines=11> */
[----:B--2---:R-:W-:Y:S01]  /*8b30*/  FMNMX.FTZ R129, R129, R6, !PT ;  /* 0x0000000681817209 */ /* 0x004fe20007810000 */
[--C-:B------:R-:W-:Y:S01]  /*8b40*/  FFMA.FTZ R135, R80, UR20, -R83.reuse ;  /* 0x0000001450877c23 */ /* 0x100fe20008010853 */
[--C-:B------:R-:W-:Y:S01]  /*8b50*/  FFMA.FTZ R113, R93, UR20, -R83.reuse ;  /* 0x000000145d717c23 */ /* 0x100fe20008010853 */
[--C-:B------:R-:W-:Y:S01]  /*8b60*/  FFMA.FTZ R93, R87, UR20, -R83.reuse ;  /* 0x00000014575d7c23 */ /* 0x100fe20008010853 */
[--C-:B------:R-:W-:Y:S01]  /*8b70*/  FFMA.FTZ R134, R77, UR20, -R83.reuse ;  /* 0x000000144d867c23 */ /* 0x100fe20008010853 */
[----:B------:R-:W2:Y:S01]  /*8b80*/  SHFL.BFLY PT, R6, R129, 0x1, 0x1f ;  /* 0x0c201f0081067f89 */ /* 0x000ea200000e0000 */
        /* <DEDUP_REMOVED lines=23> */
[----:B--2---:R-:W-:Y:S01]  /*8d00*/  FMNMX.FTZ R129, R129, R6, !PT ;  /* 0x0000000681817209 */ /* 0x004fe20007810000 */
[----:B------:R-:W-:Y:S01]  /*8d10*/  MUFU.EX2 R173, R173 ;  /* 0x000000ad00ad7308 */ /* 0x000fe20000000800 */
[----:B------:R-:W-:Y:S01]  /*8d20*/  SHF.R.S32.HI R6, RZ, 0x1, R114 ;  /* 0x00000001ff067819 */ /* 0x000fe20000011472 */
[--C-:B------:R-:W-:Y:S01]  /*8d30*/  FFMA.FTZ R46, R34, UR20, -R83.reuse ;  /* 0x00000014222e7c23 */ /* 0x100fe20008010853 */
[C---:B------:R-:W-:Y:S01]  /*8d40*/  FSETP.NEU.FTZ.AND P0, PT, R129.reuse, -INF , PT ;  /* 0xff8000008100780b */ /* 0x040fe20003f1d000 */
[----:B------:R-:W-:Y:S01]  /*8d50*/  FMUL.FTZ R58, R129, UR20 ;  /* 0x00000014813a7c20 */ /* 0x000fe20008410000 */
[----:B------:R-:W-:Y:S01]  /*8d60*/  LEA.HI R7, R7, R6, RZ, 0x2 ;  /* 0x0000000607077211 */ /* 0x000fe200078f10ff */
[--C-:B------:R-:W-:Y:S01]  /*8d70*/  FFMA.FTZ R45, R33, UR20, -R83.reuse ;  /* 0x00000014212d7c23 */ /* 0x100fe20008010853 */
[--C-:B------:R-:W-:Y:S01]  /*8d80*/  FFMA.FTZ R116, R96, UR20, -R83.reuse ;  /* 0x0000001460747c23 */ /* 0x100fe20008010853 */
[----:B------:R-:W2:Y:S01]  /*8d90*/  MUFU.EX2 R172, R172 ;  /* 0x000000ac00ac7308 */ /* 0x000ea20000000800 */
[----:B------:R-:W-:Y:S01]  /*8da0*/  LOP3.LUT R7, R7, 0xfffffffc, RZ, 0xc0, !PT ;  /* 0xfffffffc07077812 */ /* 0x000fe200078ec0ff */
[--C-:B------:R-:W-:Y:S01]  /*8db0*/  FFMA.FTZ R127, R90, UR20, -R83.reuse ;  /* 0x000000145a7f7c23 */ /* 0x100fe20008010853 */
[----:B------:R-:W-:Y:S01]  /*8dc0*/  FSEL R58, R58, RZ, P0 ;  /* 0x000000ff3a3a7208 */ /* 0x000fe20000000000 */
[--C-:B------:R-:W-:Y:S01]  /*8dd0*/  FFMA.FTZ R121, R85, UR20, -R83.reuse ;  /* 0x0000001455797c23 */ /* 0x100fe20008010853 */
[----:B------:R-:W-:Y:S01]  /*8de0*/  IADD3 R7, R6, -R7, RZ ;  /* 0x8000000706077210 */ /* 0x000fe20007ffe0ff */
[--C-:B------:R-:W-:Y:S01]  /*8df0*/  FFMA.FTZ R96, R95, UR20, -R83.reuse ;  /* 0x000000145f607c23 */ /* 0x100fe20008010853 */
[--C-:B------:R-:W-:Y:S01]  /*8e00*/  FFMA.FTZ R95, R92, UR20, -R83.reuse ;  /* 0x000000145c5f7c23 */ /* 0x100fe20008010853 */
[--C-:B------:R-:W-:Y:S01]  /*8e10*/  FFMA.FTZ R182, R30, UR20, -R58.reuse ;  /* 0x000000141eb67c23 */ /* 0x100fe2000801083a */
[----:B------:R-:W-:Y:S01]  /*8e20*/  LOP3.LUT P0, RZ, R7, 0x2, RZ, 0xc0, !PT ;  /* 0x0000000207ff7812 */ /* 0x000fe2000780c0ff */
[--C-:B------:R-:W-:Y:S01]  /*8e30*/  FFMA.FTZ R181, R25, UR20, -R58.reuse ;  /* 0x0000001419b57c23 */ /* 0x100fe2000801083a */
[--C-:B------:R-:W-:Y:S01]  /*8e40*/  FFMA.FTZ R177, R28, UR20, -R58.reuse ;  /* 0x000000141cb17c23 */ /* 0x100fe2000801083a */
[--C-:B------:R-:W-:Y:S01]  /*8e50*/  FFMA.FTZ R176, R27, UR20, -R58.reuse ;  /* 0x000000141bb07c23 */ /* 0x100fe2000801083a */
[----:B------:R-:W-:Y:S01]  /*8e60*/  SEL R196, R196, 0xfffffff0, !P0 ;  /* 0xfffffff0c4c47807 */ /* 0x000fe20004000000 */
[--C-:B------:R-:W-:Y:S01]  /*8e70*/  FFMA.FTZ R145, R26, UR20, -R58.reuse ;  /* 0x000000141a917c23 */ /* 0x100fe2000801083a */
[--C-:B------:R-:W-:Y:S01]  /*8e80*/  FFMA.FTZ R141, R24, UR20, -R58.reuse ;  /* 0x00000014188d7c23 */ /* 0x100fe2000801083a */
[----:B------:R-:W-:Y:S01]  /*8e90*/  MUFU.EX2 R182, R182 ;  /* 0x000000b600b67308 */ /* 0x000fe20000000800 */
[----:B------:R-:W-:Y:S01]  /*8ea0*/  LEA R196, R196, R197, 0x1 ;  /* 0x000000c5c4c47211 */ /* 0x000fe200078e08ff */
[--C-:B------:R-:W-:Y:S01]  /*8eb0*/  FFMA.FTZ R133, R23, UR20, -R58.reuse ;  /* 0x0000001417857c23 */ /* 0x100fe2000801083a */
[--C-:B------:R-:W-:Y:S01]  /*8ec0*/  FFMA.FTZ R126, R22, UR20, -R58.reuse ;  /* 0x00000014167e7c23 */ /* 0x100fe2000801083a */
[--C-:B------:R-:W-:Y:S01]  /*8ed0*/  FFMA.FTZ R171, R29, UR20, -R58.reuse ;  /* 0x000000141dab7c23 */ /* 0x100fe2000801083a */
[----:B------:R-:W-:Y:S01]  /*8ee0*/  LDSM.16.MT88.4 R20, [R197+0x5400] ;  /* 0x00540000c514783b */ /* 0x000fe20000004200 */
[----:B---3--:R-:W-:Y:S01]  /*8ef0*/  F2FP.BF16.F32.PACK_AB R28, R184, R185 ;  /* 0x000000b9b81c723e */ /* 0x008fe200000010ff */
[--C-:B------:R-:W-:Y:S01]  /*8f00*/  FFMA.FTZ R120, R5, UR20, -R58.reuse ;  /* 0x0000001405787c23 */ /* 0x100fe2000801083a */
[----:B------:R-:W3:Y:S01]  /*8f10*/  MUFU.EX2 R181, R181 ;  /* 0x000000b500b57308 */ /* 0x000ee20000000800 */
[----:B------:R-:W1:Y:S01]  /*8f20*/  LDSM.16.MT88.4 R24, [R196+0x5000] ;  /* 0x00500000c418783b */ /* 0x000e620000004200 */
[----:B----4-:R-:W-:Y:S01]  /*8f30*/  F2FP.BF16.F32.PACK_AB R30, R178, R183 ;  /* 0x000000b7b21e723e */ /* 0x010fe200000010ff */
[--C-:B------:R-:W-:Y:S01]  /*8f40*/  FFMA.FTZ R114, R4, UR20, -R58.reuse ;  /* 0x0000001404727c23 */ /* 0x100fe2000801083a */
[--C-:B------:R-:W-:Y:S01]  /*8f50*/  FFMA.FTZ R125, R9, UR20, -R58.reuse ;  /* 0x00000014097d7c23 */ /* 0x100fe2000801083a */
[----:B------:R-:W4:Y:S01]  /*8f60*/  LDSM.16.MT88.4 R40, [R196+0x5400] ;  /* 0x00540000c428783b */ /* 0x000f220000004200 */
[--C-:B------:R-:W-:Y:S01]  /*8f70*/  FFMA.FTZ R117, R8, UR20, -R58.reuse ;  /* 0x0000001408757c23 */ /* 0x100fe2000801083a */
[--C-:B------:R-:W-:Y:S01]  /*8f80*/  FFMA.FTZ R119, R32, UR20, -R58.reuse ;  /* 0x0000001420777c23 */ /* 0x100fe2000801083a */
[----:B------:R-:W-:Y:S01]  /*8f90*/  MUFU.EX2 R177, R177 ;  /* 0x000000b100b17308 */ /* 0x000fe20000000800 */
[----:B------:R-:W5:Y:S01]  /*8fa0*/  LDSM.16.MT88.4 R4, [R197+0x5800] ;  /* 0x00580000c504783b */ /* 0x000f620000004200 */
[----:B--2---:R-:W-:Y:S01]  /*8fb0*/  F2FP.BF16.F32.PACK_AB R32, R172, R173 ;  /* 0x000000adac20723e */ /* 0x004fe200000010ff */
[--C-:B------:R-:W-:Y:S01]  /*8fc0*/  FFMA.FTZ R92, R82, UR20, -R83.reuse ;  /* 0x00000014525c7c23 */ /* 0x100fe20008010853 */
[--C-:B------:R-:W-:Y:S01]  /*8fd0*/  FFMA.FTZ R90, R81, UR20, -R83.reuse ;  /* 0x00000014515a7c23 */ /* 0x100fe20008010853 */
[--C-:B------:R-:W-:Y:S01]  /*8fe0*/  FFMA.FTZ R85, R75, UR20, -R83.reuse ;  /* 0x000000144b557c23 */ /* 0x100fe20008010853 */
[--C-:B------:R-:W-:Y:S01]  /*8ff0*/  FFMA.FTZ R82, R73, UR20, -R83.reuse ;  /* 0x0000001449527c23 */ /* 0x100fe20008010853 */
[--C-:B------:R-:W-:Y:S01]  /*9000*/  FFMA.FTZ R81, R72, UR20, -R83.reuse ;  /* 0x0000001448517c23 */ /* 0x100fe20008010853 */
        /* <DEDUP_REMOVED lines=12> */
[----:B------:R-:W3:Y:S01]  /*90d0*/  LDSM.16.MT88.4 R36, [R196+0x5800] ;  /* 0x00580000c424783b */ /* 0x000ee20000004200 */
        /* <DEDUP_REMOVED lines=14> */
[--C-:B------:R-:W-:Y:S01]  /*91c0*/  FFMA.FTZ R175, R175, UR20, -R58.reuse ;  /* 0x00000014afaf7c23 */ /* 0x100fe2000801083a */
[--C-:B------:R-:W-:Y:S01]  /*91d0*/  FFMA.FTZ R170, R170, UR20, -R58.reuse ;  /* 0x00000014aaaa7c23 */ /* 0x100fe2000801083a */
[--C-:B------:R-:W-:Y:S01]  /*91e0*/  FFMA.FTZ R167, R167, UR20, -R58.reuse ;  /* 0x00000014a7a77c23 */ /* 0x100fe2000801083a */
[C---:B------:R-:W-:Y:S01]  /*91f0*/  HMMA.16816.F32.BF16 R12, R28.reuse, R14, RZ ;  /* 0x0000000e1c0c723c */ /* 0x040fe200000418ff */
[--C-:B------:R-:W-:Y:S01]  /*9200*/  FFMA.FTZ R179, R179, UR20, -R58.reuse ;  /* 0x00000014b3b37c23 */ /* 0x100fe2000801083a */
[--C-:B------:R-:W-:Y:S01]  /*9210*/  FFMA.FTZ R186, R186, UR20, -R58.reuse ;  /* 0x00000014baba7c23 */ /* 0x100fe2000801083a */
[----:B------:R-:W2:Y:S01]  /*9220*/  MUFU.EX2 R145, R145 ;  /* 0x0000009100917308 */ /* 0x000ea20000000800 */
[----:B-1----:R-:W-:Y:S01]  /*9230*/  F2FP.BF16.F32.PACK_AB R34, R135, R142 ;  /* 0x0000008e8722723e */ /* 0x002fe200000010ff */
[--C-:B------:R-:W-:Y:S01]  /*9240*/  FFMA.FTZ R187, R187, UR20, -R58.reuse ;  /* 0x00000014bbbb7c23 */ /* 0x100fe2000801083a */
[C---:B------:R-:W-:Y:S01]  /*9250*/  HMMA.16816.F32.BF16 R8, R28.reuse, R24, RZ ;  /* 0x000000181c08723c */ /* 0x040fe200000418ff */
[--C-:B------:R-:W-:Y:S01]  /*9260*/  FFMA.FTZ R192, R192, UR20, -R58.reuse ;  /* 0x00000014c0c07c23 */ /* 0x100fe2000801083a */
[--C-:B------:R-:W-:Y:S01]  /*9270*/  FFMA.FTZ R193, R193, UR20, -R58.reuse ;  /* 0x00000014c1c17c23 */ /* 0x100fe2000801083a */
[--C-:B------:R-:W-:Y:S01]  /*9280*/  FFMA.FTZ R200, R200, UR20, -R58.reuse ;  /* 0x00000014c8c87c23 */ /* 0x100fe2000801083a */
[--C-:B------:R-:W-:Y:S01]  /*9290*/  FFMA.FTZ R201, R201, UR20, -R58.reuse ;  /* 0x00000014c9c97c23 */ /* 0x100fe2000801083a */
[----:B------:R-:W-:Y:S01]  /*92a0*/  MUFU.EX2 R141, R141 ;  /* 0x0000008d008d7308 */ /* 0x000fe20000000800 */
[----:B------:R-:W-:Y:S01]  /*92b0*/  HMMA.16816.F32.BF16 R28, R28, R26, RZ ;  /* 0x0000001a1c1c723c */ /* 0x000fe200000418ff */
[----:B------:R-:W1:Y:S01]  /*92c0*/  LDSM.16.MT88.4 R24, [R197+0x5c00] ;  /* 0x005c0000c518783b */ /* 0x000e620000004200 */
[--C-:B------:R-:W-:Y:S01]  /*92d0*/  FFMA.FTZ R203, R203, UR20, -R58.reuse ;  /* 0x00000014cbcb7c23 */ /* 0x100fe2000801083a */
[--C-:B------:R-:W-:Y:S01]  /*92e0*/  FFMA.FTZ R206, R206, UR20, -R58.reuse ;  /* 0x00000014cece7c23 */ /* 0x100fe2000801083a */
[--C-:B------:R-:W-:Y:S01]  /*92f0*/  FFMA.FTZ R205, R205, UR20, -R58.reuse ;  /* 0x00000014cdcd7c23 */ /* 0x100fe2000801083a */
[----:B------:R-:W-:Y:S01]  /*9300*/  FFMA.FTZ R208, R208, UR20, -R58 ;  /* 0x00000014d0d07c23 */ /* 0x000fe2000801083a */
[----:B------:R-:W-:Y:S01]  /*9310*/  FADD.FTZ R184, R185, R184 ;  /* 0x000000b8b9b87221 */ /* 0x000fe20000010000 */
[----:B------:R-:W4:Y:S01]  /*9320*/  MUFU.EX2 R133, R133 ;  /* 0x0000008500857308 */ /* 0x000f220000000800 */
[----:B--2---:R-:W-:Y:S01]  /*9330*/  F2FP.BF16.F32.PACK_AB R33, R145, R171 ;  /* 0x000000ab9121723e */ /* 0x004fe200000010ff */
[----:B------:R-:W-:Y:S01]  /*9340*/  FADD.FTZ R181, R182, R181 ;  /* 0x000000b5b6b57221 */ /* 0x000fe20000010000 */
[----:B------:R-:W-:Y:S01]  /*9350*/  FADD.FTZ R183, R183, R184 ;  /* 0x000000b8b7b77221 */ /* 0x000fe20000010000 */
[--C-:B------:R-:W-:Y:S01]  /*9360*/  FFMA.FTZ R202, R202, UR20, -R58.reuse ;  /* 0x00000014caca7c23 */ /* 0x100fe2000801083a */
[--C-:B------:R-:W-:Y:S01]  /*9370*/  FFMA.FTZ R195, R195, UR20, -R58.reuse ;  /* 0x00000014c3c37c23 */ /* 0x100fe2000801083a */
        /* <DEDUP_REMOVED lines=9> */
[----:B------:R-:W-:Y:S01]  /*9410*/  FADD.FTZ R172, R172, R183 ;  /* 0x000000b7acac7221 */ /* 0x000fe20000010000 */
[----:B------:R-:W2:Y:S01]  /*9420*/  MUFU.EX2 R127, R127 ;  /* 0x0000007f007f7308 */ /* 0x000ea20000000800 */
[----:B----4-:R-:W-:Y:S01]  /*9430*/  F2FP.BF16.F32.PACK_AB R35, R133, R141 ;  /* 0x0000008d8523723e */ /* 0x010fe200000010ff */
[----:B------:R-:W-:Y:S01]  /*9440*/  FADD.FTZ R171, R145, R171 ;  /* 0x000000ab91ab7221 */ /* 0x000fe20000010000 */
[----:B------:R-:W-:Y:S01]  /*9450*/  FADD.FTZ R172, R142, R172 ;  /* 0x000000ac8eac7221 */ /* 0x000fe20000010000 */
[--C-:B------:R-:W-:Y:S01]  /*9460*/  FFMA.FTZ R168, R168, UR20, -R58.reuse ;  /* 0x00000014a8a87c23 */ /* 0x100fe2000801083a */
[----:B------:R-:W-:Y:S01]  /*9470*/  FFMA.FTZ R146, R146, UR20, -R58 ;  /* 0x0000001492927c23 */ /* 0x000fe2000801083a */
[----:B------:R-:W-:Y:S01]  /*9480*/  FADD.FTZ R171, R141, R171 ;  /* 0x000000ab8dab7221 */ /* 0x000fe20000010000 */
[----:B------:R-:W-:Y:S01]  /*9490*/  FADD.FTZ R172, R135, R172 ;  /* 0x000000ac87ac7221 */ /* 0x000fe20000010000 */
[----:B------:R-:W4:Y:S01]  /*94a0*/  MUFU.EX2 R121, R121 ;  /* 0x0000007900797308 */ /* 0x000f220000000800 */
[C---:B------:R-:W-:Y:S01]  /*94b0*/  HMMA.16816.F32.BF16 R16, R32.reuse, R20, R16 ;  /* 0x000000142010723c */ /* 0x040fe20000041810 */
[----:B------:R-:W-:Y:S01]  /*94c0*/  FADD.FTZ R171, R133, R171 ;  /* 0x000000ab85ab7221 */ /* 0x000fe20000010000 */
[--C-:B------:R-:W-:Y:S01]  /*94d0*/  FFMA.FTZ R105, R105, UR20, -R58.reuse ;  /* 0x0000001469697c23 */ /* 0x100fe2000801083a */
[--C-:B------:R-:W-:Y:S01]  /*94e0*/  FFMA.FTZ R102, R102, UR20, -R58.reuse ;  /* 0x0000001466667c23 */ /* 0x100fe2000801083a */
[--C-:B------:R-:W-:Y:S01]  /*94f0*/  FFMA.FTZ R97, R97, UR20, -R58.reuse ;  /* 0x0000001461617c23 */ /* 0x100fe2000801083a */
[----:B------:R-:W-:Y:S01]  /*9500*/  FFMA.FTZ R94, R94, UR20, -R58 ;  /* 0x000000145e5e7c23 */ /* 0x000fe2000801083a */
[C---:B------:R-:W-:Y:S01]  /*9510*/  HMMA.16816.F32.BF16 R12, R32.reuse, R22, R12 ;  /* 0x00000016200c723c */ /* 0x040fe2000004180c */
[----:B------:R-:W5:Y:S01]  /*9520*/  MUFU.EX2 R116, R116 ;  /* 0x0000007400747308 */ /* 0x000f620000000800 */
[----:B--2---:R-:W-:Y:S01]  /*9530*/  F2FP.BF16.F32.PACK_AB R20, R127, R134 ;  /* 0x000000867f14723e */ /* 0x004fe200000010ff */
[----:B------:R-:W-:Y:S01]  /*9540*/  FADD.FTZ R134, R134, R172 ;  /* 0x000000ac86867221 */ /* 0x000fe20000010000 */
[--C-:B------:R-:W-:Y:S01]  /*9550*/  FFMA.FTZ R101, R101, UR20, -R58.reuse ;  /* 0x0000001465657c23 */ /* 0x100fe2000801083a */
[----:B------:R-:W-:Y:S01]  /*9560*/  FFMA.FTZ R88, R88, UR20, -R58 ;  /* 0x0000001458587c23 */ /* 0x000fe2000801083a */
[C---:B------:R-:W-:Y:S01]  /*9570*/  HMMA.16816.F32.BF16 R8, R32.reuse, R40, R8 ;  /* 0x000000282008723c */ /* 0x040fe20000041808 */
[----:B------:R-:W-:Y:S01]  /*9580*/  FADD.FTZ R134, R127, R134 ;  /* 0x000000867f867221 */ /* 0x000fe20000010000 */
[--C-:B------:R-:W-:Y:S01]  /*9590*/  FFMA.FTZ R86, R86, UR20, -R58.reuse ;  /* 0x0000001456567c23 */ /* 0x100fe2000801083a */
[----:B------:R-:W2:Y:S01]  /*95a0*/  MUFU.EX2 R126, R126 ;  /* 0x0000007e007e7308 */ /* 0x000ea20000000800 */
[----:B------:R-:W-:Y:S01]  /*95b0*/  FFMA.FTZ R56, R56, UR20, -R58 ;  /* 0x0000001438387c23 */ /* 0x000fe2000801083a */
[----:B----4-:R-:W-:Y:S01]  /*95c0*/  FADD.FTZ R134, R121, R134 ;  /* 0x0000008679867221 */ /* 0x010fe20000010000 */
[----:B------:R-:W-:Y:S01]  /*95d0*/  HMMA.16816.F32.BF16 R28, R32, R42, R28 ;  /* 0x0000002a201c723c */ /* 0x000fe2000004181c */
[----:B------:R-:W4:Y:S01]  /*95e0*/  LDSM.16.MT88.4 R32, [R196+0x5c00] ;  /* 0x005c0000c420783b */ /* 0x000f220000004200 */
[--C-:B------:R-:W-:Y:S01]  /*95f0*/  FFMA.FTZ R84, R84, UR20, -R58.reuse ;  /* 0x0000001454547c23 */ /* 0x100fe2000801083a */
[--C-:B------:R-:W-:Y:S01]  /*9600*/  FFMA.FTZ R0, R0, UR20, -R83.reuse ;  /* 0x0000001400007c23 */ /* 0x100fe20008010853 */
[----:B------:R-:W-:Y:S01]  /*9610*/  FFMA.FTZ R55, R55, UR20, -R58 ;  /* 0x0000001437377c23 */ /* 0x000fe2000801083a */
[----:B------:R-:W3:Y:S01]  /*9620*/  MUFU.EX2 R125, R125 ;  /* 0x0000007d007d7308 */ /* 0x000ee20000000800 */
[C---:B-----5:R-:W-:Y:S01]  /*9630*/  F2FP.BF16.F32.PACK_AB R22, R116.reuse, R121 ;  /* 0x000000797416723e */ /* 0x060fe200000010ff */
[----:B------:R-:W-:Y:S01]  /*9640*/  LDSM.16.MT88.4 R40, [R196+0x6000] ;  /* 0x00600000c428783b */ /* 0x000fe20000004200 */
[----:B------:R-:W-:Y:S01]  /*9650*/  FADD.FTZ R134, R116, R134 ;  /* 0x0000008674867221 */ /* 0x000fe20000010000 */
[--C-:B------:R-:W-:Y:S01]  /*9660*/  FFMA.FTZ R54, R54, UR20, -R58.reuse ;  /* 0x0000001436367c23 */ /* 0x100fe2000801083a */
[--C-:B------:R-:W-:Y:S01]  /*9670*/  FFMA.FTZ R53, R53, UR20, -R58.reuse ;  /* 0x0000001435357c23 */ /* 0x100fe2000801083a */
[--C-:B------:R-:W-:Y:S01]  /*9680*/  FFMA.FTZ R52, R52, UR20, -R58.reuse ;  /* 0x0000001434347c23 */ /* 0x100fe2000801083a */
[----:B------:R-:W-:Y:S01]  /*9690*/  FFMA.FTZ R91, R91, UR20, -R83 ;  /* 0x000000145b5b7c23 */ /* 0x000fe20008010853 */
[----:B------:R-:W-:Y:S01]  /*96a0*/  MUFU.EX2 R120, R120 ;  /* 0x0000007800787308 */ /* 0x000fe20000000800 */
[----:B--2---:R-:W-:Y:S01]  /*96b0*/  FADD.FTZ R171, R126, R171 ;  /* 0x000000ab7eab7221 */ /* 0x004fe20000010000 */
[----:B------:R-:W-:-:S06]  /*96c0*/  FFMA.FTZ R51, R51, UR20, -R58 ;  /* 0x0000001433337c23 */ /* 0x000fcc000801083a */
        /* <DEDUP_REMOVED lines=10> */
[C---:B------:R-:W-:Y:S01]  /*9770*/  HMMA.16816.F32.BF16 R12, R20.reuse, R6, R12 ;  /* 0x00000006140c723c */ /* 0x040fe2000004180c */
[----:B------:R-:W2:Y:S01]  /*9780*/  MUFU.EX2 R109, R109 ;  /* 0x0000006d006d7308 */ /* 0x000ea20000000800 */
[----:B------:R-:W5:Y:S04]  /*9790*/  LDSM.16.MT88.4 R4, [R197+0x6000] ;  /* 0x00600000c504783b */ /* 0x000f680000004200 */
[C---:B------:R-:W-:Y:S03]  /*97a0*/  HMMA.16816.F32.BF16 R8, R20.reuse, R36, R8 ;  /* 0x000000241408723c */ /* 0x040fe60000041808 */
[----:B------:R-:W-:Y:S03]  /*97b0*/  MUFU.EX2 R117, R117 ;  /* 0x0000007500757308 */ /* 0x000fe60000000800 */
[----:B------:R-:W-:Y:S05]  /*97c0*/  HMMA.16816.F32.BF16 R28, R20, R38, R28 ;  /* 0x00000026141c723c */ /* 0x000fea000004181c */
[----:B------:R-:W1:Y:S02]  /*97d0*/  MUFU.EX2 R119, R119 ;  /* 0x0000007700777308 */ /* 0x000e640000000800 */
[----:B---3--:R-:W-:Y:S01]  /*97e0*/  F2FP.BF16.F32.PACK_AB R20, R111, R113 ;  /* 0x000000716f14723e */ /* 0x008fe200000010ff */
[----:B------:R-:W-:Y:S01]  /*97f0*/  FADD.FTZ R113, R113, R134 ;  /* 0x0000008671717221 */ /* 0x000fe20000010000 */
[----:B--2---:R-:W-:-:S03]  /*9800*/  F2FP.BF16.F32.PACK_AB R22, R109, R110 ;  /* 0x0000006e6d16723e */ /* 0x004fc600000010ff */
[----:B------:R-:W-:Y:S01]  /*9810*/  FADD.FTZ R113, R111, R113 ;  /* 0x000000716f717221 */ /* 0x000fe20000010000 */
[----:B------:R-:W2:Y:S03]  /*9820*/  MUFU.EX2 R122, R122 ;  /* 0x0000007a007a7308 */ /* 0x000ea60000000800 */
[----:B------:R-:W-:-:S04]  /*9830*/  FADD.FTZ R113, R110, R113 ;  /* 0x000000716e717221 */ /* 0x000fc80000010000 */
[----:B------:R-:W-:Y:S01]  /*9840*/  FADD.FTZ R109, R109, R113 ;  /* 0x000000716d6d7221 */ /* 0x000fe20000010000 */
[----:B------:R-:W3:Y:S01]  /*9850*/  MUFU.EX2 R124, R124 ;  /* 0x0000007c007c7308 */ /* 0x000ee20000000800 */
[----:B-1----:R-:W-:Y:S01]  /*9860*/  F2FP.BF16.F32.PACK_AB R21, R119, R117 ;  /* 0x000000757715723e */ /* 0x002fe200000010ff */
[----:B------:R-:W-:-:S04]  /*9870*/  FADD.FTZ R117, R117, R120 ;  /* 0x0000007875757221 */ /* 0x000fc80000010000 */
[----:B------:R-:W-:Y:S02]  /*9880*/  FADD.FTZ R117, R119, R117 ;  /* 0x0000007577757221 */ /* 0x000fe40000010000 */
[----:B------:R-:W1:Y:S02]  /*9890*/  MUFU.EX2 R107, R107 ;  /* 0x0000006b006b7308 */ /* 0x000e640000000800 */
[----:B--2---:R-:W-:-:S06]  /*98a0*/  FADD.FTZ R117, R122, R117 ;  /* 0x000000757a757221 */ /* 0x004fcc0000010000 */
[----:B------:R-:W2:Y:S01]  /*98b0*/  MUFU.EX2 R106, R106 ;  /* 0x0000006a006a7308 */ /* 0x000ea20000000800 */
[C---:B---3--:R-:W-:Y:S01]  /*98c0*/  F2FP.BF16.F32.PACK_AB R23, R124.reuse, R122 ;  /* 0x0000007a7c17723e */ /* 0x048fe200000010ff */
[----:B------:R-:W-:-:S06]  /*98d0*/  FADD.FTZ R124, R124, R117 ;  /* 0x000000757c7c7221 */ /* 0x000fcc0000010000 */
[----:B------:R-:W3:Y:S01]  /*98e0*/  MUFU.EX2 R104, R104 ;  /* 0x0000006800687308 */ /* 0x000ee20000000800 */
[----:B------:R-:W-:Y:S01]  /*98f0*/  HMMA.16816.F32.BF16 R16, R20, R24, R16 ;  /* 0x000000181410723c */ /* 0x000fe20000041810 */
[----:B-1----:R-:W-:-:S05]  /*9900*/  FADD.FTZ R109, R107, R109 ;  /* 0x0000006d6b6d7221 */ /* 0x002fca0000010000 */
[C---:B------:R-:W-:Y:S01]  /*9910*/  HMMA.16816.F32.BF16 R12, R20.reuse, R26, R12 ;  /* 0x0000001a140c723c */ /* 0x040fe2000004180c */
[----:B------:R-:W1:Y:S01]  /*9920*/  MUFU.EX2 R103, R103 ;  /* 0x0000006700677308 */ /* 0x000e620000000800 */
[----:B------:R-:W5:Y:S01]  /*9930*/  LDSM.16.MT88.4 R24, [R197+0x6400] ;  /* 0x00640000c518783b */ /* 0x000f620000004200 */
[C---:B--2---:R-:W-:Y:S01]  /*9940*/  F2FP.BF16.F32.PACK_AB R36, R106.reuse, R107 ;  /* 0x0000006b6a24723e */ /* 0x044fe200000010ff */
[----:B------:R-:W-:Y:S02]  /*9950*/  FADD.FTZ R106, R106, R109 ;  /* 0x0000006d6a6a7221 */ /* 0x000fe40000010000 */
[----:B----4-:R-:W-:Y:S03]  /*9960*/  HMMA.16816.F32.BF16 R8, R20, R32, R8 ;  /* 0x000000201408723c */ /* 0x010fe60000041808 */
[----:B------:R-:W2:Y:S01]  /*9970*/  MUFU.EX2 R132, R132 ;  /* 0x0000008400847308 */ /* 0x000ea20000000800 */
[----:B---3--:R-:W-:-:S02]  /*9980*/  FADD.FTZ R106, R104, R106 ;  /* 0x0000006a686a7221 */ /* 0x008fc40000010000 */
[----:B------:R-:W-:Y:S01]  /*9990*/  HMMA.16816.F32.BF16 R28, R20, R34, R28 ;  /* 0x00000022141c723c */ /* 0x000fe2000004181c */
[----:B------:R-:W3:Y:S04]  /*99a0*/  LDSM.16.MT88.4 R32, [R196+0x6400] ;  /* 0x00640000c420783b */ /* 0x000ee80000004200 */
[----:B------:R-:W4:Y:S01]  /*99b0*/  MUFU.EX2 R144, R144 ;  /* 0x0000009000907308 */ /* 0x000f220000000800 */
[C---:B-1----:R-:W-:Y:S01]  /*99c0*/  F2FP.BF16.F32.PACK_AB R38, R103.reuse, R104 ;  /* 0x000000686726723e */ /* 0x042fe200000010ff */
[----:B------:R-:W-:-:S06]  /*99d0*/  FADD.FTZ R103, R103, R106 ;  /* 0x0000006a67677221 */ /* 0x000fcc0000010000 */
[----:B------:R-:W1:Y:S01]  /*99e0*/  MUFU.EX2 R143, R143 ;  /* 0x0000008f008f7308 */ /* 0x000e620000000800 */
[----:B--2---:R-:W-:-:S07]  /*99f0*/  FADD.FTZ R124, R132, R124 ;  /* 0x0000007c847c7221 */ /* 0x004fce0000010000 */
[----:B------:R-:W2:Y:S01]  /*9a00*/  MUFU.EX2 R147, R147 ;  /* 0x0000009300937308 */ /* 0x000ea20000000800 */
[C---:B----4-:R-:W-:Y:S01]  /*9a10*/  F2FP.BF16.F32.PACK_AB R37, R144.reuse, R132 ;  /* 0x000000849025723e */ /* 0x050fe200000010ff */
[----:B------:R-:W-:-:S06]  /*9a20*/  FADD.FTZ R144, R144, R124 ;  /* 0x0000007c90907221 */ /* 0x000fcc0000010000 */
[----:B------:R-:W4:Y:S01]  /*9a30*/  MUFU.EX2 R100, R100 ;  /* 0x0000006400647308 */ /* 0x000f220000000800 */
[----:B-1----:R-:W-:-:S07]  /*9a40*/  FADD.FTZ R144, R143, R144 ;  /* 0x000000908f907221 */ /* 0x002fce0000010000 */
[----:B------:R-:W1:Y:S01]  /*9a50*/  MUFU.EX2 R99, R99 ;  /* 0x0000006300637308 */ /* 0x000e620000000800 */
[C---:B--2---:R-:W-:Y:S01]  /*9a60*/  F2FP.BF16.F32.PACK_AB R39, R147.reuse, R143 ;  /* 0x0000008f9327723e */ /* 0x044fe200000010ff */
[----:B------:R-:W-:-:S06]  /*9a70*/  FADD.FTZ R147, R147, R144 ;  /* 0x0000009093937221 */ /* 0x000fcc0000010000 */
[----:B------:R-:W-:Y:S01]  /*9a80*/  MUFU.EX2 R98, R98 ;  /* 0x0000006200627308 */ /* 0x000fe20000000800 */
[----:B-----5:R-:W-:Y:S01]  /*9a90*/  HMMA.16816.F32.BF16 R16, R36, R4, R16 ;  /* 0x000000042410723c */ /* 0x020fe20000041810 */
[----:B----4-:R-:W-:-:S05]  /*9aa0*/  FADD.FTZ R103, R100, R103 ;  /* 0x0000006764677221 */ /* 0x010fca0000010000 */
[C---:B------:R-:W-:Y:S01]  /*9ab0*/  HMMA.16816.F32.BF16 R12, R36.reuse, R6, R12 ;  /* 0x00000006240c723c */ /* 0x040fe2000004180c */
[----:B------:R-:W2:Y:S01]  /*9ac0*/  MUFU.EX2 R96, R96 ;  /* 0x0000006000607308 */ /* 0x000ea20000000800 */
[----:B------:R-:W4:Y:S01]  /*9ad0*/  LDSM.16.MT88.4 R4, [R197+0x6800] ;  /* 0x00680000c504783b */ /* 0x000f220000004200 */
[C---:B-1----:R-:W-:Y:S01]  /*9ae0*/  F2FP.BF16.F32.PACK_AB R20, R99.reuse, R100 ;  /* 0x000000646314723e */ /* 0x042fe200000010ff */
[----:B------:R-:W-:Y:S02]  /*9af0*/  FADD.FTZ R103, R99, R103 ;  /* 0x0000006763677221 */ /* 0x000fe40000010000 */
[C---:B------:R-:W-:Y:S03]  /*9b00*/  HMMA.16816.F32.BF16 R8, R36.reuse, R40, R8 ;  /* 0x000000282408723c */ /* 0x040fe60000041808 */
[----:B------:R-:W1:Y:S03]  /*9b10*/  MUFU.EX2 R175, R175 ;  /* 0x000000af00af7308 */ /* 0x000e660000000800 */
[----:B------:R-:W-:Y:S01]  /*9b20*/  HMMA.16816.F32.BF16 R28, R36, R42, R28 ;  /* 0x0000002a241c723c */ /* 0x000fe2000004181c */
[----:B------:R-:W5:Y:S04]  /*9b30*/  LDSM.16.MT88.4 R40, [R196+0x6800] ;  /* 0x00680000c428783b */ /* 0x000f680000004200 */
[----:B------:R-:W3:Y:S01]  /*9b40*/  MUFU.EX2 R170, R170 ;  /* 0x000000aa00aa7308 */ /* 0x000ee20000000800 */
[----:B--2---:R-:W-:Y:S01]  /*9b50*/  F2FP.BF16.F32.PACK_AB R22, R96, R98 ;  /* 0x000000626016723e */ /* 0x004fe200000010ff */
[----:B------:R-:W-:-:S04]  /*9b60*/  FADD.FTZ R98, R98, R103 ;  /* 0x0000006762627221 */ /* 0x000fc80000010000 */
[----:B------:R-:W-:Y:S02]  /*9b70*/  FADD.FTZ R98, R96, R98 ;  /* 0x0000006260627221 */ /* 0x000fe40000010000 */
[----:B------:R-:W2:Y:S01]  /*9b80*/  MUFU.EX2 R167, R167 ;  /* 0x000000a700a77308 */ /* 0x000ea20000000800 */
[----:B-1----:R-:W-:-:S07]  /*9b90*/  FADD.FTZ R147, R175, R147 ;  /* 0x00000093af937221 */ /* 0x002fce0000010000 */
[----:B------:R-:W1:Y:S01]  /*9ba0*/  MUFU.EX2 R179, R179 ;  /* 0x000000b300b37308 */ /* 0x000e620000000800 */
[C---:B---3--:R-:W-:Y:S01]  /*9bb0*/  F2FP.BF16.F32.PACK_AB R21, R170.reuse, R175 ;  /* 0x000000afaa15723e */ /* 0x048fe200000010ff */
[----:B------:R-:W-:-:S06]  /*9bc0*/  FADD.FTZ R170, R170, R147 ;  /* 0x00000093aaaa7221 */ /* 0x000fcc0000010000 */
[----:B------:R-:W-:Y:S01]  /*9bd0*/  MUFU.EX2 R95, R95 ;  /* 0x0000005f005f7308 */ /* 0x000fe20000000800 */
[----:B--2---:R-:W-:-:S07]  /*9be0*/  FADD.FTZ R170, R167, R170 ;  /* 0x000000aaa7aa7221 */ /* 0x004fce0000010000 */
[----:B------:R-:W2:Y:S01]  /*9bf0*/  MUFU.EX2 R93, R93 ;  /* 0x0000005d005d7308 */ /* 0x000ea20000000800 */
[C---:B-1----:R-:W-:Y:S01]  /*9c00*/  F2FP.BF16.F32.PACK_AB R23, R179.reuse, R167 ;  /* 0x000000a7b317723e */ /* 0x042fe200000010ff */
[----:B------:R-:W-:Y:S01]  /*9c10*/  FADD.FTZ R179, R179, R170 ;  /* 0x000000aab3b37221 */ /* 0x000fe20000010000 */
[----:B------:R-:W-:-:S05]  /*9c20*/  FFMA.FTZ R167, R57, UR20, -R83 ;  /* 0x0000001439a77c23 */ /* 0x000fca0008010853 */
[----:B------:R-:W-:Y:S01]  /*9c30*/  MUFU.EX2 R92, R92 ;  /* 0x0000005c005c7308 */ /* 0x000fe20000000800 */
[C---:B------:R-:W-:Y:S06]  /*9c40*/  HMMA.16816.F32.BF16 R16, R20.reuse, R24, R16 ;  /* 0x000000181410723c */ /* 0x040fec0000041810 */
[----:B------:R-:W-:Y:S01]  /*9c50*/  HMMA.16816.F32.BF16 R12, R20, R26, R12 ;  /* 0x0000001a140c723c */ /* 0x000fe2000004180c */
[----:B------:R-:W1:Y:S01]  /*9c60*/  MUFU.EX2 R90, R90 ;  /* 0x0000005a005a7308 */ /* 0x000e620000000800 */
[----:B------:R-:W3:Y:S01]  /*9c70*/  LDSM.16.MT88.4 R24, [R197+0x6c00] ;  /* 0x006c0000c518783b */ /* 0x000ee20000004200 */
[----:B--2---:R-:W-:Y:S01]  /*9c80*/  F2FP.BF16.F32.PACK_AB R36, R93, R95 ;  /* 0x0000005f5d24723e */ /* 0x004fe200000010ff */
[----:B------:R-:W-:-:S02]  /*9c90*/  FADD.FTZ R95, R95, R98 ;  /* 0x000000625f5f7221 */ /* 0x000fc40000010000 */
[C---:B------:R-:W-:Y:S02]  /*9ca0*/  HMMA.16816.F32.BF16 R8, R20.reuse, R32, R8 ;  /* 0x000000201408723c */ /* 0x040fe40000041808 */
[----:B------:R-:W-:Y:S01]  /*9cb0*/  FADD.FTZ R95, R93, R95 ;  /* 0x0000005f5d5f7221 */ /* 0x000fe20000010000 */
[----:B------:R-:W2:Y:S03]  /*9cc0*/  MUFU.EX2 R186, R186 ;  /* 0x000000ba00ba7308 */ /* 0x000ea60000000800 */
[----:B------:R-:W-:Y:S01]  /*9cd0*/  HMMA.16816.F32.BF16 R28, R20, R34, R28 ;  /* 0x00000022141c723c */ /* 0x000fe2000004181c */
[----:B------:R-:W3:Y:S04]  /*9ce0*/  LDSM.16.MT88.4 R32, [R196+0x6c00] ;  /* 0x006c0000c420783b */ /* 0x000ee80000004200 */
[----:B------:R-:W4:Y:S01]  /*9cf0*/  MUFU.EX2 R187, R187 ;  /* 0x000000bb00bb7308 */ /* 0x000f220000000800 */
[----:B-1----:R-:W-:Y:S01]  /*9d00*/  F2FP.BF16.F32.PACK_AB R38, R90, R92 ;  /* 0x0000005c5a26723e */ /* 0x002fe200000010ff */
[--C-:B------:R-:W-:Y:S01]  /*9d10*/  FFMA.FTZ R20, R207, UR20, -R58.reuse ;  /* 0x00000014cf147c23 */ /* 0x100fe2000801083a */
[----:B------:R-:W-:Y:S01]  /*9d20*/  FFMA.FTZ R207, R204, UR20, -R58 ;  /* 0x00000014cccf7c23 */ /* 0x000fe2000801083a */
[----:B------:R-:W-:-:S04]  /*9d30*/  FADD.FTZ R92, R92, R95 ;  /* 0x0000005f5c5c7221 */ /* 0x000fc80000010000 */
[----:B------:R-:W1:Y:S01]  /*9d40*/  MUFU.EX2 R192, R192 ;  /* 0x000000c000c07308 */ /* 0x000e620000000800 */
[----:B--2---:R-:W-:Y:S01]  /*9d50*/  FADD.FTZ R179, R186, R179 ;  /* 0x000000b3bab37221 */ /* 0x004fe20000010000 */
[----:B------:R-:W-:-:S06]  /*9d60*/  FADD.FTZ R92, R90, R92 ;  /* 0x0000005c5a5c7221 */ /* 0x000fcc0000010000 */
[----:B------:R-:W2:Y:S01]  /*9d70*/  MUFU.EX2 R193, R193 ;  /* 0x000000c100c17308 */ /* 0x000ea20000000800 */
[C---:B----4-:R-:W-:Y:S01]  /*9d80*/  F2FP.BF16.F32.PACK_AB R37, R187.reuse, R186 ;  /* 0x000000babb25723e */ /* 0x050fe200000010ff */
[----:B------:R-:W-:-:S06]  /*9d90*/  FADD.FTZ R187, R187, R179 ;  /* 0x000000b3bbbb7221 */ /* 0x000fcc0000010000 */
[----:B------:R-:W-:Y:S01]  /*9da0*/  MUFU.EX2 R89, R89 ;  /* 0x0000005900597308 */ /* 0x000fe20000000800 */
[----:B-1----:R-:W-:-:S07]  /*9db0*/  FADD.FTZ R187, R192, R187 ;  /* 0x000000bbc0bb7221 */ /* 0x002fce0000010000 */
[----:B------:R-:W-:Y:S01]  /*9dc0*/  MUFU.EX2 R87, R87 ;  /* 0x0000005700577308 */ /* 0x000fe20000000800 */
[C---:B--2---:R-:W-:Y:S01]  /*9dd0*/  F2FP.BF16.F32.PACK_AB R39, R193.reuse, R192 ;  /* 0x000000c0c127723e */ /* 0x044fe200000010ff */
[----:B------:R-:W-:-:S06]  /*9de0*/  FADD.FTZ R193, R193, R187 ;  /* 0x000000bbc1c17221 */ /* 0x000fcc0000010000 */
[----:B------:R-:W-:Y:S01]  /*9df0*/  MUFU.EX2 R85, R85 ;  /* 0x0000005500557308 */ /* 0x000fe20000000800 */
[C---:B------:R-:W-:Y:S06]  /*9e00*/  HMMA.16816.F32.BF16 R16, R36.reuse, R4, R16 ;  /* 0x000000042410723c */ /* 0x040fec0000041810 */
[C---:B------:R-:W-:Y:S01]  /*9e10*/  HMMA.16816.F32.BF16 R12, R36.reuse, R6, R12 ;  /* 0x00000006240c723c */ /* 0x040fe2000004180c */
[----:B------:R-:W1:Y:S01]  /*9e20*/  MUFU.EX2 R82, R82 ;  /* 0x0000005200527308 */ /* 0x000e620000000800 */
[----:B------:R-:W2:Y:S04]  /*9e30*/  LDSM.16.MT88.4 R4, [R197+0x7000] ;  /* 0x00700000c504783b */ /* 0x000ea80000004200 */
[C---:B-----5:R-:W-:Y:S03]  /*9e40*/  HMMA.16816.F32.BF16 R8, R36.reuse, R40, R8 ;  /* 0x000000282408723c */ /* 0x060fe60000041808 */
[----:B------:R-:W4:Y:S03]  /*9e50*/  MUFU.EX2 R200, R200 ;  /* 0x000000c800c87308 */ /* 0x000f260000000800 */
[----:B------:R-:W-:Y:S01]  /*9e60*/  HMMA.16816.F32.BF16 R28, R36, R42, R28 ;  /* 0x0000002a241c723c */ /* 0x000fe2000004181c */
[----:B------:R-:W5:Y:S04]  /*9e70*/  LDSM.16.MT88.4 R40, [R196+0x7000] ;  /* 0x00700000c428783b */ /* 0x000f680000004200 */
[----:B------:R-:W3:Y:S01]  /*9e80*/  MUFU.EX2 R201, R201 ;  /* 0x000000c900c97308 */ /* 0x000ee20000000800 */
[----:B-1----:R-:W-:-:S07]  /*9e90*/  F2FP.BF16.F32.PACK_AB R22, R82, R85 ;  /* 0x000000555216723e */ /* 0x002fce00000010ff */
[----:B------:R-:W-:Y:S01]  /*9ea0*/  MUFU.EX2 R203, R203 ;  /* 0x000000cb00cb7308 */ /* 0x000fe20000000800 */
[----:B----4-:R-:W-:-:S07]  /*9eb0*/  FADD.FTZ R193, R200, R193 ;  /* 0x000000c1c8c17221 */ /* 0x010fce0000010000 */
[----:B------:R-:W1:Y:S01]  /*9ec0*/  MUFU.EX2 R206, R206 ;  /* 0x000000ce00ce7308 */ /* 0x000e620000000800 */
[C---:B---3--:R-:W-:Y:S01]  /*9ed0*/  F2FP.BF16.F32.PACK_AB R21, R201.reuse, R200 ;  /* 0x000000c8c915723e */ /* 0x048fe200000010ff */
[----:B------:R-:W-:-:S06]  /*9ee0*/  FADD.FTZ R201, R201, R193 ;  /* 0x000000c1c9c97221 */ /* 0x000fcc0000010000 */
[----:B------:R3:W-:Y:S08]  /*9ef0*/  MUFU.EX2 R204, R20 ;  /* 0x0000001400cc7308 */ /* 0x0007f00000000800 */
[----:B------:R-:W-:Y:S01]  /*9f00*/  MUFU.EX2 R81, R81 ;  /* 0x0000005100517308 */ /* 0x000fe20000000800 */
[----:B-1----:R-:W-:Y:S01]  /*9f10*/  F2FP.BF16.F32.PACK_AB R23, R206, R203 ;  /* 0x000000cbce17723e */ /* 0x002fe200000010ff */
[----:B------:R-:W-:-:S04]  /*9f20*/  FADD.FTZ R203, R203, R201 ;  /* 0x000000c9cbcb7221 */ /* 0x000fc80000010000 */
[----:B------:R-:W-:Y:S02]  /*9f30*/  FADD.FTZ R203, R206, R203 ;  /* 0x000000cbcecb7221 */ /* 0x000fe40000010000 */
[----:B------:R-:W1:Y:S01]  /*9f40*/  MUFU.EX2 R80, R80 ;  /* 0x0000005000507308 */ /* 0x000e620000000800 */
[----:B---3--:R-:W-:Y:S01]  /*9f50*/  F2FP.BF16.F32.PACK_AB R20, R87, R89 ;  /* 0x000000595714723e */ /* 0x008fe200000010ff */
[----:B------:R-:W-:-:S04]  /*9f60*/  FADD.FTZ R89, R89, R92 ;  /* 0x0000005c59597221 */ /* 0x000fc80000010000 */
[----:B------:R-:W-:Y:S02]  /*9f70*/  FADD.FTZ R89, R87, R89 ;  /* 0x0000005957597221 */ /* 0x000fe40000010000 */
[----:B------:R-:W3:Y:S01]  /*9f80*/  MUFU.EX2 R79, R79 ;  /* 0x0000004f004f7308 */ /* 0x000ee20000000800 */
[----:B------:R-:W-:Y:S01]  /*9f90*/  HMMA.16816.F32.BF16 R16, R20, R24, R16 ;  /* 0x000000181410723c */ /* 0x000fe20000041810 */
[----:B------:R-:W-:-:S04]  /*9fa0*/  FADD.FTZ R85, R85, R89 ;  /* 0x0000005955557221 */ /* 0x000fc80000010000 */
[----:B------:R-:W-:Y:S01]  /*9fb0*/  FADD.FTZ R85, R82, R85 ;  /* 0x0000005552557221 */ /* 0x000fe20000010000 */
[C---:B------:R-:W-:Y:S01]  /*9fc0*/  HMMA.16816.F32.BF16 R12, R20.reuse, R26, R12 ;  /* 0x0000001a140c723c */ /* 0x040fe2000004180c */
[----:B------:R-:W4:Y:S01]  /*9fd0*/  MUFU.EX2 R78, R78 ;  /* 0x0000004e004e7308 */ /* 0x000f220000000800 */
[----:B------:R-:W5:Y:S01]  /*9fe0*/  LDSM.16.MT88.4 R24, [R197+0x7400] ;  /* 0x00740000c518783b */ /* 0x000f620000004200 */
[C---:B-1----:R-:W-:Y:S01]  /*9ff0*/  F2FP.BF16.F32.PACK_AB R36, R80.reuse, R81 ;  /* 0x000000515024723e */ /* 0x042fe200000010ff */
[----:B------:R-:W-:Y:S02]  /*a000*/  FADD.FTZ R81, R81, R85 ;  /* 0x0000005551517221 */ /* 0x000fe40000010000 */
[C---:B------:R-:W-:Y:S02]  /*a010*/  HMMA.16816.F32.BF16 R8, R20.reuse, R32, R8 ;  /* 0x000000201408723c */ /* 0x040fe40000041808 */
[----:B------:R-:W-:Y:S01]  /*a020*/  FADD.FTZ R80, R80, R81 ;  /* 0x0000005150507221 */ /* 0x000fe20000010000 */
[----:B------:R-:W-:Y:S03]  /*a030*/  MUFU.EX2 R205, R205 ;  /* 0x000000cd00cd7308 */ /* 0x000fe60000000800 */
[----:B------:R-:W-:Y:S01]  /*a040*/  HMMA.16816.F32.BF16 R28, R20, R34, R28 ;  /* 0x00000022141c723c */ /* 0x000fe2000004181c */
[----:B------:R-:W1:Y:S01]  /*a050*/  LDSM.16.MT88.4 R20, [R196+0x7400] ;  /* 0x00740000c414783b */ /* 0x000e620000004200 */
[----:B---3--:R-:W-:-:S03]  /*a060*/  FADD.FTZ R80, R79, R80 ;  /* 0x000000504f507221 */ /* 0x008fc60000010000 */
[----:B------:R-:W3:Y:S01]  /*a070*/  MUFU.EX2 R208, R208 ;  /* 0x000000d000d07308 */ /* 0x000ee20000000800 */
[C---:B----4-:R-:W-:Y:S01]  /*a080*/  F2FP.BF16.F32.PACK_AB R38, R78.reuse, R79 ;  /* 0x0000004f4e26723e */ /* 0x050fe200000010ff */
[----:B------:R-:W-:-:S06]  /*a090*/  FADD.FTZ R78, R78, R80 ;  /* 0x000000504e4e7221 */ /* 0x000fcc0000010000 */
[----:B------:R-:W4:Y:S08]  /*a0a0*/  MUFU.EX2 R207, R207 ;  /* 0x000000cf00cf7308 */ /* 0x000f300000000800 */
[----:B------:R-:W5:Y:S01]  /*a0b0*/  MUFU.EX2 R77, R77 ;  /* 0x0000004d004d7308 */ /* 0x000f620000000800 */
[----:B---3--:R-:W-:Y:S01]  /*a0c0*/  F2FP.BF16.F32.PACK_AB R37, R208, R205 ;  /* 0x000000cdd025723e */ /* 0x008fe200000010ff */
[----:B------:R-:W-:-:S04]  /*a0d0*/  FADD.FTZ R205, R205, R203 ;  /* 0x000000cbcdcd7221 */ /* 0x000fc80000010000 */
[----:B------:R-:W-:Y:S02]  /*a0e0*/  FADD.FTZ R205, R208, R205 ;  /* 0x000000cdd0cd7221 */ /* 0x000fe40000010000 */
[----:B------:R-:W3:Y:S01]  /*a0f0*/  MUFU.EX2 R76, R76 ;  /* 0x0000004c004c7308 */ /* 0x000ee20000000800 */
[----:B----4-:R-:W-:Y:S01]  /*a100*/  F2FP.BF16.F32.PACK_AB R39, R207, R204 ;  /* 0x000000cccf27723e */ /* 0x010fe200000010ff */
[----:B------:R-:W-:-:S04]  /*a110*/  FADD.FTZ R205, R204, R205 ;  /* 0x000000cdcccd7221 */ /* 0x000fc80000010000 */
[----:B------:R-:W-:Y:S02]  /*a120*/  FADD.FTZ R207, R207, R205 ;  /* 0x000000cdcfcf7221 */ /* 0x000fe40000010000 */
[----:B------:R-:W-:Y:S01]  /*a130*/  MUFU.EX2 R75, R75 ;  /* 0x0000004b004b7308 */ /* 0x000fe20000000800 */
[----:B--2---:R-:W-:Y:S01]  /*a140*/  HMMA.16816.F32.BF16 R16, R36, R4, R16 ;  /* 0x000000042410723c */ /* 0x004fe20000041810 */
[----:B-----5:R-:W-:-:S05]  /*a150*/  FADD.FTZ R78, R77, R78 ;  /* 0x0000004e4d4e7221 */ /* 0x020fca0000010000 */
[C---:B------:R-:W-:Y:S01]  /*a160*/  HMMA.16816.F32.BF16 R12, R36.reuse, R6, R12 ;  /* 0x00000006240c723c */ /* 0x040fe2000004180c */
[----:B------:R-:W2:Y:S01]  /*a170*/  MUFU.EX2 R74, R74 ;  /* 0x0000004a004a7308 */ /* 0x000ea20000000800 */
[----:B------:R-:W4:Y:S01]  /*a180*/  LDSM.16.MT88.4 R4, [R197+0x7800] ;  /* 0x00780000c504783b */ /* 0x000f220000004200 */
[C---:B---3--:R-:W-:Y:S01]  /*a190*/  F2FP.BF16.F32.PACK_AB R32, R76.reuse, R77 ;  /* 0x0000004d4c20723e */ /* 0x048fe200000010ff */
[----:B------:R-:W-:Y:S02]  /*a1a0*/  FADD.FTZ R78, R76, R78 ;  /* 0x0000004e4c4e7221 */ /* 0x000fe40000010000 */
[C---:B------:R-:W-:Y:S03]  /*a1b0*/  HMMA.16816.F32.BF16 R8, R36.reuse, R40, R8 ;  /* 0x000000282408723c */ /* 0x040fe60000041808 */
[----:B------:R-:W3:Y:S03]  /*a1c0*/  MUFU.EX2 R202, R202 ;  /* 0x000000ca00ca7308 */ /* 0x000ee60000000800 */
[----:B------:R-:W-:Y:S01]  /*a1d0*/  HMMA.16816.F32.BF16 R28, R36, R42, R28 ;  /* 0x0000002a241c723c */ /* 0x000fe2000004181c */
[----:B------:R-:W-:-:S04]  /*a1e0*/  FFMA.FTZ R41, R115, UR20, -R58 ;  /* 0x0000001473297c23 */ /* 0x000fc8000801083a */
[----:B------:R-:W5:Y:S01]  /*a1f0*/  MUFU.EX2 R195, R195 ;  /* 0x000000c300c37308 */ /* 0x000f620000000800 */
[----:B--2---:R-:W-:Y:S01]  /*a200*/  F2FP.BF16.F32.PACK_AB R34, R74, R75 ;  /* 0x0000004b4a22723e */ /* 0x004fe200000010ff */
[--C-:B------:R-:W-:Y:S01]  /*a210*/  FFMA.FTZ R39, R140, UR20, -R58.reuse ;  /* 0x000000148c277c23 */ /* 0x100fe2000801083a */
[--C-:B------:R-:W-:Y:S01]  /*a220*/  FFMA.FTZ R42, R112, UR20, -R58.reuse ;  /* 0x00000014702a7c23 */ /* 0x100fe2000801083a */
[----:B------:R-:W-:Y:S01]  /*a230*/  FFMA.FTZ R43, R108, UR20, -R58 ;  /* 0x000000146c2b7c23 */ /* 0x000fe2000801083a */
[----:B------:R-:W-:Y:S01]  /*a240*/  FADD.FTZ R75, R75, R78 ;  /* 0x0000004e4b4b7221 */ /* 0x000fe20000010000 */
[--C-:B------:R-:W-:Y:S01]  /*a250*/  FFMA.FTZ R36, R123, UR20, -R83.reuse ;  /* 0x000000147b247c23 */ /* 0x100fe20008010853 */
[----:B------:R-:W-:Y:S01]  /*a260*/  FFMA.FTZ R37, R118, UR20, -R83 ;  /* 0x0000001476257c23 */ /* 0x000fe20008010853 */
[----:B------:R-:W-:Y:S01]  /*a270*/  MUFU.EX2 R194, R194 ;  /* 0x000000c200c27308 */ /* 0x000fe20000000800 */
[----:B---3--:R-:W-:Y:S01]  /*a280*/  FADD.FTZ R207, R202, R207 ;  /* 0x000000cfcacf7221 */ /* 0x008fe20000010000 */
[----:B------:R-:W-:-:S06]  /*a290*/  FADD.FTZ R75, R74, R75 ;  /* 0x0000004b4a4b7221 */ /* 0x000fcc0000010000 */
[----:B------:R-:W2:Y:S01]  /*a2a0*/  MUFU.EX2 R180, R180 ;  /* 0x000000b400b47308 */ /* 0x000ea20000000800 */
[C---:B-----5:R-:W-:Y:S01]  /*a2b0*/  F2FP.BF16.F32.PACK_AB R33, R195.reuse, R202 ;  /* 0x000000cac321723e */ /* 0x060fe200000010ff */
[----:B------:R-:W-:Y:S01]  /*a2c0*/  FADD.FTZ R207, R195, R207 ;  /* 0x000000cfc3cf7221 */ /* 0x000fe20000010000 */
[----:B------:R-:W-:-:S05]  /*a2d0*/  LEA R195, P0, R3, UR4, 0x1 ;  /* 0x0000000403c37c11 */ /* 0x000fca000f8008ff */
[----:B------:R-:W-:Y:S08]  /*a2e0*/  MUFU.EX2 R73, R73 ;  /* 0x0000004900497308 */ /* 0x000ff00000000800 */
[----:B------:R-:W3:Y:S01]  /*a2f0*/  MUFU.EX2 R72, R72 ;  /* 0x0000004800487308 */ /* 0x000ee20000000800 */
[----:B--2---:R-:W-:Y:S01]  /*a300*/  F2FP.BF16.F32.PACK_AB R35, R180, R194 ;  /* 0x000000c2b423723e */ /* 0x004fe200000010ff */
[----:B------:R-:W-:-:S04]  /*a310*/  FADD.FTZ R194, R194, R207 ;  /* 0x000000cfc2c27221 */ /* 0x000fc80000010000 */
[----:B------:R-:W-:Y:S02]  /*a320*/  FADD.FTZ R194, R180, R194 ;  /* 0x000000c2b4c27221 */ /* 0x000fe40000010000 */
[----:B------:R-:W-:Y:S01]  /*a330*/  MUFU.EX2 R71, R71 ;  /* 0x0000004700477308 */ /* 0x000fe20000000800 */
[C---:B------:R-:W-:Y:S01]  /*a340*/  HMMA.16816.F32.BF16 R16, R32.reuse, R24, R16 ;  /* 0x000000182010723c */ /* 0x040fe20000041810 */
[----:B------:R-:W-:Y:S05]  /*a350*/  LDSM.16.MT88.4 R180, [R197+0x8c00] ;  /* 0x008c0000c5b4783b */ /* 0x000fea0000004200 */
[C---:B------:R-:W-:Y:S01]  /*a360*/  HMMA.16816.F32.BF16 R12, R32.reuse, R26, R12 ;  /* 0x0000001a200c723c */ /* 0x040fe2000004180c */
[----:B------:R-:W2:Y:S01]  /*a370*/  MUFU.EX2 R70, R70 ;  /* 0x0000004600467308 */ /* 0x000ea20000000800 */
[----:B------:R-:W5:Y:S04]  /*a380*/  LDSM.16.MT88.4 R24, [R196+0x7800] ;  /* 0x00780000c418783b */ /* 0x000f680000004200 */
[C---:B-1----:R-:W-:Y:S03]  /*a390*/  HMMA.16816.F32.BF16 R8, R32.reuse, R20, R8 ;  /* 0x000000142008723c */ /* 0x042fe60000041808 */
[----:B------:R-:W-:Y:S03]  /*a3a0*/  MUFU.EX2 R174, R174 ;  /* 0x000000ae00ae7308 */ /* 0x000fe60000000800 */
[----:B------:R-:W-:Y:S01]  /*a3b0*/  HMMA.16816.F32.BF16 R28, R32, R22, R28 ;  /* 0x00000016201c723c */ /* 0x000fe2000004181c */
[----:B---3--:R-:W-:Y:S01]  /*a3c0*/  F2FP.BF16.F32.PACK_AB R20, R72, R73 ;  /* 0x000000494814723e */ /* 0x008fe200000010ff */
[----:B------:R-:W1:Y:S01]  /*a3d0*/  LDSM.16.MT88.4 R32, [R197+0x7c00] ;  /* 0x007c0000c520783b */ /* 0x000e620000004200 */
[----:B------:R-:W-:-:S02]  /*a3e0*/  FADD.FTZ R73, R73, R75 ;  /* 0x0000004b49497221 */ /* 0x000fc40000010000 */
[----:B------:R-:W3:Y:S02]  /*a3f0*/  MUFU.EX2 R40, R168 ;  /* 0x000000a800287308 */ /* 0x000ee40000000800 */
[----:B--2---:R-:W-:Y:S01]  /*a400*/  F2FP.BF16.F32.PACK_AB R22, R70, R71 ;  /* 0x000000474616723e */ /* 0x004fe200000010ff */
[----:B------:R-:W-:-:S04]  /*a410*/  FADD.FTZ R73, R72, R73 ;  /* 0x0000004948497221 */ /* 0x000fc80000010000 */
[----:B------:R-:W-:Y:S01]  /*a420*/  FADD.FTZ R71, R71, R73 ;  /* 0x0000004947477221 */ /* 0x000fe20000010000 */
[----:B------:R-:W-:Y:S03]  /*a430*/  MUFU.EX2 R38, R146 ;  /* 0x0000009200267308 */ /* 0x000fe60000000800 */
[----:B------:R-:W-:-:S05]  /*a440*/  FADD.FTZ R71, R70, R71 ;  /* 0x0000004746477221 */ /* 0x000fca0000010000 */
[----:B------:R-:W2:Y:S01]  /*a450*/  MUFU.EX2 R39, R39 ;  /* 0x0000002700277308 */ /* 0x000ea20000000800 */
[----:B---3--:R-:W-:Y:S01]  /*a460*/  F2FP.BF16.F32.PACK_AB R21, R40, R174 ;  /* 0x000000ae2815723e */ /* 0x008fe200000010ff */
[----:B------:R-:W-:Y:S01]  /*a470*/  FADD.FTZ R174, R174, R194 ;  /* 0x000000c2aeae7221 */ /* 0x000fe20000010000 */
[----:B------:R-:W-:Y:S01]  /*a480*/  FFMA.FTZ R168, R48, UR20, -R58 ;  /* 0x0000001430a87c23 */ /* 0x000fe2000801083a */
[----:B------:R-:W-:-:S04]  /*a490*/  LEA.HI.X R194, R3, UR5, R2, 0x1, P0 ;  /* 0x0000000503c27c11 */ /* 0x000fc800080f0c02 */
[----:B------:R-:W3:Y:S08]  /*a4a0*/  MUFU.EX2 R69, R69 ;  /* 0x0000004500457308 */ /* 0x000ef00000000800 */
[----:B------:R-:W1:Y:S01]  /*a4b0*/  MUFU.EX2 R68, R68 ;  /* 0x0000004400447308 */ /* 0x000e620000000800 */
[----:B--2---:R-:W-:-:S07]  /*a4c0*/  F2FP.BF16.F32.PACK_AB R23, R39, R38 ;  /* 0x000000262717723e */ /* 0x004fce00000010ff */
[----:B----4-:R-:W-:Y:S01]  /*a4d0*/  HMMA.16816.F32.BF16 R16, R20, R4, R16 ;  /* 0x000000041410723c */ /* 0x010fe20000041810 */
[----:B------:R-:W-:Y:S01]  /*a4e0*/  MUFU.EX2 R67, R67 ;  /* 0x0000004300437308 */ /* 0x000fe20000000800 */
[----:B---3--:R-:W-:-:S04]  /*a4f0*/  FADD.FTZ R71, R69, R71 ;  /* 0x0000004745477221 */ /* 0x008fc80000010000 */
[C---:B------:R-:W-:Y:S01]  /*a500*/  HMMA.16816.F32.BF16 R12, R20.reuse, R6, R12 ;  /* 0x00000006140c723c */ /* 0x040fe2000004180c */
[----:B------:R-:W2:Y:S02]  /*a510*/  LDSM.16.MT88.4 R4, [R196+0x7c00] ;  /* 0x007c0000c404783b */ /* 0x000ea40000004200 */
[----:B------:R-:W3:Y:S03]  /*a520*/  MUFU.EX2 R66, R66 ;  /* 0x0000004200427308 */ /* 0x000ee60000000800 */
[C---:B-----5:R-:W-:Y:S05]  /*a530*/  HMMA.16816.F32.BF16 R8, R20.reuse, R24, R8 ;  /* 0x000000181408723c */ /* 0x060fea0000041808 */
[----:B------:R-:W-:Y:S01]  /*a540*/  MUFU.EX2 R41, R41 ;  /* 0x0000002900297308 */ /* 0x000fe20000000800 */
[----:B------:R-:W-:Y:S01]  /*a550*/  HMMA.16816.F32.BF16 R28, R20, R26, R28 ;  /* 0x0000001a141c723c */ /* 0x000fe2000004181c */
[----:B------:R-:W4:Y:S01]  /*a560*/  LDSM.16.MT88.4 R20, [R197+0x8000] ;  /* 0x00800000c514783b */ /* 0x000f220000004200 */
[C---:B-1----:R-:W-:Y:S01]  /*a570*/  F2FP.BF16.F32.PACK_AB R24, R68.reuse, R69 ;  /* 0x000000454418723e */ /* 0x042fe200000010ff */
[----:B------:R-:W-:-:S04]  /*a580*/  FADD.FTZ R68, R68, R71 ;  /* 0x0000004744447221 */ /* 0x000fc80000010000 */
[----:B------:R-:W1:Y:S01]  /*a590*/  MUFU.EX2 R42, R42 ;  /* 0x0000002a002a7308 */ /* 0x000e620000000800 */
[----:B---3--:R-:W-:Y:S01]  /*a5a0*/  F2FP.BF16.F32.PACK_AB R26, R66, R67 ;  /* 0x00000043421a723e */ /* 0x008fe200000010ff */
[----:B------:R-:W-:-:S04]  /*a5b0*/  FADD.FTZ R68, R67, R68 ;  /* 0x0000004443447221 */ /* 0x000fc80000010000 */
[----:B------:R-:W-:Y:S02]  /*a5c0*/  FADD.FTZ R68, R66, R68 ;  /* 0x0000004442447221 */ /* 0x000fe40000010000 */
[----:B------:R-:W-:Y:S08]  /*a5d0*/  MUFU.EX2 R43, R43 ;  /* 0x0000002b002b7308 */ /* 0x000ff00000000800 */
[----:B------:R-:W3:Y:S01]  /*a5e0*/  MUFU.EX2 R105, R105 ;  /* 0x0000006900697308 */ /* 0x000ee20000000800 */
[----:B-1----:R-:W-:-:S07]  /*a5f0*/  F2FP.BF16.F32.PACK_AB R25, R42, R41 ;  /* 0x000000292a19723e */ /* 0x002fce00000010ff */
[----:B------:R-:W-:Y:S08]  /*a600*/  MUFU.EX2 R65, R65 ;  /* 0x0000004100417308 */ /* 0x000ff00000000800 */
[----:B------:R-:W1:Y:S01]  /*a610*/  MUFU.EX2 R64, R64 ;  /* 0x0000004000407308 */ /* 0x000e620000000800 */
[----:B---3--:R-:W-:-:S07]  /*a620*/  F2FP.BF16.F32.PACK_AB R27, R105, R43 ;  /* 0x0000002b691b723e */ /* 0x008fce00000010ff */
[C---:B------:R-:W-:Y:S01]  /*a630*/  HMMA.16816.F32.BF16 R16, R24.reuse, R32, R16 ;  /* 0x000000201810723c */ /* 0x040fe20000041810 */
[----:B------:R-:W-:Y:S05]  /*a640*/  MUFU.EX2 R63, R63 ;  /* 0x0000003f003f7308 */ /* 0x000fea0000000800 */
[C---:B------:R-:W-:Y:S01]  /*a650*/  HMMA.16816.F32.BF16 R12, R24.reuse, R34, R12 ;  /* 0x00000022180c723c */ /* 0x040fe2000004180c */
[----:B------:R-:W3:Y:S02]  /*a660*/  LDSM.16.MT88.4 R32, [R196+0x8000] ;  /* 0x00800000c420783b */ /* 0x000ee40000004200 */
[----:B------:R-:W5:Y:S03]  /*a670*/  MUFU.EX2 R62, R62 ;  /* 0x0000003e003e7308 */ /* 0x000f660000000800 */
[C---:B--2---:R-:W-:Y:S05]  /*a680*/  HMMA.16816.F32.BF16 R8, R24.reuse, R4, R8 ;  /* 0x000000041808723c */ /* 0x044fea0000041808 */
[----:B------:R-:W-:Y:S01]  /*a690*/  MUFU.EX2 R102, R102 ;  /* 0x0000006600667308 */ /* 0x000fe20000000800 */
[----:B------:R-:W-:Y:S01]  /*a6a0*/  HMMA.16816.F32.BF16 R28, R24, R6, R28 ;  /* 0x00000006181c723c */ /* 0x000fe2000004181c */
[----:B------:R-:W2:Y:S06]  /*a6b0*/  LDSM.16.MT88.4 R4, [R197+0x8400] ;  /* 0x00840000c504783b */ /* 0x000eac0000004200 */
[----:B------:R-:W4:Y:S01]  /*a6c0*/  MUFU.EX2 R100, R101 ;  /* 0x0000006500647308 */ /* 0x000f220000000800 */
[----:B-1----:R-:W-:Y:S01]  /*a6d0*/  F2FP.BF16.F32.PACK_AB R24, R64, R65 ;  /* 0x000000414018723e */ /* 0x002fe200000010ff */
[----:B------:R-:W-:Y:S01]  /*a6e0*/  FADD.FTZ R65, R65, R68 ;  /* 0x0000004441417221 */ /* 0x000fe20000010000 */
[----:B-----5:R-:W-:-:S03]  /*a6f0*/  F2FP.BF16.F32.PACK_AB R26, R62, R63 ;  /* 0x0000003f3e1a723e */ /* 0x020fc600000010ff */
[----:B------:R-:W-:Y:S02]  /*a700*/  FADD.FTZ R65, R64, R65 ;  /* 0x0000004140417221 */ /* 0x000fe40000010000 */
[----:B------:R-:W-:Y:S02]  /*a710*/  MUFU.EX2 R97, R97 ;  /* 0x0000006100617308 */ /* 0x000fe40000000800 */
[----:B------:R-:W-:-:S04]  /*a720*/  FADD.FTZ R63, R63, R65 ;  /* 0x000000413f3f7221 */ /* 0x000fc80000010000 */
[----:B------:R-:W-:Y:S02]  /*a730*/  FADD.FTZ R63, R62, R63 ;  /* 0x0000003f3e3f7221 */ /* 0x000fe40000010000 */
[----:B------:R-:W1:Y:S01]  /*a740*/  MUFU.EX2 R94, R94 ;  /* 0x0000005e005e7308 */ /* 0x000e620000000800 */
[----:B----4-:R-:W-:-:S07]  /*a750*/  F2FP.BF16.F32.PACK_AB R25, R100, R102 ;  /* 0x000000666419723e */ /* 0x010fce00000010ff */
[----:B------:R-:W-:Y:S08]  /*a760*/  MUFU.EX2 R61, R61 ;  /* 0x0000003d003d7308 */ /* 0x000ff00000000800 */
[----:B------:R-:W4:Y:S01]  /*a770*/  MUFU.EX2 R60, R60 ;  /* 0x0000003c003c7308 */ /* 0x000f220000000800 */
[----:B-1----:R-:W-:-:S07]  /*a780*/  F2FP.BF16.F32.PACK_AB R27, R94, R97 ;  /* 0x000000615e1b723e */ /* 0x002fce00000010ff */
[----:B------:R-:W-:Y:S01]  /*a790*/  MUFU.EX2 R59, R59 ;  /* 0x0000003b003b7308 */ /* 0x000fe20000000800 */
[C---:B------:R-:W-:Y:S06]  /*a7a0*/  HMMA.16816.F32.BF16 R16, R24.reuse, R20, R16 ;  /* 0x000000141810723c */ /* 0x040fec0000041810 */
[C---:B------:R-:W-:Y:S01]  /*a7b0*/  HMMA.16816.F32.BF16 R12, R24.reuse, R22, R12 ;  /* 0x00000016180c723c */ /* 0x040fe2000004180c */
[----:B------:R-:W1:Y:S01]  /*a7c0*/  MUFU.EX2 R47, R47 ;  /* 0x0000002f002f7308 */ /* 0x000e620000000800 */
[----:B------:R-:W5:Y:S04]  /*a7d0*/  LDSM.16.MT88.4 R20, [R196+0x8400] ;  /* 0x00840000c414783b */ /* 0x000f680000004200 */
[C---:B---3--:R-:W-:Y:S03]  /*a7e0*/  HMMA.16816.F32.BF16 R8, R24.reuse, R32, R8 ;  /* 0x000000201808723c */ /* 0x048fe60000041808 */
[----:B------:R-:W-:Y:S03]  /*a7f0*/  MUFU.EX2 R88, R88 ;  /* 0x0000005800587308 */ /* 0x000fe60000000800 */
[----:B------:R-:W-:Y:S01]  /*a800*/  HMMA.16816.F32.BF16 R28, R24, R34, R28 ;  /* 0x00000022181c723c */ /* 0x000fe2000004181c */
[----:B------:R-:W3:Y:S04]  /*a810*/  LDSM.16.MT88.4 R32, [R197+0x8800] ;  /* 0x00880000c520783b */ /* 0x000ee80000004200 */
[----:B------:R-:W2:Y:S02]  /*a820*/  MUFU.EX2 R86, R86 ;  /* 0x0000005600567308 */ /* 0x000ea40000000800 */
[----:B----4-:R-:W-:Y:S01]  /*a830*/  F2FP.BF16.F32.PACK_AB R24, R60, R61 ;  /* 0x0000003d3c18723e */ /* 0x010fe200000010ff */
[----:B------:R-:W-:Y:S01]  /*a840*/  FADD.FTZ R61, R61, R63 ;  /* 0x0000003f3d3d7221 */ /* 0x000fe20000010000 */
[----:B-1----:R-:W-:-:S03]  /*a850*/  F2FP.BF16.F32.PACK_AB R26, R47, R59 ;  /* 0x0000003b2f1a723e */ /* 0x002fc600000010ff */
[----:B------:R-:W-:Y:S01]  /*a860*/  FADD.FTZ R61, R60, R61 ;  /* 0x0000003d3c3d7221 */ /* 0x000fe20000010000 */
[----:B------:R-:W-:Y:S03]  /*a870*/  MUFU.EX2 R82, R84 ;  /* 0x0000005400527308 */ /* 0x000fe60000000800 */
[----:B------:R-:W-:-:S04]  /*a880*/  FADD.FTZ R61, R59, R61 ;  /* 0x0000003d3b3d7221 */ /* 0x000fc80000010000 */
[----:B------:R-:W-:Y:S01]  /*a890*/  FADD.FTZ R61, R47, R61 ;  /* 0x0000003d2f3d7221 */ /* 0x000fe20000010000 */
        /* <DEDUP_REMOVED lines=9> */
[----:B------:R-:W1:Y:S01]  /*a930*/  MUFU.EX2 R0, R0 ;  /* 0x0000000000007308 */ /* 0x000e620000000800 */
[----:B------:R-:W-:Y:S01]  /*a940*/  LDSM.16.MT88.4 R172, [R196+0x8c00] ;  /* 0x008c0000c4ac783b */ /* 0x000fe20000004200 */
[----:B------:R-:W-:Y:S01]  /*a950*/  FADD.FTZ R4, R38, R4 ;  /* 0x0000000426047221 */ /* 0x000fe20000010000 */
[----:B-----5:R-:W-:Y:S03]  /*a960*/  HMMA.16816.F32.BF16 R8, R24, R20, R8 ;  /* 0x000000141808723c */ /* 0x020fe60000041808 */
[----:B------:R-:W-:-:S02]  /*a970*/  FADD.FTZ R39, R39, R4 ;  /* 0x0000000427277221 */ /* 0x000fc40000010000 */
[----:B------:R-:W4:Y:S01]  /*a980*/  LDSM.16.MT88.4 R4, [R196+0x8800] ;  /* 0x00880000c404783b */ /* 0x000f220000004200 */
[----:B------:R-:W-:Y:S01]  /*a990*/  MUFU.EX2 R55, R55 ;  /* 0x0000003700377308 */ /* 0x000fe20000000800 */
[----:B------:R-:W-:Y:S01]  /*a9a0*/  FADD.FTZ R41, R41, R39 ;  /* 0x0000002729297221 */ /* 0x000fe20000010000 */
[----:B------:R-:W-:Y:S01]  /*a9b0*/  HMMA.16816.F32.BF16 R28, R24, R22, R28 ;  /* 0x00000016181c723c */ /* 0x000fe2000004181c */
[----:B--2---:R-:W-:Y:S01]  /*a9c0*/  F2FP.BF16.F32.PACK_AB R20, R45, R46 ;  /* 0x0000002e2d14723e */ /* 0x004fe200000010ff */
[----:B------:R-:W-:Y:S01]  /*a9d0*/  FADD.FTZ R46, R46, R61 ;  /* 0x0000003d2e2e7221 */ /* 0x000fe20000010000 */
[----:B------:R-:W-:-:S03]  /*a9e0*/  FADD.FTZ R42, R42, R41 ;  /* 0x000000292a2a7221 */ /* 0x000fc60000010000 */
[----:B------:R-:W2:Y:S01]  /*a9f0*/  MUFU.EX2 R54, R54 ;  /* 0x0000003600367308 */ /* 0x000ea20000000800 */
[----:B------:R-:W-:Y:S01]  /*aa00*/  FADD.FTZ R42, R43, R42 ;  /* 0x0000002a2b2a7221 */ /* 0x000fe20000010000 */
[----:B-1----:R-:W-:Y:S01]  /*aa10*/  F2FP.BF16.F32.PACK_AB R22, R0, R44 ;  /* 0x0000002c0016723e */ /* 0x002fe200000010ff */
[--C-:B------:R-:W-:Y:S01]  /*aa20*/  FFMA.FTZ R24, R50, UR20, -R58.reuse ;  /* 0x0000001432187c23 */ /* 0x100fe2000801083a */
[----:B------:R-:W-:Y:S01]  /*aa30*/  FFMA.FTZ R25, R49, UR20, -R58 ;  /* 0x0000001431197c23 */ /* 0x000fe2000801083a */
[----:B------:R-:W-:Y:S01]  /*aa40*/  FADD.FTZ R105, R105, R42 ;  /* 0x0000002a69697221 */ /* 0x000fe20000010000 */
[----:B------:R-:W-:Y:S02]  /*aa50*/  FADD.FTZ R46, R45, R46 ;  /* 0x0000002e2d2e7221 */ /* 0x000fe40000010000 */
[----:B------:R-:W-:Y:S01]  /*aa60*/  MUFU.EX2 R53, R53 ;  /* 0x0000003500357308 */ /* 0x000fe20000000800 */
[----:B------:R-:W-:Y:S01]  /*aa70*/  FADD.FTZ R105, R102, R105 ;  /* 0x0000006966697221 */ /* 0x000fe20000010000 */
[----:B------:R-:W-:-:S03]  /*aa80*/  FADD.FTZ R46, R44, R46 ;  /* 0x0000002e2c2e7221 */ /* 0x000fc60000010000 */
[----:B------:R-:W-:Y:S01]  /*aa90*/  FADD.FTZ R100, R100, R105 ;  /* 0x0000006964647221 */ /* 0x000fe20000010000 */
[----:B------:R-:W-:Y:S02]  /*aaa0*/  FADD.FTZ R0, R0, R46 ;  /* 0x0000002e00007221 */ /* 0x000fe40000010000 */
[----:B------:R-:W1:Y:S01]  /*aab0*/  MUFU.EX2 R38, R52 ;  /* 0x0000003400267308 */ /* 0x000e620000000800 */
[----:B------:R-:W-:Y:S01]  /*aac0*/  FADD.FTZ R100, R97, R100 ;  /* 0x0000006461647221 */ /* 0x000fe20000010000 */
[----:B--2---:R-:W-:-:S03]  /*aad0*/  F2FP.BF16.F32.PACK_AB R21, R54, R55 ;  /* 0x000000373615723e */ /* 0x004fc600000010ff */
[----:B------:R-:W-:-:S03]  /*aae0*/  FADD.FTZ R94, R94, R100 ;  /* 0x000000645e5e7221 */ /* 0x000fc60000010000 */
[----:B------:R-:W2:Y:S01]  /*aaf0*/  MUFU.EX2 R36, R36 ;  /* 0x0000002400247308 */ /* 0x000ea20000000800 */
[----:B------:R-:W-:-:S04]  /*ab00*/  FADD.FTZ R88, R88, R94 ;  /* 0x0000005e58587221 */ /* 0x000fc80000010000 */
[----:B------:R-:W-:-:S03]  /*ab10*/  FADD.FTZ R88, R86, R88 ;  /* 0x0000005856587221 */ /* 0x000fc60000010000 */
[----:B------:R-:W-:Y:S01]  /*ab20*/  MUFU.EX2 R39, R51 ;  /* 0x0000003300277308 */ /* 0x000fe20000000800 */
[----:B------:R-:W-:Y:S01]  /*ab30*/  FADD.FTZ R82, R82, R88 ;  /* 0x0000005852527221 */ /* 0x000fe20000010000 */
[----:B-1----:R-:W-:-:S03]  /*ab40*/  F2FP.BF16.F32.PACK_AB R23, R38, R53 ;  /* 0x000000352617723e */ /* 0x002fc600000010ff */
[----:B------:R-:W-:-:S03]  /*ab50*/  FADD.FTZ R82, R56, R82 ;  /* 0x0000005238527221 */ /* 0x000fc60000010000 */
[----:B------:R-:W1:Y:S01]  /*ab60*/  MUFU.EX2 R37, R37 ;  /* 0x0000002500257308 */ /* 0x000e620000000800 */
[----:B---3--:R-:W-:Y:S01]  /*ab70*/  HMMA.16816.F32.BF16 R16, R20, R32, R16 ;  /* 0x000000201410723c */ /* 0x008fe20000041810 */
[----:B------:R-:W-:Y:S01]  /*ab80*/  FADD.FTZ R82, R55, R82 ;  /* 0x0000005237527221 */ /* 0x000fe20000010000 */
[----:B--2---:R-:W-:-:S03]  /*ab90*/  FADD.FTZ R0, R36, R0 ;  /* 0x0000000024007221 */ /* 0x004fc60000010000 */
[----:B------:R-:W-:Y:S01]  /*aba0*/  FADD.FTZ R54, R54, R82 ;  /* 0x0000005236367221 */ /* 0x000fe20000010000 */
[----:B----4-:R-:W-:Y:S01]  /*abb0*/  HMMA.16816.F32.BF16 R176, R20, R4, R8 ;  /* 0x0000000414b0723c */ /* 0x010fe20000041808 */
        /* <DEDUP_REMOVED lines=32> */
[----:B------:R-:W-:-:S04]  /*adc0*/  USHF.L.U32 UR4, UR7, 0x8, URZ ;  /* 0x0000000807047899 */ /* 0x000fc8000800063f */
        /* <DEDUP_REMOVED lines=30> */
[----:B------:R-:W-:-:S02]  /*afb0*/  LOP3.LUT R4, R5, UR4, RZ, 0x3c, !PT ;  /* 0x0000000405047c12 */ /* 0x000fc4000f8e3cff */
        /* <DEDUP_REMOVED lines=20> */
[----:B-1----:R-:W-:-:S05]  /*b100*/  IMAD R4, R5, R0, R4 ;  /* 0x0000000005047224 */ /* 0x002fca00078e0204 */
        /* <DEDUP_REMOVED lines=10> */
.L_x_2439:
[----:B------:R-:W-:-:S04]  /*b1b0*/  ULEA UR4, -UR10, URZ, 0x8 ;  /* 0x0000003f0a047291 */ /* 0x000fc8000f8e413f */
[----:B------:R-:W-:Y:S02]  /*b1c0*/  USHF.R.S32.HI UR12, URZ, 0x1f, UR4 ;  /* 0x0000001f3f0c7899 */ /* 0x000fe40008011404 */
[----:B------:R-:W-:-:S04]  /*b1d0*/  MOV R5, UR4 ;  /* 0x0000000400057c02 */ /* 0x000fc80008000f00 */
[----:B------:R-:W-:-:S07]  /*b1e0*/  MOV R4, UR12 ;  /* 0x0000000c00047c02 */ /* 0x000fce0008000f00 */
.L_x_2440:
[----:B------:R-:W-:Y:S01]  /*b1f0*/  ULDC UR4, c[0x0][0x2d0] ;  /* 0x0000b40000047ab9 */ /* 0x000fe20000000800 */
[----:B------:R-:W-:Y:S01]  /*b200*/  LEA R199, P2, R5, R199, 0x1 ;  /* 0x000000c705c77211 */ /* 0x000fe200078408ff */
[----:B------:R-:W-:Y:S01]  /*b210*/  IMAD.U32 R6, RZ, RZ, UR10 ;  /* 0x0000000aff067e24 */ /* 0x000fe2000f8e00ff */
[----:B------:R-:W-:Y:S01]  /*b220*/  ISETP.GE.AND P0, PT, R189, UR4, PT ;  /* 0x00000004bd007c0c */ /* 0x000fe2000bf06270 */
[----:B------:R-:W-:Y:S01]  /*b230*/  IMAD.U32 R16, RZ, RZ, UR10 ;  /* 0x0000000aff107e24 */ /* 0x000fe2000f8e00ff */
[----:B------:R-:W-:Y:S01]  /*b240*/  LEA.HI.X R198, R5, R198, R4, 0x1, P2 ;  /* 0x000000c605c67211 */ /* 0x000fe200010f0c04 */
[----:B------:R-:W-:Y:S01]  /*b250*/  IMAD.U32 R7, RZ, RZ, UR10 ;  /* 0x0000000aff077e24 */ /* 0x000fe2000f8e00ff */
[----:B------:R-:W-:Y:S01]  /*b260*/  ULDC.64 UR12, c[0x0][0x220] ;  /* 0x00008800000c7ab9 */ /* 0x000fe20000000a00 */
[----:B------:R-:W-:Y:S01]  /*b270*/  IMAD.U32 R12, RZ, RZ, UR10 ;  /* 0x0000000aff0c7e24 */ /* 0x000fe2000f8e00ff */
[----:B------:R-:W-:Y:S01]  /*b280*/  USHF.L.U32 UR4, UR7, 0x8, URZ ;  /* 0x0000000807047899 */ /* 0x000fe2000800063f */
[----:B------:R-:W-:Y:S01]  /*b290*/  IMAD.U32 R10, RZ, RZ, UR10 ;  /* 0x0000000aff0a7e24 */ /* 0x000fe2000f8e00ff */
[----:B------:R-:W-:Y:S01]  /*b2a0*/  UISETP.GT.AND UP0, UPT, UR7, UR15, UPT ;  /* 0x0000000f0700728c */ /* 0x000fe2000bf04270 */
[----:B------:R-:W-:-:S04]  /*b2b0*/  IMAD.U32 R11, RZ, RZ, UR10 ;  /* 0x0000000aff0b7e24 */ /* 0x000fc8000f8e00ff */
[----:B------:R-:W-:Y:S01]  /*b2c0*/  @!P0 IMAD.MOV.U32 R8, RZ, RZ, R199 ;  /* 0x000000ffff088224 */ /* 0x000fe200078e00c7 */
[----:B------:R-:W-:Y:S01]  /*b2d0*/  @P0 STS [R188+0x5000], RZ ;  /* 0x005000ffbc000388 */ /* 0x000fe20000000800 */
[----:B------:R-:W-:Y:S01]  /*b2e0*/  @!P0 IMAD.MOV.U32 R9, RZ, RZ, R198 ;  /* 0x000000ffff098224 */ /* 0x000fe200078e00c6 */
[-C--:B------:R-:W-:Y:S01]  /*b2f0*/  @!P0 LEA R6, P4, R6, R136.reuse, 0x5 ;  /* 0x0000008806068211 */ /* 0x080fe200078828ff */
[--C-:B------:R-:W-:Y:S01]  /*b300*/  @!P0 IMAD.MOV.U32 R138, RZ, RZ, R136.reuse ;  /* 0x000000ffff8a8224 */ /* 0x100fe200078e0088 */
[----:B------:R-:W-:Y:S01]  /*b310*/  @P0 STS [R188+0x5004], RZ ;  /* 0x005004ffbc000388 */ /* 0x000fe20000000800 */
[----:B------:R-:W-:Y:S01]  /*b320*/  @!P0 IMAD.MOV.U32 R18, RZ, RZ, R136 ;  /* 0x000000ffff128224 */ /* 0x000fe200078e0088 */
[----:B------:R-:W-:Y:S01]  /*b330*/  @!P0 LEA R7, P3, R7, R136, 0x6 ;  /* 0x0000008807078211 */ /* 0x000fe200078630ff */
[--C-:B------:R-:W-:Y:S01]  /*b340*/  @!P0 IMAD.MOV.U32 R19, RZ, RZ, R139.reuse ;  /* 0x000000ffff138224 */ /* 0x100fe200078e008b */
[----:B------:R-:W-:Y:S01]  /*b350*/  @P0 STS.64 [R188+0x5008], RZ ;  /* 0x005008ffbc000388 */ /* 0x000fe20000000a00 */
[----:B------:R-:W-:Y:S01]  /*b360*/  @!P0 IMAD.WIDE.U32 R16, R16, 0x60, R138 ;  /* 0x0000006010108825 */ /* 0x000fe200078e008a */
[----:B-1----:R-:W-:-:S02]  /*b370*/  @!P0 LEA.HI.X R10, R10, R139, R0, 0x6, P3 ;  /* 0x0000008b0a0a8211 */ /* 0x002fc400018f3400 */
[----:B------:R-:W-:Y:S01]  /*b380*/  @!PT LDS RZ, [RZ] ;  /* 0x00000000fffff984 */ /* 0x000fe20000000800 */
[----:B------:R-:W-:Y:S01]  /*b390*/  @!PT LDS RZ, [RZ] ;  /* 0x00000000fffff984 */ /* 0x000fe20000000800 */
[----:B------:R-:W-:Y:S01]  /*b3a0*/  @!PT LDS RZ, [RZ] ;  /* 0x00000000fffff984 */ /* 0x000fe20000000800 */
[----:B------:R1:W-:Y:S01]  /*b3b0*/  @!P0 LDGSTS.E.BYPASS.LTC128B.128 [R188+0x5000], desc[UR18][R8.64] ;  /* 0x0500000008bc8fae */ /* 0x0003e2000b901d52 */
[----:B------:R-:W-:Y:S02]  /*b3c0*/  @!P0 IMAD.MOV.U32 R20, RZ, RZ, R136 ;  /* 0x000000ffff148224 */ /* 0x000fe400078e0088 */
[----:B------:R-:W-:Y:S01]  /*b3d0*/  @!P0 IMAD.MOV.U32 R21, RZ, RZ, R139 ;  /* 0x000000ffff158224 */ /* 0x000fe200078e008b */
[----:B------:R-:W-:Y:S01]  /*b3e0*/  @P0 STS.128 [R188+0x5800], RZ ;  /* 0x005800ffbc000388 */ /* 0x000fe20000000c00 */
[----:B------:R-:W-:-:S04]  /*b3f0*/  @!P0 IMAD.WIDE.U32 R18, R12, 0xa0, R18 ;  /* 0x000000a00c128825 */ /* 0x000fc800078e0012 */
[----:B------:R-:W-:Y:S02]  /*b400*/  IMAD.U32 R138, RZ, RZ, UR10 ;  /* 0x0000000aff8a7e24 */ /* 0x000fe4000f8e00ff */
[----:B------:R-:W-:-:S04]  /*b410*/  @!P0 IMAD.WIDE.U32 R20, R11, 0xc0, R20 ;  /* 0x000000c00b148825 */ /* 0x000fc800078e0014 */
[C---:B------:R-:W-:Y:S02]  /*b420*/  @!P0 IMAD R14, R0.reuse, 0x60, RZ ;  /* 0x00000060000e8824 */ /* 0x040fe400078e02ff */
[C---:B------:R-:W-:Y:S02]  /*b430*/  @!P0 IMAD R13, R0.reuse, 0xa0, RZ ;  /* 0x000000a0000d8824 */ /* 0x040fe400078e02ff */
[----:B------:R-:W-:Y:S02]  /*b440*/  @!P0 IMAD R12, R0, 0xc0, RZ ;  /* 0x000000c0000c8824 */ /* 0x000fe400078e02ff */
[----:B------:R-:W-:Y:S02]  /*b450*/  @!P0 IMAD.MOV.U32 R137, RZ, RZ, R139 ;  /* 0x000000ffff898224 */ /* 0x000fe400078e008b */
[----:B-1----:R-:W-:Y:S02]  /*b460*/  IMAD.U32 R9, RZ, RZ, UR10 ;  /* 0x0000000aff097e24 */ /* 0x002fe4000f8e00ff */
[----:B------:R-:W-:-:S03]  /*b470*/  IMAD.U32 R8, RZ, RZ, UR10 ;  /* 0x0000000aff087e24 */ /* 0x000fc6000f8e00ff */
[-C--:B------:R-:W-:Y:S02]  /*b480*/  @!P0 LEA.HI.X R9, R9, R139.reuse, R0, 0x5, P4 ;  /* 0x0000008b09098211 */ /* 0x080fe400020f2c00 */
[----:B------:R-:W-:Y:S01]  /*b490*/  @!P0 LEA R8, P2, R8, R136, 0x7 ;  /* 0x0000008808088211 */ /* 0x000fe200078438ff */
[----:B------:R-:W-:Y:S01]  /*b4a0*/  @!P0 IMAD.WIDE.U32 R136, R11, 0xe0, R136 ;  /* 0x000000e00b888825 */ /* 0x000fe200078e0088 */
[C---:B------:R-:W-:Y:S02]  /*b4b0*/  @!P0 IADD3 R15, P4, R5.reuse, R16, RZ ;  /* 0x00000010050f8210 */ /* 0x040fe40007f9e0ff */
[C---:B------:R-:W-:Y:S02]  /*b4c0*/  @!P0 IADD3 R16, P3, R5.reuse, R18, RZ ;  /* 0x0000001205108210 */ /* 0x040fe40007f7e0ff */
[----:B------:R-:W-:Y:S01]  /*b4d0*/  @!P0 LEA.HI.X R138, R138, R139, R0, 0x7, P2 ;  /* 0x0000008b8a8a8211 */ /* 0x000fe200010f3c00 */
[----:B------:R-:W-:Y:S01]  /*b4e0*/  @!P0 IMAD R0, R0, 0xe0, RZ ;  /* 0x000000e000008824 */ /* 0x000fe200078e02ff */
[----:B------:R-:W-:-:S02]  /*b4f0*/  @!P0 IADD3 R18, P2, R5, R20, RZ ;  /* 0x0000001405128210 */ /* 0x000fc40007f5e0ff */
[C---:B------:R-:W-:Y:S02]  /*b500*/  @!P0 IADD3.X R14, R4.reuse, R17, R14, P4, !PT ;  /* 0x00000011040e8210 */ /* 0x040fe400027fe40e */
[C---:B------:R-:W-:Y:S02]  /*b510*/  @!P0 IADD3.X R13, R4.reuse, R19, R13, P3, !PT ;  /* 0x00000013040d8210 */ /* 0x040fe40001ffe40d */
[C---:B------:R-:W-:Y:S02]  /*b520*/  @!P0 IADD3 R6, P4, R5.reuse, R6, RZ ;  /* 0x0000000605068210 */ /* 0x040fe40007f9e0ff */
[C---:B------:R-:W-:Y:S02]  /*b530*/  @!P0 IADD3 R7, P3, R5.reuse, R7, RZ ;  /* 0x0000000705078210 */ /* 0x040fe40007f7e0ff */
[C---:B------:R-:W-:Y:S01]  /*b540*/  @!P0 IADD3.X R12, R4.reuse, R12, R21, P2, !PT ;  /* 0x0000000c040c8210 */ /* 0x040fe200017fe415 */
[C---:B------:R-:W-:Y:S01]  /*b550*/  @!P0 IMAD.X R9, R4.reuse, 0x1, R9, P4 ;  /* 0x0000000104098824 */ /* 0x040fe200020e0609 */
[----:B------:R-:W-:Y:S01]  /*b560*/  @!P0 IADD3 R8, P2, R5, R8, RZ ;  /* 0x0000000805088210 */ /* 0x000fe20007f5e0ff */
[----:B------:R-:W-:Y:S01]  /*b570*/  @!P0 IMAD.X R10, R4, 0x1, R10, P3 ;  /* 0x00000001040a8824 */ /* 0x000fe200018e060a */
[----:B------:R-:W-:-:S02]  /*b580*/  @!P0 LEA R24, P5, R6, UR12, 0x1 ;  /* 0x0000000c06188c11 */ /* 0x000fc4000f8a08ff */
[C---:B------:R-:W-:Y:S01]  /*b590*/  @!P0 LEA R22, P4, R7.reuse, UR12, 0x1 ;  /* 0x0000000c07168c11 */ /* 0x040fe2000f8808ff */
[----:B------:R-:W-:Y:S01]  /*b5a0*/  @!P0 IMAD.X R138, R4, 0x1, R138, P2 ;  /* 0x00000001048a8824 */ /* 0x000fe200010e068a */
[----:B------:R-:W-:Y:S02]  /*b5b0*/  @!P0 LEA R20, P3, R8, UR12, 0x1 ;  /* 0x0000000c08148c11 */ /* 0x000fe4000f8608ff */
[----:B------:R-:W-:Y:S02]  /*b5c0*/  @!P0 LEA.HI.X R25, R6, UR13, R9, 0x1, P5 ;  /* 0x0000000d06198c11 */ /* 0x000fe4000a8f0c09 */
[----:B------:R-:W-:Y:S02]  /*b5d0*/  @!P0 LEA.HI.X R23, R7, UR13, R10, 0x1, P4 ;  /* 0x0000000d07178c11 */ /* 0x000fe4000a0f0c0a */
[----:B------:R-:W-:Y:S01]  /*b5e0*/  @!P0 LEA R10, P5, R15, UR12, 0x1 ;  /* 0x0000000c0f0a8c11 */ /* 0x000fe2000f8a08ff */
[----:B------:R-:W-:Y:S01]  /*b5f0*/  @!PT LDS RZ, [RZ] ;  /* 0x00000000fffff984 */ /* 0x000fe20000000800 */
[----:B------:R-:W-:Y:S01]  /*b600*/  @!PT LDS RZ, [RZ] ;  /* 0x00000000fffff984 */ /* 0x000fe20000000800 */
[----:B------:R-:W-:Y:S01]  /*b610*/  @!PT LDS RZ, [RZ] ;  /* 0x00000000fffff984 */ /* 0x000fe20000000800 */
[----:B------:R-:W-:Y:S01]  /*b620*/  @!P0 LDGSTS.E.BYPASS.LTC128B.128 [R188+0x5800], desc[UR18][R24.64] ;  /* 0x0580000018bc8fae */ /* 0x000fe2000b901d52 */
[----:B------:R-:W-:-:S02]  /*b630*/  @!P0 IADD3 R5, P2, R5, R136, RZ ;  /* 0x0000008805058210 */ /* 0x000fc40007f5e0ff */
[----:B------:R-:W-:Y:S01]  /*b640*/  @!P0 LEA.HI.X R21, R8, UR13, R138, 0x1, P3 ;  /* 0x0000000d08158c11 */ /* 0x000fe200098f0c8a */
[----:B------:R-:W-:Y:S01]  /*b650*/  @P0 STS.128 [R188+0x6000], RZ ;  /* 0x006000ffbc000388 */ /* 0x000fe20000000c00 */
[----:B------:R-:W-:Y:S02]  /*b660*/  @!P0 LEA R8, P4, R16, UR12, 0x1 ;  /* 0x0000000c10088c11 */ /* 0x000fe4000f8808ff */
[----:B------:R-:W-:Y:S01]  /*b670*/  @!P0 LEA.HI.X R11, R15, UR13, R14, 0x1, P5 ;  /* 0x0000000d0f0b8c11 */ /* 0x000fe2000a8f0c0e */
        /* <DEDUP_REMOVED lines=37> */
[----:B------:R-:W4:Y:S04]  /*b8d0*/  LDSM.16.M88.4 R116, [R164+0x1400] ;  /* 0x00140000a474783b */ /* 0x000f280000000200 */
[----:B------:R-:W5:Y:S04]  /*b8e0*/  LDSM.16.M88.4 R68, [R164+0x2c00] ;  /* 0x002c0000a444783b */ /* 0x000f680000000200 */
[----:B------:R-:W-:Y:S04]  /*b8f0*/  LDSM.16.M88.4 R204, [R165] ;  /* 0x00000000a5cc783b */ /* 0x000fe80000000200 */
[----:B------:R-:W1:Y:S04]  /*b900*/  LDSM.16.M88.4 R144, [R161] ;  /* 0x00000000a190783b */ /* 0x000e680000000200 */
[----:B------:R-:W2:Y:S04]  /*b910*/  LDSM.16.M88.4 R200, [R162] ;  /* 0x00000000a2c8783b */ /* 0x000ea80000000200 */
[----:B------:R-:W2:Y:S04]  /*b920*/  LDSM.16.M88.4 R132, [R156] ;  /* 0x000000009c84783b */ /* 0x000ea80000000200 */
[----:B------:R-:W2:Y:S04]  /*b930*/  LDSM.16.M88.4 R100, [R164+0x1c00] ;  /* 0x001c0000a464783b */ /* 0x000ea80000000200 */
[----:B------:R-:W2:Y:S04]  /*b940*/  LDSM.16.M88.4 R84, [R164+0x2400] ;  /* 0x00240000a454783b */ /* 0x000ea80000000200 */
[----:B------:R-:W2:Y:S01]  /*b950*/  LDSM.16.M88.4 R60, [R164+0x3000] ;  /* 0x00300000a43c783b */ /* 0x000ea20000000200 */
[C---:B---3--:R-:W-:Y:S03]  /*b960*/  HMMA.16816.F32.BF16 R112, R208.reuse, R108, RZ ;  /* 0x0000006cd070723c */ /* 0x048fe600000418ff */
[----:B------:R-:W3:Y:S04]  /*b970*/  LDSM.16.M88.4 R140, [R160] ;  /* 0x00000000a08c783b */ /* 0x000ee80000000200 */
[----:B------:R-:W-:Y:S01]  /*b980*/  LDSM.16.M88.4 R76, [R164+0x2800] ;  /* 0x00280000a44c783b */ /* 0x000fe20000000200 */
[C---:B------:R-:W-:Y:S03]  /*b990*/  HMMA.16816.F32.BF16 R108, R208.reuse, R110, RZ ;  /* 0x0000006ed06c723c */ /* 0x040fe600000418ff */
[----:B------:R-:W-:Y:S03]  /*b9a0*/  LDSM.16.M88.4 R92, [R164+0x2000] ;  /* 0x00200000a45c783b */ /* 0x000fe60000000200 */
[C---:B----4-:R-:W-:Y:S01]  /*b9b0*/  HMMA.16816.F32.BF16 R120, R208.reuse, R116, RZ ;  /* 0x00000074d078723c */ /* 0x050fe200000418ff */
[----:B------:R-:W-:Y:S04]  /*b9c0*/  LDSM.16.M88.4 R44, [R164+0x3800] ;  /* 0x00380000a42c783b */ /* 0x000fe80000000200 */
[----:B------:R-:W-:Y:S01]  /*b9d0*/  LDSM.16.M88.4 R136, [R159] ;  /* 0x000000009f88783b */ /* 0x000fe20000000200 */
[C---:B------:R-:W-:Y:S03]  /*b9e0*/  HMMA.16816.F32.BF16 R116, R208.reuse, R118, RZ ;  /* 0x00000076d074723c */ /* 0x040fe600000418ff */
[----:B------:R-:W-:Y:S03]  /*b9f0*/  LDSM.16.M88.4 R52, [R164+0x3400] ;  /* 0x00340000a434783b */ /* 0x000fe60000000200 */
[----:B-----5:R-:W-:Y:S01]  /*ba00*/  HMMA.16816.F32.BF16 R72, R208, R68, RZ ;  /* 0x00000044d048723c */ /* 0x020fe200000418ff */
[----:B------:R-:W-:Y:S04]  /*ba10*/  LDSM.16.M88.4 R36, [R164+0x3c00] ;  /* 0x003c0000a424783b */ /* 0x000fe80000000200 */
[----:B------:R-:W-:Y:S01]  /*ba20*/  LDSM.16.M88.4 R124, [R164+0x1000] ;  /* 0x00100000a47c783b */ /* 0x000fe20000000200 */
[C---:B-1----:R-:W-:Y:S03]  /*ba30*/  HMMA.16816.F32.BF16 R112, R204.reuse, R144, R112 ;  /* 0x00000090cc70723c */ /* 0x042fe60000041870 */
[----:B------:R-:W-:Y:S03]  /*ba40*/  LDSM.16.M88.4 R28, [R164+0x4000] ;  /* 0x00400000a41c783b */ /* 0x000fe60000000200 */
[C---:B------:R-:W-:Y:S01]  /*ba50*/  HMMA.16816.F32.BF16 R108, R204.reuse, R146, R108 ;  /* 0x00000092cc6c723c */ /* 0x040fe2000004186c */
[----:B------:R-:W1:Y:S04]  /*ba60*/  LDSM.16.M88.4 R144, [R158] ;  /* 0x000000009e90783b */ /* 0x000e680000000200 */
[----:B------:R-:W-:Y:S01]  /*ba70*/  LDSM.16.M88.4 R20, [R164+0x4400] ;  /* 0x00440000a414783b */ /* 0x000fe20000000200 */
[C---:B--2---:R-:W-:Y:S03]  /*ba80*/  HMMA.16816.F32.BF16 R120, R204.reuse, R200, R120 ;  /* 0x000000c8cc78723c */ /* 0x044fe60000041878 */
[----:B------:R-:W-:Y:S03]  /*ba90*/  LDSM.16.M88.4 R12, [R164+0x4800] ;  /* 0x00480000a40c783b */ /* 0x000fe60000000200 */
[C---:B------:R-:W-:Y:S01]  /*baa0*/  HMMA.16816.F32.BF16 R116, R204.reuse, R202, R116 ;  /* 0x000000cacc74723c */ /* 0x040fe20000041874 */
[----:B------:R-:W2:Y:S04]  /*bab0*/  LDSM.16.M88.4 R200, [R155] ;  /* 0x000000009bc8783b */ /* 0x000ea80000000200 */
[----:B------:R-:W-:Y:S01]  /*bac0*/  LDSM.16.M88.4 R212, [R164+0x4c00] ;  /* 0x004c0000a4d4783b */ /* 0x000fe20000000200 */
[----:B------:R-:W-:Y:S01]  /*bad0*/  HMMA.16816.F32.BF16 R72, R204, R132, R72 ;  /* 0x00000084cc48723c */ /* 0x000fe20000041848 */
[----:B------:R-:W-:Y:S01]  /*bae0*/  FMUL.FTZ R114, R114, UR11 ;  /* 0x0000000b72727c20 */ /* 0x000fe20008410000 */
[----:B------:R-:W-:Y:S01]  /*baf0*/  FMUL.FTZ R115, R115, UR11 ;  /* 0x0000000b73737c20 */ /* 0x000fe20008410000 */
[----:B------:R-:W-:Y:S03]  /*bb00*/  LDSM.16.M88.4 R216, [R163] ;  /* 0x00000000a3d8783b */ /* 0x000fe60000000200 */
[C---:B------:R-:W-:Y:S01]  /*bb10*/  HMMA.16816.F32.BF16 R104, R208.reuse, R100, RZ ;  /* 0x00000064d068723c */ /* 0x040fe200000418ff */
[----:B------:R-:W-:Y:S01]  /*bb20*/  FMUL.FTZ R110, R110, UR11 ;  /* 0x0000000b6e6e7c20 */ /* 0x000fe20008410000 */
[----:B------:R-:W-:Y:S01]  /*bb30*/  FMUL.FTZ R111, R111, UR11 ;  /* 0x0000000b6f6f7c20 */ /* 0x000fe20008410000 */
[----:B------:R-:W0:Y:S03]  /*bb40*/  LDGDEPBAR ;  /* 0x00000000000079af */ /* 0x000e260000000000 */
[C---:B------:R-:W-:Y:S01]  /*bb50*/  HMMA.16816.F32.BF16 R100, R208.reuse, R102, RZ ;  /* 0x00000066d064723c */ /* 0x040fe200000418ff */
[----:B------:R-:W-:Y:S01]  /*bb60*/  FMUL.FTZ R121, R121, UR11 ;  /* 0x0000000b79797c20 */ /* 0x000fe20008410000 */
[----:B------:R-:W-:Y:S01]  /*bb70*/  FMUL.FTZ R122, R122, UR11 ;  /* 0x0000000b7a7a7c20 */ /* 0x000fe20008410000 */
[----:B------:R-:W-:Y:S03]  /*bb80*/  MUFU.TANH R110, R110 ;  /* 0x0000006e006e7308 */ /* 0x000fe60000002400 */
[C---:B------:R-:W-:Y:S05]  /*bb90*/  HMMA.16816.F32.BF16 R88, R208.reuse, R84, RZ ;  /* 0x00000054d058723c */ /* 0x040fea00000418ff */
[----:B------:R-:W-:Y:S01]  /*bba0*/  MUFU.TANH R122, R122 ;  /* 0x0000007a007a7308 */ /* 0x000fe20000002400 */
[----:B------:R-:W-:Y:S01]  /*bbb0*/  HMMA.16816.F32.BF16 R64, R208, R60, RZ ;  /* 0x0000003cd040723c */ /* 0x000fe200000418ff */
[----:B------:R-:W-:Y:S01]  /*bbc0*/  FMUL.FTZ R73, R73, UR11 ;  /* 0x0000000b49497c20 */ /* 0x000fe20008410000 */
[----:B------:R-:W-:Y:S01]  /*bbd0*/  FMUL.FTZ R74, R74, UR11 ;  /* 0x0000000b4a4a7c20 */ /* 0x000fe20008410000 */
[----:B------:R-:W-:-:S03]  /*bbe0*/  FMUL.FTZ R0, R72, UR11 ;  /* 0x0000000b48007c20 */ /* 0x000fc60008410000 */
[C---:B---3--:R-:W-:Y:S01]  /*bbf0*/  HMMA.16816.F32.BF16 R104, R204.reuse, R140, R104 ;  /* 0x0000008ccc68723c */ /* 0x048fe20000041868 */
[----:B------:R-:W-:Y:S05]  /*bc00*/  MUFU.TANH R170, R73 ;  /* 0x0000004900aa7308 */ /* 0x000fea0000002400 */
[C---:B------:R-:W-:Y:S01]  /*bc10*/  HMMA.16816.F32.BF16 R100, R204.reuse, R142, R100 ;  /* 0x0000008ecc64723c */ /* 0x040fe20000041864 */
[----:B------:R-:W3:Y:S02]  /*bc20*/  LDSM.16.M88.4 R140, [R157] ;  /* 0x000000009d8c783b */ /* 0x000ee40000000200 */
[----:B------:R-:W-:Y:S03]  /*bc30*/  MUFU.TANH R0, R0 ;  /* 0x0000000000007308 */ /* 0x000fe60000002400 */
[----:B-1----:R-:W-:Y:S05]  /*bc40*/  HMMA.16816.F32.BF16 R88, R204, R144, R88 ;  /* 0x00000090cc58723c */ /* 0x002fea0000041858 */
[----:B------:R1:W4:Y:S01]  /*bc50*/  MUFU.TANH R144, R74 ;  /* 0x0000004a00907308 */ /* 0x0003220000002400 */
[----:B------:R-:W-:Y:S01]  /*bc60*/  HMMA.16816.F32.BF16 R68, R208, R70, RZ ;  /* 0x00000046d044723c */ /* 0x000fe200000418ff */
[----:B------:R-:W-:-:S05]  /*bc70*/  FMUL.FTZ R145, R75, UR11 ;  /* 0x0000000b4b917c20 */ /* 0x000fca0008410000 */
[----:B--2---:R-:W-:Y:S01]  /*bc80*/  HMMA.16816.F32.BF16 R64, R204, R200, R64 ;  /* 0x000000c8cc40723c */ /* 0x004fe20000041840 */
[----:B------:R-:W-:Y:S01]  /*bc90*/  MUFU.TANH R145, R145 ;  /* 0x0000009100917308 */ /* 0x000fe20000002400 */
[----:B------:R-:W-:Y:S01]  /*bca0*/  FMUL.FTZ R106, R106, UR11 ;  /* 0x0000000b6a6a7c20 */ /* 0x000fe20008410000 */
[----:B------:R-:W-:-:S03]  /*bcb0*/  FMUL.FTZ R107, R107, UR11 ;  /* 0x0000000b6b6b7c20 */ /* 0x000fc60008410000 */
[C---:B------:R-:W-:Y:S01]  /*bcc0*/  HMMA.16816.F32.BF16 R80, R208.reuse, R76, RZ ;  /* 0x0000004cd050723c */ /* 0x040fe200000418ff */
[----:B------:R-:W-:Y:S02]  /*bcd0*/  IMAD.U32 R200, RZ, RZ, UR4 ;  /* 0x00000004ffc87e24 */ /* 0x000fe4000f8e00ff */
[----:B------:R-:W-:Y:S01]  /*bce0*/  FMUL.FTZ R102, R102, UR11 ;  /* 0x0000000b66667c20 */ /* 0x000fe20008410000 */
[----:B------:R-:W-:Y:S01]  /*bcf0*/  FMUL.FTZ R103, R103, UR11 ;  /* 0x0000000b67677c20 */ /* 0x000fe20008410000 */
[----:B-1----:R-:W1:Y:S01]  /*bd00*/  LDSM.16.M88.4 R72, [R153] ;  /* 0x000000009948783b */ /* 0x002e620000000200 */
[----:B------:R-:W-:Y:S01]  /*bd10*/  MUFU.TANH R107, R107 ;  /* 0x0000006b006b7308 */ /* 0x000fe20000002400 */
[----:B------:R-:W-:Y:S01]  /*bd20*/  HMMA.16816.F32.BF16 R96, R208, R92, RZ ;  /* 0x0000005cd060723c */ /* 0x000fe200000418ff */
[----:B------:R-:W-:Y:S01]  /*bd30*/  LOP3.LUT R200, R200, 0x89, R169, 0xfe, !PT ;  /* 0x00000089c8c87812 */ /* 0x000fe200078efea9 */
[----:B------:R-:W-:Y:S01]  /*bd40*/  FMUL.FTZ R90, R90, UR11 ;  /* 0x0000000b5a5a7c20 */ /* 0x000fe20008410000 */
[----:B------:R-:W-:-:S03]  /*bd50*/  FMUL.FTZ R91, R91, UR11 ;  /* 0x0000000b5b5b7c20 */ /* 0x000fc60008410000 */
[C---:B------:R-:W-:Y:S01]  /*bd60*/  HMMA.16816.F32.BF16 R84, R208.reuse, R86, RZ ;  /* 0x00000056d054723c */ /* 0x040fe200000418ff */
[----:B------:R-:W-:Y:S05]  /*bd70*/  MUFU.TANH R102, R102 ;  /* 0x0000006600667308 */ /* 0x000fea0000002400 */
[C---:B------:R-:W-:Y:S01]  /*bd80*/  HMMA.16816.F32.BF16 R76, R208.reuse, R78, RZ ;  /* 0x0000004ed04c723c */ /* 0x040fe200000418ff */
[----:B------:R-:W-:Y:S01]  /*bd90*/  FMUL.FTZ R64, R64, UR11 ;  /* 0x0000000b40407c20 */ /* 0x000fe20008410000 */
[----:B------:R-:W-:Y:S01]  /*bda0*/  FMUL.FTZ R65, R65, UR11 ;  /* 0x0000000b41417c20 */ /* 0x000fe20008410000 */
[----:B------:R-:W-:Y:S01]  /*bdb0*/  FMUL.FTZ R66, R66, UR11 ;  /* 0x0000000b42427c20 */ /* 0x000fe20008410000 */
[----:B------:R-:W-:Y:S01]  /*bdc0*/  FMUL.FTZ R192, R67, UR11 ;  /* 0x0000000b43c07c20 */ /* 0x000fe20008410000 */
[----:B------:R-:W-:Y:S01]  /*bdd0*/  MUFU.TANH R111, R111 ;  /* 0x0000006f006f7308 */ /* 0x000fe20000002400 */
[C---:B------:R-:W-:Y:S06]  /*bde0*/  HMMA.16816.F32.BF16 R92, R208.reuse, R94, RZ ;  /* 0x0000005ed05c723c */ /* 0x040fec00000418ff */
[C---:B------:R-:W-:Y:S01]  /*bdf0*/  HMMA.16816.F32.BF16 R48, R208.reuse, R44, RZ ;  /* 0x0000002cd030723c */ /* 0x040fe200000418ff */
[----:B------:R-:W-:Y:S05]  /*be00*/  MUFU.TANH R171, R66 ;  /* 0x0000004200ab7308 */ /* 0x000fea0000002400 */
[----:B------:R-:W-:Y:S03]  /*be10*/  HMMA.16816.F32.BF16 R44, R208, R46, RZ ;  /* 0x0000002ed02c723c */ /* 0x000fe600000418ff */
[----:B------:R-:W-:Y:S03]  /*be20*/  MUFU.TANH R192, R192 ;  /* 0x000000c000c07308 */ /* 0x000fe60000002400 */
[C---:B------:R-:W-:Y:S01]  /*be30*/  HMMA.16816.F32.BF16 R68, R204.reuse, R134, R68 ;  /* 0x00000086cc44723c */ /* 0x040fe20000041844 */
[----:B------:R-:W2:Y:S04]  /*be40*/  LDSM.16.M88.4 R132, [R154] ;  /* 0x000000009a84783b */ /* 0x000ea80000000200 */
[----:B------:R-:W-:Y:S01]  /*be50*/  MUFU.TANH R90, R90 ;  /* 0x0000005a005a7308 */ /* 0x000fe20000002400 */
[C---:B------:R-:W-:Y:S06]  /*be60*/  HMMA.16816.F32.BF16 R84, R204.reuse, R146, R84 ;  /* 0x00000092cc54723c */ /* 0x040fec0000041854 */
[C---:B---3--:R-:W-:Y:S01]  /*be70*/  HMMA.16816.F32.BF16 R76, R204.reuse, R142, R76 ;  /* 0x0000008ecc4c723c */ /* 0x048fe2000004184c */
[----:B------:R-:W-:Y:S05]  /*be80*/  MUFU.TANH R143, R64 ;  /* 0x00000040008f7308 */ /* 0x000fea0000002400 */
[C---:B------:R-:W-:Y:S03]  /*be90*/  HMMA.16816.F32.BF16 R96, R204.reuse, R136, R96 ;  /* 0x00000088cc60723c */ /* 0x040fe60000041860 */
[----:B------:R3:W-:Y:S03]  /*bea0*/  MUFU.TANH R147, R65 ;  /* 0x0000004100937308 */ /* 0x0007e60000002400 */
[C---:B------:R-:W-:Y:S01]  /*beb0*/  HMMA.16816.F32.BF16 R92, R204.reuse, R138, R92 ;  /* 0x0000008acc5c723c */ /* 0x040fe2000004185c */
[----:B------:R-:W5:Y:S01]  /*bec0*/  LDSM.16.M88.4 R136, [R152] ;  /* 0x000000009888783b */ /* 0x000f620000000200 */
[----:B------:R-:W-:Y:S01]  /*bed0*/  FMUL.FTZ R68, R68, UR11 ;  /* 0x0000000b44447c20 */ /* 0x000fe20008410000 */
[----:B------:R-:W-:Y:S01]  /*bee0*/  FMUL.FTZ R69, R69, UR11 ;  /* 0x0000000b45457c20 */ /* 0x000fe20008410000 */
[----:B------:R-:W-:Y:S01]  /*bef0*/  FMUL.FTZ R70, R70, UR11 ;  /* 0x0000000b46467c20 */ /* 0x000fe20008410000 */
[----:B------:R-:W-:Y:S01]  /*bf00*/  FMUL.FTZ R142, R71, UR11 ;  /* 0x0000000b478e7c20 */ /* 0x000fe20008410000 */
[----:B-1----:R-:W-:Y:S01]  /*bf10*/  HMMA.16816.F32.BF16 R48, R204, R72, R48 ;  /* 0x00000048cc30723c */ /* 0x002fe20000041830 */
[----:B------:R-:W-:Y:S01]  /*bf20*/  MUFU.TANH R146, R68 ;  /* 0x0000004400927308 */ /* 0x000fe20000002400 */
[----:B------:R-:W-:Y:S01]  /*bf30*/  FMUL.FTZ R84, R84, UR11 ;  /* 0x0000000b54547c20 */ /* 0x000fe20008410000 */
[----:B------:R-:W-:Y:S01]  /*bf40*/  FMUL.FTZ R86, R86, UR11 ;  /* 0x0000000b56567c20 */ /* 0x000fe20008410000 */
[----:B------:R-:W-:-:S02]  /*bf50*/  FMUL.FTZ R87, R87, UR11 ;  /* 0x0000000b57577c20 */ /* 0x000fc40008410000 */
[----:B------:R-:W-:Y:S01]  /*bf60*/  HMMA.16816.F32.BF16 R44, R204, R74, R44 ;  /* 0x0000004acc2c723c */ /* 0x000fe2000004182c */
[----:B------:R-:W-:Y:S01]  /*bf70*/  LDSM.16.M88.4 R72, [R148] ;  /* 0x000000009448783b */ /* 0x000fe20000000200 */
[----:B------:R-:W-:Y:S01]  /*bf80*/  FMUL.FTZ R79, R79, UR11 ;  /* 0x0000000b4f4f7c20 */ /* 0x000fe20008410000 */
[----:B------:R-:W-:Y:S02]  /*bf90*/  MUFU.TANH R142, R142 ;  /* 0x0000008e008e7308 */ /* 0x000fe40000002400 */
[----:B---3--:R-:W1:Y:S01]  /*bfa0*/  LDSM.16.M88.4 R64, [R149] ;  /* 0x000000009540783b */ /* 0x008e620000000200 */
[----:B------:R-:W-:Y:S01]  /*bfb0*/  HMMA.16816.F32.BF16 R56, R208, R52, RZ ;  /* 0x00000034d038723c */ /* 0x000fe200000418ff */
[----:B------:R-:W-:Y:S01]  /*bfc0*/  FMUL.FTZ R98, R98, UR11 ;  /* 0x0000000b62627c20 */ /* 0x000fe20008410000 */
[----:B------:R-:W-:-:S03]  /*bfd0*/  FMUL.FTZ R99, R99, UR11 ;  /* 0x0000000b63637c20 */ /* 0x000fc60008410000 */
[----:B------:R-:W-:Y:S01]  /*bfe0*/  MUFU.TANH R91, R91 ;  /* 0x0000005b005b7308 */ /* 0x000fe20000002400 */
[----:B------:R-:W-:Y:S01]  /*bff0*/  HMMA.16816.F32.BF16 R52, R208, R54, RZ ;  /* 0x00000036d034723c */ /* 0x000fe200000418ff */
[----:B------:R-:W-:Y:S01]  /*c000*/  FMUL.FTZ R92, R92, UR11 ;  /* 0x0000000b5c5c7c20 */ /* 0x000fe20008410000 */
[----:B------:R-:W-:Y:S01]  /*c010*/  FMUL.FTZ R95, R95, UR11 ;  /* 0x0000000b5f5f7c20 */ /* 0x000fe20008410000 */
[----:B------:R-:W-:-:S03]  /*c020*/  FMUL.FTZ R94, R94, UR11 ;  /* 0x0000000b5e5e7c20 */ /* 0x000fc60008410000 */
[C---:B------:R-:W-:Y:S01]  /*c030*/  HMMA.16816.F32.BF16 R40, R208.reuse, R36, RZ ;  /* 0x00000024d028723c */ /* 0x040fe200000418ff */
[----:B------:R-:W-:Y:S05]  /*c040*/  MUFU.TANH R98, R98 ;  /* 0x0000006200627308 */ /* 0x000fea0000002400 */
[C---:B------:R-:W-:Y:S03]  /*c050*/  HMMA.16816.F32.BF16 R4, R208.reuse, R124, RZ ;  /* 0x0000007cd004723c */ /* 0x040fe600000418ff */
        /* <DEDUP_REMOVED lines=14> */
[----:B------:R-:W-:-:S05]  /*c140*/  IMAD.U32 R213, RZ, RZ, UR4 ;  /* 0x00000004ffd57e24 */ /* 0x000fca000f8e00ff */
[----:B------:R-:W-:Y:S01]  /*c150*/  HMMA.16816.F32.BF16 R80, R204, R140, R80 ;  /* 0x0000008ccc50723c */ /* 0x000fe20000041850 */
[----:B------:R-:W-:Y:S01]  /*c160*/  MUFU.TANH R140, R69 ;  /* 0x00000045008c7308 */ /* 0x000fe20000002400 */
[----:B------:R-:W-:Y:S01]  /*c170*/  LOP3.LUT R213, R213, 0x69, R169, 0xfe, !PT ;  /* 0x00000069d5d57812 */ /* 0x000fe200078efea9 */
[----:B------:R-:W-:-:S03]  /*c180*/  IMAD.U32 R215, RZ, RZ, UR4 ;  /* 0x00000004ffd77e24 */ /* 0x000fc6000f8e00ff */
[C---:B--2---:R-:W-:Y:S01]  /*c190*/  HMMA.16816.F32.BF16 R56, R204.reuse, R132, R56 ;  /* 0x00000084cc38723c */ /* 0x044fe20000041838 */
[----:B------:R-:W-:Y:S02]  /*c1a0*/  I2FP.F32.S32 R213, R213 ;  /* 0x000000d500d57245 */ /* 0x000fe40000201400 */
[----:B------:R2:W-:Y:S01]  /*c1b0*/  MUFU.TANH R141, R70 ;  /* 0x00000046008d7308 */ /* 0x0005e20000002400 */
[----:B------:R-:W-:Y:S02]  /*c1c0*/  LOP3.LUT R215, R215, 0x58, R169, 0xfe, !PT ;  /* 0x00000058d7d77812 */ /* 0x000fe400078efea9 */
[C---:B------:R-:W-:Y:S01]  /*c1d0*/  HMMA.16816.F32.BF16 R52, R204.reuse, R134, R52 ;  /* 0x00000086cc34723c */ /* 0x040fe20000041834 */
[----:B------:R-:W3:Y:S05]  /*c1e0*/  LDSM.16.M88.4 R132, [R150] ;  /* 0x000000009684783b */ /* 0x000eea0000000200 */
[C---:B-----5:R-:W-:Y:S06]  /*c1f0*/  HMMA.16816.F32.BF16 R36, R204.reuse, R138, R36 ;  /* 0x0000008acc24723c */ /* 0x060fec0000041824 */
[C---:B-1----:R-:W-:Y:S01]  /*c200*/  HMMA.16816.F32.BF16 R16, R204.reuse, R64, R16 ;  /* 0x00000040cc10723c */ /* 0x042fe20000041810 */
[----:B------:R-:W-:Y:S01]  /*c210*/  FMUL.FTZ R138, R45, UR11 ;  /* 0x0000000b2d8a7c20 */ /* 0x000fe20008410000 */
[----:B--2---:R-:W1:Y:S01]  /*c220*/  LDSM.16.M88.4 R68, [R151] ;  /* 0x000000009744783b */ /* 0x004e620000000200 */
        /* <DEDUP_REMOVED lines=14> */
[----:B------:R-:W-:Y:S01]  /*c310*/  MUFU.TANH R56, R56 ;  /* 0x0000003800387308 */ /* 0x000fe20000002400 */
[C---:B------:R-:W-:Y:S01]  /*c320*/  HMMA.16816.F32.BF16 R8, R204.reuse, R72, R8 ;  /* 0x00000048cc08723c */ /* 0x040fe20000041808 */
[----:B------:R-:W-:Y:S01]  /*c330*/  FMUL.FTZ R117, R39, UR11 ;  /* 0x0000000b27757c20 */ /* 0x000fe20008410000 */
[----:B------:R-:W-:Y:S01]  /*c340*/  FMUL.FTZ R118, R38, UR11 ;  /* 0x0000000b26767c20 */ /* 0x000fe20008410000 */
[----:B------:R-:W-:Y:S01]  /*c350*/  FMUL.FTZ R119, R37, UR11 ;  /* 0x0000000b25777c20 */ /* 0x000fe20008410000 */
[----:B------:R-:W-:Y:S01]  /*c360*/  FMUL.FTZ R52, R52, UR11 ;  /* 0x0000000b34347c20 */ /* 0x000fe20008410000 */
[----:B------:R-:W-:Y:S01]  /*c370*/  FMUL.FTZ R75, R49, UR11 ;  /* 0x0000000b314b7c20 */ /* 0x000fe20008410000 */
[----:B------:R-:W-:Y:S01]  /*c380*/  HMMA.16816.F32.BF16 R40, R204, R136, R40 ;  /* 0x00000088cc28723c */ /* 0x000fe20000041828 */
[----:B------:R-:W-:Y:S01]  /*c390*/  MUFU.TANH R57, R57 ;  /* 0x0000003900397308 */ /* 0x000fe20000002400 */
[----:B------:R-:W-:Y:S01]  /*c3a0*/  FMUL.FTZ R53, R53, UR11 ;  /* 0x0000000b35357c20 */ /* 0x000fe20008410000 */
[----:B------:R-:W-:Y:S01]  /*c3b0*/  FMUL.FTZ R83, R83, UR11 ;  /* 0x0000000b53537c20 */ /* 0x000fe20008410000 */
[----:B------:R-:W-:-:S04]  /*c3c0*/  DEPBAR.LE SB0, 0x0 ;  /* 0x000080000000791a */ /* 0x000fc80000000000 */
[----:B------:R-:W-:Y:S01]  /*c3d0*/  FMUL.FTZ R137, R44, UR11 ;  /* 0x0000000b2c897c20 */ /* 0x000fe20008410000 */
[----:B------:R-:W-:Y:S01]  /*c3e0*/  FMUL.FTZ R44, R16, UR11 ;  /* 0x0000000b102c7c20 */ /* 0x000fe20008410000 */
[----:B------:R-:W-:Y:S01]  /*c3f0*/  FMUL.FTZ R16, R17, UR11 ;  /* 0x0000000b11107c20 */ /* 0x000fe20008410000 */
[----:B------:R-:W-:Y:S01]  /*c400*/  FMUL.FTZ R39, R12, UR11 ;  /* 0x0000000b0c277c20 */ /* 0x000fe20008410000 */
[----:B------:R-:W-:Y:S01]  /*c410*/  FMUL.FTZ R17, R209, UR11 ;  /* 0x0000000bd1117c20 */ /* 0x000fe20008410000 */
[----:B------:R-:W-:Y:S01]  /*c420*/  FMUL.FTZ R12, R14, UR11 ;  /* 0x0000000b0e0c7c20 */ /* 0x000fe20008410000 */
[----:B------:R-:W-:Y:S01]  /*c430*/  FMUL.FTZ R14, R211, UR11 ;  /* 0x0000000bd30e7c20 */ /* 0x000fe20008410000 */
[C---:B---3--:R-:W-:Y:S01]  /*c440*/  HMMA.16816.F32.BF16 R20, R204.reuse, R134, R20 ;  /* 0x00000086cc14723c */ /* 0x048fe20000041814 */
[----:B------:R-:W-:Y:S01]  /*c450*/  FMUL.FTZ R37, R15, UR11 ;  /* 0x0000000b0f257c20 */ /* 0x000fe20008410000 */
[----:B------:R-:W-:Y:S01]  /*c460*/  IMAD.U32 R15, RZ, RZ, UR4 ;  /* 0x00000004ff0f7e24 */ /* 0x000fe2000f8e00ff */
[----:B------:R-:W2:Y:S01]  /*c470*/  MUFU.TANH R17, R17 ;  /* 0x0000001100117308 */ /* 0x000ea20000002400 */
[----:B------:R-:W-:Y:S01]  /*c480*/  FMUL.FTZ R38, R8, UR11 ;  /* 0x0000000b08267c20 */ /* 0x000fe20008410000 */
[----:B------:R-:W-:Y:S01]  /*c490*/  FMUL.FTZ R8, R11, UR11 ;  /* 0x0000000b0b087c20 */ /* 0x000fe20008410000 */
[C---:B-1----:R-:W-:Y:S01]  /*c4a0*/  HMMA.16816.F32.BF16 R32, R204.reuse, R68, R32 ;  /* 0x00000044cc20723c */ /* 0x042fe20000041820 */
[----:B------:R-:W-:Y:S01]  /*c4b0*/  IMAD.U32 R11, RZ, RZ, UR4 ;  /* 0x00000004ff0b7e24 */ /* 0x000fe2000f8e00ff */
[--C-:B------:R-:W-:Y:S01]  /*c4c0*/  LOP3.LUT R15, R15, 0x71, R169.reuse, 0xfe, !PT ;  /* 0x000000710f0f7812 */ /* 0x100fe200078efea9 */
[----:B------:R-:W-:Y:S01]  /*c4d0*/  FMUL.FTZ R134, R40, UR11 ;  /* 0x0000000b28867c20 */ /* 0x000fe20008410000 */
[----:B------:R-:W-:Y:S01]  /*c4e0*/  FMUL.FTZ R40, R18, UR11 ;  /* 0x0000000b12287c20 */ /* 0x000fe20008410000 */
[----:B------:R1:W-:Y:S01]  /*c4f0*/  MUFU.TANH R68, R58 ;  /* 0x0000003a00447308 */ /* 0x0003e20000002400 */
[C---:B------:R-:W-:Y:S01]  /*c500*/  HMMA.16816.F32.BF16 R28, R204.reuse, R70, R28 ;  /* 0x00000046cc1c723c */ /* 0x040fe2000004181c */
[----:B------:R-:W-:Y:S01]  /*c510*/  LOP3.LUT R11, R11, 0x70, R169, 0xfe, !PT ;  /* 0x000000700b0b7812 */ /* 0x000fe200078efea9 */
[----:B------:R-:W-:Y:S01]  /*c520*/  FMUL.FTZ R136, R47, UR11 ;  /* 0x0000000b2f887c20 */ /* 0x000fe20008410000 */
[-C--:B------:R-:W-:Y:S01]  /*c530*/  ISETP.GE.AND P2, PT, R15, R130.reuse, PT ;  /* 0x000000820f00720c */ /* 0x080fe20003f46270 */
[----:B------:R-:W-:Y:S01]  /*c540*/  FMUL.FTZ R135, R46, UR11 ;  /* 0x0000000b2e877c20 */ /* 0x000fe20008410000 */
[----:B------:R-:W-:Y:S01]  /*c550*/  I2FP.F32.S32 R18, R11 ;  /* 0x0000000b00127245 */ /* 0x000fe20000201400 */
[C---:B------:R-:W-:Y:S01]  /*c560*/  HMMA.16816.F32.BF16 R24, R204.reuse, R132, R24 ;  /* 0x00000084cc18723c */ /* 0x040fe20000041818 */
[----:B------:R-:W3:Y:S01]  /*c570*/  MUFU.TANH R14, R14 ;  /* 0x0000000e000e7308 */ /* 0x000ee20000002400 */
[----:B------:R-:W-:Y:S01]  /*c580*/  FMUL.FTZ R70, R54, UR11 ;  /* 0x0000000b36467c20 */ /* 0x000fe20008410000 */
[----:B------:R-:W-:Y:S01]  /*c590*/  FMUL.FTZ R54, R48, UR11 ;  /* 0x0000000b30367c20 */ /* 0x000fe20008410000 */
[----:B------:R-:W-:Y:S01]  /*c5a0*/  FMUL.FTZ R48, R51, UR11 ;  /* 0x0000000b33307c20 */ /* 0x000fe20008410000 */
[----:B------:R-:W-:Y:S01]  /*c5b0*/  ISETP.GE.AND P5, PT, R11, R130, PT ;  /* 0x000000820b00720c */ /* 0x000fe20003fa6270 */
[----:B------:R-:W-:Y:S01]  /*c5c0*/  HMMA.16816.F32.BF16 R60, R204, R202, R60 ;  /* 0x000000cacc3c723c */ /* 0x000fe2000004183c */
[----:B------:R-:W-:Y:S01]  /*c5d0*/  FMUL.FTZ R132, R42, UR11 ;  /* 0x0000000b2a847c20 */ /* 0x000fe20008410000 */
[----:B------:R-:W-:Y:S01]  /*c5e0*/  FMUL.FTZ R42, R19, UR11 ;  /* 0x0000000b132a7c20 */ /* 0x000fe20008410000 */
[----:B------:R5:W-:Y:S01]  /*c5f0*/  MUFU.TANH R69, R59 ;  /* 0x0000003b00457308 */ /* 0x000be20000002400 */
[----:B-1----:R-:W-:Y:S01]  /*c600*/  FMUL.FTZ R58, R123, UR11 ;  /* 0x0000000b7b3a7c20 */ /* 0x002fe20008410000 */
[----:B------:R-:W-:Y:S01]  /*c610*/  FMUL.FTZ R123, R36, UR11 ;  /* 0x0000000b247b7c20 */ /* 0x000fe20008410000 */
[----:B------:R-:W-:Y:S01]  /*c620*/  FMUL.FTZ R36, R10, UR11 ;  /* 0x0000000b0a247c20 */ /* 0x000fe20008410000 */
[----:B------:R-:W-:-:S02]  /*c630*/  IMAD.U32 R10, RZ, RZ, UR4 ;  /* 0x00000004ff0a7e24 */ /* 0x000fc4000f8e00ff */
[----:B----4-:R-:W-:Y:S01]  /*c640*/  FFMA.FTZ R144, R18, UR6, R144 ;  /* 0x0000000612907c23 */ /* 0x010fe20008010090 */
[----:B------:R-:W-:Y:S01]  /*c650*/  FMUL.FTZ R133, R41, UR11 ;  /* 0x0000000b29857c20 */ /* 0x000fe20008410000 */
[----:B------:R-:W-:Y:S01]  /*c660*/  ISETP.GE.AND P6, PT, R11, R128, PT ;  /* 0x000000800b00720c */ /* 0x000fe20003fc6270 */
[----:B------:R1:W-:Y:S01]  /*c670*/  MUFU.TANH R41, R55 ;  /* 0x0000003700297308 */ /* 0x0003e20000002400 */
[----:B------:R-:W-:Y:S01]  /*c680*/  LOP3.LUT R19, R10, 0xf9, R169, 0xfe, !PT ;  /* 0x000000f90a137812 */ /* 0x000fe200078efea9 */
[----:B------:R-:W-:Y:S01]  /*c690*/  FMUL.FTZ R73, R34, UR11 ;  /* 0x0000000b22497c20 */ /* 0x000fe20008410000 */
[----:B------:R-:W-:Y:S01]  /*c6a0*/  FSEL R212, R144, -INF , !P6 ;  /* 0xff80000090d47808 */ /* 0x000fe20007000000 */
[----:B------:R-:W-:Y:S01]  /*c6b0*/  FMUL.FTZ R116, R33, UR11 ;  /* 0x0000000b21747c20 */ /* 0x000fe20008410000 */
[C---:B------:R-:W-:Y:S01]  /*c6c0*/  ISETP.GE.AND P4, PT, R19.reuse, R130, PT ;  /* 0x000000821300720c */ /* 0x040fe20003f86270 */
[----:B------:R-:W-:Y:S01]  /*c6d0*/  FMUL.FTZ R71, R28, UR11 ;  /* 0x0000000b1c477c20 */ /* 0x000fe20008410000 */
[----:B------:R-:W-:Y:S01]  /*c6e0*/  ISETP.GE.AND P3, PT, R19, R128, PT ;  /* 0x000000801300720c */ /* 0x000fe20003f66270 */
[----:B------:R4:W-:Y:S01]  /*c6f0*/  MUFU.TANH R10, R48 ;  /* 0x00000030000a7308 */ /* 0x0009e20000002400 */
[----:B------:R-:W-:Y:S01]  /*c700*/  I2FP.F32.S32 R19, R19 ;  /* 0x0000001300137245 */ /* 0x000fe20000201400 */
[----:B-----5:R-:W-:Y:S01]  /*c710*/  FMUL.FTZ R59, R120, UR11 ;  /* 0x0000000b783b7c20 */ /* 0x020fe20008410000 */
[----:B------:R-:W-:Y:S01]  /*c720*/  FMUL.FTZ R120, R43, UR11 ;  /* 0x0000000b2b787c20 */ /* 0x000fe20008410000 */
[----:B------:R-:W-:Y:S01]  /*c730*/  FMUL.FTZ R43, R23, UR11 ;  /* 0x0000000b172b7c20 */ /* 0x000fe20008410000 */
[----:B------:R-:W-:Y:S01]  /*c740*/  FFMA.FTZ R23, R18, UR6, R0 ;  /* 0x0000000612177c23 */ /* 0x000fe20008010000 */
[C---:B--2---:R-:W-:Y:S01]  /*c750*/  FFMA.FTZ R17, R19.reuse, UR6, R17 ;  /* 0x0000000613117c23 */ /* 0x044fe20008010011 */
[----:B---3--:R-:W-:Y:S01]  /*c760*/  FFMA.FTZ R14, R19, UR6, R14 ;  /* 0x00000006130e7c23 */ /* 0x008fe2000801000e */
[----:B------:R-:W-:-:S02]  /*c770*/  IMAD.U32 R19, RZ, RZ, UR4 ;  /* 0x00000004ff137e24 */ /* 0x000fc4000f8e00ff */
[----:B-1----:R-:W-:Y:S01]  /*c780*/  FMUL.FTZ R55, R29, UR11 ;  /* 0x0000000b1d377c20 */ /* 0x002fe20008410000 */
[----:B------:R-:W-:Y:S01]  /*c790*/  IMAD.U32 R18, RZ, RZ, UR4 ;  /* 0x00000004ff127e24 */ /* 0x000fe2000f8e00ff */
[----:B------:R-:W-:Y:S01]  /*c7a0*/  FSEL R23, R23, -INF , !P5 ;  /* 0xff80000017177808 */ /* 0x000fe20006800000 */
[----:B------:R-:W-:Y:S01]  /*c7b0*/  FMUL.FTZ R60, R60, UR11 ;  /* 0x0000000b3c3c7c20 */ /* 0x000fe20008410000 */
[----:B------:R-:W-:Y:S01]  /*c7c0*/  LOP3.LUT R19, R19, 0x78, R169, 0xfe, !PT ;  /* 0x0000007813137812 */ /* 0x000fe200078efea9 */
[----:B------:R-:W-:Y:S01]  /*c7d0*/  FMUL.FTZ R47, R26, UR11 ;  /* 0x0000000b1a2f7c20 */ /* 0x000fe20008410000 */
[----:B------:R-:W-:Y:S01]  /*c7e0*/  FSEL R0, R14, -INF , !P3 ;  /* 0xff8000000e007808 */ /* 0x000fe20005800000 */
[----:B------:R-:W-:Y:S01]  /*c7f0*/  FMUL.FTZ R62, R62, UR11 ;  /* 0x0000000b3e3e7c20 */ /* 0x000fe20008410000 */
[----:B----4-:R-:W-:Y:S01]  /*c800*/  FSEL R48, R17, -INF , !P4 ;  /* 0xff80000011307808 */ /* 0x010fe20006000000 */
[----:B------:R-:W-:Y:S01]  /*c810*/  IMAD.U32 R17, RZ, RZ, UR4 ;  /* 0x00000004ff117e24 */ /* 0x000fe2000f8e00ff */
[----:B------:R-:W-:Y:S01]  /*c820*/  ISETP.GE.AND P4, PT, R15, R128, PT ;  /* 0x000000800f00720c */ /* 0x000fe20003f86270 */
[----:B------:R-:W1:Y:S01]  /*c830*/  MUFU.TANH R60, R60 ;  /* 0x0000003c003c7308 */ /* 0x000e620000002400 */
[----:B------:R-:W-:Y:S01]  /*c840*/  I2FP.F32.S32 R15, R15 ;  /* 0x0000000f000f7245 */ /* 0x000fe20000201400 */
[----:B------:R-:W-:Y:S01]  /*c850*/  FMUL.FTZ R61, R61, UR11 ;  /* 0x0000000b3d3d7c20 */ /* 0x000fe20008410000 */
[C---:B------:R-:W-:Y:S01]  /*c860*/  ISETP.GE.AND P3, PT, R19.reuse, R130, PT ;  /* 0x000000821300720c */ /* 0x040fe20003f66270 */
[----:B------:R-:W-:Y:S01]  /*c870*/  FMUL.FTZ R28, R210, UR11 ;  /* 0x0000000bd21c7c20 */ /* 0x000fe20008410000 */
[----:B------:R-:W-:Y:S01]  /*c880*/  ISETP.GE.AND P5, PT, R19, R128, PT ;  /* 0x000000801300720c */ /* 0x000fe20003fa6270 */
[C---:B------:R-:W-:Y:S01]  /*c890*/  FFMA.FTZ R29, R15.reuse, UR6, R170 ;  /* 0x000000060f1d7c23 */ /* 0x040fe200080100aa */
[----:B------:R-:W-:Y:S01]  /*c8a0*/  I2FP.F32.S32 R19, R19 ;  /* 0x0000001300137245 */ /* 0x000fe20000201400 */
[----:B------:R-:W-:Y:S01]  /*c8b0*/  FFMA.FTZ R145, R15, UR6, R145 ;  /* 0x000000060f917c23 */ /* 0x000fe20008010091 */
[----:B------:R-:W-:Y:S01]  /*c8c0*/  IMAD.U32 R15, RZ, RZ, UR4 ;  /* 0x00000004ff0f7e24 */ /* 0x000fe2000f8e00ff */
[----:B------:R-:W-:Y:S01]  /*c8d0*/  LOP3.LUT R18, R18, 0x79, R169, 0xfe, !PT ;  /* 0x0000007912127812 */ /* 0x000fe200078efea9 */
[----:B------:R-:W2:Y:S01]  /*c8e0*/  MUFU.TANH R62, R62 ;  /* 0x0000003e003e7308 */ /* 0x000ea20000002400 */
[----:B------:R-:W-:Y:S01]  /*c8f0*/  FFMA.FTZ R26, R19, UR6, R146 ;  /* 0x00000006131a7c23 */ /* 0x000fe20008010092 */
[----:B------:R-:W-:Y:S01]  /*c900*/  FSEL R29, R29, -INF , !P2 ;  /* 0xff8000001d1d7808 */ /* 0x000fe20005000000 */
[----:B------:R-:W-:Y:S01]  /*c910*/  FFMA.FTZ R141, R19, UR6, R141 ;  /* 0x00000006138d7c23 */ /* 0x000fe2000801008d */
[C---:B------:R-:W-:Y:S01]  /*c920*/  ISETP.GE.AND P6, PT, R18.reuse, R130, PT ;  /* 0x000000821200720c */ /* 0x040fe20003fc6270 */
[----:B------:R-:W-:Y:S01]  /*c930*/  FMUL.FTZ R63, R63, UR11 ;  /* 0x0000000b3f3f7c20 */ /* 0x000fe20008410000 */
[----:B------:R-:W-:Y:S01]  /*c940*/  ISETP.GE.AND P2, PT, R18, R128, PT ;  /* 0x000000801200720c */ /* 0x000fe20003f46270 */
[----:B------:R-:W-:Y:S01]  /*c950*/  FMUL.FTZ R74, R32, UR11 ;  /* 0x0000000b204a7c20 */ /* 0x000fe20008410000 */
[--C-:B------:R-:W-:Y:S01]  /*c960*/  LOP3.LUT R15, R15, 0x80, R169.reuse, 0xfe, !PT ;  /* 0x000000800f0f7812 */ /* 0x100fe200078efea9 */
[----:B------:R3:W-:Y:S01]  /*c970*/  MUFU.TANH R33, R54 ;  /* 0x0000003600217308 */ /* 0x0007e20000002400 */
[----:B------:R-:W-:Y:S01]  /*c980*/  I2FP.F32.S32 R18, R18 ;  /* 0x0000001200127245 */ /* 0x000fe20000201400 */
[----:B------:R-:W-:Y:S01]  /*c990*/  FMUL.FTZ R45, R22, UR11 ;  /* 0x0000000b162d7c20 */ /* 0x000fe20008410000 */
[----:B------:R-:W-:Y:S01]  /*c9a0*/  FSEL R211, R145, -INF , !P4 ;  /* 0xff80000091d37808 */ /* 0x000fe20006000000 */
[----:B------:R-:W-:Y:S01]  /*c9b0*/  FMUL.FTZ R32, R208, UR11 ;  /* 0x0000000bd0207c20 */ /* 0x000fe20008410000 */
[----:B------:R-:W-:Y:S01]  /*c9c0*/  FSEL R26, R26, -INF , !P3 ;  /* 0xff8000001a1a7808 */ /* 0x000fe20005800000 */
[C---:B------:R-:W-:Y:S01]  /*c9d0*/  FFMA.FTZ R34, R18.reuse, UR6, R140 ;  /* 0x0000000612227c23 */ /* 0x040fe2000801008c */
[C---:B------:R-:W-:Y:S01]  /*c9e0*/  ISETP.GE.AND P4, PT, R15.reuse, R130, PT ;  /* 0x000000820f00720c */ /* 0x040fe20003f86270 */
[----:B------:R-:W-:Y:S01]  /*c9f0*/  FFMA.FTZ R142, R18, UR6, R142 ;  /* 0x00000006128e7c23 */ /* 0x000fe2000801008e */
[----:B------:R-:W-:Y:S01]  /*ca00*/  ISETP.GE.AND P3, PT, R15, R128, PT ;  /* 0x000000800f00720c */ /* 0x000fe20003f66270 */
[----:B------:R-:W-:Y:S01]  /*ca10*/  IMAD.U32 R18, RZ, RZ, UR4 ;  /* 0x00000004ff127e24 */ /* 0x000fe2000f8e00ff */
[----:B------:R-:W-:Y:S01]  /*ca20*/  I2FP.F32.S32 R15, R15 ;  /* 0x0000000f000f7245 */ /* 0x000fe20000201400 */
[----:B------:R-:W4:Y:S01]  /*ca30*/  MUFU.TANH R61, R61 ;  /* 0x0000003d003d7308 */ /* 0x000f220000002400 */
[----:B------:R-:W-:Y:S01]  /*ca40*/  LOP3.LUT R17, R17, 0x81, R169, 0xfe, !PT ;  /* 0x0000008111117812 */ /* 0x000fe200078efea9 */
[----:B------:R-:W-:Y:S01]  /*ca50*/  IMAD.U32 R22, RZ, RZ, UR4 ;  /* 0x00000004ff167e24 */ /* 0x000fe2000f8e00ff */
[----:B------:R-:W-:Y:S01]  /*ca60*/  FSEL R210, R141, -INF , !P5 ;  /* 0xff8000008dd27808 */ /* 0x000fe20006800000 */
[----:B------:R-:W-:Y:S01]  /*ca70*/  FFMA.FTZ R171, R15, UR6, R171 ;  /* 0x000000060fab7c23 */ /* 0x000fe200080100ab */
[----:B---3--:R-:W-:Y:S01]  /*ca80*/  FMUL.FTZ R54, R31, UR11 ;  /* 0x0000000b1f367c20 */ /* 0x008fe20008410000 */
[----:B------:R-:W-:Y:S01]  /*ca90*/  FFMA.FTZ R31, R15, UR6, R143 ;  /* 0x000000060f1f7c23 */ /* 0x000fe2000801008f */
[----:B------:R-:W-:Y:S01]  /*caa0*/  FSEL R34, R34, -INF , !P6 ;  /* 0xff80000022227808 */ /* 0x000fe20007000000 */
[----:B------:R-:W3:Y:S01]  /*cab0*/  MUFU.TANH R63, R63 ;  /* 0x0000003f003f7308 */ /* 0x000ee20000002400 */
[----:B------:R-:W-:Y:S01]  /*cac0*/  LOP3.LUT R15, R18, 0x88, R169, 0xfe, !PT ;  /* 0x00000088120f7812 */ /* 0x000fe200078efea9 */
[----:B------:R-:W-:Y:S01]  /*cad0*/  FMUL.FTZ R51, R24, UR11 ;  /* 0x0000000b18337c20 */ /* 0x000fe20008410000 */
[----:B------:R-:W-:Y:S01]  /*cae0*/  ISETP.GE.AND P5, PT, R17, R130, PT ;  /* 0x000000821100720c */ /* 0x000fe20003fa6270 */
[----:B------:R-:W-:Y:S01]  /*caf0*/  FMUL.FTZ R24, R25, UR11 ;  /* 0x0000000b19187c20 */ /* 0x000fe20008410000 */
[----:B------:R-:W-:Y:S01]  /*cb00*/  ISETP.GE.AND P6, PT, R17, R128, PT ;  /* 0x000000801100720c */ /* 0x000fe20003fc6270 */
[----:B------:R-:W-:Y:S01]  /*cb10*/  IMAD.U32 R25, RZ, RZ, UR4 ;  /* 0x00000004ff197e24 */ /* 0x000fe2000f8e00ff */
[----:B------:R-:W-:Y:S01]  /*cb20*/  I2FP.F32.S32 R17, R17 ;  /* 0x0000001100117245 */ /* 0x000fe20000201400 */
[C---:B------:R-:W-:Y:S01]  /*cb30*/  HMMA.16816.F32.BF16 R4, R204.reuse, R216, R4 ;  /* 0x000000d8cc04723c */ /* 0x040fe20000041804 */
[----:B------:R-:W-:Y:S01]  /*cb40*/  I2FP.F32.S32 R201, R15 ;  /* 0x0000000f00c97245 */ /* 0x000fe20000201400 */
[----:B------:R-:W5:Y:S01]  /*cb50*/  MUFU.TANH R52, R52 ;  /* 0x0000003400347308 */ /* 0x000f620000002400 */
[----:B------:R-:W-:Y:S01]  /*cb60*/  FSEL R208, R171, -INF , !P3 ;  /* 0xff800000abd07808 */ /* 0x000fe20005800000 */
[----:B------:R-:W-:Y:S01]  /*cb70*/  FFMA.FTZ R147, R17, UR6, R147 ;  /* 0x0000000611937c23 */ /* 0x000fe20008010093 */
[----:B------:R-:W-:Y:S01]  /*cb80*/  ISETP.GE.AND P3, PT, R200, R130, PT ;  /* 0x00000082c800720c */ /* 0x000fe20003f66270 */
[C---:B-1----:R-:W-:Y:S01]  /*cb90*/  FFMA.FTZ R60, R201.reuse, UR6, R60 ;  /* 0x00000006c93c7c23 */ /* 0x042fe2000801003c */
[----:B--2---:R-:W-:Y:S01]  /*cba0*/  FFMA.FTZ R201, R201, UR6, R62 ;  /* 0x00000006c9c97c23 */ /* 0x004fe2000801003e */
[----:B------:R-:W-:Y:S01]  /*cbb0*/  FSEL R209, R142, -INF , !P2 ;  /* 0xff8000008ed17808 */ /* 0x000fe20005000000 */
[----:B------:R-:W-:Y:S01]  /*cbc0*/  FFMA.FTZ R192, R17, UR6, R192 ;  /* 0x0000000611c07c23 */ /* 0x000fe200080100c0 */
[----:B------:R-:W-:Y:S01]  /*cbd0*/  FSEL R62, R147, -INF , !P5 ;  /* 0xff800000933e7808 */ /* 0x000fe20006800000 */
[----:B------:R-:W-:Y:S01]  /*cbe0*/  HMMA.16816.F32.BF16 R124, R204, R218, R124 ;  /* 0x000000dacc7c723c */ /* 0x000fe2000004187c */
[----:B------:R-:W-:Y:S01]  /*cbf0*/  ISETP.GE.AND P5, PT, R200, R128, PT ;  /* 0x00000080c800720c */ /* 0x000fe20003fa6270 */
[----:B------:R1:W-:Y:S01]  /*cc00*/  MUFU.TANH R49, R70 ;  /* 0x0000004600317308 */ /* 0x0003e20000002400 */
[----:B------:R-:W-:Y:S01]  /*cc10*/  I2FP.F32.S32 R200, R200 ;  /* 0x000000c800c87245 */ /* 0x000fe20000201400 */
[----:B------:R-:W-:Y:S01]  /*cc20*/  FMUL.FTZ R50, R27, UR11 ;  /* 0x0000000b1b327c20 */ /* 0x000fe20008410000 */
[----:B------:R-:W-:Y:S01]  /*cc30*/  ISETP.GE.AND P2, PT, R15, R130, PT ;  /* 0x000000820f00720c */ /* 0x000fe20003f46270 */
[----:B------:R-:W-:Y:S01]  /*cc40*/  FMUL.FTZ R46, R21, UR11 ;  /* 0x0000000b152e7c20 */ /* 0x000fe20008410000 */
[----:B------:R-:W-:Y:S01]  /*cc50*/  LOP3.LUT R22, R22, 0x90, R169, 0xfe, !PT ;  /* 0x0000009016167812 */ /* 0x000fe200078efea9 */
[C---:B----4-:R-:W-:Y:S01]  /*cc60*/  FFMA.FTZ R61, R200.reuse, UR6, R61 ;  /* 0x00000006c83d7c23 */ /* 0x050fe2000801003d */
[----:B------:R-:W-:Y:S01]  /*cc70*/  FSEL R31, R31, -INF , !P4 ;  /* 0xff8000001f1f7808 */ /* 0x000fe20006000000 */
[----:B---3--:R-:W-:Y:S01]  /*cc80*/  FFMA.FTZ R200, R200, UR6, R63 ;  /* 0x00000006c8c87c23 */ /* 0x008fe2000801003f */
[----:B------:R-:W-:Y:S01]  /*cc90*/  ISETP.GE.AND P4, PT, R15, R128, PT ;  /* 0x000000800f00720c */ /* 0x000fe20003f86270 */
[----:B------:R-:W2:Y:S01]  /*cca0*/  MUFU.TANH R53, R53 ;  /* 0x0000003500357308 */ /* 0x000ea20000002400 */
[----:B------:R-:W-:Y:S01]  /*ccb0*/  FSEL R205, R192, -INF , !P6 ;  /* 0xff800000c0cd7808 */ /* 0x000fe20007000000 */
[----:B------:R-:W-:Y:S01]  /*ccc0*/  FMUL.FTZ R72, R35, UR11 ;  /* 0x0000000b23487c20 */ /* 0x000fe20008410000 */
[----:B------:R-:W-:Y:S01]  /*ccd0*/  FSEL R60, R60, -INF , !P2 ;  /* 0xff8000003c3c7808 */ /* 0x000fe20005000000 */
[----:B------:R-:W-:Y:S01]  /*cce0*/  FMUL.FTZ R20, R20, UR11 ;  /* 0x0000000b14147c20 */ /* 0x000fe20008410000 */
[C---:B------:R-:W-:Y:S01]  /*ccf0*/  ISETP.GE.AND P6, PT, R22.reuse, R130, PT ;  /* 0x000000821600720c */ /* 0x040fe20003fc6270 */
[----:B------:R-:W-:Y:S01]  /*cd00*/  FMUL.FTZ R13, R13, UR11 ;  /* 0x0000000b0d0d7c20 */ /* 0x000fe20008410000 */
[----:B------:R-:W-:Y:S01]  /*cd10*/  ISETP.GE.AND P2, PT, R22, R128, PT ;  /* 0x000000801600720c */ /* 0x000fe20003f46270 */
[----:B-1----:R-:W-:Y:S01]  /*cd20*/  FMUL.FTZ R70, R30, UR11 ;  /* 0x0000000b1e467c20 */ /* 0x002fe20008410000 */
[--C-:B------:R-:W-:Y:S01]  /*cd30*/  LOP3.LUT R25, R25, 0x91, R169.reuse, 0xfe, !PT ;  /* 0x0000009119197812 */ /* 0x100fe200078efea9 */
[----:B------:R-:W-:Y:S01]  /*cd40*/  IMAD.U32 R30, RZ, RZ, UR4 ;  /* 0x00000004ff1e7e24 */ /* 0x000fe2000f8e00ff */
[----:B------:R-:W-:Y:S01]  /*cd50*/  I2FP.F32.S32 R22, R22 ;  /* 0x0000001600167245 */ /* 0x000fe20000201400 */
[----:B------:R1:W-:Y:S01]  /*cd60*/  MUFU.TANH R18, R132 ;  /* 0x0000008400127308 */ /* 0x0003e20000002400 */
[----:B------:R-:W-:Y:S01]  /*cd70*/  FSEL R201, R201, -INF , !P4 ;  /* 0xff800000c9c97808 */ /* 0x000fe20006000000 */
[----:B------:R-:W-:Y:S01]  /*cd80*/  FMUL.FTZ R9, R9, UR11 ;  /* 0x0000000b09097c20 */ /* 0x000fe20008410000 */
[----:B------:R-:W-:Y:S01]  /*cd90*/  FSEL R63, R61, -INF , !P3 ;  /* 0xff8000003d3f7808 */ /* 0x000fe20005800000 */
[C---:B------:R-:W-:Y:S01]  /*cda0*/  FFMA.FTZ R27, R22.reuse, UR6, R56 ;  /* 0x00000006161b7c23 */ /* 0x040fe20008010038 */
[C---:B------:R-:W-:Y:S01]  /*cdb0*/  ISETP.GE.AND P4, PT, R25.reuse, R130, PT ;  /* 0x000000821900720c */ /* 0x040fe20003f86270 */
[----:B------:R-:W-:Y:S01]  /*cdc0*/  FFMA.FTZ R68, R22, UR6, R68 ;  /* 0x0000000616447c23 */ /* 0x000fe20008010044 */
[----:B------:R-:W-:Y:S01]  /*cdd0*/  ISETP.GE.AND P3, PT, R25, R128, PT ;  /* 0x000000801900720c */ /* 0x000fe20003f66270 */
[----:B------:R-:W3:Y:S01]  /*cde0*/  MUFU.TANH R21, R139 ;  /* 0x0000008b00157308 */ /* 0x000ee20000002400 */
[----:B------:R-:W-:Y:S01]  /*cdf0*/  I2FP.F32.S32 R25, R25 ;  /* 0x0000001900197245 */ /* 0x000fe20000201400 */
[----:B------:R-:W-:Y:S01]  /*ce00*/  FMUL.FTZ R4, R4, UR11 ;  /* 0x0000000b04047c20 */ /* 0x000fe20008410000 */
[----:B------:R-:W-:Y:S01]  /*ce10*/  LOP3.LUT R22, R30, 0x98, R169, 0xfe, !PT ;  /* 0x000000981e167812 */ /* 0x000fe200078efea9 */
[----:B------:R-:W-:Y:S01]  /*ce20*/  FMUL.FTZ R5, R5, UR11 ;  /* 0x0000000b05057c20 */ /* 0x000fe20008410000 */
[----:B------:R-:W-:Y:S01]  /*ce30*/  FSEL R200, R200, -INF , !P5 ;  /* 0xff800000c8c87808 */ /* 0x000fe20006800000 */
[C---:B------:R-:W-:Y:S01]  /*ce40*/  FFMA.FTZ R57, R25.reuse, UR6, R57 ;  /* 0x0000000619397c23 */ /* 0x040fe20008010039 */
[----:B------:R-:W-:Y:S01]  /*ce50*/  FFMA.FTZ R69, R25, UR6, R69 ;  /* 0x0000000619457c23 */ /* 0x000fe20008010045 */
[----:B------:R-:W-:Y:S01]  /*ce60*/  FSEL R61, R27, -INF , !P6 ;  /* 0xff8000001b3d7808 */ /* 0x000fe20007000000 */
[----:B------:R-:W-:Y:S01]  /*ce70*/  IMAD.U32 R25, RZ, RZ, UR4 ;  /* 0x00000004ff197e24 */ /* 0x000fe2000f8e00ff */
[C---:B------:R-:W-:Y:S01]  /*ce80*/  ISETP.GE.AND P5, PT, R22.reuse, R130, PT ;  /* 0x000000821600720c */ /* 0x040fe20003fa6270 */
[----:B-1----:R-:W-:Y:S01]  /*ce90*/  IMAD.U32 R132, RZ, RZ, UR4 ;  /* 0x00000004ff847e24 */ /* 0x002fe2000f8e00ff */
[----:B------:R-:W-:Y:S01]  /*cea0*/  ISETP.GE.AND P6, PT, R22, R128, PT ;  /* 0x000000801600720c */ /* 0x000fe20003fc6270 */
[----:B------:R-:W1:Y:S01]  /*ceb0*/  MUFU.TANH R75, R75 ;  /* 0x0000004b004b7308 */ /* 0x000e620000002400 */
[----:B------:R-:W-:Y:S01]  /*cec0*/  I2FP.F32.S32 R22, R22 ;  /* 0x0000001600167245 */ /* 0x000fe20000201400 */
[----:B------:R-:W-:Y:S01]  /*ced0*/  FMUL.FTZ R124, R124, UR11 ;  /* 0x0000000b7c7c7c20 */ /* 0x000fe20008410000 */
[--C-:B------:R-:W-:Y:S01]  /*cee0*/  LOP3.LUT R25, R25, 0x99, R169.reuse, 0xfe, !PT ;  /* 0x0000009919197812 */ /* 0x100fe200078efea9 */
[----:B------:R-:W-:Y:S01]  /*cef0*/  FMUL.FTZ R125, R125, UR11 ;  /* 0x0000000b7d7d7c20 */ /* 0x000fe20008410000 */
[----:B------:R-:W-:Y:S01]  /*cf00*/  FSEL R145, R68, -INF , !P2 ;  /* 0xff80000044917808 */ /* 0x000fe20005000000 */
[----:B-----5:R-:W-:Y:S01]  /*cf10*/  FFMA.FTZ R35, R22, UR6, R52 ;  /* 0x0000000616237c23 */ /* 0x020fe20008010034 */
[----:B------:R-:W-:Y:S01]  /*cf20*/  FSEL R57, R57, -INF , !P4 ;  /* 0xff80000039397808 */ /* 0x000fe20006000000 */
[----:B------:R4:W5:Y:S01]  /*cf30*/  MUFU.TANH R11, R137 ;  /* 0x00000089000b7308 */ /* 0x0009620000002400 */
[----:B------:R-:W-:Y:S01]  /*cf40*/  LOP3.LUT R132, R132, 0xa0, R169, 0xfe, !PT ;  /* 0x000000a084847812 */ /* 0x000fe200078efea9 */
[----:B------:R-:W-:Y:S01]  /*cf50*/  IMAD.U32 R52, RZ, RZ, UR4 ;  /* 0x00000004ff347e24 */ /* 0x000fe2000f8e00ff */
[C---:B------:R-:W-:Y:S01]  /*cf60*/  ISETP.GE.AND P2, PT, R25.reuse, R130, PT ;  /* 0x000000821900720c */ /* 0x040fe20003f46270 */
[----:B------:R-:W-:Y:S01]  /*cf70*/  IMAD.U32 R144, RZ, RZ, UR4 ;  /* 0x00000004ff907e24 */ /* 0x000fe2000f8e00ff */
[----:B------:R-:W-:Y:S01]  /*cf80*/  ISETP.GE.AND P4, PT, R25, R128, PT ;  /* 0x000000801900720c */ /* 0x000fe20003f86270 */
[----:B------:R-:W-:Y:S01]  /*cf90*/  IMAD.U32 R216, RZ, RZ, UR4 ;  /* 0x00000004ffd87e24 */ /* 0x000fe2000f8e00ff */
[----:B------:R-:W-:Y:S01]  /*cfa0*/  I2FP.F32.S32 R25, R25 ;  /* 0x0000001900197245 */ /* 0x000fe20000201400 */
[----:B------:R-:W-:Y:S01]  /*cfb0*/  MUFU.TANH R135, R135 ;  /* 0x0000008700877308 */ /* 0x000fe20000002400 */
[----:B------:R-:W-:Y:S01]  /*cfc0*/  FSEL R140, R69, -INF , !P3 ;  /* 0xff800000458c7808 */ /* 0x000fe20005800000 */
[----:B------:R-:W-:Y:S01]  /*cfd0*/  IMAD.U32 R69, RZ, RZ, UR4 ;  /* 0x00000004ff457e24 */ /* 0x000fe2000f8e00ff */
[----:B------:R-:W-:Y:S01]  /*cfe0*/  FSEL R35, R35, -INF , !P5 ;  /* 0xff80000023237808 */ /* 0x000fe20006800000 */
[C---:B--2---:R-:W-:Y:S01]  /*cff0*/  FFMA.FTZ R53, R25.reuse, UR6, R53 ;  /* 0x0000000619357c23 */ /* 0x044fe20008010035 */
[C---:B------:R-:W-:Y:S01]  /*d000*/  ISETP.GE.AND P3, PT, R132.reuse, R130, PT ;  /* 0x000000828400720c */ /* 0x040fe20003f66270 */
[----:B------:R-:W-:Y:S01]  /*d010*/  FFMA.FTZ R41, R25, UR6, R41 ;  /* 0x0000000619297c23 */ /* 0x000fe20008010029 */
[----:B------:R-:W-:Y:S01]  /*d020*/  ISETP.GE.AND P5, PT, R132, R128, PT ;  /* 0x000000808400720c */ /* 0x000fe20003fa6270 */
[----:B------:R-:W-:-:S02]  /*d030*/  IMAD.U32 R25, RZ, RZ, UR4 ;  /* 0x00000004ff197e24 */ /* 0x000fc4000f8e00ff */
[----:B----4-:R-:W-:Y:S01]  /*d040*/  FFMA.FTZ R137, R22, UR6, R49 ;  /* 0x0000000616897c23 */ /* 0x010fe20008010031 */
[----:B------:R-:W-:Y:S01]  /*d050*/  IMAD.U32 R22, RZ, RZ, UR4 ;  /* 0x00000004ff167e24 */ /* 0x000fe2000f8e00ff */
[----:B------:R-:W-:Y:S01]  /*d060*/  I2FP.F32.S32 R132, R132 ;  /* 0x0000008400847245 */ /* 0x000fe20000201400 */
[----:B------:R2:W-:Y:S01]  /*d070*/  MUFU.TANH R14, R136 ;  /* 0x00000088000e7308 */ /* 0x0005e20000002400 */
[--C-:B------:R-:W-:Y:S01]  /*d080*/  LOP3.LUT R69, R69, 0xc9, R169.reuse, 0xfe, !PT ;  /* 0x000000c945457812 */ /* 0x100fe200078efea9 */
[----:B------:R-:W-:Y:S01]  /*d090*/  IMAD.U32 R141, RZ, RZ, UR4 ;  /* 0x00000004ff8d7e24 */ /* 0x000fe2000f8e00ff */
[----:B------:R-:W-:Y:S01]  /*d0a0*/  LOP3.LUT R22, R22, 0xa1, R169, 0xfe, !PT ;  /* 0x000000a116167812 */ /* 0x000fe200078efea9 */
[C---:B------:R-:W-:Y:S01]  /*d0b0*/  FFMA.FTZ R30, R132.reuse, UR6, R33 ;  /* 0x00000006841e7c23 */ /* 0x040fe20008010021 */
[----:B------:R-:W-:Y:S01]  /*d0c0*/  FSEL R137, R137, -INF , !P6 ;  /* 0xff80000089897808 */ /* 0x000fe20007000000 */
[----:B---3--:R-:W-:Y:S01]  /*d0d0*/  FFMA.FTZ R132, R132, UR6, R21 ;  /* 0x0000000684847c23 */ /* 0x008fe20008010015 */
[----:B------:R-:W-:Y:S01]  /*d0e0*/  FSEL R33, R53, -INF , !P2 ;  /* 0xff80000035217808 */ /* 0x000fe20005000000 */
[----:B------:R-:W3:Y:S01]  /*d0f0*/  MUFU.TANH R138, R138 ;  /* 0x0000008a008a7308 */ /* 0x000ee20000002400 */
[----:B------:R-:W-:-:S02]  /*d100*/  ISETP.GE.AND P6, PT, R22, R130, PT ;  /* 0x000000821600720c */ /* 0x000fc40003fc6270 */
[----:B------:R-:W-:Y:S02]  /*d110*/  ISETP.GE.AND P2, PT, R22, R128, PT ;  /* 0x000000801600720c */ /* 0x000fe40003f46270 */
[----:B------:R-:W-:Y:S02]  /*d120*/  LOP3.LUT R21, R25, 0xa8, R169, 0xfe, !PT ;  /* 0x000000a819157812 */ /* 0x000fe400078efea9 */
[----:B------:R-:W-:Y:S01]  /*d130*/  I2FP.F32.S32 R22, R22 ;  /* 0x0000001600167245 */ /* 0x000fe20000201400 */
[----:B------:R-:W4:Y:S01]  /*d140*/  MUFU.TANH R134, R134 ;  /* 0x0000008600867308 */ /* 0x000f220000002400 */
[----:B--2---:R-:W-:Y:S02]  /*d150*/  FSEL R136, R41, -INF , !P4 ;  /* 0xff80000029887808 */ /* 0x004fe40006000000 */
[----:B------:R-:W-:Y:S01]  /*d160*/  FSEL R30, R30, -INF , !P3 ;  /* 0xff8000001e1e7808 */ /* 0x000fe20005800000 */
[C---:B-1----:R-:W-:Y:S01]  /*d170*/  FFMA.FTZ R27, R22.reuse, UR6, R75 ;  /* 0x00000006161b7c23 */ /* 0x042fe2000801004b */
[C---:B------:R-:W-:Y:S01]  /*d180*/  ISETP.GE.AND P4, PT, R21.reuse, R130, PT ;  /* 0x000000821500720c */ /* 0x040fe20003f86270 */
[----:B------:R-:W-:Y:S01]  /*d190*/  FFMA.FTZ R10, R22, UR6, R10 ;  /* 0x00000006160a7c23 */ /* 0x000fe2000801000a */
[----:B------:R-:W-:Y:S01]  /*d1a0*/  ISETP.GE.AND P3, PT, R21, R128, PT ;  /* 0x000000801500720c */ /* 0x000fe20003f66270 */
[----:B------:R-:W-:Y:S01]  /*d1b0*/  IMAD.U32 R22, RZ, RZ, UR4 ;  /* 0x00000004ff167e24 */ /* 0x000fe2000f8e00ff */
[----:B------:R-:W-:Y:S01]  /*d1c0*/  I2FP.F32.S32 R21, R21 ;  /* 0x0000001500157245 */ /* 0x000fe20000201400 */
[----:B------:R1:W-:Y:S01]  /*d1d0*/  MUFU.TANH R56, R117 ;  /* 0x0000007500387308 */ /* 0x0003e20000002400 */
[----:B------:R-:W-:-:S02]  /*d1e0*/  FSEL R132, R132, -INF , !P5 ;  /* 0xff80000084847808 */ /* 0x000fc40006800000 */
[----:B------:R-:W-:Y:S01]  /*d1f0*/  FSEL R27, R27, -INF , !P6 ;  /* 0xff8000001b1b7808 */ /* 0x000fe20007000000 */
[----:B-----5:R-:W-:Y:S01]  /*d200*/  FFMA.FTZ R25, R21, UR6, R11 ;  /* 0x0000000615197c23 */ /* 0x020fe2000801000b */
[--C-:B------:R-:W-:Y:S02]  /*d210*/  LOP3.LUT R11, R22, 0xa9, R169.reuse, 0xfe, !PT ;  /* 0x000000a9160b7812 */ /* 0x100fe400078efea9 */
[----:B------:R-:W-:Y:S01]  /*d220*/  LOP3.LUT R144, R144, 0x60, R169, 0xfe, !PT ;  /* 0x0000006090907812 */ /* 0x000fe200078efea9 */
[----:B------:R-:W-:Y:S01]  /*d230*/  MUFU.TANH R133, R133 ;  /* 0x0000008500857308 */ /* 0x000fe20000002400 */
[C---:B------:R-:W-:Y:S02]  /*d240*/  ISETP.GE.AND P5, PT, R11.reuse, R130, PT ;  /* 0x000000820b00720c */ /* 0x040fe40003fa6270 */
[----:B------:R-:W-:Y:S02]  /*d250*/  ISETP.GE.AND P6, PT, R11, R128, PT ;  /* 0x000000800b00720c */ /* 0x000fe40003fc6270 */
[----:B------:R-:W-:-:S02]  /*d260*/  I2FP.F32.S32 R11, R11 ;  /* 0x0000000b000b7245 */ /* 0x000fc40000201400 */
[----:B------:R-:W-:Y:S01]  /*d270*/  FSEL R25, R25, -INF , !P4 ;  /* 0xff80000019197808 */ /* 0x000fe20006000000 */
[----:B------:R2:W5:Y:S01]  /*d280*/  MUFU.TANH R15, R120 ;  /* 0x00000078000f7308 */ /* 0x0005620000002400 */
[----:B-1----:R-:W-:Y:S02]  /*d290*/  IMAD.U32 R117, RZ, RZ, UR4 ;  /* 0x00000004ff757e24 */ /* 0x002fe4000f8e00ff */
[C---:B---3--:R-:W-:Y:S01]  /*d2a0*/  FFMA.FTZ R138, R11.reuse, UR6, R138 ;  /* 0x000000060b8a7c23 */ /* 0x048fe2000801008a */
[----:B------:R-:W-:Y:S01]  /*d2b0*/  FFMA.FTZ R14, R11, UR6, R14 ;  /* 0x000000060b0e7c23 */ /* 0x000fe2000801000e */
[----:B------:R-:W-:Y:S01]  /*d2c0*/  IMAD.U32 R11, RZ, RZ, UR4 ;  /* 0x00000004ff0b7e24 */ /* 0x000fe2000f8e00ff */
[--C-:B------:R-:W-:Y:S02]  /*d2d0*/  LOP3.LUT R216, R216, 0x51, R169.reuse, 0xfe, !PT ;  /* 0x00000051d8d87812 */ /* 0x100fe400078efea9 */
[--C-:B------:R-:W-:Y:S01]  /*d2e0*/  LOP3.LUT R117, R117, 0xb0, R169.reuse, 0xfe, !PT ;  /* 0x000000b075757812 */ /* 0x100fe200078efea9 */
[----:B------:R1:W3:Y:S01]  /*d2f0*/  MUFU.TANH R19, R123 ;  /* 0x0000007b00137308 */ /* 0x0002e20000002400 */
[----:B------:R-:W-:-:S02]  /*d300*/  LOP3.LUT R11, R11, 0xb8, R169, 0xfe, !PT ;  /* 0x000000b80b0b7812 */ /* 0x000fc400078efea9 */
[----:B------:R-:W-:Y:S02]  /*d310*/  ISETP.GE.AND P4, PT, R117, R128, PT ;  /* 0x000000807500720c */ /* 0x000fe40003f86270 */
[----:B------:R-:W-:-:S03]  /*d320*/  LOP3.LUT R141, R141, 0x59, R169, 0xfe, !PT ;  /* 0x000000598d8d7812 */ /* 0x000fc600078efea9 */
[----:B------:R-:W3:Y:S01]  /*d330*/  MUFU.TANH R118, R118 ;  /* 0x0000007600767308 */ /* 0x000ee20000002400 */
[----:B--2---:R-:W-:Y:S01]  /*d340*/  FFMA.FTZ R120, R21, UR6, R135 ;  /* 0x0000000615787c23 */ /* 0x004fe20008010087 */
[----:B------:R-:W-:-:S04]  /*d350*/  IMAD.U32 R21, RZ, RZ, UR4 ;  /* 0x00000004ff157e24 */ /* 0x000fc8000f8e00ff */
[----:B------:R-:W-:Y:S02]  /*d360*/  FSEL R120, R120, -INF , !P3 ;  /* 0xff80000078787808 */ /* 0x000fe40005800000 */
[----:B------:R-:W-:Y:S01]  /*d370*/  LOP3.LUT R21, R21, 0xb1, R169, 0xfe, !PT ;  /* 0x000000b115157812 */ /* 0x000fe200078efea9 */
[----:B------:R2:W3:Y:S01]  /*d380*/  MUFU.TANH R17, R119 ;  /* 0x0000007700117308 */ /* 0x0004e20000002400 */
[----:B-1----:R-:W-:Y:S02]  /*d390*/  FSEL R123, R10, -INF , !P2 ;  /* 0xff8000000a7b7808 */ /* 0x002fe40005000000 */
[-C--:B------:R-:W-:Y:S02]  /*d3a0*/  ISETP.GE.AND P2, PT, R117, R130.reuse, PT ;  /* 0x000000827500720c */ /* 0x080fe40003f46270 */
[----:B------:R-:W-:Y:S02]  /*d3b0*/  I2FP.F32.S32 R117, R117 ;  /* 0x0000007500757245 */ /* 0x000fe40000201400 */
[----:B------:R-:W-:Y:S01]  /*d3c0*/  ISETP.GE.AND P3, PT, R21, R130, PT ;  /* 0x000000821500720c */ /* 0x000fe20003f66270 */
[----:B------:R1:W-:Y:S02]  /*d3d0*/  MUFU.TANH R10, R24 ;  /* 0x00000018000a7308 */ /* 0x0003e40000002400 */
[C---:B----4-:R-:W-:Y:S01]  /*d3e0*/  FFMA.FTZ R22, R117.reuse, UR6, R134 ;  /* 0x0000000675167c23 */ /* 0x050fe20008010086 */
[----:B------:R-:W-:Y:S01]  /*d3f0*/  FFMA.FTZ R117, R117, UR6, R18 ;  /* 0x0000000675757c23 */ /* 0x000fe20008010012 */
[----:B------:R-:W-:Y:S01]  /*d400*/  I2FP.F32.S32 R18, R21 ;  /* 0x0000001500127245 */ /* 0x000fe20000201400 */
[----:B------:R-:W-:-:S02]  /*d410*/  IMAD.U32 R134, RZ, RZ, UR4 ;  /* 0x00000004ff867e24 */ /* 0x000fc4000f8e00ff */
[----:B------:R-:W-:Y:S01]  /*d420*/  FSEL R22, R22, -INF , !P2 ;  /* 0xff80000016167808 */ /* 0x000fe20005000000 */
[----:B------:R-:W4:Y:S01]  /*d430*/  MUFU.TANH R74, R74 ;  /* 0x0000004a004a7308 */ /* 0x000f220000002400 */
[----:B--2---:R-:W-:Y:S01]  /*d440*/  FSEL R119, R14, -INF , !P6 ;  /* 0xff8000000e777808 */ /* 0x004fe20007000000 */
[----:B-----5:R-:W-:Y:S01]  /*d450*/  FFMA.FTZ R15, R18, UR6, R15 ;  /* 0x00000006120f7c23 */ /* 0x020fe2000801000f */
[----:B------:R-:W-:Y:S02]  /*d460*/  I2FP.F32.S32 R14, R11 ;  /* 0x0000000b000e7245 */ /* 0x000fe40000201400 */
[C---:B------:R-:W-:Y:S02]  /*d470*/  ISETP.GE.AND P6, PT, R11.reuse, R130, PT ;  /* 0x000000820b00720c */ /* 0x040fe40003fc6270 */
[-C--:B------:R-:W-:Y:S01]  /*d480*/  ISETP.GE.AND P2, PT, R11, R128.reuse, PT ;  /* 0x000000800b00720c */ /* 0x080fe20003f46270 */
[----:B------:R-:W2:Y:S01]  /*d490*/  MUFU.TANH R73, R73 ;  /* 0x0000004900497308 */ /* 0x000ea20000002400 */
[----:B-1----:R-:W-:Y:S01]  /*d4a0*/  FSEL R24, R138, -INF , !P5 ;  /* 0xff8000008a187808 */ /* 0x002fe20006800000 */
[----:B---3--:R-:W-:Y:S01]  /*d4b0*/  FFMA.FTZ R19, R14, UR6, R19 ;  /* 0x000000060e137c23 */ /* 0x008fe20008010013 */
[----:B------:R-:W-:Y:S01]  /*d4c0*/  ISETP.GE.AND P5, PT, R21, R128, PT ;  /* 0x000000801500720c */ /* 0x000fe20003fa6270 */
[----:B------:R-:W-:Y:S01]  /*d4d0*/  FFMA.FTZ R21, R18, UR6, R133 ;  /* 0x0000000612157c23 */ /* 0x000fe20008010085 */
[----:B------:R-:W-:Y:S01]  /*d4e0*/  IMAD.U32 R18, RZ, RZ, UR4 ;  /* 0x00000004ff127e24 */ /* 0x000fe2000f8e00ff */
[----:B------:R-:W-:-:S02]  /*d4f0*/  FSEL R117, R117, -INF , !P4 ;  /* 0xff80000075757808 */ /* 0x000fc40006000000 */
[----:B------:R1:W-:Y:S01]  /*d500*/  MUFU.TANH R11, R47 ;  /* 0x0000002f000b7308 */ /* 0x0003e20000002400 */
[----:B------:R-:W-:Y:S02]  /*d510*/  FSEL R21, R21, -INF , !P3 ;  /* 0xff80000015157808 */ /* 0x000fe40005800000 */
[----:B------:R-:W-:Y:S02]  /*d520*/  LOP3.LUT R138, R169, UR4, RZ, 0xfc, !PT ;  /* 0x00000004a98a7c12 */ /* 0x000fe4000f8efcff */
[----:B------:R-:W-:-:S03]  /*d530*/  LOP3.LUT R134, R134, 0x10, R169, 0xfe, !PT ;  /* 0x0000001086867812 */ /* 0x000fc600078efea9 */
[----:B------:R3:W-:Y:S08]  /*d540*/  MUFU.TANH R41, R50 ;  /* 0x0000003200297308 */ /* 0x0007f00000002400 */
[----:B------:R5:W2:Y:S01]  /*d550*/  MUFU.TANH R49, R116 ;  /* 0x0000007400317308 */ /* 0x000aa20000002400 */
[----:B-1----:R-:W-:Y:S01]  /*d560*/  FFMA.FTZ R47, R14, UR6, R118 ;  /* 0x000000060e2f7c23 */ /* 0x002fe20008010076 */
[----:B------:R-:W-:-:S02]  /*d570*/  LOP3.LUT R14, R18, 0xb9, R169, 0xfe, !PT ;  /* 0x000000b9120e7812 */ /* 0x000fc400078efea9 */
[--C-:B------:R-:W-:Y:S02]  /*d580*/  LOP3.LUT R18, R18, 0xc1, R169.reuse, 0xfe, !PT ;  /* 0x000000c112127812 */ /* 0x100fe400078efea9 */
[C---:B------:R-:W-:Y:S02]  /*d590*/  ISETP.GE.AND P4, PT, R14.reuse, R130, PT ;  /* 0x000000820e00720c */ /* 0x040fe40003f86270 */
[----:B------:R-:W-:Y:S01]  /*d5a0*/  ISETP.GE.AND P3, PT, R14, R128, PT ;  /* 0x000000800e00720c */ /* 0x000fe20003f66270 */
[----:B------:R-:W-:Y:S01]  /*d5b0*/  MUFU.TANH R70, R70 ;  /* 0x0000004600467308 */ /* 0x000fe20000002400 */
[----:B---3--:R-:W-:Y:S02]  /*d5c0*/  LOP3.LUT R50, R52, 0xc0, R169, 0xfe, !PT ;  /* 0x000000c034327812 */ /* 0x008fe400078efea9 */
[----:B------:R-:W-:Y:S02]  /*d5d0*/  I2FP.F32.S32 R14, R14 ;  /* 0x0000000e000e7245 */ /* 0x000fe40000201400 */
[----:B------:R-:W-:-:S02]  /*d5e0*/  FSEL R47, R47, -INF , !P2 ;  /* 0xff8000002f2f7808 */ /* 0x000fc40005000000 */
[----:B------:R-:W-:Y:S01]  /*d5f0*/  ISETP.GE.AND P2, PT, R18, R130, PT ;  /* 0x000000821200720c */ /* 0x000fe20003f46270 */
[----:B------:R1:W-:Y:S01]  /*d600*/  MUFU.TANH R52, R20 ;  /* 0x0000001400347308 */ /* 0x0003e20000002400 */
[----:B-----5:R-:W-:Y:S01]  /*d610*/  FSEL R116, R15, -INF , !P5 ;  /* 0xff8000000f747808 */ /* 0x020fe20006800000 */
[C---:B------:R-:W-:Y:S01]  /*d620*/  FFMA.FTZ R17, R14.reuse, UR6, R17 ;  /* 0x000000060e117c23 */ /* 0x040fe20008010011 */
[----:B------:R-:W-:Y:S01]  /*d630*/  I2FP.F32.S32 R15, R50 ;  /* 0x00000032000f7245 */ /* 0x000fe20000201400 */
[----:B------:R-:W-:Y:S01]  /*d640*/  FFMA.FTZ R14, R14, UR6, R56 ;  /* 0x000000060e0e7c23 */ /* 0x000fe20008010038 */
[----:B------:R-:W-:-:S03]  /*d650*/  ISETP.GE.AND P5, PT, R50, R130, PT ;  /* 0x000000823200720c */ /* 0x000fc60003fa6270 */
[----:B------:R-:W3:Y:S01]  /*d660*/  MUFU.TANH R72, R72 ;  /* 0x0000004800487308 */ /* 0x000ee20000002400 */
[C---:B----4-:R-:W-:Y:S01]  /*d670*/  FFMA.FTZ R74, R15.reuse, UR6, R74 ;  /* 0x000000060f4a7c23 */ /* 0x050fe2000801004a */
[----:B--2---:R-:W-:-:S06]  /*d680*/  FFMA.FTZ R73, R15, UR6, R73 ;  /* 0x000000060f497c23 */ /* 0x004fcc0008010049 */
[----:B------:R-:W2:Y:S01]  /*d690*/  MUFU.TANH R71, R71 ;  /* 0x0000004700477308 */ /* 0x000ea20000002400 */
[----:B-1----:R-:W-:Y:S01]  /*d6a0*/  FSEL R20, R19, -INF , !P6 ;  /* 0xff80000013147808 */ /* 0x002fe20007000000 */
[----:B------:R-:W-:Y:S01]  /*d6b0*/  IMAD.U32 R19, RZ, RZ, UR4 ;  /* 0x00000004ff137e24 */ /* 0x000fe2000f8e00ff */
[----:B------:R-:W-:-:S04]  /*d6c0*/  ISETP.GE.AND P6, PT, R50, R128, PT ;  /* 0x000000803200720c */ /* 0x000fc80003fc6270 */
[----:B------:R-:W-:Y:S01]  /*d6d0*/  LOP3.LUT R15, R19, 0xc8, R169, 0xfe, !PT ;  /* 0x000000c8130f7812 */ /* 0x000fe200078efea9 */
[----:B------:R1:W-:Y:S01]  /*d6e0*/  MUFU.TANH R56, R45 ;  /* 0x0000002d00387308 */ /* 0x0003e20000002400 */
[----:B------:R-:W-:Y:S02]  /*d6f0*/  FSEL R19, R17, -INF , !P4 ;  /* 0xff80000011137808 */ /* 0x000fe40006000000 */
[----:B------:R-:W-:-:S05]  /*d700*/  ISETP.GE.AND P4, PT, R18, R128, PT ;  /* 0x000000801200720c */ /* 0x000fca0003f86270 */
[----:B------:R4:W-:Y:S08]  /*d710*/  MUFU.TANH R50, R46 ;  /* 0x0000002e00327308 */ /* 0x0009f00000002400 */
[----:B------:R-:W-:Y:S01]  /*d720*/  MUFU.TANH R55, R55 ;  /* 0x0000003700377308 */ /* 0x000fe20000002400 */
[----:B-1----:R-:W-:Y:S02]  /*d730*/  I2FP.F32.S32 R45, R18 ;  /* 0x00000012002d7245 */ /* 0x002fe40000201400 */
[----:B------:R-:W-:Y:S01]  /*d740*/  FSEL R18, R74, -INF , !P5 ;  /* 0xff8000004a127808 */ /* 0x000fe20006800000 */
[----:B------:R-:W-:Y:S01]  /*d750*/  FMUL.FTZ R74, R113, UR11 ;  /* 0x0000000b714a7c20 */ /* 0x000fe20008410000 */
[----:B------:R-:W-:Y:S01]  /*d760*/  ISETP.GE.AND P5, PT, R15, R128, PT ;  /* 0x000000800f00720c */ /* 0x000fe20003fa6270 */
[C---:B------:R-:W-:Y:S01]  /*d770*/  FFMA.FTZ R17, R45.reuse, UR6, R49 ;  /* 0x000000062d117c23 */ /* 0x040fe20008010031 */
[----:B---3--:R-:W-:Y:S01]  /*d780*/  FFMA.FTZ R72, R45, UR6, R72 ;  /* 0x000000062d487c23 */ /* 0x008fe20008010048 */
[----:B------:R-:W1:Y:S01]  /*d790*/  MUFU.TANH R54, R54 ;  /* 0x0000003600367308 */ /* 0x000e620000002400 */
[----:B----4-:R-:W-:Y:S01]  /*d7a0*/  FSEL R46, R14, -INF , !P3 ;  /* 0xff8000000e2e7808 */ /* 0x010fe20005800000 */
[----:B------:R-:W-:Y:S01]  /*d7b0*/  IMAD.U32 R14, RZ, RZ, UR4 ;  /* 0x00000004ff0e7e24 */ /* 0x000fe2000f8e00ff */
[----:B------:R-:W-:Y:S01]  /*d7c0*/  ISETP.GE.AND P3, PT, R15, R130, PT ;  /* 0x000000820f00720c */ /* 0x000fe20003f66270 */
[----:B------:R-:W-:Y:S01]  /*d7d0*/  IMAD.U32 R113, RZ, RZ, UR4 ;  /* 0x00000004ff717e24 */ /* 0x000fe2000f8e00ff */
[----:B------:R-:W-:-:S02]  /*d7e0*/  I2FP.F32.S32 R15, R15 ;  /* 0x0000000f000f7245 */ /* 0x000fc40000201400 */
[----:B------:R-:W-:Y:S01]  /*d7f0*/  FSEL R45, R73, -INF , !P6 ;  /* 0xff800000492d7808 */ /* 0x000fe20007000000 */
[----:B------:R-:W3:Y:S01]  /*d800*/  MUFU.TANH R51, R51 ;  /* 0x0000003300337308 */ /* 0x000ee20000002400 */
[----:B------:R-:W-:Y:S01]  /*d810*/  FSEL R17, R17, -INF , !P2 ;  /* 0xff80000011117808 */ /* 0x000fe20005000000 */
[----:B--2---:R-:W-:Y:S01]  /*d820*/  FFMA.FTZ R71, R15, UR6, R71 ;  /* 0x000000060f477c23 */ /* 0x004fe20008010047 */
[C---:B------:R-:W-:Y:S01]  /*d830*/  ISETP.GE.AND P6, PT, R69.reuse, R130, PT ;  /* 0x000000824500720c */ /* 0x040fe20003fc6270 */
[----:B------:R-:W-:Y:S01]  /*d840*/  FMUL.FTZ R73, R108, UR11 ;  /* 0x0000000b6c497c20 */ /* 0x000fe20008410000 */
[----:B------:R-:W-:Y:S02]  /*d850*/  ISETP.GE.AND P2, PT, R69, R128, PT ;  /* 0x000000804500720c */ /* 0x000fe40003f46270 */
[----:B------:R-:W-:Y:S01]  /*d860*/  I2FP.F32.S32 R69, R69 ;  /* 0x0000004500457245 */ /* 0x000fe20000201400 */
[----:B------:R2:W4:Y:S01]  /*d870*/  MUFU.TANH R53, R43 ;  /* 0x0000002b00357308 */ /* 0x0005220000002400 */
[----:B------:R-:W-:-:S02]  /*d880*/  LOP3.LUT R14, R14, 0xd1, R169, 0xfe, !PT ;  /* 0x000000d10e0e7812 */ /* 0x000fc400078efea9 */
[----:B------:R-:W-:Y:S01]  /*d890*/  LOP3.LUT R113, R113, 0x18, R169, 0xfe, !PT ;  /* 0x0000001871717812 */ /* 0x000fe200078efea9 */
[----:B-1----:R-:W-:-:S04]  /*d8a0*/  FFMA.FTZ R54, R69, UR6, R54 ;  /* 0x0000000645367c23 */ /* 0x002fc80008010036 */
[----:B------:R1:W5:Y:S08]  /*d8b0*/  MUFU.TANH R68, R44 ;  /* 0x0000002c00447308 */ /* 0x0003700000002400 */
[----:B------:R3:W-:Y:S01]  /*d8c0*/  MUFU.TANH R49, R16 ;  /* 0x0000001000317308 */ /* 0x0007e20000002400 */
[----:B--2---:R-:W-:Y:S01]  /*d8d0*/  FFMA.FTZ R43, R15, UR6, R70 ;  /* 0x000000060f2b7c23 */ /* 0x004fe20008010046 */
[----:B------:R-:W-:-:S02]  /*d8e0*/  IMAD.U32 R70, RZ, RZ, UR4 ;  /* 0x00000004ff467e24 */ /* 0x000fc4000f8e00ff */
[----:B------:R-:W-:Y:S02]  /*d8f0*/  FFMA.FTZ R15, R69, UR6, R55 ;  /* 0x00000006450f7c23 */ /* 0x000fe40008010037 */
[----:B------:R-:W-:Y:S02]  /*d900*/  FSEL R43, R43, -INF , !P5 ;  /* 0xff8000002b2b7808 */ /* 0x000fe40006800000 */
[----:B------:R-:W-:Y:S01]  /*d910*/  LOP3.LUT R70, R70, 0xd0, R169, 0xfe, !PT ;  /* 0x000000d046467812 */ /* 0x000fe200078efea9 */
[----:B------:R2:W5:Y:S01]  /*d920*/  MUFU.TANH R55, R40 ;  /* 0x0000002800377308 */ /* 0x0005620000002400 */
[----:B-1----:R-:W-:Y:S02]  /*d930*/  FSEL R44, R72, -INF , !P4 ;  /* 0xff800000482c7808 */ /* 0x002fe40006000000 */
[----:B------:R-:W-:Y:S02]  /*d940*/  ISETP.GE.AND P4, PT, R70, R130, PT ;  /* 0x000000824600720c */ /* 0x000fe40003f86270 */
[----:B------:R-:W-:-:S02]  /*d950*/  FSEL R15, R15, -INF , !P6 ;  /* 0xff8000000f0f7808 */ /* 0x000fc40007000000 */
[----:B------:R-:W-:Y:S01]  /*d960*/  ISETP.GE.AND P5, PT, R14, R130, PT ;  /* 0x000000820e00720c */ /* 0x000fe20003fa6270 */
[----:B------:R-:W-:Y:S01]  /*d970*/  MUFU.TANH R4, R4 ;  /* 0x0000000400047308 */ /* 0x000fe20000002400 */
[----:B---3--:R-:W-:Y:S02]  /*d980*/  FSEL R16, R71, -INF , !P3 ;  /* 0xff80000047107808 */ /* 0x008fe40005800000 */
[----:B------:R-:W-:Y:S02]  /*d990*/  ISETP.GE.AND P3, PT, R70, R128, PT ;  /* 0x000000804600720c */ /* 0x000fe40003f66270 */
[----:B------:R-:W-:Y:S02]  /*d9a0*/  I2FP.F32.S32 R70, R70 ;  /* 0x0000004600467245 */ /* 0x000fe40000201400 */
[----:B------:R-:W-:Y:S01]  /*d9b0*/  ISETP.GE.AND P6, PT, R14, R128, PT ;  /* 0x000000800e00720c */ /* 0x000fe20003fc6270 */
[----:B------:R-:W-:Y:S01]  /*d9c0*/  MUFU.TANH R5, R5 ;  /* 0x0000000500057308 */ /* 0x000fe20000002400 */
[----:B--2---:R-:W-:-:S02]  /*d9d0*/  IMAD.U32 R40, RZ, RZ, UR4 ;  /* 0x00000004ff287e24 */ /* 0x004fc4000f8e00ff */
[C---:B------:R-:W-:Y:S01]  /*d9e0*/  FFMA.FTZ R69, R70.reuse, UR6, R51 ;  /* 0x0000000646457c23 */ /* 0x040fe20008010033 */
[----:B------:R-:W-:Y:S01]  /*d9f0*/  FFMA.FTZ R11, R70, UR6, R11 ;  /* 0x00000006460b7c23 */ /* 0x000fe2000801000b */
[----:B------:R-:W-:Y:S02]  /*da00*/  I2FP.F32.S32 R70, R14 ;  /* 0x0000000e00467245 */ /* 0x000fe40000201400 */
[----:B------:R-:W-:Y:S01]  /*da10*/  LOP3.LUT R40, R40, 0xd8, R169, 0xfe, !PT ;  /* 0x000000d828287812 */ /* 0x000fe200078efea9 */
[----:B------:R1:W-:Y:S01]  /*da20*/  MUFU.TANH R51, R42 ;  /* 0x0000002a00337308 */ /* 0x0003e20000002400 */
[----:B------:R-:W-:Y:S01]  /*da30*/  FSEL R14, R69, -INF , !P4 ;  /* 0xff800000450e7808 */ /* 0x000fe20006000000 */
[----:B------:R-:W-:Y:S01]  /*da40*/  FFMA.FTZ R69, R70, UR6, R10 ;  /* 0x0000000646457c23 */ /* 0x000fe2000801000a */
[----:B------:R-:W-:Y:S01]  /*da50*/  ISETP.GE.AND P4, PT, R40, R128, PT ;  /* 0x000000802800720c */ /* 0x000fe20003f86270 */
[----:B------:R-:W-:Y:S01]  /*da60*/  IMAD.U32 R10, RZ, RZ, UR4 ;  /* 0x00000004ff0a7e24 */ /* 0x000fe2000f8e00ff */
[----:B------:R-:W-:-:S03]  /*da70*/  I2FP.F32.S32 R72, R40 ;  /* 0x0000002800487245 */ /* 0x000fc60000201400 */
[----:B------:R-:W-:Y:S01]  /*da80*/  MUFU.TANH R124, R124 ;  /* 0x0000007c007c7308 */ /* 0x000fe20000002400 */
[----:B------:R-:W-:Y:S01]  /*da90*/  LOP3.LUT R10, R10, 0xe1, R169, 0xfe, !PT ;  /* 0x000000e10a0a7812 */ /* 0x000fe200078efea9 */
[----:B------:R-:W-:-:S06]  /*daa0*/  FFMA.FTZ R71, R72, UR6, R52 ;  /* 0x0000000648477c23 */ /* 0x000fcc0008010034 */
[----:B------:R2:W-:Y:S01]  /*dab0*/  MUFU.TANH R52, R13 ;  /* 0x0000000d00347308 */ /* 0x0005e20000002400 */
[----:B-1----:R-:W-:Y:S02]  /*dac0*/  FSEL R42, R54, -INF , !P2 ;  /* 0xff800000362a7808 */ /* 0x002fe40005000000 */
[----:B------:R-:W-:Y:S01]  /*dad0*/  ISETP.GE.AND P2, PT, R40, R130, PT ;  /* 0x000000822800720c */ /* 0x000fe20003f46270 */
[----:B------:R-:W-:Y:S01]  /*dae0*/  FFMA.FTZ R40, R70, UR6, R41 ;  /* 0x0000000646287c23 */ /* 0x000fe20008010029 */
[----:B------:R-:W-:Y:S01]  /*daf0*/  IMAD.U32 R70, RZ, RZ, UR4 ;  /* 0x00000004ff467e24 */ /* 0x000fe2000f8e00ff */
[----:B------:R-:W-:Y:S02]  /*db00*/  FSEL R41, R11, -INF , !P3 ;  /* 0xff8000000b297808 */ /* 0x000fe40005800000 */
[----:B------:R1:W3:Y:S01]  /*db10*/  MUFU.TANH R54, R39 ;  /* 0x0000002700367308 */ /* 0x0002e20000002400 */
[----:B------:R-:W-:Y:S02]  /*db20*/  FSEL R40, R40, -INF , !P6 ;  /* 0xff80000028287808 */ /* 0x000fe40007000000 */
[----:B------:R-:W-:-:S04]  /*db30*/  LOP3.LUT R70, R70, 0xd9, R169, 0xfe, !PT ;  /* 0x000000d946467812 */ /* 0x000fc800078efea9 */
[C---:B------:R-:W-:Y:S01]  /*db40*/  ISETP.GE.AND P3, PT, R70.reuse, R130, PT ;  /* 0x000000824600720c */ /* 0x040fe20003f66270 */
[----:B------:R5:W-:Y:S01]  /*db50*/  MUFU.TANH R135, R125 ;  /* 0x0000007d00877308 */ /* 0x000be20000002400 */
[----:B--2---:R-:W-:Y:S02]  /*db60*/  FSEL R13, R69, -INF , !P5 ;  /* 0xff800000450d7808 */ /* 0x004fe40006800000 */
[----:B------:R-:W-:Y:S02]  /*db70*/  ISETP.GE.AND P5, PT, R70, R128, PT ;  /* 0x000000804600720c */ /* 0x000fe40003fa6270 */
[----:B------:R-:W-:-:S03]  /*db80*/  I2FP.F32.S32 R70, R70 ;  /* 0x0000004600467245 */ /* 0x000fc60000201400 */
[----:B------:R2:W3:Y:S01]  /*db90*/  MUFU.TANH R69, R12 ;  /* 0x0000000c00457308 */ /* 0x0004e20000002400 */
[----:B-1----:R-:W-:Y:S01]  /*dba0*/  FFMA.FTZ R39, R72, UR6, R56 ;  /* 0x0000000648277c23 */ /* 0x002fe20008010038 */
[----:B------:R-:W-:Y:S02]  /*dbb0*/  IMAD.U32 R56, RZ, RZ, UR4 ;  /* 0x00000004ff387e24 */ /* 0x000fe4000f8e00ff */
[C---:B------:R-:W-:Y:S01]  /*dbc0*/  FFMA.FTZ R11, R70.reuse, UR6, R50 ;  /* 0x00000006460b7c23 */ /* 0x040fe20008010032 */
[----:B----4-:R-:W-:Y:S01]  /*dbd0*/  FFMA.FTZ R53, R70, UR6, R53 ;  /* 0x0000000646357c23 */ /* 0x010fe20008010035 */
[----:B------:R-:W-:Y:S01]  /*dbe0*/  IMAD.U32 R70, RZ, RZ, UR4 ;  /* 0x00000004ff467e24 */ /* 0x000fe2000f8e00ff */
[----:B------:R-:W-:Y:S01]  /*dbf0*/  FSEL R39, R39, -INF , !P4 ;  /* 0xff80000027277808 */ /* 0x000fe20006000000 */
[----:B------:R-:W-:Y:S01]  /*dc00*/  FMUL.FTZ R72, R105, UR11 ;  /* 0x0000000b69487c20 */ /* 0x000fe20008410000 */
[----:B------:R-:W-:Y:S01]  /*dc10*/  LOP3.LUT R56, R56, 0xe0, R169, 0xfe, !PT ;  /* 0x000000e038387812 */ /* 0x000fe200078efea9 */
[----:B------:R1:W4:Y:S01]  /*dc20*/  MUFU.TANH R50, R37 ;  /* 0x0000002500327308 */ /* 0x0003220000002400 */
[----:B------:R-:W-:Y:S01]  /*dc30*/  FSEL R11, R11, -INF , !P3 ;  /* 0xff8000000b0b7808 */ /* 0x000fe20005800000 */
[----:B-----5:R-:W-:Y:S01]  /*dc40*/  FMUL.FTZ R125, R127, UR11 ;  /* 0x0000000b7f7d7c20 */ /* 0x020fe20008410000 */
[-C--:B------:R-:W-:Y:S01]  /*dc50*/  ISETP.GE.AND P6, PT, R56, R130.reuse, PT ;  /* 0x000000823800720c */ /* 0x080fe20003fc6270 */
[----:B------:R-:W-:Y:S01]  /*dc60*/  IMAD.U32 R105, RZ, RZ, UR4 ;  /* 0x00000004ff697e24 */ /* 0x000fe2000f8e00ff */
[C---:B------:R-:W-:Y:S01]  /*dc70*/  ISETP.GE.AND P4, PT, R10.reuse, R130, PT ;  /* 0x000000820a00720c */ /* 0x040fe20003f86270 */
[----:B------:R-:W-:Y:S01]  /*dc80*/  IMAD.U32 R127, RZ, RZ, UR4 ;  /* 0x00000004ff7f7e24 */ /* 0x000fe2000f8e00ff */
[----:B------:R-:W-:Y:S01]  /*dc90*/  ISETP.GE.AND P3, PT, R10, R128, PT ;  /* 0x000000800a00720c */ /* 0x000fe20003f66270 */
[----:B------:R-:W-:Y:S01]  /*dca0*/  MUFU.TANH R59, R59 ;  /* 0x0000003b003b7308 */ /* 0x000fe20000002400 */
[----:B--2---:R-:W-:-:S02]  /*dcb0*/  FSEL R12, R71, -INF , !P2 ;  /* 0xff800000470c7808 */ /* 0x004fc40005000000 */
[----:B------:R-:W-:Y:S02]  /*dcc0*/  ISETP.GE.AND P2, PT, R56, R128, PT ;  /* 0x000000803800720c */ /* 0x000fe40003f46270 */
[----:B------:R-:W-:Y:S02]  /*dcd0*/  I2FP.F32.S32 R56, R56 ;  /* 0x0000003800387245 */ /* 0x000fe40000201400 */
[--C-:B------:R-:W-:Y:S01]  /*dce0*/  LOP3.LUT R105, R105, 0x28, R169.reuse, 0xfe, !PT ;  /* 0x0000002869697812 */ /* 0x100fe200078efea9 */
[----:B------:R-:W-:Y:S01]  /*dcf0*/  MUFU.TANH R64, R64 ;  /* 0x0000004000407308 */ /* 0x000fe20000002400 */
[----:B------:R-:W-:Y:S01]  /*dd00*/  LOP3.LUT R127, R127, 0x50, R169, 0xfe, !PT ;  /* 0x000000507f7f7812 */ /* 0x000fe200078efea9 */
[C---:B------:R-:W-:Y:S01]  /*dd10*/  FFMA.FTZ R68, R56.reuse, UR6, R68 ;  /* 0x0000000638447c23 */ /* 0x040fe20008010044 */
[----:B-1----:R-:W-:Y:S01]  /*dd20*/  FFMA.FTZ R37, R56, UR6, R55 ;  /* 0x0000000638257c23 */ /* 0x002fe20008010037 */
[----:B------:R-:W-:Y:S02]  /*dd30*/  LOP3.LUT R55, R70, 0xe8, R169, 0xfe, !PT ;  /* 0x000000e846377812 */ /* 0x000fe400078efea9 */
[----:B------:R-:W-:-:S02]  /*dd40*/  I2FP.F32.S32 R70, R10 ;  /* 0x0000000a00467245 */ /* 0x000fc40000201400 */
[----:B------:R1:W-:Y:S01]  /*dd50*/  MUFU.TANH R56, R38 ;  /* 0x0000002600387308 */ /* 0x0003e20000002400 */
[----:B------:R-:W-:Y:S01]  /*dd60*/  FSEL R10, R68, -INF , !P6 ;  /* 0xff800000440a7808 */ /* 0x000fe20007000000 */
[----:B------:R-:W-:Y:S01]  /*dd70*/  IMAD.U32 R68, RZ, RZ, UR4 ;  /* 0x00000004ff447e24 */ /* 0x000fe2000f8e00ff */
[----:B------:R-:W-:Y:S02]  /*dd80*/  ISETP.GE.AND P6, PT, R55, R128, PT ;  /* 0x000000803700720c */ /* 0x000fe40003fc6270 */
[----:B------:R-:W-:Y:S02]  /*dd90*/  FSEL R37, R37, -INF , !P2 ;  /* 0xff80000025257808 */ /* 0x000fe40005000000 */
[----:B------:R-:W-:Y:S01]  /*dda0*/  LOP3.LUT R68, R68, 0xf1, R169, 0xfe, !PT ;  /* 0x000000f144447812 */ /* 0x000fe200078efea9 */
[----:B------:R-:W-:Y:S08]  /*ddb0*/  MUFU.TANH R74, R74 ;  /* 0x0000004a004a7308 */ /* 0x000ff00000002400 */
[----:B------:R-:W-:Y:S01]  /*ddc0*/  MUFU.TANH R73, R73 ;  /* 0x0000004900497308 */ /* 0x000fe20000002400 */
[----:B-1----:R-:W-:Y:S01]  /*ddd0*/  FSEL R38, R53, -INF , !P5 ;  /* 0xff80000035267808 */ /* 0x002fe20006800000 */
[----:B------:R-:W-:Y:S01]  /*dde0*/  BAR.SYNC.DEFER_BLOCKING 0x0 ;  /* 0x0000000000007b1d */ /* 0x000fe20000010000 */
[----:B------:R-:W-:-:S02]  /*ddf0*/  ISETP.GE.AND P5, PT, R55, R130, PT ;  /* 0x000000823700720c */ /* 0x000fc40003fa6270 */
[----:B------:R-:W-:-:S03]  /*de00*/  I2FP.F32.S32 R53, R55 ;  /* 0x0000003700357245 */ /* 0x000fc60000201400 */
[----:B------:R1:W2:Y:S02]  /*de10*/  MUFU.TANH R55, R9 ;  /* 0x0000000900377308 */ /* 0x0002a40000002400 */
[----:B---3--:R-:W-:-:S06]  /*de20*/  FFMA.FTZ R71, R53, UR6, R54 ;  /* 0x0000000635477c23 */ /* 0x008fcc0008010036 */
[----:B------:R3:W-:Y:S08]  /*de30*/  MUFU.TANH R54, R36 ;  /* 0x0000002400367308 */ /* 0x0007f00000002400 */
[----:B------:R-:W-:Y:S01]  /*de40*/  MUFU.TANH R72, R72 ;  /* 0x0000004800487308 */ /* 0x000fe20000002400 */
[C---:B-1----:R-:W-:Y:S01]  /*de50*/  FFMA.FTZ R9, R70.reuse, UR6, R49 ;  /* 0x0000000646097c23 */ /* 0x042fe20008010031 */
[----:B------:R-:W-:Y:S01]  /*de60*/  FFMA.FTZ R70, R70, UR6, R51 ;  /* 0x0000000646467c23 */ /* 0x000fe20008010033 */
[----:B------:R-:W-:-:S02]  /*de70*/  IMAD.U32 R51, RZ, RZ, UR4 ;  /* 0x00000004ff337e24 */ /* 0x000fc4000f8e00ff */
[----:B------:R-:W-:Y:S01]  /*de80*/  FFMA.FTZ R49, R53, UR6, R69 ;  /* 0x0000000635317c23 */ /* 0x000fe20008010045 */
[----:B------:R-:W-:Y:S01]  /*de90*/  IMAD.U32 R69, RZ, RZ, UR4 ;  /* 0x00000004ff457e24 */ /* 0x000fe2000f8e00ff */
[----:B------:R-:W-:Y:S02]  /*dea0*/  FSEL R9, R9, -INF , !P4 ;  /* 0xff80000009097808 */ /* 0x000fe40006000000 */
[--C-:B------:R-:W-:Y:S01]  /*deb0*/  LOP3.LUT R53, R51, 0xe9, R169.reuse, 0xfe, !PT ;  /* 0x000000e933357812 */ /* 0x100fe200078efea9 */
[----:B------:R-:W-:Y:S01]  /*dec0*/  MUFU.TANH R125, R125 ;  /* 0x0000007d007d7308 */ /* 0x000fe20000002400 */
[----:B------:R-:W-:Y:S02]  /*ded0*/  LOP3.LUT R69, R69, 0xf0, R169, 0xfe, !PT ;  /* 0x000000f045457812 */ /* 0x000fe400078efea9 */
[C---:B------:R-:W-:Y:S02]  /*dee0*/  ISETP.GE.AND P2, PT, R53.reuse, R130, PT ;  /* 0x000000823500720c */ /* 0x040fe40003f46270 */
[----:B------:R-:W-:-:S02]  /*def0*/  ISETP.GE.AND P4, PT, R53, R128, PT ;  /* 0x000000803500720c */ /* 0x000fc40003f86270 */
[----:B------:R-:W-:Y:S01]  /*df00*/  I2FP.F32.S32 R53, R53 ;  /* 0x0000003500357245 */ /* 0x000fe20000201400 */
[----:B------:R1:W5:Y:S01]  /*df10*/  MUFU.TANH R51, R8 ;  /* 0x0000000800337308 */ /* 0x0003620000002400 */
[----:B---3--:R-:W-:Y:S02]  /*df20*/  FSEL R36, R70, -INF , !P3 ;  /* 0xff80000046247808 */ /* 0x008fe40005800000 */
[-C--:B------:R-:W-:Y:S01]  /*df30*/  ISETP.GE.AND P3, PT, R69, R130.reuse, PT ;  /* 0x000000824500720c */ /* 0x080fe20003f66270 */
[----:B------:R-:W-:Y:S01]  /*df40*/  FFMA.FTZ R52, R53, UR6, R52 ;  /* 0x0000000635347c23 */ /* 0x000fe20008010034 */
[----:B------:R-:W-:Y:S01]  /*df50*/  FSEL R49, R49, -INF , !P6 ;  /* 0xff80000031317808 */ /* 0x000fe20007000000 */
[----:B----4-:R-:W-:Y:S01]  /*df60*/  FFMA.FTZ R53, R53, UR6, R50 ;  /* 0x0000000635357c23 */ /* 0x010fe20008010032 */
[----:B------:R-:W-:Y:S01]  /*df70*/  ISETP.GE.AND P6, PT, R68, R130, PT ;  /* 0x000000824400720c */ /* 0x000fe20003fc6270 */
[----:B------:R-:W-:Y:S01]  /*df80*/  IMAD.U32 R50, RZ, RZ, UR4 ;  /* 0x00000004ff327e24 */ /* 0x000fe2000f8e00ff */
[----:B------:R-:W-:Y:S01]  /*df90*/  FSEL R118, R52, -INF , !P2 ;  /* 0xff80000034767808 */ /* 0x000fe20005000000 */
[----:B------:R-:W-:Y:S01]  /*dfa0*/  MUFU.TANH R70, R28 ;  /* 0x0000001c00467308 */ /* 0x000fe20000002400 */
[----:B------:R-:W-:-:S02]  /*dfb0*/  ISETP.GE.AND P2, PT, R68, R128, PT ;  /* 0x000000804400720c */ /* 0x000fc40003f46270 */
[----:B------:R-:W-:Y:S02]  /*dfc0*/  I2FP.F32.S32 R68, R68 ;  /* 0x0000004400447245 */ /* 0x000fe40000201400 */
[----:B------:R-:W-:Y:S02]  /*dfd0*/  LOP3.LUT R50, R50, 0xf8, R169, 0xfe, !PT ;  /* 0x000000f832327812 */ /* 0x000fe400078efea9 */
[----:B-1----:R-:W-:Y:S01]  /*dfe0*/  FSEL R8, R71, -INF , !P5 ;  /* 0xff80000047087808 */ /* 0x002fe20006800000 */
[C---:B--2---:R-:W-:Y:S01]  /*dff0*/  FFMA.FTZ R55, R68.reuse, UR6, R55 ;  /* 0x0000000644377c23 */ /* 0x044fe20008010037 */
[----:B------:R-:W-:Y:S01]  /*e000*/  ISETP.GE.AND P5, PT, R69, R128, PT ;  /* 0x000000804500720c */ /* 0x000fe20003fa6270 */
[----:B-----5:R-:W-:Y:S01]  /*e010*/  FFMA.FTZ R51, R68, UR6, R51 ;  /* 0x0000000644337c23 */ /* 0x020fe20008010033 */
[----:B------:R-:W-:Y:S01]  /*e020*/  I2FP.F32.S32 R69, R69 ;  /* 0x0000004500457245 */ /* 0x000fe20000201400 */
[----:B------:R-:W-:Y:S01]  /*e030*/  IMAD.U32 R68, RZ, RZ, UR4 ;  /* 0x00000004ff447e24 */ /* 0x000fe2000f8e00ff */
[----:B------:R-:W-:Y:S01]  /*e040*/  FSEL R53, R53, -INF , !P4 ;  /* 0xff80000035357808 */ /* 0x000fe20006000000 */
[----:B------:R-:W-:Y:S01]  /*e050*/  MUFU.TANH R28, R121 ;  /* 0x00000079001c7308 */ /* 0x000fe20000002400 */
[----:B------:R-:W-:Y:S01]  /*e060*/  ISETP.GE.AND P4, PT, R138, R130, PT ;  /* 0x000000828a00720c */ /* 0x000fe20003f86270 */
[C---:B------:R-:W-:Y:S01]  /*e070*/  FFMA.FTZ R52, R69.reuse, UR6, R54 ;  /* 0x0000000645347c23 */ /* 0x040fe20008010036 */
[----:B------:R-:W-:Y:S01]  /*e080*/  FFMA.FTZ R56, R69, UR6, R56 ;  /* 0x0000000645387c23 */ /* 0x000fe20008010038 */
[----:B------:R-:W-:Y:S01]  /*e090*/  IMAD.U32 R69, RZ, RZ, UR4 ;  /* 0x00000004ff457e24 */ /* 0x000fe2000f8e00ff */
[----:B------:R-:W-:Y:S01]  /*e0a0*/  I2FP.F32.S32 R138, R138 ;  /* 0x0000008a008a7245 */ /* 0x000fe20000201400 */
[----:B------:R-:W-:Y:S01]  /*e0b0*/  FMUL.FTZ R71, R100, UR11 ;  /* 0x0000000b64477c20 */ /* 0x000fe20008410000 */
[----:B------:R-:W-:Y:S01]  /*e0c0*/  FSEL R52, R52, -INF , !P5 ;  /* 0xff80000034347808 */ /* 0x000fe20006800000 */
[----:B------:R1:W2:Y:S01]  /*e0d0*/  MUFU.TANH R54, R32 ;  /* 0x0000002000367308 */ /* 0x0002a20000002400 */
[----:B------:R-:W-:Y:S01]  /*e0e0*/  LOP3.LUT R69, R69, 0x1, R169, 0xfe, !PT ;  /* 0x0000000145457812 */ /* 0x000fe200078efea9 */
[----:B------:R-:W-:Y:S01]  /*e0f0*/  FFMA.FTZ R138, R138, UR6, R4 ;  /* 0x000000068a8a7c23 */ /* 0x000fe20008010004 */
[----:B------:R-:W-:-:S02]  /*e100*/  FSEL R56, R56, -INF , !P3 ;  /* 0xff80000038387808 */ /* 0x000fc40005800000 */
[----:B------:R-:W-:Y:S02]  /*e110*/  FSEL R55, R55, -INF , !P6 ;  /* 0xff80000037377808 */ /* 0x000fe40007000000 */
[----:B------:R-:W-:Y:S01]  /*e120*/  LOP3.LUT R68, R68, 0x8, R169, 0xfe, !PT ;  /* 0x0000000844447812 */ /* 0x000fe200078efea9 */
[----:B------:R3:W4:Y:S01]  /*e130*/  MUFU.TANH R4, R66 ;  /* 0x0000004200047308 */ /* 0x0007220000002400 */
[C---:B------:R-:W-:Y:S02]  /*e140*/  ISETP.GE.AND P3, PT, R50.reuse, R130, PT ;  /* 0x000000823200720c */ /* 0x040fe40003f66270 */
[----:B------:R-:W-:Y:S02]  /*e150*/  ISETP.GE.AND P5, PT, R50, R128, PT ;  /* 0x000000803200720c */ /* 0x000fe40003fa6270 */
[----:B------:R-:W-:Y:S02]  /*e160*/  ISETP.GE.AND P6, PT, R69, R130, PT ;  /* 0x000000824500720c */ /* 0x000fe40003fc6270 */
[----:B------:R-:W-:Y:S01]  /*e170*/  I2FP.F32.S32 R50, R50 ;  /* 0x0000003200327245 */ /* 0x000fe20000201400 */
[----:B------:R-:W-:Y:S01]  /*e180*/  MUFU.TANH R71, R71 ;  /* 0x0000004700477308 */ /* 0x000fe20000002400 */
[----:B------:R-:W-:Y:S01]  /*e190*/  I2FP.F32.S32 R69, R69 ;  /* 0x0000004500457245 */ /* 0x000fe20000201400 */
[----:B-1----:R-:W-:Y:S01]  /*e1a0*/  IMAD.U32 R32, RZ, RZ, UR4 ;  /* 0x00000004ff207e24 */ /* 0x002fe2000f8e00ff */
[----:B------:R-:W-:Y:S01]  /*e1b0*/  FSEL R51, R51, -INF , !P2 ;  /* 0xff80000033337808 */ /* 0x000fe20005000000 */
[----:B--2---:R-:W-:Y:S01]  /*e1c0*/  FFMA.FTZ R54, R50, UR6, R54 ;  /* 0x0000000632367c23 */ /* 0x004fe20008010036 */
[----:B------:R-:W-:Y:S01]  /*e1d0*/  ISETP.GE.AND P2, PT, R68, R130, PT ;  /* 0x000000824400720c */ /* 0x000fe20003f46270 */
[----:B------:R-:W-:Y:S01]  /*e1e0*/  FFMA.FTZ R121, R69, UR6, R5 ;  /* 0x0000000645797c23 */ /* 0x000fe20008010005 */
[----:B------:R-:W-:Y:S01]  /*e1f0*/  I2FP.F32.S32 R68, R68 ;  /* 0x0000004400447245 */ /* 0x000fe20000201400 */
[----:B------:R-:W-:Y:S01]  /*e200*/  IMAD.U32 R5, RZ, RZ, UR4 ;  /* 0x00000004ff057e24 */ /* 0x000fe2000f8e00ff */
[----:B------:R-:W-:Y:S01]  /*e210*/  LOP3.LUT R32, R32, 0x9, R169, 0xfe, !PT ;  /* 0x0000000920207812 */ /* 0x000fe200078efea9 */
[----:B------:R-:W-:-:S02]  /*e220*/  IMAD.U32 R69, RZ, RZ, UR4 ;  /* 0x00000004ff457e24 */ /* 0x000fc4000f8e00ff */
[----:B------:R-:W-:Y:S01]  /*e230*/  FFMA.FTZ R50, R50, UR6, R70 ;  /* 0x0000000632327c23 */ /* 0x000fe20008010046 */
[----:B------:R-:W-:Y:S01]  /*e240*/  FFMA.FTZ R124, R68, UR6, R124 ;  /* 0x00000006447c7c23 */ /* 0x000fe2000801007c */
[----:B------:R-:W-:Y:S01]  /*e250*/  FSEL R54, R54, -INF , !P3 ;  /* 0xff80000036367808 */ /* 0x000fe20005800000 */
[----:B------:R-:W-:Y:S01]  /*e260*/  FMUL.FTZ R68, R112, UR11 ;  /* 0x0000000b70447c20 */ /* 0x000fe20008410000 */
[----:B------:R-:W-:Y:S01]  /*e270*/  ISETP.GE.AND P3, PT, R32, R130, PT ;  /* 0x000000822000720c */ /* 0x000fe20003f66270 */
[----:B------:R-:W-:Y:S01]  /*e280*/  FMUL.FTZ R70, R96, UR11 ;  /* 0x0000000b60467c20 */ /* 0x000fe20008410000 */
[--C-:B------:R-:W-:Y:S01]  /*e290*/  LOP3.LUT R5, R5, 0x19, R169.reuse, 0xfe, !PT ;  /* 0x0000001905057812 */ /* 0x100fe200078efea9 */
[----:B------:R-:W-:Y:S01]  /*e2a0*/  MUFU.TANH R82, R82 ;  /* 0x0000005200527308 */ /* 0x000fe20000002400 */
[----:B------:R-:W-:Y:S02]  /*e2b0*/  I2FP.F32.S32 R32, R32 ;  /* 0x0000002000207245 */ /* 0x000fe40000201400 */
[----:B------:R-:W-:-:S02]  /*e2c0*/  LOP3.LUT R69, R69, 0x11, R169, 0xfe, !PT ;  /* 0x0000001145457812 */ /* 0x000fc400078efea9 */
[----:B------:R-:W-:Y:S01]  /*e2d0*/  FSEL R50, R50, -INF , !P5 ;  /* 0xff80000032327808 */ /* 0x000fe20006800000 */
[----:B------:R-:W-:Y:S01]  /*e2e0*/  FFMA.FTZ R135, R32, UR6, R135 ;  /* 0x0000000620877c23 */ /* 0x000fe20008010087 */
[----:B------:R-:W-:Y:S01]  /*e2f0*/  ISETP.GE.AND P5, PT, R134, R130, PT ;  /* 0x000000828600720c */ /* 0x000fe20003fa6270 */
[----:B------:R-:W-:Y:S01]  /*e300*/  IMAD.U32 R32, RZ, RZ, UR4 ;  /* 0x00000004ff207e24 */ /* 0x000fe2000f8e00ff */
[----:B------:R-:W-:Y:S01]  /*e310*/  FSEL R112, R124, -INF , !P2 ;  /* 0xff8000007c707808 */ /* 0x000fe20005000000 */
[----:B------:R-:W-:Y:S01]  /*e320*/  MUFU.TANH R68, R68 ;  /* 0x0000004400447308 */ /* 0x000fe20000002400 */
[----:B------:R-:W-:Y:S01]  /*e330*/  I2FP.F32.S32 R134, R134 ;  /* 0x0000008600867245 */ /* 0x000fe20000201400 */
[----:B------:R-:W-:Y:S01]  /*e340*/  IMAD.U32 R124, RZ, RZ, UR4 ;  /* 0x00000004ff7c7e24 */ /* 0x000fe2000f8e00ff */
[----:B------:R-:W-:Y:S02]  /*e350*/  ISETP.GE.AND P2, PT, R5, R130, PT ;  /* 0x000000820500720c */ /* 0x000fe40003f46270 */
[----:B---3--:R-:W-:Y:S01]  /*e360*/  I2FP.F32.S32 R66, R69 ;  /* 0x0000004500427245 */ /* 0x008fe20000201400 */
[----:B------:R-:W-:Y:S01]  /*e370*/  FFMA.FTZ R134, R134, UR6, R59 ;  /* 0x0000000686867c23 */ /* 0x000fe2000801003b */
[----:B------:R-:W-:Y:S01]  /*e380*/  I2FP.F32.S32 R5, R5 ;  /* 0x0000000500057245 */ /* 0x000fe20000201400 */
[----:B------:R-:W-:Y:S01]  /*e390*/  MUFU.TANH R70, R70 ;  /* 0x0000004600467308 */ /* 0x000fe20000002400 */
[----:B------:R-:W-:Y:S01]  /*e3a0*/  LOP3.LUT R32, R32, 0x18, R169, 0xfe, !PT ;  /* 0x0000001820207812 */ /* 0x000fe200078efea9 */
[----:B------:R-:W-:Y:S01]  /*e3b0*/  FFMA.FTZ R66, R66, UR6, R28 ;  /* 0x0000000642427c23 */ /* 0x000fe2000801001c */
[----:B------:R-:W-:-:S02]  /*e3c0*/  IMAD.U32 R28, RZ, RZ, UR4 ;  /* 0x00000004ff1c7e24 */ /* 0x000fc4000f8e00ff */
[----:B----4-:R-:W-:Y:S01]  /*e3d0*/  FFMA.FTZ R59, R5, UR6, R4 ;  /* 0x00000006053b7c23 */ /* 0x010fe20008010004 */
[----:B------:R-:W-:Y:S01]  /*e3e0*/  FMUL.FTZ R5, R109, UR11 ;  /* 0x0000000b6d057c20 */ /* 0x000fe20008410000 */
[----:B------:R-:W-:Y:S01]  /*e3f0*/  I2FP.F32.S32 R75, R32 ;  /* 0x00000020004b7245 */ /* 0x000fe20000201400 */
[----:B------:R-:W-:Y:S01]  /*e400*/  IMAD.U32 R4, RZ, RZ, UR4 ;  /* 0x00000004ff047e24 */ /* 0x000fe2000f8e00ff */
[----:B------:R-:W-:Y:S02]  /*e410*/  LOP3.LUT R28, R28, 0x21, R169, 0xfe, !PT ;  /* 0x000000211c1c7812 */ /* 0x000fe400078efea9 */
[----:B------:R-:W-:Y:S01]  /*e420*/  FSEL R138, R138, -INF , !P4 ;  /* 0xff8000008a8a7808 */ /* 0x000fe20006000000 */
[----:B------:R-:W1:Y:S01]  /*e430*/  MUFU.TANH R5, R5 ;  /* 0x0000000500057308 */ /* 0x000e620000002400 */
[-C--:B------:R-:W-:Y:S01]  /*e440*/  ISETP.GE.AND P4, PT, R69, R130.reuse, PT ;  /* 0x000000824500720c */ /* 0x080fe20003f86270 */
[----:B------:R-:W-:Y:S01]  /*e450*/  IMAD.U32 R69, RZ, RZ, UR4 ;  /* 0x00000004ff457e24 */ /* 0x000fe2000f8e00ff */
[----:B------:R-:W-:Y:S01]  /*e460*/  FSEL R134, R134, -INF , !P5 ;  /* 0xff80000086867808 */ /* 0x000fe20006800000 */
[----:B------:R-:W-:Y:S01]  /*e470*/  FFMA.FTZ R75, R75, UR6, R64 ;  /* 0x000000064b4b7c23 */ /* 0x000fe20008010040 */
[----:B------:R-:W-:Y:S01]  /*e480*/  ISETP.GE.AND P5, PT, R28, R130, PT ;  /* 0x000000821c00720c */ /* 0x000fe20003fa6270 */
[----:B------:R-:W-:Y:S01]  /*e490*/  IMAD.U32 R64, RZ, RZ, UR4 ;  /* 0x00000004ff407e24 */ /* 0x000fe2000f8e00ff */
[----:B------:R-:W-:-:S02]  /*e4a0*/  I2FP.F32.S32 R28, R28 ;  /* 0x0000001c001c7245 */ /* 0x000fc40000201400 */
[----:B------:R-:W-:Y:S02]  /*e4b0*/  FSEL R121, R121, -INF , !P6 ;  /* 0xff80000079797808 */ /* 0x000fe40007000000 */
[----:B------:R-:W-:Y:S01]  /*e4c0*/  ISETP.GE.AND P6, PT, R32, R130, PT ;  /* 0x000000822000720c */ /* 0x000fe20003fc6270 */
[----:B------:R-:W-:Y:S01]  /*e4d0*/  FFMA.FTZ R74, R28, UR6, R74 ;  /* 0x000000061c4a7c23 */ /* 0x000fe2000801004a */
[--C-:B------:R-:W-:Y:S01]  /*e4e0*/  LOP3.LUT R69, R69, 0x28, R169.reuse, 0xfe, !PT ;  /* 0x0000002845457812 */ /* 0x100fe200078efea9 */
[----:B------:R-:W-:Y:S01]  /*e4f0*/  FMUL.FTZ R28, R101, UR11 ;  /* 0x0000000b651c7c20 */ /* 0x000fe20008410000 */
[--C-:B------:R-:W-:Y:S01]  /*e500*/  LOP3.LUT R4, R4, 0x29, R169.reuse, 0xfe, !PT ;  /* 0x0000002904047812 */ /* 0x100fe200078efea9 */
[----:B------:R-:W-:Y:S01]  /*e510*/  FMUL.FTZ R32, R104, UR11 ;  /* 0x0000000b68207c20 */ /* 0x000fe20008410000 */
[----:B------:R-:W-:Y:S01]  /*e520*/  LOP3.LUT R64, R64, 0x20, R169, 0xfe, !PT ;  /* 0x0000002040407812 */ /* 0x000fe200078efea9 */
[----:B------:R2:W-:Y:S01]  /*e530*/  MUFU.TANH R101, R114 ;  /* 0x0000007200657308 */ /* 0x0005e20000002400 */
[----:B------:R-:W-:Y:S01]  /*e540*/  FSEL R108, R66, -INF , !P4 ;  /* 0xff800000426c7808 */ /* 0x000fe20006000000 */
[----:B------:R-:W-:Y:S01]  /*e550*/  IMAD.U32 R66, RZ, RZ, UR4 ;  /* 0x00000004ff427e24 */ /* 0x000fe2000f8e00ff */
[----:B------:R-:W-:-:S02]  /*e560*/  FSEL R75, R75, -INF , !P6 ;  /* 0xff8000004b4b7808 */ /* 0x000fc40007000000 */
[-C--:B------:R-:W-:Y:S02]  /*e570*/  ISETP.GE.AND P4, PT, R69, R130.reuse, PT ;  /* 0x000000824500720c */ /* 0x080fe40003f86270 */
[----:B------:R-:W-:Y:S01]  /*e580*/  ISETP.GE.AND P6, PT, R4, R130, PT ;  /* 0x000000820400720c */ /* 0x000fe20003fc6270 */
[----:B------:R-:W3:Y:S01]  /*e590*/  MUFU.TANH R28, R28 ;  /* 0x0000001c001c7308 */ /* 0x000ee20000002400 */
[----:B------:R-:W-:Y:S02]  /*e5a0*/  I2FP.F32.S32 R69, R69 ;  /* 0x0000004500457245 */ /* 0x000fe40000201400 */
[----:B------:R-:W-:Y:S02]  /*e5b0*/  I2FP.F32.S32 R4, R4 ;  /* 0x0000000400047245 */ /* 0x000fe40000201400 */
[----:B------:R-:W-:Y:S01]  /*e5c0*/  FSEL R135, R135, -INF , !P3 ;  /* 0xff80000087877808 */ /* 0x000fe20005800000 */
[----:B------:R-:W-:Y:S01]  /*e5d0*/  FFMA.FTZ R73, R69, UR6, R73 ;  /* 0x0000000645497c23 */ /* 0x000fe20008010049 */
[----:B------:R-:W-:Y:S01]  /*e5e0*/  ISETP.GE.AND P3, PT, R64, R130, PT ;  /* 0x000000824000720c */ /* 0x000fe20003f66270 */
[----:B-1----:R-:W-:Y:S01]  /*e5f0*/  FFMA.FTZ R5, R4, UR6, R5 ;  /* 0x0000000604057c23 */ /* 0x002fe20008010005 */
[----:B------:R-:W-:Y:S01]  /*e600*/  I2FP.F32.S32 R64, R64 ;  /* 0x0000004000407245 */ /* 0x000fe20000201400 */
[----:B------:R-:W-:Y:S01]  /*e610*/  IMAD.U32 R69, RZ, RZ, UR4 ;  /* 0x00000004ff457e24 */ /* 0x000fe2000f8e00ff */
[----:B------:R-:W1:Y:S01]  /*e620*/  MUFU.TANH R32, R32 ;  /* 0x0000002000207308 */ /* 0x000e620000002400 */
[----:B------:R-:W-:Y:S01]  /*e630*/  IMAD.U32 R4, RZ, RZ, UR4 ;  /* 0x00000004ff047e24 */ /* 0x000fe2000f8e00ff */
[--C-:B------:R-:W-:Y:S01]  /*e640*/  LOP3.LUT R66, R66, 0x38, R169.reuse, 0xfe, !PT ;  /* 0x0000003842427812 */ /* 0x100fe200078efea9 */
[----:B------:R-:W-:Y:S01]  /*e650*/  FFMA.FTZ R68, R64, UR6, R68 ;  /* 0x0000000640447c23 */ /* 0x000fe20008010044 */
[----:B------:R-:W-:Y:S01]  /*e660*/  IMAD.U32 R64, RZ, RZ, UR4 ;  /* 0x00000004ff407e24 */ /* 0x000fe2000f8e00ff */
[--C-:B------:R-:W-:Y:S01]  /*e670*/  LOP3.LUT R69, R69, 0x31, R169.reuse, 0xfe, !PT ;  /* 0x0000003145457812 */ /* 0x100fe200078efea9 */
[----:B--2---:R-:W-:Y:S01]  /*e680*/  IMAD.U32 R114, RZ, RZ, UR4 ;  /* 0x00000004ff727e24 */ /* 0x004fe2000f8e00ff */
[----:B------:R-:W-:-:S02]  /*e690*/  LOP3.LUT R4, R4, 0x39, R169, 0xfe, !PT ;  /* 0x0000003904047812 */ /* 0x000fc400078efea9 */
[----:B------:R-:W-:Y:S01]  /*e6a0*/  FSEL R96, R68, -INF , !P3 ;  /* 0xff80000044607808 */ /* 0x000fe20005800000 */
[----:B------:R-:W-:Y:S01]  /*e6b0*/  FMUL.FTZ R68, R93, UR11 ;  /* 0x0000000b5d447c20 */ /* 0x000fe20008410000 */
[----:B------:R-:W-:Y:S02]  /*e6c0*/  FSEL R100, R59, -INF , !P2 ;  /* 0xff8000003b647808 */ /* 0x000fe40005000000 */
[----:B------:R-:W-:Y:S02]  /*e6d0*/  FSEL R74, R74, -INF , !P5 ;  /* 0xff8000004a4a7808 */ /* 0x000fe40006800000 */
[----:B------:R-:W-:Y:S01]  /*e6e0*/  FSEL R73, R73, -INF , !P4 ;  /* 0xff80000049497808 */ /* 0x000fe20006000000 */
[----:B------:R-:W2:Y:S01]  /*e6f0*/  MUFU.TANH R68, R68 ;  /* 0x0000004400447308 */ /* 0x000ea20000002400 */
[----:B------:R-:W-:Y:S02]  /*e700*/  LOP3.LUT R64, R64, 0x30, R169, 0xfe, !PT ;  /* 0x0000003040407812 */ /* 0x000fe400078efea9 */
[----:B------:R-:W-:-:S02]  /*e710*/  I2FP.F32.S32 R59, R69 ;  /* 0x00000045003b7245 */ /* 0x000fc40000201400 */
[-C--:B------:R-:W-:Y:S02]  /*e720*/  ISETP.GE.AND P5, PT, R66, R130.reuse, PT ;  /* 0x000000824200720c */ /* 0x080fe40003fa6270 */
[----:B------:R-:W-:Y:S01]  /*e730*/  ISETP.GE.AND P4, PT, R4, R130, PT ;  /* 0x000000820400720c */ /* 0x000fe20003f86270 */
[----:B------:R-:W-:Y:S01]  /*e740*/  FFMA.FTZ R72, R59, UR6, R72 ;  /* 0x000000063b487c23 */ /* 0x000fe20008010048 */
[----:B------:R-:W-:Y:S01]  /*e750*/  I2FP.F32.S32 R66, R66 ;  /* 0x0000004200427245 */ /* 0x000fe20000201400 */
[----:B------:R-:W-:Y:S01]  /*e760*/  IMAD.U32 R59, RZ, RZ, UR4 ;  /* 0x00000004ff3b7e24 */ /* 0x000fe2000f8e00ff */
[----:B------:R-:W-:Y:S02]  /*e770*/  I2FP.F32.S32 R4, R4 ;  /* 0x0000000400047245 */ /* 0x000fe40000201400 */
[----:B------:R-:W-:Y:S01]  /*e780*/  ISETP.GE.AND P2, PT, R64, R130, PT ;  /* 0x000000824000720c */ /* 0x000fe20003f46270 */
[----:B------:R-:W-:Y:S01]  /*e790*/  FFMA.FTZ R71, R66, UR6, R71 ;  /* 0x0000000642477c23 */ /* 0x000fe20008010047 */
[----:B------:R-:W-:Y:S01]  /*e7a0*/  I2FP.F32.S32 R64, R64 ;  /* 0x0000004000407245 */ /* 0x000fe20000201400 */
[----:B---3--:R-:W-:Y:S01]  /*e7b0*/  FFMA.FTZ R28, R4, UR6, R28 ;  /* 0x00000006041c7c23 */ /* 0x008fe2000801001c */
[----:B------:R-:W-:Y:S01]  /*e7c0*/  ISETP.GE.AND P3, PT, R69, R130, PT ;  /* 0x000000824500720c */ /* 0x000fe20003f66270 */
[----:B------:R-:W-:Y:S01]  /*e7d0*/  FMUL.FTZ R69, R97, UR11 ;  /* 0x0000000b61457c20 */ /* 0x000fe20008410000 */
[----:B------:R3:W-:Y:S01]  /*e7e0*/  MUFU.TANH R66, R92 ;  /* 0x0000005c00427308 */ /* 0x0007e20000002400 */
[----:B------:R-:W-:-:S02]  /*e7f0*/  IMAD.U32 R4, RZ, RZ, UR4 ;  /* 0x00000004ff047e24 */ /* 0x000fc4000f8e00ff */
[----:B-1----:R-:W-:Y:S01]  /*e800*/  FFMA.FTZ R32, R64, UR6, R32 ;  /* 0x0000000640207c23 */ /* 0x002fe20008010020 */
[----:B------:R-:W-:Y:S01]  /*e810*/  IMAD.U32 R64, RZ, RZ, UR4 ;  /* 0x00000004ff407e24 */ /* 0x000fe2000f8e00ff */
[--C-:B------:R-:W-:Y:S01]  /*e820*/  LOP3.LUT R59, R59, 0x40, R169.reuse, 0xfe, !PT ;  /* 0x000000403b3b7812 */ /* 0x100fe200078efea9 */
[----:B------:R-:W-:Y:S01]  /*e830*/  IMAD.U32 R97, RZ, RZ, UR4 ;  /* 0x00000004ff617e24 */ /* 0x000fe2000f8e00ff */
[--C-:B------:R-:W-:Y:S01]  /*e840*/  LOP3.LUT R4, R4, 0x49, R169.reuse, 0xfe, !PT ;  /* 0x0000004904047812 */ /* 0x100fe200078efea9 */
[----:B------:R-:W1:Y:S01]  /*e850*/  MUFU.TANH R69, R69 ;  /* 0x0000004500457308 */ /* 0x000e620000002400 */
[----:B------:R-:W-:Y:S02]  /*e860*/  FSEL R71, R71, -INF , !P5 ;  /* 0xff80000047477808 */ /* 0x000fe40006800000 */
[----:B------:R-:W-:Y:S02]  /*e870*/  LOP3.LUT R64, R64, 0x48, R169, 0xfe, !PT ;  /* 0x0000004840407812 */ /* 0x000fe400078efea9 */
[----:B------:R-:W-:-:S02]  /*e880*/  ISETP.GE.AND P5, PT, R4, R130, PT ;  /* 0x000000820400720c */ /* 0x000fc40003fa6270 */
[----:B------:R-:W-:Y:S01]  /*e890*/  I2FP.F32.S32 R4, R4 ;  /* 0x0000000400047245 */ /* 0x000fe20000201400 */
[----:B---3--:R-:W-:Y:S01]  /*e8a0*/  IMAD.U32 R92, RZ, RZ, UR4 ;  /* 0x00000004ff5c7e24 */ /* 0x008fe2000f8e00ff */
[----:B------:R-:W-:Y:S02]  /*e8b0*/  FSEL R72, R72, -INF , !P3 ;  /* 0xff80000048487808 */ /* 0x000fe40005800000 */
[-C--:B------:R-:W-:Y:S01]  /*e8c0*/  ISETP.GE.AND P3, PT, R64, R130.reuse, PT ;  /* 0x000000824000720c */ /* 0x080fe20003f66270 */
[----:B--2---:R-:W-:Y:S01]  /*e8d0*/  FFMA.FTZ R68, R4, UR6, R68 ;  /* 0x0000000604447c23 */ /* 0x004fe20008010044 */
[----:B------:R-:W-:Y:S01]  /*e8e0*/  LOP3.LUT R93, R92, 0x41, R169, 0xfe, !PT ;  /* 0x000000415c5d7812 */ /* 0x000fe200078efea9 */
[----:B------:R2:W-:Y:S01]  /*e8f0*/  MUFU.TANH R4, R84 ;  /* 0x0000005400047308 */ /* 0x0005e20000002400 */
[----:B------:R-:W-:Y:S01]  /*e900*/  FSEL R92, R5, -INF , !P6 ;  /* 0xff800000055c7808 */ /* 0x000fe20007000000 */
[----:B------:R-:W-:Y:S01]  /*e910*/  FMUL.FTZ R5, R88, UR11 ;  /* 0x0000000b58057c20 */ /* 0x000fe20008410000 */
[----:B------:R-:W-:-:S02]  /*e920*/  ISETP.GE.AND P6, PT, R59, R130, PT ;  /* 0x000000823b00720c */ /* 0x000fc40003fc6270 */
[----:B------:R-:W-:Y:S02]  /*e930*/  I2FP.F32.S32 R59, R59 ;  /* 0x0000003b003b7245 */ /* 0x000fe40000201400 */
[----:B------:R-:W-:Y:S01]  /*e940*/  FSEL R88, R32, -INF , !P2 ;  /* 0xff80000020587808 */ /* 0x000fe20005000000 */
[----:B------:R-:W-:Y:S01]  /*e950*/  MUFU.TANH R5, R5 ;  /* 0x0000000500057308 */ /* 0x000fe20000002400 */
[----:B------:R-:W-:Y:S01]  /*e960*/  ISETP.GE.AND P2, PT, R93, R130, PT ;  /* 0x000000825d00720c */ /* 0x000fe20003f46270 */
[----:B------:R-:W-:Y:S01]  /*e970*/  FFMA.FTZ R70, R59, UR6, R70 ;  /* 0x000000063b467c23 */ /* 0x000fe20008010046 */
[----:B------:R-:W-:Y:S01]  /*e980*/  I2FP.F32.S32 R32, R93 ;  /* 0x0000005d00207245 */ /* 0x000fe20000201400 */
[----:B------:R-:W-:Y:S01]  /*e990*/  FMUL.FTZ R93, R89, UR11 ;  /* 0x0000000b595d7c20 */ /* 0x000fe20008410000 */
[----:B------:R-:W-:Y:S01]  /*e9a0*/  I2FP.F32.S32 R89, R64 ;  /* 0x0000004000597245 */ /* 0x000fe20000201400 */
[----:B------:R-:W-:Y:S01]  /*e9b0*/  IMAD.U32 R59, RZ, RZ, UR4 ;  /* 0x00000004ff3b7e24 */ /* 0x000fe2000f8e00ff */
[----:B------:R-:W-:Y:S01]  /*e9c0*/  FSEL R70, R70, -INF , !P6 ;  /* 0xff80000046467808 */ /* 0x000fe20007000000 */
[----:B------:R3:W-:Y:S01]  /*e9d0*/  MUFU.TANH R64, R93 ;  /* 0x0000005d00407308 */ /* 0x0007e20000002400 */
[----:B--2---:R-:W-:Y:S01]  /*e9e0*/  FMUL.FTZ R84, R85, UR11 ;  /* 0x0000000b55547c20 */ /* 0x004fe20008410000 */
[----:B-1----:R-:W-:Y:S01]  /*e9f0*/  FFMA.FTZ R69, R32, UR6, R69 ;  /* 0x0000000620457c23 */ /* 0x002fe20008010045 */
[----:B------:R-:W-:Y:S01]  /*ea00*/  LOP3.LUT R85, R59, 0x58, R169, 0xfe, !PT ;  /* 0x000000583b557812 */ /* 0x000fe200078efea9 */
[----:B------:R-:W-:-:S02]  /*ea10*/  IMAD.U32 R32, RZ, RZ, UR4 ;  /* 0x00000004ff207e24 */ /* 0x000fc4000f8e00ff */
[----:B------:R-:W-:Y:S01]  /*ea20*/  FFMA.FTZ R66, R89, UR6, R66 ;  /* 0x0000000659427c23 */ /* 0x000fe20008010042 */
[----:B------:R-:W-:Y:S01]  /*ea30*/  IMAD.U32 R89, RZ, RZ, UR4 ;  /* 0x00000004ff597e24 */ /* 0x000fe2000f8e00ff */
[----:B------:R-:W-:Y:S01]  /*ea40*/  FSEL R69, R69, -INF , !P2 ;  /* 0xff80000045457808 */ /* 0x000fe20005000000 */
[----:B------:R1:W2:Y:S01]  /*ea50*/  MUFU.TANH R59, R84 ;  /* 0x00000054003b7308 */ /* 0x0002a20000002400 */
[--C-:B------:R-:W-:Y:S02]  /*ea60*/  LOP3.LUT R32, R32, 0x59, R169.reuse, 0xfe, !PT ;  /* 0x0000005920207812 */ /* 0x100fe400078efea9 */
[----:B------:R-:W-:Y:S02]  /*ea70*/  ISETP.GE.AND P2, PT, R85, R130, PT ;  /* 0x000000825500720c */ /* 0x000fe40003f46270 */
[----:B------:R-:W-:Y:S02]  /*ea80*/  I2FP.F32.S32 R85, R85 ;  /* 0x0000005500557245 */ /* 0x000fe40000201400 */
[----:B------:R-:W-:Y:S01]  /*ea90*/  LOP3.LUT R89, R89, 0x50, R169, 0xfe, !PT ;  /* 0x0000005059597812 */ /* 0x000fe200078efea9 */
[----:B---3--:R-:W-:Y:S01]  /*eaa0*/  IMAD.U32 R93, RZ, RZ, UR4 ;  /* 0x00000004ff5d7e24 */ /* 0x008fe2000f8e00ff */
[----:B------:R-:W-:-:S02]  /*eab0*/  FSEL R66, R66, -INF , !P3 ;  /* 0xff80000042427808 */ /* 0x000fc40005800000 */
[----:B------:R-:W-:Y:S02]  /*eac0*/  ISETP.GE.AND P3, PT, R32, R130, PT ;  /* 0x000000822000720c */ /* 0x000fe40003f66270 */
[----:B------:R-:W-:Y:S02]  /*ead0*/  LOP3.LUT R93, R93, 0x51, R169, 0xfe, !PT ;  /* 0x000000515d5d7812 */ /* 0x000fe400078efea9 */
[----:B------:R-:W-:Y:S02]  /*eae0*/  I2FP.F32.S32 R32, R32 ;  /* 0x0000002000207245 */ /* 0x000fe40000201400 */
[----:B-1----:R-:W-:Y:S02]  /*eaf0*/  FSEL R84, R28, -INF , !P4 ;  /* 0xff8000001c547808 */ /* 0x002fe40006000000 */
[----:B------:R-:W-:Y:S01]  /*eb00*/  I2FP.F32.S32 R28, R93 ;  /* 0x0000005d001c7245 */ /* 0x000fe20000201400 */
[----:B--2---:R-:W-:Y:S01]  /*eb10*/  FFMA.FTZ R59, R32, UR6, R59 ;  /* 0x00000006203b7c23 */ /* 0x004fe2000801003b */
[-C--:B------:R-:W-:Y:S01]  /*eb20*/  ISETP.GE.AND P4, PT, R89, R130.reuse, PT ;  /* 0x000000825900720c */ /* 0x080fe20003f86270 */
[----:B------:R-:W-:Y:S01]  /*eb30*/  IMAD.U32 R32, RZ, RZ, UR4 ;  /* 0x00000004ff207e24 */ /* 0x000fe2000f8e00ff */
[----:B------:R-:W-:Y:S01]  /*eb40*/  I2FP.F32.S32 R89, R89 ;  /* 0x0000005900597245 */ /* 0x000fe20000201400 */
[----:B------:R-:W-:Y:S01]  /*eb50*/  FFMA.FTZ R64, R28, UR6, R64 ;  /* 0x000000061c407c23 */ /* 0x000fe20008010040 */
[----:B------:R-:W-:Y:S01]  /*eb60*/  FSEL R59, R59, -INF , !P3 ;  /* 0xff8000003b3b7808 */ /* 0x000fe20005800000 */
[----:B------:R1:W-:Y:S01]  /*eb70*/  MUFU.TANH R28, R58 ;  /* 0x0000003a001c7308 */ /* 0x0003e20000002400 */
[----:B------:R-:W-:Y:S01]  /*eb80*/  ISETP.GE.AND P6, PT, R93, R130, PT ;  /* 0x000000825d00720c */ /* 0x000fe20003fc6270 */
[----:B------:R-:W-:Y:S01]  /*eb90*/  FFMA.FTZ R5, R89, UR6, R5 ;  /* 0x0000000659057c23 */ /* 0x000fe20008010005 */
[----:B------:R-:W-:Y:S01]  /*eba0*/  FMUL.FTZ R89, R6, UR11 ;  /* 0x0000000b06597c20 */ /* 0x000fe20008410000 */
[----:B------:R-:W-:Y:S01]  /*ebb0*/  IMAD.U32 R93, RZ, RZ, UR4 ;  /* 0x00000004ff5d7e24 */ /* 0x000fe2000f8e00ff */
[----:B------:R-:W-:-:S02]  /*ebc0*/  LOP3.LUT R32, R32, 0x60, R169, 0xfe, !PT ;  /* 0x0000006020207812 */ /* 0x000fc400078efea9 */
[--C-:B------:R-:W-:Y:S01]  /*ebd0*/  LOP3.LUT R97, R97, 0x61, R169.reuse, 0xfe, !PT ;  /* 0x0000006161617812 */ /* 0x100fe200078efea9 */
[----:B------:R2:W-:Y:S01]  /*ebe0*/  MUFU.TANH R6, R80 ;  /* 0x0000005000067308 */ /* 0x0005e20000002400 */
[----:B------:R-:W-:Y:S02]  /*ebf0*/  FSEL R68, R68, -INF , !P5 ;  /* 0xff80000044447808 */ /* 0x000fe40006800000 */
[-C--:B------:R-:W-:Y:S02]  /*ec00*/  ISETP.GE.AND P5, PT, R32, R130.reuse, PT ;  /* 0x000000822000720c */ /* 0x080fe40003fa6270 */
[----:B------:R-:W-:Y:S02]  /*ec10*/  LOP3.LUT R93, R93, 0x68, R169, 0xfe, !PT ;  /* 0x000000685d5d7812 */ /* 0x000fe400078efea9 */
[----:B------:R-:W-:Y:S01]  /*ec20*/  FSEL R64, R64, -INF , !P6 ;  /* 0xff80000040407808 */ /* 0x000fe20007000000 */
[----:B------:R-:W-:Y:S01]  /*ec30*/  MUFU.TANH R89, R89 ;  /* 0x0000005900597308 */ /* 0x000fe20000002400 */
[----:B-1----:R-:W-:Y:S01]  /*ec40*/  FFMA.FTZ R58, R85, UR6, R4 ;  /* 0x00000006553a7c23 */ /* 0x002fe20008010004 */
[----:B------:R-:W-:Y:S01]  /*ec50*/  IMAD.U32 R85, RZ, RZ, UR4 ;  /* 0x00000004ff557e24 */ /* 0x000fe2000f8e00ff */
[----:B------:R-:W-:-:S02]  /*ec60*/  ISETP.GE.AND P6, PT, R93, R130, PT ;  /* 0x000000825d00720c */ /* 0x000fc40003fc6270 */
[----:B------:R-:W-:Y:S02]  /*ec70*/  I2FP.F32.S32 R93, R93 ;  /* 0x0000005d005d7245 */ /* 0x000fe40000201400 */
[--C-:B------:R-:W-:Y:S01]  /*ec80*/  LOP3.LUT R85, R85, 0x69, R169.reuse, 0xfe, !PT ;  /* 0x0000006955557812 */ /* 0x100fe200078efea9 */
[----:B------:R1:W-:Y:S01]  /*ec90*/  MUFU.TANH R4, R65 ;  /* 0x0000004100047308 */ /* 0x0003e20000002400 */
[----:B------:R-:W-:Y:S01]  /*eca0*/  FSEL R58, R58, -INF , !P2 ;  /* 0xff8000003a3a7808 */ /* 0x000fe20005000000 */
[----:B--2---:R-:W-:Y:S01]  /*ecb0*/  FMUL.FTZ R80, R126, UR11 ;  /* 0x0000000b7e507c20 */ /* 0x004fe20008410000 */
[C---:B------:R-:W-:Y:S02]  /*ecc0*/  ISETP.GE.AND P2, PT, R85.reuse, R130, PT ;  /* 0x000000825500720c */ /* 0x040fe40003f46270 */
[----:B------:R-:W-:Y:S01]  /*ecd0*/  ISETP.GE.AND P3, PT, R85, R128, PT ;  /* 0x000000805500720c */ /* 0x000fe20003f66270 */
[----:B------:R-:W-:Y:S01]  /*ece0*/  FMUL.FTZ R85, R7, UR11 ;  /* 0x0000000b07557c20 */ /* 0x000fe20008410000 */
[----:B------:R-:W-:Y:S01]  /*ecf0*/  FMUL.FTZ R7, R81, UR11 ;  /* 0x0000000b51077c20 */ /* 0x000fe20008410000 */
[----:B------:R-:W-:Y:S01]  /*ed00*/  FMUL.FTZ R81, R78, UR11 ;  /* 0x0000000b4e517c20 */ /* 0x000fe20008410000 */
[--C-:B------:R-:W-:Y:S01]  /*ed10*/  LOP3.LUT R114, R114, 0x11, R169.reuse, 0xfe, !PT ;  /* 0x0000001172727812 */ /* 0x100fe200078efea9 */
[----:B------:R-:W-:Y:S01]  /*ed20*/  MUFU.TANH R80, R80 ;  /* 0x0000005000507308 */ /* 0x000fe20000002400 */
[----:B------:R-:W-:-:S02]  /*ed30*/  LOP3.LUT R124, R124, 0x9, R169, 0xfe, !PT ;  /* 0x000000097c7c7812 */ /* 0x000fc400078efea9 */
[----:B-1----:R-:W-:-:S05]  /*ed40*/  FSEL R65, R5, -INF , !P4 ;  /* 0xff80000005417808 */ /* 0x002fca0006000000 */
[----:B------:R-:W1:Y:S01]  /*ed50*/  MUFU.TANH R7, R7 ;  /* 0x0000000700077308 */ /* 0x000e620000002400 */
[----:B------:R-:W-:Y:S02]  /*ed60*/  ISETP.GE.AND P4, PT, R97, R130, PT ;  /* 0x000000826100720c */ /* 0x000fe40003f86270 */
[----:B------:R-:W-:-:S05]  /*ed70*/  I2FP.F32.S32 R97, R97 ;  /* 0x0000006100617245 */ /* 0x000fca0000201400 */
[----:B------:R2:W-:Y:S08]  /*ed80*/  MUFU.TANH R5, R67 ;  /* 0x0000004300057308 */ /* 0x0005f00000002400 */
[----:B------:R-:W-:Y:S08]  /*ed90*/  MUFU.TANH R85, R85 ;  /* 0x0000005500557308 */ /* 0x000ff00000002400 */
[----:B------:R-:W-:Y:S01]  /*eda0*/  MUFU.TANH R81, R81 ;  /* 0x0000005100517308 */ /* 0x000fe20000002400 */
[----:B--2---:R-:W-:Y:S01]  /*edb0*/  FMUL.FTZ R67, R76, UR11 ;  /* 0x0000000b4c437c20 */ /* 0x004fe20008410000 */
[----:B------:R-:W-:Y:S01]  /*edc0*/  I2FP.F32.S32 R76, R32 ;  /* 0x00000020004c7245 */ /* 0x000fe20000201400 */
[----:B------:R-:W-:Y:S01]  /*edd0*/  FMUL.FTZ R32, R77, UR11 ;  /* 0x0000000b4d207c20 */ /* 0x000fe20008410000 */
[----:B-1----:R-:W-:-:S03]  /*ede0*/  FFMA.FTZ R77, R97, UR6, R7 ;  /* 0x00000006614d7c23 */ /* 0x002fc60008010007 */
[----:B------:R-:W-:Y:S01]  /*edf0*/  FFMA.FTZ R78, R76, UR6, R6 ;  /* 0x000000064c4e7c23 */ /* 0x000fe20008010006 */
[----:B------:R-:W1:Y:S01]  /*ee00*/  MUFU.TANH R67, R67 ;  /* 0x0000004300437308 */ /* 0x000e620000002400 */
[----:B------:R-:W-:Y:S01]  /*ee10*/  IMAD.U32 R76, RZ, RZ, UR4 ;  /* 0x00000004ff4c7e24 */ /* 0x000fe2000f8e00ff */
[----:B------:R-:W-:Y:S02]  /*ee20*/  FSEL R77, R77, -INF , !P4 ;  /* 0xff8000004d4d7808 */ /* 0x000fe40006000000 */
[----:B------:R-:W-:Y:S02]  /*ee30*/  FSEL R78, R78, -INF , !P5 ;  /* 0xff8000004e4e7808 */ /* 0x000fe40006800000 */
[----:B------:R-:W-:Y:S02]  /*ee40*/  LOP3.LUT R76, R76, 0x10, R169, 0xfe, !PT ;  /* 0x000000104c4c7812 */ /* 0x000fe400078efea9 */
[----:B------:R-:W2:Y:S01]  /*ee50*/  MUFU.TANH R32, R32 ;  /* 0x0000002000207308 */ /* 0x000ea20000002400 */
[----:B------:R-:W-:-:S02]  /*ee60*/  ISETP.GE.AND P5, PT, R124, R128, PT ;  /* 0x000000807c00720c */ /* 0x000fc40003fa6270 */
[----:B------:R-:W-:Y:S02]  /*ee70*/  ISETP.GE.AND P4, PT, R76, R128, PT ;  /* 0x000000804c00720c */ /* 0x000fe40003f86270 */
[----:B------:R-:W-:-:S03]  /*ee80*/  I2FP.F32.S32 R124, R124 ;  /* 0x0000007c007c7245 */ /* 0x000fc60000201400 */
[----:B------:R3:W4:Y:S01]  /*ee90*/  MUFU.TANH R6, R79 ;  /* 0x0000004f00067308 */ /* 0x0007220000002400 */
[----:B-1----:R-:W-:Y:S01]  /*eea0*/  FFMA.FTZ R67, R93, UR6, R67 ;  /* 0x000000065d437c23 */ /* 0x002fe20008010043 */
[----:B------:R-:W-:Y:S01]  /*eeb0*/  FFMA.FTZ R124, R124, UR6, R125 ;  /* 0x000000067c7c7c23 */ /* 0x000fe2000801007d */
[----:B------:R-:W-:-:S04]  /*eec0*/  IMAD.U32 R93, RZ, RZ, UR4 ;  /* 0x00000004ff5d7e24 */ /* 0x000fc8000f8e00ff */
[----:B------:R-:W-:Y:S01]  /*eed0*/  FSEL R124, R124, -INF , !P5 ;  /* 0xff8000007c7c7808 */ /* 0x000fe20006800000 */
[----:B------:R1:W5:Y:S01]  /*eee0*/  MUFU.TANH R7, R115 ;  /* 0x0000007300077308 */ /* 0x0003620000002400 */
[----:B------:R-:W-:Y:S01]  /*eef0*/  LOP3.LUT R93, R93, 0x31, R169, 0xfe, !PT ;  /* 0x000000315d5d7812 */ /* 0x000fe200078efea9 */
[----:B---3--:R-:W-:-:S05]  /*ef00*/  IMAD.U32 R79, RZ, RZ, UR4 ;  /* 0x00000004ff4f7e24 */ /* 0x008fca000f8e00ff */
[--C-:B------:R-:W-:Y:S02]  /*ef10*/  LOP3.LUT R79, R79, 0x21, R169.reuse, 0xfe, !PT ;  /* 0x000000214f4f7812 */ /* 0x100fe400078efea9 */
[----:B-1----:R-:W-:Y:S02]  /*ef20*/  I2FP.F32.S32 R115, R76 ;  /* 0x0000004c00737245 */ /* 0x002fe40000201400 */
[----:B------:R-:W-:Y:S01]  /*ef30*/  FSEL R76, R67, -INF , !P6 ;  /* 0xff800000434c7808 */ /* 0x000fe20007000000 */
[C---:B--2---:R-:W-:Y:S01]  /*ef40*/  FFMA.FTZ R67, R213.reuse, UR6, R32 ;  /* 0x00000006d5437c23 */ /* 0x044fe20008010020 */
[----:B------:R-:W-:Y:S01]  /*ef50*/  ISETP.GE.AND P6, PT, R114, R128, PT ;  /* 0x000000807200720c */ /* 0x000fe20003fc6270 */
[----:B------:R-:W-:Y:S01]  /*ef60*/  IMAD.U32 R32, RZ, RZ, UR4 ;  /* 0x00000004ff207e24 */ /* 0x000fe2000f8e00ff */
[----:B------:R-:W-:Y:S01]  /*ef70*/  I2FP.F32.S32 R114, R114 ;  /* 0x0000007200727245 */ /* 0x000fe20000201400 */
[----:B----4-:R-:W-:Y:S01]  /*ef80*/  FFMA.FTZ R213, R213, UR6, R6 ;  /* 0x00000006d5d57c23 */ /* 0x010fe20008010006 */
[----:B------:R-:W-:Y:S01]  /*ef90*/  FSEL R67, R67, -INF , !P2 ;  /* 0xff80000043437808 */ /* 0x000fe20005000000 */
[----:B------:R1:W2:Y:S01]  /*efa0*/  MUFU.TANH R6, R106 ;  /* 0x0000006a00067308 */ /* 0x0002a20000002400 */
[----:B------:R-:W-:Y:S01]  /*efb0*/  LOP3.LUT R32, R32, 0x20, R169, 0xfe, !PT ;  /* 0x0000002020207812 */ /* 0x000fe200078efea9 */
[----:B------:R-:W-:Y:S01]  /*efc0*/  FFMA.FTZ R114, R114, UR6, R28 ;  /* 0x0000000672727c23 */ /* 0x000fe2000801001c */
[----:B------:R-:W-:Y:S01]  /*efd0*/  IMAD.U32 R28, RZ, RZ, UR4 ;  /* 0x00000004ff1c7e24 */ /* 0x000fe2000f8e00ff */
[----:B------:R-:W-:Y:S01]  /*efe0*/  ISETP.GE.AND P2, PT, R113, R128, PT ;  /* 0x000000807100720c */ /* 0x000fe20003f46270 */
[----:B------:R-:W-:Y:S01]  /*eff0*/  FFMA.FTZ R115, R115, UR6, R122 ;  /* 0x0000000673737c23 */ /* 0x000fe2000801007a */
[----:B------:R-:W-:-:S02]  /*f000*/  FSEL R213, R213, -INF , !P3 ;  /* 0xff800000d5d57808 */ /* 0x000fc40005800000 */
[----:B------:R-:W-:Y:S02]  /*f010*/  LOP3.LUT R28, R28, 0x19, R169, 0xfe, !PT ;  /* 0x000000191c1c7812 */ /* 0x000fe400078efea9 */
[----:B------:R-:W-:Y:S02]  /*f020*/  I2FP.F32.S32 R113, R113 ;  /* 0x0000007100717245 */ /* 0x000fe40000201400 */
[----:B------:R-:W-:Y:S02]  /*f030*/  ISETP.GE.AND P3, PT, R28, R128, PT ;  /* 0x000000801c00720c */ /* 0x000fe40003f66270 */
[----:B------:R-:W-:Y:S01]  /*f040*/  I2FP.F32.S32 R28, R28 ;  /* 0x0000001c001c7245 */ /* 0x000fe20000201400 */
[----:B------:R-:W-:Y:S01]  /*f050*/  FFMA.FTZ R113, R113, UR6, R4 ;  /* 0x0000000671717c23 */ /* 0x000fe20008010004 */
[----:B------:R-:W-:Y:S01]  /*f060*/  ISETP.GE.AND P5, PT, R32, R128, PT ;  /* 0x000000802000720c */ /* 0x000fe20003fa6270 */
[----:B------:R-:W3:Y:S01]  /*f070*/  MUFU.TANH R4, R103 ;  /* 0x0000006700047308 */ /* 0x000ee20000002400 */
[----:B-1----:R-:W-:Y:S01]  /*f080*/  I2FP.F32.S32 R106, R79 ;  /* 0x0000004f006a7245 */ /* 0x002fe20000201400 */
[----:B------:R-:W-:Y:S01]  /*f090*/  FFMA.FTZ R28, R28, UR6, R5 ;  /* 0x000000061c1c7c23 */ /* 0x000fe20008010005 */
[----:B------:R-:W-:Y:S01]  /*f0a0*/  I2FP.F32.S32 R32, R32 ;  /* 0x0000002000207245 */ /* 0x000fe20000201400 */
[----:B------:R-:W-:Y:S01]  /*f0b0*/  IMAD.U32 R5, RZ, RZ, UR4 ;  /* 0x00000004ff057e24 */ /* 0x000fe2000f8e00ff */
[----:B------:R-:W-:Y:S01]  /*f0c0*/  FSEL R114, R114, -INF , !P6 ;  /* 0xff80000072727808 */ /* 0x000fe20007000000 */
[----:B-----5:R-:W-:Y:S01]  /*f0d0*/  FFMA.FTZ R106, R106, UR6, R7 ;  /* 0x000000066a6a7c23 */ /* 0x020fe20008010007 */
[----:B------:R-:W-:Y:S01]  /*f0e0*/  IMAD.U32 R7, RZ, RZ, UR4 ;  /* 0x00000004ff077e24 */ /* 0x000fe2000f8e00ff */
[----:B------:R-:W-:Y:S01]  /*f0f0*/  ISETP.GE.AND P6, PT, R105, R128, PT ;  /* 0x000000806900720c */ /* 0x000fe20003fc6270 */
[----:B------:R-:W-:Y:S01]  /*f100*/  FFMA.FTZ R101, R32, UR6, R101 ;  /* 0x0000000620657c23 */ /* 0x000fe20008010065 */
[----:B------:R-:W-:Y:S01]  /*f110*/  I2FP.F32.S32 R105, R105 ;  /* 0x0000006900697245 */ /* 0x000fe20000201400 */
[----:B------:R-:W-:Y:S01]  /*f120*/  IMAD.U32 R32, RZ, RZ, UR4 ;  /* 0x00000004ff207e24 */ /* 0x000fe2000f8e00ff */
[----:B------:R-:W-:-:S02]  /*f130*/  LOP3.LUT R7, R7, 0x30, R169, 0xfe, !PT ;  /* 0x0000003007077812 */ /* 0x000fc400078efea9 */
[----:B------:R-:W-:Y:S01]  /*f140*/  FSEL R115, R115, -INF , !P4 ;  /* 0xff80000073737808 */ /* 0x000fe20006000000 */
[----:B------:R-:W-:Y:S01]  /*f150*/  FFMA.FTZ R105, R105, UR6, R110 ;  /* 0x0000000669697c23 */ /* 0x000fe2000801006e */
[-C--:B------:R-:W-:Y:S01]  /*f160*/  ISETP.GE.AND P4, PT, R79, R128.reuse, PT ;  /* 0x000000804f00720c */ /* 0x080fe20003f86270 */
[----:B------:R-:W-:Y:S01]  /*f170*/  IMAD.U32 R79, RZ, RZ, UR4 ;  /* 0x00000004ff4f7e24 */ /* 0x000fe2000f8e00ff */
[----:B------:R-:W-:Y:S02]  /*f180*/  FSEL R110, R28, -INF , !P3 ;  /* 0xff8000001c6e7808 */ /* 0x000fe40005800000 */
[----:B------:R-:W-:Y:S01]  /*f190*/  ISETP.GE.AND P3, PT, R7, R128, PT ;  /* 0x000000800700720c */ /* 0x000fe20003f66270 */
[----:B------:R-:W1:Y:S01]  /*f1a0*/  MUFU.TANH R28, R99 ;  /* 0x00000063001c7308 */ /* 0x000e620000002400 */
[----:B------:R-:W-:Y:S02]  /*f1b0*/  FSEL R109, R101, -INF , !P5 ;  /* 0xff800000656d7808 */ /* 0x000fe40006800000 */
[----:B------:R-:W-:-:S02]  /*f1c0*/  LOP3.LUT R32, R32, 0x38, R169, 0xfe, !PT ;  /* 0x0000003820207812 */ /* 0x000fc400078efea9 */
[--C-:B------:R-:W-:Y:S02]  /*f1d0*/  LOP3.LUT R5, R5, 0x39, R169.reuse, 0xfe, !PT ;  /* 0x0000003905057812 */ /* 0x100fe400078efea9 */
[----:B------:R-:W-:Y:S02]  /*f1e0*/  I2FP.F32.S32 R7, R7 ;  /* 0x0000000700077245 */ /* 0x000fe40000201400 */
[----:B------:R-:W-:Y:S02]  /*f1f0*/  ISETP.GE.AND P5, PT, R93, R128, PT ;  /* 0x000000805d00720c */ /* 0x000fe40003fa6270 */
[----:B------:R-:W-:Y:S01]  /*f200*/  I2FP.F32.S32 R93, R93 ;  /* 0x0000005d005d7245 */ /* 0x000fe20000201400 */
[----:B--2---:R-:W-:Y:S01]  /*f210*/  FFMA.FTZ R7, R7, UR6, R6 ;  /* 0x0000000607077c23 */ /* 0x004fe20008010006 */
[----:B------:R-:W-:Y:S02]  /*f220*/  LOP3.LUT R79, R79, 0x29, R169, 0xfe, !PT ;  /* 0x000000294f4f7812 */ /* 0x000fe400078efea9 */
[----:B------:R-:W-:Y:S01]  /*f230*/  FSEL R105, R105, -INF , !P6 ;  /* 0xff80000069697808 */ /* 0x000fe20007000000 */
[----:B------:R-:W-:Y:S01]  /*f240*/  FFMA.FTZ R6, R93, UR6, R107 ;  /* 0x000000065d067c23 */ /* 0x000fe2000801006b */
[----:B------:R-:W-:Y:S01]  /*f250*/  I2FP.F32.S32 R97, R32 ;  /* 0x0000002000617245 */ /* 0x000fe20000201400 */
[----:B------:R-:W-:Y:S01]  /*f260*/  IMAD.U32 R93, RZ, RZ, UR4 ;  /* 0x00000004ff5d7e24 */ /* 0x000fe2000f8e00ff */
[----:B------:R-:W-:-:S02]  /*f270*/  ISETP.GE.AND P6, PT, R5, R128, PT ;  /* 0x000000800500720c */ /* 0x000fc40003fc6270 */
[----:B------:R-:W-:Y:S01]  /*f280*/  I2FP.F32.S32 R5, R5 ;  /* 0x0000000500057245 */ /* 0x000fe20000201400 */
[----:B------:R-:W-:Y:S01]  /*f290*/  FFMA.FTZ R97, R97, UR6, R102 ;  /* 0x0000000661617c23 */ /* 0x000fe20008010066 */
[----:B------:R-:W-:Y:S01]  /*f2a0*/  FSEL R113, R113, -INF , !P2 ;  /* 0xff80000071717808 */ /* 0x000fe20005000000 */
[----:B------:R-:W-:Y:S01]  /*f2b0*/  IMAD.U32 R102, RZ, RZ, UR4 ;  /* 0x00000004ff667e24 */ /* 0x000fe2000f8e00ff */
[-C--:B------:R-:W-:Y:S01]  /*f2c0*/  ISETP.GE.AND P2, PT, R79, R128.reuse, PT ;  /* 0x000000804f00720c */ /* 0x080fe20003f46270 */
[----:B---3--:R-:W-:Y:S01]  /*f2d0*/  FFMA.FTZ R4, R5, UR6, R4 ;  /* 0x0000000605047c23 */ /* 0x008fe20008010004 */
[----:B------:R-:W-:Y:S01]  /*f2e0*/  FSEL R106, R106, -INF , !P4 ;  /* 0xff8000006a6a7808 */ /* 0x000fe20006000000 */
[----:B------:R-:W-:Y:S01]  /*f2f0*/  IMAD.U32 R5, RZ, RZ, UR4 ;  /* 0x00000004ff057e24 */ /* 0x000fe2000f8e00ff */
[----:B------:R-:W-:Y:S02]  /*f300*/  I2FP.F32.S32 R79, R79 ;  /* 0x0000004f004f7245 */ /* 0x000fe40000201400 */
[----:B------:R-:W-:-:S02]  /*f310*/  ISETP.GE.AND P4, PT, R32, R128, PT ;  /* 0x000000802000720c */ /* 0x000fc40003f86270 */
[----:B------:R2:W3:Y:S01]  /*f320*/  MUFU.TANH R32, R94 ;  /* 0x0000005e00207308 */ /* 0x0004e20000002400 */
[----:B------:R-:W-:Y:S01]  /*f330*/  LOP3.LUT R93, R93, 0x49, R169, 0xfe, !PT ;  /* 0x000000495d5d7812 */ /* 0x000fe200078efea9 */
[----:B------:R-:W-:Y:S01]  /*f340*/  FFMA.FTZ R79, R79, UR6, R111 ;  /* 0x000000064f4f7c23 */ /* 0x000fe2000801006f */
[--C-:B------:R-:W-:Y:S02]  /*f350*/  LOP3.LUT R102, R102, 0x40, R169.reuse, 0xfe, !PT ;  /* 0x0000004066667812 */ /* 0x100fe400078efea9 */
[----:B------:R-:W-:Y:S02]  /*f360*/  LOP3.LUT R5, R5, 0x48, R169, 0xfe, !PT ;  /* 0x0000004805057812 */ /* 0x000fe400078efea9 */
[----:B------:R-:W-:Y:S02]  /*f370*/  I2FP.F32.S32 R126, R93 ;  /* 0x0000005d007e7245 */ /* 0x000fe40000201400 */
[----:B------:R-:W-:Y:S02]  /*f380*/  FSEL R104, R79, -INF , !P2 ;  /* 0xff8000004f687808 */ /* 0x000fe40005000000 */
[----:B------:R-:W-:Y:S01]  /*f390*/  FSEL R7, R7, -INF , !P3 ;  /* 0xff80000007077808 */ /* 0x000fe20005800000 */
[----:B------:R-:W-:Y:S01]  /*f3a0*/  FFMA.FTZ R126, R126, UR6, R95 ;  /* 0x000000067e7e7c23 */ /* 0x000fe2000801005f */
[----:B------:R-:W-:-:S02]  /*f3b0*/  ISETP.GE.AND P2, PT, R102, R128, PT ;  /* 0x000000806600720c */ /* 0x000fc40003f46270 */
[----:B------:R-:W-:Y:S01]  /*f3c0*/  FSEL R6, R6, -INF , !P5 ;  /* 0xff80000006067808 */ /* 0x000fe20006800000 */
[----:B--2---:R-:W-:Y:S01]  /*f3d0*/  IMAD.U32 R94, RZ, RZ, UR4 ;  /* 0x00000004ff5e7e24 */ /* 0x004fe2000f8e00ff */
[----:B------:R-:W-:Y:S02]  /*f3e0*/  I2FP.F32.S32 R102, R102 ;  /* 0x0000006600667245 */ /* 0x000fe40000201400 */
[-C--:B------:R-:W-:Y:S02]  /*f3f0*/  ISETP.GE.AND P5, PT, R5, R128.reuse, PT ;  /* 0x000000800500720c */ /* 0x080fe40003fa6270 */
[----:B------:R-:W-:Y:S01]  /*f400*/  LOP3.LUT R94, R94, 0x41, R169, 0xfe, !PT ;  /* 0x000000415e5e7812 */ /* 0x000fe200078efea9 */
[----:B------:R-:W-:Y:S01]  /*f410*/  FFMA.FTZ R102, R102, UR6, R98 ;  /* 0x0000000666667c23 */ /* 0x000fe20008010062 */
[----:B------:R-:W-:Y:S02]  /*f420*/  FSEL R4, R4, -INF , !P6 ;  /* 0xff80000004047808 */ /* 0x000fe40007000000 */
[----:B------:R-:W-:-:S02]  /*f430*/  ISETP.GE.AND P3, PT, R94, R128, PT ;  /* 0x000000805e00720c */ /* 0x000fc40003f66270 */
[----:B------:R-:W-:Y:S02]  /*f440*/  I2FP.F32.S32 R79, R94 ;  /* 0x0000005e004f7245 */ /* 0x000fe40000201400 */
[----:B------:R-:W-:Y:S02]  /*f450*/  I2FP.F32.S32 R94, R5 ;  /* 0x00000005005e7245 */ /* 0x000fe40000201400 */
[----:B------:R-:W-:Y:S01]  /*f460*/  FSEL R5, R97, -INF , !P4 ;  /* 0xff80000061057808 */ /* 0x000fe20006000000 */
[----:B-1----:R-:W-:Y:S01]  /*f470*/  FFMA.FTZ R28, R79, UR6, R28 ;  /* 0x000000064f1c7c23 */ /* 0x002fe2000801001c */
[-C--:B------:R-:W-:Y:S01]  /*f480*/  ISETP.GE.AND P4, PT, R93, R128.reuse, PT ;  /* 0x000000805d00720c */ /* 0x080fe20003f86270 */
[----:B---3--:R-:W-:Y:S01]  /*f490*/  FFMA.FTZ R32, R94, UR6, R32 ;  /* 0x000000065e207c23 */ /* 0x008fe20008010020 */
[----:B------:R-:W-:Y:S02]  /*f4a0*/  ISETP.GE.AND P6, PT, R127, R128, PT ;  /* 0x000000807f00720c */ /* 0x000fe40003fc6270 */
[----:B------:R-:W-:-:S02]  /*f4b0*/  I2FP.F32.S32 R127, R127 ;  /* 0x0000007f007f7245 */ /* 0x000fc40000201400 */
[----:B------:R-:W-:Y:S02]  /*f4c0*/  FSEL R126, R126, -INF , !P4 ;  /* 0xff8000007e7e7808 */ /* 0x000fe40006000000 */
[----:B------:R-:W-:Y:S01]  /*f4d0*/  ISETP.GE.AND P4, PT, R144, R128, PT ;  /* 0x000000809000720c */ /* 0x000fe20003f86270 */
[----:B------:R-:W-:Y:S01]  /*f4e0*/  FFMA.FTZ R127, R127, UR6, R90 ;  /* 0x000000067f7f7c23 */ /* 0x000fe2000801005a */
[----:B------:R-:W-:Y:S01]  /*f4f0*/  I2FP.F32.S32 R144, R144 ;  /* 0x0000009000907245 */ /* 0x000fe20000201400 */
[----:B------:R-:W1:Y:S01]  /*f500*/  MUFU.TANH R90, R83 ;  /* 0x00000053005a7308 */ /* 0x000e620000002400 */
[----:B------:R-:W-:Y:S02]  /*f510*/  FSEL R102, R102, -INF , !P2 ;  /* 0xff80000066667808 */ /* 0x000fe40005000000 */
[----:B------:R-:W-:Y:S01]  /*f520*/  ISETP.GE.AND P2, PT, R216, R128, PT ;  /* 0x00000080d800720c */ /* 0x000fe20003f46270 */
[----:B------:R-:W-:Y:S01]  /*f530*/  FFMA.FTZ R144, R144, UR6, R82 ;  /* 0x0000000690907c23 */ /* 0x000fe20008010052 */
[----:B------:R-:W-:Y:S01]  /*f540*/  I2FP.F32.S32 R216, R216 ;  /* 0x000000d800d87245 */ /* 0x000fe20000201400 */
[----:B------:R-:W-:Y:S01]  /*f550*/  IMAD.U32 R82, RZ, RZ, UR4 ;  /* 0x00000004ff527e24 */ /* 0x000fe2000f8e00ff */
[----:B------:R-:W-:-:S02]  /*f560*/  FSEL R28, R28, -INF , !P3 ;  /* 0xff8000001c1c7808 */ /* 0x000fc40005800000 */
[----:B------:R-:W-:Y:S01]  /*f570*/  FSEL R32, R32, -INF , !P5 ;  /* 0xff80000020207808 */ /* 0x000fe20006800000 */
[----:B------:R-:W-:Y:S01]  /*f580*/  FFMA.FTZ R216, R216, UR6, R91 ;  /* 0x00000006d8d87c23 */ /* 0x000fe2000801005b */
[----:B------:R-:W-:Y:S01]  /*f590*/  LOP3.LUT R82, R82, 0x61, R169, 0xfe, !PT ;  /* 0x0000006152527812 */ /* 0x000fe200078efea9 */
[----:B------:R-:W-:Y:S01]  /*f5a0*/  IMAD.U32 R91, RZ, RZ, UR4 ;  /* 0x00000004ff5b7e24 */ /* 0x000fe2000f8e00ff */
[-C--:B------:R-:W-:Y:S02]  /*f5b0*/  ISETP.GE.AND P3, PT, R215, R128.reuse, PT ;  /* 0x00000080d700720c */ /* 0x080fe40003f66270 */
[----:B------:R-:W-:Y:S02]  /*f5c0*/  FSEL R216, R216, -INF , !P2 ;  /* 0xff800000d8d87808 */ /* 0x000fe40005000000 */
[-C--:B------:R-:W-:Y:S02]  /*f5d0*/  ISETP.GE.AND P5, PT, R141, R128.reuse, PT ;  /* 0x000000808d00720c */ /* 0x080fe40003fa6270 */
[----:B------:R-:W-:-:S02]  /*f5e0*/  ISETP.GE.AND P2, PT, R82, R128, PT ;  /* 0x000000805200720c */ /* 0x000fc40003f46270 */
[----:B------:R-:W-:Y:S02]  /*f5f0*/  I2FP.F32.S32 R215, R215 ;  /* 0x000000d700d77245 */ /* 0x000fe40000201400 */
[----:B------:R-:W-:Y:S02]  /*f600*/  I2FP.F32.S32 R141, R141 ;  /* 0x0000008d008d7245 */ /* 0x000fe40000201400 */
[----:B------:R-:W-:Y:S01]  /*f610*/  I2FP.F32.S32 R82, R82 ;  /* 0x0000005200527245 */ /* 0x000fe20000201400 */
[----:B------:R-:W-:Y:S01]  /*f620*/  FFMA.FTZ R215, R215, UR6, R86 ;  /* 0x00000006d7d77c23 */ /* 0x000fe20008010056 */
[----:B------:R-:W-:Y:S02]  /*f630*/  IMAD.U32 R86, RZ, RZ, UR4 ;  /* 0x00000004ff567e24 */ /* 0x000fe4000f8e00ff */
[----:B------:R-:W-:Y:S01]  /*f640*/  FFMA.FTZ R141, R141, UR6, R87 ;  /* 0x000000068d8d7c23 */ /* 0x000fe20008010057 */
[----:B------:R-:W-:Y:S02]  /*f650*/  IMAD.U32 R87, RZ, RZ, UR4 ;  /* 0x00000004ff577e24 */ /* 0x000fe4000f8e00ff */
[----:B-1----:R-:W-:Y:S01]  /*f660*/  FFMA.FTZ R82, R82, UR6, R90 ;  /* 0x0000000652527c23 */ /* 0x002fe2000801005a */
[----:B------:R-:W-:-:S02]  /*f670*/  LOP3.LUT R79, R169, UR4, RZ, 0xfc, !PT ;  /* 0x00000004a94f7c12 */ /* 0x000fc4000f8efcff */
[--C-:B------:R-:W-:Y:S02]  /*f680*/  LOP3.LUT R86, R86, 0x1, R169.reuse, 0xfe, !PT ;  /* 0x0000000156567812 */ /* 0x100fe400078efea9 */
[----:B------:R-:W-:Y:S02]  /*f690*/  FSEL R171, R82, -INF , !P2 ;  /* 0xff80000052ab7808 */ /* 0x000fe40005000000 */
[--C-:B------:R-:W-:Y:S02]  /*f6a0*/  LOP3.LUT R87, R87, 0x68, R169.reuse, 0xfe, !PT ;  /* 0x0000006857577812 */ /* 0x100fe400078efea9 */
[----:B------:R-:W-:Y:S02]  /*f6b0*/  LOP3.LUT R83, R91, 0x8, R169, 0xfe, !PT ;  /* 0x000000085b537812 */ /* 0x000fe400078efea9 */
[----:B------:R-:W-:Y:S02]  /*f6c0*/  PLOP3.LUT P2, PT, PT, PT, UP0, 0x80, 0x0 ;  /* 0x000000000000781c */ /* 0x000fe40003f4f008 */
[----:B------:R-:W-:-:S02]  /*f6d0*/  FSEL R127, R127, -INF , !P6 ;  /* 0xff8000007f7f7808 */ /* 0x000fc40007000000 */
[----:B------:R-:W-:Y:S02]  /*f6e0*/  FSEL R215, R215, -INF , !P3 ;  /* 0xff800000d7d77808 */ /* 0x000fe40005800000 */
[----:B------:R-:W-:Y:S02]  /*f6f0*/  FSEL R141, R141, -INF , !P5 ;  /* 0xff8000008d8d7808 */ /* 0x000fe40006800000 */
[----:B------:R-:W-:Y:S02]  /*f700*/  FSEL R144, R144, -INF , !P4 ;  /* 0xff80000090907808 */ /* 0x000fe40006000000 */
[-C--:B------:R-:W-:Y:S02]  /*f710*/  ISETP.GE.AND P6, PT, R79, R128.reuse, PT ;  /* 0x000000804f00720c */ /* 0x080fe40003fc6270 */
[-C--:B------:R-:W-:Y:S02]  /*f720*/  ISETP.GE.AND P3, PT, R87, R128.reuse, PT ;  /* 0x000000805700720c */ /* 0x080fe40003f66270 */
[----:B------:R-:W-:-:S02]  /*f730*/  ISETP.GE.AND P5, PT, R86, R128, PT ;  /* 0x000000805600720c */ /* 0x000fc40003fa6270 */
[----:B------:R-:W-:Y:S02]  /*f740*/  ISETP.GE.AND P4, PT, R83, R128, PT ;  /* 0x000000805300720c */ /* 0x000fe40003f86270 */
[----:B------:R-:W-:Y:S02]  /*f750*/  I2FP.F32.S32 R87, R87 ;  /* 0x0000005700577245 */ /* 0x000fe40000201400 */
[----:B------:R-:W-:Y:S02]  /*f760*/  I2FP.F32.S32 R79, R79 ;  /* 0x0000004f004f7245 */ /* 0x000fe40000201400 */
[----:B------:R-:W-:Y:S01]  /*f770*/  I2FP.F32.S32 R86, R86 ;  /* 0x0000005600567245 */ /* 0x000fe20000201400 */
[----:B------:R-:W-:Y:S01]  /*f780*/  FFMA.FTZ R81, R87, UR6, R81 ;  /* 0x0000000657517c23 */ /* 0x000fe20008010051 */
[----:B------:R-:W-:Y:S01]  /*f790*/  I2FP.F32.S32 R83, R83 ;  /* 0x0000005300537245 */ /* 0x000fe20000201400 */
[----:B------:R-:W-:Y:S02]  /*f7a0*/  FFMA.FTZ R79, R79, UR6, R89 ;  /* 0x000000064f4f7c23 */ /* 0x000fe40008010059 */
[----:B------:R-:W-:Y:S01]  /*f7b0*/  FFMA.FTZ R85, R86, UR6, R85 ;  /* 0x0000000656557c23 */ /* 0x000fe20008010055 */
[----:B------:R-:W-:Y:S01]  /*f7c0*/  FSEL R214, R81, -INF , !P3 ;  /* 0xff80000051d67808 */ /* 0x000fe20005800000 */
[----:B------:R-:W-:Y:S01]  /*f7d0*/  FFMA.FTZ R80, R83, UR6, R80 ;  /* 0x0000000653507c23 */ /* 0x000fe20008010050 */
[----:B------:R-:W-:-:S02]  /*f7e0*/  FSEL R133, R79, -INF , !P6 ;  /* 0xff8000004f857808 */ /* 0x000fc40007000000 */
        /* <DEDUP_REMOVED lines=20> */
[----:B------:R-:W-:Y:S02]  /*f930*/  IMAD.MOV R83, RZ, RZ, -R86 ;  /* 0x000000ffff537224 */ /* 0x000fe400078e0a56 */
[----:B------:R-:W-:-:S04]  /*f940*/  IMAD.HI.U32 R79, R79, R82, RZ ;  /* 0x000000524f4f7227 */ /* 0x000fc800078e00ff */
[----:B------:R-:W-:Y:S01]  /*f950*/  IMAD R85, R80, R83, R85 ;  /* 0x0000005350557224 */ /* 0x000fe200078e0255 */
[----:B------:R-:W-:-:S04]  /*f960*/  IADD3 R83, -R79, RZ, RZ ;  /* 0x000000ff4f537210 */ /* 0x000fc80007ffe1ff */
[C---:B------:R-:W-:Y:S01]  /*f970*/  ISETP.GT.U32.AND P5, PT, R80.reuse, R85, PT ;  /* 0x000000555000720c */ /* 0x040fe20003fa4070 */
[----:B------:R-:W-:Y:S01]  /*f980*/  IMAD R82, R80, R83, R82 ;  /* 0x0000005350527224 */ /* 0x000fe200078e0252 */
[----:B------:R-:W-:-:S04]  /*f990*/  LOP3.LUT R83, RZ, R81, RZ, 0x33, !PT ;  /* 0x00000051ff537212 */ /* 0x000fc800078e33ff */
[----:B------:R-:W-:-:S07]  /*f9a0*/  ISETP.GT.U32.AND P4, PT, R80, R82, PT ;  /* 0x000000525000720c */ /* 0x000fce0003f84070 */
[----:B------:R-:W-:Y:S02]  /*f9b0*/  @!P5 IMAD.IADD R85, R85, 0x1, -R80 ;  /* 0x000000015555d824 */ /* 0x000fe400078e0a50 */
[----:B------:R-:W-:-:S03]  /*f9c0*/  @!P5 VIADD R86, R86, 0x1 ;  /* 0x000000015656d836 */ /* 0x000fc60000000000 */
[-C--:B------:R-:W-:Y:S01]  /*f9d0*/  ISETP.GE.U32.AND P3, PT, R85, R80.reuse, PT ;  /* 0x000000505500720c */ /* 0x080fe20003f66070 */
[----:B------:R-:W-:Y:S01]  /*f9e0*/  @!P4 VIADD R79, R79, 0x1 ;  /* 0x000000014f4fc836 */ /* 0x000fe20000000000 */
[-C--:B------:R-:W-:Y:S02]  /*f9f0*/  @!P4 IADD3 R82, R82, -R80.reuse, RZ ;  /* 0x800000505252c210 */ /* 0x080fe40007ffe0ff */
[C---:B------:R-:W-:Y:S02]  /*fa00*/  ISETP.NE.AND P4, PT, R81.reuse, RZ, PT ;  /* 0x000000ff5100720c */ /* 0x040fe40003f85270 */
[----:B------:R-:W-:Y:S02]  /*fa10*/  ISETP.GE.U32.AND P6, PT, R82, R80, PT ;  /* 0x000000505200720c */ /* 0x000fe40003fc6070 */
[C---:B------:R-:W-:Y:S02]  /*fa20*/  LOP3.LUT R82, R81.reuse, UR4, RZ, 0x3c, !PT ;  /* 0x0000000451527c12 */ /* 0x040fe4000f8e3cff */
[----:B------:R-:W-:-:S02]  /*fa30*/  LOP3.LUT R80, R81, UR11, RZ, 0x3c, !PT ;  /* 0x0000000b51507c12 */ /* 0x000fc4000f8e3cff */
[----:B------:R-:W-:Y:S02]  /*fa40*/  ISETP.GE.AND P5, PT, R82, RZ, PT ;  /* 0x000000ff5200720c */ /* 0x000fe40003fa6270 */
[----:B------:R-:W-:Y:S02]  /*fa50*/  @P3 IADD3 R86, R86, 0x1, RZ ;  /* 0x0000000156563810 */ /* 0x000fe40007ffe0ff */
[----:B------:R-:W-:-:S03]  /*fa60*/  ISETP.GE.AND P3, PT, R80, RZ, PT ;  /* 0x000000ff5000720c */ /* 0x000fc60003f66270 */
[----:B------:R-:W-:-:S05]  /*fa70*/  @P6 IADD3 R79, R79, 0x1, RZ ;  /* 0x000000014f4f6810 */ /* 0x000fca0007ffe0ff */
[----:B------:R-:W-:Y:S01]  /*fa80*/  IMAD.MOV.U32 R80, RZ, RZ, R79 ;  /* 0x000000ffff507224 */ /* 0x000fe200078e004f */
[----:B------:R-:W-:-:S04]  /*fa90*/  @!P5 IADD3 R86, -R86, RZ, RZ ;  /* 0x000000ff5656d210 */ /* 0x000fc80007ffe1ff */
[----:B------:R-:W-:Y:S01]  /*faa0*/  @!P3 IMAD.MOV R80, RZ, RZ, -R80 ;  /* 0x000000ffff50b224 */ /* 0x000fe200078e0a50 */
[----:B------:R-:W-:-:S04]  /*fab0*/  SEL R79, R83, R86, !P4 ;  /* 0x00000056534f7207 */ /* 0x000fc80006000000 */
[----:B------:R-:W-:Y:S01]  /*fac0*/  SEL R83, R83, R80, !P4 ;  /* 0x0000005053537207 */ /* 0x000fe20006000000 */
        /* <DEDUP_REMOVED lines=18> */
.L_x_2442:
[----:B------:R-:W-:-:S04]  /*fbf0*/  ULEA UR11, -UR8, URZ, 0x8 ;  /* 0x0000003f080b7291 */ /* 0x000fc8000f8e413f */
[----:B------:R-:W-:Y:S02]  /*fc00*/  USHF.R.S32.HI UR4, URZ, 0x1f, UR11 ;  /* 0x0000001f3f047899 */ /* 0x000fe4000801140b */
[----:B------:R-:W-:-:S04]  /*fc10*/  MOV R82, UR11 ;  /* 0x0000000b00527c02 */ /* 0x000fc80008000f00 */
[----:B------:R-:W-:-:S07]  /*fc20*/  MOV R81, UR4 ;  /* 0x0000000400517c02 */ /* 0x000fce0008000f00 */
.L_x_2443:
[----:B------:R-:W-:Y:S01]  /*fc30*/  IMAD.U32 R142, RZ, RZ, UR8 ;  /* 0x00000008ff8e7e24 */ /* 0x000fe2000f8e00ff */
[----:B------:R-:W-:Y:S01]  /*fc40*/  VOTEU.ALL UP0, P0 ;  /* 0x00000000003f7886 */ /* 0x000fe20000000000 */
[----:B------:R-:W-:Y:S01]  /*fc50*/  IMAD.U32 R98, RZ, RZ, UR8 ;  /* 0x00000008ff627e24 */ /* 0x000fe2000f8e00ff */
[----:B------:R-:W-:Y:S01]  /*fc60*/  ULDC UR4, c[0x0][0x218] ;  /* 0x0000860000047ab9 */ /* 0x000fe20000000800 */
[----:B------:R-:W-:Y:S01]  /*fc70*/  @!P0 IMAD.MOV.U32 R86, RZ, RZ, R3 ;  /* 0x000000ffff568224 */ /* 0x000fe200078e0003 */
[----:B------:R1:W-:Y:S01]  /*fc80*/  @P0 STS [R188+0x1000], RZ ;  /* 0x001000ffbc000388 */ /* 0x0003e20000000800 */
[----:B------:R-:W-:Y:S01]  /*fc90*/  @!P0 IMAD.MOV.U32 R87, RZ, RZ, R2 ;  /* 0x000000ffff578224 */ /* 0x000fe200078e0002 */
[----:B------:R-:W-:Y:S01]  /*fca0*/  @!UP0 UIMAD UR12, UR9, 0x60, URZ ;  /* 0x00000060090c88a4 */ /* 0x000fe2000f8e023f */
[----:B------:R-:W-:Y:S01]  /*fcb0*/  IMAD.U32 R85, RZ, RZ, UR8 ;  /* 0x00000008ff557e24 */ /* 0x000fe2000f8e00ff */
[----:B------:R-:W-:Y:S01]  /*fcc0*/  @!UP0 UIMAD UR11, UR9, 0xa0, URZ ;  /* 0x000000a0090b88a4 */ /* 0x000fe2000f8e023f */
[--C-:B------:R-:W-:Y:S01]  /*fcd0*/  @!P0 IMAD.WIDE.U32 R142, R142, 0x60, R86.reuse ;  /* 0x000000608e8e8825 */ /* 0x100fe200078e0056 */
[----:B------:R1:W-:Y:S01]  /*fce0*/  @P0 STS [R188+0x1004], RZ ;  /* 0x001004ffbc000388 */ /* 0x0003e20000000800 */
[----:B------:R-:W-:Y:S01]  /*fcf0*/  BSSY B0, `(.L_x_2444) ;  /* 0x0000061000007945 */ /* 0x000fe20003800000 */
[----:B------:R-:W-:Y:S01]  /*fd00*/  @!P0 LEA R85, P4, R85, R3, 0x5 ;  /* 0x0000000355558211 */ /* 0x000fe200078828ff */
[----:B------:R-:W-:Y:S01]  /*fd10*/  @!P0 IMAD.WIDE.U32 R98, R98, 0xa0, R86 ;  /* 0x000000a062628825 */ /* 0x000fe200078e0056 */
[----:B------:R-:W-:Y:S01]  /*fd20*/  @!P0 IADD3 R89, P5, R82, R142, RZ ;  /* 0x0000008e52598210 */ /* 0x000fe20007fbe0ff */
[----:B------:R1:W-:Y:S02]  /*fd30*/  @P0 STS.64 [R188+0x1008], RZ ;  /* 0x001008ffbc000388 */ /* 0x0003e40000000a00 */
[----:B------:R-:W-:Y:S01]  /*fd40*/  IMAD.U32 R87, RZ, RZ, UR8 ;  /* 0x00000008ff577e24 */ /* 0x000fe2000f8e00ff */
[----:B------:R-:W-:Y:S01]  /*fd50*/  @!P0 IADD3.X R142, R81, UR12, R143, P5, !PT ;  /* 0x0000000c518e8c10 */ /* 0x000fe2000affe48f */
[----:B------:R-:W-:-:S02]  /*fd60*/  IMAD.U32 R79, RZ, RZ, UR8 ;  /* 0x00000008ff4f7e24 */ /* 0x000fc4000f8e00ff */
[----:B------:R-:W-:Y:S01]  /*fd70*/  IMAD.U32 R86, RZ, RZ, UR9 ;  /* 0x00000009ff567e24 */ /* 0x000fe2000f8e00ff */
[----:B------:R-:W-:Y:S01]  /*fd80*/  @!P0 LEA R87, P3, R87, R3, 0x6 ;  /* 0x0000000357578211 */ /* 0x000fe200078630ff */
[----:B------:R-:W-:Y:S02]  /*fd90*/  IMAD.U32 R80, RZ, RZ, UR8 ;  /* 0x00000008ff507e24 */ /* 0x000fe4000f8e00ff */
[----:B------:R-:W-:Y:S01]  /*fda0*/  IMAD.U32 R83, RZ, RZ, UR9 ;  /* 0x00000009ff537e24 */ /* 0x000fe2000f8e00ff */
[-C--:B------:R-:W-:Y:S01]  /*fdb0*/  @!P0 LEA.HI.X R86, R79, R2.reuse, R86, 0x6, P3 ;  /* 0x000000024f568211 */ /* 0x080fe200018f3456 */
[----:B------:R-:W-:Y:S01]  /*fdc0*/  IMAD.U32 R94, RZ, RZ, UR8 ;  /* 0x00000008ff5e7e24 */ /* 0x000fe2000f8e00ff */
[----:B------:R-:W-:Y:S01]  /*fdd0*/  @!P0 IADD3 R85, P3, R82, R85, RZ ;  /* 0x0000005552558210 */ /* 0x000fe20007f7e0ff */
[----:B------:R-:W-:Y:S01]  /*fde0*/  @!P0 IMAD.MOV.U32 R90, RZ, RZ, R3 ;  /* 0x000000ffff5a8224 */ /* 0x000fe200078e0003 */
[----:B------:R-:W-:Y:S01]  /*fdf0*/  @!P0 LEA.HI.X R83, R80, R2, R83, 0x5, P4 ;  /* 0x0000000250538211 */ /* 0x000fe200020f2c53 */
[----:B------:R-:W-:Y:S01]  /*fe00*/  @!P0 IMAD.MOV.U32 R91, RZ, RZ, R2 ;  /* 0x000000ffff5b8224 */ /* 0x000fe200078e0002 */
[----:B------:R-:W-:Y:S01]  /*fe10*/  @!P0 LEA R146, P6, R85, UR4, 0x1 ;  /* 0x0000000455928c11 */ /* 0x000fe2000f8c08ff */
[----:B------:R-:W-:Y:S01]  /*fe20*/  IMAD.U32 R79, RZ, RZ, UR9 ;  /* 0x00000009ff4f7e24 */ /* 0x000fe2000f8e00ff */
[----:B------:R-:W-:Y:S01]  /*fe30*/  @!P0 IADD3 R87, P5, R82, R87, RZ ;  /* 0x0000005752578210 */ /* 0x000fe20007fbe0ff */
[----:B------:R-:W-:-:S04]  /*fe40*/  @!P0 IMAD.WIDE.U32 R94, R94, 0xc0, R90 ;  /* 0x000000c05e5e8825 */ /* 0x000fc800078e005a */
[----:B------:R-:W-:Y:S02]  /*fe50*/  IMAD.U32 R90, RZ, RZ, UR8 ;  /* 0x00000008ff5a7e24 */ /* 0x000fe4000f8e00ff */
[C---:B------:R-:W-:Y:S01]  /*fe60*/  @!P0 IMAD.X R83, R81.reuse, 0x1, R83, P3 ;  /* 0x0000000151538824 */ /* 0x040fe200018e0653 */
[----:B------:R-:W-:Y:S01]  /*fe70*/  @!P0 IADD3 R91, P3, R82, R98, RZ ;  /* 0x00000062525b8210 */ /* 0x000fe20007f7e0ff */
[----:B------:R-:W-:Y:S01]  /*fe80*/  @!P0 IMAD.X R86, R81, 0x1, R86, P5 ;  /* 0x0000000151568824 */ /* 0x000fe200028e0656 */
[----:B------:R-:W-:Y:S02]  /*fe90*/  @!P0 LEA R90, P4, R90, R3, 0x7 ;  /* 0x000000035a5a8211 */ /* 0x000fe400078838ff */
[----:B------:R-:W-:Y:S02]  /*fea0*/  @!P0 LEA.HI.X R147, R85, UR5, R83, 0x1, P6 ;  /* 0x0000000555938c11 */ /* 0x000fe4000b0f0c53 */
[----:B------:R-:W-:Y:S02]  /*feb0*/  @!P0 LEA.HI.X R79, R80, R2, R79, 0x7, P4 ;  /* 0x00000002504f8211 */ /* 0x000fe400020f3c4f */
[----:B------:R-:W-:-:S02]  /*fec0*/  @!P0 IADD3 R90, P4, R82, R90, RZ ;  /* 0x0000005a525a8210 */ /* 0x000fc40007f9e0ff */
[C---:B------:R-:W-:Y:S02]  /*fed0*/  @!P0 LEA R206, P6, R82.reuse, R195, 0x1 ;  /* 0x000000c352ce8211 */ /* 0x040fe400078c08ff */
[----:B------:R-:W-:Y:S01]  /*fee0*/  @!P0 LEA R202, P5, R87, UR4, 0x1 ;  /* 0x0000000457ca8c11 */ /* 0x000fe2000f8a08ff */
[C---:B------:R-:W-:Y:S01]  /*fef0*/  @!P0 IMAD.X R79, R81.reuse, 0x1, R79, P4 ;  /* 0x00000001514f8824 */ /* 0x040fe200020e064f */
[----:B------:R-:W-:Y:S01]  /*ff00*/  @!P0 IADD3.X R98, R81, UR11, R99, P3, !PT ;  /* 0x0000000b51628c10 */ /* 0x000fe20009ffe463 */
[----:B------:R-:W-:Y:S01]  /*ff10*/  @!UP0 UIMAD UR11, UR9, 0xc0, URZ ;  /* 0x000000c0090b88a4 */ /* 0x000fe2000f8e023f */
[----:B------:R-:W-:Y:S02]  /*ff20*/  @!P0 LEA.HI.X R207, R82, R194, R81, 0x1, P6 ;  /* 0x000000c252cf8211 */ /* 0x000fe400030f0c51 */
[----:B------:R-:W-:Y:S02]  /*ff30*/  @!P0 LEA R192, P4, R90, UR4, 0x1 ;  /* 0x000000045ac08c11 */ /* 0x000fe4000f8808ff */
[----:B------:R-:W-:Y:S01]  /*ff40*/  @!P0 LEA.HI.X R203, R87, UR5, R86, 0x1, P5 ;  /* 0x0000000557cb8c11 */ /* 0x000fe2000a8f0c56 */
[----:B------:R-:W-:Y:S01]  /*ff50*/  @!PT LDS RZ, [RZ] ;  /* 0x00000000fffff984 */ /* 0x000fe20000000800 */
[----:B------:R-:W-:Y:S01]  /*ff60*/  @!PT LDS RZ, [RZ] ;  /* 0x00000000fffff984 */ /* 0x000fe20000000800 */
[----:B------:R-:W-:Y:S01]  /*ff70*/  @!PT LDS RZ, [RZ] ;  /* 0x00000000fffff984 */ /* 0x000fe20000000800 */
[----:B------:R1:W-:Y:S01]  /*ff80*/  @!P0 LDGSTS.E.BYPASS.LTC128B.128 [R188+0x1000], desc[UR18][R206.64] ;  /* 0x01000000cebc8fae */ /* 0x0003e2000b901d52 */
[----:B------:R-:W-:-:S02]  /*ff90*/  @!P0 LEA R218, P5, R89, UR4, 0x1 ;  /* 0x0000000459da8c11 */ /* 0x000fc4000f8a08ff */
[----:B------:R-:W-:Y:S01]  /*ffa0*/  @!P0 IADD3 R80, P3, R82, R94, RZ ;  /* 0x0000005e52508210 */ /* 0x000fe20007f7e0ff */
[----:B------:R1:W-:Y:S01]  /*ffb0*/  @P0 STS.128 [R188+0x1800], RZ ;  /* 0x001800ffbc000388 */ /* 0x0003e20000000c00 */
[----:B------:R-:W-:Y:S02]  /*ffc0*/  @!P0 LEA.HI.X R193, R90, UR5, R79, 0x1, P4 ;  /* 0x000000055ac18c11 */ /* 0x000fe4000a0f0c4f */
        /* <DEDUP_REMOVED lines=8> */
[----:B------:R-:W-:-:S02]  /*10050*/  @!P0 LEA R86, P3, R80, UR4, 0x1 ;  /* 0x0000000450568c11 */ /* 0x000fc4000f8608ff */
        /* <DEDUP_REMOVED lines=33> */
[----:B-1----:R-:W-:-:S03]  /*10270*/  IMAD.WIDE.U32 R86, R79, 0xe0, R2 ;  /* 0x000000e04f567825 */ /* 0x002fc600078e0002 */
        /* <DEDUP_REMOVED lines=8> */
.L_x_2445:
[----:B------:R-:W-:Y:S05]  /*10300*/  BSYNC B0 ;  /* 0x0000000000007941 */ /* 0x000fea0003800000 */
.L_x_2444:
[----:B------:R-:W0:Y:S01]  /*10310*/  LDGDEPBAR ;  /* 0x00000000000079af */ /* 0x000e220000000000 */
[----:B------:R-:W-:-:S04]  /*10320*/  LEA R195, P0, R82, R195, 0x1 ;  /* 0x000000c352c37211 */ /* 0x000fc800078008ff */
[----:B------:R-:W-:-:S09]  /*10330*/  LEA.HI.X R194, R82, R194, R81, 0x1, P0 ;  /* 0x000000c252c27211 */ /* 0x000fd200000f0c51 */
.L_x_2441:
        /* <DEDUP_REMOVED lines=77> */
[--C-:B-12---:R-:W-:Y:S01]  /*10810*/  FFMA.FTZ R87, R67, UR20, -R95.reuse ;  /* 0x0000001443577c23 */ /* 0x106fe2000801085f */
        /* <DEDUP_REMOVED lines=93> */
[----:B------:R-:W-:Y:S02]  /*10df0*/  FMNMX.FTZ R96, R214, R96, !PT ;  /* 0x00000060d6607209 */ /* 0x000fe40007810000 */
[----:B-1----:R-:W-:Y:S02]  /*10e00*/  F2FP.BF16.F32.PACK_AB R34, R134, R135 ;  /* 0x000000878622723e */ /* 0x002fe400000010ff */
        /* <DEDUP_REMOVED lines=74> */
[----:B------:R-:W-:Y:S01]  /*112b0*/  FSEL R6, R96, RZ, P0 ;  /* 0x000000ff60067208 */ /* 0x000fe20000000000 */
[--C-:B------:R-:W-:Y:S01]  /*112c0*/  FFMA.FTZ R142, R115, UR20, -R2.reuse ;  /* 0x00000014738e7c23 */ /* 0x100fe20008010802 */
[--C-:B------:R-:W-:Y:S01]  /*112d0*/  FFMA.FTZ R115, R106, UR20, -R2.reuse ;  /* 0x000000146a737c23 */ /* 0x100fe20008010802 */
[----:B------:R-:W-:Y:S01]  /*112e0*/  FFMA.FTZ R106, R7, UR20, -R2 ;  /* 0x00000014076a7c23 */ /* 0x000fe20008010802 */
[----:B------:R-:W-:Y:S01]  /*112f0*/  FADD.FTZ R7, R131, -R8 ;  /* 0x8000000883077221 */ /* 0x000fe20000010000 */
[----:B------:R-:W-:Y:S01]  /*11300*/  FADD.FTZ R6, R129, -R6 ;  /* 0x8000000681067221 */ /* 0x000fe20000010000 */
[--C-:B------:R-:W-:Y:S01]  /*11310*/  FFMA.FTZ R202, R133, UR20, -R2.reuse ;  /* 0x0000001485ca7c23 */ /* 0x100fe20008010802 */
        /* <DEDUP_REMOVED lines=17> */
[----:B------:R-:W-:Y:S01]  /*11430*/  LDSM.16.MT88.4 R28, [R197+0x5800] ;  /* 0x00580000c51c783b */ /* 0x000fe20000004200 */
[----:B------:R-:W-:Y:S01]  /*11440*/  F2FP.BF16.F32.PACK_AB R32, R139, R143 ;  /* 0x0000008f8b20723e */ /* 0x000fe200000010ff */
        /* <DEDUP_REMOVED lines=25> */
[----:B------:R2:W5:Y:S01]  /*115e0*/  MUFU.EX2 R204, R6 ;  /* 0x0000000600cc7308 */ /* 0x0005620000000800 */
[----:B---3--:R-:W-:Y:S01]  /*115f0*/  F2FP.BF16.F32.PACK_AB R15, R146, R147 ;  /* 0x00000093920f723e */ /* 0x008fe200000010ff */
[----:B------:R-:W-:-:S06]  /*11600*/  FFMA.FTZ R36, R36, UR20, -R2 ;  /* 0x0000001424247c23 */ /* 0x000fcc0008010802 */
        /* <DEDUP_REMOVED lines=9> */
[----:B--2---:R-:W2:Y:S01]  /*116a0*/  LDSM.16.MT88.4 R4, [R197+0x5400] ;  /* 0x00540000c504783b */ /* 0x004ea20000004200 */
[-C--:B-----5:R-:W-:Y:S01]  /*116b0*/  FMUL.FTZ R22, R186, R204.reuse ;  /* 0x000000ccba167220 */ /* 0x0a0fe20000410000 */
[-C--:B------:R-:W-:Y:S01]  /*116c0*/  FMUL.FTZ R23, R187, R204.reuse ;  /* 0x000000ccbb177220 */ /* 0x080fe20000410000 */
[-C--:B------:R-:W-:Y:S01]  /*116d0*/  FMUL.FTZ R182, R182, R204.reuse ;  /* 0x000000ccb6b67220 */ /* 0x080fe20000410000 */
[-C--:B------:R-:W-:Y:S01]  /*116e0*/  FMUL.FTZ R183, R183, R204.reuse ;  /* 0x000000ccb7b77220 */ /* 0x080fe20000410000 */
[-C--:B------:R-:W-:Y:S01]  /*116f0*/  FMUL.FTZ R178, R178, R204.reuse ;  /* 0x000000ccb2b27220 */ /* 0x080fe20000410000 */
[----:B------:R-:W-:Y:S01]  /*11700*/  FMUL.FTZ R179, R179, R204 ;  /* 0x000000ccb3b37220 */ /* 0x000fe20000410000 */
[----:B------:R-:W4:Y:S01]  /*11710*/  MUFU.EX2 R138, R138 ;  /* 0x0000008a008a7308 */ /* 0x000f220000000800 */
[----:B---3--:R-:W-:Y:S01]  /*11720*/  F2FP.BF16.F32.PACK_AB R12, R203, R206 ;  /* 0x000000cecb0c723e */ /* 0x008fe200000010ff */
[-C--:B------:R-:W-:Y:S01]  /*11730*/  FMUL.FTZ R173, R173, R207.reuse ;  /* 0x000000cfadad7220 */ /* 0x080fe20000410000 */
[-C--:B------:R-:W-:Y:S01]  /*11740*/  FMUL.FTZ R174, R174, R204.reuse ;  /* 0x000000ccaeae7220 */ /* 0x080fe20000410000 */
[-C--:B------:R-:W-:Y:S01]  /*11750*/  FMUL.FTZ R175, R175, R204.reuse ;  /* 0x000000ccafaf7220 */ /* 0x080fe20000410000 */
[--C-:B------:R-:W-:Y:S01]  /*11760*/  FFMA.FTZ R184, R210, UR20, -R2.reuse ;  /* 0x00000014d2b87c23 */ /* 0x100fe20008010802 */
[----:B------:R-:W-:Y:S01]  /*11770*/  FFMA.FTZ R185, R209, UR20, -R2 ;  /* 0x00000014d1b97c23 */ /* 0x000fe20008010802 */
[----:B------:R-:W-:Y:S01]  /*11780*/  FFMA.FTZ R167, R167, R207, R206 ;  /* 0x000000cfa7a77223 */ /* 0x000fe200000100ce */
[----:B------:R-:W-:Y:S01]  /*11790*/  MUFU.EX2 R133, R133 ;  /* 0x0000008500857308 */ /* 0x000fe20000000800 */
[C---:B------:R-:W-:Y:S01]  /*117a0*/  HMMA.16816.F32.BF16 R20, R12.reuse, R16, R20 ;  /* 0x000000100c14723c */ /* 0x040fe20000041814 */
[----:B------:R-:W-:Y:S01]  /*117b0*/  FFMA.FTZ R168, R168, R204, R202 ;  /* 0x000000cca8a87223 */ /* 0x000fe200000100ca */
[----:B------:R-:W-:Y:S01]  /*117c0*/  FADD.FTZ R203, R203, R167 ;  /* 0x000000a7cbcb7221 */ /* 0x000fe20000010000 */
[--C-:B------:R-:W-:Y:S01]  /*117d0*/  FFMA.FTZ R186, R208, UR20, -R2.reuse ;  /* 0x00000014d0ba7c23 */ /* 0x100fe20008010802 */
[----:B------:R-:W-:Y:S01]  /*117e0*/  FFMA.FTZ R187, R205, UR20, -R2 ;  /* 0x00000014cdbb7c23 */ /* 0x000fe20008010802 */
[----:B------:R-:W-:Y:S01]  /*117f0*/  FADD.FTZ R168, R192, R168 ;  /* 0x000000a8c0a87221 */ /* 0x000fe20000010000 */
[C---:B------:R-:W-:Y:S01]  /*11800*/  HMMA.16816.F32.BF16 R16, R12.reuse, R18, R180 ;  /* 0x000000120c10723c */ /* 0x040fe200000418b4 */
[----:B------:R-:W3:Y:S01]  /*11810*/  MUFU.EX2 R128, R128 ;  /* 0x0000008000807308 */ /* 0x000ee20000000800 */
[----:B----4-:R-:W-:Y:S01]  /*11820*/  F2FP.BF16.F32.PACK_AB R33, R138, R142 ;  /* 0x0000008e8a21723e */ /* 0x010fe200000010ff */
[----:B------:R-:W-:Y:S01]  /*11830*/  FADD.FTZ R203, R193, R203 ;  /* 0x000000cbc1cb7221 */ /* 0x000fe20000010000 */
[----:B------:R-:W-:Y:S01]  /*11840*/  FADD.FTZ R168, R147, R168 ;  /* 0x000000a893a87221 */ /* 0x000fe20000010000 */
[----:B------:R-:W-:Y:S01]  /*11850*/  FFMA.FTZ R167, R48, UR20, -R95 ;  /* 0x0000001430a77c23 */ /* 0x000fe2000801085f */
[C---:B-1----:R-:W-:Y:S01]  /*11860*/  HMMA.16816.F32.BF16 R176, R12.reuse, R8, R176 ;  /* 0x000000080cb0723c */ /* 0x042fe200000418b0 */
[--C-:B------:R-:W-:Y:S01]  /*11870*/  FFMA.FTZ R180, R214, UR20, -R2.reuse ;  /* 0x00000014d6b47c23 */ /* 0x100fe20008010802 */
[--C-:B------:R-:W-:Y:S01]  /*11880*/  FFMA.FTZ R181, R213, UR20, -R2.reuse ;  /* 0x00000014d5b57c23 */ /* 0x100fe20008010802 */
[----:B------:R-:W-:Y:S01]  /*11890*/  MUFU.EX2 R125, R125 ;  /* 0x0000007d007d7308 */ /* 0x000fe20000000800 */
[--C-:B------:R-:W-:Y:S01]  /*118a0*/  FFMA.FTZ R182, R212, UR20, -R2.reuse ;  /* 0x00000014d4b67c23 */ /* 0x100fe20008010802 */
[----:B------:R-:W-:Y:S01]  /*118b0*/  FFMA.FTZ R183, R211, UR20, -R2 ;  /* 0x00000014d3b77c23 */ /* 0x000fe20008010802 */
[----:B------:R-:W-:Y:S01]  /*118c0*/  HMMA.16816.F32.BF16 R172, R12, R10, R172 ;  /* 0x0000000a0cac723c */ /* 0x000fe200000418ac */
[----:B------:R-:W1:Y:S01]  /*118d0*/  LDSM.16.MT88.4 R8, [R196+0x5800] ;  /* 0x00580000c408783b */ /* 0x000e620000004200 */
[----:B------:R-:W-:Y:S01]  /*118e0*/  FADD.FTZ R203, R170, R203 ;  /* 0x000000cbaacb7221 */ /* 0x000fe20000010000 */
[----:B------:R-:W-:Y:S01]  /*118f0*/  FADD.FTZ R146, R146, R168 ;  /* 0x000000a892927221 */ /* 0x000fe20000010000 */
[----:B------:R-:W-:Y:S01]  /*11900*/  FFMA.FTZ R168, R0, UR20, -R2 ;  /* 0x0000001400a87c23 */ /* 0x000fe20008010802 */
[----:B------:R-:W4:Y:S01]  /*11910*/  MUFU.EX2 R115, R115 ;  /* 0x0000007300737308 */ /* 0x000f220000000800 */
[----:B---3--:R-:W-:Y:S01]  /*11920*/  F2FP.BF16.F32.PACK_AB R35, R128, R133 ;  /* 0x000000858023723e */ /* 0x008fe200000010ff */
[----:B------:R-:W-:Y:S01]  /*11930*/  FADD.FTZ R143, R143, R203 ;  /* 0x000000cb8f8f7221 */ /* 0x000fe20000010000 */
[----:B------:R-:W-:Y:S01]  /*11940*/  F2FP.BF16.F32.PACK_AB R12, R122, R130 ;  /* 0x000000827a0c723e */ /* 0x000fe200000010ff */
[----:B------:R-:W-:Y:S01]  /*11950*/  FADD.FTZ R142, R142, R146 ;  /* 0x000000928e8e7221 */ /* 0x000fe20000010000 */
[----:B------:R-:W-:Y:S01]  /*11960*/  F2FP.BF16.F32.PACK_AB R14, R112, R121 ;  /* 0x00000079700e723e */ /* 0x000fe200000010ff */
[----:B------:R-:W-:-:S02]  /*11970*/  FADD.FTZ R143, R139, R143 ;  /* 0x0000008f8b8f7221 */ /* 0x000fc40000010000 */
[----:B------:R-:W-:Y:S01]  /*11980*/  MUFU.EX2 R114, R114 ;  /* 0x0000007200727308 */ /* 0x000fe20000000800 */
[----:B--2---:R-:W-:Y:S01]  /*11990*/  HMMA.16816.F32.BF16 R20, R32, R4, R20 ;  /* 0x000000042014723c */ /* 0x004fe20000041814 */
[----:B------:R-:W-:Y:S01]  /*119a0*/  FADD.FTZ R142, R138, R142 ;  /* 0x0000008e8a8e7221 */ /* 0x000fe20000010000 */
[----:B------:R-:W-:-:S03]  /*119b0*/  FADD.FTZ R143, R135, R143 ;  /* 0x0000008f878f7221 */ /* 0x000fc60000010000 */
[----:B------:R-:W-:Y:S01]  /*119c0*/  FADD.FTZ R142, R133, R142 ;  /* 0x0000008e858e7221 */ /* 0x000fe20000010000 */
[C---:B------:R-:W-:Y:S01]  /*119d0*/  HMMA.16816.F32.BF16 R16, R32.reuse, R6, R16 ;  /* 0x000000062010723c */ /* 0x040fe20000041810 */
[----:B------:R-:W2:Y:S01]  /*119e0*/  MUFU.EX2 R110, R110 ;  /* 0x0000006e006e7308 */ /* 0x000ea20000000800 */
[----:B------:R-:W3:Y:S01]  /*119f0*/  LDSM.16.MT88.4 R4, [R197+0x5c00] ;  /* 0x005c0000c504783b */ /* 0x000ee20000004200 */
[----:B----4-:R-:W-:Y:S01]  /*11a00*/  F2FP.BF16.F32.PACK_AB R13, R115, R125 ;  /* 0x0000007d730d723e */ /* 0x010fe200000010ff */
[----:B------:R-:W-:Y:S01]  /*11a10*/  FADD.FTZ R134, R134, R143 ;  /* 0x0000008f86867221 */ /* 0x000fe20000010000 */
[----:B------:R-:W-:Y:S01]  /*11a20*/  FADD.FTZ R128, R128, R142 ;  /* 0x0000008e80807221 */ /* 0x000fe20000010000 */
[----:B------:R-:W-:Y:S02]  /*11a30*/  HMMA.16816.F32.BF16 R176, R32, R24, R176 ;  /* 0x0000001820b0723c */ /* 0x000fe400000418b0 */
[----:B------:R-:W-:Y:S01]  /*11a40*/  FADD.FTZ R130, R130, R134 ;  /* 0x0000008682827221 */ /* 0x000fe20000010000 */
[----:B------:R-:W4:Y:S01]  /*11a50*/  MUFU.EX2 R106, R106 ;  /* 0x0000006a006a7308 */ /* 0x000f220000000800 */
[----:B------:R-:W-:-:S02]  /*11a60*/  FADD.FTZ R128, R125, R128 ;  /* 0x000000807d807221 */ /* 0x000fc40000010000 */
[----:B------:R-:W-:Y:S01]  /*11a70*/  HMMA.16816.F32.BF16 R172, R32, R26, R172 ;  /* 0x0000001a20ac723c */ /* 0x000fe200000418ac */
[----:B------:R-:W5:Y:S01]  /*11a80*/  LDSM.16.MT88.4 R24, [R196+0x5c00] ;  /* 0x005c0000c418783b */ /* 0x000f620000004200 */
[----:B------:R-:W-:Y:S01]  /*11a90*/  FADD.FTZ R130, R122, R130 ;  /* 0x000000827a827221 */ /* 0x000fe20000010000 */
[----:B------:R-:W-:Y:S02]  /*11aa0*/  FADD.FTZ R128, R115, R128 ;  /* 0x0000008073807221 */ /* 0x000fe40000010000 */
        /* <DEDUP_REMOVED lines=14> */
[C---:B-1----:R-:W-:Y:S01]  /*11b90*/  F2FP.BF16.F32.PACK_AB R33, R109.reuse, R106 ;  /* 0x0000006a6d21723e */ /* 0x042fe200000010ff */
[----:B------:R-:W-:Y:S01]  /*11ba0*/  MUFU.EX2 R104, R104 ;  /* 0x0000006800687308 */ /* 0x000fe20000000800 */
[----:B------:R-:W-:Y:S01]  /*11bb0*/  FADD.FTZ R111, R108, R111 ;  /* 0x0000006f6c6f7221 */ /* 0x000fe20000010000 */
[----:B------:R-:W-:Y:S01]  /*11bc0*/  HMMA.16816.F32.BF16 R176, R12, R8, R176 ;  /* 0x000000080cb0723c */ /* 0x000fe200000418b0 */
[----:B------:R-:W-:Y:S02]  /*11bd0*/  FADD.FTZ R109, R109, R114 ;  /* 0x000000726d6d7221 */ /* 0x000fe40000010000 */
[----:B------:R-:W-:Y:S01]  /*11be0*/  FADD.FTZ R107, R107, R111 ;  /* 0x0000006f6b6b7221 */ /* 0x000fe20000010000 */
[----:B--2---:R-:W-:-:S02]  /*11bf0*/  F2FP.BF16.F32.PACK_AB R35, R102, R105 ;  /* 0x000000696623723e */ /* 0x004fc400000010ff */
[----:B------:R-:W-:Y:S01]  /*11c00*/  HMMA.16816.F32.BF16 R172, R12, R10, R172 ;  /* 0x0000000a0cac723c */ /* 0x000fe200000418ac */
[----:B------:R-:W1:Y:S01]  /*11c10*/  MUFU.EX2 R113, R113 ;  /* 0x0000007100717308 */ /* 0x000e620000000800 */
[----:B------:R-:W2:Y:S01]  /*11c20*/  LDSM.16.MT88.4 R8, [R196+0x6000] ;  /* 0x00600000c408783b */ /* 0x000ea20000004200 */
[----:B------:R-:W-:Y:S01]  /*11c30*/  FADD.FTZ R109, R105, R109 ;  /* 0x0000006d696d7221 */ /* 0x000fe20000010000 */
[----:B------:R-:W-:Y:S02]  /*11c40*/  FADD.FTZ R107, R103, R107 ;  /* 0x0000006b676b7221 */ /* 0x000fe40000010000 */
[C---:B---3--:R-:W-:Y:S01]  /*11c50*/  HMMA.16816.F32.BF16 R20, R32.reuse, R4, R20 ;  /* 0x000000042014723c */ /* 0x048fe20000041814 */
[----:B------:R-:W-:Y:S01]  /*11c60*/  F2FP.BF16.F32.PACK_AB R12, R100, R101 ;  /* 0x00000065640c723e */ /* 0x000fe200000010ff */
[----:B------:R-:W-:Y:S01]  /*11c70*/  FADD.FTZ R109, R102, R109 ;  /* 0x0000006d666d7221 */ /* 0x000fe20000010000 */
[----:B------:R-:W-:Y:S01]  /*11c80*/  MUFU.EX2 R124, R124 ;  /* 0x0000007c007c7308 */ /* 0x000fe20000000800 */
[----:B------:R-:W-:Y:S01]  /*11c90*/  F2FP.BF16.F32.PACK_AB R14, R98, R99 ;  /* 0x00000063620e723e */ /* 0x000fe200000010ff */
[----:B------:R-:W-:Y:S01]  /*11ca0*/  FADD.FTZ R107, R101, R107 ;  /* 0x0000006b656b7221 */ /* 0x000fe20000010000 */
[----:B------:R-:W-:Y:S01]  /*11cb0*/  HMMA.16816.F32.BF16 R28, R32, R6, R28 ;  /* 0x00000006201c723c */ /* 0x000fe2000004181c */
[----:B------:R-:W3:Y:S02]  /*11cc0*/  LDSM.16.MT88.4 R4, [R197+0x6400] ;  /* 0x00640000c504783b */ /* 0x000ee40000004200 */
[----:B------:R-:W-:-:S02]  /*11cd0*/  FADD.FTZ R100, R100, R107 ;  /* 0x0000006b64647221 */ /* 0x000fc40000010000 */
[----:B------:R-:W4:Y:S01]  /*11ce0*/  MUFU.EX2 R126, R126 ;  /* 0x0000007e007e7308 */ /* 0x000f220000000800 */
[----:B-----5:R-:W-:Y:S01]  /*11cf0*/  HMMA.16816.F32.BF16 R176, R32, R24, R176 ;  /* 0x0000001820b0723c */ /* 0x020fe200000418b0 */
[----:B-1----:R-:W-:Y:S01]  /*11d00*/  F2FP.BF16.F32.PACK_AB R13, R113, R104 ;  /* 0x00000068710d723e */ /* 0x002fe200000010ff */
[----:B------:R-:W-:Y:S01]  /*11d10*/  FADD.FTZ R104, R104, R109 ;  /* 0x0000006d68687221 */ /* 0x000fe20000010000 */
[----:B------:R-:W-:-:S03]  /*11d20*/  FADD.FTZ R100, R99, R100 ;  /* 0x0000006463647221 */ /* 0x000fc60000010000 */
[----:B------:R-:W-:Y:S01]  /*11d30*/  HMMA.16816.F32.BF16 R172, R32, R26, R172 ;  /* 0x0000001a20ac723c */ /* 0x000fe200000418ac */
[----:B------:R-:W-:Y:S01]  /*11d40*/  MUFU.EX2 R127, R127 ;  /* 0x0000007f007f7308 */ /* 0x000fe20000000800 */
[----:B------:R-:W1:Y:S01]  /*11d50*/  LDSM.16.MT88.4 R24, [R196+0x6400] ;  /* 0x00640000c418783b */ /* 0x000e620000004200 */
[----:B------:R-:W-:Y:S01]  /*11d60*/  FADD.FTZ R104, R113, R104 ;  /* 0x0000006871687221 */ /* 0x000fe20000010000 */
[----:B------:R-:W-:-:S03]  /*11d70*/  FADD.FTZ R98, R98, R100 ;  /* 0x0000006462627221 */ /* 0x000fc60000010000 */
[----:B------:R-:W-:Y:S01]  /*11d80*/  F2FP.BF16.F32.PACK_AB R32, R93, R94 ;  /* 0x0000005e5d20723e */ /* 0x000fe200000010ff */
[----:B------:R-:W-:Y:S01]  /*11d90*/  FADD.FTZ R98, R94, R98 ;  /* 0x000000625e627221 */ /* 0x000fe20000010000 */
[----:B------:R-:W5:Y:S01]  /*11da0*/  MUFU.EX2 R129, R129 ;  /* 0x0000008100817308 */ /* 0x000f620000000800 */
[----:B----4-:R-:W-:Y:S01]  /*11db0*/  F2FP.BF16.F32.PACK_AB R15, R126, R124 ;  /* 0x0000007c7e0f723e */ /* 0x010fe200000010ff */
[----:B------:R-:W-:Y:S01]  /*11dc0*/  FADD.FTZ R124, R124, R104 ;  /* 0x000000687c7c7221 */ /* 0x000fe20000010000 */
[----:B------:R-:W-:Y:S01]  /*11dd0*/  F2FP.BF16.F32.PACK_AB R34, R91, R92 ;  /* 0x0000005c5b22723e */ /* 0x000fe200000010ff */
[----:B------:R-:W-:Y:S02]  /*11de0*/  FADD.FTZ R93, R93, R98 ;  /* 0x000000625d5d7221 */ /* 0x000fe40000010000 */
[----:B------:R-:W-:Y:S02]  /*11df0*/  FADD.FTZ R124, R126, R124 ;  /* 0x0000007c7e7c7221 */ /* 0x000fe40000010000 */
[----:B------:R-:W4:Y:S01]  /*11e00*/  MUFU.EX2 R131, R131 ;  /* 0x0000008300837308 */ /* 0x000f220000000800 */
[----:B------:R-:W-:Y:S01]  /*11e10*/  HMMA.16816.F32.BF16 R20, R12, R16, R20 ;  /* 0x000000100c14723c */ /* 0x000fe20000041814 */
[----:B------:R-:W-:-:S04]  /*11e20*/  FADD.FTZ R93, R92, R93 ;  /* 0x0000005d5c5d7221 */ /* 0x000fc80000010000 */
[----:B------:R-:W-:Y:S01]  /*11e30*/  FADD.FTZ R93, R91, R93 ;  /* 0x0000005d5b5d7221 */ /* 0x000fe20000010000 */
[C---:B------:R-:W-:Y:S01]  /*11e40*/  HMMA.16816.F32.BF16 R28, R12.reuse, R18, R28 ;  /* 0x000000120c1c723c */ /* 0x040fe2000004181c */
[----:B------:R-:W3:Y:S01]  /*11e50*/  MUFU.EX2 R141, R141 ;  /* 0x0000008d008d7308 */ /* 0x000ee20000000800 */
[----:B------:R-:W1:Y:S01]  /*11e60*/  LDSM.16.MT88.4 R16, [R197+0x6800] ;  /* 0x00680000c510783b */ /* 0x000e620000004200 */
[----:B-----5:R-:W-:Y:S01]  /*11e70*/  F2FP.BF16.F32.PACK_AB R33, R129, R127 ;  /* 0x0000007f8121723e */ /* 0x020fe200000010ff */
[----:B------:R-:W-:Y:S02]  /*11e80*/  FADD.FTZ R127, R127, R124 ;  /* 0x0000007c7f7f7221 */ /* 0x000fe40000010000 */
[----:B--2---:R-:W-:Y:S02]  /*11e90*/  HMMA.16816.F32.BF16 R176, R12, R8, R176 ;  /* 0x000000080cb0723c */ /* 0x004fe400000418b0 */
[----:B------:R-:W-:Y:S01]  /*11ea0*/  FADD.FTZ R127, R129, R127 ;  /* 0x0000007f817f7221 */ /* 0x000fe20000010000 */
[----:B------:R-:W2:Y:S01]  /*11eb0*/  MUFU.EX2 R144, R144 ;  /* 0x0000009000907308 */ /* 0x000ea20000000800 */
[----:B------:R-:W-:-:S02]  /*11ec0*/  MOV R129, R96 ;  /* 0x0000006000817202 */ /* 0x000fc40000000f00 */
[----:B------:R-:W-:Y:S01]  /*11ed0*/  HMMA.16816.F32.BF16 R172, R12, R10, R172 ;  /* 0x0000000a0cac723c */ /* 0x000fe200000418ac */
[----:B------:R-:W5:Y:S01]  /*11ee0*/  LDSM.16.MT88.4 R8, [R196+0x6800] ;  /* 0x00680000c408783b */ /* 0x000f620000004200 */
[----:B----4-:R-:W-:-:S03]  /*11ef0*/  FADD.FTZ R127, R131, R127 ;  /* 0x0000007f837f7221 */ /* 0x010fc60000010000 */
[----:B------:R-:W4:Y:S01]  /*11f00*/  MUFU.EX2 R171, R171 ;  /* 0x000000ab00ab7308 */ /* 0x000f220000000800 */
[C---:B---3--:R-:W-:Y:S01]  /*11f10*/  F2FP.BF16.F32.PACK_AB R35, R141.reuse, R131 ;  /* 0x000000838d23723e */ /* 0x048fe200000010ff */
[----:B------:R-:W-:Y:S01]  /*11f20*/  FADD.FTZ R141, R141, R127 ;  /* 0x0000007f8d8d7221 */ /* 0x000fe20000010000 */
[----:B------:R-:W-:Y:S01]  /*11f30*/  F2FP.BF16.F32.PACK_AB R12, R89, R90 ;  /* 0x0000005a590c723e */ /* 0x000fe200000010ff */
[----:B------:R-:W-:Y:S01]  /*11f40*/  FADD.FTZ R90, R90, R93 ;  /* 0x0000005d5a5a7221 */ /* 0x000fe20000010000 */
[----:B------:R-:W-:Y:S02]  /*11f50*/  F2FP.BF16.F32.PACK_AB R14, R87, R88 ;  /* 0x00000058570e723e */ /* 0x000fe400000010ff */
[----:B------:R-:W-:Y:S01]  /*11f60*/  MOV R131, R97 ;  /* 0x0000006100837202 */ /* 0x000fe20000000f00 */
[----:B------:R-:W-:Y:S01]  /*11f70*/  MUFU.EX2 R180, R180 ;  /* 0x000000b400b47308 */ /* 0x000fe20000000800 */
[----:B------:R-:W-:Y:S01]  /*11f80*/  HMMA.16816.F32.BF16 R20, R32, R4, R20 ;  /* 0x000000042014723c */ /* 0x000fe20000041814 */
[----:B--2---:R-:W-:Y:S01]  /*11f90*/  FADD.FTZ R141, R144, R141 ;  /* 0x0000008d908d7221 */ /* 0x004fe20000010000 */
[----:B------:R-:W-:-:S04]  /*11fa0*/  FADD.FTZ R90, R89, R90 ;  /* 0x0000005a595a7221 */ /* 0x000fc80000010000 */
[C---:B------:R-:W-:Y:S01]  /*11fb0*/  HMMA.16816.F32.BF16 R28, R32.reuse, R6, R28 ;  /* 0x00000006201c723c */ /* 0x040fe2000004181c */
[----:B------:R-:W2:Y:S01]  /*11fc0*/  MUFU.EX2 R181, R181 ;  /* 0x000000b500b57308 */ /* 0x000ea20000000800 */
[----:B------:R-:W3:Y:S01]  /*11fd0*/  LDSM.16.MT88.4 R4, [R197+0x6c00] ;  /* 0x006c0000c504783b */ /* 0x000ee20000004200 */
[C---:B----4-:R-:W-:Y:S01]  /*11fe0*/  F2FP.BF16.F32.PACK_AB R13, R171.reuse, R144 ;  /* 0x00000090ab0d723e */ /* 0x050fe200000010ff */
[----:B------:R-:W-:Y:S01]  /*11ff0*/  FADD.FTZ R141, R171, R141 ;  /* 0x0000008dab8d7221 */ /* 0x000fe20000010000 */
[----:B------:R-:W-:Y:S01]  /*12000*/  FADD.FTZ R88, R88, R90 ;  /* 0x0000005a58587221 */ /* 0x000fe20000010000 */
[----:B-1----:R-:W-:Y:S03]  /*12010*/  HMMA.16816.F32.BF16 R176, R32, R24, R176 ;  /* 0x0000001820b0723c */ /* 0x002fe600000418b0 */
[----:B------:R-:W-:Y:S01]  /*12020*/  MUFU.EX2 R182, R182 ;  /* 0x000000b600b67308 */ /* 0x000fe20000000800 */
[----:B------:R-:W-:-:S02]  /*12030*/  FADD.FTZ R88, R87, R88 ;  /* 0x0000005857587221 */ /* 0x000fc40000010000 */
[----:B------:R-:W-:Y:S01]  /*12040*/  HMMA.16816.F32.BF16 R172, R32, R26, R172 ;  /* 0x0000001a20ac723c */ /* 0x000fe200000418ac */
[----:B------:R-:W1:Y:S04]  /*12050*/  LDSM.16.MT88.4 R24, [R196+0x6c00] ;  /* 0x006c0000c418783b */ /* 0x000e680000004200 */
[----:B------:R-:W4:Y:S01]  /*12060*/  MUFU.EX2 R183, R183 ;  /* 0x000000b700b77308 */ /* 0x000f220000000800 */
[----:B--2---:R-:W-:Y:S01]  /*12070*/  F2FP.BF16.F32.PACK_AB R15, R181, R180 ;  /* 0x000000b4b50f723e */ /* 0x004fe200000010ff */
        /* <DEDUP_REMOVED lines=10> */
[----:B------:R-:W2:Y:S01]  /*12120*/  MUFU.EX2 R185, R185 ;  /* 0x000000b900b97308 */ /* 0x000ea20000000800 */
[----:B------:R-:W1:Y:S01]  /*12130*/  LDSM.16.MT88.4 R16, [R197+0x7000] ;  /* 0x00700000c510783b */ /* 0x000e620000004200 */
        /* <DEDUP_REMOVED lines=9> */
[----:B--2---:R-:W-:Y:S01]  /*121d0*/  F2FP.BF16.F32.PACK_AB R35, R185, R184 ;  /* 0x000000b8b923723e */ /* 0x004fe200000010ff */
[----:B------:R-:W-:Y:S01]  /*121e0*/  FADD.FTZ R184, R184, R182 ;  /* 0x000000b6b8b87221 */ /* 0x000fe20000010000 */
[----:B------:R-:W-:Y:S01]  /*121f0*/  F2FP.BF16.F32.PACK_AB R12, R81, R82 ;  /* 0x00000052510c723e */ /* 0x000fe200000010ff */
[----:B------:R-:W-:Y:S01]  /*12200*/  FADD.FTZ R82, R82, R84 ;  /* 0x0000005452527221 */ /* 0x000fe20000010000 */
[----:B------:R-:W-:Y:S01]  /*12210*/  F2FP.BF16.F32.PACK_AB R14, R79, R80 ;  /* 0x000000504f0e723e */ /* 0x000fe200000010ff */
[----:B------:R-:W-:Y:S01]  /*12220*/  FADD.FTZ R184, R185, R184 ;  /* 0x000000b8b9b87221 */ /* 0x000fe20000010000 */
[----:B------:R-:W-:Y:S01]  /*12230*/  LDSM.16.MT88.4 R180, [R197+0x8c00] ;  /* 0x008c0000c5b4783b */ /* 0x000fe20000004200 */
[----:B------:R-:W2:Y:S01]  /*12240*/  MUFU.EX2 R201, R201 ;  /* 0x000000c900c97308 */ /* 0x000ea20000000800 */
[----:B---3--:R-:W-:Y:S01]  /*12250*/  HMMA.16816.F32.BF16 R20, R32, R4, R20 ;  /* 0x000000042014723c */ /* 0x008fe20000041814 */
[----:B------:R-:W-:-:S04]  /*12260*/  FADD.FTZ R82, R81, R82 ;  /* 0x0000005251527221 */ /* 0x000fc80000010000 */
[----:B------:R-:W-:Y:S01]  /*12270*/  FADD.FTZ R82, R80, R82 ;  /* 0x0000005250527221 */ /* 0x000fe20000010000 */
[C---:B------:R-:W-:Y:S01]  /*12280*/  HMMA.16816.F32.BF16 R28, R32.reuse, R6, R28 ;  /* 0x00000006201c723c */ /* 0x040fe2000004181c */
[----:B------:R-:W3:Y:S01]  /*12290*/  MUFU.EX2 R200, R200 ;  /* 0x000000c800c87308 */ /* 0x000ee20000000800 */
[----:B------:R-:W4:Y:S01]  /*122a0*/  LDSM.16.MT88.4 R4, [R197+0x7400] ;  /* 0x00740000c504783b */ /* 0x000f220000004200 */
[----:B-----5:R-:W-:Y:S01]  /*122b0*/  F2FP.BF16.F32.PACK_AB R13, R187, R186 ;  /* 0x000000babb0d723e */ /* 0x020fe200000010ff */
[----:B------:R-:W-:Y:S01]  /*122c0*/  FADD.FTZ R186, R186, R184 ;  /* 0x000000b8baba7221 */ /* 0x000fe20000010000 */
[----:B------:R-:W-:Y:S01]  /*122d0*/  FADD.FTZ R79, R79, R82 ;  /* 0x000000524f4f7221 */ /* 0x000fe20000010000 */
[----:B-1----:R-:W-:Y:S02]  /*122e0*/  HMMA.16816.F32.BF16 R176, R32, R24, R176 ;  /* 0x0000001820b0723c */ /* 0x002fe400000418b0 */
[----:B------:R-:W-:Y:S01]  /*122f0*/  FADD.FTZ R186, R187, R186 ;  /* 0x000000babbba7221 */ /* 0x000fe20000010000 */
[----:B------:R-:W1:Y:S01]  /*12300*/  MUFU.EX2 R77, R77 ;  /* 0x0000004d004d7308 */ /* 0x000e620000000800 */
[----:B------:R-:W-:-:S02]  /*12310*/  FADD.FTZ R79, R78, R79 ;  /* 0x0000004f4e4f7221 */ /* 0x000fc40000010000 */
[----:B------:R-:W-:Y:S01]  /*12320*/  HMMA.16816.F32.BF16 R172, R32, R26, R172 ;  /* 0x0000001a20ac723c */ /* 0x000fe200000418ac */
[----:B------:R-:W5:Y:S01]  /*12330*/  LDSM.16.MT88.4 R24, [R196+0x7400] ;  /* 0x00740000c418783b */ /* 0x000f620000004200 */
[----:B--2---:R-:W-:-:S03]  /*12340*/  FADD.FTZ R186, R201, R186 ;  /* 0x000000bac9ba7221 */ /* 0x004fc60000010000 */
[----:B------:R-:W-:Y:S01]  /*12350*/  MUFU.EX2 R76, R76 ;  /* 0x0000004c004c7308 */ /* 0x000fe20000000800 */
[C---:B---3--:R-:W-:Y:S01]  /*12360*/  F2FP.BF16.F32.PACK_AB R15, R200.reuse, R201 ;  /* 0x000000c9c80f723e */ /* 0x048fe200000010ff */
[----:B------:R-:W-:-:S06]  /*12370*/  FADD.FTZ R200, R200, R186 ;  /* 0x000000bac8c87221 */ /* 0x000fcc0000010000 */
[----:B------:R-:W2:Y:S01]  /*12380*/  MUFU.EX2 R75, R75 ;  /* 0x0000004b004b7308 */ /* 0x000ea20000000800 */
[----:B------:R-:W-:Y:S01]  /*12390*/  HMMA.16816.F32.BF16 R20, R12, R16, R20 ;  /* 0x000000100c14723c */ /* 0x000fe20000041814 */
[C---:B-1----:R-:W-:Y:S01]  /*123a0*/  F2FP.BF16.F32.PACK_AB R32, R77.reuse, R78 ;  /* 0x0000004e4d20723e */ /* 0x042fe200000010ff */
[----:B------:R-:W-:-:S04]  /*123b0*/  FADD.FTZ R79, R77, R79 ;  /* 0x0000004f4d4f7221 */ /* 0x000fc80000010000 */
[C---:B------:R-:W-:Y:S01]  /*123c0*/  HMMA.16816.F32.BF16 R28, R12.reuse, R18, R28 ;  /* 0x000000120c1c723c */ /* 0x040fe2000004181c */
[----:B------:R-:W1:Y:S01]  /*123d0*/  MUFU.EX2 R145, R145 ;  /* 0x0000009100917308 */ /* 0x000e620000000800 */
[----:B------:R-:W3:Y:S04]  /*123e0*/  LDSM.16.MT88.4 R16, [R197+0x7800] ;  /* 0x00780000c510783b */ /* 0x000ee80000004200 */
[C---:B----4-:R-:W-:Y:S03]  /*123f0*/  HMMA.16816.F32.BF16 R176, R12.reuse, R8, R176 ;  /* 0x000000080cb0723c */ /* 0x050fe600000418b0 */
[----:B------:R-:W4:Y:S01]  /*12400*/  MUFU.EX2 R140, R140 ;  /* 0x0000008c008c7308 */ /* 0x000f220000000800 */
[C---:B--2---:R-:W-:Y:S01]  /*12410*/  F2FP.BF16.F32.PACK_AB R34, R75.reuse, R76 ;  /* 0x0000004c4b22723e */ /* 0x044fe200000010ff */
[----:B------:R-:W-:Y:S01]  /*12420*/  FADD.FTZ R76, R76, R79 ;  /* 0x0000004f4c4c7221 */ /* 0x000fe20000010000 */
[----:B------:R-:W-:Y:S01]  /*12430*/  HMMA.16816.F32.BF16 R172, R12, R10, R172 ;  /* 0x0000000a0cac723c */ /* 0x000fe200000418ac */
[----:B------:R-:W2:Y:S02]  /*12440*/  LDSM.16.MT88.4 R8, [R196+0x7800] ;  /* 0x00780000c408783b */ /* 0x000ea40000004200 */
[----:B------:R-:W-:-:S02]  /*12450*/  FADD.FTZ R76, R75, R76 ;  /* 0x0000004c4b4c7221 */ /* 0x000fc40000010000 */
[----:B------:R-:W-:Y:S01]  /*12460*/  MUFU.EX2 R137, R137 ;  /* 0x0000008900897308 */ /* 0x000fe20000000800 */
[----:B------:R-:W2:Y:S01]  /*12470*/  LDSM.16.MT88.4 R12, [R197+0x7c00] ;  /* 0x007c0000c50c783b */ /* 0x000ea20000004200 */
[----:B-1----:R-:W-:-:S06]  /*12480*/  FADD.FTZ R200, R145, R200 ;  /* 0x000000c891c87221 */ /* 0x002fcc0000010000 */
[----:B------:R-:W1:Y:S01]  /*12490*/  MUFU.EX2 R136, R136 ;  /* 0x0000008800887308 */ /* 0x000e620000000800 */
[C---:B----4-:R-:W-:Y:S01]  /*124a0*/  F2FP.BF16.F32.PACK_AB R33, R140.reuse, R145 ;  /* 0x000000918c21723e */ /* 0x050fe200000010ff */
[----:B------:R-:W-:-:S06]  /*124b0*/  FADD.FTZ R200, R140, R200 ;  /* 0x000000c88cc87221 */ /* 0x000fcc0000010000 */
[----:B------:R-:W-:Y:S08]  /*124c0*/  MUFU.EX2 R74, R74 ;  /* 0x0000004a004a7308 */ /* 0x000ff00000000800 */
[----:B------:R-:W4:Y:S01]  /*124d0*/  MUFU.EX2 R73, R73 ;  /* 0x0000004900497308 */ /* 0x000f220000000800 */
[----:B-1----:R-:W-:Y:S01]  /*124e0*/  F2FP.BF16.F32.PACK_AB R35, R136, R137 ;  /* 0x000000898823723e */ /* 0x002fe200000010ff */
[----:B------:R-:W-:-:S04]  /*124f0*/  FADD.FTZ R137, R137, R200 ;  /* 0x000000c889897221 */ /* 0x000fc80000010000 */
[----:B------:R-:W-:Y:S02]  /*12500*/  FADD.FTZ R137, R136, R137 ;  /* 0x0000008988897221 */ /* 0x000fe40000010000 */
[----:B------:R-:W-:Y:S01]  /*12510*/  MUFU.EX2 R72, R72 ;  /* 0x0000004800487308 */ /* 0x000fe20000000800 */
[C---:B------:R-:W-:Y:S06]  /*12520*/  HMMA.16816.F32.BF16 R20, R32.reuse, R4, R20 ;  /* 0x000000042014723c */ /* 0x040fec0000041814 */
[----:B------:R-:W-:Y:S01]  /*12530*/  HMMA.16816.F32.BF16 R28, R32, R6, R28 ;  /* 0x00000006201c723c */ /* 0x000fe2000004181c */
[----:B------:R-:W1:Y:S01]  /*12540*/  MUFU.EX2 R71, R71 ;  /* 0x0000004700477308 */ /* 0x000e620000000800 */
        /* <DEDUP_REMOVED lines=19> */
[----:B------:R-:W-:Y:S01]  /*12680*/  FFMA.FTZ R45, R53, UR20, -R2 ;  /* 0x00000014352d7c23 */ /* 0x000fe20008010802 */
[--C-:B------:R-:W-:Y:S01]  /*12690*/  FFMA.FTZ R34, R55, UR20, -R95.reuse ;  /* 0x0000001437227c23 */ /* 0x100fe2000801085f */
[----:B------:R-:W-:Y:S01]  /*126a0*/  FADD.FTZ R72, R71, R72 ;  /* 0x0000004847487221 */ /* 0x000fe20000010000 */
[----:B------:R-:W-:Y:S01]  /*126b0*/  FFMA.FTZ R38, R54, UR20, -R95 ;  /* 0x0000001436267c23 */ /* 0x000fe2000801085f */
[--C-:B------:R-:W-:Y:S01]  /*126c0*/  FFMA.FTZ R46, R52, UR20, -R2.reuse ;  /* 0x00000014342e7c23 */ /* 0x100fe20008010802 */
[----:B------:R-:W1:Y:S01]  /*126d0*/  MUFU.EX2 R119, R119 ;  /* 0x0000007700777308 */ /* 0x000e620000000800 */
[----:B----4-:R-:W-:Y:S01]  /*126e0*/  F2FP.BF16.F32.PACK_AB R5, R123, R132 ;  /* 0x000000847b05723e */ /* 0x010fe200000010ff */
[----:B------:R-:W-:Y:S01]  /*126f0*/  FADD.FTZ R132, R132, R137 ;  /* 0x0000008984847221 */ /* 0x000fe20000010000 */
[----:B------:R-:W-:-:S03]  /*12700*/  FFMA.FTZ R47, R51, UR20, -R2 ;  /* 0x00000014332f7c23 */ /* 0x000fc60008010802 */
[----:B------:R-:W-:Y:S02]  /*12710*/  FADD.FTZ R132, R123, R132 ;  /* 0x000000847b847221 */ /* 0x000fe40000010000 */
[----:B------:R-:W-:Y:S08]  /*12720*/  MUFU.EX2 R70, R70 ;  /* 0x0000004600467308 */ /* 0x000ff00000000800 */
[----:B------:R-:W4:Y:S01]  /*12730*/  MUFU.EX2 R69, R69 ;  /* 0x0000004500457308 */ /* 0x000f220000000800 */
[----:B-1----:R-:W-:Y:S01]  /*12740*/  F2FP.BF16.F32.PACK_AB R7, R119, R120 ;  /* 0x000000787707723e */ /* 0x002fe200000010ff */
[----:B------:R-:W-:-:S04]  /*12750*/  FADD.FTZ R120, R120, R132 ;  /* 0x0000008478787221 */ /* 0x000fc80000010000 */
[----:B------:R-:W-:Y:S02]  /*12760*/  FADD.FTZ R120, R119, R120 ;  /* 0x0000007877787221 */ /* 0x000fe40000010000 */
[C---:B---3--:R-:W-:Y:S01]  /*12770*/  HMMA.16816.F32.BF16 R20, R4.reuse, R16, R20 ;  /* 0x000000100414723c */ /* 0x048fe20000041814 */
[----:B------:R-:W-:Y:S05]  /*12780*/  MUFU.EX2 R68, R68 ;  /* 0x0000004400447308 */ /* 0x000fea0000000800 */
[C---:B------:R-:W-:Y:S01]  /*12790*/  HMMA.16816.F32.BF16 R28, R4.reuse, R18, R28 ;  /* 0x00000012041c723c */ /* 0x040fe2000004181c */
[----:B------:R-:W1:Y:S02]  /*127a0*/  LDSM.16.MT88.4 R16, [R196+0x7c00] ;  /* 0x007c0000c410783b */ /* 0x000e640000004200 */
[----:B------:R-:W3:Y:S03]  /*127b0*/  MUFU.EX2 R67, R67 ;  /* 0x0000004300437308 */ /* 0x000ee60000000800 */
[C---:B--2---:R-:W-:Y:S05]  /*127c0*/  HMMA.16816.F32.BF16 R176, R4.reuse, R8, R176 ;  /* 0x0000000804b0723c */ /* 0x044fea00000418b0 */
[----:B------:R-:W-:Y:S01]  /*127d0*/  MUFU.EX2 R117, R117 ;  /* 0x0000007500757308 */ /* 0x000fe20000000800 */
[----:B------:R-:W-:Y:S01]  /*127e0*/  HMMA.16816.F32.BF16 R172, R4, R10, R172 ;  /* 0x0000000a04ac723c */ /* 0x000fe200000418ac */
[----:B------:R-:W2:Y:S06]  /*127f0*/  LDSM.16.MT88.4 R8, [R197+0x8000] ;  /* 0x00800000c508783b */ /* 0x000eac0000004200 */
[----:B------:R-:W5:Y:S01]  /*12800*/  MUFU.EX2 R25, R25 ;  /* 0x0000001900197308 */ /* 0x000f620000000800 */
[----:B----4-:R-:W-:Y:S01]  /*12810*/  F2FP.BF16.F32.PACK_AB R4, R69, R70 ;  /* 0x000000464504723e */ /* 0x010fe200000010ff */
[----:B------:R-:W-:Y:S01]  /*12820*/  FADD.FTZ R70, R70, R72 ;  /* 0x0000004846467221 */ /* 0x000fe20000010000 */
[----:B---3--:R-:W-:-:S03]  /*12830*/  F2FP.BF16.F32.PACK_AB R6, R67, R68 ;  /* 0x000000444306723e */ /* 0x008fc600000010ff */
[----:B------:R-:W-:Y:S02]  /*12840*/  FADD.FTZ R69, R69, R70 ;  /* 0x0000004645457221 */ /* 0x000fe40000010000 */
[----:B------:R-:W3:Y:S02]  /*12850*/  MUFU.EX2 R26, R26 ;  /* 0x0000001a001a7308 */ /* 0x000ee40000000800 */
[----:B------:R-:W-:-:S04]  /*12860*/  FADD.FTZ R69, R68, R69 ;  /* 0x0000004544457221 */ /* 0x000fc80000010000 */
[----:B------:R-:W-:Y:S02]  /*12870*/  FADD.FTZ R67, R67, R69 ;  /* 0x0000004543437221 */ /* 0x000fe40000010000 */
[----:B------:R-:W4:Y:S01]  /*12880*/  MUFU.EX2 R27, R27 ;  /* 0x0000001b001b7308 */ /* 0x000f220000000800 */
[----:B-----5:R-:W-:Y:S01]  /*12890*/  F2FP.BF16.F32.PACK_AB R5, R25, R117 ;  /* 0x000000751905723e */ /* 0x020fe200000010ff */
[----:B------:R-:W-:-:S04]  /*128a0*/  FADD.FTZ R117, R117, R120 ;  /* 0x0000007875757221 */ /* 0x000fc80000010000 */
[----:B------:R-:W-:Y:S02]  /*128b0*/  FADD.FTZ R25, R25, R117 ;  /* 0x0000007519197221 */ /* 0x000fe40000010000 */
[----:B------:R-:W5:Y:S02]  /*128c0*/  MUFU.EX2 R66, R66 ;  /* 0x0000004200427308 */ /* 0x000f640000000800 */
[----:B---3--:R-:W-:-:S06]  /*128d0*/  FADD.FTZ R25, R26, R25 ;  /* 0x000000191a197221 */ /* 0x008fcc0000010000 */
[----:B------:R-:W-:Y:S01]  /*128e0*/  MUFU.EX2 R65, R65 ;  /* 0x0000004100417308 */ /* 0x000fe20000000800 */
[C---:B----4-:R-:W-:Y:S01]  /*128f0*/  F2FP.BF16.F32.PACK_AB R7, R27.reuse, R26 ;  /* 0x0000001a1b07723e */ /* 0x050fe200000010ff */
[----:B------:R-:W-:-:S06]  /*12900*/  FADD.FTZ R27, R27, R25 ;  /* 0x000000191b1b7221 */ /* 0x000fcc0000010000 */
[----:B------:R-:W-:Y:S01]  /*12910*/  HMMA.16816.F32.BF16 R20, R4, R12, R20 ;  /* 0x0000000c0414723c */ /* 0x000fe20000041814 */
[----:B------:R-:W-:Y:S01]  /*12920*/  MUFU.EX2 R64, R64 ;  /* 0x0000004000407308 */ /* 0x000fe20000000800 */
[----:B-----5:R-:W-:-:S04]  /*12930*/  FADD.FTZ R67, R66, R67 ;  /* 0x0000004342437221 */ /* 0x020fc80000010000 */
[C---:B------:R-:W-:Y:S01]  /*12940*/  HMMA.16816.F32.BF16 R28, R4.reuse, R14, R28 ;  /* 0x0000000e041c723c */ /* 0x040fe2000004181c */
[----:B------:R-:W3:Y:S02]  /*12950*/  LDSM.16.MT88.4 R12, [R196+0x8000] ;  /* 0x00800000c40c783b */ /* 0x000ee40000004200 */
[----:B------:R-:W4:Y:S03]  /*12960*/  MUFU.EX2 R63, R63 ;  /* 0x0000003f003f7308 */ /* 0x000f260000000800 */
[C---:B-1----:R-:W-:Y:S05]  /*12970*/  HMMA.16816.F32.BF16 R176, R4.reuse, R16, R176 ;  /* 0x0000001004b0723c */ /* 0x042fea00000418b0 */
[----:B------:R-:W1:Y:S01]  /*12980*/  MUFU.EX2 R32, R32 ;  /* 0x0000002000207308 */ /* 0x000e620000000800 */
[----:B------:R-:W-:Y:S01]  /*12990*/  HMMA.16816.F32.BF16 R172, R4, R18, R172 ;  /* 0x0000001204ac723c */ /* 0x000fe200000418ac */
[----:B------:R-:W5:Y:S06]  /*129a0*/  LDSM.16.MT88.4 R16, [R197+0x8400] ;  /* 0x00840000c510783b */ /* 0x000f6c0000004200 */
[----:B------:R-:W2:Y:S01]  /*129b0*/  MUFU.EX2 R33, R33 ;  /* 0x0000002100217308 */ /* 0x000ea20000000800 */
[--C-:B------:R-:W-:Y:S01]  /*129c0*/  FFMA.FTZ R4, R41, UR20, -R2.reuse ;  /* 0x0000001429047c23 */ /* 0x100fe20008010802 */
[----:B------:R-:W-:Y:S01]  /*129d0*/  FFMA.FTZ R41, R40, UR20, -R2 ;  /* 0x0000001428297c23 */ /* 0x000fe20008010802 */
[----:B----4-:R-:W-:-:S05]  /*129e0*/  F2FP.BF16.F32.PACK_AB R6, R63, R64 ;  /* 0x000000403f06723e */ /* 0x010fca00000010ff */
[----:B------:R-:W-:Y:S01]  /*129f0*/  MUFU.EX2 R35, R35 ;  /* 0x0000002300237308 */ /* 0x000fe20000000800 */
[----:B-1----:R-:W-:-:S07]  /*12a00*/  FADD.FTZ R27, R32, R27 ;  /* 0x0000001b201b7221 */ /* 0x002fce0000010000 */
[----:B------:R-:W1:Y:S01]  /*12a10*/  MUFU.EX2 R42, R42 ;  /* 0x0000002a002a7308 */ /* 0x000e620000000800 */
[C---:B--2---:R-:W-:Y:S01]  /*12a20*/  F2FP.BF16.F32.PACK_AB R5, R33.reuse, R32 ;  /* 0x000000202105723e */ /* 0x044fe200000010ff */
[----:B------:R-:W-:-:S06]  /*12a30*/  FADD.FTZ R27, R33, R27 ;  /* 0x0000001b211b7221 */ /* 0x000fcc0000010000 */
[----:B------:R2:W4:Y:S08]  /*12a40*/  MUFU.EX2 R40, R4 ;  /* 0x0000000400287308 */ /* 0x0005300000000800 */
[----:B------:R-:W3:Y:S01]  /*12a50*/  MUFU.EX2 R62, R62 ;  /* 0x0000003e003e7308 */ /* 0x000ee20000000800 */
[----:B-1----:R-:W-:Y:S01]  /*12a60*/  F2FP.BF16.F32.PACK_AB R7, R42, R35 ;  /* 0x000000232a07723e */ /* 0x002fe200000010ff */
[----:B------:R-:W-:-:S04]  /*12a70*/  FADD.FTZ R35, R35, R27 ;  /* 0x0000001b23237221 */ /* 0x000fc80000010000 */
[----:B------:R-:W-:Y:S02]  /*12a80*/  FADD.FTZ R35, R42, R35 ;  /* 0x000000232a237221 */ /* 0x000fe40000010000 */
[----:B------:R-:W1:Y:S01]  /*12a90*/  MUFU.EX2 R61, R61 ;  /* 0x0000003d003d7308 */ /* 0x000e620000000800 */
[C---:B--2---:R-:W-:Y:S01]  /*12aa0*/  F2FP.BF16.F32.PACK_AB R4, R65.reuse, R66 ;  /* 0x000000424104723e */ /* 0x044fe200000010ff */
[----:B------:R-:W-:Y:S01]  /*12ab0*/  FADD.FTZ R65, R65, R67 ;  /* 0x0000004341417221 */ /* 0x000fe20000010000 */
[----:B----4-:R-:W-:-:S03]  /*12ac0*/  FADD.FTZ R35, R40, R35 ;  /* 0x0000002328237221 */ /* 0x010fc60000010000 */
[----:B------:R-:W-:Y:S02]  /*12ad0*/  FADD.FTZ R65, R64, R65 ;  /* 0x0000004140417221 */ /* 0x000fe40000010000 */
[----:B------:R-:W-:Y:S01]  /*12ae0*/  MUFU.EX2 R60, R60 ;  /* 0x0000003c003c7308 */ /* 0x000fe20000000800 */
[----:B------:R-:W-:Y:S01]  /*12af0*/  HMMA.16816.F32.BF16 R20, R4, R8, R20 ;  /* 0x000000080414723c */ /* 0x000fe20000041814 */
[----:B------:R-:W-:-:S04]  /*12b00*/  FADD.FTZ R63, R63, R65 ;  /* 0x000000413f3f7221 */ /* 0x000fc80000010000 */
[----:B---3--:R-:W-:Y:S01]  /*12b10*/  FADD.FTZ R63, R62, R63 ;  /* 0x0000003f3e3f7221 */ /* 0x008fe20000010000 */
[C---:B------:R-:W-:Y:S01]  /*12b20*/  HMMA.16816.F32.BF16 R28, R4.reuse, R10, R28 ;  /* 0x0000000a041c723c */ /* 0x040fe2000004181c */
[----:B------:R-:W2:Y:S01]  /*12b30*/  MUFU.EX2 R59, R59 ;  /* 0x0000003b003b7308 */ /* 0x000ea20000000800 */
[----:B------:R-:W3:Y:S04]  /*12b40*/  LDSM.16.MT88.4 R8, [R196+0x8400] ;  /* 0x00840000c408783b */ /* 0x000ee80000004200 */
[C---:B------:R-:W-:Y:S03]  /*12b50*/  HMMA.16816.F32.BF16 R176, R4.reuse, R12, R176 ;  /* 0x0000000c04b0723c */ /* 0x040fe600000418b0 */
[----:B------:R-:W4:Y:S03]  /*12b60*/  MUFU.EX2 R41, R41 ;  /* 0x0000002900297308 */ /* 0x000f260000000800 */
[----:B------:R-:W-:Y:S01]  /*12b70*/  HMMA.16816.F32.BF16 R172, R4, R14, R172 ;  /* 0x0000000e04ac723c */ /* 0x000fe200000418ac */
[----:B------:R-:W3:Y:S04]  /*12b80*/  LDSM.16.MT88.4 R12, [R197+0x8800] ;  /* 0x00880000c50c783b */ /* 0x000ee80000004200 */
[----:B------:R-:W5:Y:S02]  /*12b90*/  MUFU.EX2 R39, R39 ;  /* 0x0000002700277308 */ /* 0x000f640000000800 */
[C---:B-1----:R-:W-:Y:S01]  /*12ba0*/  F2FP.BF16.F32.PACK_AB R4, R61.reuse, R62 ;  /* 0x0000003e3d04723e */ /* 0x042fe200000010ff */
[----:B------:R-:W-:Y:S01]  /*12bb0*/  FADD.FTZ R61, R61, R63 ;  /* 0x0000003f3d3d7221 */ /* 0x000fe20000010000 */
[----:B--2---:R-:W-:-:S03]  /*12bc0*/  F2FP.BF16.F32.PACK_AB R6, R59, R60 ;  /* 0x0000003c3b06723e */ /* 0x004fc600000010ff */
[----:B------:R-:W-:Y:S01]  /*12bd0*/  FADD.FTZ R61, R60, R61 ;  /* 0x0000003d3c3d7221 */ /* 0x000fe20000010000 */
[----:B------:R-:W1:Y:S01]  /*12be0*/  MUFU.EX2 R43, R43 ;  /* 0x0000002b002b7308 */ /* 0x000e620000000800 */
[C---:B----4-:R-:W-:Y:S01]  /*12bf0*/  F2FP.BF16.F32.PACK_AB R5, R41.reuse, R40 ;  /* 0x000000282905723e */ /* 0x050fe200000010ff */
[----:B------:R-:W-:Y:S01]  /*12c00*/  FADD.FTZ R41, R41, R35 ;  /* 0x0000002329297221 */ /* 0x000fe20000010000 */
[----:B------:R-:W-:-:S05]  /*12c10*/  FADD.FTZ R59, R59, R61 ;  /* 0x0000003d3b3b7221 */ /* 0x000fca0000010000 */
[----:B------:R-:W2:Y:S01]  /*12c20*/  MUFU.EX2 R58, R58 ;  /* 0x0000003a003a7308 */ /* 0x000ea20000000800 */
[----:B-----5:R-:W-:-:S07]  /*12c30*/  FADD.FTZ R41, R39, R41 ;  /* 0x0000002927297221 */ /* 0x020fce0000010000 */
[----:B------:R-:W4:Y:S01]  /*12c40*/  MUFU.EX2 R57, R57 ;  /* 0x0000003900397308 */ /* 0x000f220000000800 */
[C---:B-1----:R-:W-:Y:S01]  /*12c50*/  F2FP.BF16.F32.PACK_AB R7, R43.reuse, R39 ;  /* 0x000000272b07723e */ /* 0x042fe200000010ff */
[----:B------:R-:W-:-:S06]  /*12c60*/  FADD.FTZ R43, R43, R41 ;  /* 0x000000292b2b7221 */ /* 0x000fcc0000010000 */
[----:B------:R-:W-:Y:S01]  /*12c70*/  HMMA.16816.F32.BF16 R20, R4, R16, R20 ;  /* 0x000000100414723c */ /* 0x000fe20000041814 */
[----:B------:R-:W-:Y:S01]  /*12c80*/  MUFU.EX2 R3, R3 ;  /* 0x0000000300037308 */ /* 0x000fe20000000800 */
[----:B--2---:R-:W-:-:S04]  /*12c90*/  FADD.FTZ R59, R58, R59 ;  /* 0x0000003b3a3b7221 */ /* 0x004fc80000010000 */
[C---:B------:R-:W-:Y:S01]  /*12ca0*/  HMMA.16816.F32.BF16 R28, R4.reuse, R18, R28 ;  /* 0x00000012041c723c */ /* 0x040fe2000004181c */
[----:B------:R-:W1:Y:S02]  /*12cb0*/  LDSM.16.MT88.4 R16, [R196+0x8800] ;  /* 0x00880000c410783b */ /* 0x000e640000004200 */
[----:B------:R-:W2:Y:S03]  /*12cc0*/  MUFU.EX2 R118, R118 ;  /* 0x0000007600767308 */ /* 0x000ea60000000800 */
[C---:B---3--:R-:W-:Y:S05]  /*12cd0*/  HMMA.16816.F32.BF16 R176, R4.reuse, R8, R176 ;  /* 0x0000000804b0723c */ /* 0x048fea00000418b0 */
[----:B------:R-:W3:Y:S01]  /*12ce0*/  MUFU.EX2 R37, R37 ;  /* 0x0000002500257308 */ /* 0x000ee20000000800 */
[----:B------:R-:W-:Y:S01]  /*12cf0*/  HMMA.16816.F32.BF16 R172, R4, R10, R172 ;  /* 0x0000000a04ac723c */ /* 0x000fe200000418ac */
[----:B------:R-:W5:Y:S06]  /*12d00*/  LDSM.16.MT88.4 R8, [R196+0x8c00] ;  /* 0x008c0000c408783b */ /* 0x000f6c0000004200 */
[----:B------:R-:W1:Y:S01]  /*12d10*/  MUFU.EX2 R36, R36 ;  /* 0x0000002400247308 */ /* 0x000e620000000800 */
[C---:B----4-:R-:W-:Y:S01]  /*12d20*/  F2FP.BF16.F32.PACK_AB R4, R57.reuse, R58 ;  /* 0x0000003a3904723e */ /* 0x050fe200000010ff */
[----:B------:R-:W-:Y:S01]  /*12d30*/  FADD.FTZ R57, R57, R59 ;  /* 0x0000003b39397221 */ /* 0x000fe20000010000 */
[----:B--2---:R-:W-:-:S03]  /*12d40*/  F2FP.BF16.F32.PACK_AB R6, R118, R3 ;  /* 0x000000037606723e */ /* 0x004fc600000010ff */
[----:B------:R-:W-:Y:S02]  /*12d50*/  FADD.FTZ R57, R3, R57 ;  /* 0x0000003903397221 */ /* 0x000fe40000010000 */
[----:B------:R-:W2:Y:S01]  /*12d60*/  MUFU.EX2 R44, R44 ;  /* 0x0000002c002c7308 */ /* 0x000ea20000000800 */
[----:B---3--:R-:W-:Y:S01]  /*12d70*/  FADD.FTZ R43, R37, R43 ;  /* 0x0000002b252b7221 */ /* 0x008fe20000010000 */
[----:B------:R-:W-:-:S06]  /*12d80*/  FADD.FTZ R118, R118, R57 ;  /* 0x0000003976767221 */ /* 0x000fcc0000010000 */
        /* <DEDUP_REMOVED lines=9> */
[----:B------:R-:W3:Y:S01]  /*12e20*/  MUFU.EX2 R38, R38 ;  /* 0x0000002600267308 */ /* 0x000ee20000000800 */
[----:B-1----:R-:W-:-:S04]  /*12e30*/  FADD.FTZ R118, R24, R118 ;  /* 0x0000007618767221 */ /* 0x002fc80000010000 */
[C---:B------:R-:W-:Y:S01]  /*12e40*/  HMMA.16816.F32.BF16 R28, R4.reuse, R14, R28 ;  /* 0x0000000e041c723c */ /* 0x040fe2000004181c */
[----:B------:R-:W-:Y:S02]  /*12e50*/  FFMA.FTZ R12, R50, UR20, -R2 ;  /* 0x00000014320c7c23 */ /* 0x000fe40008010802 */
[----:B------:R-:W1:Y:S01]  /*12e60*/  MUFU.EX2 R167, R167 ;  /* 0x000000a700a77308 */ /* 0x000e620000000800 */
[----:B--2---:R-:W-:Y:S02]  /*12e70*/  FADD.FTZ R118, R34, R118 ;  /* 0x0000007622767221 */ /* 0x004fe40000010000 */
[C---:B------:R-:W-:Y:S05]  /*12e80*/  HMMA.16816.F32.BF16 R176, R4.reuse, R16, R176 ;  /* 0x0000001004b0723c */ /* 0x040fea00000418b0 */
[----:B------:R-:W2:Y:S01]  /*12e90*/  MUFU.EX2 R46, R46 ;  /* 0x0000002e002e7308 */ /* 0x000ea20000000800 */
[----:B------:R-:W-:Y:S01]  /*12ea0*/  HMMA.16816.F32.BF16 R172, R4, R18, R172 ;  /* 0x0000001204ac723c */ /* 0x000fe200000418ac */
[----:B---3--:R-:W-:-:S06]  /*12eb0*/  FADD.FTZ R118, R38, R118 ;  /* 0x0000007626767221 */ /* 0x008fcc0000010000 */
[----:B------:R-:W3:Y:S01]  /*12ec0*/  MUFU.EX2 R47, R47 ;  /* 0x0000002f002f7308 */ /* 0x000ee20000000800 */
[----:B------:R-:W-:Y:S02]  /*12ed0*/  F2FP.BF16.F32.PACK_AB R4, R34, R24 ;  /* 0x000000182204723e */ /* 0x000fe400000010ff */
[C---:B-1----:R-:W-:Y:S01]  /*12ee0*/  F2FP.BF16.F32.PACK_AB R6, R167.reuse, R38 ;  /* 0x00000026a706723e */ /* 0x042fe200000010ff */
[----:B------:R-:W-:-:S04]  /*12ef0*/  FADD.FTZ R167, R167, R118 ;  /* 0x00000076a7a77221 */ /* 0x000fc80000010000 */
[----:B------:R-:W1:Y:S01]  /*12f00*/  MUFU.EX2 R12, R12 ;  /* 0x0000000c000c7308 */ /* 0x000e620000000800 */
[----:B--2---:R-:W-:-:S07]  /*12f10*/  FADD.FTZ R45, R46, R45 ;  /* 0x0000002d2e2d7221 */ /* 0x004fce0000010000 */
        /* <DEDUP_REMOVED lines=8> */
[C---:B-----5:R-:W-:Y:S06]  /*12fa0*/  HMMA.16816.F32.BF16 R176, R4.reuse, R8, R176 ;  /* 0x0000000804b0723c */ /* 0x060fec00000418b0 */
[----:B------:R-:W-:-:S15]  /*12fb0*/  HMMA.16816.F32.BF16 R172, R4, R10, R172 ;  /* 0x0000000a04ac723c */ /* 0x000fde00000418ac */
[----:B------:R-:W-:-:S09]  /*12fc0*/  NOP ;  /* 0x0000000000007918 */ /* 0x000fd20000000000 */
.L_x_2438:
[----:B------:R-:W-:Y:S05]  /*12fd0*/  @!P2 BRA `(.L_x_2446) ;  /* 0x0000006400e8a947 */ /* 0x000fea0003800000 */
        /* <DEDUP_REMOVED lines=9> */
.L_x_2450:
        /* <DEDUP_REMOVED lines=13> */
[----:B------:R-:W-:Y:S02]  /*13140*/  UIADD3 UR10, UR8, 0x100, URZ ;  /* 0x00000100080a7890 */ /* 0x000fe4000fffe03f */
[----:B------:R-:W-:Y:S04]  /*13150*/  MOV R14, UR8 ;  /* 0x00000008000e7c02 */ /* 0x000fe80008000f00 */
[----:B------:R-:W-:Y:S01]  /*13160*/  IMAD.U32 R16, RZ, RZ, UR10 ;  /* 0x0000000aff107e24 */ /* 0x000fe2000f8e00ff */
[----:B------:R-:W-:Y:S04]  /*13170*/  IABS R14, R14 ;  /* 0x0000000e000e7213 */ /* 0x000fe80000000000 */
[----:B------:R-:W-:Y:S02]  /*13180*/  IABS R16, R16 ;  /* 0x0000001000107213 */ /* 0x000fe40000000000 */
[----:B-----5:R-:W-:Y:S04]  /*13190*/  IABS R0, R2 ;  /* 0x0000000200007213 */ /* 0x020fe80000000000 */
[----:B------:R-:W5:Y:S10]  /*131a0*/  I2F.RP R18, R0 ;  /* 0x0000000000127306 */ /* 0x000f740000209400 */
        /* <DEDUP_REMOVED lines=23> */
[----:B------:R-:W5:Y:S01]  /*13320*/  LDC.64 R14, c[0x0][0x238] ;  /* 0x00008e00ff0e7b82 */ /* 0x000f620000000a00 */
        /* <DEDUP_REMOVED lines=10> */
[CC--:B------:R-:W-:Y:S02]  /*133d0*/  LEA R16, P3, R3.reuse, R190.reuse, 0x2 ;  /* 0x000000be03107211 */ /* 0x0c0fe400078610ff */
[C---:B------:R-:W-:Y:S02]  /*133e0*/  LEA R4, P0, R0.reuse, R190, 0x2 ;  /* 0x000000be00047211 */ /* 0x040fe400078010ff */
[-C--:B------:R-:W-:Y:S02]  /*133f0*/  LEA.HI.X.SX32 R17, R3, R191.reuse, 0x2, P3 ;  /* 0x000000bf03117211 */ /* 0x080fe400018f16ff */
[C---:B------:R-:W-:Y:S01]  /*13400*/  LEA.HI.X.SX32 R5, R0.reuse, R191, 0x2, P0 ;  /* 0x000000bf00057211 */ /* 0x040fe200000f16ff */
[----:B------:R-:W-:Y:S02]  /*13410*/  IMAD.IADD R0, R0, 0x1, -R3 ;  /* 0x0000000100007824 */ /* 0x000fe400078e0a03 */
[----:B------:R-:W2:Y:S02]  /*13420*/  LDG.E R16, desc[UR18][R16.64] ;  /* 0x0000001210107981 */ /* 0x000ea4000c1e1900 */
[----:B------:R-:W-:Y:S05]  /*13430*/  IMAD R0, R0, R2, -0x100 ;  /* 0xffffff0000007424 */ /* 0x000fea00078e0202 */
[----:B------:R-:W-:Y:S01]  /*13440*/  SHF.R.S32.HI R2, RZ, 0x1f, R0 ;  /* 0x0000001fff027819 */ /* 0x000fe20000011400 */
[----:B------:R1:W2:Y:S02]  /*13450*/  LDG.E R17, desc[UR18][R4.64] ;  /* 0x0000001204117981 */ /* 0x0002a4000c1e1900 */
[----:B-1----:R-:W1:Y:S02]  /*13460*/  LDC.64 R4, c[0x0][0x250] ;  /* 0x00009400ff047b82 */ /* 0x002e640000000a00 */
[-C--:B-1----:R-:W-:Y:S02]  /*13470*/  IMAD R2, R2, R4.reuse, RZ ;  /* 0x0000000402027224 */ /* 0x082fe400078e02ff */
[C---:B------:R-:W-:Y:S04]  /*13480*/  IMAD.WIDE.U32 R18, R0.reuse, R4, RZ ;  /* 0x0000000400127225 */ /* 0x040fe800078e00ff */
[----:B------:R-:W-:Y:S05]  /*13490*/  IMAD R2, R0, R5, R2 ;  /* 0x0000000500027224 */ /* 0x000fea00078e0202 */
[----:B------:R-:W-:Y:S01]  /*134a0*/  IADD3 R19, R19, R2, RZ ;  /* 0x0000000213137210 */ /* 0x000fe20007ffe0ff */
[----:B--2---:R-:W-:Y:S04]  /*134b0*/  IMAD.IADD R16, R16, 0x1, -R17 ;  /* 0x0000000110107824 */ /* 0x004fe800078e0a11 */
[-C--:B-----5:R-:W-:Y:S01]  /*134c0*/  IMAD.WIDE.U32 R18, R16, R14.reuse, R18 ;  /* 0x0000000e10127225 */ /* 0x0a0fe200078e0012 */
[----:B------:R-:W-:Y:S05]  /*134d0*/  SHF.R.S32.HI R0, RZ, 0x1f, R16 ;  /* 0x0000001fff007819 */ /* 0x000fea0000011410 */
[----:B------:R-:W-:Y:S01]  /*134e0*/  IMAD R0, R0, R14, RZ ;  /* 0x0000000e00007224 */ /* 0x000fe200078e02ff */
[----:B------:R-:W-:Y:S03]  /*134f0*/  MOV R14, R18 ;  /* 0x00000012000e7202 */ /* 0x000fe60000000f00 */
[----:B------:R-:W-:Y:S04]  /*13500*/  IMAD R0, R16, R15, R0 ;  /* 0x0000000f10007224 */ /* 0x000fe800078e0200 */
[----:B------:R-:W-:Y:S07]  /*13510*/  IMAD.IADD R0, R19, 0x1, R0 ;  /* 0x0000000113007824 */ /* 0x000fee00078e0200 */
.L_x_2447:
[----:B------:R-:W5:Y:S01]  /*13520*/  @!P2 LDC.64 R4, c[0x0][0x250] ;  /* 0x00009400ff04ab82 */ /* 0x000f620000000a00 */
[----:B------:R-:W-:Y:S01]  /*13530*/  @P2 STS.64 [R188+0x5008], RZ ;  /* 0x005008ffbc002388 */ /* 0x000fe20000000a00 */
[-C--:B------:R-:W-:Y:S01]  /*13540*/  LEA R200, P3, R14, R199.reuse, 0x1 ;  /* 0x000000c70ec87211 */ /* 0x080fe200078608ff */
[----:B---3--:R-:W-:Y:S01]  /*13550*/  @!P2 IMAD R9, R9, 0x60, RZ ;  /* 0x000000600909a824 */ /* 0x008fe200078e02ff */
[----:B-1----:R-:W-:Y:S01]  /*13560*/  @!P2 LEA R2, P0, R12, R14, 0x5 ;  /* 0x0000000e0c02a211 */ /* 0x002fe200078028ff */
[----:B------:R-:W-:Y:S01]  /*13570*/  UISETP.GT.AND UP0, UPT, UR7, UR15, UPT ;  /* 0x0000000f0700728c */ /* 0x000fe2000bf04270 */
[----:B------:R-:W-:Y:S01]  /*13580*/  LEA.HI.X R201, R14, R198, R0, 0x1, P3 ;  /* 0x000000c60ec97211 */ /* 0x000fe200018f0c00 */
[----:B------:R-:W-:Y:S01]  /*13590*/  @P2 STS [R188+0x5000], RZ ;  /* 0x005000ffbc002388 */ /* 0x000fe20000000800 */
[----:B------:R-:W-:Y:S02]  /*135a0*/  @!P2 LEA R16, P3, R2, R199, 0x1 ;  /* 0x000000c70210a211 */ /* 0x000fe400078608ff */
[-C--:B------:R-:W-:Y:S01]  /*135b0*/  @!P2 MOV R15, R0.reuse ;  /* 0x00000000000fa202 */ /* 0x080fe20000000f00 */
[----:B------:R-:W-:Y:S01]  /*135c0*/  @P2 STS [R188+0x5004], RZ ;  /* 0x005004ffbc002388 */ /* 0x000fe20000000800 */
[----:B------:R-:W-:Y:S02]  /*135d0*/  @!P2 LEA.HI.X R13, R12, R0, R13, 0x5, P0 ;  /* 0x000000000c0da211 */ /* 0x000fe400000f2c0d */
[----:B--2---:R-:W-:Y:S01]  /*135e0*/  @!P2 LEA R12, P0, R10, R14, 0x6 ;  /* 0x0000000e0a0ca211 */ /* 0x004fe200078030ff */
[----:B------:R-:W-:Y:S01]  /*135f0*/  @!PT LDS RZ, [RZ] ;  /* 0x00000000fffff984 */ /* 0x000fe20000000800 */
[----:B------:R-:W-:Y:S01]  /*13600*/  @!PT LDS RZ, [RZ] ;  /* 0x00000000fffff984 */ /* 0x000fe20000000800 */
[----:B------:R-:W-:Y:S01]  /*13610*/  @!PT LDS RZ, [RZ] ;  /* 0x00000000fffff984 */ /* 0x000fe20000000800 */
[----:B------:R-:W-:Y:S01]  /*13620*/  @!P2 LDGSTS.E.BYPASS.LTC128B.128 [R188+0x5000], desc[UR18][R200.64] ;  /* 0x05000000c8bcafae */ /* 0x000fe2000b901d52 */
[----:B------:R-:W-:Y:S01]  /*13630*/  @!P2 LEA.HI.X R17, R2, R198, R13, 0x1, P3 ;  /* 0x000000c60211a211 */ /* 0x000fe200018f0c0d */
[----:B------:R-:W-:Y:S01]  /*13640*/  @!P2 IMAD.WIDE.U32 R18, R8, 0x60, R14 ;  /* 0x000000600812a825 */ /* 0x000fe200078e000e */
[----:B------:R-:W1:Y:S02]  /*13650*/  @!P2 LDC.64 R2, c[0x0][0x250] ;  /* 0x00009400ff02ab82 */ /* 0x000e640000000a00 */
[----:B------:R-:W-:Y:S02]  /*13660*/  @!P2 LEA.HI.X R13, R10, R0, R11, 0x6, P0 ;  /* 0x000000000a0da211 */ /* 0x000fe400000f340b */
[----:B------:R-:W-:Y:S01]  /*13670*/  @!P2 IADD3 R9, R9, R19, RZ ;  /* 0x000000130909a210 */ /* 0x000fe20007ffe0ff */
[----:B------:R-:W-:Y:S03]  /*13680*/  @P2 STS.128 [R188+0x5800], RZ ;  /* 0x005800ffbc002388 */ /* 0x000fe60000000c00 */
[----:B------:R-:W2:Y:S01]  /*13690*/  @!P2 LDC.64 R10, c[0x0][0x250] ;  /* 0x00009400ff0aab82 */ /* 0x000ea20000000a00 */
[-C--:B------:R-:W-:Y:S02]  /*136a0*/  @!P2 LEA R20, P3, R12, R199.reuse, 0x1 ;  /* 0x000000c70c14a211 */ /* 0x080fe400078608ff */
[----:B----4-:R-:W-:Y:S02]  /*136b0*/  @!P2 LEA R8, P0, R6, R14, 0x7 ;  /* 0x0000000e0608a211 */ /* 0x010fe400078038ff */
[----:B------:R-:W-:Y:S01]  /*136c0*/  @!P2 LEA.HI.X R21, R12, R198, R13, 0x1, P3 ;  /* 0x000000c60c15a211 */ /* 0x000fe200018f0c0d */
[----:B------:R-:W-:Y:S01]  /*136d0*/  @!PT LDS RZ, [RZ] ;  /* 0x00000000fffff984 */ /* 0x000fe20000000800 */
[----:B------:R-:W-:Y:S01]  /*136e0*/  @!PT LDS RZ, [RZ] ;  /* 0x00000000fffff984 */ /* 0x000fe20000000800 */
[----:B------:R-:W-:Y:S01]  /*136f0*/  @!PT LDS RZ, [RZ] ;  /* 0x00000000fffff984 */ /* 0x000fe20000000800 */
[----:B------:R3:W-:Y:S01]  /*13700*/  @!P2 LDGSTS.E.BYPASS.LTC128B.128 [R188+0x5800], desc[UR18][R16.64] ;  /* 0x0580000010bcafae */ /* 0x0007e2000b901d52 */
[-C--:B------:R-:W-:Y:S02]  /*13710*/  @!P2 LEA R12, P3, R18, R199.reuse, 0x1 ;  /* 0x000000c7120ca211 */ /* 0x080fe400078608ff */
[----:B------:R-:W-:Y:S02]  /*13720*/  @!P2 LEA.HI.X R7, R6, R0, R7, 0x7, P0 ;  /* 0x000000000607a211 */ /* 0x000fe400000f3c07 */
[-C--:B------:R-:W-:Y:S02]  /*13730*/  @!P2 LEA.HI.X R13, R18, R198.reuse, R9, 0x1, P3 ;  /* 0x000000c6120da211 */ /* 0x080fe400018f0c09 */
[CC--:B------:R-:W-:Y:S01]  /*13740*/  @!P2 LEA R6, P0, R8.reuse, R199.reuse, 0x1 ;  /* 0x000000c70806a211 */ /* 0x0c0fe200078008ff */
[----:B------:R-:W-:Y:S03]  /*13750*/  @P2 STS.128 [R188+0x6000], RZ ;  /* 0x006000ffbc002388 */ /* 0x000fe60000000c00 */
[-C--:B------:R-:W-:Y:S05]  /*13760*/  @!P2 LEA.HI.X R7, R8, R198.reuse, R7, 0x1, P0 ;  /* 0x000000c60807a211 */ /* 0x080fea00000f0c07 */
[----:B------:R-:W-:Y:S01]  /*13770*/  @!PT LDS RZ, [RZ] ;  /* 0x00000000fffff984 */ /* 0x000fe20000000800 */
[----:B------:R-:W-:Y:S01]  /*13780*/  @!PT LDS RZ, [RZ] ;  /* 0x00000000fffff984 */ /* 0x000fe20000000800 */
[----:B------:R-:W-:Y:S01]  /*13790*/  @!PT LDS RZ, [RZ] ;  /* 0x00000000fffff984 */ /* 0x000fe20000000800 */
[----:B------:R-:W-:Y:S01]  /*137a0*/  @!P2 LDGSTS.E.BYPASS.LTC128B.128 [R188+0x6000], desc[UR18][R20.64] ;  /* 0x0600000014bcafae */ /* 0x000fe2000b901d52 */
[--C-:B-----5:R-:W-:Y:S04]  /*137b0*/  @!P2 IMAD.WIDE.U32 R8, R4, 0xa0, R14.reuse ;  /* 0x000000a00408a825 */ /* 0x120fe800078e000e */
[----:B------:R-:W-:Y:S01]  /*137c0*/  @!P2 IMAD R5, R5, 0xa0, RZ ;  /* 0x000000a00505a824 */ /* 0x000fe200078e02ff */
[----:B------:R-:W-:Y:S01]  /*137d0*/  @!P2 LEA R4, P4, R8, R199, 0x1 ;  /* 0x000000c70804a211 */ /* 0x000fe200078808ff */
[----:B-1----:R-:W-:Y:S01]  /*137e0*/  @!P2 IMAD R3, R3, 0xc0, RZ ;  /* 0x000000c00303a824 */ /* 0x002fe200078e02ff */
[----:B------:R-:W-:Y:S01]  /*137f0*/  @P2 STS.128 [R188+0x6800], RZ ;  /* 0x006800ffbc002388 */ /* 0x000fe20000000c00 */
[----:B--2---:R-:W-:Y:S01]  /*13800*/  @!P2 IMAD R11, R11, 0xe0, RZ ;  /* 0x000000e00b0ba824 */ /* 0x004fe200078e02ff */
[----:B------:R-:W-:Y:S01]  /*13810*/  @!P2 IADD3 R5, R5, R9, RZ ;  /* 0x000000090505a210 */ /* 0x000fe20007ffe0ff */
[----:B---3--:R-:W-:Y:S03]  /*13820*/  @!P2 IMAD.WIDE.U32 R16, R2, 0xc0, R14 ;  /* 0x000000c00210a825 */ /* 0x008fe600078e000e */
[-C--:B------:R-:W-:Y:S01]  /*13830*/  @!P2 LEA.HI.X R5, R8, R198.reuse, R5, 0x1, P4 ;  /* 0x000000c60805a211 */ /* 0x080fe200020f0c05 */
[----:B------:R-:W-:Y:S01]  /*13840*/  @!P2 IMAD.WIDE.U32 R14, R10, 0xe0, R14 ;  /* 0x000000e00a0ea825 */ /* 0x000fe200078e000e */
[----:B------:R-:W-:Y:S01]  /*13850*/  @!PT LDS RZ, [RZ] ;  /* 0x00000000fffff984 */ /* 0x000fe20000000800 */
[----:B------:R-:W-:Y:S01]  /*13860*/  @!PT LDS RZ, [RZ] ;  /* 0x00000000fffff984 */ /* 0x000fe20000000800 */
[----:B------:R-:W-:Y:S01]  /*13870*/  @!PT LDS RZ, [RZ] ;  /* 0x00000000fffff984 */ /* 0x000fe20000000800 */
[----:B------:R-:W-:Y:S02]  /*13880*/  @!P2 LDGSTS.E.BYPASS.LTC128B.128 [R188+0x6800], desc[UR18][R12.64] ;  /* 0x068000000cbcafae */ /* 0x000fe4000b901d52 */
[----:B------:R-:W-:Y:S02]  /*13890*/  @!P2 IADD3 R3, R3, R17, RZ ;  /* 0x000000110303a210 */ /* 0x000fe40007ffe0ff */
[-C--:B------:R-:W-:Y:S02]  /*138a0*/  @!P2 LEA R2, P3, R16, R199.reuse, 0x1 ;  /* 0x000000c71002a211 */ /* 0x080fe400078608ff */
[----:B------:R-:W-:Y:S02]  /*138b0*/  @!P2 LEA R10, P0, R14, R199, 0x1 ;  /* 0x000000c70e0aa211 */ /* 0x000fe400078008ff */
[----:B------:R-:W-:Y:S01]  /*138c0*/  @P2 STS.128 [R188+0x7000], RZ ;  /* 0x007000ffbc002388 */ /* 0x000fe20000000c00 */
[----:B------:R-:W-:Y:S02]  /*138d0*/  @!P2 LEA.HI.X R3, R16, R198, R3, 0x1, P3 ;  /* 0x000000c61003a211 */ /* 0x000fe400018f0c03 */
[----:B------:R-:W-:Y:S02]  /*138e0*/  @!P2 IADD3 R11, R11, R15, RZ ;  /* 0x0000000f0b0ba210 */ /* 0x000fe40007ffe0ff */
[----:B------:R-:W-:Y:S02]  /*138f0*/  MOV R199, R200 ;  /* 0x000000c800c77202 */ /* 0x000fe40000000f00 */
[----:B------:R-:W-:Y:S01]  /*13900*/  @!P2 LEA.HI.X R11, R14, R198, R11, 0x1, P0 ;  /* 0x000000c60e0ba211 */ /* 0x000fe200000f0c0b */
[----:B------:R-:W-:Y:S01]  /*13910*/  @!PT LDS RZ, [RZ] ;  /* 0x00000000fffff984 */ /* 0x000fe20000000800 */
[----:B------:R-:W-:Y:S01]  /*13920*/  @!PT LDS RZ, [RZ] ;  /* 0x00000000fffff984 */ /* 0x000fe20000000800 */
[----:B------:R-:W-:Y:S01]  /*13930*/  @!PT LDS RZ, [RZ] ;  /* 0x00000000fffff984 */ /* 0x000fe20000000800 */
[----:B------:R-:W-:Y:S01]  /*13940*/  @!P2 LDGSTS.E.BYPASS.LTC128B.128 [R188+0x7000], desc[UR18][R6.64] ;  /* 0x0700000006bcafae */ /* 0x000fe2000b901d52 */
[----:B------:R-:W-:Y:S02]  /*13950*/  PLOP3.LUT P0, PT, PT, PT, UP0, 0x80, 0x0 ;  /* 0x000000000000781c */ /* 0x000fe40003f0f008 */
[----:B------:R-:W-:Y:S05]  /*13960*/  MOV R198, R201 ;  /* 0x000000c900c67202 */ /* 0x000fea0000000f00 */
        /* <DEDUP_REMOVED lines=17> */
[----:B------:R-:W2:Y:S08]  /*13a80*/  LDSM.16.M88.4 R16, [R164+0x1400] ;  /* 0x00140000a410783b */ /* 0x000eb00000000200 */
[----:B-1----:R-:W1:Y:S08]  /*13a90*/  LDSM.16.M88.4 R8, [R164+0x1000] ;  /* 0x00100000a408783b */ /* 0x002e700000000200 */
[----:B------:R-:W-:Y:S08]  /*13aa0*/  LDSM.16.M88.4 R128, [R165] ;  /* 0x00000000a580783b */ /* 0x000ff00000000200 */
[----:B------:R-:W3:Y:S08]  /*13ab0*/  LDSM.16.M88.4 R28, [R162] ;  /* 0x00000000a21c783b */ /* 0x000ef00000000200 */
[----:B------:R-:W4:Y:S08]  /*13ac0*/  LDSM.16.M88.4 R32, [R164+0x1c00] ;  /* 0x001c0000a420783b */ /* 0x000f300000000200 */
[----:B------:R-:W5:Y:S01]  /*13ad0*/  LDSM.16.M88.4 R20, [R163] ;  /* 0x00000000a314783b */ /* 0x000f620000000200 */
[C---:B--2---:R-:W-:Y:S06]  /*13ae0*/  HMMA.16816.F32.BF16 R12, R124.reuse, R16, RZ ;  /* 0x000000107c0c723c */ /* 0x044fec00000418ff */
[C---:B------:R-:W-:Y:S01]  /*13af0*/  HMMA.16816.F32.BF16 R16, R124.reuse, R18, RZ ;  /* 0x000000127c10723c */ /* 0x040fe200000418ff */
[----:B------:R-:W-:Y:S05]  /*13b00*/  LDSM.16.M88.4 R24, [R164+0x1800] ;  /* 0x00180000a418783b */ /* 0x000fea0000000200 */
[C---:B-1----:R-:W-:Y:S03]  /*13b10*/  HMMA.16816.F32.BF16 R4, R124.reuse, R8, RZ ;  /* 0x000000087c04723c */ /* 0x042fe600000418ff */
[----:B------:R-:W1:Y:S03]  /*13b20*/  LDSM.16.M88.4 R44, [R160] ;  /* 0x00000000a02c783b */ /* 0x000e660000000200 */
[----:B------:R-:W-:Y:S05]  /*13b30*/  HMMA.16816.F32.BF16 R8, R124, R10, RZ ;  /* 0x0000000a7c08723c */ /* 0x000fea00000418ff */
[----:B------:R-:W2:Y:S01]  /*13b40*/  LDSM.16.M88.4 R48, [R164+0x2400] ;  /* 0x00240000a430783b */ /* 0x000ea20000000200 */
[C---:B---3--:R-:W-:Y:S06]  /*13b50*/  HMMA.16816.F32.BF16 R12, R128.reuse, R28, R12 ;  /* 0x0000001c800c723c */ /* 0x048fec000004180c */
[----:B------:R-:W-:Y:S01]  /*13b60*/  HMMA.16816.F32.BF16 R16, R128, R30, R16 ;  /* 0x0000001e8010723c */ /* 0x000fe20000041810 */
[----:B------:R-:W-:Y:S05]  /*13b70*/  LDSM.16.M88.4 R36, [R161] ;  /* 0x00000000a124783b */ /* 0x000fea0000000200 */
[C---:B----4-:R-:W-:Y:S03]  /*13b80*/  HMMA.16816.F32.BF16 R28, R124.reuse, R32, RZ ;  /* 0x000000207c1c723c */ /* 0x050fe600000418ff */
[----:B------:R-:W-:Y:S03]  /*13b90*/  LDSM.16.M88.4 R40, [R164+0x2000] ;  /* 0x00200000a428783b */ /* 0x000fe60000000200 */
[----:B------:R-:W-:Y:S05]  /*13ba0*/  HMMA.16816.F32.BF16 R32, R124, R34, RZ ;  /* 0x000000227c20723c */ /* 0x000fea00000418ff */
[----:B------:R-:W3:Y:S01]  /*13bb0*/  LDSM.16.M88.4 R60, [R158] ;  /* 0x000000009e3c783b */ /* 0x000ee20000000200 */
[C---:B-----5:R-:W-:Y:S06]  /*13bc0*/  HMMA.16816.F32.BF16 R4, R128.reuse, R20, R4 ;  /* 0x000000148004723c */ /* 0x060fec0000041804 */
[C---:B------:R-:W-:Y:S01]  /*13bd0*/  HMMA.16816.F32.BF16 R8, R128.reuse, R22, R8 ;  /* 0x000000168008723c */ /* 0x040fe20000041808 */
[----:B------:R-:W4:Y:S05]  /*13be0*/  LDSM.16.M88.4 R64, [R164+0x2c00] ;  /* 0x002c0000a440783b */ /* 0x000f2a0000000200 */
[C---:B-1----:R-:W-:Y:S03]  /*13bf0*/  HMMA.16816.F32.BF16 R28, R128.reuse, R44, R28 ;  /* 0x0000002c801c723c */ /* 0x042fe6000004181c */
[----:B------:R-:W-:Y:S03]  /*13c00*/  LDSM.16.M88.4 R52, [R159] ;  /* 0x000000009f34783b */ /* 0x000fe60000000200 */
[----:B------:R-:W-:Y:S05]  /*13c10*/  HMMA.16816.F32.BF16 R32, R128, R46, R32 ;  /* 0x0000002e8020723c */ /* 0x000fea0000041820 */
[----:B------:R-:W-:Y:S01]  /*13c20*/  LDSM.16.M88.4 R56, [R164+0x2800] ;  /* 0x00280000a438783b */ /* 0x000fe20000000200 */
[C---:B--2---:R-:W-:Y:S05]  /*13c30*/  HMMA.16816.F32.BF16 R44, R124.reuse, R48, RZ ;  /* 0x000000307c2c723c */ /* 0x044fea00000418ff */
[----:B------:R-:W-:Y:S01]  /*13c40*/  FMUL.FTZ R0, R4, UR5 ;  /* 0x0000000504007c20 */ /* 0x000fe20008410000 */
[C---:B------:R-:W-:Y:S01]  /*13c50*/  HMMA.16816.F32.BF16 R48, R124.reuse, R50, RZ ;  /* 0x000000327c30723c */ /* 0x040fe200000418ff */
[----:B------:R-:W1:Y:S01]  /*13c60*/  LDSM.16.M88.4 R76, [R156] ;  /* 0x000000009c4c783b */ /* 0x000e620000000200 */
        /* <DEDUP_REMOVED lines=10> */
[----:B------:R-:W-:Y:S01]  /*13d10*/  LDSM.16.M88.4 R68, [R157] ;  /* 0x000000009d44783b */ /* 0x000fe20000000200 */
[C---:B---3--:R-:W-:Y:S06]  /*13d20*/  HMMA.16816.F32.BF16 R44, R128.reuse, R60, R44 ;  /* 0x0000003c802c723c */ /* 0x048fec000004182c */
[----:B------:R-:W3:Y:S01]  /*13d30*/  MUFU.TANH R4, R4 ;  /* 0x0000000400047308 */ /* 0x000ee20000002400 */
[----:B------:R-:W-:Y:S01]  /*13d40*/  FMUL.FTZ R9, R12, UR5 ;  /* 0x000000050c097c20 */ /* 0x000fe20008410000 */
[----:B------:R-:W-:Y:S01]  /*13d50*/  HMMA.16816.F32.BF16 R48, R128, R62, R48 ;  /* 0x0000003e8030723c */ /* 0x000fe20000041830 */
[----:B------:R-:W-:Y:S07]  /*13d60*/  LDSM.16.M88.4 R72, [R164+0x3000] ;  /* 0x00300000a448783b */ /* 0x000fee0000000200 */
[----:B------:R-:W1:Y:S01]  /*13d70*/  MUFU.TANH R5, R5 ;  /* 0x0000000500057308 */ /* 0x000e620000002400 */
[C---:B----4-:R-:W-:Y:S01]  /*13d80*/  HMMA.16816.F32.BF16 R60, R124.reuse, R64, RZ ;  /* 0x000000407c3c723c */ /* 0x050fe200000418ff */
[----:B------:R-:W4:Y:S02]  /*13d90*/  LDSM.16.M88.4 R92, [R154] ;  /* 0x000000009a5c783b */ /* 0x000f240000000200 */
        /* <DEDUP_REMOVED lines=9> */
[----:B------:R-:W-:Y:S07]  /*13e30*/  LDSM.16.M88.4 R84, [R155] ;  /* 0x000000009b54783b */ /* 0x000fee0000000200 */
[----:B------:R-:W2:Y:S01]  /*13e40*/  MUFU.TANH R9, R9 ;  /* 0x0000000900097308 */ /* 0x000ea20000002400 */
[C---:B-1----:R-:W-:Y:S01]  /*13e50*/  HMMA.16816.F32.BF16 R60, R128.reuse, R76, R60 ;  /* 0x0000004c803c723c */ /* 0x042fe2000004183c */
[----:B------:R-:W-:Y:S02]  /*13e60*/  LDSM.16.M88.4 R88, [R164+0x3800] ;  /* 0x00380000a458783b */ /* 0x000fe40000000200 */
[----:B------:R-:W-:Y:S03]  /*13e70*/  FMUL.FTZ R15, R17, UR5 ;  /* 0x00000005110f7c20 */ /* 0x000fe60008410000 */
[----:B------:R-:W-:Y:S03]  /*13e80*/  HMMA.16816.F32.BF16 R64, R128, R78, R64 ;  /* 0x0000004e8040723c */ /* 0x000fe60000041840 */
[----:B------:R-:W1:Y:S01]  /*13e90*/  MUFU.TANH R11, R11 ;  /* 0x0000000b000b7308 */ /* 0x000e620000002400 */
[----:B------:R-:W3:Y:S02]  /*13ea0*/  LDSM.16.M88.4 R112, [R152] ;  /* 0x000000009870783b */ /* 0x000ee40000000200 */
        /* <DEDUP_REMOVED lines=16> */
[C---:B----4-:R-:W-:Y:S06]  /*13fb0*/  HMMA.16816.F32.BF16 R76, R128.reuse, R92, R76 ;  /* 0x0000005c804c723c */ /* 0x050fec000004184c */
[----:B------:R-:W4:Y:S01]  /*13fc0*/  MUFU.TANH R16, R16 ;  /* 0x0000001000107308 */ /* 0x000f220000002400 */
[----:B------:R-:W-:Y:S01]  /*13fd0*/  FMUL.FTZ R24, R27, UR5 ;  /* 0x000000051b187c20 */ /* 0x000fe20008410000 */
[----:B------:R-:W-:Y:S01]  /*13fe0*/  HMMA.16816.F32.BF16 R80, R128, R94, R80 ;  /* 0x0000005e8050723c */ /* 0x000fe20000041850 */
[----:B------:R-:W-:Y:S07]  /*13ff0*/  LDSM.16.M88.4 R116, [R150] ;  /* 0x000000009674783b */ /* 0x000fee0000000200 */
        /* <DEDUP_REMOVED lines=12> */
[----:B------:R-:W-:Y:S07]  /*140c0*/  LDSM.16.M88.4 R144, [R149] ;  /* 0x000000009590783b */ /* 0x000fee0000000200 */
[----:B------:R-:W1:Y:S01]  /*140d0*/  MUFU.TANH R21, R21 ;  /* 0x0000001500157308 */ /* 0x000e620000002400 */
[C---:B---3--:R-:W-:Y:S01]  /*140e0*/  HMMA.16816.F32.BF16 R92, R128.reuse, R112, R92 ;  /* 0x00000070805c723c */ /* 0x048fe2000004185c */
[----:B------:R-:W3:Y:S02]  /*140f0*/  LDSM.16.M88.4 R120, [R148] ;  /* 0x000000009478783b */ /* 0x000ee40000000200 */
        /* <DEDUP_REMOVED lines=253> */
[----:B------:R-:W3:Y:S08]  /*150d0*/  @!P2 LDC R136, c[0x0][0x24c] ;  /* 0x00009300ff88ab82 */ /* 0x000ef00000000800 */
[----:B------:R-:W4:Y:S08]  /*150e0*/  @!P2 LDC R135, c[0x0][0x24c] ;  /* 0x00009300ff87ab82 */ /* 0x000f300000000800 */
[----:B------:R-:W1:Y:S01]  /*150f0*/  @!P2 LDC R134, c[0x0][0x24c] ;  /* 0x00009300ff86ab82 */ /* 0x000e620000000800 */
[----:B--2---:R-:W-:Y:S04]  /*15100*/  LEA R130, -R137, RZ, 0x8 ;  /* 0x000000ff89827211 */ /* 0x004fe800078e41ff */
[----:B------:R-:W-:Y:S01]  /*15110*/  SHF.R.S32.HI R129, RZ, 0x1f, R130 ;  /* 0x0000001fff817819 */ /* 0x000fe20000011482 */
[----:B------:R-:W-:Y:S06]  /*15120*/  @!P1 BRA `(.L_x_2449) ;  /* 0x0000000000fc9947 */ /* 0x000fec0003800000 */
[----:B------:R-:W2:Y:S01]  /*15130*/  LDC R130, c[0x0][0x380] ;  /* 0x0000e000ff827b82 */ /* 0x000ea20000000800 */
[----:B------:R-:W-:Y:S04]  /*15140*/  USHF.L.U32 UR8, UR7, 0x8, URZ ;  /* 0x0000000807087899 */ /* 0x000fe8000800063f */
[----:B------:R-:W-:Y:S02]  /*15150*/  UIADD3 UR10, UR8, -0x100, URZ ;  /* 0xffffff00080a7890 */ /* 0x000fe4000fffe03f */
[----:B------:R-:W-:Y:S04]  /*15160*/  IMAD.U32 R140, RZ, RZ, UR8 ;  /* 0x00000008ff8c7e24 */ /* 0x000fe8000f8e00ff */
[----:B------:R-:W-:Y:S02]  /*15170*/  MOV R138, UR10 ;  /* 0x0000000a008a7c02 */ /* 0x000fe40008000f00 */
[----:B------:R-:W-:Y:S02]  /*15180*/  IABS R140, R140 ;  /* 0x0000008c008c7213 */ /* 0x000fe40000000000 */
[----:B------:R-:W-:Y:S02]  /*15190*/  IABS R138, R138 ;  /* 0x0000008a008a7213 */ /* 0x000fe40000000000 */
[----:B--2---:R-:W-:Y:S04]  /*151a0*/  IABS R129, R130 ;  /* 0x0000008200817213 */ /* 0x004fe80000000000 */
        /* <DEDUP_REMOVED lines=42> */
[----:B------:R-:W3:Y:S03]  /*15450*/  LDG.E R140, desc[UR18][R140.64] ;  /* 0x000000128c8c7981 */ /* 0x000ee6000c1e1900 */
[----:B------:R-:W-:Y:S05]  /*15460*/  SHF.R.S32.HI R130, RZ, 0x1f, R129 ;  /* 0x0000001fff827819 */ /* 0x000fea0000011481 */
[-C--:B------:R-:W-:Y:S04]  /*15470*/  IMAD R130, R130, R137.reuse, RZ ;  /* 0x0000008982827224 */ /* 0x080fe800078e02ff */
[C---:B--2---:R-:W-:Y:S02]  /*15480*/  IMAD R138, R129.reuse, R138, R130 ;  /* 0x0000008a818a7224 */ /* 0x044fe400078e0282 */
[----:B------:R-:W-:Y:S04]  /*15490*/  IMAD.WIDE.U32 R130, R129, R137, RZ ;  /* 0x0000008981827225 */ /* 0x000fe800078e00ff */
[----:B------:R-:W-:Y:S01]  /*154a0*/  IMAD.IADD R131, R131, 0x1, R138 ;  /* 0x0000000183837824 */ /* 0x000fe200078e028a */
[----:B-----5:R-:W2:Y:S01]  /*154b0*/  LDC.64 R132, c[0x0][0x230] ;  /* 0x00008c00ff847b82 */ /* 0x020ea20000000a00 */
[----:B---3--:R-:W-:Y:S04]  /*154c0*/  IADD3 R139, -R140, R139, RZ ;  /* 0x0000008b8c8b7210 */ /* 0x008fe80007ffe1ff */
[----:B------:R-:W-:Y:S01]  /*154d0*/  SHF.R.S32.HI R129, RZ, 0x1f, R139 ;  /* 0x0000001fff817819 */ /* 0x000fe2000001148b */
[-C--:B--2---:R-:W-:Y:S04]  /*154e0*/  IMAD.WIDE.U32 R130, R139, R132.reuse, R130 ;  /* 0x000000848b827225 */ /* 0x084fe800078e0082 */
[----:B------:R-:W-:Y:S04]  /*154f0*/  IMAD R129, R129, R132, RZ ;  /* 0x0000008481817224 */ /* 0x000fe800078e02ff */
[----:B------:R-:W-:Y:S05]  /*15500*/  IMAD R129, R139, R133, R129 ;  /* 0x000000858b817224 */ /* 0x000fea00078e0281 */
[----:B------:R-:W-:Y:S07]  /*15510*/  IADD3 R129, R131, R129, RZ ;  /* 0x0000008183817210 */ /* 0x000fee0007ffe0ff */
.L_x_2449:
[----:B------:R2:W-:Y:S01]  /*15520*/  @P2 STS [R188+0x1004], RZ ;  /* 0x001004ffbc002388 */ /* 0x0005e20000000800 */
[CC--:B------:R-:W-:Y:S01]  /*15530*/  LEA R140, P0, R130.reuse, R195.reuse, 0x1 ;  /* 0x000000c3828c7211 */ /* 0x0c0fe200078008ff */
[----:B------:R-:W5:Y:S01]  /*15540*/  @!P2 LDC R138, c[0x0][0x24c] ;  /* 0x00009300ff8aab82 */ /* 0x000f620000000800 */
[----:B------:R-:W-:Y:S01]  /*15550*/  @!P2 LEA R131, P3, R137, R130, 0x5 ;  /* 0x000000828983a211 */ /* 0x000fe200078628ff */
[----:B------:R2:W-:Y:S01]  /*15560*/  @P2 STS.64 [R188+0x1008], RZ ;  /* 0x001008ffbc002388 */ /* 0x0005e20000000a00 */
[-CC-:B------:R-:W-:Y:S01]  /*15570*/  LEA.HI.X R141, R130, R194.reuse, R129.reuse, 0x1, P0 ;  /* 0x000000c2828d7211 */ /* 0x180fe200000f0c81 */
[----:B------:R-:W-:Y:S01]  /*15580*/  @!P2 IMAD.MOV.U32 R200, RZ, RZ, R130 ;  /* 0x000000ffffc8a224 */ /* 0x000fe200078e0082 */
[----:B------:R-:W-:Y:S01]  /*15590*/  @!P2 LEA R144, P0, R131, R195, 0x1 ;  /* 0x000000c38390a211 */ /* 0x000fe200078008ff */
[----:B------:R2:W-:Y:S01]  /*155a0*/  @P2 STS [R188+0x1000], RZ ;  /* 0x001000ffbc002388 */ /* 0x0005e20000000800 */
[----:B---3--:R-:W-:Y:S01]  /*155b0*/  @!P2 LEA.HI.X R136, R137, R129, R136, 0x5, P3 ;  /* 0x000000818988a211 */ /* 0x008fe200018f2c88 */
[----:B------:R-:W3:Y:S01]  /*155c0*/  @!P2 LDC R133, c[0x0][0x24c] ;  /* 0x00009300ff85ab82 */ /* 0x000ee20000000800 */
[----:B------:R-:W-:Y:S01]  /*155d0*/  @!P2 IMAD.MOV.U32 R146, RZ, RZ, R130 ;  /* 0x000000ffff92a224 */ /* 0x000fe200078e0082 */
[----:B------:R-:W-:Y:S01]  /*155e0*/  @!PT LDS RZ, [RZ] ;  /* 0x00000000fffff984 */ /* 0x000fe20000000800 */
[----:B------:R-:W-:Y:S01]  /*155f0*/  @!PT LDS RZ, [RZ] ;  /* 0x00000000fffff984 */ /* 0x000fe20000000800 */
[----:B------:R-:W-:Y:S01]  /*15600*/  @!PT LDS RZ, [RZ] ;  /* 0x00000000fffff984 */ /* 0x000fe20000000800 */
[----:B------:R-:W-:Y:S01]  /*15610*/  @!P2 LDGSTS.E.BYPASS.LTC128B.128 [R188+0x1000], desc[UR18][R140.64] ;  /* 0x010000008cbcafae */ /* 0x000fe2000b901d52 */
[----:B------:R-:W-:Y:S01]  /*15620*/  @!P2 LEA.HI.X R145, R131, R194, R136, 0x1, P0 ;  /* 0x000000c28391a211 */ /* 0x000fe200000f0c88 */
[----:B-1----:R-:W-:Y:S01]  /*15630*/  @!P2 IMAD R134, R134, 0x60, RZ ;  /* 0x000000608686a824 */ /* 0x002fe200078e02ff */
[----:B------:R-:W-:Y:S01]  /*15640*/  @!P2 LEA R131, P3, R137, R130, 0x6 ;  /* 0x000000828983a211 */ /* 0x000fe200078630ff */
[----:B------:R2:W-:Y:S01]  /*15650*/  @P2 STS.128 [R188+0x1800], RZ ;  /* 0x001800ffbc002388 */ /* 0x0005e20000000c00 */
[----:B------:R-:W-:Y:S01]  /*15660*/  @!P2 IMAD.MOV.U32 R201, RZ, RZ, R129 ;  /* 0x000000ffffc9a224 */ /* 0x000fe200078e0081 */
[----:B------:R-:W1:Y:S01]  /*15670*/  @!P2 LDC R136, c[0x0][0x24c] ;  /* 0x00009300ff88ab82 */ /* 0x000e620000000800 */
[----:B------:R-:W-:Y:S01]  /*15680*/  @!P2 LEA R142, P0, R131, R195, 0x1 ;  /* 0x000000c3838ea211 */ /* 0x000fe200078008ff */
[----:B------:R-:W-:Y:S01]  /*15690*/  @!PT LDS RZ, [RZ] ;  /* 0x00000000fffff984 */ /* 0x000fe20000000800 */
[----:B------:R-:W-:Y:S01]  /*156a0*/  @!PT LDS RZ, [RZ] ;  /* 0x00000000fffff984 */ /* 0x000fe20000000800 */
[----:B------:R-:W-:Y:S01]  /*156b0*/  @!PT LDS RZ, [RZ] ;  /* 0x00000000fffff984 */ /* 0x000fe20000000800 */
[----:B------:R2:W-:Y:S01]  /*156c0*/  @!P2 LDGSTS.E.BYPASS.LTC128B.128 [R188+0x1800], desc[UR18][R144.64] ;  /* 0x0180000090bcafae */ /* 0x0005e2000b901d52 */
[C---:B----4-:R-:W-:Y:S01]  /*156d0*/  @!P2 LEA.HI.X R135, R137.reuse, R129, R135, 0x6, P3 ;  /* 0x000000818987a211 */ /* 0x050fe200018f3487 */
[----:B------:R-:W-:Y:S02]  /*156e0*/  @!P2 IMAD.WIDE.U32 R200, R137, 0xa0, R200 ;  /* 0x000000a089c8a825 */ /* 0x000fe400078e00c8 */
[----:B------:R4:W-:Y:S01]  /*156f0*/  @P2 STS.128 [R188+0x2000], RZ ;  /* 0x002000ffbc002388 */ /* 0x0009e20000000c00 */
[----:B------:R-:W-:Y:S01]  /*15700*/  @!P2 LEA.HI.X R143, R131, R194, R135, 0x1, P0 ;  /* 0x000000c2838fa211 */ /* 0x000fe200000f0c87 */
[--C-:B------:R-:W-:Y:S01]  /*15710*/  @!P2 IMAD.MOV.U32 R131, RZ, RZ, R129.reuse ;  /* 0x000000ffff83a224 */ /* 0x100fe200078e0081 */
[C---:B------:R-:W-:Y:S01]  /*15720*/  @!P2 LEA R135, P0, R137.reuse, R130, 0x7 ;  /* 0x000000828987a211 */ /* 0x040fe200078038ff */
[----:B------:R-:W4:Y:S01]  /*15730*/  @!P2 LDC R132, c[0x0][0x24c] ;  /* 0x00009300ff84ab82 */ /* 0x000f220000000800 */
[----:B------:R-:W-:Y:S01]  /*15740*/  @!P2 IMAD.MOV.U32 R147, RZ, RZ, R129 ;  /* 0x000000ffff93a224 */ /* 0x000fe200078e0081 */
[----:B------:R-:W-:Y:S01]  /*15750*/  @!PT LDS RZ, [RZ] ;  /* 0x00000000fffff984 */ /* 0x000fe20000000800 */
[----:B------:R-:W-:Y:S01]  /*15760*/  @!PT LDS RZ, [RZ] ;  /* 0x00000000fffff984 */ /* 0x000fe20000000800 */
[----:B------:R-:W-:Y:S01]  /*15770*/  @!PT LDS RZ, [RZ] ;  /* 0x00000000fffff984 */ /* 0x000fe20000000800 */
[----:B------:R1:W-:Y:S01]  /*15780*/  @!P2 LDGSTS.E.BYPASS.LTC128B.128 [R188+0x2000], desc[UR18][R142.64] ;  /* 0x020000008ebcafae */ /* 0x0003e2000b901d52 */
[C---:B------:R-:W-:Y:S03]  /*15790*/  @!P2 IMAD.WIDE.U32 R146, R137.reuse, 0xc0, R146 ;  /* 0x000000c08992a825 */ /* 0x040fe600078e0092 */
[----:B------:R1:W-:Y:S01]  /*157a0*/  @P2 STS.128 [R188+0x2800], RZ ;  /* 0x002800ffbc002388 */ /* 0x0003e20000000c00 */
[--C-:B--2---:R-:W-:Y:S02]  /*157b0*/  @!P2 IMAD.MOV.U32 R144, RZ, RZ, R130.reuse ;  /* 0x000000ffff90a224 */ /* 0x104fe400078e0082 */
[C---:B------:R-:W-:Y:S04]  /*157c0*/  @!P2 IMAD.WIDE.U32 R130, R137.reuse, 0x60, R130 ;  /* 0x000000608982a825 */ /* 0x040fe800078e0082 */
[----:B------:R-:W-:Y:S01]  /*157d0*/  @!P2 IMAD.IADD R134, R134, 0x1, R131 ;  /* 0x000000018686a824 */ /* 0x000fe200078e0283 */
[----:B------:R-:W-:Y:S01]  /*157e0*/  @!P2 LEA R204, P3, R130, R195, 0x1 ;  /* 0x000000c382cca211 */ /* 0x000fe200078608ff */
[----:B-1----:R-:W-:Y:S01]  /*157f0*/  @!P2 IMAD R136, R136, 0xa0, RZ ;  /* 0x000000a08888a824 */ /* 0x002fe200078e02ff */
[----:B-----5:R-:W-:Y:S01]  /*15800*/  @!P2 LEA.HI.X R138, R137, R129, R138, 0x7, P0 ;  /* 0x00000081898aa211 */ /* 0x020fe200000f3c8a */
[----:B---3--:R-:W-:Y:S01]  /*15810*/  @!P2 IMAD R133, R133, 0xc0, RZ ;  /* 0x000000c08585a824 */ /* 0x008fe200078e02ff */
[-C--:B------:R-:W-:Y:S01]  /*15820*/  @!P2 LEA.HI.X R205, R130, R194.reuse, R134, 0x1, P3 ;  /* 0x000000c282cda211 */ /* 0x080fe200018f0c86 */
[----:B------:R-:W-:Y:S01]  /*15830*/  @!P2 IMAD.IADD R136, R136, 0x1, R201 ;  /* 0x000000018888a824 */ /* 0x000fe200078e02c9 */
[-C--:B------:R-:W-:Y:S01]  /*15840*/  @!P2 LEA R202, P0, R135, R195.reuse, 0x1 ;  /* 0x000000c387caa211 */ /* 0x080fe200078008ff */
[----:B------:R-:W-:Y:S01]  /*15850*/  @!P2 IMAD.IADD R133, R133, 0x1, R147 ;  /* 0x000000018585a824 */ /* 0x000fe200078e0293 */
[CC--:B------:R-:W-:Y:S01]  /*15860*/  @!P2 LEA R134, P4, R200.reuse, R195.reuse, 0x1 ;  /* 0x000000c3c886a211 */ /* 0x0c0fe200078808ff */
[----:B------:R-:W-:Y:S01]  /*15870*/  @!PT LDS RZ, [RZ] ;  /* 0x00000000fffff984 */ /* 0x000fe20000000800 */
[----:B------:R-:W-:Y:S01]  /*15880*/  @!PT LDS RZ, [RZ] ;  /* 0x00000000fffff984 */ /* 0x000fe20000000800 */
[----:B------:R-:W-:Y:S01]  /*15890*/  @!PT LDS RZ, [RZ] ;  /* 0x00000000fffff984 */ /* 0x000fe20000000800 */
[----:B------:R2:W-:Y:S01]  /*158a0*/  @!P2 LDGSTS.E.BYPASS.LTC128B.128 [R188+0x2800], desc[UR18][R204.64] ;  /* 0x02800000ccbcafae */ /* 0x0005e2000b901d52 */
[-C--:B------:R-:W-:Y:S01]  /*158b0*/  @!P2 LEA.HI.X R203, R135, R194.reuse, R138, 0x1, P0 ;  /* 0x000000c287cba211 */ /* 0x080fe200000f0c8a */
[----:B------:R-:W-:Y:S01]  /*158c0*/  @!P2 IMAD.MOV.U32 R145, RZ, RZ, R129 ;  /* 0x000000ffff91a224 */ /* 0x000fe200078e0081 */
[-C--:B------:R-:W-:Y:S01]  /*158d0*/  @!P2 LEA.HI.X R135, R200, R194.reuse, R136, 0x1, P4 ;  /* 0x000000c2c887a211 */ /* 0x080fe200020f0c88 */
[----:B------:R2:W-:Y:S01]  /*158e0*/  @P2 STS.128 [R188+0x3000], RZ ;  /* 0x003000ffbc002388 */ /* 0x0005e20000000c00 */
[CC--:B------:R-:W-:Y:S01]  /*158f0*/  @!P2 LEA R130, P3, R146.reuse, R195.reuse, 0x1 ;  /* 0x000000c39282a211 */ /* 0x0c0fe200078608ff */
[----:B------:R-:W-:Y:S02]  /*15900*/  @!P2 IMAD.WIDE.U32 R144, R137, 0xe0, R144 ;  /* 0x000000e08990a825 */ /* 0x000fe400078e0090 */
[----:B------:R-:W-:Y:S01]  /*15910*/  @!PT LDS RZ, [RZ] ;  /* 0x00000000fffff984 */ /* 0x000fe20000000800 */
[----:B------:R-:W-:Y:S01]  /*15920*/  @!PT LDS RZ, [RZ] ;  /* 0x00000000fffff984 */ /* 0x000fe20000000800 */
[----:B------:R-:W-:Y:S01]  /*15930*/  @!PT LDS RZ, [RZ] ;  /* 0x00000000fffff984 */ /* 0x000fe20000000800 */
[----:B------:R2:W-:Y:S01]  /*15940*/  @!P2 LDGSTS.E.BYPASS.LTC128B.128 [R188+0x3000], desc[UR18][R202.64] ;  /* 0x03000000cabcafae */ /* 0x0005e2000b901d52 */
[-C--:B------:R-:W-:Y:S01]  /*15950*/  @!P2 LEA.HI.X R131, R146, R194.reuse, R133, 0x1, P3 ;  /* 0x000000c29283a211 */ /* 0x080fe200018f0c85 */
[----:B----4-:R-:W-:Y:S01]  /*15960*/  @!P2 IMAD R132, R132, 0xe0, RZ ;  /* 0x000000e08484a824 */ /* 0x010fe200078e02ff */
[----:B------:R-:W-:Y:S01]  /*15970*/  @!P2 LEA R138, P0, R144, R195, 0x1 ;  /* 0x000000c3908aa211 */ /* 0x000fe200078008ff */
[----:B------:R2:W-:Y:S01]  /*15980*/  @P2 STS.128 [R188+0x3800], RZ ;  /* 0x003800ffbc002388 */ /* 0x0005e20000000c00 */
[----:B------:R-:W-:Y:S02]  /*15990*/  IMAD.MOV.U32 R195, RZ, RZ, R140 ;  /* 0x000000ffffc37224 */ /* 0x000fe400078e008c */
[----:B------:R-:W-:Y:S01]  /*159a0*/  @!P2 IMAD.IADD R132, R132, 0x1, R145 ;  /* 0x000000018484a824 */ /* 0x000fe200078e0291 */
[----:B------:R-:W-:Y:S01]  /*159b0*/  @!PT LDS RZ, [RZ] ;  /* 0x00000000fffff984 */ /* 0x000fe20000000800 */
[----:B------:R-:W-:Y:S01]  /*159c0*/  @!PT LDS RZ, [RZ] ;  /* 0x00000000fffff984 */ /* 0x000fe20000000800 */
[----:B------:R-:W-:Y:S01]  /*159d0*/  @!PT LDS RZ, [RZ] ;  /* 0x00000000fffff984 */ /* 0x000fe20000000800 */
[----:B------:R2:W-:Y:S04]  /*159e0*/  @!P2 LDGSTS.E.BYPASS.LTC128B.128 [R188+0x3800], desc[UR18][R134.64] ;  /* 0x0380000086bcafae */ /* 0x0005e8000b901d52 */
        /* <DEDUP_REMOVED lines=13> */
.L_x_2448:
[----:B------:R-:W-:Y:S01]  /*15ac0*/  MOV R129, UR7 ;  /* 0x0000000700817c02 */ /* 0x000fe20008000f00 */
[----:B------:R-:W-:Y:S03]  /*15ad0*/  UISETP.GT.AND UP0, UPT, UR7, UR15, UPT ;  /* 0x0000000f0700728c */ /* 0x000fe6000bf04270 */
[----:B------:R-:W-:Y:S04]  /*15ae0*/  LEA R132, R129, R169, 0x8 ;  /* 0x000000a981847211 */ /* 0x000fe800078e40ff */
[C---:B--2---:R-:W-:Y:S02]  /*15af0*/  IADD3 R134, R132.reuse, 0x61, RZ ;  /* 0x0000006184867810 */ /* 0x044fe40007ffe0ff */
[----:B------:R-:W-:Y:S02]  /*15b00*/  I2FP.F32.S32 R129, R132 ;  /* 0x0000008400817245 */ /* 0x000fe40000201400 */
[C---:B------:R-:W-:Y:S02]  /*15b10*/  IADD3 R130, R132.reuse, 0x1, RZ ;  /* 0x0000000184827810 */ /* 0x040fe40007ffe0ff */
[C---:B------:R-:W-:Y:S01]  /*15b20*/  IADD3 R131, R132.reuse, 0x8, RZ ;  /* 0x0000000884837810 */ /* 0x040fe20007ffe0ff */
[C---:B------:R-:W-:Y:S01]  /*15b30*/  FFMA.FTZ R0, R129.reuse, UR6, R0 ;  /* 0x0000000681007c23 */ /* 0x040fe20008010000 */
[----:B------:R-:W-:Y:S01]  /*15b40*/  I2FP.F32.S32 R130, R130 ;  /* 0x0000008200827245 */ /* 0x000fe20000201400 */
[----:B-1----:R-:W-:Y:S01]  /*15b50*/  FFMA.FTZ R2, R129, UR6, R2 ;  /* 0x0000000681027c23 */ /* 0x002fe20008010002 */
        /* <DEDUP_REMOVED lines=25> */
[----:B------:R-:W-:Y:S01]  /*15cf0*/  IADD3 R133, R132, 0x21, RZ ;  /* 0x0000002184857810 */ /* 0x000fe20007ffe0ff */
[----:B------:R-:W-:Y:S01]  /*15d00*/  FFMA.FTZ R15, R130, UR6, R15 ;  /* 0x00000006820f7c23 */ /* 0x000fe2000801000f */
[----:B------:R-:W-:Y:S01]  /*15d10*/  IADD3 R131, R132, 0x28, RZ ;  /* 0x0000002884837810 */ /* 0x000fe20007ffe0ff */
        /* <DEDUP_REMOVED lines=12> */
[----:B------:R-:W-:Y:S02]  /*15de0*/  IADD3 R133, R132, 0x31, RZ ;  /* 0x0000003184857810 */ /* 0x000fe40007ffe0ff */
[----:B------:R-:W-:Y:S01]  /*15df0*/  I2FP.F32.S32 R129, R131 ;  /* 0x0000008300817245 */ /* 0x000fe20000201400 */
[----:B------:R-:W-:Y:S01]  /*15e00*/  FFMA.FTZ R23, R130, UR6, R23 ;  /* 0x0000000682177c23 */ /* 0x000fe20008010017 */
[----:B------:R-:W-:Y:S01]  /*15e10*/  IADD3 R131, R132, 0x38, RZ ;  /* 0x0000003884837810 */ /* 0x000fe20007ffe0ff */
[----:B------:R-:W-:Y:S01]  /*15e20*/  FFMA.FTZ R24, R130, UR6, R24 ;  /* 0x0000000682187c23 */ /* 0x000fe20008010018 */
[----:B------:R-:W-:Y:S01]  /*15e30*/  I2FP.F32.S32 R130, R133 ;  /* 0x0000008500827245 */ /* 0x000fe20000201400 */
[C---:B------:R-:W-:Y:S01]  /*15e40*/  FFMA.FTZ R25, R129.reuse, UR6, R25 ;  /* 0x0000000681197c23 */ /* 0x040fe20008010019 */
[----:B------:R-:W-:Y:S01]  /*15e50*/  FFMA.FTZ R26, R129, UR6, R26 ;  /* 0x00000006811a7c23 */ /* 0x000fe2000801001a */
[----:B------:R-:W-:Y:S02]  /*15e60*/  IADD3 R133, R132, 0x39, RZ ;  /* 0x0000003984857810 */ /* 0x000fe40007ffe0ff */
[C---:B------:R-:W-:Y:S01]  /*15e70*/  FFMA.FTZ R27, R130.reuse, UR6, R27 ;  /* 0x00000006821b7c23 */ /* 0x040fe2000801001b */
[----:B------:R-:W-:Y:S01]  /*15e80*/  I2FP.F32.S32 R129, R131 ;  /* 0x0000008300817245 */ /* 0x000fe20000201400 */
[----:B------:R-:W-:Y:S01]  /*15e90*/  FFMA.FTZ R28, R130, UR6, R28 ;  /* 0x00000006821c7c23 */ /* 0x000fe2000801001c */
        /* <DEDUP_REMOVED lines=38> */
[C---:B------:R-:W-:Y:S01]  /*16100*/  FFMA.FTZ R47, R130.reuse, UR6, R47 ;  /* 0x00000006822f7c23 */ /* 0x040fe2000801002f */
[----:B------:R-:W-:Y:S01]  /*16110*/  FFMA.FTZ R48, R130, UR6, R48 ;  /* 0x0000000682307c23 */ /* 0x000fe20008010030 */
[----:B------:R-:W-:Y:S02]  /*16120*/  I2FP.F32.S32 R130, R134 ;  /* 0x0000008600827245 */ /* 0x000fe40000201400 */
[----:B------:R-:W-:Y:S01]  /*16130*/  IADD3 R131, R132, 0x69, RZ ;  /* 0x0000006984837810 */ /* 0x000fe20007ffe0ff */
[C---:B------:R-:W-:Y:S01]  /*16140*/  FFMA.FTZ R49, R129.reuse, UR6, R49 ;  /* 0x0000000681317c23 */ /* 0x040fe20008010031 */
[----:B------:R-:W-:Y:S01]  /*16150*/  FFMA.FTZ R50, R129, UR6, R50 ;  /* 0x0000000681327c23 */ /* 0x000fe20008010032 */
[----:B------:R-:W-:Y:S01]  /*16160*/  I2FP.F32.S32 R129, R133 ;  /* 0x0000008500817245 */ /* 0x000fe20000201400 */
[----:B------:R-:W-:Y:S01]  /*16170*/  FFMA.FTZ R51, R130, UR6, R51 ;  /* 0x0000000682337c23 */ /* 0x000fe20008010033 */
        /* <DEDUP_REMOVED lines=33> */
[----:B------:R-:W-:Y:S02]  /*16390*/  FMNMX.FTZ R134, R25, R134, !PT ;  /* 0x0000008619867209 */ /* 0x000fe40007810000 */
[----:B------:R-:W-:Y:S02]  /*163a0*/  FMNMX.FTZ R133, R26, R133, !PT ;  /* 0x000000851a857209 */ /* 0x000fe40007810000 */
[----:B------:R-:W-:Y:S02]  /*163b0*/  FMNMX.FTZ R134, R27, R134, !PT ;  /* 0x000000861b867209 */ /* 0x000fe40007810000 */
[----:B------:R-:W-:Y:S02]  /*163c0*/  I2FP.F32.S32 R130, R130 ;  /* 0x0000008200827245 */ /* 0x000fe40000201400 */
[----:B------:R-:W-:Y:S02]  /*163d0*/  I2FP.F32.S32 R129, R129 ;  /* 0x0000008100817245 */ /* 0x000fe40000201400 */
[----:B------:R-:W-:Y:S02]  /*163e0*/  FMNMX.FTZ R133, R28, R133, !PT ;  /* 0x000000851c857209 */ /* 0x000fe40007810000 */
[----:B------:R-:W-:Y:S01]  /*163f0*/  FMNMX.FTZ R134, R29, R134, !PT ;  /* 0x000000861d867209 */ /* 0x000fe20007810000 */
[C---:B------:R-:W-:Y:S01]  /*16400*/  FFMA.FTZ R57, R129.reuse, UR6, R57 ;  /* 0x0000000681397c23 */ /* 0x040fe20008010039 */
[----:B------:R-:W-:Y:S01]  /*16410*/  FMNMX.FTZ R133, R30, R133, !PT ;  /* 0x000000851e857209 */ /* 0x000fe20007810000 */
[----:B------:R-:W-:Y:S01]  /*16420*/  FFMA.FTZ R58, R129, UR6, R58 ;  /* 0x00000006813a7c23 */ /* 0x000fe2000801003a */
[----:B------:R-:W-:Y:S01]  /*16430*/  I2FP.F32.S32 R129, R131 ;  /* 0x0000008300817245 */ /* 0x000fe20000201400 */
[----:B------:R-:W-:Y:S01]  /*16440*/  FFMA.FTZ R59, R130, UR6, R59 ;  /* 0x00000006823b7c23 */ /* 0x000fe2000801003b */
[----:B------:R-:W-:Y:S01]  /*16450*/  IADD3 R131, R132, 0x81, RZ ;  /* 0x0000008184837810 */ /* 0x000fe20007ffe0ff */
[----:B------:R-:W-:Y:S01]  /*16460*/  FFMA.FTZ R60, R130, UR6, R60 ;  /* 0x00000006823c7c23 */ /* 0x000fe2000801003c */
        /* <DEDUP_REMOVED lines=95> */
[----:B------:R-:W-:Y:S01]  /*16a60*/  IADD3 R131, R132, 0xc0, RZ ;  /* 0x000000c084837810 */ /* 0x000fe20007ffe0ff */
[C---:B------:R-:W-:Y:S01]  /*16a70*/  FFMA.FTZ R91, R129.reuse, UR6, R91 ;  /* 0x00000006815b7c23 */ /* 0x040fe2000801005b */
[----:B------:R-:W-:Y:S01]  /*16a80*/  FMNMX.FTZ R133, R66, R133, !PT ;  /* 0x0000008542857209 */ /* 0x000fe20007810000 */
[----:B------:R-:W-:Y:S01]  /*16a90*/  FFMA.FTZ R92, R129, UR6, R92 ;  /* 0x00000006815c7c23 */ /* 0x000fe2000801005c */
[----:B------:R-:W-:Y:S02]  /*16aa0*/  IADD3 R129, R132, 0xb8, RZ ;  /* 0x000000b884817810 */ /* 0x000fe40007ffe0ff */
[----:B------:R-:W-:Y:S02]  /*16ab0*/  FMNMX.FTZ R134, R67, R134, !PT ;  /* 0x0000008643867209 */ /* 0x000fe40007810000 */
[----:B------:R-:W-:Y:S02]  /*16ac0*/  FMNMX.FTZ R133, R68, R133, !PT ;  /* 0x0000008544857209 */ /* 0x000fe40007810000 */
[----:B------:R-:W-:Y:S02]  /*16ad0*/  FMNMX.FTZ R134, R69, R134, !PT ;  /* 0x0000008645867209 */ /* 0x000fe40007810000 */
[----:B------:R-:W-:Y:S02]  /*16ae0*/  FMNMX.FTZ R133, R70, R133, !PT ;  /* 0x0000008546857209 */ /* 0x000fe40007810000 */
        /* <DEDUP_REMOVED lines=42> */
[----:B------:R-:W-:Y:S02]  /*16d90*/  FMNMX.FTZ R134, R91, R134, !PT ;  /* 0x000000865b867209 */ /* 0x000fe40007810000 */
[----:B------:R-:W-:Y:S02]  /*16da0*/  I2FP.F32.S32 R130, R130 ;  /* 0x0000008200827245 */ /* 0x000fe40000201400 */
        /* <DEDUP_REMOVED lines=93> */
[C---:B------:R-:W-:Y:S01]  /*17380*/  FADD.FTZ R132, -R131.reuse, R171 ;  /* 0x000000ab83847221 */ /* 0x040fe20000010100 */
[----:B------:R-:W-:Y:S01]  /*17390*/  FMUL.FTZ R130, R131, UR4 ;  /* 0x0000000483827c20 */ /* 0x000fe20008410000 */
[----:B------:R-:W-:Y:S02]  /*173a0*/  FMUL.FTZ R133, R133, UR4 ;  /* 0x0000000485857c20 */ /* 0x000fe40008410000 */
[----:B------:R-:W-:Y:S02]  /*173b0*/  FMUL.FTZ R132, R132, UR4 ;  /* 0x0000000484847c20 */ /* 0x000fe40008410000 */
[----:B------:R-:W-:Y:S02]  /*173c0*/  FSEL R130, R130, RZ, P0 ;  /* 0x000000ff82827208 */ /* 0x000fe40000000000 */
[----:B------:R-:W1:Y:S01]  /*173d0*/  MUFU.EX2 R133, R133 ;  /* 0x0000008500857308 */ /* 0x000e620000000800 */
[----:B------:R-:W-:Y:S02]  /*173e0*/  FSETP.NEU.FTZ.AND P0, PT, R129, -INF , PT ;  /* 0xff8000008100780b */ /* 0x000fe40003f1d000 */
        /* <DEDUP_REMOVED lines=18> */
[C---:B------:R-:W-:Y:S01]  /*17510*/  FMUL.FTZ R178, R133.reuse, R178 ;  /* 0x000000b285b27220 */ /* 0x040fe20000410000 */
[C---:B------:R-:W-:Y:S01]  /*17520*/  FMUL.FTZ R179, R133.reuse, R179 ;  /* 0x000000b385b37220 */ /* 0x040fe20000410000 */
[C---:B------:R-:W-:Y:S03]  /*17530*/  FMUL.FTZ R174, R133.reuse, R174 ;  /* 0x000000ae85ae7220 */ /* 0x040fe60000410000 */
[----:B------:R-:W1:Y:S01]  /*17540*/  MUFU.EX2 R143, R143 ;  /* 0x0000008f008f7308 */ /* 0x000e620000000800 */
        /* <DEDUP_REMOVED lines=9> */
[----:B------:R-:W-:Y:S01]  /*175e0*/  FMUL.FTZ R175, R133, R175 ;  /* 0x000000af85af7220 */ /* 0x000fe20000410000 */
        /* <DEDUP_REMOVED lines=21> */
[----:B------:R-:W3:Y:S01]  /*17740*/  MUFU.EX2 R135, R135 ;  /* 0x0000008700877308 */ /* 0x000ee20000000800 */
[--C-:B------:R-:W-:Y:S01]  /*17750*/  FFMA.FTZ R29, R29, UR4, -R130.reuse ;  /* 0x000000041d1d7c23 */ /* 0x100fe20008010882 */
[--C-:B------:R-:W-:Y:S01]  /*17760*/  FFMA.FTZ R31, R31, UR4, -R130.reuse ;  /* 0x000000041f1f7c23 */ /* 0x100fe20008010882 */
[----:B------:R-:W-:Y:S01]  /*17770*/  FSEL R3, R3, RZ, P0 ;  /* 0x000000ff03037208 */ /* 0x000fe20000000000 */
        /* <DEDUP_REMOVED lines=13> */
[--C-:B------:R-:W-:Y:S01]  /*17850*/  FFMA.FTZ R200, R20, UR4, -R3.reuse ;  /* 0x0000000414c87c23 */ /* 0x100fe20008010803 */
[--C-:B------:R-:W-:Y:S01]  /*17860*/  FFMA.FTZ R171, R22, UR4, -R3.reuse ;  /* 0x0000000416ab7c23 */ /* 0x100fe20008010803 */
[--C-:B------:R-:W-:Y:S01]  /*17870*/  FFMA.FTZ R201, R18, UR4, -R3.reuse ;  /* 0x0000000412c97c23 */ /* 0x100fe20008010803 */
[----:B------:R-:W5:Y:S01]  /*17880*/  LDSM.16.MT88.4 R12, [R196+0x5000] ;  /* 0x00500000c40c783b */ /* 0x000f620000004200 */
[----:B-1----:R-:W-:Y:S01]  /*17890*/  F2FP.BF16.F32.PACK_AB R18, R143, R145 ;  /* 0x000000918f12723e */ /* 0x002fe200000010ff */
[--C-:B------:R-:W-:Y:S01]  /*178a0*/  FFMA.FTZ R170, R24, UR4, -R3.reuse ;  /* 0x0000000418aa7c23 */ /* 0x100fe20008010803 */
[----:B--2---:R-:W-:Y:S03]  /*178b0*/  F2FP.BF16.F32.PACK_AB R24, R142, R144 ;  /* 0x000000908e18723e */ /* 0x004fe600000010ff */
[----:B------:R-:W-:Y:S01]  /*178c0*/  MUFU.EX2 R208, R208 ;  /* 0x000000d000d07308 */ /* 0x000fe20000000800 */
[--C-:B------:R-:W-:Y:S01]  /*178d0*/  FFMA.FTZ R147, R26, UR4, -R3.reuse ;  /* 0x000000041a937c23 */ /* 0x100fe20008010803 */
[----:B---3--:R-:W-:Y:S01]  /*178e0*/  F2FP.BF16.F32.PACK_AB R26, R135, R134 ;  /* 0x00000086871a723e */ /* 0x008fe200000010ff */
[--C-:B------:R-:W-:Y:S01]  /*178f0*/  FFMA.FTZ R209, R68, UR4, -R3.reuse ;  /* 0x0000000444d17c23 */ /* 0x100fe20008010803 */
[----:B------:R-:W1:Y:S01]  /*17900*/  LDSM.16.MT88.4 R8, [R197+0x5400] ;  /* 0x00540000c508783b */ /* 0x000e620000004200 */
[--C-:B------:R-:W-:Y:S01]  /*17910*/  FFMA.FTZ R68, R70, UR4, -R3.reuse ;  /* 0x0000000446447c23 */ /* 0x100fe20008010803 */
[--C-:B------:R-:W-:Y:S01]  /*17920*/  FFMA.FTZ R66, R66, UR4, -R3.reuse ;  /* 0x0000000442427c23 */ /* 0x100fe20008010803 */
[--C-:B------:R-:W-:Y:S03]  /*17930*/  FFMA.FTZ R70, R72, UR4, -R3.reuse ;  /* 0x0000000448467c23 */ /* 0x100fe60008010803 */
[----:B------:R-:W-:Y:S01]  /*17940*/  MUFU.EX2 R207, R207 ;  /* 0x000000cf00cf7308 */ /* 0x000fe20000000800 */
[--C-:B------:R-:W-:Y:S01]  /*17950*/  FFMA.FTZ R2, R2, UR4, -R3.reuse ;  /* 0x0000000402027c23 */ /* 0x100fe20008010803 */
[--C-:B------:R-:W-:Y:S01]  /*17960*/  FFMA.FTZ R202, R16, UR4, -R3.reuse ;  /* 0x0000000410ca7c23 */ /* 0x100fe20008010803 */
[--C-:B------:R-:W-:Y:S01]  /*17970*/  FFMA.FTZ R16, R28, UR4, -R3.reuse ;  /* 0x000000041c107c23 */ /* 0x100fe20008010803 */
[----:B------:R-:W2:Y:S01]  /*17980*/  LDSM.16.MT88.4 R20, [R196+0x5400] ;  /* 0x00540000c414783b */ /* 0x000ea20000004200 */
        /* <DEDUP_REMOVED lines=20> */
[----:B---3--:R-:W-:Y:S01]  /*17ad0*/  F2FP.BF16.F32.PACK_AB R17, R208, R2 ;  /* 0x00000002d011723e */ /* 0x008fe200000010ff */
[--C-:B------:R-:W-:Y:S01]  /*17ae0*/  FFMA.FTZ R55, R55, UR4, -R130.reuse ;  /* 0x0000000437377c23 */ /* 0x100fe20008010882 */
[--C-:B------:R-:W-:Y:S01]  /*17af0*/  FFMA.FTZ R50, R50, UR4, -R3.reuse ;  /* 0x0000000432327c23 */ /* 0x100fe20008010803 */
[--C-:B------:R-:W-:Y:S01]  /*17b00*/  FFMA.FTZ R52, R52, UR4, -R3.reuse ;  /* 0x0000000434347c23 */ /* 0x100fe20008010803 */
[--C-:B------:R-:W-:Y:S01]  /*17b10*/  FFMA.FTZ R54, R54, UR4, -R3.reuse ;  /* 0x0000000436367c23 */ /* 0x100fe20008010803 */
[--C-:B------:R-:W-:Y:S01]  /*17b20*/  FFMA.FTZ R56, R56, UR4, -R3.reuse ;  /* 0x0000000438387c23 */ /* 0x100fe20008010803 */
[--C-:B------:R-:W-:Y:S03]  /*17b30*/  FFMA.FTZ R57, R57, UR4, -R130.reuse ;  /* 0x0000000439397c23 */ /* 0x100fe60008010882 */
[----:B------:R-:W-:Y:S01]  /*17b40*/  MUFU.EX2 R204, R204 ;  /* 0x000000cc00cc7308 */ /* 0x000fe20000000800 */
[----:B----4-:R-:W-:Y:S01]  /*17b50*/  F2FP.BF16.F32.PACK_AB R19, R206, R207 ;  /* 0x000000cfce13723e */ /* 0x010fe200000010ff */
[--C-:B------:R-:W-:Y:S01]  /*17b60*/  FFMA.FTZ R59, R59, UR4, -R130.reuse ;  /* 0x000000043b3b7c23 */ /* 0x100fe20008010882 */
[--C-:B------:R-:W-:Y:S01]  /*17b70*/  FFMA.FTZ R61, R61, UR4, -R130.reuse ;  /* 0x000000043d3d7c23 */ /* 0x100fe20008010882 */
[----:B------:R-:W-:Y:S01]  /*17b80*/  FFMA.FTZ R63, R63, UR4, -R130 ;  /* 0x000000043f3f7c23 */ /* 0x000fe20008010882 */
[--C-:B------:R-:W-:Y:S01]  /*17b90*/  FFMA.FTZ R58, R58, UR4, -R3.reuse ;  /* 0x000000043a3a7c23 */ /* 0x100fe20008010803 */
[--C-:B------:R-:W-:Y:S01]  /*17ba0*/  FFMA.FTZ R60, R60, UR4, -R3.reuse ;  /* 0x000000043c3c7c23 */ /* 0x100fe20008010803 */
[--C-:B------:R-:W-:Y:S03]  /*17bb0*/  FFMA.FTZ R62, R62, UR4, -R3.reuse ;  /* 0x000000043e3e7c23 */ /* 0x100fe60008010803 */
[----:B------:R-:W3:Y:S01]  /*17bc0*/  MUFU.EX2 R205, R205 ;  /* 0x000000cd00cd7308 */ /* 0x000ee20000000800 */
[----:B-----5:R-:W-:Y:S01]  /*17bd0*/  F2FP.BF16.F32.PACK_AB R16, R146, R0 ;  /* 0x000000009210723e */ /* 0x020fe200000010ff */
[--C-:B------:R-:W-:Y:S01]  /*17be0*/  FFMA.FTZ R64, R64, UR4, -R3.reuse ;  /* 0x0000000440407c23 */ /* 0x100fe20008010803 */
[----:B------:R-:W-:Y:S01]  /*17bf0*/  FFMA.FTZ R0, R167, R132, R0 ;  /* 0x00000084a7007223 */ /* 0x000fe20000010000 */
[--C-:B------:R-:W-:Y:S01]  /*17c00*/  FFMA.FTZ R72, R74, UR4, -R3.reuse ;  /* 0x000000044a487c23 */ /* 0x100fe20008010803 */
[--C-:B------:R-:W-:Y:S01]  /*17c10*/  FFMA.FTZ R74, R76, UR4, -R3.reuse ;  /* 0x000000044c4a7c23 */ /* 0x100fe20008010803 */
[--C-:B------:R-:W-:Y:S01]  /*17c20*/  FFMA.FTZ R76, R80, UR4, -R3.reuse ;  /* 0x00000004504c7c23 */ /* 0x100fe20008010803 */
[--C-:B------:R-:W-:Y:S03]  /*17c30*/  FFMA.FTZ R80, R84, UR4, -R3.reuse ;  /* 0x0000000454507c23 */ /* 0x100fe60008010803 */
[----:B------:R-:W-:Y:S01]  /*17c40*/  MUFU.EX2 R203, R203 ;  /* 0x000000cb00cb7308 */ /* 0x000fe20000000800 */
[C---:B------:R-:W-:Y:S01]  /*17c50*/  HMMA.16816.F32.BF16 R184, R16.reuse, R4, R184 ;  /* 0x0000000410b8723c */ /* 0x040fe200000418b8 */
[----:B------:R-:W-:Y:S04]  /*17c60*/  PLOP3.LUT P0, PT, PT, PT, UP0, 0x80, 0x0 ;  /* 0x000000000000781c */ /* 0x000fe80003f0f008 */
[--C-:B------:R-:W-:Y:S01]  /*17c70*/  FFMA.FTZ R84, R88, UR4, -R3.reuse ;  /* 0x0000000458547c23 */ /* 0x100fe20008010803 */
[C---:B------:R-:W-:Y:S03]  /*17c80*/  HMMA.16816.F32.BF16 R180, R16.reuse, R6, R180 ;  /* 0x0000000610b4723c */ /* 0x040fe600000418b4 */
[----:B------:R-:W4:Y:S01]  /*17c90*/  MUFU.EX2 R202, R202 ;  /* 0x000000ca00ca7308 */ /* 0x000f220000000800 */
[----:B------:R-:W5:Y:S01]  /*17ca0*/  LDSM.16.MT88.4 R4, [R197+0x5800] ;  /* 0x00580000c504783b */ /* 0x000f620000004200 */
[----:B---3--:R-:W-:Y:S01]  /*17cb0*/  F2FP.BF16.F32.PACK_AB R25, R205, R204 ;  /* 0x000000cccd19723e */ /* 0x008fe200000010ff */
[C---:B------:R-:W-:Y:S07]  /*17cc0*/  HMMA.16816.F32.BF16 R176, R16.reuse, R12, R176 ;  /* 0x0000000c10b0723c */ /* 0x040fee00000418b0 */
[----:B------:R-:W-:Y:S01]  /*17cd0*/  MUFU.EX2 R136, R136 ;  /* 0x0000008800887308 */ /* 0x000fe20000000800 */
[----:B------:R-:W-:Y:S01]  /*17ce0*/  FADD.FTZ R146, R146, R0 ;  /* 0x0000000092927221 */ /* 0x000fe20000010000 */
[----:B------:R-:W-:Y:S01]  /*17cf0*/  HMMA.16816.F32.BF16 R172, R16, R14, R172 ;  /* 0x0000000e10ac723c */ /* 0x000fe200000418ac */
[----:B------:R-:W3:Y:S07]  /*17d00*/  LDSM.16.MT88.4 R12, [R196+0x5800] ;  /* 0x00580000c40c783b */ /* 0x000eee0000004200 */
[----:B------:R-:W2:Y:S03]  /*17d10*/  MUFU.EX2 R137, R137 ;  /* 0x0000008900897308 */ /* 0x000ea60000000800 */
[----:B----4-:R-:W-:Y:S01]  /*17d20*/  F2FP.BF16.F32.PACK_AB R27, R202, R203 ;  /* 0x000000cbca1b723e */ /* 0x010fe200000010ff */
        /* <DEDUP_REMOVED lines=10> */
[----:B--2---:R-:W-:Y:S01]  /*17dd0*/  F2FP.BF16.F32.PACK_AB R16, R137, R136 ;  /* 0x000000888910723e */ /* 0x004fe200000010ff */
[C---:B------:R-:W-:Y:S07]  /*17de0*/  HMMA.16816.F32.BF16 R176, R24.reuse, R20, R176 ;  /* 0x0000001418b0723c */ /* 0x040fee00000418b0 */
[----:B------:R-:W-:Y:S01]  /*17df0*/  MUFU.EX2 R201, R201 ;  /* 0x000000c900c97308 */ /* 0x000fe20000000800 */
[--C-:B------:R-:W-:Y:S01]  /*17e00*/  FFMA.FTZ R77, R77, UR4, -R130.reuse ;  /* 0x000000044d4d7c23 */ /* 0x100fe20008010882 */
[----:B------:R-:W-:Y:S01]  /*17e10*/  HMMA.16816.F32.BF16 R172, R24, R22, R172 ;  /* 0x0000001618ac723c */ /* 0x000fe200000418ac */
[----:B------:R-:W2:Y:S07]  /*17e20*/  LDSM.16.MT88.4 R20, [R196+0x5c00] ;  /* 0x005c0000c414783b */ /* 0x000eae0000004200 */
[----:B------:R-:W5:Y:S03]  /*17e30*/  MUFU.EX2 R200, R200 ;  /* 0x000000c800c87308 */ /* 0x000f660000000800 */
[----:B-1----:R-:W-:Y:S01]  /*17e40*/  F2FP.BF16.F32.PACK_AB R18, R139, R138 ;  /* 0x0000008a8b12723e */ /* 0x002fe200000010ff */
[--C-:B------:R-:W-:Y:S01]  /*17e50*/  FFMA.FTZ R79, R79, UR4, -R130.reuse ;  /* 0x000000044f4f7c23 */ /* 0x100fe20008010882 */
[--C-:B------:R-:W-:Y:S01]  /*17e60*/  FFMA.FTZ R97, R97, UR4, -R130.reuse ;  /* 0x0000000461617c23 */ /* 0x100fe20008010882 */
[--C-:B------:R-:W-:Y:S01]  /*17e70*/  FFMA.FTZ R99, R99, UR4, -R130.reuse ;  /* 0x0000000463637c23 */ /* 0x100fe20008010882 */
[--C-:B------:R-:W-:Y:S03]  /*17e80*/  FFMA.FTZ R101, R101, UR4, -R130.reuse ;  /* 0x0000000465657c23 */ /* 0x100fe60008010882 */
[----:B------:R-:W-:Y:S01]  /*17e90*/  MUFU.EX2 R171, R171 ;  /* 0x000000ab00ab7308 */ /* 0x000fe20000000800 */
[----:B------:R-:W-:Y:S01]  /*17ea0*/  FFMA.FTZ R103, R103, UR4, -R130 ;  /* 0x0000000467677c23 */ /* 0x000fe20008010882 */
[----:B------:R-:W-:Y:S01]  /*17eb0*/  FFMA.FTZ R2, R168, R133, R2 ;  /* 0x00000085a8027223 */ /* 0x000fe20000010002 */
[----:B------:R-:W-:Y:S01]  /*17ec0*/  FADD.FTZ R146, R145, R146 ;  /* 0x0000009291927221 */ /* 0x000fe20000010000 */
[--C-:B------:R-:W-:Y:S01]  /*17ed0*/  FFMA.FTZ R113, R113, UR4, -R130.reuse ;  /* 0x0000000471717c23 */ /* 0x100fe20008010882 */
[----:B------:R-:W-:Y:S01]  /*17ee0*/  FFMA.FTZ R115, R115, UR4, -R130 ;  /* 0x0000000473737c23 */ /* 0x000fe20008010882 */
        /* <DEDUP_REMOVED lines=12> */
[----:B------:R-:W-:Y:S01]  /*17fb0*/  FADD.FTZ R2, R204, R2 ;  /* 0x00000002cc027221 */ /* 0x000fe20000010000 */
[----:B------:R-:W-:Y:S01]  /*17fc0*/  FADD.FTZ R142, R134, R142 ;  /* 0x0000008e868e7221 */ /* 0x000fe20000010000 */
[----:B------:R-:W-:Y:S02]  /*17fd0*/  FFMA.FTZ R123, R123, UR4, -R130 ;  /* 0x000000047b7b7c23 */ /* 0x000fe40008010882 */
        /* <DEDUP_REMOVED lines=14> */
[----:B------:R-:W2:Y:S01]  /*180c0*/  LDSM.16.MT88.4 R4, [R197+0x6000] ;  /* 0x00600000c504783b */ /* 0x000ea20000004200 */
[----:B-----5:R-:W-:Y:S01]  /*180d0*/  F2FP.BF16.F32.PACK_AB R24, R141, R140 ;  /* 0x0000008c8d18723e */ /* 0x020fe200000010ff */
[C---:B---3--:R-:W-:Y:S07]  /*180e0*/  HMMA.16816.F32.BF16 R176, R16.reuse, R12, R176 ;  /* 0x0000000c10b0723c */ /* 0x048fee00000418b0 */
[----:B------:R-:W3:Y:S01]  /*180f0*/  MUFU.EX2 R147, R147 ;  /* 0x0000009300937308 */ /* 0x000ee20000000800 */
[----:B------:R-:W-:Y:S01]  /*18100*/  FADD.FTZ R205, R200, R205 ;  /* 0x000000cdc8cd7221 */ /* 0x000fe20000010000 */
[----:B------:R-:W-:Y:S01]  /*18110*/  HMMA.16816.F32.BF16 R172, R16, R14, R172 ;  /* 0x0000000e10ac723c */ /* 0x000fe200000418ac */
[----:B------:R-:W5:Y:S07]  /*18120*/  LDSM.16.MT88.4 R12, [R196+0x6000] ;  /* 0x00600000c40c783b */ /* 0x000f6e0000004200 */
[----:B------:R-:W4:Y:S03]  /*18130*/  MUFU.EX2 R28, R28 ;  /* 0x0000001c001c7308 */ /* 0x000f260000000800 */
[----:B-1----:R-:W-:Y:S01]  /*18140*/  F2FP.BF16.F32.PACK_AB R26, R31, R29 ;  /* 0x0000001d1f1a723e */ /* 0x002fe200000010ff */
[----:B------:R-:W-:Y:S01]  /*18150*/  FADD.FTZ R171, R171, R205 ;  /* 0x000000cdabab7221 */ /* 0x000fe20000010000 */
[----:B------:R-:W-:Y:S03]  /*18160*/  FADD.FTZ R136, R138, R136 ;  /* 0x000000888a887221 */ /* 0x000fe60000010000 */
[----:B------:R-:W-:Y:S01]  /*18170*/  FADD.FTZ R171, R170, R171 ;  /* 0x000000abaaab7221 */ /* 0x000fe20000010000 */
[----:B------:R-:W-:Y:S01]  /*18180*/  FADD.FTZ R136, R139, R136 ;  /* 0x000000888b887221 */ /* 0x000fe20000010000 */
[----:B------:R-:W1:Y:S01]  /*18190*/  MUFU.EX2 R32, R32 ;  /* 0x0000002000207308 */ /* 0x000e620000000800 */
[----:B---3--:R-:W-:Y:S01]  /*181a0*/  F2FP.BF16.F32.PACK_AB R25, R30, R147 ;  /* 0x000000931e19723e */ /* 0x008fe200000010ff */
[----:B------:R-:W-:Y:S01]  /*181b0*/  FADD.FTZ R147, R147, R171 ;  /* 0x000000ab93937221 */ /* 0x000fe20000010000 */
[----:B------:R-:W-:Y:S01]  /*181c0*/  FADD.FTZ R136, R140, R136 ;  /* 0x000000888c887221 */ /* 0x000fe20000010000 */
[----:B------:R-:W-:Y:S02]  /*181d0*/  MOV R171, R131 ;  /* 0x0000008300ab7202 */ /* 0x000fe40000000f00 */
[----:B------:R-:W-:Y:S01]  /*181e0*/  FADD.FTZ R147, R30, R147 ;  /* 0x000000931e937221 */ /* 0x000fe20000010000 */
[----:B------:R-:W-:Y:S03]  /*181f0*/  FFMA.FTZ R30, R108, UR4, -R3 ;  /* 0x000000046c1e7c23 */ /* 0x000fe60008010803 */
[----:B------:R-:W-:Y:S01]  /*18200*/  MUFU.EX2 R33, R33 ;  /* 0x0000002100217308 */ /* 0x000fe20000000800 */
[----:B------:R-:W-:Y:S01]  /*18210*/  FADD.FTZ R141, R141, R136 ;  /* 0x000000888d8d7221 */ /* 0x000fe20000010000 */
[----:B----4-:R-:W-:Y:S01]  /*18220*/  FADD.FTZ R147, R28, R147 ;  /* 0x000000931c937221 */ /* 0x010fe20000010000 */
[----:B------:R-:W-:Y:S02]  /*18230*/  MOV R170, R129 ;  /* 0x0000008100aa7202 */ /* 0x000fe40000000f00 */
[----:B------:R-:W-:Y:S01]  /*18240*/  FADD.FTZ R141, R29, R141 ;  /* 0x0000008d1d8d7221 */ /* 0x000fe20000010000 */
[----:B------:R-:W-:Y:S04]  /*18250*/  FFMA.FTZ R29, R104, UR4, -R3 ;  /* 0x00000004681d7c23 */ /* 0x000fe80008010803 */
[----:B------:R-:W3:Y:S01]  /*18260*/  MUFU.EX2 R35, R35 ;  /* 0x0000002300237308 */ /* 0x000ee20000000800 */
[----:B-1----:R-:W-:Y:S01]  /*18270*/  F2FP.BF16.F32.PACK_AB R27, R32, R28 ;  /* 0x0000001c201b723e */ /* 0x002fe200000010ff */
[----:B------:R-:W-:Y:S01]  /*18280*/  FADD.FTZ R141, R31, R141 ;  /* 0x0000008d1f8d7221 */ /* 0x000fe20000010000 */
[--C-:B------:R-:W-:Y:S01]  /*18290*/  FFMA.FTZ R31, R106, UR4, -R3.reuse ;  /* 0x000000046a1f7c23 */ /* 0x100fe20008010803 */
[----:B------:R-:W-:Y:S01]  /*182a0*/  FFMA.FTZ R28, R102, UR4, -R3 ;  /* 0x00000004661c7c23 */ /* 0x000fe20008010803 */
[----:B------:R-:W-:Y:S05]  /*182b0*/  FADD.FTZ R32, R32, R147 ;  /* 0x0000009320207221 */ /* 0x000fea0000010000 */
[----:B------:R-:W-:Y:S01]  /*182c0*/  MUFU.EX2 R37, R37 ;  /* 0x0000002500257308 */ /* 0x000fe20000000800 */
[C---:B------:R-:W-:Y:S06]  /*182d0*/  HMMA.16816.F32.BF16 R184, R24.reuse, R8, R184 ;  /* 0x0000000818b8723c */ /* 0x040fec00000418b8 */
[C---:B------:R-:W-:Y:S03]  /*182e0*/  HMMA.16816.F32.BF16 R180, R24.reuse, R10, R180 ;  /* 0x0000000a18b4723c */ /* 0x040fe600000418b4 */
[----:B------:R-:W1:Y:S01]  /*182f0*/  MUFU.EX2 R39, R39 ;  /* 0x0000002700277308 */ /* 0x000e620000000800 */
[----:B------:R-:W4:Y:S01]  /*18300*/  LDSM.16.MT88.4 R8, [R197+0x6400] ;  /* 0x00640000c508783b */ /* 0x000f220000004200 */
[----:B---3--:R-:W-:Y:S01]  /*18310*/  F2FP.BF16.F32.PACK_AB R16, R35, R33 ;  /* 0x000000212310723e */ /* 0x008fe200000010ff */
[C---:B--2---:R-:W-:Y:S07]  /*18320*/  HMMA.16816.F32.BF16 R176, R24.reuse, R20, R176 ;  /* 0x0000001418b0723c */ /* 0x044fee00000418b0 */
        /* <DEDUP_REMOVED lines=12> */
[----:B------:R-:W-:Y:S01]  /*183f0*/  FADD.FTZ R37, R39, R37 ;  /* 0x0000002527257221 */ /* 0x000fe20000010000 */
[--C-:B------:R-:W-:Y:S07]  /*18400*/  FFMA.FTZ R39, R126, UR4, -R3.reuse ;  /* 0x000000047e277c23 */ /* 0x100fee0008010803 */
        /* <DEDUP_REMOVED lines=10> */
[--C-:B------:R-:W-:Y:S01]  /*184b0*/  FFMA.FTZ R36, R120, UR4, -R3.reuse ;  /* 0x0000000478247c23 */ /* 0x100fe20008010803 */
[----:B------:R-:W-:Y:S06]  /*184c0*/  FFMA.FTZ R38, R124, UR4, -R3 ;  /* 0x000000047c267c23 */ /* 0x000fec0008010803 */
        /* <DEDUP_REMOVED lines=13> */
[----:B------:R-:W-:Y:S01]  /*185a0*/  FADD.FTZ R41, R43, R41 ;  /* 0x000000292b297221 */ /* 0x000fe20000010000 */
[----:B------:R-:W-:Y:S03]  /*185b0*/  FFMA.FTZ R37, R122, UR4, -R3 ;  /* 0x000000047a257c23 */ /* 0x000fe60008010803 */
        /* <DEDUP_REMOVED lines=30> */
[----:B---3--:R-:W-:Y:S01]  /*187a0*/  F2FP.BF16.F32.PACK_AB R17, R52, R50 ;  /* 0x000000323411723e */ /* 0x008fe200000010ff */
[----:B------:R-:W-:Y:S04]  /*187b0*/  FADD.FTZ R50, R50, R46 ;  /* 0x0000002e32327221 */ /* 0x000fe80000010000 */
[----:B------:R-:W-:Y:S04]  /*187c0*/  FADD.FTZ R50, R52, R50 ;  /* 0x0000003234327221 */ /* 0x000fe80000010000 */
[----:B------:R-:W-:Y:S10]  /*187d0*/  MUFU.EX2 R57, R57 ;  /* 0x0000003900397308 */ /* 0x000ff40000000800 */
[----:B------:R-:W3:Y:S01]  /*187e0*/  MUFU.EX2 R59, R59 ;  /* 0x0000003b003b7308 */ /* 0x000ee20000000800 */
[----:B-1----:R-:W-:Y:S01]  /*187f0*/  F2FP.BF16.F32.PACK_AB R19, R56, R54 ;  /* 0x000000363813723e */ /* 0x002fe200000010ff */
        /* <DEDUP_REMOVED lines=20> */
[----:B----4-:R-:W-:Y:S01]  /*18940*/  F2FP.BF16.F32.PACK_AB R25, R60, R58 ;  /* 0x0000003a3c19723e */ /* 0x010fe200000010ff */
        /* <DEDUP_REMOVED lines=99> */
[----:B-1----:R-:W-:Y:S01]  /*18f80*/  F2FP.BF16.F32.PACK_AB R10, R95, R93 ;  /* 0x0000005d5f0a723e */ /* 0x002fe200000010ff */
        /* <DEDUP_REMOVED lines=82> */
[----:B-1----:R-:W-:Y:S01]  /*194b0*/  F2FP.BF16.F32.PACK_AB R14, R119, R117 ;  /* 0x00000075770e723e */ /* 0x002fe200000010ff */
        /* <DEDUP_REMOVED lines=44> */
.L_x_2446:
        /* <DEDUP_REMOVED lines=95> */
[----:B---3--:R-:W-:Y:S01]  /*19d70*/  SHF.R.S32.HI R14, RZ, 0x1f, R7 ;  /* 0x0000001fff0e7819 */ /* 0x008fe20000011407 */
[----:B------:R3:W-:Y:S01]  /*19d80*/  STS.64 [R13+0x400], R186 ;  /* 0x000400ba0d007388 */ /* 0x0007e20000000a00 */
[----:B------:R-:W-:Y:S01]  /*19d90*/  LOP3.LUT R0, R0, 0xffffffe0, RZ, 0xc0, !PT ;  /* 0xffffffe000007812 */ /* 0x000fe200078ec0ff */
[----:B------:R-:W-:Y:S01]  /*19da0*/  IMAD.IADD R12, R8, 0x1, -R12 ;  /* 0x00000001080c7824 */ /* 0x000fe200078e0a0c */
[----:B------:R-:W-:Y:S01]  /*19db0*/  LEA.HI R14, R14, R7, RZ, 0x5 ;  /* 0x000000070e0e7211 */ /* 0x000fe200078f28ff */
[----:B------:R-:W-:Y:S02]  /*19dc0*/  STS.64 [R5], R180 ;  /* 0x000000b405007388 */ /* 0x000fe40000000a00 */
[----:B------:R-:W-:Y:S01]  /*19dd0*/  IMAD R12, R12, 0x4, R17 ;  /* 0x000000040c0c7824 */ /* 0x000fe200078e0211 */
[----:B------:R-:W5:Y:S01]  /*19de0*/  @P2 MUFU.LG2 R3, R3 ;  /* 0x0000000300032308 */ /* 0x000f620000000c00 */
[----:B------:R1:W-:Y:S01]  /*19df0*/  STS.64 [R5+0x400], R182 ;  /* 0x000400b605007388 */ /* 0x0003e20000000a00 */
[----:B------:R-:W-:-:S02]  /*19e00*/  IMAD.IADD R0, R2, 0x1, -R0 ;  /* 0x0000000102007824 */ /* 0x000fc400078e0a00 */
[----:B------:R-:W-:Y:S01]  /*19e10*/  IMAD.IADD R11, R12, 0x1, R11 ;  /* 0x000000010c0b7824 */ /* 0x000fe200078e020b */
[----:B------:R-:W-:Y:S01]  /*19e20*/  STS.64 [R6], R176 ;  /* 0x000000b006007388 */ /* 0x000fe20000000a00 */
[----:B------:R-:W-:Y:S01]  /*19e30*/  IMAD.MOV.U32 R2, RZ, RZ, -0x800000 ;  /* 0xff800000ff027424 */ /* 0x000fe200078e00ff */
[----:B------:R-:W-:Y:S01]  /*19e40*/  LOP3.LUT P0, RZ, R0, 0x3, RZ, 0xc0, !PT ;  /* 0x0000000300ff7812 */ /* 0x000fe2000780c0ff */
[----:B------:R-:W-:Y:S01]  /*19e50*/  IMAD R0, RZ, RZ, -UR17 ;  /* 0x80000011ff007e24 */ /* 0x000fe2000f8e02ff */
[----:B------:R1:W-:Y:S01]  /*19e60*/  STS.64 [R6+0x400], R178 ;  /* 0x000400b206007388 */ /* 0x0003e20000000a00 */
[----:B------:R-:W-:Y:S01]  /*19e70*/  LEA R11, R11, UR5, 0x2 ;  /* 0x000000050b0b7c11 */ /* 0x000fe2000f8e10ff */
[----:B--2---:R-:W-:Y:S02]  /*19e80*/  @P3 FMUL.FTZ R4, R4, 0.69314718246459960938 ;  /* 0x3f31721804043820 */ /* 0x004fe40000410000 */
[----:B------:R-:W-:Y:S02]  /*19e90*/  STS.64 [R9], R172 ;  /* 0x000000ac09007388 */ /* 0x000fe40000000a00 */
[----:B----4-:R-:W-:-:S02]  /*19ea0*/  @P3 FFMA.FTZ R2, R131, R33, R4 ;  /* 0x0000002183023223 */ /* 0x010fc40000010004 */
[----:B------:R2:W-:Y:S01]  /*19eb0*/  STS.64 [R9+0x400], R174 ;  /* 0x000400ae09007388 */ /* 0x0005e20000000a00 */
[----:B-----5:R-:W-:Y:S01]  /*19ec0*/  @P2 FMUL.FTZ R3, R3, 0.69314718246459960938 ;  /* 0x3f31721803032820 */ /* 0x020fe20000410000 */
[----:B---3--:R-:W3:Y:S08]  /*19ed0*/  LDC.64 R12, c[0x0][0x2c0] ;  /* 0x0000b000ff0c7b82 */ /* 0x008ef00000000a00 */
[----:B------:R-:W-:Y:S01]  /*19ee0*/  BAR.SYNC.DEFER_BLOCKING 0x0 ;  /* 0x0000000000007b1d */ /* 0x000fe20000010000 */
[----:B-1----:R-:W-:-:S02]  /*19ef0*/  SHF.R.S32.HI R5, RZ, 0x5, R14 ;  /* 0x00000005ff057819 */ /* 0x002fc4000001140e */
[----:B------:R-:W-:Y:S02]  /*19f00*/  LOP3.LUT R14, R14, 0xffffffe0, RZ, 0xc0, !PT ;  /* 0xffffffe00e0e7812 */ /* 0x000fe400078ec0ff */
[----:B------:R-:W-:-:S03]  /*19f10*/  SHF.R.S32.HI R15, RZ, 0x1f, R5 ;  /* 0x0000001fff0f7819 */ /* 0x000fc60000011405 */
[----:B------:R-:W-:Y:S01]  /*19f20*/  IMAD.IADD R14, R7, 0x1, -R14 ;  /* 0x00000001070e7824 */ /* 0x000fe200078e0a0e */
[----:B------:R-:W3:Y:S01]  /*19f30*/  S2R R6, SR_CTAID.Y ;  /* 0x0000000000067919 */ /* 0x000ee20000002600 */
[----:B------:R-:W-:-:S03]  /*19f40*/  LEA.HI R15, R15, R5, RZ, 0x2 ;  /* 0x000000050f0f7211 */ /* 0x000fc600078f10ff */
[----:B------:R-:W-:Y:S02]  /*19f50*/  SHF.R.S32.HI R7, RZ, 0x1f, R14 ;  /* 0x0000001fff077819 */ /* 0x000fe4000001140e */
[----:B------:R-:W-:Y:S01]  /*19f60*/  LOP3.LUT R15, R15, 0xfffffffc, RZ, 0xc0, !PT ;  /* 0xfffffffc0f0f7812 */ /* 0x000fe200078ec0ff */
[----:B--2---:R-:W1:Y:S01]  /*19f70*/  S2R R9, SR_CTAID.X ;  /* 0x0000000000097919 */ /* 0x004e620000002500 */
[----:B------:R-:W-:Y:S01]  /*19f80*/  LEA.HI R7, R7, R14, RZ, 0x2 ;  /* 0x0000000e07077211 */ /* 0x000fe200078f10ff */
[----:B------:R-:W-:Y:S01]  /*19f90*/  IMAD.SHL.U32 R14, R8, 0x4, RZ ;  /* 0x00000004080e7824 */ /* 0x000fe200078e00ff */
[----:B------:R-:W-:Y:S01]  /*19fa0*/  IADD3 R15, R5, -R15, RZ ;  /* 0x8000000f050f7210 */ /* 0x000fe20007ffe0ff */
[----:B------:R-:W2:Y:S01]  /*19fb0*/  LDS.128 R28, [R11] ;  /* 0x000000000b1c7984 */ /* 0x000ea20000000c00 */
[----:B------:R-:W-:Y:S02]  /*19fc0*/  SHF.R.S32.HI R7, RZ, 0x2, R7 ;  /* 0x00000002ff077819 */ /* 0x000fe40000011407 */
[----:B------:R-:W-:Y:S01]  /*19fd0*/  MOV R5, 0xff800000 ;  /* 0xff80000000057802 */ /* 0x000fe20000000f00 */
[----:B------:R-:W4:Y:S01]  /*19fe0*/  LDS.128 R24, [R11+0x800] ;  /* 0x000800000b187984 */ /* 0x000f220000000c00 */
[----:B------:R-:W-:Y:S01]  /*19ff0*/  @P2 FFMA.FTZ R5, R129, R32, R3 ;  /* 0x0000002081052223 */ /* 0x000fe20000010003 */
[----:B------:R-:W-:Y:S01]  /*1a000*/  IMAD R7, R15, 0x10, R7 ;  /* 0x000000100f077824 */ /* 0x000fe200078e0207 */
[----:B------:R-:W-:Y:S01]  /*1a010*/  SHF.R.S32.HI R15, RZ, 0x1f, R14 ;  /* 0x0000001fff0f7819 */ /* 0x000fe2000001140e */
[----:B------:R-:W2:Y:S04]  /*1a020*/  LDS.128 R20, [R11+0x1000] ;  /* 0x001000000b147984 */ /* 0x000ea80000000c00 */
[----:B------:R5:W2:Y:S01]  /*1a030*/  LDS.128 R16, [R11+0x1800] ;  /* 0x001800000b107984 */ /* 0x000aa20000000c00 */
[----:B---3--:R-:W-:-:S02]  /*1a040*/  IMAD R6, R6, R12, UR17 ;  /* 0x0000001106067e24 */ /* 0x008fc4000f8e020c */
[----:B-1----:R-:W-:Y:S01]  /*1a050*/  IMAD.SHL.U32 R9, R9, 0x40, RZ ;  /* 0x0000004009097824 */ /* 0x002fe200078e00ff */
[----:B-----5:R-:W1:Y:S02]  /*1a060*/  LDC R11, c[0x0][0x270] ;  /* 0x00009c00ff0b7b82 */ /* 0x020e640000000800 */
[----:B-1----:R-:W-:-:S04]  /*1a070*/  IMAD R0, R11, R0, UR4 ;  /* 0x000000040b007e24 */ /* 0x002fc8000f8e0200 */
[----:B------:R-:W-:-:S04]  /*1a080*/  IMAD R0, R6, R11, R0 ;  /* 0x0000000b06007224 */ /* 0x000fc800078e0200 */
[----:B------:R-:W-:Y:S01]  /*1a090*/  IMAD R0, R0, R13, R9 ;  /* 0x0000000d00007224 */ /* 0x000fe200078e0209 */
[----:B--2-4-:R-:W-:Y:S06]  /*1a0a0*/  @P0 BRA `(.L_x_2452) ;  /* 0x00000000002c0947 */ /* 0x014fec0003800000 */
[C---:B------:R-:W-:Y:S01]  /*1a0b0*/  VIADD R6, R7.reuse, 0x8 ;  /* 0x0000000807067836 */ /* 0x040fe20000000000 */
[----:B------:R-:W-:Y:S01]  /*1a0c0*/  SHF.R.S32.HI R4, RZ, 0x1f, R7 ;  /* 0x0000001fff047819 */ /* 0x000fe20000011407 */
[----:B------:R-:W-:Y:S01]  /*1a0d0*/  ULDC.64 UR4, c[0x0][0x2b8] ;  /* 0x0000ae0000047ab9 */ /* 0x000fe20000000a00 */
[----:B------:R-:W-:Y:S02]  /*1a0e0*/  IADD3 R3, P0, R0, R7, RZ ;  /* 0x0000000700037210 */ /* 0x000fe40007f1e0ff */
[----:B------:R-:W-:Y:S02]  /*1a0f0*/  ISETP.GE.AND P2, PT, R7, UR14, PT ;  /* 0x0000000e07007c0c */ /* 0x000fe4000bf46270 */
[----:B------:R-:W-:Y:S02]  /*1a100*/  ISETP.GE.AND P1, PT, R6, UR14, PT ;  /* 0x0000000e06007c0c */ /* 0x000fe4000bf26270 */
[----:B------:R-:W-:Y:S02]  /*1a110*/  LEA.HI.X.SX32 R4, R0, R4, 0x1, P0 ;  /* 0x0000000400047211 */ /* 0x000fe400000f0eff */
[----:B------:R-:W-:-:S04]  /*1a120*/  LEA R6, P0, R3, UR4, 0x2 ;  /* 0x0000000403067c11 */ /* 0x000fc8000f8010ff */
[----:B------:R-:W-:-:S05]  /*1a130*/  LEA.HI.X R7, R3, UR5, R4, 0x2, P0 ;  /* 0x0000000503077c11 */ /* 0x000fca00080f1404 */
[----:B------:R1:W-:Y:S04]  /*1a140*/  @!P2 STG.E desc[UR18][R6.64], R2 ;  /* 0x000000020600a986 */ /* 0x0003e8000c101912 */
[----:B------:R1:W-:Y:S02]  /*1a150*/  @!P1 STG.E desc[UR18][R6.64+0x20], R5 ;  /* 0x0000200506009986 */ /* 0x0003e4000c101912 */
.L_x_2452:
[----:B------:R-:W-:Y:S05]  /*1a160*/  BSYNC B0 ;  /* 0x0000000000007941 */ /* 0x000fea0003800000 */
.L_x_2451:
[----:B------:R-:W-:Y:S01]  /*1a170*/  ULDC UR4, c[0x0][0x2d0] ;  /* 0x0000b40000047ab9 */ /* 0x000fe20000000800 */
[----:B-1----:R-:W-:Y:S01]  /*1a180*/  VIADD R2, R10, 0x10 ;  /* 0x000000100a027836 */ /* 0x002fe20000000000 */
[----:B------:R-:W-:Y:S01]  /*1a190*/  ISETP.GE.AND P1, PT, R14, UR4, PT ;  /* 0x000000040e007c0c */ /* 0x000fe2000bf26270 */
[----:B------:R-:W-:Y:S01]  /*1a1a0*/  ULDC UR4, c[0x0][0x2dc] ;  /* 0x0000b70000047ab9 */ /* 0x000fe20000000800 */
[C---:B------:R-:W-:Y:S02]  /*1a1b0*/  IMAD.WIDE R14, R10.reuse, 0x20, R14 ;  /* 0x000000200a0e7825 */ /* 0x040fe400078e020e */
[----:B------:R-:W-:Y:S02]  /*1a1c0*/  ISETP.GE.OR P4, PT, R10, UR14, P1 ;  /* 0x0000000e0a007c0c */ /* 0x000fe40008f86670 */
[----:B------:R-:W-:Y:S01]  /*1a1d0*/  IMAD R3, R0, UR4, RZ ;  /* 0x0000000400037c24 */ /* 0x000fe2000f8e02ff */
[----:B------:R-:W-:Y:S01]  /*1a1e0*/  ISETP.GE.OR P3, PT, R2, UR14, P1 ;  /* 0x0000000e02007c0c */ /* 0x000fe20008f66670 */
[C---:B------:R-:W-:Y:S01]  /*1a1f0*/  VIADD R0, R10.reuse, 0x20 ;  /* 0x000000200a007836 */ /* 0x040fe20000000000 */
        /* <DEDUP_REMOVED lines=15> */
.L_x_2453:
        /* <DEDUP_REMOVED lines=9> */
.L_x_5341:


//--------------------- .text._ZN5flash24flash_fwd_splitkv_kernelI23Flash_fwd_kernel_traitsILi32ELi64ELi256ELi4ELb0ELb0EN7cutlass10bfloat16_tE19Flash_kernel_traitsILi32ELi64ELi256ELi4ES3_EELb1ELb0ELb0ELb0ELb1ELb0ELb1ELb1EEEvNS_16Flash_fwd_paramsE --------------------------
	.section	.text._ZN5flash24flash_fwd_splitkv_kernelI23Flash_fwd_kernel_traitsILi32ELi64ELi256ELi4ELb0ELb0EN7cutlass10bfloat16_tE19Flash_kernel_traitsILi32ELi64ELi256ELi4ES3_EELb1ELb0ELb0ELb0ELb1ELb0ELb1ELb1EEEvNS_16Flash_fwd_paramsE,"ax",@progbits
	.align	128
        .global         _ZN5flash24flash_fwd_splitkv_kernelI23Flash_fwd_kernel_traitsILi32ELi64ELi256ELi4ELb0ELb0EN7cutlass10bfloat16_tE19Flash_kernel_traitsILi32ELi64ELi256ELi4ES3_EELb1ELb0ELb0ELb0ELb1ELb0ELb1ELb1EEEvNS_16Flash_fwd_paramsE
        .type           _ZN5flash24flash_fwd_splitkv_kernelI23Flash_fwd_kernel_traitsILi32ELi64ELi256ELi4ELb0ELb0EN7cutlass10bfloat16_tE19Flash_kernel_traitsILi32ELi64ELi256ELi4ES3_EELb1ELb0ELb0ELb0ELb1ELb0ELb1ELb1EEEvNS_16Flash_fwd_paramsE,@function
        .size           _ZN5flash24flash_fwd_splitkv_kernelI23Flash_fwd_kernel_traitsILi32ELi64ELi256ELi4ELb0ELb0EN7cutlass10bfloat16_tE19Flash_kernel_traitsILi32ELi64ELi256ELi4ES3_EELb1ELb0ELb0ELb0ELb1ELb0ELb1ELb1EEEvNS_16Flash_fwd_paramsE,(.L_x_5342 - _ZN5flash24flash_fwd_splitkv_kernelI23Flash_fwd_kernel_traitsILi32ELi64ELi256ELi4ELb0ELb0EN7cutlass10bfloat16_tE19Flash_kernel_traitsILi32ELi64ELi256ELi4ES3_EELb1ELb0ELb0ELb0ELb1ELb0ELb1ELb1EEEvNS_16Flash_fwd_paramsE)
        .other          _ZN5flash24flash_fwd_splitkv_kernelI23Flash_fwd_kernel_traitsILi32ELi64ELi256ELi4ELb0ELb0EN7cutlass10bfloat16_tE19Flash_kernel_traitsILi32ELi64ELi256ELi4ES3_EELb1ELb0ELb0ELb0ELb1ELb0ELb1ELb1EEEvNS_16Flash_fwd_paramsE,@"STO_CUDA_ENTRY STV_DEFAULT"
_ZN5flash24flash_fwd_splitkv_kernelI23Flash_fwd_kernel_traitsILi32ELi64ELi256ELi4ELb0ELb0EN7cutlass10bfloat16_tE19Flash_kernel_traitsILi32ELi64ELi256ELi4ES3_EELb1ELb0ELb0ELb0ELb1ELb0ELb1ELb1EEEvNS_16Flash_fwd_paramsE:
.text._ZN5flash24flash_fwd_splitkv_kernelI23Flash_fwd_kernel_traitsILi32ELi64ELi256ELi4ELb0ELb0EN7cutlass10bfloat16_tE19Flash_kernel_traitsILi32ELi64ELi256ELi4ES3_EELb1ELb0ELb0ELb0ELb1ELb0ELb1ELb1EEEvNS_16Flash_fwd_paramsE:
[----:B------:R-:W-:Y:S08]  /*0000*/  LDC R1, c[0x0][0x28] ;  /* 0x00000a00ff017b82 */ /* 0x000ff00000000800 */
[----:B------:R-:W1:Y:S01]  /*0010*/  LDC R5, c[0x0][0x270] ;  /* 0x00009c00ff057b82 */ /* 0x000e620000000800 */
[----:B------:R-:W2:Y:S01]  /*0020*/  S2R R136, SR_CTAID.Z ;  /* 0x0000000000887919 */ /* 0x000ea20000002700 */
[----:B------:R-:W-:Y:S01]  /*0030*/  MOV R2, RZ ;  /* 0x000000ff00027202 */ /* 0x000fe20000000f00 */
[----:B------:R-:W-:Y:S01]  /*0040*/  ULDC.64 UR6, c[0x0][0x208] ;  /* 0x0000820000067ab9 */ /* 0x000fe20000000a00 */
[----:B------:R-:W-:Y:S01]  /*0050*/  MOV R10, 0xffffffff ;  /* 0xffffffff000a7802 */ /* 0x000fe20000000f00 */
[----:B------:R-:W-:-:S03]  /*0060*/  ULDC.64 UR8, c[0x0][0x300] ;  /* 0x0000c00000087ab9 */ /* 0x000fc60000000a00 */
[----:B------:R-:W3:Y:S01]  /*0070*/  LDC.64 R138, c[0x0][0x300] ;  /* 0x0000c000ff8a7b82 */ /* 0x000ee20000000a00 */
        /* <DEDUP_REMOVED lines=18> */
[----:B------:R-:W1:Y:S03]  /*01a0*/  LDC.64 R2, c[0x0][0x2f8] ;  /* 0x0000be00ff027b82 */ /* 0x000e660000000a00 */
[----:B------:R-:W-:-:S05]  /*01b0*/  ISETP.GE.U32.AND P2, PT, R0, R5, PT ;  /* 0x000000050000720c */ /* 0x000fca0003f46070 */
[----:B------:R-:W4:Y:S08]  /*01c0*/  LDC.U8 R0, c[0x0][0x3c2] ;  /* 0x0000f080ff007b82 */ /* 0x000f300000000000 */
[----:B------:R-:W-:Y:S01]  /*01d0*/  @P2 VIADD R243, R243, 0x1 ;  /* 0x00000001f3f32836 */ /* 0x000fe20000000000 */
[----:B------:R-:W-:-:S05]  /*01e0*/  @!P0 LOP3.LUT R243, RZ, R5, RZ, 0x33, !PT ;  /* 0x00000005fff38212 */ /* 0x000fca00078e33ff */
[C---:B--2---:R-:W-:Y:S02]  /*01f0*/  IMAD.WIDE R16, R243.reuse, 0x4, R6 ;  /* 0x00000004f3107825 */ /* 0x044fe400078e0206 */
[----:B------:R-:W2:Y:S03]  /*0200*/  LDC.64 R6, c[0x0][0x2f8] ;  /* 0x0000be00ff067b82 */ /* 0x000ea60000000a00 */
[----:B------:R-:W2:Y:S04]  /*0210*/  @P1 LDG.E R10, desc[UR6][R16.64] ;  /* 0x00000006100a1981 */ /* 0x000ea8000c1e1900 */
[----:B------:R-:W2:Y:S01]  /*0220*/  @P1 LDG.E R9, desc[UR6][R16.64+0x4] ;  /* 0x0000040610091981 */ /* 0x000ea2000c1e1900 */
[----:B----4-:R-:W-:Y:S01]  /*0230*/  ISETP.NE.AND P2, PT, R0, RZ, PT ;  /* 0x000000ff0000720c */ /* 0x010fe20003f45270 */
[----:B------:R-:W-:Y:S01]  /*0240*/  IMAD.MOV.U32 R13, RZ, RZ, -0x1 ;  /* 0xffffffffff0d7424 */ /* 0x000fe200078e00ff */
[----:B-1----:R-:W-:Y:S01]  /*0250*/  ISETP.EQ.U32.AND P3, PT, R2, RZ, PT ;  /* 0x000000ff0200720c */ /* 0x002fe20003f62070 */
[----:B---3--:R-:W-:Y:S01]  /*0260*/  IMAD.WIDE R138, R243, 0x4, R138 ;  /* 0x00000004f38a7825 */ /* 0x008fe200078e028a */
[----:B------:R-:W-:-:S02]  /*0270*/  ISETP.NE.U32.AND P0, PT, RZ, UR8, PT ;  /* 0x00000008ff007c0c */ /* 0x000fc4000bf05070 */
[----:B------:R-:W-:Y:S02]  /*0280*/  ISETP.EQ.OR.EX P3, PT, R3, RZ, !P2, P3 ;  /* 0x000000ff0300720c */ /* 0x000fe40005762730 */
[----:B------:R-:W-:Y:S02]  /*0290*/  ISETP.NE.AND.EX P0, PT, RZ, UR9, PT, P0 ;  /* 0x00000009ff007c0c */ /* 0x000fe4000bf05300 */
[----:B------:R-:W-:Y:S01]  /*02a0*/  MOV R14, RZ ;  /* 0x000000ff000e7202 */ /* 0x000fe20000000f00 */
[----:B--2---:R-:W-:-:S08]  /*02b0*/  IMAD.WIDE R6, R243, 0x4, R6 ;  /* 0x00000004f3067825 */ /* 0x004fd000078e0206 */
[----:B------:R1:W5:Y:S04]  /*02c0*/  @!P3 LDG.E R13, desc[UR6][R6.64] ;  /* 0x00000006060db981 */ /* 0x000368000c1e1900 */
[----:B------:R1:W5:Y:S01]  /*02d0*/  @P0 LDG.E R14, desc[UR6][R138.64] ;  /* 0x000000068a0e0981 */ /* 0x000362000c1e1900 */
[----:B------:R-:W2:Y:S01]  /*02e0*/  S2R R23, SR_CTAID.X ;  /* 0x0000000000177919 */ /* 0x000ea20000002500 */
[----:B------:R-:W3:Y:S01]  /*02f0*/  S2R R0, SR_CTAID.Y ;  /* 0x0000000000007919 */ /* 0x000ee20000002600 */
[----:B------:R-:W4:Y:S01]  /*0300*/  S2R R58, SR_TID.X ;  /* 0x00000000003a7919 */ /* 0x000f220000002100 */
[----:B------:R-:W-:-:S06]  /*0310*/  @P1 IMAD.IADD R242, R9, 0x1, -R10 ;  /* 0x0000000109f21824 */ /* 0x000fcc00078e0a0a */
[----:B------:R-:W1:Y:S01]  /*0320*/  @!P1 LDC R242, c[0x0][0x2c4] ;  /* 0x0000b100fff29b82 */ /* 0x000e620000000800 */
[----:B------:R-:W-:Y:S02]  /*0330*/  ISETP.NE.U32.AND P1, PT, R2, RZ, PT ;  /* 0x000000ff0200720c */ /* 0x000fe40003f25070 */
[----:B------:R-:W-:Y:S02]  /*0340*/  IADD3 R2, -R243, RZ, RZ ;  /* 0x000000fff3027210 */ /* 0x000fe40007ffe1ff */
[----:B------:R-:W-:-:S03]  /*0350*/  ISETP.NE.AND.EX P1, PT, R3, RZ, PT, P1 ;  /* 0x000000ff0300720c */ /* 0x000fc60003f25310 */
[----:B------:R-:W-:-:S10]  /*0360*/  IMAD R136, R5, R2, R136 ;  /* 0x0000000205887224 */ /* 0x000fd400078e0288 */
[----:B--234-:R-:W-:Y:S05]  /*0370*/  @!P1 BRA `(.L_x_2454) ;  /* 0x0000000000109947 */ /* 0x01cfea0003800000 */
[----:B------:R-:W2:Y:S02]  /*0380*/  @P2 LDG.E R2, desc[UR6][R6.64+0x4] ;  /* 0x0000040606022981 */ /* 0x000ea4000c1e1900 */
[----:B--2--5:R-:W-:-:S06]  /*0390*/  @P2 IADD3 R71, R2, -R13, RZ ;  /* 0x8000000d02472210 */ /* 0x024fcc0007ffe0ff */
[----:B------:R3:W5:Y:S01]  /*03a0*/  @!P2 LDG.E R71, desc[UR6][R6.64] ;  /* 0x000000060647a981 */ /* 0x000762000c1e1900 */
[----:B------:R-:W-:Y:S05]  /*03b0*/  BRA `(.L_x_2455) ;  /* 0x0000000000047947 */ /* 0x000fea0003800000 */
.L_x_2454:
[----:B------:R-:W2:Y:S02]  /*03c0*/  LDC R71, c[0x0][0x2c8] ;  /* 0x0000b200ff477b82 */ /* 0x000ea40000000800 */
.L_x_2455:
        /* <DEDUP_REMOVED lines=10> */
[--C-:B--2--5:R-:W-:Y:S02]  /*0470*/  IMAD.IADD R71, R71, 0x1, -R14.reuse ;  /* 0x0000000147477824 */ /* 0x124fe400078e0a0e */
[----:B------:R-:W-:-:S05]  /*0480*/  @P4 IMAD.IADD R57, R57, 0x1, -R14 ;  /* 0x0000000139394824 */ /* 0x000fca00078e0a0e */
[----:B----4-:R-:W2:Y:S08]  /*0490*/  LDC R3, c[0x0][0x2c8] ;  /* 0x0000b200ff037b82 */ /* 0x010eb00000000800 */
[----:B------:R-:W3:Y:S01]  /*04a0*/  @!P4 LDC R6, c[0x0][0x2cc] ;  /* 0x0000b300ff06cb82 */ /* 0x000ee20000000800 */
[-C--:B-1----:R-:W-:Y:S02]  /*04b0*/  IABS R9, R7.reuse ;  /* 0x0000000700097213 */ /* 0x082fe40000000000 */
[----:B------:R-:W-:-:S02]  /*04c0*/  IABS R11, R7 ;  /* 0x00000007000b7213 */ /* 0x000fc40000000000 */
[----:B------:R-:W1:Y:S03]  /*04d0*/  I2F.RP R4, R9 ;  /* 0x0000000900047306 */ /* 0x000e660000209400 */
[----:B------:R-:W-:Y:S02]  /*04e0*/  IMAD.MOV R11, RZ, RZ, -R11 ;  /* 0x000000ffff0b7224 */ /* 0x000fe400078e0a0b */
[----:B--2---:R-:W-:-:S05]  /*04f0*/  VIADD R3, R3, 0xff ;  /* 0x000000ff03037836 */ /* 0x004fca0000000000 */
[----:B------:R-:W-:-:S04]  /*0500*/  SHF.R.S32.HI R16, RZ, 0x1f, R3 ;  /* 0x0000001fff107819 */ /* 0x000fc80000011403 */
[----:B------:R-:W-:Y:S01]  /*0510*/  LEA.HI R16, R16, R3, RZ, 0x8 ;  /* 0x0000000310107211 */ /* 0x000fe200078f40ff */
[----:B-1----:R-:W1:Y:S03]  /*0520*/  MUFU.RCP R18, R4 ;  /* 0x0000000400127308 */ /* 0x002e660000001000 */
[----:B------:R-:W-:-:S05]  /*0530*/  LEA.HI.SX32 R16, R16, R7, 0x18 ;  /* 0x0000000710107211 */ /* 0x000fca00078fc2ff */
[----:B------:R-:W-:-:S05]  /*0540*/  VIADD R16, R16, 0xffffffff ;  /* 0xffffffff10107836 */ /* 0x000fca0000000000 */
[----:B------:R-:W-:Y:S02]  /*0550*/  IABS R12, R16 ;  /* 0x00000010000c7213 */ /* 0x000fe40000000000 */
[----:B------:R-:W-:Y:S01]  /*0560*/  LOP3.LUT R16, R16, R7, RZ, 0x3c, !PT ;  /* 0x0000000710107212 */ /* 0x000fe200078e3cff */
[----:B-1----:R-:W-:Y:S01]  /*0570*/  VIADD R18, R18, 0xffffffe ;  /* 0x0ffffffe12127836 */ /* 0x002fe20000000000 */
[----:B------:R-:W1:Y:S02]  /*0580*/  LDC R4, c[0x0][0x398] ;  /* 0x0000e600ff047b82 */ /* 0x000e640000000800 */
[----:B------:R-:W-:Y:S01]  /*0590*/  ISETP.GE.AND P1, PT, R16, RZ, PT ;  /* 0x000000ff1000720c */ /* 0x000fe20003f26270 */
[----:B------:R-:W2:Y:S02]  /*05a0*/  F2I.FTZ.U32.TRUNC.NTZ R19, R18 ;  /* 0x0000001200137305 */ /* 0x000ea4000021f000 */
[----:B--2---:R-:W-:Y:S02]  /*05b0*/  IMAD.MOV R2, RZ, RZ, -R19 ;  /* 0x000000ffff027224 */ /* 0x004fe400078e0a13 */
[----:B------:R-:W-:-:S02]  /*05c0*/  IMAD.MOV.U32 R18, RZ, RZ, RZ ;  /* 0x000000ffff127224 */ /* 0x000fc400078e00ff */
[----:B------:R-:W-:-:S04]  /*05d0*/  IMAD R3, R2, R9, RZ ;  /* 0x0000000902037224 */ /* 0x000fc800078e02ff */
[----:B------:R-:W-:-:S06]  /*05e0*/  IMAD.HI.U32 R3, R19, R3, R18 ;  /* 0x0000000313037227 */ /* 0x000fcc00078e0012 */
[----:B------:R-:W-:Y:S02]  /*05f0*/  IMAD.HI.U32 R8, R3, R12, RZ ;  /* 0x0000000c03087227 */ /* 0x000fe400078e00ff */
[----:B------:R-:W2:Y:S02]  /*0600*/  @!P4 LDC.64 R2, c[0x0][0x318] ;  /* 0x0000c600ff02cb82 */ /* 0x000ea40000000a00 */
[----:B------:R-:W-:-:S05]  /*0610*/  IMAD R12, R8, R11, R12 ;  /* 0x0000000b080c7224 */ /* 0x000fca00078e020c */
[----:B------:R-:W-:-:S13]  /*0620*/  ISETP.GT.U32.AND P2, PT, R9, R12, PT ;  /* 0x0000000c0900720c */ /* 0x000fda0003f44070 */
[----:B------:R-:W-:Y:S02]  /*0630*/  @!P2 IMAD.IADD R12, R12, 0x1, -R9 ;  /* 0x000000010c0ca824 */ /* 0x000fe400078e0a09 */
[----:B------:R-:W-:Y:S01]  /*0640*/  @!P2 VIADD R8, R8, 0x1 ;  /* 0x000000010808a836 */ /* 0x000fe20000000000 */
[----:B------:R-:W-:Y:S02]  /*0650*/  ISETP.NE.AND P2, PT, R7, RZ, PT ;  /* 0x000000ff0700720c */ /* 0x000fe40003f45270 */
[----:B--2---:R-:W-:Y:S02]  /*0660*/  @!P4 ISETP.NE.U32.AND P3, PT, R2, RZ, PT ;  /* 0x000000ff0200c20c */ /* 0x004fe40003f65070 */
[----:B------:R-:W-:Y:S02]  /*0670*/  ISETP.GE.U32.AND P5, PT, R12, R9, PT ;  /* 0x000000090c00720c */ /* 0x000fe40003fa6070 */
[----:B------:R-:W-:Y:S02]  /*0680*/  @!P4 ISETP.NE.AND.EX P3, PT, R3, RZ, PT, P3 ;  /* 0x000000ff0300c20c */ /* 0x000fe40003f65330 */
[----:B------:R-:W-:-:S02]  /*0690*/  IADD3 R2, -R242, 0x13f, R59 ;  /* 0x0000013ff2027810 */ /* 0x000fc40007ffe13b */
[----:B---3--:R-:W-:-:S05]  /*06a0*/  @!P4 SEL R6, R6, RZ, P3 ;  /* 0x000000ff0606c207 */ /* 0x008fca0001800000 */
[----:B------:R-:W-:Y:S02]  /*06b0*/  @!P4 IMAD.IADD R57, R71, 0x1, R6 ;  /* 0x000000014739c824 */ /* 0x000fe400078e0206 */
[----:B------:R-:W-:Y:S02]  /*06c0*/  @P5 VIADD R8, R8, 0x1 ;  /* 0x0000000108085836 */ /* 0x000fe40000000000 */
[----:B------:R-:W-:Y:S01]  /*06d0*/  VIADD R3, R57, 0xff ;  /* 0x000000ff39037836 */ /* 0x000fe20000000000 */
[----:B-1----:R-:W-:Y:S01]  /*06e0*/  IADD3 R9, R2, R4, R57 ;  /* 0x0000000402097210 */ /* 0x002fe20007ffe039 */
        /* <DEDUP_REMOVED lines=20> */
[----:B------:R-:W-:-:S04]  /*0830*/  IMAD.IADD R7, R58, 0x1, -R7 ;  /* 0x000000013a077824 */ /* 0x000fc800078e0a07 */
[----:B------:R-:W-:Y:S02]  /*0840*/  IMAD.SHL.U32 R6, R7, 0x4, RZ ;  /* 0x0000000407067824 */ /* 0x000fe400078e00ff */
[----:B-1----:R-:W-:-:S03]  /*0850*/  IMAD R2, R0, R2, R243 ;  /* 0x0000000200027224 */ /* 0x002fc600078e02f3 */
[----:B------:R-:W-:Y:S01]  /*0860*/  SHF.R.S32.HI R7, RZ, 0x1f, R6 ;  /* 0x0000001fff077819 */ /* 0x000fe20000011406 */
[----:B------:R-:W-:-:S04]  /*0870*/  IMAD R2, R2, R5, R136 ;  /* 0x0000000502027224 */ /* 0x000fc800078e0288 */
        /* <DEDUP_REMOVED lines=13> */
[-C--:B------:R-:W-:Y:S01]  /*0950*/  ISETP.GE.OR P4, PT, R5, R242.reuse, P6 ;  /* 0x000000f20500720c */ /* 0x080fe20003786670 */
[----:B------:R-:W-:Y:S01]  /*0960*/  VIADD R5, R3, 0x30 ;  /* 0x0000003003057836 */ /* 0x000fe20000000000 */
[----:B------:R-:W-:Y:S01]  /*0970*/  LEA.HI.X R7, R4, UR5, R7, 0x2, P2 ;  /* 0x0000000504077c11 */ /* 0x000fe200090f1407 */
[----:B------:R-:W-:Y:S01]  /*0980*/  ULDC.64 UR4, c[0x0][0x2b8] ;  /* 0x0000ae0000047ab9 */ /* 0x000fe20000000a00 */
[----:B------:R-:W-:-:S02]  /*0990*/  ISETP.GE.OR P3, PT, R9, R242, P6 ;  /* 0x000000f20900720c */ /* 0x000fc40003766670 */
[----:B------:R-:W-:Y:S01]  /*09a0*/  SHF.R.S32.HI R0, RZ, 0x1f, R2 ;  /* 0x0000001fff007819 */ /* 0x000fe20000011402 */
[----:B------:R1:W-:Y:S01]  /*09b0*/  @!P0 STG.E.128 desc[UR6][R6.64], RZ ;  /* 0x000000ff06008986 */ /* 0x0003e2000c101d06 */
[----:B------:R-:W-:Y:S02]  /*09c0*/  IADD3 R2, P0, R2, R3, RZ ;  /* 0x0000000302027210 */ /* 0x000fe40007f1e0ff */
        /* <DEDUP_REMOVED lines=19> */
.L_x_2456:
        /* <DEDUP_REMOVED lines=11> */
[----:B------:R-:W-:Y:S02]  /*0bb0*/  SHF.R.S32.HI R9, RZ, 0x1f, R243 ;  /* 0x0000001fff097819 */ /* 0x000fe400000114f3 */
        /* <DEDUP_REMOVED lines=17> */
.L_x_2457:
[----:B------:R-:W-:-:S13]  /*0cd0*/  PLOP3.LUT P1, PT, PT, PT, UP0, 0x40, 0x0 ;  /* 0x000000000000781c */ /* 0x000fda0003f2e808 */
[----:B------:R-:W-:Y:S05]  /*0ce0*/  @P1 BRA `(.L_x_2458) ;  /* 0x00000004003c1947 */ /* 0x000fea0003800000 */
[----:B------:R-:W2:Y:S01]  /*0cf0*/  LDC R15, c[0x0][0x380] ;  /* 0x0000e000ff0f7b82 */ /* 0x000ea20000000800 */
[----:B------:R-:W-:Y:S01]  /*0d00*/  LEA R0, R56, 0xffffff00, 0x8 ;  /* 0xffffff0038007811 */ /* 0x000fe200078e40ff */
[----:B------:R-:W-:-:S06]  /*0d10*/  ULDC.64 UR4, c[0x0][0x230] ;  /* 0x00008c0000047ab9 */ /* 0x000fcc0000000a00 */
[----:B------:R-:W3:Y:S01]  /*0d20*/  LDC.64 R148, c[0x0][0x248] ;  /* 0x00009200ff947b82 */ /* 0x000ee20000000a00 */
[----:B--2---:R-:W-:-:S04]  /*0d30*/  IABS R4, R15 ;  /* 0x0000000f00047213 */ /* 0x004fc80000000000 */
[----:B------:R-:W2:Y:S08]  /*0d40*/  I2F.RP R5, R4 ;  /* 0x0000000400057306 */ /* 0x000eb00000209400 */
[----:B--2---:R-:W2:Y:S02]  /*0d50*/  MUFU.RCP R6, R5 ;  /* 0x0000000500067308 */ /* 0x004ea40000001000 */
[----:B--2---:R-:W-:-:S06]  /*0d60*/  IADD3 R6, R6, 0xffffffe, RZ ;  /* 0x0ffffffe06067810 */ /* 0x004fcc0007ffe0ff */
[----:B------:R-:W1:Y:S02]  /*0d70*/  F2I.FTZ.U32.TRUNC.NTZ R7, R6 ;  /* 0x0000000600077305 */ /* 0x000e64000021f000 */
[----:B-1----:R-:W-:Y:S01]  /*0d80*/  IMAD.MOV R3, RZ, RZ, -R7 ;  /* 0x000000ffff037224 */ /* 0x002fe200078e0a07 */
[----:B------:R-:W-:-:S03]  /*0d90*/  MOV R6, RZ ;  /* 0x000000ff00067202 */ /* 0x000fc60000000f00 */
[----:B------:R-:W-:Y:S01]  /*0da0*/  IMAD R2, R3, R4, RZ ;  /* 0x0000000403027224 */ /* 0x000fe200078e02ff */
[----:B------:R-:W-:-:S03]  /*0db0*/  IABS R3, R0 ;  /* 0x0000000000037213 */ /* 0x000fc60000000000 */
        /* <DEDUP_REMOVED lines=17> */
[----:B-1----:R-:W-:Y:S01]  /*0ed0*/  IABS R2, R7 ;  /* 0x0000000700027213 */ /* 0x002fe20000000000 */
[----:B------:R-:W-:-:S03]  /*0ee0*/  IMAD.MOV R13, RZ, RZ, -R13 ;  /* 0x000000ffff0d7224 */ /* 0x000fc600078e0a0d */
[----:B-----5:R-:W1:Y:S01]  /*0ef0*/  I2F.RP R8, R2 ;  /* 0x0000000200087306 */ /* 0x020e620000209400 */
        /* <DEDUP_REMOVED lines=25> */
[----:B--2---:R-:W-:Y:S01]  /*1090*/  SHF.R.S32.HI R5, RZ, 0x1f, R6 ;  /* 0x0000001fff057819 */ /* 0x004fe20000011406 */
        /* <DEDUP_REMOVED lines=9> */
[----:B------:R-:W-:-:S04]  /*1130*/  IMAD.WIDE.U32 R16, R6, R2, RZ ;  /* 0x0000000206107225 */ /* 0x000fc800078e00ff */
[C---:B------:R-:W-:Y:S02]  /*1140*/  IMAD R7, R13.reuse, R149, R8 ;  /* 0x000000950d077224 */ /* 0x040fe400078e0208 */
[----:B------:R-:W-:-:S04]  /*1150*/  IMAD.WIDE.U32 R14, R13, R148, R14 ;  /* 0x000000940d0e7225 */ /* 0x000fc800078e000e */
        /* <DEDUP_REMOVED lines=8> */
.L_x_2458:
[----:B------:R-:W1:Y:S01]  /*11e0*/  LDC R17, c[0x0][0x278] ;  /* 0x00009e00ff117b82 */ /* 0x000e620000000800 */
[----:B------:R-:W-:-:S13]  /*11f0*/  ISETP.NE.AND P4, PT, R13, -0x1, PT ;  /* 0xffffffff0d00780c */ /* 0x000fda0003f85270 */
        /* <DEDUP_REMOVED lines=20> */
[----:B------:R-:W-:-:S05]  /*1340*/  IMAD R0, R3, R0, R2 ;  /* 0x0000000003007224 */ /* 0x000fca00078e0202 */
[----:B------:R-:W-:-:S13]  /*1350*/  ISETP.GT.U32.AND P1, PT, R3, R0, PT ;  /* 0x000000000300720c */ /* 0x000fda0003f24070 */
[-C--:B------:R-:W-:Y:S02]  /*1360*/  @!P1 IADD3 R0, R0, -R3.reuse, RZ ;  /* 0x8000000300009210 */ /* 0x080fe40007ffe0ff */
[----:B------:R-:W-:Y:S02]  /*1370*/  @!P1 IADD3 R15, R15, 0x1, RZ ;  /* 0x000000010f0f9810 */ /* 0x000fe40007ffe0ff */
[----:B------:R-:W-:Y:S02]  /*1380*/  ISETP.GE.U32.AND P3, PT, R0, R3, PT ;  /* 0x000000030000720c */ /* 0x000fe40003f66070 */
[----:B------:R-:W2:Y:S01]  /*1390*/  LDC.64 R2, c[0x0][0x260] ;  /* 0x00009800ff027b82 */ /* 0x000ea20000000a00 */
[----:B------:R-:W-:Y:S02]  /*13a0*/  LOP3.LUT R0, R136, R17, RZ, 0x3c, !PT ;  /* 0x0000001188007212 */ /* 0x000fe400078e3cff */
[----:B------:R-:W-:Y:S02]  /*13b0*/  ISETP.NE.AND P1, PT, R17, RZ, PT ;  /* 0x000000ff1100720c */ /* 0x000fe40003f25270 */
[----:B------:R-:W-:-:S02]  /*13c0*/  ISETP.GE.AND P2, PT, R0, RZ, PT ;  /* 0x000000ff0000720c */ /* 0x000fc40003f46270 */
[----:B------:R-:W-:-:S04]  /*13d0*/  LEA R0, R56, 0xffffff00, 0x8 ;  /* 0xffffff0038007811 */ /* 0x000fc800078e40ff */
[----:B------:R-:W-:Y:S01]  /*13e0*/  @P3 VIADD R15, R15, 0x1 ;  /* 0x000000010f0f3836 */ /* 0x000fe20000000000 */
[----:B------:R-:W-:-:S06]  /*13f0*/  SHF.R.S32.HI R11, RZ, 0x1f, R0 ;  /* 0x0000001fff0b7819 */ /* 0x000fcc0000011400 */
[----:B------:R-:W-:Y:S01]  /*1400*/  @!P2 IMAD.MOV R15, RZ, RZ, -R15 ;  /* 0x000000ffff0fa224 */ /* 0x000fe200078e0a0f */
[----:B-1----:R-:W-:Y:S06]  /*1410*/  @P4 BRA `(.L_x_2460) ;  /* 0x0000000000344947 */ /* 0x002fec0003800000 */
[----:B------:R-:W1:Y:S01]  /*1420*/  LDC.64 R148, c[0x0][0x248] ;  /* 0x00009200ff947b82 */ /* 0x000e620000000a00 */
[----:B------:R-:W-:-:S07]  /*1430*/  SHF.R.S32.HI R19, RZ, 0x1f, R14 ;  /* 0x0000001fff137819 */ /* 0x000fce000001140e */
[----:B------:R-:W3:Y:S01]  /*1440*/  LDC.64 R6, c[0x0][0x230] ;  /* 0x00008c00ff067b82 */ /* 0x000ee20000000a00 */
[-C--:B-1----:R-:W-:Y:S01]  /*1450*/  IMAD R16, R19, R148.reuse, RZ ;  /* 0x0000009413107224 */ /* 0x082fe200078e02ff */
[----:B-----5:R-:W-:Y:S01]  /*1460*/  SHF.R.S32.HI R19, RZ, 0x1f, R8 ;  /* 0x0000001fff137819 */ /* 0x020fe20000011408 */
[----:B------:R-:W-:-:S04]  /*1470*/  IMAD.WIDE.U32 R20, R14, R148, RZ ;  /* 0x000000940e147225 */ /* 0x000fc800078e00ff */
[----:B------:R-:W-:Y:S02]  /*1480*/  IMAD R16, R14, R149, R16 ;  /* 0x000000950e107224 */ /* 0x000fe400078e0210 */
[----:B---3--:R-:W-:-:S03]  /*1490*/  IMAD R12, R19, R6, RZ ;  /* 0x00000006130c7224 */ /* 0x008fc600078e02ff */
[----:B------:R-:W-:Y:S01]  /*14a0*/  IADD3 R21, R21, R16, RZ ;  /* 0x0000001015157210 */ /* 0x000fe20007ffe0ff */
[C---:B------:R-:W-:Y:S02]  /*14b0*/  IMAD R7, R8.reuse, R7, R12 ;  /* 0x0000000708077224 */ /* 0x040fe400078e020c */
[----:B------:R-:W-:-:S05]  /*14c0*/  IMAD.WIDE.U32 R20, R8, R6, R20 ;  /* 0x0000000608147225 */ /* 0x000fca00078e0014 */
[----:B------:R-:W-:Y:S02]  /*14d0*/  IADD3 R7, R21, R7, RZ ;  /* 0x0000000715077210 */ /* 0x000fe40007ffe0ff */
[----:B------:R-:W-:-:S07]  /*14e0*/  MOV R12, R20 ;  /* 0x00000014000c7202 */ /* 0x000fce0000000f00 */
.L_x_2460:
        /* <DEDUP_REMOVED lines=8> */
[----:B------:R-:W-:Y:S01]  /*1570*/  @P4 IMAD.WIDE.U32 R18, R13, R4, RZ ;  /* 0x000000040d124225 */ /* 0x000fe200078e00ff */
[----:B------:R-:W-:Y:S02]  /*1580*/  IADD3 R17, R17, R6, RZ ;  /* 0x0000000611117210 */ /* 0x000fe40007ffe0ff */
[----:B------:R-:W-:Y:S01]  /*1590*/  MOV R4, R15 ;  /* 0x0000000f00047202 */ /* 0x000fe20000000f00 */
[-C--:B--2---:R-:W-:Y:S02]  /*15a0*/  IMAD R6, R109, R2.reuse, RZ ;  /* 0x000000026d067224 */ /* 0x084fe400078e02ff */
[----:B------:R-:W-:-:S04]  /*15b0*/  IMAD.WIDE.U32 R16, R15, R2, R16 ;  /* 0x000000020f107225 */ /* 0x000fc800078e0010 */
[----:B------:R-:W-:Y:S01]  /*15c0*/  IMAD R3, R15, R3, R6 ;  /* 0x000000030f037224 */ /* 0x000fe200078e0206 */
[----:B------:R-:W-:Y:S01]  /*15d0*/  MOV R12, R16 ;  /* 0x00000010000c7202 */ /* 0x000fe20000000f00 */
[----:B------:R-:W-:Y:S01]  /*15e0*/  @P4 IMAD R19, R13, R5, R19 ;  /* 0x000000050d134224 */ /* 0x000fe200078e0213 */
[----:B------:R-:W-:Y:S02]  /*15f0*/  @P4 MOV R16, R18 ;  /* 0x0000001200104202 */ /* 0x000fe40000000f00 */
[----:B------:R-:W-:Y:S02]  /*1600*/  IADD3 R17, R17, R3, RZ ;  /* 0x0000000311117210 */ /* 0x000fe40007ffe0ff */
[----:B------:R-:W-:Y:S01]  /*1610*/  MOV R13, R0 ;  /* 0x00000000000d7202 */ /* 0x000fe20000000f00 */
        /* <DEDUP_REMOVED lines=14> */
.L_x_2459:
        /* <DEDUP_REMOVED lines=8> */
[----:B------:R-:W-:Y:S01]  /*1780*/  ULDC.64 UR10, c[0x0][0x258] ;  /* 0x00009600000a7ab9 */ /* 0x000fe20000000a00 */
[----:B------:R-:W-:Y:S01]  /*1790*/  SHF.R.S32.HI R134, RZ, 0x2, R15 ;  /* 0x00000002ff867819 */ /* 0x000fe2000001140f */
[----:B------:R-:W3:Y:S01]  /*17a0*/  LDC R77, c[0x0][0x2e0] ;  /* 0x0000b800ff4d7b82 */ /* 0x000ee20000000800 */
[----:B------:R-:W-:Y:S01]  /*17b0*/  LEA.HI R69, R7, R58, RZ, 0x4 ;  /* 0x0000003a07457211 */ /* 0x000fe200078f20ff */
[----:B------:R-:W-:Y:S01]  /*17c0*/  IMAD.MOV.U32 R49, RZ, RZ, 0x10 ;  /* 0x00000010ff317424 */ /* 0x000fe200078e00ff */
[----:B------:R-:W-:Y:S01]  /*17d0*/  LEA.HI R3, R15, R134, RZ, 0x1 ;  /* 0x000000860f037211 */ /* 0x000fe200078f08ff */
[----:B------:R-:W-:Y:S01]  /*17e0*/  IMAD.SHL.U32 R63, R148, 0x20, RZ ;  /* 0x00000020943f7824 */ /* 0x000fe200078e00ff */
[----:B------:R-:W-:-:S02]  /*17f0*/  SHF.R.S32.HI R132, RZ, 0x5, R132 ;  /* 0x00000005ff847819 */ /* 0x000fc40000011484 */
[----:B------:R-:W-:Y:S02]  /*1800*/  LOP3.LUT R3, R3, 0x7fffffe, RZ, 0xc0, !PT ;  /* 0x07fffffe03037812 */ /* 0x000fe400078ec0ff */
[----:B------:R-:W-:Y:S02]  /*1810*/  LOP3.LUT R69, R69, 0xfffffff0, RZ, 0xc0, !PT ;  /* 0xfffffff045457812 */ /* 0x000fe400078ec0ff */
[----:B------:R-:W-:Y:S01]  /*1820*/  LEA.HI R20, R7, R58, RZ, 0x3 ;  /* 0x0000003a07147211 */ /* 0x000fe200078f18ff */
[----:B------:R-:W-:Y:S01]  /*1830*/  IMAD.IADD R3, R134, 0x1, -R3 ;  /* 0x0000000186037824 */ /* 0x000fe200078e0a03 */
[----:B------:R-:W4:Y:S01]  /*1840*/  @!P2 LDC.64 R6, c[0x0][0x228] ;  /* 0x00008a00ff06ab82 */ /* 0x000f220000000a00 */
[----:B------:R-:W-:Y:S01]  /*1850*/  LOP3.LUT R15, R15, 0xfffffffc, RZ, 0xc0, !PT ;  /* 0xfffffffc0f0f7812 */ /* 0x000fe200078ec0ff */
[----:B------:R-:W-:Y:S01]  /*1860*/  IMAD.IADD R69, R58, 0x1, -R69 ;  /* 0x000000013a457824 */ /* 0x000fe200078e0a45 */
[----:B------:R-:W-:Y:S01]  /*1870*/  SHF.R.S32.HI R67, RZ, 0x3, R20 ;  /* 0x00000003ff437819 */ /* 0x000fe20000011414 */
[----:B------:R-:W-:Y:S01]  /*1880*/  IMAD R132, R132, 0x8, R3 ;  /* 0x0000000884847824 */ /* 0x000fe200078e0203 */
[----:B------:R-:W-:Y:S01]  /*1890*/  LOP3.LUT R21, R20, 0xfffffff8, RZ, 0xc0, !PT ;  /* 0xfffffff814157812 */ /* 0x000fe200078ec0ff */
[----:B-----5:R-:W-:Y:S01]  /*18a0*/  IMAD.IADD R8, R58, 0x1, -R15 ;  /* 0x000000013a087824 */ /* 0x020fe200078e0a0f */
[----:B------:R-:W-:Y:S01]  /*18b0*/  LEA.HI R68, R69, R69, RZ, 0x1 ;  /* 0x0000004545447211 */ /* 0x000fe200078f08ff */
[----:B------:R-:W1:Y:S01]  /*18c0*/  LDC.64 R2, c[0x0][0x240] ;  /* 0x00009000ff027b82 */ /* 0x000e620000000a00 */
[----:B------:R-:W-:Y:S01]  /*18d0*/  IMAD.SHL.U32 R15, R67, 0x40, RZ ;  /* 0x00000040430f7824 */ /* 0x000fe200078e00ff */
[----:B------:R-:W-:Y:S01]  /*18e0*/  LEA.HI R20, R20, R67, RZ, 0x1 ;  /* 0x0000004314147211 */ /* 0x000fe200078f08ff */
[----:B------:R-:W-:Y:S01]  /*18f0*/  IMAD.IADD R21, R58, 0x1, -R21 ;  /* 0x000000013a157824 */ /* 0x000fe200078e0a15 */
[--C-:B------:R-:W-:Y:S01]  /*1900*/  SHF.R.S32.HI R18, RZ, 0x1, R68.reuse ;  /* 0x00000001ff127819 */ /* 0x100fe20000011444 */
[----:B------:R-:W-:Y:S01]  /*1910*/  IMAD.SHL.U32 R14, R8, 0x8, RZ ;  /* 0x00000008080e7824 */ /* 0x000fe200078e00ff */
[----:B------:R-:W-:-:S02]  /*1920*/  SHF.R.S32.HI R61, RZ, 0x1f, R68 ;  /* 0x0000001fff3d7819 */ /* 0x000fc40000011444 */
[----:B------:R-:W-:Y:S02]  /*1930*/  LOP3.LUT R15, R15, 0xc0, RZ, 0xc0, !PT ;  /* 0x000000c00f0f7812 */ /* 0x000fe400078ec0ff */
[----:B------:R-:W-:Y:S02]  /*1940*/  LEA.HI R61, R61, R18, RZ, 0x2 ;  /* 0x000000123d3d7211 */ /* 0x000fe400078f10ff */
[----:B------:R-:W-:Y:S02]  /*1950*/  LEA.HI R60, R21, R21, RZ, 0x1 ;  /* 0x00000015153c7211 */ /* 0x000fe400078f08ff */
[----:B------:R-:W-:Y:S02]  /*1960*/  LOP3.LUT R24, R15, 0x18, R14, 0xf8, !PT ;  /* 0x000000180f187812 */ /* 0x000fe400078ef80e */
[----:B------:R-:W-:Y:S02]  /*1970*/  SHF.R.U32.HI R15, RZ, 0x3, R15 ;  /* 0x00000003ff0f7819 */ /* 0x000fe4000001160f */
[----:B------:R-:W-:-:S02]  /*1980*/  SHF.R.S32.HI R135, RZ, 0x1f, R134 ;  /* 0x0000001fff877819 */ /* 0x000fc40000011486 */
[----:B------:R-:W-:Y:S02]  /*1990*/  LOP3.LUT R61, R61, 0xfffffffc, RZ, 0xc0, !PT ;  /* 0xfffffffc3d3d7812 */ /* 0x000fe400078ec0ff */
[----:B------:R-:W-:Y:S01]  /*19a0*/  LOP3.LUT R20, R20, 0xfffffffe, RZ, 0xc0, !PT ;  /* 0xfffffffe14147812 */ /* 0x000fe200078ec0ff */
[----:B------:R-:W-:Y:S01]  /*19b0*/  IMAD.WIDE R22, R23, 0x40, R134 ;  /* 0x0000004017167825 */ /* 0x000fe200078e0286 */
[----:B------:R-:W-:Y:S02]  /*19c0*/  LOP3.LUT R66, R60, 0xfffffffe, RZ, 0xc0, !PT ;  /* 0xfffffffe3c427812 */ /* 0x000fe400078ec0ff */
[----:B------:R-:W-:Y:S01]  /*19d0*/  LOP3.LUT R15, R24, R15, RZ, 0x3c, !PT ;  /* 0x0000000f180f7212 */ /* 0x000fe200078e3cff */
[----:B------:R-:W-:Y:S01]  /*19e0*/  IMAD.IADD R61, R18, 0x1, -R61 ;  /* 0x00000001123d7824 */ /* 0x000fe200078e0a3d */
[----:B------:R-:W-:Y:S01]  /*19f0*/  SHF.R.S32.HI R92, RZ, 0x1f, R71 ;  /* 0x0000001fff5c7819 */ /* 0x000fe20000011447 */
[----:B----4-:R-:W-:Y:S01]  /*1a00*/  @!P2 IMAD R18, R9, R6, RZ ;  /* 0x000000060912a224 */ /* 0x010fe200078e02ff */
[----:B---3--:R-:W-:Y:S01]  /*1a10*/  LEA.HI R77, R77, R77, RZ, 0x1 ;  /* 0x0000004d4d4d7211 */ /* 0x008fe200078f08ff */
[----:B------:R-:W-:Y:S01]  /*1a20*/  IMAD.IADD R67, R67, 0x1, -R20 ;  /* 0x0000000143437824 */ /* 0x000fe200078e0a14 */
[----:B------:R-:W-:Y:S01]  /*1a30*/  LEA.HI R92, R92, R71, RZ, 0x8 ;  /* 0x000000475c5c7211 */ /* 0x000fe200078f40ff */
[----:B------:R-:W-:Y:S01]  /*1a40*/  IMAD.IADD R66, R21, 0x1, -R66 ;  /* 0x0000000115427824 */ /* 0x000fe200078e0a42 */
[----:B------:R-:W-:Y:S01]  /*1a50*/  SHF.R.S32.HI R75, RZ, 0x1, R77 ;  /* 0x00000001ff4b7819 */ /* 0x000fe2000001144d */
[----:B------:R-:W-:Y:S01]  /*1a60*/  IMAD.U32 R132, R132, 0x20, R15 ;  /* 0x0000002084847824 */ /* 0x000fe200078e000f */
[----:B------:R-:W-:Y:S01]  /*1a70*/  SHF.R.S32.HI R92, RZ, 0x8, R92 ;  /* 0x00000008ff5c7819 */ /* 0x000fe2000001145c */
[----:B-1----:R-:W-:Y:S01]  /*1a80*/  @P2 IMAD.WIDE.U32 R20, R10, R2, RZ ;  /* 0x000000020a142225 */ /* 0x002fe200078e00ff */
[----:B------:R-:W-:-:S02]  /*1a90*/  SHF.L.U64.HI R62, R148, 0x5, R149 ;  /* 0x00000005943e7819 */ /* 0x000fc40000010295 */
[----:B------:R-:W-:Y:S01]  /*1aa0*/  VIMNMX R92, R237, R92, !PT ;  /* 0x0000005ced5c7248 */ /* 0x000fe20007fe0100 */
[----:B------:R-:W-:Y:S01]  /*1ab0*/  IMAD R15, R23, R2, RZ ;  /* 0x00000002170f7224 */ /* 0x000fe200078e02ff */
[----:B--2---:R-:W-:Y:S01]  /*1ac0*/  SHF.L.U64.HI R64, R140, 0x5, R141 ;  /* 0x000000058c407819 */ /* 0x004fe2000001028d */
[C---:B------:R-:W-:Y:S01]  /*1ad0*/  @!P2 IMAD R7, R243.reuse, R7, R18 ;  /* 0x00000007f307a224 */ /* 0x040fe200078e0212 */
[----:B------:R-:W-:Y:S01]  /*1ae0*/  IADD3 R18, P1, R14, R16, RZ ;  /* 0x000000100e127210 */ /* 0x000fe20007f3e0ff */
[----:B------:R-:W-:Y:S01]  /*1af0*/  @!P2 IMAD.WIDE.U32 R24, R243, R6, RZ ;  /* 0x00000006f318a225 */ /* 0x000fe200078e00ff */
[----:B------:R-:W-:Y:S02]  /*1b00*/  SHF.L.U32 R65, R140, 0x5, RZ ;  /* 0x000000058c417819 */ /* 0x000fe400000006ff */
[----:B------:R-:W-:Y:S01]  /*1b10*/  SHF.R.S32.HI R60, RZ, 0x1, R60 ;  /* 0x00000001ff3c7819 */ /* 0x000fe2000001143c */
[----:B------:R-:W-:Y:S02]  /*1b20*/  @P2 IMAD R21, R10, R3, R21 ;  /* 0x000000030a152224 */ /* 0x000fe400078e0215 */
[----:B------:R-:W-:-:S02]  /*1b30*/  @P2 IMAD.MOV.U32 R10, RZ, RZ, R20 ;  /* 0x000000ffff0a2224 */ /* 0x000fc400078e0014 */
[----:B------:R-:W-:Y:S01]  /*1b40*/  IMAD R3, R22, R3, R15 ;  /* 0x0000000316037224 */ /* 0x000fe200078e020f */
[----:B------:R-:W-:Y:S01]  /*1b50*/  SHF.R.S32.HI R15, RZ, 0x1f, R14 ;  /* 0x0000001fff0f7819 */ /* 0x000fe2000001140e */
[----:B------:R-:W-:Y:S02]  /*1b60*/  @!P2 IMAD.MOV.U32 R10, RZ, RZ, R24 ;  /* 0x000000ffff0aa224 */ /* 0x000fe400078e0018 */
[----:B------:R-:W-:Y:S01]  /*1b70*/  @!P2 IMAD.IADD R21, R25, 0x1, R7 ;  /* 0x000000011915a824 */ /* 0x000fe200078e0207 */
[C---:B------:R-:W-:Y:S01]  /*1b80*/  IADD3 R16, P2, R14.reuse, R12, RZ ;  /* 0x0000000c0e107210 */ /* 0x040fe20007f5e0ff */
[----:B------:R-:W-:Y:S01]  /*1b90*/  IMAD.X R19, R15, 0x1, R19, P1 ;  /* 0x000000010f137824 */ /* 0x000fe200008e0613 */
[----:B------:R-:W-:Y:S01]  /*1ba0*/  IADD3 R12, P1, R14, R10, RZ ;  /* 0x0000000a0e0c7210 */ /* 0x000fe20007f3e0ff */
[----:B------:R-:W-:Y:S02]  /*1bb0*/  IMAD R23, R109, UR4, RZ ;  /* 0x000000046d177c24 */ /* 0x000fe4000f8e02ff */
[C---:B------:R-:W-:Y:S01]  /*1bc0*/  IMAD.X R17, R15.reuse, 0x1, R17, P2 ;  /* 0x000000010f117824 */ /* 0x040fe200010e0611 */
[----:B------:R-:W-:Y:S01]  /*1bd0*/  IADD3 R7, P2, R134, R13, RZ ;  /* 0x0000000d86077210 */ /* 0x000fe20007f5e0ff */
[C---:B------:R-:W-:Y:S01]  /*1be0*/  IMAD R23, R4.reuse, UR5, R23 ;  /* 0x0000000504177c24 */ /* 0x040fe2000f8e0217 */
[----:B------:R-:W-:Y:S01]  /*1bf0*/  IADD3.X R13, R15, R21, RZ, P1, !PT ;  /* 0x000000150f0d7210 */ /* 0x000fe20000ffe4ff */
[----:B------:R-:W-:Y:S01]  /*1c00*/  IMAD.WIDE.U32 R18, R4, UR4, R18 ;  /* 0x0000000404127c25 */ /* 0x000fe2000f8e0012 */
[----:B------:R-:W-:-:S03]  /*1c10*/  ULDC.64 UR4, c[0x0][0x220] ;  /* 0x0000880000047ab9 */ /* 0x000fc60000000a00 */
[----:B------:R-:W-:Y:S02]  /*1c20*/  IMAD.X R11, R135, 0x1, R11, P2 ;  /* 0x00000001870b7824 */ /* 0x000fe400010e060b */
[----:B------:R-:W-:-:S04]  /*1c30*/  IMAD.WIDE.U32 R12, R22, R2, R12 ;  /* 0x00000002160c7225 */ /* 0x000fc800078e000c */
[----:B------:R-:W-:Y:S02]  /*1c40*/  IMAD R6, R135, R148, RZ ;  /* 0x0000009487067224 */ /* 0x000fe400078e02ff */
[----:B------:R-:W-:Y:S02]  /*1c50*/  IMAD.IADD R19, R19, 0x1, R23 ;  /* 0x0000000113137824 */ /* 0x000fe400078e0217 */
[----:B------:R-:W-:Y:S02]  /*1c60*/  IMAD R2, R11, R140, RZ ;  /* 0x0000008c0b027224 */ /* 0x000fe400078e02ff */
[C---:B------:R-:W-:Y:S02]  /*1c70*/  IMAD R6, R134.reuse, R149, R6 ;  /* 0x0000009586067224 */ /* 0x040fe400078e0206 */
[----:B------:R-:W-:-:S04]  /*1c80*/  IMAD.WIDE.U32 R16, R134, R148, R16 ;  /* 0x0000009486107225 */ /* 0x000fc800078e0010 */
[C---:B------:R-:W-:Y:S01]  /*1c90*/  IMAD R2, R7.reuse, R141, R2 ;  /* 0x0000008d07027224 */ /* 0x040fe200078e0202 */
[----:B------:R-:W-:Y:S01]  /*1ca0*/  LEA R94, P2, R16, UR12, 0x1 ;  /* 0x0000000c105e7c11 */ /* 0x000fe2000f8408ff */
[----:B------:R-:W-:-:S04]  /*1cb0*/  IMAD.WIDE.U32 R18, R7, R140, R18 ;  /* 0x0000008c07127225 */ /* 0x000fc800078e0012 */
[----:B------:R-:W-:Y:S01]  /*1cc0*/  IMAD.IADD R13, R13, 0x1, R3 ;  /* 0x000000010d0d7824 */ /* 0x000fe200078e0203 */
[----:B------:R-:W-:Y:S01]  /*1cd0*/  SHF.R.S32.HI R3, RZ, 0x1f, R136 ;  /* 0x0000001fff037819 */ /* 0x000fe20000011488 */
[----:B------:R-:W-:Y:S01]  /*1ce0*/  IMAD.IADD R6, R17, 0x1, R6 ;  /* 0x0000000111067824 */ /* 0x000fe200078e0206 */
[----:B------:R-:W-:Y:S01]  /*1cf0*/  LEA R96, P1, R18, UR4, 0x1 ;  /* 0x0000000412607c11 */ /* 0x000fe2000f8208ff */
[----:B------:R-:W-:Y:S02]  /*1d00*/  IMAD.IADD R2, R19, 0x1, R2 ;  /* 0x0000000113027824 */ /* 0x000fe400078e0202 */
[----:B------:R-:W-:Y:S01]  /*1d10*/  IMAD.SHL.U32 R7, R8, 0x4, RZ ;  /* 0x0000000408077824 */ /* 0x000fe200078e00ff */
[----:B------:R-:W-:Y:S01]  /*1d20*/  SHF.L.U64.HI R6, R16, 0x1, R6 ;  /* 0x0000000110067819 */ /* 0x000fe20000010206 */
[----:B------:R-:W-:Y:S01]  /*1d30*/  IMAD R3, R3, UR10, RZ ;  /* 0x0000000a03037c24 */ /* 0x000fe2000f8e02ff */
[----:B------:R-:W-:Y:S01]  /*1d40*/  SHF.L.U64.HI R97, R18, 0x1, R2 ;  /* 0x0000000112617819 */ /* 0x000fe20000010202 */
[----:B------:R-:W-:Y:S01]  /*1d50*/  IMAD R76, R134, R75, R7 ;  /* 0x0000004b864c7224 */ /* 0x000fe200078e0207 */
[----:B------:R-:W-:Y:S01]  /*1d60*/  IADD3.X R95, R6, UR13, RZ, P2, !PT ;  /* 0x0000000d065f7c10 */ /* 0x000fe200097fe4ff */
[C---:B------:R-:W-:Y:S01]  /*1d70*/  IMAD R3, R136.reuse, UR11, R3 ;  /* 0x0000000b88037c24 */ /* 0x040fe2000f8e0203 */
[----:B------:R-:W-:Y:S01]  /*1d80*/  IADD3.X R97, R97, UR5, RZ, P1, !PT ;  /* 0x0000000561617c10 */ /* 0x000fe20008ffe4ff */
[----:B------:R-:W-:Y:S01]  /*1d90*/  IMAD.IADD R74, R7, 0x1, R76 ;  /* 0x00000001074a7824 */ /* 0x000fe200078e024c */
[----:B------:R-:W-:Y:S01]  /*1da0*/  LOP3.LUT P1, RZ, R61, 0x2, RZ, 0xc0, !PT ;  /* 0x000000023dff7812 */ /* 0x000fe2000782c0ff */
[----:B------:R-:W-:Y:S01]  /*1db0*/  IMAD.WIDE.U32 R136, R136, UR10, R12 ;  /* 0x0000000a88887c25 */ /* 0x000fe2000f8e000c */
[----:B------:R-:W-:-:S02]  /*1dc0*/  SHF.R.S32.HI R73, RZ, 0x1f, R76 ;  /* 0x0000001fff497819 */ /* 0x000fc4000001144c */
[----:B------:R-:W-:Y:S01]  /*1dd0*/  SHF.R.S32.HI R72, RZ, 0x1f, R74 ;  /* 0x0000001fff487819 */ /* 0x000fe2000001144a */
[----:B------:R-:W-:Y:S01]  /*1de0*/  IMAD.MOV.U32 R238, RZ, RZ, R94 ;  /* 0x000000ffffee7224 */ /* 0x000fe200078e005e */
[----:B------:R-:W-:Y:S01]  /*1df0*/  SEL R49, R49, 0xfffffff0, !P1 ;  /* 0xfffffff031317807 */ /* 0x000fe20004800000 */
[----:B------:R-:W-:Y:S02]  /*1e00*/  IMAD.MOV.U32 R239, RZ, RZ, R95 ;  /* 0x000000ffffef7224 */ /* 0x000fe400078e005f */
[----:B------:R-:W-:Y:S02]  /*1e10*/  IMAD.IADD R70, R137, 0x1, R3 ;  /* 0x0000000189467824 */ /* 0x000fe400078e0203 */
[----:B------:R-:W-:Y:S02]  /*1e20*/  IMAD.MOV.U32 R240, RZ, RZ, R96 ;  /* 0x000000fffff07224 */ /* 0x000fe400078e0060 */
[----:B------:R-:W-:Y:S02]  /*1e30*/  IMAD.MOV.U32 R241, RZ, RZ, R97 ;  /* 0x000000fffff17224 */ /* 0x000fe400078e0061 */
[----:B------:R-:W-:Y:S01]  /*1e40*/  @!P0 IMAD.MOV.U32 R5, RZ, RZ, RZ ;  /* 0x000000ffff058224 */ /* 0x000fe200078e00ff */
[----:B------:R-:W-:-:S13]  /*1e50*/  ISETP.GT.AND P0, PT, R56, R92, PT ;  /* 0x0000005c3800720c */ /* 0x000fda0003f04270 */
[----:B------:R-:W-:Y:S05]  /*1e60*/  @!P0 BRA `(.L_x_2461) ;  /* 0x00000068002c8947 */ /* 0x000fea0003800000 */
        /* <DEDUP_REMOVED lines=15> */
[----:B------:R-:W-:Y:S01]  /*1f60*/  SHF.L.U32 R106, R141, 0x6, RZ ;  /* 0x000000068d6a7819 */ /* 0x000fe200000006ff */
[----:B------:R-:W2:Y:S01]  /*1f70*/  LDC R93, c[0x0][0x340] ;  /* 0x0000d000ff5d7b82 */ /* 0x000ea20000000800 */
[----:B------:R-:W-:Y:S01]  /*1f80*/  IMAD R16, R243, UR5, R16 ;  /* 0x00000005f3107c24 */ /* 0x000fe2000f8e0210 */
[----:B------:R-:W-:Y:S01]  /*1f90*/  IADD3 R11, R19, R10, RZ ;  /* 0x0000000a130b7210 */ /* 0x000fe20007ffe0ff */
[----:B------:R-:W-:Y:S01]  /*1fa0*/  ULDC.64 UR4, c[0x0][0x340] ;  /* 0x0000d00000047ab9 */ /* 0x000fe20000000a00 */
[----:B------:R-:W-:Y:S01]  /*1fb0*/  MOV R10, R18 ;  /* 0x00000012000a7202 */ /* 0x000fe20000000f00 */
[----:B------:R-:W-:Y:S01]  /*1fc0*/  IMAD.IADD R17, R13, 0x1, R16 ;  /* 0x000000010d117824 */ /* 0x000fe200078e0210 */
[----:B------:R-:W-:Y:S01]  /*1fd0*/  SHF.L.U32 R110, R141, 0x7, RZ ;  /* 0x000000078d6e7819 */ /* 0x000fe200000006ff */
[----:B------:R-:W-:Y:S01]  /*1fe0*/  IMAD R7, R9, UR4, RZ ;  /* 0x0000000409077c24 */ /* 0x000fe2000f8e02ff */
[----:B------:R-:W-:Y:S01]  /*1ff0*/  SHF.L.U32 R19, R149, 0x6, RZ ;  /* 0x0000000695137819 */ /* 0x000fe200000006ff */
[-C--:B-1----:R-:W-:Y:S01]  /*2000*/  IMAD R6, R9, R2.reuse, RZ ;  /* 0x0000000209067224 */ /* 0x082fe200078e02ff */
[----:B------:R-:W-:Y:S01]  /*2010*/  USHF.L.U64.HI UR15, UR4, 0x6, UR5 ;  /* 0x00000006040f7899 */ /* 0x000fe20008010205 */
[----:B------:R-:W-:Y:S01]  /*2020*/  IMAD.MOV.U32 R16, RZ, RZ, R12 ;  /* 0x000000ffff107224 */ /* 0x000fe200078e000c */
        /* <DEDUP_REMOVED lines=8> */
[----:B------:R-:W-:Y:S01]  /*20b0*/  USHF.L.U32 UR28, UR4, 0x5, URZ ;  /* 0x00000005041c7899 */ /* 0x000fe2000800063f */
[----:B------:R-:W-:Y:S01]  /*20c0*/  IMAD.WIDE.U32 R8, R8, R2, R16 ;  /* 0x0000000208087225 */ /* 0x000fe200078e0010 */
[----:B------:R-:W-:Y:S01]  /*20d0*/  UIMAD.WIDE.U32 UR22, UR4, 0xc0, URZ ;  /* 0x000000c0041678a5 */ /* 0x000fe2000f8e003f */
[----:B------:R-:W-:Y:S01]  /*20e0*/  SHF.L.U64.HI R98, R2, 0x6, R3 ;  /* 0x0000000602627819 */ /* 0x000fe20000010203 */
[----:B------:R-:W-:Y:S01]  /*20f0*/  UIMAD UR14, UR5, 0xc0, URZ ;  /* 0x000000c0050e78a4 */ /* 0x000fe2000f8e023f */
[----:B------:R-:W-:Y:S01]  /*2100*/  IMAD.IADD R7, R11, 0x1, R7 ;  /* 0x000000010b077824 */ /* 0x000fe200078e0207 */
[----:B------:R-:W-:Y:S01]  /*2110*/  UIMAD.WIDE.U32 UR20, UR4, 0x140, URZ ;  /* 0x00000140041478a5 */ /* 0x000fe2000f8e003f */
[----:B------:R-:W-:Y:S01]  /*2120*/  IMAD.IADD R11, R9, 0x1, R6 ;  /* 0x00000001090b7824 */ /* 0x000fe200078e0206 */
[----:B------:R-:W-:Y:S01]  /*2130*/  MOV R6, R10 ;  /* 0x0000000a00067202 */ /* 0x000fe20000000f00 */
[C---:B------:R-:W-:Y:S01]  /*2140*/  IMAD R107, R109.reuse, UR12, RZ ;  /* 0x0000000c6d6b7c24 */ /* 0x040fe2000f8e02ff */
[----:B------:R-:W-:Y:S01]  /*2150*/  UIMAD.WIDE.U32 UR18, UR4, 0x180, URZ ;  /* 0x00000180041278a5 */ /* 0x000fe2000f8e003f */
[----:B------:R-:W-:Y:S01]  /*2160*/  IMAD R109, R109, UR10, RZ ;  /* 0x0000000a6d6d7c24 */ /* 0x000fe2000f8e02ff */
[----:B------:R-:W-:Y:S01]  /*2170*/  UIMAD.WIDE.U32 UR32, UR4, 0x1c0, URZ ;  /* 0x000001c0042078a5 */ /* 0x000fe2000f8e003f */
[----:B------:R-:W-:Y:S01]  /*2180*/  IMAD.MOV.U32 R10, RZ, RZ, R8 ;  /* 0x000000ffff0a7224 */ /* 0x000fe200078e0008 */
[----:B------:R-:W-:Y:S01]  /*2190*/  UIMAD UR31, UR5, 0x1c0, URZ ;  /* 0x000001c0051f78a4 */ /* 0x000fe2000f8e023f */
[----:B------:R-:W-:Y:S01]  /*21a0*/  IMAD R107, R4, UR13, R107 ;  /* 0x0000000d046b7c24 */ /* 0x000fe2000f8e026b */
[----:B------:R-:W-:Y:S01]  /*21b0*/  SHF.L.U64.HI R101, R2, 0x7, R3 ;  /* 0x0000000702657819 */ /* 0x000fe20000010203 */
[----:B------:R-:W-:Y:S01]  /*21c0*/  IMAD.WIDE.U32 R6, R4, UR12, R6 ;  /* 0x0000000c04067c25 */ /* 0x000fe2000f8e0006 */
[----:B------:R-:W-:Y:S01]  /*21d0*/  ULDC.64 UR12, c[0x0][0x320] ;  /* 0x0000c800000c7ab9 */ /* 0x000fe20000000a00 */
[----:B------:R-:W-:Y:S01]  /*21e0*/  SHF.L.U64.HI R126, R2, 0x5, R3 ;  /* 0x00000005027e7819 */ /* 0x000fe20000010203 */
[----:B------:R-:W-:Y:S01]  /*21f0*/  USHF.L.U64.HI UR27, UR28, 0x1, UR27 ;  /* 0x000000011c1b7899 */ /* 0x000fe2000801021b */
[----:B------:R-:W-:Y:S01]  /*2200*/  IMAD R109, R4, UR11, R109 ;  /* 0x0000000b046d7c24 */ /* 0x000fe2000f8e026d */
[----:B------:R-:W-:Y:S01]  /*2210*/  IADD3 R107, R7, R107, RZ ;  /* 0x0000006b076b7210 */ /* 0x000fe20007ffe0ff */
[----:B------:R-:W-:Y:S01]  /*2220*/  IMAD.WIDE.U32 R8, R140, 0x40, RZ ;  /* 0x000000408c087825 */ /* 0x000fe200078e00ff */
[----:B------:R-:W-:Y:S01]  /*2230*/  LEA R118, P1, R6, UR12, 0x1 ;  /* 0x0000000c06767c11 */ /* 0x000fe2000f8208ff */
[----:B------:R-:W-:Y:S01]  /*2240*/  UIMAD UR12, UR5, 0x180, URZ ;  /* 0x00000180050c78a4 */ /* 0x000fe2000f8e023f */
[----:B------:R-:W-:Y:S01]  /*2250*/  SHF.L.U32 R102, R2, 0x7, RZ ;  /* 0x0000000702667819 */ /* 0x000fe200000006ff */
[----:B------:R-:W-:Y:S01]  /*2260*/  IMAD.WIDE.U32 R4, R4, UR10, R10 ;  /* 0x0000000a04047c25 */ /* 0x000fe2000f8e000a */
[----:B------:R-:W-:Y:S01]  /*2270*/  ULDC.64 UR10, c[0x0][0x318] ;  /* 0x0000c600000a7ab9 */ /* 0x000fe20000000a00 */
[----:B------:R-:W-:Y:S01]  /*2280*/  LEA.HI.X R107, R6, UR13, R107, 0x1, P1 ;  /* 0x0000000d066b7c11 */ /* 0x000fe200088f0c6b */
[----:B------:R-:W-:Y:S01]  /*2290*/  UIMAD UR13, UR5, 0x140, URZ ;  /* 0x00000140050d78a4 */ /* 0x000fe2000f8e023f */
[----:B------:R-:W-:Y:S01]  /*22a0*/  IMAD.IADD R106, R9, 0x1, R106 ;  /* 0x00000001096a7824 */ /* 0x000fe200078e026a */
[----:B------:R-:W-:Y:S01]  /*22b0*/  LEA R120, P0, R4, UR10, 0x1 ;  /* 0x0000000a04787c11 */ /* 0x000fe2000f8008ff */
[----:B------:R-:W-:Y:S01]  /*22c0*/  IMAD.IADD R109, R5, 0x1, R109 ;  /* 0x00000001056d7824 */ /* 0x000fe200078e026d */
[----:B------:R-:W-:Y:S01]  /*22d0*/  ULDC.64 UR4, c[0x0][0x358] ;  /* 0x0000d60000047ab9 */ /* 0x000fe20000000a00 */
[----:B------:R-:W-:Y:S01]  /*22e0*/  IMAD R9, R75, R0, RZ ;  /* 0x000000004b097224 */ /* 0x000fe200078e02ff */
[----:B------:R-:W-:Y:S01]  /*22f0*/  SHF.L.U32 R103, R8, 0x1, RZ ;  /* 0x0000000108677819 */ /* 0x000fe200000006ff */
[----:B------:R-:W-:Y:S01]  /*2300*/  IMAD.WIDE.U32 R12, R140, 0x80, RZ ;  /* 0x000000808c0c7825 */ /* 0x000fe200078e00ff */
[----:B------:R-:W-:Y:S01]  /*2310*/  LEA.HI.X R109, R4, UR11, R109, 0x1, P0 ;  /* 0x0000000b046d7c11 */ /* 0x000fe200080f0c6d */
[----:B------:R-:W-:Y:S01]  /*2320*/  ULDC.64 UR10, c[0x0][0x360] ;  /* 0x0000d800000a7ab9 */ /* 0x000fe20000000a00 */
[----:B------:R-:W-:Y:S01]  /*2330*/  SHF.R.S32.HI R51, RZ, 0x1f, R9 ;  /* 0x0000001fff337819 */ /* 0x000fe20000011409 */
[----:B------:R-:W-:Y:S01]  /*2340*/  IMAD.IADD R110, R13, 0x1, R110 ;  /* 0x000000010d6e7824 */ /* 0x000fe200078e026e */
[-C--:B------:R-:W-:Y:S01]  /*2350*/  IADD3 R124, P0, R74, R9.reuse, RZ ;  /* 0x000000094a7c7210 */ /* 0x080fe20007f1e0ff */
[----:B------:R-:W-:Y:S01]  /*2360*/  IMAD.SHL.U32 R21, R149, 0x80, RZ ;  /* 0x0000008095157824 */ /* 0x000fe200078e00ff */
[----:B------:R-:W-:Y:S01]  /*2370*/  IADD3 R50, P1, R76, R9, RZ ;  /* 0x000000094c327210 */ /* 0x000fe20007f3e0ff */
[----:B------:R-:W-:Y:S01]  /*2380*/  IMAD.WIDE.U32 R150, R148, 0x80, RZ ;  /* 0x0000008094967825 */ /* 0x000fe200078e00ff */
[C---:B------:R-:W-:Y:S01]  /*2390*/  SHF.L.U32 R105, R12.reuse, 0x1, RZ ;  /* 0x000000010c697819 */ /* 0x040fe200000006ff */
[----:B------:R-:W-:Y:S01]  /*23a0*/  USHF.L.U64.HI UR34, UR24, 0x1, UR15 ;  /* 0x0000000118227899 */ /* 0x000fe2000801020f */
[----:B------:R-:W-:Y:S01]  /*23b0*/  SHF.L.U64.HI R110, R12, 0x1, R110 ;  /* 0x000000010c6e7819 */ /* 0x000fe2000001026e */
[----:B------:R-:W-:Y:S01]  /*23c0*/  IMAD.X R113, R72, 0x1, R51, P0 ;  /* 0x0000000148717824 */ /* 0x000fe200000e0633 */
[----:B------:R-:W-:Y:S01]  /*23d0*/  IADD3.X R51, R73, R51, RZ, P1, !PT ;  /* 0x0000003349337210 */ /* 0x000fe20000ffe4ff */
[C---:B------:R-:W-:Y:S01]  /*23e0*/  IMAD R17, R141.reuse, 0xc0, RZ ;  /* 0x000000c08d117824 */ /* 0x040fe200078e02ff */
[----:B------:R-:W-:Y:S01]  /*23f0*/  SHF.L.U64.HI R106, R8, 0x1, R106 ;  /* 0x00000001086a7819 */ /* 0x000fe2000001026a */
[C---:B------:R-:W-:Y:S01]  /*2400*/  IMAD R13, R141.reuse, 0x140, RZ ;  /* 0x000001408d0d7824 */ /* 0x040fe200078e02ff */
[C---:B------:R-:W-:Y:S01]  /*2410*/  SHF.L.U64.HI R113, R124.reuse, 0x1, R113 ;  /* 0x000000017c717819 */ /* 0x040fe20000010271 */
[----:B------:R-:W-:Y:S01]  /*2420*/  IMAD.SHL.U32 R124, R124, 0x2, RZ ;  /* 0x000000027c7c7824 */ /* 0x000fe200078e00ff */
[C---:B------:R-:W-:Y:S01]  /*2430*/  SHF.L.U64.HI R51, R50.reuse, 0x1, R51 ;  /* 0x0000000132337819 */ /* 0x040fe20000010233 */
[C---:B------:R-:W-:Y:S01]  /*2440*/  IMAD R7, R141.reuse, 0x180, RZ ;  /* 0x000001808d077824 */ /* 0x040fe200078e02ff */
[----:B------:R-:W-:Y:S01]  /*2450*/  SHF.L.U32 R50, R50, 0x1, RZ ;  /* 0x0000000132327819 */ /* 0x000fe200000006ff */
[----:B------:R-:W-:Y:S01]  /*2460*/  IMAD R5, R141, 0x1c0, RZ ;  /* 0x000001c08d057824 */ /* 0x000fe200078e02ff */
[----:B------:R-:W-:Y:S01]  /*2470*/  IADD3 R122, P3, R124, UR10, RZ ;  /* 0x0000000a7c7a7c10 */ /* 0x000fe2000ff7e0ff */
[----:B------:R-:W-:Y:S01]  /*2480*/  IMAD.WIDE.U32 R146, R140, 0xc0, RZ ;  /* 0x000000c08c927825 */ /* 0x000fe200078e00ff */
[----:B------:R-:W-:Y:S01]  /*2490*/  IADD3 R10, P1, R50, UR10, RZ ;  /* 0x0000000a320a7c10 */ /* 0x000fe2000ff3e0ff */
[----:B------:R-:W-:Y:S01]  /*24a0*/  UIADD3 UR35, UR23, UR14, URZ ;  /* 0x0000000e17237290 */ /* 0x000fe2000fffe03f */
[----:B------:R-:W-:Y:S01]  /*24b0*/  IADD3 R124, P2, R124, UR4, RZ ;  /* 0x000000047c7c7c10 */ /* 0x000fe2000ff5e0ff */
[----:B------:R-:W-:Y:S01]  /*24c0*/  IMAD.WIDE.U32 R144, R140, 0x140, RZ ;  /* 0x000001408c907825 */ /* 0x000fe200078e00ff */
[----:B------:R-:W-:Y:S01]  /*24d0*/  IADD3 R50, P0, R50, UR4, RZ ;  /* 0x0000000432327c10 */ /* 0x000fe2000ff1e0ff */
[----:B------:R-:W-:Y:S01]  /*24e0*/  USHF.L.U64.HI UR25, UR26, 0x1, UR25 ;  /* 0x000000011a197899 */ /* 0x000fe20008010219 */
[----:B------:R-:W-:Y:S01]  /*24f0*/  IADD3 R131, R134, 0x20, RZ ;  /* 0x0000002086837810 */ /* 0x000fe20007ffe0ff */
[----:B------:R-:W-:Y:S01]  /*2500*/  IMAD.WIDE.U32 R142, R140, 0x180, RZ ;  /* 0x000001808c8e7825 */ /* 0x000fe200078e00ff */
[C---:B------:R-:W-:Y:S01]  /*2510*/  IADD3 R129, R134.reuse, 0x60, RZ ;  /* 0x0000006086817810 */ /* 0x040fe20007ffe0ff */
[----:B------:R-:W-:Y:S01]  /*2520*/  UIADD3 UR36, UR21, UR13, URZ ;  /* 0x0000000d15247290 */ /* 0x000fe2000fffe03f */
[----:B------:R-:W-:Y:S01]  /*2530*/  IADD3 R127, R134, 0xa0, RZ ;  /* 0x000000a0867f7810 */ /* 0x000fe20007ffe0ff */
[----:B------:R-:W-:Y:S01]  /*2540*/  IMAD.WIDE.U32 R148, R148, 0x40, RZ ;  /* 0x0000004094947825 */ /* 0x000fe200078e00ff */
[----:B------:R-:W-:Y:S01]  /*2550*/  IADD3 R117, R134, 0xe0, RZ ;  /* 0x000000e086757810 */ /* 0x000fe20007ffe0ff */
[----:B------:R-:W-:Y:S01]  /*2560*/  UIADD3 UR37, UR19, UR12, URZ ;  /* 0x0000000c13257290 */ /* 0x000fe2000fffe03f */
[----:B------:R-:W-:Y:S01]  /*2570*/  MOV R11, R56 ;  /* 0x00000038000b7202 */ /* 0x000fe20000000f00 */
[----:B------:R-:W-:Y:S01]  /*2580*/  IMAD.WIDE.U32 R140, R140, 0x1c0, RZ ;  /* 0x000001c08c8c7825 */ /* 0x000fe200078e00ff */
[----:B------:R-:W-:Y:S01]  /*2590*/  IADD3 R100, R149, R19, RZ ;  /* 0x0000001395647210 */ /* 0x000fe20007ffe0ff */
[----:B------:R-:W-:Y:S01]  /*25a0*/  ULDC UR4, c[0x0][0x2e0] ;  /* 0x0000b80000047ab9 */ /* 0x000fe20000000800 */
        /* <DEDUP_REMOVED lines=39> */
.L_x_2515:
        /* <DEDUP_REMOVED lines=133> */
.L_x_2465:
[----:B------:R-:W-:Y:S05]  /*3070*/  BSYNC B0 ;  /* 0x0000000000007941 */ /* 0x000fea0003800000 */
.L_x_2464:
        /* <DEDUP_REMOVED lines=61> */
.L_x_2467:
[----:B------:R-:W-:Y:S05]  /*3450*/  BSYNC B0 ;  /* 0x0000000000007941 */ /* 0x000fea0003800000 */
.L_x_2466:
        /* <DEDUP_REMOVED lines=57> */
.L_x_2469:
[----:B------:R-:W-:Y:S05]  /*37f0*/  BSYNC B0 ;  /* 0x0000000000007941 */ /* 0x000fea0003800000 */
.L_x_2468:
        /* <DEDUP_REMOVED lines=62> */
.L_x_2471:
[----:B------:R-:W-:Y:S05]  /*3be0*/  BSYNC B0 ;  /* 0x0000000000007941 */ /* 0x000fea0003800000 */
.L_x_2470:
        /* <DEDUP_REMOVED lines=57> */
.L_x_2473:
[----:B------:R-:W-:Y:S05]  /*3f80*/  BSYNC B0 ;  /* 0x0000000000007941 */ /* 0x000fea0003800000 */
.L_x_2472:
        /* <DEDUP_REMOVED lines=62> */
.L_x_2475:
[----:B------:R-:W-:Y:S05]  /*4370*/  BSYNC B0 ;  /* 0x0000000000007941 */ /* 0x000fea0003800000 */
.L_x_2474:
        /* <DEDUP_REMOVED lines=62> */
.L_x_2477:
[----:B------:R-:W-:Y:S05]  /*4760*/  BSYNC B0 ;  /* 0x0000000000007941 */ /* 0x000fea0003800000 */
.L_x_2476:
        /* <DEDUP_REMOVED lines=62> */
.L_x_2479:
[----:B------:R-:W-:Y:S05]  /*4b50*/  BSYNC B0 ;  /* 0x0000000000007941 */ /* 0x000fea0003800000 */
.L_x_2478:
[C---:B------:R-:W-:Y:S01]  /*4b60*/  LEA R50, P1, R33.reuse, R50, 0x1 ;  /* 0x0000003221327211 */ /* 0x040fe200078208ff */
[----:B------:R-:W-:Y:S01]  /*4b70*/  IMAD.MOV.U32 R8, RZ, RZ, R10 ;  /* 0x000000ffff087224 */ /* 0x000fe200078e000a */
[----:B------:R-:W-:Y:S02]  /*4b80*/  UMOV UR4, UR29 ;  /* 0x0000001d00047c82 */ /* 0x000fe40008000000 */
[C---:B------:R-:W-:Y:S02]  /*4b90*/  LEA.HI.X.SX32 R51, R33.reuse, R51, 0x1, P1 ;  /* 0x0000003321337211 */ /* 0x040fe400008f0eff */
[C---:B------:R-:W-:Y:S04]  /*4ba0*/  LEA R10, P0, R33.reuse, R8, 0x1 ;  /* 0x00000008210a7211 */ /* 0x040fe800078008ff */
[----:B------:R-:W-:Y:S01]  /*4bb0*/  LEA.HI.X.SX32 R9, R33, R9, 0x1, P0 ;  /* 0x0000000921097211 */ /* 0x000fe200000f0eff */
[----:B------:R-:W-:Y:S08]  /*4bc0*/  BRA `(.L_x_2480) ;  /* 0x0000003400587947 */ /* 0x000ff00003800000 */
.L_x_2463:
        /* <DEDUP_REMOVED lines=92> */
.L_x_2484:
[----:B------:R-:W-:Y:S05]  /*5190*/  BSYNC B0 ;  /* 0x0000000000007941 */ /* 0x000fea0003800000 */
.L_x_2483:
[----:B-----5:R2:W-:Y:S02]  /*51a0*/  STG.E.128 desc[UR6][R94.64], R44 ;  /* 0x0000002c5e007986 */ /* 0x0205e4000c101d06 */
.L_x_2482:
[----:B------:R-:W-:Y:S05]  /*51b0*/  BSYNC B1 ;  /* 0x0000000000017941 */ /* 0x000fea0003800000 */
.L_x_2481:
        /* <DEDUP_REMOVED lines=23> */
[----:B------:R-:W-:Y:S05]  /*5330*/  @P0 IMAD R48, RZ, RZ, -UR31 ;  /* 0x8000001fff300e24 */ /* 0x000fea000f8e02ff */
[C---:B------:R-:W-:Y:S01]  /*5340*/  LEA R16, P0, R48.reuse, R152, 0x1 ;  /* 0x0000009830107211 */ /* 0x040fe200078008ff */
[----:B--2---:R-:W-:Y:S03]  /*5350*/  IMAD.MOV.U32 R152, RZ, RZ, RZ ;  /* 0x000000ffff987224 */ /* 0x004fe600078e00ff */
[----:B------:R-:W-:Y:S01]  /*5360*/  LEA.HI.X.SX32 R17, R48, R153, 0x1, P0 ;  /* 0x0000009930117211 */ /* 0x000fe200000f0eff */
[----:B------:R-:W-:Y:S01]  /*5370*/  IMAD.MOV.U32 R48, RZ, RZ, RZ ;  /* 0x000000ffff307224 */ /* 0x000fe200078e00ff */
[-C--:B------:R-:W-:Y:S04]  /*5380*/  ISETP.GE.AND P0, PT, R14, R133.reuse, PT ;  /* 0x000000850e00720c */ /* 0x080fe80003f06270 */
[----:B------:R-:W2:Y:S09]  /*5390*/  LDG.E.128 R16, desc[UR6][R16.64] ;  /* 0x0000000610107981 */ /* 0x000eb2000c1e1d00 */
        /* <DEDUP_REMOVED lines=8> */
[C---:B------:R-:W-:Y:S04]  /*5420*/  LEA R154, P0, R123.reuse, R122, 0x1 ;  /* 0x0000007a7b9a7211 */ /* 0x040fe800078008ff */
[----:B------:R-:W-:Y:S02]  /*5430*/  LEA.HI.X R155, R123, R111, R152, 0x1, P0 ;  /* 0x0000006f7b9b7211 */ /* 0x000fe400000f0c98 */
[C---:B------:R-:W-:Y:S04]  /*5440*/  LEA R52, P0, R121.reuse, R124, 0x1 ;  /* 0x0000007c79347211 */ /* 0x040fe800078008ff */
[----:B------:R-:W-:Y:S01]  /*5450*/  LEA.HI.X R53, R121, R113, R48, 0x1, P0 ;  /* 0x0000007179357211 */ /* 0x000fe200000f0c30 */
[----:B------:R-:W3:Y:S01]  /*5460*/  LDG.E.128 R152, desc[UR6][R154.64] ;  /* 0x000000069a987981 */ /* 0x000ee2000c1e1d00 */
[----:B------:R-:W-:Y:S07]  /*5470*/  ISETP.GE.AND P0, PT, R14, R133, PT ;  /* 0x000000850e00720c */ /* 0x000fee0003f06270 */
        /* <DEDUP_REMOVED lines=53> */
.L_x_2488:
[----:B------:R-:W-:Y:S05]  /*57d0*/  BSYNC B0 ;  /* 0x0000000000007941 */ /* 0x000fea0003800000 */
.L_x_2487:
[----:B-----5:R4:W-:Y:S02]  /*57e0*/  STG.E.128 desc[UR6][R156.64], R44 ;  /* 0x0000002c9c007986 */ /* 0x0209e4000c101d06 */
.L_x_2486:
[----:B------:R-:W-:Y:S05]  /*57f0*/  BSYNC B1 ;  /* 0x0000000000017941 */ /* 0x000fea0003800000 */
.L_x_2485:
        /* <DEDUP_REMOVED lines=90> */
.L_x_2492:
[----:B------:R-:W-:Y:S05]  /*5da0*/  BSYNC B0 ;  /* 0x0000000000007941 */ /* 0x000fea0003800000 */
.L_x_2491:
[----:B-----5:R3:W-:Y:S02]  /*5db0*/  STG.E.128 desc[UR6][R156.64], R44 ;  /* 0x0000002c9c007986 */ /* 0x0207e4000c101d06 */
.L_x_2490:
[----:B------:R-:W-:Y:S05]  /*5dc0*/  BSYNC B1 ;  /* 0x0000000000017941 */ /* 0x000fea0003800000 */
.L_x_2489:
        /* <DEDUP_REMOVED lines=95> */
.L_x_2496:
[----:B------:R-:W-:Y:S05]  /*63c0*/  BSYNC B0 ;  /* 0x0000000000007941 */ /* 0x000fea0003800000 */
.L_x_2495:
[----:B-----5:R1:W-:Y:S02]  /*63d0*/  STG.E.128 desc[UR6][R156.64], R44 ;  /* 0x0000002c9c007986 */ /* 0x0203e4000c101d06 */
.L_x_2494:
[----:B------:R-:W-:Y:S05]  /*63e0*/  BSYNC B1 ;  /* 0x0000000000017941 */ /* 0x000fea0003800000 */
.L_x_2493:
        /* <DEDUP_REMOVED lines=90> */
.L_x_2500:
[----:B------:R-:W-:Y:S05]  /*6990*/  BSYNC B0 ;  /* 0x0000000000007941 */ /* 0x000fea0003800000 */
.L_x_2499:
[----:B-----5:R2:W-:Y:S02]  /*69a0*/  STG.E.128 desc[UR6][R156.64], R44 ;  /* 0x0000002c9c007986 */ /* 0x0205e4000c101d06 */
.L_x_2498:
[----:B------:R-:W-:Y:S05]  /*69b0*/  BSYNC B1 ;  /* 0x0000000000017941 */ /* 0x000fea0003800000 */
.L_x_2497:
        /* <DEDUP_REMOVED lines=95> */
.L_x_2504:
[----:B------:R-:W-:Y:S05]  /*6fb0*/  BSYNC B0 ;  /* 0x0000000000007941 */ /* 0x000fea0003800000 */
.L_x_2503:
[----:B-----5:R1:W-:Y:S02]  /*6fc0*/  STG.E.128 desc[UR6][R156.64], R44 ;  /* 0x0000002c9c007986 */ /* 0x0203e4000c101d06 */
.L_x_2502:
[----:B------:R-:W-:Y:S05]  /*6fd0*/  BSYNC B1 ;  /* 0x0000000000017941 */ /* 0x000fea0003800000 */
.L_x_2501:
        /* <DEDUP_REMOVED lines=95> */
.L_x_2508:
[----:B------:R-:W-:Y:S05]  /*75d0*/  BSYNC B0 ;  /* 0x0000000000007941 */ /* 0x000fea0003800000 */
.L_x_2507:
[----:B-----5:R1:W-:Y:S02]  /*75e0*/  STG.E.128 desc[UR6][R156.64], R44 ;  /* 0x0000002c9c007986 */ /* 0x0203e4000c101d06 */
.L_x_2506:
[----:B------:R-:W-:Y:S05]  /*75f0*/  BSYNC B1 ;  /* 0x0000000000017941 */ /* 0x000fea0003800000 */
.L_x_2505:
        /* <DEDUP_REMOVED lines=94> */
.L_x_2512:
[----:B------:R-:W-:Y:S05]  /*7be0*/  BSYNC B0 ;  /* 0x0000000000007941 */ /* 0x000fea0003800000 */
.L_x_2511:
[----:B-----5:R1:W-:Y:S02]  /*7bf0*/  STG.E.128 desc[UR6][R156.64], R44 ;  /* 0x0000002c9c007986 */ /* 0x0203e4000c101d06 */
.L_x_2510:
[----:B------:R-:W-:Y:S05]  /*7c00*/  BSYNC B1 ;  /* 0x0000000000017941 */ /* 0x000fea0003800000 */
.L_x_2509:
        /* <DEDUP_REMOVED lines=10> */
.L_x_2462:
        /* <DEDUP_REMOVED lines=72> */
.L_x_2480:
        /* <DEDUP_REMOVED lines=83> */
.L_x_2513:
        /* <DEDUP_REMOVED lines=8> */
.L_x_2514:
[----:B------:R-:W-:Y:S04]  /*86e0*/  IADD3 R11, R11, -0x1, RZ ;  /* 0xffffffff0b0b7810 */ /* 0x000fe80007ffe0ff */
[----:B------:R-:W-:Y:S11]  /*86f0*/  ISETP.GT.AND P0, PT, R11, R92, PT ;  /* 0x0000005c0b00720c */ /* 0x000ff60003f04270 */
[----:B------:R-:W-:Y:S02]  /*8700*/  @!UPT UIADD3 URZ, URZ, URZ, URZ ;  /* 0x0000003f3f3ff290 */ /* 0x000fe4000fffe03f */
[----:B------:R-:W-:Y:S05]  /*8710*/  @P0 BRA `(.L_x_2515) ;  /* 0xffffffa000400947 */ /* 0x000fea000383ffff */
.L_x_2461:
        /* <DEDUP_REMOVED lines=22> */
[----:B-----5:R-:W-:-:S05]  /*8880*/  IADD3 R0, R0, R71, R59 ;  /* 0x0000004700007210 */ /* 0x020fca0007ffe03b */
[----:B------:R-:W-:Y:S01]  /*8890*/  IMAD R9, R75, R0, RZ ;  /* 0x000000004b097224 */ /* 0x000fe200078e02ff */
[----:B------:R-:W-:Y:S02]  /*88a0*/  IADD3.X R0, R70, UR11, RZ, P0, !PT ;  /* 0x0000000b46007c10 */ /* 0x000fe400087fe4ff */
[----:B------:R-:W-:Y:S02]  /*88b0*/  ISETP.NE.AND P0, PT, RZ, UR10, PT ;  /* 0x0000000aff007c0c */ /* 0x000fe4000bf05270 */
[-C--:B------:R-:W-:Y:S02]  /*88c0*/  IADD3 R7, P4, R76, R9.reuse, RZ ;  /* 0x000000094c077210 */ /* 0x080fe40007f9e0ff */
[----:B------:R-:W-:Y:S02]  /*88d0*/  SHF.R.S32.HI R25, RZ, 0x1f, R9 ;  /* 0x0000001fff197819 */ /* 0x000fe40000011409 */
[----:B------:R-:W-:Y:S02]  /*88e0*/  IADD3 R3, P3, R74, R9, RZ ;  /* 0x000000094a037210 */ /* 0x000fe40007f7e0ff */
[----:B------:R-:W-:Y:S01]  /*88f0*/  LEA.HI.X R9, R136, UR9, R70, 0x1, P2 ;  /* 0x0000000988097c11 */ /* 0x000fe200090f0c46 */
[--C-:B------:R-:W-:Y:S01]  /*8900*/  IMAD.X R73, R73, 0x1, R25.reuse, P4 ;  /* 0x0000000149497824 */ /* 0x100fe200020e0619 */
[----:B------:R-:W-:Y:S01]  /*8910*/  LEA.HI.X R27, R5, UR9, R0, 0x1, P1 ;  /* 0x00000009051b7c11 */ /* 0x000fe200088f0c00 */
[----:B------:R-:W-:-:S02]  /*8920*/  IMAD.X R25, R72, 0x1, R25, P3 ;  /* 0x0000000148197824 */ /* 0x000fc400018e0619 */
[----:B------:R-:W-:Y:S01]  /*8930*/  IMAD.SHL.U32 R0, R75, 0x20, RZ ;  /* 0x000000204b007824 */ /* 0x000fe200078e00ff */
        /* <DEDUP_REMOVED lines=16> */
[----:B------:R-:W-:-:S03]  /*8a40*/  IADD3.X R5, R2, UR11, RZ, P1, !PT ;  /* 0x0000000b02057c10 */ /* 0x000fc60008ffe4ff */
[----:B------:R-:W2:Y:S04]  /*8a50*/  LDG.E.64 R2, desc[UR6][R20.64] ;  /* 0x0000000614027981 */ /* 0x000ea8000c1e1b00 */
[----:B------:R-:W2:Y:S01]  /*8a60*/  LDG.E.64 R4, desc[UR6][R4.64] ;  /* 0x0000000604047981 */ /* 0x000ea2000c1e1b00 */
[C---:B-----5:R-:W-:Y:S01]  /*8a70*/  SHF.L.U32 R12, R9.reuse, 0x10, RZ ;  /* 0x00000010090c7819 */ /* 0x060fe200000006ff */
[----:B--234-:R-:W-:Y:S01]  /*8a80*/  IMAD.U32 R17, R10, 0x10000, RZ ;  /* 0x000100000a117824 */ /* 0x01cfe200078e00ff */
[----:B------:R-:W-:Y:S01]  /*8a90*/  LOP3.LUT R6, R9, 0xffff0000, RZ, 0xc0, !PT ;  /* 0xffff000009067812 */ /* 0x000fe200078ec0ff */
[C---:B------:R-:W-:Y:S01]  /*8aa0*/  IMAD.U32 R9, R8.reuse, 0x10000, RZ ;  /* 0x0001000008097824 */ /* 0x040fe200078e00ff */
[----:B------:R-:W-:Y:S02]  /*8ab0*/  LOP3.LUT R18, R8, 0xffff0000, RZ, 0xc0, !PT ;  /* 0xffff000008127812 */ /* 0x000fe400078ec0ff */
[----:B------:R-:W-:-:S02]  /*8ac0*/  SHF.L.U32 R16, R11, 0x10, RZ ;  /* 0x000000100b107819 */ /* 0x000fc400000006ff */
[----:B------:R-:W-:Y:S02]  /*8ad0*/  LOP3.LUT R8, R11, 0xffff0000, RZ, 0xc0, !PT ;  /* 0xffff00000b087812 */ /* 0x000fe400078ec0ff */
[----:B------:R-:W-:Y:S02]  /*8ae0*/  LOP3.LUT R10, R10, 0xffff0000, RZ, 0xc0, !PT ;  /* 0xffff00000a0a7812 */ /* 0x000fe400078ec0ff */
[----:B------:R-:W-:Y:S02]  /*8af0*/  LOP3.LUT R11, R2, 0xffff0000, RZ, 0xc0, !PT ;  /* 0xffff0000020b7812 */ /* 0x000fe400078ec0ff */
[C---:B------:R-:W-:Y:S01]  /*8b00*/  LOP3.LUT R21, R3.reuse, 0xffff0000, RZ, 0xc0, !PT ;  /* 0xffff000003157812 */ /* 0x040fe200078ec0ff */
[----:B------:R-:W-:Y:S01]  /*8b10*/  IMAD.U32 R3, R3, 0x10000, RZ ;  /* 0x0001000003037824 */ /* 0x000fe200078e00ff */
[----:B------:R-:W-:Y:S01]  /*8b20*/  LOP3.LUT R25, R4, 0xffff0000, RZ, 0xc0, !PT ;  /* 0xffff000004197812 */ /* 0x000fe200078ec0ff */
[-C--:B------:R-:W-:Y:S01]  /*8b30*/  FMUL.FTZ R19, R6, R11.reuse ;  /* 0x0000000b06137220 */ /* 0x080fe20000410000 */
[----:B------:R-:W-:Y:S01]  /*8b40*/  FMUL.FTZ R29, R12, R11 ;  /* 0x0000000b0c1d7220 */ /* 0x000fe20000410000 */
[C---:B------:R-:W-:Y:S01]  /*8b50*/  LOP3.LUT R23, R5.reuse, 0xffff0000, RZ, 0xc0, !PT ;  /* 0xffff000005177812 */ /* 0x040fe200078ec0ff */
[-C--:B------:R-:W-:Y:S01]  /*8b60*/  FMUL.FTZ R11, R8, R21.reuse ;  /* 0x00000015080b7220 */ /* 0x080fe20000410000 */
[----:B------:R-:W-:Y:S01]  /*8b70*/  FMUL.FTZ R21, R16, R21 ;  /* 0x0000001510157220 */ /* 0x000fe20000410000 */
[----:B------:R-:W-:Y:S01]  /*8b80*/  SHF.L.U32 R2, R2, 0x10, RZ ;  /* 0x0000001002027819 */ /* 0x000fe200000006ff */
[----:B------:R-:W-:Y:S01]  /*8b90*/  FFMA.FTZ R19, R12, R25, -R19 ;  /* 0x000000190c137223 */ /* 0x000fe20000010813 */
[----:B------:R-:W-:Y:S01]  /*8ba0*/  SHF.L.U32 R4, R4, 0x10, RZ ;  /* 0x0000001004047819 */ /* 0x000fe200000006ff */
[----:B------:R-:W-:Y:S01]  /*8bb0*/  FFMA.FTZ R8, R8, R23, R21 ;  /* 0x0000001708087223 */ /* 0x000fe20000010015 */
[----:B------:R-:W-:-:S02]  /*8bc0*/  IMAD.U32 R5, R5, 0x10000, RZ ;  /* 0x0001000005057824 */ /* 0x000fc400078e00ff */
[-C--:B------:R-:W-:Y:S01]  /*8bd0*/  FMUL.FTZ R12, R18, R2.reuse ;  /* 0x00000002120c7220 */ /* 0x080fe20000410000 */
[----:B------:R-:W-:Y:S01]  /*8be0*/  FMUL.FTZ R21, R9, R2 ;  /* 0x0000000209157220 */ /* 0x000fe20000410000 */
[-C--:B------:R-:W-:Y:S01]  /*8bf0*/  FMUL.FTZ R2, R10, R3.reuse ;  /* 0x000000030a027220 */ /* 0x080fe20000410000 */
[----:B------:R-:W-:Y:S01]  /*8c00*/  FMUL.FTZ R3, R17, R3 ;  /* 0x0000000311037220 */ /* 0x000fe20000410000 */
[----:B------:R-:W-:Y:S01]  /*8c10*/  FFMA.FTZ R11, R16, R23, -R11 ;  /* 0x00000017100b7223 */ /* 0x000fe2000001080b */
        /* <DEDUP_REMOVED lines=9> */
.L_x_2522:
[----:B------:R-:W-:Y:S05]  /*8cb0*/  BSYNC B0 ;  /* 0x0000000000007941 */ /* 0x000fea0003800000 */
.L_x_2521:
[----:B-----5:R1:W-:Y:S04]  /*8cc0*/  STS.64 [R247], R8 ;  /* 0x00000008f7007388 */ /* 0x0203e80000000a00 */
[----:B------:R1:W-:Y:S02]  /*8cd0*/  STS.64 [R247+0x8], R10 ;  /* 0x0000080af7007388 */ /* 0x0003e40000000a00 */
.L_x_2520:
[----:B------:R-:W-:Y:S05]  /*8ce0*/  BSYNC B1 ;  /* 0x0000000000017941 */ /* 0x000fea0003800000 */
.L_x_2519:
        /* <DEDUP_REMOVED lines=57> */
.L_x_2525:
[----:B------:R-:W-:Y:S05]  /*9080*/  BSYNC B0 ;  /* 0x0000000000007941 */ /* 0x000fea0003800000 */
.L_x_2524:
[----:B-----5:R4:W-:Y:S01]  /*9090*/  STS.128 [R247+0x800], R8 ;  /* 0x00080008f7007388 */ /* 0x0209e20000000c00 */
[----:B------:R-:W-:Y:S05]  /*90a0*/  BRA `(.L_x_2523) ;  /* 0x0000000c00447947 */ /* 0x000fea0003800000 */
.L_x_2518:
        /* <DEDUP_REMOVED lines=65> */
[----:B--2---:R-:W-:Y:S01]  /*94c0*/  SHF.L.U32 R7, R17, 0x10, RZ ;  /* 0x0000001011077819 */ /* 0x004fe200000006ff */
        /* <DEDUP_REMOVED lines=26> */
.L_x_2529:
[----:B------:R-:W-:Y:S05]  /*9670*/  BSYNC B0 ;  /* 0x0000000000007941 */ /* 0x000fea0003800000 */
.L_x_2528:
[----:B-----5:R1:W-:Y:S04]  /*9680*/  STS.64 [R247], R20 ;  /* 0x00000014f7007388 */ /* 0x0203e80000000a00 */
[----:B------:R1:W-:Y:S02]  /*9690*/  STS.64 [R247+0x8], R22 ;  /* 0x00000816f7007388 */ /* 0x0003e40000000a00 */
.L_x_2527:
[----:B------:R-:W-:Y:S05]  /*96a0*/  BSYNC B1 ;  /* 0x0000000000017941 */ /* 0x000fea0003800000 */
.L_x_2526:
        /* <DEDUP_REMOVED lines=38> */
[C---:B------:R-:W-:Y:S01]  /*9910*/  IMAD.U32 R24, R7.reuse, 0x10000, RZ ;  /* 0x0001000007187824 */ /* 0x040fe200078e00ff */
[----:B------:R-:W-:Y:S02]  /*9920*/  LOP3.LUT R5, R6, 0xffff0000, RZ, 0xc0, !PT ;  /* 0xffff000006057812 */ /* 0x000fe400078ec0ff */
[----:B------:R-:W-:Y:S01]  /*9930*/  LOP3.LUT R4, R7, 0xffff0000, RZ, 0xc0, !PT ;  /* 0xffff000007047812 */ /* 0x000fe200078ec0ff */
[C---:B---3--:R-:W-:Y:S01]  /*9940*/  IMAD.U32 R6, R9.reuse, 0x10000, RZ ;  /* 0x0001000009067824 */ /* 0x048fe200078e00ff */
[----:B--2---:R-:W-:Y:S01]  /*9950*/  LOP3.LUT R26, R9, 0xffff0000, RZ, 0xc0, !PT ;  /* 0xffff0000091a7812 */ /* 0x004fe200078ec0ff */
        /* <DEDUP_REMOVED lines=50> */
.L_x_2531:
[----:B------:R-:W-:Y:S05]  /*9c80*/  BSYNC B0 ;  /* 0x0000000000007941 */ /* 0x000fea0003800000 */
.L_x_2530:
[----:B-----5:R3:W-:Y:S01]  /*9c90*/  STS.128 [R247+0x800], R4 ;  /* 0x00080004f7007388 */ /* 0x0207e20000000c00 */
[----:B------:R-:W-:Y:S05]  /*9ca0*/  BRA `(.L_x_2523) ;  /* 0x0000000000447947 */ /* 0x000fea0003800000 */
.L_x_2517:
        /* <DEDUP_REMOVED lines=17> */
.L_x_2523:
[----:B------:R-:W-:Y:S05]  /*9dc0*/  BSYNC B2 ;  /* 0x0000000000027941 */ /* 0x000fea0003800000 */
.L_x_2516:
[----:B------:R-:W-:Y:S01]  /*9dd0*/  VIADD R246, R56, 0xffffffff ;  /* 0xffffffff38f67836 */ /* 0x000fe20000000000 */
[----:B------:R-:W-:Y:S01]  /*9de0*/  SHF.R.S32.HI R17, RZ, 0x1f, R58 ;  /* 0x0000001fff117819 */ /* 0x000fe2000001143a */
[----:B-12---:R-:W-:Y:S01]  /*9df0*/  VIADD R26, R134, 0x40 ;  /* 0x00000040861a7836 */ /* 0x006fe20000000000 */
[----:B------:R-:W-:Y:S01]  /*9e00*/  ULDC UR5, c[0x0][0x398] ;  /* 0x0000e60000057ab9 */ /* 0x000fe20000000800 */
        /* <DEDUP_REMOVED lines=11> */
[-C--:B------:R-:W-:Y:S01]  /*9ec0*/  ISETP.GE.AND P5, PT, R24, R15.reuse, PT ;  /* 0x0000000f1800720c */ /* 0x080fe20003fa6270 */
[----:B------:R-:W-:Y:S01]  /*9ed0*/  IMAD.SHL.U32 R53, R58, 0x2, RZ ;  /* 0x000000023a357824 */ /* 0x000fe200078e00ff */
[-C--:B------:R-:W-:Y:S02]  /*9ee0*/  ISETP.GE.AND P4, PT, R22, R15.reuse, PT ;  /* 0x0000000f1600720c */ /* 0x080fe40003f86270 */
[----:B------:R-:W-:-:S02]  /*9ef0*/  ISETP.GE.AND P3, PT, R20, R15, PT ;  /* 0x0000000f1400720c */ /* 0x000fc40003f66270 */
[----:B------:R-:W-:Y:S01]  /*9f00*/  ISETP.GE.AND P2, PT, R18, R15, PT ;  /* 0x0000000f1200720c */ /* 0x000fe20003f46270 */
[----:B------:R-:W-:Y:S01]  /*9f10*/  @!PT LDS RZ, [RZ] ;  /* 0x00000000fffff984 */ /* 0x000fe20000000800 */
[----:B------:R-:W-:Y:S01]  /*9f20*/  @!PT LDS RZ, [RZ] ;  /* 0x00000000fffff984 */ /* 0x000fe20000000800 */
[----:B------:R-:W-:Y:S01]  /*9f30*/  @!PT LDS RZ, [RZ] ;  /* 0x00000000fffff984 */ /* 0x000fe20000000800 */
[----:B------:R-:W-:Y:S01]  /*9f40*/  @!P1 LDGSTS.E.BYPASS.LTC128B.128 [R247+0x1000], desc[UR6][R238.64] ;  /* 0x01000000eef79fae */ /* 0x000fe2000b901d46 */
[----:B------:R-:W-:Y:S02]  /*9f50*/  LOP3.LUT R53, R53, 0x6, RZ, 0xc0, !PT ;  /* 0x0000000635357812 */ /* 0x000fe400078ec0ff */
[C---:B------:R-:W-:Y:S01]  /*9f60*/  @!P0 LEA R28, P1, R63.reuse, R238, 0x1 ;  /* 0x000000ee3f1c8211 */ /* 0x040fe200078208ff */
[----:B---3--:R-:W1:Y:S02]  /*9f70*/  @!P6 LDC.64 R4, c[0x0][0x248] ;  /* 0x00009200ff04eb82 */ /* 0x008e640000000a00 */
[----:B------:R-:W-:Y:S01]  /*9f80*/  IMAD.IADD R53, R0, 0x1, R53 ;  /* 0x0000000100357824 */ /* 0x000fe200078e0235 */
[----:B------:R-:W-:Y:S02]  /*9f90*/  @!P0 LEA.HI.X R29, R63, R239, R62, 0x1, P1 ;  /* 0x000000ef3f1d8211 */ /* 0x000fe400008f0c3e */
[----:B------:R-:W-:Y:S01]  /*9fa0*/  ISETP.GE.AND P1, PT, R14, R15, PT ;  /* 0x0000000f0e00720c */ /* 0x000fe20003f26270 */
[----:B------:R-:W-:-:S02]  /*9fb0*/  VIADD R51, R53, 0x39 ;  /* 0x0000003935337836 */ /* 0x000fc40000000000 */
[----:B------:R-:W2:Y:S01]  /*9fc0*/  @!P5 LDC.64 R2, c[0x0][0x248] ;  /* 0x00009200ff02db82 */ /* 0x000ea20000000a00 */
[----:B------:R3:W-:Y:S01]  /*9fd0*/  @!P0 LDGSTS.E.BYPASS.LTC128B.128 [R247+0x1800], desc[UR6][R28.64] ;  /* 0x018000001cf78fae */ /* 0x0007e2000b901d46 */
[----:B------:R-:W-:-:S06]  /*9fe0*/  VIADD R55, R53, 0x59 ;  /* 0x0000005935377836 */ /* 0x000fcc0000000000 */
[----:B------:R-:W5:Y:S08]  /*9ff0*/  @!P4 LDC.64 R12, c[0x0][0x248] ;  /* 0x00009200ff0ccb82 */ /* 0x000f700000000a00 */
[----:B----4-:R-:W4:Y:S01]  /*a000*/  @!P3 LDC.64 R10, c[0x0][0x248] ;  /* 0x00009200ff0abb82 */ /* 0x010f220000000a00 */
[----:B-1----:R-:W-:-:S04]  /*a010*/  @!P6 LEA R32, P0, R4, R238, 0x7 ;  /* 0x000000ee0420e211 */ /* 0x002fc800078038ff */
[----:B------:R-:W-:-:S03]  /*a020*/  @!P6 LEA.HI.X R33, R4, R239, R5, 0x7, P0 ;  /* 0x000000ef0421e211 */ /* 0x000fc600000f3c05 */
[----:B------:R-:W1:Y:S01]  /*a030*/  @!P2 LDC.64 R8, c[0x0][0x248] ;  /* 0x00009200ff08ab82 */ /* 0x000e620000000a00 */
[----:B--2---:R-:W-:Y:S01]  /*a040*/  @!P5 IMAD.WIDE.U32 R30, R2, 0xc0, R238 ;  /* 0x000000c0021ed825 */ /* 0x004fe200078e00ee */
[----:B------:R-:W-:Y:S01]  /*a050*/  @!P6 LDGSTS.E.BYPASS.LTC128B.128 [R247+0x2000], desc[UR6][R32.64] ;  /* 0x0200000020f7efae */ /* 0x000fe2000b901d46 */
[----:B------:R-:W-:Y:S02]  /*a060*/  ISETP.GE.AND P6, PT, R26, R15, PT ;  /* 0x0000000f1a00720c */ /* 0x000fe40003fc6270 */
[----:B------:R-:W-:-:S03]  /*a070*/  @!P5 IMAD R3, R3, 0xc0, RZ ;  /* 0x000000c00303d824 */ /* 0x000fc600078e02ff */
[----:B------:R-:W3:Y:S01]  /*a080*/  @!P1 LDC.64 R6, c[0x0][0x248] ;  /* 0x00009200ff069b82 */ /* 0x000ee20000000a00 */
[----:B------:R-:W-:Y:S01]  /*a090*/  @!P5 IMAD.IADD R31, R3, 0x1, R31 ;  /* 0x00000001031fd824 */ /* 0x000fe200078e021f */
[----:B-----5:R-:W-:-:S04]  /*a0a0*/  @!P4 LEA R34, P0, R12, R238, 0x8 ;  /* 0x000000ee0c22c211 */ /* 0x020fc800078040ff */
[----:B------:R-:W-:Y:S01]  /*a0b0*/  @!P4 LEA.HI.X R35, R12, R239, R13, 0x8, P0 ;  /* 0x000000ef0c23c211 */ /* 0x000fe200000f440d */
[----:B------:R-:W-:Y:S01]  /*a0c0*/  @!P5 LDGSTS.E.BYPASS.LTC128B.128 [R247+0x2800], desc[UR6][R30.64] ;  /* 0x028000001ef7dfae */ /* 0x000fe2000b901d46 */
[----:B----4-:R-:W-:Y:S01]  /*a0d0*/  @!P3 IMAD.WIDE.U32 R2, R10, 0x140, R238 ;  /* 0x000001400a02b825 */ /* 0x010fe200078e00ee */
[-C--:B------:R-:W-:Y:S02]  /*a0e0*/  ISETP.GE.AND P5, PT, R24, R15.reuse, PT ;  /* 0x0000000f1800720c */ /* 0x080fe40003fa6270 */
[----:B------:R-:W-:Y:S01]  /*a0f0*/  @!P4 LDGSTS.E.BYPASS.LTC128B.128 [R247+0x3000], desc[UR6][R34.64] ;  /* 0x0300000022f7cfae */ /* 0x000fe2000b901d46 */
[----:B------:R-:W-:Y:S01]  /*a100*/  @!P3 IMAD R11, R11, 0x140, RZ ;  /* 0x000001400b0bb824 */ /* 0x000fe200078e02ff */
[-C--:B------:R-:W-:Y:S01]  /*a110*/  ISETP.GE.AND P0, PT, R16, R15.reuse, PT ;  /* 0x0000000f1000720c */ /* 0x080fe20003f06270 */
[----:B------:R-:W-:Y:S01]  /*a120*/  @!P3 IMAD.MOV.U32 R10, RZ, RZ, R2 ;  /* 0x000000ffff0ab224 */ /* 0x000fe200078e0002 */
[----:B------:R-:W-:Y:S01]  /*a130*/  LOP3.LUT R2, R68, 0x7fffffe, RZ, 0xc0, !PT ;  /* 0x07fffffe44027812 */ /* 0x000fe200078ec0ff */
[----:B-1----:R-:W-:Y:S01]  /*a140*/  @!P2 IMAD.WIDE.U32 R4, R8, 0x180, R238 ;  /* 0x000001800804a825 */ /* 0x002fe200078e00ee */
[----:B------:R-:W-:-:S03]  /*a150*/  ISETP.GE.AND P4, PT, R22, R15, PT ;  /* 0x0000000f1600720c */ /* 0x000fc60003f86270 */
[----:B------:R-:W-:Y:S02]  /*a160*/  @!P2 IMAD R9, R9, 0x180, RZ ;  /* 0x000001800909a824 */ /* 0x000fe400078e02ff */
[----:B------:R-:W-:Y:S01]  /*a170*/  @!P3 IMAD.IADD R11, R11, 0x1, R3 ;  /* 0x000000010b0bb824 */ /* 0x000fe200078e0203 */
[-C--:B------:R-:W-:Y:S01]  /*a180*/  LEA.HI R3, R17, R58.reuse, RZ, 0x4 ;  /* 0x0000003a11037211 */ /* 0x080fe200078f20ff */
[----:B---3--:R-:W-:Y:S01]  /*a190*/  @!P1 IMAD.WIDE.U32 R28, R6, 0x1c0, R238 ;  /* 0x000001c0061c9825 */ /* 0x008fe200078e00ee */
[----:B------:R-:W-:Y:S02]  /*a1a0*/  SHF.R.S32.HI R6, RZ, 0x1f, R69 ;  /* 0x0000001fff067819 */ /* 0x000fe40000011445 */
[----:B------:R-:W-:Y:S01]  /*a1b0*/  @!P3 LDGSTS.E.BYPASS.LTC128B.128 [R247+0x3800], desc[UR6][R10.64] ;  /* 0x038000000af7bfae */ /* 0x000fe2000b901d46 */
[----:B------:R-:W-:Y:S01]  /*a1c0*/  @!P1 IMAD R7, R7, 0x1c0, RZ ;  /* 0x000001c007079824 */ /* 0x000fe200078e02ff */
[----:B------:R-:W-:Y:S01]  /*a1d0*/  SHF.R.S32.HI R3, RZ, 0x4, R3 ;  /* 0x00000004ff037819 */ /* 0x000fe20000011403 */
[----:B------:R-:W-:Y:S01]  /*a1e0*/  @!P2 IMAD.IADD R5, R9, 0x1, R5 ;  /* 0x000000010905a824 */ /* 0x000fe200078e0205 */
[----:B------:R-:W-:Y:S01]  /*a1f0*/  ISETP.GE.AND P3, PT, R20, R15, PT ;  /* 0x0000000f1400720c */ /* 0x000fe20003f66270 */
[----:B------:R-:W-:Y:S01]  /*a200*/  @!P1 IMAD.IADD R29, R7, 0x1, R29 ;  /* 0x00000001071d9824 */ /* 0x000fe200078e021d */
[----:B------:R-:W-:Y:S01]  /*a210*/  LEA.HI R17, R17, R58, RZ, 0x5 ;  /* 0x0000003a11117211 */ /* 0x000fe200078f28ff */
[----:B------:R-:W-:Y:S01]  /*a220*/  IMAD.IADD R2, R69, 0x1, -R2 ;  /* 0x0000000145027824 */ /* 0x000fe200078e0a02 */
[----:B------:R1:W-:Y:S01]  /*a230*/  @!P2 LDGSTS.E.BYPASS.LTC128B.128 [R247+0x4000], desc[UR6][R4.64] ;  /* 0x0400000004f7afae */ /* 0x0003e2000b901d46 */
[----:B------:R-:W-:-:S02]  /*a240*/  LEA.HI R69, R6, R69, RZ, 0x3 ;  /* 0x0000004506457211 */ /* 0x000fc400078f18ff */
[-C--:B------:R-:W-:Y:S01]  /*a250*/  ISETP.GE.AND P2, PT, R18, R15.reuse, PT ;  /* 0x0000000f1200720c */ /* 0x080fe20003f46270 */
[----:B------:R2:W-:Y:S01]  /*a260*/  @!P1 LDGSTS.E.BYPASS.LTC128B.128 [R247+0x4800], desc[UR6][R28.64] ;  /* 0x048000001cf79fae */ /* 0x0005e2000b901d46 */
[----:B------:R-:W-:Y:S02]  /*a270*/  ISETP.GE.AND P1, PT, R134, R15, PT ;  /* 0x0000000f8600720c */ /* 0x000fe40003f26270 */
[----:B------:R-:W-:Y:S01]  /*a280*/  SHF.R.S32.HI R16, RZ, 0x5, R17 ;  /* 0x00000005ff107819 */ /* 0x000fe20000011411 */
[----:B------:R-:W0:Y:S01]  /*a290*/  LDGDEPBAR ;  /* 0x00000000000079af */ /* 0x000e220000000000 */
[----:B------:R-:W-:-:S03]  /*a2a0*/  LOP3.LUT R17, R17, 0xffffffe0, RZ, 0xc0, !PT ;  /* 0xffffffe011117812 */ /* 0x000fc600078ec0ff */
[----:B------:R-:W-:Y:S02]  /*a2b0*/  IMAD R54, R16, 0x10, R59 ;  /* 0x0000001010367824 */ /* 0x000fe400078e023b */
[----:B------:R-:W-:Y:S02]  /*a2c0*/  IMAD.IADD R17, R58, 0x1, -R17 ;  /* 0x000000013a117824 */ /* 0x000fe400078e0a11 */
[----:B-1----:R-:W-:Y:S01]  /*a2d0*/  IMAD.SHL.U32 R4, R60, 0x40, RZ ;  /* 0x000000403c047824 */ /* 0x002fe200078e00ff */
[----:B------:R-:W-:Y:S01]  /*a2e0*/  LEA.HI R5, R3, R3, RZ, 0x1 ;  /* 0x0000000303057211 */ /* 0x000fe200078f08ff */
[----:B--2---:R-:W-:Y:S01]  /*a2f0*/  IMAD.SHL.U32 R29, R69, 0x20, RZ ;  /* 0x00000020451d7824 */ /* 0x004fe200078e00ff */
[----:B------:R-:W-:-:S04]  /*a300*/  DEPBAR.LE SB0, 0x0 ;  /* 0x000080000000791a */ /* 0x000fc80000000000 */
[----:B------:R-:W-:Y:S01]  /*a310*/  BAR.SYNC.DEFER_BLOCKING 0x0 ;  /* 0x0000000000007b1d */ /* 0x000fe20000010000 */
[----:B------:R-:W-:Y:S02]  /*a320*/  LOP3.LUT R6, R5, 0xfffffffe, RZ, 0xc0, !PT ;  /* 0xfffffffe05067812 */ /* 0x000fe400078ec0ff */
[----:B------:R-:W-:Y:S02]  /*a330*/  LOP3.LUT R4, R4, 0xc0, RZ, 0xc0, !PT ;  /* 0x000000c004047812 */ /* 0x000fe400078ec0ff */
[----:B------:R-:W-:Y:S01]  /*a340*/  LOP3.LUT R29, R29, 0xffffff00, RZ, 0xc0, !PT ;  /* 0xffffff001d1d7812 */ /* 0x000fe200078ec0ff */
[----:B------:R-:W-:Y:S01]  /*a350*/  IMAD.IADD R3, R3, 0x1, -R6 ;  /* 0x0000000103037824 */ /* 0x000fe200078e0a06 */
[----:B------:R-:W-:Y:S01]  /*a360*/  LOP3.LUT R234, R4, 0x8, R67, 0xf8, !PT ;  /* 0x0000000804ea7812 */ /* 0x000fe200078ef843 */
[----:B------:R-:W1:Y:S01]  /*a370*/  @!P6 LDC.64 R6, c[0x0][0x250] ;  /* 0x00009400ff06eb82 */ /* 0x000e620000000a00 */
[----:B------:R-:W-:Y:S01]  /*a380*/  SHF.R.U32.HI R9, RZ, 0x3, R4 ;  /* 0x00000003ff097819 */ /* 0x000fe20000011604 */
[----:B------:R-:W-:-:S02]  /*a390*/  IMAD R11, R3, 0x8, R66 ;  /* 0x00000008030b7824 */ /* 0x000fc400078e0242 */
[----:B------:R-:W-:Y:S01]  /*a3a0*/  IMAD.SHL.U32 R3, R3, 0x8, RZ ;  /* 0x0000000803037824 */ /* 0x000fe200078e00ff */
[----:B------:R-:W-:-:S03]  /*a3b0*/  LOP3.LUT R234, R234, R9, RZ, 0x3c, !PT ;  /* 0x00000009eaea7212 */ /* 0x000fc600078e3cff */
[----:B------:R-:W2:Y:S02]  /*a3c0*/  @!P5 LDC.64 R4, c[0x0][0x250] ;  /* 0x00009400ff04db82 */ /* 0x000ea40000000a00 */
[----:B------:R-:W-:-:S05]  /*a3d0*/  IMAD.U32 R234, R11, 0x20, R234 ;  /* 0x000000200bea7824 */ /* 0x000fca00078e00ea */
[----:B------:R-:W-:Y:S01]  /*a3e0*/  LEA R234, R234, UR4, 0x1 ;  /* 0x00000004eaea7c11 */ /* 0x000fe2000f8e08ff */
[----:B------:R-:W-:Y:S01]  /*a3f0*/  @P1 STS [R247+0x5000], RZ ;  /* 0x005000fff7001388 */ /* 0x000fe20000000800 */
[----:B------:R-:W3:Y:S03]  /*a400*/  @!P4 LDC.64 R8, c[0x0][0x250] ;  /* 0x00009400ff08cb82 */ /* 0x000ee60000000a00 */
[----:B------:R-:W-:Y:S01]  /*a410*/  @P1 STS [R247+0x5004], RZ ;  /* 0x005004fff7001388 */ /* 0x000fe20000000800 */
[----:B------:R-:W-:-:S03]  /*a420*/  VIADD R233, R234, 0x1020 ;  /* 0x00001020eae97836 */ /* 0x000fc60000000000 */
[----:B------:R-:W-:Y:S01]  /*a430*/  @P1 STS.64 [R247+0x5008], RZ ;  /* 0x005008fff7001388 */ /* 0x000fe20000000a00 */
[----:B------:R-:W4:Y:S03]  /*a440*/  @!P3 LDC.64 R10, c[0x0][0x250] ;  /* 0x00009400ff0abb82 */ /* 0x000f260000000a00 */
[----:B------:R-:W-:Y:S01]  /*a450*/  @!PT LDS RZ, [RZ] ;  /* 0x00000000fffff984 */ /* 0x000fe20000000800 */
[----:B------:R-:W-:Y:S01]  /*a460*/  @!PT LDS RZ, [RZ] ;  /* 0x00000000fffff984 */ /* 0x000fe20000000800 */
[----:B------:R-:W-:Y:S01]  /*a470*/  @!PT LDS RZ, [RZ] ;  /* 0x00000000fffff984 */ /* 0x000fe20000000800 */
[----:B------:R-:W-:Y:S01]  /*a480*/  @!P1 LDGSTS.E.BYPASS.LTC128B.128 [R247+0x5000], desc[UR6][R240.64] ;  /* 0x05000000f0f79fae */ /* 0x000fe2000b901d46 */
[----:B------:R-:W-:-:S03]  /*a490*/  @!P0 LEA R12, P1, R65, R240, 0x1 ;  /* 0x000000f0410c8211 */ /* 0x000fc600078208ff */
[----:B------:R-:W-:Y:S01]  /*a4a0*/  @P0 STS.128 [R247+0x5800], RZ ;  /* 0x005800fff7000388 */ /* 0x000fe20000000c00 */
[----:B------:R-:W-:Y:S01]  /*a4b0*/  @!P0 LEA.HI.X R13, R65, R241, R64, 0x1, P1 ;  /* 0x000000f1410d8211 */ /* 0x000fe200008f0c40 */
[----:B--2---:R-:W-:Y:S01]  /*a4c0*/  @!P5 IMAD.WIDE.U32 R18, R4, 0xc0, R240 ;  /* 0x000000c00412d825 */ /* 0x004fe200078e00f0 */
[----:B------:R-:W-:-:S03]  /*a4d0*/  ISETP.GE.AND P1, PT, R14, R15, PT ;  /* 0x0000000f0e00720c */ /* 0x000fc60003f26270 */
[----:B------:R-:W-:Y:S01]  /*a4e0*/  IMAD.SHL.U32 R14, R61, 0x40, RZ ;  /* 0x000000403d0e7824 */ /* 0x000fe200078e00ff */
[----:B------:R-:W-:Y:S01]  /*a4f0*/  @!PT LDS RZ, [RZ] ;  /* 0x00000000fffff984 */ /* 0x000fe20000000800 */
[----:B------:R-:W-:Y:S01]  /*a500*/  @!PT LDS RZ, [RZ] ;  /* 0x00000000fffff984 */ /* 0x000fe20000000800 */
[----:B------:R-:W-:Y:S01]  /*a510*/  @!PT LDS RZ, [RZ] ;  /* 0x00000000fffff984 */ /* 0x000fe20000000800 */
[----:B------:R3:W-:Y:S01]  /*a520*/  @!P0 LDGSTS.E.BYPASS.LTC128B.128 [R247+0x5800], desc[UR6][R12.64] ;  /* 0x058000000cf78fae */ /* 0x0007e2000b901d46 */
[----:B-1----:R-:W-:-:S03]  /*a530*/  @!P6 LEA R20, P0, R6, R240, 0x7 ;  /* 0x000000f00614e211 */ /* 0x002fc600078038ff */
[----:B------:R-:W-:Y:S01]  /*a540*/  LOP3.LUT R14, R14, 0xc0, RZ, 0xc0, !PT ;  /* 0x000000c00e0e7812 */ /* 0x000fe200078ec0ff */
[----:B------:R-:W-:Y:S01]  /*a550*/  @P6 STS.128 [R247+0x6000], RZ ;  /* 0x006000fff7006388 */ /* 0x000fe20000000c00 */
[----:B------:R-:W-:Y:S02]  /*a560*/  @!P6 LEA.HI.X R21, R6, R241, R7, 0x7, P0 ;  /* 0x000000f10615e211 */ /* 0x000fe400000f3c07 */
[----:B------:R-:W-:Y:S01]  /*a570*/  SHF.R.U32.HI R4, RZ, 0x3, R14 ;  /* 0x00000003ff047819 */ /* 0x000fe2000001160e */
[----:B------:R-:W1:Y:S01]  /*a580*/  @!P2 LDC.64 R6, c[0x0][0x250] ;  /* 0x00009400ff06ab82 */ /* 0x000e620000000a00 */
[----:B------:R-:W-:Y:S01]  /*a590*/  LOP3.LUT R3, R14, 0x8, R3, 0xf8, !PT ;  /* 0x000000080e037812 */ /* 0x000fe200078ef803 */
[----:B------:R-:W-:Y:S01]  /*a5a0*/  @!P5 IMAD R14, R5, 0xc0, RZ ;  /* 0x000000c0050ed824 */ /* 0x000fe200078e02ff */
[----:B------:R-:W-:Y:S01]  /*a5b0*/  @!PT LDS RZ, [RZ] ;  /* 0x00000000fffff984 */ /* 0x000fe20000000800 */
[----:B------:R-:W-:Y:S01]  /*a5c0*/  @!PT LDS RZ, [RZ] ;  /* 0x00000000fffff984 */ /* 0x000fe20000000800 */
[----:B------:R-:W-:Y:S01]  /*a5d0*/  @!PT LDS RZ, [RZ] ;  /* 0x00000000fffff984 */ /* 0x000fe20000000800 */
[----:B------:R-:W-:Y:S01]  /*a5e0*/  @!P6 LDGSTS.E.BYPASS.LTC128B.128 [R247+0x6000], desc[UR6][R20.64] ;  /* 0x0600000014f7efae */ /* 0x000fe2000b901d46 */
[----:B----4-:R-:W-:Y:S01]  /*a5f0*/  @!P3 IMAD R11, R11, 0x140, RZ ;  /* 0x000001400b0bb824 */ /* 0x010fe200078e02ff */
[----:B------:R-:W-:Y:S01]  /*a600*/  LOP3.LUT R3, R3, R4, RZ, 0x3c, !PT ;  /* 0x0000000403037212 */ /* 0x000fe200078e3cff */
[----:B------:R-:W-:Y:S01]  /*a610*/  @!P5 IMAD.IADD R19, R14, 0x1, R19 ;  /* 0x000000010e13d824 */ /* 0x000fe200078e0213 */
[----:B------:R-:W-:Y:S01]  /*a620*/  @P5 STS.128 [R247+0x6800], RZ ;  /* 0x006800fff7005388 */ /* 0x000fe20000000c00 */
[----:B------:R-:W2:Y:S03]  /*a630*/  @!P1 LDC.64 R4, c[0x0][0x250] ;  /* 0x00009400ff049b82 */ /* 0x000ea60000000a00 */
[----:B------:R-:W-:Y:S01]  /*a640*/  @!PT LDS RZ, [RZ] ;  /* 0x00000000fffff984 */ /* 0x000fe20000000800 */
[----:B------:R-:W-:Y:S01]  /*a650*/  @!PT LDS RZ, [RZ] ;  /* 0x00000000fffff984 */ /* 0x000fe20000000800 */
[----:B------:R-:W-:Y:S01]  /*a660*/  @!PT LDS RZ, [RZ] ;  /* 0x00000000fffff984 */ /* 0x000fe20000000800 */
[----:B------:R4:W-:Y:S04]  /*a670*/  @!P5 LDGSTS.E.BYPASS.LTC128B.128 [R247+0x6800], desc[UR6][R18.64] ;  /* 0x0680000012f7dfae */ /* 0x0009e8000b901d46 */
[----:B------:R-:W-:Y:S01]  /*a680*/  @P4 STS.128 [R247+0x7000], RZ ;  /* 0x007000fff7004388 */ /* 0x000fe20000000c00 */
[----:B---3--:R-:W-:-:S04]  /*a690*/  @!P4 LEA R12, P0, R8, R240, 0x8 ;  /* 0x000000f0080cc211 */ /* 0x008fc800078040ff */
[----:B------:R-:W-:Y:S01]  /*a6a0*/  @!P4 LEA.HI.X R13, R8, R241, R9, 0x8, P0 ;  /* 0x000000f1080dc211 */ /* 0x000fe200000f4409 */
[----:B------:R-:W-:Y:S01]  /*a6b0*/  @!P3 IMAD.WIDE.U32 R8, R10, 0x140, R240 ;  /* 0x000001400a08b825 */ /* 0x000fe200078e00f0 */
[----:B------:R-:W-:-:S03]  /*a6c0*/  LOP3.LUT P0, RZ, R60, 0x2, RZ, 0xc0, !PT ;  /* 0x000000023cff7812 */ /* 0x000fc6000780c0ff */
[----:B------:R-:W-:Y:S01]  /*a6d0*/  @!P3 IMAD.IADD R9, R11, 0x1, R9 ;  /* 0x000000010b09b824 */ /* 0x000fe200078e0209 */
[----:B------:R-:W-:Y:S01]  /*a6e0*/  @!PT LDS RZ, [RZ] ;  /* 0x00000000fffff984 */ /* 0x000fe20000000800 */
[----:B------:R-:W-:Y:S01]  /*a6f0*/  @!PT LDS RZ, [RZ] ;  /* 0x00000000fffff984 */ /* 0x000fe20000000800 */
[----:B------:R-:W-:Y:S01]  /*a700*/  @!PT LDS RZ, [RZ] ;  /* 0x00000000fffff984 */ /* 0x000fe20000000800 */
[----:B------:R3:W-:Y:S01]  /*a710*/  @!P4 LDGSTS.E.BYPASS.LTC128B.128 [R247+0x7000], desc[UR6][R12.64] ;  /* 0x070000000cf7cfae */ /* 0x0007e2000b901d46 */
[----:B------:R-:W-:Y:S02]  /*a720*/  IMAD R11, R16, 0x200, R29 ;  /* 0x00000200100b7824 */ /* 0x000fe400078e021d */
[----:B-1----:R-:W-:Y:S01]  /*a730*/  @!P2 IMAD R7, R7, 0x180, RZ ;  /* 0x000001800707a824 */ /* 0x002fe200078e02ff */
[----:B------:R-:W-:Y:S01]  /*a740*/  @P3 STS.128 [R247+0x7800], RZ ;  /* 0x007800fff7003388 */ /* 0x000fe20000000c00 */
[----:B------:R-:W-:Y:S02]  /*a750*/  IMAD R236, R2, 0x20, R11 ;  /* 0x0000002002ec7824 */ /* 0x000fe400078e020b */
[--C-:B--2---:R-:W-:Y:S01]  /*a760*/  @!P1 IMAD.WIDE.U32 R14, R4, 0x1c0, R240.reuse ;  /* 0x000001c0040e9825 */ /* 0x104fe200078e00f0 */
[----:B------:R-:W-:Y:S01]  /*a770*/  @!PT LDS RZ, [RZ] ;  /* 0x00000000fffff984 */ /* 0x000fe20000000800 */
[----:B------:R-:W-:Y:S01]  /*a780*/  @!PT LDS RZ, [RZ] ;  /* 0x00000000fffff984 */ /* 0x000fe20000000800 */
[----:B------:R-:W-:Y:S01]  /*a790*/  @!PT LDS RZ, [RZ] ;  /* 0x00000000fffff984 */ /* 0x000fe20000000800 */
[----:B------:R-:W-:Y:S03]  /*a7a0*/  @!P3 LDGSTS.E.BYPASS.LTC128B.128 [R247+0x7800], desc[UR6][R8.64] ;  /* 0x0780000008f7bfae */ /* 0x000fe6000b901d46 */
[----:B----4-:R-:W-:Y:S01]  /*a7b0*/  @!P2 IMAD.WIDE.U32 R18, R6, 0x180, R240 ;  /* 0x000001800612a825 */ /* 0x010fe200078e00f0 */
[----:B------:R-:W-:Y:S03]  /*a7c0*/  @P2 STS.128 [R247+0x8000], RZ ;  /* 0x008000fff7002388 */ /* 0x000fe60000000c00 */
[----:B------:R-:W-:-:S02]  /*a7d0*/  @!P1 IMAD R5, R5, 0x1c0, RZ ;  /* 0x000001c005059824 */ /* 0x000fc400078e02ff */
[----:B------:R-:W-:Y:S02]  /*a7e0*/  IMAD.IADD R236, R3, 0x1, R236 ;  /* 0x0000000103ec7824 */ /* 0x000fe400078e02ec */
[----:B------:R-:W-:Y:S02]  /*a7f0*/  @!P2 IMAD.IADD R19, R7, 0x1, R19 ;  /* 0x000000010713a824 */ /* 0x000fe400078e0213 */
[----:B------:R-:W-:Y:S01]  /*a800*/  @!P1 IMAD.IADD R21, R5, 0x1, R15 ;  /* 0x0000000105159824 */ /* 0x000fe200078e020f */
[----:B------:R-:W-:Y:S01]  /*a810*/  LEA R236, R236, UR4, 0x1 ;  /* 0x00000004ecec7c11 */ /* 0x000fe2000f8e08ff */
[----:B------:R-:W-:Y:S01]  /*a820*/  @!P1 IMAD.MOV.U32 R20, RZ, RZ, R14 ;  /* 0x000000ffff149224 */ /* 0x000fe200078e000e */
[----:B------:R-:W-:Y:S01]  /*a830*/  @!PT LDS RZ, [RZ] ;  /* 0x00000000fffff984 */ /* 0x000fe20000000800 */
[----:B------:R-:W-:Y:S01]  /*a840*/  @!PT LDS RZ, [RZ] ;  /* 0x00000000fffff984 */ /* 0x000fe20000000800 */
[----:B------:R-:W-:Y:S01]  /*a850*/  @!PT LDS RZ, [RZ] ;  /* 0x00000000fffff984 */ /* 0x000fe20000000800 */
[----:B------:R1:W-:Y:S01]  /*a860*/  @!P2 LDGSTS.E.BYPASS.LTC128B.128 [R247+0x8000], desc[UR6][R18.64] ;  /* 0x0800000012f7afae */ /* 0x0003e2000b901d46 */
[----:B------:R-:W-:Y:S02]  /*a870*/  VIADD R4, R234, 0x1000 ;  /* 0x00001000ea047836 */ /* 0x000fe40000000000 */
[----:B------:R-:W-:Y:S01]  /*a880*/  IMAD R235, R49, 0x2, R236 ;  /* 0x0000000231eb7824 */ /* 0x000fe200078e02ec */
[----:B------:R-:W-:Y:S01]  /*a890*/  @P1 STS.128 [R247+0x8800], RZ ;  /* 0x008800fff7001388 */ /* 0x000fe20000000c00 */
[----:B------:R-:W-:-:S02]  /*a8a0*/  @P0 VIADD R233, R4, 0xffffffe0 ;  /* 0xffffffe004e90836 */ /* 0x000fc40000000000 */
[----:B------:R-:W-:Y:S01]  /*a8b0*/  IMAD R2, R2, 0x20, R29 ;  /* 0x0000002002027824 */ /* 0x000fe200078e021d */
[----:B------:R-:W-:Y:S01]  /*a8c0*/  @!PT LDS RZ, [RZ] ;  /* 0x00000000fffff984 */ /* 0x000fe20000000800 */
[----:B------:R-:W-:Y:S01]  /*a8d0*/  @!PT LDS RZ, [RZ] ;  /* 0x00000000fffff984 */ /* 0x000fe20000000800 */
[----:B------:R-:W-:Y:S01]  /*a8e0*/  @!PT LDS RZ, [RZ] ;  /* 0x00000000fffff984 */ /* 0x000fe20000000800 */
[----:B------:R2:W-:Y:S01]  /*a8f0*/  @!P1 LDGSTS.E.BYPASS.LTC128B.128 [R247+0x8800], desc[UR6][R20.64] ;  /* 0x0880000014f79fae */ /* 0x0005e2000b901d46 */
[----:B------:R-:W-:Y:S02]  /*a900*/  VIADD R29, R53, 0x11 ;  /* 0x00000011351d7836 */ /* 0x000fe40000000000 */
[----:B------:R-:W-:Y:S01]  /*a910*/  IMAD.IADD R3, R3, 0x1, R2 ;  /* 0x0000000103037824 */ /* 0x000fe200078e0202 */
[----:B---3--:R-:W-:Y:S01]  /*a920*/  LDSM.16.M88.4 R12, [R236] ;  /* 0x00000000ec0c783b */ /* 0x008fe20000000200 */
[C---:B------:R-:W-:Y:S02]  /*a930*/  VIADD R227, R233.reuse, 0x1000 ;  /* 0x00001000e9e37836 */ /* 0x040fe40000000000 */
[C---:B------:R-:W-:Y:S01]  /*a940*/  VIADD R226, R233.reuse, 0x1400 ;  /* 0x00001400e9e27836 */ /* 0x040fe20000000000 */
[----:B------:R-:W3:Y:S01]  /*a950*/  LDSM.16.M88.4 R44, [R234+0x1000] ;  /* 0x00100000ea2c783b */ /* 0x000ee20000000200 */
[----:B------:R-:W-:-:S02]  /*a960*/  VIADD R225, R233, 0x1800 ;  /* 0x00001800e9e17836 */ /* 0x000fc40000000000 */
[C---:B------:R-:W-:Y:S01]  /*a970*/  VIADD R224, R233.reuse, 0x1c00 ;  /* 0x00001c00e9e07836 */ /* 0x040fe20000000000 */
[----:B------:R-:W2:Y:S01]  /*a980*/  LDSM.16.M88.4 R228, [R234+0x1400] ;  /* 0x00140000eae4783b */ /* 0x000ea20000000200 */
[C---:B------:R-:W-:Y:S02]  /*a990*/  VIADD R223, R233.reuse, 0x2000 ;  /* 0x00002000e9df7836 */ /* 0x040fe40000000000 */
[C---:B------:R-:W-:Y:S01]  /*a9a0*/  VIADD R222, R233.reuse, 0x2400 ;  /* 0x00002400e9de7836 */ /* 0x040fe20000000000 */
[----:B------:R-:W-:Y:S01]  /*a9b0*/  LDSM.16.M88.4 R4, [R235] ;  /* 0x00000000eb04783b */ /* 0x000fe20000000200 */
[C---:B------:R-:W-:Y:S01]  /*a9c0*/  VIADD R221, R233.reuse, 0x2800 ;  /* 0x00002800e9dd7836 */ /* 0x040fe20000000000 */
[----:B-1----:R-:W-:Y:S02]  /*a9d0*/  SHF.R.S32.HI R18, RZ, 0x1f, R17 ;  /* 0x0000001fff127819 */ /* 0x002fe40000011411 */
[----:B------:R-:W1:Y:S01]  /*a9e0*/  LDSM.16.M88.4 R8, [R233] ;  /* 0x00000000e908783b */ /* 0x000e620000000200 */
[----:B------:R-:W-:Y:S01]  /*a9f0*/  VIADD R220, R233, 0x2c00 ;  /* 0x00002c00e9dc7836 */ /* 0x000fe20000000000 */
[----:B------:R-:W-:-:S02]  /*aa00*/  LEA.HI R17, R18, R17, RZ, 0x2 ;  /* 0x0000001112117211 */ /* 0x000fc400078f10ff */
[----:B------:R-:W4:Y:S01]  /*aa10*/  LDSM.16.M88.4 R36, [R234+0x1800] ;  /* 0x00180000ea24783b */ /* 0x000f220000000200 */
[C---:B------:R-:W-:Y:S01]  /*aa20*/  VIADD R219, R233.reuse, 0x3000 ;  /* 0x00003000e9db7836 */ /* 0x040fe20000000000 */
[----:B------:R-:W-:Y:S02]  /*aa30*/  SHF.R.S32.HI R17, RZ, 0x2, R17 ;  /* 0x00000002ff117819 */ /* 0x000fe40000011411 */
[----:B------:R-:W5:Y:S01]  /*aa40*/  LDSM.16.M88.4 R24, [R233+0x400] ;  /* 0x00040000e918783b */ /* 0x000f620000000200 */
[C---:B------:R-:W-:Y:S01]  /*aa50*/  VIADD R218, R233.reuse, 0x3400 ;  /* 0x00003400e9da7836 */ /* 0x040fe20000000000 */
[----:B------:R-:W-:Y:S02]  /*aa60*/  IADD3 R54, R54, 0x1, R17 ;  /* 0x0000000136367810 */ /* 0x000fe40007ffe011 */
[----:B------:R-:W-:Y:S01]  /*aa70*/  LDSM.16.M88.4 R60, [R233+0x800] ;  /* 0x00080000e93c783b */ /* 0x000fe20000000200 */
[----:B------:R-:W-:Y:S01]  /*aa80*/  VIADD R217, R233, 0x3800 ;  /* 0x00003800e9d97836 */ /* 0x000fe20000000000 */
[----:B------:R-:W-:-:S02]  /*aa90*/  IADD3 R54, R57, R54, -R242 ;  /* 0x0000003639367210 */ /* 0x000fc40007ffe8f2 */
[----:B------:R-:W5:Y:S01]  /*aaa0*/  LDSM.16.M88.4 R16, [R234+0x1c00] ;  /* 0x001c0000ea10783b */ /* 0x000f620000000200 */
[----:B------:R-:W-:Y:S02]  /*aab0*/  VIADD R216, R233, 0x3c00 ;  /* 0x00003c00e9d87836 */ /* 0x000fe40000000000 */
[----:B------:R-:W-:Y:S01]  /*aac0*/  VIADD R54, R54, UR5 ;  /* 0x0000000536367c36 */ /* 0x000fe20008000000 */
[----:B------:R-:W-:Y:S04]  /*aad0*/  LDSM.16.M88.4 R204, [R234+0x2400] ;  /* 0x00240000eacc783b */ /* 0x000fe80000000200 */
[C---:B------:R-:W-:Y:S01]  /*aae0*/  VIMNMX R58, R54.reuse, R57, PT ;  /* 0x00000039363a7248 */ /* 0x040fe20003fe0100 */
[----:B------:R-:W-:Y:S01]  /*aaf0*/  LDSM.16.M88.4 R176, [R234+0x2c00] ;  /* 0x002c0000eab0783b */ /* 0x000fe20000000200 */
[----:B------:R-:W-:Y:S01]  /*ab00*/  VIADDMNMX R54, R54, 0x8, R57, PT ;  /* 0x0000000836367846 */ /* 0x000fe20003800139 */
[----:B---3--:R-:W-:Y:S01]  /*ab10*/  HMMA.16816.F32.BF16 R40, R12, R44, RZ ;  /* 0x0000002c0c28723c */ /* 0x008fe200000418ff */
[C---:B------:R-:W-:Y:S01]  /*ab20*/  VIADD R57, R53.reuse, 0x58 ;  /* 0x0000005835397836 */ /* 0x040fe20000000000 */
[----:B------:R-:W3:Y:S01]  /*ab30*/  LDSM.16.M88.4 R188, [R234+0x3000] ;  /* 0x00300000eabc783b */ /* 0x000ee20000000200 */
[----:B------:R-:W-:-:S03]  /*ab40*/  ISETP.GE.AND P3, PT, R53, R54, PT ;  /* 0x000000363500720c */ /* 0x000fc60003f66270 */
[C---:B------:R-:W-:Y:S01]  /*ab50*/  HMMA.16816.F32.BF16 R44, R12.reuse, R46, RZ ;  /* 0x0000002e0c2c723c */ /* 0x040fe200000418ff */
[----:B------:R-:W-:Y:S04]  /*ab60*/  LDSM.16.M88.4 R180, [R234+0x3400] ;  /* 0x00340000eab4783b */ /* 0x000fe80000000200 */
[----:B------:R-:W-:Y:S01]  /*ab70*/  LDSM.16.M88.4 R104, [R234+0x4000] ;  /* 0x00400000ea68783b */ /* 0x000fe20000000200 */
[C---:B--2---:R-:W-:Y:S03]  /*ab80*/  HMMA.16816.F32.BF16 R20, R12.reuse, R228, RZ ;  /* 0x000000e40c14723c */ /* 0x044fe600000418ff */
[----:B------:R-:W0:Y:S03]  /*ab90*/  LDGDEPBAR ;  /* 0x00000000000079af */ /* 0x000e260000000000 */
[----:B------:R-:W-:Y:S06]  /*aba0*/  HMMA.16816.F32.BF16 R228, R12, R230, RZ ;  /* 0x000000e60ce4723c */ /* 0x000fec00000418ff */
[C---:B-1----:R-:W-:Y:S06]  /*abb0*/  HMMA.16816.F32.BF16 R40, R4.reuse, R8, R40 ;  /* 0x000000080428723c */ /* 0x042fec0000041828 */
[----:B------:R-:W-:Y:S01]  /*abc0*/  HMMA.16816.F32.BF16 R44, R4, R10, R44 ;  /* 0x0000000a042c723c */ /* 0x000fe2000004182c */
[----:B------:R-:W-:-:S05]  /*abd0*/  VIADD R9, R53, 0x1 ;  /* 0x0000000135097836 */ /* 0x000fca0000000000 */
[----:B------:R-:W-:Y:S01]  /*abe0*/  ISETP.GE.AND P0, PT, R9, R58, PT ;  /* 0x0000003a0900720c */ /* 0x000fe20003f06270 */
[----:B------:R-:W-:Y:S01]  /*abf0*/  VIADD R11, R53, 0x8 ;  /* 0x00000008350b7836 */ /* 0x000fe20000000000 */
[----:B------:R-:W-:Y:S01]  /*ac00*/  ISETP.GE.AND P5, PT, R9, R54, PT ;  /* 0x000000360900720c */ /* 0x000fe20003fa6270 */
[----:B------:R-:W-:Y:S01]  /*ac10*/  VIADD R9, R53, 0x9 ;  /* 0x0000000935097836 */ /* 0x000fe20000000000 */
[----:B----4-:R-:W-:Y:S02]  /*ac20*/  HMMA.16816.F32.BF16 R32, R12, R36, RZ ;  /* 0x000000240c20723c */ /* 0x010fe400000418ff */
[C---:B------:R-:W-:Y:S02]  /*ac30*/  ISETP.GE.AND P2, PT, R11.reuse, R58, PT ;  /* 0x0000003a0b00720c */ /* 0x040fe40003f46270 */
[----:B------:R-:W-:Y:S02]  /*ac40*/  ISETP.GE.AND P4, PT, R11, R54, PT ;  /* 0x000000360b00720c */ /* 0x000fe40003f86270 */
[C---:B------:R-:W-:Y:S01]  /*ac50*/  ISETP.GE.AND P1, PT, R9.reuse, R58, PT ;  /* 0x0000003a0900720c */ /* 0x040fe20003f26270 */
[----:B-----5:R-:W-:Y:S01]  /*ac60*/  HMMA.16816.F32.BF16 R20, R4, R24, R20 ;  /* 0x000000180414723c */ /* 0x020fe20000041814 */
[----:B------:R-:W-:-:S02]  /*ac70*/  ISETP.GE.AND P6, PT, R9, R54, PT ;  /* 0x000000360900720c */ /* 0x000fc40003fc6270 */
[----:B------:R-:W1:Y:S01]  /*ac80*/  LDSM.16.M88.4 R8, [R233+0xc00] ;  /* 0x000c0000e908783b */ /* 0x000e620000000200 */
[----:B------:R-:W-:Y:S02]  /*ac90*/  FSEL R175, R42, -INF , !P3 ;  /* 0xff8000002aaf7808 */ /* 0x000fe40005800000 */
[----:B------:R-:W-:Y:S01]  /*aca0*/  FSEL R109, R41, -INF , !P0 ;  /* 0xff800000296d7808 */ /* 0x000fe20004000000 */
[----:B------:R-:W-:Y:S01]  /*acb0*/  VIADD R25, R53, 0x10 ;  /* 0x0000001035197836 */ /* 0x000fe20000000000 */
[----:B------:R-:W-:Y:S01]  /*acc0*/  FSEL R122, R43, -INF , !P5 ;  /* 0xff8000002b7a7808 */ /* 0x000fe20006800000 */
[----:B------:R-:W-:Y:S01]  /*acd0*/  HMMA.16816.F32.BF16 R228, R4, R26, R228 ;  /* 0x0000001a04e4723c */ /* 0x000fe200000418e4 */
[----:B------:R-:W-:Y:S01]  /*ace0*/  FSEL R101, R44, -INF , !P2 ;  /* 0xff8000002c657808 */ /* 0x000fe20005000000 */
[----:B------:R-:W-:Y:S01]  /*acf0*/  VIADD R41, R53, 0x18 ;  /* 0x0000001835297836 */ /* 0x000fe20000000000 */
[----:B------:R-:W-:Y:S01]  /*ad00*/  ISETP.GE.AND P3, PT, R25, R58, PT ;  /* 0x0000003a1900720c */ /* 0x000fe20003f66270 */
[----:B------:R-:W-:Y:S01]  /*ad10*/  VIADD R43, R53, 0x20 ;  /* 0x00000020352b7836 */ /* 0x000fe20000000000 */
[----:B------:R-:W-:Y:S01]  /*ad20*/  ISETP.GE.AND P0, PT, R25, R54, PT ;  /* 0x000000361900720c */ /* 0x000fe20003f06270 */
[----:B------:R-:W-:Y:S01]  /*ad30*/  HMMA.16816.F32.BF16 R36, R12, R38, RZ ;  /* 0x000000260c24723c */ /* 0x000fe200000418ff */
[C---:B------:R-:W-:Y:S01]  /*ad40*/  ISETP.GE.AND P5, PT, R29.reuse, R58, PT ;  /* 0x0000003a1d00720c */ /* 0x040fe20003fa6270 */
[----:B------:R-:W2:Y:S01]  /*ad50*/  LDSM.16.M88.4 R24, [R234+0x2000] ;  /* 0x00200000ea18783b */ /* 0x000ea20000000200 */
[----:B------:R-:W-:-:S02]  /*ad60*/  ISETP.GE.AND P2, PT, R29, R54, PT ;  /* 0x000000361d00720c */ /* 0x000fc40003f46270 */
[----:B------:R-:W-:Y:S01]  /*ad70*/  FSEL R120, R47, -INF , !P6 ;  /* 0xff8000002f787808 */ /* 0x000fe20007000000 */
[----:B------:R-:W-:Y:S01]  /*ad80*/  HMMA.16816.F32.BF16 R28, R12, R16, RZ ;  /* 0x000000100c1c723c */ /* 0x000fe200000418ff */
[----:B------:R-:W-:Y:S02]  /*ad90*/  FSEL R169, R46, -INF , !P4 ;  /* 0xff8000002ea97808 */ /* 0x000fe40006000000 */
[----:B------:R-:W-:Y:S02]  /*ada0*/  FSEL R91, R20, -INF , !P3 ;  /* 0xff800000145b7808 */ /* 0x000fe40005800000 */
[----:B------:R-:W-:Y:S01]  /*adb0*/  FSEL R95, R45, -INF , !P1 ;  /* 0xff8000002d5f7808 */ /* 0x000fe20004800000 */
[----:B------:R-:W-:Y:S01]  /*adc0*/  HMMA.16816.F32.BF16 R32, R4, R60, R32 ;  /* 0x0000003c0420723c */ /* 0x000fe20000041820 */
[----:B------:R-:W-:Y:S01]  /*add0*/  VIADD R17, R53, 0x19 ;  /* 0x0000001935117836 */ /* 0x000fe20000000000 */
[----:B------:R-:W-:Y:S01]  /*ade0*/  FSEL R157, R22, -INF , !P0 ;  /* 0xff800000169d7808 */ /* 0x000fe20004000000 */
[----:B------:R-:W4:Y:S01]  /*adf0*/  LDSM.16.M88.4 R44, [R233+0x1000] ;  /* 0x00100000e92c783b */ /* 0x000f220000000200 */
[----:B------:R-:W-:-:S02]  /*ae00*/  ISETP.GE.AND P4, PT, R41, R58, PT ;  /* 0x0000003a2900720c */ /* 0x000fc40003f86270 */
[C---:B------:R-:W-:Y:S01]  /*ae10*/  ISETP.GE.AND P6, PT, R17.reuse, R58, PT ;  /* 0x0000003a1100720c */ /* 0x040fe20003fc6270 */
[C---:B---3--:R-:W-:Y:S01]  /*ae20*/  HMMA.16816.F32.BF16 R192, R12.reuse, R188, RZ ;  /* 0x000000bc0cc0723c */ /* 0x048fe200000418ff */
[-C--:B------:R-:W-:Y:S02]  /*ae30*/  ISETP.GE.AND P3, PT, R17, R54.reuse, PT ;  /* 0x000000361100720c */ /* 0x080fe40003f66270 */
[----:B------:R-:W-:Y:S01]  /*ae40*/  ISETP.GE.AND P1, PT, R41, R54, PT ;  /* 0x000000362900720c */ /* 0x000fe20003f26270 */
[----:B------:R-:W-:Y:S01]  /*ae50*/  VIADD R41, R53, 0x21 ;  /* 0x0000002135297836 */ /* 0x000fe20000000000 */
[----:B------:R-:W-:Y:S01]  /*ae60*/  ISETP.GE.AND P0, PT, R43, R58, PT ;  /* 0x0000003a2b00720c */ /* 0x000fe20003f06270 */
[----:B------:R-:W-:Y:S01]  /*ae70*/  HMMA.16816.F32.BF16 R16, R12, R18, RZ ;  /* 0x000000120c10723c */ /* 0x000fe200000418ff */
[----:B------:R-:W-:Y:S02]  /*ae80*/  FSEL R231, R231, -INF , !P3 ;  /* 0xff800000e7e77808 */ /* 0x000fe40005800000 */
[----:B------:R-:W-:Y:S01]  /*ae90*/  FSEL R89, R21, -INF , !P5 ;  /* 0xff80000015597808 */ /* 0x000fe20006800000 */
[----:B------:R-:W-:Y:S01]  /*aea0*/  VIADD R21, R53, 0x28 ;  /* 0x0000002835157836 */ /* 0x000fe20000000000 */
[----:B------:R-:W-:Y:S01]  /*aeb0*/  FSEL R42, R23, -INF , !P2 ;  /* 0xff800000172a7808 */ /* 0x000fe20005000000 */
[----:B-1----:R-:W-:Y:S01]  /*aec0*/  HMMA.16816.F32.BF16 R28, R4, R8, R28 ;  /* 0x00000008041c723c */ /* 0x002fe2000004181c */
[----:B------:R-:W-:-:S02]  /*aed0*/  ISETP.GE.AND P5, PT, R43, R54, PT ;  /* 0x000000362b00720c */ /* 0x000fc40003fa6270 */
[-C--:B------:R-:W-:Y:S02]  /*aee0*/  ISETP.GE.AND P2, PT, R41, R58.reuse, PT ;  /* 0x0000003a2900720c */ /* 0x080fe40003f46270 */
[----:B------:R-:W-:Y:S01]  /*aef0*/  FSEL R83, R32, -INF , !P0 ;  /* 0xff80000020537808 */ /* 0x000fe20004000000 */
[----:B------:R-:W-:Y:S01]  /*af00*/  HMMA.16816.F32.BF16 R36, R4, R62, R36 ;  /* 0x0000003e0424723c */ /* 0x000fe20000041824 */
[----:B------:R-:W-:Y:S01]  /*af10*/  VIADD R9, R53, 0x29 ;  /* 0x0000002935097836 */ /* 0x000fe20000000000 */
[----:B------:R-:W-:Y:S01]  /*af20*/  FSEL R137, R34, -INF , !P5 ;  /* 0xff80000022897808 */ /* 0x000fe20006800000 */
[----:B------:R-:W-:Y:S01]  /*af30*/  LDSM.16.M88.4 R60, [R234+0x4400] ;  /* 0x00440000ea3c783b */ /* 0x000fe20000000200 */
[----:B------:R-:W-:Y:S01]  /*af40*/  FSEL R81, R33, -INF , !P2 ;  /* 0xff80000021517808 */ /* 0x000fe20005000000 */
[----:B------:R-:W-:Y:S01]  /*af50*/  VIADD R33, R53, 0x31 ;  /* 0x0000003135217836 */ /* 0x000fe20000000000 */
[C---:B------:R-:W-:Y:S01]  /*af60*/  ISETP.GE.AND P3, PT, R9.reuse, R58, PT ;  /* 0x0000003a0900720c */ /* 0x040fe20003f66270 */
[----:B--2---:R-:W-:Y:S01]  /*af70*/  HMMA.16816.F32.BF16 R124, R12, R24, RZ ;  /* 0x000000180c7c723c */ /* 0x004fe200000418ff */
[----:B------:R-:W-:Y:S01]  /*af80*/  ISETP.GE.AND P0, PT, R9, R54, PT ;  /* 0x000000360900720c */ /* 0x000fe20003f06270 */
[----:B------:R-:W-:Y:S01]  /*af90*/  VIADD R9, R53, 0x30 ;  /* 0x0000003035097836 */ /* 0x000fe20000000000 */
[----:B------:R-:W-:Y:S01]  /*afa0*/  FSEL R151, R230, -INF , !P1 ;  /* 0xff800000e6977808 */ /* 0x000fe20004800000 */
[----:B------:R-:W-:Y:S01]  /*afb0*/  VIADD R230, R233, 0x400 ;  /* 0x00000400e9e67836 */ /* 0x000fe20000000000 */
[----:B------:R-:W-:Y:S01]  /*afc0*/  FSEL R85, R229, -INF , !P6 ;  /* 0xff800000e5557808 */ /* 0x000fe20007000000 */
[----:B------:R-:W-:Y:S01]  /*afd0*/  HMMA.16816.F32.BF16 R16, R4, R10, R16 ;  /* 0x0000000a0410723c */ /* 0x000fe20000041810 */
[----:B------:R-:W-:Y:S01]  /*afe0*/  ISETP.GE.AND P5, PT, R9, R58, PT ;  /* 0x0000003a0900720c */ /* 0x000fe20003fa6270 */
[----:B------:R-:W-:Y:S01]  /*aff0*/  VIADD R229, R233, 0x800 ;  /* 0x00000800e9e57836 */ /* 0x000fe20000000000 */
[----:B------:R-:W-:-:S02]  /*b000*/  ISETP.GE.AND P2, PT, R9, R54, PT ;  /* 0x000000360900720c */ /* 0x000fc40003f46270 */
[----:B------:R-:W1:Y:S01]  /*b010*/  LDSM.16.M88.4 R8, [R234+0x2800] ;  /* 0x00280000ea08783b */ /* 0x000e620000000200 */
[C---:B------:R-:W-:Y:S01]  /*b020*/  ISETP.GE.AND P1, PT, R21.reuse, R58, PT ;  /* 0x0000003a1500720c */ /* 0x040fe20003f26270 */
[C---:B------:R-:W-:Y:S01]  /*b030*/  HMMA.16816.F32.BF16 R24, R12.reuse, R26, RZ ;  /* 0x0000001a0c18723c */ /* 0x040fe200000418ff */
[-C--:B------:R-:W-:Y:S02]  /*b040*/  ISETP.GE.AND P6, PT, R21, R54.reuse, PT ;  /* 0x000000361500720c */ /* 0x080fe40003fc6270 */
[----:B------:R-:W2:Y:S01]  /*b050*/  LDSM.16.M88.4 R20, [R233+0x1400] ;  /* 0x00140000e914783b */ /* 0x000ea20000000200 */
[----:B------:R-:W-:Y:S01]  /*b060*/  FSEL R87, R228, -INF , !P4 ;  /* 0xff800000e4577808 */ /* 0x000fe20006000000 */
[----:B------:R-:W-:Y:S01]  /*b070*/  VIADD R228, R233, 0xc00 ;  /* 0x00000c00e9e47836 */ /* 0x000fe20000000000 */
[----:B------:R-:W-:Y:S01]  /*b080*/  ISETP.GE.AND P4, PT, R41, R54, PT ;  /* 0x000000362900720c */ /* 0x000fe20003f86270 */
[----:B------:R-:W-:Y:S01]  /*b090*/  VIADD R41, R53, 0x38 ;  /* 0x0000003835297836 */ /* 0x000fe20000000000 */
[----:B------:R-:W-:Y:S01]  /*b0a0*/  FSEL R79, R36, -INF , !P1 ;  /* 0xff800000244f7808 */ /* 0x000fe20004800000 */
[----:B------:R-:W-:Y:S01]  /*b0b0*/  HMMA.16816.F32.BF16 R188, R12, R190, RZ ;  /* 0x000000be0cbc723c */ /* 0x000fe200000418ff */
[----:B------:R-:W-:-:S02]  /*b0c0*/  FSEL R133, R35, -INF , !P4 ;  /* 0xff80000023857808 */ /* 0x000fc40006000000 */
[C---:B------:R-:W-:Y:S02]  /*b0d0*/  ISETP.GE.AND P4, PT, R33.reuse, R58, PT ;  /* 0x0000003a2100720c */ /* 0x040fe40003f86270 */
[----:B------:R-:W-:Y:S01]  /*b0e0*/  ISETP.GE.AND P1, PT, R33, R54, PT ;  /* 0x000000362100720c */ /* 0x000fe20003f26270 */
[----:B----4-:R-:W-:Y:S01]  /*b0f0*/  HMMA.16816.F32.BF16 R124, R4, R44, R124 ;  /* 0x0000002c047c723c */ /* 0x010fe2000004187c */
[----:B------:R-:W-:Y:S02]  /*b100*/  FSEL R43, R38, -INF , !P6 ;  /* 0xff800000262b7808 */ /* 0x000fe40007000000 */
[----:B------:R-:W-:Y:S02]  /*b110*/  FSEL R77, R37, -INF , !P3 ;  /* 0xff800000254d7808 */ /* 0x000fe40005800000 */
[C---:B------:R-:W-:Y:S01]  /*b120*/  ISETP.GE.AND P6, PT, R41.reuse, R58, PT ;  /* 0x0000003a2900720c */ /* 0x040fe20003fc6270 */
[----:B------:R-:W-:Y:S01]  /*b130*/  HMMA.16816.F32.BF16 R32, R12, R204, RZ ;  /* 0x000000cc0c20723c */ /* 0x000fe200000418ff */
[----:B------:R-:W-:Y:S01]  /*b140*/  ISETP.GE.AND P3, PT, R41, R54, PT ;  /* 0x000000362900720c */ /* 0x000fe20003f66270 */
[----:B------:R-:W-:Y:S01]  /*b150*/  VIADD R45, R53, 0x41 ;  /* 0x00000041352d7836 */ /* 0x000fe20000000000 */
[----:B------:R-:W-:-:S02]  /*b160*/  FSEL R41, R39, -INF , !P0 ;  /* 0xff80000027297808 */ /* 0x000fc40004000000 */
[----:B------:R-:W3:Y:S01]  /*b170*/  LDSM.16.M88.4 R36, [R233+0x1800] ;  /* 0x00180000e924783b */ /* 0x000ee20000000200 */
[----:B------:R-:W-:Y:S01]  /*b180*/  HMMA.16816.F32.BF16 R24, R4, R46, R24 ;  /* 0x0000002e0418723c */ /* 0x000fe20000041818 */
[----:B------:R-:W-:Y:S02]  /*b190*/  FSEL R75, R28, -INF , !P5 ;  /* 0xff8000001c4b7808 */ /* 0x000fe40006800000 */
[C---:B------:R-:W-:Y:S02]  /*b1a0*/  ISETP.GE.AND P0, PT, R51.reuse, R58, PT ;  /* 0x0000003a3300720c */ /* 0x040fe40003f06270 */
[----:B------:R-:W-:Y:S01]  /*b1b0*/  ISETP.GE.AND P5, PT, R51, R54, PT ;  /* 0x000000363300720c */ /* 0x000fe20003fa6270 */
[C---:B------:R-:W-:Y:S01]  /*b1c0*/  HMMA.16816.F32.BF16 R204, R12.reuse, R206, RZ ;  /* 0x000000ce0ccc723c */ /* 0x040fe200000418ff */
[----:B------:R-:W-:Y:S01]  /*b1d0*/  FSEL R73, R29, -INF , !P4 ;  /* 0xff8000001d497808 */ /* 0x000fe20006000000 */
[C---:B------:R-:W-:Y:S01]  /*b1e0*/  VIADD R29, R53.reuse, 0x48 ;  /* 0x00000048351d7836 */ /* 0x040fe20000000000 */
[----:B------:R-:W-:Y:S01]  /*b1f0*/  FSEL R71, R16, -INF , !P6 ;  /* 0xff80000010477808 */ /* 0x000fe20007000000 */
[----:B------:R-:W-:Y:S01]  /*b200*/  VIADD R51, R53, 0x40 ;  /* 0x0000004035337836 */ /* 0x000fe20000000000 */
[----:B------:R-:W-:Y:S01]  /*b210*/  FSEL R251, R18, -INF , !P3 ;  /* 0xff80000012fb7808 */ /* 0x000fe20005800000 */
[----:B------:R-:W-:Y:S01]  /*b220*/  HMMA.16816.F32.BF16 R184, R12, R180, RZ ;  /* 0x000000b40cb8723c */ /* 0x000fe200000418ff */
[----:B------:R-:W-:-:S02]  /*b230*/  FSEL R69, R17, -INF , !P0 ;  /* 0xff80000011457808 */ /* 0x000fc40004000000 */
[----:B------:R-:W-:Y:S02]  /*b240*/  FSEL R249, R19, -INF , !P5 ;  /* 0xff80000013f97808 */ /* 0x000fe40006800000 */
[----:B------:R-:W-:Y:S01]  /*b250*/  FSEL R110, R30, -INF , !P2 ;  /* 0xff8000001e6e7808 */ /* 0x000fe20005000000 */
[----:B-1----:R-:W-:Y:S01]  /*b260*/  HMMA.16816.F32.BF16 R16, R12, R8, RZ ;  /* 0x000000080c10723c */ /* 0x002fe200000418ff */
[----:B------:R-:W-:Y:S02]  /*b270*/  FSEL R116, R31, -INF , !P1 ;  /* 0xff8000001f747808 */ /* 0x000fe40004800000 */
[C---:B------:R-:W-:Y:S02]  /*b280*/  ISETP.GE.AND P3, PT, R29.reuse, R58, PT ;  /* 0x0000003a1d00720c */ /* 0x040fe40003f66270 */
[----:B------:R-:W-:Y:S01]  /*b290*/  ISETP.GE.AND P0, PT, R29, R54, PT ;  /* 0x000000361d00720c */ /* 0x000fe20003f06270 */
[----:B--2---:R-:W-:Y:S01]  /*b2a0*/  HMMA.16816.F32.BF16 R32, R4, R20, R32 ;  /* 0x000000140420723c */ /* 0x004fe20000041820 */
[----:B------:R-:W1:Y:S01]  /*b2b0*/  LDSM.16.M88.4 R28, [R233+0x1c00] ;  /* 0x001c0000e91c783b */ /* 0x000e620000000200 */
[----:B------:R-:W-:Y:S01]  /*b2c0*/  ISETP.GE.AND P2, PT, R51, R58, PT ;  /* 0x0000003a3300720c */ /* 0x000fe20003f46270 */
[----:B------:R-:W-:Y:S01]  /*b2d0*/  VIADD R9, R53, 0x50 ;  /* 0x0000005035097836 */ /* 0x000fe20000000000 */
[----:B------:R-:W-:-:S02]  /*b2e0*/  ISETP.GE.AND P6, PT, R45, R54, PT ;  /* 0x000000362d00720c */ /* 0x000fc40003fc6270 */
[----:B------:R-:W-:Y:S01]  /*b2f0*/  FSEL R67, R124, -INF , !P2 ;  /* 0xff8000007c437808 */ /* 0x000fe20005000000 */
[----:B------:R-:W-:Y:S01]  /*b300*/  VIADD R21, R53, 0x49 ;  /* 0x0000004935157836 */ /* 0x000fe20000000000 */
[----:B------:R-:W-:Y:S01]  /*b310*/  ISETP.GE.AND P4, PT, R51, R54, PT ;  /* 0x000000363300720c */ /* 0x000fe20003f86270 */
[----:B------:R-:W-:Y:S01]  /*b320*/  HMMA.16816.F32.BF16 R204, R4, R22, R204 ;  /* 0x0000001604cc723c */ /* 0x000fe200000418cc */
[-C--:B------:R-:W-:Y:S02]  /*b330*/  ISETP.GE.AND P1, PT, R45, R58.reuse, PT ;  /* 0x0000003a2d00720c */ /* 0x080fe40003f26270 */
        /* <DEDUP_REMOVED lines=8> */
[----:B---3--:R-:W-:Y:S01]  /*b3c0*/  HMMA.16816.F32.BF16 R16, R4, R36, R16 ;  /* 0x000000240410723c */ /* 0x008fe20000041810 */
        /* <DEDUP_REMOVED lines=15> */
[----:B------:R-:W-:Y:S01]  /*b4c0*/  VIADD R55, R53, 0x60 ;  /* 0x0000006035377836 */ /* 0x000fe20000000000 */
[----:B------:R-:W-:-:S02]  /*b4d0*/  FSEL R211, R34, -INF , !P1 ;  /* 0xff80000022d37808 */ /* 0x000fc40004800000 */
[----:B------:R-:W-:Y:S01]  /*b4e0*/  FSEL R207, R207, -INF , !P4 ;  /* 0xff800000cfcf7808 */ /* 0x000fe20006000000 */
[----:B------:R-:W-:Y:S01]  /*b4f0*/  HMMA.16816.F32.BF16 R112, R12, R104, RZ ;  /* 0x000000680c70723c */ /* 0x000fe200000418ff */
[----:B------:R-:W-:Y:S02]  /*b500*/  ISETP.GE.AND P1, PT, R55, R58, PT ;  /* 0x0000003a3700720c */ /* 0x000fe40003f26270 */
[----:B------:R-:W-:Y:S01]  /*b510*/  FSEL R46, R33, -INF , !P6 ;  /* 0xff800000212e7808 */ /* 0x000fe20007000000 */
[----:B------:R-:W-:Y:S01]  /*b520*/  VIADD R33, R53, 0x68 ;  /* 0x0000006835217836 */ /* 0x000fe20000000000 */
[----:B------:R-:W-:Y:S01]  /*b530*/  FSEL R50, R16, -INF , !P1 ;  /* 0xff80000010327808 */ /* 0x000fe20004800000 */
[C---:B-1----:R-:W-:Y:S01]  /*b540*/  HMMA.16816.F32.BF16 R20, R4.reuse, R28, R20 ;  /* 0x0000001c0414723c */ /* 0x042fe20000041814 */
[----:B------:R-:W-:Y:S02]  /*b550*/  FSEL R209, R35, -INF , !P3 ;  /* 0xff80000023d17808 */ /* 0x000fe40005800000 */
[----:B------:R-:W-:Y:S01]  /*b560*/  ISETP.GE.AND P6, PT, R55, R54, PT ;  /* 0x000000363700720c */ /* 0x000fe20003fc6270 */
[----:B------:R-:W-:Y:S01]  /*b570*/  VIADD R55, R53, 0xc0 ;  /* 0x000000c035377836 */ /* 0x000fe20000000000 */
[----:B------:R-:W-:Y:S01]  /*b580*/  ISETP.GE.AND P3, PT, R37, R58, PT ;  /* 0x0000003a2500720c */ /* 0x000fe20003f66270 */
[----:B------:R-:W-:Y:S01]  /*b590*/  HMMA.16816.F32.BF16 R8, R4, R38, R8 ;  /* 0x000000260408723c */ /* 0x000fe20000041808 */
[----:B------:R-:W-:Y:S01]  /*b5a0*/  VIADD R29, R53, 0x69 ;  /* 0x00000069351d7836 */ /* 0x000fe20000000000 */
[----:B------:R-:W-:-:S02]  /*b5b0*/  FSEL R48, R205, -INF , !P2 ;  /* 0xff800000cd307808 */ /* 0x000fc40005000000 */
[----:B------:R-:W-:Y:S02]  /*b5c0*/  FSEL R205, R18, -INF , !P6 ;  /* 0xff80000012cd7808 */ /* 0x000fe40007000000 */
[C---:B------:R-:W-:Y:S01]  /*b5d0*/  ISETP.GE.AND P4, PT, R29.reuse, R58, PT ;  /* 0x0000003a1d00720c */ /* 0x040fe20003f86270 */
[----:B------:R-:W-:Y:S01]  /*b5e0*/  HMMA.16816.F32.BF16 R176, R4, R30, R176 ;  /* 0x0000001e04b0723c */ /* 0x000fe200000418b0 */
[----:B------:R-:W-:Y:S01]  /*b5f0*/  ISETP.GE.AND P1, PT, R29, R54, PT ;  /* 0x000000361d00720c */ /* 0x000fe20003f26270 */
[----:B------:R-:W-:Y:S01]  /*b600*/  VIADD R29, R53, 0x70 ;  /* 0x00000070351d7836 */ /* 0x000fe20000000000 */
[----:B------:R-:W-:Y:S01]  /*b610*/  FSEL R66, R17, -INF , !P3 ;  /* 0xff80000011427808 */ /* 0x000fe20005800000 */
[----:B------:R-:W-:Y:S01]  /*b620*/  VIADD R17, R53, 0x71 ;  /* 0x0000007135117836 */ /* 0x000fe20000000000 */
[-C--:B------:R-:W-:Y:S01]  /*b630*/  ISETP.GE.AND P0, PT, R57, R58.reuse, PT ;  /* 0x0000003a3900720c */ /* 0x080fe20003f06270 */
[----:B------:R-:W-:Y:S01]  /*b640*/  VIADD R39, R53, 0xb0 ;  /* 0x000000b035277836 */ /* 0x000fe20000000000 */
[C---:B------:R-:W-:Y:S01]  /*b650*/  ISETP.GE.AND P6, PT, R29.reuse, R58, PT ;  /* 0x0000003a1d00720c */ /* 0x040fe20003fc6270 */
[----:B------:R-:W-:Y:S01]  /*b660*/  HMMA.16816.F32.BF16 R104, R12, R106, RZ ;  /* 0x0000006a0c68723c */ /* 0x000fe200000418ff */
[----:B------:R-:W-:-:S02]  /*b670*/  ISETP.GE.AND P3, PT, R29, R54, PT ;  /* 0x000000361d00720c */ /* 0x000fc40003f66270 */
[----:B------:R-:W1:Y:S01]  /*b680*/  LDSM.16.M88.4 R28, [R234+0x3800] ;  /* 0x00380000ea1c783b */ /* 0x000e620000000200 */
[-C--:B------:R-:W-:Y:S01]  /*b690*/  ISETP.GE.AND P5, PT, R57, R54.reuse, PT ;  /* 0x000000363900720c */ /* 0x080fe20003fa6270 */
[----:B------:R-:W-:Y:S01]  /*b6a0*/  VIADD R57, R53, 0xe0 ;  /* 0x000000e035397836 */ /* 0x000fe20000000000 */
[----:B------:R-:W-:Y:S01]  /*b6b0*/  FSEL R204, R204, -INF , !P0 ;  /* 0xff800000cccc7808 */ /* 0x000fe20004000000 */
[C---:B--2---:R-:W-:Y:S01]  /*b6c0*/  HMMA.16816.F32.BF16 R192, R4.reuse, R24, R192 ;  /* 0x0000001804c0723c */ /* 0x044fe200000418c0 */
[----:B------:R-:W-:Y:S02]  /*b6d0*/  FSEL R153, R206, -INF , !P5 ;  /* 0xff800000ce997808 */ /* 0x000fe40006800000 */
[----:B------:R-:W-:Y:S01]  /*b6e0*/  ISETP.GE.AND P0, PT, R37, R54, PT ;  /* 0x000000362500720c */ /* 0x000fe20003f06270 */
[----:B------:R-:W-:Y:S01]  /*b6f0*/  VIADD R37, R53, 0x80 ;  /* 0x0000008035257836 */ /* 0x000fe20000000000 */
[C---:B------:R-:W-:Y:S01]  /*b700*/  ISETP.GE.AND P5, PT, R33.reuse, R58, PT ;  /* 0x0000003a2100720c */ /* 0x040fe20003fa6270 */
[----:B------:R-:W-:Y:S01]  /*b710*/  HMMA.16816.F32.BF16 R188, R4, R26, R188 ;  /* 0x0000001a04bc723c */ /* 0x000fe200000418bc */
[----:B------:R-:W-:Y:S01]  /*b720*/  ISETP.GE.AND P2, PT, R33, R54, PT ;  /* 0x000000362100720c */ /* 0x000fe20003f46270 */
[----:B------:R-:W-:Y:S01]  /*b730*/  VIADD R25, R53, 0x81 ;  /* 0x0000008135197836 */ /* 0x000fe20000000000 */
[----:B------:R-:W2:Y:S01]  /*b740*/  LDSM.16.M88.4 R32, [R233+0x2400] ;  /* 0x00240000e920783b */ /* 0x000ea20000000200 */
        /* <DEDUP_REMOVED lines=8> */
[----:B------:R-:W-:Y:S02]  /*b7d0*/  FSEL R165, R11, -INF , !P1 ;  /* 0xff8000000ba57808 */ /* 0x000fe40004800000 */
[----:B------:R-:W-:Y:S01]  /*b7e0*/  FSEL R72, R20, -INF , !P6 ;  /* 0xff80000014487808 */ /* 0x000fe20007000000 */
[----:B------:R-:W3:Y:S01]  /*b7f0*/  LDSM.16.M88.4 R8, [R233+0x2800] ;  /* 0x00280000e908783b */ /* 0x000ee20000000200 */
[----:B------:R-:W-:-:S02]  /*b800*/  ISETP.GE.AND P2, PT, R19, R58, PT ;  /* 0x0000003a1300720c */ /* 0x000fc40003f46270 */
[----:B------:R-:W-:Y:S02]  /*b810*/  ISETP.GE.AND P4, PT, R19, R54, PT ;  /* 0x000000361300720c */ /* 0x000fe40003f86270 */
[C---:B------:R-:W-:Y:S02]  /*b820*/  ISETP.GE.AND P1, PT, R17.reuse, R58, PT ;  /* 0x0000003a1100720c */ /* 0x040fe40003f26270 */
[----:B------:R-:W-:Y:S02]  /*b830*/  ISETP.GE.AND P6, PT, R17, R54, PT ;  /* 0x000000361100720c */ /* 0x000fe40003fc6270 */
[----:B------:R-:W4:Y:S01]  /*b840*/  LDSM.16.M88.4 R16, [R234+0x3c00] ;  /* 0x003c0000ea10783b */ /* 0x000f220000000200 */
[----:B------:R-:W-:Y:S01]  /*b850*/  FSEL R173, R23, -INF , !P5 ;  /* 0xff80000017ad7808 */ /* 0x000fe20006800000 */
[----:B------:R-:W-:Y:S01]  /*b860*/  VIADD R23, R53, 0x88 ;  /* 0x0000008835177836 */ /* 0x000fe20000000000 */
[----:B------:R-:W-:Y:S02]  /*b870*/  FSEL R176, R176, -INF , !P2 ;  /* 0xff800000b0b07808 */ /* 0x000fe40005000000 */
[----:B------:R-:W-:-:S02]  /*b880*/  ISETP.GE.AND P5, PT, R25, R58, PT ;  /* 0x0000003a1900720c */ /* 0x000fc40003fa6270 */
[----:B------:R-:W-:Y:S02]  /*b890*/  ISETP.GE.AND P2, PT, R25, R54, PT ;  /* 0x000000361900720c */ /* 0x000fe40003f46270 */
[----:B------:R-:W-:Y:S01]  /*b8a0*/  FSEL R201, R22, -INF , !P3 ;  /* 0xff80000016c97808 */ /* 0x000fe20005800000 */
[----:B-1----:R-:W-:Y:S01]  /*b8b0*/  HMMA.16816.F32.BF16 R24, R12, R28, RZ ;  /* 0x0000001c0c18723c */ /* 0x002fe200000418ff */
[----:B------:R-:W-:Y:S01]  /*b8c0*/  FSEL R74, R21, -INF , !P0 ;  /* 0xff800000154a7808 */ /* 0x000fe20004000000 */
[----:B------:R-:W-:Y:S01]  /*b8d0*/  VIADD R21, R53, 0x89 ;  /* 0x0000008935157836 */ /* 0x000fe20000000000 */
[----:B------:R-:W-:Y:S02]  /*b8e0*/  ISETP.GE.AND P3, PT, R37, R58, PT ;  /* 0x0000003a2500720c */ /* 0x000fe40003f66270 */
[----:B------:R-:W-:Y:S01]  /*b8f0*/  FSEL R199, R178, -INF , !P4 ;  /* 0xff800000b2c77808 */ /* 0x000fe20006000000 */
[----:B--2---:R-:W-:Y:S01]  /*b900*/  HMMA.16816.F32.BF16 R184, R4, R32, R184 ;  /* 0x0000002004b8723c */ /* 0x004fe200000418b8 */
[----:B------:R-:W-:Y:S01]  /*b910*/  FSEL R76, R177, -INF , !P1 ;  /* 0xff800000b14c7808 */ /* 0x000fe20004800000 */
[----:B------:R-:W-:Y:S01]  /*b920*/  VIADD R29, R53, 0x90 ;  /* 0x00000090351d7836 */ /* 0x000fe20000000000 */
[----:B------:R-:W-:-:S02]  /*b930*/  FSEL R179, R179, -INF , !P6 ;  /* 0xff800000b3b37808 */ /* 0x000fc40007000000 */
[----:B------:R-:W-:Y:S01]  /*b940*/  FSEL R192, R192, -INF , !P3 ;  /* 0xff800000c0c07808 */ /* 0x000fe20005800000 */
[C---:B------:R-:W-:Y:S01]  /*b950*/  HMMA.16816.F32.BF16 R180, R4.reuse, R34, R180 ;  /* 0x0000002204b4723c */ /* 0x040fe200000418b4 */
[----:B------:R-:W-:Y:S01]  /*b960*/  ISETP.GE.AND P4, PT, R23, R58, PT ;  /* 0x0000003a1700720c */ /* 0x000fe20003f86270 */
[----:B------:R-:W-:Y:S01]  /*b970*/  VIADD R33, R53, 0x91 ;  /* 0x0000009135217836 */ /* 0x000fe20000000000 */
[----:B------:R-:W-:Y:S02]  /*b980*/  ISETP.GE.AND P1, PT, R23, R54, PT ;  /* 0x000000361700720c */ /* 0x000fe40003f26270 */
[C---:B------:R-:W-:Y:S02]  /*b990*/  ISETP.GE.AND P6, PT, R21.reuse, R58, PT ;  /* 0x0000003a1500720c */ /* 0x040fe40003fc6270 */
[-C--:B------:R-:W-:Y:S02]  /*b9a0*/  ISETP.GE.AND P3, PT, R21, R54.reuse, PT ;  /* 0x000000361500720c */ /* 0x080fe40003f66270 */
[----:B------:R-:W1:Y:S01]  /*b9b0*/  LDSM.16.M88.4 R20, [R233+0x2c00] ;  /* 0x002c0000e914783b */ /* 0x000e620000000200 */
[----:B------:R-:W-:Y:S01]  /*b9c0*/  ISETP.GE.AND P0, PT, R37, R54, PT ;  /* 0x000000362500720c */ /* 0x000fe20003f06270 */
[----:B------:R-:W-:Y:S01]  /*b9d0*/  VIADD R37, R53, 0xa0 ;  /* 0x000000a035257836 */ /* 0x000fe20000000000 */
[----:B------:R-:W-:Y:S01]  /*b9e0*/  FSEL R78, R193, -INF , !P5 ;  /* 0xff800000c14e7808 */ /* 0x000fe20006800000 */
[----:B---3--:R-:W-:Y:S01]  /*b9f0*/  HMMA.16816.F32.BF16 R24, R4, R8, R24 ;  /* 0x000000080418723c */ /* 0x008fe20000041818 */
[----:B------:R-:W-:-:S02]  /*ba00*/  FSEL R197, R194, -INF , !P0 ;  /* 0xff800000c2c57808 */ /* 0x000fc40004000000 */
[C---:B------:R-:W-:Y:S02]  /*ba10*/  ISETP.GE.AND P0, PT, R29.reuse, R58, PT ;  /* 0x0000003a1d00720c */ /* 0x040fe40003f06270 */
[----:B------:R-:W-:Y:S01]  /*ba20*/  ISETP.GE.AND P5, PT, R29, R54, PT ;  /* 0x000000361d00720c */ /* 0x000fe20003fa6270 */
[C---:B----4-:R-:W-:Y:S01]  /*ba30*/  HMMA.16816.F32.BF16 R140, R12.reuse, R16, RZ ;  /* 0x000000100c8c723c */ /* 0x050fe200000418ff */
[----:B------:R-:W-:Y:S01]  /*ba40*/  FSEL R195, R195, -INF , !P2 ;  /* 0xff800000c3c37808 */ /* 0x000fe20005000000 */
[----:B------:R-:W-:Y:S01]  /*ba50*/  VIADD R9, R53, 0xa1 ;  /* 0x000000a135097836 */ /* 0x000fe20000000000 */
[----:B------:R-:W-:Y:S02]  /*ba60*/  FSEL R188, R188, -INF , !P4 ;  /* 0xff800000bcbc7808 */ /* 0x000fe40006000000 */
        /* <DEDUP_REMOVED lines=8> */
[----:B------:R-:W-:Y:S02]  /*baf0*/  ISETP.GE.AND P6, PT, R33, R54, PT ;  /* 0x000000362100720c */ /* 0x000fe40003fc6270 */
[----:B------:R-:W2:Y:S01]  /*bb00*/  LDSM.16.M88.4 R32, [R233+0x3000] ;  /* 0x00300000e920783b */ /* 0x000ea20000000200 */
[----:B------:R-:W-:Y:S02]  /*bb10*/  FSEL R191, R191, -INF , !P3 ;  /* 0xff800000bfbf7808 */ /* 0x000fe40005800000 */
[----:B------:R-:W-:Y:S02]  /*bb20*/  FSEL R184, R184, -INF , !P0 ;  /* 0xff800000b8b87808 */ /* 0x000fe40004000000 */
[C---:B------:R-:W-:Y:S02]  /*bb30*/  ISETP.GE.AND P3, PT, R17.reuse, R58, PT ;  /* 0x0000003a1100720c */ /* 0x040fe40003f66270 */
[----:B------:R-:W-:-:S02]  /*bb40*/  ISETP.GE.AND P0, PT, R17, R54, PT ;  /* 0x000000361100720c */ /* 0x000fc40003f06270 */
[----:B------:R-:W-:Y:S01]  /*bb50*/  HMMA.16816.F32.BF16 R16, R12, R18, RZ ;  /* 0x000000120c10723c */ /* 0x000fe200000418ff */
[----:B------:R-:W-:Y:S02]  /*bb60*/  FSEL R187, R187, -INF , !P4 ;  /* 0xff800000bbbb7808 */ /* 0x000fe40006000000 */
[----:B------:R-:W-:Y:S02]  /*bb70*/  FSEL R180, R180, -INF , !P1 ;  /* 0xff800000b4b47808 */ /* 0x000fe40004800000 */
[----:B------:R-:W-:Y:S01]  /*bb80*/  FSEL R189, R186, -INF , !P5 ;  /* 0xff800000babd7808 */ /* 0x000fe20006800000 */
[C---:B------:R-:W-:Y:S01]  /*bb90*/  HMMA.16816.F32.BF16 R28, R4.reuse, R10, R28 ;  /* 0x0000000a041c723c */ /* 0x040fe2000004181c */
[C---:B------:R-:W-:Y:S02]  /*bba0*/  ISETP.GE.AND P4, PT, R9.reuse, R58, PT ;  /* 0x0000003a0900720c */ /* 0x040fe40003f86270 */
[----:B------:R-:W-:Y:S01]  /*bbb0*/  ISETP.GE.AND P1, PT, R9, R54, PT ;  /* 0x000000360900720c */ /* 0x000fe20003f26270 */
[----:B------:R-:W-:Y:S01]  /*bbc0*/  VIADD R9, R53, 0xa9 ;  /* 0x000000a935097836 */ /* 0x000fe20000000000 */
[----:B------:R-:W-:Y:S01]  /*bbd0*/  ISETP.GE.AND P5, PT, R37, R58, PT ;  /* 0x0000003a2500720c */ /* 0x000fe20003fa6270 */
[----:B-1----:R-:W-:Y:S01]  /*bbe0*/  HMMA.16816.F32.BF16 R140, R4, R20, R140 ;  /* 0x00000014048c723c */ /* 0x002fe2000004188c */
[----:B------:R-:W-:Y:S01]  /*bbf0*/  VIADD R11, R53, 0xa8 ;  /* 0x000000a8350b7836 */ /* 0x000fe20000000000 */
[----:B------:R-:W-:-:S02]  /*bc00*/  FSEL R82, R185, -INF , !P2 ;  /* 0xff800000b9527808 */ /* 0x000fc40005000000 */
[----:B------:R-:W-:Y:S02]  /*bc10*/  FSEL R185, R182, -INF , !P6 ;  /* 0xff800000b6b97808 */ /* 0x000fe40007000000 */
[----:B------:R-:W-:Y:S02]  /*bc20*/  FSEL R126, R181, -INF , !P3 ;  /* 0xff800000b57e7808 */ /* 0x000fe40005800000 */
[----:B------:R-:W-:Y:S02]  /*bc30*/  FSEL R183, R183, -INF , !P0 ;  /* 0xff800000b7b77808 */ /* 0x000fe40004000000 */
[----:B------:R-:W-:Y:S02]  /*bc40*/  FSEL R130, R24, -INF , !P5 ;  /* 0xff80000018827808 */ /* 0x000fe40006800000 */
[C---:B------:R-:W-:Y:S01]  /*bc50*/  ISETP.GE.AND P6, PT, R11.reuse, R58, PT ;  /* 0x0000003a0b00720c */ /* 0x040fe20003fc6270 */
[----:B------:R-:W-:Y:S01]  /*bc60*/  HMMA.16816.F32.BF16 R16, R4, R22, R16 ;  /* 0x000000160410723c */ /* 0x000fe20000041810 */
[----:B------:R-:W-:Y:S01]  /*bc70*/  ISETP.GE.AND P3, PT, R11, R54, PT ;  /* 0x000000360b00720c */ /* 0x000fe20003f66270 */
[----:B------:R-:W-:Y:S01]  /*bc80*/  LDSM.16.M88.4 R20, [R234+0x4800] ;  /* 0x00480000ea14783b */ /* 0x000fe20000000200 */
[----:B------:R-:W-:-:S02]  /*bc90*/  ISETP.GE.AND P0, PT, R9, R58, PT ;  /* 0x0000003a0900720c */ /* 0x000fc40003f06270 */
[-C--:B------:R-:W-:Y:S01]  /*bca0*/  ISETP.GE.AND P5, PT, R9, R54.reuse, PT ;  /* 0x000000360900720c */ /* 0x080fe20003fa6270 */
[C---:B--2---:R-:W-:Y:S01]  /*bcb0*/  HMMA.16816.F32.BF16 R112, R4.reuse, R32, R112 ;  /* 0x000000200470723c */ /* 0x044fe20000041870 */
[----:B------:R-:W1:Y:S01]  /*bcc0*/  LDSM.16.M88.4 R8, [R233+0x3400] ;  /* 0x00340000e908783b */ /* 0x000e620000000200 */
[----:B------:R-:W-:Y:S01]  /*bcd0*/  ISETP.GE.AND P2, PT, R37, R54, PT ;  /* 0x000000362500720c */ /* 0x000fe20003f46270 */
[----:B------:R-:W-:Y:S01]  /*bce0*/  VIADD R37, R53, 0xb1 ;  /* 0x000000b135257836 */ /* 0x000fe20000000000 */
[----:B------:R-:W-:Y:S02]  /*bcf0*/  FSEL R132, R25, -INF , !P4 ;  /* 0xff80000019847808 */ /* 0x000fe40006000000 */
[----:B------:R-:W-:Y:S01]  /*bd00*/  FSEL R181, R26, -INF , !P2 ;  /* 0xff8000001ab57808 */ /* 0x000fe20005000000 */
[----:B------:R-:W-:Y:S01]  /*bd10*/  HMMA.16816.F32.BF16 R104, R4, R34, R104 ;  /* 0x000000220468723c */ /* 0x000fe20000041868 */
[----:B------:R-:W-:Y:S01]  /*bd20*/  FSEL R167, R27, -INF , !P1 ;  /* 0xff8000001ba77808 */ /* 0x000fe20004800000 */
[----:B------:R-:W-:Y:S01]  /*bd30*/  VIADD R33, R53, 0xc1 ;  /* 0x000000c135217836 */ /* 0x000fe20000000000 */
[----:B------:R-:W-:-:S02]  /*bd40*/  FSEL R134, R28, -INF , !P6 ;  /* 0xff8000001c867808 */ /* 0x000fc40007000000 */
[C---:B------:R-:W-:Y:S01]  /*bd50*/  ISETP.GE.AND P2, PT, R39.reuse, R58, PT ;  /* 0x0000003a2700720c */ /* 0x040fe20003f46270 */
[C---:B------:R-:W-:Y:S01]  /*bd60*/  HMMA.16816.F32.BF16 R24, R12.reuse, R60, RZ ;  /* 0x0000003c0c18723c */ /* 0x040fe200000418ff */
[----:B------:R-:W-:Y:S01]  /*bd70*/  ISETP.GE.AND P4, PT, R39, R54, PT ;  /* 0x000000362700720c */ /* 0x000fe20003f86270 */
[----:B------:R-:W-:Y:S01]  /*bd80*/  VIADD R39, R53, 0xb8 ;  /* 0x000000b835277836 */ /* 0x000fe20000000000 */
[C---:B------:R-:W-:Y:S02]  /*bd90*/  ISETP.GE.AND P1, PT, R37.reuse, R58, PT ;  /* 0x0000003a2500720c */ /* 0x040fe40003f26270 */
[----:B------:R-:W-:Y:S01]  /*bda0*/  ISETP.GE.AND P6, PT, R37, R54, PT ;  /* 0x000000362500720c */ /* 0x000fe20003fc6270 */
[----:B------:R-:W-:Y:S01]  /*bdb0*/  VIADD R37, R53, 0xb9 ;  /* 0x000000b935257836 */ /* 0x000fe20000000000 */
[----:B------:R-:W-:Y:S01]  /*bdc0*/  FSEL R163, R30, -INF , !P3 ;  /* 0xff8000001ea37808 */ /* 0x000fe20005800000 */
[----:B------:R-:W-:Y:S01]  /*bdd0*/  HMMA.16816.F32.BF16 R60, R12, R62, RZ ;  /* 0x0000003e0c3c723c */ /* 0x000fe200000418ff */
[----:B------:R-:W-:-:S02]  /*bde0*/  FSEL R136, R29, -INF , !P0 ;  /* 0xff8000001d887808 */ /* 0x000fc40004000000 */
[----:B------:R-:W-:Y:S02]  /*bdf0*/  FSEL R155, R31, -INF , !P5 ;  /* 0xff8000001f9b7808 */ /* 0x000fe40006800000 */
[----:B------:R-:W-:Y:S01]  /*be00*/  FSEL R140, R140, -INF , !P2 ;  /* 0xff8000008c8c7808 */ /* 0x000fe20005000000 */
[----:B------:R-:W-:Y:S01]  /*be10*/  LDSM.16.M88.4 R28, [R233+0x3800] ;  /* 0x00380000e91c783b */ /* 0x000fe20000000200 */
[C---:B------:R-:W-:Y:S02]  /*be20*/  ISETP.GE.AND P3, PT, R39.reuse, R58, PT ;  /* 0x0000003a2700720c */ /* 0x040fe40003f66270 */
[----:B------:R-:W-:Y:S02]  /*be30*/  ISETP.GE.AND P0, PT, R39, R54, PT ;  /* 0x000000362700720c */ /* 0x000fe40003f06270 */
[C---:B------:R-:W-:Y:S02]  /*be40*/  ISETP.GE.AND P5, PT, R37.reuse, R58, PT ;  /* 0x0000003a2500720c */ /* 0x040fe40003fa6270 */
[----:B------:R-:W-:-:S02]  /*be50*/  ISETP.GE.AND P2, PT, R37, R54, PT ;  /* 0x000000362500720c */ /* 0x000fc40003f46270 */
[----:B------:R-:W2:Y:S01]  /*be60*/  LDSM.16.M88.4 R36, [R234+0x4c00] ;  /* 0x004c0000ea24783b */ /* 0x000ea20000000200 */
[----:B------:R-:W-:Y:S02]  /*be70*/  FSEL R147, R142, -INF , !P4 ;  /* 0xff8000008e937808 */ /* 0x000fe40006000000 */
[----:B------:R-:W-:Y:S01]  /*be80*/  ISETP.GE.AND P4, PT, R55, R58, PT ;  /* 0x0000003a3700720c */ /* 0x000fe20003f86270 */
[C---:B-1----:R-:W-:Y:S01]  /*be90*/  HMMA.16816.F32.BF16 R24, R4.reuse, R8, R24 ;  /* 0x000000080418723c */ /* 0x042fe20000041818 */
[----:B------:R-:W-:Y:S02]  /*bea0*/  FSEL R129, R19, -INF , !P2 ;  /* 0xff80000013817808 */ /* 0x000fe40005000000 */
[----:B------:R-:W-:Y:S02]  /*beb0*/  FSEL R112, R112, -INF , !P4 ;  /* 0xff80000070707808 */ /* 0x000fe40006000000 */
[----:B------:R-:W-:Y:S01]  /*bec0*/  FSEL R143, R143, -INF , !P6 ;  /* 0xff8000008f8f7808 */ /* 0x000fe20007000000 */
[----:B------:R-:W-:Y:S01]  /*bed0*/  HMMA.16816.F32.BF16 R60, R4, R10, R60 ;  /* 0x0000000a043c723c */ /* 0x000fe2000004183c */
[----:B------:R-:W-:Y:S01]  /*bee0*/  VIADD R9, R53, 0xc9 ;  /* 0x000000c935097836 */ /* 0x000fe20000000000 */
[----:B------:R-:W-:-:S02]  /*bef0*/  FSEL R142, R16, -INF , !P3 ;  /* 0xff800000108e7808 */ /* 0x000fc40005800000 */
[----:B------:R-:W-:Y:S02]  /*bf00*/  FSEL R141, R141, -INF , !P1 ;  /* 0xff8000008d8d7808 */ /* 0x000fe40004800000 */
[C---:B------:R-:W-:Y:S02]  /*bf10*/  ISETP.GE.AND P2, PT, R9.reuse, R58, PT ;  /* 0x0000003a0900720c */ /* 0x040fe40003f46270 */
[----:B------:R-:W-:Y:S02]  /*bf20*/  ISETP.GE.AND P4, PT, R9, R54, PT ;  /* 0x000000360900720c */ /* 0x000fe40003f86270 */
[----:B------:R-:W1:Y:S01]  /*bf30*/  LDSM.16.M88.4 R8, [R233+0x3c00] ;  /* 0x003c0000e908783b */ /* 0x000e620000000200 */
[----:B------:R-:W-:Y:S01]  /*bf40*/  ISETP.GE.AND P6, PT, R33, R58, PT ;  /* 0x0000003a2100720c */ /* 0x000fe20003fc6270 */
[----:B------:R-:W-:-:S04]  /*bf50*/  DEPBAR.LE SB0, 0x0 ;  /* 0x000080000000791a */ /* 0x000fc80000000000 */
[----:B------:R-:W-:Y:S01]  /*bf60*/  BAR.SYNC.DEFER_BLOCKING 0x0 ;  /* 0x0000000000007b1d */ /* 0x000fe20000010000 */
[-C--:B------:R-:W-:Y:S01]  /*bf70*/  ISETP.GE.AND P3, PT, R33, R54.reuse, PT ;  /* 0x000000362100720c */ /* 0x080fe20003f66270 */
[----:B------:R-:W-:Y:S01]  /*bf80*/  VIADD R33, R53, 0xc8 ;  /* 0x000000c835217836 */ /* 0x000fe20000000000 */
[----:B------:R-:W-:Y:S01]  /*bf90*/  ISETP.GE.AND P1, PT, R55, R54, PT ;  /* 0x000000363700720c */ /* 0x000fe20003f26270 */
[----:B------:R-:W-:Y:S01]  /*bfa0*/  VIADD R55, R53, 0xd8 ;  /* 0x000000d835377836 */ /* 0x000fe20000000000 */
[----:B------:R-:W-:Y:S01]  /*bfb0*/  FSEL R146, R17, -INF , !P5 ;  /* 0xff80000011927808 */ /* 0x000fe20006800000 */
[----:B------:R-:W-:Y:S01]  /*bfc0*/  VIADD R17, R53, 0xd0 ;  /* 0x000000d035117836 */ /* 0x000fe20000000000 */
[----:B------:R-:W-:Y:S02]  /*bfd0*/  FSEL R135, R18, -INF , !P0 ;  /* 0xff80000012877808 */ /* 0x000fe40004000000 */
[----:B------:R-:W-:Y:S02]  /*bfe0*/  FSEL R121, R114, -INF , !P1 ;  /* 0xff80000072797808 */ /* 0x000fe40004800000 */
[----:B------:R-:W-:-:S02]  /*bff0*/  ISETP.GE.AND P0, PT, R33, R58, PT ;  /* 0x0000003a2100720c */ /* 0x000fc40003f06270 */
[----:B------:R-:W-:Y:S02]  /*c000*/  ISETP.GE.AND P5, PT, R33, R54, PT ;  /* 0x000000362100720c */ /* 0x000fe40003fa6270 */
[----:B------:R-:W-:Y:S01]  /*c010*/  FSEL R114, R113, -INF , !P6 ;  /* 0xff80000071727808 */ /* 0x000fe20007000000 */
[C---:B------:R-:W-:Y:S01]  /*c020*/  HMMA.16816.F32.BF16 R32, R12.reuse, R20, RZ ;  /* 0x000000140c20723c */ /* 0x040fe200000418ff */
[C---:B------:R-:W-:Y:S02]  /*c030*/  ISETP.GE.AND P1, PT, R17.reuse, R58, PT ;  /* 0x0000003a1100720c */ /* 0x040fe40003f26270 */
[----:B------:R-:W-:Y:S01]  /*c040*/  ISETP.GE.AND P6, PT, R17, R54, PT ;  /* 0x000000361100720c */ /* 0x000fe20003fc6270 */
[----:B------:R-:W-:Y:S01]  /*c050*/  VIADD R17, R53, 0xd1 ;  /* 0x000000d135117836 */ /* 0x000fe20000000000 */
[----:B------:R-:W-:Y:S01]  /*c060*/  FSEL R115, R115, -INF , !P3 ;  /* 0xff80000073737808 */ /* 0x000fe20005800000 */
[----:B------:R-:W-:Y:S01]  /*c070*/  HMMA.16816.F32.BF16 R20, R12, R22, RZ ;  /* 0x000000160c14723c */ /* 0x000fe200000418ff */
[----:B------:R-:W-:-:S02]  /*c080*/  FSEL R148, R104, -INF , !P0 ;  /* 0xff80000068947808 */ /* 0x000fc40004000000 */
[C---:B------:R-:W-:Y:S02]  /*c090*/  ISETP.GE.AND P3, PT, R17.reuse, R58, PT ;  /* 0x0000003a1100720c */ /* 0x040fe40003f66270 */
[----:B------:R-:W-:Y:S02]  /*c0a0*/  ISETP.GE.AND P0, PT, R17, R54, PT ;  /* 0x000000361100720c */ /* 0x000fe40003f06270 */
[C---:B--2---:R-:W-:Y:S01]  /*c0b0*/  HMMA.16816.F32.BF16 R16, R12.reuse, R36, RZ ;  /* 0x000000240c10723c */ /* 0x044fe200000418ff */
[----:B------:R-:W-:Y:S02]  /*c0c0*/  FSEL R111, R106, -INF , !P5 ;  /* 0xff8000006a6f7808 */ /* 0x000fe40006800000 */
[----:B------:R-:W-:Y:S02]  /*c0d0*/  ISETP.GE.AND P5, PT, R55, R58, PT ;  /* 0x0000003a3700720c */ /* 0x000fe40003fa6270 */
[----:B------:R-:W-:Y:S01]  /*c0e0*/  FSEL R97, R27, -INF , !P0 ;  /* 0xff8000001b617808 */ /* 0x000fe20004000000 */
[----:B------:R-:W-:Y:S01]  /*c0f0*/  HMMA.16816.F32.BF16 R12, R12, R38, RZ ;  /* 0x000000260c0c723c */ /* 0x000fe200000418ff */
[----:B------:R-:W-:-:S02]  /*c100*/  FSEL R37, R105, -INF , !P2 ;  /* 0xff80000069257808 */ /* 0x000fc40005000000 */
[----:B------:R-:W-:Y:S01]  /*c110*/  ISETP.GE.AND P2, PT, R55, R54, PT ;  /* 0x000000363700720c */ /* 0x000fe20003f46270 */
[----:B------:R-:W-:Y:S01]  /*c120*/  VIADD R55, R53, 0xd9 ;  /* 0x000000d935377836 */ /* 0x000fe20000000000 */
[----:B------:R-:W-:Y:S01]  /*c130*/  FSEL R107, R107, -INF , !P4 ;  /* 0xff8000006b6b7808 */ /* 0x000fe20006000000 */
[C---:B------:R-:W-:Y:S01]  /*c140*/  HMMA.16816.F32.BF16 R32, R4.reuse, R28, R32 ;  /* 0x0000001c0420723c */ /* 0x040fe20000041820 */
[----:B------:R-:W-:Y:S01]  /*c150*/  VIADD R39, R53, 0xe1 ;  /* 0x000000e135277836 */ /* 0x000fe20000000000 */
[----:B------:R-:W-:Y:S02]  /*c160*/  FSEL R27, R60, -INF , !P5 ;  /* 0xff8000003c1b7808 */ /* 0x000fe40006800000 */
[----:B------:R-:W-:Y:S02]  /*c170*/  ISETP.GE.AND P4, PT, R55, R58, PT ;  /* 0x0000003a3700720c */ /* 0x000fe40003f86270 */
[----:B------:R-:W-:Y:S01]  /*c180*/  HMMA.16816.F32.BF16 R20, R4, R30, R20 ;  /* 0x0000001e0414723c */ /* 0x000fe20000041814 */
[----:B------:R-:W-:-:S02]  /*c190*/  FSEL R29, R24, -INF , !P1 ;  /* 0xff800000181d7808 */ /* 0x000fc40004800000 */
[----:B------:R-:W-:Y:S01]  /*c1a0*/  ISETP.GE.AND P1, PT, R55, R54, PT ;  /* 0x000000363700720c */ /* 0x000fe20003f26270 */
[----:B------:R-:W-:Y:S01]  /*c1b0*/  VIADD R55, R53, 0xe8 ;  /* 0x000000e835377836 */ /* 0x000fe20000000000 */
[C---:B------:R-:W-:Y:S01]  /*c1c0*/  ISETP.GE.AND P0, PT, R39.reuse, R58, PT ;  /* 0x0000003a2700720c */ /* 0x040fe20003f06270 */
[C---:B-1----:R-:W-:Y:S01]  /*c1d0*/  HMMA.16816.F32.BF16 R16, R4.reuse, R8, R16 ;  /* 0x000000080410723c */ /* 0x042fe20000041810 */
[----:B------:R-:W-:Y:S01]  /*c1e0*/  ISETP.GE.AND P5, PT, R39, R54, PT ;  /* 0x000000362700720c */ /* 0x000fe20003fa6270 */
[----:B------:R-:W-:Y:S01]  /*c1f0*/  VIADD R39, R53, 0xe9 ;  /* 0x000000e935277836 */ /* 0x000fe20000000000 */
[----:B------:R-:W-:Y:S02]  /*c200*/  FSEL R93, R62, -INF , !P2 ;  /* 0xff8000003e5d7808 */ /* 0x000fe40005000000 */
[----:B------:R-:W-:Y:S01]  /*c210*/  FSEL R31, R61, -INF , !P4 ;  /* 0xff8000003d1f7808 */ /* 0x000fe20006000000 */
[----:B------:R-:W-:Y:S01]  /*c220*/  HMMA.16816.F32.BF16 R12, R4, R10, R12 ;  /* 0x0000000a040c723c */ /* 0x000fe2000004180c */
[----:B------:R-:W-:-:S02]  /*c230*/  FSEL R63, R63, -INF , !P1 ;  /* 0xff8000003f3f7808 */ /* 0x000fc40004800000 */
[C---:B------:R-:W-:Y:S02]  /*c240*/  ISETP.GE.AND P2, PT, R55.reuse, R58, PT ;  /* 0x0000003a3700720c */ /* 0x040fe40003f46270 */
[----:B------:R-:W-:Y:S01]  /*c250*/  ISETP.GE.AND P4, PT, R55, R54, PT ;  /* 0x000000363700720c */ /* 0x000fe20003f86270 */
[----:B------:R-:W-:Y:S01]  /*c260*/  VIADD R55, R53, 0xf0 ;  /* 0x000000f035377836 */ /* 0x000fe20000000000 */
[----:B------:R-:W-:Y:S01]  /*c270*/  ISETP.GE.AND P1, PT, R39, R58, PT ;  /* 0x0000003a2700720c */ /* 0x000fe20003f26270 */
[----:B------:R-:W-:Y:S01]  /*c280*/  VIADD R7, R53, 0xf8 ;  /* 0x000000f835077836 */ /* 0x000fe20000000000 */
[----:B------:R-:W-:Y:S02]  /*c290*/  FSEL R33, R33, -INF , !P0 ;  /* 0xff80000021217808 */ /* 0x000fe40004000000 */
[----:B------:R-:W-:Y:S02]  /*c2a0*/  ISETP.GE.AND P0, PT, R55, R54, PT ;  /* 0x000000363700720c */ /* 0x000fe40003f06270 */
[----:B------:R-:W-:-:S02]  /*c2b0*/  FSEL R60, R22, -INF , !P4 ;  /* 0xff800000163c7808 */ /* 0x000fc40006000000 */
[----:B------:R-:W-:Y:S02]  /*c2c0*/  FSEL R21, R21, -INF , !P1 ;  /* 0xff80000015157808 */ /* 0x000fe40004800000 */
[C---:B------:R-:W-:Y:S02]  /*c2d0*/  ISETP.GE.AND P4, PT, R7.reuse, R58, PT ;  /* 0x0000003a0700720c */ /* 0x040fe40003f86270 */
[----:B------:R-:W-:Y:S01]  /*c2e0*/  ISETP.GE.AND P1, PT, R7, R54, PT ;  /* 0x000000360700720c */ /* 0x000fe20003f26270 */
[----:B------:R-:W-:Y:S01]  /*c2f0*/  VIADD R7, R53, 0xf9 ;  /* 0x000000f935077836 */ /* 0x000fe20000000000 */
[----:B------:R-:W-:Y:S02]  /*c300*/  FSEL R99, R26, -INF , !P6 ;  /* 0xff8000001a637808 */ /* 0x000fe40007000000 */
[----:B------:R-:W-:Y:S02]  /*c310*/  FSEL R25, R25, -INF , !P3 ;  /* 0xff80000019197808 */ /* 0x000fe40005800000 */
[----:B------:R-:W-:-:S02]  /*c320*/  ISETP.GE.AND P6, PT, R57, R58, PT ;  /* 0x0000003a3900720c */ /* 0x000fc40003fc6270 */
[-C--:B------:R-:W-:Y:S02]  /*c330*/  ISETP.GE.AND P3, PT, R57, R54.reuse, PT ;  /* 0x000000363900720c */ /* 0x080fe40003f66270 */
[----:B------:R-:W-:Y:S02]  /*c340*/  FSEL R57, R18, -INF , !P0 ;  /* 0xff80000012397808 */ /* 0x000fe40004000000 */
[----:B------:R-:W-:Y:S02]  /*c350*/  ISETP.GE.AND P0, PT, R7, R54, PT ;  /* 0x000000360700720c */ /* 0x000fe40003f06270 */
[----:B------:R-:W-:Y:S02]  /*c360*/  FSEL R9, R32, -INF , !P6 ;  /* 0xff80000020097808 */ /* 0x000fe40007000000 */
[----:B------:R-:W-:Y:S02]  /*c370*/  FSEL R52, R15, -INF , !P0 ;  /* 0xff8000000f347808 */ /* 0x000fe40004000000 */
[----:B------:R-:W-:-:S02]  /*c380*/  ISETP.GT.AND P0, PT, R246, R237, PT ;  /* 0x000000edf600720c */ /* 0x000fc40003f04270 */
[----:B------:R-:W-:Y:S01]  /*c390*/  ISETP.GE.AND P6, PT, R39, R54, PT ;  /* 0x000000362700720c */ /* 0x000fe20003fc6270 */
[----:B------:R-:W-:Y:S01]  /*c3a0*/  VIADD R39, R53, 0xf1 ;  /* 0x000000f135277836 */ /* 0x000fe20000000000 */
[----:B------:R-:W-:Y:S02]  /*c3b0*/  FSEL R62, R34, -INF , !P3 ;  /* 0xff800000223e7808 */ /* 0x000fe40005800000 */
[----:B------:R-:W-:Y:S02]  /*c3c0*/  ISETP.GE.AND P3, PT, R55, R58, PT ;  /* 0x0000003a3700720c */ /* 0x000fe40003f66270 */
[----:B------:R-:W-:Y:S02]  /*c3d0*/  FSEL R61, R35, -INF , !P5 ;  /* 0xff800000233d7808 */ /* 0x000fe40006800000 */
[----:B------:R-:W-:Y:S02]  /*c3e0*/  FSEL R5, R20, -INF , !P2 ;  /* 0xff80000014057808 */ /* 0x000fe40005000000 */
[----:B------:R-:W-:-:S02]  /*c3f0*/  FSEL R59, R23, -INF , !P6 ;  /* 0xff800000173b7808 */ /* 0x000fc40007000000 */
[----:B------:R-:W-:Y:S02]  /*c400*/  FSEL R125, R16, -INF , !P3 ;  /* 0xff800000107d7808 */ /* 0x000fe40005800000 */
[C---:B------:R-:W-:Y:S02]  /*c410*/  ISETP.GE.AND P5, PT, R39.reuse, R58, PT ;  /* 0x0000003a2700720c */ /* 0x040fe40003fa6270 */
[----:B------:R-:W-:Y:S02]  /*c420*/  ISETP.GE.AND P2, PT, R39, R54, PT ;  /* 0x000000362700720c */ /* 0x000fe40003f46270 */
[-C--:B------:R-:W-:Y:S02]  /*c430*/  ISETP.GE.AND P6, PT, R53, R58.reuse, PT ;  /* 0x0000003a3500720c */ /* 0x080fe40003fc6270 */
[----:B------:R-:W-:Y:S02]  /*c440*/  ISETP.GE.AND P3, PT, R7, R58, PT ;  /* 0x0000003a0700720c */ /* 0x000fe40003f66270 */
[----:B------:R-:W-:-:S02]  /*c450*/  FSEL R7, R40, -INF , !P6 ;  /* 0xff80000028077808 */ /* 0x000fc40007000000 */
        /* <DEDUP_REMOVED lines=67> */
.L_x_2533:
[----:B------:R-:W-:Y:S02]  /*c890*/  ULDC UR10, c[0x0][0x248] ;  /* 0x00009200000a7ab9 */ /* 0x000fe40000000800 */
[----:B------:R-:W-:-:S06]  /*c8a0*/  USHF.L.U32 UR5, UR10, 0x8, URZ ;  /* 0x000000080a057899 */ /* 0x000fcc000800063f */
[----:B------:R-:W-:-:S04]  /*c8b0*/  IADD3 R12, RZ, -UR5, RZ ;  /* 0x80000005ff0c7c10 */ /* 0x000fc8000fffe0ff */
[----:B------:R-:W-:-:S07]  /*c8c0*/  SHF.R.S32.HI R0, RZ, 0x1f, R12 ;  /* 0x0000001fff007819 */ /* 0x000fce000001140c */
.L_x_2534:
[----:B------:R-:W-:Y:S01]  /*c8d0*/  USHF.L.U32 UR8, UR10, 0x6, URZ ;  /* 0x000000060a087899 */ /* 0x000fe2000800063f */
[C---:B------:R-:W-:Y:S01]  /*c8e0*/  LEA R238, P1, R12.reuse, R238, 0x1 ;  /* 0x000000ee0cee7211 */ /* 0x040fe200078208ff */
[----:B------:R-:W-:Y:S02]  /*c8f0*/  ULDC UR5, c[0x0][0x24c] ;  /* 0x0000930000057ab9 */ /* 0x000fe40000000800 */
[----:B------:R-:W-:Y:S01]  /*c900*/  USHF.L.U64.HI UR5, UR10, 0x6, UR5 ;  /* 0x000000060a057899 */ /* 0x000fe20008010205 */
        /* <DEDUP_REMOVED lines=27> */
.L_x_2532:
        /* <DEDUP_REMOVED lines=173> */
[----:B------:R-:W-:Y:S01]  /*d590*/  FFMA.FTZ R81, R180, UR5, -R92 ;  /* 0x00000005b4517c23 */ /* 0x000fe2000801085c */
[----:B------:R-:W-:Y:S01]  /*d5a0*/  MUFU.EX2 R131, R131 ;  /* 0x0000008300837308 */ /* 0x000fe20000000800 */
[----:B------:R-:W-:Y:S01]  /*d5b0*/  FMNMX.FTZ R0, R165, R0, !PT ;  /* 0x00000000a5007209 */ /* 0x000fe20007810000 */
[----:B------:R-:W-:Y:S01]  /*d5c0*/  FADD.FTZ R150, R177, R150 ;  /* 0x00000096b1967221 */ /* 0x000fe20000010000 */
[----:B------:R-:W-:-:S02]  /*d5d0*/  FFMA.FTZ R64, R64, UR5, -R92 ;  /* 0x0000000540407c23 */ /* 0x000fc4000801085c */
[----:B------:R-:W-:Y:S01]  /*d5e0*/  FMNMX.FTZ R0, R201, R0, !PT ;  /* 0x00000000c9007209 */ /* 0x000fe20007810000 */
[----:B------:R-:W-:Y:S02]  /*d5f0*/  FADD.FTZ R171, R171, R150 ;  /* 0x00000096abab7221 */ /* 0x000fe40000010000 */
        /* <DEDUP_REMOVED lines=84> */
[--C-:B------:R-:W-:Y:S01]  /*db40*/  FFMA.FTZ R137, R137, UR5, -R66.reuse ;  /* 0x0000000589897c23 */ /* 0x100fe20008010842 */
[----:B------:R-:W2:Y:S01]  /*db50*/  MUFU.EX2 R148, R148 ;  /* 0x0000009400947308 */ /* 0x000ea20000000800 */
[----:B------:R-:W3:Y:S01]  /*db60*/  LDSM.16.MT88.4 R40, [R231+0x5400] ;  /* 0x00540000e728783b */ /* 0x000ee20000004200 */
[--C-:B------:R-:W-:Y:S01]  /*db70*/  FFMA.FTZ R110, R110, UR5, -R66.reuse ;  /* 0x000000056e6e7c23 */ /* 0x100fe20008010842 */
[--C-:B------:R-:W-:Y:S01]  /*db80*/  FFMA.FTZ R49, R116, UR5, -R66.reuse ;  /* 0x0000000574317c23 */ /* 0x100fe20008010842 */
[--C-:B------:R-:W-:Y:S01]  /*db90*/  FFMA.FTZ R3, R251, UR5, -R66.reuse ;  /* 0x00000005fb037c23 */ /* 0x100fe20008010842 */
[----:B------:R-:W4:Y:S01]  /*dba0*/  LDSM.16.MT88.4 R32, [R231+0x5800] ;  /* 0x00580000e720783b */ /* 0x000f220000004200 */
        /* <DEDUP_REMOVED lines=43> */
[----:B--2---:R-:W-:Y:S01]  /*de60*/  F2FP.BF16.F32.PACK_AB R37, R132, R157 ;  /* 0x0000009d8425723e */ /* 0x004fe200000010ff */
[--C-:B------:R-:W-:Y:S01]  /*de70*/  FFMA.FTZ R62, R62, UR5, -R66.reuse ;  /* 0x000000053e3e7c23 */ /* 0x100fe20008010842 */
[--C-:B------:R-:W-:Y:S01]  /*de80*/  FFMA.FTZ R61, R61, UR5, -R66.reuse ;  /* 0x000000053d3d7c23 */ /* 0x100fe20008010842 */
[--C-:B------:R-:W-:Y:S01]  /*de90*/  FFMA.FTZ R60, R60, UR5, -R66.reuse ;  /* 0x000000053c3c7c23 */ /* 0x100fe20008010842 */
[----:B-1----:R-:W-:Y:S01]  /*dea0*/  HMMA.16816.F32.BF16 R8, R28, R24, RZ ;  /* 0x000000181c08723c */ /* 0x002fe200000418ff */
[----:B------:R-:W-:-:S02]  /*deb0*/  FFMA.FTZ R59, R59, UR5, -R66 ;  /* 0x000000053b3b7c23 */ /* 0x000fc40008010842 */
        /* <DEDUP_REMOVED lines=9> */
[----:B------:R-:W2:Y:S01]  /*df50*/  MUFU.EX2 R114, R114 ;  /* 0x0000007200727308 */ /* 0x000ea20000000800 */
[----:B------:R-:W5:Y:S01]  /*df60*/  LDSM.16.MT88.4 R4, [R232+0x5c00] ;  /* 0x005c0000e804783b */ /* 0x000f620000004200 */
[----:B-1----:R-:W-:-:S03]  /*df70*/  F2FP.BF16.F32.PACK_AB R25, R122, R137 ;  /* 0x000000897a19723e */ /* 0x002fc600000010ff */
[C---:B---3--:R-:W-:Y:S03]  /*df80*/  HMMA.16816.F32.BF16 R8, R36.reuse, R40, R8 ;  /* 0x000000282408723c */ /* 0x048fe60000041808 */
[----:B------:R-:W-:Y:S03]  /*df90*/  MUFU.EX2 R110, R110 ;  /* 0x0000006e006e7308 */ /* 0x000fe60000000800 */
[----:B------:R-:W-:Y:S01]  /*dfa0*/  HMMA.16816.F32.BF16 R28, R36, R42, R28 ;  /* 0x0000002a241c723c */ /* 0x000fe2000004181c */
[----:B------:R-:W1:Y:S04]  /*dfb0*/  LDSM.16.MT88.4 R36, [R231+0x5c00] ;  /* 0x005c0000e724783b */ /* 0x000e680000004200 */
[----:B------:R-:W3:Y:S01]  /*dfc0*/  MUFU.EX2 R49, R49 ;  /* 0x0000003100317308 */ /* 0x000ee20000000800 */
[----:B--2---:R-:W-:Y:S01]  /*dfd0*/  F2FP.BF16.F32.PACK_AB R27, R114, R133 ;  /* 0x00000085721b723e */ /* 0x004fe200000010ff */
[----:B------:R-:W-:Y:S06]  /*dfe0*/  LDSM.16.MT88.4 R40, [R231+0x6000] ;  /* 0x00600000e728783b */ /* 0x000fec0000004200 */
[----:B------:R-:W-:Y:S01]  /*dff0*/  MUFU.EX2 R3, R3 ;  /* 0x0000000300037308 */ /* 0x000fe20000000800 */
[C---:B------:R-:W-:Y:S06]  /*e000*/  HMMA.16816.F32.BF16 R16, R24.reuse, R20, R16 ;  /* 0x000000141810723c */ /* 0x040fec0000041810 */
[C---:B------:R-:W-:Y:S01]  /*e010*/  HMMA.16816.F32.BF16 R12, R24.reuse, R22, R12 ;  /* 0x00000016180c723c */ /* 0x040fe2000004180c */
[----:B------:R-:W2:Y:S01]  /*e020*/  MUFU.EX2 R112, R112 ;  /* 0x0000007000707308 */ /* 0x000ea20000000800 */
[----:B------:R-:W1:Y:S04]  /*e030*/  LDSM.16.MT88.4 R20, [R232+0x6000] ;  /* 0x00600000e814783b */ /* 0x000e680000004200 */
[C---:B----4-:R-:W-:Y:S03]  /*e040*/  HMMA.16816.F32.BF16 R8, R24.reuse, R32, R8 ;  /* 0x000000201808723c */ /* 0x050fe60000041808 */
[----:B------:R-:W-:Y:S03]  /*e050*/  MUFU.EX2 R116, R116 ;  /* 0x0000007400747308 */ /* 0x000fe60000000800 */
[----:B------:R-:W-:Y:S01]  /*e060*/  HMMA.16816.F32.BF16 R28, R24, R34, R28 ;  /* 0x00000022181c723c */ /* 0x000fe2000004181c */
[----:B------:R-:W-:-:S04]  /*e070*/  F2FP.BF16.F32.PACK_AB R32, R104, R117 ;  /* 0x000000756820723e */ /* 0x000fc800000010ff */
[----:B------:R-:W4:Y:S02]  /*e080*/  MUFU.EX2 R127, R127 ;  /* 0x0000007f007f7308 */ /* 0x000f240000000800 */
[----:B------:R-:W-:Y:S02]  /*e090*/  F2FP.BF16.F32.PACK_AB R24, R108, R123 ;  /* 0x0000007b6c18723e */ /* 0x000fe400000010ff */
[----:B---3--:R-:W-:Y:S02]  /*e0a0*/  F2FP.BF16.F32.PACK_AB R25, R49, R110 ;  /* 0x0000006e3119723e */ /* 0x008fe400000010ff */
[----:B------:R-:W-:Y:S02]  /*e0b0*/  F2FP.BF16.F32.PACK_AB R26, R106, R119 ;  /* 0x000000776a1a723e */ /* 0x000fe400000010ff */
[----:B--2---:R-:W-:Y:S01]  /*e0c0*/  F2FP.BF16.F32.PACK_AB R27, R112, R3 ;  /* 0x00000003701b723e */ /* 0x004fe200000010ff */
        /* <DEDUP_REMOVED lines=73> */
[----:B------:R-:W-:Y:S01]  /*e560*/  F2FP.BF16.F32.PACK_AB R36, R82, R83 ;  /* 0x000000535224723e */ /* 0x000fe200000010ff */
[----:B------:R-:W-:Y:S01]  /*e570*/  MUFU.EX2 R158, R158 ;  /* 0x0000009e009e7308 */ /* 0x000fe20000000800 */
[----:B-----5:R-:W-:Y:S01]  /*e580*/  HMMA.16816.F32.BF16 R16, R20, R24, R16 ;  /* 0x000000181410723c */ /* 0x020fe20000041810 */
[----:B------:R-:W-:Y:S01]  /*e590*/  FADD.FTZ R157, R157, R144 ;  /* 0x000000909d9d7221 */ /* 0x000fe20000010000 */
[----:B------:R-:W-:-:S04]  /*e5a0*/  FADD.FTZ R138, R138, R161 ;  /* 0x000000a18a8a7221 */ /* 0x000fc80000010000 */
[C---:B------:R-:W-:Y:S01]  /*e5b0*/  HMMA.16816.F32.BF16 R12, R20.reuse, R26, R12 ;  /* 0x0000001a140c723c */ /* 0x040fe2000004180c */
[----:B------:R-:W3:Y:S01]  /*e5c0*/  MUFU.EX2 R187, R187 ;  /* 0x000000bb00bb7308 */ /* 0x000ee20000000800 */
[----:B-1----:R-:W-:Y:S01]  /*e5d0*/  F2FP.BF16.F32.PACK_AB R38, R80, R81 ;  /* 0x000000515026723e */ /* 0x002fe200000010ff */
[----:B------:R-:W-:Y:S01]  /*e5e0*/  FADD.FTZ R149, R149, R138 ;  /* 0x0000008a95957221 */ /* 0x000fe20000010000 */
[----:B------:R-:W1:Y:S02]  /*e5f0*/  LDSM.16.MT88.4 R24, [R232+0x7800] ;  /* 0x00780000e818783b */ /* 0x000e640000004200 */
[C---:B------:R-:W-:Y:S01]  /*e600*/  HMMA.16816.F32.BF16 R8, R20.reuse, R32, R8 ;  /* 0x000000201408723c */ /* 0x040fe20000041808 */
[----:B------:R-:W-:Y:S02]  /*e610*/  FADD.FTZ R128, R128, R149 ;  /* 0x0000009580807221 */ /* 0x000fe40000010000 */
[----:B------:R-:W-:Y:S02]  /*e620*/  MUFU.EX2 R160, R160 ;  /* 0x000000a000a07308 */ /* 0x000fe40000000800 */
[----:B------:R-:W-:Y:S01]  /*e630*/  FADD.FTZ R145, R145, R128 ;  /* 0x0000008091917221 */ /* 0x000fe20000010000 */
[----:B------:R-:W-:Y:S01]  /*e640*/  HMMA.16816.F32.BF16 R28, R20, R34, R28 ;  /* 0x00000022141c723c */ /* 0x000fe2000004181c */
[----:B------:R-:W5:Y:S02]  /*e650*/  LDSM.16.MT88.4 R20, [R231+0x7800] ;  /* 0x00780000e714783b */ /* 0x000f640000004200 */
[----:B------:R-:W-:-:S02]  /*e660*/  FADD.FTZ R124, R124, R145 ;  /* 0x000000917c7c7221 */ /* 0x000fc40000010000 */
        /* <DEDUP_REMOVED lines=11> */
[----:B------:R-:W-:Y:S01]  /*e720*/  HMMA.16816.F32.BF16 R16, R36, R4, R16 ;  /* 0x000000042410723c */ /* 0x000fe20000041810 */
[----:B------:R-:W-:Y:S01]  /*e730*/  MUFU.EX2 R77, R77 ;  /* 0x0000004d004d7308 */ /* 0x000fe20000000800 */
[----:B------:R-:W-:-:S04]  /*e740*/  FADD.FTZ R117, R117, R106 ;  /* 0x0000006a75757221 */ /* 0x000fc80000010000 */
[C---:B------:R-:W-:Y:S01]  /*e750*/  HMMA.16816.F32.BF16 R12, R36.reuse, R6, R12 ;  /* 0x00000006240c723c */ /* 0x040fe2000004180c */
[----:B------:R-:W-:Y:S01]  /*e760*/  FADD.FTZ R4, R132, R157 ;  /* 0x0000009d84047221 */ /* 0x000fe20000010000 */
[----:B------:R-:W-:Y:S01]  /*e770*/  FADD.FTZ R104, R104, R117 ;  /* 0x0000007568687221 */ /* 0x000fe20000010000 */
[----:B------:R-:W4:Y:S01]  /*e780*/  MUFU.EX2 R76, R76 ;  /* 0x0000004c004c7308 */ /* 0x000f220000000800 */
[----:B---3--:R-:W-:Y:S01]  /*e790*/  F2FP.BF16.F32.PACK_AB R32, R78, R79 ;  /* 0x0000004f4e20723e */ /* 0x008fe200000010ff */
[----:B------:R-:W-:Y:S01]  /*e7a0*/  FADD.FTZ R151, R151, R4 ;  /* 0x0000000497977221 */ /* 0x000fe20000010000 */
[C---:B--2---:R-:W-:Y:S01]  /*e7b0*/  HMMA.16816.F32.BF16 R8, R36.reuse, R40, R8 ;  /* 0x000000282408723c */ /* 0x044fe20000041808 */
[----:B------:R-:W2:Y:S01]  /*e7c0*/  LDSM.16.MT88.4 R4, [R232+0x7c00] ;  /* 0x007c0000e804783b */ /* 0x000ea20000004200 */
[----:B------:R-:W-:Y:S01]  /*e7d0*/  FFMA.FTZ R132, R147, UR5, -R66 ;  /* 0x0000000593847c23 */ /* 0x000fe20008010842 */
[----:B------:R-:W-:Y:S01]  /*e7e0*/  FADD.FTZ R130, R130, R151 ;  /* 0x0000009782827221 */ /* 0x000fe20000010000 */
[----:B------:R-:W-:Y:S01]  /*e7f0*/  FADD.FTZ R113, R113, R104 ;  /* 0x0000006871717221 */ /* 0x000fe20000010000 */
[----:B------:R-:W-:Y:S01]  /*e800*/  MUFU.EX2 R162, R162 ;  /* 0x000000a200a27308 */ /* 0x000fe20000000800 */
[----:B------:R-:W-:Y:S01]  /*e810*/  HMMA.16816.F32.BF16 R28, R36, R42, R28 ;  /* 0x0000002a241c723c */ /* 0x000fe2000004181c */
[----:B------:R-:W-:Y:S01]  /*e820*/  FADD.FTZ R137, R137, R130 ;  /* 0x0000008289897221 */ /* 0x000fe20000010000 */
[----:B------:R-:W-:Y:S01]  /*e830*/  FADD.FTZ R102, R102, R113 ;  /* 0x0000007166667221 */ /* 0x000fe20000010000 */
[----:B------:R-:W-:-:S02]  /*e840*/  FFMA.FTZ R40, R115, UR5, -R66 ;  /* 0x0000000573287c23 */ /* 0x000fc40008010842 */
[----:B------:R-:W-:Y:S01]  /*e850*/  FADD.FTZ R122, R122, R137 ;  /* 0x000000897a7a7221 */ /* 0x000fe20000010000 */
[----:B------:R-:W-:Y:S01]  /*e860*/  FADD.FTZ R109, R109, R102 ;  /* 0x000000666d6d7221 */ /* 0x000fe20000010000 */
[----:B------:R-:W3:Y:S01]  /*e870*/  MUFU.EX2 R167, R167 ;  /* 0x000000a700a77308 */ /* 0x000ee20000000800 */
[----:B----4-:R-:W-:Y:S01]  /*e880*/  F2FP.BF16.F32.PACK_AB R34, R76, R77 ;  /* 0x0000004d4c22723e */ /* 0x010fe200000010ff */
[----:B------:R-:W-:Y:S01]  /*e890*/  FADD.FTZ R133, R133, R122 ;  /* 0x0000007a85857221 */ /* 0x000fe20000010000 */
[--C-:B------:R-:W-:Y:S01]  /*e8a0*/  FFMA.FTZ R37, R135, UR5, -R66.reuse ;  /* 0x0000000587257c23 */ /* 0x100fe20008010842 */
[--C-:B------:R-:W-:Y:S01]  /*e8b0*/  FFMA.FTZ R38, R129, UR5, -R66.reuse ;  /* 0x0000000581267c23 */ /* 0x100fe20008010842 */
        /* <DEDUP_REMOVED lines=11> */
[----:B------:R-:W4:Y:S01]  /*e970*/  MUFU.EX2 R155, R155 ;  /* 0x0000009b009b7308 */ /* 0x000f220000000800 */
[----:B---3--:R-:W-:Y:S01]  /*e980*/  F2FP.BF16.F32.PACK_AB R33, R167, R162 ;  /* 0x000000a2a721723e */ /* 0x008fe200000010ff */
[----:B------:R-:W-:Y:S01]  /*e990*/  FADD.FTZ R3, R3, R110 ;  /* 0x0000006e03037221 */ /* 0x000fe20000010000 */
[----:B------:R-:W-:Y:S01]  /*e9a0*/  FADD.FTZ R101, R101, R98 ;  /* 0x0000006265657221 */ /* 0x000fe20000010000 */
[----:B------:R-:W-:-:S02]  /*e9b0*/  FFMA.FTZ R36, R125, UR5, -R92 ;  /* 0x000000057d247c23 */ /* 0x000fc4000801085c */
[----:B------:R-:W-:Y:S01]  /*e9c0*/  FADD.FTZ R3, R112, R3 ;  /* 0x0000000370037221 */ /* 0x000fe20000010000 */
[----:B------:R-:W-:Y:S01]  /*e9d0*/  FADD.FTZ R96, R96, R101 ;  /* 0x0000006560607221 */ /* 0x000fe20000010000 */
[----:B------:R-:W-:Y:S02]  /*e9e0*/  MUFU.EX2 R75, R75 ;  /* 0x0000004b004b7308 */ /* 0x000fe40000000800 */
[----:B------:R-:W-:Y:S01]  /*e9f0*/  FADD.FTZ R116, R116, R3 ;  /* 0x0000000374747221 */ /* 0x000fe20000010000 */
[----:B------:R-:W-:Y:S01]  /*ea00*/  FADD.FTZ R95, R95, R96 ;  /* 0x000000605f5f7221 */ /* 0x000fe20000010000 */
[----:B------:R-:W-:Y:S02]  /*ea10*/  FFMA.FTZ R3, R103, UR5, -R92 ;  /* 0x0000000567037c23 */ /* 0x000fe4000801085c */
[----:B------:R-:W-:Y:S01]  /*ea20*/  FADD.FTZ R127, R127, R116 ;  /* 0x000000747f7f7221 */ /* 0x000fe20000010000 */
[----:B------:R-:W-:Y:S01]  /*ea30*/  FADD.FTZ R94, R94, R95 ;  /* 0x0000005f5e5e7221 */ /* 0x000fe20000010000 */
[----:B------:R-:W3:Y:S01]  /*ea40*/  MUFU.EX2 R74, R74 ;  /* 0x0000004a004a7308 */ /* 0x000ee20000000800 */
[----:B----4-:R-:W-:Y:S01]  /*ea50*/  F2FP.BF16.F32.PACK_AB R35, R155, R142 ;  /* 0x0000008e9b23723e */ /* 0x010fe200000010ff */
[----:B------:R-:W-:Y:S01]  /*ea60*/  FADD.FTZ R120, R120, R127 ;  /* 0x0000007f78787221 */ /* 0x000fe20000010000 */
[----:B------:R-:W-:Y:S01]  /*ea70*/  FADD.FTZ R91, R91, R94 ;  /* 0x0000005e5b5b7221 */ /* 0x000fe20000010000 */
[----:B------:R-:W-:Y:S01]  /*ea80*/  FFMA.FTZ R95, R63, UR5, -R66 ;  /* 0x000000053f5f7c23 */ /* 0x000fe20008010842 */
[----:B------:R-:W-:Y:S01]  /*ea90*/  FFMA.FTZ R63, R65, UR5, -R92 ;  /* 0x00000005413f7c23 */ /* 0x000fe2000801085c */
[----:B------:R-:W-:Y:S01]  /*eaa0*/  FADD.FTZ R139, R139, R120 ;  /* 0x000000788b8b7221 */ /* 0x000fe20000010000 */
[----:B------:R-:W-:Y:S01]  /*eab0*/  FADD.FTZ R90, R90, R91 ;  /* 0x0000005b5a5a7221 */ /* 0x000fe20000010000 */
[----:B-1----:R-:W-:Y:S01]  /*eac0*/  HMMA.16816.F32.BF16 R16, R32, R24, R16 ;  /* 0x000000182010723c */ /* 0x002fe20000041810 */
[----:B------:R-:W-:Y:S01]  /*ead0*/  MUFU.EX2 R73, R73 ;  /* 0x0000004900497308 */ /* 0x000fe20000000800 */
[----:B------:R-:W-:Y:S01]  /*eae0*/  FADD.FTZ R126, R126, R139 ;  /* 0x0000008b7e7e7221 */ /* 0x000fe20000010000 */
[----:B------:R-:W-:-:S03]  /*eaf0*/  FADD.FTZ R89, R89, R90 ;  /* 0x0000005a59597221 */ /* 0x000fc60000010000 */
[C---:B------:R-:W-:Y:S01]  /*eb00*/  HMMA.16816.F32.BF16 R12, R32.reuse, R26, R12 ;  /* 0x0000001a200c723c */ /* 0x040fe2000004180c */
[----:B------:R-:W1:Y:S01]  /*eb10*/  LDSM.16.MT88.4 R24, [R231+0x7c00] ;  /* 0x007c0000e718783b */ /* 0x000e620000004200 */
[----:B------:R-:W-:Y:S01]  /*eb20*/  FADD.FTZ R126, R141, R126 ;  /* 0x0000007e8d7e7221 */ /* 0x000fe20000010000 */
[----:B------:R-:W4:Y:S01]  /*eb30*/  MUFU.EX2 R72, R72 ;  /* 0x0000004800487308 */ /* 0x000f220000000800 */
[----:B------:R-:W-:Y:S02]  /*eb40*/  FADD.FTZ R88, R88, R89 ;  /* 0x0000005958587221 */ /* 0x000fe40000010000 */
[----:B-----5:R-:W-:Y:S01]  /*eb50*/  HMMA.16816.F32.BF16 R8, R32, R20, R8 ;  /* 0x000000142008723c */ /* 0x020fe20000041808 */
[----:B------:R-:W-:Y:S01]  /*eb60*/  FADD.FTZ R153, R153, R126 ;  /* 0x0000007e99997221 */ /* 0x000fe20000010000 */
[----:B------:R-:W-:-:S03]  /*eb70*/  FADD.FTZ R87, R87, R88 ;  /* 0x0000005857577221 */ /* 0x000fc60000010000 */
[----:B------:R-:W-:Y:S01]  /*eb80*/  MUFU.EX2 R132, R132 ;  /* 0x0000008400847308 */ /* 0x000fe20000000800 */
[----:B------:R-:W-:Y:S01]  /*eb90*/  HMMA.16816.F32.BF16 R28, R32, R22, R28 ;  /* 0x00000016201c723c */ /* 0x000fe2000004181c */
[----:B------:R-:W5:Y:S01]  /*eba0*/  LDSM.16.MT88.4 R32, [R232+0x8000] ;  /* 0x00800000e820783b */ /* 0x000f620000004200 */
[----:B------:R-:W-:Y:S01]  /*ebb0*/  FADD.FTZ R153, R134, R153 ;  /* 0x0000009986997221 */ /* 0x000fe20000010000 */
[----:B---3--:R-:W-:Y:S01]  /*ebc0*/  F2FP.BF16.F32.PACK_AB R20, R74, R75 ;  /* 0x0000004b4a14723e */ /* 0x008fe200000010ff */
        /* <DEDUP_REMOVED lines=37> */
[----:B------:R-:W4:Y:S01]  /*ee20*/  MUFU.EX2 R68, R68 ;  /* 0x0000004400447308 */ /* 0x000f220000000800 */
[----:B------:R-:W-:Y:S02]  /*ee30*/  FADD.FTZ R74, R74, R75 ;  /* 0x0000004b4a4a7221 */ /* 0x000fe40000010000 */
[----:B-1----:R-:W-:Y:S01]  /*ee40*/  HMMA.16816.F32.BF16 R8, R20, R24, R8 ;  /* 0x000000181408723c */ /* 0x002fe20000041808 */
[----:B------:R-:W-:Y:S01]  /*ee50*/  FADD.FTZ R187, R187, R158 ;  /* 0x0000009ebbbb7221 */ /* 0x000fe20000010000 */
[----:B------:R-:W-:-:S03]  /*ee60*/  FADD.FTZ R73, R73, R74 ;  /* 0x0000004a49497221 */ /* 0x000fc60000010000 */
[----:B------:R-:W-:Y:S01]  /*ee70*/  MUFU.EX2 R39, R39 ;  /* 0x0000002700277308 */ /* 0x000fe20000000800 */
[----:B------:R-:W-:Y:S01]  /*ee80*/  HMMA.16816.F32.BF16 R28, R20, R26, R28 ;  /* 0x0000001a141c723c */ /* 0x000fe2000004181c */
[----:B------:R-:W1:Y:S01]  /*ee90*/  LDSM.16.MT88.4 R20, [R232+0x8400] ;  /* 0x00840000e814783b */ /* 0x000e620000004200 */
[----:B---3--:R-:W-:Y:S01]  /*eea0*/  F2FP.BF16.F32.PACK_AB R24, R70, R71 ;  /* 0x000000474618723e */ /* 0x008fe200000010ff */
[----:B------:R-:W-:Y:S01]  /*eeb0*/  FADD.FTZ R160, R160, R187 ;  /* 0x000000bba0a07221 */ /* 0x000fe20000010000 */
[----:B------:R-:W-:-:S03]  /*eec0*/  FADD.FTZ R72, R72, R73 ;  /* 0x0000004948487221 */ /* 0x000fc60000010000 */
        /* <DEDUP_REMOVED lines=13> */
[----:B------:R-:W-:Y:S02]  /*efa0*/  FADD.FTZ R155, R155, R142 ;  /* 0x0000008e9b9b7221 */ /* 0x000fe40000010000 */
[----:B------:R-:W-:Y:S02]  /*efb0*/  LDSM.16.MT88.4 R140, [R232+0x8c00] ;  /* 0x008c0000e88c783b */ /* 0x000fe40000004200 */
[----:B------:R-:W-:Y:S02]  /*efc0*/  FADD.FTZ R132, R132, R155 ;  /* 0x0000009b84847221 */ /* 0x000fe40000010000 */
[----:B------:R-:W-:Y:S02]  /*efd0*/  MUFU.EX2 R67, R67 ;  /* 0x0000004300437308 */ /* 0x000fe40000000800 */
[----:B------:R-:W-:-:S04]  /*efe0*/  FADD.FTZ R132, R41, R132 ;  /* 0x0000008429847221 */ /* 0x000fc80000010000 */
[----:B------:R-:W-:Y:S02]  /*eff0*/  FADD.FTZ R37, R37, R132 ;  /* 0x0000008425257221 */ /* 0x000fe40000010000 */
[----:B------:R-:W3:Y:S01]  /*f000*/  MUFU.EX2 R50, R50 ;  /* 0x0000003200327308 */ /* 0x000ee20000000800 */
[----:B----4-:R-:W-:Y:S01]  /*f010*/  F2FP.BF16.F32.PACK_AB R27, R43, R42 ;  /* 0x0000002a2b1b723e */ /* 0x010fe200000010ff */
[----:B------:R-:W-:Y:S01]  /*f020*/  FADD.FTZ R38, R38, R37 ;  /* 0x0000002526267221 */ /* 0x000fe20000010000 */
[----:B------:R-:W-:Y:S05]  /*f030*/  LDSM.16.MT88.4 R132, [R231+0x8c00] ;  /* 0x008c0000e784783b */ /* 0x000fea0000004200 */
[----:B------:R-:W-:Y:S01]  /*f040*/  MUFU.EX2 R51, R51 ;  /* 0x0000003300337308 */ /* 0x000fe20000000800 */
[C---:B-----5:R-:W-:Y:S06]  /*f050*/  HMMA.16816.F32.BF16 R16, R24.reuse, R32, R16 ;  /* 0x000000201810723c */ /* 0x060fec0000041810 */
[C---:B------:R-:W-:Y:S01]  /*f060*/  HMMA.16816.F32.BF16 R12, R24.reuse, R34, R12 ;  /* 0x00000022180c723c */ /* 0x040fe2000004180c */
[----:B------:R-:W4:Y:S01]  /*f070*/  MUFU.EX2 R48, R48 ;  /* 0x0000003000307308 */ /* 0x000f220000000800 */
[----:B------:R-:W5:Y:S04]  /*f080*/  LDSM.16.MT88.4 R32, [R231+0x8400] ;  /* 0x00840000e720783b */ /* 0x000f680000004200 */
[C---:B--2---:R-:W-:Y:S03]  /*f090*/  HMMA.16816.F32.BF16 R8, R24.reuse, R4, R8 ;  /* 0x000000041808723c */ /* 0x044fe60000041808 */
[----:B------:R-:W-:Y:S03]  /*f0a0*/  MUFU.EX2 R98, R99 ;  /* 0x0000006300627308 */ /* 0x000fe60000000800 */
[----:B------:R-:W-:Y:S01]  /*f0b0*/  HMMA.16816.F32.BF16 R28, R24, R6, R28 ;  /* 0x00000006181c723c */ /* 0x000fe2000004181c */
[----:B---3--:R-:W-:Y:S01]  /*f0c0*/  F2FP.BF16.F32.PACK_AB R4, R50, R67 ;  /* 0x000000433204723e */ /* 0x008fe200000010ff */
[----:B------:R-:W-:Y:S01]  /*f0d0*/  LDSM.16.MT88.4 R24, [R232+0x8800] ;  /* 0x00880000e818783b */ /* 0x000fe20000004200 */
[----:B------:R-:W-:-:S02]  /*f0e0*/  FADD.FTZ R67, R67, R68 ;  /* 0x0000004443437221 */ /* 0x000fc40000010000 */
[----:B------:R-:W2:Y:S02]  /*f0f0*/  MUFU.EX2 R49, R49 ;  /* 0x0000003100317308 */ /* 0x000ea40000000800 */
[----:B----4-:R-:W-:Y:S01]  /*f100*/  F2FP.BF16.F32.PACK_AB R6, R48, R51 ;  /* 0x000000333006723e */ /* 0x010fe200000010ff */
        /* <DEDUP_REMOVED lines=17> */
[----:B------:R-:W-:-:S06]  /*f220*/  FFMA.FTZ R33, R57, UR5, -R66 ;  /* 0x0000000539217c23 */ /* 0x000fcc0008010842 */
        /* <DEDUP_REMOVED lines=10> */
[----:B------:R-:W-:-:S06]  /*f2d0*/  FADD.FTZ R45, R44, R45 ;  /* 0x0000002d2c2d7221 */ /* 0x000fcc0000010000 */
        /* <DEDUP_REMOVED lines=110> */
.L_x_2536:
[----:B------:R-:W-:Y:S02]  /*f9c0*/  ULDC UR8, c[0x0][0x250] ;  /* 0x0000940000087ab9 */ /* 0x000fe40000000800 */
[----:B------:R-:W-:-:S06]  /*f9d0*/  USHF.L.U32 UR4, UR8, 0x8, URZ ;  /* 0x0000000808047899 */ /* 0x000fcc000800063f */
[----:B------:R-:W-:-:S04]  /*f9e0*/  IADD3 R8, RZ, -UR4, RZ ;  /* 0x80000004ff087c10 */ /* 0x000fc8000fffe0ff */
[----:B------:R-:W-:-:S07]  /*f9f0*/  SHF.R.S32.HI R4, RZ, 0x1f, R8 ;  /* 0x0000001fff047819 */ /* 0x000fce0000011408 */
.L_x_2537:
[----:B------:R-:W-:Y:S01]  /*fa00*/  USHF.L.U32 UR5, UR8, 0x6, URZ ;  /* 0x0000000608057899 */ /* 0x000fe2000800063f */
[C---:B------:R-:W-:Y:S01]  /*fa10*/  LEA R240, P0, R8.reuse, R240, 0x1 ;  /* 0x000000f008f07211 */ /* 0x040fe200078008ff */
[----:B------:R-:W-:Y:S01]  /*fa20*/  ULDC UR4, c[0x0][0x254] ;  /* 0x0000950000047ab9 */ /* 0x000fe20000000800 */
[----:B------:R-:W1:Y:S01]  /*fa30*/  S2R R3, SR_TID.X ;  /* 0x0000000000037919 */ /* 0x000e620000002100 */
[----:B------:R-:W-:Y:S01]  /*fa40*/  USHF.L.U64.HI UR4, UR8, 0x6, UR4 ;  /* 0x0000000608047899 */ /* 0x000fe20008010204 */
[----:B------:R-:W-:Y:S01]  /*fa50*/  LEA.HI.X R241, R8, R241, R4, 0x1, P0 ;  /* 0x000000f108f17211 */ /* 0x000fe200000f0c04 */
[----:B------:R-:W-:Y:S01]  /*fa60*/  IMAD.SHL.U32 R52, R246, 0x100, RZ ;  /* 0x00000100f6347824 */ /* 0x000fe200078e00ff */
        /* <DEDUP_REMOVED lines=17> */
[----:B------:R-:W-:Y:S01]  /*fb80*/  IADD3.X R13, R15, UR4, RZ, P0, !PT ;  /* 0x000000040f0d7c10 */ /* 0x000fe200087fe4ff */
[----:B-1----:R-:W-:Y:S01]  /*fb90*/  IMAD.SHL.U32 R3, R3, 0x2, RZ ;  /* 0x0000000203037824 */ /* 0x002fe200078e00ff */
[----:B------:R-:W-:-:S03]  /*fba0*/  IADD3 R22, P0, R12, UR5, RZ ;  /* 0x000000050c167c10 */ /* 0x000fc6000ff1e0ff */
[----:B------:R1:W-:Y:S01]  /*fbb0*/  LDGSTS.E.BYPASS.LTC128B.128 [R247+0x7800], desc[UR6][R12.64] ;  /* 0x078000000cf77fae */ /* 0x0003e2000b901d46 */
[----:B------:R-:W-:Y:S02]  /*fbc0*/  IADD3.X R23, R13, UR4, RZ, P0, !PT ;  /* 0x000000040d177c10 */ /* 0x000fe400087fe4ff */
[----:B------:R-:W-:Y:S02]  /*fbd0*/  IADD3 R36, P0, R22, UR5, RZ ;  /* 0x0000000516247c10 */ /* 0x000fe4000ff1e0ff */
[----:B------:R-:W-:Y:S01]  /*fbe0*/  LOP3.LUT R3, R3, 0x6, RZ, 0xc0, !PT ;  /* 0x0000000603037812 */ /* 0x000fe200078ec0ff */
[----:B------:R3:W-:Y:S01]  /*fbf0*/  LDGSTS.E.BYPASS.LTC128B.128 [R247+0x8000], desc[UR6][R22.64] ;  /* 0x0800000016f77fae */ /* 0x0007e2000b901d46 */
[----:B------:R-:W-:Y:S02]  /*fc00*/  IADD3.X R37, R23, UR4, RZ, P0, !PT ;  /* 0x0000000417257c10 */ /* 0x000fe400087fe4ff */
[C---:B------:R-:W-:Y:S02]  /*fc10*/  LOP3.LUT R47, R52.reuse, R3, RZ, 0xfc, !PT ;  /* 0x00000003342f7212 */ /* 0x040fe400078efcff */
[----:B------:R-:W-:Y:S01]  /*fc20*/  LOP3.LUT R45, R52, 0x1, R3, 0xfe, !PT ;  /* 0x00000001342d7812 */ /* 0x000fe200078efe03 */
[----:B------:R4:W-:Y:S01]  /*fc30*/  LDGSTS.E.BYPASS.LTC128B.128 [R247+0x8800], desc[UR6][R36.64] ;  /* 0x0880000024f77fae */ /* 0x0009e2000b901d46 */
[----:B------:R-:W-:-:S02]  /*fc40*/  ISETP.GE.AND P2, PT, R47, R58, PT ;  /* 0x0000003a2f00720c */ /* 0x000fc40003f46270 */
[----:B------:R-:W-:Y:S01]  /*fc50*/  ISETP.GE.AND P0, PT, R47, R54, PT ;  /* 0x000000362f00720c */ /* 0x000fe20003f06270 */
[----:B------:R-:W-:Y:S01]  /*fc60*/  LDSM.16.M88.4 R8, [R236] ;  /* 0x00000000ec08783b */ /* 0x000fe20000000200 */
[C---:B------:R-:W-:Y:S02]  /*fc70*/  ISETP.GE.AND P6, PT, R45.reuse, R58, PT ;  /* 0x0000003a2d00720c */ /* 0x040fe40003fc6270 */
[----:B------:R-:W-:Y:S01]  /*fc80*/  ISETP.GE.AND P3, PT, R45, R54, PT ;  /* 0x000000362d00720c */ /* 0x000fe20003f66270 */
[----:B------:R-:W5:Y:S01]  /*fc90*/  LDSM.16.M88.4 R28, [R234+0x1000] ;  /* 0x00100000ea1c783b */ /* 0x000f620000000200 */
[C-C-:B------:R-:W-:Y:S02]  /*fca0*/  LOP3.LUT R45, R52.reuse, 0x10, R3.reuse, 0xfe, !PT ;  /* 0x00000010342d7812 */ /* 0x140fe400078efe03 */
[C-C-:B------:R-:W-:Y:S01]  /*fcb0*/  LOP3.LUT R49, R52.reuse, 0xc1, R3.reuse, 0xfe, !PT ;  /* 0x000000c134317812 */ /* 0x140fe200078efe03 */
[----:B------:R-:W4:Y:S04]  /*fcc0*/  LDSM.16.M88.4 R16, [R234+0x1400] ;  /* 0x00140000ea10783b */ /* 0x000f280000000200 */
[----:B--2---:R-:W-:Y:S04]  /*fcd0*/  LDSM.16.M88.4 R4, [R235] ;  /* 0x00000000eb04783b */ /* 0x004fe80000000200 */
[----:B------:R-:W2:Y:S04]  /*fce0*/  LDSM.16.M88.4 R32, [R233] ;  /* 0x00000000e920783b */ /* 0x000ea80000000200 */
[----:B-1----:R-:W1:Y:S04]  /*fcf0*/  LDSM.16.M88.4 R12, [R230] ;  /* 0x00000000e60c783b */ /* 0x002e680000000200 */
[----:B------:R-:W1:Y:S04]  /*fd00*/  LDSM.16.M88.4 R24, [R234+0x1800] ;  /* 0x00180000ea18783b */ /* 0x000e680000000200 */
[----:B---3--:R-:W3:Y:S04]  /*fd10*/  LDSM.16.M88.4 R20, [R234+0x1c00] ;  /* 0x001c0000ea14783b */ /* 0x008ee80000000200 */
[----:B------:R-:W-:Y:S04]  /*fd20*/  LDSM.16.M88.4 R40, [R229] ;  /* 0x00000000e528783b */ /* 0x000fe80000000200 */
[----:B------:R-:W3:Y:S04]  /*fd30*/  LDSM.16.M88.4 R212, [R234+0x2000] ;  /* 0x00200000ead4783b */ /* 0x000ee80000000200 */
[----:B------:R-:W-:Y:S01]  /*fd40*/  LDSM.16.M88.4 R204, [R234+0x2400] ;  /* 0x00240000eacc783b */ /* 0x000fe20000000200 */
[C---:B-----5:R-:W-:Y:S03]  /*fd50*/  HMMA.16816.F32.BF16 R152, R8.reuse, R28, RZ ;  /* 0x0000001c0898723c */ /* 0x060fe600000418ff */
[----:B------:R-:W-:Y:S04]  /*fd60*/  LDSM.16.M88.4 R184, [R234+0x2c00] ;  /* 0x002c0000eab8783b */ /* 0x000fe80000000200 */
[----:B------:R-:W-:Y:S01]  /*fd70*/  LDSM.16.M88.4 R172, [R234+0x3000] ;  /* 0x00300000eaac783b */ /* 0x000fe20000000200 */
[C---:B----4-:R-:W-:Y:S03]  /*fd80*/  HMMA.16816.F32.BF16 R36, R8.reuse, R16, RZ ;  /* 0x000000100824723c */ /* 0x050fe600000418ff */
[----:B------:R-:W-:Y:S03]  /*fd90*/  LDSM.16.M88.4 R164, [R234+0x3400] ;  /* 0x00340000eaa4783b */ /* 0x000fe60000000200 */
[C---:B------:R-:W-:Y:S01]  /*fda0*/  HMMA.16816.F32.BF16 R16, R8.reuse, R18, RZ ;  /* 0x000000120810723c */ /* 0x040fe200000418ff */
[----:B------:R-:W-:Y:S04]  /*fdb0*/  LDSM.16.M88.4 R156, [R234+0x3800] ;  /* 0x00380000ea9c783b */ /* 0x000fe80000000200 */
[----:B------:R-:W-:Y:S01]  /*fdc0*/  LDSM.16.M88.4 R112, [R234+0x3c00] ;  /* 0x003c0000ea70783b */ /* 0x000fe20000000200 */
[----:B------:R-:W-:Y:S03]  /*fdd0*/  HMMA.16816.F32.BF16 R28, R8, R30, RZ ;  /* 0x0000001e081c723c */ /* 0x000fe600000418ff */
[----:B------:R-:W0:Y:S03]  /*fde0*/  LDGDEPBAR ;  /* 0x00000000000079af */ /* 0x000e260000000000 */
[C---:B--2---:R-:W-:Y:S06]  /*fdf0*/  HMMA.16816.F32.BF16 R152, R4.reuse, R32, R152 ;  /* 0x000000200498723c */ /* 0x044fec0000041898 */
[----:B-1----:R-:W-:Y:S01]  /*fe00*/  HMMA.16816.F32.BF16 R36, R4, R12, R36 ;  /* 0x0000000c0424723c */ /* 0x002fe20000041824 */
[----:B------:R-:W-:-:S04]  /*fe10*/  LOP3.LUT R33, R52, 0xf9, R3, 0xfe, !PT ;  /* 0x000000f934217812 */ /* 0x000fc800078efe03 */
[C---:B------:R-:W-:Y:S01]  /*fe20*/  ISETP.GE.AND P5, PT, R33.reuse, R58, PT ;  /* 0x0000003a2100720c */ /* 0x040fe20003fa6270 */
[----:B------:R-:W-:Y:S01]  /*fe30*/  HMMA.16816.F32.BF16 R16, R4, R14, R16 ;  /* 0x0000000e0410723c */ /* 0x000fe20000041810 */
[----:B------:R-:W1:Y:S01]  /*fe40*/  LDSM.16.M88.4 R12, [R228] ;  /* 0x00000000e40c783b */ /* 0x000e620000000200 */
[----:B------:R-:W-:-:S04]  /*fe50*/  ISETP.GE.AND P1, PT, R33, R54, PT ;  /* 0x000000362100720c */ /* 0x000fc80003f26270 */
[----:B------:R-:W-:Y:S06]  /*fe60*/  HMMA.16816.F32.BF16 R28, R4, R34, R28 ;  /* 0x00000022041c723c */ /* 0x000fec000004181c */
[C---:B------:R-:W-:Y:S01]  /*fe70*/  HMMA.16816.F32.BF16 R32, R8.reuse, R24, RZ ;  /* 0x000000180820723c */ /* 0x040fe200000418ff */
[----:B------:R-:W-:Y:S02]  /*fe80*/  FSEL R67, R152, -INF , !P2 ;  /* 0xff80000098437808 */ /* 0x000fe40005000000 */
[----:B------:R-:W-:Y:S02]  /*fe90*/  FSEL R154, R154, -INF , !P0 ;  /* 0xff8000009a9a7808 */ /* 0x000fe40004000000 */
[----:B------:R-:W-:Y:S01]  /*fea0*/  FSEL R65, R153, -INF , !P6 ;  /* 0xff80000099417808 */ /* 0x000fe20007000000 */
[----:B---3--:R-:W-:Y:S01]  /*feb0*/  HMMA.16816.F32.BF16 R96, R8, R20, RZ ;  /* 0x000000140860723c */ /* 0x008fe200000418ff */
[----:B------:R-:W-:-:S02]  /*fec0*/  LOP3.LUT R25, R52, 0x8, R3, 0xfe, !PT ;  /* 0x0000000834197812 */ /* 0x000fc400078efe03 */
[----:B------:R-:W-:Y:S02]  /*fed0*/  FSEL R152, R155, -INF , !P3 ;  /* 0xff8000009b987808 */ /* 0x000fe40005800000 */
[C---:B------:R-:W-:Y:S01]  /*fee0*/  ISETP.GE.AND P4, PT, R25.reuse, R58, PT ;  /* 0x0000003a1900720c */ /* 0x040fe20003f86270 */
[C---:B------:R-:W-:Y:S01]  /*fef0*/  HMMA.16816.F32.BF16 R20, R8.reuse, R22, RZ ;  /* 0x000000160814723c */ /* 0x040fe200000418ff */
[----:B------:R-:W-:Y:S02]  /*ff00*/  ISETP.GE.AND P2, PT, R25, R54, PT ;  /* 0x000000361900720c */ /* 0x000fe40003f46270 */
[----:B------:R-:W-:Y:S02]  /*ff10*/  LOP3.LUT R25, R52, 0x9, R3, 0xfe, !PT ;  /* 0x0000000934197812 */ /* 0x000fe400078efe03 */
[-C--:B------:R-:W-:Y:S01]  /*ff20*/  ISETP.GE.AND P3, PT, R45, R58.reuse, PT ;  /* 0x0000003a2d00720c */ /* 0x080fe20003f66270 */
[----:B------:R-:W-:Y:S01]  /*ff30*/  HMMA.16816.F32.BF16 R108, R8, R212, RZ ;  /* 0x000000d4086c723c */ /* 0x000fe200000418ff */
[----:B------:R-:W-:-:S02]  /*ff40*/  ISETP.GE.AND P0, PT, R25, R58, PT ;  /* 0x0000003a1900720c */ /* 0x000fc40003f06270 */
[-C--:B------:R-:W-:Y:S02]  /*ff50*/  ISETP.GE.AND P6, PT, R25, R54.reuse, PT ;  /* 0x000000361900720c */ /* 0x080fe40003fc6270 */
[----:B------:R-:W-:Y:S01]  /*ff60*/  FSEL R63, R28, -INF , !P4 ;  /* 0xff8000001c3f7808 */ /* 0x000fe20006000000 */
[----:B------:R-:W-:Y:S01]  /*ff70*/  HMMA.16816.F32.BF16 R24, R8, R26, RZ ;  /* 0x0000001a0818723c */ /* 0x000fe200000418ff */
[----:B------:R-:W-:Y:S02]  /*ff80*/  FSEL R195, R30, -INF , !P2 ;  /* 0xff8000001ec37808 */ /* 0x000fe40005000000 */
[----:B------:R-:W-:Y:S02]  /*ff90*/  FSEL R61, R29, -INF , !P0 ;  /* 0xff8000001d3d7808 */ /* 0x000fe40004000000 */
[----:B------:R-:W-:Y:S01]  /*ffa0*/  FSEL R124, R31, -INF , !P6 ;  /* 0xff8000001f7c7808 */ /* 0x000fe20007000000 */
[----:B------:R-:W-:Y:S01]  /*ffb0*/  HMMA.16816.F32.BF16 R32, R4, R40, R32 ;  /* 0x000000280420723c */ /* 0x000fe20000041820 */
[----:B------:R-:W2:Y:S01]  /*ffc0*/  LDSM.16.M88.4 R28, [R227] ;  /* 0x00000000e31c783b */ /* 0x000ea20000000200 */
[----:B------:R-:W-:-:S02]  /*ffd0*/  ISETP.GE.AND P4, PT, R45, R54, PT ;  /* 0x000000362d00720c */ /* 0x000fc40003f86270 */
[--C-:B------:R-:W-:Y:S02]  /*ffe0*/  LOP3.LUT R45, R52, 0x11, R3.reuse, 0xfe, !PT ;  /* 0x00000011342d7812 */ /* 0x100fe400078efe03 */
[----:B------:R-:W-:Y:S01]  /*fff0*/  FSEL R59, R36, -INF , !P3 ;  /* 0xff800000243b7808 */ /* 0x000fe20005800000 */
[C---:B-1----:R-:W-:Y:S01]  /*10000*/  HMMA.16816.F32.BF16 R96, R4.reuse, R12, R96 ;  /* 0x0000000c0460723c */ /* 0x042fe20000041860 */
[C-C-:B------:R-:W-:Y:S02]  /*10010*/  LOP3.LUT R41, R52.reuse, 0x18, R3.reuse, 0xfe, !PT ;  /* 0x0000001834297812 */ /* 0x140fe400078efe03 */
[-C--:B------:R-:W-:Y:S02]  /*10020*/  ISETP.GE.AND P2, PT, R45, R58.reuse, PT ;  /* 0x0000003a2d00720c */ /* 0x080fe40003f46270 */
[C---:B------:R-:W-:Y:S01]  /*10030*/  ISETP.GE.AND P6, PT, R41.reuse, R58, PT ;  /* 0x0000003a2900720c */ /* 0x040fe20003fc6270 */
[----:B------:R-:W-:Y:S01]  /*10040*/  HMMA.16816.F32.BF16 R20, R4, R14, R20 ;  /* 0x0000000e0414723c */ /* 0x000fe20000041814 */
[----:B------:R-:W-:Y:S01]  /*10050*/  ISETP.GE.AND P3, PT, R41, R54, PT ;  /* 0x000000362900720c */ /* 0x000fe20003f66270 */
[----:B------:R-:W1:Y:S01]  /*10060*/  LDSM.16.M88.4 R12, [R226] ;  /* 0x00000000e20c783b */ /* 0x000e620000000200 */
[----:B------:R-:W-:-:S02]  /*10070*/  LOP3.LUT R41, R52, 0x19, R3, 0xfe, !PT ;  /* 0x0000001934297812 */ /* 0x000fc400078efe03 */
[----:B------:R-:W-:Y:S01]  /*10080*/  FSEL R57, R37, -INF , !P2 ;  /* 0xff80000025397808 */ /* 0x000fe20005000000 */
[----:B------:R-:W-:Y:S01]  /*10090*/  HMMA.16816.F32.BF16 R212, R8, R214, RZ ;  /* 0x000000d608d4723c */ /* 0x000fe200000418ff */
[----:B------:R-:W-:Y:S02]  /*100a0*/  FSEL R179, R38, -INF , !P4 ;  /* 0xff80000026b37808 */ /* 0x000fe40006000000 */
[C---:B------:R-:W-:Y:S02]  /*100b0*/  ISETP.GE.AND P2, PT, R41.reuse, R58, PT ;  /* 0x0000003a2900720c */ /* 0x040fe40003f46270 */
[----:B------:R-:W-:Y:S01]  /*100c0*/  ISETP.GE.AND P4, PT, R41, R54, PT ;  /* 0x000000362900720c */ /* 0x000fe20003f86270 */
[----:B------:R-:W-:Y:S01]  /*100d0*/  HMMA.16816.F32.BF16 R24, R4, R42, R24 ;  /* 0x0000002a0418723c */ /* 0x000fe20000041818 */
[----:B------:R-:W-:Y:S02]  /*100e0*/  FSEL R55, R16, -INF , !P6 ;  /* 0xff80000010377808 */ /* 0x000fe40007000000 */
[----:B------:R-:W-:-:S02]  /*100f0*/  FSEL R153, R18, -INF , !P3 ;  /* 0xff80000012997808 */ /* 0x000fc40005800000 */
[----:B------:R-:W-:Y:S01]  /*10100*/  FSEL R53, R17, -INF , !P2 ;  /* 0xff80000011357808 */ /* 0x000fe20005000000 */
[C---:B------:R-:W-:Y:S01]  /*10110*/  HMMA.16816.F32.BF16 R208, R8.reuse, R204, RZ ;  /* 0x000000cc08d0723c */ /* 0x040fe200000418ff */
[----:B------:R-:W-:Y:S02]  /*10120*/  FSEL R150, R19, -INF , !P4 ;  /* 0xff80000013967808 */ /* 0x000fe40006000000 */
[----:B------:R-:W3:Y:S01]  /*10130*/  LDSM.16.M88.4 R16, [R234+0x2800] ;  /* 0x00280000ea10783b */ /* 0x000ee20000000200 */
[----:B------:R-:W-:Y:S02]  /*10140*/  ISETP.GE.AND P0, PT, R45, R54, PT ;  /* 0x000000362d00720c */ /* 0x000fe40003f06270 */
[----:B------:R-:W-:Y:S01]  /*10150*/  LOP3.LUT R37, R52, 0x20, R3, 0xfe, !PT ;  /* 0x0000002034257812 */ /* 0x000fe200078efe03 */
[----:B------:R-:W-:Y:S01]  /*10160*/  HMMA.16816.F32.BF16 R204, R8, R206, RZ ;  /* 0x000000ce08cc723c */ /* 0x000fe200000418ff */
[----:B------:R-:W-:Y:S01]  /*10170*/  FSEL R118, R39, -INF , !P0 ;  /* 0xff80000027767808 */ /* 0x000fe20004000000 */
[----:B------:R-:W-:Y:S01]  /*10180*/  LDSM.16.M88.4 R44, [R234+0x4800] ;  /* 0x00480000ea2c783b */ /* 0x000fe20000000200 */
[----:B------:R-:W-:-:S02]  /*10190*/  ISETP.GE.AND P0, PT, R37, R58, PT ;  /* 0x0000003a2500720c */ /* 0x000fc40003f06270 */
[----:B------:R-:W-:Y:S01]  /*101a0*/  ISETP.GE.AND P6, PT, R37, R54, PT ;  /* 0x000000362500720c */ /* 0x000fe20003fc6270 */
[C---:B--2---:R-:W-:Y:S01]  /*101b0*/  HMMA.16816.F32.BF16 R108, R4.reuse, R28, R108 ;  /* 0x0000001c046c723c */ /* 0x044fe2000004186c */
[C-C-:B------:R-:W-:Y:S02]  /*101c0*/  LOP3.LUT R39, R52.reuse, 0x21, R3.reuse, 0xfe, !PT ;  /* 0x0000002134277812 */ /* 0x140fe400078efe03 */
[----:B------:R-:W-:Y:S02]  /*101d0*/  LOP3.LUT R37, R52, 0x28, R3, 0xfe, !PT ;  /* 0x0000002834257812 */ /* 0x000fe400078efe03 */
[----:B------:R-:W-:Y:S01]  /*101e0*/  FSEL R69, R32, -INF , !P0 ;  /* 0xff80000020457808 */ /* 0x000fe20004000000 */
[----:B------:R-:W-:Y:S01]  /*101f0*/  HMMA.16816.F32.BF16 R212, R4, R30, R212 ;  /* 0x0000001e04d4723c */ /* 0x000fe200000418d4 */
[C---:B------:R-:W-:Y:S02]  /*10200*/  ISETP.GE.AND P3, PT, R39.reuse, R58, PT ;  /* 0x0000003a2700720c */ /* 0x040fe40003f66270 */
[----:B------:R-:W-:-:S02]  /*10210*/  ISETP.GE.AND P2, PT, R39, R54, PT ;  /* 0x000000362700720c */ /* 0x000fc40003f46270 */
[C---:B------:R-:W-:Y:S01]  /*10220*/  ISETP.GE.AND P4, PT, R37.reuse, R58, PT ;  /* 0x0000003a2500720c */ /* 0x040fe20003f86270 */
[C---:B-1----:R-:W-:Y:S01]  /*10230*/  HMMA.16816.F32.BF16 R208, R4.reuse, R12, R208 ;  /* 0x0000000c04d0723c */ /* 0x042fe200000418d0 */
[----:B------:R-:W-:Y:S02]  /*10240*/  ISETP.GE.AND P0, PT, R37, R54, PT ;  /* 0x000000362500720c */ /* 0x000fe40003f06270 */
[C-C-:B------:R-:W-:Y:S02]  /*10250*/  LOP3.LUT R39, R52.reuse, 0x29, R3.reuse, 0xfe, !PT ;  /* 0x0000002934277812 */ /* 0x140fe400078efe03 */
[----:B------:R-:W-:Y:S01]  /*10260*/  LOP3.LUT R37, R52, 0x30, R3, 0xfe, !PT ;  /* 0x0000003034257812 */ /* 0x000fe200078efe03 */
[----:B------:R-:W-:Y:S01]  /*10270*/  HMMA.16816.F32.BF16 R204, R4, R14, R204 ;  /* 0x0000000e04cc723c */ /* 0x000fe200000418cc */
[----:B------:R-:W-:Y:S01]  /*10280*/  FSEL R127, R34, -INF , !P6 ;  /* 0xff800000227f7808 */ /* 0x000fe20007000000 */
[----:B------:R-:W1:Y:S01]  /*10290*/  LDSM.16.M88.4 R12, [R224] ;  /* 0x00000000e00c783b */ /* 0x000e620000000200 */
[----:B------:R-:W-:-:S02]  /*102a0*/  FSEL R106, R35, -INF , !P2 ;  /* 0xff800000236a7808 */ /* 0x000fc40005000000 */
[----:B------:R-:W-:Y:S01]  /*102b0*/  FSEL R71, R33, -INF , !P3 ;  /* 0xff80000021477808 */ /* 0x000fe20005800000 */
[C---:B------:R-:W-:Y:S01]  /*102c0*/  HMMA.16816.F32.BF16 R188, R8.reuse, R184, RZ ;  /* 0x000000b808bc723c */ /* 0x040fe200000418ff */
[----:B------:R-:W-:Y:S02]  /*102d0*/  ISETP.GE.AND P6, PT, R39, R54, PT ;  /* 0x000000362700720c */ /* 0x000fe40003fc6270 */
[-C--:B------:R-:W-:Y:S02]  /*102e0*/  ISETP.GE.AND P2, PT, R37, R58.reuse, PT ;  /* 0x0000003a2500720c */ /* 0x080fe40003f46270 */
[----:B------:R-:W-:Y:S01]  /*102f0*/  ISETP.GE.AND P3, PT, R39, R58, PT ;  /* 0x0000003a2700720c */ /* 0x000fe20003f66270 */
[----:B---3--:R-:W-:Y:S01]  /*10300*/  HMMA.16816.F32.BF16 R200, R8, R16, RZ ;  /* 0x0000001008c8723c */ /* 0x008fe200000418ff */
[C-C-:B------:R-:W-:Y:S02]  /*10310*/  LOP3.LUT R33, R52.reuse, 0x31, R3.reuse, 0xfe, !PT ;  /* 0x0000003134217812 */ /* 0x140fe400078efe03 */
[----:B------:R-:W-:-:S02]  /*10320*/  LOP3.LUT R29, R52, 0x38, R3, 0xfe, !PT ;  /* 0x00000038341d7812 */ /* 0x000fc400078efe03 */
[----:B------:R-:W-:Y:S01]  /*10330*/  FSEL R73, R24, -INF , !P4 ;  /* 0xff80000018497808 */ /* 0x000fe20006000000 */
[C---:B------:R-:W-:Y:S01]  /*10340*/  HMMA.16816.F32.BF16 R184, R8.reuse, R186, RZ ;  /* 0x000000ba08b8723c */ /* 0x040fe200000418ff */
[----:B------:R-:W-:Y:S02]  /*10350*/  FSEL R121, R26, -INF , !P0 ;  /* 0xff8000001a797808 */ /* 0x000fe40004000000 */
[----:B------:R-:W-:Y:S02]  /*10360*/  FSEL R102, R27, -INF , !P6 ;  /* 0xff8000001b667808 */ /* 0x000fe40007000000 */
[----:B------:R-:W-:Y:S01]  /*10370*/  FSEL R77, R96, -INF , !P2 ;  /* 0xff800000604d7808 */ /* 0x000fe20005000000 */
[C---:B------:R-:W-:Y:S01]  /*10380*/  HMMA.16816.F32.BF16 R180, R8.reuse, R172, RZ ;  /* 0x000000ac08b4723c */ /* 0x040fe200000418ff */
[----:B------:R-:W-:Y:S02]  /*10390*/  ISETP.GE.AND P4, PT, R37, R54, PT ;  /* 0x000000362500720c */ /* 0x000fe40003f86270 */
[-C--:B------:R-:W-:Y:S01]  /*103a0*/  ISETP.GE.AND P0, PT, R33, R58.reuse, PT ;  /* 0x0000003a2100720c */ /* 0x080fe20003f06270 */
[----:B------:R-:W-:Y:S01]  /*103b0*/  LDSM.16.M88.4 R36, [R218] ;  /* 0x00000000da24783b */ /* 0x000fe20000000200 */
[----:B------:R-:W-:Y:S01]  /*103c0*/  FSEL R75, R25, -INF , !P3 ;  /* 0xff800000194b7808 */ /* 0x000fe20005800000 */
[----:B------:R-:W-:Y:S01]  /*103d0*/  HMMA.16816.F32.BF16 R172, R8, R174, RZ ;  /* 0x000000ae08ac723c */ /* 0x000fe200000418ff */
[C---:B------:R-:W-:Y:S01]  /*103e0*/  ISETP.GE.AND P6, PT, R29.reuse, R58, PT ;  /* 0x0000003a1d00720c */ /* 0x040fe20003fc6270 */
[----:B------:R-:W2:Y:S01]  /*103f0*/  LDSM.16.M88.4 R24, [R225] ;  /* 0x00000000e118783b */ /* 0x000ea20000000200 */
[----:B------:R-:W-:-:S02]  /*10400*/  ISETP.GE.AND P2, PT, R29, R54, PT ;  /* 0x000000361d00720c */ /* 0x000fc40003f46270 */
[----:B------:R-:W-:Y:S01]  /*10410*/  LOP3.LUT R29, R52, 0x39, R3, 0xfe, !PT ;  /* 0x00000039341d7812 */ /* 0x000fe200078efe03 */
[----:B------:R-:W-:Y:S01]  /*10420*/  HMMA.16816.F32.BF16 R168, R8, R164, RZ ;  /* 0x000000a408a8723c */ /* 0x000fe200000418ff */
[----:B------:R-:W-:Y:S02]  /*10430*/  FSEL R79, R97, -INF , !P0 ;  /* 0xff800000614f7808 */ /* 0x000fe40004000000 */
[----:B------:R-:W-:Y:S02]  /*10440*/  FSEL R98, R98, -INF , !P4 ;  /* 0xff80000062627808 */ /* 0x000fe40006000000 */
[----:B------:R-:W-:Y:S01]  /*10450*/  ISETP.GE.AND P3, PT, R33, R54, PT ;  /* 0x000000362100720c */ /* 0x000fe20003f66270 */
[----:B-1----:R-:W-:Y:S01]  /*10460*/  HMMA.16816.F32.BF16 R188, R4, R12, R188 ;  /* 0x0000000c04bc723c */ /* 0x002fe200000418bc */
[C---:B------:R-:W-:Y:S01]  /*10470*/  ISETP.GE.AND P0, PT, R29.reuse, R58, PT ;  /* 0x0000003a1d00720c */ /* 0x040fe20003f06270 */
[----:B------:R-:W-:Y:S01]  /*10480*/  LDSM.16.M88.4 R32, [R234+0x4400] ;  /* 0x00440000ea20783b */ /* 0x000fe20000000200 */
[----:B------:R-:W-:-:S02]  /*10490*/  ISETP.GE.AND P4, PT, R29, R54, PT ;  /* 0x000000361d00720c */ /* 0x000fc40003f86270 */
[--C-:B------:R-:W-:Y:S01]  /*104a0*/  LOP3.LUT R29, R52, 0x40, R3.reuse, 0xfe, !PT ;  /* 0x00000040341d7812 */ /* 0x100fe200078efe03 */
[----:B------:R-:W-:Y:S01]  /*104b0*/  HMMA.16816.F32.BF16 R184, R4, R14, R184 ;  /* 0x0000000e04b8723c */ /* 0x000fe200000418b8 */
[----:B------:R-:W-:Y:S01]  /*104c0*/  FSEL R148, R99, -INF , !P3 ;  /* 0xff80000063947808 */ /* 0x000fe20005800000 */
[----:B------:R-:W1:Y:S01]  /*104d0*/  LDSM.16.M88.4 R12, [R222] ;  /* 0x00000000de0c783b */ /* 0x000e620000000200 */
        /* <DEDUP_REMOVED lines=11> */
[----:B------:R-:W-:Y:S02]  /*10590*/  ISETP.GE.AND P0, PT, R29, R54, PT ;  /* 0x000000361d00720c */ /* 0x000fe40003f06270 */
[----:B------:R-:W-:-:S02]  /*105a0*/  ISETP.GE.AND P4, PT, R17, R58, PT ;  /* 0x0000003a1100720c */ /* 0x000fc40003f86270 */
[----:B------:R-:W-:Y:S01]  /*105b0*/  FSEL R85, R108, -INF , !P3 ;  /* 0xff8000006c557808 */ /* 0x000fe20005800000 */
[----:B--2---:R-:W-:Y:S01]  /*105c0*/  HMMA.16816.F32.BF16 R200, R4, R24, R200 ;  /* 0x0000001804c8723c */ /* 0x004fe200000418c8 */
[----:B------:R-:W-:Y:S02]  /*105d0*/  ISETP.GE.AND P2, PT, R29, R58, PT ;  /* 0x0000003a1d00720c */ /* 0x000fe40003f46270 */
[----:B------:R-:W-:Y:S02]  /*105e0*/  ISETP.GE.AND P3, PT, R17, R54, PT ;  /* 0x000000361100720c */ /* 0x000fe40003f66270 */
[C-C-:B------:R-:W-:Y:S01]  /*105f0*/  LOP3.LUT R21, R52.reuse, 0x50, R3.reuse, 0xfe, !PT ;  /* 0x0000005034157812 */ /* 0x140fe200078efe03 */
[----:B------:R-:W-:Y:S01]  /*10600*/  HMMA.16816.F32.BF16 R128, R8, R112, RZ ;  /* 0x000000700880723c */ /* 0x000fe200000418ff */
[----:B------:R-:W-:Y:S02]  /*10610*/  LOP3.LUT R17, R52, 0x49, R3, 0xfe, !PT ;  /* 0x0000004934117812 */ /* 0x000fe400078efe03 */
[----:B------:R-:W-:-:S02]  /*10620*/  FSEL R119, R111, -INF , !P0 ;  /* 0xff8000006f777808 */ /* 0x000fc40004000000 */
[----:B------:R-:W-:Y:S01]  /*10630*/  FSEL R91, R212, -INF , !P4 ;  /* 0xff800000d45b7808 */ /* 0x000fe20006000000 */
[----:B------:R-:W-:Y:S01]  /*10640*/  HMMA.16816.F32.BF16 R112, R8, R114, RZ ;  /* 0x000000720870723c */ /* 0x000fe200000418ff */
[----:B------:R-:W-:Y:S02]  /*10650*/  FSEL R87, R109, -INF , !P2 ;  /* 0xff8000006d577808 */ /* 0x000fe40005000000 */
[----:B------:R-:W-:Y:S02]  /*10660*/  FSEL R110, R110, -INF , !P6 ;  /* 0xff8000006e6e7808 */ /* 0x000fe40007000000 */
[C---:B------:R-:W-:Y:S01]  /*10670*/  ISETP.GE.AND P0, PT, R21.reuse, R58, PT ;  /* 0x0000003a1500720c */ /* 0x040fe20003f06270 */
[----:B-1----:R-:W-:Y:S01]  /*10680*/  HMMA.16816.F32.BF16 R168, R4, R12, R168 ;  /* 0x0000000c04a8723c */ /* 0x002fe200000418a8 */
[----:B------:R-:W-:Y:S02]  /*10690*/  ISETP.GE.AND P4, PT, R21, R54, PT ;  /* 0x000000361500720c */ /* 0x000fe40003f86270 */
[----:B------:R-:W-:-:S02]  /*106a0*/  ISETP.GE.AND P2, PT, R17, R58, PT ;  /* 0x0000003a1100720c */ /* 0x000fc40003f46270 */
[----:B------:R-:W-:Y:S01]  /*106b0*/  ISETP.GE.AND P6, PT, R17, R54, PT ;  /* 0x000000361100720c */ /* 0x000fe20003fc6270 */
[----:B------:R-:W-:Y:S01]  /*106c0*/  HMMA.16816.F32.BF16 R164, R4, R14, R164 ;  /* 0x0000000e04a4723c */ /* 0x000fe200000418a4 */
[C-C-:B------:R-:W-:Y:S01]  /*106d0*/  LOP3.LUT R23, R52.reuse, 0x51, R3.reuse, 0xfe, !PT ;  /* 0x0000005134177812 */ /* 0x140fe200078efe03 */
[----:B------:R-:W1:Y:S01]  /*106e0*/  LDSM.16.M88.4 R12, [R220] ;  /* 0x00000000dc0c783b */ /* 0x000e620000000200 */
[----:B------:R-:W-:Y:S02]  /*106f0*/  LOP3.LUT R21, R52, 0x58, R3, 0xfe, !PT ;  /* 0x0000005834157812 */ /* 0x000fe400078efe03 */
[----:B------:R-:W-:Y:S01]  /*10700*/  FSEL R249, R214, -INF , !P3 ;  /* 0xff800000d6f97808 */ /* 0x000fe20005800000 */
[----:B------:R-:W-:Y:S01]  /*10710*/  HMMA.16816.F32.BF16 R16, R8, R18, RZ ;  /* 0x000000120810723c */ /* 0x000fe200000418ff */
[----:B------:R-:W-:Y:S02]  /*10720*/  FSEL R95, R213, -INF , !P2 ;  /* 0xff800000d55f7808 */ /* 0x000fe40005000000 */
        /* <DEDUP_REMOVED lines=8> */
[----:B------:R-:W2:Y:S01]  /*107b0*/  LDSM.16.M88.4 R20, [R223] ;  /* 0x00000000df14783b */ /* 0x000ea20000000200 */
[----:B------:R-:W-:-:S02]  /*107c0*/  LOP3.LUT R25, R52, 0x59, R3, 0xfe, !PT ;  /* 0x0000005934197812 */ /* 0x000fc400078efe03 */
[----:B------:R-:W-:Y:S02]  /*107d0*/  FSEL R56, R209, -INF , !P3 ;  /* 0xff800000d1387808 */ /* 0x000fe40005800000 */
[----:B------:R-:W-:Y:S02]  /*107e0*/  FSEL R213, R210, -INF , !P4 ;  /* 0xff800000d2d57808 */ /* 0x000fe40006000000 */
[C---:B------:R-:W-:Y:S02]  /*107f0*/  ISETP.GE.AND P3, PT, R25.reuse, R58, PT ;  /* 0x0000003a1900720c */ /* 0x040fe40003f66270 */
[C---:B------:R-:W-:Y:S01]  /*10800*/  HMMA.16816.F32.BF16 R16, R4.reuse, R26, R16 ;  /* 0x0000001a0410723c */ /* 0x040fe20000041810 */
[----:B------:R-:W-:Y:S02]  /*10810*/  ISETP.GE.AND P4, PT, R25, R54, PT ;  /* 0x000000361900720c */ /* 0x000fe40003f86270 */
[----:B------:R-:W-:Y:S02]  /*10820*/  LOP3.LUT R25, R52, 0x60, R3, 0xfe, !PT ;  /* 0x0000006034197812 */ /* 0x000fe400078efe03 */
[----:B------:R-:W-:Y:S01]  /*10830*/  FSEL R211, R211, -INF , !P2 ;  /* 0xff800000d3d37808 */ /* 0x000fe20005000000 */
[----:B------:R-:W-:Y:S01]  /*10840*/  HMMA.16816.F32.BF16 R40, R4, R36, R40 ;  /* 0x000000240428723c */ /* 0x000fe20000041828 */
[----:B------:R-:W-:-:S02]  /*10850*/  FSEL R204, R204, -INF , !P6 ;  /* 0xff800000cccc7808 */ /* 0x000fc40007000000 */
[C---:B------:R-:W-:Y:S02]  /*10860*/  ISETP.GE.AND P2, PT, R25.reuse, R58, PT ;  /* 0x0000003a1900720c */ /* 0x040fe40003f46270 */
[----:B------:R-:W-:Y:S01]  /*10870*/  ISETP.GE.AND P6, PT, R25, R54, PT ;  /* 0x000000361900720c */ /* 0x000fe20003fc6270 */
[C---:B-1----:R-:W-:Y:S01]  /*10880*/  HMMA.16816.F32.BF16 R128, R4.reuse, R12, R128 ;  /* 0x0000000c0480723c */ /* 0x042fe20000041880 */
[C-C-:B------:R-:W-:Y:S02]  /*10890*/  LOP3.LUT R27, R52.reuse, 0x61, R3.reuse, 0xfe, !PT ;  /* 0x00000061341b7812 */ /* 0x140fe400078efe03 */
[----:B------:R-:W-:Y:S02]  /*108a0*/  LOP3.LUT R25, R52, 0x68, R3, 0xfe, !PT ;  /* 0x0000006834197812 */ /* 0x000fe400078efe03 */
[----:B------:R-:W-:Y:S01]  /*108b0*/  FSEL R209, R206, -INF , !P0 ;  /* 0xff800000ced17808 */ /* 0x000fe20004000000 */
[----:B------:R-:W-:Y:S01]  /*108c0*/  HMMA.16816.F32.BF16 R112, R4, R14, R112 ;  /* 0x0000000e0470723c */ /* 0x000fe20000041870 */
[----:B------:R-:W-:-:S02]  /*108d0*/  FSEL R60, R205, -INF , !P3 ;  /* 0xff800000cd3c7808 */ /* 0x000fc40005800000 */
[----:B------:R-:W-:Y:S02]  /*108e0*/  FSEL R207, R207, -INF , !P4 ;  /* 0xff800000cfcf7808 */ /* 0x000fe40006000000 */
[----:B------:R-:W-:Y:S01]  /*108f0*/  FSEL R200, R200, -INF , !P2 ;  /* 0xff800000c8c87808 */ /* 0x000fe20005000000 */
[C---:B------:R-:W-:Y:S01]  /*10900*/  HMMA.16816.F32.BF16 R32, R4.reuse, R38, R32 ;  /* 0x000000260420723c */ /* 0x040fe20000041820 */
[C---:B------:R-:W-:Y:S02]  /*10910*/  ISETP.GE.AND P0, PT, R27.reuse, R58, PT ;  /* 0x0000003a1b00720c */ /* 0x040fe40003f06270 */
[----:B------:R-:W-:Y:S02]  /*10920*/  ISETP.GE.AND P3, PT, R27, R54, PT ;  /* 0x000000361b00720c */ /* 0x000fe40003f66270 */
[C---:B------:R-:W-:Y:S02]  /*10930*/  ISETP.GE.AND P4, PT, R25.reuse, R58, PT ;  /* 0x0000003a1900720c */ /* 0x040fe40003f86270 */
[----:B------:R-:W-:Y:S01]  /*10940*/  ISETP.GE.AND P2, PT, R25, R54, PT ;  /* 0x000000361900720c */ /* 0x000fe20003f46270 */
[----:B--2---:R-:W-:Y:S01]  /*10950*/  HMMA.16816.F32.BF16 R180, R4, R20, R180 ;  /* 0x0000001404b4723c */ /* 0x004fe200000418b4 */
[----:B------:R-:W-:-:S02]  /*10960*/  LOP3.LUT R27, R52, 0x69, R3, 0xfe, !PT ;  /* 0x00000069341b7812 */ /* 0x000fc400078efe03 */
[----:B------:R-:W-:Y:S02]  /*10970*/  LOP3.LUT R25, R52, 0x70, R3, 0xfe, !PT ;  /* 0x0000007034197812 */ /* 0x000fe400078efe03 */
[----:B------:R-:W-:Y:S01]  /*10980*/  FSEL R205, R202, -INF , !P6 ;  /* 0xff800000cacd7808 */ /* 0x000fe20007000000 */
[----:B------:R-:W-:Y:S01]  /*10990*/  HMMA.16816.F32.BF16 R172, R4, R22, R172 ;  /* 0x0000001604ac723c */ /* 0x000fe200000418ac */
[----:B------:R-:W-:Y:S02]  /*109a0*/  FSEL R203, R203, -INF , !P3 ;  /* 0xff800000cbcb7808 */ /* 0x000fe40005800000 */
[----:B------:R-:W-:Y:S02]  /*109b0*/  FSEL R64, R16, -INF , !P4 ;  /* 0xff80000010407808 */ /* 0x000fe40006000000 */
        /* <DEDUP_REMOVED lines=8> */
[----:B------:R-:W-:Y:S02]  /*10a40*/  FSEL R188, R188, -INF , !P3 ;  /* 0xff800000bcbc7808 */ /* 0x000fe40005800000 */
[-C--:B------:R-:W-:Y:S02]  /*10a50*/  ISETP.GE.AND P0, PT, R27, R58.reuse, PT ;  /* 0x0000003a1b00720c */ /* 0x080fe40003f06270 */
[-C--:B------:R-:W-:Y:S02]  /*10a60*/  ISETP.GE.AND P2, PT, R25, R58.reuse, PT ;  /* 0x0000003a1900720c */ /* 0x080fe40003f46270 */
[C---:B------:R-:W-:Y:S02]  /*10a70*/  ISETP.GE.AND P6, PT, R21.reuse, R58, PT ;  /* 0x0000003a1500720c */ /* 0x040fe40003fc6270 */
[----:B------:R-:W-:Y:S02]  /*10a80*/  ISETP.GE.AND P3, PT, R21, R54, PT ;  /* 0x000000361500720c */ /* 0x000fe40003f66270 */
[----:B------:R-:W-:-:S02]  /*10a90*/  LOP3.LUT R21, R52, 0x79, R3, 0xfe, !PT ;  /* 0x0000007934157812 */ /* 0x000fc400078efe03 */
[----:B------:R-:W-:Y:S02]  /*10aa0*/  FSEL R66, R17, -INF , !P0 ;  /* 0xff80000011427808 */ /* 0x000fe40004000000 */
[----:B------:R-:W-:Y:S01]  /*10ab0*/  FSEL R68, R189, -INF , !P2 ;  /* 0xff800000bd447808 */ /* 0x000fe20005000000 */
[----:B------:R-:W1:Y:S01]  /*10ac0*/  LDSM.16.M88.4 R16, [R221] ;  /* 0x00000000dd10783b */ /* 0x000e620000000200 */
[----:B------:R-:W-:Y:S02]  /*10ad0*/  FSEL R193, R190, -INF , !P4 ;  /* 0xff800000bec17808 */ /* 0x000fe40006000000 */
[----:B------:R-:W-:Y:S02]  /*10ae0*/  ISETP.GE.AND P0, PT, R25, R54, PT ;  /* 0x000000361900720c */ /* 0x000fe40003f06270 */
[C---:B------:R-:W-:Y:S02]  /*10af0*/  ISETP.GE.AND P2, PT, R21.reuse, R58, PT ;  /* 0x0000003a1500720c */ /* 0x040fe40003f46270 */
[----:B------:R-:W-:-:S02]  /*10b00*/  ISETP.GE.AND P4, PT, R21, R54, PT ;  /* 0x000000361500720c */ /* 0x000fc40003f86270 */
[--C-:B------:R-:W-:Y:S02]  /*10b10*/  LOP3.LUT R21, R52, 0x80, R3.reuse, 0xfe, !PT ;  /* 0x0000008034157812 */ /* 0x100fe400078efe03 */
        /* <DEDUP_REMOVED lines=11> */
[----:B------:R-:W-:Y:S02]  /*10bd0*/  ISETP.GE.AND P2, PT, R23, R54, PT ;  /* 0x000000361700720c */ /* 0x000fe40003f46270 */
[C---:B------:R-:W-:Y:S02]  /*10be0*/  ISETP.GE.AND P4, PT, R21.reuse, R58, PT ;  /* 0x0000003a1500720c */ /* 0x040fe40003f86270 */
[----:B------:R-:W-:Y:S02]  /*10bf0*/  ISETP.GE.AND P0, PT, R21, R54, PT ;  /* 0x000000361500720c */ /* 0x000fe40003f06270 */
[----:B------:R-:W2:Y:S01]  /*10c00*/  LDSM.16.M88.4 R20, [R234+0x4000] ;  /* 0x00400000ea14783b */ /* 0x000ea20000000200 */
[C-C-:B------:R-:W-:Y:S01]  /*10c10*/  LOP3.LUT R25, R52.reuse, 0x90, R3.reuse, 0xfe, !PT ;  /* 0x0000009034197812 */ /* 0x140fe200078efe03 */
[----:B-1----:R-:W-:Y:S01]  /*10c20*/  HMMA.16816.F32.BF16 R160, R4, R16, R160 ;  /* 0x0000001004a0723c */ /* 0x002fe200000418a0 */
[----:B------:R-:W-:Y:S02]  /*10c30*/  LOP3.LUT R27, R52, 0x89, R3, 0xfe, !PT ;  /* 0x00000089341b7812 */ /* 0x000fe400078efe03 */
[----:B------:R-:W-:-:S02]  /*10c40*/  FSEL R183, R183, -INF , !P2 ;  /* 0xff800000b7b77808 */ /* 0x000fc40005000000 */
[----:B------:R-:W-:Y:S01]  /*10c50*/  FSEL R172, R172, -INF , !P4 ;  /* 0xff800000acac7808 */ /* 0x000fe20006000000 */
[----:B------:R-:W-:Y:S01]  /*10c60*/  HMMA.16816.F32.BF16 R156, R4, R18, R156 ;  /* 0x00000012049c723c */ /* 0x000fe2000004189c */
        /* <DEDUP_REMOVED lines=8> */
[----:B------:R-:W-:Y:S02]  /*10cf0*/  ISETP.GE.AND P6, PT, R27, R54, PT ;  /* 0x000000361b00720c */ /* 0x000fe40003fc6270 */
[C---:B------:R-:W-:Y:S02]  /*10d00*/  ISETP.GE.AND P0, PT, R25.reuse, R58, PT ;  /* 0x0000003a1900720c */ /* 0x040fe40003f06270 */
[----:B------:R-:W-:-:S02]  /*10d10*/  ISETP.GE.AND P3, PT, R25, R54, PT ;  /* 0x000000361900720c */ /* 0x000fc40003f66270 */
[----:B------:R-:W1:Y:S01]  /*10d20*/  LDSM.16.M88.4 R24, [R219] ;  /* 0x00000000db18783b */ /* 0x000e620000000200 */
[--C-:B------:R-:W-:Y:S02]  /*10d30*/  LOP3.LUT R17, R52, 0x98, R3.reuse, 0xfe, !PT ;  /* 0x0000009834117812 */ /* 0x100fe400078efe03 */
[----:B------:R-:W-:Y:S02]  /*10d40*/  FSEL R175, R175, -INF , !P6 ;  /* 0xff800000afaf7808 */ /* 0x000fe40007000000 */
[----:B------:R-:W-:Y:S02]  /*10d50*/  FSEL R168, R168, -INF , !P2 ;  /* 0xff800000a8a87808 */ /* 0x000fe40005000000 */
[C---:B------:R-:W-:Y:S01]  /*10d60*/  ISETP.GE.AND P6, PT, R17.reuse, R58, PT ;  /* 0x0000003a1100720c */ /* 0x040fe20003fc6270 */
[----:B--2---:R-:W-:Y:S01]  /*10d70*/  HMMA.16816.F32.BF16 R28, R8, R20, RZ ;  /* 0x00000014081c723c */ /* 0x004fe200000418ff */
[----:B------:R-:W-:Y:S02]  /*10d80*/  ISETP.GE.AND P2, PT, R17, R54, PT ;  /* 0x000000361100720c */ /* 0x000fe40003f46270 */
[----:B------:R-:W-:-:S02]  /*10d90*/  LOP3.LUT R17, R52, 0x99, R3, 0xfe, !PT ;  /* 0x0000009934117812 */ /* 0x000fc400078efe03 */
[----:B------:R-:W-:Y:S01]  /*10da0*/  FSEL R174, R169, -INF , !P0 ;  /* 0xff800000a9ae7808 */ /* 0x000fe20004000000 */
[----:B------:R-:W-:Y:S01]  /*10db0*/  HMMA.16816.F32.BF16 R20, R8, R22, RZ ;  /* 0x000000160814723c */ /* 0x000fe200000418ff */
[----:B------:R-:W-:Y:S02]  /*10dc0*/  FSEL R173, R170, -INF , !P4 ;  /* 0xff800000aaad7808 */ /* 0x000fe40006000000 */
[C---:B------:R-:W-:Y:S02]  /*10dd0*/  ISETP.GE.AND P0, PT, R17.reuse, R58, PT ;  /* 0x0000003a1100720c */ /* 0x040fe40003f06270 */
[----:B------:R-:W-:Y:S02]  /*10de0*/  ISETP.GE.AND P4, PT, R17, R54, PT ;  /* 0x000000361100720c */ /* 0x000fe40003f86270 */
[C-C-:B------:R-:W-:Y:S02]  /*10df0*/  LOP3.LUT R17, R52.reuse, 0xa0, R3.reuse, 0xfe, !PT ;  /* 0x000000a034117812 */ /* 0x140fe400078efe03 */
[----:B------:R-:W-:-:S02]  /*10e00*/  LOP3.LUT R19, R52, 0xa1, R3, 0xfe, !PT ;  /* 0x000000a134137812 */ /* 0x000fc400078efe03 */
[----:B------:R-:W-:Y:S02]  /*10e10*/  FSEL R171, R171, -INF , !P3 ;  /* 0xff800000abab7808 */ /* 0x000fe40005800000 */
[----:B------:R-:W-:Y:S02]  /*10e20*/  FSEL R164, R164, -INF , !P6 ;  /* 0xff800000a4a47808 */ /* 0x000fe40007000000 */
[----:B------:R-:W-:Y:S02]  /*10e30*/  FSEL R169, R166, -INF , !P2 ;  /* 0xff800000a6a97808 */ /* 0x000fe40005000000 */
[C---:B------:R-:W-:Y:S02]  /*10e40*/  ISETP.GE.AND P3, PT, R17.reuse, R58, PT ;  /* 0x0000003a1100720c */ /* 0x040fe40003f66270 */
[----:B------:R-:W-:Y:S02]  /*10e50*/  ISETP.GE.AND P6, PT, R17, R54, PT ;  /* 0x000000361100720c */ /* 0x000fe40003fc6270 */
[----:B------:R-:W-:-:S02]  /*10e60*/  FSEL R166, R165, -INF , !P0 ;  /* 0xff800000a5a67808 */ /* 0x000fc40004000000 */
[C-C-:B------:R-:W-:Y:S02]  /*10e70*/  LOP3.LUT R17, R52.reuse, 0xa8, R3.reuse, 0xfe, !PT ;  /* 0x000000a834117812 */ /* 0x140fe400078efe03 */
[----:B------:R-:W-:Y:S01]  /*10e80*/  ISETP.GE.AND P0, PT, R19, R54, PT ;  /* 0x000000361300720c */ /* 0x000fe20003f06270 */
[C---:B-1----:R-:W-:Y:S01]  /*10e90*/  HMMA.16816.F32.BF16 R28, R4.reuse, R24, R28 ;  /* 0x00000018041c723c */ /* 0x042fe2000004181c */
[C-C-:B------:R-:W-:Y:S02]  /*10ea0*/  LOP3.LUT R13, R52.reuse, 0xa9, R3.reuse, 0xfe, !PT ;  /* 0x000000a9340d7812 */ /* 0x140fe400078efe03 */
[----:B------:R-:W-:Y:S02]  /*10eb0*/  LOP3.LUT R15, R52, 0xb0, R3, 0xfe, !PT ;  /* 0x000000b0340f7812 */ /* 0x000fe400078efe03 */
[----:B------:R-:W-:Y:S01]  /*10ec0*/  FSEL R167, R167, -INF , !P4 ;  /* 0xff800000a7a77808 */ /* 0x000fe20006000000 */
[----:B------:R-:W-:Y:S01]  /*10ed0*/  HMMA.16816.F32.BF16 R20, R4, R26, R20 ;  /* 0x0000001a0414723c */ /* 0x000fe20000041814 */
[----:B------:R-:W-:-:S02]  /*10ee0*/  FSEL R160, R160, -INF , !P3 ;  /* 0xff800000a0a07808 */ /* 0x000fc40005800000 */
[C---:B------:R-:W-:Y:S02]  /*10ef0*/  ISETP.GE.AND P4, PT, R17.reuse, R58, PT ;  /* 0x0000003a1100720c */ /* 0x040fe40003f86270 */
[-C--:B------:R-:W-:Y:S02]  /*10f00*/  ISETP.GE.AND P3, PT, R17, R54.reuse, PT ;  /* 0x000000361100720c */ /* 0x080fe40003f66270 */
[----:B------:R-:W-:Y:S02]  /*10f10*/  FSEL R165, R162, -INF , !P6 ;  /* 0xff800000a2a57808 */ /* 0x000fe40007000000 */
[----:B------:R-:W-:Y:S02]  /*10f20*/  FSEL R163, R163, -INF , !P0 ;  /* 0xff800000a3a37808 */ /* 0x000fe40004000000 */
[----:B------:R-:W-:Y:S02]  /*10f30*/  ISETP.GE.AND P6, PT, R13, R54, PT ;  /* 0x000000360d00720c */ /* 0x000fe40003fc6270 */
[----:B------:R-:W-:-:S02]  /*10f40*/  ISETP.GE.AND P0, PT, R15, R58, PT ;  /* 0x0000003a0f00720c */ /* 0x000fc40003f06270 */
[----:B------:R-:W-:Y:S02]  /*10f50*/  LOP3.LUT R17, R52, 0xb8, R3, 0xfe, !PT ;  /* 0x000000b834117812 */ /* 0x000fe400078efe03 */
[----:B------:R-:W-:Y:S02]  /*10f60*/  FSEL R159, R159, -INF , !P6 ;  /* 0xff8000009f9f7808 */ /* 0x000fe40007000000 */
[----:B------:R-:W-:Y:S02]  /*10f70*/  FSEL R128, R128, -INF , !P0 ;  /* 0xff80000080807808 */ /* 0x000fe40004000000 */
[-C--:B------:R-:W-:Y:S02]  /*10f80*/  ISETP.GE.AND P2, PT, R19, R58.reuse, PT ;  /* 0x0000003a1300720c */ /* 0x080fe40003f46270 */
[C---:B------:R-:W-:Y:S02]  /*10f90*/  ISETP.GE.AND P6, PT, R17.reuse, R58, PT ;  /* 0x0000003a1100720c */ /* 0x040fe40003fc6270 */
[----:B------:R-:W-:-:S02]  /*10fa0*/  ISETP.GE.AND P0, PT, R17, R54, PT ;  /* 0x000000361100720c */ /* 0x000fc40003f06270 */
[----:B------:R-:W1:Y:S01]  /*10fb0*/  LDSM.16.M88.4 R16, [R234+0x4c00] ;  /* 0x004c0000ea10783b */ /* 0x000e620000000200 */
[----:B------:R-:W-:Y:S02]  /*10fc0*/  FSEL R170, R161, -INF , !P2 ;  /* 0xff800000a1aa7808 */ /* 0x000fe40005000000 */
[----:B------:R-:W-:Y:S02]  /*10fd0*/  ISETP.GE.AND P2, PT, R13, R58, PT ;  /* 0x0000003a0d00720c */ /* 0x000fe40003f46270 */
[----:B------:R-:W-:Y:S02]  /*10fe0*/  LOP3.LUT R13, R52, 0xb1, R3, 0xfe, !PT ;  /* 0x000000b1340d7812 */ /* 0x000fe400078efe03 */
[----:B------:R-:W-:Y:S02]  /*10ff0*/  FSEL R162, R156, -INF , !P4 ;  /* 0xff8000009ca27808 */ /* 0x000fe40006000000 */
[----:B------:R-:W-:Y:S02]  /*11000*/  FSEL R161, R158, -INF , !P3 ;  /* 0xff8000009ea17808 */ /* 0x000fe40005800000 */
[----:B------:R-:W-:-:S02]  /*11010*/  ISETP.GE.AND P4, PT, R15, R54, PT ;  /* 0x000000360f00720c */ /* 0x000fc40003f86270 */
[----:B------:R-:W-:Y:S02]  /*11020*/  ISETP.GE.AND P3, PT, R13, R58, PT ;  /* 0x0000003a0d00720c */ /* 0x000fe40003f66270 */
[----:B------:R-:W-:Y:S02]  /*11030*/  LOP3.LUT R25, R52, 0xb9, R3, 0xfe, !PT ;  /* 0x000000b934197812 */ /* 0x000fe400078efe03 */
[----:B------:R-:W-:Y:S02]  /*11040*/  FSEL R158, R157, -INF , !P2 ;  /* 0xff8000009d9e7808 */ /* 0x000fe40005000000 */
[----:B------:R-:W-:Y:S02]  /*11050*/  ISETP.GE.AND P2, PT, R13, R54, PT ;  /* 0x000000360d00720c */ /* 0x000fe40003f46270 */
[----:B------:R-:W-:Y:S01]  /*11060*/  FSEL R129, R129, -INF , !P3 ;  /* 0xff80000081817808 */ /* 0x000fe20005800000 */
[----:B------:R-:W2:Y:S01]  /*11070*/  LDSM.16.M88.4 R12, [R217] ;  /* 0x00000000d90c783b */ /* 0x000ea20000000200 */
[----:B------:R-:W-:-:S02]  /*11080*/  FSEL R149, R130, -INF , !P4 ;  /* 0xff80000082957808 */ /* 0x000fc40006000000 */
[C---:B------:R-:W-:Y:S02]  /*11090*/  ISETP.GE.AND P3, PT, R25.reuse, R58, PT ;  /* 0x0000003a1900720c */ /* 0x040fe40003f66270 */
[----:B------:R-:W-:Y:S02]  /*110a0*/  ISETP.GE.AND P4, PT, R25, R54, PT ;  /* 0x000000361900720c */ /* 0x000fe40003f86270 */
[----:B------:R-:W-:Y:S02]  /*110b0*/  LOP3.LUT R25, R52, 0xc0, R3, 0xfe, !PT ;  /* 0x000000c034197812 */ /* 0x000fe400078efe03 */
[----:B------:R-:W-:Y:S02]  /*110c0*/  FSEL R131, R131, -INF , !P2 ;  /* 0xff80000083837808 */ /* 0x000fe40005000000 */
[----:B------:R-:W-:Y:S02]  /*110d0*/  FSEL R112, R112, -INF , !P6 ;  /* 0xff80000070707808 */ /* 0x000fe40007000000 */
[----:B------:R-:W-:-:S02]  /*110e0*/  FSEL R125, R114, -INF , !P0 ;  /* 0xff800000727d7808 */ /* 0x000fc40004000000 */
[----:B------:R-:W-:Y:S02]  /*110f0*/  FSEL R113, R113, -INF , !P3 ;  /* 0xff80000071717808 */ /* 0x000fe40005800000 */
[C---:B------:R-:W-:Y:S02]  /*11100*/  ISETP.GE.AND P2, PT, R25.reuse, R58, PT ;  /* 0x0000003a1900720c */ /* 0x040fe40003f46270 */
[----:B------:R-:W-:Y:S02]  /*11110*/  ISETP.GE.AND P6, PT, R25, R54, PT ;  /* 0x000000361900720c */ /* 0x000fe40003fc6270 */
[C---:B------:R-:W-:Y:S01]  /*11120*/  ISETP.GE.AND P0, PT, R49.reuse, R58, PT ;  /* 0x0000003a3100720c */ /* 0x040fe20003f06270 */
[----:B------:R-:W-:Y:S01]  /*11130*/  HMMA.16816.F32.BF16 R24, R8, R44, RZ ;  /* 0x0000002c0818723c */ /* 0x000fe200000418ff */
[----:B------:R-:W-:Y:S02]  /*11140*/  ISETP.GE.AND P3, PT, R49, R54, PT ;  /* 0x000000363100720c */ /* 0x000fe40003f66270 */
[----:B------:R-:W-:-:S02]  /*11150*/  FSEL R114, R28, -INF , !P2 ;  /* 0xff8000001c727808 */ /* 0x000fc40005000000 */
[----:B------:R-:W-:Y:S01]  /*11160*/  FSEL R176, R29, -INF , !P0 ;  /* 0xff8000001db07808 */ /* 0x000fe20004000000 */
[----:B-1----:R-:W-:Y:S01]  /*11170*/  HMMA.16816.F32.BF16 R48, R8, R16, RZ ;  /* 0x000000100830723c */ /* 0x002fe200000418ff */
[----:B------:R-:W-:Y:S02]  /*11180*/  FSEL R107, R30, -INF , !P6 ;  /* 0xff8000001e6b7808 */ /* 0x000fe40007000000 */
[----:B------:R-:W-:Y:S02]  /*11190*/  FSEL R101, R31, -INF , !P3 ;  /* 0xff8000001f657808 */ /* 0x000fe40005800000 */
[----:B------:R-:W1:Y:S01]  /*111a0*/  LDSM.16.M88.4 R28, [R216] ;  /* 0x00000000d81c783b */ /* 0x000e620000000200 */
[----:B------:R-:W-:Y:S01]  /*111b0*/  LOP3.LUT R37, R52, 0xc9, R3, 0xfe, !PT ;  /* 0x000000c934257812 */ /* 0x000fe200078efe03 */
[----:B------:R-:W-:-:S04]  /*111c0*/  DEPBAR.LE SB0, 0x0 ;  /* 0x000080000000791a */ /* 0x000fc80000000000 */
[----:B------:R-:W-:Y:S01]  /*111d0*/  BAR.SYNC.DEFER_BLOCKING 0x0 ;  /* 0x0000000000007b1d */ /* 0x000fe20000010000 */
[C---:B------:R-:W-:Y:S02]  /*111e0*/  ISETP.GE.AND P0, PT, R37.reuse, R58, PT ;  /* 0x0000003a2500720c */ /* 0x040fe40003f06270 */
[----:B------:R-:W-:Y:S02]  /*111f0*/  ISETP.GE.AND P6, PT, R37, R54, PT ;  /* 0x000000362500720c */ /* 0x000fe40003fc6270 */
[----:B------:R-:W-:Y:S01]  /*11200*/  HMMA.16816.F32.BF16 R36, R8, R46, RZ ;  /* 0x0000002e0824723c */ /* 0x000fe200000418ff */
[----:B------:R-:W-:Y:S02]  /*11210*/  LOP3.LUT R45, R52, 0xc8, R3, 0xfe, !PT ;  /* 0x000000c8342d7812 */ /* 0x000fe400078efe03 */
[----:B------:R-:W-:Y:S02]  /*11220*/  FSEL R115, R115, -INF , !P4 ;  /* 0xff80000073737808 */ /* 0x000fe40006000000 */
[C---:B------:R-:W-:Y:S01]  /*11230*/  ISETP.GE.AND P4, PT, R45.reuse, R58, PT ;  /* 0x0000003a2d00720c */ /* 0x040fe20003f86270 */
[----:B--2---:R-:W-:Y:S01]  /*11240*/  HMMA.16816.F32.BF16 R24, R4, R12, R24 ;  /* 0x0000000c0418723c */ /* 0x004fe20000041818 */
[----:B------:R-:W-:-:S02]  /*11250*/  ISETP.GE.AND P2, PT, R45, R54, PT ;  /* 0x000000362d00720c */ /* 0x000fc40003f46270 */
[--C-:B------:R-:W-:Y:S02]  /*11260*/  LOP3.LUT R45, R52, 0xd0, R3.reuse, 0xfe, !PT ;  /* 0x000000d0342d7812 */ /* 0x100fe400078efe03 */
[----:B------:R-:W-:Y:S01]  /*11270*/  FSEL R20, R20, -INF , !P4 ;  /* 0xff80000014147808 */ /* 0x000fe20006000000 */
[----:B------:R-:W-:Y:S01]  /*11280*/  HMMA.16816.F32.BF16 R8, R8, R18, RZ ;  /* 0x000000120808723c */ /* 0x000fe200000418ff */
[C---:B------:R-:W-:Y:S02]  /*11290*/  ISETP.GE.AND P3, PT, R45.reuse, R58, PT ;  /* 0x0000003a2d00720c */ /* 0x040fe40003f66270 */
[----:B------:R-:W-:Y:S02]  /*112a0*/  ISETP.GE.AND P4, PT, R45, R54, PT ;  /* 0x000000362d00720c */ /* 0x000fe40003f86270 */
[C-C-:B------:R-:W-:Y:S02]  /*112b0*/  LOP3.LUT R47, R52.reuse, 0xd1, R3.reuse, 0xfe, !PT ;  /* 0x000000d1342f7812 */ /* 0x140fe400078efe03 */
[----:B------:R-:W-:-:S02]  /*112c0*/  LOP3.LUT R45, R52, 0xd8, R3, 0xfe, !PT ;  /* 0x000000d8342d7812 */ /* 0x000fc400078efe03 */
[----:B------:R-:W-:Y:S02]  /*112d0*/  FSEL R97, R22, -INF , !P2 ;  /* 0xff80000016617808 */ /* 0x000fe40005000000 */
[----:B------:R-:W-:Y:S01]  /*112e0*/  FSEL R21, R21, -INF , !P0 ;  /* 0xff80000015157808 */ /* 0x000fe20004000000 */
[C---:B------:R-:W-:Y:S01]  /*112f0*/  HMMA.16816.F32.BF16 R36, R4.reuse, R14, R36 ;  /* 0x0000000e0424723c */ /* 0x040fe20000041824 */
[----:B------:R-:W-:Y:S02]  /*11300*/  FSEL R93, R23, -INF , !P6 ;  /* 0xff800000175d7808 */ /* 0x000fe40007000000 */
[C---:B------:R-:W-:Y:S02]  /*11310*/  ISETP.GE.AND P2, PT, R47.reuse, R58, PT ;  /* 0x0000003a2f00720c */ /* 0x040fe40003f46270 */
[----:B------:R-:W-:Y:S01]  /*11320*/  ISETP.GE.AND P0, PT, R47, R54, PT ;  /* 0x000000362f00720c */ /* 0x000fe20003f06270 */
[----:B-1----:R-:W-:Y:S01]  /*11330*/  HMMA.16816.F32.BF16 R48, R4, R28, R48 ;  /* 0x0000001c0430723c */ /* 0x002fe20000041830 */
[----:B------:R-:W-:-:S02]  /*11340*/  ISETP.GE.AND P6, PT, R45, R58, PT ;  /* 0x0000003a2d00720c */ /* 0x000fc40003fc6270 */
[C-C-:B------:R-:W-:Y:S02]  /*11350*/  LOP3.LUT R23, R52.reuse, 0xd9, R3.reuse, 0xfe, !PT ;  /* 0x000000d934177812 */ /* 0x140fe400078efe03 */
[----:B------:R-:W-:Y:S01]  /*11360*/  LOP3.LUT R19, R52, 0xe0, R3, 0xfe, !PT ;  /* 0x000000e034137812 */ /* 0x000fe200078efe03 */
[----:B------:R-:W-:Y:S01]  /*11370*/  HMMA.16816.F32.BF16 R8, R4, R30, R8 ;  /* 0x0000001e0408723c */ /* 0x000fe20000041808 */
[----:B------:R-:W-:Y:S02]  /*11380*/  FSEL R13, R40, -INF , !P3 ;  /* 0xff800000280d7808 */ /* 0x000fe40005800000 */
[----:B------:R-:W-:Y:S02]  /*11390*/  ISETP.GE.AND P3, PT, R45, R54, PT ;  /* 0x000000362d00720c */ /* 0x000fe40003f66270 */
[----:B------:R-:W-:Y:S02]  /*113a0*/  FSEL R17, R41, -INF , !P2 ;  /* 0xff80000029117808 */ /* 0x000fe40005000000 */
[----:B------:R-:W-:-:S02]  /*113b0*/  FSEL R45, R43, -INF , !P0 ;  /* 0xff8000002b2d7808 */ /* 0x000fc40004000000 */
[----:B------:R-:W-:Y:S02]  /*113c0*/  FSEL R15, R32, -INF , !P6 ;  /* 0xff800000200f7808 */ /* 0x000fe40007000000 */
[-C--:B------:R-:W-:Y:S02]  /*113d0*/  ISETP.GE.AND P2, PT, R23, R58.reuse, PT ;  /* 0x0000003a1700720c */ /* 0x080fe40003f46270 */
[C---:B------:R-:W-:Y:S02]  /*113e0*/  ISETP.GE.AND P0, PT, R19.reuse, R58, PT ;  /* 0x0000003a1300720c */ /* 0x040fe40003f06270 */
[----:B------:R-:W-:Y:S02]  /*113f0*/  ISETP.GE.AND P6, PT, R19, R54, PT ;  /* 0x000000361300720c */ /* 0x000fe40003fc6270 */
[----:B------:R-:W-:Y:S02]  /*11400*/  FSEL R46, R42, -INF , !P4 ;  /* 0xff8000002a2e7808 */ /* 0x000fe40006000000 */
[----:B------:R-:W-:-:S02]  /*11410*/  LOP3.LUT R19, R52, 0xe1, R3, 0xfe, !PT ;  /* 0x000000e134137812 */ /* 0x000fc400078efe03 */
[----:B------:R-:W-:Y:S02]  /*11420*/  ISETP.GE.AND P4, PT, R23, R54, PT ;  /* 0x000000361700720c */ /* 0x000fe40003f86270 */
[----:B------:R-:W-:Y:S02]  /*11430*/  LOP3.LUT R23, R52, 0xe8, R3, 0xfe, !PT ;  /* 0x000000e834177812 */ /* 0x000fe400078efe03 */
[----:B------:R-:W-:Y:S02]  /*11440*/  FSEL R44, R34, -INF , !P3 ;  /* 0xff800000222c7808 */ /* 0x000fe40005800000 */
[----:B------:R-:W-:Y:S02]  /*11450*/  FSEL R33, R33, -INF , !P2 ;  /* 0xff80000021217808 */ /* 0x000fe40005000000 */
[C---:B------:R-:W-:Y:S02]  /*11460*/  ISETP.GE.AND P3, PT, R19.reuse, R58, PT ;  /* 0x0000003a1300720c */ /* 0x040fe40003f66270 */
[----:B------:R-:W-:-:S02]  /*11470*/  ISETP.GE.AND P2, PT, R19, R54, PT ;  /* 0x000000361300720c */ /* 0x000fc40003f46270 */
[----:B------:R-:W-:Y:S02]  /*11480*/  FSEL R19, R24, -INF , !P0 ;  /* 0xff80000018137808 */ /* 0x000fe40004000000 */
[----:B------:R-:W-:Y:S02]  /*11490*/  ISETP.GE.AND P0, PT, R23, R54, PT ;  /* 0x000000361700720c */ /* 0x000fe40003f06270 */
[----:B------:R-:W-:Y:S02]  /*114a0*/  LOP3.LUT R7, R52, 0xf1, R3, 0xfe, !PT ;  /* 0x000000f134077812 */ /* 0x000fe400078efe03 */
[----:B------:R-:W-:Y:S02]  /*114b0*/  FSEL R40, R38, -INF , !P0 ;  /* 0xff80000026287808 */ /* 0x000fe40004000000 */
[----:B------:R-:W-:Y:S02]  /*114c0*/  ISETP.GE.AND P0, PT, R7, R58, PT ;  /* 0x0000003a0700720c */ /* 0x000fe40003f06270 */
[----:B------:R-:W-:-:S02]  /*114d0*/  FSEL R43, R35, -INF , !P4 ;  /* 0xff800000232b7808 */ /* 0x000fc40006000000 */
[----:B------:R-:W-:Y:S02]  /*114e0*/  FSEL R49, R49, -INF , !P0 ;  /* 0xff80000031317808 */ /* 0x000fe40004000000 */
[----:B------:R-:W-:Y:S02]  /*114f0*/  ISETP.GT.AND P0, PT, R246, R237, PT ;  /* 0x000000edf600720c */ /* 0x000fe40003f04270 */
        /* <DEDUP_REMOVED lines=14> */
[-C--:B------:R-:W-:Y:S02]  /*115e0*/  ISETP.GE.AND P4, PT, R23, R54.reuse, PT ;  /* 0x000000361700720c */ /* 0x080fe40003f86270 */
[----:B------:R-:W-:-:S02]  /*115f0*/  ISETP.GE.AND P3, PT, R7, R54, PT ;  /* 0x000000360700720c */ /* 0x000fc40003f66270 */
[C---:B------:R-:W-:Y:S02]  /*11600*/  ISETP.GE.AND P6, PT, R3.reuse, R58, PT ;  /* 0x0000003a0300720c */ /* 0x040fe40003fc6270 */
        /* <DEDUP_REMOVED lines=12> */
[----:B------:R-:W-:Y:S01]  /*116d0*/  IADD3 R12, R52, -0x100, RZ ;  /* 0xffffff00340c7810 */ /* 0x000fe20007ffe0ff */
        /* <DEDUP_REMOVED lines=40> */
[C---:B------:R-:W-:Y:S01]  /*11960*/  IMAD.WIDE R22, R11.reuse, 0x4, R244 ;  /* 0x000000040b167825 */ /* 0x040fe200078e02f4 */
        /* <DEDUP_REMOVED lines=16> */
.L_x_2539:
[----:B------:R-:W-:Y:S02]  /*11a70*/  ULDC UR6, c[0x0][0x248] ;  /* 0x0000920000067ab9 */ /* 0x000fe40000000800 */
[----:B------:R-:W-:-:S06]  /*11a80*/  USHF.L.U32 UR4, UR6, 0x8, URZ ;  /* 0x0000000806047899 */ /* 0x000fcc000800063f */
[----:B------:R-:W-:-:S04]  /*11a90*/  IADD3 R8, RZ, -UR4, RZ ;  /* 0x80000004ff087c10 */ /* 0x000fc8000fffe0ff */
[----:B------:R-:W-:-:S07]  /*11aa0*/  SHF.R.S32.HI R4, RZ, 0x1f, R8 ;  /* 0x0000001fff047819 */ /* 0x000fce0000011408 */
.L_x_2540:
        /* <DEDUP_REMOVED lines=31> */
.L_x_2538:
[----:B------:R-:W-:Y:S01]  /*11ca0*/  FMNMX.FTZ R4, R2, R67, !PT ;  /* 0x0000004302047209 */ /* 0x000fe20007810000 */
[----:B------:R-:W-:Y:S01]  /*11cb0*/  ULDC UR4, c[0x0][0x2ec] ;  /* 0x0000bb0000047ab9 */ /* 0x000fe20000000800 */
[----:B-1----:R-:W-:Y:S02]  /*11cc0*/  LDSM.16.MT88.4 R8, [R231+0x5000] ;  /* 0x00500000e708783b */ /* 0x002fe40000004200 */
        /* <DEDUP_REMOVED lines=99> */
[----:B------:R-:W-:Y:S01]  /*12300*/  MUFU.EX2 R156, R156 ;  /* 0x0000009c009c7308 */ /* 0x000fe20000000800 */
[--C-:B------:R-:W-:Y:S01]  /*12310*/  FFMA.FTZ R52, R25, UR4, -R88.reuse ;  /* 0x0000000419347c23 */ /* 0x100fe20008010858 */
[----:B------:R-:W-:Y:S01]  /*12320*/  FMNMX.FTZ R7, R102, R7, !PT ;  /* 0x0000000766077209 */ /* 0x000fe20007810000 */
[----:B------:R-:W-:Y:S01]  /*12330*/  LDSM.16.MT88.4 R24, [R231+0x5400] ;  /* 0x00540000e718783b */ /* 0x000fe20000004200 */
        /* <DEDUP_REMOVED lines=148> */
[--C-:B------:R-:W-:Y:S01]  /*12c80*/  FFMA.FTZ R195, R195, UR4, -R50.reuse ;  /* 0x00000004c3c37c23 */ /* 0x100fe20008010832 */
[--C-:B------:R-:W-:Y:S01]  /*12c90*/  FFMA.FTZ R124, R124, UR4, -R50.reuse ;  /* 0x000000047c7c7c23 */ /* 0x100fe20008010832 */
[----:B------:R-:W-:Y:S01]  /*12ca0*/  FMUL.FTZ R150, R2, UR4 ;  /* 0x0000000402967c20 */ /* 0x000fe20008410000 */
[----:B------:R-:W-:Y:S01]  /*12cb0*/  FMUL.FTZ R148, R5, UR4 ;  /* 0x0000000405947c20 */ /* 0x000fe20008410000 */
[----:B------:R-:W-:Y:S01]  /*12cc0*/  MUFU.EX2 R154, R154 ;  /* 0x0000009a009a7308 */ /* 0x000fe20000000800 */
[--C-:B------:R-:W-:Y:S01]  /*12cd0*/  FFMA.FTZ R179, R179, UR4, -R50.reuse ;  /* 0x00000004b3b37c23 */ /* 0x100fe20008010832 */
[--C-:B------:R-:W-:Y:S01]  /*12ce0*/  FFMA.FTZ R118, R118, UR4, -R50.reuse ;  /* 0x0000000476767c23 */ /* 0x100fe20008010832 */
[--C-:B------:R-:W-:Y:S01]  /*12cf0*/  FFMA.FTZ R153, R153, UR4, -R50.reuse ;  /* 0x0000000499997c23 */ /* 0x100fe20008010832 */
[----:B------:R-:W1:Y:S01]  /*12d00*/  LDSM.16.MT88.4 R4, [R232+0x5400] ;  /* 0x00540000e804783b */ /* 0x000e620000004200 */
        /* <DEDUP_REMOVED lines=40> */
[----:B------:R-:W-:-:S03]  /*12f90*/  FFMA.FTZ R3, R3, UR4, -R50 ;  /* 0x0000000403037c23 */ /* 0x000fc60008010832 */
        /* <DEDUP_REMOVED lines=27> */
[----:B------:R-:W-:Y:S01]  /*13150*/  FFMA.FTZ R146, R189, UR4, -R50 ;  /* 0x00000004bd927c23 */ /* 0x000fe20008010832 */
[----:B------:R-:W-:Y:S01]  /*13160*/  FFMA.FTZ R251, R251, R150, R156 ;  /* 0x00000096fbfb7223 */ /* 0x000fe2000001009c */
[----:B------:R-:W-:Y:S01]  /*13170*/  HMMA.16816.F32.BF16 R20, R12, R16, R20 ;  /* 0x000000100c14723c */ /* 0x000fe20000041814 */
[----:B------:R-:W-:-:S02]  /*13180*/  FFMA.FTZ R169, R250, R148, R154 ;  /* 0x00000094faa97223 */ /* 0x000fc4000001009a */
[----:B------:R-:W-:Y:S01]  /*13190*/  MUFU.EX2 R127, R127 ;  /* 0x0000007f007f7308 */ /* 0x000fe20000000800 */
[----:B------:R-:W-:Y:S01]  /*131a0*/  FADD.FTZ R148, R130, R251 ;  /* 0x000000fb82947221 */ /* 0x000fe20000010000 */
[----:B------:R-:W-:Y:S01]  /*131b0*/  FADD.FTZ R128, R128, R169 ;  /* 0x000000a980807221 */ /* 0x000fe20000010000 */
[----:B------:R-:W-:Y:S01]  /*131c0*/  HMMA.16816.F32.BF16 R16, R12, R18, R140 ;  /* 0x000000120c10723c */ /* 0x000fe2000004188c */
[----:B------:R-:W-:Y:S01]  /*131d0*/  FFMA.FTZ R130, R165, UR4, -R50 ;  /* 0x00000004a5827c23 */ /* 0x000fe20008010832 */
[----:B------:R-:W-:Y:S01]  /*131e0*/  FADD.FTZ R199, R199, R148 ;  /* 0x00000094c7c77221 */ /* 0x000fe20000010000 */
[----:B------:R-:W-:Y:S02]  /*131f0*/  FADD.FTZ R195, R195, R128 ;  /* 0x00000080c3c37221 */ /* 0x000fe40000010000 */
        /* <DEDUP_REMOVED lines=19> */
[----:B-1----:R-:W-:Y:S03]  /*13330*/  HMMA.16816.F32.BF16 R20, R32, R4, R20 ;  /* 0x000000042014723c */ /* 0x002fe60000041814 */
[----:B------:R-:W-:Y:S01]  /*13340*/  MUFU.EX2 R98, R98 ;  /* 0x0000006200627308 */ /* 0x000fe20000000800 */
[----:B------:R-:W-:-:S02]  /*13350*/  FADD.FTZ R155, R155, R120 ;  /* 0x000000789b9b7221 */ /* 0x000fc40000010000 */
[----:B------:R-:W-:Y:S01]  /*13360*/  HMMA.16816.F32.BF16 R16, R32, R6, R16 ;  /* 0x000000062010723c */ /* 0x000fe20000041810 */
[----:B------:R-:W1:Y:S01]  /*13370*/  LDSM.16.MT88.4 R4, [R232+0x5c00] ;  /* 0x005c0000e804783b */ /* 0x000e620000004200 */
        /* <DEDUP_REMOVED lines=16> */
[C---:B------:R-:W-:Y:S02]  /*13480*/  HMMA.16816.F32.BF16 R20, R12.reuse, R28, R20 ;  /* 0x0000001c0c14723c */ /* 0x040fe40000041814 */
[----:B------:R-:W-:Y:S01]  /*13490*/  FADD.FTZ R100, R100, R117 ;  /* 0x0000007564647221 */ /* 0x000fe20000010000 */
[----:B------:R-:W-:Y:S03]  /*134a0*/  MUFU.EX2 R2, R2 ;  /* 0x0000000200027308 */ /* 0x000fe60000000800 */
        /* <DEDUP_REMOVED lines=95> */
[----:B---3--:R-:W-:-:S07]  /*13aa0*/  F2FP.BF16.F32.PACK_AB R15, R175, R158 ;  /* 0x0000009eaf0f723e */ /* 0x008fce00000010ff */
[----:B------:R-:W-:Y:S01]  /*13ab0*/  MUFU.EX2 R71, R71 ;  /* 0x0000004700477308 */ /* 0x000fe20000000800 */
[C---:B----4-:R-:W-:Y:S06]  /*13ac0*/  HMMA.16816.F32.BF16 R136, R12.reuse, R8, R136 ;  /* 0x000000080c88723c */ /* 0x050fec0000041888 */
[----:B------:R-:W-:Y:S01]  /*13ad0*/  HMMA.16816.F32.BF16 R132, R12, R10, R132 ;  /* 0x0000000a0c84723c */ /* 0x000fe20000041884 */
[----:B------:R-:W3:Y:S01]  /*13ae0*/  MUFU.EX2 R70, R70 ;  /* 0x0000004600467308 */ /* 0x000ee20000000800 */
[----:B------:R-:W4:Y:S01]  /*13af0*/  LDSM.16.MT88.4 R8, [R231+0x7800] ;  /* 0x00780000e708783b */ /* 0x000f220000004200 */
[----:B--2---:R-:W-:Y:S01]  /*13b00*/  F2FP.BF16.F32.PACK_AB R32, R72, R73 ;  /* 0x000000494820723e */ /* 0x004fe200000010ff */
[----:B------:R-:W-:-:S02]  /*13b10*/  FADD.FTZ R73, R73, R74 ;  /* 0x0000004a49497221 */ /* 0x000fc40000010000 */
[C---:B------:R-:W-:Y:S02]  /*13b20*/  HMMA.16816.F32.BF16 R20, R12.reuse, R16, R20 ;  /* 0x000000100c14723c */ /* 0x040fe40000041814 */
[----:B------:R-:W-:Y:S01]  /*13b30*/  FADD.FTZ R72, R72, R73 ;  /* 0x0000004948487221 */ /* 0x000fe20000010000 */
[----:B------:R-:W-:Y:S03]  /*13b40*/  MUFU.EX2 R160, R160 ;  /* 0x000000a000a07308 */ /* 0x000fe60000000800 */
[----:B------:R-:W-:Y:S01]  /*13b50*/  HMMA.16816.F32.BF16 R28, R12, R18, R28 ;  /* 0x000000120c1c723c */ /* 0x000fe2000004181c */
[----:B------:R-:W2:Y:S04]  /*13b60*/  LDSM.16.MT88.4 R16, [R232+0x7800] ;  /* 0x00780000e810783b */ /* 0x000ea80000004200 */
[----:B------:R-:W5:Y:S01]  /*13b70*/  MUFU.EX2 R171, R171 ;  /* 0x000000ab00ab7308 */ /* 0x000f620000000800 */
[----:B---3--:R-:W-:Y:S01]  /*13b80*/  F2FP.BF16.F32.PACK_AB R34, R70, R71 ;  /* 0x000000474622723e */ /* 0x008fe200000010ff */
[----:B------:R-:W-:Y:S01]  /*13b90*/  FADD.FTZ R12, R118, R179 ;  /* 0x000000b3760c7221 */ /* 0x000fe20000010000 */
[----:B------:R-:W-:Y:S01]  /*13ba0*/  FADD.FTZ R71, R71, R72 ;  /* 0x0000004847477221 */ /* 0x000fe20000010000 */
[----:B------:R-:W-:-:S02]  /*13bb0*/  FFMA.FTZ R118, R157, UR4, -R88 ;  /* 0x000000049d767c23 */ /* 0x000fc40008010858 */
[----:B------:R-:W-:Y:S01]  /*13bc0*/  FADD.FTZ R153, R153, R12 ;  /* 0x0000000c99997221 */ /* 0x000fe20000010000 */
[----:B------:R-:W-:Y:S01]  /*13bd0*/  FADD.FTZ R70, R70, R71 ;  /* 0x0000004746467221 */ /* 0x000fe20000010000 */
[----:B------:R-:W-:Y:S02]  /*13be0*/  MUFU.EX2 R162, R162 ;  /* 0x000000a200a27308 */ /* 0x000fe40000000800 */
[----:B------:R-:W-:-:S04]  /*13bf0*/  FADD.FTZ R12, R114, R153 ;  /* 0x00000099720c7221 */ /* 0x000fc80000010000 */
[----:B------:R-:W-:Y:S02]  /*13c00*/  FADD.FTZ R127, R127, R12 ;  /* 0x0000000c7f7f7221 */ /* 0x000fe40000010000 */
[----:B------:R-:W3:Y:S01]  /*13c10*/  MUFU.EX2 R167, R167 ;  /* 0x000000a700a77308 */ /* 0x000ee20000000800 */
[----:B-----5:R-:W-:Y:S01]  /*13c20*/  F2FP.BF16.F32.PACK_AB R33, R171, R160 ;  /* 0x000000a0ab21723e */ /* 0x020fe200000010ff */
[----:B------:R-:W-:Y:S01]  /*13c30*/  FADD.FTZ R106, R106, R127 ;  /* 0x0000007f6a6a7221 */ /* 0x000fe20000010000 */
[----:B------:R-:W5:Y:S03]  /*13c40*/  LDSM.16.MT88.4 R12, [R232+0x7c00] ;  /* 0x007c0000e80c783b */ /* 0x000f660000004200 */
[----:B------:R-:W-:Y:S02]  /*13c50*/  FADD.FTZ R121, R121, R106 ;  /* 0x0000006a79797221 */ /* 0x000fe40000010000 */
[----:B------:R-:W-:Y:S02]  /*13c60*/  MUFU.EX2 R69, R69 ;  /* 0x0000004500457308 */ /* 0x000fe40000000800 */
[----:B------:R-:W-:-:S06]  /*13c70*/  FADD.FTZ R121, R102, R121 ;  /* 0x0000007966797221 */ /* 0x000fcc0000010000 */
[----:B------:R-:W4:Y:S01]  /*13c80*/  MUFU.EX2 R68, R68 ;  /* 0x0000004400447308 */ /* 0x000f220000000800 */
[----:B---3--:R-:W-:-:S07]  /*13c90*/  F2FP.BF16.F32.PACK_AB R35, R167, R162 ;  /* 0x000000a2a723723e */ /* 0x008fce00000010ff */
[----:B------:R-:W-:Y:S01]  /*13ca0*/  MUFU.EX2 R67, R67 ;  /* 0x0000004300437308 */ /* 0x000fe20000000800 */
[C---:B------:R-:W-:Y:S06]  /*13cb0*/  HMMA.16816.F32.BF16 R136, R32.reuse, R24, R136 ;  /* 0x000000182088723c */ /* 0x040fec0000041888 */
[----:B-1----:R-:W-:Y:S01]  /*13cc0*/  HMMA.16816.F32.BF16 R20, R32, R4, R20 ;  /* 0x000000042014723c */ /* 0x002fe20000041814 */
[----:B------:R-:W1:Y:S01]  /*13cd0*/  MUFU.EX2 R66, R66 ;  /* 0x0000004200427308 */ /* 0x000e620000000800 */
[----:B------:R-:W-:Y:S01]  /*13ce0*/  FFMA.FTZ R25, R131, UR4, -R50 ;  /* 0x0000000483197c23 */ /* 0x000fe20008010832 */
[----:B------:R-:W-:-:S03]  /*13cf0*/  FFMA.FTZ R24, R109, UR4, -R88 ;  /* 0x000000046d187c23 */ /* 0x000fc60008010858 */
[C---:B------:R-:W-:Y:S01]  /*13d00*/  HMMA.16816.F32.BF16 R28, R32.reuse, R6, R28 ;  /* 0x00000006201c723c */ /* 0x040fe2000004181c */
[C---:B----4-:R-:W-:Y:S01]  /*13d10*/  F2FP.BF16.F32.PACK_AB R4, R68.reuse, R69 ;  /* 0x000000454404723e */ /* 0x050fe200000010ff */
[----:B------:R-:W-:Y:S01]  /*13d20*/  FADD.FTZ R69, R69, R70 ;  /* 0x0000004645457221 */ /* 0x000fe20000010000 */
[----:B------:R-:W-:Y:S03]  /*13d30*/  MUFU.EX2 R130, R130 ;  /* 0x0000008200827308 */ /* 0x000fe60000000800 */
[----:B------:R-:W-:Y:S01]  /*13d40*/  HMMA.16816.F32.BF16 R132, R32, R26, R132 ;  /* 0x0000001a2084723c */ /* 0x000fe20000041884 */
[----:B------:R-:W-:-:S04]  /*13d50*/  FADD.FTZ R68, R68, R69 ;  /* 0x0000004544447221 */ /* 0x000fc80000010000 */
[----:B------:R-:W3:Y:S01]  /*13d60*/  MUFU.EX2 R163, R163 ;  /* 0x000000a300a37308 */ /* 0x000ee20000000800 */
        /* <DEDUP_REMOVED lines=14> */
[----:B---3--:R-:W-:-:S07]  /*13e50*/  F2FP.BF16.F32.PACK_AB R5, R163, R130 ;  /* 0x00000082a305723e */ /* 0x008fce00000010ff */
[----:B------:R-:W-:Y:S08]  /*13e60*/  MUFU.EX2 R65, R65 ;  /* 0x0000004100417308 */ /* 0x000ff00000000800 */
[----:B------:R-:W3:Y:S01]  /*13e70*/  MUFU.EX2 R64, R64 ;  /* 0x0000004000407308 */ /* 0x000ee20000000800 */
[----:B-1----:R-:W-:-:S07]  /*13e80*/  F2FP.BF16.F32.PACK_AB R7, R159, R124 ;  /* 0x0000007c9f07723e */ /* 0x002fce00000010ff */
[C---:B------:R-:W-:Y:S01]  /*13e90*/  HMMA.16816.F32.BF16 R136, R4.reuse, R8, R136 ;  /* 0x000000080488723c */ /* 0x040fe20000041888 */
[----:B------:R-:W-:Y:S05]  /*13ea0*/  MUFU.EX2 R63, R63 ;  /* 0x0000003f003f7308 */ /* 0x000fea0000000800 */
[C---:B--2---:R-:W-:Y:S01]  /*13eb0*/  HMMA.16816.F32.BF16 R20, R4.reuse, R16, R20 ;  /* 0x000000100414723c */ /* 0x044fe20000041814 */
        /* <DEDUP_REMOVED lines=13> */
[----:B---3--:R-:W-:Y:S01]  /*13f90*/  F2FP.BF16.F32.PACK_AB R4, R64, R65 ;  /* 0x000000414004723e */ /* 0x008fe200000010ff */
        /* <DEDUP_REMOVED lines=31> */
[----:B--2---:R-:W-:Y:S01]  /*14190*/  HMMA.16816.F32.BF16 R136, R4, R16, R136 ;  /* 0x000000100488723c */ /* 0x004fe20000041888 */
[----:B------:R-:W-:-:S03]  /*141a0*/  FADD.FTZ R146, R146, R191 ;  /* 0x000000bf92927221 */ /* 0x000fc60000010000 */
[----:B------:R-:W-:Y:S01]  /*141b0*/  MUFU.EX2 R32, R32 ;  /* 0x0000002000207308 */ /* 0x000fe20000000800 */
[----:B------:R-:W-:Y:S01]  /*141c0*/  FADD.FTZ R187, R187, R146 ;  /* 0x00000092bbbb7221 */ /* 0x000fe20000010000 */
[----:B------:R-:W-:Y:S01]  /*141d0*/  HMMA.16816.F32.BF16 R132, R4, R18, R132 ;  /* 0x000000120484723c */ /* 0x000fe20000041884 */
[----:B------:R-:W2:Y:S02]  /*141e0*/  LDSM.16.MT88.4 R16, [R232+0x8400] ;  /* 0x00840000e810783b */ /* 0x000ea40000004200 */
[----:B------:R-:W-:-:S03]  /*141f0*/  FADD.FTZ R152, R152, R187 ;  /* 0x000000bb98987221 */ /* 0x000fc60000010000 */
[----:B------:R-:W4:Y:S01]  /*14200*/  MUFU.EX2 R33, R33 ;  /* 0x0000002100217308 */ /* 0x000f220000000800 */
[----:B------:R-:W-:Y:S01]  /*14210*/  FADD.FTZ R183, R183, R152 ;  /* 0x00000098b7b77221 */ /* 0x000fe20000010000 */
[----:B---3--:R-:W-:Y:S01]  /*14220*/  F2FP.BF16.F32.PACK_AB R4, R60, R61 ;  /* 0x0000003d3c04723e */ /* 0x008fe200000010ff */
        /* <DEDUP_REMOVED lines=21> */
[----:B------:R-:W-:Y:S01]  /*14380*/  HMMA.16816.F32.BF16 R20, R4, R8, R20 ;  /* 0x000000080414723c */ /* 0x000fe20000041814 */
[----:B------:R-:W-:-:S04]  /*14390*/  FADD.FTZ R159, R159, R124 ;  /* 0x0000007c9f9f7221 */ /* 0x000fc80000010000 */
[----:B------:R-:W-:Y:S01]  /*143a0*/  FADD.FTZ R114, R114, R159 ;  /* 0x0000009f72727221 */ /* 0x000fe20000010000 */
[----:B------:R-:W-:Y:S01]  /*143b0*/  HMMA.16816.F32.BF16 R28, R4, R10, R28 ;  /* 0x0000000a041c723c */ /* 0x000fe2000004181c */
[----:B------:R-:W3:Y:S01]  /*143c0*/  MUFU.EX2 R54, R54 ;  /* 0x0000003600367308 */ /* 0x000ee20000000800 */
        /* <DEDUP_REMOVED lines=9> */
[----:B------:R-:W2:Y:S02]  /*14460*/  MUFU.EX2 R45, R45 ;  /* 0x0000002d002d7308 */ /* 0x000ea40000000800 */
[----:B----4-:R-:W-:Y:S01]  /*14470*/  F2FP.BF16.F32.PACK_AB R4, R56, R57 ;  /* 0x000000393804723e */ /* 0x010fe200000010ff */
[----:B------:R-:W-:Y:S01]  /*14480*/  FADD.FTZ R33, R33, R32 ;  /* 0x0000002021217221 */ /* 0x000fe20000010000 */
[----:B---3--:R-:W-:Y:S01]  /*14490*/  F2FP.BF16.F32.PACK_AB R6, R54, R55 ;  /* 0x000000373606723e */ /* 0x008fe200000010ff */
[----:B------:R-:W-:-:S02]  /*144a0*/  FADD.FTZ R57, R57, R58 ;  /* 0x0000003a39397221 */ /* 0x000fc40000010000 */
[----:B------:R-:W-:Y:S01]  /*144b0*/  FADD.FTZ R0, R0, R33 ;  /* 0x0000002100007221 */ /* 0x000fe20000010000 */
[----:B------:R-:W-:Y:S01]  /*144c0*/  MUFU.EX2 R34, R34 ;  /* 0x0000002200227308 */ /* 0x000fe20000000800 */
[----:B------:R-:W-:Y:S02]  /*144d0*/  FADD.FTZ R56, R56, R57 ;  /* 0x0000003938387221 */ /* 0x000fe40000010000 */
[----:B------:R-:W-:Y:S02]  /*144e0*/  FADD.FTZ R93, R93, R0 ;  /* 0x000000005d5d7221 */ /* 0x000fe40000010000 */
[----:B------:R-:W-:-:S03]  /*144f0*/  FADD.FTZ R55, R55, R56 ;  /* 0x0000003837377221 */ /* 0x000fc60000010000 */
[----:B------:R-:W3:Y:S01]  /*14500*/  MUFU.EX2 R49, R49 ;  /* 0x0000003100317308 */ /* 0x000ee20000000800 */
[----:B--2---:R-:W-:Y:S01]  /*14510*/  F2FP.BF16.F32.PACK_AB R5, R45, R2 ;  /* 0x000000022d05723e */ /* 0x004fe200000010ff */
[----:B------:R-:W-:Y:S01]  /*14520*/  FADD.FTZ R2, R2, R93 ;  /* 0x0000005d02027221 */ /* 0x000fe20000010000 */
[----:B------:R-:W-:-:S03]  /*14530*/  FADD.FTZ R54, R54, R55 ;  /* 0x0000003736367221 */ /* 0x000fc60000010000 */
[----:B------:R-:W-:Y:S01]  /*14540*/  FADD.FTZ R45, R45, R2 ;  /* 0x000000022d2d7221 */ /* 0x000fe20000010000 */
[----:B------:R-:W-:Y:S01]  /*14550*/  MOV R2, R89 ;  /* 0x0000005900027202 */ /* 0x000fe20000000f00 */
        /* <DEDUP_REMOVED lines=16> */
[----:B--2---:R-:W-:Y:S01]  /*14660*/  F2FP.BF16.F32.PACK_AB R4, R52, R53 ;  /* 0x000000353404723e */ /* 0x004fe200000010ff */
[----:B------:R-:W-:Y:S01]  /*14670*/  FADD.FTZ R53, R53, R54 ;  /* 0x0000003635357221 */ /* 0x000fe20000010000 */
[----:B----4-:R-:W-:-:S03]  /*14680*/  F2FP.BF16.F32.PACK_AB R6, R118, R51 ;  /* 0x000000337606723e */ /* 0x010fc600000010ff */
[----:B------:R-:W-:Y:S02]  /*14690*/  FADD.FTZ R52, R52, R53 ;  /* 0x0000003534347221 */ /* 0x000fe40000010000 */
[----:B------:R-:W2:Y:S08]  /*146a0*/  MUFU.EX2 R40, R40 ;  /* 0x0000002800287308 */ /* 0x000eb00000000800 */
[----:B------:R-:W4:Y:S01]  /*146b0*/  MUFU.EX2 R39, R39 ;  /* 0x0000002700277308 */ /* 0x000f220000000800 */
[----:B-----5:R-:W-:Y:S01]  /*146c0*/  F2FP.BF16.F32.PACK_AB R5, R41, R42 ;  /* 0x0000002a2905723e */ /* 0x020fe200000010ff */
[----:B------:R-:W-:-:S04]  /*146d0*/  FADD.FTZ R42, R42, R49 ;  /* 0x000000312a2a7221 */ /* 0x000fc80000010000 */
[----:B------:R-:W-:Y:S02]  /*146e0*/  FADD.FTZ R41, R41, R42 ;  /* 0x0000002a29297221 */ /* 0x000fe40000010000 */
[----:B------:R5:W-:Y:S02]  /*146f0*/  MUFU.EX2 R37, R8 ;  /* 0x0000000800257308 */ /* 0x000be40000000800 */
[----:B--2---:R-:W-:-:S06]  /*14700*/  FADD.FTZ R0, R40, R41 ;  /* 0x0000002928007221 */ /* 0x004fcc0000010000 */
[----:B------:R-:W-:Y:S01]  /*14710*/  MUFU.EX2 R24, R24 ;  /* 0x0000001800187308 */ /* 0x000fe20000000800 */
[C---:B----4-:R-:W-:Y:S01]  /*14720*/  F2FP.BF16.F32.PACK_AB R7, R39.reuse, R40 ;  /* 0x000000282707723e */ /* 0x050fe200000010ff */
[----:B------:R-:W-:-:S06]  /*14730*/  FADD.FTZ R0, R39, R0 ;  /* 0x0000000027007221 */ /* 0x000fcc0000010000 */
[C---:B-1----:R-:W-:Y:S01]  /*14740*/  HMMA.16816.F32.BF16 R20, R4.reuse, R12, R20 ;  /* 0x0000000c0414723c */ /* 0x042fe20000041814 */
[----:B-----5:R-:W1:Y:S01]  /*14750*/  LDSM.16.MT88.4 R8, [R231+0x8c00] ;  /* 0x008c0000e708783b */ /* 0x020e620000004200 */
[----:B------:R-:W2:Y:S04]  /*14760*/  MUFU.EX2 R35, R35 ;  /* 0x0000002300237308 */ /* 0x000ea80000000800 */
[----:B---3--:R-:W-:Y:S01]  /*14770*/  HMMA.16816.F32.BF16 R136, R4, R16, R136 ;  /* 0x000000100488723c */ /* 0x008fe20000041888 */
[----:B------:R-:W-:-:S03]  /*14780*/  FFMA.FTZ R12, R36, UR4, -R50 ;  /* 0x00000004240c7c23 */ /* 0x000fc60008010832 */
[----:B------:R-:W-:Y:S02]  /*14790*/  MUFU.EX2 R43, R43 ;  /* 0x0000002b002b7308 */ /* 0x000fe40000000800 */
[C---:B------:R-:W-:Y:S06]  /*147a0*/  HMMA.16816.F32.BF16 R28, R4.reuse, R14, R28 ;  /* 0x0000000e041c723c */ /* 0x040fec000004181c */
        /* <DEDUP_REMOVED lines=24> */
.L_x_2535:
        /* <DEDUP_REMOVED lines=17> */
.L_x_2545:
[----:B------:R-:W-:Y:S04]  /*14a40*/  DEPBAR.LE SB0, 0x0 ;  /* 0x000080000000791a */ /* 0x000fe80000000000 */
[----:B------:R-:W-:Y:S01]  /*14a50*/  BAR.SYNC.DEFER_BLOCKING 0x0 ;  /* 0x0000000000007b1d */ /* 0x000fe20000010000 */
[----:B------:R-:W-:Y:S01]  /*14a60*/  PLOP3.LUT P0, PT, PT, PT, UP0, 0x40, 0x0 ;  /* 0x000000000000781c */ /* 0x000fe20003f0e808 */
[----:B------:R-:W-:Y:S01]  /*14a70*/  VIADD R246, R246, 0xffffffff ;  /* 0xfffffffff6f67836 */ /* 0x000fe20000000000 */
[----:B------:R-:W-:Y:S01]  /*14a80*/  MOV R8, R249 ;  /* 0x000000f900087202 */ /* 0x000fe20000000f00 */
[----:B------:R-:W-:Y:S10]  /*14a90*/  IMAD.MOV.U32 R0, RZ, RZ, R248 ;  /* 0x000000ffff007224 */ /* 0x000ff400078e00f8 */
        /* <DEDUP_REMOVED lines=62> */
.L_x_2542:
        /* <DEDUP_REMOVED lines=132> */
[----:B------:R-:W-:Y:S01]  /*156c0*/  ULEA UR8, -UR9, URZ, 0x8 ;  /* 0x0000003f09087291 */ /* 0x000fe2000f8e413f */
[----:B------:R-:W-:Y:S01]  /*156d0*/  PLOP3.LUT P0, PT, PT, PT, UP0, 0x40, 0x0 ;  /* 0x000000000000781c */ /* 0x000fe20003f0e808 */
[----:B------:R-:W-:Y:S02]  /*156e0*/  ULDC.64 UR12, c[0x0][0x208] ;  /* 0x00008200000c7ab9 */ /* 0x000fe40000000a00 */
[----:B------:R-:W-:Y:S02]  /*156f0*/  USHF.R.S32.HI UR7, URZ, 0x1f, UR8 ;  /* 0x0000001f3f077899 */ /* 0x000fe40008011408 */
[----:B------:R-:W-:Y:S04]  /*15700*/  IMAD.U32 R156, RZ, RZ, UR8 ;  /* 0x00000008ff9c7e24 */ /* 0x000fe8000f8e00ff */
[----:B------:R-:W-:Y:S04]  /*15710*/  MOV R153, UR7 ;  /* 0x0000000700997c02 */ /* 0x000fe80008000f00 */
        /* <DEDUP_REMOVED lines=62> */
.L_x_2544:
        /* <DEDUP_REMOVED lines=28> */
.L_x_2543:
        /* <DEDUP_REMOVED lines=366> */
[--C-:B------:R-:W-:Y:S03]  /*173a0*/  FFMA.FTZ R78, R101, UR4, -R152.reuse ;  /* 0x00000004654e7c23 */ /* 0x100fe60008010898 */
[----:B------:R-:W1:Y:S01]  /*173b0*/  MUFU.EX2 R186, R186 ;  /* 0x000000ba00ba7308 */ /* 0x000e620000000800 */
[----:B-----5:R-:W-:Y:S01]  /*173c0*/  F2FP.BF16.F32.PACK_AB R34, R184, R189 ;  /* 0x000000bdb822723e */ /* 0x020fe200000010ff */
[----:B------:R-:W-:Y:S01]  /*173d0*/  FADD.FTZ R192, R192, R195 ;  /* 0x000000c3c0c07221 */ /* 0x000fe20000010000 */
[----:B------:R-:W-:Y:S01]  /*173e0*/  FADD.FTZ R202, R202, R201 ;  /* 0x000000c9caca7221 */ /* 0x000fe20000010000 */
[----:B------:R-:W-:Y:S01]  /*173f0*/  FFMA.FTZ R122, R122, UR4, -R151 ;  /* 0x000000047a7a7c23 */ /* 0x000fe20008010897 */
[----:B------:R-:W-:Y:S01]  /*17400*/  FFMA.FTZ R124, R124, UR4, -R152 ;  /* 0x000000047c7c7c23 */ /* 0x000fe20008010898 */
        /* <DEDUP_REMOVED lines=324> */
[----:B------:R-:W-:Y:S01]  /*18850*/  FADD.FTZ R50, R50, R3 ;  /* 0x0000000332327221 */ /* 0x000fe20000010000 */
[----:B------:R-:W-:Y:S01]  /*18860*/  MOV R3, R0 ;  /* 0x0000000000037202 */ /* 0x000fe20000000f00 */
[----:B------:R-:W-:Y:S10]  /*18870*/  MUFU.EX2 R37, R37 ;  /* 0x0000002500257308 */ /* 0x000ff40000000800 */
[----:B------:R-:W1:Y:S01]  /*18880*/  MUFU.EX2 R250, R151 ;  /* 0x0000009700fa7308 */ /* 0x000e620000000800 */
[C---:B--2---:R-:W-:Y:S01]  /*18890*/  F2FP.BF16.F32.PACK_AB R134, R251.reuse, R36 ;  /* 0x00000024fb86723e */ /* 0x044fe200000010ff */
[----:B------:R-:W-:Y:S04]  /*188a0*/  FADD.FTZ R36, R36, R5 ;  /* 0x0000000524247221 */ /* 0x000fe80000010000 */
[----:B------:R-:W-:Y:S01]  /*188b0*/  FADD.FTZ R251, R251, R36 ;  /* 0x00000024fbfb7221 */ /* 0x000fe20000010000 */
[C---:B-1----:R-:W-:Y:S01]  /*188c0*/  F2FP.BF16.F32.PACK_AB R135, R250.reuse, R37 ;  /* 0x00000025fa87723e */ /* 0x042fe200000010ff */
[----:B------:R-:W-:Y:S04]  /*188d0*/  FADD.FTZ R37, R37, R50 ;  /* 0x0000003225257221 */ /* 0x000fe80000010000 */
        /* <DEDUP_REMOVED lines=8> */
.L_x_2541:
[----:B------:R-:W1:Y:S01]  /*18960*/  SHFL.BFLY PT, R7, R250, 0x2, 0x1f ;  /* 0x0c401f00fa077f89 */ /* 0x000e6200000e0000 */
[----:B------:R-:W2:Y:S01]  /*18970*/  S2UR UR5, SR_CgaCtaId ;  /* 0x00000000000579c3 */ /* 0x000ea20000008800 */
[----:B------:R-:W-:Y:S01]  /*18980*/  IMAD.MOV.U32 R12, RZ, RZ, 0x3f800000 ;  /* 0x3f800000ff0c7424 */ /* 0x000fe200078e00ff */
[----:B------:R-:W-:Y:S01]  /*18990*/  UMOV UR4, 0x400 ;  /* 0x0000040000047882 */ /* 0x000fe20000000000 */
[----:B------:R-:W3:Y:S01]  /*189a0*/  SHFL.BFLY PT, R6, R251, 0x2, 0x1f ;  /* 0x0c401f00fb067f89 */ /* 0x000ee200000e0000 */
[----:B------:R-:W-:Y:S01]  /*189b0*/  IMAD.MOV.U32 R11, RZ, RZ, 0x3f800000 ;  /* 0x3f800000ff0b7424 */ /* 0x000fe200078e00ff */
[----:B------:R-:W-:Y:S01]  /*189c0*/  ULDC.64 UR6, c[0x0][0x208] ;  /* 0x0000820000067ab9 */ /* 0x000fe20000000a00 */
[----:B------:R-:W-:Y:S01]  /*189d0*/  BSSY B0, `(.L_x_2546) ;  /* 0x0000099000007945 */ /* 0x000fe20003800000 */
[----:B------:R-:W4:Y:S01]  /*189e0*/  S2R R3, SR_TID.X ;  /* 0x0000000000037919 */ /* 0x000f220000002100 */
        /* <DEDUP_REMOVED lines=10> */
[----:B------:R-:W-:-:S03]  /*18a90*/  SHF.R.S32.HI R9, RZ, 0x2, R8 ;  /* 0x00000002ff097819 */ /* 0x000fc60000011408 */
[----:B------:R-:W-:Y:S01]  /*18aa0*/  IMAD.SHL.U32 R18, R18, 0x4, RZ ;  /* 0x0000000412127824 */ /* 0x000fe200078e00ff */
[----:B------:R-:W-:Y:S01]  /*18ab0*/  SHF.R.S32.HI R14, RZ, 0x1f, R9 ;  /* 0x0000001fff0e7819 */ /* 0x000fe20000011409 */
[----:B--2---:R-:W-:Y:S01]  /*18ac0*/  FADD.FTZ R4, R7, R4 ;  /* 0x0000000407047221 */ /* 0x004fe20000010000 */
[----:B------:R-:W-:Y:S02]  /*18ad0*/  LEA.HI R7, R10, R3, RZ, 0x3 ;  /* 0x000000030a077211 */ /* 0x000fe400078f18ff */
[----:B------:R-:W-:Y:S01]  /*18ae0*/  LEA.HI R16, R14, R9, RZ, 0x3 ;  /* 0x000000090e107211 */ /* 0x000fe200078f18ff */
[----:B---3--:R-:W-:Y:S01]  /*18af0*/  FADD.FTZ R5, R6, R5 ;  /* 0x0000000506057221 */ /* 0x008fe20000010000 */
[----:B------:R-:W-:Y:S02]  /*18b00*/  SHF.R.S32.HI R6, RZ, 0x3, R7 ;  /* 0x00000003ff067819 */ /* 0x000fe40000011407 */
[C---:B------:R-:W-:Y:S02]  /*18b10*/  LOP3.LUT R14, R7.reuse, 0xfffffff8, RZ, 0xc0, !PT ;  /* 0xfffffff8070e7812 */ /* 0x040fe400078ec0ff */
[----:B------:R-:W-:-:S02]  /*18b20*/  LEA.HI R13, R7, R6, RZ, 0x1 ;  /* 0x00000006070d7211 */ /* 0x000fc400078f08ff */
[----:B------:R-:W-:Y:S01]  /*18b30*/  LOP3.LUT R16, R16, 0xfffffff8, RZ, 0xc0, !PT ;  /* 0xfffffff810107812 */ /* 0x000fe200078ec0ff */
[----:B------:R-:W-:Y:S01]  /*18b40*/  IMAD.IADD R7, R3, 0x1, -R14 ;  /* 0x0000000103077824 */ /* 0x000fe200078e0a0e */
[----:B------:R-:W-:Y:S02]  /*18b50*/  LOP3.LUT R13, R13, 0xfffffffe, RZ, 0xc0, !PT ;  /* 0xfffffffe0d0d7812 */ /* 0x000fe400078ec0ff */
[----:B------:R-:W-:Y:S01]  /*18b60*/  LOP3.LUT R18, R18, 0x3fffff00, RZ, 0xc0, !PT ;  /* 0x3fffff0012127812 */ /* 0x000fe200078ec0ff */
[----:B------:R-:W-:Y:S01]  /*18b70*/  IMAD.IADD R16, R9, 0x1, -R16 ;  /* 0x0000000109107824 */ /* 0x000fe200078e0a10 */
[----:B------:R-:W-:Y:S02]  /*18b80*/  IADD3 R13, R6, -R13, RZ ;  /* 0x8000000d060d7210 */ /* 0x000fe40007ffe0ff */
[----:B------:R-:W-:Y:S02]  /*18b90*/  LEA.HI R14, R10, R3, RZ, 0x4 ;  /* 0x000000030a0e7211 */ /* 0x000fe400078f20ff */
[----:B------:R-:W-:Y:S01]  /*18ba0*/  LEA.HI R15, R7, R7, RZ, 0x1 ;  /* 0x00000007070f7211 */ /* 0x000fe200078f08ff */
[----:B------:R-:W-:Y:S01]  /*18bb0*/  IMAD R13, R13, 0x20, R18 ;  /* 0x000000200d0d7824 */ /* 0x000fe200078e0212 */
[----:B------:R-:W-:-:S02]  /*18bc0*/  SHF.R.S32.HI R14, RZ, 0x4, R14 ;  /* 0x00000004ff0e7819 */ /* 0x000fc4000001140e */
[----:B------:R-:W-:Y:S02]  /*18bd0*/  LEA.HI R9, R16, R16, RZ, 0x1 ;  /* 0x0000001010097211 */ /* 0x000fe400078f08ff */
[----:B------:R-:W-:Y:S01]  /*18be0*/  LOP3.LUT R18, R15, 0xfffffffe, RZ, 0xc0, !PT ;  /* 0xfffffffe0f127812 */ /* 0x000fe200078ec0ff */
[----:B------:R-:W-:Y:S01]  /*18bf0*/  IMAD.SHL.U32 R14, R14, 0x40, RZ ;  /* 0x000000400e0e7824 */ /* 0x000fe200078e00ff */
[----:B------:R-:W-:Y:S02]  /*18c00*/  LOP3.LUT R17, R9, 0x1fffffe, RZ, 0xc0, !PT ;  /* 0x01fffffe09117812 */ /* 0x000fe400078ec0ff */
[----:B------:R-:W-:Y:S01]  /*18c10*/  SHF.R.S32.HI R15, RZ, 0x1, R15 ;  /* 0x00000001ff0f7819 */ /* 0x000fe2000001140f */
[----:B------:R-:W-:Y:S01]  /*18c20*/  IMAD.IADD R18, R7, 0x1, -R18 ;  /* 0x0000000107127824 */ /* 0x000fe200078e0a12 */
[----:B------:R-:W-:Y:S02]  /*18c30*/  IADD3 R17, R16, -R17, RZ ;  /* 0x8000001110117210 */ /* 0x000fe40007ffe0ff */
[----:B------:R-:W-:Y:S01]  /*18c40*/  LEA.HI R10, R10, R3, RZ, 0x5 ;  /* 0x000000030a0a7211 */ /* 0x000fe200078f28ff */
[----:B------:R-:W-:Y:S01]  /*18c50*/  IMAD.SHL.U32 R15, R15, 0x8, RZ ;  /* 0x000000080f0f7824 */ /* 0x000fe200078e00ff */
[----:B------:R-:W-:Y:S01]  /*18c60*/  LOP3.LUT R16, R8, 0xfffffffc, RZ, 0xc0, !PT ;  /* 0xfffffffc08107812 */ /* 0x000fe200078ec0ff */
[----:B------:R-:W-:Y:S01]  /*18c70*/  IMAD R13, R18, 0x4, R13 ;  /* 0x00000004120d7824 */ /* 0x000fe200078e020d */
[----:B------:R-:W-:Y:S01]  /*18c80*/  LOP3.LUT R14, R14, 0xc0, RZ, 0xc0, !PT ;  /* 0x000000c00e0e7812 */ /* 0x000fe200078ec0ff */
[----:B------:R-:W2:Y:S01]  /*18c90*/  S2R R8, SR_TID.X ;  /* 0x0000000000087919 */ /* 0x000ea20000002100 */
[----:B------:R-:W-:Y:S01]  /*18ca0*/  FSETP.NE.FTZ.AND P3, PT, R5, RZ, PT ;  /* 0x000000ff0500720b */ /* 0x000fe20003f75000 */
[----:B------:R-:W-:Y:S01]  /*18cb0*/  IMAD.IADD R16, R3, 0x1, -R16 ;  /* 0x0000000103107824 */ /* 0x000fe200078e0a10 */
[----:B------:R-:W-:-:S02]  /*18cc0*/  FSETP.NE.FTZ.AND P2, PT, R4, RZ, PT ;  /* 0x000000ff0400720b */ /* 0x000fc40003f55000 */
[----:B------:R-:W-:Y:S02]  /*18cd0*/  SHF.R.S32.HI R18, RZ, 0x1, R9 ;  /* 0x00000001ff127819 */ /* 0x000fe40000011409 */
[----:B------:R-:W-:Y:S02]  /*18ce0*/  SHF.R.S32.HI R9, RZ, 0x5, R10 ;  /* 0x00000005ff097819 */ /* 0x000fe4000001140a */
[----:B------:R-:W-:Y:S02]  /*18cf0*/  LOP3.LUT R19, R14, 0x18, R15, 0xf8, !PT ;  /* 0x000000180e137812 */ /* 0x000fe400078ef80f */
[C---:B------:R-:W-:Y:S01]  /*18d00*/  SHF.L.U32 R15, R18.reuse, 0x6, RZ ;  /* 0x00000006120f7819 */ /* 0x040fe200000006ff */
[----:B------:R-:W-:Y:S01]  /*18d10*/  IMAD R16, R9, 0x100, R16 ;  /* 0x0000010009107824 */ /* 0x000fe200078e0210 */
[----:B------:R-:W-:Y:S01]  /*18d20*/  LOP3.LUT P0, RZ, R18, 0x2, RZ, 0xc0, !PT ;  /* 0x0000000212ff7812 */ /* 0x000fe2000780c0ff */
[----:B------:R-:W3:Y:S01]  /*18d30*/  @P3 MUFU.RCP R12, R5 ;  /* 0x00000005000c3308 */ /* 0x000ee20000001000 */
[----:B------:R-:W-:Y:S01]  /*18d40*/  LOP3.LUT R15, R15, 0xc0, RZ, 0xc0, !PT ;  /* 0x000000c00f0f7812 */ /* 0x000fe200078ec0ff */
[----:B------:R-:W-:Y:S01]  /*18d50*/  IMAD R16, R17, 0x10, R16 ;  /* 0x0000001011107824 */ /* 0x000fe200078e0210 */
[----:B------:R-:W-:Y:S01]  /*18d60*/  SHF.R.U32.HI R14, RZ, 0x3, R14 ;  /* 0x00000003ff0e7819 */ /* 0x000fe2000001160e */
[----:B------:R-:W4:Y:S01]  /*18d70*/  @P3 LDC R37, c[0x0][0x2e8] ;  /* 0x0000ba00ff253b82 */ /* 0x000f220000000800 */
[----:B------:R-:W-:-:S02]  /*18d80*/  LEA.HI R17, R15, R15, RZ, 0x1d ;  /* 0x0000000f0f117211 */ /* 0x000fc400078fe8ff */
[----:B------:R-:W-:Y:S01]  /*18d90*/  LOP3.LUT R15, R18, 0x1, RZ, 0xc0, !PT ;  /* 0x00000001120f7812 */ /* 0x000fe200078ec0ff */
[----:B------:R-:W5:Y:S01]  /*18da0*/  @P2 MUFU.RCP R11, R4 ;  /* 0x00000004000b2308 */ /* 0x000f620000001000 */
[----:B------:R-:W-:Y:S01]  /*18db0*/  LOP3.LUT R14, R19, R14, RZ, 0x3c, !PT ;  /* 0x0000000e130e7212 */ /* 0x000fe200078e3cff */
[----:B------:R-:W-:Y:S01]  /*18dc0*/  IMAD.U32 R16, R16, 0x2, R17 ;  /* 0x0000000210107824 */ /* 0x000fe200078e0011 */
[----:B------:R-:W-:Y:S01]  /*18dd0*/  ISETP.NE.U32.AND P1, PT, R15, 0x1, PT ;  /* 0x000000010f00780c */ /* 0x000fe20003f25070 */
[----:B------:R-:W4:Y:S01]  /*18de0*/  @P2 LDC R35, c[0x0][0x2e8] ;  /* 0x0000ba00ff232b82 */ /* 0x000f220000000800 */
[----:B------:R-:W-:Y:S01]  /*18df0*/  MOV R15, 0xffffffe0 ;  /* 0xffffffe0000f7802 */ /* 0x000fe20000000f00 */
[----:B------:R-:W-:Y:S01]  /*18e00*/  IMAD.IADD R13, R13, 0x1, R14 ;  /* 0x000000010d0d7824 */ /* 0x000fe200078e020e */
[----:B------:R-:W-:Y:S01]  /*18e10*/  LEA R16, R16, UR5, 0x2 ;  /* 0x0000000510107c11 */ /* 0x000fe2000f8e10ff */
[----:B------:R-:W1:Y:S01]  /*18e20*/  @P3 MUFU.LG2 R5, R5 ;  /* 0x0000000500053308 */ /* 0x000e620000000c00 */
[----:B------:R-:W-:Y:S01]  /*18e30*/  SEL R15, R15, 0x20, !P1 ;  /* 0x000000200f0f7807 */ /* 0x000fe20004800000 */
[C---:B---3--:R-:W-:Y:S01]  /*18e40*/  FMUL.FTZ R144, R12.reuse, R144 ;  /* 0x000000900c907220 */ /* 0x048fe20000410000 */
[----:B------:R-:W-:Y:S01]  /*18e50*/  FMUL.FTZ R145, R12, R145 ;  /* 0x000000910c917220 */ /* 0x000fe20000410000 */
[C---:B------:R-:W-:Y:S01]  /*18e60*/  VIADD R17, R16.reuse, 0x40 ;  /* 0x0000004010117836 */ /* 0x040fe20000000000 */
[----:B------:R-:W-:Y:S01]  /*18e70*/  @P0 IADD3 R17, R16, -0x40, RZ ;  /* 0xffffffc010110810 */ /* 0x000fe20007ffe0ff */
[C---:B------:R-:W-:Y:S01]  /*18e80*/  FMUL.FTZ R140, R12.reuse, R140 ;  /* 0x0000008c0c8c7220 */ /* 0x040fe20000410000 */
[C---:B------:R-:W-:Y:S01]  /*18e90*/  FMUL.FTZ R141, R12.reuse, R141 ;  /* 0x0000008d0c8d7220 */ /* 0x040fe20000410000 */
[C---:B------:R-:W-:Y:S01]  /*18ea0*/  FMUL.FTZ R136, R12.reuse, R136 ;  /* 0x000000880c887220 */ /* 0x040fe20000410000 */
[C---:B-----5:R-:W-:Y:S01]  /*18eb0*/  FMUL.FTZ R147, R11.reuse, R147 ;  /* 0x000000930b937220 */ /* 0x060fe20000410000 */
        /* <DEDUP_REMOVED lines=9> */
[C---:B------:R-:W-:Y:S01]  /*18f50*/  FMUL.FTZ R135, R11.reuse, R135 ;  /* 0x000000870b877220 */ /* 0x040fe20000410000 */
[----:B------:R-:W-:Y:S01]  /*18f60*/  FMUL.FTZ R134, R11, R134 ;  /* 0x000000860b867220 */ /* 0x000fe20000410000 */
[----:B------:R-:W-:Y:S01]  /*18f70*/  IMAD.IADD R18, R15, 0x1, R17 ;  /* 0x000000010f127824 */ /* 0x000fe200078e0211 */
[----:B------:R-:W-:Y:S01]  /*18f80*/  STS.64 [R16], R144 ;  /* 0x0000009010007388 */ /* 0x000fe20000000a00 */
[----:B------:R-:W-:Y:S01]  /*18f90*/  LEA R34, R13, UR5, 0x2 ;  /* 0x000000050d227c11 */ /* 0x000fe2000f8e10ff */
[----:B------:R-:W3:Y:S01]  /*18fa0*/  LDC R14, c[0x0][0x270] ;  /* 0x00009c00ff0e7b82 */ /* 0x000ee20000000800 */
[----:B--2---:R-:W-:Y:S01]  /*18fb0*/  SHF.R.S32.HI R33, RZ, 0x1f, R8 ;  /* 0x0000001fff217819 */ /* 0x004fe20000011408 */
[----:B------:R-:W-:Y:S01]  /*18fc0*/  STS.64 [R16+0x400], R146 ;  /* 0x0004009210007388 */ /* 0x000fe20000000a00 */
[----:B------:R-:W-:Y:S01]  /*18fd0*/  SHF.R.S32.HI R32, RZ, 0x1f, R9 ;  /* 0x0000001fff207819 */ /* 0x000fe20000011409 */
[----:B------:R-:W2:Y:S01]  /*18fe0*/  @P2 MUFU.LG2 R4, R4 ;  /* 0x0000000400042308 */ /* 0x000ea20000000c00 */
[----:B------:R-:W-:Y:S01]  /*18ff0*/  LEA.HI R33, R33, R8, RZ, 0x5 ;  /* 0x0000000821217211 */ /* 0x000fe200078f28ff */
[----:B------:R-:W-:Y:S01]  /*19000*/  STS.64 [R12], R140 ;  /* 0x0000008c0c007388 */ /* 0x000fe20000000a00 */
[----:B------:R-:W-:Y:S01]  /*19010*/  LOP3.LUT R10, R10, 0xffffffe0, RZ, 0xc0, !PT ;  /* 0xffffffe00a0a7812 */ /* 0x000fe200078ec0ff */
[----:B-1----:R-:W-:Y:S01]  /*19020*/  @P3 FMUL.FTZ R5, R5, 0.69314718246459960938 ;  /* 0x3f31721805053820 */ /* 0x002fe20000410000 */
[----:B------:R-:W-:Y:S01]  /*19030*/  LOP3.LUT R33, R33, 0xffffffe0, RZ, 0xc0, !PT ;  /* 0xffffffe021217812 */ /* 0x000fe200078ec0ff */
[----:B------:R1:W-:Y:S01]  /*19040*/  STS.64 [R12+0x400], R142 ;  /* 0x0004008e0c007388 */ /* 0x0003e20000000a00 */
[----:B------:R-:W-:Y:S01]  /*19050*/  LEA.HI R32, R32, R9, RZ, 0x2 ;  /* 0x0000000920207211 */ /* 0x000fe200078f10ff */
[----:B------:R-:W-:-:S02]  /*19060*/  IMAD.IADD R10, R3, 0x1, -R10 ;  /* 0x00000001030a7824 */ /* 0x000fc400078e0a0a */
[----:B------:R1:W-:Y:S01]  /*19070*/  STS.64 [R17], R136 ;  /* 0x0000008811007388 */ /* 0x0003e20000000a00 */
[----:B------:R-:W-:Y:S01]  /*19080*/  IMAD.IADD R33, R8, 0x1, -R33 ;  /* 0x0000000108217824 */ /* 0x000fe200078e0a21 */
[----:B------:R-:W-:Y:S02]  /*19090*/  LOP3.LUT R32, R32, 0xffffffc, RZ, 0xc0, !PT ;  /* 0x0ffffffc20207812 */ /* 0x000fe400078ec0ff */
[----:B------:R1:W-:Y:S01]  /*190a0*/  STS.64 [R17+0x400], R138 ;  /* 0x0004008a11007388 */ /* 0x0003e20000000a00 */
[----:B------:R-:W-:Y:S02]  /*190b0*/  LOP3.LUT P0, RZ, R10, 0x3, RZ, 0xc0, !PT ;  /* 0x000000030aff7812 */ /* 0x000fe4000780c0ff */
[----:B------:R-:W-:Y:S01]  /*190c0*/  SHF.R.S32.HI R8, RZ, 0x1f, R33 ;  /* 0x0000001fff087819 */ /* 0x000fe20000011421 */
[----:B------:R1:W-:Y:S01]  /*190d0*/  STS.64 [R18], R132 ;  /* 0x0000008412007388 */ /* 0x0003e20000000a00 */
[----:B------:R-:W-:Y:S01]  /*190e0*/  IADD3 R32, R9, -R32, RZ ;  /* 0x8000002009207210 */ /* 0x000fe20007ffe0ff */
[----:B------:R-:W-:Y:S01]  /*190f0*/  IMAD.MOV R9, RZ, RZ, -R243 ;  /* 0x000000ffff097224 */ /* 0x000fe200078e0af3 */
[----:B------:R-:W-:Y:S01]  /*19100*/  LEA.HI R8, R8, R33, RZ, 0x2 ;  /* 0x0000002108087211 */ /* 0x000fe200078f10ff */
[----:B------:R1:W-:Y:S01]  /*19110*/  STS.64 [R18+0x400], R134 ;  /* 0x0004008612007388 */ /* 0x0003e20000000a00 */
[----:B--2---:R-:W-:Y:S01]  /*19120*/  @P2 FMUL.FTZ R33, R4, 0.69314718246459960938 ;  /* 0x3f31721804212820 */ /* 0x004fe20000410000 */
[----:B---3--:R-:W-:Y:S01]  /*19130*/  IMAD R9, R14, R9, UR4 ;  /* 0x000000040e097e24 */ /* 0x008fe2000f8e0209 */
[----:B------:R-:W-:Y:S01]  /*19140*/  SHF.R.S32.HI R3, RZ, 0x2, R8 ;  /* 0x00000002ff037819 */ /* 0x000fe20000011408 */
[----:B------:R-:W-:Y:S01]  /*19150*/  BAR.SYNC.DEFER_BLOCKING 0x0 ;  /* 0x0000000000007b1d */ /* 0x000fe20000010000 */
[----:B------:R-:W-:Y:S01]  /*19160*/  IMAD.MOV.U32 R8, RZ, RZ, -0x800000 ;  /* 0xff800000ff087424 */ /* 0x000fe200078e00ff */
[----:B------:R-:W-:Y:S01]  /*19170*/  MOV R10, 0xff800000 ;  /* 0xff800000000a7802 */ /* 0x000fe20000000f00 */
[----:B----4-:R-:W-:Y:S01]  /*19180*/  @P3 FFMA.FTZ R8, R2, R37, R5 ;  /* 0x0000002502083223 */ /* 0x010fe20000010005 */
[----:B------:R-:W-:-:S02]  /*19190*/  IMAD R3, R32, 0x10, R3 ;  /* 0x0000001020037824 */ /* 0x000fc400078e0203 */
[----:B------:R-:W-:Y:S01]  /*191a0*/  @P2 FFMA.FTZ R10, R0, R35, R33 ;  /* 0x00000023000a2223 */ /* 0x000fe20000010021 */
[----:B------:R-:W-:Y:S01]  /*191b0*/  IMAD.SHL.U32 R32, R7, 0x4, RZ ;  /* 0x0000000407207824 */ /* 0x000fe200078e00ff */
[----:B-1----:R-:W1:Y:S01]  /*191c0*/  LDC.64 R12, c[0x0][0x2c0] ;  /* 0x0000b000ff0c7b82 */ /* 0x002e620000000a00 */
[----:B------:R-:W1:Y:S03]  /*191d0*/  S2R R11, SR_CTAID.Y ;  /* 0x00000000000b7919 */ /* 0x000e660000002600 */
[----:B------:R-:W-:Y:S01]  /*191e0*/  SHF.R.S32.HI R33, RZ, 0x1f, R32 ;  /* 0x0000001fff217819 */ /* 0x000fe20000011420 */
[----:B------:R-:W2:Y:S01]  /*191f0*/  S2R R15, SR_CTAID.X ;  /* 0x00000000000f7919 */ /* 0x000ea20000002500 */
[----:B------:R3:W4:Y:S04]  /*19200*/  LDS.128 R28, [R34] ;  /* 0x00000000221c7984 */ /* 0x0007280000000c00 */
[----:B------:R3:W2:Y:S04]  /*19210*/  LDS.128 R24, [R34+0x800] ;  /* 0x0008000022187984 */ /* 0x0006a80000000c00 */
[----:B------:R3:W3:Y:S04]  /*19220*/  LDS.128 R20, [R34+0x1000] ;  /* 0x0010000022147984 */ /* 0x0006e80000000c00 */
[----:B------:R1:W3:Y:S02]  /*19230*/  LDS.128 R16, [R34+0x1800] ;  /* 0x0018000022107984 */ /* 0x0002e40000000c00 */
[----:B-1----:R-:W-:-:S02]  /*19240*/  IMAD R11, R11, R12, R243 ;  /* 0x0000000c0b0b7224 */ /* 0x002fc400078e02f3 */
[----:B--2---:R-:W-:Y:S02]  /*19250*/  IMAD.SHL.U32 R12, R15, 0x40, RZ ;  /* 0x000000400f0c7824 */ /* 0x004fe400078e00ff */
[----:B------:R-:W-:Y:S02]  /*19260*/  IMAD R9, R11, R14, R9 ;  /* 0x0000000e0b097224 */ /* 0x000fe400078e0209 */
[----:B------:R-:W-:Y:S02]  /*19270*/  IMAD R5, R15, -0x40, R242 ;  /* 0xffffffc00f057824 */ /* 0x000fe400078e02f2 */
[----:B------:R-:W-:Y:S01]  /*19280*/  IMAD R12, R9, R13, R12 ;  /* 0x0000000d090c7224 */ /* 0x000fe200078e020c */
[----:B----4-:R-:W-:Y:S06]  /*19290*/  @P0 BRA `(.L_x_2547) ;  /* 0x0000000000300947 */ /* 0x010fec0003800000 */
[----:B------:R-:W-:Y:S01]  /*192a0*/  IMAD R242, R15, -0x40, R242 ;  /* 0xffffffc00ff27824 */ /* 0x000fe200078e02f2 */
[----:B------:R-:W-:Y:S01]  /*192b0*/  SHF.R.S32.HI R7, RZ, 0x1f, R3 ;  /* 0x0000001fff077819 */ /* 0x000fe20000011403 */
[C---:B------:R-:W-:Y:S01]  /*192c0*/  VIADD R9, R3.reuse, 0x8 ;  /* 0x0000000803097836 */ /* 0x040fe20000000000 */
[C---:B------:R-:W-:Y:S01]  /*192d0*/  IADD3 R0, P0, R12.reuse, R3, RZ ;  /* 0x000000030c007210 */ /* 0x040fe20007f1e0ff */
        /* <DEDUP_REMOVED lines=8> */
.L_x_2547:
[----:B------:R-:W-:Y:S05]  /*19360*/  BSYNC B0 ;  /* 0x0000000000007941 */ /* 0x000fea0003800000 */
.L_x_2546:
[----:B------:R-:W-:Y:S01]  /*19370*/  ULDC UR4, c[0x0][0x2dc] ;  /* 0x0000b70000047ab9 */ /* 0x000fe20000000800 */
[C---:B------:R-:W-:Y:S01]  /*19380*/  VIADD R0, R6.reuse, 0x10 ;  /* 0x0000001006007836 */ /* 0x040fe20000000000 */
[C---:B------:R-:W-:Y:S01]  /*19390*/  ISETP.GE.AND P3, PT, R6.reuse, R5, PT ;  /* 0x000000050600720c */ /* 0x040fe20003f66270 */
[----:B------:R-:W-:-:S03]  /*193a0*/  IMAD.WIDE R32, R6, 0x20, R32 ;  /* 0x0000002006207825 */ /* 0x000fc600078e0220 */
[-C--:B------:R-:W-:Y:S01]  /*193b0*/  ISETP.GE.AND P2, PT, R0, R5.reuse, PT ;  /* 0x000000050000720c */ /* 0x080fe20003f46270 */
[----:B------:R-:W-:Y:S01]  /*193c0*/  IMAD R12, R12, UR4, RZ ;  /* 0x000000040c0c7c24 */ /* 0x000fe2000f8e02ff */
[----:B------:R-:W-:Y:S01]  /*193d0*/  ULDC.64 UR4, c[0x0][0x288] ;  /* 0x0000a20000047ab9 */ /* 0x000fe20000000a00 */
[C---:B-1----:R-:W-:Y:S02]  /*193e0*/  VIADD R2, R6.reuse, 0x20 ;  /* 0x0000002006027836 */ /* 0x042fe40000000000 */
[----:B------:R-:W-:Y:S01]  /*193f0*/  VIADD R6, R6, 0x30 ;  /* 0x0000003006067836 */ /* 0x000fe20000000000 */
[----:B------:R-:W-:Y:S02]  /*19400*/  IADD3 R0, P0, R12, R32, RZ ;  /* 0x000000200c007210 */ /* 0x000fe40007f1e0ff */
[----:B------:R-:W-:Y:S02]  /*19410*/  ISETP.GE.AND P1, PT, R2, R5, PT ;  /* 0x000000050200720c */ /* 0x000fe40003f26270 */
[----:B------:R-:W-:-:S02]  /*19420*/  LEA.HI.X.SX32 R3, R12, R33, 0x1, P0 ;  /* 0x000000210c037211 */ /* 0x000fc400000f0eff */
[----:B------:R-:W-:-:S04]  /*19430*/  LEA R2, P0, R0, UR4, 0x2 ;  /* 0x0000000400027c11 */ /* 0x000fc8000f8010ff */
[----:B------:R-:W-:Y:S02]  /*19440*/  LEA.HI.X R3, R0, UR5, R3, 0x2, P0 ;  /* 0x0000000500037c11 */ /* 0x000fe400080f1403 */
[----:B------:R-:W-:-:S03]  /*19450*/  ISETP.GE.AND P0, PT, R6, R5, PT ;  /* 0x000000050600720c */ /* 0x000fc60003f06270 */
[----:B------:R1:W-:Y:S04]  /*19460*/  @!P3 STG.E.64 desc[UR6][R2.64], R28 ;  /* 0x0000001c0200b986 */ /* 0x0003e8000c101b06 */
[----:B------:R1:W-:Y:S04]  /*19470*/  @!P3 STG.E.64 desc[UR6][R2.64+0x8], R30 ;  /* 0x0000081e0200b986 */ /* 0x0003e8000c101b06 */
[----:B------:R1:W-:Y:S04]  /*19480*/  @!P2 STG.E.128 desc[UR6][R2.64+0x800], R24 ;  /* 0x000800180200a986 */ /* 0x0003e8000c101d06 */
[----:B---3--:R1:W-:Y:S01]  /*19490*/  @!P1 STG.E.128 desc[UR6][R2.64+0x1000], R20 ;  /* 0x0010001402009986 */ /* 0x0083e2000c101d06 */
[----:B------:R-:W-:Y:S05]  /*194a0*/  @P0 EXIT ;  /* 0x000000000000094d */ /* 0x000fea0003800000 */
[----:B------:R-:W-:Y:S01]  /*194b0*/  STG.E.128 desc[UR6][R2.64+0x1800], R16 ;  /* 0x0018001002007986 */ /* 0x000fe2000c101d06 */
[----:B------:R-:W-:Y:S05]  /*194c0*/  EXIT ;  /* 0x000000000000794d */ /* 0x000fea0003800000 */
.L_x_2548:
        /* <DEDUP_REMOVED lines=11> */
.L_x_5342:


//--------------------- .text._ZN5flash24flash_fwd_splitkv_kernelI23Flash_fwd_kernel_traitsILi32ELi64ELi256ELi4ELb0ELb0EN7cutlass10bfloat16_tE19Flash_kernel_traitsILi32ELi64ELi256ELi4ES3_EELb1ELb0ELb0ELb0ELb1ELb1ELb1ELb1EEEvNS_16Flash_fwd_paramsE --------------------------
	.section	.text._ZN5flash24flash_fwd_splitkv_kernelI23Flash_fwd_kernel_traitsILi32ELi64ELi256ELi4ELb0ELb0EN7cutlass10bfloat16_tE19Flash_kernel_traitsILi32ELi64ELi256ELi4ES3_EELb1ELb0ELb0ELb0ELb1ELb1ELb1ELb1EEEvNS_16Flash_fwd_paramsE,"ax",@progbits
	.align	128
        .global         _ZN5flash24flash_fwd_splitkv_kernelI23Flash_fwd_kernel_traitsILi32ELi64ELi256ELi4ELb0ELb0EN7cutlass10bfloat16_tE19Flash_kernel_traitsILi32ELi64ELi256ELi4ES3_EELb1ELb0ELb0ELb0ELb1ELb1ELb1ELb1EEEvNS_16Flash_fwd_paramsE
        .type           _ZN5flash24flash_fwd_splitkv_kernelI23Flash_fwd_kernel_traitsILi32ELi64ELi256ELi4ELb0ELb0EN7cutlass10bfloat16_tE19Flash_kernel_traitsILi32ELi64ELi256ELi4ES3_EELb1ELb0ELb0ELb0ELb1ELb1ELb1ELb1EEEvNS_16Flash_fwd_paramsE,@function
        .size           _ZN5flash24flash_fwd_splitkv_kernelI23Flash_fwd_kernel_traitsILi32ELi64ELi256ELi4ELb0ELb0EN7cutlass10bfloat16_tE19Flash_kernel_traitsILi32ELi64ELi256ELi4ES3_EELb1ELb0ELb0ELb0ELb1ELb1ELb1ELb1EEEvNS_16Flash_fwd_paramsE,(.L_x_5343 - _ZN5flash24flash_fwd_splitkv_kernelI23Flash_fwd_kernel_traitsILi32ELi64ELi256ELi4ELb0ELb0EN7cutlass10bfloat16_tE19Flash_kernel_traitsILi32ELi64ELi256ELi4ES3_EELb1ELb0ELb0ELb0ELb1ELb1ELb1ELb1EEEvNS_16Flash_fwd_paramsE)
        .other          _ZN5flash24flash_fwd_splitkv_kernelI23Flash_fwd_kernel_traitsILi32ELi64ELi256ELi4ELb0ELb0EN7cutlass10bfloat16_tE19Flash_kernel_traitsILi32ELi64ELi256ELi4ES3_EELb1ELb0ELb0ELb0ELb1ELb1ELb1ELb1EEEvNS_16Flash_fwd_paramsE,@"STO_CUDA_ENTRY STV_DEFAULT"
_ZN5flash24flash_fwd_splitkv_kernelI23Flash_fwd_kernel_traitsILi32ELi64ELi256ELi4ELb0ELb0EN7cutlass10bfloat16_tE19Flash_kernel_traitsILi32ELi64ELi256ELi4ES3_EELb1ELb0ELb0ELb0ELb1ELb1ELb1ELb1EEEvNS_16Flash_fwd_paramsE:
.text._ZN5flash24flash_fwd_splitkv_kernelI23Flash_fwd_kernel_traitsILi32ELi64ELi256ELi4ELb0ELb0EN7cutlass10bfloat16_tE19Flash_kernel_traitsILi32ELi64ELi256ELi4ES3_EELb1ELb0ELb0ELb0ELb1ELb1ELb1ELb1EEEvNS_16Flash_fwd_paramsE:
        /* <DEDUP_REMOVED lines=60> */
.L_x_2549:
[----:B------:R-:W2:Y:S02]  /*03c0*/  LDC R71, c[0x0][0x2c8] ;  /* 0x0000b200ff477b82 */ /* 0x000ea40000000800 */
.L_x_2550:
        /* <DEDUP_REMOVED lines=115> */
.L_x_2551:
        /* <DEDUP_REMOVED lines=29> */
.L_x_2552:
        /* <DEDUP_REMOVED lines=81> */
.L_x_2553:
        /* <DEDUP_REMOVED lines=49> */
.L_x_2555:
        /* <DEDUP_REMOVED lines=33> */
.L_x_2554:
        /* <DEDUP_REMOVED lines=274> */
.L_x_2610:
        /* <DEDUP_REMOVED lines=133> */
.L_x_2560:
[----:B------:R-:W-:Y:S05]  /*3070*/  BSYNC B0 ;  /* 0x0000000000007941 */ /* 0x000fea0003800000 */
.L_x_2559:
        /* <DEDUP_REMOVED lines=61> */
.L_x_2562:
[----:B------:R-:W-:Y:S05]  /*3450*/  BSYNC B0 ;  /* 0x0000000000007941 */ /* 0x000fea0003800000 */
.L_x_2561:
        /* <DEDUP_REMOVED lines=57> */
.L_x_2564:
[----:B------:R-:W-:Y:S05]  /*37f0*/  BSYNC B0 ;  /* 0x0000000000007941 */ /* 0x000fea0003800000 */
.L_x_2563:
        /* <DEDUP_REMOVED lines=62> */
.L_x_2566:
[----:B------:R-:W-:Y:S05]  /*3be0*/  BSYNC B0 ;  /* 0x0000000000007941 */ /* 0x000fea0003800000 */
.L_x_2565:
        /* <DEDUP_REMOVED lines=57> */
.L_x_2568:
[----:B------:R-:W-:Y:S05]  /*3f80*/  BSYNC B0 ;  /* 0x0000000000007941 */ /* 0x000fea0003800000 */
.L_x_2567:
        /* <DEDUP_REMOVED lines=62> */
.L_x_2570:
[----:B------:R-:W-:Y:S05]  /*4370*/  BSYNC B0 ;  /* 0x0000000000007941 */ /* 0x000fea0003800000 */
.L_x_2569:
        /* <DEDUP_REMOVED lines=62> */
.L_x_2572:
[----:B------:R-:W-:Y:S05]  /*4760*/  BSYNC B0 ;  /* 0x0000000000007941 */ /* 0x000fea0003800000 */
.L_x_2571:
        /* <DEDUP_REMOVED lines=62> */
.L_x_2574:
[----:B------:R-:W-:Y:S05]  /*4b50*/  BSYNC B0 ;  /* 0x0000000000007941 */ /* 0x000fea0003800000 */
.L_x_2573:
[C---:B------:R-:W-:Y:S01]  /*4b60*/  LEA R50, P1, R33.reuse, R50, 0x1 ;  /* 0x0000003221327211 */ /* 0x040fe200078208ff */
[----:B------:R-:W-:Y:S01]  /*4b70*/  IMAD.MOV.U32 R8, RZ, RZ, R10 ;  /* 0x000000ffff087224 */ /* 0x000fe200078e000a */
[----:B------:R-:W-:Y:S02]  /*4b80*/  UMOV UR4, UR29 ;  /* 0x0000001d00047c82 */ /* 0x000fe40008000000 */
[C---:B------:R-:W-:Y:S02]  /*4b90*/  LEA.HI.X.SX32 R51, R33.reuse, R51, 0x1, P1 ;  /* 0x0000003321337211 */ /* 0x040fe400008f0eff */
[C---:B------:R-:W-:Y:S04]  /*4ba0*/  LEA R10, P0, R33.reuse, R8, 0x1 ;  /* 0x00000008210a7211 */ /* 0x040fe800078008ff */
[----:B------:R-:W-:Y:S01]  /*4bb0*/  LEA.HI.X.SX32 R9, R33, R9, 0x1, P0 ;  /* 0x0000000921097211 */ /* 0x000fe200000f0eff */
[----:B------:R-:W-:Y:S08]  /*4bc0*/  BRA `(.L_x_2575) ;  /* 0x0000003400587947 */ /* 0x000ff00003800000 */
.L_x_2558:
        /* <DEDUP_REMOVED lines=92> */
.L_x_2579:
[----:B------:R-:W-:Y:S05]  /*5190*/  BSYNC B0 ;  /* 0x0000000000007941 */ /* 0x000fea0003800000 */
.L_x_2578:
[----:B-----5:R2:W-:Y:S02]  /*51a0*/  STG.E.128 desc[UR6][R94.64], R44 ;  /* 0x0000002c5e007986 */ /* 0x0205e4000c101d06 */
.L_x_2577:
[----:B------:R-:W-:Y:S05]  /*51b0*/  BSYNC B1 ;  /* 0x0000000000017941 */ /* 0x000fea0003800000 */
.L_x_2576:
        /* <DEDUP_REMOVED lines=97> */
.L_x_2583:
[----:B------:R-:W-:Y:S05]  /*57d0*/  BSYNC B0 ;  /* 0x0000000000007941 */ /* 0x000fea0003800000 */
.L_x_2582:
[----:B-----5:R4:W-:Y:S02]  /*57e0*/  STG.E.128 desc[UR6][R156.64], R44 ;  /* 0x0000002c9c007986 */ /* 0x0209e4000c101d06 */
.L_x_2581:
[----:B------:R-:W-:Y:S05]  /*57f0*/  BSYNC B1 ;  /* 0x0000000000017941 */ /* 0x000fea0003800000 */
.L_x_2580:
        /* <DEDUP_REMOVED lines=90> */
.L_x_2587:
[----:B------:R-:W-:Y:S05]  /*5da0*/  BSYNC B0 ;  /* 0x0000000000007941 */ /* 0x000fea0003800000 */
.L_x_2586:
[----:B-----5:R3:W-:Y:S02]  /*5db0*/  STG.E.128 desc[UR6][R156.64], R44 ;  /* 0x0000002c9c007986 */ /* 0x0207e4000c101d06 */
.L_x_2585:
[----:B------:R-:W-:Y:S05]  /*5dc0*/  BSYNC B1 ;  /* 0x0000000000017941 */ /* 0x000fea0003800000 */
.L_x_2584:
        /* <DEDUP_REMOVED lines=95> */
.L_x_2591:
[----:B------:R-:W-:Y:S05]  /*63c0*/  BSYNC B0 ;  /* 0x0000000000007941 */ /* 0x000fea0003800000 */
.L_x_2590:
[----:B-----5:R1:W-:Y:S02]  /*63d0*/  STG.E.128 desc[UR6][R156.64], R44 ;  /* 0x0000002c9c007986 */ /* 0x0203e4000c101d06 */
.L_x_2589:
[----:B------:R-:W-:Y:S05]  /*63e0*/  BSYNC B1 ;  /* 0x0000000000017941 */ /* 0x000fea0003800000 */
.L_x_2588:
        /* <DEDUP_REMOVED lines=90> */
.L_x_2595:
[----:B------:R-:W-:Y:S05]  /*6990*/  BSYNC B0 ;  /* 0x0000000000007941 */ /* 0x000fea0003800000 */
.L_x_2594:
[----:B-----5:R2:W-:Y:S02]  /*69a0*/  STG.E.128 desc[UR6][R156.64], R44 ;  /* 0x0000002c9c007986 */ /* 0x0205e4000c101d06 */
.L_x_2593:
[----:B------:R-:W-:Y:S05]  /*69b0*/  BSYNC B1 ;  /* 0x0000000000017941 */ /* 0x000fea0003800000 */
.L_x_2592:
        /* <DEDUP_REMOVED lines=95> */
.L_x_2599:
[----:B------:R-:W-:Y:S05]  /*6fb0*/  BSYNC B0 ;  /* 0x0000000000007941 */ /* 0x000fea0003800000 */
.L_x_2598:
[----:B-----5:R1:W-:Y:S02]  /*6fc0*/  STG.E.128 desc[UR6][R156.64], R44 ;  /* 0x0000002c9c007986 */ /* 0x0203e4000c101d06 */
.L_x_2597:
[----:B------:R-:W-:Y:S05]  /*6fd0*/  BSYNC B1 ;  /* 0x0000000000017941 */ /* 0x000fea0003800000 */
.L_x_2596:
        /* <DEDUP_REMOVED lines=95> */
.L_x_2603:
[----:B------:R-:W-:Y:S05]  /*75d0*/  BSYNC B0 ;  /* 0x0000000000007941 */ /* 0x000fea0003800000 */
.L_x_2602:
[----:B-----5:R1:W-:Y:S02]  /*75e0*/  STG.E.128 desc[UR6][R156.64], R44 ;  /* 0x0000002c9c007986 */ /* 0x0203e4000c101d06 */
.L_x_2601:
[----:B------:R-:W-:Y:S05]  /*75f0*/  BSYNC B1 ;  /* 0x0000000000017941 */ /* 0x000fea0003800000 */
.L_x_2600:
        /* <DEDUP_REMOVED lines=94> */
.L_x_2607:
[----:B------:R-:W-:Y:S05]  /*7be0*/  BSYNC B0 ;  /* 0x0000000000007941 */ /* 0x000fea0003800000 */
.L_x_2606:
[----:B-----5:R1:W-:Y:S02]  /*7bf0*/  STG.E.128 desc[UR6][R156.64], R44 ;  /* 0x0000002c9c007986 */ /* 0x0203e4000c101d06 */
.L_x_2605:
[----:B------:R-:W-:Y:S05]  /*7c00*/  BSYNC B1 ;  /* 0x0000000000017941 */ /* 0x000fea0003800000 */
.L_x_2604:
        /* <DEDUP_REMOVED lines=10> */
.L_x_2557:
        /* <DEDUP_REMOVED lines=72> */
.L_x_2575:
        /* <DEDUP_REMOVED lines=83> */
.L_x_2608:
        /* <DEDUP_REMOVED lines=8> */
.L_x_2609:
[----:B------:R-:W-:Y:S04]  /*86e0*/  IADD3 R11, R11, -0x1, RZ ;  /* 0xffffffff0b0b7810 */ /* 0x000fe80007ffe0ff */
[----:B------:R-:W-:Y:S11]  /*86f0*/  ISETP.GT.AND P0, PT, R11, R92, PT ;  /* 0x0000005c0b00720c */ /* 0x000ff60003f04270 */
[----:B------:R-:W-:Y:S02]  /*8700*/  @!UPT UIADD3 URZ, URZ, URZ, URZ ;  /* 0x0000003f3f3ff290 */ /* 0x000fe4000fffe03f */
[----:B------:R-:W-:Y:S05]  /*8710*/  @P0 BRA `(.L_x_2610) ;  /* 0xffffffa000400947 */ /* 0x000fea000383ffff */
.L_x_2556:
        /* <DEDUP_REMOVED lines=89> */
.L_x_2617:
[----:B------:R-:W-:Y:S05]  /*8cb0*/  BSYNC B0 ;  /* 0x0000000000007941 */ /* 0x000fea0003800000 */
.L_x_2616:
[----:B-----5:R1:W-:Y:S04]  /*8cc0*/  STS.64 [R229], R8 ;  /* 0x00000008e5007388 */ /* 0x0203e80000000a00 */
[----:B------:R1:W-:Y:S02]  /*8cd0*/  STS.64 [R229+0x8], R10 ;  /* 0x0000080ae5007388 */ /* 0x0003e40000000a00 */
.L_x_2615:
[----:B------:R-:W-:Y:S05]  /*8ce0*/  BSYNC B1 ;  /* 0x0000000000017941 */ /* 0x000fea0003800000 */
.L_x_2614:
        /* <DEDUP_REMOVED lines=57> */
.L_x_2620:
[----:B------:R-:W-:Y:S05]  /*9080*/  BSYNC B0 ;  /* 0x0000000000007941 */ /* 0x000fea0003800000 */
.L_x_2619:
[----:B-----5:R4:W-:Y:S01]  /*9090*/  STS.128 [R229+0x800], R8 ;  /* 0x00080008e5007388 */ /* 0x0209e20000000c00 */
[----:B------:R-:W-:Y:S05]  /*90a0*/  BRA `(.L_x_2618) ;  /* 0x0000000c00447947 */ /* 0x000fea0003800000 */
.L_x_2613:
        /* <DEDUP_REMOVED lines=92> */
.L_x_2624:
[----:B------:R-:W-:Y:S05]  /*9670*/  BSYNC B0 ;  /* 0x0000000000007941 */ /* 0x000fea0003800000 */
.L_x_2623:
[----:B-----5:R1:W-:Y:S04]  /*9680*/  STS.64 [R229], R20 ;  /* 0x00000014e5007388 */ /* 0x0203e80000000a00 */
[----:B------:R1:W-:Y:S02]  /*9690*/  STS.64 [R229+0x8], R22 ;  /* 0x00000816e5007388 */ /* 0x0003e40000000a00 */
.L_x_2622:
[----:B------:R-:W-:Y:S05]  /*96a0*/  BSYNC B1 ;  /* 0x0000000000017941 */ /* 0x000fea0003800000 */
.L_x_2621:
        /* <DEDUP_REMOVED lines=93> */
.L_x_2626:
[----:B------:R-:W-:Y:S05]  /*9c80*/  BSYNC B0 ;  /* 0x0000000000007941 */ /* 0x000fea0003800000 */
.L_x_2625:
[----:B-----5:R3:W-:Y:S01]  /*9c90*/  STS.128 [R229+0x800], R4 ;  /* 0x00080004e5007388 */ /* 0x0207e20000000c00 */
[----:B------:R-:W-:Y:S05]  /*9ca0*/  BRA `(.L_x_2618) ;  /* 0x0000000000447947 */ /* 0x000fea0003800000 */
.L_x_2612:
        /* <DEDUP_REMOVED lines=17> */
.L_x_2618:
[----:B------:R-:W-:Y:S05]  /*9dc0*/  BSYNC B2 ;  /* 0x0000000000027941 */ /* 0x000fea0003800000 */
.L_x_2611:
        /* <DEDUP_REMOVED lines=18> */
[----:B------:R-:W-:Y:S01]  /*9ef0*/  @!PT LDS RZ, [RZ] ;  /* 0x00000000fffff984 */ /* 0x000fe20000000800 */
[----:B------:R-:W-:Y:S01]  /*9f00*/  @!PT LDS RZ, [RZ] ;  /* 0x00000000fffff984 */ /* 0x000fe20000000800 */
[----:B------:R-:W-:Y:S01]  /*9f10*/  @!PT LDS RZ, [RZ] ;  /* 0x00000000fffff984 */ /* 0x000fe20000000800 */
[----:B------:R-:W-:Y:S02]  /*9f20*/  @!P1 LDGSTS.E.BYPASS.LTC128B.128 [R229+0x1000], desc[UR6][R220.64] ;  /* 0x01000000dce59fae */ /* 0x000fe4000b901d46 */
[C---:B------:R-:W-:Y:S02]  /*9f30*/  @!P0 LEA R28, P1, R63.reuse, R220, 0x1 ;  /* 0x000000dc3f1c8211 */ /* 0x040fe400078208ff */
[----:B---3--:R-:W1:Y:S02]  /*9f40*/  @!P6 LDC.64 R4, c[0x0][0x248] ;  /* 0x00009200ff04eb82 */ /* 0x008e640000000a00 */
[----:B------:R-:W-:Y:S02]  /*9f50*/  @!P0 LEA.HI.X R29, R63, R221, R62, 0x1, P1 ;  /* 0x000000dd3f1d8211 */ /* 0x000fe400008f0c3e */
[----:B------:R-:W-:-:S03]  /*9f60*/  ISETP.GE.AND P1, PT, R14, R15, PT ;  /* 0x0000000f0e00720c */ /* 0x000fc60003f26270 */
[----:B------:R2:W-:Y:S01]  /*9f70*/  @!P0 LDGSTS.E.BYPASS.LTC128B.128 [R229+0x1800], desc[UR6][R28.64] ;  /* 0x018000001ce58fae */ /* 0x0005e2000b901d46 */
[----:B------:R-:W3:Y:S08]  /*9f80*/  @!P5 LDC.64 R2, c[0x0][0x248] ;  /* 0x00009200ff02db82 */ /* 0x000ef00000000a00 */
[----:B------:R-:W5:Y:S08]  /*9f90*/  @!P4 LDC.64 R12, c[0x0][0x248] ;  /* 0x00009200ff0ccb82 */ /* 0x000f700000000a00 */
[----:B----4-:R-:W4:Y:S01]  /*9fa0*/  @!P3 LDC.64 R10, c[0x0][0x248] ;  /* 0x00009200ff0abb82 */ /* 0x010f220000000a00 */
[----:B-1----:R-:W-:-:S04]  /*9fb0*/  @!P6 LEA R32, P0, R4, R220, 0x7 ;  /* 0x000000dc0420e211 */ /* 0x002fc800078038ff */
[----:B------:R-:W-:-:S03]  /*9fc0*/  @!P6 LEA.HI.X R33, R4, R221, R5, 0x7, P0 ;  /* 0x000000dd0421e211 */ /* 0x000fc600000f3c05 */
[----:B------:R-:W1:Y:S01]  /*9fd0*/  @!P2 LDC.64 R8, c[0x0][0x248] ;  /* 0x00009200ff08ab82 */ /* 0x000e620000000a00 */
[----:B---3--:R-:W-:Y:S01]  /*9fe0*/  @!P5 IMAD.WIDE.U32 R30, R2, 0xc0, R220 ;  /* 0x000000c0021ed825 */ /* 0x008fe200078e00dc */
[----:B------:R-:W-:Y:S01]  /*9ff0*/  @!P6 LDGSTS.E.BYPASS.LTC128B.128 [R229+0x2000], desc[UR6][R32.64] ;  /* 0x0200000020e5efae */ /* 0x000fe2000b901d46 */
[----:B------:R-:W-:Y:S02]  /*a000*/  ISETP.GE.AND P6, PT, R26, R15, PT ;  /* 0x0000000f1a00720c */ /* 0x000fe40003fc6270 */
[----:B------:R-:W-:-:S03]  /*a010*/  @!P5 IMAD R3, R3, 0xc0, RZ ;  /* 0x000000c00303d824 */ /* 0x000fc600078e02ff */
[----:B------:R-:W2:Y:S01]  /*a020*/  @!P1 LDC.64 R6, c[0x0][0x248] ;  /* 0x00009200ff069b82 */ /* 0x000ea20000000a00 */
[----:B------:R-:W-:Y:S01]  /*a030*/  @!P5 IMAD.IADD R31, R3, 0x1, R31 ;  /* 0x00000001031fd824 */ /* 0x000fe200078e021f */
[----:B-----5:R-:W-:-:S04]  /*a040*/  @!P4 LEA R34, P0, R12, R220, 0x8 ;  /* 0x000000dc0c22c211 */ /* 0x020fc800078040ff */
[----:B------:R-:W-:Y:S01]  /*a050*/  @!P4 LEA.HI.X R35, R12, R221, R13, 0x8, P0 ;  /* 0x000000dd0c23c211 */ /* 0x000fe200000f440d */
[----:B------:R-:W-:Y:S01]  /*a060*/  @!P5 LDGSTS.E.BYPASS.LTC128B.128 [R229+0x2800], desc[UR6][R30.64] ;  /* 0x028000001ee5dfae */ /* 0x000fe2000b901d46 */
[----:B----4-:R-:W-:Y:S01]  /*a070*/  @!P3 IMAD.WIDE.U32 R2, R10, 0x140, R220 ;  /* 0x000001400a02b825 */ /* 0x010fe200078e00dc */
[----:B------:R-:W-:Y:S02]  /*a080*/  SHF.R.S32.HI R13, RZ, 0x1f, R58 ;  /* 0x0000001fff0d7819 */ /* 0x000fe4000001143a */
[----:B------:R-:W-:Y:S01]  /*a090*/  @!P4 LDGSTS.E.BYPASS.LTC128B.128 [R229+0x3000], desc[UR6][R34.64] ;  /* 0x0300000022e5cfae */ /* 0x000fe2000b901d46 */
[----:B------:R-:W-:Y:S01]  /*a0a0*/  @!P3 IMAD R11, R11, 0x140, RZ ;  /* 0x000001400b0bb824 */ /* 0x000fe200078e02ff */
[-C--:B------:R-:W-:Y:S01]  /*a0b0*/  ISETP.GE.AND P5, PT, R24, R15.reuse, PT ;  /* 0x0000000f1800720c */ /* 0x080fe20003fa6270 */
[----:B------:R-:W-:Y:S01]  /*a0c0*/  @!P3 IMAD.MOV.U32 R10, RZ, RZ, R2 ;  /* 0x000000ffff0ab224 */ /* 0x000fe200078e0002 */
[----:B------:R-:W-:Y:S01]  /*a0d0*/  LOP3.LUT R2, R68, 0x7fffffe, RZ, 0xc0, !PT ;  /* 0x07fffffe44027812 */ /* 0x000fe200078ec0ff */
[----:B-1----:R-:W-:Y:S01]  /*a0e0*/  @!P2 IMAD.WIDE.U32 R4, R8, 0x180, R220 ;  /* 0x000001800804a825 */ /* 0x002fe200078e00dc */
[----:B------:R-:W-:-:S02]  /*a0f0*/  ISETP.GE.AND P0, PT, R16, R15, PT ;  /* 0x0000000f1000720c */ /* 0x000fc40003f06270 */
[-C--:B------:R-:W-:Y:S01]  /*a100*/  ISETP.GE.AND P4, PT, R22, R15.reuse, PT ;  /* 0x0000000f1600720c */ /* 0x080fe20003f86270 */
[----:B------:R-:W-:Y:S01]  /*a110*/  @!P2 IMAD R9, R9, 0x180, RZ ;  /* 0x000001800909a824 */ /* 0x000fe200078e02ff */
[-C--:B------:R-:W-:Y:S01]  /*a120*/  LEA.HI R98, R13, R58.reuse, RZ, 0x5 ;  /* 0x0000003a0d627211 */ /* 0x080fe200078f28ff */
[----:B------:R-:W-:Y:S01]  /*a130*/  @!P3 IMAD.IADD R11, R11, 0x1, R3 ;  /* 0x000000010b0bb824 */ /* 0x000fe200078e0203 */
[----:B------:R-:W-:Y:S01]  /*a140*/  LEA.HI R3, R13, R58, RZ, 0x4 ;  /* 0x0000003a0d037211 */ /* 0x000fe200078f20ff */
[----:B--2---:R-:W-:Y:S01]  /*a150*/  @!P1 IMAD.WIDE.U32 R28, R6, 0x1c0, R220 ;  /* 0x000001c0061c9825 */ /* 0x004fe200078e00dc */
[----:B------:R-:W-:Y:S02]  /*a160*/  SHF.R.S32.HI R6, RZ, 0x1f, R69 ;  /* 0x0000001fff067819 */ /* 0x000fe40000011445 */
[----:B------:R-:W-:Y:S01]  /*a170*/  @!P3 LDGSTS.E.BYPASS.LTC128B.128 [R229+0x3800], desc[UR6][R10.64] ;  /* 0x038000000ae5bfae */ /* 0x000fe2000b901d46 */
[----:B------:R-:W-:Y:S01]  /*a180*/  @!P1 IMAD R7, R7, 0x1c0, RZ ;  /* 0x000001c007079824 */ /* 0x000fe200078e02ff */
[----:B------:R-:W-:Y:S01]  /*a190*/  SHF.R.S32.HI R3, RZ, 0x4, R3 ;  /* 0x00000004ff037819 */ /* 0x000fe20000011403 */
[----:B------:R-:W-:Y:S01]  /*a1a0*/  @!P2 IMAD.IADD R5, R9, 0x1, R5 ;  /* 0x000000010905a824 */ /* 0x000fe200078e0205 */
[----:B------:R-:W-:Y:S01]  /*a1b0*/  ISETP.GE.AND P3, PT, R20, R15, PT ;  /* 0x0000000f1400720c */ /* 0x000fe20003f66270 */
[----:B------:R-:W-:Y:S01]  /*a1c0*/  @!P1 IMAD.IADD R29, R7, 0x1, R29 ;  /* 0x00000001071d9824 */ /* 0x000fe200078e021d */
[----:B------:R-:W-:Y:S01]  /*a1d0*/  SHF.R.S32.HI R48, RZ, 0x5, R98 ;  /* 0x00000005ff307819 */ /* 0x000fe20000011462 */
[----:B------:R-:W-:Y:S01]  /*a1e0*/  IMAD.IADD R2, R69, 0x1, -R2 ;  /* 0x0000000145027824 */ /* 0x000fe200078e0a02 */
[----:B------:R1:W-:Y:S01]  /*a1f0*/  @!P2 LDGSTS.E.BYPASS.LTC128B.128 [R229+0x4000], desc[UR6][R4.64] ;  /* 0x0400000004e5afae */ /* 0x0003e2000b901d46 */
[----:B------:R-:W-:Y:S01]  /*a200*/  LEA.HI R69, R6, R69, RZ, 0x3 ;  /* 0x0000004506457211 */ /* 0x000fe200078f18ff */
[----:B------:R-:W-:Y:S01]  /*a210*/  IMAD.SHL.U32 R12, R61, 0x40, RZ ;  /* 0x000000403d0c7824 */ /* 0x000fe200078e00ff */
[-C--:B------:R-:W-:Y:S01]  /*a220*/  ISETP.GE.AND P2, PT, R18, R15.reuse, PT ;  /* 0x0000000f1200720c */ /* 0x080fe20003f46270 */
[----:B------:R-:W-:Y:S01]  /*a230*/  @!P1 LDGSTS.E.BYPASS.LTC128B.128 [R229+0x4800], desc[UR6][R28.64] ;  /* 0x048000001ce59fae */ /* 0x000fe2000b901d46 */
[----:B------:R-:W-:Y:S01]  /*a240*/  ISETP.GE.AND P1, PT, R134, R15, PT ;  /* 0x0000000f8600720c */ /* 0x000fe20003f26270 */
[----:B------:R-:W-:Y:S01]  /*a250*/  IMAD.SHL.U32 R47, R69, 0x20, RZ ;  /* 0x00000020452f7824 */ /* 0x000fe200078e00ff */
[----:B------:R-:W-:Y:S01]  /*a260*/  LOP3.LUT R12, R12, 0xc0, RZ, 0xc0, !PT ;  /* 0x000000c00c0c7812 */ /* 0x000fe200078ec0ff */
[----:B------:R-:W0:Y:S03]  /*a270*/  LDGDEPBAR ;  /* 0x00000000000079af */ /* 0x000e260000000000 */
[----:B------:R-:W-:Y:S01]  /*a280*/  LOP3.LUT R47, R47, 0xffffff00, RZ, 0xc0, !PT ;  /* 0xffffff002f2f7812 */ /* 0x000fe200078ec0ff */
[----:B-1----:R-:W-:Y:S01]  /*a290*/  IMAD.SHL.U32 R4, R60, 0x40, RZ ;  /* 0x000000403c047824 */ /* 0x002fe200078e00ff */
[----:B------:R-:W-:Y:S01]  /*a2a0*/  LEA.HI R5, R3, R3, RZ, 0x1 ;  /* 0x0000000303057211 */ /* 0x000fe200078f08ff */
[----:B------:R-:W-:-:S04]  /*a2b0*/  DEPBAR.LE SB0, 0x0 ;  /* 0x000080000000791a */ /* 0x000fc80000000000 */
[----:B------:R-:W-:Y:S01]  /*a2c0*/  BAR.SYNC.DEFER_BLOCKING 0x0 ;  /* 0x0000000000007b1d */ /* 0x000fe20000010000 */
[----:B------:R-:W-:Y:S02]  /*a2d0*/  LOP3.LUT R6, R5, 0xfffffffe, RZ, 0xc0, !PT ;  /* 0xfffffffe05067812 */ /* 0x000fe400078ec0ff */
[----:B------:R-:W-:-:S03]  /*a2e0*/  LOP3.LUT R4, R4, 0xc0, RZ, 0xc0, !PT ;  /* 0x000000c004047812 */ /* 0x000fc600078ec0ff */
[----:B------:R-:W-:Y:S01]  /*a2f0*/  IMAD.IADD R3, R3, 0x1, -R6 ;  /* 0x0000000103037824 */ /* 0x000fe200078e0a06 */
[----:B------:R-:W-:Y:S01]  /*a300*/  LOP3.LUT R216, R4, 0x8, R67, 0xf8, !PT ;  /* 0x0000000804d87812 */ /* 0x000fe200078ef843 */
[----:B------:R-:W1:Y:S01]  /*a310*/  @!P6 LDC.64 R6, c[0x0][0x250] ;  /* 0x00009400ff06eb82 */ /* 0x000e620000000a00 */
[----:B------:R-:W-:Y:S01]  /*a320*/  SHF.R.U32.HI R9, RZ, 0x3, R4 ;  /* 0x00000003ff097819 */ /* 0x000fe20000011604 */
[C---:B------:R-:W-:Y:S02]  /*a330*/  IMAD R11, R3.reuse, 0x8, R66 ;  /* 0x00000008030b7824 */ /* 0x040fe400078e0242 */
[----:B------:R-:W-:Y:S01]  /*a340*/  IMAD.SHL.U32 R3, R3, 0x8, RZ ;  /* 0x0000000803037824 */ /* 0x000fe200078e00ff */
[----:B------:R-:W-:-:S03]  /*a350*/  LOP3.LUT R216, R216, R9, RZ, 0x3c, !PT ;  /* 0x00000009d8d87212 */ /* 0x000fc600078e3cff */
[----:B------:R-:W2:Y:S01]  /*a360*/  @!P5 LDC.64 R4, c[0x0][0x250] ;  /* 0x00009400ff04db82 */ /* 0x000ea20000000a00 */
[----:B------:R-:W-:Y:S01]  /*a370*/  LOP3.LUT R3, R12, 0x8, R3, 0xf8, !PT ;  /* 0x000000080c037812 */ /* 0x000fe200078ef803 */
        /* <DEDUP_REMOVED lines=14> */
[----:B------:R-:W-:Y:S02]  /*a460*/  @!P0 LEA.HI.X R17, R65, R223, R64, 0x1, P1 ;  /* 0x000000df41118211 */ /* 0x000fe400008f0c40 */
[----:B------:R-:W-:Y:S01]  /*a470*/  ISETP.GE.AND P1, PT, R14, R15, PT ;  /* 0x0000000f0e00720c */ /* 0x000fe20003f26270 */
[----:B--2---:R-:W-:Y:S01]  /*a480*/  @!P5 IMAD.WIDE.U32 R14, R4, 0xc0, R222 ;  /* 0x000000c0040ed825 */ /* 0x004fe200078e00de */
[----:B------:R-:W-:Y:S01]  /*a490*/  SHF.R.U32.HI R4, RZ, 0x3, R12 ;  /* 0x00000003ff047819 */ /* 0x000fe2000001160c */
[----:B------:R-:W-:Y:S01]  /*a4a0*/  @!PT LDS RZ, [RZ] ;  /* 0x00000000fffff984 */ /* 0x000fe20000000800 */
[----:B------:R-:W-:Y:S01]  /*a4b0*/  @!PT LDS RZ, [RZ] ;  /* 0x00000000fffff984 */ /* 0x000fe20000000800 */
[----:B------:R-:W-:Y:S01]  /*a4c0*/  @!PT LDS RZ, [RZ] ;  /* 0x00000000fffff984 */ /* 0x000fe20000000800 */
[----:B------:R3:W-:Y:S01]  /*a4d0*/  @!P0 LDGSTS.E.BYPASS.LTC128B.128 [R229+0x5800], desc[UR6][R16.64] ;  /* 0x0580000010e58fae */ /* 0x0007e2000b901d46 */
[C---:B-1----:R-:W-:Y:S01]  /*a4e0*/  @!P6 LEA R18, P0, R6.reuse, R222, 0x7 ;  /* 0x000000de0612e211 */ /* 0x042fe200078038ff */
[----:B------:R-:W-:Y:S01]  /*a4f0*/  @!P5 IMAD R12, R5, 0xc0, RZ ;  /* 0x000000c0050cd824 */ /* 0x000fe200078e02ff */
[----:B------:R-:W-:Y:S01]  /*a500*/  LOP3.LUT R3, R3, R4, RZ, 0x3c, !PT ;  /* 0x0000000403037212 */ /* 0x000fe200078e3cff */
[----:B------:R-:W-:Y:S01]  /*a510*/  @P6 STS.128 [R229+0x6000], RZ ;  /* 0x006000ffe5006388 */ /* 0x000fe20000000c00 */
[----:B------:R-:W-:Y:S01]  /*a520*/  @!P6 LEA.HI.X R19, R6, R223, R7, 0x7, P0 ;  /* 0x000000df0613e211 */ /* 0x000fe200000f3c07 */
[----:B------:R-:W-:Y:S01]  /*a530*/  @!P5 IMAD.IADD R15, R12, 0x1, R15 ;  /* 0x000000010c0fd824 */ /* 0x000fe200078e020f */
[----:B------:R-:W1:Y:S03]  /*a540*/  @!P2 LDC.64 R6, c[0x0][0x250] ;  /* 0x00009400ff06ab82 */ /* 0x000e660000000a00 */
[----:B------:R-:W-:Y:S01]  /*a550*/  @!PT LDS RZ, [RZ] ;  /* 0x00000000fffff984 */ /* 0x000fe20000000800 */
[----:B------:R-:W-:Y:S01]  /*a560*/  @!PT LDS RZ, [RZ] ;  /* 0x00000000fffff984 */ /* 0x000fe20000000800 */
[----:B------:R-:W-:Y:S01]  /*a570*/  @!PT LDS RZ, [RZ] ;  /* 0x00000000fffff984 */ /* 0x000fe20000000800 */
[----:B------:R-:W-:Y:S01]  /*a580*/  @!P6 LDGSTS.E.BYPASS.LTC128B.128 [R229+0x6000], desc[UR6][R18.64] ;  /* 0x0600000012e5efae */ /* 0x000fe2000b901d46 */
[----:B----4-:R-:W-:-:S03]  /*a590*/  @!P3 IMAD R11, R11, 0x140, RZ ;  /* 0x000001400b0bb824 */ /* 0x010fc600078e02ff */
        /* <DEDUP_REMOVED lines=24> */
[----:B------:R1:W-:Y:S03]  /*a720*/  @!P3 LDGSTS.E.BYPASS.LTC128B.128 [R229+0x7800], desc[UR6][R8.64] ;  /* 0x0780000008e5bfae */ /* 0x0003e6000b901d46 */
[----:B----4-:R-:W-:Y:S01]  /*a730*/  @!P2 IMAD.WIDE.U32 R14, R6, 0x180, R222 ;  /* 0x00000180060ea825 */ /* 0x010fe200078e00de */
[----:B------:R-:W-:Y:S03]  /*a740*/  @P2 STS.128 [R229+0x8000], RZ ;  /* 0x008000ffe5002388 */ /* 0x000fe60000000c00 */
[----:B------:R-:W-:-:S02]  /*a750*/  @!P1 IMAD R5, R5, 0x1c0, RZ ;  /* 0x000001c005059824 */ /* 0x000fc400078e02ff */
[----:B------:R-:W-:Y:S02]  /*a760*/  IMAD.IADD R218, R3, 0x1, R218 ;  /* 0x0000000103da7824 */ /* 0x000fe400078e02da */
[----:B------:R-:W-:Y:S02]  /*a770*/  @!P2 IMAD.IADD R7, R7, 0x1, R15 ;  /* 0x000000010707a824 */ /* 0x000fe400078e020f */
[----:B------:R-:W-:Y:S01]  /*a780*/  @!P2 IMAD.MOV.U32 R6, RZ, RZ, R14 ;  /* 0x000000ffff06a224 */ /* 0x000fe200078e000e */
[----:B------:R-:W-:Y:S01]  /*a790*/  LEA R218, R218, UR4, 0x1 ;  /* 0x00000004dada7c11 */ /* 0x000fe2000f8e08ff */
[----:B------:R-:W-:Y:S02]  /*a7a0*/  VIADD R4, R216, 0x1000 ;  /* 0x00001000d8047836 */ /* 0x000fe40000000000 */
[----:B------:R-:W-:Y:S01]  /*a7b0*/  IMAD R2, R2, 0x20, R47 ;  /* 0x0000002002027824 */ /* 0x000fe200078e022f */
[----:B------:R-:W-:Y:S01]  /*a7c0*/  @!PT LDS RZ, [RZ] ;  /* 0x00000000fffff984 */ /* 0x000fe20000000800 */
[----:B------:R-:W-:Y:S01]  /*a7d0*/  @!PT LDS RZ, [RZ] ;  /* 0x00000000fffff984 */ /* 0x000fe20000000800 */
[----:B------:R-:W-:Y:S01]  /*a7e0*/  @!PT LDS RZ, [RZ] ;  /* 0x00000000fffff984 */ /* 0x000fe20000000800 */
[----:B------:R2:W-:Y:S01]  /*a7f0*/  @!P2 LDGSTS.E.BYPASS.LTC128B.128 [R229+0x8000], desc[UR6][R6.64] ;  /* 0x0800000006e5afae */ /* 0x0005e2000b901d46 */
[----:B---3--:R-:W-:-:S02]  /*a800*/  @!P1 IMAD.IADD R17, R5, 0x1, R13 ;  /* 0x0000000105119824 */ /* 0x008fc400078e020d */
[----:B------:R-:W-:Y:S01]  /*a810*/  @!P1 IMAD.MOV.U32 R16, RZ, RZ, R12 ;  /* 0x000000ffff109224 */ /* 0x000fe200078e000c */
[----:B------:R-:W-:Y:S01]  /*a820*/  @P1 STS.128 [R229+0x8800], RZ ;  /* 0x008800ffe5001388 */ /* 0x000fe20000000c00 */
[----:B------:R-:W-:Y:S02]  /*a830*/  IMAD R217, R49, 0x2, R218 ;  /* 0x0000000231d97824 */ /* 0x000fe400078e02da */
[----:B------:R-:W-:Y:S01]  /*a840*/  @P0 VIADD R215, R4, 0xffffffe0 ;  /* 0xffffffe004d70836 */ /* 0x000fe20000000000 */
[----:B------:R-:W-:Y:S01]  /*a850*/  @!PT LDS RZ, [RZ] ;  /* 0x00000000fffff984 */ /* 0x000fe20000000800 */
[----:B------:R-:W-:Y:S01]  /*a860*/  @!PT LDS RZ, [RZ] ;  /* 0x00000000fffff984 */ /* 0x000fe20000000800 */
[----:B------:R-:W-:Y:S01]  /*a870*/  @!PT LDS RZ, [RZ] ;  /* 0x00000000fffff984 */ /* 0x000fe20000000800 */
[----:B------:R3:W-:Y:S01]  /*a880*/  @!P1 LDGSTS.E.BYPASS.LTC128B.128 [R229+0x8800], desc[UR6][R16.64] ;  /* 0x0880000010e59fae */ /* 0x0007e2000b901d46 */
[----:B------:R-:W-:Y:S02]  /*a890*/  IMAD.IADD R3, R3, 0x1, R2 ;  /* 0x0000000103037824 */ /* 0x000fe400078e0202 */
[C---:B------:R-:W-:Y:S01]  /*a8a0*/  VIADD R212, R215.reuse, 0x400 ;  /* 0x00000400d7d47836 */ /* 0x040fe20000000000 */
[----:B------:R-:W-:Y:S01]  /*a8b0*/  LDSM.16.M88.4 R12, [R218] ;  /* 0x00000000da0c783b */ /* 0x000fe20000000200 */
[----:B------:R-:W-:-:S02]  /*a8c0*/  VIADD R211, R215, 0x800 ;  /* 0x00000800d7d37836 */ /* 0x000fc40000000000 */
[C---:B------:R-:W-:Y:S01]  /*a8d0*/  VIADD R210, R215.reuse, 0xc00 ;  /* 0x00000c00d7d27836 */ /* 0x040fe20000000000 */
[----:B------:R-:W4:Y:S01]  /*a8e0*/  LDSM.16.M88.4 R28, [R216+0x1000] ;  /* 0x00100000d81c783b */ /* 0x000f220000000200 */
[C---:B------:R-:W-:Y:S02]  /*a8f0*/  VIADD R209, R215.reuse, 0x1000 ;  /* 0x00001000d7d17836 */ /* 0x040fe40000000000 */
[C---:B------:R-:W-:Y:S01]  /*a900*/  VIADD R208, R215.reuse, 0x1400 ;  /* 0x00001400d7d07836 */ /* 0x040fe20000000000 */
[----:B-1----:R-:W-:Y:S01]  /*a910*/  LDSM.16.M88.4 R8, [R215] ;  /* 0x00000000d708783b */ /* 0x002fe20000000200 */
[C---:B------:R-:W-:Y:S02]  /*a920*/  VIADD R207, R215.reuse, 0x1800 ;  /* 0x00001800d7cf7836 */ /* 0x040fe40000000000 */
[C---:B------:R-:W-:Y:S01]  /*a930*/  VIADD R206, R215.reuse, 0x1c00 ;  /* 0x00001c00d7ce7836 */ /* 0x040fe20000000000 */
[----:B------:R-:W1:Y:S01]  /*a940*/  LDSM.16.M88.4 R24, [R216+0x1400] ;  /* 0x00140000d818783b */ /* 0x000e620000000200 */
[----:B------:R-:W-:-:S02]  /*a950*/  VIADD R205, R215, 0x2000 ;  /* 0x00002000d7cd7836 */ /* 0x000fc40000000000 */
[C---:B------:R-:W-:Y:S01]  /*a960*/  VIADD R204, R215.reuse, 0x2400 ;  /* 0x00002400d7cc7836 */ /* 0x040fe20000000000 */
[----:B--2---:R-:W2:Y:S01]  /*a970*/  LDSM.16.M88.4 R4, [R217] ;  /* 0x00000000d904783b */ /* 0x004ea20000000200 */
[C---:B------:R-:W-:Y:S02]  /*a980*/  VIADD R203, R215.reuse, 0x2800 ;  /* 0x00002800d7cb7836 */ /* 0x040fe40000000000 */
[C---:B------:R-:W-:Y:S01]  /*a990*/  VIADD R202, R215.reuse, 0x2c00 ;  /* 0x00002c00d7ca7836 */ /* 0x040fe20000000000 */
[----:B------:R-:W-:Y:S01]  /*a9a0*/  LDSM.16.M88.4 R40, [R215+0x400] ;  /* 0x00040000d728783b */ /* 0x000fe20000000200 */
[C---:B------:R-:W-:Y:S02]  /*a9b0*/  VIADD R201, R215.reuse, 0x3000 ;  /* 0x00003000d7c97836 */ /* 0x040fe40000000000 */
[C---:B------:R-:W-:Y:S01]  /*a9c0*/  VIADD R200, R215.reuse, 0x3400 ;  /* 0x00003400d7c87836 */ /* 0x040fe20000000000 */
[----:B---3--:R-:W3:Y:S01]  /*a9d0*/  LDSM.16.M88.4 R16, [R216+0x1800] ;  /* 0x00180000d810783b */ /* 0x008ee20000000200 */
[----:B------:R-:W-:-:S02]  /*a9e0*/  VIADD R150, R215, 0x3800 ;  /* 0x00003800d7967836 */ /* 0x000fc40000000000 */
[----:B------:R-:W-:Y:S01]  /*a9f0*/  VIADD R148, R215, 0x3c00 ;  /* 0x00003c00d7947836 */ /* 0x000fe20000000000 */
[----:B------:R-:W5:Y:S04]  /*aa00*/  LDSM.16.M88.4 R36, [R215+0x800] ;  /* 0x00080000d724783b */ /* 0x000f680000000200 */
[----:B------:R-:W0:Y:S01]  /*aa10*/  LDGDEPBAR ;  /* 0x00000000000079af */ /* 0x000e220000000000 */
[C---:B----4-:R-:W-:Y:S06]  /*aa20*/  HMMA.16816.F32.BF16 R32, R12.reuse, R28, RZ ;  /* 0x0000001c0c20723c */ /* 0x050fec00000418ff */
[C---:B------:R-:W-:Y:S06]  /*aa30*/  HMMA.16816.F32.BF16 R28, R12.reuse, R30, RZ ;  /* 0x0000001e0c1c723c */ /* 0x040fec00000418ff */
[C---:B-1----:R-:W-:Y:S06]  /*aa40*/  HMMA.16816.F32.BF16 R20, R12.reuse, R24, RZ ;  /* 0x000000180c14723c */ /* 0x042fec00000418ff */
[----:B------:R-:W-:Y:S06]  /*aa50*/  HMMA.16816.F32.BF16 R24, R12, R26, RZ ;  /* 0x0000001a0c18723c */ /* 0x000fec00000418ff */
[C---:B--2---:R-:W-:Y:S06]  /*aa60*/  HMMA.16816.F32.BF16 R32, R4.reuse, R8, R32 ;  /* 0x000000080420723c */ /* 0x044fec0000041820 */
[----:B------:R-:W-:Y:S06]  /*aa70*/  HMMA.16816.F32.BF16 R28, R4, R10, R28 ;  /* 0x0000000a041c723c */ /* 0x000fec000004181c */
[C---:B---3--:R-:W-:Y:S06]  /*aa80*/  HMMA.16816.F32.BF16 R8, R12.reuse, R16, RZ ;  /* 0x000000100c08723c */ /* 0x048fec00000418ff */
[----:B------:R-:W-:Y:S06]  /*aa90*/  HMMA.16816.F32.BF16 R16, R12, R18, RZ ;  /* 0x000000120c10723c */ /* 0x000fec00000418ff */
[----:B------:R-:W-:Y:S01]  /*aaa0*/  HMMA.16816.F32.BF16 R20, R4, R40, R20 ;  /* 0x000000280414723c */ /* 0x000fe20000041814 */
[----:B------:R-:W-:Y:S01]  /*aab0*/  FMUL.FTZ R33, R33, UR9 ;  /* 0x0000000921217c20 */ /* 0x000fe20008410000 */
[----:B------:R-:W-:Y:S01]  /*aac0*/  FMUL.FTZ R35, R35, UR9 ;  /* 0x0000000923237c20 */ /* 0x000fe20008410000 */
[----:B------:R-:W-:-:S02]  /*aad0*/  FMUL.FTZ R34, R34, UR9 ;  /* 0x0000000922227c20 */ /* 0x000fc40008410000 */
[----:B------:R-:W-:Y:S01]  /*aae0*/  MUFU.TANH R92, R33 ;  /* 0x00000021005c7308 */ /* 0x000fe20000002400 */
[----:B------:R-:W-:Y:S01]  /*aaf0*/  FMUL.FTZ R81, R28, UR9 ;  /* 0x000000091c517c20 */ /* 0x000fe20008410000 */
[----:B------:R-:W-:Y:S01]  /*ab00*/  FMUL.FTZ R79, R29, UR9 ;  /* 0x000000091d4f7c20 */ /* 0x000fe20008410000 */
[----:B------:R-:W-:Y:S01]  /*ab10*/  FMUL.FTZ R90, R30, UR9 ;  /* 0x000000091e5a7c20 */ /* 0x000fe20008410000 */
[----:B------:R-:W-:Y:S01]  /*ab20*/  FMUL.FTZ R89, R31, UR9 ;  /* 0x000000091f597c20 */ /* 0x000fe20008410000 */
[C---:B------:R-:W-:Y:S01]  /*ab30*/  HMMA.16816.F32.BF16 R24, R4.reuse, R42, R24 ;  /* 0x0000002a0418723c */ /* 0x040fe20000041818 */
[----:B------:R-:W1:Y:S02]  /*ab40*/  LDSM.16.M88.4 R28, [R216+0x1c00] ;  /* 0x001c0000d81c783b */ /* 0x000e640000000200 */
[----:B------:R-:W-:Y:S02]  /*ab50*/  MUFU.TANH R91, R35 ;  /* 0x00000023005b7308 */ /* 0x000fe40000002400 */
[----:B------:R-:W2:Y:S01]  /*ab60*/  LDSM.16.M88.4 R40, [R215+0xc00] ;  /* 0x000c0000d728783b */ /* 0x000ea20000000200 */
[C---:B-----5:R-:W-:Y:S05]  /*ab70*/  HMMA.16816.F32.BF16 R8, R4.reuse, R36, R8 ;  /* 0x000000240408723c */ /* 0x060fea0000041808 */
[----:B------:R-:W3:Y:S01]  /*ab80*/  MUFU.TANH R83, R34 ;  /* 0x0000002200537308 */ /* 0x000ee20000002400 */
[----:B------:R-:W-:Y:S01]  /*ab90*/  HMMA.16816.F32.BF16 R16, R4, R38, R16 ;  /* 0x000000260410723c */ /* 0x000fe20000041810 */
[----:B------:R-:W-:Y:S01]  /*aba0*/  LDSM.16.M88.4 R36, [R215+0x1000] ;  /* 0x00100000d724783b */ /* 0x000fe20000000200 */
[----:B------:R-:W-:Y:S01]  /*abb0*/  FMUL.FTZ R20, R20, UR9 ;  /* 0x0000000914147c20 */ /* 0x000fe20008410000 */
[----:B------:R-:W-:Y:S01]  /*abc0*/  FMUL.FTZ R21, R21, UR9 ;  /* 0x0000000915157c20 */ /* 0x000fe20008410000 */
[----:B------:R-:W-:Y:S01]  /*abd0*/  FMUL.FTZ R22, R22, UR9 ;  /* 0x0000000916167c20 */ /* 0x000fe20008410000 */
[----:B------:R-:W-:-:S02]  /*abe0*/  FMUL.FTZ R87, R23, UR9 ;  /* 0x0000000917577c20 */ /* 0x000fc40008410000 */
[----:B------:R-:W-:Y:S05]  /*abf0*/  MUFU.TANH R77, R20 ;  /* 0x00000014004d7308 */ /* 0x000fea0000002400 */
[----:B------:R-:W-:Y:S01]  /*ac00*/  FMUL.FTZ R73, R24, UR9 ;  /* 0x0000000918497c20 */ /* 0x000fe20008410000 */
[----:B------:R-:W-:Y:S01]  /*ac10*/  FMUL.FTZ R71, R25, UR9 ;  /* 0x0000000919477c20 */ /* 0x000fe20008410000 */
[----:B------:R-:W-:Y:S01]  /*ac20*/  FMUL.FTZ R86, R26, UR9 ;  /* 0x000000091a567c20 */ /* 0x000fe20008410000 */
[----:B------:R-:W-:Y:S01]  /*ac30*/  FMUL.FTZ R85, R27, UR9 ;  /* 0x000000091b557c20 */ /* 0x000fe20008410000 */
[----:B------:R-:W-:Y:S01]  /*ac40*/  MUFU.TANH R75, R21 ;  /* 0x00000015004b7308 */ /* 0x000fe20000002400 */
[----:B------:R-:W4:Y:S01]  /*ac50*/  LDSM.16.M88.4 R24, [R216+0x2000] ;  /* 0x00200000d818783b */ /* 0x000f220000000200 */
[----:B------:R-:W-:Y:S01]  /*ac60*/  FMUL.FTZ R8, R8, UR9 ;  /* 0x0000000908087c20 */ /* 0x000fe20008410000 */
[----:B------:R-:W-:Y:S01]  /*ac70*/  FMUL.FTZ R9, R9, UR9 ;  /* 0x0000000909097c20 */ /* 0x000fe20008410000 */
[----:B------:R-:W-:Y:S01]  /*ac80*/  FMUL.FTZ R10, R10, UR9 ;  /* 0x000000090a0a7c20 */ /* 0x000fe20008410000 */
[----:B------:R-:W-:-:S03]  /*ac90*/  FMUL.FTZ R82, R11, UR9 ;  /* 0x000000090b527c20 */ /* 0x000fc60008410000 */
[----:B------:R1:W-:Y:S01]  /*aca0*/  MUFU.TANH R88, R22 ;  /* 0x0000001600587308 */ /* 0x0003e20000002400 */
[----:B------:R-:W-:Y:S01]  /*acb0*/  FMUL.FTZ R53, R16, UR9 ;  /* 0x0000000910357c20 */ /* 0x000fe20008410000 */
[----:B------:R-:W-:Y:S01]  /*acc0*/  FMUL.FTZ R51, R17, UR9 ;  /* 0x0000000911337c20 */ /* 0x000fe20008410000 */
[----:B------:R-:W-:Y:S01]  /*acd0*/  FMUL.FTZ R80, R18, UR9 ;  /* 0x0000000912507c20 */ /* 0x000fe20008410000 */
[----:B------:R-:W-:Y:S02]  /*ace0*/  FMUL.FTZ R78, R19, UR9 ;  /* 0x00000009134e7c20 */ /* 0x000fe40008410000 */
[----:B------:R-:W5:Y:S02]  /*acf0*/  LDSM.16.M88.4 R16, [R216+0x2400] ;  /* 0x00240000d810783b */ /* 0x000f640000000200 */
[----:B------:R-:W-:Y:S08]  /*ad00*/  MUFU.TANH R69, R8 ;  /* 0x0000000800457308 */ /* 0x000ff00000002400 */
[----:B------:R-:W-:Y:S01]  /*ad10*/  MUFU.TANH R67, R9 ;  /* 0x0000000900437308 */ /* 0x000fe20000002400 */
[C---:B-1----:R-:W-:Y:S06]  /*ad20*/  HMMA.16816.F32.BF16 R20, R12.reuse, R28, RZ ;  /* 0x0000001c0c14723c */ /* 0x042fec00000418ff */
[----:B------:R-:W-:Y:S01]  /*ad30*/  HMMA.16816.F32.BF16 R28, R12, R30, RZ ;  /* 0x0000001e0c1c723c */ /* 0x000fe200000418ff */
[----:B------:R4:W-:Y:S08]  /*ad40*/  MUFU.TANH R84, R10 ;  /* 0x0000000a00547308 */ /* 0x0009f00000002400 */
[----:B------:R-:W1:Y:S08]  /*ad50*/  MUFU.TANH R81, R81 ;  /* 0x0000005100517308 */ /* 0x000e700000002400 */
[----:B------:R-:W-:Y:S01]  /*ad60*/  MUFU.TANH R79, R79 ;  /* 0x0000004f004f7308 */ /* 0x000fe20000002400 */
[----:B--2---:R-:W-:Y:S06]  /*ad70*/  HMMA.16816.F32.BF16 R20, R4, R40, R20 ;  /* 0x000000280414723c */ /* 0x004fec0000041814 */
[----:B----4-:R-:W-:Y:S01]  /*ad80*/  HMMA.16816.F32.BF16 R8, R12, R24, RZ ;  /* 0x000000180c08723c */ /* 0x010fe200000418ff */
[----:B------:R-:W2:Y:S05]  /*ad90*/  MUFU.TANH R90, R90 ;  /* 0x0000005a005a7308 */ /* 0x000eaa0000002400 */
[----:B------:R-:W-:Y:S01]  /*ada0*/  HMMA.16816.F32.BF16 R28, R4, R42, R28 ;  /* 0x0000002a041c723c */ /* 0x000fe2000004181c */
[----:B------:R-:W4:Y:S02]  /*adb0*/  LDSM.16.M88.4 R40, [R215+0x1400] ;  /* 0x00140000d728783b */ /* 0x000f240000000200 */
[----:B------:R-:W2:Y:S03]  /*adc0*/  MUFU.TANH R87, R87 ;  /* 0x0000005700577308 */ /* 0x000ea60000002400 */
[----:B------:R-:W-:Y:S05]  /*add0*/  HMMA.16816.F32.BF16 R24, R12, R26, RZ ;  /* 0x0000001a0c18723c */ /* 0x000fea00000418ff */
[----:B------:R-:W2:Y:S01]  /*ade0*/  MUFU.TANH R73, R73 ;  /* 0x0000004900497308 */ /* 0x000ea20000002400 */
[----:B------:R-:W-:Y:S01]  /*adf0*/  FMUL.FTZ R20, R20, UR9 ;  /* 0x0000000914147c20 */ /* 0x000fe20008410000 */
[----:B------:R-:W-:Y:S01]  /*ae00*/  FMUL.FTZ R21, R21, UR9 ;  /* 0x0000000915157c20 */ /* 0x000fe20008410000 */
[----:B------:R-:W-:Y:S01]  /*ae10*/  FMUL.FTZ R22, R22, UR9 ;  /* 0x0000000916167c20 */ /* 0x000fe20008410000 */
[----:B------:R-:W-:-:S03]  /*ae20*/  FMUL.FTZ R72, R23, UR9 ;  /* 0x0000000917487c20 */ /* 0x000fc60008410000 */
[----:B------:R-:W-:Y:S01]  /*ae30*/  HMMA.16816.F32.BF16 R8, R4, R36, R8 ;  /* 0x000000240408723c */ /* 0x000fe20000041808 */
[----:B------:R-:W-:Y:S05]  /*ae40*/  MUFU.TANH R45, R20 ;  /* 0x00000014002d7308 */ /* 0x000fea0000002400 */
[----:B------:R-:W-:Y:S01]  /*ae50*/  FMUL.FTZ R70, R28, UR9 ;  /* 0x000000091c467c20 */ /* 0x000fe20008410000 */
[----:B------:R-:W-:Y:S01]  /*ae60*/  FMUL.FTZ R68, R29, UR9 ;  /* 0x000000091d447c20 */ /* 0x000fe20008410000 */
[----:B------:R-:W-:Y:S01]  /*ae70*/  FMUL.FTZ R35, R30, UR9 ;  /* 0x000000091e237c20 */ /* 0x000fe20008410000 */
[----:B------:R-:W-:Y:S01]  /*ae80*/  MUFU.TANH R74, R21 ;  /* 0x00000015004a7308 */ /* 0x000fe20000002400 */
[----:B------:R-:W-:-:S02]  /*ae90*/  FMUL.FTZ R33, R31, UR9 ;  /* 0x000000091f217c20 */ /* 0x000fc40008410000 */
[----:B------:R-:W-:Y:S01]  /*aea0*/  HMMA.16816.F32.BF16 R24, R4, R38, R24 ;  /* 0x000000260418723c */ /* 0x000fe20000041818 */
[----:B------:R-:W3:Y:S04]  /*aeb0*/  LDSM.16.M88.4 R28, [R216+0x2800] ;  /* 0x00280000d81c783b */ /* 0x000ee80000000200 */
[----:B------:R5:W-:Y:S01]  /*aec0*/  MUFU.TANH R76, R22 ;  /* 0x00000016004c7308 */ /* 0x000be20000002400 */
[----:B------:R-:W-:Y:S06]  /*aed0*/  LDSM.16.M88.4 R36, [R215+0x1800] ;  /* 0x00180000d724783b */ /* 0x000fec0000000200 */
[----:B------:R-:W-:Y:S01]  /*aee0*/  FMUL.FTZ R8, R8, UR9 ;  /* 0x0000000908087c20 */ /* 0x000fe20008410000 */
[----:B------:R-:W-:Y:S01]  /*aef0*/  FMUL.FTZ R9, R9, UR9 ;  /* 0x0000000909097c20 */ /* 0x000fe20008410000 */
[----:B------:R-:W-:Y:S01]  /*af00*/  FMUL.FTZ R10, R10, UR9 ;  /* 0x000000090a0a7c20 */ /* 0x000fe20008410000 */
[----:B------:R-:W-:Y:S01]  /*af10*/  FMUL.FTZ R52, R11, UR9 ;  /* 0x000000090b347c20 */ /* 0x000fe20008410000 */
[----:B------:R-:W-:Y:S01]  /*af20*/  MUFU.TANH R66, R8 ;  /* 0x0000000800427308 */ /* 0x000fe20000002400 */
[C---:B-----5:R-:W-:Y:S07]  /*af30*/  HMMA.16816.F32.BF16 R20, R12.reuse, R16, RZ ;  /* 0x000000100c14723c */ /* 0x060fee00000418ff */
[----:B------:R-:W-:Y:S01]  /*af40*/  FMUL.FTZ R46, R24, UR9 ;  /* 0x00000009182e7c20 */ /* 0x000fe20008410000 */
[----:B------:R-:W-:Y:S01]  /*af50*/  FMUL.FTZ R34, R25, UR9 ;  /* 0x0000000919227c20 */ /* 0x000fe20008410000 */
[----:B------:R-:W-:Y:S01]  /*af60*/  FMUL.FTZ R44, R26, UR9 ;  /* 0x000000091a2c7c20 */ /* 0x000fe20008410000 */
[----:B------:R-:W-:Y:S01]  /*af70*/  FMUL.FTZ R50, R27, UR9 ;  /* 0x000000091b327c20 */ /* 0x000fe20008410000 */
[----:B------:R-:W-:Y:S01]  /*af80*/  HMMA.16816.F32.BF16 R16, R12, R18, RZ ;  /* 0x000000120c10723c */ /* 0x000fe200000418ff */
[----:B------:R-:W5:Y:S01]  /*af90*/  LDSM.16.M88.4 R24, [R216+0x2c00] ;  /* 0x002c0000d818783b */ /* 0x000f620000000200 */
[----:B------:R-:W-:Y:S08]  /*afa0*/  MUFU.TANH R64, R9 ;  /* 0x0000000900407308 */ /* 0x000ff00000002400 */
[----:B------:R3:W-:Y:S03]  /*afb0*/  MUFU.TANH R65, R10 ;  /* 0x0000000a00417308 */ /* 0x0007e60000002400 */
[C---:B----4-:R-:W-:Y:S05]  /*afc0*/  HMMA.16816.F32.BF16 R20, R4.reuse, R40, R20 ;  /* 0x000000280414723c */ /* 0x050fea0000041814 */
[----:B------:R-:W4:Y:S06]  /*afd0*/  MUFU.TANH R86, R86 ;  /* 0x0000005600567308 */ /* 0x000f2c0000002400 */
[----:B------:R-:W-:Y:S01]  /*afe0*/  HMMA.16816.F32.BF16 R16, R4, R42, R16 ;  /* 0x0000002a0410723c */ /* 0x000fe20000041810 */
[----:B------:R-:W1:Y:S01]  /*aff0*/  LDSM.16.M88.4 R40, [R215+0x1c00] ;  /* 0x001c0000d728783b */ /* 0x000e620000000200 */
[----:B------:R-:W-:Y:S04]  /*b000*/  MUFU.TANH R85, R85 ;  /* 0x0000005500557308 */ /* 0x000fe80000002400 */
[----:B---3--:R-:W-:Y:S04]  /*b010*/  HMMA.16816.F32.BF16 R8, R12, R28, RZ ;  /* 0x0000001c0c08723c */ /* 0x008fe800000418ff */
[----:B------:R-:W3:Y:S03]  /*b020*/  MUFU.TANH R89, R89 ;  /* 0x0000005900597308 */ /* 0x000ee60000002400 */
[----:B------:R-:W-:Y:S01]  /*b030*/  FMUL.FTZ R63, R20, UR9 ;  /* 0x00000009143f7c20 */ /* 0x000fe20008410000 */
[----:B------:R-:W-:Y:S01]  /*b040*/  FMUL.FTZ R62, R21, UR9 ;  /* 0x00000009153e7c20 */ /* 0x000fe20008410000 */
[----:B------:R-:W-:Y:S01]  /*b050*/  FMUL.FTZ R239, R22, UR9 ;  /* 0x0000000916ef7c20 */ /* 0x000fe20008410000 */
[----:B------:R-:W-:-:S02]  /*b060*/  FMUL.FTZ R61, R23, UR9 ;  /* 0x00000009173d7c20 */ /* 0x000fc40008410000 */
[----:B------:R-:W3:Y:S01]  /*b070*/  MUFU.TANH R82, R82 ;  /* 0x0000005200527308 */ /* 0x000ee20000002400 */
[C---:B------:R-:W-:Y:S05]  /*b080*/  HMMA.16816.F32.BF16 R20, R12.reuse, R30, RZ ;  /* 0x0000001e0c14723c */ /* 0x040fea00000418ff */
[----:B------:R-:W-:Y:S01]  /*b090*/  FMUL.FTZ R55, R16, UR9 ;  /* 0x0000000910377c20 */ /* 0x000fe20008410000 */
[----:B------:R-:W-:Y:S01]  /*b0a0*/  FMUL.FTZ R54, R17, UR9 ;  /* 0x0000000911367c20 */ /* 0x000fe20008410000 */
[----:B------:R-:W-:Y:S01]  /*b0b0*/  FMUL.FTZ R60, R18, UR9 ;  /* 0x00000009123c7c20 */ /* 0x000fe20008410000 */
[----:B------:R-:W-:Y:S02]  /*b0c0*/  FMUL.FTZ R237, R19, UR9 ;  /* 0x0000000913ed7c20 */ /* 0x000fe40008410000 */
[----:B------:R-:W2:Y:S01]  /*b0d0*/  LDSM.16.M88.4 R16, [R216+0x3000] ;  /* 0x00300000d810783b */ /* 0x000ea20000000200 */
[----:B-----5:R-:W-:Y:S01]  /*b0e0*/  HMMA.16816.F32.BF16 R28, R12, R24, RZ ;  /* 0x000000180c1c723c */ /* 0x020fe200000418ff */
[----:B------:R-:W5:Y:S05]  /*b0f0*/  MUFU.TANH R53, R53 ;  /* 0x0000003500357308 */ /* 0x000f6a0000002400 */
[----:B------:R-:W-:Y:S03]  /*b100*/  HMMA.16816.F32.BF16 R8, R4, R36, R8 ;  /* 0x000000240408723c */ /* 0x000fe60000041808 */
[----:B------:R-:W5:Y:S03]  /*b110*/  MUFU.TANH R71, R71 ;  /* 0x0000004700477308 */ /* 0x000f660000002400 */
[----:B------:R-:W-:Y:S05]  /*b120*/  HMMA.16816.F32.BF16 R24, R12, R26, RZ ;  /* 0x0000001a0c18723c */ /* 0x000fea00000418ff */
[----:B------:R-:W5:Y:S01]  /*b130*/  MUFU.TANH R51, R51 ;  /* 0x0000003300337308 */ /* 0x000f620000002400 */
[C---:B------:R-:W-:Y:S01]  /*b140*/  HMMA.16816.F32.BF16 R20, R4.reuse, R38, R20 ;  /* 0x000000260414723c */ /* 0x040fe20000041814 */
[----:B------:R-:W4:Y:S05]  /*b150*/  LDSM.16.M88.4 R36, [R215+0x2000] ;  /* 0x00200000d724783b */ /* 0x000f2a0000000200 */
[C---:B-1----:R-:W-:Y:S01]  /*b160*/  HMMA.16816.F32.BF16 R28, R4.reuse, R40, R28 ;  /* 0x00000028041c723c */ /* 0x042fe2000004181c */
[----:B------:R-:W1:Y:S05]  /*b170*/  MUFU.TANH R80, R80 ;  /* 0x0000005000507308 */ /* 0x000e6a0000002400 */
[----:B------:R-:W-:Y:S01]  /*b180*/  FMUL.FTZ R8, R8, UR9 ;  /* 0x0000000908087c20 */ /* 0x000fe20008410000 */
[----:B------:R-:W-:Y:S01]  /*b190*/  FMUL.FTZ R9, R9, UR9 ;  /* 0x0000000909097c20 */ /* 0x000fe20008410000 */
[----:B------:R-:W-:Y:S01]  /*b1a0*/  FMUL.FTZ R10, R10, UR9 ;  /* 0x000000090a0a7c20 */ /* 0x000fe20008410000 */
[----:B------:R-:W-:Y:S01]  /*b1b0*/  FMUL.FTZ R159, R11, UR9 ;  /* 0x000000090b9f7c20 */ /* 0x000fe20008410000 */
[----:B------:R-:W-:Y:S02]  /*b1c0*/  MUFU.TANH R94, R8 ;  /* 0x00000008005e7308 */ /* 0x000fe40000002400 */
[----:B------:R-:W-:Y:S06]  /*b1d0*/  HMMA.16816.F32.BF16 R24, R4, R42, R24 ;  /* 0x0000002a0418723c */ /* 0x000fec0000041818 */
        /* <DEDUP_REMOVED lines=9> */
[----:B------:R-:W-:Y:S06]  /*b270*/  MUFU.TANH R93, R9 ;  /* 0x00000009005d7308 */ /* 0x000fec0000002400 */
[----:B------:R-:W-:Y:S01]  /*b280*/  FMUL.FTZ R99, R24, UR9 ;  /* 0x0000000918637c20 */ /* 0x000fe20008410000 */
[----:B------:R-:W-:Y:S01]  /*b290*/  FMUL.FTZ R199, R26, UR9 ;  /* 0x000000091ac77c20 */ /* 0x000fe20008410000 */
[----:B------:R2:W-:Y:S01]  /*b2a0*/  MUFU.TANH R235, R10 ;  /* 0x0000000a00eb7308 */ /* 0x0005e20000002400 */
[----:B---3--:R-:W3:Y:S01]  /*b2b0*/  LDSM.16.M88.4 R20, [R216+0x3400] ;  /* 0x00340000d814783b */ /* 0x008ee20000000200 */
[----:B------:R-:W-:-:S06]  /*b2c0*/  FMUL.FTZ R179, R27, UR9 ;  /* 0x000000091bb37c20 */ /* 0x000fcc0008410000 */
[----:B------:R5:W-:Y:S08]  /*b2d0*/  MUFU.TANH R96, R28 ;  /* 0x0000001c00607308 */ /* 0x000bf00000002400 */
[----:B------:R-:W1:Y:S01]  /*b2e0*/  MUFU.TANH R78, R78 ;  /* 0x0000004e004e7308 */ /* 0x000e620000002400 */
[C---:B--2---:R-:W-:Y:S06]  /*b2f0*/  HMMA.16816.F32.BF16 R8, R12.reuse, R16, RZ ;  /* 0x000000100c08723c */ /* 0x044fec00000418ff */
[----:B------:R-:W-:Y:S01]  /*b300*/  HMMA.16816.F32.BF16 R16, R12, R18, RZ ;  /* 0x000000120c10723c */ /* 0x000fe200000418ff */
[----:B------:R-:W2:Y:S01]  /*b310*/  MUFU.TANH R72, R72 ;  /* 0x0000004800487308 */ /* 0x000ea20000002400 */
[----:B-----5:R-:W5:Y:S07]  /*b320*/  LDSM.16.M88.4 R28, [R215+0x2400] ;  /* 0x00240000d71c783b */ /* 0x020f6e0000000200 */
[----:B------:R-:W2:Y:S08]  /*b330*/  MUFU.TANH R70, R70 ;  /* 0x0000004600467308 */ /* 0x000eb00000002400 */
[----:B------:R-:W-:Y:S01]  /*b340*/  MUFU.TANH R68, R68 ;  /* 0x0000004400447308 */ /* 0x000fe20000002400 */
[C---:B----4-:R-:W-:Y:S06]  /*b350*/  HMMA.16816.F32.BF16 R8, R4.reuse, R36, R8 ;  /* 0x000000240408723c */ /* 0x050fec0000041808 */
[----:B------:R-:W-:Y:S01]  /*b360*/  HMMA.16816.F32.BF16 R16, R4, R38, R16 ;  /* 0x000000260410723c */ /* 0x000fe20000041810 */
[----:B------:R-:W-:Y:S01]  /*b370*/  FMUL.FTZ R36, R25, UR9 ;  /* 0x0000000919247c20 */ /* 0x000fe20008410000 */
[----:B------:R-:W4:Y:S04]  /*b380*/  MUFU.TANH R35, R35 ;  /* 0x0000002300237308 */ /* 0x000f280000002400 */
[----:B---3--:R-:W-:Y:S04]  /*b390*/  HMMA.16816.F32.BF16 R24, R12, R20, RZ ;  /* 0x000000140c18723c */ /* 0x008fe800000418ff */
[----:B------:R-:W3:Y:S08]  /*b3a0*/  MUFU.TANH R33, R33 ;  /* 0x0000002100217308 */ /* 0x000ef00000002400 */
[----:B------:R-:W-:Y:S01]  /*b3b0*/  FMUL.FTZ R38, R9, UR9 ;  /* 0x0000000909267c20 */ /* 0x000fe20008410000 */
[----:B------:R-:W-:Y:S01]  /*b3c0*/  LOP3.LUT R9, R98, 0xffffffe0, RZ, 0xc0, !PT ;  /* 0xffffffe062097812 */ /* 0x000fe200078ec0ff */
[----:B------:R-:W-:Y:S01]  /*b3d0*/  FMUL.FTZ R97, R8, UR9 ;  /* 0x0000000908617c20 */ /* 0x000fe20008410000 */
[----:B------:R-:W-:Y:S01]  /*b3e0*/  FMUL.FTZ R197, R10, UR9 ;  /* 0x000000090ac57c20 */ /* 0x000fe20008410000 */
[----:B------:R-:W-:Y:S01]  /*b3f0*/  FMUL.FTZ R185, R11, UR9 ;  /* 0x000000090bb97c20 */ /* 0x000fe20008410000 */
[----:B------:R-:W3:Y:S01]  /*b400*/  MUFU.TANH R52, R52 ;  /* 0x0000003400347308 */ /* 0x000ee20000002400 */
[----:B------:R-:W-:Y:S01]  /*b410*/  FMUL.FTZ R100, R16, UR9 ;  /* 0x0000000910647c20 */ /* 0x000fe20008410000 */
[----:B------:R-:W-:-:S02]  /*b420*/  IMAD.IADD R16, R58, 0x1, -R9 ;  /* 0x000000013a107824 */ /* 0x000fc400078e0a09 */
[----:B------:R-:W-:Y:S01]  /*b430*/  FMUL.FTZ R17, R17, UR9 ;  /* 0x0000000911117c20 */ /* 0x000fe20008410000 */
[----:B------:R-:W-:Y:S01]  /*b440*/  FMUL.FTZ R195, R18, UR9 ;  /* 0x0000000912c37c20 */ /* 0x000fe20008410000 */
[----:B------:R-:W-:Y:S01]  /*b450*/  FMUL.FTZ R189, R19, UR9 ;  /* 0x0000000913bd7c20 */ /* 0x000fe20008410000 */
[----:B-----5:R-:W-:Y:S01]  /*b460*/  HMMA.16816.F32.BF16 R8, R4, R28, R24 ;  /* 0x0000001c0408723c */ /* 0x020fe20000041818 */
[----:B------:R-:W5:Y:S01]  /*b470*/  LDSM.16.M88.4 R24, [R216+0x3800] ;  /* 0x00380000d818783b */ /* 0x000f620000000200 */
[----:B------:R-:W-:Y:S01]  /*b480*/  SHF.R.S32.HI R21, RZ, 0x1f, R16 ;  /* 0x0000001fff157819 */ /* 0x000fe20000011410 */
[----:B------:R1:W-:Y:S03]  /*b490*/  MUFU.TANH R98, R17 ;  /* 0x0000001100627308 */ /* 0x0003e60000002400 */
[----:B------:R-:W-:Y:S01]  /*b4a0*/  LEA.HI R16, R21, R16, RZ, 0x2 ;  /* 0x0000001015107211 */ /* 0x000fe200078f10ff */
[----:B------:R-:W-:Y:S01]  /*b4b0*/  IMAD R28, R48, 0x10, R59 ;  /* 0x00000010301c7824 */ /* 0x000fe200078e023b */
[----:B------:R-:W-:Y:S02]  /*b4c0*/  HMMA.16816.F32.BF16 R20, R12, R22, RZ ;  /* 0x000000160c14723c */ /* 0x000fe400000418ff */
[----:B------:R-:W-:Y:S01]  /*b4d0*/  SHF.R.S32.HI R29, RZ, 0x2, R16 ;  /* 0x00000002ff1d7819 */ /* 0x000fe20000011410 */
[----:B------:R-:W3:Y:S03]  /*b4e0*/  MUFU.TANH R46, R46 ;  /* 0x0000002e002e7308 */ /* 0x000ee60000002400 */
[----:B------:R-:W-:Y:S01]  /*b4f0*/  IADD3 R28, R28, 0x1, R29 ;  /* 0x000000011c1c7810 */ /* 0x000fe20007ffe01d */
[----:B------:R-:W-:-:S03]  /*b500*/  IMAD.SHL.U32 R29, R58, 0x2, RZ ;  /* 0x000000023a1d7824 */ /* 0x000fc600078e00ff */
[----:B------:R-:W-:Y:S01]  /*b510*/  IADD3 R28, R57, R28, -R224 ;  /* 0x0000001c391c7210 */ /* 0x000fe20007ffe8e0 */
[----:B------:R-:W-:Y:S01]  /*b520*/  MUFU.TANH R34, R34 ;  /* 0x0000002200227308 */ /* 0x000fe20000002400 */
[----:B-1----:R-:W1:Y:S01]  /*b530*/  LDSM.16.M88.4 R16, [R215+0x2800] ;  /* 0x00280000d710783b */ /* 0x002e620000000200 */
[----:B------:R-:W-:Y:S02]  /*b540*/  LOP3.LUT R29, R29, 0x6, RZ, 0xc0, !PT ;  /* 0x000000061d1d7812 */ /* 0x000fe400078ec0ff */
[----:B------:R-:W-:Y:S02]  /*b550*/  VIADD R28, R28, UR8 ;  /* 0x000000081c1c7c36 */ /* 0x000fe40008000000 */
[----:B------:R-:W-:Y:S01]  /*b560*/  FMUL.FTZ R58, R9, UR9 ;  /* 0x00000009093a7c20 */ /* 0x000fe20008410000 */
[----:B------:R-:W-:Y:S01]  /*b570*/  FMUL.FTZ R10, R10, UR9 ;  /* 0x000000090a0a7c20 */ /* 0x000fe20008410000 */
[----:B------:R-:W-:Y:S02]  /*b580*/  IMAD.IADD R2, R0, 0x1, R29 ;  /* 0x0000000100027824 */ /* 0x000fe400078e021d */
[----:B------:R-:W-:Y:S01]  /*b590*/  FMUL.FTZ R191, R11, UR9 ;  /* 0x000000090bbf7c20 */ /* 0x000fe20008410000 */
[C---:B------:R-:W-:Y:S01]  /*b5a0*/  VIMNMX R48, R28.reuse, R57, PT ;  /* 0x000000391c307248 */ /* 0x040fe20003fe0100 */
[----:B------:R2:W-:Y:S01]  /*b5b0*/  MUFU.TANH R193, R10 ;  /* 0x0000000a00c17308 */ /* 0x0005e20000002400 */
[----:B------:R-:W-:Y:S01]  /*b5c0*/  VIADDMNMX R47, R28, 0x8, R57, PT ;  /* 0x000000081c2f7846 */ /* 0x000fe20003800139 */
[----:B------:R-:W-:Y:S01]  /*b5d0*/  VIADD R28, R2, 0x8 ;  /* 0x00000008021c7836 */ /* 0x000fe20000000000 */
[----:B------:R-:W-:Y:S01]  /*b5e0*/  HMMA.16816.F32.BF16 R20, R4, R30, R20 ;  /* 0x0000001e0414723c */ /* 0x000fe20000041814 */
[----:B------:R-:W-:Y:S01]  /*b5f0*/  FMUL.FTZ R57, R8, UR9 ;  /* 0x0000000908397c20 */ /* 0x000fe20008410000 */
[C---:B------:R-:W-:Y:S01]  /*b600*/  VIADD R8, R2.reuse, 0x1 ;  /* 0x0000000102087836 */ /* 0x040fe20000000000 */
[CC--:B------:R-:W-:Y:S01]  /*b610*/  ISETP.GE.AND P1, PT, R2.reuse, R47.reuse, PT ;  /* 0x0000002f0200720c */ /* 0x0c0fe20003f26270 */
[----:B------:R-:W-:Y:S01]  /*b620*/  VIADD R9, R2, 0x9 ;  /* 0x0000000902097836 */ /* 0x000fe20000000000 */
[C---:B------:R-:W-:Y:S01]  /*b630*/  ISETP.GE.AND P3, PT, R28.reuse, R48, PT ;  /* 0x000000301c00720c */ /* 0x040fe20003f66270 */
[----:B------:R-:W3:Y:S01]  /*b640*/  MUFU.TANH R44, R44 ;  /* 0x0000002c002c7308 */ /* 0x000ee20000002400 */
[----:B------:R-:W-:-:S02]  /*b650*/  ISETP.GE.AND P5, PT, R28, R47, PT ;  /* 0x0000002f1c00720c */ /* 0x000fc40003fa6270 */
[C---:B-----5:R-:W-:Y:S01]  /*b660*/  HMMA.16816.F32.BF16 R28, R12.reuse, R24, RZ ;  /* 0x000000180c1c723c */ /* 0x060fe200000418ff */
[CC--:B------:R-:W-:Y:S02]  /*b670*/  ISETP.GE.AND P6, PT, R8.reuse, R48.reuse, PT ;  /* 0x000000300800720c */ /* 0x0c0fe40003fc6270 */
[-C--:B------:R-:W-:Y:S01]  /*b680*/  ISETP.GE.AND P0, PT, R8, R47.reuse, PT ;  /* 0x0000002f0800720c */ /* 0x080fe20003f06270 */
[----:B------:R-:W-:Y:S01]  /*b690*/  VIADD R8, R2, 0x10 ;  /* 0x0000001002087836 */ /* 0x000fe20000000000 */
[----:B------:R-:W-:Y:S01]  /*b6a0*/  FSEL R175, R83, -INF , !P1 ;  /* 0xff80000053af7808 */ /* 0x000fe20004800000 */
[----:B------:R-:W-:Y:S01]  /*b6b0*/  HMMA.16816.F32.BF16 R24, R12, R26, RZ ;  /* 0x0000001a0c18723c */ /* 0x000fe200000418ff */
[----:B------:R-:W-:Y:S01]  /*b6c0*/  FSEL R83, R92, -INF , !P6 ;  /* 0xff8000005c537808 */ /* 0x000fe20007000000 */
[----:B------:R-:W5:Y:S01]  /*b6d0*/  MUFU.TANH R50, R50 ;  /* 0x0000003200327308 */ /* 0x000f620000002400 */
[CC--:B------:R-:W-:Y:S02]  /*b6e0*/  ISETP.GE.AND P2, PT, R9.reuse, R48.reuse, PT ;  /* 0x000000300900720c */ /* 0x0c0fe40003f46270 */
[----:B------:R-:W-:Y:S01]  /*b6f0*/  ISETP.GE.AND P4, PT, R9, R47, PT ;  /* 0x0000002f0900720c */ /* 0x000fe20003f86270 */
[----:B------:R-:W-:Y:S01]  /*b700*/  VIADD R9, R2, 0x11 ;  /* 0x0000001102097836 */ /* 0x000fe20000000000 */
[----:B------:R-:W-:-:S02]  /*b710*/  ISETP.GE.AND P1, PT, R8, R48, PT ;  /* 0x000000300800720c */ /* 0x000fc40003f26270 */
[-C--:B------:R-:W-:Y:S01]  /*b720*/  ISETP.GE.AND P6, PT, R8, R47.reuse, PT ;  /* 0x0000002f0800720c */ /* 0x080fe20003fc6270 */
[----:B------:R-:W-:Y:S01]  /*b730*/  VIADD R8, R2, 0x18 ;  /* 0x0000001802087836 */ /* 0x000fe20000000000 */
[----:B------:R-:W-:Y:S01]  /*b740*/  FSEL R249, R91, -INF , !P0 ;  /* 0xff8000005bf97808 */ /* 0x000fe20004000000 */
[----:B------:R-:W-:Y:S01]  /*b750*/  FMUL.FTZ R20, R20, UR9 ;  /* 0x0000000914147c20 */ /* 0x000fe20008410000 */
[----:B------:R-:W-:Y:S01]  /*b760*/  FSEL R81, R81, -INF , !P3 ;  /* 0xff80000051517808 */ /* 0x000fe20005800000 */
[----:B------:R-:W-:Y:S01]  /*b770*/  FMUL.FTZ R21, R21, UR9 ;  /* 0x0000000915157c20 */ /* 0x000fe20008410000 */
[----:B------:R-:W-:Y:S01]  /*b780*/  FSEL R169, R90, -INF , !P5 ;  /* 0xff8000005aa97808 */ /* 0x000fe20006800000 */
[----:B------:R-:W-:Y:S01]  /*b790*/  MUFU.TANH R59, R20 ;  /* 0x00000014003b7308 */ /* 0x000fe20000002400 */
[----:B------:R-:W-:Y:S01]  /*b7a0*/  FSEL R79, R79, -INF , !P2 ;  /* 0xff8000004f4f7808 */ /* 0x000fe20005000000 */
[----:B------:R-:W-:Y:S01]  /*b7b0*/  FMUL.FTZ R187, R22, UR9 ;  /* 0x0000000916bb7c20 */ /* 0x000fe20008410000 */
[----:B------:R-:W-:Y:S01]  /*b7c0*/  ISETP.GE.AND P0, PT, R9, R48, PT ;  /* 0x000000300900720c */ /* 0x000fe20003f06270 */
[----:B------:R-:W-:Y:S01]  /*b7d0*/  FMUL.FTZ R183, R23, UR9 ;  /* 0x0000000917b77c20 */ /* 0x000fe20008410000 */
[----:B------:R-:W-:-:S02]  /*b7e0*/  ISETP.GE.AND P3, PT, R9, R47, PT ;  /* 0x0000002f0900720c */ /* 0x000fc40003f66270 */
[C---:B------:R-:W-:Y:S01]  /*b7f0*/  ISETP.GE.AND P5, PT, R8.reuse, R48, PT ;  /* 0x000000300800720c */ /* 0x040fe20003fa6270 */
[----:B------:R4:W-:Y:S01]  /*b800*/  MUFU.TANH R90, R21 ;  /* 0x00000015005a7308 */ /* 0x0009e20000002400 */
[----:B------:R-:W-:Y:S01]  /*b810*/  ISETP.GE.AND P2, PT, R8, R47, PT ;  /* 0x0000002f0800720c */ /* 0x000fe20003f46270 */
[C---:B-1----:R-:W-:Y:S01]  /*b820*/  HMMA.16816.F32.BF16 R24, R4.reuse, R18, R24 ;  /* 0x000000120418723c */ /* 0x042fe20000041818 */
[----:B------:R-:W-:Y:S02]  /*b830*/  FSEL R157, R88, -INF , !P6 ;  /* 0xff800000589d7808 */ /* 0x000fe40007000000 */
[----:B------:R-:W-:Y:S02]  /*b840*/  FSEL R75, R75, -INF , !P0 ;  /* 0xff8000004b4b7808 */ /* 0x000fe40004000000 */
[----:B------:R-:W-:Y:S01]  /*b850*/  FSEL R77, R77, -INF , !P1 ;  /* 0xff8000004d4d7808 */ /* 0x000fe20004800000 */
[----:B--2---:R-:W-:Y:S01]  /*b860*/  HMMA.16816.F32.BF16 R8, R4, R16, R28 ;  /* 0x000000100408723c */ /* 0x004fe2000004181c */
[----:B------:R-:W1:Y:S01]  /*b870*/  LDSM.16.M88.4 R28, [R216+0x3c00] ;  /* 0x003c0000d81c783b */ /* 0x000e620000000200 */
[----:B------:R-:W-:Y:S01]  /*b880*/  FSEL R245, R87, -INF , !P3 ;  /* 0xff80000057f57808 */ /* 0x000fe20005800000 */
[----:B------:R-:W2:Y:S01]  /*b890*/  MUFU.TANH R63, R63 ;  /* 0x0000003f003f7308 */ /* 0x000ea20000002400 */
[----:B------:R-:W-:-:S02]  /*b8a0*/  FSEL R73, R73, -INF , !P5 ;  /* 0xff80000049497808 */ /* 0x000fc40006800000 */
[----:B------:R-:W-:Y:S01]  /*b8b0*/  FSEL R151, R86, -INF , !P2 ;  /* 0xff80000056977808 */ /* 0x000fe20005000000 */
[C---:B------:R-:W-:Y:S01]  /*b8c0*/  VIADD R16, R2.reuse, 0x20 ;  /* 0x0000002002107836 */ /* 0x040fe20000000000 */
[----:B------:R-:W-:Y:S01]  /*b8d0*/  FSEL R247, R89, -INF , !P4 ;  /* 0xff80000059f77808 */ /* 0x000fe20006000000 */
[----:B------:R-:W-:Y:S01]  /*b8e0*/  VIADD R17, R2, 0x19 ;  /* 0x0000001902117836 */ /* 0x000fe20000000000 */
[----:B----4-:R-:W4:Y:S01]  /*b8f0*/  LDSM.16.M88.4 R20, [R215+0x2c00] ;  /* 0x002c0000d714783b */ /* 0x010f220000000200 */
[----:B------:R-:W-:Y:S01]  /*b900*/  MUFU.TANH R62, R62 ;  /* 0x0000003e003e7308 */ /* 0x000fe20000002400 */
[C---:B------:R-:W-:Y:S02]  /*b910*/  ISETP.GE.AND P6, PT, R16.reuse, R48, PT ;  /* 0x000000301000720c */ /* 0x040fe40003fc6270 */
[-C--:B------:R-:W-:Y:S01]  /*b920*/  ISETP.GE.AND P0, PT, R16, R47.reuse, PT ;  /* 0x0000002f1000720c */ /* 0x080fe20003f06270 */
[----:B------:R-:W-:Y:S01]  /*b930*/  VIADD R16, R2, 0x21 ;  /* 0x0000002102107836 */ /* 0x000fe20000000000 */
[----:B------:R-:W-:-:S02]  /*b940*/  ISETP.GE.AND P1, PT, R17, R47, PT ;  /* 0x0000002f1100720c */ /* 0x000fc40003f26270 */
[----:B------:R-:W-:Y:S01]  /*b950*/  FSEL R69, R69, -INF , !P6 ;  /* 0xff80000045457808 */ /* 0x000fe20007000000 */
[----:B------:R-:W-:Y:S01]  /*b960*/  FMUL.FTZ R24, R24, UR9 ;  /* 0x0000000918187c20 */ /* 0x000fe20008410000 */
[CC--:B------:R-:W-:Y:S01]  /*b970*/  ISETP.GE.AND P3, PT, R16.reuse, R48.reuse, PT ;  /* 0x000000301000720c */ /* 0x0c0fe20003f66270 */
[----:B------:R-:W-:Y:S01]  /*b980*/  FMUL.FTZ R25, R25, UR9 ;  /* 0x0000000919197c20 */ /* 0x000fe20008410000 */
[-C--:B------:R-:W-:Y:S01]  /*b990*/  ISETP.GE.AND P5, PT, R16, R47.reuse, PT ;  /* 0x0000002f1000720c */ /* 0x080fe20003fa6270 */
[----:B------:R-:W-:Y:S02]  /*b9a0*/  VIADD R16, R2, 0x28 ;  /* 0x0000002802107836 */ /* 0x000fe40000000000 */
[----:B------:R-:W-:Y:S01]  /*b9b0*/  FMUL.FTZ R88, R8, UR9 ;  /* 0x0000000908587c20 */ /* 0x000fe20008410000 */
[----:B------:R-:W-:Y:S01]  /*b9c0*/  VIADD R8, R2, 0x29 ;  /* 0x0000002902087836 */ /* 0x000fe20000000000 */
[----:B------:R-:W-:Y:S01]  /*b9d0*/  FSEL R213, R85, -INF , !P1 ;  /* 0xff80000055d57808 */ /* 0x000fe20004800000 */
[----:B------:R-:W-:Y:S01]  /*b9e0*/  FMUL.FTZ R86, R9, UR9 ;  /* 0x0000000909567c20 */ /* 0x000fe20008410000 */
[-C--:B------:R-:W-:Y:S01]  /*b9f0*/  ISETP.GE.AND P2, PT, R16, R48.reuse, PT ;  /* 0x000000301000720c */ /* 0x080fe20003f46270 */
[----:B------:R-:W-:Y:S01]  /*ba00*/  VIADD R9, R2, 0x30 ;  /* 0x0000003002097836 */ /* 0x000fe20000000000 */
[-C--:B------:R-:W-:Y:S01]  /*ba10*/  ISETP.GE.AND P1, PT, R8, R48.reuse, PT ;  /* 0x000000300800720c */ /* 0x080fe20003f26270 */
[----:B------:R-:W-:Y:S01]  /*ba20*/  FMUL.FTZ R10, R10, UR9 ;  /* 0x000000090a0a7c20 */ /* 0x000fe20008410000 */
[----:B------:R-:W-:Y:S01]  /*ba30*/  ISETP.GE.AND P6, PT, R8, R47, PT ;  /* 0x0000002f0800720c */ /* 0x000fe20003fc6270 */
[----:B------:R-:W-:Y:S01]  /*ba40*/  VIADD R8, R2, 0x31 ;  /* 0x0000003102087836 */ /* 0x000fe20000000000 */
[----:B------:R-:W-:Y:S01]  /*ba50*/  ISETP.GE.AND P4, PT, R17, R48, PT ;  /* 0x000000301100720c */ /* 0x000fe20003f86270 */
[----:B------:R3:W-:Y:S01]  /*ba60*/  MUFU.TANH R181, R10 ;  /* 0x0000000a00b57308 */ /* 0x0007e20000002400 */
[----:B------:R-:W-:Y:S01]  /*ba70*/  FSEL R137, R84, -INF , !P0 ;  /* 0xff80000054897808 */ /* 0x000fe20004000000 */
[----:B------:R-:W-:Y:S01]  /*ba80*/  FMUL.FTZ R167, R11, UR9 ;  /* 0x000000090ba77c20 */ /* 0x000fe20008410000 */
[----:B------:R-:W-:Y:S01]  /*ba90*/  FSEL R67, R67, -INF , !P3 ;  /* 0xff80000043437808 */ /* 0x000fe20005800000 */
[----:B------:R-:W-:Y:S01]  /*baa0*/  FMUL.FTZ R163, R26, UR9 ;  /* 0x000000091aa37c20 */ /* 0x000fe20008410000 */
[----:B------:R-:W-:Y:S01]  /*bab0*/  FSEL R133, R82, -INF , !P5 ;  /* 0xff80000052857808 */ /* 0x000fe20006800000 */
[----:B------:R-:W-:Y:S01]  /*bac0*/  FMUL.FTZ R155, R27, UR9 ;  /* 0x000000091b9b7c20 */ /* 0x000fe20008410000 */
[----:B------:R-:W-:Y:S01]  /*bad0*/  FSEL R53, R53, -INF , !P2 ;  /* 0xff80000035357808 */ /* 0x000fe20005000000 */
[----:B------:R-:W2:Y:S01]  /*bae0*/  MUFU.TANH R239, R239 ;  /* 0x000000ef00ef7308 */ /* 0x000ea20000002400 */
[----:B------:R-:W-:-:S02]  /*baf0*/  FSEL R71, R71, -INF , !P4 ;  /* 0xff80000047477808 */ /* 0x000fc40006000000 */
[CC--:B------:R-:W-:Y:S02]  /*bb00*/  ISETP.GE.AND P0, PT, R9.reuse, R48.reuse, PT ;  /* 0x000000300900720c */ /* 0x0c0fe40003f06270 */
[-C--:B------:R-:W-:Y:S01]  /*bb10*/  ISETP.GE.AND P3, PT, R9, R47.reuse, PT ;  /* 0x0000002f0900720c */ /* 0x080fe20003f66270 */
[----:B------:R-:W-:Y:S01]  /*bb20*/  VIADD R9, R2, 0x38 ;  /* 0x0000003802097836 */ /* 0x000fe20000000000 */
[C---:B------:R-:W-:Y:S01]  /*bb30*/  ISETP.GE.AND P5, PT, R8.reuse, R48, PT ;  /* 0x000000300800720c */ /* 0x040fe20003fa6270 */
[----:B------:R-:W2:Y:S01]  /*bb40*/  MUFU.TANH R61, R61 ;  /* 0x0000003d003d7308 */ /* 0x000ea20000002400 */
[-C--:B------:R-:W-:Y:S01]  /*bb50*/  ISETP.GE.AND P2, PT, R8, R47.reuse, PT ;  /* 0x0000002f0800720c */ /* 0x080fe20003f46270 */
[----:B------:R-:W-:Y:S01]  /*bb60*/  VIADD R8, R2, 0x39 ;  /* 0x0000003902087836 */ /* 0x000fe20000000000 */
[----:B------:R-:W-:Y:S02]  /*bb70*/  ISETP.GE.AND P4, PT, R16, R47, PT ;  /* 0x0000002f1000720c */ /* 0x000fe40003f86270 */
[----:B-1----:R-:W-:Y:S01]  /*bb80*/  HMMA.16816.F32.BF16 R16, R12, R28, RZ ;  /* 0x0000001c0c10723c */ /* 0x002fe200000418ff */
[----:B------:R-:W-:-:S02]  /*bb90*/  FSEL R51, R51, -INF , !P1 ;  /* 0xff80000033337808 */ /* 0x000fc40004800000 */
[----:B------:R-:W-:Y:S01]  /*bba0*/  FSEL R43, R80, -INF , !P4 ;  /* 0xff800000502b7808 */ /* 0x000fe20006000000 */
[----:B------:R-:W-:Y:S01]  /*bbb0*/  MUFU.TANH R54, R54 ;  /* 0x0000003600367308 */ /* 0x000fe20000002400 */
[----:B------:R-:W-:Y:S01]  /*bbc0*/  FSEL R41, R78, -INF , !P6 ;  /* 0xff8000004e297808 */ /* 0x000fe20007000000 */
[----:B------:R-:W-:Y:S01]  /*bbd0*/  HMMA.16816.F32.BF16 R28, R12, R30, RZ ;  /* 0x0000001e0c1c723c */ /* 0x000fe200000418ff */
[----:B------:R-:W-:Y:S02]  /*bbe0*/  FSEL R45, R45, -INF , !P0 ;  /* 0xff8000002d2d7808 */ /* 0x000fe40004000000 */
[CC--:B------:R-:W-:Y:S02]  /*bbf0*/  ISETP.GE.AND P4, PT, R9.reuse, R48.reuse, PT ;  /* 0x000000300900720c */ /* 0x0c0fe40003f86270 */
[----:B------:R-:W-:Y:S01]  /*bc00*/  ISETP.GE.AND P1, PT, R9, R47, PT ;  /* 0x0000002f0900720c */ /* 0x000fe20003f26270 */
[----:B------:R-:W-:Y:S01]  /*bc10*/  MUFU.TANH R78, R24 ;  /* 0x00000018004e7308 */ /* 0x000fe20000002400 */
[----:B------:R-:W-:-:S02]  /*bc20*/  ISETP.GE.AND P6, PT, R8, R48, PT ;  /* 0x000000300800720c */ /* 0x000fc40003fc6270 */
[----:B------:R-:W-:Y:S02]  /*bc30*/  ISETP.GE.AND P0, PT, R8, R47, PT ;  /* 0x0000002f0800720c */ /* 0x000fe40003f06270 */
[----:B---3--:R-:W1:Y:S01]  /*bc40*/  LDSM.16.M88.4 R8, [R216+0x4000] ;  /* 0x00400000d808783b */ /* 0x008e620000000200 */
[----:B------:R-:W-:Y:S02]  /*bc50*/  FSEL R39, R76, -INF , !P3 ;  /* 0xff8000004c277808 */ /* 0x000fe40005800000 */
[----:B------:R3:W-:Y:S01]  /*bc60*/  MUFU.TANH R76, R25 ;  /* 0x00000019004c7308 */ /* 0x0007e20000002400 */
[----:B------:R-:W-:Y:S02]  /*bc70*/  FSEL R37, R72, -INF , !P2 ;  /* 0xff80000048257808 */ /* 0x000fe40005000000 */
[----:B------:R-:W-:Y:S01]  /*bc80*/  FSEL R87, R70, -INF , !P4 ;  /* 0xff80000046577808 */ /* 0x000fe20006000000 */
[----:B----4-:R-:W-:Y:S01]  /*bc90*/  HMMA.16816.F32.BF16 R16, R4, R20, R16 ;  /* 0x000000140410723c */ /* 0x010fe20000041810 */
[----:B------:R-:W-:-:S02]  /*bca0*/  FSEL R35, R35, -INF , !P1 ;  /* 0xff80000023237808 */ /* 0x000fc40004800000 */
[----:B------:R-:W-:Y:S01]  /*bcb0*/  FSEL R89, R68, -INF , !P6 ;  /* 0xff80000044597808 */ /* 0x000fe20007000000 */
[----:B------:R-:W4:Y:S01]  /*bcc0*/  MUFU.TANH R60, R60 ;  /* 0x0000003c003c7308 */ /* 0x000f220000002400 */
[----:B------:R-:W-:Y:S01]  /*bcd0*/  FSEL R85, R74, -INF , !P5 ;  /* 0xff8000004a557808 */ /* 0x000fe20006800000 */
[----:B------:R-:W-:Y:S01]  /*bce0*/  HMMA.16816.F32.BF16 R28, R4, R22, R28 ;  /* 0x00000016041c723c */ /* 0x000fe2000004181c */
[C---:B------:R-:W-:Y:S01]  /*bcf0*/  VIADD R20, R2.reuse, 0x41 ;  /* 0x0000004102147836 */ /* 0x040fe20000000000 */
[----:B------:R-:W-:Y:S01]  /*bd00*/  FSEL R33, R33, -INF , !P0 ;  /* 0xff80000021217808 */ /* 0x000fe20004000000 */
[----:B------:R-:W-:-:S03]  /*bd10*/  VIADD R21, R2, 0x40 ;  /* 0x0000004002157836 */ /* 0x000fc60000000000 */
[CC--:B------:R-:W-:Y:S01]  /*bd20*/  ISETP.GE.AND P2, PT, R20.reuse, R48.reuse, PT ;  /* 0x000000301400720c */ /* 0x0c0fe20003f46270 */
[----:B---3--:R-:W3:Y:S01]  /*bd30*/  LDSM.16.M88.4 R24, [R215+0x3000] ;  /* 0x00300000d718783b */ /* 0x008ee20000000200 */
[-C--:B------:R-:W-:Y:S01]  /*bd40*/  ISETP.GE.AND P4, PT, R20, R47.reuse, PT ;  /* 0x0000002f1400720c */ /* 0x080fe20003f86270 */
[----:B------:R-:W-:Y:S01]  /*bd50*/  VIADD R20, R2, 0x48 ;  /* 0x0000004802147836 */ /* 0x000fe20000000000 */
[CC--:B------:R-:W-:Y:S01]  /*bd60*/  ISETP.GE.AND P3, PT, R21.reuse, R48.reuse, PT ;  /* 0x000000301500720c */ /* 0x0c0fe20003f66270 */
[----:B------:R-:W4:Y:S01]  /*bd70*/  MUFU.TANH R55, R55 ;  /* 0x0000003700377308 */ /* 0x000f220000002400 */
[-C--:B------:R-:W-:Y:S02]  /*bd80*/  ISETP.GE.AND P5, PT, R21, R47.reuse, PT ;  /* 0x0000002f1500720c */ /* 0x080fe40003fa6270 */
[CC--:B------:R-:W-:Y:S02]  /*bd90*/  ISETP.GE.AND P1, PT, R20.reuse, R48.reuse, PT ;  /* 0x000000301400720c */ /* 0x0c0fe40003f26270 */
[-C--:B------:R-:W-:Y:S01]  /*bda0*/  ISETP.GE.AND P6, PT, R20, R47.reuse, PT ;  /* 0x0000002f1400720c */ /* 0x080fe20003fc6270 */
[----:B------:R-:W-:Y:S01]  /*bdb0*/  VIADD R20, R2, 0x49 ;  /* 0x0000004902147836 */ /* 0x000fe20000000000 */
[----:B------:R-:W-:Y:S01]  /*bdc0*/  FSEL R91, R66, -INF , !P3 ;  /* 0xff800000425b7808 */ /* 0x000fe20005800000 */
[----:B------:R-:W-:Y:S01]  /*bdd0*/  FMUL.FTZ R82, R16, UR9 ;  /* 0x0000000910527c20 */ /* 0x000fe20008410000 */
[----:B------:R-:W-:Y:S01]  /*bde0*/  VIADD R16, R2, 0x50 ;  /* 0x0000005002107836 */ /* 0x000fe20000000000 */
[----:B------:R-:W-:Y:S01]  /*bdf0*/  FSEL R243, R65, -INF , !P5 ;  /* 0xff80000041f37808 */ /* 0x000fe20006800000 */
[----:B------:R-:W-:Y:S01]  /*be00*/  FMUL.FTZ R18, R18, UR9 ;  /* 0x0000000912127c20 */ /* 0x000fe20008410000 */
[CC--:B------:R-:W-:Y:S01]  /*be10*/  ISETP.GE.AND P0, PT, R20.reuse, R48.reuse, PT ;  /* 0x000000301400720c */ /* 0x0c0fe20003f06270 */
[----:B------:R-:W-:Y:S01]  /*be20*/  FMUL.FTZ R143, R19, UR9 ;  /* 0x00000009138f7c20 */ /* 0x000fe20008410000 */
[-C--:B------:R-:W-:Y:S01]  /*be30*/  ISETP.GE.AND P3, PT, R20, R47.reuse, PT ;  /* 0x0000002f1400720c */ /* 0x080fe20003f66270 */
[----:B------:R5:W-:Y:S01]  /*be40*/  MUFU.TANH R147, R18 ;  /* 0x0000001200937308 */ /* 0x000be20000002400 */
[----:B-1----:R-:W-:Y:S01]  /*be50*/  HMMA.16816.F32.BF16 R20, R12, R8, RZ ;  /* 0x000000080c14723c */ /* 0x002fe200000418ff */
[----:B------:R-:W-:Y:S01]  /*be60*/  FSEL R101, R64, -INF , !P2 ;  /* 0xff80000040657808 */ /* 0x000fe20005000000 */
[----:B------:R-:W-:Y:S01]  /*be70*/  FMUL.FTZ R64, R17, UR9 ;  /* 0x0000000911407c20 */ /* 0x000fe20008410000 */
[-C--:B------:R-:W-:Y:S01]  /*be80*/  ISETP.GE.AND P5, PT, R16, R48.reuse, PT ;  /* 0x000000301000720c */ /* 0x080fe20003fa6270 */
[----:B------:R-:W-:Y:S01]  /*be90*/  VIADD R17, R2, 0x51 ;  /* 0x0000005102117836 */ /* 0x000fe20000000000 */
[-C--:B------:R-:W-:Y:S01]  /*bea0*/  ISETP.GE.AND P2, PT, R16, R47.reuse, PT ;  /* 0x0000002f1000720c */ /* 0x080fe20003f46270 */
[----:B------:R-:W-:Y:S01]  /*beb0*/  VIADD R16, R2, 0x58 ;  /* 0x0000005802107836 */ /* 0x000fe20000000000 */
[----:B------:R-:W-:Y:S01]  /*bec0*/  FSEL R127, R52, -INF , !P4 ;  /* 0xff800000347f7808 */ /* 0x000fe20006000000 */
[----:B------:R-:W-:Y:S01]  /*bed0*/  VIADD R9, R2, 0x59 ;  /* 0x0000005902097836 */ /* 0x000fe20000000000 */
[----:B------:R-:W-:Y:S01]  /*bee0*/  FSEL R105, R46, -INF , !P1 ;  /* 0xff8000002e697808 */ /* 0x000fe20004800000 */
[----:B------:R-:W-:Y:S01]  /*bef0*/  VIADD R8, R2, 0x60 ;  /* 0x0000006002087836 */ /* 0x000fe20000000000 */
[----:B------:R-:W-:Y:S01]  /*bf00*/  FSEL R241, R44, -INF , !P6 ;  /* 0xff8000002cf17808 */ /* 0x000fe20007000000 */
[----:B------:R-:W1:Y:S01]  /*bf10*/  MUFU.TANH R237, R237 ;  /* 0x000000ed00ed7308 */ /* 0x000e620000002400 */
[----:B------:R-:W-:Y:S01]  /*bf20*/  FSEL R109, R34, -INF , !P0 ;  /* 0xff800000226d7808 */ /* 0x000fe20004000000 */
[----:B------:R-:W-:Y:S01]  /*bf30*/  FMUL.FTZ R28, R28, UR9 ;  /* 0x000000091c1c7c20 */ /* 0x000fe20008410000 */
[-C--:B------:R-:W-:Y:S01]  /*bf40*/  ISETP.GE.AND P4, PT, R17, R48.reuse, PT ;  /* 0x000000301100720c */ /* 0x080fe20003f86270 */
[----:B------:R-:W-:Y:S01]  /*bf50*/  FMUL.FTZ R29, R29, UR9 ;  /* 0x000000091d1d7c20 */ /* 0x000fe20008410000 */
[-C--:B------:R-:W-:Y:S01]  /*bf60*/  ISETP.GE.AND P1, PT, R17, R47.reuse, PT ;  /* 0x0000002f1100720c */ /* 0x080fe20003f26270 */
[----:B------:R-:W-:Y:S01]  /*bf70*/  FMUL.FTZ R135, R30, UR9 ;  /* 0x000000091e877c20 */ /* 0x000fe20008410000 */
[C---:B------:R-:W-:Y:S01]  /*bf80*/  ISETP.GE.AND P6, PT, R16.reuse, R48, PT ;  /* 0x000000301000720c */ /* 0x040fe20003fc6270 */
[----:B------:R-:W1:Y:S01]  /*bf90*/  MUFU.TANH R159, R159 ;  /* 0x0000009f009f7308 */ /* 0x000e620000002400 */
[----:B------:R-:W-:Y:S01]  /*bfa0*/  ISETP.GE.AND P0, PT, R16, R47, PT ;  /* 0x0000002f1000720c */ /* 0x000fe20003f06270 */
[----:B------:R-:W-:Y:S01]  /*bfb0*/  FMUL.FTZ R129, R31, UR9 ;  /* 0x000000091f817c20 */ /* 0x000fe20008410000 */
[----:B-----5:R-:W5:Y:S01]  /*bfc0*/  LDSM.16.M88.4 R16, [R216+0x4400] ;  /* 0x00440000d810783b */ /* 0x020f620000000200 */
[----:B------:R-:W-:Y:S01]  /*bfd0*/  FSEL R139, R50, -INF , !P3 ;  /* 0xff800000328b7808 */ /* 0x000fe20005800000 */
[----:B---3--:R-:W-:Y:S01]  /*bfe0*/  HMMA.16816.F32.BF16 R20, R4, R24, R20 ;  /* 0x000000180414723c */ /* 0x008fe20000041814 */
[----:B--2---:R-:W-:-:S02]  /*bff0*/  FSEL R251, R63, -INF , !P5 ;  /* 0xff8000003ffb7808 */ /* 0x004fc40006800000 */
[----:B------:R-:W-:Y:S01]  /*c000*/  FSEL R239, R239, -INF , !P2 ;  /* 0xff800000efef7808 */ /* 0x000fe20005000000 */
[----:B------:R-:W-:Y:S01]  /*c010*/  MUFU.TANH R40, R40 ;  /* 0x0000002800287308 */ /* 0x000fe20000002400 */
[----:B------:R-:W-:Y:S02]  /*c020*/  FSEL R34, R62, -INF , !P4 ;  /* 0xff8000003e227808 */ /* 0x000fe40006000000 */
[CC--:B------:R-:W-:Y:S01]  /*c030*/  ISETP.GE.AND P3, PT, R9.reuse, R48.reuse, PT ;  /* 0x000000300900720c */ /* 0x0c0fe20003f66270 */
[C---:B------:R-:W-:Y:S01]  /*c040*/  VIADD R24, R2.reuse, 0x68 ;  /* 0x0000006802187836 */ /* 0x040fe20000000000 */
[-C--:B------:R-:W-:Y:S01]  /*c050*/  ISETP.GE.AND P5, PT, R9, R47.reuse, PT ;  /* 0x0000002f0900720c */ /* 0x080fe20003fa6270 */
[----:B------:R-:W-:Y:S01]  /*c060*/  VIADD R25, R2, 0x61 ;  /* 0x0000006102197836 */ /* 0x000fe20000000000 */
[C---:B------:R-:W-:Y:S01]  /*c070*/  ISETP.GE.AND P2, PT, R8.reuse, R48, PT ;  /* 0x000000300800720c */ /* 0x040fe20003f46270 */
[----:B------:R-:W-:Y:S01]  /*c080*/  MUFU.TANH R62, R28 ;  /* 0x0000001c003e7308 */ /* 0x000fe20000002400 */
[----:B------:R-:W-:-:S02]  /*c090*/  ISETP.GE.AND P4, PT, R8, R47, PT ;  /* 0x0000002f0800720c */ /* 0x000fc40003f86270 */
[----:B------:R-:W-:Y:S01]  /*c0a0*/  HMMA.16816.F32.BF16 R8, R12, R10, RZ ;  /* 0x0000000a0c08723c */ /* 0x000fe200000418ff */
[----:B------:R-:W-:Y:S02]  /*c0b0*/  FSEL R141, R61, -INF , !P1 ;  /* 0xff8000003d8d7808 */ /* 0x000fe40004800000 */
[----:B----4-:R-:W-:Y:S02]  /*c0c0*/  FSEL R153, R60, -INF , !P0 ;  /* 0xff8000003c997808 */ /* 0x010fe40004000000 */
[----:B------:R2:W-:Y:S01]  /*c0d0*/  MUFU.TANH R61, R29 ;  /* 0x0000001d003d7308 */ /* 0x0005e20000002400 */
[----:B------:R-:W-:Y:S02]  /*c0e0*/  FSEL R46, R54, -INF , !P3 ;  /* 0xff800000362e7808 */ /* 0x000fe40005800000 */
[CC--:B------:R-:W-:Y:S01]  /*c0f0*/  ISETP.GE.AND P0, PT, R24.reuse, R48.reuse, PT ;  /* 0x000000301800720c */ /* 0x0c0fe20003f06270 */
[----:B------:R-:W-:Y:S01]  /*c100*/  FMUL.FTZ R54, R21, UR9 ;  /* 0x0000000915367c20 */ /* 0x000fe20008410000 */
[-C--:B------:R-:W-:Y:S01]  /*c110*/  ISETP.GE.AND P3, PT, R24, R47.reuse, PT ;  /* 0x0000002f1800720c */ /* 0x080fe20003f66270 */
[----:B------:R-:W-:Y:S01]  /*c120*/  VIADD R24, R2, 0x69 ;  /* 0x0000006902187836 */ /* 0x000fe20000000000 */
[----:B------:R-:W-:Y:S01]  /*c130*/  FSEL R44, R55, -INF , !P6 ;  /* 0xff800000372c7808 */ /* 0x000fe20007000000 */
[----:B------:R-:W3:Y:S01]  /*c140*/  MUFU.TANH R233, R233 ;  /* 0x000000e900e97308 */ /* 0x000ee20000002400 */
[----:B-1----:R-:W-:Y:S01]  /*c150*/  FSEL R237, R237, -INF , !P5 ;  /* 0xff800000eded7808 */ /* 0x002fe20006800000 */
[----:B------:R-:W-:Y:S01]  /*c160*/  FMUL.FTZ R55, R20, UR9 ;  /* 0x0000000914377c20 */ /* 0x000fe20008410000 */
[----:B------:R-:W-:Y:S01]  /*c170*/  FSEL R94, R94, -INF , !P2 ;  /* 0xff8000005e5e7808 */ /* 0x000fe20005000000 */
[C---:B------:R-:W-:Y:S01]  /*c180*/  VIADD R20, R2.reuse, 0x71 ;  /* 0x0000007102147836 */ /* 0x040fe20000000000 */
[CC--:B------:R-:W-:Y:S01]  /*c190*/  ISETP.GE.AND P6, PT, R25.reuse, R47.reuse, PT ;  /* 0x0000002f1900720c */ /* 0x0c0fe20003fc6270 */
[----:B------:R-:W-:Y:S01]  /*c1a0*/  VIADD R21, R2, 0x78 ;  /* 0x0000007802157836 */ /* 0x000fe20000000000 */
[CC--:B------:R-:W-:Y:S01]  /*c1b0*/  ISETP.GE.AND P5, PT, R24.reuse, R48.reuse, PT ;  /* 0x000000301800720c */ /* 0x0c0fe20003fa6270 */
[----:B------:R-:W1:Y:S01]  /*c1c0*/  MUFU.TANH R165, R165 ;  /* 0x000000a500a57308 */ /* 0x000e620000002400 */
[----:B--2---:R-:W2:Y:S01]  /*c1d0*/  LDSM.16.M88.4 R28, [R215+0x3400] ;  /* 0x00340000d71c783b */ /* 0x004ea20000000200 */
[----:B------:R-:W-:Y:S01]  /*c1e0*/  ISETP.GE.AND P2, PT, R24, R47, PT ;  /* 0x0000002f1800720c */ /* 0x000fe20003f46270 */
[----:B------:R-:W-:Y:S01]  /*c1f0*/  HMMA.16816.F32.BF16 R8, R4, R26, R8 ;  /* 0x0000001a0408723c */ /* 0x000fe20000041808 */
[----:B------:R-:W-:Y:S01]  /*c200*/  VIADD R24, R2, 0x70 ;  /* 0x0000007002187836 */ /* 0x000fe20000000000 */
[----:B------:R-:W-:Y:S01]  /*c210*/  ISETP.GE.AND P1, PT, R25, R48, PT ;  /* 0x000000301900720c */ /* 0x000fe20003f26270 */
[----:B------:R-:W-:Y:S01]  /*c220*/  FMUL.FTZ R22, R22, UR9 ;  /* 0x0000000916167c20 */ /* 0x000fe20008410000 */
[----:B------:R-:W-:Y:S01]  /*c230*/  FSEL R159, R159, -INF , !P6 ;  /* 0xff8000009f9f7808 */ /* 0x000fe20007000000 */
[----:B------:R-:W4:Y:S01]  /*c240*/  MUFU.TANH R231, R231 ;  /* 0x000000e700e77308 */ /* 0x000f220000002400 */
[----:B------:R-:W-:Y:S01]  /*c250*/  FSEL R95, R95, -INF , !P0 ;  /* 0xff8000005f5f7808 */ /* 0x000fe20004000000 */
[----:B------:R-:W-:Y:S01]  /*c260*/  FMUL.FTZ R23, R23, UR9 ;  /* 0x0000000917177c20 */ /* 0x000fe20008410000 */
[----:B------:R-:W-:-:S02]  /*c270*/  FSEL R235, R235, -INF , !P4 ;  /* 0xff800000ebeb7808 */ /* 0x000fc40006000000 */
[CC--:B------:R-:W-:Y:S02]  /*c280*/  ISETP.GE.AND P6, PT, R20.reuse, R48.reuse, PT ;  /* 0x000000301400720c */ /* 0x0c0fe40003fc6270 */
[-C--:B------:R-:W-:Y:S01]  /*c290*/  ISETP.GE.AND P0, PT, R20, R47.reuse, PT ;  /* 0x0000002f1400720c */ /* 0x080fe20003f06270 */
[----:B------:R-:W-:Y:S01]  /*c2a0*/  VIADD R20, R2, 0x79 ;  /* 0x0000007902147836 */ /* 0x000fe20000000000 */
[C---:B------:R-:W-:Y:S01]  /*c2b0*/  ISETP.GE.AND P4, PT, R24.reuse, R48, PT ;  /* 0x000000301800720c */ /* 0x040fe20003f86270 */
[----:B------:R-:W4:Y:S01]  /*c2c0*/  MUFU.TANH R42, R42 ;  /* 0x0000002a002a7308 */ /* 0x000f220000002400 */
[----:B------:R-:W-:Y:S02]  /*c2d0*/  FSEL R50, R93, -INF , !P1 ;  /* 0xff8000005d327808 */ /* 0x000fe40004800000 */
[----:B------:R-:W-:Y:S02]  /*c2e0*/  ISETP.GE.AND P1, PT, R24, R47, PT ;  /* 0x0000002f1800720c */ /* 0x000fe40003f26270 */
[----:B-----5:R-:W-:Y:S01]  /*c2f0*/  HMMA.16816.F32.BF16 R24, R12, R16, RZ ;  /* 0x000000100c18723c */ /* 0x020fe200000418ff */
[----:B---3--:R-:W-:-:S02]  /*c300*/  FSEL R233, R233, -INF , !P3 ;  /* 0xff800000e9e97808 */ /* 0x008fc40005800000 */
[----:B------:R-:W3:Y:S01]  /*c310*/  MUFU.TANH R173, R173 ;  /* 0x000000ad00ad7308 */ /* 0x000ee20000002400 */
[----:B------:R-:W-:Y:S01]  /*c320*/  FSEL R40, R40, -INF , !P5 ;  /* 0xff80000028287808 */ /* 0x000fe20006800000 */
[----:B------:R-:W-:Y:S01]  /*c330*/  FMUL.FTZ R60, R8, UR9 ;  /* 0x00000009083c7c20 */ /* 0x000fe20008410000 */
[----:B-1----:R-:W-:Y:S01]  /*c340*/  FSEL R165, R165, -INF , !P2 ;  /* 0xff800000a5a57808 */ /* 0x002fe20005000000 */
[----:B------:R-:W-:Y:S01]  /*c350*/  VIADD R17, R2, 0x80 ;  /* 0x0000008002117836 */ /* 0x000fe20000000000 */
[----:B------:R-:W-:Y:S01]  /*c360*/  FSEL R52, R96, -INF , !P4 ;  /* 0xff80000060347808 */ /* 0x000fe20006000000 */
[C---:B------:R-:W-:Y:S01]  /*c370*/  VIADD R16, R2.reuse, 0x81 ;  /* 0x0000008102107836 */ /* 0x040fe20000000000 */
[CC--:B------:R-:W-:Y:S01]  /*c380*/  ISETP.GE.AND P3, PT, R21.reuse, R48.reuse, PT ;  /* 0x000000301500720c */ /* 0x0c0fe20003f66270 */
[----:B------:R-:W1:Y:S01]  /*c390*/  MUFU.TANH R99, R99 ;  /* 0x0000006300637308 */ /* 0x000e620000002400 */
[-C--:B------:R-:W-:Y:S01]  /*c3a0*/  ISETP.GE.AND P5, PT, R21, R47.reuse, PT ;  /* 0x0000002f1500720c */ /* 0x080fe20003fa6270 */
[----:B------:R-:W-:Y:S01]  /*c3b0*/  VIADD R8, R2, 0x89 ;  /* 0x0000008902087836 */ /* 0x000fe20000000000 */
[CC--:B------:R-:W-:Y:S01]  /*c3c0*/  ISETP.GE.AND P2, PT, R20.reuse, R48.reuse, PT ;  /* 0x000000301400720c */ /* 0x0c0fe20003f46270 */
[----:B------:R-:W-:Y:S01]  /*c3d0*/  FMUL.FTZ R9, R9, UR9 ;  /* 0x0000000909097c20 */ /* 0x000fe20008410000 */
[----:B------:R-:W-:Y:S01]  /*c3e0*/  ISETP.GE.AND P4, PT, R20, R47, PT ;  /* 0x0000002f1400720c */ /* 0x000fe20003f86270 */
[----:B------:R-:W-:Y:S01]  /*c3f0*/  FMUL.FTZ R10, R10, UR9 ;  /* 0x000000090a0a7c20 */ /* 0x000fe20008410000 */
[----:B----4-:R-:W-:Y:S01]  /*c400*/  FSEL R231, R231, -INF , !P1 ;  /* 0xff800000e7e77808 */ /* 0x010fe20004800000 */
[----:B------:R-:W4:Y:S01]  /*c410*/  MUFU.TANH R179, R179 ;  /* 0x000000b300b37308 */ /* 0x000f220000002400 */
[----:B------:R-:W-:Y:S01]  /*c420*/  ISETP.GE.AND P1, PT, R17, R48, PT ;  /* 0x000000301100720c */ /* 0x000fe20003f26270 */
[----:B------:R-:W-:Y:S01]  /*c430*/  FMUL.FTZ R107, R11, UR9 ;  /* 0x000000090b6b7c20 */ /* 0x000fe20008410000 */
[----:B------:R-:W-:-:S02]  /*c440*/  FSEL R42, R42, -INF , !P6 ;  /* 0xff8000002a2a7808 */ /* 0x000fc40007000000 */
[----:B---3--:R-:W-:Y:S01]  /*c450*/  FSEL R173, R173, -INF , !P0 ;  /* 0xff800000adad7808 */ /* 0x008fe20004000000 */
[----:B--2---:R-:W-:Y:S01]  /*c460*/  HMMA.16816.F32.BF16 R24, R4, R28, R24 ;  /* 0x0000001c0418723c */ /* 0x004fe20000041818 */
[-C--:B------:R-:W-:Y:S01]  /*c470*/  ISETP.GE.AND P6, PT, R17, R47.reuse, PT ;  /* 0x0000002f1100720c */ /* 0x080fe20003fc6270 */
[----:B------:R-:W2:Y:S01]  /*c480*/  MUFU.TANH R97, R97 ;  /* 0x0000006100617308 */ /* 0x000ea20000002400 */
[----:B-1----:R-:W-:Y:S02]  /*c490*/  FSEL R66, R99, -INF , !P3 ;  /* 0xff80000063427808 */ /* 0x002fe40005800000 */
[C---:B------:R-:W-:Y:S02]  /*c4a0*/  ISETP.GE.AND P0, PT, R16.reuse, R48, PT ;  /* 0x000000301000720c */ /* 0x040fe40003f06270 */
[----:B------:R-:W-:Y:S01]  /*c4b0*/  ISETP.GE.AND P3, PT, R16, R47, PT ;  /* 0x0000002f1000720c */ /* 0x000fe20003f66270 */
[----:B------:R-:W-:Y:S01]  /*c4c0*/  VIADD R28, R2, 0x88 ;  /* 0x00000088021c7836 */ /* 0x000fe20000000000 */
[----:B------:R-:W-:Y:S01]  /*c4d0*/  HMMA.16816.F32.BF16 R16, R12, R18, RZ ;  /* 0x000000120c10723c */ /* 0x000fe200000418ff */
[----:B------:R-:W-:Y:S01]  /*c4e0*/  MUFU.TANH R121, R22 ;  /* 0x0000001600797308 */ /* 0x000fe20000002400 */
[----:B----4-:R-:W-:-:S02]  /*c4f0*/  FSEL R179, R179, -INF , !P4 ;  /* 0xff800000b3b37808 */ /* 0x010fc40006000000 */
[----:B------:R-:W-:-:S04]  /*c500*/  ISETP.GE.AND P4, PT, R8, R48, PT ;  /* 0x000000300800720c */ /* 0x000fc80003f86270 */
[----:B------:R-:W-:Y:S01]  /*c510*/  FSEL R72, R98, -INF , !P4 ;  /* 0xff80000062487808 */ /* 0x000fe20006000000 */
[----:B------:R1:W-:Y:S01]  /*c520*/  MUFU.TANH R115, R23 ;  /* 0x0000001700737308 */ /* 0x0003e20000002400 */
[----:B--2---:R-:W-:Y:S02]  /*c530*/  FSEL R68, R97, -INF , !P1 ;  /* 0xff80000061447808 */ /* 0x004fe40004800000 */
[----:B------:R-:W-:Y:S01]  /*c540*/  ISETP.GE.AND P1, PT, R8, R47, PT ;  /* 0x0000002f0800720c */ /* 0x000fe20003f26270 */
[----:B------:R-:W-:Y:S02]  /*c550*/  VIADD R8, R2, 0x90 ;  /* 0x0000009002087836 */ /* 0x000fe40000000000 */
[----:B------:R-:W-:Y:S01]  /*c560*/  FMUL.FTZ R65, R24, UR9 ;  /* 0x0000000918417c20 */ /* 0x000fe20008410000 */
[----:B------:R-:W-:Y:S01]  /*c570*/  VIADD R24, R2, 0x99 ;  /* 0x0000009902187836 */ /* 0x000fe20000000000 */
[----:B------:R-:W2:Y:S01]  /*c580*/  MUFU.TANH R38, R38 ;  /* 0x0000002600267308 */ /* 0x000ea20000002400 */
[----:B------:R-:W-:Y:S01]  /*c590*/  FMUL.FTZ R25, R25, UR9 ;  /* 0x0000000919197c20 */ /* 0x000fe20008410000 */
[----:B------:R-:W-:Y:S01]  /*c5a0*/  FMUL.FTZ R26, R26, UR9 ;  /* 0x000000091a1a7c20 */ /* 0x000fe20008410000 */
[----:B------:R-:W-:-:S04]  /*c5b0*/  FMUL.FTZ R27, R27, UR9 ;  /* 0x000000091b1b7c20 */ /* 0x000fc80008410000 */
[----:B------:R-:W-:Y:S01]  /*c5c0*/  HMMA.16816.F32.BF16 R16, R4, R30, R16 ;  /* 0x0000001e0410723c */ /* 0x000fe20000041810 */
        /* <DEDUP_REMOVED lines=8> */
[----:B------:R-:W-:-:S04]  /*c650*/  ISETP.GE.AND P6, PT, R8, R48, PT ;  /* 0x000000300800720c */ /* 0x000fc80003fc6270 */
[----:B------:R-:W-:Y:S01]  /*c660*/  FMUL.FTZ R16, R16, UR9 ;  /* 0x0000000910107c20 */ /* 0x000fe20008410000 */
[----:B------:R-:W3:Y:S01]  /*c670*/  MUFU.TANH R185, R185 ;  /* 0x000000b900b97308 */ /* 0x000ee20000002400 */
[----:B----4-:R-:W-:Y:S01]  /*c680*/  FSEL R36, R36, -INF , !P2 ;  /* 0xff80000024247808 */ /* 0x010fe20005000000 */
[----:B------:R-:W-:Y:S01]  /*c690*/  FMUL.FTZ R17, R17, UR9 ;  /* 0x0000000911117c20 */ /* 0x000fe20008410000 */
[----:B------:R-:W-:Y:S01]  /*c6a0*/  ISETP.GE.AND P2, PT, R28, R47, PT ;  /* 0x0000002f1c00720c */ /* 0x000fe20003f46270 */
[----:B------:R-:W-:-:S04]  /*c6b0*/  FMUL.FTZ R18, R18, UR9 ;  /* 0x0000000912127c20 */ /* 0x000fc80008410000 */
[----:B------:R-:W4:Y:S01]  /*c6c0*/  MUFU.TANH R100, R100 ;  /* 0x0000006400647308 */ /* 0x000f220000002400 */
[----:B--2---:R-:W-:Y:S02]  /*c6d0*/  FSEL R199, R199, -INF , !P5 ;  /* 0xff800000c7c77808 */ /* 0x004fe40006800000 */
[----:B------:R-:W-:Y:S01]  /*c6e0*/  ISETP.GE.AND P5, PT, R28, R48, PT ;  /* 0x000000301c00720c */ /* 0x000fe20003fa6270 */
[----:B------:R-:W-:-:S04]  /*c6f0*/  VIADD R28, R2, 0x91 ;  /* 0x00000091021c7836 */ /* 0x000fc80000000000 */
[----:B------:R-:W2:Y:S01]  /*c700*/  MUFU.TANH R195, R195 ;  /* 0x000000c300c37308 */ /* 0x000ea20000002400 */
[----:B---3--:R-:W-:Y:S02]  /*c710*/  FSEL R185, R185, -INF , !P3 ;  /* 0xff800000b9b97808 */ /* 0x008fe40005800000 */
[----:B------:R-:W-:-:S05]  /*c720*/  ISETP.GE.AND P3, PT, R28, R48, PT ;  /* 0x000000301c00720c */ /* 0x000fca0003f66270 */
[----:B------:R-:W-:Y:S01]  /*c730*/  MUFU.TANH R63, R9 ;  /* 0x00000009003f7308 */ /* 0x000fe20000002400 */
[----:B----4-:R-:W-:Y:S02]  /*c740*/  FSEL R70, R100, -INF , !P5 ;  /* 0xff80000064467808 */ /* 0x010fe40006800000 */
[----:B------:R-:W-:Y:S01]  /*c750*/  ISETP.GE.AND P5, PT, R28, R47, PT ;  /* 0x0000002f1c00720c */ /* 0x000fe20003fa6270 */
[----:B------:R-:W-:-:S04]  /*c760*/  VIADD R28, R2, 0x98 ;  /* 0x00000098021c7836 */ /* 0x000fc80000000000 */
[----:B------:R3:W-:Y:S01]  /*c770*/  MUFU.TANH R111, R10 ;  /* 0x0000000a006f7308 */ /* 0x0007e20000002400 */
[----:B--2---:R-:W-:Y:S02]  /*c780*/  FSEL R195, R195, -INF , !P2 ;  /* 0xff800000c3c37808 */ /* 0x004fe40005000000 */
[C---:B------:R-:W-:Y:S02]  /*c790*/  ISETP.GE.AND P2, PT, R28.reuse, R48, PT ;  /* 0x000000301c00720c */ /* 0x040fe40003f46270 */
[----:B------:R-:W-:Y:S02]  /*c7a0*/  ISETP.GE.AND P4, PT, R28, R47, PT ;  /* 0x0000002f1c00720c */ /* 0x000fe40003f86270 */
[----:B-1----:R-:W-:Y:S01]  /*c7b0*/  HMMA.16816.F32.BF16 R28, R12, R20, RZ ;  /* 0x000000140c1c723c */ /* 0x002fe200000418ff */
[----:B------:R-:W1:Y:S01]  /*c7c0*/  MUFU.TANH R189, R189 ;  /* 0x000000bd00bd7308 */ /* 0x000e620000002400 */
[----:B------:R-:W-:Y:S01]  /*c7d0*/  FSEL R110, R59, -INF , !P2 ;  /* 0xff8000003b6e7808 */ /* 0x000fe20005000000 */
[----:B------:R-:W-:-:S04]  /*c7e0*/  FMUL.FTZ R59, R19, UR9 ;  /* 0x00000009133b7c20 */ /* 0x000fc80008410000 */
[C---:B------:R-:W-:Y:S02]  /*c7f0*/  VIADD R20, R2.reuse, 0xa0 ;  /* 0x000000a002147836 */ /* 0x040fe40000000000 */
[----:B------:R-:W2:Y:S01]  /*c800*/  MUFU.TANH R57, R57 ;  /* 0x0000003900397308 */ /* 0x000ea20000002400 */
[----:B---3--:R-:W3:Y:S01]  /*c810*/  LDSM.16.M88.4 R8, [R215+0x3800] ;  /* 0x00380000d708783b */ /* 0x008ee20000000200 */
[----:B------:R-:W-:Y:S01]  /*c820*/  VIADD R21, R2, 0xa1 ;  /* 0x000000a102157836 */ /* 0x000fe20000000000 */
[----:B------:R-:W-:-:S04]  /*c830*/  ISETP.GE.AND P0, PT, R20, R48, PT ;  /* 0x000000301400720c */ /* 0x000fc80003f06270 */
[----:B------:R-:W-:Y:S01]  /*c840*/  ISETP.GE.AND P2, PT, R21, R47, PT ;  /* 0x0000002f1500720c */ /* 0x000fe20003f46270 */
[----:B------:R-:W4:Y:S01]  /*c850*/  MUFU.TANH R58, R58 ;  /* 0x0000003a003a7308 */ /* 0x000f220000002400 */
[----:B-1----:R-:W-:Y:S02]  /*c860*/  FSEL R189, R189, -INF , !P1 ;  /* 0xff800000bdbd7808 */ /* 0x002fe40004800000 */
[----:B------:R-:W-:-:S04]  /*c870*/  ISETP.GE.AND P1, PT, R24, R48, PT ;  /* 0x000000301800720c */ /* 0x000fc80003f26270 */
[----:B------:R-:W-:Y:S01]  /*c880*/  FSEL R112, R90, -INF , !P1 ;  /* 0xff8000005a707808 */ /* 0x000fe20004800000 */
[----:B------:R-:W1:Y:S01]  /*c890*/  MUFU.TANH R191, R191 ;  /* 0x000000bf00bf7308 */ /* 0x000e620000002400 */
[----:B--2---:R-:W-:Y:S02]  /*c8a0*/  FSEL R74, R57, -INF , !P6 ;  /* 0xff800000394a7808 */ /* 0x004fe40007000000 */
[----:B------:R-:W-:-:S05]  /*c8b0*/  ISETP.GE.AND P6, PT, R24, R47, PT ;  /* 0x0000002f1800720c */ /* 0x000fca0003fc6270 */
[----:B------:R-:W2:Y:S01]  /*c8c0*/  MUFU.TANH R187, R187 ;  /* 0x000000bb00bb7308 */ /* 0x000ea20000002400 */
[----:B----4-:R-:W-:Y:S02]  /*c8d0*/  FSEL R80, R58, -INF , !P3 ;  /* 0xff8000003a507808 */ /* 0x010fe40005800000 */
[----:B------:R-:W-:Y:S01]  /*c8e0*/  ISETP.GE.AND P3, PT, R20, R47, PT ;  /* 0x0000002f1400720c */ /* 0x000fe20003f66270 */
[----:B------:R-:W-:-:S03]  /*c8f0*/  VIADD R20, R2, 0xa8 ;  /* 0x000000a802147836 */ /* 0x000fc60000000000 */
[----:B------:R-:W-:Y:S01]  /*c900*/  FSEL R181, R181, -INF , !P3 ;  /* 0xff800000b5b57808 */ /* 0x000fe20005800000 */
[----:B------:R-:W-:Y:S01]  /*c910*/  MUFU.TANH R84, R25 ;  /* 0x0000001900547308 */ /* 0x000fe20000002400 */
[----:B-1----:R-:W-:Y:S02]  /*c920*/  FSEL R191, R191, -INF , !P5 ;  /* 0xff800000bfbf7808 */ /* 0x002fe40006800000 */
[----:B------:R-:W-:Y:S02]  /*c930*/  ISETP.GE.AND P5, PT, R21, R48, PT ;  /* 0x000000301500720c */ /* 0x000fe40003fa6270 */
[----:B------:R-:W-:-:S03]  /*c940*/  ISETP.GE.AND P1, PT, R20, R47, PT ;  /* 0x0000002f1400720c */ /* 0x000fc60003f26270 */
[----:B------:R-:W-:Y:S01]  /*c950*/  MUFU.TANH R99, R26 ;  /* 0x0000001a00637308 */ /* 0x000fe20000002400 */
[----:B--2---:R-:W-:Y:S01]  /*c960*/  FSEL R187, R187, -INF , !P4 ;  /* 0xff800000bbbb7808 */ /* 0x004fe20006000000 */
[----:B---3--:R-:W-:Y:S01]  /*c970*/  HMMA.16816.F32.BF16 R28, R4, R8, R28 ;  /* 0x00000008041c723c */ /* 0x008fe2000004181c */
[----:B------:R-:W-:-:S04]  /*c980*/  ISETP.GE.AND P4, PT, R20, R48, PT ;  /* 0x000000301400720c */ /* 0x000fc80003f86270 */
[----:B------:R-:W-:Y:S01]  /*c990*/  FSEL R120, R78, -INF , !P4 ;  /* 0xff8000004e787808 */ /* 0x000fe20006000000 */
[----:B------:R1:W-:Y:S01]  /*c9a0*/  MUFU.TANH R97, R27 ;  /* 0x0000001b00617308 */ /* 0x0003e20000002400 */
[----:B------:R-:W-:Y:S01]  /*c9b0*/  HMMA.16816.F32.BF16 R20, R12, R22, RZ ;  /* 0x000000160c14723c */ /* 0x000fe200000418ff */
[C---:B------:R-:W-:Y:S02]  /*c9c0*/  VIADD R8, R2.reuse, 0xa9 ;  /* 0x000000a902087836 */ /* 0x040fe40000000000 */
[----:B------:R-:W-:-:S04]  /*c9d0*/  VIADD R9, R2, 0xb0 ;  /* 0x000000b002097836 */ /* 0x000fc80000000000 */
[----:B------:R-:W2:Y:S01]  /*c9e0*/  MUFU.TANH R183, R183 ;  /* 0x000000b700b77308 */ /* 0x000ea20000002400 */
[----:B------:R-:W-:-:S07]  /*c9f0*/  ISETP.GE.AND P3, PT, R9, R48, PT ;  /* 0x000000300900720c */ /* 0x000fce0003f66270 */
[----:B------:R-:W3:Y:S01]  /*ca00*/  MUFU.TANH R88, R88 ;  /* 0x0000005800587308 */ /* 0x000ee20000002400 */
[----:B-1----:R-:W1:Y:S01]  /*ca10*/  LDSM.16.M88.4 R24, [R216+0x4c00] ;  /* 0x004c0000d818783b */ /* 0x002e620000000200 */
[----:B------:R-:W-:-:S06]  /*ca20*/  FMUL.FTZ R78, R28, UR9 ;  /* 0x000000091c4e7c20 */ /* 0x000fcc0008410000 */
[----:B------:R-:W4:Y:S01]  /*ca30*/  MUFU.TANH R86, R86 ;  /* 0x0000005600567308 */ /* 0x000f220000002400 */
[----:B--2---:R-:W-:Y:S01]  /*ca40*/  FSEL R183, R183, -INF , !P6 ;  /* 0xff800000b7b77808 */ /* 0x004fe20007000000 */
[----:B------:R-:W-:Y:S01]  /*ca50*/  HMMA.16816.F32.BF16 R20, R4, R10, R20 ;  /* 0x0000000a0414723c */ /* 0x000fe20000041814 */
[----:B------:R-:W-:-:S04]  /*ca60*/  ISETP.GE.AND P6, PT, R8, R48, PT ;  /* 0x000000300800720c */ /* 0x000fc80003fc6270 */
[----:B------:R-:W-:Y:S01]  /*ca70*/  FSEL R76, R76, -INF , !P6 ;  /* 0xff8000004c4c7808 */ /* 0x000fe20007000000 */
[----:B------:R-:W2:Y:S01]  /*ca80*/  MUFU.TANH R167, R167 ;  /* 0x000000a700a77308 */ /* 0x000ea20000002400 */
[----:B---3--:R-:W-:Y:S02]  /*ca90*/  FSEL R114, R88, -INF , !P0 ;  /* 0xff80000058727808 */ /* 0x008fe40004000000 */
[----:B------:R-:W-:Y:S01]  /*caa0*/  ISETP.GE.AND P0, PT, R8, R47, PT ;  /* 0x0000002f0800720c */ /* 0x000fe20003f06270 */
[----:B------:R-:W-:-:S04]  /*cab0*/  VIADD R8, R2, 0xb1 ;  /* 0x000000b102087836 */ /* 0x000fc80000000000 */
[----:B------:R-:W3:Y:S01]  /*cac0*/  MUFU.TANH R163, R163 ;  /* 0x000000a300a37308 */ /* 0x000ee20000002400 */
[----:B----4-:R-:W-:Y:S01]  /*cad0*/  FSEL R116, R86, -INF , !P5 ;  /* 0xff80000056747808 */ /* 0x010fe20006800000 */
[C---:B------:R-:W-:Y:S01]  /*cae0*/  VIADD R86, R2.reuse, 0xc1 ;  /* 0x000000c102567836 */ /* 0x040fe20000000000 */
[-C--:B------:R-:W-:Y:S01]  /*caf0*/  ISETP.GE.AND P5, PT, R9, R47.reuse, PT ;  /* 0x0000002f0900720c */ /* 0x080fe20003fa6270 */
[----:B------:R-:W-:Y:S01]  /*cb00*/  VIADD R9, R2, 0xb8 ;  /* 0x000000b802097836 */ /* 0x000fe20000000000 */
[CC--:B------:R-:W-:Y:S02]  /*cb10*/  ISETP.GE.AND P4, PT, R8.reuse, R47.reuse, PT ;  /* 0x0000002f0800720c */ /* 0x0c0fe40003f86270 */
[----:B------:R-:W-:Y:S01]  /*cb20*/  FSEL R147, R147, -INF , !P5 ;  /* 0xff80000093937808 */ /* 0x000fe20006800000 */
[----:B------:R-:W4:Y:S01]  /*cb30*/  MUFU.TANH R155, R155 ;  /* 0x0000009b009b7308 */ /* 0x000f220000002400 */
[----:B--2---:R-:W-:Y:S01]  /*cb40*/  FSEL R167, R167, -INF , !P2 ;  /* 0xff800000a7a77808 */ /* 0x004fe20005000000 */
[----:B------:R-:W-:Y:S01]  /*cb50*/  FMUL.FTZ R21, R21, UR9 ;  /* 0x0000000915157c20 */ /* 0x000fe20008410000 */
[----:B------:R-:W-:Y:S01]  /*cb60*/  ISETP.GE.AND P2, PT, R8, R48, PT ;  /* 0x000000300800720c */ /* 0x000fe20003f46270 */
[----:B------:R-:W-:Y:S01]  /*cb70*/  VIADD R8, R2, 0xb9 ;  /* 0x000000b902087836 */ /* 0x000fe20000000000 */
[----:B------:R-:W-:-:S03]  /*cb80*/  ISETP.GE.AND P6, PT, R9, R47, PT ;  /* 0x0000002f0900720c */ /* 0x000fc60003fc6270 */
[----:B------:R-:W2:Y:S01]  /*cb90*/  MUFU.TANH R82, R82 ;  /* 0x0000005200527308 */ /* 0x000ea20000002400 */
[----:B---3--:R-:W-:Y:S02]  /*cba0*/  FSEL R163, R163, -INF , !P1 ;  /* 0xff800000a3a37808 */ /* 0x008fe40004800000 */
[----:B------:R-:W-:-:S05]  /*cbb0*/  ISETP.GE.AND P1, PT, R9, R48, PT ;  /* 0x000000300900720c */ /* 0x000fca0003f26270 */
[----:B------:R-:W-:Y:S01]  /*cbc0*/  MUFU.TANH R57, R16 ;  /* 0x0000001000397308 */ /* 0x000fe20000002400 */
[----:B----4-:R-:W-:Y:S02]  /*cbd0*/  FSEL R155, R155, -INF , !P0 ;  /* 0xff8000009b9b7808 */ /* 0x010fe40004000000 */
[----:B------:R-:W-:-:S05]  /*cbe0*/  ISETP.GE.AND P0, PT, R8, R48, PT ;  /* 0x000000300800720c */ /* 0x000fca0003f06270 */
[----:B------:R-:W-:Y:S01]  /*cbf0*/  MUFU.TANH R58, R17 ;  /* 0x00000011003a7308 */ /* 0x000fe20000002400 */
[----:B--2---:R-:W-:Y:S01]  /*cc00*/  FSEL R28, R82, -INF , !P3 ;  /* 0xff800000521c7808 */ /* 0x004fe20005800000 */
[----:B------:R-:W-:Y:S01]  /*cc10*/  FMUL.FTZ R82, R29, UR9 ;  /* 0x000000091d527c20 */ /* 0x000fe20008410000 */
[----:B------:R-:W-:Y:S01]  /*cc20*/  ISETP.GE.AND P3, PT, R8, R47, PT ;  /* 0x0000002f0800720c */ /* 0x000fe20003f66270 */
[----:B------:R-:W-:Y:S01]  /*cc30*/  VIADD R29, R2, 0xc0 ;  /* 0x000000c0021d7836 */ /* 0x000fe20000000000 */
[C---:B-1----:R-:W-:Y:S03]  /*cc40*/  HMMA.16816.F32.BF16 R8, R12.reuse, R24, RZ ;  /* 0x000000180c08723c */ /* 0x042fe600000418ff */
[----:B------:R1:W-:Y:S01]  /*cc50*/  MUFU.TANH R93, R18 ;  /* 0x00000012005d7308 */ /* 0x0003e20000002400 */
[----:B------:R-:W-:Y:S02]  /*cc60*/  ISETP.GE.AND P5, PT, R29, R48, PT ;  /* 0x000000301d00720c */ /* 0x000fe40003fa6270 */
[----:B------:R-:W-:Y:S01]  /*cc70*/  HMMA.16816.F32.BF16 R12, R12, R26, RZ ;  /* 0x0000001a0c0c723c */ /* 0x000fe200000418ff */
[----:B------:R-:W-:Y:S01]  /*cc80*/  FMUL.FTZ R24, R30, UR9 ;  /* 0x000000091e187c20 */ /* 0x000fe20008410000 */
[----:B------:R-:W-:Y:S01]  /*cc90*/  FMUL.FTZ R30, R31, UR9 ;  /* 0x000000091f1e7c20 */ /* 0x000fe20008410000 */
[----:B------:R-:W-:Y:S01]  /*cca0*/  FSEL R31, R61, -INF , !P0 ;  /* 0xff8000003d1f7808 */ /* 0x000fe20004000000 */
[C---:B------:R-:W-:Y:S01]  /*ccb0*/  VIADD R61, R2.reuse, 0xd0 ;  /* 0x000000d0023d7836 */ /* 0x040fe20000000000 */
[----:B------:R-:W2:Y:S02]  /*ccc0*/  MUFU.TANH R64, R64 ;  /* 0x0000004000407308 */ /* 0x000ea40000002400 */
[----:B------:R-:W-:-:S06]  /*ccd0*/  VIADD R26, R2, 0xd8 ;  /* 0x000000d8021a7836 */ /* 0x000fcc0000000000 */
[----:B------:R-:W3:Y:S01]  /*cce0*/  MUFU.TANH R143, R143 ;  /* 0x0000008f008f7308 */ /* 0x000ee20000002400 */
[----:B-1----:R-:W1:Y:S01]  /*ccf0*/  LDSM.16.M88.4 R16, [R215+0x3c00] ;  /* 0x003c0000d710783b */ /* 0x002e620000000200 */
[----:B------:R-:W-:-:S06]  /*cd00*/  DEPBAR.LE SB0, 0x0 ;  /* 0x000080000000791a */ /* 0x000fcc0000000000 */
[----:B------:R-:W4:Y:S01]  /*cd10*/  MUFU.TANH R135, R135 ;  /* 0x0000008700877308 */ /* 0x000f220000002400 */
[----:B--2---:R-:W-:Y:S01]  /*cd20*/  FSEL R25, R64, -INF , !P2 ;  /* 0xff80000040197808 */ /* 0x004fe20005000000 */
[----:B------:R-:W-:Y:S01]  /*cd30*/  VIADD R64, R2, 0xc8 ;  /* 0x000000c802407836 */ /* 0x000fe20000000000 */
[-C--:B------:R-:W-:Y:S02]  /*cd40*/  ISETP.GE.AND P2, PT, R29, R47.reuse, PT ;  /* 0x0000002f1d00720c */ /* 0x080fe40003f46270 */
[----:B------:R-:W-:Y:S01]  /*cd50*/  FSEL R29, R62, -INF , !P1 ;  /* 0xff8000003e1d7808 */ /* 0x000fe20004800000 */
[----:B------:R-:W-:Y:S01]  /*cd60*/  VIADD R62, R2, 0xc9 ;  /* 0x000000c9023e7836 */ /* 0x000fe20000000000 */
[----:B------:R-:W-:Y:S01]  /*cd70*/  ISETP.GE.AND P0, PT, R64, R47, PT ;  /* 0x0000002f4000720c */ /* 0x000fe20003f06270 */
[----:B------:R-:W-:Y:S01]  /*cd80*/  MUFU.TANH R54, R54 ;  /* 0x0000003600367308 */ /* 0x000fe20000002400 */
[----:B---3--:R-:W-:Y:S02]  /*cd90*/  FSEL R143, R143, -INF , !P4 ;  /* 0xff8000008f8f7808 */ /* 0x008fe40006000000 */
[----:B------:R-:W-:-:S02]  /*cda0*/  ISETP.GE.AND P4, PT, R86, R48, PT ;  /* 0x000000305600720c */ /* 0x000fc40003f86270 */
[----:B------:R-:W-:Y:S02]  /*cdb0*/  ISETP.GE.AND P1, PT, R86, R47, PT ;  /* 0x0000002f5600720c */ /* 0x000fe40003f26270 */
[----:B------:R-:W-:Y:S01]  /*cdc0*/  FSEL R111, R111, -INF , !P0 ;  /* 0xff8000006f6f7808 */ /* 0x000fe20004000000 */
[----:B------:R-:W2:Y:S01]  /*cdd0*/  MUFU.TANH R129, R129 ;  /* 0x0000008100817308 */ /* 0x000ea20000002400 */
[----:B----4-:R-:W-:Y:S02]  /*cde0*/  FSEL R135, R135, -INF , !P6 ;  /* 0xff80000087877808 */ /* 0x010fe40007000000 */
[-C--:B------:R-:W-:Y:S01]  /*cdf0*/  ISETP.GE.AND P6, PT, R64, R48.reuse, PT ;  /* 0x000000304000720c */ /* 0x080fe20003fc6270 */
[----:B------:R-:W-:Y:S01]  /*ce00*/  FMUL.FTZ R64, R20, UR9 ;  /* 0x0000000914407c20 */ /* 0x000fe20008410000 */
[----:B------:R-:W-:Y:S02]  /*ce10*/  FSEL R115, R115, -INF , !P1 ;  /* 0xff80000073737808 */ /* 0x000fe40004800000 */
[----:B------:R-:W-:Y:S01]  /*ce20*/  FSEL R121, R121, -INF , !P2 ;  /* 0xff80000079797808 */ /* 0x000fe20005000000 */
[----:B------:R-:W3:Y:S01]  /*ce30*/  MUFU.TANH R55, R55 ;  /* 0x0000003700377308 */ /* 0x000ee20000002400 */
[----:B------:R-:W-:-:S02]  /*ce40*/  ISETP.GE.AND P0, PT, R26, R48, PT ;  /* 0x000000301a00720c */ /* 0x000fc40003f06270 */
[----:B------:R-:W-:-:S05]  /*ce50*/  ISETP.GE.AND P2, PT, R61, R48, PT ;  /* 0x000000303d00720c */ /* 0x000fca0003f46270 */
[----:B------:R-:W4:Y:S01]  /*ce60*/  MUFU.TANH R60, R60 ;  /* 0x0000003c003c7308 */ /* 0x000f220000002400 */
[----:B-1----:R-:W-:Y:S01]  /*ce70*/  HMMA.16816.F32.BF16 R8, R4, R16, R8 ;  /* 0x000000100408723c */ /* 0x002fe20000041808 */
[----:B--2---:R-:W-:Y:S02]  /*ce80*/  FSEL R129, R129, -INF , !P3 ;  /* 0xff80000081817808 */ /* 0x004fe40005800000 */
[----:B------:R-:W-:-:S03]  /*ce90*/  ISETP.GE.AND P3, PT, R62, R48, PT ;  /* 0x000000303e00720c */ /* 0x000fc60003f66270 */
[----:B------:R-:W-:Y:S01]  /*cea0*/  HMMA.16816.F32.BF16 R12, R4, R18, R12 ;  /* 0x00000012040c723c */ /* 0x000fe2000004180c */
[----:B------:R-:W1:Y:S01]  /*ceb0*/  MUFU.TANH R107, R107 ;  /* 0x0000006b006b7308 */ /* 0x000e620000002400 */
[----:B------:R-:W-:Y:S01]  /*cec0*/  FSEL R17, R54, -INF , !P4 ;  /* 0xff80000036117808 */ /* 0x000fe20006000000 */
[----:B------:R-:W-:Y:S01]  /*ced0*/  VIADD R16, R2, 0xd1 ;  /* 0x000000d102107836 */ /* 0x000fe20000000000 */
[----:B---3--:R-:W-:Y:S02]  /*cee0*/  FSEL R20, R55, -INF , !P5 ;  /* 0xff80000037147808 */ /* 0x008fe40006800000 */
[-C--:B------:R-:W-:Y:S01]  /*cef0*/  ISETP.GE.AND P5, PT, R62, R47.reuse, PT ;  /* 0x0000002f3e00720c */ /* 0x080fe20003fa6270 */
[----:B------:R-:W-:Y:S01]  /*cf00*/  VIADD R5, R2, 0xe8 ;  /* 0x000000e802057836 */ /* 0x000fe20000000000 */
[----:B------:R-:W-:Y:S01]  /*cf10*/  ISETP.GE.AND P1, PT, R16, R48, PT ;  /* 0x000000301000720c */ /* 0x000fe20003f26270 */
[----:B------:R-:W2:Y:S01]  /*cf20*/  MUFU.TANH R65, R65 ;  /* 0x0000004100417308 */ /* 0x000ea20000002400 */
[----:B----4-:R-:W-:Y:S01]  /*cf30*/  FSEL R27, R60, -INF , !P6 ;  /* 0xff8000003c1b7808 */ /* 0x010fe20007000000 */
[----:B------:R-:W-:Y:S01]  /*cf40*/  VIADD R6, R2, 0xe1 ;  /* 0x000000e102067836 */ /* 0x000fe20000000000 */
[----:B------:R-:W-:-:S02]  /*cf50*/  ISETP.GE.AND P6, PT, R16, R47, PT ;  /* 0x0000002f1000720c */ /* 0x000fc40003fc6270 */
[----:B------:R-:W-:Y:S02]  /*cf60*/  FSEL R16, R63, -INF , !P3 ;  /* 0xff8000003f107808 */ /* 0x000fe40005800000 */
[-C--:B------:R-:W-:Y:S01]  /*cf70*/  ISETP.GE.AND P3, PT, R26, R47.reuse, PT ;  /* 0x0000002f1a00720c */ /* 0x080fe20003f66270 */
[----:B------:R-:W-:Y:S01]  /*cf80*/  MUFU.TANH R59, R59 ;  /* 0x0000003b003b7308 */ /* 0x000fe20000002400 */
[----:B-1----:R-:W-:Y:S01]  /*cf90*/  FSEL R107, R107, -INF , !P5 ;  /* 0xff8000006b6b7808 */ /* 0x002fe20006800000 */
[----:B------:R-:W-:Y:S01]  /*cfa0*/  FMUL.FTZ R9, R9, UR9 ;  /* 0x0000000909097c20 */ /* 0x000fe20008410000 */
[-C--:B------:R-:W-:Y:S01]  /*cfb0*/  ISETP.GE.AND P4, PT, R61, R47.reuse, PT ;  /* 0x0000002f3d00720c */ /* 0x080fe20003f86270 */
[----:B------:R-:W-:Y:S02]  /*cfc0*/  VIADD R26, R2, 0xe0 ;  /* 0x000000e0021a7836 */ /* 0x000fe40000000000 */
[----:B------:R-:W-:Y:S01]  /*cfd0*/  FMUL.FTZ R61, R22, UR9 ;  /* 0x00000009163d7c20 */ /* 0x000fe20008410000 */
[----:B------:R-:W-:Y:S01]  /*cfe0*/  FMUL.FTZ R22, R23, UR9 ;  /* 0x0000000917167c20 */ /* 0x000fe20008410000 */
[----:B------:R-:W-:Y:S01]  /*cff0*/  FSEL R93, R93, -INF , !P3 ;  /* 0xff8000005d5d7808 */ /* 0x000fe20005800000 */
[----:B------:R-:W1:Y:S01]  /*d000*/  MUFU.TANH R78, R78 ;  /* 0x0000004e004e7308 */ /* 0x000e620000002400 */
[----:B--2---:R-:W-:Y:S01]  /*d010*/  FSEL R23, R65, -INF , !P2 ;  /* 0xff80000041177808 */ /* 0x004fe20005000000 */
[----:B------:R-:W-:Y:S01]  /*d020*/  FMUL.FTZ R13, R13, UR9 ;  /* 0x000000090d0d7c20 */ /* 0x000fe20008410000 */
[----:B------:R-:W-:Y:S01]  /*d030*/  FSEL R99, R99, -INF , !P4 ;  /* 0xff80000063637808 */ /* 0x000fe20006000000 */
[----:B------:R-:W-:Y:S01]  /*d040*/  FMUL.FTZ R8, R8, UR9 ;  /* 0x0000000908087c20 */ /* 0x000fe20008410000 */
[-C--:B------:R-:W-:Y:S01]  /*d050*/  ISETP.GE.AND P3, PT, R5, R48.reuse, PT ;  /* 0x000000300500720c */ /* 0x080fe20003f66270 */
[----:B------:R-:W-:Y:S01]  /*d060*/  FMUL.FTZ R10, R10, UR9 ;  /* 0x000000090a0a7c20 */ /* 0x000fe20008410000 */
[----:B------:R-:W-:Y:S01]  /*d070*/  ISETP.GE.AND P4, PT, R26, R48, PT ;  /* 0x000000301a00720c */ /* 0x000fe20003f86270 */
[----:B------:R2:W-:Y:S01]  /*d080*/  MUFU.TANH R54, R21 ;  /* 0x0000001500367308 */ /* 0x0005e20000002400 */
[----:B------:R-:W-:Y:S01]  /*d090*/  FSEL R4, R57, -INF , !P0 ;  /* 0xff80000039047808 */ /* 0x000fe20004000000 */
[----:B------:R-:W-:Y:S01]  /*d0a0*/  FMUL.FTZ R57, R11, UR9 ;  /* 0x000000090b397c20 */ /* 0x000fe20008410000 */
[----:B------:R-:W-:Y:S01]  /*d0b0*/  ISETP.GE.AND P0, PT, R6, R47, PT ;  /* 0x0000002f0600720c */ /* 0x000fe20003f06270 */
[----:B------:R-:W-:Y:S01]  /*d0c0*/  FMUL.FTZ R12, R12, UR9 ;  /* 0x000000090c0c7c20 */ /* 0x000fe20008410000 */
[----:B------:R-:W-:Y:S01]  /*d0d0*/  FMUL.FTZ R14, R14, UR9 ;  /* 0x000000090e0e7c20 */ /* 0x000fe20008410000 */
[----:B------:R-:W-:Y:S01]  /*d0e0*/  FMUL.FTZ R15, R15, UR9 ;  /* 0x000000090f0f7c20 */ /* 0x000fe20008410000 */
[----:B------:R-:W-:Y:S01]  /*d0f0*/  FSEL R97, R97, -INF , !P6 ;  /* 0xff80000061617808 */ /* 0x000fe20007000000 */
[----:B------:R-:W-:Y:S01]  /*d100*/  MUFU.TANH R30, R30 ;  /* 0x0000001e001e7308 */ /* 0x000fe20000002400 */
[----:B-1----:R-:W-:-:S02]  /*d110*/  FSEL R11, R78, -INF , !P4 ;  /* 0xff8000004e0b7808 */ /* 0x002fc40006000000 */
[----:B------:R-:W-:Y:S01]  /*d120*/  ISETP.GE.AND P6, PT, R6, R48, PT ;  /* 0x000000300600720c */ /* 0x000fe20003fc6270 */
[----:B------:R-:W-:-:S04]  /*d130*/  VIADD R6, R2, 0xf0 ;  /* 0x000000f002067836 */ /* 0x000fc80000000000 */
[----:B------:R-:W1:Y:S01]  /*d140*/  MUFU.TANH R55, R64 ;  /* 0x0000004000377308 */ /* 0x000e620000002400 */
[----:B--2---:R-:W-:-:S05]  /*d150*/  VIADD R21, R2, 0xd9 ;  /* 0x000000d902157836 */ /* 0x004fca0000000000 */
[C---:B------:R-:W-:Y:S02]  /*d160*/  ISETP.GE.AND P5, PT, R21.reuse, R48, PT ;  /* 0x000000301500720c */ /* 0x040fe40003fa6270 */
[----:B------:R-:W-:Y:S01]  /*d170*/  MUFU.TANH R103, R9 ;  /* 0x0000000900677308 */ /* 0x000fe20000002400 */
[-C--:B------:R-:W-:Y:S02]  /*d180*/  ISETP.GE.AND P2, PT, R21, R47.reuse, PT ;  /* 0x0000002f1500720c */ /* 0x080fe40003f46270 */
[----:B------:R-:W-:Y:S02]  /*d190*/  FSEL R19, R58, -INF , !P5 ;  /* 0xff8000003a137808 */ /* 0x000fe40006800000 */
[----:B------:R-:W-:Y:S01]  /*d1a0*/  ISETP.GE.AND P5, PT, R5, R47, PT ;  /* 0x0000002f0500720c */ /* 0x000fe20003fa6270 */
[----:B------:R-:W-:Y:S01]  /*d1b0*/  VIADD R5, R2, 0xe9 ;  /* 0x000000e902057836 */ /* 0x000fe20000000000 */
[----:B------:R-:W-:Y:S01]  /*d1c0*/  FSEL R63, R59, -INF , !P2 ;  /* 0xff8000003b3f7808 */ /* 0x000fe20005000000 */
[----:B------:R-:W2:Y:S01]  /*d1d0*/  MUFU.TANH R82, R82 ;  /* 0x0000005200527308 */ /* 0x000ea20000002400 */
[----:B-1----:R-:W-:-:S02]  /*d1e0*/  FSEL R7, R55, -INF , !P3 ;  /* 0xff80000037077808 */ /* 0x002fc40005800000 */
[C---:B------:R-:W-:Y:S02]  /*d1f0*/  ISETP.GE.AND P2, PT, R5.reuse, R48, PT ;  /* 0x000000300500720c */ /* 0x040fe40003f46270 */
[-C--:B------:R-:W-:Y:S01]  /*d200*/  ISETP.GE.AND P4, PT, R5, R47.reuse, PT ;  /* 0x0000002f0500720c */ /* 0x080fe20003f86270 */
[----:B------:R-:W-:Y:S01]  /*d210*/  VIADD R5, R2, 0xf1 ;  /* 0x000000f102057836 */ /* 0x000fe20000000000 */
[----:B------:R-:W-:Y:S01]  /*d220*/  FSEL R21, R84, -INF , !P1 ;  /* 0xff80000054157808 */ /* 0x000fe20004800000 */
[----:B------:R-:W1:Y:S01]  /*d230*/  MUFU.TANH R24, R24 ;  /* 0x0000001800187308 */ /* 0x000e620000002400 */
[-C--:B------:R-:W-:Y:S02]  /*d240*/  ISETP.GE.AND P1, PT, R26, R47.reuse, PT ;  /* 0x0000002f1a00720c */ /* 0x080fe40003f26270 */
[----:B------:R-:W-:-:S05]  /*d250*/  ISETP.GE.AND P3, PT, R5, R47, PT ;  /* 0x0000002f0500720c */ /* 0x000fca0003f66270 */
[----:B------:R3:W-:Y:S01]  /*d260*/  MUFU.TANH R64, R13 ;  /* 0x0000000d00407308 */ /* 0x0007e20000002400 */
[----:B--2---:R-:W-:Y:S02]  /*d270*/  FSEL R9, R82, -INF , !P6 ;  /* 0xff80000052097808 */ /* 0x004fe40007000000 */
[----:B------:R-:W-:-:S05]  /*d280*/  ISETP.GE.AND P6, PT, R6, R47, PT ;  /* 0x0000002f0600720c */ /* 0x000fca0003fc6270 */
[----:B------:R2:W4:Y:S01]  /*d290*/  MUFU.TANH R60, R61 ;  /* 0x0000003d003c7308 */ /* 0x0005220000002400 */
[----:B-1----:R-:W-:Y:S02]  /*d2a0*/  FSEL R62, R24, -INF , !P1 ;  /* 0xff800000183e7808 */ /* 0x002fe40004800000 */
[----:B------:R-:W-:Y:S01]  /*d2b0*/  ISETP.GE.AND P1, PT, R6, R48, PT ;  /* 0x000000300600720c */ /* 0x000fe20003f26270 */
[----:B------:R-:W-:-:S04]  /*d2c0*/  VIADD R6, R2, 0xf9 ;  /* 0x000000f902067836 */ /* 0x000fc80000000000 */
[----:B------:R-:W1:Y:S01]  /*d2d0*/  MUFU.TANH R22, R22 ;  /* 0x0000001600167308 */ /* 0x000e620000002400 */
[----:B---3--:R-:W-:-:S07]  /*d2e0*/  FMUL.FTZ R13, R32, UR9 ;  /* 0x00000009200d7c20 */ /* 0x008fce0008410000 */
[----:B------:R3:W5:Y:S01]  /*d2f0*/  MUFU.TANH R125, R8 ;  /* 0x00000008007d7308 */ /* 0x0007620000002400 */
[----:B--2---:R-:W-:Y:S02]  /*d300*/  FSEL R61, R30, -INF , !P0 ;  /* 0xff8000001e3d7808 */ /* 0x004fe40004000000 */
[----:B------:R-:W-:Y:S02]  /*d310*/  ISETP.GE.AND P0, PT, R5, R48, PT ;  /* 0x000000300500720c */ /* 0x000fe40003f06270 */
[----:B------:R-:W-:Y:S02]  /*d320*/  FSEL R5, R54, -INF , !P2 ;  /* 0xff80000036057808 */ /* 0x000fe40005000000 */
[----:B------:R-:W-:Y:S01]  /*d330*/  FSEL R103, R103, -INF , !P0 ;  /* 0xff80000067677808 */ /* 0x000fe20004000000 */
[----:B------:R-:W2:Y:S01]  /*d340*/  MUFU.TANH R58, R10 ;  /* 0x0000000a003a7308 */ /* 0x000ea20000002400 */
[----:B------:R-:W-:Y:S02]  /*d350*/  ISETP.GT.AND P0, PT, R228, R219, PT ;  /* 0x000000dbe400720c */ /* 0x000fe40003f04270 */
[----:B----4-:R-:W-:-:S02]  /*d360*/  FSEL R60, R60, -INF , !P5 ;  /* 0xff8000003c3c7808 */ /* 0x010fc40006800000 */
[----:B-1----:R-:W-:Y:S02]  /*d370*/  FSEL R59, R22, -INF , !P4 ;  /* 0xff800000163b7808 */ /* 0x002fe40006000000 */
[-C--:B------:R-:W-:Y:S01]  /*d380*/  ISETP.GE.AND P4, PT, R6, R48.reuse, PT ;  /* 0x000000300600720c */ /* 0x080fe20003f86270 */
[----:B------:R-:W1:Y:S01]  /*d390*/  MUFU.TANH R57, R57 ;  /* 0x0000003900397308 */ /* 0x000e620000002400 */
[----:B---3--:R-:W-:Y:S01]  /*d3a0*/  VIADD R8, R2, 0xf8 ;  /* 0x000000f802087836 */ /* 0x008fe20000000000 */
[----:B-----5:R-:W-:Y:S02]  /*d3b0*/  FSEL R125, R125, -INF , !P1 ;  /* 0xff8000007d7d7808 */ /* 0x020fe40004800000 */
[----:B------:R-:W-:Y:S02]  /*d3c0*/  ISETP.GE.AND P1, PT, R6, R47, PT ;  /* 0x0000002f0600720c */ /* 0x000fe40003f26270 */
[----:B------:R-:W-:Y:S02]  /*d3d0*/  ISETP.GE.AND P5, PT, R8, R48, PT ;  /* 0x000000300800720c */ /* 0x000fe40003fa6270 */
[----:B------:R-:W3:Y:S01]  /*d3e0*/  MUFU.TANH R65, R12 ;  /* 0x0000000c00417308 */ /* 0x000ee20000002400 */
[----:B--2---:R-:W-:-:S02]  /*d3f0*/  FSEL R58, R58, -INF , !P6 ;  /* 0xff8000003a3a7808 */ /* 0x004fc40007000000 */
[----:B------:R-:W-:Y:S01]  /*d400*/  ISETP.GE.AND P2, PT, R8, R47, PT ;  /* 0x0000002f0800720c */ /* 0x000fe20003f46270 */
[----:B------:R-:W-:Y:S01]  /*d410*/  BAR.SYNC.DEFER_BLOCKING 0x0 ;  /* 0x0000000000007b1d */ /* 0x000fe20000010000 */
[----:B------:R-:W-:Y:S02]  /*d420*/  ISETP.GE.AND P6, PT, R2, R48, PT ;  /* 0x000000300200720c */ /* 0x000fe40003fc6270 */
[----:B------:R-:W-:Y:S02]  /*d430*/  FSEL R64, R64, -INF , !P4 ;  /* 0xff80000040407808 */ /* 0x000fe40006000000 */
[----:B-1----:R-:W-:Y:S01]  /*d440*/  FSEL R57, R57, -INF , !P3 ;  /* 0xff80000039397808 */ /* 0x002fe20005800000 */
[----:B------:R-:W1:Y:S01]  /*d450*/  MUFU.TANH R55, R14 ;  /* 0x0000000e00377308 */ /* 0x000e620000002400 */
[----:B---3--:R-:W-:-:S07]  /*d460*/  FSEL R65, R65, -INF , !P5 ;  /* 0xff80000041417808 */ /* 0x008fce0006800000 */
[----:B------:R-:W2:Y:S08]  /*d470*/  MUFU.TANH R54, R15 ;  /* 0x0000000f00367308 */ /* 0x000eb00000002400 */
[----:B------:R-:W3:Y:S01]  /*d480*/  MUFU.TANH R13, R13 ;  /* 0x0000000d000d7308 */ /* 0x000ee20000002400 */
[----:B-1----:R-:W-:Y:S02]  /*d490*/  FSEL R55, R55, -INF , !P2 ;  /* 0xff80000037377808 */ /* 0x002fe40005000000 */
[----:B--2---:R-:W-:-:S02]  /*d4a0*/  FSEL R54, R54, -INF , !P1 ;  /* 0xff80000036367808 */ /* 0x004fc40004800000 */
[----:B---3--:R-:W-:Y:S01]  /*d4b0*/  FSEL R13, R13, -INF , !P6 ;  /* 0xff8000000d0d7808 */ /* 0x008fe20007000000 */
        /* <DEDUP_REMOVED lines=62> */
.L_x_2628:
[----:B------:R-:W-:Y:S02]  /*d8a0*/  ULDC UR10, c[0x0][0x248] ;  /* 0x00009200000a7ab9 */ /* 0x000fe40000000800 */
[----:B------:R-:W-:-:S06]  /*d8b0*/  USHF.L.U32 UR5, UR10, 0x8, URZ ;  /* 0x000000080a057899 */ /* 0x000fcc000800063f */
[----:B------:R-:W-:-:S04]  /*d8c0*/  IADD3 R118, RZ, -UR5, RZ ;  /* 0x80000005ff767c10 */ /* 0x000fc8000fffe0ff */
[----:B------:R-:W-:-:S07]  /*d8d0*/  SHF.R.S32.HI R0, RZ, 0x1f, R118 ;  /* 0x0000001fff007819 */ /* 0x000fce0000011476 */
.L_x_2629:
        /* <DEDUP_REMOVED lines=31> */
.L_x_2627:
        /* <DEDUP_REMOVED lines=138> */
[----:B--2---:R-:W-:Y:S01]  /*e370*/  F2FP.BF16.F32.PACK_AB R30, R144, R171 ;  /* 0x000000ab901e723e */ /* 0x004fe200000010ff */
        /* <DEDUP_REMOVED lines=14> */
[----:B------:R-:W-:Y:S01]  /*e460*/  LDSM.16.MT88.4 R20, [R214+0x5800] ;  /* 0x00580000d614783b */ /* 0x000fe20000004200 */
        /* <DEDUP_REMOVED lines=24> */
[----:B------:R-:W-:Y:S01]  /*e5f0*/  FFMA.FTZ R95, R95, UR5, -R92 ;  /* 0x000000055f5f7c23 */ /* 0x000fe2000801085c */
[----:B------:R-:W-:Y:S01]  /*e600*/  FADD.FTZ R154, R177, R154 ;  /* 0x0000009ab19a7221 */ /* 0x000fe20000010000 */
[----:B------:R-:W-:Y:S01]  /*e610*/  FFMA.FTZ R76, R76, UR5, -R92 ;  /* 0x000000054c4c7c23 */ /* 0x000fe2000801085c */
[----:B------:R-:W-:Y:S01]  /*e620*/  FMNMX.FTZ R0, R193, R0, !PT ;  /* 0x00000000c1007209 */ /* 0x000fe20007810000 */
[----:B------:R-:W-:Y:S01]  /*e630*/  MUFU.EX2 R124, R124 ;  /* 0x0000007c007c7308 */ /* 0x000fe20000000800 */
[----:B--2---:R-:W-:Y:S01]  /*e640*/  F2FP.BF16.F32.PACK_AB R38, R128, R149 ;  /* 0x000000958026723e */ /* 0x004fe200000010ff */
[----:B------:R-:W-:Y:S01]  /*e650*/  FADD.FTZ R171, R171, R154 ;  /* 0x0000009aabab7221 */ /* 0x000fe20000010000 */
[----:B------:R-:W-:Y:S01]  /*e660*/  FMNMX.FTZ R0, R191, R0, !PT ;  /* 0x00000000bf007209 */ /* 0x000fe20007810000 */
[----:B------:R-:W-:-:S03]  /*e670*/  FFMA.FTZ R64, R64, UR5, -R92 ;  /* 0x0000000540407c23 */ /* 0x000fc6000801085c */
        /* <DEDUP_REMOVED lines=50> */
[----:B------:R-:W1:Y:S02]  /*e9a0*/  LDSM.16.MT88.4 R12, [R214+0x5000] ;  /* 0x00500000d60c783b */ /* 0x000e640000004200 */
[C---:B------:R-:W-:Y:S01]  /*e9b0*/  FSETP.NEU.FTZ.AND P1, PT, R0.reuse, -INF , PT ;  /* 0xff8000000000780b */ /* 0x040fe20003f3d000 */
[----:B------:R-:W-:Y:S01]  /*e9c0*/  FMUL.FTZ R66, R0, UR5 ;  /* 0x0000000500427c20 */ /* 0x000fe20008410000 */
[----:B------:R-:W-:Y:S01]  /*e9d0*/  LDSM.16.MT88.4 R4, [R214+0x5400] ;  /* 0x00540000d604783b */ /* 0x000fe20000004200 */
[----:B------:R-:W-:Y:S03]  /*e9e0*/  MUFU.EX2 R89, R89 ;  /* 0x0000005900597308 */ /* 0x000fe60000000800 */
[----:B------:R-:W-:-:S05]  /*e9f0*/  FSEL R66, R66, RZ, P1 ;  /* 0x000000ff42427208 */ /* 0x000fca0000800000 */
        /* <DEDUP_REMOVED lines=22> */
[----:B------:R-:W5:Y:S01]  /*eb60*/  LDSM.16.MT88.4 R32, [R213+0x5800] ;  /* 0x00580000d520783b */ /* 0x000f620000004200 */
        /* <DEDUP_REMOVED lines=25> */
[----:B-1----:R-:W-:Y:S01]  /*ed00*/  F2FP.BF16.F32.PACK_AB R31, R142, R169 ;  /* 0x000000a98e1f723e */ /* 0x002fe200000010ff */
        /* <DEDUP_REMOVED lines=14> */
[----:B------:R-:W1:Y:S01]  /*edf0*/  MUFU.EX2 R130, R130 ;  /* 0x0000008200827308 */ /* 0x000e620000000800 */
[----:B---3--:R-:W-:Y:S01]  /*ee00*/  F2FP.BF16.F32.PACK_AB R37, R132, R157 ;  /* 0x0000009d8425723e */ /* 0x008fe200000010ff */
[--C-:B------:R-:W-:Y:S01]  /*ee10*/  FFMA.FTZ R62, R62, UR5, -R66.reuse ;  /* 0x000000053e3e7c23 */ /* 0x100fe20008010842 */
[--C-:B------:R-:W-:Y:S01]  /*ee20*/  FFMA.FTZ R61, R61, UR5, -R66.reuse ;  /* 0x000000053d3d7c23 */ /* 0x100fe20008010842 */
[--C-:B------:R-:W-:Y:S01]  /*ee30*/  FFMA.FTZ R60, R60, UR5, -R66.reuse ;  /* 0x000000053c3c7c23 */ /* 0x100fe20008010842 */
[----:B--2---:R-:W-:Y:S01]  /*ee40*/  HMMA.16816.F32.BF16 R8, R28, R24, RZ ;  /* 0x000000181c08723c */ /* 0x004fe200000418ff */
[----:B------:R-:W-:-:S02]  /*ee50*/  FFMA.FTZ R59, R59, UR5, -R66 ;  /* 0x000000053b3b7c23 */ /* 0x000fc40008010842 */
[----:B------:R-:W-:Y:S03]  /*ee60*/  MUFU.EX2 R137, R137 ;  /* 0x0000008900897308 */ /* 0x000fe60000000800 */
[----:B------:R-:W-:Y:S01]  /*ee70*/  HMMA.16816.F32.BF16 R28, R28, R26, RZ ;  /* 0x0000001a1c1c723c */ /* 0x000fe200000418ff */
[----:B------:R-:W-:-:S04]  /*ee80*/  F2FP.BF16.F32.PACK_AB R24, R124, R145 ;  /* 0x000000917c18723e */ /* 0x000fc800000010ff */
[----:B------:R-:W2:Y:S01]  /*ee90*/  MUFU.EX2 R122, R122 ;  /* 0x0000007a007a7308 */ /* 0x000ea20000000800 */
[----:B-1----:R-:W-:Y:S02]  /*eea0*/  F2FP.BF16.F32.PACK_AB R39, R130, R151 ;  /* 0x000000978227723e */ /* 0x002fe400000010ff */
[----:B------:R-:W-:-:S05]  /*eeb0*/  F2FP.BF16.F32.PACK_AB R26, R118, R131 ;  /* 0x00000083761a723e */ /* 0x000fca00000010ff */
[----:B------:R-:W-:Y:S01]  /*eec0*/  MUFU.EX2 R133, R133 ;  /* 0x0000008500857308 */ /* 0x000fe20000000800 */
[C---:B------:R-:W-:Y:S06]  /*eed0*/  HMMA.16816.F32.BF16 R16, R36.reuse, R4, R16 ;  /* 0x000000042410723c */ /* 0x040fec0000041810 */
[----:B------:R-:W-:Y:S01]  /*eee0*/  HMMA.16816.F32.BF16 R12, R36, R6, R12 ;  /* 0x00000006240c723c */ /* 0x000fe2000004180c */
[----:B------:R-:W1:Y:S01]  /*eef0*/  MUFU.EX2 R114, R114 ;  /* 0x0000007200727308 */ /* 0x000e620000000800 */
[----:B------:R-:W3:Y:S01]  /*ef00*/  LDSM.16.MT88.4 R4, [R214+0x5c00] ;  /* 0x005c0000d604783b */ /* 0x000ee20000004200 */
[----:B--2---:R-:W-:-:S03]  /*ef10*/  F2FP.BF16.F32.PACK_AB R25, R122, R137 ;  /* 0x000000897a19723e */ /* 0x004fc600000010ff */
[C---:B----4-:R-:W-:Y:S03]  /*ef20*/  HMMA.16816.F32.BF16 R8, R36.reuse, R40, R8 ;  /* 0x000000282408723c */ /* 0x050fe60000041808 */
        /* <DEDUP_REMOVED lines=55> */
[----:B------:R-:W2:Y:S01]  /*f2a0*/  MUFU.EX2 R88, R88 ;  /* 0x0000005800587308 */ /* 0x000ea20000000800 */
[----:B------:R-:W-:-:S05]  /*f2b0*/  F2FP.BF16.F32.PACK_AB R36, R90, R91 ;  /* 0x0000005b5a24723e */ /* 0x000fca00000010ff */
[----:B------:R-:W-:Y:S02]  /*f2c0*/  F2FP.BF16.F32.PACK_AB R20, R96, R101 ;  /* 0x000000656014723e */ /* 0x000fe400000010ff */
[----:B-----5:R-:W-:Y:S01]  /*f2d0*/  F2FP.BF16.F32.PACK_AB R21, R159, R136 ;  /* 0x000000889f15723e */ /* 0x020fe200000010ff */
[----:B------:R-:W-:Y:S01]  /*f2e0*/  MUFU.EX2 R146, R146 ;  /* 0x0000009200927308 */ /* 0x000fe20000000800 */
[----:B------:R-:W-:Y:S02]  /*f2f0*/  F2FP.BF16.F32.PACK_AB R22, R94, R95 ;  /* 0x0000005f5e16723e */ /* 0x000fe400000010ff */
[----:B----4-:R-:W-:-:S05]  /*f300*/  F2FP.BF16.F32.PACK_AB R23, R165, R140 ;  /* 0x0000008ca517723e */ /* 0x010fca00000010ff */
[----:B------:R-:W4:Y:S01]  /*f310*/  MUFU.EX2 R173, R173 ;  /* 0x000000ad00ad7308 */ /* 0x000f220000000800 */
[----:B--2---:R-:W-:Y:S01]  /*f320*/  F2FP.BF16.F32.PACK_AB R38, R88, R89 ;  /* 0x000000595826723e */ /* 0x004fe200000010ff */
[C---:B------:R-:W-:Y:S06]  /*f330*/  HMMA.16816.F32.BF16 R16, R20.reuse, R24, R16 ;  /* 0x000000181410723c */ /* 0x040fec0000041810 */
[----:B------:R-:W-:Y:S01]  /*f340*/  MUFU.EX2 R156, R156 ;  /* 0x0000009c009c7308 */ /* 0x000fe20000000800 */
[C---:B------:R-:W-:Y:S01]  /*f350*/  HMMA.16816.F32.BF16 R12, R20.reuse, R26, R12 ;  /* 0x0000001a140c723c */ /* 0x040fe2000004180c */
[----:B------:R-:W2:Y:S05]  /*f360*/  LDSM.16.MT88.4 R24, [R214+0x7000] ;  /* 0x00700000d618783b */ /* 0x000eaa0000004200 */
[----:B-1----:R-:W-:Y:S01]  /*f370*/  HMMA.16816.F32.BF16 R8, R20, R32, R8 ;  /* 0x000000201408723c */ /* 0x002fe20000041808 */
[----:B------:R-:W1:Y:S01]  /*f380*/  MUFU.EX2 R179, R179 ;  /* 0x000000b300b37308 */ /* 0x000e620000000800 */
[----:B----4-:R-:W-:-:S04]  /*f390*/  F2FP.BF16.F32.PACK_AB R37, R173, R146 ;  /* 0x00000092ad25723e */ /* 0x010fc800000010ff */
[----:B------:R-:W-:Y:S01]  /*f3a0*/  HMMA.16816.F32.BF16 R28, R20, R34, R28 ;  /* 0x00000022141c723c */ /* 0x000fe2000004181c */
[----:B------:R-:W4:Y:S02]  /*f3b0*/  LDSM.16.MT88.4 R32, [R213+0x7000] ;  /* 0x00700000d520783b */ /* 0x000f240000004200 */
[----:B------:R-:W-:Y:S08]  /*f3c0*/  MUFU.EX2 R87, R87 ;  /* 0x0000005700577308 */ /* 0x000ff00000000800 */
[----:B------:R-:W5:Y:S01]  /*f3d0*/  MUFU.EX2 R86, R86 ;  /* 0x0000005600567308 */ /* 0x000f620000000800 */
[----:B-1----:R-:W-:-:S07]  /*f3e0*/  F2FP.BF16.F32.PACK_AB R39, R179, R156 ;  /* 0x0000009cb327723e */ /* 0x002fce00000010ff */
[----:B------:R-:W-:Y:S01]  /*f3f0*/  MUFU.EX2 R85, R85 ;  /* 0x0000005500557308 */ /* 0x000fe20000000800 */
[C---:B---3--:R-:W-:Y:S06]  /*f400*/  HMMA.16816.F32.BF16 R16, R36.reuse, R4, R16 ;  /* 0x000000042410723c */ /* 0x048fec0000041810 */
[----:B------:R-:W-:Y:S01]  /*f410*/  HMMA.16816.F32.BF16 R12, R36, R6, R12 ;  /* 0x00000006240c723c */ /* 0x000fe2000004180c */
[----:B------:R-:W1:Y:S01]  /*f420*/  MUFU.EX2 R84, R84 ;  /* 0x0000005400547308 */ /* 0x000e620000000800 */
[----:B------:R-:W3:Y:S01]  /*f430*/  LDSM.16.MT88.4 R4, [R214+0x7400] ;  /* 0x00740000d604783b */ /* 0x000ee20000004200 */
[----:B-----5:R-:W-:-:S03]  /*f440*/  F2FP.BF16.F32.PACK_AB R20, R86, R87 ;  /* 0x000000575614723e */ /* 0x020fc600000010ff */
[C---:B------:R-:W-:Y:S03]  /*f450*/  HMMA.16816.F32.BF16 R8, R36.reuse, R40, R8 ;  /* 0x000000282408723c */ /* 0x040fe60000041808 */
[----:B------:R-:W-:Y:S03]  /*f460*/  MUFU.EX2 R158, R158 ;  /* 0x0000009e009e7308 */ /* 0x000fe60000000800 */
[----:B------:R-:W-:Y:S01]  /*f470*/  HMMA.16816.F32.BF16 R28, R36, R42, R28 ;  /* 0x0000002a241c723c */ /* 0x000fe2000004181c */
[----:B------:R-:W5:Y:S04]  /*f480*/  LDSM.16.MT88.4 R40, [R213+0x7400] ;  /* 0x00740000d528783b */ /* 0x000f680000004200 */
[----:B------:R-:W2:Y:S01]  /*f490*/  MUFU.EX2 R185, R185 ;  /* 0x000000b900b97308 */ /* 0x000ea20000000800 */
[----:B-1----:R-:W-:Y:S01]  /*f4a0*/  F2FP.BF16.F32.PACK_AB R22, R84, R85 ;  /* 0x000000555416723e */ /* 0x002fe200000010ff */
        /* <DEDUP_REMOVED lines=19> */
[----:B------:R-:W-:Y:S01]  /*f5e0*/  MUFU.EX2 R81, R81 ;  /* 0x0000005100517308 */ /* 0x000fe20000000800 */
[----:B------:R-:W-:Y:S01]  /*f5f0*/  HMMA.16816.F32.BF16 R16, R20, R24, R16 ;  /* 0x000000181410723c */ /* 0x000fe20000041810 */
[----:B------:R-:W-:-:S04]  /*f600*/  FADD.FTZ R108, R108, R123 ;  /* 0x0000007b6c6c7221 */ /* 0x000fc80000010000 */
[----:B------:R-:W-:Y:S01]  /*f610*/  FADD.FTZ R119, R119, R108 ;  /* 0x0000006c77777221 */ /* 0x000fe20000010000 */
[C---:B------:R-:W-:Y:S01]  /*f620*/  HMMA.16816.F32.BF16 R12, R20.reuse, R26, R12 ;  /* 0x0000001a140c723c */ /* 0x040fe2000004180c */
[----:B------:R-:W1:Y:S01]  /*f630*/  MUFU.EX2 R80, R80 ;  /* 0x0000005000507308 */ /* 0x000e620000000800 */
[----:B--2---:R-:W-:Y:S01]  /*f640*/  F2FP.BF16.F32.PACK_AB R36, R82, R83 ;  /* 0x000000535224723e */ /* 0x004fe200000010ff */
[----:B------:R-:W2:Y:S01]  /*f650*/  LDSM.16.MT88.4 R24, [R214+0x7800] ;  /* 0x00780000d618783b */ /* 0x000ea20000004200 */
[----:B------:R-:W-:Y:S02]  /*f660*/  FADD.FTZ R106, R106, R119 ;  /* 0x000000776a6a7221 */ /* 0x000fe40000010000 */
[C---:B----4-:R-:W-:Y:S02]  /*f670*/  HMMA.16816.F32.BF16 R8, R20.reuse, R32, R8 ;  /* 0x000000201408723c */ /* 0x050fe40000041808 */
[----:B------:R-:W-:Y:S01]  /*f680*/  FADD.FTZ R117, R117, R106 ;  /* 0x0000006a75757221 */ /* 0x000fe20000010000 */
[----:B------:R-:W-:Y:S03]  /*f690*/  MUFU.EX2 R162, R162 ;  /* 0x000000a200a27308 */ /* 0x000fe60000000800 */
[----:B------:R-:W-:Y:S01]  /*f6a0*/  HMMA.16816.F32.BF16 R28, R20, R34, R28 ;  /* 0x00000022141c723c */ /* 0x000fe2000004181c */
[----:B------:R-:W4:Y:S01]  /*f6b0*/  LDSM.16.MT88.4 R20, [R213+0x7800] ;  /* 0x00780000d514783b */ /* 0x000f220000004200 */
[----:B------:R-:W-:-:S03]  /*f6c0*/  FADD.FTZ R104, R104, R117 ;  /* 0x0000007568687221 */ /* 0x000fc60000010000 */
[----:B------:R-:W3:Y:S01]  /*f6d0*/  MUFU.EX2 R191, R191 ;  /* 0x000000bf00bf7308 */ /* 0x000ee20000000800 */
[----:B-1----:R-:W-:Y:S01]  /*f6e0*/  F2FP.BF16.F32.PACK_AB R38, R80, R81 ;  /* 0x000000515026723e */ /* 0x002fe200000010ff */
[----:B------:R-:W-:-:S04]  /*f6f0*/  FADD.FTZ R113, R113, R104 ;  /* 0x0000006871717221 */ /* 0x000fc80000010000 */
        /* <DEDUP_REMOVED lines=14> */
[----:B------:R-:W-:Y:S01]  /*f7e0*/  FADD.FTZ R94, R94, R95 ;  /* 0x0000005f5e5e7221 */ /* 0x000fe20000010000 */
[----:B------:R-:W-:Y:S01]  /*f7f0*/  FFMA.FTZ R95, R63, UR5, -R66 ;  /* 0x000000053f5f7c23 */ /* 0x000fe20008010842 */
[----:B------:R-:W-:Y:S01]  /*f800*/  HMMA.16816.F32.BF16 R16, R36, R4, R16 ;  /* 0x000000042410723c */ /* 0x000fe20000041810 */
[----:B------:R-:W-:Y:S01]  /*f810*/  MUFU.EX2 R77, R77 ;  /* 0x0000004d004d7308 */ /* 0x000fe20000000800 */
[----:B------:R-:W-:Y:S01]  /*f820*/  FADD.FTZ R91, R91, R94 ;  /* 0x0000005e5b5b7221 */ /* 0x000fe20000010000 */
[----:B------:R-:W-:-:S03]  /*f830*/  FFMA.FTZ R63, R65, UR5, -R92 ;  /* 0x00000005413f7c23 */ /* 0x000fc6000801085c */
[C---:B------:R-:W-:Y:S01]  /*f840*/  HMMA.16816.F32.BF16 R12, R36.reuse, R6, R12 ;  /* 0x00000006240c723c */ /* 0x040fe2000004180c */
[----:B------:R-:W-:Y:S01]  /*f850*/  FADD.FTZ R4, R132, R157 ;  /* 0x0000009d84047221 */ /* 0x000fe20000010000 */
[----:B------:R-:W-:Y:S01]  /*f860*/  FFMA.FTZ R132, R147, UR5, -R66 ;  /* 0x0000000593847c23 */ /* 0x000fe20008010842 */
[----:B------:R-:W1:Y:S01]  /*f870*/  MUFU.EX2 R76, R76 ;  /* 0x0000004c004c7308 */ /* 0x000e620000000800 */
[----:B---3--:R-:W-:Y:S01]  /*f880*/  F2FP.BF16.F32.PACK_AB R32, R78, R79 ;  /* 0x0000004f4e20723e */ /* 0x008fe200000010ff */
[----:B------:R-:W-:Y:S01]  /*f890*/  FADD.FTZ R151, R151, R4 ;  /* 0x0000000497977221 */ /* 0x000fe20000010000 */
[C---:B-----5:R-:W-:Y:S01]  /*f8a0*/  HMMA.16816.F32.BF16 R8, R36.reuse, R40, R8 ;  /* 0x000000282408723c */ /* 0x060fe20000041808 */
[----:B------:R-:W3:Y:S01]  /*f8b0*/  LDSM.16.MT88.4 R4, [R214+0x7c00] ;  /* 0x007c0000d604783b */ /* 0x000ee20000004200 */
        /* <DEDUP_REMOVED lines=9> */
[----:B-1----:R-:W-:Y:S01]  /*f950*/  F2FP.BF16.F32.PACK_AB R34, R76, R77 ;  /* 0x0000004d4c22723e */ /* 0x002fe200000010ff */
        /* <DEDUP_REMOVED lines=10> */
[----:B------:R-:W-:-:S02]  /*fa00*/  FFMA.FTZ R36, R125, UR5, -R92 ;  /* 0x000000057d247c23 */ /* 0x000fc4000801085c */
[----:B------:R-:W-:Y:S01]  /*fa10*/  FADD.FTZ R110, R49, R110 ;  /* 0x0000006e316e7221 */ /* 0x000fe20000010000 */
[----:B------:R-:W-:Y:S01]  /*fa20*/  FFMA.FTZ R49, R97, UR5, -R66 ;  /* 0x0000000561317c23 */ /* 0x000fe20008010842 */
        /* <DEDUP_REMOVED lines=27> */
[----:B----4-:R-:W-:Y:S01]  /*fbe0*/  HMMA.16816.F32.BF16 R8, R32, R20, R8 ;  /* 0x000000142008723c */ /* 0x010fe20000041808 */
[----:B------:R-:W-:Y:S01]  /*fbf0*/  FADD.FTZ R153, R153, R126 ;  /* 0x0000007e99997221 */ /* 0x000fe20000010000 */
[----:B------:R-:W-:-:S03]  /*fc00*/  FADD.FTZ R79, R79, R80 ;  /* 0x000000504f4f7221 */ /* 0x000fc60000010000 */
[----:B------:R-:W-:Y:S01]  /*fc10*/  MUFU.EX2 R132, R132 ;  /* 0x0000008400847308 */ /* 0x000fe20000000800 */
[----:B------:R-:W-:Y:S01]  /*fc20*/  HMMA.16816.F32.BF16 R28, R32, R22, R28 ;  /* 0x00000016201c723c */ /* 0x000fe2000004181c */
[----:B------:R-:W4:Y:S01]  /*fc30*/  LDSM.16.MT88.4 R32, [R214+0x8000] ;  /* 0x00800000d620783b */ /* 0x000f220000004200 */
[----:B------:R-:W-:Y:S01]  /*fc40*/  FADD.FTZ R153, R134, R153 ;  /* 0x0000009986997221 */ /* 0x000fe20000010000 */
[----:B-----5:R-:W-:Y:S01]  /*fc50*/  F2FP.BF16.F32.PACK_AB R20, R74, R75 ;  /* 0x0000004b4a14723e */ /* 0x020fe200000010ff */
[----:B------:R-:W-:Y:S02]  /*fc60*/  FADD.FTZ R78, R78, R79 ;  /* 0x0000004f4e4e7221 */ /* 0x000fe40000010000 */
[----:B------:R-:W-:Y:S01]  /*fc70*/  FADD.FTZ R136, R136, R153 ;  /* 0x0000009988887221 */ /* 0x000fe20000010000 */
[----:B------:R-:W5:Y:S01]  /*fc80*/  MUFU.EX2 R41, R143 ;  /* 0x0000008f00297308 */ /* 0x000f620000000800 */
        /* <DEDUP_REMOVED lines=11> */
[----:B-----5:R-:W-:Y:S01]  /*fd40*/  F2FP.BF16.F32.PACK_AB R21, R41, R132 ;  /* 0x000000842915723e */ /* 0x020fe200000010ff */
[----:B------:R-:W-:Y:S01]  /*fd50*/  FADD.FTZ R73, R73, R74 ;  /* 0x0000004a49497221 */ /* 0x000fe20000010000 */
[----:B------:R-:W-:-:S03]  /*fd60*/  FADD.FTZ R173, R173, R146 ;  /* 0x00000092adad7221 */ /* 0x000fc60000010000 */
[----:B------:R-:W-:Y:S01]  /*fd70*/  FADD.FTZ R72, R72, R73 ;  /* 0x0000004948487221 */ /* 0x000fe20000010000 */
[----:B------:R-:W-:Y:S01]  /*fd80*/  FADD.FTZ R156, R156, R173 ;  /* 0x000000ad9c9c7221 */ /* 0x000fe20000010000 */
[----:B------:R-:W-:Y:S03]  /*fd90*/  MUFU.EX2 R71, R71 ;  /* 0x0000004700477308 */ /* 0x000fe60000000800 */
[----:B------:R-:W-:-:S04]  /*fda0*/  FADD.FTZ R179, R179, R156 ;  /* 0x0000009cb3b37221 */ /* 0x000fc80000010000 */
[----:B------:R-:W-:Y:S01]  /*fdb0*/  FADD.FTZ R158, R158, R179 ;  /* 0x000000b39e9e7221 */ /* 0x000fe20000010000 */
[----:B------:R-:W5:Y:S01]  /*fdc0*/  MUFU.EX2 R70, R70 ;  /* 0x0000004600467308 */ /* 0x000f620000000800 */
[----:B--2---:R-:W-:Y:S02]  /*fdd0*/  F2FP.BF16.F32.PACK_AB R23, R38, R37 ;  /* 0x000000252617723e */ /* 0x004fe400000010ff */
[----:B------:R-:W-:-:S04]  /*fde0*/  FADD.FTZ R185, R185, R158 ;  /* 0x0000009eb9b97221 */ /* 0x000fc80000010000 */
[----:B------:R-:W-:Y:S01]  /*fdf0*/  FADD.FTZ R160, R160, R185 ;  /* 0x000000b9a0a07221 */ /* 0x000fe20000010000 */
[----:B---3--:R-:W-:Y:S01]  /*fe00*/  HMMA.16816.F32.BF16 R16, R20, R4, R16 ;  /* 0x000000041410723c */ /* 0x008fe20000041810 */
[----:B------:R-:W-:Y:S02]  /*fe10*/  MUFU.EX2 R69, R69 ;  /* 0x0000004500457308 */ /* 0x000fe40000000800 */
[----:B------:R-:W-:-:S03]  /*fe20*/  FADD.FTZ R189, R189, R160 ;  /* 0x000000a0bdbd7221 */ /* 0x000fc60000010000 */
[C---:B------:R-:W-:Y:S01]  /*fe30*/  HMMA.16816.F32.BF16 R12, R20.reuse, R6, R12 ;  /* 0x00000006140c723c */ /* 0x040fe2000004180c */
[----:B------:R-:W2:Y:S01]  /*fe40*/  LDSM.16.MT88.4 R4, [R213+0x8000] ;  /* 0x00800000d504783b */ /* 0x000ea20000004200 */
[----:B------:R-:W-:Y:S01]  /*fe50*/  FADD.FTZ R162, R162, R189 ;  /* 0x000000bda2a27221 */ /* 0x000fe20000010000 */
[----:B------:R-:W3:Y:S03]  /*fe60*/  MUFU.EX2 R68, R68 ;  /* 0x0000004400447308 */ /* 0x000ee60000000800 */
[----:B-1----:R-:W-:Y:S01]  /*fe70*/  HMMA.16816.F32.BF16 R8, R20, R24, R8 ;  /* 0x000000181408723c */ /* 0x002fe20000041808 */
[----:B------:R-:W-:-:S04]  /*fe80*/  FADD.FTZ R191, R191, R162 ;  /* 0x000000a2bfbf7221 */ /* 0x000fc80000010000 */
[----:B------:R-:W-:Y:S01]  /*fe90*/  MUFU.EX2 R39, R39 ;  /* 0x0000002700277308 */ /* 0x000fe20000000800 */
[----:B------:R-:W-:Y:S01]  /*fea0*/  HMMA.16816.F32.BF16 R28, R20, R26, R28 ;  /* 0x0000001a141c723c */ /* 0x000fe2000004181c */
[----:B------:R-:W1:Y:S01]  /*feb0*/  LDSM.16.MT88.4 R20, [R214+0x8400] ;  /* 0x00840000d614783b */ /* 0x000e620000004200 */
[----:B-----5:R-:W-:Y:S01]  /*fec0*/  F2FP.BF16.F32.PACK_AB R24, R70, R71 ;  /* 0x000000474618723e */ /* 0x020fe200000010ff */
[----:B------:R-:W-:Y:S01]  /*fed0*/  FADD.FTZ R164, R164, R191 ;  /* 0x000000bfa4a47221 */ /* 0x000fe20000010000 */
[----:B------:R-:W-:-:S03]  /*fee0*/  FADD.FTZ R71, R71, R72 ;  /* 0x0000004847477221 */ /* 0x000fc60000010000 */
[----:B------:R-:W5:Y:S01]  /*fef0*/  MUFU.EX2 R40, R40 ;  /* 0x0000002800287308 */ /* 0x000f620000000800 */
        /* <DEDUP_REMOVED lines=10> */
[----:B-----5:R-:W-:Y:S01]  /*ffa0*/  F2FP.BF16.F32.PACK_AB R25, R40, R39 ;  /* 0x000000272819723e */ /* 0x020fe200000010ff */
[----:B------:R-:W-:Y:S02]  /*ffb0*/  FADD.FTZ R155, R155, R142 ;  /* 0x0000008e9b9b7221 */ /* 0x000fe40000010000 */
[----:B------:R-:W-:Y:S02]  /*ffc0*/  LDSM.16.MT88.4 R140, [R214+0x8c00] ;  /* 0x008c0000d68c783b */ /* 0x000fe40000004200 */
[----:B------:R-:W-:Y:S02]  /*ffd0*/  FADD.FTZ R132, R132, R155 ;  /* 0x0000009b84847221 */ /* 0x000fe40000010000 */
[----:B------:R-:W-:Y:S02]  /*ffe0*/  MUFU.EX2 R67, R67 ;  /* 0x0000004300437308 */ /* 0x000fe40000000800 */
[----:B------:R-:W-:-:S04]  /*fff0*/  FADD.FTZ R132, R41, R132 ;  /* 0x0000008429847221 */ /* 0x000fc80000010000 */
[----:B------:R-:W-:Y:S02]  /*10000*/  FADD.FTZ R37, R37, R132 ;  /* 0x0000008425257221 */ /* 0x000fe40000010000 */
[----:B------:R-:W5:Y:S01]  /*10010*/  MUFU.EX2 R52, R52 ;  /* 0x0000003400347308 */ /* 0x000f620000000800 */
[----:B---3--:R-:W-:Y:S01]  /*10020*/  F2FP.BF16.F32.PACK_AB R27, R43, R42 ;  /* 0x0000002a2b1b723e */ /* 0x008fe200000010ff */
[----:B------:R-:W-:Y:S01]  /*10030*/  FADD.FTZ R38, R38, R37 ;  /* 0x0000002526267221 */ /* 0x000fe20000010000 */
[----:B------:R-:W-:Y:S05]  /*10040*/  LDSM.16.MT88.4 R132, [R213+0x8c00] ;  /* 0x008c0000d584783b */ /* 0x000fea0000004200 */
        /* <DEDUP_REMOVED lines=8> */
[----:B-----5:R-:W-:Y:S01]  /*100d0*/  F2FP.BF16.F32.PACK_AB R4, R52, R67 ;  /* 0x000000433404723e */ /* 0x020fe200000010ff */
        /* <DEDUP_REMOVED lines=18> */
[C---:B----4-:R-:W-:Y:S05]  /*10200*/  HMMA.16816.F32.BF16 R8, R4.reuse, R32, R8 ;  /* 0x000000200408723c */ /* 0x050fea0000041808 */
        /* <DEDUP_REMOVED lines=124> */
.L_x_2631:
[----:B------:R-:W-:Y:S02]  /*109d0*/  ULDC UR8, c[0x0][0x250] ;  /* 0x0000940000087ab9 */ /* 0x000fe40000000800 */
[----:B------:R-:W-:-:S06]  /*109e0*/  USHF.L.U32 UR4, UR8, 0x8, URZ ;  /* 0x0000000808047899 */ /* 0x000fcc000800063f */
[----:B------:R-:W-:-:S04]  /*109f0*/  IADD3 R8, RZ, -UR4, RZ ;  /* 0x80000004ff087c10 */ /* 0x000fc8000fffe0ff */
[----:B------:R-:W-:-:S07]  /*10a00*/  SHF.R.S32.HI R4, RZ, 0x1f, R8 ;  /* 0x0000001fff047819 */ /* 0x000fce0000011408 */
.L_x_2632:
[----:B------:R-:W-:Y:S01]  /*10a10*/  USHF.L.U32 UR5, UR8, 0x6, URZ ;  /* 0x0000000608057899 */ /* 0x000fe2000800063f */
[----:B------:R-:W-:Y:S01]  /*10a20*/  LEA R222, P0, R8, R222, 0x1 ;  /* 0x000000de08de7211 */ /* 0x000fe200078008ff */
[----:B------:R-:W-:Y:S01]  /*10a30*/  ULDC UR4, c[0x0][0x254] ;  /* 0x0000950000047ab9 */ /* 0x000fe20000000800 */
[----:B------:R-:W-:Y:S01]  /*10a40*/  IMAD.SHL.U32 R50, R228, 0x100, RZ ;  /* 0x00000100e4327824 */ /* 0x000fe200078e00ff */
        /* <DEDUP_REMOVED lines=26> */
[----:B------:R-:W-:-:S04]  /*10bf0*/  ULDC UR4, c[0x0][0x39c] ;  /* 0x0000e70000047ab9 */ /* 0x000fc80000000800 */
[----:B------:R5:W-:Y:S04]  /*10c00*/  LDGSTS.E.BYPASS.LTC128B.128 [R229+0x8800], desc[UR6][R38.64] ;  /* 0x0880000026e57fae */ /* 0x000be8000b901d46 */
[----:B-1----:R-:W-:Y:S04]  /*10c10*/  LDSM.16.M88.4 R8, [R218] ;  /* 0x00000000da08783b */ /* 0x002fe80000000200 */
[----:B------:R-:W1:Y:S04]  /*10c20*/  LDSM.16.M88.4 R16, [R216+0x1000] ;  /* 0x00100000d810783b */ /* 0x000e680000000200 */
[----:B------:R-:W-:Y:S04]  /*10c30*/  LDSM.16.M88.4 R12, [R217] ;  /* 0x00000000d90c783b */ /* 0x000fe80000000200 */
[----:B------:R-:W-:Y:S04]  /*10c40*/  LDSM.16.M88.4 R20, [R215] ;  /* 0x00000000d714783b */ /* 0x000fe80000000200 */
[----:B--2---:R-:W3:Y:S04]  /*10c50*/  LDSM.16.M88.4 R4, [R216+0x1400] ;  /* 0x00140000d804783b */ /* 0x004ee80000000200 */
[----:B------:R-:W2:Y:S04]  /*10c60*/  LDSM.16.M88.4 R28, [R212] ;  /* 0x00000000d41c783b */ /* 0x000ea80000000200 */
[----:B------:R-:W0:Y:S01]  /*10c70*/  LDGDEPBAR ;  /* 0x00000000000079af */ /* 0x000e220000000000 */
[C---:B-1----:R-:W-:Y:S06]  /*10c80*/  HMMA.16816.F32.BF16 R32, R8.reuse, R16, RZ ;  /* 0x000000100820723c */ /* 0x042fec00000418ff */
[C---:B------:R-:W-:Y:S06]  /*10c90*/  HMMA.16816.F32.BF16 R16, R8.reuse, R18, RZ ;  /* 0x000000120810723c */ /* 0x040fec00000418ff */
[C---:B---3--:R-:W-:Y:S06]  /*10ca0*/  HMMA.16816.F32.BF16 R24, R8.reuse, R4, RZ ;  /* 0x000000040818723c */ /* 0x048fec00000418ff */
[----:B------:R-:W-:Y:S06]  /*10cb0*/  HMMA.16816.F32.BF16 R4, R8, R6, RZ ;  /* 0x000000060804723c */ /* 0x000fec00000418ff */
[C---:B------:R-:W-:Y:S06]  /*10cc0*/  HMMA.16816.F32.BF16 R32, R12.reuse, R20, R32 ;  /* 0x000000140c20723c */ /* 0x040fec0000041820 */
[C---:B------:R-:W-:Y:S01]  /*10cd0*/  HMMA.16816.F32.BF16 R16, R12.reuse, R22, R16 ;  /* 0x000000160c10723c */ /* 0x040fe20000041810 */
[----:B------:R-:W1:Y:S05]  /*10ce0*/  LDSM.16.M88.4 R20, [R216+0x1800] ;  /* 0x00180000d814783b */ /* 0x000e6a0000000200 */
[C---:B--2---:R-:W-:Y:S06]  /*10cf0*/  HMMA.16816.F32.BF16 R24, R12.reuse, R28, R24 ;  /* 0x0000001c0c18723c */ /* 0x044fec0000041818 */
[----:B------:R-:W-:Y:S06]  /*10d00*/  HMMA.16816.F32.BF16 R4, R12, R30, R4 ;  /* 0x0000001e0c04723c */ /* 0x000fec0000041804 */
[----:B------:R-:W-:Y:S01]  /*10d10*/  FMUL.FTZ R32, R32, UR4 ;  /* 0x0000000420207c20 */ /* 0x000fe20008410000 */
[----:B----4-:R-:W-:Y:S01]  /*10d20*/  FMUL.FTZ R36, R33, UR4 ;  /* 0x0000000421247c20 */ /* 0x010fe20008410000 */
[----:B------:R-:W-:Y:S01]  /*10d30*/  FMUL.FTZ R113, R34, UR4 ;  /* 0x0000000422717c20 */ /* 0x000fe20008410000 */
[----:B------:R-:W-:Y:S01]  /*10d40*/  FMUL.FTZ R105, R35, UR4 ;  /* 0x0000000423697c20 */ /* 0x000fe20008410000 */
[----:B------:R2:W3:Y:S02]  /*10d50*/  MUFU.TANH R37, R32 ;  /* 0x0000002000257308 */ /* 0x0004e40000002400 */
[----:B------:R-:W-:Y:S01]  /*10d60*/  FMUL.FTZ R16, R16, UR4 ;  /* 0x0000000410107c20 */ /* 0x000fe20008410000 */
[----:B------:R-:W-:Y:S01]  /*10d70*/  FMUL.FTZ R3, R17, UR4 ;  /* 0x0000000411037c20 */ /* 0x000fe20008410000 */
[----:B------:R-:W-:Y:S01]  /*10d80*/  FMUL.FTZ R119, R18, UR4 ;  /* 0x0000000412777c20 */ /* 0x000fe20008410000 */
[----:B------:R-:W-:-:S03]  /*10d90*/  FMUL.FTZ R127, R19, UR4 ;  /* 0x00000004137f7c20 */ /* 0x000fc60008410000 */
[----:B------:R4:W-:Y:S01]  /*10da0*/  MUFU.TANH R41, R16 ;  /* 0x0000001000297308 */ /* 0x0009e20000002400 */
[----:B------:R-:W-:Y:S01]  /*10db0*/  FMUL.FTZ R24, R24, UR4 ;  /* 0x0000000418187c20 */ /* 0x000fe20008410000 */
[----:B-----5:R-:W-:Y:S01]  /*10dc0*/  FMUL.FTZ R39, R25, UR4 ;  /* 0x0000000419277c20 */ /* 0x020fe20008410000 */
[----:B------:R-:W-:Y:S01]  /*10dd0*/  FMUL.FTZ R153, R26, UR4 ;  /* 0x000000041a997c20 */ /* 0x000fe20008410000 */
[----:B------:R-:W-:Y:S02]  /*10de0*/  FMUL.FTZ R121, R27, UR4 ;  /* 0x000000041b797c20 */ /* 0x000fe40008410000 */
[----:B------:R-:W-:Y:S01]  /*10df0*/  FMUL.FTZ R4, R4, UR4 ;  /* 0x0000000404047c20 */ /* 0x000fe20008410000 */
[----:B------:R-:W-:Y:S01]  /*10e00*/  FMUL.FTZ R40, R5, UR4 ;  /* 0x0000000405287c20 */ /* 0x000fe20008410000 */
[----:B------:R5:W-:Y:S01]  /*10e10*/  MUFU.TANH R38, R24 ;  /* 0x0000001800267308 */ /* 0x000be20000002400 */
[----:B--2---:R-:W2:Y:S01]  /*10e20*/  LDSM.16.M88.4 R32, [R211] ;  /* 0x00000000d320783b */ /* 0x004ea20000000200 */
[----:B------:R-:W-:Y:S01]  /*10e30*/  FMUL.FTZ R249, R6, UR4 ;  /* 0x0000000406f97c20 */ /* 0x000fe20008410000 */
[----:B-1----:R-:W-:Y:S01]  /*10e40*/  HMMA.16816.F32.BF16 R28, R8, R20, RZ ;  /* 0x00000014081c723c */ /* 0x002fe200000418ff */
[----:B------:R-:W-:-:S04]  /*10e50*/  FMUL.FTZ R106, R7, UR4 ;  /* 0x00000004076a7c20 */ /* 0x000fc80008410000 */
[----:B------:R1:W-:Y:S01]  /*10e60*/  MUFU.TANH R42, R4 ;  /* 0x00000004002a7308 */ /* 0x0003e20000002400 */
[----:B----4-:R-:W4:Y:S01]  /*10e70*/  LDSM.16.M88.4 R16, [R216+0x1c00] ;  /* 0x001c0000d810783b */ /* 0x010f220000000200 */
[----:B------:R-:W-:Y:S06]  /*10e80*/  HMMA.16816.F32.BF16 R20, R8, R22, RZ ;  /* 0x000000160814723c */ /* 0x000fec00000418ff */
[----:B------:R-:W-:Y:S01]  /*10e90*/  MUFU.TANH R36, R36 ;  /* 0x0000002400247308 */ /* 0x000fe20000002400 */
[----:B-----5:R-:W5:Y:S07]  /*10ea0*/  LDSM.16.M88.4 R24, [R210] ;  /* 0x00000000d218783b */ /* 0x020f6e0000000200 */
[----:B------:R-:W3:Y:S01]  /*10eb0*/  MUFU.TANH R113, R113 ;  /* 0x0000007100717308 */ /* 0x000ee20000002400 */
[----:B-1----:R-:W1:Y:S07]  /*10ec0*/  LDSM.16.M88.4 R4, [R216+0x2000] ;  /* 0x00200000d804783b */ /* 0x002e6e0000000200 */
[----:B------:R-:W3:Y:S08]  /*10ed0*/  MUFU.TANH R105, R105 ;  /* 0x0000006900697308 */ /* 0x000ef00000002400 */
[----:B------:R-:W3:Y:S01]  /*10ee0*/  MUFU.TANH R119, R119 ;  /* 0x0000007700777308 */ /* 0x000ee20000002400 */
[C---:B--2---:R-:W-:Y:S06]  /*10ef0*/  HMMA.16816.F32.BF16 R28, R12.reuse, R32, R28 ;  /* 0x000000200c1c723c */ /* 0x044fec000004181c */
[----:B------:R-:W-:Y:S01]  /*10f00*/  HMMA.16816.F32.BF16 R20, R12, R34, R20 ;  /* 0x000000220c14723c */ /* 0x000fe20000041814 */
[----:B------:R-:W2:Y:S05]  /*10f10*/  MUFU.TANH R3, R3 ;  /* 0x0000000300037308 */ /* 0x000eaa0000002400 */
[C---:B----4-:R-:W-:Y:S03]  /*10f20*/  HMMA.16816.F32.BF16 R32, R8.reuse, R16, RZ ;  /* 0x000000100820723c */ /* 0x050fe600000418ff */
[----:B------:R-:W-:Y:S03]  /*10f30*/  MUFU.TANH R39, R39 ;  /* 0x0000002700277308 */ /* 0x000fe60000002400 */
[----:B------:R-:W-:Y:S05]  /*10f40*/  HMMA.16816.F32.BF16 R16, R8, R18, RZ ;  /* 0x000000120810723c */ /* 0x000fea00000418ff */
[----:B------:R-:W4:Y:S01]  /*10f50*/  MUFU.TANH R153, R153 ;  /* 0x0000009900997308 */ /* 0x000f220000002400 */
        /* <DEDUP_REMOVED lines=9> */
[C---:B-----5:R-:W-:Y:S03]  /*10ff0*/  HMMA.16816.F32.BF16 R32, R12.reuse, R24, R32 ;  /* 0x000000180c20723c */ /* 0x060fe60000041820 */
[----:B------:R5:W-:Y:S03]  /*11000*/  MUFU.TANH R54, R20 ;  /* 0x0000001400367308 */ /* 0x000be60000002400 */
[----:B------:R-:W-:Y:S05]  /*11010*/  HMMA.16816.F32.BF16 R16, R12, R26, R16 ;  /* 0x0000001a0c10723c */ /* 0x000fea0000041810 */
[----:B------:R-:W4:Y:S01]  /*11020*/  MUFU.TANH R127, R127 ;  /* 0x0000007f007f7308 */ /* 0x000f220000002400 */
[----:B---3--:R-:W3:Y:S01]  /*11030*/  LDSM.16.M88.4 R28, [R209] ;  /* 0x00000000d11c783b */ /* 0x008ee20000000200 */
[C---:B-1----:R-:W-:Y:S06]  /*11040*/  HMMA.16816.F32.BF16 R24, R8.reuse, R4, RZ ;  /* 0x000000040818723c */ /* 0x042fec00000418ff */
[----:B------:R-:W-:Y:S01]  /*11050*/  HMMA.16816.F32.BF16 R4, R8, R6, RZ ;  /* 0x000000060804723c */ /* 0x000fe200000418ff */
[----:B-----5:R-:W1:Y:S01]  /*11060*/  LDSM.16.M88.4 R20, [R216+0x2400] ;  /* 0x00240000d814783b */ /* 0x020e620000000200 */
[----:B------:R-:W5:Y:S03]  /*11070*/  MUFU.TANH R121, R121 ;  /* 0x0000007900797308 */ /* 0x000f660000002400 */
        /* <DEDUP_REMOVED lines=10> */
[----:B------:R-:W-:Y:S01]  /*11120*/  MUFU.TANH R40, R40 ;  /* 0x0000002800287308 */ /* 0x000fe20000002400 */
[----:B--2---:R-:W2:Y:S01]  /*11130*/  LDSM.16.M88.4 R32, [R208] ;  /* 0x00000000d020783b */ /* 0x004ea20000000200 */
[C---:B---3--:R-:W-:Y:S06]  /*11140*/  HMMA.16816.F32.BF16 R24, R12.reuse, R28, R24 ;  /* 0x0000001c0c18723c */ /* 0x048fec0000041818 */
[----:B------:R-:W3:Y:S01]  /*11150*/  MUFU.TANH R249, R249 ;  /* 0x000000f900f97308 */ /* 0x000ee20000002400 */
[----:B----4-:R-:W4:Y:S01]  /*11160*/  LDSM.16.M88.4 R16, [R216+0x2800] ;  /* 0x00280000d810783b */ /* 0x010f220000000200 */
[----:B------:R-:W-:Y:S06]  /*11170*/  HMMA.16816.F32.BF16 R4, R12, R30, R4 ;  /* 0x0000001e0c04723c */ /* 0x000fec0000041804 */
[----:B------:R-:W3:Y:S01]  /*11180*/  MUFU.TANH R106, R106 ;  /* 0x0000006a006a7308 */ /* 0x000ee20000002400 */
[C---:B-1----:R-:W-:Y:S07]  /*11190*/  HMMA.16816.F32.BF16 R28, R8.reuse, R20, RZ ;  /* 0x00000014081c723c */ /* 0x042fee00000418ff */
[----:B------:R-:W1:Y:S01]  /*111a0*/  MUFU.TANH R44, R44 ;  /* 0x0000002c002c7308 */ /* 0x000e620000002400 */
        /* <DEDUP_REMOVED lines=10> */
[C---:B--2---:R-:W-:Y:S01]  /*11250*/  HMMA.16816.F32.BF16 R28, R12.reuse, R32, R28 ;  /* 0x000000200c1c723c */ /* 0x044fe2000004181c */
[----:B------:R2:W-:Y:S07]  /*11260*/  MUFU.TANH R68, R4 ;  /* 0x0000000400447308 */ /* 0x0005ee0000002400 */
[----:B------:R-:W-:Y:S01]  /*11270*/  HMMA.16816.F32.BF16 R20, R12, R34, R20 ;  /* 0x000000220c14723c */ /* 0x000fe20000041814 */
[----:B-----5:R-:W5:Y:S01]  /*11280*/  LDSM.16.M88.4 R24, [R207] ;  /* 0x00000000cf18783b */ /* 0x020f620000000200 */
[----:B------:R-:W1:Y:S04]  /*11290*/  MUFU.TANH R102, R102 ;  /* 0x0000006600667308 */ /* 0x000e680000002400 */
[C---:B----4-:R-:W-:Y:S01]  /*112a0*/  HMMA.16816.F32.BF16 R32, R8.reuse, R16, RZ ;  /* 0x000000100820723c */ /* 0x050fe200000418ff */
[----:B--2---:R-:W2:Y:S05]  /*112b0*/  LDSM.16.M88.4 R4, [R216+0x2c00] ;  /* 0x002c0000d804783b */ /* 0x004eaa0000000200 */
[----:B------:R-:W-:Y:S01]  /*112c0*/  HMMA.16816.F32.BF16 R16, R8, R18, RZ ;  /* 0x000000120810723c */ /* 0x000fe200000418ff */
[----:B------:R-:W4:Y:S03]  /*112d0*/  MUFU.TANH R98, R98 ;  /* 0x0000006200627308 */ /* 0x000f260000002400 */
        /* <DEDUP_REMOVED lines=10> */
[----:B------:R-:W-:Y:S01]  /*11380*/  MUFU.TANH R52, R52 ;  /* 0x0000003400347308 */ /* 0x000fe20000002400 */
[----:B---3--:R-:W3:Y:S01]  /*11390*/  LDSM.16.M88.4 R28, [R206] ;  /* 0x00000000ce1c783b */ /* 0x008ee20000000200 */
[C---:B-----5:R-:W-:Y:S06]  /*113a0*/  HMMA.16816.F32.BF16 R32, R12.reuse, R24, R32 ;  /* 0x000000180c20723c */ /* 0x060fec0000041820 */
[----:B------:R-:W5:Y:S01]  /*113b0*/  MUFU.TANH R251, R251 ;  /* 0x000000fb00fb7308 */ /* 0x000f620000002400 */
[----:B-1----:R-:W1:Y:S01]  /*113c0*/  LDSM.16.M88.4 R20, [R216+0x3000] ;  /* 0x00300000d814783b */ /* 0x002e620000000200 */
[----:B------:R-:W-:Y:S06]  /*113d0*/  HMMA.16816.F32.BF16 R16, R12, R26, R16 ;  /* 0x0000001a0c10723c */ /* 0x000fec0000041810 */
[----:B------:R-:W5:Y:S01]  /*113e0*/  MUFU.TANH R122, R122 ;  /* 0x0000007a007a7308 */ /* 0x000f620000002400 */
[C---:B--2---:R-:W-:Y:S06]  /*113f0*/  HMMA.16816.F32.BF16 R24, R8.reuse, R4, RZ ;  /* 0x000000040818723c */ /* 0x044fec00000418ff */
[----:B------:R-:W-:Y:S01]  /*11400*/  HMMA.16816.F32.BF16 R4, R8, R6, RZ ;  /* 0x000000060804723c */ /* 0x000fe200000418ff */
[----:B------:R-:W2:Y:S02]  /*11410*/  MUFU.TANH R46, R46 ;  /* 0x0000002e002e7308 */ /* 0x000ea40000002400 */
        /* <DEDUP_REMOVED lines=9> */
[C---:B---3--:R-:W-:Y:S01]  /*114b0*/  HMMA.16816.F32.BF16 R24, R12.reuse, R28, R24 ;  /* 0x0000001c0c18723c */ /* 0x048fe20000041818 */
[----:B------:R3:W-:Y:S05]  /*114c0*/  MUFU.TANH R82, R16 ;  /* 0x0000001000527308 */ /* 0x0007ea0000002400 */
[----:B------:R-:W-:Y:S01]  /*114d0*/  HMMA.16816.F32.BF16 R4, R12, R30, R4 ;  /* 0x0000001e0c04723c */ /* 0x000fe20000041804 */
[----:B----4-:R-:W4:Y:S02]  /*114e0*/  LDSM.16.M88.4 R32, [R205] ;  /* 0x00000000cd20783b */ /* 0x010f240000000200 */
[----:B------:R-:W2:Y:S03]  /*114f0*/  MUFU.TANH R124, R124 ;  /* 0x0000007c007c7308 */ /* 0x000ea60000002400 */
[C---:B-1----:R-:W-:Y:S01]  /*11500*/  HMMA.16816.F32.BF16 R28, R8.reuse, R20, RZ ;  /* 0x00000014081c723c */ /* 0x042fe200000418ff */
[----:B---3--:R-:W1:Y:S05]  /*11510*/  LDSM.16.M88.4 R16, [R216+0x3400] ;  /* 0x00340000d810783b */ /* 0x008e6a0000000200 */
[----:B------:R-:W-:Y:S01]  /*11520*/  HMMA.16816.F32.BF16 R20, R8, R22, RZ ;  /* 0x000000160814723c */ /* 0x000fe200000418ff */
[----:B------:R-:W3:Y:S05]  /*11530*/  MUFU.TANH R112, R112 ;  /* 0x0000007000707308 */ /* 0x000eea0000002400 */
        /* <DEDUP_REMOVED lines=9> */
[----:B------:R-:W-:Y:S08]  /*115d0*/  MUFU.TANH R56, R56 ;  /* 0x0000003800387308 */ /* 0x000ff00000002400 */
[----:B------:R-:W3:Y:S01]  /*115e0*/  MUFU.TANH R110, R110 ;  /* 0x0000006e006e7308 */ /* 0x000ee20000002400 */
[----:B-----5:R-:W5:Y:S01]  /*115f0*/  LDSM.16.M88.4 R24, [R204] ;  /* 0x00000000cc18783b */ /* 0x020f620000000200 */
[C---:B----4-:R-:W-:Y:S01]  /*11600*/  HMMA.16816.F32.BF16 R28, R12.reuse, R32, R28 ;  /* 0x000000200c1c723c */ /* 0x050fe2000004181c */
[----:B------:R-:W4:Y:S05]  /*11610*/  S2R R32, SR_TID.X ;  /* 0x0000000000207919 */ /* 0x000f2a0000002100 */
[----:B------:R-:W3:Y:S01]  /*11620*/  MUFU.TANH R62, R62 ;  /* 0x0000003e003e7308 */ /* 0x000ee20000002400 */
[----:B------:R-:W-:Y:S07]  /*11630*/  HMMA.16816.F32.BF16 R20, R12, R34, R20 ;  /* 0x000000220c14723c */ /* 0x000fee0000041814 */
[----:B------:R-:W3:Y:S01]  /*11640*/  MUFU.TANH R58, R58 ;  /* 0x0000003a003a7308 */ /* 0x000ee20000002400 */
[C---:B-1----:R-:W-:Y:S06]  /*11650*/  HMMA.16816.F32.BF16 R4, R8.reuse, R16, RZ ;  /* 0x000000100804723c */ /* 0x042fec00000418ff */
[----:B------:R-:W-:Y:S01]  /*11660*/  HMMA.16816.F32.BF16 R16, R8, R18, RZ ;  /* 0x000000120810723c */ /* 0x000fe200000418ff */
[----:B------:R-:W1:Y:S02]  /*11670*/  MUFU.TANH R60, R60 ;  /* 0x0000003c003c7308 */ /* 0x000e640000002400 */
[----:B------:R-:W-:Y:S01]  /*11680*/  FMUL.FTZ R93, R28, UR4 ;  /* 0x000000041c5d7c20 */ /* 0x000fe20008410000 */
[----:B------:R-:W-:Y:S01]  /*11690*/  FMUL.FTZ R94, R29, UR4 ;  /* 0x000000041d5e7c20 */ /* 0x000fe20008410000 */
[----:B------:R-:W-:Y:S01]  /*116a0*/  FMUL.FTZ R195, R30, UR4 ;  /* 0x000000041ec37c20 */ /* 0x000fe20008410000 */
[----:B------:R-:W-:-:S03]  /*116b0*/  FMUL.FTZ R191, R31, UR4 ;  /* 0x000000041fbf7c20 */ /* 0x000fc60008410000 */
[----:B------:R-:W1:Y:S01]  /*116c0*/  MUFU.TANH R64, R64 ;  /* 0x0000004000407308 */ /* 0x000e620000002400 */
[----:B------:R-:W2:Y:S01]  /*116d0*/  LDSM.16.M88.4 R28, [R216+0x3800] ;  /* 0x00380000d81c783b */ /* 0x000ea20000000200 */
[----:B------:R-:W-:Y:S01]  /*116e0*/  FMUL.FTZ R92, R20, UR4 ;  /* 0x00000004145c7c20 */ /* 0x000fe20008410000 */
[----:B------:R-:W-:Y:S01]  /*116f0*/  FMUL.FTZ R89, R21, UR4 ;  /* 0x0000000415597c20 */ /* 0x000fe20008410000 */
[----:B------:R-:W-:Y:S01]  /*11700*/  FMUL.FTZ R193, R22, UR4 ;  /* 0x0000000416c17c20 */ /* 0x000fe20008410000 */
[----:B------:R-:W-:Y:S01]  /*11710*/  FMUL.FTZ R189, R23, UR4 ;  /* 0x0000000417bd7c20 */ /* 0x000fe20008410000 */
[----:B----4-:R-:W-:Y:S01]  /*11720*/  IMAD.SHL.U32 R32, R32, 0x2, RZ ;  /* 0x0000000220207824 */ /* 0x010fe200078e00ff */
[----:B------:R-:W4:Y:S02]  /*11730*/  LDSM.16.M88.4 R20, [R203] ;  /* 0x00000000cb14783b */ /* 0x000f240000000200 */
[----:B-----5:R-:W-:Y:S01]  /*11740*/  HMMA.16816.F32.BF16 R4, R12, R24, R4 ;  /* 0x000000180c04723c */ /* 0x020fe20000041804 */
[----:B------:R-:W-:Y:S01]  /*11750*/  MUFU.TANH R67, R67 ;  /* 0x0000004300437308 */ /* 0x000fe20000002400 */
[----:B------:R-:W-:-:S04]  /*11760*/  LOP3.LUT R49, R32, 0x6, RZ, 0xc0, !PT ;  /* 0x0000000620317812 */ /* 0x000fc800078ec0ff */
[----:B------:R-:W-:Y:S03]  /*11770*/  HMMA.16816.F32.BF16 R16, R12, R26, R16 ;  /* 0x0000001a0c10723c */ /* 0x000fe60000041810 */
[----:B------:R-:W5:Y:S08]  /*11780*/  MUFU.TANH R70, R70 ;  /* 0x0000004600467308 */ /* 0x000f700000002400 */
[----:B------:R-:W5:Y:S07]  /*11790*/  MUFU.TANH R129, R129 ;  /* 0x0000008100817308 */ /* 0x000f6e0000002400 */
[----:B------:R-:W-:Y:S01]  /*117a0*/  FMUL.FTZ R90, R4, UR4 ;  /* 0x00000004045a7c20 */ /* 0x000fe20008410000 */
[C-C-:B------:R-:W-:Y:S01]  /*117b0*/  LOP3.LUT R4, R50.reuse, 0xf9, R49.reuse, 0xfe, !PT ;  /* 0x000000f932047812 */ /* 0x140fe200078efe31 */
[----:B------:R-:W-:Y:S01]  /*117c0*/  FMUL.FTZ R96, R5, UR4 ;  /* 0x0000000405607c20 */ /* 0x000fe20008410000 */
[--C-:B------:R-:W-:Y:S01]  /*117d0*/  LOP3.LUT R5, R50, 0x1, R49.reuse, 0xfe, !PT ;  /* 0x0000000132057812 */ /* 0x100fe200078efe31 */
[----:B------:R-:W-:Y:S01]  /*117e0*/  FMUL.FTZ R6, R6, UR4 ;  /* 0x0000000406067c20 */ /* 0x000fe20008410000 */
[CC--:B------:R-:W-:Y:S01]  /*117f0*/  ISETP.GE.AND P5, PT, R4.reuse, R48.reuse, PT ;  /* 0x000000300400720c */ /* 0x0c0fe20003fa6270 */
[----:B------:R-:W-:Y:S01]  /*11800*/  FMUL.FTZ R183, R7, UR4 ;  /* 0x0000000407b77c20 */ /* 0x000fe20008410000 */
[----:B------:R-:W-:Y:S01]  /*11810*/  ISETP.GE.AND P1, PT, R4, R47, PT ;  /* 0x0000002f0400720c */ /* 0x000fe20003f26270 */
[----:B------:R4:W-:Y:S01]  /*11820*/  MUFU.TANH R187, R6 ;  /* 0x0000000600bb7308 */ /* 0x0009e20000002400 */
[C---:B--2---:R-:W-:Y:S01]  /*11830*/  HMMA.16816.F32.BF16 R24, R8.reuse, R28, RZ ;  /* 0x0000001c0818723c */ /* 0x044fe200000418ff */
[----:B------:R-:W-:Y:S01]  /*11840*/  LOP3.LUT R4, R50, R49, RZ, 0xfc, !PT ;  /* 0x0000003132047212 */ /* 0x000fe200078efcff */
[----:B------:R-:W-:Y:S01]  /*11850*/  FMUL.FTZ R17, R17, UR4 ;  /* 0x0000000411117c20 */ /* 0x000fe20008410000 */
[-C--:B------:R-:W-:Y:S01]  /*11860*/  ISETP.GE.AND P6, PT, R5, R48.reuse, PT ;  /* 0x000000300500720c */ /* 0x080fe20003fc6270 */
[----:B------:R-:W-:Y:S01]  /*11870*/  FMUL.FTZ R18, R18, UR4 ;  /* 0x0000000412127c20 */ /* 0x000fe20008410000 */
[CC--:B------:R-:W-:Y:S01]  /*11880*/  ISETP.GE.AND P2, PT, R4.reuse, R48.reuse, PT ;  /* 0x000000300400720c */ /* 0x0c0fe20003f46270 */
[----:B------:R-:W-:Y:S01]  /*11890*/  HMMA.16816.F32.BF16 R32, R8, R30, RZ ;  /* 0x0000001e0820723c */ /* 0x000fe200000418ff */
[-C--:B------:R-:W-:Y:S01]  /*118a0*/  ISETP.GE.AND P0, PT, R4, R47.reuse, PT ;  /* 0x0000002f0400720c */ /* 0x080fe20003f06270 */
[----:B------:R-:W-:Y:S01]  /*118b0*/  LDSM.16.M88.4 R28, [R202] ;  /* 0x00000000ca1c783b */ /* 0x000fe20000000200 */
[----:B------:R-:W-:Y:S01]  /*118c0*/  LOP3.LUT R4, R50, 0x8, R49, 0xfe, !PT ;  /* 0x0000000832047812 */ /* 0x000fe200078efe31 */
[----:B------:R-:W-:Y:S01]  /*118d0*/  FMUL.FTZ R19, R19, UR4 ;  /* 0x0000000413137c20 */ /* 0x000fe20008410000 */
[----:B------:R-:W-:Y:S01]  /*118e0*/  FSEL R51, R37, -INF , !P2 ;  /* 0xff80000025337808 */ /* 0x000fe20005000000 */
[----:B------:R-:W-:Y:S01]  /*118f0*/  FMUL.FTZ R37, R16, UR4 ;  /* 0x0000000410257c20 */ /* 0x000fe20008410000 */
[----:B------:R-:W-:Y:S01]  /*11900*/  ISETP.GE.AND P3, PT, R5, R47, PT ;  /* 0x0000002f0500720c */ /* 0x000fe20003f66270 */
[----:B------:R-:W-:Y:S01]  /*11910*/  MUFU.TANH R181, R18 ;  /* 0x0000001200b57308 */ /* 0x000fe20000002400 */
[----:B------:R-:W-:-:S02]  /*11920*/  ISETP.GE.AND P4, PT, R4, R48, PT ;  /* 0x000000300400720c */ /* 0x000fc40003f86270 */
[----:B------:R-:W-:Y:S02]  /*11930*/  ISETP.GE.AND P2, PT, R4, R47, PT ;  /* 0x0000002f0400720c */ /* 0x000fe40003f46270 */
[C-C-:B------:R-:W-:Y:S02]  /*11940*/  LOP3.LUT R5, R50.reuse, 0x9, R49.reuse, 0xfe, !PT ;  /* 0x0000000932057812 */ /* 0x140fe400078efe31 */
[----:B------:R-:W-:Y:S01]  /*11950*/  LOP3.LUT R4, R50, 0x10, R49, 0xfe, !PT ;  /* 0x0000001032047812 */ /* 0x000fe200078efe31 */
[----:B------:R-:W-:Y:S01]  /*11960*/  MUFU.TANH R177, R19 ;  /* 0x0000001300b17308 */ /* 0x000fe20000002400 */
[----:B------:R-:W-:Y:S02]  /*11970*/  FSEL R113, R113, -INF , !P0 ;  /* 0xff80000071717808 */ /* 0x000fe40004000000 */
[----:B------:R-:W-:Y:S02]  /*11980*/  FSEL R53, R36, -INF , !P6 ;  /* 0xff80000024357808 */ /* 0x000fe40007000000 */
[----:B------:R-:W-:-:S02]  /*11990*/  FSEL R105, R105, -INF , !P3 ;  /* 0xff80000069697808 */ /* 0x000fc40005800000 */
[----:B------:R-:W-:Y:S01]  /*119a0*/  FSEL R55, R41, -INF , !P4 ;  /* 0xff80000029377808 */ /* 0x000fe20006000000 */
[----:B------:R2:W-:Y:S01]  /*119b0*/  MUFU.TANH R36, R17 ;  /* 0x0000001100247308 */ /* 0x0005e20000002400 */
[CC--:B------:R-:W-:Y:S02]  /*119c0*/  ISETP.GE.AND P0, PT, R5.reuse, R48.reuse, PT ;  /* 0x000000300500720c */ /* 0x0c0fe40003f06270 */
[-C--:B------:R-:W-:Y:S02]  /*119d0*/  ISETP.GE.AND P6, PT, R5, R47.reuse, PT ;  /* 0x0000002f0500720c */ /* 0x080fe40003fc6270 */
[C---:B------:R-:W-:Y:S02]  /*119e0*/  ISETP.GE.AND P3, PT, R4.reuse, R48, PT ;  /* 0x000000300400720c */ /* 0x040fe40003f66270 */
[----:B------:R-:W-:Y:S01]  /*119f0*/  ISETP.GE.AND P4, PT, R4, R47, PT ;  /* 0x0000002f0400720c */ /* 0x000fe20003f86270 */
[----:B------:R-:W5:Y:S01]  /*11a00*/  MUFU.TANH R71, R71 ;  /* 0x0000004700477308 */ /* 0x000f620000002400 */
[----:B----4-:R-:W-:Y:S01]  /*11a10*/  HMMA.16816.F32.BF16 R4, R12, R20, R24 ;  /* 0x000000140c04723c */ /* 0x010fe20000041818 */
[----:B------:R-:W4:Y:S01]  /*11a20*/  LDSM.16.M88.4 R24, [R216+0x3c00] ;  /* 0x003c0000d818783b */ /* 0x000f220000000200 */
[----:B------:R-:W-:-:S02]  /*11a30*/  FSEL R119, R119, -INF , !P2 ;  /* 0xff80000077777808 */ /* 0x000fc40005000000 */
[----:B------:R-:W-:Y:S02]  /*11a40*/  FSEL R57, R3, -INF , !P0 ;  /* 0xff80000003397808 */ /* 0x000fe40004000000 */
[C-C-:B------:R-:W-:Y:S01]  /*11a50*/  LOP3.LUT R3, R50.reuse, 0x19, R49.reuse, 0xfe, !PT ;  /* 0x0000001932037812 */ /* 0x140fe200078efe31 */
[----:B------:R-:W5:Y:S01]  /*11a60*/  MUFU.TANH R245, R245 ;  /* 0x000000f500f57308 */ /* 0x000f620000002400 */
[C-C-:B------:R-:W-:Y:S02]  /*11a70*/  LOP3.LUT R20, R50.reuse, 0x11, R49.reuse, 0xfe, !PT ;  /* 0x0000001132147812 */ /* 0x140fe400078efe31 */
[----:B------:R-:W-:Y:S02]  /*11a80*/  LOP3.LUT R16, R50, 0x18, R49, 0xfe, !PT ;  /* 0x0000001832107812 */ /* 0x000fe400078efe31 */
[----:B------:R-:W-:Y:S02]  /*11a90*/  ISETP.GE.AND P2, PT, R20, R48, PT ;  /* 0x000000301400720c */ /* 0x000fe40003f46270 */
[----:B------:R-:W-:Y:S01]  /*11aa0*/  FSEL R153, R153, -INF , !P4 ;  /* 0xff80000099997808 */ /* 0x000fe20006000000 */
[----:B------:R-:W5:Y:S01]  /*11ab0*/  MUFU.TANH R247, R247 ;  /* 0x000000f700f77308 */ /* 0x000f620000002400 */
[----:B------:R-:W-:-:S02]  /*11ac0*/  FSEL R61, R39, -INF , !P2 ;  /* 0xff800000273d7808 */ /* 0x000fc40005000000 */
[----:B------:R-:W-:Y:S02]  /*11ad0*/  FSEL R127, R127, -INF , !P6 ;  /* 0xff8000007f7f7808 */ /* 0x000fe40007000000 */
[----:B------:R-:W-:Y:S02]  /*11ae0*/  FSEL R59, R38, -INF , !P3 ;  /* 0xff800000263b7808 */ /* 0x000fe40005800000 */
[CC--:B------:R-:W-:Y:S01]  /*11af0*/  ISETP.GE.AND P2, PT, R3.reuse, R48.reuse, PT ;  /* 0x000000300300720c */ /* 0x0c0fe20003f46270 */
[----:B------:R-:W-:Y:S01]  /*11b00*/  MUFU.TANH R72, R72 ;  /* 0x0000004800487308 */ /* 0x000fe20000002400 */
[-C--:B------:R-:W-:Y:S01]  /*11b10*/  ISETP.GE.AND P4, PT, R3, R47.reuse, PT ;  /* 0x0000002f0300720c */ /* 0x080fe20003f86270 */
[----:B------:R-:W-:Y:S01]  /*11b20*/  FMUL.FTZ R3, R4, UR4 ;  /* 0x0000000404037c20 */ /* 0x000fe20008410000 */
[-C--:B------:R-:W-:Y:S01]  /*11b30*/  ISETP.GE.AND P0, PT, R20, R47.reuse, PT ;  /* 0x0000002f1400720c */ /* 0x080fe20003f06270 */
[----:B------:R-:W-:Y:S01]  /*11b40*/  FMUL.FTZ R38, R5, UR4 ;  /* 0x0000000405267c20 */ /* 0x000fe20008410000 */
[----:B------:R-:W-:Y:S01]  /*11b50*/  ISETP.GE.AND P6, PT, R16, R48, PT ;  /* 0x000000301000720c */ /* 0x000fe20003fc6270 */
[----:B------:R-:W-:Y:S01]  /*11b60*/  FMUL.FTZ R6, R6, UR4 ;  /* 0x0000000406067c20 */ /* 0x000fe20008410000 */
[----:B------:R-:W-:Y:S01]  /*11b70*/  ISETP.GE.AND P3, PT, R16, R47, PT ;  /* 0x0000002f1000720c */ /* 0x000fe20003f66270 */
[----:B------:R-:W-:Y:S01]  /*11b80*/  FMUL.FTZ R169, R7, UR4 ;  /* 0x0000000407a97c20 */ /* 0x000fe20008410000 */
[C-C-:B------:R-:W-:Y:S01]  /*11b90*/  LOP3.LUT R16, R50.reuse, 0x20, R49.reuse, 0xfe, !PT ;  /* 0x0000002032107812 */ /* 0x140fe200078efe31 */
[----:B------:R3:W-:Y:S01]  /*11ba0*/  MUFU.TANH R173, R6 ;  /* 0x0000000600ad7308 */ /* 0x0007e20000002400 */
[----:B------:R-:W-:Y:S01]  /*11bb0*/  LOP3.LUT R4, R50, 0x21, R49, 0xfe, !PT ;  /* 0x0000002132047812 */ /* 0x000fe200078efe31 */
[----:B------:R-:W-:Y:S01]  /*11bc0*/  HMMA.16816.F32.BF16 R20, R12, R22, R32 ;  /* 0x000000160c14723c */ /* 0x000fe20000041820 */
[----:B------:R-:W-:-:S02]  /*11bd0*/  FSEL R121, R121, -INF , !P0 ;  /* 0xff80000079797808 */ /* 0x000fc40004000000 */
[----:B------:R-:W-:Y:S02]  /*11be0*/  FSEL R65, R42, -INF , !P6 ;  /* 0xff8000002a417808 */ /* 0x000fe40007000000 */
[----:B------:R-:W-:Y:S01]  /*11bf0*/  FSEL R249, R249, -INF , !P3 ;  /* 0xff800000f9f97808 */ /* 0x000fe20005800000 */
[C---:B----4-:R-:W-:Y:S01]  /*11c00*/  HMMA.16816.F32.BF16 R32, R8.reuse, R26, RZ ;  /* 0x0000001a0820723c */ /* 0x050fe200000418ff */
[----:B------:R-:W-:Y:S01]  /*11c10*/  FSEL R69, R40, -INF , !P2 ;  /* 0xff80000028457808 */ /* 0x000fe20005000000 */
[----:B------:R-:W4:Y:S01]  /*11c20*/  MUFU.TANH R243, R243 ;  /* 0x000000f300f37308 */ /* 0x000f220000002400 */
[CC--:B------:R-:W-:Y:S02]  /*11c30*/  ISETP.GE.AND P0, PT, R16.reuse, R48.reuse, PT ;  /* 0x000000301000720c */ /* 0x0c0fe40003f06270 */
[-C--:B------:R-:W-:Y:S02]  /*11c40*/  ISETP.GE.AND P6, PT, R16, R47.reuse, PT ;  /* 0x0000002f1000720c */ /* 0x080fe40003fc6270 */
[C---:B------:R-:W-:Y:S01]  /*11c50*/  ISETP.GE.AND P3, PT, R4.reuse, R48, PT ;  /* 0x000000300400720c */ /* 0x040fe20003f66270 */
[----:B--2---:R-:W-:Y:S01]  /*11c60*/  HMMA.16816.F32.BF16 R16, R8, R24, RZ ;  /* 0x000000180810723c */ /* 0x004fe200000418ff */
[----:B------:R-:W-:Y:S01]  /*11c70*/  ISETP.GE.AND P2, PT, R4, R47, PT ;  /* 0x0000002f0400720c */ /* 0x000fe20003f46270 */
[----:B------:R-:W2:Y:S01]  /*11c80*/  MUFU.TANH R241, R241 ;  /* 0x000000f100f17308 */ /* 0x000ea20000002400 */
[----:B------:R-:W-:-:S02]  /*11c90*/  LOP3.LUT R5, R50, 0x28, R49, 0xfe, !PT ;  /* 0x0000002832057812 */ /* 0x000fc400078efe31 */
[----:B------:R-:W-:Y:S02]  /*11ca0*/  LOP3.LUT R4, R50, 0x29, R49, 0xfe, !PT ;  /* 0x0000002932047812 */ /* 0x000fe400078efe31 */
[----:B------:R-:W-:Y:S02]  /*11cb0*/  FSEL R106, R106, -INF , !P4 ;  /* 0xff8000006a6a7808 */ /* 0x000fe40006000000 */
[----:B------:R-:W-:Y:S01]  /*11cc0*/  FSEL R75, R43, -INF , !P0 ;  /* 0xff8000002b4b7808 */ /* 0x000fe20004000000 */
[----:B------:R-:W-:Y:S01]  /*11cd0*/  FMUL.FTZ R40, R20, UR4 ;  /* 0x0000000414287c20 */ /* 0x000fe20008410000 */
[----:B------:R-:W-:Y:S01]  /*11ce0*/  FSEL R73, R44, -INF , !P3 ;  /* 0xff8000002c497808 */ /* 0x000fe20005800000 */
[----:B------:R-:W-:Y:S01]  /*11cf0*/  FMUL.FTZ R21, R21, UR4 ;  /* 0x0000000415157c20 */ /* 0x000fe20008410000 */
[----:B------:R-:W-:Y:S01]  /*11d00*/  FSEL R102, R102, -INF , !P6 ;  /* 0xff80000066667808 */ /* 0x000fe20007000000 */
[----:B------:R-:W-:Y:S01]  /*11d10*/  FMUL.FTZ R22, R22, UR4 ;  /* 0x0000000416167c20 */ /* 0x000fe20008410000 */
[-C--:B------:R-:W-:Y:S01]  /*11d20*/  ISETP.GE.AND P4, PT, R5, R48.reuse, PT ;  /* 0x000000300500720c */ /* 0x080fe20003f86270 */
[----:B------:R-:W-:Y:S01]  /*11d30*/  FMUL.FTZ R23, R23, UR4 ;  /* 0x0000000417177c20 */ /* 0x000fe20008410000 */
[----:B------:R-:W-:Y:S01]  /*11d40*/  ISETP.GE.AND P0, PT, R5, R47, PT ;  /* 0x0000002f0500720c */ /* 0x000fe20003f06270 */
[----:B------:R-:W-:Y:S01]  /*11d50*/  MUFU.TANH R39, R21 ;  /* 0x0000001500277308 */ /* 0x000fe20000002400 */
[----:B------:R-:W-:-:S02]  /*11d60*/  ISETP.GE.AND P3, PT, R4, R48, PT ;  /* 0x000000300400720c */ /* 0x000fc40003f66270 */
[----:B------:R-:W-:Y:S02]  /*11d70*/  ISETP.GE.AND P6, PT, R4, R47, PT ;  /* 0x0000002f0400720c */ /* 0x000fe40003fc6270 */
[C-C-:B------:R-:W-:Y:S01]  /*11d80*/  LOP3.LUT R5, R50.reuse, 0x30, R49.reuse, 0xfe, !PT ;  /* 0x0000003032057812 */ /* 0x140fe200078efe31 */
[C---:B------:R-:W-:Y:S01]  /*11d90*/  HMMA.16816.F32.BF16 R16, R12.reuse, R28, R16 ;  /* 0x0000001c0c10723c */ /* 0x040fe20000041810 */
[----:B------:R-:W-:Y:S01]  /*11da0*/  LOP3.LUT R4, R50, 0x31, R49, 0xfe, !PT ;  /* 0x0000003132047812 */ /* 0x000fe200078efe31 */
[----:B------:R-:W-:Y:S01]  /*11db0*/  MUFU.TANH R165, R22 ;  /* 0x0000001600a57308 */ /* 0x000fe20000002400 */
[----:B------:R-:W-:Y:S02]  /*11dc0*/  FSEL R98, R98, -INF , !P2 ;  /* 0xff80000062627808 */ /* 0x000fe40005000000 */
[----:B------:R-:W-:Y:S01]  /*11dd0*/  FSEL R77, R54, -INF , !P4 ;  /* 0xff800000364d7808 */ /* 0x000fe20006000000 */
[----:B------:R-:W-:Y:S01]  /*11de0*/  HMMA.16816.F32.BF16 R28, R12, R30, R32 ;  /* 0x0000001e0c1c723c */ /* 0x000fe20000041820 */
[----:B------:R-:W-:-:S02]  /*11df0*/  FSEL R251, R251, -INF , !P0 ;  /* 0xff800000fbfb7808 */ /* 0x000fc40004000000 */
[----:B------:R-:W-:Y:S01]  /*11e00*/  FSEL R79, R52, -INF , !P3 ;  /* 0xff800000344f7808 */ /* 0x000fe20005800000 */
[----:B------:R1:W-:Y:S01]  /*11e10*/  MUFU.TANH R159, R23 ;  /* 0x00000017009f7308 */ /* 0x0003e20000002400 */
[CC--:B------:R-:W-:Y:S02]  /*11e20*/  ISETP.GE.AND P2, PT, R5.reuse, R48.reuse, PT ;  /* 0x000000300500720c */ /* 0x0c0fe40003f46270 */
[-C--:B------:R-:W-:Y:S02]  /*11e30*/  ISETP.GE.AND P4, PT, R5, R47.reuse, PT ;  /* 0x0000002f0500720c */ /* 0x080fe40003f86270 */
[C---:B------:R-:W-:Y:S02]  /*11e40*/  ISETP.GE.AND P0, PT, R4.reuse, R48, PT ;  /* 0x000000300400720c */ /* 0x040fe40003f06270 */
[----:B------:R-:W-:Y:S01]  /*11e50*/  ISETP.GE.AND P3, PT, R4, R47, PT ;  /* 0x0000002f0400720c */ /* 0x000fe20003f66270 */
[----:B------:R-:W2:Y:S01]  /*11e60*/  MUFU.TANH R78, R78 ;  /* 0x0000004e004e7308 */ /* 0x000ea20000002400 */
[----:B---3--:R-:W1:Y:S01]  /*11e70*/  LDSM.16.M88.4 R4, [R216+0x4000] ;  /* 0x00400000d804783b */ /* 0x008e620000000200 */
[----:B------:R-:W-:-:S02]  /*11e80*/  LOP3.LUT R24, R50, 0x38, R49, 0xfe, !PT ;  /* 0x0000003832187812 */ /* 0x000fc400078efe31 */
[----:B------:R-:W-:Y:S02]  /*11e90*/  FSEL R122, R122, -INF , !P6 ;  /* 0xff8000007a7a7808 */ /* 0x000fe40007000000 */
[----:B------:R-:W-:Y:S01]  /*11ea0*/  FSEL R85, R45, -INF , !P2 ;  /* 0xff8000002d557808 */ /* 0x000fe20005000000 */
[----:B------:R-:W-:Y:S01]  /*11eb0*/  FMUL.FTZ R41, R16, UR4 ;  /* 0x0000000410297c20 */ /* 0x000fe20008410000 */
[CC--:B------:R-:W-:Y:S01]  /*11ec0*/  ISETP.GE.AND P6, PT, R24.reuse, R48.reuse, PT ;  /* 0x000000301800720c */ /* 0x0c0fe20003fc6270 */
[----:B------:R-:W-:Y:S01]  /*11ed0*/  FMUL.FTZ R42, R17, UR4 ;  /* 0x00000004112a7c20 */ /* 0x000fe20008410000 */
[-C--:B------:R-:W-:Y:S01]  /*11ee0*/  ISETP.GE.AND P2, PT, R24, R47.reuse, PT ;  /* 0x0000002f1800720c */ /* 0x080fe20003f46270 */
[----:B------:R-:W-:Y:S01]  /*11ef0*/  FMUL.FTZ R18, R18, UR4 ;  /* 0x0000000412127c20 */ /* 0x000fe20008410000 */
[----:B------:R-:W3:Y:S01]  /*11f00*/  LDSM.16.M88.4 R24, [R201] ;  /* 0x00000000c918783b */ /* 0x000ee20000000200 */
[--C-:B------:R-:W-:Y:S01]  /*11f10*/  LOP3.LUT R20, R50, 0x39, R49.reuse, 0xfe, !PT ;  /* 0x0000003932147812 */ /* 0x100fe200078efe31 */
[----:B------:R-:W-:Y:S01]  /*11f20*/  FMUL.FTZ R131, R19, UR4 ;  /* 0x0000000413837c20 */ /* 0x000fe20008410000 */
[----:B------:R-:W-:Y:S01]  /*11f30*/  FSEL R83, R46, -INF , !P0 ;  /* 0xff8000002e537808 */ /* 0x000fe20004000000 */
[----:B------:R-:W-:Y:S01]  /*11f40*/  MUFU.TANH R149, R18 ;  /* 0x0000001200957308 */ /* 0x000fe20000002400 */
[----:B------:R-:W-:Y:S01]  /*11f50*/  FSEL R124, R124, -INF , !P4 ;  /* 0xff8000007c7c7808 */ /* 0x000fe20006000000 */
[----:B------:R-:W-:Y:S01]  /*11f60*/  FMUL.FTZ R28, R28, UR4 ;  /* 0x000000041c1c7c20 */ /* 0x000fe20008410000 */
[C---:B------:R-:W-:Y:S01]  /*11f70*/  ISETP.GE.AND P0, PT, R20.reuse, R48, PT ;  /* 0x000000301400720c */ /* 0x040fe20003f06270 */
[----:B------:R-:W-:Y:S01]  /*11f80*/  FMUL.FTZ R29, R29, UR4 ;  /* 0x000000041d1d7c20 */ /* 0x000fe20008410000 */
[----:B------:R-:W-:Y:S01]  /*11f90*/  ISETP.GE.AND P4, PT, R20, R47, PT ;  /* 0x0000002f1400720c */ /* 0x000fe20003f86270 */
[----:B------:R-:W-:Y:S01]  /*11fa0*/  FMUL.FTZ R125, R30, UR4 ;  /* 0x000000041e7d7c20 */ /* 0x000fe20008410000 */
[----:B------:R-:W-:Y:S01]  /*11fb0*/  LOP3.LUT R20, R50, 0x40, R49, 0xfe, !PT ;  /* 0x0000004032147812 */ /* 0x000fe200078efe31 */
[----:B------:R-:W2:Y:S01]  /*11fc0*/  MUFU.TANH R239, R239 ;  /* 0x000000ef00ef7308 */ /* 0x000ea20000002400 */
[----:B------:R-:W-:Y:S01]  /*11fd0*/  FSEL R112, R112, -INF , !P3 ;  /* 0xff80000070707808 */ /* 0x000fe20005800000 */
[----:B------:R-:W-:Y:S01]  /*11fe0*/  FMUL.FTZ R115, R31, UR4 ;  /* 0x000000041f737c20 */ /* 0x000fe20008410000 */
[----:B------:R-:W-:-:S02]  /*11ff0*/  FSEL R63, R63, -INF , !P6 ;  /* 0xff8000003f3f7808 */ /* 0x000fc40007000000 */
[CC--:B------:R-:W-:Y:S02]  /*12000*/  ISETP.GE.AND P3, PT, R20.reuse, R48.reuse, PT ;  /* 0x000000301400720c */ /* 0x0c0fe40003f66270 */
[-C--:B------:R-:W-:Y:S01]  /*12010*/  ISETP.GE.AND P6, PT, R20, R47.reuse, PT ;  /* 0x0000002f1400720c */ /* 0x080fe20003fc6270 */
[----:B------:R-:W-:Y:S01]  /*12020*/  MUFU.TANH R44, R28 ;  /* 0x0000001c002c7308 */ /* 0x000fe20000002400 */
[----:B------:R-:W-:Y:S02]  /*12030*/  LOP3.LUT R20, R50, 0x41, R49, 0xfe, !PT ;  /* 0x0000004132147812 */ /* 0x000fe400078efe31 */
[----:B------:R-:W-:Y:S02]  /*12040*/  FSEL R110, R110, -INF , !P2 ;  /* 0xff8000006e6e7808 */ /* 0x000fe40005000000 */
[----:B------:R-:W-:Y:S02]  /*12050*/  FSEL R91, R56, -INF , !P0 ;  /* 0xff800000385b7808 */ /* 0x000fe40004000000 */
[C---:B------:R-:W-:Y:S01]  /*12060*/  ISETP.GE.AND P2, PT, R20.reuse, R48, PT ;  /* 0x000000301400720c */ /* 0x040fe20003f46270 */
[----:B------:R5:W-:Y:S01]  /*12070*/  MUFU.TANH R43, R29 ;  /* 0x0000001d002b7308 */ /* 0x000be20000002400 */
[----:B------:R-:W-:-:S02]  /*12080*/  ISETP.GE.AND P0, PT, R20, R47, PT ;  /* 0x0000002f1400720c */ /* 0x000fc40003f06270 */
[----:B-1----:R-:W-:Y:S01]  /*12090*/  HMMA.16816.F32.BF16 R20, R8, R4, RZ ;  /* 0x000000040814723c */ /* 0x002fe200000418ff */
[--C-:B------:R-:W-:Y:S02]  /*120a0*/  LOP3.LUT R16, R50, 0x48, R49.reuse, 0xfe, !PT ;  /* 0x0000004832107812 */ /* 0x100fe400078efe31 */
[----:B------:R-:W-:Y:S02]  /*120b0*/  FSEL R34, R62, -INF , !P4 ;  /* 0xff8000003e227808 */ /* 0x000fe40006000000 */
[----:B------:R-:W-:Y:S01]  /*120c0*/  FSEL R95, R66, -INF , !P3 ;  /* 0xff800000425f7808 */ /* 0x000fe20005800000 */
[----:B------:R-:W1:Y:S01]  /*120d0*/  MUFU.TANH R237, R237 ;  /* 0x000000ed00ed7308 */ /* 0x000e620000002400 */
[C---:B------:R-:W-:Y:S02]  /*120e0*/  ISETP.GE.AND P4, PT, R16.reuse, R48, PT ;  /* 0x000000301000720c */ /* 0x040fe40003f86270 */
[----:B------:R-:W-:Y:S02]  /*120f0*/  ISETP.GE.AND P3, PT, R16, R47, PT ;  /* 0x0000002f1000720c */ /* 0x000fe40003f66270 */
[----:B------:R-:W-:-:S02]  /*12100*/  LOP3.LUT R17, R50, 0x49, R49, 0xfe, !PT ;  /* 0x0000004932117812 */ /* 0x000fc400078efe31 */
[----:B------:R-:W-:Y:S01]  /*12110*/  LOP3.LUT R16, R50, 0x50, R49, 0xfe, !PT ;  /* 0x0000005032107812 */ /* 0x000fe200078efe31 */
[----:B-----5:R-:W-:Y:S01]  /*12120*/  LDSM.16.M88.4 R28, [R200] ;  /* 0x00000000c81c783b */ /* 0x020fe20000000200 */
[----:B------:R-:W-:Y:S01]  /*12130*/  FSEL R99, R58, -INF , !P2 ;  /* 0xff8000003a637808 */ /* 0x000fe20005000000 */
[----:B------:R-:W-:Y:S01]  /*12140*/  MUFU.TANH R81, R81 ;  /* 0x0000005100517308 */ /* 0x000fe20000002400 */
[----:B------:R-:W-:Y:S02]  /*12150*/  FSEL R32, R60, -INF , !P6 ;  /* 0xff8000003c207808 */ /* 0x000fe40007000000 */
[----:B------:R-:W-:Y:S02]  /*12160*/  FSEL R35, R64, -INF , !P0 ;  /* 0xff80000040237808 */ /* 0x000fe40004000000 */
[----:B------:R-:W-:Y:S02]  /*12170*/  FSEL R161, R68, -INF , !P4 ;  /* 0xff80000044a17808 */ /* 0x000fe40006000000 */
[C---:B------:R-:W-:Y:S01]  /*12180*/  ISETP.GE.AND P2, PT, R17.reuse, R48, PT ;  /* 0x000000301100720c */ /* 0x040fe20003f46270 */
[----:B------:R-:W5:Y:S01]  /*12190*/  MUFU.TANH R235, R235 ;  /* 0x000000eb00eb7308 */ /* 0x000f620000002400 */
[----:B------:R-:W-:-:S02]  /*121a0*/  ISETP.GE.AND P6, PT, R17, R47, PT ;  /* 0x0000002f1100720c */ /* 0x000fc40003fc6270 */
[C---:B------:R-:W-:Y:S02]  /*121b0*/  ISETP.GE.AND P0, PT, R16.reuse, R48, PT ;  /* 0x000000301000720c */ /* 0x040fe40003f06270 */
[----:B------:R-:W-:Y:S02]  /*121c0*/  ISETP.GE.AND P4, PT, R16, R47, PT ;  /* 0x0000002f1000720c */ /* 0x000fe40003f86270 */
[----:B---3--:R-:W-:Y:S01]  /*121d0*/  HMMA.16816.F32.BF16 R16, R12, R24, R20 ;  /* 0x000000180c10723c */ /* 0x008fe20000041814 */
[----:B------:R-:W3:Y:S01]  /*121e0*/  LDSM.16.M88.4 R20, [R216+0x4400] ;  /* 0x00440000d814783b */ /* 0x000ee20000000200 */
[C-C-:B------:R-:W-:Y:S01]  /*121f0*/  LOP3.LUT R5, R50.reuse, 0x51, R49.reuse, 0xfe, !PT ;  /* 0x0000005132057812 */ /* 0x140fe200078efe31 */
[----:B------:R-:W5:Y:S01]  /*12200*/  MUFU.TANH R231, R231 ;  /* 0x000000e700e77308 */ /* 0x000f620000002400 */
[----:B------:R-:W-:Y:S02]  /*12210*/  LOP3.LUT R4, R50, 0x58, R49, 0xfe, !PT ;  /* 0x0000005832047812 */ /* 0x000fe400078efe31 */
[----:B------:R-:W-:-:S02]  /*12220*/  FSEL R33, R70, -INF , !P3 ;  /* 0xff80000046217808 */ /* 0x000fc40005800000 */
[----:B------:R-:W-:Y:S02]  /*12230*/  FSEL R67, R67, -INF , !P2 ;  /* 0xff80000043437808 */ /* 0x000fe40005000000 */
[----:B------:R-:W-:Y:S01]  /*12240*/  FSEL R129, R129, -INF , !P6 ;  /* 0xff80000081817808 */ /* 0x000fe20007000000 */
[----:B------:R-:W5:Y:S01]  /*12250*/  MUFU.TANH R88, R88 ;  /* 0x0000005800587308 */ /* 0x000f620000002400 */
[----:B------:R-:W-:Y:S02]  /*12260*/  FSEL R167, R76, -INF , !P0 ;  /* 0xff8000004ca77808 */ /* 0x000fe40004000000 */
[CC--:B------:R-:W-:Y:S02]  /*12270*/  ISETP.GE.AND P3, PT, R5.reuse, R48.reuse, PT ;  /* 0x000000300500720c */ /* 0x0c0fe40003f66270 */
[-C--:B------:R-:W-:Y:S02]  /*12280*/  ISETP.GE.AND P2, PT, R5, R47.reuse, PT ;  /* 0x0000002f0500720c */ /* 0x080fe40003f46270 */
[C---:B------:R-:W-:Y:S01]  /*12290*/  ISETP.GE.AND P6, PT, R4.reuse, R48, PT ;  /* 0x000000300400720c */ /* 0x040fe20003fc6270 */
[----:B------:R-:W5:Y:S01]  /*122a0*/  MUFU.TANH R199, R199 ;  /* 0x000000c700c77308 */ /* 0x000f620000002400 */
[----:B------:R-:W-:-:S02]  /*122b0*/  ISETP.GE.AND P0, PT, R4, R47, PT ;  /* 0x0000002f0400720c */ /* 0x000fc40003f06270 */
[----:B------:R-:W-:Y:S01]  /*122c0*/  HMMA.16816.F32.BF16 R4, R8, R6, RZ ;  /* 0x000000060804723c */ /* 0x000fe200000418ff */
[--C-:B------:R-:W-:Y:S01]  /*122d0*/  LOP3.LUT R25, R50, 0x59, R49.reuse, 0xfe, !PT ;  /* 0x0000005932197812 */ /* 0x100fe200078efe31 */
[----:B------:R-:W-:Y:S01]  /*122e0*/  FMUL.FTZ R45, R16, UR4 ;  /* 0x00000004102d7c20 */ /* 0x000fe20008410000 */
[----:B------:R-:W-:Y:S01]  /*122f0*/  LOP3.LUT R24, R50, 0x60, R49, 0xfe, !PT ;  /* 0x0000006032187812 */ /* 0x000fe200078efe31 */
[----:B------:R-:W-:Y:S01]  /*12300*/  FMUL.FTZ R46, R17, UR4 ;  /* 0x00000004112e7c20 */ /* 0x000fe20008410000 */
[----:B------:R-:W-:Y:S01]  /*12310*/  FSEL R71, R71, -INF , !P3 ;  /* 0xff80000047477808 */ /* 0x000fe20005800000 */
[----:B------:R-:W-:Y:S01]  /*12320*/  FMUL.FTZ R18, R18, UR4 ;  /* 0x0000000412127c20 */ /* 0x000fe20008410000 */
[----:B------:R-:W-:Y:S01]  /*12330*/  FSEL R245, R245, -INF , !P2 ;  /* 0xff800000f5f57808 */ /* 0x000fe20005000000 */
[----:B------:R-:W-:Y:S01]  /*12340*/  FMUL.FTZ R19, R19, UR4 ;  /* 0x0000000413137c20 */ /* 0x000fe20008410000 */
[----:B------:R-:W-:Y:S01]  /*12350*/  FSEL R175, R74, -INF , !P6 ;  /* 0xff8000004aaf7808 */ /* 0x000fe20007000000 */
[----:B------:R-:W-:Y:S01]  /*12360*/  MUFU.TANH R84, R84 ;  /* 0x0000005400547308 */ /* 0x000fe20000002400 */
[----:B------:R-:W-:-:S02]  /*12370*/  ISETP.GE.AND P3, PT, R25, R48, PT ;  /* 0x000000301900720c */ /* 0x000fc40003f66270 */
[CC--:B------:R-:W-:Y:S02]  /*12380*/  ISETP.GE.AND P2, PT, R24.reuse, R48.reuse, PT ;  /* 0x000000301800720c */ /* 0x0c0fe40003f46270 */
[-C--:B------:R-:W-:Y:S02]  /*12390*/  ISETP.GE.AND P6, PT, R24, R47.reuse, PT ;  /* 0x0000002f1800720c */ /* 0x080fe40003fc6270 */
[----:B------:R-:W-:Y:S01]  /*123a0*/  LOP3.LUT R24, R50, 0x61, R49, 0xfe, !PT ;  /* 0x0000006132187812 */ /* 0x000fe200078efe31 */
[----:B------:R-:W5:Y:S01]  /*123b0*/  MUFU.TANH R197, R197 ;  /* 0x000000c500c57308 */ /* 0x000f620000002400 */
[----:B------:R-:W-:Y:S02]  /*123c0*/  FSEL R247, R247, -INF , !P4 ;  /* 0xff800000f7f77808 */ /* 0x000fe40006000000 */
[----:B----4-:R-:W-:Y:S02]  /*123d0*/  FSEL R243, R243, -INF , !P0 ;  /* 0xff800000f3f37808 */ /* 0x010fe40004000000 */
[----:B------:R-:W-:Y:S01]  /*123e0*/  FSEL R72, R72, -INF , !P3 ;  /* 0xff80000048487808 */ /* 0x000fe20005800000 */
[----:B------:R-:W-:Y:S01]  /*123f0*/  HMMA.16816.F32.BF16 R4, R12, R26, R4 ;  /* 0x0000001a0c04723c */ /* 0x000fe20000041804 */
[----:B------:R-:W-:Y:S01]  /*12400*/  ISETP.GE.AND P4, PT, R25, R47, PT ;  /* 0x0000002f1900720c */ /* 0x000fe20003f86270 */
[----:B------:R-:W-:Y:S01]  /*12410*/  MUFU.TANH R107, R18 ;  /* 0x00000012006b7308 */ /* 0x000fe20000002400 */
[----:B------:R-:W-:-:S02]  /*12420*/  ISETP.GE.AND P0, PT, R24, R48, PT ;  /* 0x000000301800720c */ /* 0x000fc40003f06270 */
[----:B------:R-:W-:Y:S02]  /*12430*/  ISETP.GE.AND P3, PT, R24, R47, PT ;  /* 0x0000002f1800720c */ /* 0x000fe40003f66270 */
[C-C-:B------:R-:W-:Y:S02]  /*12440*/  LOP3.LUT R24, R50.reuse, 0x68, R49.reuse, 0xfe, !PT ;  /* 0x0000006832187812 */ /* 0x140fe400078efe31 */
[----:B------:R-:W-:Y:S01]  /*12450*/  LOP3.LUT R16, R50, 0x69, R49, 0xfe, !PT ;  /* 0x0000006932107812 */ /* 0x000fe200078efe31 */
[----:B------:R4:W-:Y:S01]  /*12460*/  MUFU.TANH R101, R19 ;  /* 0x0000001300657308 */ /* 0x0009e20000002400 */
[----:B--2---:R-:W-:Y:S02]  /*12470*/  FSEL R241, R241, -INF , !P4 ;  /* 0xff800000f1f17808 */ /* 0x004fe40006000000 */
[----:B------:R-:W-:Y:S02]  /*12480*/  FSEL R80, R80, -INF , !P2 ;  /* 0xff80000050507808 */ /* 0x000fe40005000000 */
[----:B------:R-:W-:-:S02]  /*12490*/  FSEL R78, R78, -INF , !P0 ;  /* 0xff8000004e4e7808 */ /* 0x000fc40004000000 */
[----:B------:R-:W-:Y:S01]  /*124a0*/  FSEL R239, R239, -INF , !P6 ;  /* 0xff800000efef7808 */ /* 0x000fe20007000000 */
[----:B------:R-:W2:Y:S01]  /*124b0*/  MUFU.TANH R179, R179 ;  /* 0x000000b300b37308 */ /* 0x000ea20000002400 */
[CC--:B------:R-:W-:Y:S02]  /*124c0*/  ISETP.GE.AND P4, PT, R24.reuse, R48.reuse, PT ;  /* 0x000000301800720c */ /* 0x0c0fe40003f86270 */
[-C--:B------:R-:W-:Y:S02]  /*124d0*/  ISETP.GE.AND P2, PT, R24, R47.reuse, PT ;  /* 0x0000002f1800720c */ /* 0x080fe40003f46270 */
[C---:B------:R-:W-:Y:S01]  /*124e0*/  ISETP.GE.AND P0, PT, R16.reuse, R48, PT ;  /* 0x000000301000720c */ /* 0x040fe20003f06270 */
[C---:B---3--:R-:W-:Y:S01]  /*124f0*/  HMMA.16816.F32.BF16 R24, R8.reuse, R20, RZ ;  /* 0x000000140818723c */ /* 0x048fe200000418ff */
[----:B------:R-:W-:Y:S01]  /*12500*/  ISETP.GE.AND P6, PT, R16, R47, PT ;  /* 0x0000002f1000720c */ /* 0x000fe20003fc6270 */
[----:B------:R-:W3:Y:S01]  /*12510*/  MUFU.TANH R185, R185 ;  /* 0x000000b900b97308 */ /* 0x000ee20000002400 */
[--C-:B------:R-:W-:Y:S01]  /*12520*/  LOP3.LUT R17, R50, 0x70, R49.reuse, 0xfe, !PT ;  /* 0x0000007032117812 */ /* 0x100fe200078efe31 */
[----:B------:R-:W-:Y:S01]  /*12530*/  FMUL.FTZ R74, R4, UR4 ;  /* 0x00000004044a7c20 */ /* 0x000fe20008410000 */
[----:B------:R-:W-:Y:S01]  /*12540*/  LOP3.LUT R16, R50, 0x71, R49, 0xfe, !PT ;  /* 0x0000007132107812 */ /* 0x000fe200078efe31 */
[----:B------:R-:W-:Y:S01]  /*12550*/  HMMA.16816.F32.BF16 R20, R8, R22, RZ ;  /* 0x000000160814723c */ /* 0x000fe200000418ff */
[----:B-1----:R-:W-:Y:S01]  /*12560*/  FSEL R237, R237, -INF , !P3 ;  /* 0xff800000eded7808 */ /* 0x002fe20005800000 */
[----:B------:R-:W-:Y:S01]  /*12570*/  FMUL.FTZ R5, R5, UR4 ;  /* 0x0000000405057c20 */ /* 0x000fe20008410000 */
[----:B------:R-:W-:Y:S01]  /*12580*/  FSEL R82, R82, -INF , !P4 ;  /* 0xff80000052527808 */ /* 0x000fe20006000000 */
[----:B------:R-:W1:Y:S01]  /*12590*/  MUFU.TANH R93, R93 ;  /* 0x0000005d005d7308 */ /* 0x000e620000002400 */
[----:B-----5:R-:W-:Y:S01]  /*125a0*/  FSEL R235, R235, -INF , !P2 ;  /* 0xff800000ebeb7808 */ /* 0x020fe20005000000 */
[----:B------:R-:W-:Y:S01]  /*125b0*/  FMUL.FTZ R6, R6, UR4 ;  /* 0x0000000406067c20 */ /* 0x000fe20008410000 */
[----:B------:R-:W-:-:S02]  /*125c0*/  FSEL R81, R81, -INF , !P0 ;  /* 0xff80000051517808 */ /* 0x000fc40004000000 */
[CC--:B------:R-:W-:Y:S02]  /*125d0*/  ISETP.GE.AND P3, PT, R17.reuse, R48.reuse, PT ;  /* 0x000000301100720c */ /* 0x0c0fe40003f66270 */
[-C--:B------:R-:W-:Y:S01]  /*125e0*/  ISETP.GE.AND P4, PT, R17, R47.reuse, PT ;  /* 0x0000002f1100720c */ /* 0x080fe20003f86270 */
[----:B------:R-:W5:Y:S01]  /*125f0*/  MUFU.TANH R86, R86 ;  /* 0x0000005600567308 */ /* 0x000f620000002400 */
[C---:B------:R-:W-:Y:S02]  /*12600*/  ISETP.GE.AND P2, PT, R16.reuse, R48, PT ;  /* 0x000000301000720c */ /* 0x040fe40003f46270 */
[----:B------:R-:W-:Y:S02]  /*12610*/  ISETP.GE.AND P0, PT, R16, R47, PT ;  /* 0x0000002f1000720c */ /* 0x000fe40003f06270 */
[C-C-:B------:R-:W-:Y:S01]  /*12620*/  LOP3.LUT R17, R50.reuse, 0x78, R49.reuse, 0xfe, !PT ;  /* 0x0000007832117812 */ /* 0x140fe200078efe31 */
[----:B------:R-:W-:Y:S01]  /*12630*/  HMMA.16816.F32.BF16 R24, R12, R28, R24 ;  /* 0x0000001c0c18723c */ /* 0x000fe20000041818 */
[----:B------:R-:W-:Y:S01]  /*12640*/  LOP3.LUT R16, R50, 0x79, R49, 0xfe, !PT ;  /* 0x0000007932107812 */ /* 0x000fe200078efe31 */
[----:B------:R-:W5:Y:S01]  /*12650*/  MUFU.TANH R94, R94 ;  /* 0x0000005e005e7308 */ /* 0x000f620000002400 */
[----:B------:R-:W-:-:S02]  /*12660*/  FSEL R52, R87, -INF , !P3 ;  /* 0xff80000057347808 */ /* 0x000fc40005800000 */
[----:B------:R-:W-:Y:S01]  /*12670*/  FSEL R231, R231, -INF , !P6 ;  /* 0xff800000e7e77808 */ /* 0x000fe20007000000 */
[----:B------:R-:W-:Y:S01]  /*12680*/  HMMA.16816.F32.BF16 R20, R12, R30, R20 ;  /* 0x0000001e0c14723c */ /* 0x000fe20000041814 */
[----:B------:R-:W-:Y:S01]  /*12690*/  FSEL R87, R88, -INF , !P2 ;  /* 0xff80000058577808 */ /* 0x000fe20005000000 */
[----:B------:R-:W-:Y:S01]  /*126a0*/  FMUL.FTZ R29, R7, UR4 ;  /* 0x00000004071d7c20 */ /* 0x000fe20008410000 */
[----:B------:R-:W-:Y:S01]  /*126b0*/  FSEL R199, R199, -INF , !P4 ;  /* 0xff800000c7c77808 */ /* 0x000fe20006000000 */
[----:B------:R-:W5:Y:S01]  /*126c0*/  MUFU.TANH R195, R195 ;  /* 0x000000c300c37308 */ /* 0x000f620000002400 */
[CC--:B------:R-:W-:Y:S02]  /*126d0*/  ISETP.GE.AND P6, PT, R17.reuse, R48.reuse, PT ;  /* 0x000000301100720c */ /* 0x0c0fe40003fc6270 */
[----:B------:R-:W-:Y:S02]  /*126e0*/  ISETP.GE.AND P3, PT, R17, R47, PT ;  /* 0x0000002f1100720c */ /* 0x000fe40003f66270 */
[----:B------:R-:W-:-:S02]  /*126f0*/  ISETP.GE.AND P2, PT, R16, R48, PT ;  /* 0x000000301000720c */ /* 0x000fc40003f46270 */
[-C--:B------:R-:W-:Y:S01]  /*12700*/  ISETP.GE.AND P4, PT, R16, R47.reuse, PT ;  /* 0x0000002f1000720c */ /* 0x080fe20003f86270 */
[----:B------:R-:W5:Y:S01]  /*12710*/  MUFU.TANH R191, R191 ;  /* 0x000000bf00bf7308 */ /* 0x000f620000002400 */
[----:B----4-:R-:W4:Y:S01]  /*12720*/  LDSM.16.M88.4 R16, [R216+0x4800] ;  /* 0x00480000d810783b */ /* 0x010f220000000200 */
[C-C-:B------:R-:W-:Y:S02]  /*12730*/  LOP3.LUT R4, R50.reuse, 0x81, R49.reuse, 0xfe, !PT ;  /* 0x0000008132047812 */ /* 0x140fe400078efe31 */
[--C-:B------:R-:W-:Y:S02]  /*12740*/  LOP3.LUT R28, R50, 0x80, R49.reuse, 0xfe, !PT ;  /* 0x00000080321c7812 */ /* 0x100fe400078efe31 */
[----:B------:R-:W-:Y:S01]  /*12750*/  FSEL R197, R197, -INF , !P3 ;  /* 0xff800000c5c57808 */ /* 0x000fe20005800000 */
[----:B------:R-:W-:Y:S01]  /*12760*/  FMUL.FTZ R25, R25, UR4 ;  /* 0x0000000419197c20 */ /* 0x000fe20008410000 */
[----:B------:R-:W-:Y:S01]  /*12770*/  FSEL R56, R84, -INF , !P2 ;  /* 0xff80000054387808 */ /* 0x000fe20005000000 */
[----:B------:R-:W4:Y:S01]  /*12780*/  MUFU.TANH R92, R92 ;  /* 0x0000005c005c7308 */ /* 0x000f220000002400 */
[----:B--2---:R-:W-:Y:S01]  /*12790*/  FSEL R179, R179, -INF , !P0 ;  /* 0xff800000b3b37808 */ /* 0x004fe20004000000 */
[----:B------:R-:W-:Y:S01]  /*127a0*/  FMUL.FTZ R84, R24, UR4 ;  /* 0x0000000418547c20 */ /* 0x000fe20008410000 */
[-C--:B------:R-:W-:Y:S01]  /*127b0*/  ISETP.GE.AND P3, PT, R4, R48.reuse, PT ;  /* 0x000000300400720c */ /* 0x080fe20003f66270 */
[----:B------:R-:W-:Y:S01]  /*127c0*/  FMUL.FTZ R26, R26, UR4 ;  /* 0x000000041a1a7c20 */ /* 0x000fe20008410000 */
[----:B------:R-:W-:Y:S01]  /*127d0*/  ISETP.GE.AND P2, PT, R4, R47, PT ;  /* 0x0000002f0400720c */ /* 0x000fe20003f46270 */
[----:B------:R-:W-:Y:S01]  /*127e0*/  FMUL.FTZ R20, R20, UR4 ;  /* 0x0000000414147c20 */ /* 0x000fe20008410000 */
[----:B------:R-:W-:Y:S01]  /*127f0*/  ISETP.GE.AND P0, PT, R28, R48, PT ;  /* 0x000000301c00720c */ /* 0x000fe20003f06270 */
[----:B------:R-:W-:Y:S01]  /*12800*/  MUFU.TANH R76, R5 ;  /* 0x00000005004c7308 */ /* 0x000fe20000002400 */
[----:B------:R-:W-:Y:S01]  /*12810*/  LOP3.LUT R4, R50, 0x88, R49, 0xfe, !PT ;  /* 0x0000008832047812 */ /* 0x000fe200078efe31 */
[----:B------:R-:W-:Y:S01]  /*12820*/  FMUL.FTZ R21, R21, UR4 ;  /* 0x0000000415157c20 */ /* 0x000fe20008410000 */
[----:B---3--:R-:W-:-:S02]  /*12830*/  FSEL R185, R185, -INF , !P4 ;  /* 0xff800000b9b97808 */ /* 0x008fc40006000000 */
[----:B-1----:R-:W-:Y:S02]  /*12840*/  FSEL R60, R93, -INF , !P0 ;  /* 0xff8000005d3c7808 */ /* 0x002fe40004000000 */
[C---:B------:R-:W-:Y:S01]  /*12850*/  ISETP.GE.AND P4, PT, R4.reuse, R48, PT ;  /* 0x000000300400720c */ /* 0x040fe20003f86270 */
[----:B------:R1:W-:Y:S01]  /*12860*/  MUFU.TANH R97, R6 ;  /* 0x0000000600617308 */ /* 0x0003e20000002400 */
[-C--:B------:R-:W-:Y:S02]  /*12870*/  ISETP.GE.AND P0, PT, R4, R47.reuse, PT ;  /* 0x0000002f0400720c */ /* 0x080fe40003f06270 */
[----:B-----5:R-:W-:Y:S02]  /*12880*/  FSEL R54, R86, -INF , !P6 ;  /* 0xff80000056367808 */ /* 0x020fe40007000000 */
[----:B------:R-:W-:Y:S02]  /*12890*/  ISETP.GE.AND P6, PT, R28, R47, PT ;  /* 0x0000002f1c00720c */ /* 0x000fe40003fc6270 */
[----:B------:R-:W-:Y:S01]  /*128a0*/  LOP3.LUT R28, R50, 0x89, R49, 0xfe, !PT ;  /* 0x00000089321c7812 */ /* 0x000fe200078efe31 */
[----:B------:R-:W2:Y:S01]  /*128b0*/  MUFU.TANH R89, R89 ;  /* 0x0000005900597308 */ /* 0x000ea20000002400 */
[----:B------:R-:W-:-:S02]  /*128c0*/  FSEL R58, R94, -INF , !P3 ;  /* 0xff8000005e3a7808 */ /* 0x000fc40005800000 */
[----:B------:R-:W-:Y:S02]  /*128d0*/  FSEL R195, R195, -INF , !P6 ;  /* 0xff800000c3c37808 */ /* 0x000fe40007000000 */
[CC--:B------:R-:W-:Y:S02]  /*128e0*/  ISETP.GE.AND P3, PT, R28.reuse, R48.reuse, PT ;  /* 0x000000301c00720c */ /* 0x0c0fe40003f66270 */
[----:B------:R-:W-:Y:S01]  /*128f0*/  ISETP.GE.AND P6, PT, R28, R47, PT ;  /* 0x0000002f1c00720c */ /* 0x000fe20003fc6270 */
[----:B------:R-:W3:Y:S01]  /*12900*/  MUFU.TANH R193, R193 ;  /* 0x000000c100c17308 */ /* 0x000ee20000002400 */
[----:B-1----:R-:W1:Y:S01]  /*12910*/  LDSM.16.M88.4 R4, [R150] ;  /* 0x000000009604783b */ /* 0x002e620000000200 */
[----:B------:R-:W-:Y:S02]  /*12920*/  LOP3.LUT R28, R50, 0x90, R49, 0xfe, !PT ;  /* 0x00000090321c7812 */ /* 0x000fe400078efe31 */
[----:B------:R-:W-:Y:S02]  /*12930*/  FSEL R191, R191, -INF , !P2 ;  /* 0xff800000bfbf7808 */ /* 0x000fe40005000000 */
[----:B----4-:R-:W-:Y:S01]  /*12940*/  FSEL R62, R92, -INF , !P4 ;  /* 0xff8000005c3e7808 */ /* 0x010fe20006000000 */
[----:B------:R-:W-:Y:S01]  /*12950*/  FMUL.FTZ R92, R22, UR4 ;  /* 0x00000004165c7c20 */ /* 0x000fe20008410000 */
[----:B------:R4:W-:Y:S01]  /*12960*/  MUFU.TANH R93, R29 ;  /* 0x0000001d005d7308 */ /* 0x0009e20000002400 */
[----:B------:R-:W-:-:S02]  /*12970*/  ISETP.GE.AND P2, PT, R28, R48, PT ;  /* 0x000000301c00720c */ /* 0x000fc40003f46270 */
[-C--:B------:R-:W-:Y:S02]  /*12980*/  ISETP.GE.AND P4, PT, R28, R47.reuse, PT ;  /* 0x0000002f1c00720c */ /* 0x080fe40003f86270 */
[----:B------:R-:W-:Y:S02]  /*12990*/  LOP3.LUT R24, R50, 0x91, R49, 0xfe, !PT ;  /* 0x0000009132187812 */ /* 0x000fe400078efe31 */
[----:B--2---:R-:W-:Y:S01]  /*129a0*/  FSEL R64, R89, -INF , !P3 ;  /* 0xff80000059407808 */ /* 0x004fe20005800000 */
[----:B------:R-:W2:Y:S01]  /*129b0*/  MUFU.TANH R189, R189 ;  /* 0x000000bd00bd7308 */ /* 0x000ea20000002400 */
[----:B---3--:R-:W-:Y:S01]  /*129c0*/  FSEL R193, R193, -INF , !P0 ;  /* 0xff800000c1c17808 */ /* 0x008fe20004000000 */
[----:B------:R-:W-:Y:S01]  /*129d0*/  FMUL.FTZ R89, R27, UR4 ;  /* 0x000000041b597c20 */ /* 0x000fe20008410000 */
[C---:B------:R-:W-:Y:S02]  /*129e0*/  ISETP.GE.AND P0, PT, R24.reuse, R48, PT ;  /* 0x000000301800720c */ /* 0x040fe40003f06270 */
[----:B------:R-:W-:-:S02]  /*129f0*/  ISETP.GE.AND P3, PT, R24, R47, PT ;  /* 0x0000002f1800720c */ /* 0x000fc40003f66270 */
[----:B------:R-:W-:Y:S01]  /*12a00*/  FSEL R187, R187, -INF , !P4 ;  /* 0xff800000bbbb7808 */ /* 0x000fe20006000000 */
[----:B------:R-:W3:Y:S01]  /*12a10*/  MUFU.TANH R90, R90 ;  /* 0x0000005a005a7308 */ /* 0x000ee20000002400 */
[----:B----4-:R-:W-:Y:S07]  /*12a20*/  HMMA.16816.F32.BF16 R28, R8, R16, RZ ;  /* 0x00000010081c723c */ /* 0x010fee00000418ff */
[----:B------:R-:W4:Y:S01]  /*12a30*/  MUFU.TANH R96, R96 ;  /* 0x0000006000607308 */ /* 0x000f220000002400 */
[----:B------:R-:W-:-:S02]  /*12a40*/  LOP3.LUT R16, R50, 0x98, R49, 0xfe, !PT ;  /* 0x0000009832107812 */ /* 0x000fc400078efe31 */
[----:B--2---:R-:W-:Y:S02]  /*12a50*/  FSEL R189, R189, -INF , !P6 ;  /* 0xff800000bdbd7808 */ /* 0x004fe40007000000 */
[----:B------:R-:W-:Y:S02]  /*12a60*/  ISETP.GE.AND P6, PT, R16, R48, PT ;  /* 0x000000301000720c */ /* 0x000fe40003fc6270 */
[--C-:B------:R-:W-:Y:S01]  /*12a70*/  LOP3.LUT R17, R50, 0x99, R49.reuse, 0xfe, !PT ;  /* 0x0000009932117812 */ /* 0x100fe200078efe31 */
[----:B------:R-:W2:Y:S01]  /*12a80*/  MUFU.TANH R183, R183 ;  /* 0x000000b700b77308 */ /* 0x000ea20000002400 */
[----:B---3--:R-:W-:Y:S02]  /*12a90*/  FSEL R68, R90, -INF , !P2 ;  /* 0xff8000005a447808 */ /* 0x008fe40005000000 */
[----:B------:R-:W-:Y:S02]  /*12aa0*/  ISETP.GE.AND P2, PT, R16, R47, PT ;  /* 0x0000002f1000720c */ /* 0x000fe40003f46270 */
[----:B------:R-:W-:-:S02]  /*12ab0*/  LOP3.LUT R16, R50, 0xa0, R49, 0xfe, !PT ;  /* 0x000000a032107812 */ /* 0x000fc400078efe31 */
[C---:B------:R-:W-:Y:S01]  /*12ac0*/  ISETP.GE.AND P4, PT, R17.reuse, R47, PT ;  /* 0x0000002f1100720c */ /* 0x040fe20003f86270 */
[----:B------:R-:W3:Y:S01]  /*12ad0*/  MUFU.TANH R37, R37 ;  /* 0x0000002500257308 */ /* 0x000ee20000002400 */
[----:B----4-:R-:W-:Y:S01]  /*12ae0*/  FSEL R66, R96, -INF , !P0 ;  /* 0xff80000060427808 */ /* 0x010fe20004000000 */
[----:B-1----:R-:W-:Y:S01]  /*12af0*/  HMMA.16816.F32.BF16 R28, R12, R4, R28 ;  /* 0x000000040c1c723c */ /* 0x002fe2000004181c */
[----:B------:R-:W-:Y:S02]  /*12b00*/  ISETP.GE.AND P0, PT, R17, R48, PT ;  /* 0x000000301100720c */ /* 0x000fe40003f06270 */
[----:B------:R-:W-:Y:S02]  /*12b10*/  FSEL R181, R181, -INF , !P2 ;  /* 0xff800000b5b57808 */ /* 0x000fe40005000000 */
[----:B------:R-:W-:Y:S01]  /*12b20*/  FSEL R114, R36, -INF , !P0 ;  /* 0xff80000024727808 */ /* 0x000fe20004000000 */
[----:B------:R-:W-:Y:S01]  /*12b30*/  MUFU.TANH R86, R25 ;  /* 0x0000001900567308 */ /* 0x000fe20000002400 */
[----:B--2---:R-:W-:-:S02]  /*12b40*/  FSEL R183, R183, -INF , !P3 ;  /* 0xff800000b7b77808 */ /* 0x004fc40005800000 */
[-C--:B------:R-:W-:Y:S02]  /*12b50*/  ISETP.GE.AND P3, PT, R16, R48.reuse, PT ;  /* 0x000000301000720c */ /* 0x080fe40003f66270 */
[C-C-:B------:R-:W-:Y:S02]  /*12b60*/  LOP3.LUT R5, R50.reuse, 0xa1, R49.reuse, 0xfe, !PT ;  /* 0x000000a132057812 */ /* 0x140fe400078efe31 */
[----:B------:R-:W-:Y:S01]  /*12b70*/  LOP3.LUT R4, R50, 0xa8, R49, 0xfe, !PT ;  /* 0x000000a832047812 */ /* 0x000fe200078efe31 */
[----:B------:R1:W-:Y:S01]  /*12b80*/  MUFU.TANH R88, R26 ;  /* 0x0000001a00587308 */ /* 0x0003e20000002400 */
[----:B---3--:R-:W-:Y:S02]  /*12b90*/  FSEL R70, R37, -INF , !P6 ;  /* 0xff80000025467808 */ /* 0x008fe40007000000 */
[----:B------:R-:W-:Y:S02]  /*12ba0*/  ISETP.GE.AND P6, PT, R16, R47, PT ;  /* 0x0000002f1000720c */ /* 0x000fe40003fc6270 */
[----:B------:R-:W-:Y:S01]  /*12bb0*/  HMMA.16816.F32.BF16 R16, R8, R18, RZ ;  /* 0x000000120810723c */ /* 0x000fe200000418ff */
[----:B------:R-:W-:-:S02]  /*12bc0*/  ISETP.GE.AND P2, PT, R5, R48, PT ;  /* 0x000000300500720c */ /* 0x000fc40003f46270 */
[----:B------:R-:W2:Y:S01]  /*12bd0*/  MUFU.TANH R3, R3 ;  /* 0x0000000300037308 */ /* 0x000ea20000002400 */
[----:B------:R-:W-:Y:S01]  /*12be0*/  FSEL R177, R177, -INF , !P4 ;  /* 0xff800000b1b17808 */ /* 0x000fe20006000000 */
[----:B------:R-:W-:Y:S01]  /*12bf0*/  FMUL.FTZ R94, R29, UR4 ;  /* 0x000000041d5e7c20 */ /* 0x000fe20008410000 */
[----:B------:R-:W-:Y:S01]  /*12c00*/  ISETP.GE.AND P0, PT, R5, R47, PT ;  /* 0x0000002f0500720c */ /* 0x000fe20003f06270 */
[----:B------:R-:W-:Y:S01]  /*12c10*/  FMUL.FTZ R30, R30, UR4 ;  /* 0x000000041e1e7c20 */ /* 0x000fe20008410000 */
[----:B------:R-:W-:Y:S02]  /*12c20*/  ISETP.GE.AND P4, PT, R4, R48, PT ;  /* 0x000000300400720c */ /* 0x000fe40003f86270 */
[----:B------:R-:W-:Y:S01]  /*12c30*/  LOP3.LUT R5, R50, 0xa9, R49, 0xfe, !PT ;  /* 0x000000a932057812 */ /* 0x000fe200078efe31 */
[----:B------:R-:W3:Y:S01]  /*12c40*/  MUFU.TANH R38, R38 ;  /* 0x0000002600267308 */ /* 0x000ee20000002400 */
[----:B-1----:R-:W1:Y:S01]  /*12c50*/  LDSM.16.M88.4 R24, [R216+0x4c00] ;  /* 0x004c0000d818783b */ /* 0x002e620000000200 */
[----:B------:R-:W-:-:S02]  /*12c60*/  FSEL R173, R173, -INF , !P6 ;  /* 0xff800000adad7808 */ /* 0x000fc40007000000 */
[----:B------:R-:W-:-:S04]  /*12c70*/  ISETP.GE.AND P6, PT, R5, R47, PT ;  /* 0x0000002f0500720c */ /* 0x000fc80003fc6270 */
[----:B------:R-:W4:Y:S01]  /*12c80*/  MUFU.TANH R169, R169 ;  /* 0x000000a900a97308 */ /* 0x000f220000002400 */
[----:B--2---:R-:W-:Y:S01]  /*12c90*/  FSEL R118, R3, -INF , !P3 ;  /* 0xff80000003767808 */ /* 0x004fe20005800000 */
[----:B------:R-:W-:Y:S01]  /*12ca0*/  FMUL.FTZ R3, R23, UR4 ;  /* 0x0000000417037c20 */ /* 0x000fe20008410000 */
[----:B------:R-:W-:Y:S02]  /*12cb0*/  ISETP.GE.AND P3, PT, R4, R47, PT ;  /* 0x0000002f0400720c */ /* 0x000fe40003f66270 */
[----:B------:R-:W-:Y:S01]  /*12cc0*/  LOP3.LUT R4, R50, 0xb0, R49, 0xfe, !PT ;  /* 0x000000b032047812 */ /* 0x000fe200078efe31 */
[----:B------:R-:W-:Y:S01]  /*12cd0*/  HMMA.16816.F32.BF16 R16, R12, R6, R16 ;  /* 0x000000060c10723c */ /* 0x000fe20000041810 */
[----:B------:R-:W-:Y:S01]  /*12ce0*/  FSEL R165, R165, -INF , !P3 ;  /* 0xff800000a5a57808 */ /* 0x000fe20005800000 */
[----:B------:R-:W2:Y:S01]  /*12cf0*/  MUFU.TANH R40, R40 ;  /* 0x0000002800287308 */ /* 0x000ea20000002400 */
[----:B---3--:R-:W-:Y:S01]  /*12d00*/  FSEL R126, R38, -INF , !P2 ;  /* 0xff800000267e7808 */ /* 0x008fe20005000000 */
[----:B------:R-:W-:Y:S01]  /*12d10*/  FMUL.FTZ R38, R28, UR4 ;  /* 0x000000041c267c20 */ /* 0x000fe20008410000 */
[----:B------:R-:W-:-:S02]  /*12d20*/  ISETP.GE.AND P2, PT, R5, R48, PT ;  /* 0x000000300500720c */ /* 0x000fc40003f46270 */
[----:B------:R-:W-:-:S03]  /*12d30*/  FSEL R159, R159, -INF , !P6 ;  /* 0xff8000009f9f7808 */ /* 0x000fc60007000000 */
[----:B------:R-:W-:Y:S01]  /*12d40*/  MUFU.TANH R90, R20 ;  /* 0x00000014005a7308 */ /* 0x000fe20000002400 */
[----:B----4-:R-:W-:Y:S02]  /*12d50*/  FSEL R169, R169, -INF , !P0 ;  /* 0xff800000a9a97808 */ /* 0x010fe40004000000 */
[----:B------:R-:W-:-:S05]  /*12d60*/  ISETP.GE.AND P0, PT, R4, R48, PT ;  /* 0x000000300400720c */ /* 0x000fca0003f06270 */
[----:B------:R3:W-:Y:S01]  /*12d70*/  MUFU.TANH R37, R21 ;  /* 0x0000001500257308 */ /* 0x0007e20000002400 */
[----:B--2---:R-:W-:Y:S02]  /*12d80*/  FSEL R28, R40, -INF , !P4 ;  /* 0xff800000281c7808 */ /* 0x004fe40006000000 */
[----:B------:R-:W-:Y:S02]  /*12d90*/  ISETP.GE.AND P4, PT, R4, R47, PT ;  /* 0x0000002f0400720c */ /* 0x000fe40003f86270 */
[----:B------:R-:W-:Y:S01]  /*12da0*/  LOP3.LUT R40, R50, 0xb8, R49, 0xfe, !PT ;  /* 0x000000b832287812 */ /* 0x000fe200078efe31 */
[----:B------:R-:W-:Y:S01]  /*12db0*/  FMUL.FTZ R157, R17, UR4 ;  /* 0x00000004119d7c20 */ /* 0x000fe20008410000 */
[----:B------:R-:W-:Y:S01]  /*12dc0*/  FSEL R149, R149, -INF , !P4 ;  /* 0xff80000095957808 */ /* 0x000fe20006000000 */
[----:B------:R-:W2:Y:S01]  /*12dd0*/  MUFU.TANH R41, R41 ;  /* 0x0000002900297308 */ /* 0x000ea20000002400 */
[----:B-1----:R-:W-:Y:S01]  /*12de0*/  HMMA.16816.F32.BF16 R4, R8, R24, RZ ;  /* 0x000000180804723c */ /* 0x002fe200000418ff */
[----:B------:R-:W-:Y:S01]  /*12df0*/  ISETP.GE.AND P6, PT, R40, R48, PT ;  /* 0x000000302800720c */ /* 0x000fe20003fc6270 */
[----:B------:R-:W-:Y:S01]  /*12e00*/  FMUL.FTZ R18, R18, UR4 ;  /* 0x0000000412127c20 */ /* 0x000fe20008410000 */
[----:B------:R-:W-:-:S03]  /*12e10*/  FMUL.FTZ R19, R19, UR4 ;  /* 0x0000000413137c20 */ /* 0x000fc60008410000 */
[----:B------:R-:W-:Y:S01]  /*12e20*/  HMMA.16816.F32.BF16 R8, R8, R26, RZ ;  /* 0x0000001a0808723c */ /* 0x000fe200000418ff */
[----:B------:R-:W-:Y:S01]  /*12e30*/  MUFU.TANH R42, R42 ;  /* 0x0000002a002a7308 */ /* 0x000fe20000002400 */
[----:B---3--:R-:W1:Y:S01]  /*12e40*/  LDSM.16.M88.4 R20, [R148] ;  /* 0x000000009414783b */ /* 0x008e620000000200 */
[----:B------:R-:W-:Y:S01]  /*12e50*/  FSEL R25, R39, -INF , !P2 ;  /* 0xff80000027197808 */ /* 0x000fe20005000000 */
[----:B------:R-:W-:-:S04]  /*12e60*/  DEPBAR.LE SB0, 0x0 ;  /* 0x000080000000791a */ /* 0x000fc80000000000 */
[--C-:B------:R-:W-:Y:S01]  /*12e70*/  LOP3.LUT R39, R50, 0xb9, R49.reuse, 0xfe, !PT ;  /* 0x000000b932277812 */ /* 0x100fe200078efe31 */
[----:B------:R-:W-:Y:S01]  /*12e80*/  MUFU.TANH R131, R131 ;  /* 0x0000008300837308 */ /* 0x000fe20000002400 */
[----:B--2---:R-:W-:Y:S01]  /*12e90*/  FSEL R29, R41, -INF , !P0 ;  /* 0xff800000291d7808 */ /* 0x004fe20004000000 */
[----:B------:R-:W-:Y:S01]  /*12ea0*/  FMUL.FTZ R41, R31, UR4 ;  /* 0x000000041f297c20 */ /* 0x000fe20008410000 */
[-C--:B------:R-:W-:Y:S01]  /*12eb0*/  ISETP.GE.AND P4, PT, R39, R47.reuse, PT ;  /* 0x0000002f2700720c */ /* 0x080fe20003f86270 */
[----:B------:R-:W-:Y:S01]  /*12ec0*/  FMUL.FTZ R26, R16, UR4 ;  /* 0x00000004101a7c20 */ /* 0x000fe20008410000 */
[----:B------:R-:W-:Y:S02]  /*12ed0*/  ISETP.GE.AND P0, PT, R40, R47, PT ;  /* 0x0000002f2800720c */ /* 0x000fe40003f06270 */
[----:B------:R-:W-:Y:S01]  /*12ee0*/  LOP3.LUT R16, R50, 0xc1, R49, 0xfe, !PT ;  /* 0x000000c132107812 */ /* 0x000fe200078efe31 */
[----:B------:R-:W2:Y:S01]  /*12ef0*/  MUFU.TANH R125, R125 ;  /* 0x0000007d007d7308 */ /* 0x000ea20000002400 */
[----:B------:R-:W-:-:S07]  /*12f00*/  FSEL R27, R44, -INF , !P6 ;  /* 0xff8000002c1b7808 */ /* 0x000fce0007000000 */
[----:B------:R3:W-:Y:S08]  /*12f10*/  MUFU.TANH R36, R92 ;  /* 0x0000005c00247308 */ /* 0x0007f00000002400 */
[----:B------:R-:W4:Y:S01]  /*12f20*/  MUFU.TANH R115, R115 ;  /* 0x0000007300737308 */ /* 0x000f220000002400 */
[----:B--2---:R-:W-:Y:S02]  /*12f30*/  FSEL R125, R125, -INF , !P0 ;  /* 0xff8000007d7d7808 */ /* 0x004fe40004000000 */
[----:B------:R-:W-:-:S05]  /*12f40*/  ISETP.GE.AND P0, PT, R16, R48, PT ;  /* 0x000000301000720c */ /* 0x000fca0003f06270 */
[----:B------:R-:W2:Y:S01]  /*12f50*/  MUFU.TANH R45, R45 ;  /* 0x0000002d002d7308 */ /* 0x000ea20000002400 */
[----:B---3--:R-:W-:Y:S01]  /*12f60*/  LOP3.LUT R92, R50, 0xb1, R49, 0xfe, !PT ;  /* 0x000000b1325c7812 */ /* 0x008fe200078efe31 */
[C---:B-1----:R-:W-:Y:S03]  /*12f70*/  HMMA.16816.F32.BF16 R4, R12.reuse, R20, R4 ;  /* 0x000000140c04723c */ /* 0x042fe60000041804 */
[CC--:B------:R-:W-:Y:S02]  /*12f80*/  ISETP.GE.AND P3, PT, R92.reuse, R48.reuse, PT ;  /* 0x000000305c00720c */ /* 0x0c0fe40003f66270 */
[----:B------:R-:W-:Y:S01]  /*12f90*/  ISETP.GE.AND P2, PT, R92, R47, PT ;  /* 0x0000002f5c00720c */ /* 0x000fe20003f46270 */
[----:B------:R-:W1:Y:S01]  /*12fa0*/  MUFU.TANH R46, R46 ;  /* 0x0000002e002e7308 */ /* 0x000e620000002400 */
[----:B------:R-:W-:Y:S01]  /*12fb0*/  FSEL R31, R42, -INF , !P3 ;  /* 0xff8000002a1f7808 */ /* 0x000fe20005800000 */
[----:B------:R-:W-:Y:S01]  /*12fc0*/  HMMA.16816.F32.BF16 R8, R12, R22, R8 ;  /* 0x000000160c08723c */ /* 0x000fe20000041808 */
[----:B------:R-:W-:-:S02]  /*12fd0*/  ISETP.GE.AND P3, PT, R39, R48, PT ;  /* 0x000000302700720c */ /* 0x000fc40003f66270 */
[C-C-:B------:R-:W-:Y:S02]  /*12fe0*/  LOP3.LUT R39, R50.reuse, 0xc0, R49.reuse, 0xfe, !PT ;  /* 0x000000c032277812 */ /* 0x140fe400078efe31 */
[----:B------:R-:W-:Y:S01]  /*12ff0*/  FSEL R131, R131, -INF , !P2 ;  /* 0xff80000083837808 */ /* 0x000fe20005000000 */
[----:B------:R-:W3:Y:S01]  /*13000*/  MUFU.TANH R74, R74 ;  /* 0x0000004a004a7308 */ /* 0x000ee20000002400 */
[C---:B------:R-:W-:Y:S02]  /*13010*/  ISETP.GE.AND P2, PT, R39.reuse, R48, PT ;  /* 0x000000302700720c */ /* 0x040fe40003f46270 */
[--C-:B------:R-:W-:Y:S02]  /*13020*/  LOP3.LUT R21, R50, 0xc8, R49.reuse, 0xfe, !PT ;  /* 0x000000c832157812 */ /* 0x100fe400078efe31 */
[-C--:B------:R-:W-:Y:S02]  /*13030*/  ISETP.GE.AND P6, PT, R39, R47.reuse, PT ;  /* 0x0000002f2700720c */ /* 0x080fe40003fc6270 */
[----:B------:R-:W-:Y:S01]  /*13040*/  FSEL R17, R43, -INF , !P3 ;  /* 0xff8000002b117808 */ /* 0x000fe20005800000 */
[----:B------:R-:W-:Y:S01]  /*13050*/  MUFU.TANH R84, R84 ;  /* 0x0000005400547308 */ /* 0x000fe20000002400 */
[----:B------:R-:W-:Y:S01]  /*13060*/  ISETP.GE.AND P3, PT, R16, R47, PT ;  /* 0x0000002f1000720c */ /* 0x000fe20003f66270 */
[----:B------:R-:W-:Y:S01]  /*13070*/  FMUL.FTZ R109, R4, UR4 ;  /* 0x00000004046d7c20 */ /* 0x000fe20008410000 */
[----:B------:R-:W-:-:S02]  /*13080*/  LOP3.LUT R39, R50, 0xc9, R49, 0xfe, !PT ;  /* 0x000000c932277812 */ /* 0x000fc400078efe31 */
[----:B----4-:R-:W-:Y:S02]  /*13090*/  FSEL R115, R115, -INF , !P4 ;  /* 0xff80000073737808 */ /* 0x010fe40006000000 */
[----:B--2---:R-:W-:Y:S01]  /*130a0*/  FSEL R16, R45, -INF , !P2 ;  /* 0xff8000002d107808 */ /* 0x004fe20005000000 */
[----:B------:R-:W2:Y:S01]  /*130b0*/  MUFU.TANH R89, R89 ;  /* 0x0000005900597308 */ /* 0x000ea20000002400 */
[CC--:B------:R-:W-:Y:S02]  /*130c0*/  ISETP.GE.AND P4, PT, R21.reuse, R48.reuse, PT ;  /* 0x000000301500720c */ /* 0x0c0fe40003f86270 */
[----:B------:R-:W-:Y:S02]  /*130d0*/  ISETP.GE.AND P2, PT, R21, R47, PT ;  /* 0x0000002f1500720c */ /* 0x000fe40003f46270 */
[----:B-1----:R-:W-:Y:S02]  /*130e0*/  FSEL R21, R46, -INF , !P0 ;  /* 0xff8000002e157808 */ /* 0x002fe40004000000 */
[----:B------:R-:W-:Y:S01]  /*130f0*/  ISETP.GE.AND P0, PT, R39, R48, PT ;  /* 0x000000302700720c */ /* 0x000fe20003f06270 */
[----:B------:R-:W1:Y:S01]  /*13100*/  MUFU.TANH R3, R3 ;  /* 0x0000000300037308 */ /* 0x000e620000002400 */
[----:B------:R-:W-:-:S02]  /*13110*/  LOP3.LUT R12, R50, 0xd1, R49, 0xfe, !PT ;  /* 0x000000d1320c7812 */ /* 0x000fc400078efe31 */
[----:B------:R-:W-:Y:S02]  /*13120*/  LOP3.LUT R14, R50, 0xd0, R49, 0xfe, !PT ;  /* 0x000000d0320e7812 */ /* 0x000fe400078efe31 */
[----:B------:R-:W-:Y:S02]  /*13130*/  FSEL R97, R97, -INF , !P2 ;  /* 0xff80000061617808 */ /* 0x000fe40005000000 */
[----:B------:R-:W-:Y:S01]  /*13140*/  FSEL R15, R76, -INF , !P0 ;  /* 0xff8000004c0f7808 */ /* 0x000fe20004000000 */
[----:B------:R-:W4:Y:S01]  /*13150*/  MUFU.TANH R38, R38 ;  /* 0x0000002600267308 */ /* 0x000f220000002400 */
[----:B------:R-:W-:Y:S02]  /*13160*/  FSEL R107, R107, -INF , !P6 ;  /* 0xff8000006b6b7808 */ /* 0x000fe40007000000 */
[----:B------:R-:W-:Y:S02]  /*13170*/  FSEL R101, R101, -INF , !P3 ;  /* 0xff80000065657808 */ /* 0x000fe40005800000 */
[----:B---3--:R-:W-:-:S02]  /*13180*/  FSEL R13, R74, -INF , !P4 ;  /* 0xff8000004a0d7808 */ /* 0x008fc40006000000 */
[CC--:B------:R-:W-:Y:S01]  /*13190*/  ISETP.GE.AND P2, PT, R12.reuse, R48.reuse, PT ;  /* 0x000000300c00720c */ /* 0x0c0fe20003f46270 */
[----:B------:R-:W3:Y:S01]  /*131a0*/  MUFU.TANH R41, R41 ;  /* 0x0000002900297308 */ /* 0x000ee20000002400 */
[-C--:B------:R-:W-:Y:S02]  /*131b0*/  ISETP.GE.AND P0, PT, R12, R47.reuse, PT ;  /* 0x0000002f0c00720c */ /* 0x080fe40003f06270 */
[-C--:B------:R-:W-:Y:S02]  /*131c0*/  ISETP.GE.AND P6, PT, R39, R47.reuse, PT ;  /* 0x0000002f2700720c */ /* 0x080fe40003fc6270 */
[C---:B------:R-:W-:Y:S02]  /*131d0*/  ISETP.GE.AND P3, PT, R14.reuse, R48, PT ;  /* 0x000000300e00720c */ /* 0x040fe40003f66270 */
[----:B------:R-:W-:Y:S01]  /*131e0*/  ISETP.GE.AND P4, PT, R14, R47, PT ;  /* 0x0000002f0e00720c */ /* 0x000fe20003f86270 */
[----:B------:R5:W-:Y:S01]  /*131f0*/  MUFU.TANH R20, R26 ;  /* 0x0000001a00147308 */ /* 0x000be20000002400 */
[--C-:B------:R-:W-:Y:S01]  /*13200*/  LOP3.LUT R12, R50, 0xd8, R49.reuse, 0xfe, !PT ;  /* 0x000000d8320c7812 */ /* 0x100fe200078efe31 */
[----:B------:R-:W-:Y:S01]  /*13210*/  FMUL.FTZ R14, R8, UR4 ;  /* 0x00000004080e7c20 */ /* 0x000fe20008410000 */
[----:B------:R-:W-:-:S02]  /*13220*/  LOP3.LUT R4, R50, 0xd9, R49, 0xfe, !PT ;  /* 0x000000d932047812 */ /* 0x000fc400078efe31 */
[----:B------:R-:W-:Y:S02]  /*13230*/  FSEL R93, R93, -INF , !P6 ;  /* 0xff8000005d5d7808 */ /* 0x000fe40007000000 */
[----:B------:R-:W-:Y:S01]  /*13240*/  FSEL R46, R88, -INF , !P4 ;  /* 0xff800000582e7808 */ /* 0x000fe20006000000 */
[----:B------:R-:W3:Y:S01]  /*13250*/  MUFU.TANH R30, R30 ;  /* 0x0000001e001e7308 */ /* 0x000ee20000002400 */
[----:B------:R-:W-:Y:S02]  /*13260*/  ISETP.GE.AND P6, PT, R12, R48, PT ;  /* 0x000000300c00720c */ /* 0x000fe40003fc6270 */
[----:B------:R-:W-:Y:S02]  /*13270*/  ISETP.GE.AND P4, PT, R4, R47, PT ;  /* 0x0000002f0400720c */ /* 0x000fe40003f86270 */
[----:B------:R-:W-:Y:S02]  /*13280*/  LOP3.LUT R22, R50, 0xe1, R49, 0xfe, !PT ;  /* 0x000000e132167812 */ /* 0x000fe400078efe31 */
[----:B--2---:R-:W-:Y:S01]  /*13290*/  FSEL R45, R89, -INF , !P0 ;  /* 0xff800000592d7808 */ /* 0x004fe20004000000 */
[----:B------:R2:W3:Y:S01]  /*132a0*/  MUFU.TANH R40, R18 ;  /* 0x0000001200287308 */ /* 0x0004e20000002400 */
[----:B------:R-:W-:Y:S01]  /*132b0*/  FSEL R8, R90, -INF , !P6 ;  /* 0xff8000005a087808 */ /* 0x000fe20007000000 */
[----:B-----5:R-:W-:Y:S01]  /*132c0*/  FMUL.FTZ R26, R6, UR4 ;  /* 0x00000004061a7c20 */ /* 0x020fe20008410000 */
[----:B-1----:R-:W-:-:S02]  /*132d0*/  FSEL R43, R3, -INF , !P4 ;  /* 0xff800000032b7808 */ /* 0x002fc40006000000 */
[----:B------:R-:W-:-:S03]  /*132e0*/  LOP3.LUT R6, R50, 0xf0, R49, 0xfe, !PT ;  /* 0x000000f032067812 */ /* 0x000fc600078efe31 */
[----:B------:R1:W5:Y:S08]  /*132f0*/  MUFU.TANH R39, R19 ;  /* 0x0000001300277308 */ /* 0x0003700000002400 */
[----:B------:R-:W5:Y:S01]  /*13300*/  MUFU.TANH R109, R109 ;  /* 0x0000006d006d7308 */ /* 0x000f620000002400 */
[----:B--2---:R-:W-:Y:S01]  /*13310*/  FMUL.FTZ R18, R5, UR4 ;  /* 0x0000000405127c20 */ /* 0x004fe20008410000 */
[----:B------:R-:W-:Y:S01]  /*13320*/  FSEL R5, R86, -INF , !P2 ;  /* 0xff80000056057808 */ /* 0x000fe20005000000 */
[----:B------:R-:W-:Y:S01]  /*13330*/  BAR.SYNC.DEFER_BLOCKING 0x0 ;  /* 0x0000000000007b1d */ /* 0x000fe20000010000 */
[----:B------:R-:W-:-:S02]  /*13340*/  ISETP.GE.AND P2, PT, R4, R48, PT ;  /* 0x000000300400720c */ /* 0x000fc40003f46270 */
[----:B------:R-:W-:Y:S02]  /*13350*/  LOP3.LUT R4, R50, 0xe0, R49, 0xfe, !PT ;  /* 0x000000e032047812 */ /* 0x000fe400078efe31 */
[----:B-1----:R-:W-:Y:S01]  /*13360*/  FSEL R19, R84, -INF , !P3 ;  /* 0xff80000054137808 */ /* 0x002fe20005800000 */
[----:B------:R-:W-:Y:S01]  /*13370*/  MUFU.TANH R24, R94 ;  /* 0x0000005e00187308 */ /* 0x000fe20000002400 */
[-C--:B------:R-:W-:Y:S02]  /*13380*/  ISETP.GE.AND P3, PT, R12, R47.reuse, PT ;  /* 0x0000002f0c00720c */ /* 0x080fe40003f66270 */
[CC--:B------:R-:W-:Y:S02]  /*13390*/  ISETP.GE.AND P0, PT, R4.reuse, R48.reuse, PT ;  /* 0x000000300400720c */ /* 0x0c0fe40003f06270 */
[-C--:B------:R-:W-:Y:S02]  /*133a0*/  ISETP.GE.AND P6, PT, R4, R47.reuse, PT ;  /* 0x0000002f0400720c */ /* 0x080fe40003fc6270 */
[----:B------:R-:W-:Y:S01]  /*133b0*/  FSEL R4, R37, -INF , !P2 ;  /* 0xff80000025047808 */ /* 0x000fe20005000000 */
[----:B------:R1:W2:Y:S01]  /*133c0*/  MUFU.TANH R12, R18 ;  /* 0x00000012000c7308 */ /* 0x0002a20000002400 */
[----:B------:R-:W-:Y:S01]  /*133d0*/  ISETP.GE.AND P2, PT, R22, R47, PT ;  /* 0x0000002f1600720c */ /* 0x000fe20003f46270 */
[----:B------:R-:W-:Y:S01]  /*133e0*/  FMUL.FTZ R37, R7, UR4 ;  /* 0x0000000407257c20 */ /* 0x000fe20008410000 */
[----:B------:R-:W-:Y:S01]  /*133f0*/  FSEL R44, R36, -INF , !P3 ;  /* 0xff800000242c7808 */ /* 0x000fe20005800000 */
[----:B------:R-:W-:Y:S01]  /*13400*/  FMUL.FTZ R36, R10, UR4 ;  /* 0x000000040a247c20 */ /* 0x000fe20008410000 */
[----:B------:R-:W-:-:S02]  /*13410*/  ISETP.GE.AND P3, PT, R22, R48, PT ;  /* 0x000000301600720c */ /* 0x000fc40003f66270 */
[----:B----4-:R-:W-:Y:S01]  /*13420*/  FSEL R23, R38, -INF , !P0 ;  /* 0xff80000026177808 */ /* 0x010fe20004000000 */
[----:B------:R-:W-:Y:S01]  /*13430*/  MUFU.TANH R157, R157 ;  /* 0x0000009d009d7308 */ /* 0x000fe20000002400 */
[--C-:B------:R-:W-:Y:S02]  /*13440*/  LOP3.LUT R22, R50, 0xe9, R49.reuse, 0xfe, !PT ;  /* 0x000000e932167812 */ /* 0x100fe400078efe31 */
[----:B---3--:R-:W-:Y:S02]  /*13450*/  FSEL R41, R41, -INF , !P2 ;  /* 0xff80000029297808 */ /* 0x008fe40005000000 */
[----:B------:R-:W-:Y:S02]  /*13460*/  ISETP.GE.AND P2, PT, R6, R48, PT ;  /* 0x000000300600720c */ /* 0x000fe40003f46270 */
[C-C-:B------:R-:W-:Y:S01]  /*13470*/  LOP3.LUT R10, R50.reuse, 0xf1, R49.reuse, 0xfe, !PT ;  /* 0x000000f1320a7812 */ /* 0x140fe200078efe31 */
[----:B------:R-:W3:Y:S01]  /*13480*/  MUFU.TANH R3, R26 ;  /* 0x0000001a00037308 */ /* 0x000ee20000002400 */
[----:B-1----:R-:W-:Y:S01]  /*13490*/  FMUL.FTZ R18, R9, UR4 ;  /* 0x0000000409127c20 */ /* 0x002fe20008410000 */
[----:B------:R-:W-:-:S02]  /*134a0*/  LOP3.LUT R9, R50, 0xe8, R49, 0xfe, !PT ;  /* 0x000000e832097812 */ /* 0x000fc400078efe31 */
[----:B------:R-:W-:Y:S02]  /*134b0*/  FSEL R42, R30, -INF , !P6 ;  /* 0xff8000001e2a7808 */ /* 0x000fe40007000000 */
[C---:B------:R-:W-:Y:S02]  /*134c0*/  ISETP.GE.AND P4, PT, R9.reuse, R48, PT ;  /* 0x000000300900720c */ /* 0x040fe40003f86270 */
[-C--:B------:R-:W-:Y:S01]  /*134d0*/  ISETP.GE.AND P0, PT, R9, R47.reuse, PT ;  /* 0x0000002f0900720c */ /* 0x080fe20003f06270 */
[----:B------:R-:W1:Y:S01]  /*134e0*/  MUFU.TANH R14, R14 ;  /* 0x0000000e000e7308 */ /* 0x000e620000002400 */
[----:B------:R-:W-:Y:S02]  /*134f0*/  FSEL R7, R20, -INF , !P4 ;  /* 0xff80000014077808 */ /* 0x000fe40006000000 */
[-C--:B------:R-:W-:Y:S01]  /*13500*/  ISETP.GE.AND P4, PT, R6, R47.reuse, PT ;  /* 0x0000002f0600720c */ /* 0x080fe20003f86270 */
[----:B------:R-:W-:Y:S01]  /*13510*/  FMUL.FTZ R6, R11, UR4 ;  /* 0x000000040b067c20 */ /* 0x000fe20008410000 */
[----:B------:R-:W-:-:S02]  /*13520*/  ISETP.GE.AND P6, PT, R22, R47, PT ;  /* 0x0000002f1600720c */ /* 0x000fc40003fc6270 */
[----:B------:R-:W-:Y:S01]  /*13530*/  LOP3.LUT R49, R50, 0xf8, R49, 0xfe, !PT ;  /* 0x000000f832317812 */ /* 0x000fe200078efe31 */
[----:B------:R-:W4:Y:S01]  /*13540*/  MUFU.TANH R18, R18 ;  /* 0x0000001200127308 */ /* 0x000f220000002400 */
[----:B------:R-:W-:Y:S02]  /*13550*/  FSEL R40, R40, -INF , !P0 ;  /* 0xff80000028287808 */ /* 0x000fe40004000000 */
[-C--:B------:R-:W-:Y:S02]  /*13560*/  ISETP.GE.AND P0, PT, R10, R48.reuse, PT ;  /* 0x000000300a00720c */ /* 0x080fe40003f06270 */
[----:B-----5:R-:W-:Y:S02]  /*13570*/  FSEL R39, R39, -INF , !P6 ;  /* 0xff80000027277808 */ /* 0x020fe40007000000 */
[----:B------:R-:W-:Y:S01]  /*13580*/  FSEL R109, R109, -INF , !P2 ;  /* 0xff8000006d6d7808 */ /* 0x000fe20005000000 */
[----:B------:R-:W5:Y:S01]  /*13590*/  MUFU.TANH R37, R37 ;  /* 0x0000002500257308 */ /* 0x000f620000002400 */
[----:B------:R-:W-:-:S02]  /*135a0*/  ISETP.GE.AND P6, PT, R49, R48, PT ;  /* 0x000000303100720c */ /* 0x000fc40003fc6270 */
[----:B------:R-:W-:Y:S02]  /*135b0*/  ISETP.GE.AND P2, PT, R49, R47, PT ;  /* 0x0000002f3100720c */ /* 0x000fe40003f46270 */
[----:B--2---:R-:W-:Y:S02]  /*135c0*/  FSEL R49, R12, -INF , !P0 ;  /* 0xff8000000c317808 */ /* 0x004fe40004000000 */
[----:B------:R-:W-:Y:S01]  /*135d0*/  ISETP.GT.AND P0, PT, R228, R219, PT ;  /* 0x000000dbe400720c */ /* 0x000fe20003f04270 */
[----:B------:R-:W2:Y:S01]  /*135e0*/  MUFU.TANH R36, R36 ;  /* 0x0000002400247308 */ /* 0x000ea20000002400 */
[----:B------:R-:W-:Y:S02]  /*135f0*/  FSEL R9, R24, -INF , !P3 ;  /* 0xff80000018097808 */ /* 0x000fe40005800000 */
[----:B------:R-:W-:Y:S02]  /*13600*/  ISETP.GE.AND P3, PT, R22, R48, PT ;  /* 0x000000301600720c */ /* 0x000fe40003f66270 */
[----:B---3--:R-:W-:-:S02]  /*13610*/  FSEL R38, R3, -INF , !P4 ;  /* 0xff80000003267808 */ /* 0x008fc40006000000 */
[----:B------:R-:W-:Y:S01]  /*13620*/  FSEL R157, R157, -INF , !P3 ;  /* 0xff8000009d9d7808 */ /* 0x000fe20005800000 */
[----:B------:R-:W3:Y:S01]  /*13630*/  MUFU.TANH R6, R6 ;  /* 0x0000000600067308 */ /* 0x000ee20000002400 */
[----:B------:R-:W-:Y:S02]  /*13640*/  ISETP.GE.AND P3, PT, R10, R47, PT ;  /* 0x0000002f0a00720c */ /* 0x000fe40003f66270 */
[----:B-1----:R-:W-:Y:S02]  /*13650*/  FSEL R48, R14, -INF , !P6 ;  /* 0xff8000000e307808 */ /* 0x002fe40007000000 */
[----:B----4-:R-:W-:Y:S02]  /*13660*/  FSEL R47, R18, -INF , !P5 ;  /* 0xff800000122f7808 */ /* 0x010fe40006800000 */
[----:B-----5:R-:W-:Y:S02]  /*13670*/  FSEL R37, R37, -INF , !P3 ;  /* 0xff80000025257808 */ /* 0x020fe40005800000 */
[----:B--2---:R-:W-:-:S02]  /*13680*/  FSEL R36, R36, -INF , !P2 ;  /* 0xff80000024247808 */ /* 0x004fc40005000000 */
[----:B---3--:R-:W-:Y:S01]  /*13690*/  FSEL R3, R6, -INF , !P1 ;  /* 0xff80000006037808 */ /* 0x008fe20004800000 */
        /* <DEDUP_REMOVED lines=63> */
.L_x_2634:
[----:B------:R-:W-:Y:S02]  /*13a90*/  ULDC UR6, c[0x0][0x248] ;  /* 0x0000920000067ab9 */ /* 0x000fe40000000800 */
[----:B------:R-:W-:-:S06]  /*13aa0*/  USHF.L.U32 UR4, UR6, 0x8, URZ ;  /* 0x0000000806047899 */ /* 0x000fcc000800063f */
[----:B------:R-:W-:-:S04]  /*13ab0*/  IADD3 R88, RZ, -UR4, RZ ;  /* 0x80000004ff587c10 */ /* 0x000fc8000fffe0ff */
[----:B------:R-:W-:-:S07]  /*13ac0*/  SHF.R.S32.HI R6, RZ, 0x1f, R88 ;  /* 0x0000001fff067819 */ /* 0x000fce0000011458 */
.L_x_2635:
        /* <DEDUP_REMOVED lines=28> */
[----:B------:R-:W-:-:S05]  /*13c90*/  IADD3.X R155, R171, UR5, RZ, P1, !PT ;  /* 0x00000005ab9b7c10 */ /* 0x000fca0008ffe4ff */
[----:B------:R2:W-:Y:S04]  /*13ca0*/  LDGSTS.E.BYPASS.LTC128B.128 [R229+0x4800], desc[UR8][R154.64] ;  /* 0x048000009ae57fae */ /* 0x0005e8000b901d48 */
[----:B------:R-:W0:Y:S02]  /*13cb0*/  LDGDEPBAR ;  /* 0x00000000000079af */ /* 0x000e240000000000 */
.L_x_2633:
        /* <DEDUP_REMOVED lines=23> */
[----:B--2---:R-:W-:-:S04]  /*13e30*/  FMNMX.FTZ R11, R175, R6, !PT ;  /* 0x00000006af0b7209 */ /* 0x004fc80007810000 */
        /* <DEDUP_REMOVED lines=87> */
[----:B------:R-:W-:Y:S01]  /*143b0*/  LDSM.16.MT88.4 R16, [R214+0x5000] ;  /* 0x00500000d610783b */ /* 0x000fe20000004200 */
        /* <DEDUP_REMOVED lines=56> */
[----:B------:R-:W1:Y:S01]  /*14740*/  MUFU.EX2 R120, R120 ;  /* 0x0000007800787308 */ /* 0x000e620000000800 */
[----:B------:R-:W-:Y:S01]  /*14750*/  FMNMX.FTZ R6, R231, R6, !PT ;  /* 0x00000006e7067209 */ /* 0x000fe20007810000 */
[-C--:B---3--:R-:W-:Y:S01]  /*14760*/  FMUL.FTZ R136, R136, R158.reuse ;  /* 0x0000009e88887220 */ /* 0x088fe20000410000 */
[-C--:B------:R-:W-:Y:S01]  /*14770*/  FMUL.FTZ R137, R137, R158.reuse ;  /* 0x0000009e89897220 */ /* 0x080fe20000410000 */
[----:B------:R-:W-:Y:S01]  /*14780*/  FMUL.FTZ R132, R132, R158 ;  /* 0x0000009e84847220 */ /* 0x000fe20000410000 */
[----:B------:R-:W-:Y:S01]  /*14790*/  FMNMX.FTZ R6, R199, R6, !PT ;  /* 0x00000006c7067209 */ /* 0x000fe20007810000 */
[-C--:B------:R-:W-:Y:S01]  /*147a0*/  FMUL.FTZ R133, R133, R158.reuse ;  /* 0x0000009e85857220 */ /* 0x080fe20000410000 */
[----:B------:R-:W-:Y:S01]  /*147b0*/  FMUL.FTZ R20, R144, R158 ;  /* 0x0000009e90147220 */ /* 0x000fe20000410000 */
[----:B------:R-:W-:Y:S01]  /*147c0*/  MUFU.EX2 R155, R155 ;  /* 0x0000009b009b7308 */ /* 0x000fe20000000800 */
[----:B------:R-:W-:Y:S01]  /*147d0*/  FMNMX.FTZ R6, R179, R6, !PT ;  /* 0x00000006b3067209 */ /* 0x000fe20007810000 */
[-C--:B------:R-:W-:Y:S01]  /*147e0*/  FMUL.FTZ R21, R145, R158.reuse ;  /* 0x0000009e91157220 */ /* 0x080fe20000410000 */
[-C--:B------:R-:W-:Y:S01]  /*147f0*/  FMUL.FTZ R140, R140, R158.reuse ;  /* 0x0000009e8c8c7220 */ /* 0x080fe20000410000 */
[----:B------:R-:W-:Y:S01]  /*14800*/  FMUL.FTZ R141, R141, R158 ;  /* 0x0000009e8d8d7220 */ /* 0x000fe20000410000 */
[----:B------:R-:W-:Y:S01]  /*14810*/  FMNMX.FTZ R6, R197, R6, !PT ;  /* 0x00000006c5067209 */ /* 0x000fe20007810000 */
[--C-:B------:R-:W-:Y:S01]  /*14820*/  FFMA.FTZ R67, R28, UR4, -R88.reuse ;  /* 0x000000041c437c23 */ /* 0x100fe20008010858 */
[--C-:B------:R-:W-:Y:S01]  /*14830*/  FFMA.FTZ R65, R29, UR4, -R88.reuse ;  /* 0x000000041d417c23 */ /* 0x100fe20008010858 */
[----:B------:R-:W2:Y:S01]  /*14840*/  MUFU.EX2 R116, R116 ;  /* 0x0000007400747308 */ /* 0x000ea20000000800 */
[----:B------:R-:W-:Y:S01]  /*14850*/  FMNMX.FTZ R6, R185, R6, !PT ;  /* 0x00000006b9067209 */ /* 0x000fe20007810000 */
[----:B------:R-:W-:Y:S01]  /*14860*/  FFMA.FTZ R64, R31, UR4, -R88 ;  /* 0x000000041f407c23 */ /* 0x000fe20008010858 */
[----:B------:R-:W-:Y:S01]  /*14870*/  FFMA.FTZ R233, R233, R158, R156 ;  /* 0x0000009ee9e97223 */ /* 0x000fe2000001009c */
[----:B------:R-:W-:Y:S01]  /*14880*/  LDSM.16.MT88.4 R28, [R214+0x5800] ;  /* 0x00580000d61c783b */ /* 0x000fe20000004200 */
        /* <DEDUP_REMOVED lines=48> */
[----:B------:R-:W3:Y:S02]  /*14b90*/  SHFL.BFLY PT, R11, R10, 0x2, 0x1f ;  /* 0x0c401f000a0b7f89 */ /* 0x000ee400000e0000 */
[----:B------:R-:W-:Y:S08]  /*14ba0*/  MUFU.EX2 R85, R85 ;  /* 0x0000005500557308 */ /* 0x000ff00000000800 */
[----:B------:R-:W-:Y:S08]  /*14bb0*/  MUFU.EX2 R84, R84 ;  /* 0x0000005400547308 */ /* 0x000ff00000000800 */
[----:B------:R-:W-:Y:S01]  /*14bc0*/  MUFU.EX2 R83, R83 ;  /* 0x0000005300537308 */ /* 0x000fe20000000800 */
[----:B---3--:R-:W-:-:S02]  /*14bd0*/  FMNMX.FTZ R6, R10, R11, !PT ;  /* 0x0000000b0a067209 */ /* 0x008fc40007810000 */
[----:B------:R-:W-:Y:S05]  /*14be0*/  LDSM.16.MT88.4 R8, [R213+0x5000] ;  /* 0x00500000d508783b */ /* 0x000fea0000004200 */
        /* <DEDUP_REMOVED lines=31> */
[----:B-1----:R-:W-:Y:S01]  /*14de0*/  F2FP.BF16.F32.PACK_AB R32, R120, R163 ;  /* 0x000000a37820723e */ /* 0x002fe200000010ff */
[--C-:B------:R-:W-:Y:S01]  /*14df0*/  FFMA.FTZ R106, R98, UR4, -R50.reuse ;  /* 0x00000004626a7c23 */ /* 0x100fe20008010832 */
[----:B--2---:R-:W-:Y:S01]  /*14e00*/  F2FP.BF16.F32.PACK_AB R34, R116, R155 ;  /* 0x0000009b7422723e */ /* 0x004fe200000010ff */
        /* <DEDUP_REMOVED lines=77> */
[----:B------:R-:W5:Y:S01]  /*152e0*/  LDSM.16.MT88.4 R24, [R213+0x5c00] ;  /* 0x005c0000d518783b */ /* 0x000f620000004200 */
        /* <DEDUP_REMOVED lines=97> */
[----:B------:R-:W3:Y:S03]  /*15900*/  MUFU.EX2 R76, R76 ;  /* 0x0000004c004c7308 */ /* 0x000ee60000000800 */
[----:B------:R-:W-:Y:S01]  /*15910*/  HMMA.16816.F32.BF16 R28, R12, R18, R28 ;  /* 0x000000120c1c723c */ /* 0x000fe2000004181c */
[----:B------:R-:W4:Y:S04]  /*15920*/  LDSM.16.MT88.4 R16, [R214+0x7000] ;  /* 0x00700000d610783b */ /* 0x000f280000004200 */
[----:B------:R-:W-:Y:S01]  /*15930*/  MUFU.EX2 R75, R75 ;  /* 0x0000004b004b7308 */ /* 0x000fe20000000800 */
[----:B--2---:R-:W-:-:S07]  /*15940*/  F2FP.BF16.F32.PACK_AB R35, R185, R144 ;  /* 0x00000090b923723e */ /* 0x004fce00000010ff */
        /* <DEDUP_REMOVED lines=8> */
[C---:B-1----:R-:W-:Y:S03]  /*159d0*/  HMMA.16816.F32.BF16 R20, R32.reuse, R4, R20 ;  /* 0x000000042014723c */ /* 0x042fe60000041814 */
[----:B------:R-:W1:Y:S01]  /*159e0*/  MUFU.EX2 R191, R191 ;  /* 0x000000bf00bf7308 */ /* 0x000e620000000800 */
[C---:B--2---:R-:W-:Y:S01]  /*159f0*/  F2FP.BF16.F32.PACK_AB R14, R74.reuse, R75 ;  /* 0x0000004b4a0e723e */ /* 0x044fe200000010ff */
[----:B------:R-:W-:Y:S01]  /*15a00*/  FADD.FTZ R75, R75, R76 ;  /* 0x0000004c4b4b7221 */ /* 0x000fe20000010000 */
[----:B------:R-:W-:Y:S01]  /*15a10*/  HMMA.16816.F32.BF16 R28, R32, R6, R28 ;  /* 0x00000006201c723c */ /* 0x000fe2000004181c */
[----:B------:R-:W2:Y:S02]  /*15a20*/  LDSM.16.MT88.4 R4, [R214+0x7400] ;  /* 0x00740000d604783b */ /* 0x000ea40000004200 */
[----:B------:R-:W-:Y:S02]  /*15a30*/  FADD.FTZ R74, R74, R75 ;  /* 0x0000004b4a4a7221 */ /* 0x000fe40000010000 */
        /* <DEDUP_REMOVED lines=8> */
[----:B------:R-:W-:Y:S01]  /*15ac0*/  HMMA.16816.F32.BF16 R132, R12, R10, R132 ;  /* 0x0000000a0c84723c */ /* 0x000fe20000041884 */
[----:B------:R-:W4:Y:S01]  /*15ad0*/  MUFU.EX2 R70, R70 ;  /* 0x0000004600467308 */ /* 0x000f220000000800 */
[----:B------:R-:W5:Y:S01]  /*15ae0*/  LDSM.16.MT88.4 R8, [R213+0x7800] ;  /* 0x00780000d508783b */ /* 0x000f620000004200 */
[----:B-1----:R-:W-:Y:S01]  /*15af0*/  F2FP.BF16.F32.PACK_AB R32, R72, R73 ;  /* 0x000000494820723e */ /* 0x002fe200000010ff */
[----:B------:R-:W-:-:S02]  /*15b00*/  FADD.FTZ R73, R73, R74 ;  /* 0x0000004a49497221 */ /* 0x000fc40000010000 */
[C---:B------:R-:W-:Y:S02]  /*15b10*/  HMMA.16816.F32.BF16 R20, R12.reuse, R16, R20 ;  /* 0x000000100c14723c */ /* 0x040fe40000041814 */
[----:B------:R-:W-:Y:S01]  /*15b20*/  FADD.FTZ R72, R72, R73 ;  /* 0x0000004948487221 */ /* 0x000fe20000010000 */
[----:B------:R-:W-:Y:S03]  /*15b30*/  MUFU.EX2 R162, R162 ;  /* 0x000000a200a27308 */ /* 0x000fe60000000800 */
[----:B------:R-:W-:Y:S01]  /*15b40*/  HMMA.16816.F32.BF16 R28, R12, R18, R28 ;  /* 0x000000120c1c723c */ /* 0x000fe2000004181c */
[----:B------:R-:W-:-:S04]  /*15b50*/  FADD.FTZ R17, R167, R130 ;  /* 0x00000082a7117221 */ /* 0x000fc80000010000 */
[----:B------:R-:W1:Y:S01]  /*15b60*/  MUFU.EX2 R183, R183 ;  /* 0x000000b700b77308 */ /* 0x000e620000000800 */
[----:B------:R-:W-:Y:S01]  /*15b70*/  FADD.FTZ R126, R126, R17 ;  /* 0x000000117e7e7221 */ /* 0x000fe20000010000 */
[----:B----4-:R-:W-:Y:S01]  /*15b80*/  F2FP.BF16.F32.PACK_AB R34, R70, R71 ;  /* 0x000000474622723e */ /* 0x010fe200000010ff */
[----:B------:R-:W4:Y:S01]  /*15b90*/  LDSM.16.MT88.4 R16, [R214+0x7800] ;  /* 0x00780000d610783b */ /* 0x000f220000004200 */
[----:B------:R-:W-:Y:S01]  /*15ba0*/  FADD.FTZ R71, R71, R72 ;  /* 0x0000004847477221 */ /* 0x000fe20000010000 */
[----:B------:R-:W-:-:S03]  /*15bb0*/  FADD.FTZ R161, R161, R126 ;  /* 0x0000007ea1a17221 */ /* 0x000fc60000010000 */
[----:B------:R-:W-:Y:S01]  /*15bc0*/  MUFU.EX2 R164, R164 ;  /* 0x000000a400a47308 */ /* 0x000fe20000000800 */
[----:B------:R-:W-:Y:S01]  /*15bd0*/  FADD.FTZ R12, R118, R161 ;  /* 0x000000a1760c7221 */ /* 0x000fe20000010000 */
[----:B------:R-:W-:Y:S01]  /*15be0*/  FADD.FTZ R70, R70, R71 ;  /* 0x0000004746467221 */ /* 0x000fe20000010000 */
[----:B------:R-:W-:Y:S02]  /*15bf0*/  FFMA.FTZ R118, R157, UR4, -R88 ;  /* 0x000000049d767c23 */ /* 0x000fe40008010858 */
[----:B------:R-:W-:-:S03]  /*15c00*/  FADD.FTZ R153, R153, R12 ;  /* 0x0000000c99997221 */ /* 0x000fc60000010000 */
        /* <DEDUP_REMOVED lines=55> */
[----:B------:R-:W-:Y:S02]  /*15f80*/  FFMA.FTZ R0, R97, UR4, -R50 ;  /* 0x0000000461007c23 */ /* 0x000fe40008010832 */
[----:B------:R-:W-:Y:S02]  /*15f90*/  FADD.FTZ R2, R2, R105 ;  /* 0x0000006902027221 */ /* 0x000fe40000010000 */
[----:B------:R-:W1:Y:S01]  /*15fa0*/  MUFU.EX2 R25, R25 ;  /* 0x0000001900197308 */ /* 0x000e620000000800 */
[----:B---3--:R-:W-:Y:S01]  /*15fb0*/  F2FP.BF16.F32.PACK_AB R4, R64, R65 ;  /* 0x000000414004723e */ /* 0x008fe200000010ff */
        /* <DEDUP_REMOVED lines=22> */
[----:B------:R-:W-:Y:S01]  /*16120*/  HMMA.16816.F32.BF16 R20, R4, R12, R20 ;  /* 0x0000000c0414723c */ /* 0x000fe20000041814 */
[----:B------:R-:W-:Y:S01]  /*16130*/  MUFU.EX2 R59, R59 ;  /* 0x0000003b003b7308 */ /* 0x000fe20000000800 */
[----:B------:R-:W-:-:S04]  /*16140*/  FADD.FTZ R147, R147, R140 ;  /* 0x0000008c93937221 */ /* 0x000fc80000010000 */
[----:B------:R-:W-:Y:S01]  /*16150*/  FADD.FTZ R142, R142, R147 ;  /* 0x000000938e8e7221 */ /* 0x000fe20000010000 */
[C---:B------:R-:W-:Y:S01]  /*16160*/  HMMA.16816.F32.BF16 R28, R4.reuse, R14, R28 ;  /* 0x0000000e041c723c */ /* 0x040fe2000004181c */
[----:B------:R-:W2:Y:S01]  /*16170*/  LDSM.16.MT88.4 R12, [R213+0x8000] ;  /* 0x00800000d50c783b */ /* 0x000ea20000004200 */
        /* <DEDUP_REMOVED lines=94> */
[C---:B--2---:R-:W-:Y:S01]  /*16760*/  HMMA.16816.F32.BF16 R20, R4.reuse, R12, R20 ;  /* 0x0000000c0414723c */ /* 0x044fe20000041814 */
[----:B-----5:R-:W2:Y:S01]  /*16770*/  LDSM.16.MT88.4 R8, [R213+0x8c00] ;  /* 0x008c0000d508783b */ /* 0x020ea20000004200 */
        /* <DEDUP_REMOVED lines=29> */
.L_x_2630:
        /* <DEDUP_REMOVED lines=18> */
.L_x_2640:
[----:B------:R-:W-:Y:S04]  /*16a70*/  DEPBAR.LE SB0, 0x0 ;  /* 0x000080000000791a */ /* 0x000fe80000000000 */
[----:B------:R-:W-:Y:S01]  /*16a80*/  BAR.SYNC.DEFER_BLOCKING 0x0 ;  /* 0x0000000000007b1d */ /* 0x000fe20000010000 */
[----:B------:R-:W-:Y:S01]  /*16a90*/  PLOP3.LUT P0, PT, PT, PT, UP0, 0x40, 0x0 ;  /* 0x000000000000781c */ /* 0x000fe20003f0e808 */
[----:B------:R-:W-:Y:S01]  /*16aa0*/  VIADD R228, R228, 0xffffffff ;  /* 0xffffffffe4e47836 */ /* 0x000fe20000000000 */
[----:B------:R-:W-:Y:S01]  /*16ab0*/  MOV R10, R231 ;  /* 0x000000e7000a7202 */ /* 0x000fe20000000f00 */
[----:B------:R-:W-:Y:S10]  /*16ac0*/  IMAD.MOV.U32 R5, RZ, RZ, R230 ;  /* 0x000000ffff057224 */ /* 0x000ff400078e00e6 */
[----:B------:R-:W-:Y:S05]  /*16ad0*/  @P0 BRA `(.L_x_2637) ;  /* 0x0000000000f40947 */ /* 0x000fea0003800000 */
[----:B------:R-:W1:Y:S02]  /*16ae0*/  LDC R0, c[0x0][0x380] ;  /* 0x0000e000ff007b82 */ /* 0x000e640000000800 */
[-C--:B-1----:R-:W-:Y:S04]  /*16af0*/  IABS R2, R0.reuse ;  /* 0x0000000000027213 */ /* 0x082fe80000000000 */
[----:B------:R-:W1:Y:S10]  /*16b00*/  I2F.RP R7, R2 ;  /* 0x0000000200077306 */ /* 0x000e740000209400 */
[----:B-1----:R-:W1:Y:S02]  /*16b10*/  MUFU.RCP R3, R7 ;  /* 0x0000000700037308 */ /* 0x002e640000001000 */
[----:B-1----:R-:W-:Y:S01]  /*16b20*/  VIADD R8, R3, 0xffffffe ;  /* 0x0ffffffe03087836 */ /* 0x002fe20000000000 */
[----:B------:R-:W-:Y:S07]  /*16b30*/  SHF.L.U32 R3, R228, 0x8, RZ ;  /* 0x00000008e4037819 */ /* 0x000fee00000006ff */
[----:B------:R-:W1:Y:S01]  /*16b40*/  F2I.FTZ.U32.TRUNC.NTZ R9, R8 ;  /* 0x0000000800097305 */ /* 0x000e62000021f000 */
[----:B------:R-:W-:Y:S01]  /*16b50*/  IABS R4, R3 ;  /* 0x0000000300047213 */ /* 0x000fe20000000000 */
[C---:B------:R-:W-:Y:S01]  /*16b60*/  VIADD R11, R3.reuse, 0x100 ;  /* 0x00000100030b7836 */ /* 0x040fe20000000000 */
[-C--:B------:R-:W-:Y:S04]  /*16b70*/  LOP3.LUT R3, R3, R0.reuse, RZ, 0x3c, !PT ;  /* 0x0000000003037212 */ /* 0x080fe800078e3cff */
[----:B------:R-:W-:Y:S02]  /*16b80*/  IABS R6, R11 ;  /* 0x0000000b00067213 */ /* 0x000fe40000000000 */
[----:B------:R-:W-:Y:S02]  /*16b90*/  ISETP.GE.AND P0, PT, R3, RZ, PT ;  /* 0x000000ff0300720c */ /* 0x000fe40003f06270 */
[----:B------:R-:W-:Y:S01]  /*16ba0*/  LOP3.LUT R11, R11, R0, RZ, 0x3c, !PT ;  /* 0x000000000b0b7212 */ /* 0x000fe200078e3cff */
[--C-:B-1----:R-:W-:Y:S03]  /*16bb0*/  IMAD.MOV R5, RZ, RZ, -R9.reuse ;  /* 0x000000ffff057224 */ /* 0x102fe600078e0a09 */
[----:B------:R-:W-:Y:S01]  /*16bc0*/  ISETP.GE.AND P2, PT, R11, RZ, PT ;  /* 0x000000ff0b00720c */ /* 0x000fe20003f46270 */
        /* <DEDUP_REMOVED lines=46> */
.L_x_2637:
        /* <DEDUP_REMOVED lines=24> */
[----:B------:R-:W-:Y:S01]  /*17030*/  ISETP.GT.AND P0, PT, R228, R219, PT ;  /* 0x000000dbe400720c */ /* 0x000fe20003f04270 */
        /* <DEDUP_REMOVED lines=87> */
[----:B------:R3:W1:Y:S01]  /*175b0*/  MUFU.TANH R157, R14 ;  /* 0x0000000e009d7308 */ /* 0x0006620000002400 */
[----:B-----5:R-:W5:Y:S09]  /*175c0*/  LDSM.16.M88.4 R8, [R210] ;  /* 0x00000000d208783b */ /* 0x020f720000000200 */
        /* <DEDUP_REMOVED lines=23> */
[----:B--2---:R-:W-:Y:S05]  /*17740*/  FMUL.FTZ R12, R30, UR10 ;  /* 0x0000000a1e0c7c20 */ /* 0x004fea0008410000 */
[----:B------:R-:W2:Y:S02]  /*17750*/  MUFU.TANH R239, R239 ;  /* 0x000000ef00ef7308 */ /* 0x000ea40000002400 */
[----:B------:R-:W-:Y:S01]  /*17760*/  FMUL.FTZ R29, R29, UR10 ;  /* 0x0000000a1d1d7c20 */ /* 0x000fe20008410000 */
[----:B---3--:R-:W-:Y:S01]  /*17770*/  FMUL.FTZ R14, R32, UR10 ;  /* 0x0000000a200e7c20 */ /* 0x008fe20008410000 */
[----:B----4-:R-:W-:Y:S01]  /*17780*/  FMUL.FTZ R16, R34, UR10 ;  /* 0x0000000a22107c20 */ /* 0x010fe20008410000 */
[----:B------:R-:W-:Y:S01]  /*17790*/  FMUL.FTZ R31, R31, UR10 ;  /* 0x0000000a1f1f7c20 */ /* 0x000fe20008410000 */
[----:B------:R-:W-:Y:S04]  /*177a0*/  FMUL.FTZ R33, R33, UR10 ;  /* 0x0000000a21217c20 */ /* 0x000fe80008410000 */
[----:B------:R3:W4:Y:S01]  /*177b0*/  MUFU.TANH R191, R28 ;  /* 0x0000001c00bf7308 */ /* 0x0007220000002400 */
[----:B------:R-:W-:Y:S01]  /*177c0*/  FMUL.FTZ R35, R35, UR10 ;  /* 0x0000000a23237c20 */ /* 0x000fe20008410000 */
[----:B-1----:R-:W-:Y:S01]  /*177d0*/  FMUL.FTZ R24, R38, UR10 ;  /* 0x0000000a26187c20 */ /* 0x002fe20008410000 */
[----:B------:R-:W-:Y:S01]  /*177e0*/  FMUL.FTZ R18, R36, UR10 ;  /* 0x0000000a24127c20 */ /* 0x000fe20008410000 */
[----:B------:R-:W-:Y:S01]  /*177f0*/  FMUL.FTZ R37, R37, UR10 ;  /* 0x0000000a25257c20 */ /* 0x000fe20008410000 */
[----:B------:R-:W-:Y:S05]  /*17800*/  FMUL.FTZ R39, R39, UR10 ;  /* 0x0000000a27277c20 */ /* 0x000fea0008410000 */
[----:B------:R-:W1:Y:S01]  /*17810*/  MUFU.TANH R13, R13 ;  /* 0x0000000d000d7308 */ /* 0x000e620000002400 */
[----:B------:R-:W-:Y:S01]  /*17820*/  FMUL.FTZ R34, R43, UR10 ;  /* 0x0000000a2b227c20 */ /* 0x000fe20008410000 */
[----:B------:R-:W-:Y:S01]  /*17830*/  FMUL.FTZ R26, R40, UR10 ;  /* 0x0000000a281a7c20 */ /* 0x000fe20008410000 */
[C---:B-----5:R-:W-:Y:S07]  /*17840*/  HMMA.16816.F32.BF16 R44, R192.reuse, R8, R44 ;  /* 0x00000008c02c723c */ /* 0x060fee000004182c */
[----:B------:R-:W1:Y:S01]  /*17850*/  MUFU.TANH R15, R15 ;  /* 0x0000000f000f7308 */ /* 0x000e620000002400 */
[----:B---3--:R-:W-:Y:S03]  /*17860*/  FMUL.FTZ R28, R41, UR10 ;  /* 0x0000000a291c7c20 */ /* 0x008fe60008410000 */
[----:B------:R-:W-:Y:S01]  /*17870*/  FMUL.FTZ R41, R42, UR10 ;  /* 0x0000000a2a297c20 */ /* 0x000fe20008410000 */
[C---:B------:R-:W-:Y:S01]  /*17880*/  HMMA.16816.F32.BF16 R48, R192.reuse, R10, R48 ;  /* 0x0000000ac030723c */ /* 0x040fe20000041830 */
[----:B------:R-:W3:Y:S04]  /*17890*/  LDSM.16.M88.4 R8, [R206] ;  /* 0x00000000ce08783b */ /* 0x000ee80000000200 */
[----:B------:R-:W1:Y:S01]  /*178a0*/  MUFU.TANH R17, R17 ;  /* 0x0000001100117308 */ /* 0x000e620000002400 */
[C---:B------:R-:W-:Y:S09]  /*178b0*/  HMMA.16816.F32.BF16 R52, R192.reuse, R4, R52 ;  /* 0x00000004c034723c */ /* 0x040ff20000041834 */
[----:B------:R-:W1:Y:S01]  /*178c0*/  MUFU.TANH R19, R19 ;  /* 0x0000001300137308 */ /* 0x000e620000002400 */
[C---:B------:R-:W-:Y:S01]  /*178d0*/  HMMA.16816.F32.BF16 R56, R192.reuse, R6, R56 ;  /* 0x00000006c038723c */ /* 0x040fe20000041838 */
[----:B------:R-:W5:Y:S02]  /*178e0*/  LDSM.16.M88.4 R4, [R205] ;  /* 0x00000000cd04783b */ /* 0x000f640000000200 */
        /* <DEDUP_REMOVED lines=18> */
[C---:B---3--:R-:W-:Y:S03]  /*17a10*/  HMMA.16816.F32.BF16 R60, R192.reuse, R8, R60 ;  /* 0x00000008c03c723c */ /* 0x048fe6000004183c */
[----:B------:R-:W-:Y:S03]  /*17a20*/  FMUL.FTZ R54, R59, UR10 ;  /* 0x0000000a3b367c20 */ /* 0x000fe60008410000 */
[----:B------:R-:W3:Y:S01]  /*17a30*/  MUFU.TANH R198, R57 ;  /* 0x0000003900c67308 */ /* 0x000ee20000002400 */
[C---:B------:R-:W-:Y:S01]  /*17a40*/  HMMA.16816.F32.BF16 R64, R192.reuse, R10, R64 ;  /* 0x0000000ac040723c */ /* 0x040fe20000041840 */
[----:B------:R-:W2:Y:S08]  /*17a50*/  LDSM.16.M88.4 R8, [R204] ;  /* 0x00000000cc08783b */ /* 0x000eb00000000200 */
[----:B------:R-:W1:Y:S01]  /*17a60*/  MUFU.TANH R27, R27 ;  /* 0x0000001b001b7308 */ /* 0x000e620000002400 */
[C---:B-----5:R-:W-:Y:S09]  /*17a70*/  HMMA.16816.F32.BF16 R68, R192.reuse, R4, R68 ;  /* 0x00000004c044723c */ /* 0x060ff20000041844 */
        /* <DEDUP_REMOVED lines=20> */
[C---:B--2---:R-:W-:Y:S03]  /*17bc0*/  HMMA.16816.F32.BF16 R76, R192.reuse, R8, R76 ;  /* 0x00000008c04c723c */ /* 0x044fe6000004184c */
[----:B------:R-:W-:Y:S01]  /*17bd0*/  FMUL.FTZ R73, R73, UR10 ;  /* 0x0000000a49497c20 */ /* 0x000fe20008410000 */
[----:B------:R-:W-:Y:S03]  /*17be0*/  FMUL.FTZ R71, R74, UR10 ;  /* 0x0000000a4a477c20 */ /* 0x000fe60008410000 */
[----:B------:R2:W1:Y:S01]  /*17bf0*/  MUFU.TANH R240, R64 ;  /* 0x0000004000f07308 */ /* 0x0004620000002400 */
[C---:B------:R-:W-:Y:S01]  /*17c00*/  HMMA.16816.F32.BF16 R80, R192.reuse, R10, R80 ;  /* 0x0000000ac050723c */ /* 0x040fe20000041850 */
[----:B------:R-:W4:Y:S08]  /*17c10*/  LDSM.16.M88.4 R8, [R202] ;  /* 0x00000000ca08783b */ /* 0x000f300000000200 */
        /* <DEDUP_REMOVED lines=21> */
[C---:B----4-:R-:W-:Y:S03]  /*17d70*/  HMMA.16816.F32.BF16 R92, R192.reuse, R8, R92 ;  /* 0x00000008c05c723c */ /* 0x050fe6000004185c */
[----:B--2---:R-:W-:Y:S01]  /*17d80*/  FMUL.FTZ R64, R90, UR10 ;  /* 0x0000000a5a407c20 */ /* 0x004fe20008410000 */
[----:B------:R-:W-:Y:S04]  /*17d90*/  FMUL.FTZ R87, R91, UR10 ;  /* 0x0000000a5b577c20 */ /* 0x000fe80008410000 */
[----:B------:R2:W4:Y:S01]  /*17da0*/  MUFU.TANH R250, R88 ;  /* 0x0000005800fa7308 */ /* 0x0005220000002400 */
[C---:B------:R-:W-:Y:S01]  /*17db0*/  HMMA.16816.F32.BF16 R96, R192.reuse, R10, R96 ;  /* 0x0000000ac060723c */ /* 0x040fe20000041860 */
[----:B------:R-:W1:Y:S08]  /*17dc0*/  LDSM.16.M88.4 R8, [R200] ;  /* 0x00000000c808783b */ /* 0x000e700000000200 */
[----:B------:R-:W1:Y:S02]  /*17dd0*/  MUFU.TANH R158, R79 ;  /* 0x0000004f009e7308 */ /* 0x000e640000002400 */
[----:B---3--:R-:W-:Y:S01]  /*17de0*/  FMUL.FTZ R77, R89, UR10 ;  /* 0x0000000a594d7c20 */ /* 0x008fe20008410000 */
[C---:B-----5:R-:W-:Y:S07]  /*17df0*/  HMMA.16816.F32.BF16 R100, R192.reuse, R4, R100 ;  /* 0x00000004c064723c */ /* 0x060fee0000041864 */
[----:B------:R-:W3:Y:S01]  /*17e00*/  MUFU.TANH R178, R83 ;  /* 0x0000005300b27308 */ /* 0x000ee20000002400 */
[C---:B------:R-:W-:Y:S01]  /*17e10*/  HMMA.16816.F32.BF16 R104, R192.reuse, R6, R104 ;  /* 0x00000006c068723c */ /* 0x040fe20000041868 */
[----:B------:R-:W5:Y:S02]  /*17e20*/  LDSM.16.M88.4 R4, [R150] ;  /* 0x000000009604783b */ /* 0x000f640000000200 */
[----:B------:R-:W-:Y:S01]  /*17e30*/  FMUL.FTZ R93, R93, UR10 ;  /* 0x0000000a5d5d7c20 */ /* 0x000fe20008410000 */
[----:B------:R-:W-:Y:S01]  /*17e40*/  FMUL.FTZ R68, R92, UR10 ;  /* 0x0000000a5c447c20 */ /* 0x000fe20008410000 */
[----:B--2---:R-:W-:Y:S04]  /*17e50*/  FMUL.FTZ R88, R95, UR10 ;  /* 0x0000000a5f587c20 */ /* 0x004fe80008410000 */
[----:B------:R2:W1:Y:S02]  /*17e60*/  MUFU.TANH R152, R84 ;  /* 0x0000005400987308 */ /* 0x0004640000002400 */
[----:B------:R-:W-:Y:S01]  /*17e70*/  FMUL.FTZ R92, R94, UR10 ;  /* 0x0000000a5e5c7c20 */ /* 0x000fe20008410000 */
[----:B------:R-:W-:Y:S01]  /*17e80*/  FMUL.FTZ R76, R96, UR10 ;  /* 0x0000000a604c7c20 */ /* 0x000fe20008410000 */
[----:B------:R-:W-:Y:S01]  /*17e90*/  FMUL.FTZ R98, R98, UR10 ;  /* 0x0000000a62627c20 */ /* 0x000fe20008410000 */
[----:B------:R-:W-:Y:S05]  /*17ea0*/  FMUL.FTZ R99, R99, UR10 ;  /* 0x0000000a63637c20 */ /* 0x000fea0008410000 */
[----:B------:R-:W3:Y:S01]  /*17eb0*/  MUFU.TANH R190, R85 ;  /* 0x0000005500be7308 */ /* 0x000ee20000002400 */
[----:B------:R-:W-:Y:S01]  /*17ec0*/  FMUL.FTZ R101, R101, UR10 ;  /* 0x0000000a65657c20 */ /* 0x000fe20008410000 */
[----:B------:R-:W-:Y:S01]  /*17ed0*/  FMUL.FTZ R100, R100, UR10 ;  /* 0x0000000a64647c20 */ /* 0x000fe20008410000 */
[----:B------:R-:W-:Y:S01]  /*17ee0*/  FMUL.FTZ R102, R102, UR10 ;  /* 0x0000000a66667c20 */ /* 0x000fe20008410000 */
[----:B------:R-:W-:Y:S06]  /*17ef0*/  FMUL.FTZ R103, R103, UR10 ;  /* 0x0000000a67677c20 */ /* 0x000fec0008410000 */
[----:B------:R-:W3:Y:S01]  /*17f00*/  MUFU.TANH R196, R93 ;  /* 0x0000005d00c47308 */ /* 0x000ee20000002400 */
[----:B------:R-:W-:Y:S01]  /*17f10*/  FMUL.FTZ R105, R105, UR10 ;  /* 0x0000000a69697c20 */ /* 0x000fe20008410000 */
[C---:B-1----:R-:W-:Y:S03]  /*17f20*/  HMMA.16816.F32.BF16 R108, R192.reuse, R8, R108 ;  /* 0x00000008c06c723c */ /* 0x042fe6000004186c */
[----:B--2---:R-:W-:Y:S01]  /*17f30*/  FMUL.FTZ R84, R97, UR10 ;  /* 0x0000000a61547c20 */ /* 0x004fe20008410000 */
[----:B------:R-:W-:Y:S01]  /*17f40*/  FMUL.FTZ R104, R104, UR10 ;  /* 0x0000000a68687c20 */ /* 0x000fe20008410000 */
[----:B------:R-:W-:Y:S03]  /*17f50*/  FMUL.FTZ R106, R106, UR10 ;  /* 0x0000000a6a6a7c20 */ /* 0x000fe60008410000 */
[----:B------:R1:W2:Y:S01]  /*17f60*/  MUFU.TANH R177, R101 ;  /* 0x0000006500b17308 */ /* 0x0002a20000002400 */
[C---:B------:R-:W-:Y:S01]  /*17f70*/  HMMA.16816.F32.BF16 R112, R192.reuse, R10, R112 ;  /* 0x0000000ac070723c */ /* 0x040fe20000041870 */
[----:B------:R-:W4:Y:S01]  /*17f80*/  LDSM.16.M88.4 R8, [R148] ;  /* 0x000000009408783b */ /* 0x000f220000000200 */
[----:B------:R-:W-:Y:S04]  /*17f90*/  DEPBAR.LE SB0, 0x0 ;  /* 0x000080000000791a */ /* 0x000fe80000000000 */
[----:B------:R-:W-:Y:S03]  /*17fa0*/  FMUL.FTZ R107, R107, UR10 ;  /* 0x0000000a6b6b7c20 */ /* 0x000fe60008410000 */
[----:B------:R3:W1:Y:S01]  /*17fb0*/  MUFU.TANH R159, R105 ;  /* 0x00000069009f7308 */ /* 0x0006620000002400 */
[C---:B-----5:R-:W-:Y:S09]  /*17fc0*/  HMMA.16816.F32.BF16 R116, R192.reuse, R4, R116 ;  /* 0x00000004c074723c */ /* 0x060ff20000041874 */
[----:B------:R-:W2:Y:S01]  /*17fd0*/  MUFU.TANH R31, R31 ;  /* 0x0000001f001f7308 */ /* 0x000ea20000002400 */
[----:B------:R-:W-:Y:S01]  /*17fe0*/  BAR.SYNC.DEFER_BLOCKING 0x0 ;  /* 0x0000000000007b1d */ /* 0x000fe20000010000 */
[C---:B------:R-:W-:Y:S03]  /*17ff0*/  HMMA.16816.F32.BF16 R120, R192.reuse, R6, R120 ;  /* 0x00000006c078723c */ /* 0x040fe60000041878 */
[----:B------:R-:W-:Y:S01]  /*18000*/  FMUL.FTZ R237, R109, UR10 ;  /* 0x0000000a6ded7c20 */ /* 0x000fe20008410000 */
[----:B------:R-:W-:Y:S01]  /*18010*/  FMUL.FTZ R109, R110, UR10 ;  /* 0x0000000a6e6d7c20 */ /* 0x000fe20008410000 */
[----:B-1----:R-:W-:Y:S03]  /*18020*/  FMUL.FTZ R101, R111, UR10 ;  /* 0x0000000a6f657c20 */ /* 0x002fe60008410000 */
[----:B------:R-:W1:Y:S03]  /*18030*/  MUFU.TANH R14, R14 ;  /* 0x0000000e000e7308 */ /* 0x000e660000002400 */
[----:B---3--:R-:W-:Y:S01]  /*18040*/  FMUL.FTZ R105, R112, UR10 ;  /* 0x0000000a70697c20 */ /* 0x008fe20008410000 */
[----:B------:R-:W-:Y:S01]  /*18050*/  FMUL.FTZ R95, R113, UR10 ;  /* 0x0000000a715f7c20 */ /* 0x000fe20008410000 */
[----:B------:R-:W-:Y:S01]  /*18060*/  FMUL.FTZ R93, R114, UR10 ;  /* 0x0000000a725d7c20 */ /* 0x000fe20008410000 */
[----:B------:R-:W-:Y:S01]  /*18070*/  FMUL.FTZ R85, R115, UR10 ;  /* 0x0000000a73557c20 */ /* 0x000fe20008410000 */
[----:B------:R-:W-:Y:S03]  /*18080*/  FMUL.FTZ R108, R108, UR10 ;  /* 0x0000000a6c6c7c20 */ /* 0x000fe60008410000 */
[----:B------:R-:W3:Y:S01]  /*18090*/  MUFU.TANH R33, R33 ;  /* 0x0000002100217308 */ /* 0x000ee20000002400 */
[----:B------:R-:W-:Y:S01]  /*180a0*/  FMUL.FTZ R83, R116, UR10 ;  /* 0x0000000a74537c20 */ /* 0x000fe20008410000 */
[----:B------:R-:W-:Y:S01]  /*180b0*/  FMUL.FTZ R79, R117, UR10 ;  /* 0x0000000a754f7c20 */ /* 0x000fe20008410000 */
[----:B------:R-:W-:Y:S01]  /*180c0*/  FMUL.FTZ R75, R118, UR10 ;  /* 0x0000000a764b7c20 */ /* 0x000fe20008410000 */
[----:B------:R-:W-:Y:S06]  /*180d0*/  FMUL.FTZ R65, R119, UR10 ;  /* 0x0000000a77417c20 */ /* 0x000fec0008410000 */
[----:B------:R-:W1:Y:S01]  /*180e0*/  MUFU.TANH R16, R16 ;  /* 0x0000001000107308 */ /* 0x000e620000002400 */
[C---:B----4-:R-:W-:Y:S03]  /*180f0*/  HMMA.16816.F32.BF16 R124, R192.reuse, R8, R124 ;  /* 0x00000008c07c723c */ /* 0x050fe6000004187c */
[----:B------:R-:W-:Y:S01]  /*18100*/  FMUL.FTZ R67, R120, UR10 ;  /* 0x0000000a78437c20 */ /* 0x000fe20008410000 */
[----:B------:R-:W-:Y:S01]  /*18110*/  FMUL.FTZ R63, R121, UR10 ;  /* 0x0000000a793f7c20 */ /* 0x000fe20008410000 */
[----:B------:R-:W-:Y:S04]  /*18120*/  FMUL.FTZ R61, R122, UR10 ;  /* 0x0000000a7a3d7c20 */ /* 0x000fe80008410000 */
[----:B------:R-:W4:Y:S01]  /*18130*/  MUFU.TANH R35, R35 ;  /* 0x0000002300237308 */ /* 0x000f220000002400 */
        /* <DEDUP_REMOVED lines=90> */
[----:B------:R-:W-:Y:S01]  /*186e0*/  ULEA UR8, -UR9, URZ, 0x8 ;  /* 0x0000003f09087291 */ /* 0x000fe2000f8e413f */
[----:B------:R-:W-:Y:S01]  /*186f0*/  PLOP3.LUT P0, PT, PT, PT, UP0, 0x40, 0x0 ;  /* 0x000000000000781c */ /* 0x000fe20003f0e808 */
[----:B------:R-:W-:Y:S02]  /*18700*/  ULDC.64 UR14, c[0x0][0x208] ;  /* 0x00008200000e7ab9 */ /* 0x000fe40000000a00 */
[----:B------:R-:W-:Y:S02]  /*18710*/  USHF.R.S32.HI UR7, URZ, 0x1f, UR8 ;  /* 0x0000001f3f077899 */ /* 0x000fe40008011408 */
[----:B------:R-:W-:Y:S04]  /*18720*/  IMAD.U32 R10, RZ, RZ, UR8 ;  /* 0x00000008ff0a7e24 */ /* 0x000fe8000f8e00ff */
[----:B------:R-:W-:Y:S04]  /*18730*/  MOV R7, UR7 ;  /* 0x0000000700077c02 */ /* 0x000fe80008000f00 */
[----:B------:R-:W-:Y:S05]  /*18740*/  @P0 BRA `(.L_x_2639) ;  /* 0x0000000000f40947 */ /* 0x000fea0003800000 */
[----:B------:R-:W2:Y:S01]  /*18750*/  LDC R0, c[0x0][0x380] ;  /* 0x0000e000ff007b82 */ /* 0x000ea20000000800 */
[----:B------:R-:W-:Y:S04]  /*18760*/  SHF.L.U32 R5, R228, 0x8, RZ ;  /* 0x00000008e4057819 */ /* 0x000fe800000006ff */
[----:B------:R-:W-:Y:S01]  /*18770*/  IABS R6, R5 ;  /* 0x0000000500067213 */ /* 0x000fe20000000000 */
[C---:B------:R-:W-:Y:S01]  /*18780*/  VIADD R11, R5.reuse, 0xffffff00 ;  /* 0xffffff00050b7836 */ /* 0x040fe20000000000 */
[-C--:B--2---:R-:W-:Y:S02]  /*18790*/  IABS R2, R0.reuse ;  /* 0x0000000000027213 */ /* 0x084fe40000000000 */
[-C--:B------:R-:W-:Y:S02]  /*187a0*/  LOP3.LUT R5, R5, R0.reuse, RZ, 0x3c, !PT ;  /* 0x0000000005057212 */ /* 0x080fe400078e3cff */
[----:B------:R-:W2:Y:S02]  /*187b0*/  I2F.RP R10, R2 ;  /* 0x00000002000a7306 */ /* 0x000ea40000209400 */
[----:B------:R-:W-:Y:S08]  /*187c0*/  ISETP.GE.AND P2, PT, R5, RZ, PT ;  /* 0x000000ff0500720c */ /* 0x000ff00003f46270 */
[----:B--2---:R-:W2:Y:S02]  /*187d0*/  MUFU.RCP R4, R10 ;  /* 0x0000000a00047308 */ /* 0x004ea40000001000 */
[----:B--2---:R-:W-:Y:S01]  /*187e0*/  VIADD R8, R4, 0xffffffe ;  /* 0x0ffffffe04087836 */ /* 0x004fe20000000000 */
[----:B------:R-:W-:Y:S02]  /*187f0*/  IABS R4, R11 ;  /* 0x0000000b00047213 */ /* 0x000fe40000000000 */
[----:B------:R-:W-:Y:S05]  /*18800*/  LOP3.LUT R11, R11, R0, RZ, 0x3c, !PT ;  /* 0x000000000b0b7212 */ /* 0x000fea00078e3cff */
[----:B------:R-:W2:Y:S01]  /*18810*/  F2I.FTZ.U32.TRUNC.NTZ R9, R8 ;  /* 0x0000000800097305 */ /* 0x000ea2000021f000 */
[----:B------:R-:W-:Y:S01]  /*18820*/  ISETP.GE.AND P0, PT, R11, RZ, PT ;  /* 0x000000ff0b00720c */ /* 0x000fe20003f06270 */
        /* <DEDUP_REMOVED lines=20> */
[----:B------:R-:W2:Y:S09]  /*18970*/  LDC R2, c[0x0][0x24c] ;  /* 0x00009300ff027b82 */ /* 0x000eb20000000800 */
[----:B------:R-:W-:Y:S02]  /*18980*/  @P4 IADD3 R8, R8, 0x1, RZ ;  /* 0x0000000108084810 */ /* 0x000fe40007ffe0ff */
[----:B------:R-:W-:Y:S03]  /*18990*/  @P5 VIADD R10, R10, 0x1 ;  /* 0x000000010a0a5836 */ /* 0x000fe60000000000 */
[----:B------:R-:W-:Y:S02]  /*189a0*/  @!P0 IMAD.MOV R8, RZ, RZ, -R8 ;  /* 0x000000ffff088224 */ /* 0x000fe400078e0a08 */
[----:B------:R-:W-:Y:S03]  /*189b0*/  @!P2 IADD3 R10, -R10, RZ, RZ ;  /* 0x000000ff0a0aa210 */ /* 0x000fe60007ffe1ff */
[C---:B------:R-:W-:Y:S02]  /*189c0*/  SEL R5, R9.reuse, R8, !P1 ;  /* 0x0000000809057207 */ /* 0x040fe40004800000 */
[----:B------:R-:W-:Y:S02]  /*189d0*/  SEL R9, R9, R10, !P1 ;  /* 0x0000000a09097207 */ /* 0x000fe40004800000 */
[-C--:B------:R-:W-:Y:S02]  /*189e0*/  LEA R90, P1, R5, R226.reuse, 0x2 ;  /* 0x000000e2055a7211 */ /* 0x080fe400078210ff */
[----:B-1----:R-:W-:Y:S02]  /*189f0*/  LEA R80, P0, R9, R226, 0x2 ;  /* 0x000000e209507211 */ /* 0x002fe400078010ff */
[-C--:B------:R-:W-:Y:S02]  /*18a00*/  LEA.HI.X.SX32 R91, R5, R227.reuse, 0x2, P1 ;  /* 0x000000e3055b7211 */ /* 0x080fe400008f16ff */
[C---:B------:R-:W-:Y:S01]  /*18a10*/  LEA.HI.X.SX32 R81, R9.reuse, R227, 0x2, P0 ;  /* 0x000000e309517211 */ /* 0x040fe200000f16ff */
[----:B------:R-:W-:Y:S02]  /*18a20*/  IMAD.IADD R9, R9, 0x1, -R5 ;  /* 0x0000000109097824 */ /* 0x000fe400078e0a05 */
[----:B------:R-:W3:Y:S01]  /*18a30*/  LDG.E R6, desc[UR14][R90.64] ;  /* 0x0000000e5a067981 */ /* 0x000ee2000c1e1900 */
[----:B------:R-:W1:Y:S01]  /*18a40*/  LDC.64 R4, c[0x0][0x230] ;  /* 0x00008c00ff047b82 */ /* 0x000e620000000a00 */
        /* <DEDUP_REMOVED lines=9> */
[CC--:B-1----:R-:W-:Y:S04]  /*18ae0*/  IMAD.WIDE.U32 R10, R6.reuse, R4.reuse, R10 ;  /* 0x00000004060a7225 */ /* 0x0c2fe800078e000a */
[----:B------:R-:W-:Y:S04]  /*18af0*/  IMAD R7, R7, R4, RZ ;  /* 0x0000000407077224 */ /* 0x000fe800078e02ff */
[----:B------:R-:W-:Y:S05]  /*18b00*/  IMAD R7, R6, R5, R7 ;  /* 0x0000000506077224 */ /* 0x000fea00078e0207 */
[----:B------:R-:W-:Y:S07]  /*18b10*/  IADD3 R7, R11, R7, RZ ;  /* 0x000000070b077210 */ /* 0x000fee0007ffe0ff */
.L_x_2639:
[C---:B------:R-:W-:Y:S04]  /*18b20*/  LEA R220, P0, R10.reuse, R220, 0x1 ;  /* 0x000000dc0adc7211 */ /* 0x040fe800078008ff */
[----:B------:R-:W-:Y:S02]  /*18b30*/  LEA.HI.X R221, R10, R221, R7, 0x1, P0 ;  /* 0x000000dd0add7211 */ /* 0x000fe400000f0c07 */
[----:B-1----:R-:W-:Y:S03]  /*18b40*/  IADD3 R80, P0, R220, UR5, RZ ;  /* 0x00000005dc507c10 */ /* 0x002fe6000ff1e0ff */
        /* <DEDUP_REMOVED lines=25> */
.L_x_2638:
        /* <DEDUP_REMOVED lines=26> */
[----:B------:R-:W-:Y:S02]  /*18e80*/  FMNMX.FTZ R5, R29, R0, !PT ;  /* 0x000000001d057209 */ /* 0x000fe40007810000 */
[----:B------:R-:W-:Y:S02]  /*18e90*/  FMNMX.FTZ R7, R31, R2, !PT ;  /* 0x000000021f077209 */ /* 0x000fe40007810000 */
[----:B-1----:R-:W-:Y:S02]  /*18ea0*/  FMNMX.FTZ R0, R14, R5, !PT ;  /* 0x000000050e007209 */ /* 0x002fe40007810000 */
        /* <DEDUP_REMOVED lines=137> */
[C---:B-1----:R-:W-:Y:S01]  /*19740*/  FMUL.FTZ R8, R22.reuse, R140 ;  /* 0x0000008c16087220 */ /* 0x042fe20000410000 */
[----:B------:R-:W-:Y:S01]  /*19750*/  FMUL.FTZ R9, R22, R141 ;  /* 0x0000008d16097220 */ /* 0x000fe20000410000 */
[--C-:B------:R-:W-:Y:S01]  /*19760*/  FFMA.FTZ R106, R47, UR4, -R48.reuse ;  /* 0x000000042f6a7c23 */ /* 0x100fe20008010830 */
[--C-:B------:R-:W-:Y:S01]  /*19770*/  FFMA.FTZ R149, R44, UR4, -R48.reuse ;  /* 0x000000042c957c23 */ /* 0x100fe20008010830 */
[----:B------:R-:W-:Y:S03]  /*19780*/  FFMA.FTZ R130, R179, UR4, -R48 ;  /* 0x00000004b3827c23 */ /* 0x000fe60008010830 */
[----:B------:R-:W-:Y:S01]  /*19790*/  MUFU.EX2 R188, R188 ;  /* 0x000000bc00bc7308 */ /* 0x000fe20000000800 */
[--C-:B------:R-:W-:Y:S01]  /*197a0*/  FFMA.FTZ R179, R18, UR4, -R50.reuse ;  /* 0x0000000412b37c23 */ /* 0x100fe20008010832 */
[----:B------:R-:W-:Y:S01]  /*197b0*/  FFMA.FTZ R241, R241, UR4, -R50 ;  /* 0x00000004f1f17c23 */ /* 0x000fe20008010832 */
[----:B------:R-:W1:Y:S01]  /*197c0*/  LDSM.16.MT88.4 R16, [R214+0x5000] ;  /* 0x00500000d610783b */ /* 0x000e620000004200 */
[--C-:B------:R-:W-:Y:S01]  /*197d0*/  FFMA.FTZ R176, R157, UR4, -R48.reuse ;  /* 0x000000049db07c23 */ /* 0x100fe20008010830 */
[----:B------:R-:W-:Y:S01]  /*197e0*/  FFMA.FTZ R157, R36, UR4, -R48 ;  /* 0x00000004249d7c23 */ /* 0x000fe20008010830 */
[--C-:B------:R-:W-:Y:S01]  /*197f0*/  FFMA.FTZ R119, R173, UR4, -R50.reuse ;  /* 0x00000004ad777c23 */ /* 0x100fe20008010832 */
[--C-:B------:R-:W-:Y:S03]  /*19800*/  FFMA.FTZ R128, R181, UR4, -R50.reuse ;  /* 0x00000004b5807c23 */ /* 0x100fe60008010832 */
[----:B------:R-:W-:Y:S01]  /*19810*/  MUFU.EX2 R241, R241 ;  /* 0x000000f100f17308 */ /* 0x000fe20000000800 */
[--C-:B------:R-:W-:Y:S01]  /*19820*/  FFMA.FTZ R121, R25, UR4, -R50.reuse ;  /* 0x0000000419797c23 */ /* 0x100fe20008010832 */
[----:B------:R-:W-:Y:S01]  /*19830*/  FFMA.FTZ R173, R26, UR4, -R50 ;  /* 0x000000041aad7c23 */ /* 0x000fe20008010832 */
[----:B------:R-:W2:Y:S01]  /*19840*/  LDSM.16.MT88.4 R36, [R214+0x5400] ;  /* 0x00540000d624783b */ /* 0x000ea20000004200 */
[--C-:B------:R-:W-:Y:S01]  /*19850*/  FFMA.FTZ R197, R175, UR4, -R48.reuse ;  /* 0x00000004afc57c23 */ /* 0x100fe20008010830 */
[----:B------:R-:W-:Y:S01]  /*19860*/  FFMA.FTZ R175, R41, UR4, -R48 ;  /* 0x0000000429af7c23 */ /* 0x000fe20008010830 */
[----:B------:R-:W-:Y:S01]  /*19870*/  FFMA.FTZ R172, R13, UR4, -R50 ;  /* 0x000000040dac7c23 */ /* 0x000fe20008010832 */
[--C-:B------:R-:W-:Y:S03]  /*19880*/  FFMA.FTZ R168, R165, UR4, -R48.reuse ;  /* 0x00000004a5a87c23 */ /* 0x100fe60008010830 */
[----:B------:R-:W3:Y:S01]  /*19890*/  MUFU.EX2 R180, R180 ;  /* 0x000000b400b47308 */ /* 0x000ee20000000800 */
[----:B------:R-:W-:Y:S01]  /*198a0*/  FFMA.FTZ R165, R45, UR4, -R48 ;  /* 0x000000042da57c23 */ /* 0x000fe20008010830 */
[--C-:B------:R-:W-:Y:S01]  /*198b0*/  FFMA.FTZ R131, R191, UR4, -R50.reuse ;  /* 0x00000004bf837c23 */ /* 0x100fe20008010832 */
[----:B------:R-:W-:Y:S01]  /*198c0*/  LDSM.16.MT88.4 R44, [R214+0x5800] ;  /* 0x00580000d62c783b */ /* 0x000fe20000004200 */
[--C-:B------:R-:W-:Y:S01]  /*198d0*/  FFMA.FTZ R191, R14, UR4, -R50.reuse ;  /* 0x000000040ebf7c23 */ /* 0x100fe20008010832 */
[----:B------:R-:W-:Y:S01]  /*198e0*/  FMUL.FTZ R13, R22, R137 ;  /* 0x00000089160d7220 */ /* 0x000fe20000410000 */
        /* <DEDUP_REMOVED lines=36> */
[----:B------:R-:W-:Y:S01]  /*19b30*/  FFMA.FTZ R55, R55, UR4, -R50 ;  /* 0x0000000437377c23 */ /* 0x000fe20008010832 */
[----:B------:R-:W-:Y:S01]  /*19b40*/  FMUL.FTZ R21, R4, UR4 ;  /* 0x0000000404157c20 */ /* 0x000fe20008410000 */
[----:B------:R-:W-:Y:S01]  /*19b50*/  FFMA.FTZ R194, R235, UR4, -R48 ;  /* 0x00000004ebc27c23 */ /* 0x000fe20008010830 */
[--C-:B------:R-:W-:Y:S01]  /*19b60*/  FFMA.FTZ R235, R163, UR4, -R50.reuse ;  /* 0x00000004a3eb7c23 */ /* 0x100fe20008010832 */
[----:B------:R-:W-:Y:S01]  /*19b70*/  FFMA.FTZ R163, R40, UR4, -R50 ;  /* 0x0000000428a37c23 */ /* 0x000fe20008010832 */
[----:B------:R-:W-:Y:S03]  /*19b80*/  FFMA.FTZ R103, R239, UR4, -R48 ;  /* 0x00000004ef677c23 */ /* 0x000fe60008010830 */
[----:B------:R-:W-:Y:S01]  /*19b90*/  MUFU.EX2 R119, R119 ;  /* 0x0000007700777308 */ /* 0x000fe20000000800 */
[----:B------:R-:W3:Y:S01]  /*19ba0*/  LDSM.16.MT88.4 R40, [R213+0x5400] ;  /* 0x00540000d528783b */ /* 0x000ee20000004200 */
[--C-:B------:R-:W-:Y:S01]  /*19bb0*/  FFMA.FTZ R239, R153, UR4, -R50.reuse ;  /* 0x0000000499ef7c23 */ /* 0x100fe20008010832 */
[----:B------:R-:W-:Y:S01]  /*19bc0*/  FFMA.FTZ R153, R52, UR4, -R50 ;  /* 0x0000000434997c23 */ /* 0x000fe20008010832 */
[--C-:B------:R-:W-:Y:S01]  /*19bd0*/  FFMA.FTZ R126, R27, UR4, -R48.reuse ;  /* 0x000000041b7e7c23 */ /* 0x100fe20008010830 */
[--C-:B------:R-:W-:Y:S01]  /*19be0*/  FFMA.FTZ R181, R24, UR4, -R48.reuse ;  /* 0x0000000418b57c23 */ /* 0x100fe20008010830 */
[----:B------:R-:W-:Y:S01]  /*19bf0*/  F2FP.BF16.F32.PACK_AB R24, R188, R192 ;  /* 0x000000c0bc18723e */ /* 0x000fe200000010ff */
[C---:B------:R-:W-:Y:S03]  /*19c00*/  FMUL.FTZ R4, R22.reuse, R144 ;  /* 0x0000009016047220 */ /* 0x040fe60000410000 */
[----:B------:R-:W4:Y:S01]  /*19c10*/  MUFU.EX2 R21, R21 ;  /* 0x0000001500157308 */ /* 0x000f220000000800 */
[----:B------:R-:W-:Y:S01]  /*19c20*/  FMUL.FTZ R5, R22, R145 ;  /* 0x0000009116057220 */ /* 0x000fe20000410000 */
[--C-:B------:R-:W-:Y:S01]  /*19c30*/  FFMA.FTZ R107, R15, UR4, -R48.reuse ;  /* 0x000000040f6b7c23 */ /* 0x100fe20008010830 */
[--C-:B------:R-:W-:Y:S01]  /*19c40*/  FFMA.FTZ R193, R12, UR4, -R48.reuse ;  /* 0x000000040cc17c23 */ /* 0x100fe20008010830 */
[----:B------:R-:W-:Y:S01]  /*19c50*/  FMUL.FTZ R12, R22, R136 ;  /* 0x00000088160c7220 */ /* 0x000fe20000410000 */
[--C-:B------:R-:W-:Y:S01]  /*19c60*/  FFMA.FTZ R114, R34, UR4, -R48.reuse ;  /* 0x0000000422727c23 */ /* 0x100fe20008010830 */
[----:B------:R-:W-:Y:S01]  /*19c70*/  FFMA.FTZ R127, R56, UR4, -R48 ;  /* 0x00000004387f7c23 */ /* 0x000fe20008010830 */
[----:B------:R-:W-:Y:S03]  /*19c80*/  FFMA.FTZ R56, R190, UR4, -R50 ;  /* 0x00000004be387c23 */ /* 0x000fe60008010832 */
[----:B------:R-:W-:Y:S01]  /*19c90*/  MUFU.EX2 R194, R194 ;  /* 0x000000c200c27308 */ /* 0x000fe20000000800 */
[----:B------:R-:W-:Y:S01]  /*19ca0*/  FFMA.FTZ R94, R54, UR4, -R48 ;  /* 0x00000004365e7c23 */ /* 0x000fe20008010830 */
[----:B------:R-:W-:Y:S01]  /*19cb0*/  FFMA.FTZ R54, R250, UR4, -R50 ;  /* 0x00000004fa367c23 */ /* 0x000fe20008010832 */
[----:B------:R-:W-:Y:S01]  /*19cc0*/  FFMA.FTZ R111, R69, UR4, -R48 ;  /* 0x00000004456f7c23 */ /* 0x000fe20008010830 */
[----:B------:R-:W-:Y:S01]  /*19cd0*/  FFMA.FTZ R69, R152, UR4, -R50 ;  /* 0x0000000498457c23 */ /* 0x000fe20008010832 */
[--C-:B------:R-:W-:Y:S01]  /*19ce0*/  FFMA.FTZ R243, R247, UR4, -R48.reuse ;  /* 0x00000004f7f37c23 */ /* 0x100fe20008010830 */
[--C-:B------:R-:W-:Y:S01]  /*19cf0*/  FFMA.FTZ R184, R251, UR4, -R48.reuse ;  /* 0x00000004fbb87c23 */ /* 0x100fe20008010830 */
[--C-:B------:R-:W-:Y:S03]  /*19d00*/  FFMA.FTZ R195, R183, UR4, -R48.reuse ;  /* 0x00000004b7c37c23 */ /* 0x100fe60008010830 */
[----:B------:R-:W5:Y:S01]  /*19d10*/  MUFU.EX2 R103, R103 ;  /* 0x0000006700677308 */ /* 0x000f620000000800 */
[C---:B----4-:R-:W-:Y:S01]  /*19d20*/  FMUL.FTZ R10, R21.reuse, R142 ;  /* 0x0000008e150a7220 */ /* 0x050fe20000410000 */
[C---:B------:R-:W-:Y:S01]  /*19d30*/  FMUL.FTZ R11, R21.reuse, R143 ;  /* 0x0000008f150b7220 */ /* 0x040fe20000410000 */
[C---:B------:R-:W-:Y:S01]  /*19d40*/  FMUL.FTZ R14, R21.reuse, R138 ;  /* 0x0000008a150e7220 */ /* 0x040fe20000410000 */
[----:B------:R-:W-:Y:S01]  /*19d50*/  LDSM.16.MT88.4 R140, [R214+0x8c00] ;  /* 0x008c0000d68c783b */ /* 0x000fe20000004200 */
[C---:B------:R-:W-:Y:S01]  /*19d60*/  FMUL.FTZ R15, R21.reuse, R139 ;  /* 0x0000008b150f7220 */ /* 0x040fe20000410000 */
[C---:B------:R-:W-:Y:S01]  /*19d70*/  FMUL.FTZ R6, R21.reuse, R146 ;  /* 0x0000009215067220 */ /* 0x040fe20000410000 */
[----:B------:R-:W-:Y:S03]  /*19d80*/  FMUL.FTZ R7, R21, R147 ;  /* 0x0000009315077220 */ /* 0x000fe60000410000 */
[----:B------:R-:W-:Y:S01]  /*19d90*/  MUFU.EX2 R243, R243 ;  /* 0x000000f300f37308 */ /* 0x000fe20000000800 */
[----:B------:R-:W-:Y:S01]  /*19da0*/  FFMA.FTZ R183, R35, UR4, -R48 ;  /* 0x0000000423b77c23 */ /* 0x000fe20008010830 */
[----:B------:R-:W-:Y:S01]  /*19db0*/  F2FP.BF16.F32.PACK_AB R35, R199, R168 ;  /* 0x000000a8c723723e */ /* 0x000fe200000010ff */
[----:B------:R-:W-:Y:S01]  /*19dc0*/  FFMA.FTZ R192, R22, R233, R192 ;  /* 0x000000e916c07223 */ /* 0x000fe200000100c0 */
[--C-:B------:R-:W-:Y:S01]  /*19dd0*/  FFMA.FTZ R123, R58, UR4, -R48.reuse ;  /* 0x000000043a7b7c23 */ /* 0x100fe20008010830 */
[--C-:B------:R-:W-:Y:S01]  /*19de0*/  FFMA.FTZ R86, R242, UR4, -R48.reuse ;  /* 0x00000004f2567c23 */ /* 0x100fe20008010830 */
[--C-:B------:R-:W-:Y:S01]  /*19df0*/  FFMA.FTZ R115, R62, UR4, -R48.reuse ;  /* 0x000000043e737c23 */ /* 0x100fe20008010830 */
[----:B------:R-:W-:Y:S03]  /*19e00*/  FFMA.FTZ R80, R248, UR4, -R48 ;  /* 0x00000004f8507c23 */ /* 0x000fe60008010830 */
[----:B------:R-:W4:Y:S01]  /*19e10*/  MUFU.EX2 R184, R184 ;  /* 0x000000b800b87308 */ /* 0x000f220000000800 */
[----:B-----5:R-:W-:Y:S01]  /*19e20*/  F2FP.BF16.F32.PACK_AB R25, R103, R194 ;  /* 0x000000c26719723e */ /* 0x020fe200000010ff */
[----:B------:R-:W-:Y:S01]  /*19e30*/  FFMA.FTZ R194, R21, R232, R194 ;  /* 0x000000e815c27223 */ /* 0x000fe200000100c2 */
[--C-:B------:R-:W-:Y:S01]  /*19e40*/  FFMA.FTZ R74, R252, UR4, -R48.reuse ;  /* 0x00000004fc4a7c23 */ /* 0x100fe20008010830 */
[--C-:B------:R-:W-:Y:S01]  /*19e50*/  FFMA.FTZ R97, R71, UR4, -R48.reuse ;  /* 0x0000000447617c23 */ /* 0x100fe20008010830 */
[----:B------:R-:W-:Y:S01]  /*19e60*/  FFMA.FTZ R70, R174, UR4, -R48 ;  /* 0x00000004ae467c23 */ /* 0x000fe20008010830 */
[----:B------:R-:W-:Y:S01]  /*19e70*/  FADD.FTZ R194, R103, R194 ;  /* 0x000000c267c27221 */ /* 0x000fe20000010000 */
        /* <DEDUP_REMOVED lines=10> */
[----:B----4-:R-:W-:Y:S01]  /*19f20*/  F2FP.BF16.F32.PACK_AB R27, R184, R243 ;  /* 0x000000f3b81b723e */ /* 0x010fe200000010ff */
[--C-:B------:R-:W-:Y:S01]  /*19f30*/  FFMA.FTZ R92, R92, UR4, -R48.reuse ;  /* 0x000000045c5c7c23 */ /* 0x100fe20008010830 */
[--C-:B------:R-:W-:Y:S01]  /*19f40*/  FFMA.FTZ R187, R187, UR4, -R48.reuse ;  /* 0x00000004bbbb7c23 */ /* 0x100fe20008010830 */
[--C-:B------:R-:W-:Y:S01]  /*19f50*/  FFMA.FTZ R155, R155, UR4, -R48.reuse ;  /* 0x000000049b9b7c23 */ /* 0x100fe20008010830 */
[--C-:B------:R-:W-:Y:S01]  /*19f60*/  FFMA.FTZ R101, R101, UR4, -R48.reuse ;  /* 0x0000000465657c23 */ /* 0x100fe20008010830 */
[--C-:B------:R-:W-:Y:S01]  /*19f70*/  FFMA.FTZ R85, R85, UR4, -R48.reuse ;  /* 0x0000000455557c23 */ /* 0x100fe20008010830 */
[----:B------:R-:W-:Y:S03]  /*19f80*/  FFMA.FTZ R109, R109, UR4, -R48 ;  /* 0x000000046d6d7c23 */ /* 0x000fe60008010830 */
[----:B------:R-:W4:Y:S01]  /*19f90*/  MUFU.EX2 R235, R235 ;  /* 0x000000eb00eb7308 */ /* 0x000f220000000800 */
[C---:B-1----:R-:W-:Y:S05]  /*19fa0*/  HMMA.16816.F32.BF16 R4, R24.reuse, R16, R4 ;  /* 0x000000101804723c */ /* 0x042fea0000041804 */
[----:B-----5:R-:W-:Y:S01]  /*19fb0*/  F2FP.BF16.F32.PACK_AB R32, R172, R239 ;  /* 0x000000efac20723e */ /* 0x020fe200000010ff */
[C---:B------:R-:W-:Y:S03]  /*19fc0*/  HMMA.16816.F32.BF16 R8, R24.reuse, R18, R8 ;  /* 0x000000121808723c */ /* 0x040fe60000041808 */
[----:B------:R-:W-:Y:S01]  /*19fd0*/  MUFU.EX2 R197, R197 ;  /* 0x000000c500c57308 */ /* 0x000fe20000000800 */
[----:B------:R-:W-:Y:S02]  /*19fe0*/  ISETP.GT.AND P0, PT, R228, R219, PT ;  /* 0x000000dbe400720c */ /* 0x000fe40003f04270 */
[----:B--2---:R-:W-:Y:S01]  /*19ff0*/  F2FP.BF16.F32.PACK_AB R33, R107, R176 ;  /* 0x000000b06b21723e */ /* 0x004fe200000010ff */
[C---:B------:R-:W-:Y:S06]  /*1a000*/  HMMA.16816.F32.BF16 R12, R24.reuse, R28, R12 ;  /* 0x0000001c180c723c */ /* 0x040fec000004180c */
[----:B------:R-:W1:Y:S01]  /*1a010*/  MUFU.EX2 R130, R130 ;  /* 0x0000008200827308 */ /* 0x000e620000000800 */
[C---:B------:R-:W-:Y:S01]  /*1a020*/  FMUL.FTZ R16, R22.reuse, R132 ;  /* 0x0000008416107220 */ /* 0x040fe20000410000 */
[----:B------:R-:W-:Y:S03]  /*1a030*/  FMUL.FTZ R17, R22, R133 ;  /* 0x0000008516117220 */ /* 0x000fe60000410000 */
[C---:B------:R-:W-:Y:S01]  /*1a040*/  FMUL.FTZ R18, R21.reuse, R134 ;  /* 0x0000008615127220 */ /* 0x040fe20000410000 */
[----:B------:R-:W-:Y:S04]  /*1a050*/  FMUL.FTZ R19, R21, R135 ;  /* 0x0000008715137220 */ /* 0x000fe80000410000 */
[----:B------:R-:W-:Y:S01]  /*1a060*/  MUFU.EX2 R128, R128 ;  /* 0x0000008000807308 */ /* 0x000fe20000000800 */
[----:B----4-:R-:W-:Y:S01]  /*1a070*/  F2FP.BF16.F32.PACK_AB R34, R164, R235 ;  /* 0x000000eba422723e */ /* 0x010fe200000010ff */
[----:B------:R-:W-:Y:S01]  /*1a080*/  FFMA.FTZ R21, R196, UR4, -R50 ;  /* 0x00000004c4157c23 */ /* 0x000fe20008010832 */
[----:B------:R-:W-:Y:S01]  /*1a090*/  FFMA.FTZ R22, R88, UR4, -R48 ;  /* 0x0000000458167c23 */ /* 0x000fe20008010830 */
[----:B------:R-:W-:Y:S01]  /*1a0a0*/  HMMA.16816.F32.BF16 R16, R24, R30, R16 ;  /* 0x0000001e1810723c */ /* 0x000fe20000041810 */
[----:B------:R-:W2:Y:S02]  /*1a0b0*/  LDSM.16.MT88.4 R28, [R213+0x5800] ;  /* 0x00580000d51c783b */ /* 0x000ea40000004200 */
[----:B------:R-:W-:Y:S03]  /*1a0c0*/  FFMA.FTZ R88, R185, UR4, -R50 ;  /* 0x00000004b9587c23 */ /* 0x000fe60008010832 */
[----:B------:R-:W4:Y:S01]  /*1a0d0*/  MUFU.EX2 R121, R121 ;  /* 0x0000007900797308 */ /* 0x000f220000000800 */
[--C-:B------:R-:W-:Y:S01]  /*1a0e0*/  FFMA.FTZ R135, R249, UR4, -R48.reuse ;  /* 0x00000004f9877c23 */ /* 0x100fe20008010830 */
[C---:B------:R-:W-:Y:S05]  /*1a0f0*/  HMMA.16816.F32.BF16 R4, R32.reuse, R36, R4 ;  /* 0x000000242004723c */ /* 0x040fea0000041804 */
[----:B------:R-:W-:Y:S03]  /*1a100*/  F2FP.BF16.F32.PACK_AB R24, R119, R160 ;  /* 0x000000a07718723e */ /* 0x000fe600000010ff */
[----:B------:R-:W-:Y:S01]  /*1a110*/  MUFU.EX2 R195, R195 ;  /* 0x000000c300c37308 */ /* 0x000fe20000000800 */
[C---:B------:R-:W-:Y:S01]  /*1a120*/  HMMA.16816.F32.BF16 R8, R32.reuse, R38, R8 ;  /* 0x000000262008723c */ /* 0x040fe20000041808 */
[----:B------:R-:W5:Y:S02]  /*1a130*/  LDSM.16.MT88.4 R36, [R214+0x5c00] ;  /* 0x005c0000d624783b */ /* 0x000f640000004200 */
[----:B-1----:R-:W-:Y:S01]  /*1a140*/  F2FP.BF16.F32.PACK_AB R25, R130, R197 ;  /* 0x000000c58219723e */ /* 0x002fe200000010ff */
[----:B------:R-:W-:Y:S02]  /*1a150*/  FFMA.FTZ R93, R93, UR4, -R48 ;  /* 0x000000045d5d7c23 */ /* 0x000fe40008010830 */
[C---:B---3--:R-:W-:Y:S03]  /*1a160*/  HMMA.16816.F32.BF16 R12, R32.reuse, R40, R12 ;  /* 0x00000028200c723c */ /* 0x048fe6000004180c */
[----:B------:R-:W1:Y:S02]  /*1a170*/  MUFU.EX2 R126, R126 ;  /* 0x0000007e007e7308 */ /* 0x000e640000000800 */
[----:B----4-:R-:W-:Y:S01]  /*1a180*/  F2FP.BF16.F32.PACK_AB R26, R121, R128 ;  /* 0x00000080791a723e */ /* 0x010fe200000010ff */
[----:B------:R-:W-:Y:S01]  /*1a190*/  HMMA.16816.F32.BF16 R16, R32, R42, R16 ;  /* 0x0000002a2010723c */ /* 0x000fe20000041810 */
[----:B------:R-:W3:Y:S06]  /*1a1a0*/  LDSM.16.MT88.4 R40, [R213+0x5c00] ;  /* 0x005c0000d528783b */ /* 0x000eec0000004200 */
[----:B------:R-:W-:Y:S01]  /*1a1b0*/  MUFU.EX2 R131, R131 ;  /* 0x0000008300837308 */ /* 0x000fe20000000800 */
[----:B------:R-:W-:Y:S03]  /*1a1c0*/  FADD.FTZ R243, R243, R194 ;  /* 0x000000c2f3f37221 */ /* 0x000fe60000010000 */
[----:B------:R-:W-:Y:S01]  /*1a1d0*/  FADD.FTZ R192, R188, R192 ;  /* 0x000000c0bcc07221 */ /* 0x000fe20000010000 */
[--C-:B------:R-:W-:Y:S01]  /*1a1e0*/  FFMA.FTZ R65, R65, UR4, -R48.reuse ;  /* 0x0000000441417c23 */ /* 0x100fe20008010830 */
[----:B------:R-:W-:Y:S04]  /*1a1f0*/  FFMA.FTZ R57, R57, UR4, -R48 ;  /* 0x0000000439397c23 */ /* 0x000fe80008010830 */
[----:B------:R-:W4:Y:S01]  /*1a200*/  MUFU.EX2 R124, R124 ;  /* 0x0000007c007c7308 */ /* 0x000f220000000800 */
        /* <DEDUP_REMOVED lines=20> */
[----:B------:R-:W-:Y:S01]  /*1a350*/  FFMA.FTZ R24, R84, UR4, -R50 ;  /* 0x0000000454187c23 */ /* 0x000fe20008010832 */
[----:B------:R-:W-:Y:S01]  /*1a360*/  FADD.FTZ R25, R107, R176 ;  /* 0x000000b06b197221 */ /* 0x000fe20000010000 */
[----:B------:R-:W-:Y:S03]  /*1a370*/  FFMA.FTZ R84, R189, UR4, -R48 ;  /* 0x00000004bd547c23 */ /* 0x000fe60008010830 */
[----:B------:R-:W-:Y:S01]  /*1a380*/  FADD.FTZ R26, R168, R25 ;  /* 0x00000019a81a7221 */ /* 0x000fe20000010000 */
[----:B------:R-:W-:Y:S01]  /*1a390*/  MUFU.EX2 R120, R120 ;  /* 0x0000007800787308 */ /* 0x000fe20000000800 */
[----:B------:R-:W-:Y:S02]  /*1a3a0*/  FADD.FTZ R235, R235, R172 ;  /* 0x000000acebeb7221 */ /* 0x000fe40000010000 */
[----:B------:R-:W-:Y:S02]  /*1a3b0*/  FADD.FTZ R26, R199, R26 ;  /* 0x0000001ac71a7221 */ /* 0x000fe40000010000 */
[----:B------:R-:W-:Y:S02]  /*1a3c0*/  FADD.FTZ R235, R164, R235 ;  /* 0x000000eba4eb7221 */ /* 0x000fe40000010000 */
[----:B------:R-:W-:Y:S03]  /*1a3d0*/  FADD.FTZ R197, R197, R26 ;  /* 0x0000001ac5c57221 */ /* 0x000fe60000010000 */
[----:B------:R-:W1:Y:S01]  /*1a3e0*/  MUFU.EX2 R183, R183 ;  /* 0x000000b700b77308 */ /* 0x000e620000000800 */
[----:B----4-:R-:W-:Y:S01]  /*1a3f0*/  F2FP.BF16.F32.PACK_AB R34, R118, R191 ;  /* 0x000000bf7622723e */ /* 0x010fe200000010ff */
[----:B------:R-:W-:Y:S01]  /*1a400*/  FADD.FTZ R160, R160, R235 ;  /* 0x000000eba0a07221 */ /* 0x000fe20000010000 */
[----:B------:R-:W-:Y:S03]  /*1a410*/  FADD.FTZ R130, R130, R197 ;  /* 0x000000c582827221 */ /* 0x000fe60000010000 */
[----:B------:R-:W-:Y:S01]  /*1a420*/  FADD.FTZ R133, R119, R160 ;  /* 0x000000a077857221 */ /* 0x000fe20000010000 */
[----:B------:R-:W-:Y:S03]  /*1a430*/  FADD.FTZ R195, R195, R130 ;  /* 0x00000082c3c37221 */ /* 0x000fe60000010000 */
[----:B------:R-:W-:Y:S01]  /*1a440*/  MUFU.EX2 R179, R179 ;  /* 0x000000b300b37308 */ /* 0x000fe20000000800 */
[----:B------:R-:W-:Y:S01]  /*1a450*/  FADD.FTZ R128, R128, R133 ;  /* 0x0000008580807221 */ /* 0x000fe20000010000 */
[----:B------:R-:W-:Y:S01]  /*1a460*/  FFMA.FTZ R133, R161, UR4, -R50 ;  /* 0x00000004a1857c23 */ /* 0x000fe20008010832 */
[----:B------:R-:W-:Y:S02]  /*1a470*/  FADD.FTZ R126, R126, R195 ;  /* 0x000000c37e7e7221 */ /* 0x000fe40000010000 */
[----:B------:R-:W-:Y:S05]  /*1a480*/  FADD.FTZ R128, R121, R128 ;  /* 0x0000008079807221 */ /* 0x000fea0000010000 */
[----:B------:R-:W-:Y:S01]  /*1a490*/  MUFU.EX2 R100, R100 ;  /* 0x0000006400647308 */ /* 0x000fe20000000800 */
[----:B-1----:R-:W-:Y:S01]  /*1a4a0*/  F2FP.BF16.F32.PACK_AB R35, R183, R120 ;  /* 0x00000078b723723e */ /* 0x002fe200000010ff */
[----:B------:R-:W-:Y:S04]  /*1a4b0*/  FADD.FTZ R193, R193, R126 ;  /* 0x0000007ec1c17221 */ /* 0x000fe80000010000 */
[----:B------:R-:W-:Y:S04]  /*1a4c0*/  FADD.FTZ R193, R122, R193 ;  /* 0x000000c17ac17221 */ /* 0x000fe80000010000 */
[----:B------:R-:W-:Y:S01]  /*1a4d0*/  MUFU.EX2 R181, R181 ;  /* 0x000000b500b57308 */ /* 0x000fe20000000800 */
[C---:B-----5:R-:W-:Y:S06]  /*1a4e0*/  HMMA.16816.F32.BF16 R4, R32.reuse, R36, R4 ;  /* 0x000000242004723c */ /* 0x060fec0000041804 */
[C---:B------:R-:W-:Y:S03]  /*1a4f0*/  HMMA.16816.F32.BF16 R8, R32.reuse, R38, R8 ;  /* 0x000000262008723c */ /* 0x040fe60000041808 */
[----:B------:R-:W1:Y:S01]  /*1a500*/  MUFU.EX2 R104, R104 ;  /* 0x0000006800687308 */ /* 0x000e620000000800 */
[----:B------:R-:W4:Y:S02]  /*1a510*/  LDSM.16.MT88.4 R36, [R214+0x6400] ;  /* 0x00640000d624783b */ /* 0x000f240000004200 */
[C---:B---3--:R-:W-:Y:S07]  /*1a520*/  HMMA.16816.F32.BF16 R12, R32.reuse, R40, R12 ;  /* 0x00000028200c723c */ /* 0x048fee000004180c */
[----:B------:R-:W-:Y:S01]  /*1a530*/  MUFU.EX2 R173, R173 ;  /* 0x000000ad00ad7308 */ /* 0x000fe20000000800 */
[----:B------:R-:W-:Y:S01]  /*1a540*/  HMMA.16816.F32.BF16 R16, R32, R42, R16 ;  /* 0x0000002a2010723c */ /* 0x000fe20000041810 */
[----:B------:R-:W3:Y:S08]  /*1a550*/  LDSM.16.MT88.4 R40, [R213+0x6400] ;  /* 0x00640000d528783b */ /* 0x000ef00000004200 */
[----:B------:R-:W5:Y:S02]  /*1a560*/  MUFU.EX2 R116, R116 ;  /* 0x0000007400747308 */ /* 0x000f640000000800 */
[----:B-1----:R-:W-:Y:S01]  /*1a570*/  F2FP.BF16.F32.PACK_AB R25, R104, R181 ;  /* 0x000000b56819723e */ /* 0x002fe200000010ff */
[----:B------:R-:W-:Y:S01]  /*1a580*/  FADD.FTZ R33, R131, R128 ;  /* 0x0000008083217221 */ /* 0x000fe20000010000 */
[----:B------:R-:W-:Y:S03]  /*1a590*/  FFMA.FTZ R131, R169, UR4, -R48 ;  /* 0x00000004a9837c23 */ /* 0x000fe60008010830 */
[----:B------:R-:W-:Y:S03]  /*1a5a0*/  FADD.FTZ R124, R124, R33 ;  /* 0x000000217c7c7221 */ /* 0x000fe60000010000 */
[----:B------:R-:W-:Y:S01]  /*1a5b0*/  MUFU.EX2 R175, R175 ;  /* 0x000000af00af7308 */ /* 0x000fe20000000800 */
[----:B------:R-:W-:Y:S04]  /*1a5c0*/  FADD.FTZ R191, R191, R124 ;  /* 0x0000007cbfbf7221 */ /* 0x000fe80000010000 */
[----:B------:R-:W-:Y:S05]  /*1a5d0*/  FADD.FTZ R118, R118, R191 ;  /* 0x000000bf76767221 */ /* 0x000fea0000010000 */
[----:B------:R-:W1:Y:S01]  /*1a5e0*/  MUFU.EX2 R114, R114 ;  /* 0x0000007200727308 */ /* 0x000e620000000800 */
[----:B-----5:R-:W-:Y:S09]  /*1a5f0*/  F2FP.BF16.F32.PACK_AB R26, R116, R173 ;  /* 0x000000ad741a723e */ /* 0x020ff200000010ff */
[----:B------:R5:W-:Y:S10]  /*1a600*/  MUFU.EX2 R107, R24 ;  /* 0x00000018006b7308 */ /* 0x000bf40000000800 */
[----:B------:R-:W-:Y:S01]  /*1a610*/  MUFU.EX2 R171, R171 ;  /* 0x000000ab00ab7308 */ /* 0x000fe20000000800 */
[----:B-1----:R-:W-:Y:S09]  /*1a620*/  F2FP.BF16.F32.PACK_AB R27, R114, R175 ;  /* 0x000000af721b723e */ /* 0x002ff200000010ff */
[----:B------:R-:W1:Y:S01]  /*1a630*/  MUFU.EX2 R112, R112 ;  /* 0x0000007000707308 */ /* 0x000e620000000800 */
[C---:B-----5:R-:W-:Y:S01]  /*1a640*/  F2FP.BF16.F32.PACK_AB R24, R100.reuse, R179 ;  /* 0x000000b36418723e */ /* 0x060fe200000010ff */
[----:B------:R-:W-:Y:S04]  /*1a650*/  FADD.FTZ R179, R179, R118 ;  /* 0x00000076b3b37221 */ /* 0x000fe80000010000 */
[----:B------:R-:W-:Y:S04]  /*1a660*/  FADD.FTZ R118, R100, R179 ;  /* 0x000000b364767221 */ /* 0x000fe80000010000 */
[----:B------:R-:W-:Y:S01]  /*1a670*/  MUFU.EX2 R165, R165 ;  /* 0x000000a500a57308 */ /* 0x000fe20000000800 */
[C---:B------:R-:W-:Y:S05]  /*1a680*/  HMMA.16816.F32.BF16 R4, R24.reuse, R44, R4 ;  /* 0x0000002c1804723c */ /* 0x040fea0000041804 */
[----:B------:R-:W-:Y:S01]  /*1a690*/  FADD.FTZ R173, R173, R118 ;  /* 0x00000076adad7221 */ /* 0x000fe20000010000 */
[C---:B------:R-:W-:Y:S03]  /*1a6a0*/  HMMA.16816.F32.BF16 R8, R24.reuse, R46, R8 ;  /* 0x0000002e1808723c */ /* 0x040fe60000041808 */
[----:B------:R-:W5:Y:S01]  /*1a6b0*/  MUFU.EX2 R110, R110 ;  /* 0x0000006e006e7308 */ /* 0x000f620000000800 */
[----:B------:R-:W3:Y:S01]  /*1a6c0*/  LDSM.16.MT88.4 R44, [R214+0x6800] ;  /* 0x00680000d62c783b */ /* 0x000ee20000004200 */
[----:B-1----:R-:W-:Y:S01]  /*1a6d0*/  F2FP.BF16.F32.PACK_AB R32, R112, R171 ;  /* 0x000000ab7020723e */ /* 0x002fe200000010ff */
[C---:B--2---:R-:W-:Y:S07]  /*1a6e0*/  HMMA.16816.F32.BF16 R12, R24.reuse, R28, R12 ;  /* 0x0000001c180c723c */ /* 0x044fee000004180c */
[----:B------:R-:W-:Y:S01]  /*1a6f0*/  MUFU.EX2 R163, R163 ;  /* 0x000000a300a37308 */ /* 0x000fe20000000800 */
[----:B------:R-:W-:Y:S01]  /*1a700*/  FADD.FTZ R116, R116, R173 ;  /* 0x000000ad74747221 */ /* 0x000fe20000010000 */
[----:B------:R-:W-:Y:S01]  /*1a710*/  HMMA.16816.F32.BF16 R16, R24, R30, R16 ;  /* 0x0000001e1810723c */ /* 0x000fe20000041810 */
[----:B------:R-:W1:Y:S07]  /*1a720*/  LDSM.16.MT88.4 R28, [R213+0x6800] ;  /* 0x00680000d51c783b */ /* 0x000e6e0000004200 */
[----:B------:R-:W2:Y:S03]  /*1a730*/  MUFU.EX2 R108, R108 ;  /* 0x0000006c006c7308 */ /* 0x000ea60000000800 */
[----:B-----5:R-:W-:Y:S01]  /*1a740*/  F2FP.BF16.F32.PACK_AB R33, R110, R165 ;  /* 0x000000a56e21723e */ /* 0x020fe200000010ff */
[----:B------:R-:W-:Y:S01]  /*1a750*/  FADD.FTZ R24, R120, R193 ;  /* 0x000000c178187221 */ /* 0x000fe20000010000 */
[----:B------:R-:W-:Y:S03]  /*1a760*/  FADD.FTZ R171, R171, R116 ;  /* 0x00000074abab7221 */ /* 0x000fe60000010000 */
[----:B------:R-:W-:Y:S02]  /*1a770*/  FADD.FTZ R24, R183, R24 ;  /* 0x00000018b7187221 */ /* 0x000fe40000010000 */
[----:B------:R-:W-:Y:S02]  /*1a780*/  MUFU.EX2 R157, R157 ;  /* 0x0000009d009d7308 */ /* 0x000fe40000000800 */
[----:B------:R-:W-:Y:S08]  /*1a790*/  FADD.FTZ R181, R181, R24 ;  /* 0x00000018b5b57221 */ /* 0x000ff00000010000 */
[----:B------:R-:W5:Y:S01]  /*1a7a0*/  MUFU.EX2 R106, R106 ;  /* 0x0000006a006a7308 */ /* 0x000f620000000800 */
[----:B--2---:R-:W-:Y:S09]  /*1a7b0*/  F2FP.BF16.F32.PACK_AB R34, R108, R163 ;  /* 0x000000a36c22723e */ /* 0x004ff200000010ff */
[----:B------:R-:W-:Y:S10]  /*1a7c0*/  MUFU.EX2 R153, R153 ;  /* 0x0000009900997308 */ /* 0x000ff40000000800 */
[----:B------:R-:W2:Y:S01]  /*1a7d0*/  MUFU.EX2 R102, R102 ;  /* 0x0000006600667308 */ /* 0x000ea20000000800 */
[----:B-----5:R-:W-:Y:S09]  /*1a7e0*/  F2FP.BF16.F32.PACK_AB R35, R106, R157 ;  /* 0x0000009d6a23723e */ /* 0x020ff200000010ff */
[----:B------:R-:W-:Y:S01]  /*1a7f0*/  MUFU.EX2 R149, R149 ;  /* 0x0000009500957308 */ /* 0x000fe20000000800 */
[C---:B----4-:R-:W-:Y:S06]  /*1a800*/  HMMA.16816.F32.BF16 R4, R32.reuse, R36, R4 ;  /* 0x000000242004723c */ /* 0x050fec0000041804 */
[C---:B------:R-:W-:Y:S03]  /*1a810*/  HMMA.16816.F32.BF16 R8, R32.reuse, R38, R8 ;  /* 0x000000262008723c */ /* 0x040fe60000041808 */
[----:B------:R-:W4:Y:S01]  /*1a820*/  MUFU.EX2 R98, R98 ;  /* 0x0000006200627308 */ /* 0x000f220000000800 */
[----:B------:R-:W5:Y:S01]  /*1a830*/  LDSM.16.MT88.4 R36, [R214+0x6c00] ;  /* 0x006c0000d624783b */ /* 0x000f620000004200 */
[----:B--2---:R-:W-:Y:S01]  /*1a840*/  F2FP.BF16.F32.PACK_AB R24, R102, R153 ;  /* 0x000000996618723e */ /* 0x004fe200000010ff */
[C---:B---3--:R-:W-:Y:S07]  /*1a850*/  HMMA.16816.F32.BF16 R12, R32.reuse, R40, R12 ;  /* 0x00000028200c723c */ /* 0x048fee000004180c */
[----:B------:R-:W-:Y:S01]  /*1a860*/  MUFU.EX2 R129, R129 ;  /* 0x0000008100817308 */ /* 0x000fe20000000800 */
[----:B------:R-:W-:Y:S01]  /*1a870*/  HMMA.16816.F32.BF16 R16, R32, R42, R16 ;  /* 0x0000002a2010723c */ /* 0x000fe20000041810 */
[----:B------:R-:W2:Y:S08]  /*1a880*/  LDSM.16.MT88.4 R40, [R213+0x6c00] ;  /* 0x006c0000d528783b */ /* 0x000eb00000004200 */
        /* <DEDUP_REMOVED lines=55> */
[----:B------:R-:W-:Y:S03]  /*1ac00*/  MOV R149, R0 ;  /* 0x0000000000957202 */ /* 0x000fe60000000f00 */
        /* <DEDUP_REMOVED lines=13> */
[----:B------:R-:W-:Y:S01]  /*1ace0*/  FFMA.FTZ R82, R79, UR4, -R50 ;  /* 0x000000044f527c23 */ /* 0x000fe20008010832 */
[----:B------:R-:W-:Y:S02]  /*1acf0*/  FFMA.FTZ R79, R75, UR4, -R48 ;  /* 0x000000044b4f7c23 */ /* 0x000fe40008010830 */
        /* <DEDUP_REMOVED lines=50> */
[----:B------:R-:W-:Y:S10]  /*1b020*/  MUFU.EX2 R68, R68 ;  /* 0x0000004400447308 */ /* 0x000ff40000000800 */
[----:B------:R-:W3:Y:S01]  /*1b030*/  MUFU.EX2 R21, R21 ;  /* 0x0000001500157308 */ /* 0x000ee20000000800 */
[----:B----4-:R-:W-:Y:S09]  /*1b040*/  F2FP.BF16.F32.PACK_AB R27, R87, R64 ;  /* 0x00000040571b723e */ /* 0x010ff200000010ff */
[----:B------:R4:W-:Y:S01]  /*1b050*/  MUFU.EX2 R103, R92 ;  /* 0x0000005c00677308 */ /* 0x0009e20000000800 */
[C---:B------:R-:W-:Y:S06]  /*1b060*/  HMMA.16816.F32.BF16 R4, R24.reuse, R44, R4 ;  /* 0x0000002c1804723c */ /* 0x040fec0000041804 */
[C---:B------:R-:W-:Y:S03]  /*1b070*/  HMMA.16816.F32.BF16 R8, R24.reuse, R46, R8 ;  /* 0x0000002e1808723c */ /* 0x040fe60000041808 */
[----:B------:R-:W5:Y:S01]  /*1b080*/  MUFU.EX2 R22, R22 ;  /* 0x0000001600167308 */ /* 0x000f620000000800 */
[----:B------:R-:W2:Y:S01]  /*1b090*/  LDSM.16.MT88.4 R44, [R214+0x8000] ;  /* 0x00800000d62c783b */ /* 0x000ea20000004200 */
[----:B---3--:R-:W-:Y:S01]  /*1b0a0*/  F2FP.BF16.F32.PACK_AB R32, R21, R68 ;  /* 0x000000441520723e */ /* 0x008fe200000010ff */
[C---:B-1----:R-:W-:Y:S07]  /*1b0b0*/  HMMA.16816.F32.BF16 R12, R24.reuse, R28, R12 ;  /* 0x0000001c180c723c */ /* 0x042fee000004180c */
[----:B------:R-:W1:Y:S01]  /*1b0c0*/  MUFU.EX2 R76, R76 ;  /* 0x0000004c004c7308 */ /* 0x000e620000000800 */
[--C-:B----4-:R-:W-:Y:S01]  /*1b0d0*/  FFMA.FTZ R92, R167, UR4, -R48.reuse ;  /* 0x00000004a75c7c23 */ /* 0x110fe20008010830 */
[----:B------:R-:W-:Y:S01]  /*1b0e0*/  HMMA.16816.F32.BF16 R16, R24, R30, R16 ;  /* 0x0000001e1810723c */ /* 0x000fe20000041810 */
[----:B------:R-:W3:Y:S07]  /*1b0f0*/  LDSM.16.MT88.4 R28, [R213+0x8000] ;  /* 0x00800000d51c783b */ /* 0x000eee0000004200 */
[----:B------:R-:W-:Y:S03]  /*1b100*/  MUFU.EX2 R84, R84 ;  /* 0x0000005400547308 */ /* 0x000fe60000000800 */
[----:B-----5:R-:W-:Y:S01]  /*1b110*/  F2FP.BF16.F32.PACK_AB R33, R22, R103 ;  /* 0x000000671621723e */ /* 0x020fe200000010ff */
[----:B------:R-:W-:Y:S01]  /*1b120*/  FFMA.FTZ R26, R61, UR4, -R48 ;  /* 0x000000043d1a7c23 */ /* 0x000fe20008010830 */
[----:B------:R-:W-:Y:S01]  /*1b130*/  FADD.FTZ R24, R58, R73 ;  /* 0x000000493a187221 */ /* 0x000fe20000010000 */
[----:B------:R-:W-:Y:S03]  /*1b140*/  FADD.FTZ R61, R69, R60 ;  /* 0x0000003c453d7221 */ /* 0x000fe60000010000 */
[----:B------:R-:W-:Y:S01]  /*1b150*/  FADD.FTZ R71, R71, R24 ;  /* 0x0000001847477221 */ /* 0x000fe20000010000 */
[----:B------:R-:W4:Y:S01]  /*1b160*/  MUFU.EX2 R119, R187 ;  /* 0x000000bb00777308 */ /* 0x000f220000000800 */
[----:B-1----:R-:W-:Y:S01]  /*1b170*/  F2FP.BF16.F32.PACK_AB R34, R107, R76 ;  /* 0x0000004c6b22723e */ /* 0x002fe200000010ff */
[----:B------:R-:W-:Y:S01]  /*1b180*/  FADD.FTZ R61, R56, R61 ;  /* 0x0000003d383d7221 */ /* 0x000fe20000010000 */
[----:B------:R-:W-:Y:S03]  /*1b190*/  FADD.FTZ R71, R52, R71 ;  /* 0x0000004734477221 */ /* 0x000fe60000010000 */
[----:B------:R-:W-:Y:S01]  /*1b1a0*/  FADD.FTZ R54, R54, R61 ;  /* 0x0000003d36367221 */ /* 0x000fe20000010000 */
[----:B------:R-:W-:Y:S03]  /*1b1b0*/  FADD.FTZ R64, R64, R71 ;  /* 0x0000004740407221 */ /* 0x000fe60000010000 */
[----:B------:R-:W-:Y:S01]  /*1b1c0*/  MUFU.EX2 R88, R88 ;  /* 0x0000005800587308 */ /* 0x000fe20000000800 */
[----:B------:R-:W-:Y:S01]  /*1b1d0*/  FADD.FTZ R77, R77, R54 ;  /* 0x000000364d4d7221 */ /* 0x000fe20000010000 */
[----:B------:R-:W-:Y:S01]  /*1b1e0*/  FADD.FTZ R64, R87, R64 ;  /* 0x0000004057407221 */ /* 0x000fe20000010000 */
[----:B------:R-:W-:Y:S02]  /*1b1f0*/  FFMA.FTZ R54, R51, UR4, -R48 ;  /* 0x0000000433367c23 */ /* 0x000fe40008010830 */
[----:B------:R-:W-:Y:S01]  /*1b200*/  FADD.FTZ R68, R68, R77 ;  /* 0x0000004d44447221 */ /* 0x000fe20000010000 */
[----:B------:R-:W-:Y:S04]  /*1b210*/  FADD.FTZ R103, R103, R64 ;  /* 0x0000004067677221 */ /* 0x000fe80000010000 */
[----:B------:R-:W1:Y:S01]  /*1b220*/  MUFU.EX2 R121, R177 ;  /* 0x000000b100797308 */ /* 0x000e620000000800 */
[----:B----4-:R-:W-:Y:S01]  /*1b230*/  F2FP.BF16.F32.PACK_AB R35, R119, R84 ;  /* 0x000000547723723e */ /* 0x010fe200000010ff */
        /* <DEDUP_REMOVED lines=8> */
[----:B------:R-:W4:Y:S01]  /*1b2c0*/  MUFU.EX2 R92, R92 ;  /* 0x0000005c005c7308 */ /* 0x000f220000000800 */
[----:B------:R-:W5:Y:S01]  /*1b2d0*/  LDSM.16.MT88.4 R36, [R214+0x8400] ;  /* 0x00840000d624783b */ /* 0x000f620000004200 */
[----:B-1----:R-:W-:Y:S01]  /*1b2e0*/  F2FP.BF16.F32.PACK_AB R24, R121, R88 ;  /* 0x000000587918723e */ /* 0x002fe200000010ff */
[C---:B--2---:R-:W-:Y:S07]  /*1b2f0*/  HMMA.16816.F32.BF16 R12, R32.reuse, R40, R12 ;  /* 0x00000028200c723c */ /* 0x044fee000004180c */
[----:B------:R-:W-:Y:S01]  /*1b300*/  MUFU.EX2 R133, R133 ;  /* 0x0000008500857308 */ /* 0x000fe20000000800 */
[----:B------:R-:W-:Y:S01]  /*1b310*/  FADD.FTZ R107, R107, R76 ;  /* 0x0000004c6b6b7221 */ /* 0x000fe20000010000 */
[----:B------:R-:W-:Y:S01]  /*1b320*/  HMMA.16816.F32.BF16 R16, R32, R42, R16 ;  /* 0x0000002a2010723c */ /* 0x000fe20000041810 */
[----:B------:R-:W1:Y:S07]  /*1b330*/  LDSM.16.MT88.4 R40, [R213+0x8400] ;  /* 0x00840000d528783b */ /* 0x000e6e0000004200 */
[----:B------:R-:W-:Y:S03]  /*1b340*/  MUFU.EX2 R100, R159 ;  /* 0x0000009f00647308 */ /* 0x000fe60000000800 */
[----:B----4-:R-:W-:Y:S01]  /*1b350*/  F2FP.BF16.F32.PACK_AB R25, R92, R131 ;  /* 0x000000835c19723e */ /* 0x010fe200000010ff */
[----:B------:R-:W-:Y:S01]  /*1b360*/  FADD.FTZ R88, R88, R107 ;  /* 0x0000006b58587221 */ /* 0x000fe20000010000 */
[----:B------:R-:W-:Y:S03]  /*1b370*/  FADD.FTZ R131, R131, R22 ;  /* 0x0000001683837221 */ /* 0x000fe60000010000 */
[----:B------:R-:W-:Y:S01]  /*1b380*/  FADD.FTZ R22, R121, R88 ;  /* 0x0000005879167221 */ /* 0x000fe20000010000 */
[----:B------:R-:W-:Y:S01]  /*1b390*/  FADD.FTZ R131, R92, R131 ;  /* 0x000000835c837221 */ /* 0x000fe20000010000 */
[----:B------:R-:W-:Y:S10]  /*1b3a0*/  MUFU.EX2 R104, R155 ;  /* 0x0000009b00687308 */ /* 0x000ff40000000800 */
[----:B------:R-:W2:Y:S10]  /*1b3b0*/  MUFU.EX2 R135, R135 ;  /* 0x0000008700877308 */ /* 0x000eb40000000800 */
[----:B------:R4:W-:Y:S10]  /*1b3c0*/  MUFU.EX2 R58, R26 ;  /* 0x0000001a003a7308 */ /* 0x0009f40000000800 */
[----:B------:R-:W-:Y:S01]  /*1b3d0*/  MUFU.EX2 R112, R245 ;  /* 0x000000f500707308 */ /* 0x000fe20000000800 */
[C---:B--2---:R-:W-:Y:S01]  /*1b3e0*/  F2FP.BF16.F32.PACK_AB R27, R135.reuse, R104 ;  /* 0x00000068871b723e */ /* 0x044fe200000010ff */
[----:B------:R-:W-:Y:S04]  /*1b3f0*/  FADD.FTZ R104, R104, R131 ;  /* 0x0000008368687221 */ /* 0x000fe80000010000 */
[----:B------:R-:W-:Y:S04]  /*1b400*/  FADD.FTZ R135, R135, R104 ;  /* 0x0000006887877221 */ /* 0x000fe80000010000 */
[----:B------:R-:W2:Y:S01]  /*1b410*/  MUFU.EX2 R137, R137 ;  /* 0x0000008900897308 */ /* 0x000ea20000000800 */
[C---:B----4-:R-:W-:Y:S01]  /*1b420*/  F2FP.BF16.F32.PACK_AB R26, R100.reuse, R133 ;  /* 0x00000085641a723e */ /* 0x050fe200000010ff */
        /* <DEDUP_REMOVED lines=29> */
[C---:B-----5:R-:W-:Y:S06]  /*1b600*/  HMMA.16816.F32.BF16 R4, R32.reuse, R36, R4 ;  /* 0x000000242004723c */ /* 0x060fec0000041804 */
[C---:B------:R-:W-:Y:S03]  /*1b610*/  HMMA.16816.F32.BF16 R8, R32.reuse, R38, R8 ;  /* 0x000000262008723c */ /* 0x040fe60000041808 */
[----:B------:R-:W4:Y:S02]  /*1b620*/  MUFU.EX2 R65, R65 ;  /* 0x0000004100417308 */ /* 0x000f240000000800 */
[--C-:B------:R-:W-:Y:S01]  /*1b630*/  FFMA.FTZ R36, R49, UR4, -R50.reuse ;  /* 0x0000000431247c23 */ /* 0x100fe20008010832 */
[----:B------:R-:W-:Y:S01]  /*1b640*/  FFMA.FTZ R50, R23, UR4, -R50 ;  /* 0x0000000417327c23 */ /* 0x000fe20008010832 */
[C---:B-1----:R-:W-:Y:S06]  /*1b650*/  HMMA.16816.F32.BF16 R12, R32.reuse, R40, R12 ;  /* 0x00000028200c723c */ /* 0x042fec000004180c */
[----:B------:R-:W-:Y:S01]  /*1b660*/  MUFU.EX2 R66, R67 ;  /* 0x0000004300427308 */ /* 0x000fe20000000800 */
[----:B---3--:R-:W-:Y:S01]  /*1b670*/  F2FP.BF16.F32.PACK_AB R24, R75, R80 ;  /* 0x000000504b18723e */ /* 0x008fe200000010ff */
[----:B------:R-:W-:Y:S01]  /*1b680*/  FADD.FTZ R80, R80, R95 ;  /* 0x0000005f50507221 */ /* 0x000fe20000010000 */
[----:B------:R-:W-:Y:S07]  /*1b690*/  HMMA.16816.F32.BF16 R16, R32, R42, R16 ;  /* 0x0000002a2010723c */ /* 0x000fee0000041810 */
[----:B------:R-:W1:Y:S01]  /*1b6a0*/  MUFU.EX2 R63, R63 ;  /* 0x0000003f003f7308 */ /* 0x000e620000000800 */
[----:B----4-:R-:W-:Y:S03]  /*1b6b0*/  F2FP.BF16.F32.PACK_AB R25, R65, R74 ;  /* 0x0000004a4119723e */ /* 0x010fe600000010ff */
[----:B------:R-:W-:Y:S01]  /*1b6c0*/  FADD.FTZ R74, R74, R85 ;  /* 0x000000554a4a7221 */ /* 0x000fe20000010000 */
[--C-:B------:R-:W-:Y:S01]  /*1b6d0*/  FFMA.FTZ R32, R20, UR4, -R48.reuse ;  /* 0x0000000414207c23 */ /* 0x100fe20008010830 */
[----:B------:R-:W-:Y:S01]  /*1b6e0*/  FFMA.FTZ R48, R3, UR4, -R48 ;  /* 0x0000000403307c23 */ /* 0x000fe20008010830 */
[----:B------:R-:W3:Y:S01]  /*1b6f0*/  LDSM.16.MT88.4 R20, [R213+0x8c00] ;  /* 0x008c0000d514783b */ /* 0x000ee20000004200 */
[----:B------:R-:W-:Y:S02]  /*1b700*/  FADD.FTZ R75, R75, R80 ;  /* 0x000000504b4b7221 */ /* 0x000fe40000010000 */
[----:B------:R-:W4:Y:S01]  /*1b710*/  MUFU.EX2 R57, R57 ;  /* 0x0000003900397308 */ /* 0x000f220000000800 */
[----:B------:R-:W-:Y:S09]  /*1b720*/  FADD.FTZ R65, R65, R74 ;  /* 0x0000004a41417221 */ /* 0x000ff20000010000 */
[----:B------:R-:W-:Y:S01]  /*1b730*/  MUFU.EX2 R52, R59 ;  /* 0x0000003b00347308 */ /* 0x000fe20000000800 */
[C---:B-1----:R-:W-:Y:S01]  /*1b740*/  F2FP.BF16.F32.PACK_AB R26, R63.reuse, R66 ;  /* 0x000000423f1a723e */ /* 0x042fe200000010ff */
        /* <DEDUP_REMOVED lines=9> */
[----:B------:R-:W4:Y:S02]  /*1b7e0*/  MUFU.EX2 R54, R54 ;  /* 0x0000003600367308 */ /* 0x000f240000000800 */
[----:B-1----:R-:W-:Y:S01]  /*1b7f0*/  F2FP.BF16.F32.PACK_AB R132, R55, R52 ;  /* 0x000000343784723e */ /* 0x002fe200000010ff */
[C---:B--2---:R-:W-:Y:S07]  /*1b800*/  HMMA.16816.F32.BF16 R12, R24.reuse, R28, R12 ;  /* 0x0000001c180c723c */ /* 0x044fee000004180c */
[----:B------:R-:W-:Y:S01]  /*1b810*/  MUFU.EX2 R36, R36 ;  /* 0x0000002400247308 */ /* 0x000fe20000000800 */
[----:B------:R-:W-:Y:S01]  /*1b820*/  FADD.FTZ R52, R52, R63 ;  /* 0x0000003f34347221 */ /* 0x000fe20000010000 */
[----:B------:R-:W-:Y:S08]  /*1b830*/  HMMA.16816.F32.BF16 R16, R24, R30, R16 ;  /* 0x0000001e1810723c */ /* 0x000ff00000041810 */
[----:B------:R-:W1:Y:S03]  /*1b840*/  MUFU.EX2 R233, R50 ;  /* 0x0000003200e97308 */ /* 0x000e660000000800 */
[C---:B----4-:R-:W-:Y:S01]  /*1b850*/  F2FP.BF16.F32.PACK_AB R133, R54.reuse, R53 ;  /* 0x000000353685723e */ /* 0x050fe200000010ff */
[----:B------:R-:W-:Y:S01]  /*1b860*/  FADD.FTZ R53, R53, R58 ;  /* 0x0000003a35357221 */ /* 0x000fe20000010000 */
[----:B------:R-:W-:Y:S03]  /*1b870*/  FADD.FTZ R55, R55, R52 ;  /* 0x0000003437377221 */ /* 0x000fe60000010000 */
[----:B------:R-:W-:Y:S02]  /*1b880*/  FADD.FTZ R53, R54, R53 ;  /* 0x0000003536357221 */ /* 0x000fe40000010000 */
[----:B------:R-:W-:Y:S10]  /*1b890*/  MUFU.EX2 R32, R32 ;  /* 0x0000002000207308 */ /* 0x000ff40000000800 */
[----:B------:R-:W2:Y:S01]  /*1b8a0*/  MUFU.EX2 R3, R48 ;  /* 0x0000003000037308 */ /* 0x000ea20000000800 */
[C---:B-1----:R-:W-:Y:S01]  /*1b8b0*/  F2FP.BF16.F32.PACK_AB R134, R233.reuse, R36 ;  /* 0x00000024e986723e */ /* 0x042fe200000010ff */
[----:B------:R-:W-:Y:S04]  /*1b8c0*/  FADD.FTZ R36, R36, R55 ;  /* 0x0000003724247221 */ /* 0x000fe80000010000 */
[----:B------:R-:W-:Y:S01]  /*1b8d0*/  FADD.FTZ R233, R233, R36 ;  /* 0x00000024e9e97221 */ /* 0x000fe20000010000 */
[C---:B--2---:R-:W-:Y:S01]  /*1b8e0*/  F2FP.BF16.F32.PACK_AB R135, R3.reuse, R32 ;  /* 0x000000200387723e */ /* 0x044fe200000010ff */
        /* <DEDUP_REMOVED lines=9> */
.L_x_2636:
        /* <DEDUP_REMOVED lines=160> */
.L_x_2642:
[----:B------:R-:W-:Y:S05]  /*1c380*/  BSYNC B0 ;  /* 0x0000000000007941 */ /* 0x000fea0003800000 */
.L_x_2641:
        /* <DEDUP_REMOVED lines=22> */
.L_x_2643:
        /* <DEDUP_REMOVED lines=9> */
.L_x_5343:


//--------------------- .text._ZN5flash24flash_fwd_splitkv_kernelI23Flash_fwd_kernel_traitsILi32ELi64ELi256ELi4ELb0ELb0EN7cutlass10bfloat16_tE19Flash_kernel_traitsILi32ELi64ELi256ELi4ES3_EELb1ELb0ELb1ELb0ELb0ELb0ELb1ELb1EEEvNS_16Flash_fwd_paramsE --------------------------
	.section	.text._ZN5flash24flash_fwd_splitkv_kernelI23Flash_fwd_kernel_traitsILi32ELi64ELi256ELi4ELb0ELb0EN7cutlass10bfloat16_tE19Flash_kernel_traitsILi32ELi64ELi256ELi4ES3_EELb1ELb0ELb1ELb0ELb0ELb0ELb1ELb1EEEvNS_16Flash_fwd_paramsE,"ax",@progbits
	.align	128
        .global         _ZN5flash24flash_fwd_splitkv_kernelI23Flash_fwd_kernel_traitsILi32ELi64ELi256ELi4ELb0ELb0EN7cutlass10bfloat16_tE19Flash_kernel_traitsILi32ELi64ELi256ELi4ES3_EELb1ELb0ELb1ELb0ELb0ELb0ELb1ELb1EEEvNS_16Flash_fwd_paramsE
        .type           _ZN5flash24flash_fwd_splitkv_kernelI23Flash_fwd_kernel_traitsILi32ELi64ELi256ELi4ELb0ELb0EN7cutlass10bfloat16_tE19Flash_kernel_traitsILi32ELi64ELi256ELi4ES3_EELb1ELb0ELb1ELb0ELb0ELb0ELb1ELb1EEEvNS_16Flash_fwd_paramsE,@function
        .size           _ZN5flash24flash_fwd_splitkv_kernelI23Flash_fwd_kernel_traitsILi32ELi64ELi256ELi4ELb0ELb0EN7cutlass10bfloat16_tE19Flash_kernel_traitsILi32ELi64ELi256ELi4ES3_EELb1ELb0ELb1ELb0ELb0ELb0ELb1ELb1EEEvNS_16Flash_fwd_paramsE,(.L_x_5344 - _ZN5flash24flash_fwd_splitkv_kernelI23Flash_fwd_kernel_traitsILi32ELi64ELi256ELi4ELb0ELb0EN7cutlass10bfloat16_tE19Flash_kernel_traitsILi32ELi64ELi256ELi4ES3_EELb1ELb0ELb1ELb0ELb0ELb0ELb1ELb1EEEvNS_16Flash_fwd_paramsE)
        .other          _ZN5flash24flash_fwd_splitkv_kernelI23Flash_fwd_kernel_traitsILi32ELi64ELi256ELi4ELb0ELb0EN7cutlass10bfloat16_tE19Flash_kernel_traitsILi32ELi64ELi256ELi4ES3_EELb1ELb0ELb1ELb0ELb0ELb0ELb1ELb1EEEvNS_16Flash_fwd_paramsE,@"STO_CUDA_ENTRY STV_DEFAULT"
_ZN5flash24flash_fwd_splitkv_kernelI23Flash_fwd_kernel_traitsILi32ELi64ELi256ELi4ELb0ELb0EN7cutlass10bfloat16_tE19Flash_kernel_traitsILi32ELi64ELi256ELi4ES3_EELb1ELb0ELb1ELb0ELb0ELb0ELb1ELb1EEEvNS_16Flash_fwd_paramsE:
.text._ZN5flash24flash_fwd_splitkv_kernelI23Flash_fwd_kernel_traitsILi32ELi64ELi256ELi4ELb0ELb0EN7cutlass10bfloat16_tE19Flash_kernel_traitsILi32ELi64ELi256ELi4ES3_EELb1ELb0ELb1ELb0ELb0ELb0ELb1ELb1EEEvNS_16Flash_fwd_paramsE:
[----:B------:R-:W-:Y:S01]  /*0000*/  LDC R1, c[0x0][0x28] ;  /* 0x00000a00ff017b82 */ /* 0x000fe20000000800 */
[----:B------:R-:W-:-:S07]  /*0010*/  ULDC UR10, c[0x0][0x270] ;  /* 0x00009c00000a7ab9 */ /* 0x000fce0000000800 */
[----:B------:R-:W1:Y:S01]  /*0020*/  S2UR UR28, SR_CTAID.Z ;  /* 0x00000000001c79c3 */ /* 0x000e620000002700 */
[----:B------:R-:W2:Y:S01]  /*0030*/  I2F.U32.RP R0, UR10 ;  /* 0x0000000a00007d06 */ /* 0x000ea20008209000 */
[----:B------:R-:W-:Y:S01]  /*0040*/  UISETP.NE.U32.AND UP1, UPT, UR10, URZ, UPT ;  /* 0x0000003f0a00728c */ /* 0x000fe2000bf25070 */
[----:B------:R-:W-:Y:S01]  /*0050*/  ULDC.64 UR8, c[0x0][0x2f0] ;  /* 0x0000bc0000087ab9 */ /* 0x000fe20000000a00 */
[----:B------:R-:W-:Y:S01]  /*0060*/  ULDC.64 UR14, c[0x0][0x2f8] ;  /* 0x0000be00000e7ab9 */ /* 0x000fe20000000a00 */
[----:B------:R-:W-:-:S04]  /*0070*/  ULDC.64 UR12, c[0x0][0x300] ;  /* 0x0000c000000c7ab9 */ /* 0x000fc80000000a00 */
        /* <DEDUP_REMOVED lines=9> */
[----:B------:R-:W-:Y:S01]  /*0110*/  ULDC.U8 UR6, c[0x0][0x3c2] ;  /* 0x0000f08000067ab9 */ /* 0x000fe20000000000 */
[----:B------:R-:W-:-:S04]  /*0120*/  UIADD3 UR4, -UR23, URZ, URZ ;  /* 0x0000003f17047290 */ /* 0x000fc8000fffe13f */
[----:B------:R-:W-:-:S04]  /*0130*/  UIMAD UR4, UR10, UR4, UR28 ;  /* 0x000000040a0472a4 */ /* 0x000fc8000f8e021c */
[----:B------:R-:W-:-:S11]  /*0140*/  UISETP.GE.U32.AND UP3, UPT, UR4, UR10, UPT ;  /* 0x0000000a0400728c */ /* 0x000fd6000bf66070 */
[----:B------:R-:W-:Y:S02]  /*0150*/  @UP3 UIADD3 UR4, UR4, -UR10, URZ ;  /* 0x8000000a04043290 */ /* 0x000fe4000fffe03f */
[----:B------:R-:W-:Y:S02]  /*0160*/  @UP3 UIADD3 UR23, UR23, 0x1, URZ ;  /* 0x0000000117173890 */ /* 0x000fe4000fffe03f */
[----:B------:R-:W-:-:S03]  /*0170*/  UISETP.GE.U32.AND UP2, UPT, UR4, UR10, UPT ;  /* 0x0000000a0400728c */ /* 0x000fc6000bf46070 */
[----:B------:R-:W-:Y:S02]  /*0180*/  ULDC.64 UR4, c[0x0][0x2f0] ;  /* 0x0000bc0000047ab9 */ /* 0x000fe40000000a00 */
[----:B------:R-:W-:-:S04]  /*0190*/  UISETP.NE.U32.AND UP0, UPT, UR4, URZ, UPT ;  /* 0x0000003f0400728c */ /* 0x000fc8000bf05070 */
[----:B------:R-:W-:Y:S02]  /*01a0*/  UISETP.NE.AND.EX UP0, UPT, UR5, URZ, UPT, UP0 ;  /* 0x0000003f0500728c */ /* 0x000fe4000bf05300 */
[----:B------:R-:W-:Y:S01]  /*01b0*/  @UP2 UIADD3 UR23, UR23, 0x1, URZ ;  /* 0x0000000117172890 */ /* 0x000fe2000fffe03f */
[----:B------:R-:W-:Y:S01]  /*01c0*/  ULDC.64 UR4, c[0x0][0x2f8] ;  /* 0x0000be0000047ab9 */ /* 0x000fe20000000a00 */
[----:B------:R-:W-:Y:S02]  /*01d0*/  @!UP1 ULOP3.LUT UR23, URZ, UR10, URZ, 0x33, !UPT ;  /* 0x0000000a3f179292 */ /* 0x000fe4000f8e333f */
[----:B------:R-:W-:Y:S01]  /*01e0*/  PLOP3.LUT P1, PT, PT, PT, UP0, 0x80, 0x0 ;  /* 0x000000000000781c */ /* 0x000fe20003f2f008 */
[----:B------:R-:W-:Y:S02]  /*01f0*/  UISETP.NE.AND UP2, UPT, UR6, URZ, UPT ;  /* 0x0000003f0600728c */ /* 0x000fe4000bf45270 */
[----:B------:R-:W-:Y:S02]  /*0200*/  UISETP.EQ.U32.AND UP1, UPT, UR4, URZ, UPT ;  /* 0x0000003f0400728c */ /* 0x000fe4000bf22070 */
[----:B------:R-:W-:-:S02]  /*0210*/  UIMAD.WIDE UR8, UR23, 0x4, UR8 ;  /* 0x00000004170878a5 */ /* 0x000fc4000f8e0208 */
[----:B------:R-:W-:Y:S02]  /*0220*/  UISETP.EQ.OR.EX UP1, UPT, UR5, URZ, !UP2, UP1 ;  /* 0x0000003f0500728c */ /* 0x000fe4000d722710 */
[----:B------:R-:W-:Y:S02]  /*0230*/  UIMAD.WIDE UR14, UR23, 0x4, UR14 ;  /* 0x00000004170e78a5 */ /* 0x000fe4000f8e020e */
[----:B------:R-:W-:Y:S01]  /*0240*/  IMAD.U32 R2, RZ, RZ, UR8 ;  /* 0x00000008ff027e24 */ /* 0x000fe2000f8e00ff */
[----:B------:R-:W-:Y:S01]  /*0250*/  ULDC.64 UR6, c[0x0][0x208] ;  /* 0x0000820000067ab9 */ /* 0x000fe20000000a00 */
[----:B------:R-:W-:Y:S01]  /*0260*/  PLOP3.LUT P0, PT, PT, PT, UP1, 0x80, 0x0 ;  /* 0x000000000000781c */ /* 0x000fe20003f0f018 */
        /* <DEDUP_REMOVED lines=17> */
[----:B------:R-:W1:Y:S08]  /*0380*/  S2UR UR27, SR_CTAID.X ;  /* 0x00000000001b79c3 */ /* 0x000e700000002500 */
[----:B------:R-:W1:Y:S01]  /*0390*/  S2UR UR11, SR_CTAID.Y ;  /* 0x00000000000b79c3 */ /* 0x000e620000002600 */
[----:B--2---:R-:W-:-:S02]  /*03a0*/  @P1 R2UR UR12, R4 ;  /* 0x00000000040c12ca */ /* 0x004fc400000e0000 */
[----:B---3--:R-:W-:-:S13]  /*03b0*/  @P1 R2UR UR21, R0 ;  /* 0x00000000001512ca */ /* 0x008fda00000e0000 */
[----:B------:R-:W-:-:S07]  /*03c0*/  @UP0 UIADD3 UR21, UR21, -UR12, URZ ;  /* 0x8000000c15150290 */ /* 0x000fce000fffe03f */
[----:B------:R-:W-:Y:S01]  /*03d0*/  @!UP0 ULDC UR21, c[0x0][0x2c4] ;  /* 0x0000b10000158ab9 */ /* 0x000fe20000000800 */
[----:B----4-:R-:W-:Y:S02]  /*03e0*/  @!P0 R2UR UR15, R3 ;  /* 0x00000000030f82ca */ /* 0x010fe400000e0000 */
[----:B------:R-:W-:Y:S01]  /*03f0*/  ISETP.NE.U32.AND P0, PT, RZ, UR4, PT ;  /* 0x00000004ff007c0c */ /* 0x000fe2000bf05070 */
[----:B------:R-:W-:Y:S01]  /*0400*/  UIADD3 UR4, -UR23, URZ, URZ ;  /* 0x0000003f17047290 */ /* 0x000fe2000fffe13f */
[----:B-----5:R-:W-:Y:S02]  /*0410*/  @P4 R2UR UR14, R2 ;  /* 0x00000000020e42ca */ /* 0x020fe400000e0000 */
[----:B------:R-:W-:Y:S01]  /*0420*/  ISETP.NE.AND.EX P0, PT, RZ, UR5, PT, P0 ;  /* 0x00000005ff007c0c */ /* 0x000fe2000bf05300 */
[----:B------:R-:W-:-:S12]  /*0430*/  UIMAD UR28, UR10, UR4, UR28 ;  /* 0x000000040a1c72a4 */ /* 0x000fd8000f8e021c */
        /* <DEDUP_REMOVED lines=8> */
.L_x_2644:
[----:B------:R-:W-:-:S05]  /*04c0*/  ULDC UR29, c[0x0][0x2c8] ;  /* 0x0000b200001d7ab9 */ /* 0x000fca0000000800 */
.L_x_2645:
        /* <DEDUP_REMOVED lines=14> */
[----:B------:R-:W-:Y:S01]  /*05b0*/  @!UP2 UISETP.NE.AND.EX UP0, UPT, UR5, URZ, UPT, UP0 ;  /* 0x0000003f0500a28c */ /* 0x000fe2000bf05300 */
[----:B------:R-:W-:-:S03]  /*05c0*/  @!UP2 ULDC UR4, c[0x0][0x2cc] ;  /* 0x0000b3000004aab9 */ /* 0x000fc60000000800 */
[----:B------:R-:W-:Y:S01]  /*05d0*/  @!UP2 USEL UR4, UR4, URZ, UP0 ;  /* 0x0000003f0404a287 */ /* 0x000fe20008000000 */
[----:B--2---:R-:W-:Y:S02]  /*05e0*/  @P0 R2UR UR24, R0 ;  /* 0x00000000001802ca */ /* 0x004fe400000e0000 */
[----:B------:R-:W-:-:S11]  /*05f0*/  PLOP3.LUT P0, PT, PT, PT, UP1, 0x80, 0x0 ;  /* 0x000000000000781c */ /* 0x000fd60003f0f018 */
[----:B------:R-:W-:Y:S02]  /*0600*/  @UP2 UIADD3 UR24, UR24, -UR14, URZ ;  /* 0x8000000e18182290 */ /* 0x000fe4000fffe03f */
[----:B------:R-:W-:Y:S01]  /*0610*/  @!UP2 UIADD3 UR24, UR29, UR4, URZ ;  /* 0x000000041d18a290 */ /* 0x000fe2000fffe03f */
[----:B------:R-:W-:Y:S11]  /*0620*/  @!P0 EXIT ;  /* 0x000000000000894d */ /* 0x000ff60003800000 */
[----:B------:R-:W-:Y:S01]  /*0630*/  ULDC UR16, c[0x0][0x10] ;  /* 0x0000040000107ab9 */ /* 0x000fe20000000800 */
[----:B------:R-:W1:Y:S01]  /*0640*/  LDC R0, c[0x0][0x10] ;  /* 0x00000400ff007b82 */ /* 0x000e620000000800 */
[----:B------:R-:W-:Y:S01]  /*0650*/  ULDC UR5, c[0x0][0x2c8] ;  /* 0x0000b20000057ab9 */ /* 0x000fe20000000800 */
[----:B------:R-:W-:Y:S01]  /*0660*/  UMOV UR18, URZ ;  /* 0x0000003f00127c82 */ /* 0x000fe20008000000 */
[----:B------:R-:W-:Y:S02]  /*0670*/  UIADD3 UR5, UR5, 0xff, URZ ;  /* 0x000000ff05057890 */ /* 0x000fe4000fffe03f */
[----:B------:R-:W-:Y:S02]  /*0680*/  UISETP.NE.AND UP1, UPT, UR16, URZ, UPT ;  /* 0x0000003f1000728c */ /* 0x000fe4000bf25270 */
[----:B------:R-:W-:-:S04]  /*0690*/  USHF.R.S32.HI UR4, URZ, 0x1f, UR5 ;  /* 0x0000001f3f047899 */ /* 0x000fc80008011405 */
        /* <DEDUP_REMOVED lines=38> */
[----:B------:R-:W-:Y:S02]  /*0900*/  ULDC UR5, c[0x0][0x398] ;  /* 0x0000e60000057ab9 */ /* 0x000fe40000000800 */
[----:B------:R-:W-:Y:S02]  /*0910*/  UIADD3 UR5, UR4, UR5, UR24 ;  /* 0x0000000504057290 */ /* 0x000fe4000fffe018 */
[----:B------:R-:W-:Y:S02]  /*0920*/  VIADDMNMX R0, R0, UR18, R2, PT ;  /* 0x0000001200007c46 */ /* 0x000fe4000b800102 */
[----:B------:R-:W-:Y:S02]  /*0930*/  USHF.R.S32.HI UR4, URZ, 0x1f, UR5 ;  /* 0x0000001f3f047899 */ /* 0x000fe40008011405 */
[----:B------:R-:W-:-:S02]  /*0940*/  R2UR UR22, R0 ;  /* 0x00000000001672ca */ /* 0x000fc400000e0000 */
[----:B------:R-:W-:-:S04]  /*0950*/  ULEA.HI UR4, UR4, UR5, URZ, 0x8 ;  /* 0x0000000504047291 */ /* 0x000fc8000f8f403f */
[----:B------:R-:W-:-:S07]  /*0960*/  USHF.R.S32.HI UR4, URZ, 0x8, UR4 ;  /* 0x000000083f047899 */ /* 0x000fce0008011404 */
        /* <DEDUP_REMOVED lines=46> */
[C---:B------:R-:W-:Y:S01]  /*0c50*/  LEA R6, P2, R2.reuse, UR4, 0x2 ;  /* 0x0000000402067c11 */ /* 0x040fe2000f8410ff */
        /* <DEDUP_REMOVED lines=16> */
.L_x_2646:
        /* <DEDUP_REMOVED lines=11> */
[----:B------:R-:W-:Y:S01]  /*0e10*/  UMOV UR13, UR23 ;  /* 0x00000017000d7c82 */ /* 0x000fe20008000000 */
[----:B------:R-:W-:Y:S01]  /*0e20*/  UPLOP3.LUT UP1, UPT, UPT, UPT, UPT, 0x40, 0x0 ;  /* 0x000000000000789c */ /* 0x000fe20003f2e870 */
[----:B------:R-:W-:Y:S02]  /*0e30*/  CS2R R240, SRZ ;  /* 0x0000000000f07805 */ /* 0x000fe4000001ff00 */
[----:B------:R-:W-:Y:S01]  /*0e40*/  ISETP.NE.AND.EX P1, PT, RZ, UR11, PT, P1 ;  /* 0x0000000bff007c0c */ /* 0x000fe2000bf25310 */
[----:B------:R-:W-:Y:S01]  /*0e50*/  USHF.R.S32.HI UR26, URZ, 0x1f, UR23 ;  /* 0x0000001f3f1a7899 */ /* 0x000fe20008011417 */
        /* <DEDUP_REMOVED lines=14> */
.L_x_2647:
        /* <DEDUP_REMOVED lines=36> */
[----:B-1----:R-:W-:Y:S02]  /*1180*/  IABS R5, R0 ;  /* 0x0000000000057213 */ /* 0x002fe40000000000 */
[----:B------:R-:W-:Y:S02]  /*1190*/  IADD3 R6, -R6, RZ, RZ ;  /* 0x000000ff06067210 */ /* 0x000fe40007ffe1ff */
[----:B------:R-:W1:Y:S03]  /*11a0*/  I2F.RP R10, R5 ;  /* 0x00000005000a7306 */ /* 0x000e660000209400 */
[----:B------:R-:W-:-:S05]  /*11b0*/  IMAD R8, R8, R6, R32 ;  /* 0x0000000608087224 */ /* 0x000fca00078e0220 */
[----:B------:R-:W-:Y:S01]  /*11c0*/  SHF.R.S32.HI R6, RZ, 0x1f, R8 ;  /* 0x0000001fff067819 */ /* 0x000fe20000011408 */
[----:B-1----:R-:W1:Y:S01]  /*11d0*/  MUFU.RCP R10, R10 ;  /* 0x0000000a000a7308 */ /* 0x002e620000001000 */
[----:B--2---:R-:W-:-:S05]  /*11e0*/  IMAD.U32 R2, RZ, RZ, UR28 ;  /* 0x0000001cff027e24 */ /* 0x004fca000f8e00ff */
[----:B------:R-:W-:-:S05]  /*11f0*/  IABS R2, R2 ;  /* 0x0000000200027213 */ /* 0x000fca0000000000 */
[----:B------:R-:W-:Y:S02]  /*1200*/  IMAD.MOV.U32 R7, RZ, RZ, R2 ;  /* 0x000000ffff077224 */ /* 0x000fe400078e0002 */
[----:B-1----:R-:W-:-:S04]  /*1210*/  VIADD R10, R10, 0xffffffe ;  /* 0x0ffffffe0a0a7836 */ /* 0x002fc80000000000 */
[----:B------:R-:W1:Y:S02]  /*1220*/  F2I.FTZ.U32.TRUNC.NTZ R11, R10 ;  /* 0x0000000a000b7305 */ /* 0x000e64000021f000 */
[----:B-1----:R-:W-:Y:S02]  /*1230*/  IADD3 R4, RZ, -R11, RZ ;  /* 0x8000000bff047210 */ /* 0x002fe40007ffe0ff */
        /* <DEDUP_REMOVED lines=42> */
[----:B------:R-:W-:Y:S02]  /*14e0*/  IADD3 R2, R11, R0, RZ ;  /* 0x000000000b027210 */ /* 0x000fe40007ffe0ff */
[----:B------:R-:W-:Y:S01]  /*14f0*/  MOV R0, R4 ;  /* 0x0000000400007202 */ /* 0x000fe20000000f00 */
[----:B------:R-:W-:Y:S06]  /*1500*/  BRA `(.L_x_2649) ;  /* 0x0000000400487947 */ /* 0x000fec0003800000 */
.L_x_2648:
[----:B------:R-:W1:Y:S01]  /*1510*/  LDC R4, c[0x0][0x278] ;  /* 0x00009e00ff047b82 */ /* 0x000e620000000800 */
[----:B------:R-:W-:Y:S01]  /*1520*/  MOV R0, UR28 ;  /* 0x0000001c00007c02 */ /* 0x000fe20008000f00 */
[----:B------:R-:W-:Y:S02]  /*1530*/  UISETP.NE.AND UP0, UPT, UR15, -0x1, UPT ;  /* 0xffffffff0f00788c */ /* 0x000fe4000bf05270 */
[----:B------:R-:W-:Y:S01]  /*1540*/  ULEA UR5, UR22, 0xffffff00, 0x8 ;  /* 0xffffff0016057891 */ /* 0x000fe2000f8e403f */
[----:B------:R-:W-:-:S03]  /*1550*/  IABS R0, R0 ;  /* 0x0000000000007213 */ /* 0x000fc60000000000 */
        /* <DEDUP_REMOVED lines=15> */
[----:B------:R-:W-:-:S04]  /*1650*/  IMAD.HI.U32 R8, R9, R2, R8 ;  /* 0x0000000209087227 */ /* 0x000fc800078e0008 */
[----:B------:R-:W-:-:S04]  /*1660*/  IMAD.MOV.U32 R2, RZ, RZ, R0 ;  /* 0x000000ffff027224 */ /* 0x000fc800078e0000 */
[----:B------:R-:W-:-:S05]  /*1670*/  IMAD.HI.U32 R0, R8, R2, RZ ;  /* 0x0000000208007227 */ /* 0x000fca00078e00ff */
[----:B------:R-:W-:-:S05]  /*1680*/  IADD3 R5, -R0, RZ, RZ ;  /* 0x000000ff00057210 */ /* 0x000fca0007ffe1ff */
[C---:B------:R-:W-:Y:S02]  /*1690*/  IMAD R5, R6.reuse, R5, R2 ;  /* 0x0000000506057224 */ /* 0x040fe400078e0202 */
[----:B------:R-:W1:Y:S03]  /*16a0*/  LDC.64 R2, c[0x0][0x260] ;  /* 0x00009800ff027b82 */ /* 0x000e660000000a00 */
[----:B------:R-:W-:-:S13]  /*16b0*/  ISETP.GT.U32.AND P1, PT, R6, R5, PT ;  /* 0x000000050600720c */ /* 0x000fda0003f24070 */
[----:B------:R-:W-:Y:S02]  /*16c0*/  @!P1 IMAD.IADD R5, R5, 0x1, -R6 ;  /* 0x0000000105059824 */ /* 0x000fe400078e0a06 */
[----:B------:R-:W-:Y:S01]  /*16d0*/  @!P1 VIADD R0, R0, 0x1 ;  /* 0x0000000100009836 */ /* 0x000fe20000000000 */
[C---:B------:R-:W-:Y:S02]  /*16e0*/  ISETP.NE.AND P1, PT, R4.reuse, RZ, PT ;  /* 0x000000ff0400720c */ /* 0x040fe40003f25270 */
[----:B------:R-:W-:Y:S02]  /*16f0*/  ISETP.GE.U32.AND P3, PT, R5, R6, PT ;  /* 0x000000060500720c */ /* 0x000fe40003f66070 */
[----:B------:R-:W-:Y:S02]  /*1700*/  LOP3.LUT R5, R4, UR28, RZ, 0x3c, !PT ;  /* 0x0000001c04057c12 */ /* 0x000fe4000f8e3cff */
[----:B------:R-:W-:Y:S02]  /*1710*/  SHF.R.S32.HI R6, RZ, 0x1f, R32 ;  /* 0x0000001fff067819 */ /* 0x000fe40000011420 */
        /* <DEDUP_REMOVED lines=16> */
.L_x_2650:
        /* <DEDUP_REMOVED lines=33> */
.L_x_2649:
        /* <DEDUP_REMOVED lines=9> */
[----:B------:R-:W-:Y:S01]  /*1ac0*/  SHF.R.S32.HI R108, RZ, 0x2, R48 ;  /* 0x00000002ff6c7819 */ /* 0x000fe20000011430 */
[----:B------:R-:W-:Y:S01]  /*1ad0*/  USHF.L.U64.HI UR19, UR32, 0x5, UR33 ;  /* 0x0000000520137899 */ /* 0x000fe20008010221 */
[----:B------:R-:W-:Y:S01]  /*1ae0*/  SHF.R.S32.HI R35, RZ, 0x3, R40 ;  /* 0x00000003ff237819 */ /* 0x000fe20000011428 */
[----:B------:R-:W4:Y:S01]  /*1af0*/  LDC.64 R114, c[0x0][0x250] ;  /* 0x00009400ff727b82 */ /* 0x000f220000000a00 */
[C---:B------:R-:W-:Y:S01]  /*1b00*/  LEA.HI R7, R48.reuse, R108, RZ, 0x1 ;  /* 0x0000006c30077211 */ /* 0x040fe200078f08ff */
[----:B------:R-:W-:Y:S01]  /*1b10*/  @!UP0 ULDC.64 UR4, c[0x0][0x228] ;  /* 0x00008a0000048ab9 */ /* 0x000fe20000000a00 */
[----:B------:R-:W-:Y:S01]  /*1b20*/  LOP3.LUT R48, R48, 0xfffffffc, RZ, 0xc0, !PT ;  /* 0xfffffffc30307812 */ /* 0x000fe200078ec0ff */
[----:B------:R-:W-:Y:S01]  /*1b30*/  @UP0 UIMAD.WIDE.U32 UR30, UR12, UR10, URZ ;  /* 0x0000000a0c1e02a5 */ /* 0x000fe2000f8e003f */
[-C--:B------:R-:W-:Y:S01]  /*1b40*/  LEA.HI R99, R43, R33.reuse, RZ, 0x5 ;  /* 0x000000212b637211 */ /* 0x080fe200078f28ff */
[----:B------:R-:W-:Y:S01]  /*1b50*/  @!UP0 UIMAD.WIDE.U32 UR34, UR23, UR4, URZ ;  /* 0x00000004172282a5 */ /* 0x000fe2000f8e003f */
[----:B------:R-:W-:Y:S01]  /*1b60*/  LOP3.LUT R7, R7, 0x7fffffe, RZ, 0xc0, !PT ;  /* 0x07fffffe07077812 */ /* 0x000fe200078ec0ff */
[----:B------:R-:W-:Y:S01]  /*1b70*/  IMAD.IADD R48, R33, 0x1, -R48 ;  /* 0x0000000121307824 */ /* 0x000fe200078e0a30 */
[----:B------:R-:W-:Y:S01]  /*1b80*/  LEA.HI R43, R43, R33, RZ, 0x4 ;  /* 0x000000212b2b7211 */ /* 0x000fe200078f20ff */
[----:B------:R-:W-:Y:S01]  /*1b90*/  IMAD.SHL.U32 R4, R35, 0x40, RZ ;  /* 0x0000004023047824 */ /* 0x000fe200078e00ff */
[----:B------:R-:W-:Y:S01]  /*1ba0*/  LOP3.LUT R40, R40, 0xfffffff8, RZ, 0xc0, !PT ;  /* 0xfffffff828287812 */ /* 0x000fe200078ec0ff */
[----:B------:R-:W-:Y:S01]  /*1bb0*/  IMAD.SHL.U32 R196, R48, 0x8, RZ ;  /* 0x0000000830c47824 */ /* 0x000fe200078e00ff */
[----:B------:R-:W-:Y:S01]  /*1bc0*/  @!UP0 UMOV UR30, UR34 ;  /* 0x00000022001e8c82 */ /* 0x000fe20008000000 */
[----:B------:R-:W-:Y:S01]  /*1bd0*/  @!UP0 UIMAD UR13, UR26, UR4, URZ ;  /* 0x000000041a0d82a4 */ /* 0x000fe2000f8e023f */
[----:B------:R-:W-:Y:S01]  /*1be0*/  SHF.R.S32.HI R99, RZ, 0x5, R99 ;  /* 0x00000005ff637819 */ /* 0x000fe20000011463 */
[----:B------:R-:W-:Y:S01]  /*1bf0*/  IMAD.IADD R7, R108, 0x1, -R7 ;  /* 0x000000016c077824 */ /* 0x000fe200078e0a07 */
[----:B------:R-:W-:Y:S01]  /*1c00*/  IADD3 R12, P1, R196, UR30, RZ ;  /* 0x0000001ec40c7c10 */ /* 0x000fe2000ff3e0ff */
[----:B------:R-:W-:Y:S01]  /*1c10*/  USHF.R.S32.HI UR30, URZ, 0x1f, UR29 ;  /* 0x0000001f3f1e7899 */ /* 0x000fe2000801141d */
[----:B------:R-:W-:Y:S01]  /*1c20*/  LOP3.LUT R43, R43, 0xfffffff0, RZ, 0xc0, !PT ;  /* 0xfffffff02b2b7812 */ /* 0x000fe200078ec0ff */
[----:B------:R-:W-:Y:S01]  /*1c30*/  IMAD.IADD R40, R33, 0x1, -R40 ;  /* 0x0000000121287824 */ /* 0x000fe200078e0a28 */
[----:B------:R-:W-:Y:S01]  /*1c40*/  LOP3.LUT R4, R4, 0xc0, RZ, 0xc0, !PT ;  /* 0x000000c004047812 */ /* 0x000fe200078ec0ff */
[----:B------:R-:W-:Y:S01]  /*1c50*/  ULEA.HI UR30, UR30, UR29, URZ, 0x8 ;  /* 0x0000001d1e1e7291 */ /* 0x000fe2000f8f403f */
[----:B------:R-:W-:Y:S01]  /*1c60*/  IMAD R99, R99, 0x8, R7 ;  /* 0x0000000863637824 */ /* 0x000fe200078e0207 */
[----:B------:R-:W-:Y:S01]  /*1c70*/  @!UP0 UIMAD UR13, UR23, UR5, UR13 ;  /* 0x00000005170d82a4 */ /* 0x000fe2000f8e020d */
[--C-:B------:R-:W-:Y:S01]  /*1c80*/  SHF.R.S32.HI R197, RZ, 0x1f, R196.reuse ;  /* 0x0000001fffc57819 */ /* 0x100fe200000114c4 */
[----:B------:R-:W-:Y:S01]  /*1c90*/  USHF.R.S32.HI UR30, URZ, 0x8, UR30 ;  /* 0x000000083f1e7899 */ /* 0x000fe2000801141e */
[----:B------:R-:W-:Y:S01]  /*1ca0*/  IADD3 R10, P0, R196, UR16, RZ ;  /* 0x00000010c40a7c10 */ /* 0x000fe2000ff1e0ff */
[----:B------:R-:W-:Y:S01]  /*1cb0*/  IMAD.IADD R43, R33, 0x1, -R43 ;  /* 0x00000001212b7824 */ /* 0x000fe200078e0a2b */
[----:B------:R-:W-:Y:S01]  /*1cc0*/  LOP3.LUT R7, R4, 0x18, R196, 0xf8, !PT ;  /* 0x0000001804077812 */ /* 0x000fe200078ef8c4 */
[----:B------:R-:W-:Y:S01]  /*1cd0*/  @UP0 UIMAD UR12, UR12, UR11, UR31 ;  /* 0x0000000b0c0c02a4 */ /* 0x000fe2000f8e021f */
[----:B------:R-:W-:Y:S01]  /*1ce0*/  SHF.R.U32.HI R4, RZ, 0x3, R4 ;  /* 0x00000003ff047819 */ /* 0x000fe20000011604 */
[----:B------:R-:W-:Y:S01]  /*1cf0*/  @!UP0 UIADD3 UR12, UR35, UR13, URZ ;  /* 0x0000000d230c8290 */ /* 0x000fe2000fffe03f */
[----:B------:R-:W-:Y:S01]  /*1d00*/  LEA.HI R34, R40, R40, RZ, 0x1 ;  /* 0x0000002828227211 */ /* 0x000fe200078f08ff */
[----:B------:R-:W-:Y:S01]  /*1d10*/  UISETP.LT.AND UP0, UPT, UR18, UR30, UPT ;  /* 0x0000001e1200728c */ /* 0x000fe2000bf01270 */
[--C-:B------:R-:W-:Y:S01]  /*1d20*/  SHF.R.S32.HI R109, RZ, 0x1f, R108.reuse ;  /* 0x0000001fff6d7819 */ /* 0x100fe2000001146c */
[----:B------:R-:W-:Y:S01]  /*1d30*/  ULDC.64 UR4, c[0x0][0x268] ;  /* 0x00009a0000047ab9 */ /* 0x000fe20000000a00 */
[----:B------:R-:W-:Y:S01]  /*1d40*/  IADD3.X R11, R197, UR15, RZ, P0, !PT ;  /* 0x0000000fc50b7c10 */ /* 0x000fe200087fe4ff */
[----:B------:R-:W-:Y:S01]  /*1d50*/  USEL UR30, UR18, UR30, !UP0 ;  /* 0x0000001e121e7287 */ /* 0x000fe2000c000000 */
[----:B------:R-:W-:Y:S01]  /*1d60*/  IADD3 R100, P0, R108, R8, RZ ;  /* 0x000000086c647210 */ /* 0x000fe20007f1e0ff */
[----:B---3--:R-:W-:Y:S01]  /*1d70*/  IMAD.WIDE R14, R14, 0x40, R108 ;  /* 0x000000400e0e7825 */ /* 0x008fe200078e026c */
[----:B------:R-:W-:Y:S01]  /*1d80*/  LOP3.LUT R4, R7, R4, RZ, 0x3c, !PT ;  /* 0x0000000407047212 */ /* 0x000fe200078e3cff */
[----:B------:R-:W-:Y:S01]  /*1d90*/  UISETP.GT.AND UP0, UPT, UR22, UR30, UPT ;  /* 0x0000001e1600728c */ /* 0x000fe2000bf04270 */
[----:B------:R-:W-:Y:S01]  /*1da0*/  LEA.HI R42, R43, R43, RZ, 0x1 ;  /* 0x0000002b2b2a7211 */ /* 0x000fe200078f08ff */
[----:B------:R-:W-:Y:S01]  /*1db0*/  IMAD.X R102, R109, 0x1, R6, P0 ;  /* 0x000000016d667824 */ /* 0x000fe200000e0606 */
[----:B------:R-:W-:Y:S01]  /*1dc0*/  LOP3.LUT R7, R34, 0xfffffffe, RZ, 0xc0, !PT ;  /* 0xfffffffe22077812 */ /* 0x000fe200078ec0ff */
[----:B------:R-:W-:Y:S01]  /*1dd0*/  IMAD.U32 R99, R99, 0x20, R4 ;  /* 0x0000002063637824 */ /* 0x000fe200078e0004 */
[--C-:B------:R-:W-:Y:S01]  /*1de0*/  SHF.R.S32.HI R9, RZ, 0x1, R42.reuse ;  /* 0x00000001ff097819 */ /* 0x100fe2000001142a */
[----:B------:R-:W-:Y:S01]  /*1df0*/  IMAD R4, R84, UR4, RZ ;  /* 0x0000000454047c24 */ /* 0x000fe2000f8e02ff */
[----:B------:R-:W-:Y:S01]  /*1e00*/  SHF.R.S32.HI R41, RZ, 0x1f, R42 ;  /* 0x0000001fff297819 */ /* 0x000fe2000001142a */
[----:B------:R-:W-:Y:S01]  /*1e10*/  IMAD.IADD R40, R40, 0x1, -R7 ;  /* 0x0000000128287824 */ /* 0x000fe200078e0a07 */
[----:B------:R-:W-:Y:S01]  /*1e20*/  IADD3 R104, P0, R196, R3, RZ ;  /* 0x00000003c4687210 */ /* 0x000fe20007f1e0ff */
[----:B------:R-:W-:Y:S01]  /*1e30*/  IMAD R7, R15, UR10, RZ ;  /* 0x0000000a0f077c24 */ /* 0x000fe2000f8e02ff */
[----:B------:R-:W-:Y:S01]  /*1e40*/  IADD3.X R13, R197, UR12, RZ, P1, !PT ;  /* 0x0000000cc50d7c10 */ /* 0x000fe20008ffe4ff */
[C---:B------:R-:W-:Y:S01]  /*1e50*/  IMAD R4, R0.reuse, UR5, R4 ;  /* 0x0000000500047c24 */ /* 0x040fe2000f8e0204 */
[----:B------:R-:W-:Y:S01]  /*1e60*/  LEA.HI R41, R41, R9, RZ, 0x2 ;  /* 0x0000000929297211 */ /* 0x000fe200078f10ff */
[----:B------:R-:W-:Y:S01]  /*1e70*/  IMAD.WIDE.U32 R10, R0, UR4, R10 ;  /* 0x00000004000a7c25 */ /* 0x000fe2000f8e000a */
[----:B--2---:R-:W-:Y:S01]  /*1e80*/  LEA.HI R50, R50, R50, RZ, 0x1 ;  /* 0x0000003232327211 */ /* 0x004fe200078f08ff */
[----:B------:R-:W-:Y:S01]  /*1e90*/  ULDC.64 UR4, c[0x0][0x258] ;  /* 0x0000960000047ab9 */ /* 0x000fe20000000a00 */
[----:B------:R-:W-:Y:S01]  /*1ea0*/  LOP3.LUT R41, R41, 0xfffffffc, RZ, 0xc0, !PT ;  /* 0xfffffffc29297812 */ /* 0x000fe200078ec0ff */
[----:B------:R-:W-:Y:S01]  /*1eb0*/  IMAD.X R105, R197, 0x1, R2, P0 ;  /* 0x00000001c5697824 */ /* 0x000fe200000e0602 */
[----:B------:R-:W-:Y:S01]  /*1ec0*/  PLOP3.LUT P0, PT, PT, PT, UP0, 0x80, 0x0 ;  /* 0x000000000000781c */ /* 0x000fe20003f0f008 */
[C---:B------:R-:W-:Y:S01]  /*1ed0*/  IMAD R7, R14.reuse, UR11, R7 ;  /* 0x0000000b0e077c24 */ /* 0x040fe2000f8e0207 */
[----:B------:R-:W-:Y:S01]  /*1ee0*/  SHF.R.S32.HI R47, RZ, 0x1, R50 ;  /* 0x00000001ff2f7819 */ /* 0x000fe20000011432 */
[----:B------:R-:W-:Y:S01]  /*1ef0*/  IMAD.WIDE.U32 R12, R14, UR10, R12 ;  /* 0x0000000a0e0c7c25 */ /* 0x000fe2000f8e000c */
[----:B------:R-:W-:Y:S01]  /*1f00*/  UIMAD UR10, UR25, UR4, URZ ;  /* 0x00000004190a72a4 */ /* 0x000fe2000f8e023f */
[----:B----4-:R-:W-:Y:S01]  /*1f10*/  SHF.L.U64.HI R221, R114, 0x5, R115 ;  /* 0x0000000572dd7819 */ /* 0x010fe20000010273 */
[----:B------:R-:W-:Y:S01]  /*1f20*/  USHF.L.U32 UR20, UR32, 0x5, URZ ;  /* 0x0000000520147899 */ /* 0x000fe2000800063f */
[----:B------:R-:W-:Y:S01]  /*1f30*/  IMAD.SHL.U32 R48, R48, 0x4, RZ ;  /* 0x0000000430307824 */ /* 0x000fe200078e00ff */
[----:B------:R-:W-:Y:S01]  /*1f40*/  UIMAD UR5, UR28, UR5, UR10 ;  /* 0x000000051c0572a4 */ /* 0x000fe2000f8e020a */
[----:B------:R-:W-:Y:S01]  /*1f50*/  IMAD.IADD R13, R13, 0x1, R7 ;  /* 0x000000010d0d7824 */ /* 0x000fe200078e0207 */
[----:B------:R-:W-:Y:S01]  /*1f60*/  SHF.R.S32.HI R34, RZ, 0x1, R34 ;  /* 0x00000001ff227819 */ /* 0x000fe20000011422 */
[----:B------:R-:W-:-:S02]  /*1f70*/  IMAD.U32 R112, RZ, RZ, UR4 ;  /* 0x00000004ff707e24 */ /* 0x000fc4000f8e00ff */
[----:B------:R-:W-:Y:S02]  /*1f80*/  IMAD.IADD R41, R9, 0x1, -R41 ;  /* 0x0000000109297824 */ /* 0x000fe400078e0a29 */
[----:B------:R-:W-:Y:S02]  /*1f90*/  IMAD R102, R102, R114, RZ ;  /* 0x0000007266667224 */ /* 0x000fe400078e02ff */
[----:B------:R-:W-:Y:S01]  /*1fa0*/  IMAD R49, R108, R47, R48 ;  /* 0x0000002f6c317224 */ /* 0x000fe200078e0230 */
[----:B------:R-:W-:Y:S01]  /*1fb0*/  LOP3.LUT P1, RZ, R41, 0x2, RZ, 0xc0, !PT ;  /* 0x0000000229ff7812 */ /* 0x000fe2000782c0ff */
[----:B------:R-:W-:Y:S02]  /*1fc0*/  IMAD.IADD R11, R11, 0x1, R4 ;  /* 0x000000010b0b7824 */ /* 0x000fe400078e0204 */
[----:B------:R-:W-:Y:S01]  /*1fd0*/  IMAD R106, R109, UR32, RZ ;  /* 0x000000206d6a7c24 */ /* 0x000fe2000f8e02ff */
[----:B------:R-:W-:Y:S01]  /*1fe0*/  SHF.R.S32.HI R46, RZ, 0x1f, R49 ;  /* 0x0000001fff2e7819 */ /* 0x000fe20000011431 */
[----:B------:R-:W-:-:S04]  /*1ff0*/  IMAD.WIDE.U32 R112, R112, UR28, R12 ;  /* 0x0000001c70707c25 */ /* 0x000fc8000f8e000c */
[----:B------:R-:W-:Y:S02]  /*2000*/  IMAD R102, R100, R115, R102 ;  /* 0x0000007364667224 */ /* 0x000fe400078e0266 */
        /* <DEDUP_REMOVED lines=41> */
[C---:B------:R-:W-:Y:S01]  /*22a0*/  IMAD.WIDE.U32 R12, R6.reuse, UR14, R12 ;  /* 0x0000000e060c7c25 */ /* 0x040fe2000f8e000c */
        /* <DEDUP_REMOVED lines=25> */
[C---:B------:R-:W-:Y:S01]  /*2440*/  IMAD R82, R0.reuse, UR5, R82 ;  /* 0x0000000500527c24 */ /* 0x040fe2000f8e0252 */
        /* <DEDUP_REMOVED lines=49> */
[C---:B------:R-:W-:Y:S01]  /*2760*/  IMAD R54, R47.reuse, 0xc0, RZ ;  /* 0x000000c02f367824 */ /* 0x040fe200078e02ff */
        /* <DEDUP_REMOVED lines=56> */
.L_x_2705:
        /* <DEDUP_REMOVED lines=11> */
[----:B-123--:R-:W2:Y:S01]  /*2ba0*/  @!P0 LDG.E.128 R4, desc[UR6][R2.64] ;  /* 0x0000000602048981 */ /* 0x00eea2000c1e1d00 */
[----:B----4-:R-:W-:Y:S01]  /*2bb0*/  @!P0 IMAD.MOV.U32 R18, RZ, RZ, R81 ;  /* 0x000000ffff128224 */ /* 0x010fe200078e0051 */
        /* <DEDUP_REMOVED lines=76> */
[----:B------:R-:W-:Y:S04]  /*3080*/  ISETP.GE.AND P0, PT, R196, UR4, PT ;  /* 0x00000004c4007c0c */ /* 0x000fe8000bf06270 */
        /* <DEDUP_REMOVED lines=19> */
[-C--:B------:R-:W-:Y:S01]  /*31c0*/  @!P0 FMUL.FTZ R25, R7, R0.reuse ;  /* 0x0000000007198220 */ /* 0x080fe20000410000 */
[----:B------:R-:W-:Y:S01]  /*31d0*/  @!P0 FMUL.FTZ R0, R6, R0 ;  /* 0x0000000006008220 */ /* 0x000fe20000410000 */
[----:B------:R-:W-:Y:S01]  /*31e0*/  @!P0 FMUL.FTZ R27, R22, R4 ;  /* 0x00000004161b8220 */ /* 0x000fe20000410000 */
[----:B------:R-:W-:Y:S01]  /*31f0*/  @!P0 FMUL.FTZ R28, R20, R5 ;  /* 0x00000005141c8220 */ /* 0x000fe20000410000 */
[-C--:B------:R-:W-:Y:S01]  /*3200*/  @!P0 FFMA.FTZ R25, R6, R8.reuse, -R25 ;  /* 0x0000000806198223 */ /* 0x080fe20000010819 */
[----:B------:R-:W-:Y:S01]  /*3210*/  @!P0 SHF.L.U32 R6, R19, 0x10, RZ ;  /* 0x0000001013068819 */ /* 0x000fe200000006ff */
[----:B------:R-:W-:Y:S01]  /*3220*/  @!P0 FFMA.FTZ R0, R7, R8, R0 ;  /* 0x0000000807008223 */ /* 0x000fe20000010000 */
[----:B------:R-:W-:Y:S01]  /*3230*/  @!P0 LOP3.LUT R8, R17, 0xffff0000, RZ, 0xc0, !PT ;  /* 0xffff000011088812 */ /* 0x000fe200078ec0ff */
[----:B------:R-:W-:Y:S02]  /*3240*/  @!P0 IMAD.U32 R7, R18, 0x10000, RZ ;  /* 0x0001000012078824 */ /* 0x000fe400078e00ff */
[----:B------:R-:W-:Y:S01]  /*3250*/  @!P0 FMUL.FTZ R4, R6, R4 ;  /* 0x0000000406048220 */ /* 0x000fe20000410000 */
[----:B------:R-:W-:Y:S01]  /*3260*/  @!P0 F2FP.BF16.F32.PACK_AB R0, R0, R25 ;  /* 0x000000190000823e */ /* 0x000fe200000010ff */
[-C--:B------:R-:W-:Y:S01]  /*3270*/  @!P0 FMUL.FTZ R26, R8, R2.reuse ;  /* 0x00000002081a8220 */ /* 0x080fe20000410000 */
[C---:B------:R-:W-:Y:S01]  /*3280*/  @!P0 FMUL.FTZ R2, R3.reuse, R2 ;  /* 0x0000000203028220 */ /* 0x040fe20000410000 */
[----:B------:R-:W-:Y:S01]  /*3290*/  @!P0 FFMA.FTZ R27, R6, R23, -R27 ;  /* 0x00000017061b8223 */ /* 0x000fe2000001081b */
[----:B------:R-:W-:Y:S01]  /*32a0*/  MOV R6, R79 ;  /* 0x0000004f00067202 */ /* 0x000fe20000000f00 */
[----:B------:R-:W-:Y:S01]  /*32b0*/  @!P0 FFMA.FTZ R26, R3, R15, -R26 ;  /* 0x0000000f031a8223 */ /* 0x000fe2000001081a */
[C---:B------:R-:W-:Y:S01]  /*32c0*/  @!P0 FMUL.FTZ R3, R7.reuse, R5 ;  /* 0x0000000507038220 */ /* 0x040fe20000410000 */
[----:B------:R-:W-:Y:S01]  /*32d0*/  @!P0 FFMA.FTZ R2, R8, R15, R2 ;  /* 0x0000000f08028223 */ /* 0x000fe20000010002 */
[-C--:B------:R-:W-:Y:S01]  /*32e0*/  @!P0 FFMA.FTZ R7, R7, R21.reuse, -R28 ;  /* 0x0000001507078223 */ /* 0x080fe2000001081c */
[----:B------:R-:W-:Y:S02]  /*32f0*/  @!P0 IMAD.MOV.U32 R16, RZ, RZ, R0 ;  /* 0x000000ffff108224 */ /* 0x000fe400078e0000 */
[----:B------:R-:W-:Y:S01]  /*3300*/  @!P0 FFMA.FTZ R3, R20, R21, R3 ;  /* 0x0000001514038223 */ /* 0x000fe20000010003 */
[----:B------:R-:W-:Y:S01]  /*3310*/  @!P0 FFMA.FTZ R4, R22, R23, R4 ;  /* 0x0000001716048223 */ /* 0x000fe20000010004 */
[----:B------:R-:W-:Y:S03]  /*3320*/  @!P0 F2FP.BF16.F32.PACK_AB R2, R2, R26 ;  /* 0x0000001a0202823e */ /* 0x000fe600000010ff */
[----:B------:R-:W-:Y:S01]  /*3330*/  @!P0 F2FP.BF16.F32.PACK_AB R3, R3, R7 ;  /* 0x000000070303823e */ /* 0x000fe200000010ff */
[----:B------:R-:W-:Y:S01]  /*3340*/  IMAD.MOV.U32 R7, RZ, RZ, R78 ;  /* 0x000000ffff077224 */ /* 0x000fe200078e004e */
[----:B------:R-:W-:Y:S02]  /*3350*/  @!P0 F2FP.BF16.F32.PACK_AB R4, R4, R27 ;  /* 0x0000001b0404823e */ /* 0x000fe400000010ff */
[----:B------:R-:W-:Y:S02]  /*3360*/  @!P0 MOV R17, R2 ;  /* 0x0000000200118202 */ /* 0x000fe40000000f00 */
[----:B------:R-:W-:Y:S02]  /*3370*/  @!P0 MOV R18, R3 ;  /* 0x0000000300128202 */ /* 0x000fe40000000f00 */
[----:B------:R-:W-:Y:S05]  /*3380*/  @!P0 MOV R19, R4 ;  /* 0x0000000400138202 */ /* 0x000fea0000000f00 */
[----:B------:R3:W-:Y:S02]  /*3390*/  STG.E.128 desc[UR6][R6.64], R16 ;  /* 0x0000001006007986 */ /* 0x0007e4000c101d06 */
.L_x_2655:
[----:B------:R-:W-:Y:S05]  /*33a0*/  BSYNC B0 ;  /* 0x0000000000007941 */ /* 0x000fea0003800000 */
.L_x_2654:
        /* <DEDUP_REMOVED lines=60> */
.L_x_2657:
[----:B------:R-:W-:Y:S05]  /*3770*/  BSYNC B0 ;  /* 0x0000000000007941 */ /* 0x000fea0003800000 */
.L_x_2656:
        /* <DEDUP_REMOVED lines=61> */
.L_x_2659:
[----:B------:R-:W-:Y:S05]  /*3b50*/  BSYNC B0 ;  /* 0x0000000000007941 */ /* 0x000fea0003800000 */
.L_x_2658:
        /* <DEDUP_REMOVED lines=15> */
[----:B------:R-:W-:Y:S06]  /*3c50*/  IMAD.MOV.U32 R5, RZ, RZ, R84 ;  /* 0x000000ffff057224 */ /* 0x000fec00078e0054 */
        /* <DEDUP_REMOVED lines=11> */
[----:B---34-:R-:W2:Y:S08]  /*3d10*/  LDG.E.128 R16, desc[UR6][R4.64] ;  /* 0x0000000604107981 */ /* 0x018eb0000c1e1d00 */
        /* <DEDUP_REMOVED lines=13> */
[----:B------:R-:W-:Y:S01]  /*3df0*/  @!P0 SHF.L.U32 R3, R17, 0x10, RZ ;  /* 0x0000001011038819 */ /* 0x000fe200000006ff */
[-C--:B------:R-:W-:Y:S01]  /*3e00*/  @!P0 FFMA.FTZ R25, R6, R8.reuse, -R25 ;  /* 0x0000000806198223 */ /* 0x080fe20000010819 */
[----:B------:R-:W-:Y:S01]  /*3e10*/  @!P0 LOP3.LUT R22, R19, 0xffff0000, RZ, 0xc0, !PT ;  /* 0xffff000013168812 */ /* 0x000fe200078ec0ff */
[----:B------:R-:W-:Y:S01]  /*3e20*/  @!P0 FFMA.FTZ R0, R7, R8, R0 ;  /* 0x0000000807008223 */ /* 0x000fe20000010000 */
[----:B------:R-:W-:Y:S01]  /*3e30*/  @!P0 LOP3.LUT R8, R17, 0xffff0000, RZ, 0xc0, !PT ;  /* 0xffff000011088812 */ /* 0x000fe200078ec0ff */
        /* <DEDUP_REMOVED lines=10> */
[C---:B------:R-:W-:Y:S01]  /*3ee0*/  @!P0 FMUL.FTZ R3, R7.reuse, R5 ;  /* 0x0000000507038220 */ /* 0x040fe20000410000 */
[-C--:B------:R-:W-:Y:S01]  /*3ef0*/  @!P0 FMUL.FTZ R29, R22, R4.reuse ;  /* 0x00000004161d8220 */ /* 0x080fe20000410000 */
[----:B------:R-:W-:Y:S01]  /*3f00*/  @!P0 FMUL.FTZ R4, R6, R4 ;  /* 0x0000000406048220 */ /* 0x000fe20000410000 */
[----:B------:R-:W-:Y:S01]  /*3f10*/  @!P0 FFMA.FTZ R2, R8, R15, R2 ;  /* 0x0000000f08028223 */ /* 0x000fe20000010002 */
[----:B------:R-:W-:Y:S01]  /*3f20*/  @!P0 FFMA.FTZ R3, R20, R21, R3 ;  /* 0x0000001514038223 */ /* 0x000fe20000010003 */
[----:B------:R-:W-:Y:S01]  /*3f30*/  MOV R20, R79 ;  /* 0x0000004f00147202 */ /* 0x000fe20000000f00 */
[----:B------:R-:W-:Y:S01]  /*3f40*/  @!P0 FFMA.FTZ R7, R7, R21, -R36 ;  /* 0x0000001507078223 */ /* 0x000fe20000010824 */
[----:B------:R-:W-:Y:S01]  /*3f50*/  IMAD.MOV.U32 R21, RZ, RZ, R78 ;  /* 0x000000ffff157224 */ /* 0x000fe200078e004e */
[----:B------:R-:W-:Y:S01]  /*3f60*/  @!P0 F2FP.BF16.F32.PACK_AB R2, R2, R28 ;  /* 0x0000001c0202823e */ /* 0x000fe200000010ff */
[-C--:B------:R-:W-:Y:S01]  /*3f70*/  @!P0 FFMA.FTZ R29, R6, R23.reuse, -R29 ;  /* 0x00000017061d8223 */ /* 0x080fe2000001081d */
[----:B------:R-:W-:Y:S01]  /*3f80*/  @!P0 FFMA.FTZ R4, R22, R23, R4 ;  /* 0x0000001716048223 */ /* 0x000fe20000010004 */
[----:B------:R-:W-:Y:S01]  /*3f90*/  @!P0 F2FP.BF16.F32.PACK_AB R3, R3, R7 ;  /* 0x000000070303823e */ /* 0x000fe200000010ff */
[----:B------:R-:W-:Y:S03]  /*3fa0*/  IMAD.WIDE.U32 R20, R26, 0xc0, R20 ;  /* 0x000000c01a147825 */ /* 0x000fe600078e0014 */
[----:B------:R-:W-:Y:S01]  /*3fb0*/  @!P0 F2FP.BF16.F32.PACK_AB R4, R4, R29 ;  /* 0x0000001d0404823e */ /* 0x000fe200000010ff */
[----:B------:R-:W-:Y:S01]  /*3fc0*/  @!P0 IMAD.MOV.U32 R17, RZ, RZ, R2 ;  /* 0x000000ffff118224 */ /* 0x000fe200078e0002 */
[----:B------:R-:W-:Y:S02]  /*3fd0*/  IADD3 R21, R21, R27, RZ ;  /* 0x0000001b15157210 */ /* 0x000fe40007ffe0ff */
[----:B------:R-:W-:Y:S02]  /*3fe0*/  @!P0 MOV R18, R3 ;  /* 0x0000000300128202 */ /* 0x000fe40000000f00 */
[----:B------:R-:W-:Y:S05]  /*3ff0*/  @!P0 MOV R19, R4 ;  /* 0x0000000400138202 */ /* 0x000fea0000000f00 */
[----:B------:R2:W-:Y:S02]  /*4000*/  STG.E.128 desc[UR6][R20.64], R16 ;  /* 0x0000001014007986 */ /* 0x0005e4000c101d06 */
.L_x_2661:
[----:B------:R-:W-:Y:S05]  /*4010*/  BSYNC B0 ;  /* 0x0000000000007941 */ /* 0x000fea0003800000 */
.L_x_2660:
        /* <DEDUP_REMOVED lines=60> */
.L_x_2663:
[----:B------:R-:W-:Y:S05]  /*43e0*/  BSYNC B0 ;  /* 0x0000000000007941 */ /* 0x000fea0003800000 */
.L_x_2662:
[----:B------:R-:W-:Y:S04]  /*43f0*/  BSSY B0, `(.L_x_2664) ;  /* 0x0000041000007945 */ /* 0x000fe80003800000 */
[----:B------:R-:W-:Y:S05]  /*4400*/  @P3 BRA `(.L_x_2665) ;  /* 0x0000000000fc3947 */ /* 0x000fea0003800000 */
[----:B------:R-:W-:Y:S01]  /*4410*/  ISETP.GE.AND P0, PT, R196, UR4, PT ;  /* 0x00000004c4007c0c */ /* 0x000fe2000bf06270 */
[----:B------:R-:W5:Y:S01]  /*4420*/  LDC.64 R2, c[0x0][0x338] ;  /* 0x0000ce00ff027b82 */ /* 0x000f620000000a00 */
[----:B-1----:R-:W-:Y:S01]  /*4430*/  MOV R4, R85 ;  /* 0x0000005500047202 */ /* 0x002fe20000000f00 */
[----:B------:R-:W-:Y:S06]  /*4440*/  IMAD.MOV.U32 R5, RZ, RZ, R84 ;  /* 0x000000ffff057224 */ /* 0x000fec00078e0054 */
        /* <DEDUP_REMOVED lines=11> */
[----:B--234-:R-:W2:Y:S08]  /*4500*/  LDG.E.128 R16, desc[UR6][R4.64] ;  /* 0x0000000604107981 */ /* 0x01ceb0000c1e1d00 */
        /* <DEDUP_REMOVED lines=47> */
.L_x_2665:
[----:B------:R-:W-:Y:S05]  /*4800*/  BSYNC B0 ;  /* 0x0000000000007941 */ /* 0x000fea0003800000 */
.L_x_2664:
        /* <DEDUP_REMOVED lines=65> */
.L_x_2667:
[----:B------:R-:W-:Y:S05]  /*4c20*/  BSYNC B0 ;  /* 0x0000000000007941 */ /* 0x000fea0003800000 */
.L_x_2666:
        /* <DEDUP_REMOVED lines=65> */
.L_x_2669:
[----:B------:R-:W-:Y:S05]  /*5040*/  BSYNC B0 ;  /* 0x0000000000007941 */ /* 0x000fea0003800000 */
.L_x_2668:
        /* <DEDUP_REMOVED lines=8> */
.L_x_2653:
        /* <DEDUP_REMOVED lines=93> */
.L_x_2674:
[----:B------:R-:W-:Y:S05]  /*56a0*/  BSYNC B0 ;  /* 0x0000000000007941 */ /* 0x000fea0003800000 */
.L_x_2673:
[----:B-----5:R2:W-:Y:S02]  /*56b0*/  STG.E.128 desc[UR6][R126.64], R16 ;  /* 0x000000107e007986 */ /* 0x0205e4000c101d06 */
.L_x_2672:
[----:B------:R-:W-:Y:S05]  /*56c0*/  BSYNC B1 ;  /* 0x0000000000017941 */ /* 0x000fea0003800000 */
.L_x_2671:
[C---:B------:R-:W-:Y:S01]  /*56d0*/  ISETP.GE.OR P0, PT, R98.reuse, R123, P1 ;  /* 0x0000007b6200720c */ /* 0x040fe20000f06670 */
[----:B------:R-:W-:Y:S03]  /*56e0*/  BSSY B1, `(.L_x_2675) ;  /* 0x0000061000017945 */ /* 0x000fe60003800000 */
[----:B------:R-:W-:Y:S11]  /*56f0*/  ISETP.LT.OR P0, PT, R98, R122, P0 ;  /* 0x0000007a6200720c */ /* 0x000ff60000701670 */
[----:B------:R-:W-:Y:S02]  /*5700*/  @!UPT UIADD3 URZ, URZ, URZ, URZ ;  /* 0x0000003f3f3ff290 */ /* 0x000fe4000fffe03f */
[----:B------:R-:W-:Y:S05]  /*5710*/  @P0 BRA `(.L_x_2676) ;  /* 0x0000000400740947 */ /* 0x000fea0003800000 */
[C---:B-1----:R-:W-:Y:S01]  /*5720*/  LEA R4, P0, R91.reuse, R85, 0x1 ;  /* 0x000000555b047211 */ /* 0x042fe200078008ff */
[----:B--2---:R-:W-:Y:S01]  /*5730*/  IMAD.U32 R126, RZ, RZ, UR20 ;  /* 0x00000014ff7e7e24 */ /* 0x004fe2000f8e00ff */
[----:B------:R-:W-:Y:S01]  /*5740*/  ISETP.GE.AND P2, PT, R196, UR4, PT ;  /* 0x00000004c4007c0c */ /* 0x000fe2000bf46270 */
[----:B------:R-:W-:Y:S01]  /*5750*/  IMAD.U32 R2, RZ, RZ, UR20 ;  /* 0x00000014ff027e24 */ /* 0x000fe2000f8e00ff */
[----:B------:R-:W-:Y:S01]  /*5760*/  LEA.HI.X R5, R91, R84, R90, 0x1, P0 ;  /* 0x000000545b057211 */ /* 0x000fe200000f0c5a */
[----:B------:R-:W-:Y:S01]  /*5770*/  IMAD.U32 R0, RZ, RZ, UR19 ;  /* 0x00000013ff007e24 */ /* 0x000fe2000f8e00ff */
[----:B------:R-:W-:Y:S01]  /*5780*/  LEA R126, P0, R126, R79, 0x1 ;  /* 0x0000004f7e7e7211 */ /* 0x000fe200078008ff */
[----:B------:R-:W-:Y:S02]  /*5790*/  BSSY B0, `(.L_x_2677) ;  /* 0x0000054000007945 */ /* 0x000fe40003800000 */
        /* <DEDUP_REMOVED lines=83> */
.L_x_2678:
[----:B------:R-:W-:Y:S05]  /*5cd0*/  BSYNC B0 ;  /* 0x0000000000007941 */ /* 0x000fea0003800000 */
.L_x_2677:
[----:B-----5:R3:W-:Y:S02]  /*5ce0*/  STG.E.128 desc[UR6][R126.64], R16 ;  /* 0x000000107e007986 */ /* 0x0207e4000c101d06 */
.L_x_2676:
[----:B------:R-:W-:Y:S05]  /*5cf0*/  BSYNC B1 ;  /* 0x0000000000017941 */ /* 0x000fea0003800000 */
.L_x_2675:
        /* <DEDUP_REMOVED lines=11> */
[C---:B--23--:R-:W-:Y:S01]  /*5db0*/  LEA R126, P0, R2.reuse, R79, 0x1 ;  /* 0x0000004f027e7211 */ /* 0x04cfe200078008ff */
        /* <DEDUP_REMOVED lines=84> */
.L_x_2682:
[----:B------:R-:W-:Y:S05]  /*6300*/  BSYNC B0 ;  /* 0x0000000000007941 */ /* 0x000fea0003800000 */
.L_x_2681:
[----:B-----5:R4:W-:Y:S02]  /*6310*/  STG.E.128 desc[UR6][R126.64], R16 ;  /* 0x000000107e007986 */ /* 0x0209e4000c101d06 */
.L_x_2680:
[----:B------:R-:W-:Y:S05]  /*6320*/  BSYNC B1 ;  /* 0x0000000000017941 */ /* 0x000fea0003800000 */
.L_x_2679:
[C---:B------:R-:W-:Y:S01]  /*6330*/  ISETP.GE.OR P0, PT, R96.reuse, R123, P1 ;  /* 0x0000007b6000720c */ /* 0x040fe20000f06670 */
[----:B------:R-:W-:Y:S03]  /*6340*/  BSSY B1, `(.L_x_2683) ;  /* 0x0000066000017945 */ /* 0x000fe60003800000 */
[----:B------:R-:W-:Y:S11]  /*6350*/  ISETP.LT.OR P0, PT, R96, R122, P0 ;  /* 0x0000007a6000720c */ /* 0x000ff60000701670 */
[----:B------:R-:W-:Y:S02]  /*6360*/  @!UPT UIADD3 URZ, URZ, URZ, URZ ;  /* 0x0000003f3f3ff290 */ /* 0x000fe4000fffe03f */
[----:B------:R-:W-:Y:S05]  /*6370*/  @P0 BRA `(.L_x_2684) ;  /* 0x0000000400880947 */ /* 0x000fea0003800000 */
[----:B-1----:R-:W-:Y:S01]  /*6380*/  MOV R4, R85 ;  /* 0x0000005500047202 */ /* 0x002fe20000000f00 */
[----:B------:R-:W1:Y:S01]  /*6390*/  LDC.64 R2, c[0x0][0x338] ;  /* 0x0000ce00ff027b82 */ /* 0x000e620000000a00 */
[----:B------:R-:W-:Y:S01]  /*63a0*/  MOV R5, R84 ;  /* 0x0000005400057202 */ /* 0x000fe20000000f00 */
[----:B------:R-:W-:Y:S01]  /*63b0*/  BSSY B0, `(.L_x_2685) ;  /* 0x000005d000007945 */ /* 0x000fe20003800000 */
[----:B------:R-:W-:Y:S02]  /*63c0*/  ISETP.GE.AND P0, PT, R196, UR4, PT ;  /* 0x00000004c4007c0c */ /* 0x000fe4000bf06270 */
[----:B--234-:R-:W-:Y:S02]  /*63d0*/  MOV R126, R79 ;  /* 0x0000004f007e7202 */ /* 0x01cfe40000000f00 */
[----:B------:R-:W-:Y:S01]  /*63e0*/  MOV R127, R78 ;  /* 0x0000004e007f7202 */ /* 0x000fe20000000f00 */
[----:B-1----:R-:W-:Y:S04]  /*63f0*/  IMAD.WIDE.U32 R4, R2, 0xc0, R4 ;  /* 0x000000c002047825 */ /* 0x002fe800078e0004 */
        /* <DEDUP_REMOVED lines=88> */
.L_x_2686:
[----:B------:R-:W-:Y:S05]  /*6980*/  BSYNC B0 ;  /* 0x0000000000007941 */ /* 0x000fea0003800000 */
.L_x_2685:
[----:B-----5:R1:W-:Y:S02]  /*6990*/  STG.E.128 desc[UR6][R126.64], R16 ;  /* 0x000000107e007986 */ /* 0x0203e4000c101d06 */
.L_x_2684:
[----:B------:R-:W-:Y:S05]  /*69a0*/  BSYNC B1 ;  /* 0x0000000000017941 */ /* 0x000fea0003800000 */
.L_x_2683:
        /* <DEDUP_REMOVED lines=11> */
[C---:B--234-:R-:W-:Y:S01]  /*6a60*/  LEA R126, P0, R2.reuse, R79, 0x1 ;  /* 0x0000004f027e7211 */ /* 0x05cfe200078008ff */
        /* <DEDUP_REMOVED lines=84> */
.L_x_2690:
[----:B------:R-:W-:Y:S05]  /*6fb0*/  BSYNC B0 ;  /* 0x0000000000007941 */ /* 0x000fea0003800000 */
.L_x_2689:
[----:B-----5:R2:W-:Y:S02]  /*6fc0*/  STG.E.128 desc[UR6][R126.64], R16 ;  /* 0x000000107e007986 */ /* 0x0205e4000c101d06 */
.L_x_2688:
[----:B------:R-:W-:Y:S05]  /*6fd0*/  BSYNC B1 ;  /* 0x0000000000017941 */ /* 0x000fea0003800000 */
.L_x_2687:
        /* <DEDUP_REMOVED lines=101> */
.L_x_2694:
[----:B------:R-:W-:Y:S05]  /*7630*/  BSYNC B0 ;  /* 0x0000000000007941 */ /* 0x000fea0003800000 */
.L_x_2693:
[----:B-----5:R1:W-:Y:S02]  /*7640*/  STG.E.128 desc[UR6][R126.64], R16 ;  /* 0x000000107e007986 */ /* 0x0203e4000c101d06 */
.L_x_2692:
[----:B------:R-:W-:Y:S05]  /*7650*/  BSYNC B1 ;  /* 0x0000000000017941 */ /* 0x000fea0003800000 */
.L_x_2691:
        /* <DEDUP_REMOVED lines=101> */
.L_x_2698:
[----:B------:R-:W-:Y:S05]  /*7cb0*/  BSYNC B0 ;  /* 0x0000000000007941 */ /* 0x000fea0003800000 */
.L_x_2697:
[----:B-----5:R1:W-:Y:S02]  /*7cc0*/  STG.E.128 desc[UR6][R126.64], R16 ;  /* 0x000000107e007986 */ /* 0x0203e4000c101d06 */
.L_x_2696:
[----:B------:R-:W-:Y:S05]  /*7cd0*/  BSYNC B1 ;  /* 0x0000000000017941 */ /* 0x000fea0003800000 */
.L_x_2695:
        /* <DEDUP_REMOVED lines=10> */
[----:B------:R-:W-:Y:S02]  /*7d80*/  MOV R122, R79 ;  /* 0x0000004f007a7202 */ /* 0x000fe40000000f00 */
[----:B------:R-:W-:Y:S01]  /*7d90*/  MOV R123, R78 ;  /* 0x0000004e007b7202 */ /* 0x000fe20000000f00 */
[----:B-1----:R-:W-:Y:S04]  /*7da0*/  IMAD.WIDE.U32 R4, R2, 0x1c0, R4 ;  /* 0x000001c002047825 */ /* 0x002fe800078e0004 */
[----:B------:R-:W-:Y:S05]  /*7db0*/  IMAD R3, R3, 0x1c0, RZ ;  /* 0x000001c003037824 */ /* 0x000fea00078e02ff */
[----:B------:R-:W-:Y:S02]  /*7dc0*/  IADD3 R5, R5, R3, RZ ;  /* 0x0000000305057210 */ /* 0x000fe40007ffe0ff */
[----:B------:R-:W1:Y:S03]  /*7dd0*/  LDC.64 R2, c[0x0][0x248] ;  /* 0x00009200ff027b82 */ /* 0x000e660000000a00 */
[----:B--234-:R2:W5:Y:S01]  /*7de0*/  LDG.E.128 R16, desc[UR6][R4.64] ;  /* 0x0000000604107981 */ /* 0x01c562000c1e1d00 */
        /* <DEDUP_REMOVED lines=83> */
.L_x_2702:
[----:B------:R-:W-:Y:S05]  /*8320*/  BSYNC B0 ;  /* 0x0000000000007941 */ /* 0x000fea0003800000 */
.L_x_2701:
[----:B-----5:R1:W-:Y:S02]  /*8330*/  STG.E.128 desc[UR6][R122.64], R16 ;  /* 0x000000107a007986 */ /* 0x0203e4000c101d06 */
.L_x_2700:
[----:B------:R-:W-:Y:S05]  /*8340*/  BSYNC B1 ;  /* 0x0000000000017941 */ /* 0x000fea0003800000 */
.L_x_2699:
        /* <DEDUP_REMOVED lines=12> */
.L_x_2652:
[--C-:B------:R-:W-:Y:S01]  /*8410*/  @!P0 IMAD.MOV.U32 R2, RZ, RZ, R85.reuse ;  /* 0x000000ffff028224 */ /* 0x100fe200078e0055 */
[----:B-1----:R-:W-:Y:S01]  /*8420*/  @!P0 MOV R16, R79 ;  /* 0x0000004f00108202 */ /* 0x002fe20000000f00 */
[----:B------:R-:W-:Y:S01]  /*8430*/  @!P0 IMAD.MOV.U32 R3, RZ, RZ, R84 ;  /* 0x000000ffff038224 */ /* 0x000fe200078e0054 */
[C---:B------:R-:W-:Y:S01]  /*8440*/  ISETP.GE.OR P2, PT, R98.reuse, R123, P1 ;  /* 0x0000007b6200720c */ /* 0x040fe20000f46670 */
[----:B------:R-:W-:Y:S01]  /*8450*/  @!P0 IMAD.MOV.U32 R17, RZ, RZ, R78 ;  /* 0x000000ffff118224 */ /* 0x000fe200078e004e */
[----:B------:R-:W-:Y:S01]  /*8460*/  UMOV UR4, URZ ;  /* 0x0000003f00047c82 */ /* 0x000fe20008000000 */
[----:B------:R-:W-:Y:S01]  /*8470*/  IMAD.U32 R0, RZ, RZ, UR19 ;  /* 0x00000013ff007e24 */ /* 0x000fe2000f8e00ff */
        /* <DEDUP_REMOVED lines=8> */
[----:B-1----:R1:W2:Y:S11]  /*8500*/  @!P2 LDG.E.128 R4, desc[UR6][R2.64] ;  /* 0x000000060204a981 */ /* 0x0022b6000c1e1d00 */
[----:B------:R-:W-:Y:S01]  /*8510*/  @!UPT UIADD3 URZ, URZ, URZ, URZ ;  /* 0x0000003f3f3ff290 */ /* 0x000fe2000fffe03f */
[C---:B------:R-:W-:Y:S04]  /*8520*/  @!P0 LEA R16, P3, R67.reuse, R85, 0x1 ;  /* 0x0000005543108211 */ /* 0x040fe800078608ff */
[----:B------:R-:W-:Y:S01]  /*8530*/  @!P0 LEA.HI.X R17, R67, R84, R66, 0x1, P3 ;  /* 0x0000005443118211 */ /* 0x000fe200018f0c42 */
[----:B-1----:R-:W-:Y:S01]  /*8540*/  IMAD.U32 R3, RZ, RZ, UR20 ;  /* 0x00000014ff037e24 */ /* 0x002fe2000f8e00ff */
[----:B------:R-:W-:Y:S04]  /*8550*/  MOV R2, UR20 ;  /* 0x0000001400027c02 */ /* 0x000fe80008000f00 */
[----:B------:R-:W-:Y:S04]  /*8560*/  @!P2 LEA R18, P4, R3, R79, 0x1 ;  /* 0x0000004f0312a211 */ /* 0x000fe800078808ff */
[----:B------:R-:W-:Y:S02]  /*8570*/  @!P2 LEA.HI.X R19, R2, R78, R0, 0x1, P4 ;  /* 0x0000004e0213a211 */ /* 0x000fe400020f0c00 */
[----:B------:R-:W-:Y:S03]  /*8580*/  MOV R0, UR31 ;  /* 0x0000001f00007c02 */ /* 0x000fe60008000f00 */
[----:B--2---:R1:W-:Y:S01]  /*8590*/  @!P2 STG.E.128 desc[UR6][R18.64], R4 ;  /* 0x000000041200a986 */ /* 0x0043e2000c101d06 */
[C---:B------:R-:W-:Y:S04]  /*85a0*/  ISETP.GE.OR P2, PT, R96.reuse, R123, P1 ;  /* 0x0000007b6000720c */ /* 0x040fe80000f46670 */
[----:B------:R-:W-:Y:S11]  /*85b0*/  ISETP.LT.OR P2, PT, R96, R122, P2 ;  /* 0x0000007a6000720c */ /* 0x000ff60001741670 */
[----:B------:R-:W-:Y:S02]  /*85c0*/  @!UPT UIADD3 URZ, URZ, URZ, URZ ;  /* 0x0000003f3f3ff290 */ /* 0x000fe4000fffe03f */
[----:B------:R-:W2:Y:S01]  /*85d0*/  @!P2 LDC.64 R2, c[0x0][0x338] ;  /* 0x0000ce00ff02ab82 */ /* 0x000ea20000000a00 */
[----:B-1----:R-:W-:Y:S01]  /*85e0*/  @!P2 IMAD.MOV.U32 R18, RZ, RZ, R85 ;  /* 0x000000ffff12a224 */ /* 0x002fe200078e0055 */
[----:B------:R1:W3:Y:S01]  /*85f0*/  @!P0 LDG.E.128 R4, desc[UR6][R16.64] ;  /* 0x0000000610048981 */ /* 0x0002e2000c1e1d00 */
[----:B------:R-:W-:Y:S02]  /*8600*/  @!P2 IMAD.MOV.U32 R19, RZ, RZ, R84 ;  /* 0x000000ffff13a224 */ /* 0x000fe400078e0054 */
[----:B--2---:R-:W-:Y:S04]  /*8610*/  @!P2 IMAD.WIDE.U32 R18, R2, 0xc0, R18 ;  /* 0x000000c00212a825 */ /* 0x004fe800078e0012 */
[----:B------:R-:W-:Y:S04]  /*8620*/  @!P2 IMAD R3, R3, 0xc0, RZ ;  /* 0x000000c00303a824 */ /* 0x000fe800078e02ff */
[----:B------:R-:W-:Y:S02]  /*8630*/  @!P2 IMAD.IADD R19, R19, 0x1, R3 ;  /* 0x000000011313a824 */ /* 0x000fe400078e0203 */
[----:B------:R-:W2:Y:S01]  /*8640*/  @!P2 LDC.64 R2, c[0x0][0x248] ;  /* 0x00009200ff02ab82 */ /* 0x000ea20000000a00 */
[----:B-1----:R-:W-:Y:S01]  /*8650*/  IMAD.U32 R16, RZ, RZ, UR32 ;  /* 0x00000020ff107e24 */ /* 0x002fe2000f8e00ff */
[----:B------:R-:W-:Y:S02]  /*8660*/  MOV R17, UR33 ;  /* 0x0000002100117c02 */ /* 0x000fe40008000f00 */
[-C--:B------:R-:W-:Y:S02]  /*8670*/  @!P2 MOV R17, R78.reuse ;  /* 0x0000004e0011a202 */ /* 0x080fe40000000f00 */
[C---:B------:R-:W-:Y:S04]  /*8680*/  @!P0 LEA R20, P3, R16.reuse, R79, 0x1 ;  /* 0x0000004f10148211 */ /* 0x040fe800078608ff */
[----:B------:R-:W-:Y:S01]  /*8690*/  @!P0 LEA.HI.X R21, R16, R78, R0, 0x1, P3 ;  /* 0x0000004e10158211 */ /* 0x000fe200018f0c00 */
[----:B------:R-:W-:Y:S01]  /*86a0*/  @!P2 IMAD.MOV.U32 R16, RZ, RZ, R79 ;  /* 0x000000ffff10a224 */ /* 0x000fe200078e004f */
[----:B------:R-:W-:Y:S03]  /*86b0*/  MOV R0, UR36 ;  /* 0x0000002400007c02 */ /* 0x000fe60008000f00 */
        /* <DEDUP_REMOVED lines=15> */
[----:B-1----:R-:W-:Y:S01]  /*87b0*/  IMAD.U32 R16, RZ, RZ, UR34 ;  /* 0x00000022ff107e24 */ /* 0x002fe2000f8e00ff */
[----:B------:R1:W3:Y:S01]  /*87c0*/  @!P0 LDG.E.128 R4, desc[UR6][R18.64] ;  /* 0x0000000612048981 */ /* 0x0002e2000c1e1d00 */
[----:B------:R-:W-:Y:S03]  /*87d0*/  MOV R17, UR35 ;  /* 0x0000002300117c02 */ /* 0x000fe60008000f00 */
[C---:B------:R-:W-:Y:S01]  /*87e0*/  @!P0 LEA R20, P3, R16.reuse, R79, 0x1 ;  /* 0x0000004f10148211 */ /* 0x040fe200078608ff */
[----:B--2---:R-:W-:Y:S03]  /*87f0*/  @!P2 IMAD R3, R3, 0x140, RZ ;  /* 0x000001400303a824 */ /* 0x004fe600078e02ff */
[----:B------:R-:W-:Y:S01]  /*8800*/  @!P0 LEA.HI.X R21, R16, R78, R0, 0x1, P3 ;  /* 0x0000004e10158211 */ /* 0x000fe200018f0c00 */
[----:B-1----:R-:W-:Y:S02]  /*8810*/  @!P2 IMAD.MOV.U32 R18, RZ, RZ, R85 ;  /* 0x000000ffff12a224 */ /* 0x002fe400078e0055 */
[----:B------:R-:W-:Y:S02]  /*8820*/  @!P2 IMAD.MOV.U32 R19, RZ, RZ, R84 ;  /* 0x000000ffff13a224 */ /* 0x000fe400078e0054 */
        /* <DEDUP_REMOVED lines=11> */
[----:B------:R-:W-:Y:S01]  /*88e0*/  @!P0 IMAD.MOV.U32 R21, RZ, RZ, R84 ;  /* 0x000000ffff158224 */ /* 0x000fe200078e0054 */
[----:B------:R-:W-:Y:S02]  /*88f0*/  @!P2 MOV R6, R79 ;  /* 0x0000004f0006a202 */ /* 0x000fe40000000f00 */
[----:B------:R-:W-:Y:S01]  /*8900*/  @!P0 MOV R20, R85 ;  /* 0x0000005500148202 */ /* 0x000fe20000000f00 */
[----:B---3--:R-:W-:Y:S04]  /*8910*/  @!P0 IMAD R3, R3, 0x180, RZ ;  /* 0x0000018003038824 */ /* 0x008fe800078e02ff */
[----:B------:R-:W-:Y:S04]  /*8920*/  @!P0 IMAD.WIDE.U32 R20, R2, 0x180, R20 ;  /* 0x0000018002148825 */ /* 0x000fe800078e0014 */
[----:B------:R-:W-:Y:S02]  /*8930*/  @!P0 IMAD.IADD R21, R21, 0x1, R3 ;  /* 0x0000000115158824 */ /* 0x000fe400078e0203 */
[----:B------:R-:W3:Y:S01]  /*8940*/  @!P1 LDC.64 R2, c[0x0][0x338] ;  /* 0x0000ce00ff029b82 */ /* 0x000ee20000000a00 */
[----:B-1----:R-:W-:Y:S04]  /*8950*/  @!P2 IMAD.WIDE.U32 R6, R4, 0x140, R6 ;  /* 0x000001400406a825 */ /* 0x002fe800078e0006 */
[----:B------:R-:W-:Y:S05]  /*8960*/  @!P2 IMAD R5, R5, 0x140, RZ ;  /* 0x000001400505a824 */ /* 0x000fea00078e02ff */
[----:B------:R-:W-:Y:S02]  /*8970*/  @!P2 IADD3 R7, R7, R5, RZ ;  /* 0x000000050707a210 */ /* 0x000fe40007ffe0ff */
[----:B------:R-:W1:Y:S01]  /*8980*/  @!P0 LDC.64 R4, c[0x0][0x248] ;  /* 0x00009200ff048b82 */ /* 0x000e620000000a00 */
[----:B---3--:R-:W-:Y:S02]  /*8990*/  @!P1 IMAD R3, R3, 0x1c0, RZ ;  /* 0x000001c003039824 */ /* 0x008fe400078e02ff */
[----:B-1----:R-:W-:Y:S01]  /*89a0*/  @!P0 IMAD R5, R5, 0x180, RZ ;  /* 0x0000018005058824 */ /* 0x002fe200078e02ff */
[----:B--2---:R1:W-:Y:S02]  /*89b0*/  @!P2 STG.E.128 desc[UR6][R6.64], R16 ;  /* 0x000000100600a986 */ /* 0x0043e4000c101d06 */
[----:B-1----:R-:W-:Y:S04]  /*89c0*/  @!P0 IMAD.MOV.U32 R7, RZ, RZ, R78 ;  /* 0x000000ffff078224 */ /* 0x002fe800078e004e */
[----:B------:R1:W2:Y:S01]  /*89d0*/  @!P0 LDG.E.128 R16, desc[UR6][R20.64] ;  /* 0x0000000614108981 */ /* 0x0002a2000c1e1d00 */
[----:B------:R-:W-:Y:S05]  /*89e0*/  @!P0 MOV R6, R79 ;  /* 0x0000004f00068202 */ /* 0x000fea0000000f00 */
[----:B------:R-:W-:Y:S05]  /*89f0*/  @!P0 IMAD.WIDE.U32 R6, R4, 0x180, R6 ;  /* 0x0000018004068825 */ /* 0x000fea00078e0006 */
[----:B------:R-:W-:Y:S01]  /*8a00*/  @!P0 IADD3 R7, R7, R5, RZ ;  /* 0x0000000507078210 */ /* 0x000fe20007ffe0ff */
[----:B-1----:R-:W-:Y:S01]  /*8a10*/  @!P1 IMAD.MOV.U32 R21, RZ, RZ, R84 ;  /* 0x000000ffff159224 */ /* 0x002fe200078e0054 */
[----:B------:R-:W-:Y:S05]  /*8a20*/  @!P1 MOV R20, R85 ;  /* 0x0000005500149202 */ /* 0x000fea0000000f00 */
[----:B------:R-:W-:Y:S04]  /*8a30*/  @!P1 IMAD.WIDE.U32 R20, R2, 0x1c0, R20 ;  /* 0x000001c002149825 */ /* 0x000fe800078e0014 */
[----:B------:R-:W-:Y:S02]  /*8a40*/  @!P1 IMAD.IADD R21, R21, 0x1, R3 ;  /* 0x0000000115159824 */ /* 0x000fe400078e0203 */
[----:B------:R-:W1:Y:S02]  /*8a50*/  @!P1 LDC.64 R2, c[0x0][0x248] ;  /* 0x00009200ff029b82 */ /* 0x000e640000000a00 */
[----:B-1----:R-:W-:Y:S01]  /*8a60*/  @!P1 IMAD R3, R3, 0x1c0, RZ ;  /* 0x000001c003039824 */ /* 0x002fe200078e02ff */
[----:B--2---:R1:W-:Y:S06]  /*8a70*/  @!P0 STG.E.128 desc[UR6][R6.64], R16 ;  /* 0x0000001006008986 */ /* 0x0043ec000c101d06 */
[----:B-1----:R-:W2:Y:S01]  /*8a80*/  @!P1 LDG.E.128 R4, desc[UR6][R20.64] ;  /* 0x0000000614049981 */ /* 0x002ea2000c1e1d00 */
[----:B------:R-:W-:Y:S01]  /*8a90*/  @!P1 IMAD.MOV.U32 R17, RZ, RZ, R78 ;  /* 0x000000ffff119224 */ /* 0x000fe200078e004e */
[----:B------:R-:W-:Y:S05]  /*8aa0*/  @!P1 MOV R16, R79 ;  /* 0x0000004f00109202 */ /* 0x000fea0000000f00 */
[----:B------:R-:W-:Y:S05]  /*8ab0*/  @!P1 IMAD.WIDE.U32 R16, R2, 0x1c0, R16 ;  /* 0x000001c002109825 */ /* 0x000fea00078e0010 */
[----:B------:R-:W-:Y:S05]  /*8ac0*/  @!P1 IADD3 R17, R17, R3, RZ ;  /* 0x0000000311119210 */ /* 0x000fea0007ffe0ff */
[----:B--2---:R1:W-:Y:S02]  /*8ad0*/  @!P1 STG.E.128 desc[UR6][R16.64], R4 ;  /* 0x0000000410009986 */ /* 0x0043e4000c101d06 */
.L_x_2670:
        /* <DEDUP_REMOVED lines=9> */
[----:B------:R-:W-:Y:S11]  /*8b70*/  ISETP.GT.AND P0, PT, R0, UR30, PT ;  /* 0x0000001e00007c0c */ /* 0x000ff6000bf04270 */
[----:B------:R-:W-:Y:S02]  /*8b80*/  @!UPT UIADD3 URZ, URZ, URZ, URZ ;  /* 0x0000003f3f3ff290 */ /* 0x000fe4000fffe03f */
[----:B------:R-:W-:Y:S05]  /*8b90*/  @!P0 BRA `(.L_x_2704) ;  /* 0x0000000400548947 */ /* 0x000fea0003800000 */
[----:B------:R-:W5:Y:S01]  /*8ba0*/  LDC R3, c[0x0][0x380] ;  /* 0x0000e000ff037b82 */ /* 0x000f620000000800 */
[----:B------:R-:W-:Y:S02]  /*8bb0*/  IADD3 R0, R14, -0x200, RZ ;  /* 0xfffffe000e007810 */ /* 0x000fe40007ffe0ff */
[----:B------:R-:W-:Y:S02]  /*8bc0*/  IABS R14, R13 ;  /* 0x0000000d000e7213 */ /* 0x000fe40000000000 */
[----:B-1-3--:R-:W-:Y:S02]  /*8bd0*/  IABS R7, R0 ;  /* 0x0000000000077213 */ /* 0x00afe40000000000 */
        /* <DEDUP_REMOVED lines=42> */
[----:B------:R-:W-:Y:S01]  /*8e80*/  IMAD R0, R2, R3, R0 ;  /* 0x0000000302007224 */ /* 0x000fe200078e0200 */
[----:B------:R-:W3:Y:S04]  /*8e90*/  LDG.E R6, desc[UR6][R6.64] ;  /* 0x0000000606067981 */ /* 0x000ee8000c1e1900 */
[----:B------:R-:W-:Y:S05]  /*8ea0*/  SHF.R.S32.HI R4, RZ, 0x1f, R0 ;  /* 0x0000001fff047819 */ /* 0x000fea0000011400 */
[C---:B------:R-:W-:Y:S02]  /*8eb0*/  IMAD R3, R4.reuse, UR16, RZ ;  /* 0x0000001004037c24 */ /* 0x040fe4000f8e02ff */
[----:B------:R-:W-:Y:S02]  /*8ec0*/  IMAD R4, R4, UR10, RZ ;  /* 0x0000000a04047c24 */ /* 0x000fe4000f8e02ff */
[C---:B------:R-:W-:Y:S02]  /*8ed0*/  IMAD R3, R0.reuse, UR17, R3 ;  /* 0x0000001100037c24 */ /* 0x040fe4000f8e0203 */
[C---:B------:R-:W-:Y:S02]  /*8ee0*/  IMAD R4, R0.reuse, UR11, R4 ;  /* 0x0000000b00047c24 */ /* 0x040fe4000f8e0204 */
[----:B-1----:R-:W-:Y:S05]  /*8ef0*/  IMAD.WIDE.U32 R14, R0, UR16, RZ ;  /* 0x00000010000e7c25 */ /* 0x002fea000f8e00ff */
[----:B------:R-:W-:Y:S01]  /*8f00*/  IADD3 R15, R15, R3, RZ ;  /* 0x000000030f0f7210 */ /* 0x000fe20007ffe0ff */
[----:B---3--:R-:W-:Y:S04]  /*8f10*/  IMAD.IADD R6, R5, 0x1, -R6 ;  /* 0x0000000105067824 */ /* 0x008fe800078e0a06 */
[C---:B--2-4-:R-:W-:Y:S01]  /*8f20*/  IMAD.WIDE.U32 R16, R6.reuse, UR12, RZ ;  /* 0x0000000c06107c25 */ /* 0x054fe2000f8e00ff */
        /* <DEDUP_REMOVED lines=16> */
.L_x_2703:
[----:B-1-3--:R-:W-:Y:S01]  /*9030*/  MOV R7, R80 ;  /* 0x0000005000077202 */ /* 0x00afe20000000f00 */
[----:B------:R-:W1:Y:S01]  /*9040*/  LDC R2, c[0x0][0x250] ;  /* 0x00009400ff027b82 */ /* 0x000e620000000800 */
[----:B------:R-:W-:Y:S01]  /*9050*/  MOV R5, R78 ;  /* 0x0000004e00057202 */ /* 0x000fe20000000f00 */
[----:B------:R-:W-:Y:S06]  /*9060*/  IMAD.MOV.U32 R6, RZ, RZ, R81 ;  /* 0x000000ffff067224 */ /* 0x000fec00078e0051 */
[----:B------:R-:W3:Y:S01]  /*9070*/  LDC R0, c[0x0][0x248] ;  /* 0x00009200ff007b82 */ /* 0x000ee20000000800 */
[----:B------:R-:W-:Y:S02]  /*9080*/  IMAD.MOV.U32 R4, RZ, RZ, R79 ;  /* 0x000000ffff047224 */ /* 0x000fe400078e004f */
[----:B---3--:R-:W-:Y:S02]  /*9090*/  IMAD.U32 R0, R0, -0x100, RZ ;  /* 0xffffff0000007824 */ /* 0x008fe400078e00ff */
[----:B-1----:R-:W-:Y:S03]  /*90a0*/  IMAD.U32 R2, R2, -0x100, RZ ;  /* 0xffffff0002027824 */ /* 0x002fe600078e00ff */
[----:B------:R-:W-:Y:S02]  /*90b0*/  LEA R79, P0, R0, R4, 0x1 ;  /* 0x00000004004f7211 */ /* 0x000fe400078008ff */
[----:B------:R-:W-:Y:S02]  /*90c0*/  LEA R81, P1, R2, R6, 0x1 ;  /* 0x0000000602517211 */ /* 0x000fe400078208ff */
[----:B------:R-:W-:Y:S02]  /*90d0*/  LEA.HI.X.SX32 R78, R0, R5, 0x1, P0 ;  /* 0x00000005004e7211 */ /* 0x000fe400000f0eff */
[----:B------:R-:W-:Y:S09]  /*90e0*/  LEA.HI.X.SX32 R80, R2, R7, 0x1, P1 ;  /* 0x0000000702507211 */ /* 0x000ff200008f0eff */
.L_x_2704:
[----:B------:R-:W-:Y:S04]  /*90f0*/  IADD3 R12, R12, -0x1, RZ ;  /* 0xffffffff0c0c7810 */ /* 0x000fe80007ffe0ff */
[----:B------:R-:W-:Y:S11]  /*9100*/  ISETP.GT.AND P0, PT, R12, UR30, PT ;  /* 0x0000001e0c007c0c */ /* 0x000ff6000bf04270 */
[----:B------:R-:W-:Y:S02]  /*9110*/  @!UPT UIADD3 URZ, URZ, URZ, URZ ;  /* 0x0000003f3f3ff290 */ /* 0x000fe4000fffe03f */
[----:B------:R-:W-:Y:S05]  /*9120*/  @P0 BRA `(.L_x_2705) ;  /* 0xffffff9800700947 */ /* 0x000fea000383ffff */
.L_x_2651:
        /* <DEDUP_REMOVED lines=54> */
[C---:B---3--:R-:W-:Y:S02]  /*9490*/  IADD3 R6, P0, R2.reuse, UR8, RZ ;  /* 0x0000000802067c10 */ /* 0x048fe4000ff1e0ff */
[----:B------:R-:W-:Y:S02]  /*94a0*/  IADD3 R4, P1, R2, UR10, RZ ;  /* 0x0000000a02047c10 */ /* 0x000fe4000ff3e0ff */
[C---:B------:R-:W-:Y:S02]  /*94b0*/  IADD3.X R7, R0.reuse, UR9, RZ, P0, !PT ;  /* 0x0000000900077c10 */ /* 0x040fe400087fe4ff */
[----:B-----5:R-:W-:-:S03]  /*94c0*/  IADD3.X R5, R0, UR11, RZ, P1, !PT ;  /* 0x0000000b00057c10 */ /* 0x020fc60008ffe4ff */
[----:B------:R2:W3:Y:S04]  /*94d0*/  LDG.E.64 R2, desc[UR6][R6.64] ;  /* 0x0000000606027981 */ /* 0x0004e8000c1e1b00 */
[----:B------:R-:W4:Y:S01]  /*94e0*/  LDG.E.64 R4, desc[UR6][R4.64] ;  /* 0x0000000604047981 */ /* 0x000f22000c1e1b00 */
[----:B------:R-:W-:Y:S02]  /*94f0*/  LOP3.LUT R0, R13, 0xffff0000, RZ, 0xc0, !PT ;  /* 0xffff00000d007812 */ /* 0x000fe400078ec0ff */
[----:B------:R-:W-:Y:S02]  /*9500*/  LOP3.LUT R16, R12, 0xffff0000, RZ, 0xc0, !PT ;  /* 0xffff00000c107812 */ /* 0x000fe400078ec0ff */
[----:B------:R-:W-:Y:S02]  /*9510*/  LOP3.LUT R11, R15, 0xffff0000, RZ, 0xc0, !PT ;  /* 0xffff00000f0b7812 */ /* 0x000fe400078ec0ff */
[----:B------:R-:W-:Y:S01]  /*9520*/  LOP3.LUT R19, R14, 0xffff0000, RZ, 0xc0, !PT ;  /* 0xffff00000e137812 */ /* 0x000fe200078ec0ff */
[----:B--2---:R-:W-:Y:S01]  /*9530*/  IMAD.U32 R6, R13, 0x10000, RZ ;  /* 0x000100000d067824 */ /* 0x004fe200078e00ff */
[----:B------:R-:W-:Y:S01]  /*9540*/  SHF.L.U32 R7, R12, 0x10, RZ ;  /* 0x000000100c077819 */ /* 0x000fe200000006ff */
[----:B------:R-:W-:Y:S01]  /*9550*/  IMAD.U32 R12, R15, 0x10000, RZ ;  /* 0x000100000f0c7824 */ /* 0x000fe200078e00ff */
[----:B------:R-:W-:-:S02]  /*9560*/  SHF.L.U32 R13, R14, 0x10, RZ ;  /* 0x000000100e0d7819 */ /* 0x000fc400000006ff */
[C---:B---3--:R-:W-:Y:S01]  /*9570*/  LOP3.LUT R10, R2.reuse, 0xffff0000, RZ, 0xc0, !PT ;  /* 0xffff0000020a7812 */ /* 0x048fe200078ec0ff */
[----:B------:R-:W-:Y:S01]  /*9580*/  IMAD.U32 R2, R2, 0x10000, RZ ;  /* 0x0001000002027824 */ /* 0x000fe200078e00ff */
[C---:B------:R-:W-:Y:S02]  /*9590*/  LOP3.LUT R15, R3.reuse, 0xffff0000, RZ, 0xc0, !PT ;  /* 0xffff0000030f7812 */ /* 0x040fe400078ec0ff */
[----:B----4-:R-:W-:Y:S01]  /*95a0*/  LOP3.LUT R18, R4, 0xffff0000, RZ, 0xc0, !PT ;  /* 0xffff000004127812 */ /* 0x010fe200078ec0ff */
        /* <DEDUP_REMOVED lines=27> */
.L_x_2712:
[----:B------:R-:W-:Y:S05]  /*9760*/  BSYNC B0 ;  /* 0x0000000000007941 */ /* 0x000fea0003800000 */
.L_x_2711:
[----:B-----5:R2:W-:Y:S04]  /*9770*/  STS.64 [R243], R12 ;  /* 0x0000000cf3007388 */ /* 0x0205e80000000a00 */
[----:B------:R2:W-:Y:S02]  /*9780*/  STS.64 [R243+0x8], R14 ;  /* 0x0000080ef3007388 */ /* 0x0005e40000000a00 */
.L_x_2710:
[----:B------:R-:W-:Y:S05]  /*9790*/  BSYNC B1 ;  /* 0x0000000000017941 */ /* 0x000fea0003800000 */
.L_x_2709:
        /* <DEDUP_REMOVED lines=22> */
[----:B------:R-:W4:Y:S04]  /*9900*/  LDG.E.64 R2, desc[UR6][R2.64] ;  /* 0x0000000602027981 */ /* 0x000f28000c1e1b00 */
[----:B------:R-:W4:Y:S01]  /*9910*/  LDG.E.64 R4, desc[UR6][R4.64] ;  /* 0x0000000604047981 */ /* 0x000f22000c1e1b00 */
[C---:B------:R-:W-:Y:S01]  /*9920*/  LOP3.LUT R0, R29.reuse, 0xffff0000, RZ, 0xc0, !PT ;  /* 0xffff00001d007812 */ /* 0x040fe200078ec0ff */
[----:B---3--:R-:W-:Y:S01]  /*9930*/  IMAD.U32 R6, R29, 0x10000, RZ ;  /* 0x000100001d067824 */ /* 0x008fe200078e00ff */
[C---:B------:R-:W-:Y:S01]  /*9940*/  SHF.L.U32 R7, R28.reuse, 0x10, RZ ;  /* 0x000000101c077819 */ /* 0x040fe200000006ff */
[----:B--2---:R-:W-:Y:S01]  /*9950*/  IMAD.U32 R12, R31, 0x10000, RZ ;  /* 0x000100001f0c7824 */ /* 0x004fe200078e00ff */
[----:B------:R-:W-:Y:S02]  /*9960*/  LOP3.LUT R28, R28, 0xffff0000, RZ, 0xc0, !PT ;  /* 0xffff00001c1c7812 */ /* 0x000fe400078ec0ff */
[----:B------:R-:W-:-:S02]  /*9970*/  SHF.L.U32 R13, R30, 0x10, RZ ;  /* 0x000000101e0d7819 */ /* 0x000fc400000006ff */
[----:B------:R-:W-:Y:S02]  /*9980*/  LOP3.LUT R30, R30, 0xffff0000, RZ, 0xc0, !PT ;  /* 0xffff00001e1e7812 */ /* 0x000fe400078ec0ff */
[----:B------:R-:W-:Y:S02]  /*9990*/  LOP3.LUT R11, R31, 0xffff0000, RZ, 0xc0, !PT ;  /* 0xffff00001f0b7812 */ /* 0x000fe400078ec0ff */
[C---:B----4-:R-:W-:Y:S01]  /*99a0*/  LOP3.LUT R8, R2.reuse, 0xffff0000, RZ, 0xc0, !PT ;  /* 0xffff000002087812 */ /* 0x050fe200078ec0ff */
[----:B------:R-:W-:Y:S01]  /*99b0*/  IMAD.U32 R2, R2, 0x10000, RZ ;  /* 0x0001000002027824 */ /* 0x000fe200078e00ff */
[C---:B------:R-:W-:Y:S02]  /*99c0*/  LOP3.LUT R15, R3.reuse, 0xffff0000, RZ, 0xc0, !PT ;  /* 0xffff0000030f7812 */ /* 0x040fe400078ec0ff */
[----:B------:R-:W-:Y:S01]  /*99d0*/  LOP3.LUT R17, R4, 0xffff0000, RZ, 0xc0, !PT ;  /* 0xffff000004117812 */ /* 0x000fe200078ec0ff */
[-C--:B------:R-:W-:Y:S01]  /*99e0*/  FMUL.FTZ R14, R0, R8.reuse ;  /* 0x00000008000e7220 */ /* 0x080fe20000410000 */
[C---:B------:R-:W-:Y:S01]  /*99f0*/  FMUL.FTZ R18, R6.reuse, R8 ;  /* 0x0000000806127220 */ /* 0x040fe20000410000 */
[----:B------:R-:W-:Y:S01]  /*9a00*/  SHF.L.U32 R3, R3, 0x10, RZ ;  /* 0x0000001003037819 */ /* 0x000fe200000006ff */
[----:B------:R-:W-:Y:S01]  /*9a10*/  FMUL.FTZ R8, R11, R15 ;  /* 0x0000000f0b087220 */ /* 0x000fe20000410000 */
[-C--:B------:R-:W-:Y:S01]  /*9a20*/  FFMA.FTZ R14, R6, R17.reuse, -R14 ;  /* 0x00000011060e7223 */ /* 0x080fe2000001080e */
[----:B------:R-:W-:Y:S01]  /*9a30*/  FFMA.FTZ R18, R0, R17, R18 ;  /* 0x0000001100127223 */ /* 0x000fe20000010012 */
[----:B------:R-:W-:Y:S01]  /*9a40*/  LOP3.LUT R16, R5, 0xffff0000, RZ, 0xc0, !PT ;  /* 0xffff000005107812 */ /* 0x000fe200078ec0ff */
        /* <DEDUP_REMOVED lines=21> */
.L_x_2715:
[----:B------:R-:W-:Y:S05]  /*9ba0*/  BSYNC B0 ;  /* 0x0000000000007941 */ /* 0x000fea0003800000 */
.L_x_2714:
[----:B-----5:R1:W-:Y:S01]  /*9bb0*/  STS.128 [R243+0x800], R28 ;  /* 0x0008001cf3007388 */ /* 0x0203e20000000c00 */
[----:B------:R-:W-:Y:S05]  /*9bc0*/  BRA `(.L_x_2713) ;  /* 0x0000000c00d07947 */ /* 0x000fea0003800000 */
.L_x_2708:
        /* <DEDUP_REMOVED lines=19> */
[----:B---3--:R-:W-:Y:S02]  /*9d00*/  @P0 SHF.R.S32.HI R6, RZ, 0x1, R50 ;  /* 0x00000001ff060819 */ /* 0x008fe40000011432 */
        /* <DEDUP_REMOVED lines=12> */
[----:B------:R-:W3:Y:S03]  /*9dd0*/  LDG.E.128 R12, desc[UR6][R12.64] ;  /* 0x000000060c0c7981 */ /* 0x000ee6000c1e1d00 */
[----:B------:R-:W-:-:S04]  /*9de0*/  IADD3 R3, P1, R10, R0, RZ ;  /* 0x000000000a037210 */ /* 0x000fc80007f3e0ff */
[----:B------:R-:W-:Y:S02]  /*9df0*/  LEA.HI.X.SX32 R10, R10, R2, 0x1, P1 ;  /* 0x000000020a0a7211 */ /* 0x000fe400008f0eff */
[----:B------:R-:W-:-:S04]  /*9e00*/  LEA R16, P1, R3, UR8, 0x1 ;  /* 0x0000000803107c11 */ /* 0x000fc8000f8208ff */
[----:B------:R-:W-:-:S06]  /*9e10*/  LEA.HI.X R17, R3, UR9, R10, 0x1, P1 ;  /* 0x0000000903117c11 */ /* 0x000fcc00088f0c0a */
[----:B------:R-:W4:Y:S01]  /*9e20*/  LDG.E.128 R16, desc[UR6][R16.64] ;  /* 0x0000000610107981 */ /* 0x000f22000c1e1d00 */
        /* <DEDUP_REMOVED lines=36> */
[C---:B----4-:R-:W-:Y:S01]  /*a070*/  IMAD.U32 R13, R16.reuse, 0x10000, RZ ;  /* 0x00010000100d7824 */ /* 0x050fe200078e00ff */
        /* <DEDUP_REMOVED lines=27> */
.L_x_2719:
[----:B------:R-:W-:Y:S05]  /*a230*/  BSYNC B0 ;  /* 0x0000000000007941 */ /* 0x000fea0003800000 */
.L_x_2718:
[----:B-----5:R4:W-:Y:S04]  /*a240*/  STS.64 [R243], R20 ;  /* 0x00000014f3007388 */ /* 0x0209e80000000a00 */
[----:B------:R4:W-:Y:S02]  /*a250*/  STS.64 [R243+0x8], R22 ;  /* 0x00000816f3007388 */ /* 0x0009e40000000a00 */
.L_x_2717:
[----:B------:R-:W-:Y:S05]  /*a260*/  BSYNC B1 ;  /* 0x0000000000017941 */ /* 0x000fea0003800000 */
.L_x_2716:
        /* <DEDUP_REMOVED lines=8> */
[----:B---3-5:R3:W5:Y:S01]  /*a2f0*/  LDG.E.128 R4, desc[UR6][R28.64] ;  /* 0x000000061c047981 */ /* 0x028762000c1e1d00 */
        /* <DEDUP_REMOVED lines=9> */
[----:B--2---:R-:W-:-:S03]  /*a390*/  @P0 SHF.R.S32.HI R12, RZ, 0x1, R50 ;  /* 0x00000001ff0c0819 */ /* 0x004fc60000011432 */
[----:B------:R-:W-:Y:S01]  /*a3a0*/  @P0 IMAD.MOV R11, RZ, RZ, -R3 ;  /* 0x000000ffff0b0224 */ /* 0x000fe200078e0a03 */
[----:B------:R-:W-:-:S04]  /*a3b0*/  @P0 IADD3 R47, -R12, RZ, RZ ;  /* 0x000000ff0c2f0210 */ /* 0x000fc80007ffe1ff */
[----:B------:R-:W-:Y:S01]  /*a3c0*/  IADD3 R3, P1, R11, R0, RZ ;  /* 0x000000000b037210 */ /* 0x000fe20007f3e0ff */
[----:B------:R-:W-:Y:S01]  /*a3d0*/  IMAD.WIDE R12, R47, 0x2, R28 ;  /* 0x000000022f0c7825 */ /* 0x000fe200078e021c */
[----:B------:R-:W-:Y:S02]  /*a3e0*/  @P0 SHF.R.S32.HI R50, RZ, 0x1, R50 ;  /* 0x00000001ff320819 */ /* 0x000fe40000011432 */
[----:B------:R-:W-:Y:S02]  /*a3f0*/  LEA.HI.X.SX32 R11, R11, R2, 0x1, P1 ;  /* 0x000000020b0b7211 */ /* 0x000fe400008f0eff */
[C---:B------:R-:W-:Y:S01]  /*a400*/  LEA R16, P1, R3.reuse, UR8, 0x1 ;  /* 0x0000000803107c11 */ /* 0x040fe2000f8208ff */
        /* <DEDUP_REMOVED lines=8> */
[----:B----4-:R-:W-:-:S04]  /*a490*/  LEA R20, P1, R0, UR8, 0x1 ;  /* 0x0000000800147c11 */ /* 0x010fc8000f8208ff */
        /* <DEDUP_REMOVED lines=16> */
[----:B------:R-:W-:Y:S01]  /*a5a0*/  IMAD.U32 R12, R15, 0x10000, RZ ;  /* 0x000100000f0c7824 */ /* 0x000fe200078e00ff */
[C---:B---3--:R-:W-:Y:S01]  /*a5b0*/  SHF.L.U32 R14, R17.reuse, 0x10, RZ ;  /* 0x00000010110e7819 */ /* 0x048fe200000006ff */
[----:B------:R-:W-:Y:S01]  /*a5c0*/  IMAD.U32 R30, R18, 0x10000, RZ ;  /* 0x00010000121e7824 */ /* 0x000fe200078e00ff */
[----:B------:R-:W-:Y:S01]  /*a5d0*/  LOP3.LUT R31, R17, 0xffff0000, RZ, 0xc0, !PT ;  /* 0xffff0000111f7812 */ /* 0x000fe200078ec0ff */
[----:B------:R-:W-:Y:S01]  /*a5e0*/  IMAD.U32 R28, R16, 0x10000, RZ ;  /* 0x00010000101c7824 */ /* 0x000fe200078e00ff */
[----:B------:R-:W-:Y:S01]  /*a5f0*/  LOP3.LUT R29, R15, 0xffff0000, RZ, 0xc0, !PT ;  /* 0xffff00000f1d7812 */ /* 0x000fe200078ec0ff */
[----:B------:R-:W-:Y:S01]  /*a600*/  @!P0 FADD.FTZ R14, -R14, -RZ ;  /* 0x800000ff0e0e8221 */ /* 0x000fe20000010100 */
[----:B------:R-:W-:Y:S01]  /*a610*/  LOP3.LUT R17, R18, 0xffff0000, RZ, 0xc0, !PT ;  /* 0xffff000012117812 */ /* 0x000fe200078ec0ff */
[----:B------:R-:W-:Y:S01]  /*a620*/  @!P0 FADD.FTZ R28, -R28, -RZ ;  /* 0x800000ff1c1c8221 */ /* 0x000fe20000010100 */
[----:B------:R-:W-:Y:S01]  /*a630*/  LOP3.LUT R15, R16, 0xffff0000, RZ, 0xc0, !PT ;  /* 0xffff0000100f7812 */ /* 0x000fe200078ec0ff */
[C---:B------:R-:W-:Y:S01]  /*a640*/  IMAD.U32 R16, R19.reuse, 0x10000, RZ ;  /* 0x0001000013107824 */ /* 0x040fe200078e00ff */
        /* <DEDUP_REMOVED lines=11> */
[----:B----4-:R-:W-:Y:S01]  /*a700*/  SHF.L.U32 R16, R20, 0x10, RZ ;  /* 0x0000001014107819 */ /* 0x010fe200000006ff */
        /* <DEDUP_REMOVED lines=22> */
[----:B------:R-:W-:Y:S01]  /*a870*/  F2FP.BF16.F32.PACK_AB R12, R4, R12 ;  /* 0x0000000c040c723e */ /* 0x000fe200000010ff */
[----:B------:R-:W-:Y:S01]  /*a880*/  IMAD.MOV.U32 R4, RZ, RZ, R2 ;  /* 0x000000ffff047224 */ /* 0x000fe200078e0002 */
[----:B------:R-:W-:Y:S01]  /*a890*/  MOV R5, R0 ;  /* 0x0000000000057202 */ /* 0x000fe20000000f00 */
[----:B------:R-:W-:Y:S01]  /*a8a0*/  IMAD.MOV.U32 R6, RZ, RZ, R8 ;  /* 0x000000ffff067224 */ /* 0x000fe200078e0008 */
[----:B------:R-:W-:Y:S02]  /*a8b0*/  MOV R7, R12 ;  /* 0x0000000c00077202 */ /* 0x000fe40000000f00 */
.L_x_2721:
[----:B------:R-:W-:Y:S05]  /*a8c0*/  BSYNC B0 ;  /* 0x0000000000007941 */ /* 0x000fea0003800000 */
.L_x_2720:
[----:B-----5:R1:W-:Y:S01]  /*a8d0*/  STS.128 [R243+0x800], R4 ;  /* 0x00080004f3007388 */ /* 0x0203e20000000c00 */
[----:B------:R-:W-:Y:S05]  /*a8e0*/  BRA `(.L_x_2713) ;  /* 0x0000000000887947 */ /* 0x000fea0003800000 */
.L_x_2707:
        /* <DEDUP_REMOVED lines=19> */
.L_x_2723:
[----:B------:R-:W-:Y:S05]  /*aa20*/  BSYNC B0 ;  /* 0x0000000000007941 */ /* 0x000fea0003800000 */
.L_x_2722:
        /* <DEDUP_REMOVED lines=14> */
.L_x_2713:
[----:B------:R-:W-:Y:S05]  /*ab10*/  BSYNC B2 ;  /* 0x0000000000027941 */ /* 0x000fea0003800000 */
.L_x_2706:
[----:B------:R-:W-:Y:S01]  /*ab20*/  UIADD3 UR8, UR22, -0x1, URZ ;  /* 0xffffffff16087890 */ /* 0x000fe2000fffe03f */
[C---:B-1----:R-:W-:Y:S01]  /*ab30*/  VIADD R2, R108.reuse, 0x40 ;  /* 0x000000406c027836 */ /* 0x042fe20000000000 */
[----:B------:R-:W-:Y:S01]  /*ab40*/  ULDC.64 UR10, c[0x0][0x218] ;  /* 0x00008600000a7ab9 */ /* 0x000fe20000000a00 */
[----:B------:R-:W-:Y:S01]  /*ab50*/  VIADD R0, R108, 0x60 ;  /* 0x000000606c007836 */ /* 0x000fe20000000000 */
[----:B------:R-:W-:Y:S01]  /*ab60*/  USHF.L.U32 UR9, UR8, 0x8, URZ ;  /* 0x0000000808097899 */ /* 0x000fe2000800063f */
[----:B------:R-:W-:Y:S01]  /*ab70*/  LEA R242, P1, R104, UR10, 0x1 ;  /* 0x0000000a68f27c11 */ /* 0x000fe2000f8208ff */
[----:B------:R-:W-:Y:S01]  /*ab80*/  BSSY B0, `(.L_x_2724) ;  /* 0x0000018000007945 */ /* 0x000fe20003800000 */
[----:B-----5:R-:W-:Y:S01]  /*ab90*/  VIADD R5, R108, 0x80 ;  /* 0x000000806c057836 */ /* 0x020fe20000000000 */
[----:B------:R-:W-:Y:S01]  /*aba0*/  UIADD3 UR5, -UR9, UR24, URZ ;  /* 0x0000001809057290 */ /* 0x000fe2000fffe13f */
[----:B------:R-:W-:-:S05]  /*abb0*/  LEA.HI.X R223, R104, UR11, R107, 0x1, P1 ;  /* 0x0000000b68df7c11 */ /* 0x000fca00088f0c6b */
[----:B------:R-:W-:Y:S02]  /*abc0*/  ISETP.GE.AND P3, PT, R108, UR5, PT ;  /* 0x000000056c007c0c */ /* 0x000fe4000bf66270 */
[C---:B------:R-:W-:Y:S02]  /*abd0*/  ISETP.GE.AND P2, PT, R10.reuse, UR5, PT ;  /* 0x000000050a007c0c */ /* 0x040fe4000bf46270 */
[----:B------:R-:W-:Y:S02]  /*abe0*/  ISETP.GE.AND P0, PT, R10, UR5, PT ;  /* 0x000000050a007c0c */ /* 0x000fe4000bf06270 */
        /* <DEDUP_REMOVED lines=17> */
.L_x_2725:
[----:B------:R-:W-:Y:S05]  /*ad00*/  BSYNC B0 ;  /* 0x0000000000007941 */ /* 0x000fea0003800000 */
.L_x_2724:
        /* <DEDUP_REMOVED lines=11> */
[----:B---3--:R-:W-:-:S04]  /*adc0*/  LEA R6, P2, R3, R242, 0x1 ;  /* 0x000000f203067211 */ /* 0x008fc800078408ff */
[----:B------:R-:W-:-:S05]  /*add0*/  LEA.HI.X R7, R2, R223, R0, 0x1, P2 ;  /* 0x000000df02077211 */ /* 0x000fca00010f0c00 */
[----:B------:R-:W-:Y:S01]  /*ade0*/  @!PT LDS RZ, [RZ] ;  /* 0x00000000fffff984 */ /* 0x000fe20000000800 */
[----:B------:R-:W-:Y:S01]  /*adf0*/  @!PT LDS RZ, [RZ] ;  /* 0x00000000fffff984 */ /* 0x000fe20000000800 */
[----:B------:R-:W-:Y:S01]  /*ae00*/  @!PT LDS RZ, [RZ] ;  /* 0x00000000fffff984 */ /* 0x000fe20000000800 */
[----:B------:R1:W-:Y:S04]  /*ae10*/  LDGSTS.E.BYPASS.LTC128B.128 [R243+0x1800], desc[UR6][R6.64] ;  /* 0x0180000006f37fae */ /* 0x0003e8000b901d46 */
.L_x_2727:
[----:B------:R-:W-:Y:S05]  /*ae20*/  BSYNC B0 ;  /* 0x0000000000007941 */ /* 0x000fea0003800000 */
.L_x_2726:
        /* <DEDUP_REMOVED lines=8> */
[----:B-1----:R-:W3:Y:S02]  /*aeb0*/  LDC.64 R2, c[0x0][0x248] ;  /* 0x00009200ff027b82 */ /* 0x002ee40000000a00 */
[----:B---3--:R-:W-:-:S04]  /*aec0*/  LEA R6, P4, R2, R242, 0x7 ;  /* 0x000000f202067211 */ /* 0x008fc800078838ff */
[----:B------:R-:W-:-:S05]  /*aed0*/  LEA.HI.X R7, R2, R223, R3, 0x7, P4 ;  /* 0x000000df02077211 */ /* 0x000fca00020f3c03 */
[----:B------:R-:W-:Y:S01]  /*aee0*/  @!PT LDS RZ, [RZ] ;  /* 0x00000000fffff984 */ /* 0x000fe20000000800 */
[----:B------:R-:W-:Y:S01]  /*aef0*/  @!PT LDS RZ, [RZ] ;  /* 0x00000000fffff984 */ /* 0x000fe20000000800 */
[----:B------:R-:W-:Y:S01]  /*af00*/  @!PT LDS RZ, [RZ] ;  /* 0x00000000fffff984 */ /* 0x000fe20000000800 */
[----:B------:R1:W-:Y:S04]  /*af10*/  LDGSTS.E.BYPASS.LTC128B.128 [R243+0x2000], desc[UR6][R6.64] ;  /* 0x0200000006f37fae */ /* 0x0003e8000b901d46 */
.L_x_2729:
[----:B------:R-:W-:Y:S05]  /*af20*/  BSYNC B0 ;  /* 0x0000000000007941 */ /* 0x000fea0003800000 */
.L_x_2728:
[----:B------:R-:W-:Y:S01]  /*af30*/  BSSY B0, `(.L_x_2730) ;  /* 0x0000011000007945 */ /* 0x000fe20003800000 */
[----:B------:R-:W-:-:S03]  /*af40*/  ISETP.GE.AND P4, PT, R0, UR5, PT ;  /* 0x0000000500007c0c */ /* 0x000fc6000bf86270 */
[----:B------:R-:W-:Y:S10]  /*af50*/  @P1 BRA `(.L_x_2731) ;  /* 0x0000000000381947 */ /* 0x000ff40003800000 */
[----:B------:R-:W-:Y:S02]  /*af60*/  ULDC UR10, c[0x0][0x2d0] ;  /* 0x0000b400000a7ab9 */ /* 0x000fe40000000800 */
[----:B------:R-:W-:-:S13]  /*af70*/  ISETP.GE.AND P1, PT, R196, UR10, PT ;  /* 0x0000000ac4007c0c */ /* 0x000fda000bf26270 */
[----:B------:R1:W-:Y:S01]  /*af80*/  @P1 STS.128 [R243+0x2800], RZ ;  /* 0x002800fff3001388 */ /* 0x0003e20000000c00 */
[----:B------:R-:W-:Y:S05]  /*af90*/  @P1 BRA `(.L_x_2731) ;  /* 0x0000000000281947 */ /* 0x000fea0003800000 */
[----:B-1----:R-:W1:Y:S01]  /*afa0*/  LDC.64 R2, c[0x0][0x248] ;  /* 0x00009200ff027b82 */ /* 0x002e620000000a00 */
[----:B---3--:R-:W-:Y:S02]  /*afb0*/  MOV R6, R242 ;  /* 0x000000f200067202 */ /* 0x008fe40000000f00 */
        /* <DEDUP_REMOVED lines=8> */
.L_x_2731:
[----:B------:R-:W-:Y:S05]  /*b040*/  BSYNC B0 ;  /* 0x0000000000007941 */ /* 0x000fea0003800000 */
.L_x_2730:
[----:B------:R-:W-:Y:S01]  /*b050*/  BSSY B0, `(.L_x_2732) ;  /* 0x0000010000007945 */ /* 0x000fe20003800000 */
[C---:B------:R-:W-:Y:S01]  /*b060*/  ISETP.GE.AND P1, PT, R108.reuse, UR5, PT ;  /* 0x000000056c007c0c */ /* 0x040fe2000bf26270 */
[----:B------:R-:W-:Y:S01]  /*b070*/  VIADD R108, R108, 0xe0 ;  /* 0x000000e06c6c7836 */ /* 0x000fe20000000000 */
[----:B-1-3--:R-:W-:Y:S01]  /*b080*/  LOP3.LUT R6, R42, 0x7fffffe, RZ, 0xc0, !PT ;  /* 0x07fffffe2a067812 */ /* 0x00afe200078ec0ff */
        /* <DEDUP_REMOVED lines=12> */
.L_x_2733:
[----:B------:R-:W-:Y:S05]  /*b150*/  BSYNC B0 ;  /* 0x0000000000007941 */ /* 0x000fea0003800000 */
.L_x_2732:
[----:B------:R-:W-:Y:S01]  /*b160*/  SHF.R.S32.HI R2, RZ, 0x1f, R43 ;  /* 0x0000001fff027819 */ /* 0x000fe2000001142b */
[----:B------:R-:W-:Y:S01]  /*b170*/  BSSY B0, `(.L_x_2734) ;  /* 0x0000015000007945 */ /* 0x000fe20003800000 */
[----:B------:R-:W-:Y:S01]  /*b180*/  SHF.R.S32.HI R180, RZ, 0x1f, R33 ;  /* 0x0000001fffb47819 */ /* 0x000fe20000011421 */
[----:B------:R-:W-:Y:S01]  /*b190*/  IMAD.IADD R6, R43, 0x1, -R6 ;  /* 0x000000012b067824 */ /* 0x000fe200078e0a06 */
[----:B------:R-:W-:Y:S02]  /*b1a0*/  ISETP.GE.AND P3, PT, R108, UR5, PT ;  /* 0x000000056c007c0c */ /* 0x000fe4000bf66270 */
[----:B------:R-:W-:Y:S02]  /*b1b0*/  LEA.HI R43, R2, R43, RZ, 0x3 ;  /* 0x0000002b022b7211 */ /* 0x000fe400078f18ff */
        /* <DEDUP_REMOVED lines=16> */
.L_x_2735:
[----:B------:R-:W-:Y:S05]  /*b2c0*/  BSYNC B0 ;  /* 0x0000000000007941 */ /* 0x000fea0003800000 */
.L_x_2734:
[----:B------:R-:W-:Y:S04]  /*b2d0*/  BSSY B0, `(.L_x_2736) ;  /* 0x0000010000007945 */ /* 0x000fe80003800000 */
        /* <DEDUP_REMOVED lines=15> */
.L_x_2737:
[----:B------:R-:W-:Y:S05]  /*b3d0*/  BSYNC B0 ;  /* 0x0000000000007941 */ /* 0x000fea0003800000 */
.L_x_2736:
        /* <DEDUP_REMOVED lines=16> */
.L_x_2739:
[----:B------:R-:W-:Y:S05]  /*b4e0*/  BSYNC B0 ;  /* 0x0000000000007941 */ /* 0x000fea0003800000 */
.L_x_2738:
[----:B------:R-:W-:Y:S01]  /*b4f0*/  ULDC.64 UR10, c[0x0][0x220] ;  /* 0x00008800000a7ab9 */ /* 0x000fe20000000a00 */
[----:B------:R-:W-:Y:S01]  /*b500*/  LEA.HI R2, R7, R35, RZ, 0x1 ;  /* 0x0000002307027211 */ /* 0x000fe200078f08ff */
[----:B------:R-:W0:Y:S01]  /*b510*/  LDGDEPBAR ;  /* 0x00000000000079af */ /* 0x000e220000000000 */
[----:B------:R-:W-:Y:S01]  /*b520*/  LEA R193, P2, R100, UR10, 0x1 ;  /* 0x0000000a64c17c11 */ /* 0x000fe2000f8408ff */
[----:B------:R-:W-:Y:S01]  /*b530*/  IMAD.SHL.U32 R43, R43, 0x20, RZ ;  /* 0x000000202b2b7824 */ /* 0x000fe200078e00ff */
[-C--:B------:R-:W-:Y:S01]  /*b540*/  LEA.HI R3, R180, R33.reuse, RZ, 0x4 ;  /* 0x00000021b4037211 */ /* 0x080fe200078f20ff */
[----:B------:R-:W-:Y:S01]  /*b550*/  UMOV UR29, UR25 ;  /* 0x00000019001d7c82 */ /* 0x000fe20008000000 */
[----:B------:R-:W-:Y:S01]  /*b560*/  LEA.HI.X R192, R100, UR11, R103, 0x1, P2 ;  /* 0x0000000b64c07c11 */ /* 0x000fe200090f0c67 */
[----:B------:R-:W-:Y:S01]  /*b570*/  ULDC.64 UR10, c[0x0][0x3d0] ;  /* 0x0000f400000a7ab9 */ /* 0x000fe20000000a00 */
[----:B------:R-:W-:Y:S01]  /*b580*/  LOP3.LUT R2, R2, 0xfffffffe, RZ, 0xc0, !PT ;  /* 0xfffffffe02027812 */ /* 0x000fe200078ec0ff */
[----:B------:R-:W-:Y:S01]  /*b590*/  UIMAD UR26, UR26, UR10, URZ ;  /* 0x0000000a1a1a72a4 */ /* 0x000fe2000f8e023f */
[----:B------:R-:W-:Y:S01]  /*b5a0*/  ISETP.GE.AND P2, PT, R0, UR5, PT ;  /* 0x0000000500007c0c */ /* 0x000fe2000bf46270 */
[----:B------:R-:W-:Y:S01]  /*b5b0*/  UIMAD.WIDE.U32 UR12, UR23, UR10, UR28 ;  /* 0x0000000a170c72a5 */ /* 0x000fe2000f8e001c */
[----:B------:R-:W-:Y:S01]  /*b5c0*/  SHF.R.S32.HI R0, RZ, 0x4, R3 ;  /* 0x00000004ff007819 */ /* 0x000fe20000011403 */
[----:B------:R-:W-:Y:S01]  /*b5d0*/  IMAD.IADD R35, R35, 0x1, -R2 ;  /* 0x0000000123237824 */ /* 0x000fe200078e0a02 */
[----:B------:R-:W-:Y:S01]  /*b5e0*/  LEA.HI R180, R180, R33, RZ, 0x5 ;  /* 0x00000021b4b47211 */ /* 0x000fe200078f28ff */
[----:B------:R-:W-:Y:S01]  /*b5f0*/  UIMAD UR26, UR23, UR11, UR26 ;  /* 0x0000000b171a72a4 */ /* 0x000fe2000f8e021a */
[----:B------:R-:W-:Y:S01]  /*b600*/  LEA.HI R2, R0, R0, RZ, 0x1 ;  /* 0x0000000000027211 */ /* 0x000fe200078f08ff */
[----:B------:R-:W-:Y:S01]  /*b610*/  IMAD.SHL.U32 R41, R41, 0x40, RZ ;  /* 0x0000004029297824 */ /* 0x000fe200078e00ff */
[----:B------:R-:W-:Y:S01]  /*b620*/  ULDC.64 UR10, c[0x0][0x3c8] ;  /* 0x0000f200000a7ab9 */ /* 0x000fe20000000a00 */
[----:B------:R-:W-:Y:S01]  /*b630*/  SHF.R.S32.HI R32, RZ, 0x5, R180 ;  /* 0x00000005ff207819 */ /* 0x000fe200000114b4 */
[----:B------:R-:W-:Y:S01]  /*b640*/  ULEA UR10, UP0, UR12, UR10, 0x2 ;  /* 0x0000000a0c0a7291 */ /* 0x000fe2000f80103f */
[----:B------:R-:W-:Y:S01]  /*b650*/  LOP3.LUT R3, R43, 0xffffff00, RZ, 0xc0, !PT ;  /* 0xffffff002b037812 */ /* 0x000fe200078ec0ff */
[----:B------:R-:W-:Y:S01]  /*b660*/  UIADD3 UR26, UR13, UR26, URZ ;  /* 0x0000001a0d1a7290 */ /* 0x000fe2000fffe03f */
[----:B------:R-:W-:Y:S01]  /*b670*/  LOP3.LUT R2, R2, 0xfffffffe, RZ, 0xc0, !PT ;  /* 0xfffffffe02027812 */ /* 0x000fe200078ec0ff */
[----:B------:R-:W-:Y:S01]  /*b680*/  IMAD.SHL.U32 R35, R35, 0x8, RZ ;  /* 0x0000000823237824 */ /* 0x000fe200078e00ff */
[----:B------:R-:W-:Y:S01]  /*b690*/  ISETP.GE.AND P3, PT, R4, UR5, PT ;  /* 0x0000000504007c0c */ /* 0x000fe2000bf66270 */
[----:B------:R-:W-:Y:S01]  /*b6a0*/  IMAD R3, R32, 0x200, R3 ;  /* 0x0000020020037824 */ /* 0x000fe200078e0203 */
[----:B------:R-:W-:Y:S01]  /*b6b0*/  ULEA.HI.X UR11, UR12, UR11, UR26, 0x2, UP0 ;  /* 0x0000000b0c0b7291 */ /* 0x000fe200080f141a */
[----:B------:R-:W-:Y:S01]  /*b6c0*/  IMAD.IADD R0, R0, 0x1, -R2 ;  /* 0x0000000100007824 */ /* 0x000fe200078e0a02 */
[----:B------:R-:W-:-:S04]  /*b6d0*/  DEPBAR.LE SB0, 0x0 ;  /* 0x000080000000791a */ /* 0x000fc80000000000 */
[----:B------:R-:W-:Y:S01]  /*b6e0*/  IMAD R6, R6, 0x20, R3 ;  /* 0x0000002006067824 */ /* 0x000fe200078e0203 */
[----:B------:R-:W-:Y:S01]  /*b6f0*/  LOP3.LUT R3, R41, 0xc0, RZ, 0xc0, !PT ;  /* 0x000000c029037812 */ /* 0x000fe200078ec0ff */
[C---:B------:R-:W-:Y:S01]  /*b700*/  IMAD R40, R0.reuse, 0x8, R40 ;  /* 0x0000000800287824 */ /* 0x040fe200078e0228 */
[----:B------:R-:W-:Y:S01]  /*b710*/  ISETP.GE.AND P4, PT, R5, UR5, PT ;  /* 0x0000000505007c0c */ /* 0x000fe2000bf86270 */
[----:B------:R-:W-:Y:S01]  /*b720*/  IMAD.SHL.U32 R0, R0, 0x8, RZ ;  /* 0x0000000800007824 */ /* 0x000fe200078e00ff */
[----:B------:R-:W-:Y:S01]  /*b730*/  SHF.R.U32.HI R4, RZ, 0x3, R3 ;  /* 0x00000003ff047819 */ /* 0x000fe20000011603 */
[----:B---3--:R-:W-:Y:S01]  /*b740*/  IMAD.U32 R10, RZ, RZ, UR10 ;  /* 0x0000000aff0a7e24 */ /* 0x008fe2000f8e00ff */
[----:B------:R-:W-:Y:S01]  /*b750*/  ULDC UR10, c[0x0][0x2e8] ;  /* 0x0000ba00000a7ab9 */ /* 0x000fe20000000800 */
[----:B------:R-:W-:Y:S01]  /*b760*/  IMAD.U32 R11, RZ, RZ, UR11 ;  /* 0x0000000bff0b7e24 */ /* 0x000fe2000f8e00ff */
[----:B------:R-:W-:Y:S01]  /*b770*/  LOP3.LUT R0, R3, 0x8, R0, 0xf8, !PT ;  /* 0x0000000803007812 */ /* 0x000fe200078ef800 */
[----:B------:R-:W-:-:S03]  /*b780*/  IMAD.SHL.U32 R2, R34, 0x40, RZ ;  /* 0x0000004022027824 */ /* 0x000fc600078e00ff */
[----:B------:R3:W5:Y:S02]  /*b790*/  LDG.E R3, desc[UR6][R10.64] ;  /* 0x000000060a037981 */ /* 0x000764000c1e1900 */
[----:B------:R-:W-:Y:S01]  /*b7a0*/  LOP3.LUT R2, R2, 0xc0, RZ, 0xc0, !PT ;  /* 0x000000c002027812 */ /* 0x000fe200078ec0ff */
[----:B------:R-:W-:Y:S03]  /*b7b0*/  BAR.SYNC.DEFER_BLOCKING 0x0 ;  /* 0x0000000000007b1d */ /* 0x000fe60000010000 */
[----:B------:R-:W-:Y:S02]  /*b7c0*/  LOP3.LUT R35, R2, 0x8, R35, 0xf8, !PT ;  /* 0x0000000802237812 */ /* 0x000fe400078ef823 */
[----:B------:R-:W-:Y:S01]  /*b7d0*/  SHF.R.U32.HI R2, RZ, 0x3, R2 ;  /* 0x00000003ff027819 */ /* 0x000fe20000011602 */
[----:B------:R-:W-:Y:S03]  /*b7e0*/  BSSY B0, `(.L_x_2740) ;  /* 0x0000014000007945 */ /* 0x000fe60003800000 */
[----:B------:R-:W-:Y:S01]  /*b7f0*/  LOP3.LUT R35, R35, R2, RZ, 0x3c, !PT ;  /* 0x0000000223237212 */ /* 0x000fe200078e3cff */
[----:B------:R3:W-:Y:S04]  /*b800*/  @P1 STS [R243+0x5000], RZ ;  /* 0x005000fff3001388 */ /* 0x0007e80000000800 */
[----:B------:R3:W-:Y:S04]  /*b810*/  @P1 STS [R243+0x5004], RZ ;  /* 0x005004fff3001388 */ /* 0x0007e80000000800 */
[----:B------:R3:W-:Y:S01]  /*b820*/  @P1 STS.64 [R243+0x5008], RZ ;  /* 0x005008fff3001388 */ /* 0x0007e20000000a00 */
[----:B------:R-:W-:-:S02]  /*b830*/  LOP3.LUT R2, R0, R4, RZ, 0x3c, !PT ;  /* 0x0000000400027212 */ /* 0x000fc400078e3cff */
[----:B------:R-:W1:Y:S01]  /*b840*/  MUFU.RCP R0, UR10 ;  /* 0x0000000a00007d08 */ /* 0x000e620008001000 */
        /* <DEDUP_REMOVED lines=13> */
.L_x_2741:
[----:B------:R-:W-:Y:S05]  /*b920*/  BSYNC B0 ;  /* 0x0000000000007941 */ /* 0x000fea0003800000 */
.L_x_2740:
        /* <DEDUP_REMOVED lines=18> */
.L_x_2743:
[----:B------:R-:W-:Y:S05]  /*ba50*/  BSYNC B0 ;  /* 0x0000000000007941 */ /* 0x000fea0003800000 */
.L_x_2742:
        /* <DEDUP_REMOVED lines=14> */
.L_x_2745:
[----:B------:R-:W-:Y:S05]  /*bb40*/  BSYNC B0 ;  /* 0x0000000000007941 */ /* 0x000fea0003800000 */
.L_x_2744:
        /* <DEDUP_REMOVED lines=17> */
.L_x_2747:
[----:B------:R-:W-:Y:S05]  /*bc60*/  BSYNC B0 ;  /* 0x0000000000007941 */ /* 0x000fea0003800000 */
.L_x_2746:
        /* <DEDUP_REMOVED lines=14> */
.L_x_2749:
[----:B------:R-:W-:Y:S05]  /*bd50*/  BSYNC B0 ;  /* 0x0000000000007941 */ /* 0x000fea0003800000 */
.L_x_2748:
        /* <DEDUP_REMOVED lines=17> */
.L_x_2751:
[----:B------:R-:W-:Y:S05]  /*be70*/  BSYNC B0 ;  /* 0x0000000000007941 */ /* 0x000fea0003800000 */
.L_x_2750:
        /* <DEDUP_REMOVED lines=17> */
.L_x_2753:
[----:B------:R-:W-:Y:S05]  /*bf90*/  BSYNC B0 ;  /* 0x0000000000007941 */ /* 0x000fea0003800000 */
.L_x_2752:
        /* <DEDUP_REMOVED lines=17> */
.L_x_2755:
[----:B------:R-:W-:Y:S05]  /*c0b0*/  BSYNC B0 ;  /* 0x0000000000007941 */ /* 0x000fea0003800000 */
.L_x_2754:
[----:B------:R-:W-:Y:S01]  /*c0c0*/  LDSM.16.M88.4 R72, [R215] ;  /* 0x00000000d748783b */ /* 0x000fe20000000200 */
[----:B------:R-:W-:Y:S01]  /*c0d0*/  LOP3.LUT P0, RZ, R34, 0x2, RZ, 0xc0, !PT ;  /* 0x0000000222ff7812 */ /* 0x000fe2000780c0ff */
[C---:B------:R-:W-:Y:S01]  /*c0e0*/  VIADD R8, R213.reuse, 0x1000 ;  /* 0x00001000d5087836 */ /* 0x040fe20000000000 */
[----:B------:R-:W-:Y:S01]  /*c0f0*/  LOP3.LUT R34, R180, 0xffffffe0, RZ, 0xc0, !PT ;  /* 0xffffffe0b4227812 */ /* 0x000fe200078ec0ff */
[----:B------:R-:W3:Y:S01]  /*c100*/  LDSM.16.M88.4 R64, [R213+0x1000] ;  /* 0x00100000d540783b */ /* 0x000ee20000000200 */
[----:B------:R-:W-:Y:S02]  /*c110*/  VIADD R212, R213, 0x1020 ;  /* 0x00001020d5d47836 */ /* 0x000fe40000000000 */
[----:B-1---5:R-:W-:Y:S01]  /*c120*/  FMUL.FTZ R0, R3, R0 ;  /* 0x0000000003007220 */ /* 0x022fe20000410000 */
[----:B------:R-:W-:Y:S01]  /*c130*/  IMAD R214, R9, 0x2, R215 ;  /* 0x0000000209d67824 */ /* 0x000fe200078e02d7 */
[----:B------:R-:W1:Y:S01]  /*c140*/  LDSM.16.M88.4 R56, [R213+0x1400] ;  /* 0x00140000d538783b */ /* 0x000e620000000200 */
[C---:B------:R-:W-:Y:S01]  /*c150*/  IMAD.IADD R34, R33.reuse, 0x1, -R34 ;  /* 0x0000000121227824 */ /* 0x040fe200078e0a22 */
[----:B------:R-:W-:Y:S01]  /*c160*/  ULDC UR4, c[0x0][0x398] ;  /* 0x0000e60000047ab9 */ /* 0x000fe20000000800 */
[----:B------:R-:W-:Y:S01]  /*c170*/  IMAD.SHL.U32 R33, R33, 0x2, RZ ;  /* 0x0000000221217824 */ /* 0x000fe200078e00ff */
[----:B------:R-:W1:Y:S01]  /*c180*/  LDSM.16.M88.4 R48, [R213+0x1800] ;  /* 0x00180000d530783b */ /* 0x000e620000000200 */
[----:B------:R-:W-:Y:S01]  /*c190*/  R2UR UR5, R0 ;  /* 0x00000000000572ca */ /* 0x000fe200000e0000 */
[----:B------:R-:W-:Y:S01]  /*c1a0*/  @P0 VIADD R212, R8, 0xffffffe0 ;  /* 0xffffffe008d40836 */ /* 0x000fe20000000000 */
[----:B------:R-:W-:Y:S01]  /*c1b0*/  UISETP.GT.AND UP0, UPT, UR8, UR18, UPT ;  /* 0x000000120800728c */ /* 0x000fe2000bf04270 */
[----:B------:R-:W1:Y:S01]  /*c1c0*/  LDSM.16.M88.4 R40, [R213+0x1c00] ;  /* 0x001c0000d528783b */ /* 0x000e620000000200 */
[----:B------:R-:W-:Y:S01]  /*c1d0*/  ULDC.64 UR10, c[0x0][0x208] ;  /* 0x00008200000a7ab9 */ /* 0x000fe20000000a00 */
[----:B------:R-:W-:-:S02]  /*c1e0*/  VIADD R211, R212, 0x400 ;  /* 0x00000400d4d37836 */ /* 0x000fc40000000000 */
[----:B----4-:R-:W4:Y:S01]  /*c1f0*/  LDSM.16.M88.4 R28, [R213+0x2000] ;  /* 0x00200000d51c783b */ /* 0x010f220000000200 */
[C---:B------:R-:W-:Y:S02]  /*c200*/  VIADD R210, R212.reuse, 0x800 ;  /* 0x00000800d4d27836 */ /* 0x040fe40000000000 */
[C---:B------:R-:W-:Y:S01]  /*c210*/  VIADD R209, R212.reuse, 0xc00 ;  /* 0x00000c00d4d17836 */ /* 0x040fe20000000000 */
[----:B--2---:R-:W2:Y:S01]  /*c220*/  LDSM.16.M88.4 R20, [R213+0x2400] ;  /* 0x00240000d514783b */ /* 0x004ea20000000200 */
[C---:B------:R-:W-:Y:S02]  /*c230*/  VIADD R208, R212.reuse, 0x1000 ;  /* 0x00001000d4d07836 */ /* 0x040fe40000000000 */
[C---:B------:R-:W-:Y:S01]  /*c240*/  VIADD R207, R212.reuse, 0x1400 ;  /* 0x00001400d4cf7836 */ /* 0x040fe20000000000 */
[----:B------:R-:W2:Y:S01]  /*c250*/  LDSM.16.M88.4 R12, [R213+0x2800] ;  /* 0x00280000d50c783b */ /* 0x000ea20000000200 */
[C---:B------:R-:W-:Y:S02]  /*c260*/  VIADD R206, R212.reuse, 0x1800 ;  /* 0x00001800d4ce7836 */ /* 0x040fe40000000000 */
[C---:B------:R-:W-:Y:S01]  /*c270*/  VIADD R205, R212.reuse, 0x1c00 ;  /* 0x00001c00d4cd7836 */ /* 0x040fe20000000000 */
[----:B------:R-:W2:Y:S01]  /*c280*/  LDSM.16.M88.4 R4, [R213+0x2c00] ;  /* 0x002c0000d504783b */ /* 0x000ea20000000200 */
[----:B------:R-:W-:-:S02]  /*c290*/  VIADD R204, R212, 0x2000 ;  /* 0x00002000d4cc7836 */ /* 0x000fc40000000000 */
[C---:B------:R-:W-:Y:S01]  /*c2a0*/  VIADD R203, R212.reuse, 0x2400 ;  /* 0x00002400d4cb7836 */ /* 0x040fe20000000000 */
[----:B------:R-:W2:Y:S01]  /*c2b0*/  LDSM.16.M88.4 R144, [R213+0x3000] ;  /* 0x00300000d590783b */ /* 0x000ea20000000200 */
[C---:B------:R-:W-:Y:S02]  /*c2c0*/  VIADD R202, R212.reuse, 0x2800 ;  /* 0x00002800d4ca7836 */ /* 0x040fe40000000000 */
[C---:B------:R-:W-:Y:S01]  /*c2d0*/  VIADD R201, R212.reuse, 0x2c00 ;  /* 0x00002c00d4c97836 */ /* 0x040fe20000000000 */
[----:B------:R-:W2:Y:S01]  /*c2e0*/  LDSM.16.M88.4 R136, [R213+0x3400] ;  /* 0x00340000d588783b */ /* 0x000ea20000000200 */
[C---:B------:R-:W-:Y:S02]  /*c2f0*/  VIADD R200, R212.reuse, 0x3000 ;  /* 0x00003000d4c87836 */ /* 0x040fe40000000000 */
[C---:B------:R-:W-:Y:S01]  /*c300*/  VIADD R199, R212.reuse, 0x3400 ;  /* 0x00003400d4c77836 */ /* 0x040fe20000000000 */
[----:B------:R-:W2:Y:S01]  /*c310*/  LDSM.16.M88.4 R128, [R213+0x3800] ;  /* 0x00380000d580783b */ /* 0x000ea20000000200 */
[----:B---3--:R-:W-:Y:S01]  /*c320*/  HMMA.16816.F32.BF16 R68, R72, R64, RZ ;  /* 0x000000404844723c */ /* 0x008fe200000418ff */
[----:B------:R-:W-:-:S02]  /*c330*/  VIADD R198, R212, 0x3800 ;  /* 0x00003800d4c67836 */ /* 0x000fc40000000000 */
[----:B------:R-:W3:Y:S03]  /*c340*/  LDSM.16.M88.4 R120, [R213+0x3c00] ;  /* 0x003c0000d578783b */ /* 0x000ee60000000200 */
[C---:B-1----:R-:W-:Y:S01]  /*c350*/  HMMA.16816.F32.BF16 R60, R72.reuse, R56, RZ ;  /* 0x00000038483c723c */ /* 0x042fe200000418ff */
[----:B------:R-:W1:Y:S04]  /*c360*/  LDSM.16.M88.4 R112, [R213+0x4000] ;  /* 0x00400000d570783b */ /* 0x000e680000000200 */
[----:B------:R-:W1:Y:S01]  /*c370*/  LDSM.16.M88.4 R96, [R213+0x4400] ;  /* 0x00440000d560783b */ /* 0x000e620000000200 */
[C---:B------:R-:W-:Y:S03]  /*c380*/  HMMA.16816.F32.BF16 R52, R72.reuse, R48, RZ ;  /* 0x000000304834723c */ /* 0x040fe600000418ff */
[----:B------:R-:W1:Y:S03]  /*c390*/  LDSM.16.M88.4 R80, [R213+0x4800] ;  /* 0x00480000d550783b */ /* 0x000e660000000200 */
[C---:B------:R-:W-:Y:S01]  /*c3a0*/  HMMA.16816.F32.BF16 R44, R72.reuse, R40, RZ ;  /* 0x00000028482c723c */ /* 0x040fe200000418ff */
[----:B------:R-:W1:Y:S04]  /*c3b0*/  LDSM.16.M88.4 R88, [R213+0x4c00] ;  /* 0x004c0000d558783b */ /* 0x000e680000000200 */
[----:B------:R-:W-:Y:S01]  /*c3c0*/  LDSM.16.M88.4 R84, [R214] ;  /* 0x00000000d654783b */ /* 0x000fe20000000200 */
[C---:B----4-:R-:W-:Y:S03]  /*c3d0*/  HMMA.16816.F32.BF16 R36, R72.reuse, R28, RZ ;  /* 0x0000001c4824723c */ /* 0x050fe600000418ff */
[----:B------:R-:W4:Y:S03]  /*c3e0*/  LDSM.16.M88.4 R164, [R212+0x800] ;  /* 0x00080000d4a4783b */ /* 0x000f260000000200 */
[C---:B--2---:R-:W-:Y:S01]  /*c3f0*/  HMMA.16816.F32.BF16 R24, R72.reuse, R20, RZ ;  /* 0x000000144818723c */ /* 0x044fe200000418ff */
[----:B------:R-:W2:Y:S04]  /*c400*/  LDSM.16.M88.4 R152, [R212+0x1400] ;  /* 0x00140000d498783b */ /* 0x000ea80000000200 */
[----:B------:R-:W2:Y:S01]  /*c410*/  LDSM.16.M88.4 R172, [R212] ;  /* 0x00000000d4ac783b */ /* 0x000ea20000000200 */
[C---:B------:R-:W-:Y:S03]  /*c420*/  HMMA.16816.F32.BF16 R16, R72.reuse, R12, RZ ;  /* 0x0000000c4810723c */ /* 0x040fe600000418ff */
[----:B------:R-:W-:Y:S03]  /*c430*/  LDSM.16.M88.4 R168, [R212+0x400] ;  /* 0x00040000d4a8783b */ /* 0x000fe60000000200 */
[C---:B------:R-:W-:Y:S01]  /*c440*/  HMMA.16816.F32.BF16 R8, R72.reuse, R4, RZ ;  /* 0x000000044808723c */ /* 0x040fe200000418ff */
[----:B------:R-:W-:Y:S04]  /*c450*/  LDSM.16.M88.4 R160, [R212+0xc00] ;  /* 0x000c0000d4a0783b */ /* 0x000fe80000000200 */
[----:B------:R-:W-:Y:S01]  /*c460*/  LDSM.16.M88.4 R156, [R212+0x1000] ;  /* 0x00100000d49c783b */ /* 0x000fe20000000200 */
[C---:B------:R-:W-:Y:S01]  /*c470*/  HMMA.16816.F32.BF16 R148, R72.reuse, R144, RZ ;  /* 0x000000904894723c */ /* 0x040fe200000418ff */
[----:B------:R-:W4:Y:S05]  /*c480*/  S2R R244, SR_TID.X ;  /* 0x0000000000f47919 */ /* 0x000f2a0000002100 */
[C---:B------:R-:W-:Y:S01]  /*c490*/  HMMA.16816.F32.BF16 R140, R72.reuse, R136, RZ ;  /* 0x00000088488c723c */ /* 0x040fe200000418ff */
[----:B------:R-:W-:Y:S04]  /*c4a0*/  LDSM.16.M88.4 R176, [R212+0x1c00] ;  /* 0x001c0000d4b0783b */ /* 0x000fe80000000200 */
[----:B------:R-:W0:Y:S01]  /*c4b0*/  LDGDEPBAR ;  /* 0x00000000000079af */ /* 0x000e220000000000 */
[C---:B------:R-:W-:Y:S06]  /*c4c0*/  HMMA.16816.F32.BF16 R132, R72.reuse, R128, RZ ;  /* 0x000000804884723c */ /* 0x040fec00000418ff */
[C---:B---3--:R-:W-:Y:S06]  /*c4d0*/  HMMA.16816.F32.BF16 R124, R72.reuse, R120, RZ ;  /* 0x00000078487c723c */ /* 0x048fec00000418ff */
[C---:B-1----:R-:W-:Y:S06]  /*c4e0*/  HMMA.16816.F32.BF16 R116, R72.reuse, R112, RZ ;  /* 0x000000704874723c */ /* 0x042fec00000418ff */
[----:B------:R-:W-:Y:S01]  /*c4f0*/  HMMA.16816.F32.BF16 R108, R72, R96, RZ ;  /* 0x00000060486c723c */ /* 0x000fe200000418ff */
[----:B----4-:R-:W-:-:S05]  /*c500*/  SHF.R.S32.HI R35, RZ, 0x1f, R244 ;  /* 0x0000001fff237819 */ /* 0x010fca00000114f4 */
[----:B------:R-:W-:Y:S01]  /*c510*/  HMMA.16816.F32.BF16 R92, R72, R80, RZ ;  /* 0x00000050485c723c */ /* 0x000fe200000418ff */
[----:B------:R-:W-:-:S05]  /*c520*/  LEA.HI R35, R35, R244, RZ, 0x4 ;  /* 0x000000f423237211 */ /* 0x000fca00078f20ff */
[----:B------:R-:W-:Y:S01]  /*c530*/  HMMA.16816.F32.BF16 R64, R72, R66, RZ ;  /* 0x000000424840723c */ /* 0x000fe200000418ff */
[----:B------:R-:W-:-:S05]  /*c540*/  LOP3.LUT R35, R35, 0xfffffff0, RZ, 0xc0, !PT ;  /* 0xfffffff023237812 */ /* 0x000fca00078ec0ff */
        /* <DEDUP_REMOVED lines=20> */
[C---:B--2---:R-:W-:Y:S06]  /*c690*/  HMMA.16816.F32.BF16 R24, R84.reuse, R152, R24 ;  /* 0x000000985418723c */ /* 0x044fec0000041818 */
[C---:B------:R-:W-:Y:S01]  /*c6a0*/  HMMA.16816.F32.BF16 R20, R84.reuse, R154, R20 ;  /* 0x0000009a5414723c */ /* 0x040fe20000041814 */
[----:B------:R-:W2:Y:S05]  /*c6b0*/  LDSM.16.M88.4 R152, [R212+0x3400] ;  /* 0x00340000d498783b */ /* 0x000eaa0000000200 */
[C---:B------:R-:W-:Y:S06]  /*c6c0*/  HMMA.16816.F32.BF16 R68, R84.reuse, R172, R68 ;  /* 0x000000ac5444723c */ /* 0x040fec0000041844 */
[C---:B------:R-:W-:Y:S01]  /*c6d0*/  HMMA.16816.F32.BF16 R64, R84.reuse, R174, R64 ;  /* 0x000000ae5440723c */ /* 0x040fe20000041840 */
[----:B------:R-:W-:Y:S05]  /*c6e0*/  LDSM.16.M88.4 R172, [R212+0x2000] ;  /* 0x00200000d4ac783b */ /* 0x000fea0000000200 */
[C---:B-1----:R-:W-:Y:S06]  /*c6f0*/  HMMA.16816.F32.BF16 R16, R84.reuse, R88, R16 ;  /* 0x000000585410723c */ /* 0x042fec0000041810 */
[C---:B------:R-:W-:Y:S01]  /*c700*/  HMMA.16816.F32.BF16 R12, R84.reuse, R90, R12 ;  /* 0x0000005a540c723c */ /* 0x040fe2000004180c */
[----:B------:R-:W1:Y:S05]  /*c710*/  LDSM.16.M88.4 R88, [R212+0x3800] ;  /* 0x00380000d458783b */ /* 0x000e6a0000000200 */
[C---:B------:R-:W-:Y:S06]  /*c720*/  HMMA.16816.F32.BF16 R60, R84.reuse, R168, R60 ;  /* 0x000000a8543c723c */ /* 0x040fec000004183c */
[C---:B------:R-:W-:Y:S01]  /*c730*/  HMMA.16816.F32.BF16 R56, R84.reuse, R170, R56 ;  /* 0x000000aa5438723c */ /* 0x040fe20000041838 */
[----:B------:R-:W4:Y:S05]  /*c740*/  LDSM.16.M88.4 R168, [R212+0x2400] ;  /* 0x00240000d4a8783b */ /* 0x000f2a0000000200 */
[C---:B------:R-:W-:Y:S06]  /*c750*/  HMMA.16816.F32.BF16 R44, R84.reuse, R160, R44 ;  /* 0x000000a0542c723c */ /* 0x040fec000004182c */
[C---:B------:R-:W-:Y:S01]  /*c760*/  HMMA.16816.F32.BF16 R40, R84.reuse, R162, R40 ;  /* 0x000000a25428723c */ /* 0x040fe20000041828 */
[----:B------:R-:W4:Y:S05]  /*c770*/  LDSM.16.M88.4 R160, [R212+0x2c00] ;  /* 0x002c0000d4a0783b */ /* 0x000f2a0000000200 */
[C---:B------:R-:W-:Y:S06]  /*c780*/  HMMA.16816.F32.BF16 R36, R84.reuse, R156, R36 ;  /* 0x0000009c5424723c */ /* 0x040fec0000041824 */
[C---:B------:R-:W-:Y:S01]  /*c790*/  HMMA.16816.F32.BF16 R28, R84.reuse, R158, R28 ;  /* 0x0000009e541c723c */ /* 0x040fe2000004181c */
[----:B------:R-:W4:Y:S05]  /*c7a0*/  LDSM.16.M88.4 R156, [R212+0x3000] ;  /* 0x00300000d49c783b */ /* 0x000f2a0000000200 */
[C---:B---3--:R-:W-:Y:S06]  /*c7b0*/  HMMA.16816.F32.BF16 R132, R84.reuse, R164, R132 ;  /* 0x000000a45484723c */ /* 0x048fec0000041884 */
[----:B------:R-:W-:Y:S01]  /*c7c0*/  HMMA.16816.F32.BF16 R128, R84, R166, R128 ;  /* 0x000000a65480723c */ /* 0x000fe20000041880 */
[----:B------:R-:W3:Y:S01]  /*c7d0*/  LDSM.16.M88.4 R164, [R212+0x3c00] ;  /* 0x003c0000d4a4783b */ /* 0x000ee20000000200 */
[----:B------:R-:W-:-:S04]  /*c7e0*/  DEPBAR.LE SB0, 0x0 ;  /* 0x000080000000791a */ /* 0x000fc80000000000 */
[C---:B--2---:R-:W-:Y:S06]  /*c7f0*/  HMMA.16816.F32.BF16 R108, R84.reuse, R152, R108 ;  /* 0x00000098546c723c */ /* 0x044fec000004186c */
[----:B-1----:R-:W-:Y:S01]  /*c800*/  HMMA.16816.F32.BF16 R92, R84, R88, R92 ;  /* 0x00000058545c723c */ /* 0x002fe2000004185c */
[----:B------:R-:W-:-:S04]  /*c810*/  SHF.R.S32.HI R152, RZ, 0x1f, R34 ;  /* 0x0000001fff987819 */ /* 0x000fc80000011422 */
[----:B------:R-:W-:Y:S01]  /*c820*/  LEA.HI R152, R152, R34, RZ, 0x2 ;  /* 0x0000002298987211 */ /* 0x000fe200078f10ff */
[----:B------:R-:W-:Y:S01]  /*c830*/  IMAD.IADD R34, R244, 0x1, -R35 ;  /* 0x00000001f4227824 */ /* 0x000fe200078e0a23 */
[----:B------:R-:W-:Y:S01]  /*c840*/  LEA R35, R32, UR27, 0x4 ;  /* 0x0000001b20237c11 */ /* 0x000fe2000f8e20ff */
[C---:B------:R-:W-:Y:S01]  /*c850*/  HMMA.16816.F32.BF16 R8, R84.reuse, R176, R8 ;  /* 0x000000b05408723c */ /* 0x040fe20000041808 */
[----:B------:R-:W-:Y:S02]  /*c860*/  SHF.R.S32.HI R152, RZ, 0x2, R152 ;  /* 0x00000002ff987819 */ /* 0x000fe40000011498 */
[----:B------:R-:W-:Y:S02]  /*c870*/  LEA.HI R32, R34, R34, RZ, 0x1 ;  /* 0x0000002222207211 */ /* 0x000fe400078f08ff */
[----:B------:R-:W-:Y:S01]  /*c880*/  SHF.R.S32.HI R88, RZ, 0x1f, R34 ;  /* 0x0000001fff587819 */ /* 0x000fe20000011422 */
[----:B------:R-:W-:Y:S01]  /*c890*/  HMMA.16816.F32.BF16 R4, R84, R178, R4 ;  /* 0x000000b25404723c */ /* 0x000fe20000041804 */
[----:B------:R-:W-:-:S02]  /*c8a0*/  LOP3.LUT R3, R32, 0x7fffffe, RZ, 0xc0, !PT ;  /* 0x07fffffe20037812 */ /* 0x000fc400078ec0ff */
[----:B------:R-:W-:Y:S02]  /*c8b0*/  LEA.HI R88, R88, R34, RZ, 0x3 ;  /* 0x0000002258587211 */ /* 0x000fe400078f18ff */
[----:B------:R-:W-:Y:S01]  /*c8c0*/  IADD3 R35, R35, 0x1, R152 ;  /* 0x0000000123237810 */ /* 0x000fe20007ffe098 */
[----:B------:R-:W-:Y:S01]  /*c8d0*/  IMAD.IADD R34, R34, 0x1, -R3 ;  /* 0x0000000122227824 */ /* 0x000fe200078e0a03 */
[----:B------:R-:W-:Y:S01]  /*c8e0*/  LOP3.LUT R3, R33, 0x6, RZ, 0xc0, !PT ;  /* 0x0000000621037812 */ /* 0x000fe200078ec0ff */
[----:B------:R-:W-:Y:S01]  /*c8f0*/  IMAD.SHL.U32 R88, R88, 0x20, RZ ;  /* 0x0000002058587824 */ /* 0x000fe200078e00ff */
[C---:B------:R-:W-:Y:S03]  /*c900*/  HMMA.16816.F32.BF16 R148, R84.reuse, R172, R148 ;  /* 0x000000ac5494723c */ /* 0x040fe60000041894 */
[----:B------:R-:W-:Y:S01]  /*c910*/  VIADD R3, R3, UR9 ;  /* 0x0000000903037c36 */ /* 0x000fe20008000000 */
[----:B------:R-:W-:Y:S01]  /*c920*/  LOP3.LUT R0, R88, 0xffffff00, RZ, 0xc0, !PT ;  /* 0xffffff0058007812 */ /* 0x000fe200078ec0ff */
[----:B------:R-:W-:Y:S01]  /*c930*/  IMAD.U32 R88, RZ, RZ, UR24 ;  /* 0x00000018ff587e24 */ /* 0x000fe2000f8e00ff */
[----:B------:R-:W-:Y:S01]  /*c940*/  HMMA.16816.F32.BF16 R144, R84, R174, R144 ;  /* 0x000000ae5490723c */ /* 0x000fe20000041890 */
[----:B------:R-:W-:-:S02]  /*c950*/  VIADD R33, R3, 0x1 ;  /* 0x0000000103217836 */ /* 0x000fc40000000000 */
[----:B------:R-:W-:Y:S01]  /*c960*/  IMAD R0, R34, 0x20, R0 ;  /* 0x0000002022007824 */ /* 0x000fe200078e0200 */
[----:B------:R-:W-:Y:S02]  /*c970*/  IADD3 R35, R88, -UR21, R35 ;  /* 0x8000001558237c10 */ /* 0x000fe4000fffe023 */
[C---:B----4-:R-:W-:Y:S01]  /*c980*/  HMMA.16816.F32.BF16 R140, R84.reuse, R168, R140 ;  /* 0x000000a8548c723c */ /* 0x050fe2000004188c */
[----:B------:R-:W-:Y:S01]  /*c990*/  IMAD.IADD R246, R2, 0x1, R0 ;  /* 0x0000000102f67824 */ /* 0x000fe200078e0200 */
[----:B------:R-:W-:Y:S01]  /*c9a0*/  I2FP.F32.S32 R34, R33 ;  /* 0x0000002100227245 */ /* 0x000fe20000201400 */
[----:B------:R-:W-:Y:S02]  /*c9b0*/  IMAD.MOV.U32 R0, RZ, RZ, 0x8 ;  /* 0x00000008ff007424 */ /* 0x000fe400078e00ff */
[----:B------:R-:W-:Y:S01]  /*c9c0*/  VIADD R2, R35, UR4 ;  /* 0x0000000423027c36 */ /* 0x000fe20008000000 */
[----:B------:R-:W-:Y:S01]  /*c9d0*/  HMMA.16816.F32.BF16 R136, R84, R170, R136 ;  /* 0x000000aa5488723c */ /* 0x000fe20000041888 */
[----:B------:R-:W-:Y:S01]  /*c9e0*/  FFMA.FTZ R71, R34, UR5, R71 ;  /* 0x0000000522477c23 */ /* 0x000fe20008010047 */
[----:B------:R-:W-:-:S02]  /*c9f0*/  UIADD3 UR4, UR22, -0x1, URZ ;  /* 0xffffffff16047890 */ /* 0x000fc4000fffe03f */
[C---:B------:R-:W-:Y:S02]  /*ca00*/  VIADDMNMX R0, R2.reuse, R0, UR24, PT ;  /* 0x0000001802007e46 */ /* 0x040fe4000b800100 */
[C---:B------:R-:W-:Y:S01]  /*ca10*/  HMMA.16816.F32.BF16 R124, R84.reuse, R160, R124 ;  /* 0x000000a0547c723c */ /* 0x040fe2000004187c */
[----:B------:R-:W-:Y:S01]  /*ca20*/  VIMNMX R2, R2, UR24, PT ;  /* 0x0000001802027c48 */ /* 0x000fe2000bfe0100 */
[----:B------:R-:W-:Y:S01]  /*ca30*/  USHF.L.U32 UR4, UR4, 0x8, URZ ;  /* 0x0000000804047899 */ /* 0x000fe2000800063f */
[C---:B------:R-:W-:Y:S02]  /*ca40*/  ISETP.GE.AND P6, PT, R33.reuse, R0, PT ;  /* 0x000000002100720c */ /* 0x040fe40003fc6270 */
[----:B------:R-:W-:Y:S01]  /*ca50*/  ISETP.GE.AND P0, PT, R33, R2, PT ;  /* 0x000000022100720c */ /* 0x000fe20003f06270 */
[C---:B------:R-:W-:Y:S06]  /*ca60*/  HMMA.16816.F32.BF16 R120, R84.reuse, R162, R120 ;  /* 0x000000a25478723c */ /* 0x040fec0000041878 */
[C---:B------:R-:W-:Y:S06]  /*ca70*/  HMMA.16816.F32.BF16 R116, R84.reuse, R156, R116 ;  /* 0x0000009c5474723c */ /* 0x040fec0000041874 */
[----:B------:R-:W-:Y:S01]  /*ca80*/  HMMA.16816.F32.BF16 R112, R84, R158, R112 ;  /* 0x0000009e5470723c */ /* 0x000fe20000041870 */
[----:B------:R-:W-:-:S05]  /*ca90*/  FSEL R156, R71, -INF , !P6 ;  /* 0xff800000479c7808 */ /* 0x000fca0007000000 */
[C---:B------:R-:W-:Y:S06]  /*caa0*/  HMMA.16816.F32.BF16 R96, R84.reuse, R154, R96 ;  /* 0x0000009a5460723c */ /* 0x040fec0000041860 */
[C---:B------:R-:W-:Y:S06]  /*cab0*/  HMMA.16816.F32.BF16 R80, R84.reuse, R90, R80 ;  /* 0x0000005a5450723c */ /* 0x040fec0000041850 */
[C---:B---3--:R-:W-:Y:S06]  /*cac0*/  HMMA.16816.F32.BF16 R76, R84.reuse, R164, R76 ;  /* 0x000000a4544c723c */ /* 0x048fec000004184c */
[----:B------:R-:W-:Y:S07]  /*cad0*/  HMMA.16816.F32.BF16 R72, R84, R166, R72 ;  /* 0x000000a65448723c */ /* 0x000fee0000041848 */
[----:B------:R-:W-:Y:S01]  /*cae0*/  I2FP.F32.S32 R84, R33 ;  /* 0x0000002100547245 */ /* 0x000fe20000201400 */
[----:B------:R-:W-:-:S04]  /*caf0*/  VIADD R85, R3, 0x9 ;  /* 0x0000000903557836 */ /* 0x000fc80000000000 */
[----:B------:R-:W-:Y:S01]  /*cb00*/  FFMA.FTZ R35, R84, UR5, R69 ;  /* 0x0000000554237c23 */ /* 0x000fe20008010045 */
[C---:B------:R-:W-:Y:S01]  /*cb10*/  VIADD R69, R3.reuse, 0x8 ;  /* 0x0000000803457836 */ /* 0x040fe20000000000 */
[----:B------:R-:W-:Y:S01]  /*cb20*/  I2FP.F32.S32 R33, R85 ;  /* 0x0000005500217245 */ /* 0x000fe20000201400 */
[----:B------:R-:W-:Y:S01]  /*cb30*/  VIADD R84, R3, 0x10 ;  /* 0x0000001003547836 */ /* 0x000fe20000000000 */
[----:B------:R-:W-:Y:S02]  /*cb40*/  ISETP.GE.AND P5, PT, R85, R2, PT ;  /* 0x000000025500720c */ /* 0x000fe40003fa6270 */
[-C--:B------:R-:W-:Y:S01]  /*cb50*/  I2FP.F32.S32 R34, R69.reuse ;  /* 0x0000004500227245 */ /* 0x080fe20000201400 */
[----:B------:R-:W-:Y:S01]  /*cb60*/  FFMA.FTZ R67, R33, UR5, R67 ;  /* 0x0000000521437c23 */ /* 0x000fe20008010043 */
[----:B------:R-:W-:Y:S02]  /*cb70*/  I2FP.F32.S32 R165, R69 ;  /* 0x0000004500a57245 */ /* 0x000fe40000201400 */
[----:B------:R-:W-:Y:S01]  /*cb80*/  I2FP.F32.S32 R33, R84 ;  /* 0x0000005400217245 */ /* 0x000fe20000201400 */
[----:B------:R-:W-:Y:S01]  /*cb90*/  FFMA.FTZ R34, R34, UR5, R64 ;  /* 0x0000000522227c23 */ /* 0x000fe20008010040 */
[----:B------:R-:W-:Y:S01]  /*cba0*/  I2FP.F32.S32 R64, R85 ;  /* 0x0000005500407245 */ /* 0x000fe20000201400 */
[----:B------:R-:W-:Y:S01]  /*cbb0*/  FFMA.FTZ R165, R165, UR5, R66 ;  /* 0x00000005a5a57c23 */ /* 0x000fe20008010042 */
[----:B------:R-:W-:Y:S01]  /*cbc0*/  VIADD R66, R3, 0x11 ;  /* 0x0000001103427836 */ /* 0x000fe20000000000 */
[----:B------:R-:W-:Y:S01]  /*cbd0*/  BAR.SYNC.DEFER_BLOCKING 0x0 ;  /* 0x0000000000007b1d */ /* 0x000fe20000010000 */
[----:B------:R-:W-:Y:S01]  /*cbe0*/  ISETP.GE.AND P3, PT, R69, R2, PT ;  /* 0x000000024500720c */ /* 0x000fe20003f66270 */
[----:B------:R-:W-:Y:S01]  /*cbf0*/  FFMA.FTZ R33, R33, UR5, R60 ;  /* 0x0000000521217c23 */ /* 0x000fe2000801003c */
[----:B------:R-:W-:Y:S01]  /*cc00*/  ISETP.GE.AND P1, PT, R69, R0, PT ;  /* 0x000000004500720c */ /* 0x000fe20003f26270 */
[----:B------:R-:W-:Y:S01]  /*cc10*/  FFMA.FTZ R69, R64, UR5, R65 ;  /* 0x0000000540457c23 */ /* 0x000fe20008010041 */
[----:B------:R-:W-:Y:S01]  /*cc20*/  I2FP.F32.S32 R64, R84 ;  /* 0x0000005400407245 */ /* 0x000fe20000201400 */
[----:B------:R-:W-:Y:S01]  /*cc30*/  VIADD R60, R3, 0x18 ;  /* 0x00000018033c7836 */ /* 0x000fe20000000000 */
[----:B------:R-:W-:-:S02]  /*cc40*/  I2FP.F32.S32 R65, R66 ;  /* 0x0000004200417245 */ /* 0x000fc40000201400 */
[----:B------:R-:W-:Y:S01]  /*cc50*/  I2FP.F32.S32 R194, R66 ;  /* 0x0000004200c27245 */ /* 0x000fe20000201400 */
[----:B------:R-:W-:Y:S01]  /*cc60*/  FFMA.FTZ R62, R64, UR5, R62 ;  /* 0x00000005403e7c23 */ /* 0x000fe2000801003e */
[----:B------:R-:W-:Y:S01]  /*cc70*/  FSEL R64, R35, -INF , !P0 ;  /* 0xff80000023407808 */ /* 0x000fe20004000000 */
[----:B------:R-:W-:Y:S01]  /*cc80*/  FFMA.FTZ R65, R65, UR5, R61 ;  /* 0x0000000541417c23 */ /* 0x000fe2000801003d */
[----:B------:R-:W-:Y:S01]  /*cc90*/  I2FP.F32.S32 R61, R60 ;  /* 0x0000003c003d7245 */ /* 0x000fe20000201400 */
[----:B------:R-:W-:Y:S01]  /*cca0*/  VIADD R35, R3, 0x19 ;  /* 0x0000001903237836 */ /* 0x000fe20000000000 */
[----:B------:R-:W-:Y:S01]  /*ccb0*/  ISETP.GE.AND P4, PT, R84, R2, PT ;  /* 0x000000025400720c */ /* 0x000fe20003f86270 */
[----:B------:R-:W-:Y:S01]  /*ccc0*/  FFMA.FTZ R194, R194, UR5, R63 ;  /* 0x00000005c2c27c23 */ /* 0x000fe2000801003f */
[----:B------:R-:W-:Y:S01]  /*ccd0*/  ISETP.GE.AND P0, PT, R84, R0, PT ;  /* 0x000000005400720c */ /* 0x000fe20003f06270 */
[----:B------:R-:W-:Y:S01]  /*cce0*/  FFMA.FTZ R58, R61, UR5, R58 ;  /* 0x000000053d3a7c23 */ /* 0x000fe2000801003a */
[----:B------:R-:W-:-:S02]  /*ccf0*/  I2FP.F32.S32 R84, R60 ;  /* 0x0000003c00547245 */ /* 0x000fc40000201400 */
[----:B------:R-:W-:Y:S01]  /*cd00*/  FSEL R63, R34, -INF , !P3 ;  /* 0xff800000223f7808 */ /* 0x000fe20005800000 */
[----:B------:R-:W-:Y:S01]  /*cd10*/  VIADD R34, R3, 0x20 ;  /* 0x0000002003227836 */ /* 0x000fe20000000000 */
        /* <DEDUP_REMOVED lines=8> */
[C---:B------:R-:W-:Y:S02]  /*cda0*/  ISETP.GE.AND P1, PT, R60.reuse, R2, PT ;  /* 0x000000023c00720c */ /* 0x040fe40003f26270 */
[-C--:B------:R-:W-:Y:S01]  /*cdb0*/  ISETP.GE.AND P5, PT, R60, R0.reuse, PT ;  /* 0x000000003c00720c */ /* 0x080fe20003fa6270 */
[----:B------:R-:W-:Y:S01]  /*cdc0*/  FFMA.FTZ R60, R71, UR5, R57 ;  /* 0x00000005473c7c23 */ /* 0x000fe20008010039 */
[----:B------:R-:W-:Y:S01]  /*cdd0*/  FSEL R57, R33, -INF , !P4 ;  /* 0xff80000021397808 */ /* 0x000fe20006000000 */
[----:B------:R-:W-:Y:S01]  /*cde0*/  VIADD R33, R3, 0x21 ;  /* 0x0000002103217836 */ /* 0x000fe20000000000 */
[----:B------:R-:W-:Y:S02]  /*cdf0*/  ISETP.GE.AND P2, PT, R85, R0, PT ;  /* 0x000000005500720c */ /* 0x000fe40003f46270 */
[----:B------:R-:W-:-:S02]  /*ce00*/  I2FP.F32.S32 R61, R34 ;  /* 0x00000022003d7245 */ /* 0x000fc40000201400 */
[----:B------:R-:W-:Y:S02]  /*ce10*/  FSEL R190, R67, -INF , !P2 ;  /* 0xff80000043be7808 */ /* 0x000fe40005000000 */
[----:B------:R-:W-:Y:S01]  /*ce20*/  ISETP.GE.AND P2, PT, R35, R2, PT ;  /* 0x000000022300720c */ /* 0x000fe20003f46270 */
[----:B------:R-:W-:Y:S01]  /*ce30*/  FFMA.FTZ R54, R61, UR5, R54 ;  /* 0x000000053d367c23 */ /* 0x000fe20008010036 */
[----:B------:R-:W-:Y:S01]  /*ce40*/  ISETP.GE.AND P4, PT, R35, R0, PT ;  /* 0x000000002300720c */ /* 0x000fe20003f86270 */
[----:B------:R-:W-:Y:S01]  /*ce50*/  VIADD R61, R3, 0x28 ;  /* 0x00000028033d7836 */ /* 0x000fe20000000000 */
[-C--:B------:R-:W-:Y:S02]  /*ce60*/  I2FP.F32.S32 R67, R33.reuse ;  /* 0x0000002100437245 */ /* 0x080fe40000201400 */
        /* <DEDUP_REMOVED lines=8> */
[----:B------:R-:W-:Y:S01]  /*cef0*/  VIADD R34, R3, 0x29 ;  /* 0x0000002903227836 */ /* 0x000fe20000000000 */
[-C--:B------:R-:W-:Y:S01]  /*cf00*/  I2FP.F32.S32 R67, R61.reuse ;  /* 0x0000003d00437245 */ /* 0x080fe20000201400 */
[----:B------:R-:W-:Y:S01]  /*cf10*/  FFMA.FTZ R52, R69, UR5, R52 ;  /* 0x0000000545347c23 */ /* 0x000fe20008010034 */
[----:B------:R-:W-:Y:S02]  /*cf20*/  I2FP.F32.S32 R35, R61 ;  /* 0x0000003d00237245 */ /* 0x000fe40000201400 */
[----:B------:R-:W-:Y:S01]  /*cf30*/  FSEL R194, R194, -INF , !P3 ;  /* 0xff800000c2c27808 */ /* 0x000fe20005800000 */
[----:B------:R-:W-:Y:S01]  /*cf40*/  FFMA.FTZ R67, R67, UR5, R48 ;  /* 0x0000000543437c23 */ /* 0x000fe20008010030 */
[----:B------:R-:W-:-:S02]  /*cf50*/  FSEL R66, R66, -INF , !P1 ;  /* 0xff80000042427808 */ /* 0x000fc40004800000 */
[----:B------:R-:W-:Y:S02]  /*cf60*/  I2FP.F32.S32 R69, R34 ;  /* 0x0000002200457245 */ /* 0x000fe40000201400 */
[C---:B------:R-:W-:Y:S02]  /*cf70*/  ISETP.GE.AND P3, PT, R33.reuse, R2, PT ;  /* 0x000000022100720c */ /* 0x040fe40003f66270 */
[----:B------:R-:W-:Y:S01]  /*cf80*/  ISETP.GE.AND P1, PT, R33, R0, PT ;  /* 0x000000002100720c */ /* 0x000fe20003f26270 */
[----:B------:R-:W-:Y:S01]  /*cf90*/  FFMA.FTZ R33, R35, UR5, R50 ;  /* 0x0000000523217c23 */ /* 0x000fe20008010032 */
[----:B------:R-:W-:Y:S01]  /*cfa0*/  I2FP.F32.S32 R48, R34 ;  /* 0x0000002200307245 */ /* 0x000fe20000201400 */
[----:B------:R-:W-:Y:S02]  /*cfb0*/  VIADD R35, R3, 0x30 ;  /* 0x0000003003237836 */ /* 0x000fe40000000000 */
[----:B------:R-:W-:Y:S01]  /*cfc0*/  FFMA.FTZ R69, R69, UR5, R49 ;  /* 0x0000000545457c23 */ /* 0x000fe20008010031 */
[----:B------:R-:W-:-:S02]  /*cfd0*/  FSEL R189, R59, -INF , !P4 ;  /* 0xff8000003bbd7808 */ /* 0x000fc40006000000 */
[----:B------:R-:W-:Y:S01]  /*cfe0*/  FSEL R49, R52, -INF , !P0 ;  /* 0xff80000034317808 */ /* 0x000fe20004000000 */
[----:B------:R-:W-:Y:S01]  /*cff0*/  FFMA.FTZ R48, R48, UR5, R51 ;  /* 0x0000000530307c23 */ /* 0x000fe20008010033 */
[C---:B------:R-:W-:Y:S02]  /*d000*/  ISETP.GE.AND P4, PT, R34.reuse, R2, PT ;  /* 0x000000022200720c */ /* 0x040fe40003f86270 */
[----:B------:R-:W-:Y:S01]  /*d010*/  ISETP.GE.AND P0, PT, R34, R0, PT ;  /* 0x000000002200720c */ /* 0x000fe20003f06270 */
[----:B------:R-:W-:Y:S01]  /*d020*/  VIADD R34, R3, 0x31 ;  /* 0x0000003103227836 */ /* 0x000fe20000000000 */
        /* <DEDUP_REMOVED lines=8> */
[----:B------:R-:W-:Y:S01]  /*d0b0*/  I2FP.F32.S32 R58, R34 ;  /* 0x00000022003a7245 */ /* 0x000fe20000201400 */
[----:B------:R-:W-:Y:S01]  /*d0c0*/  FFMA.FTZ R53, R59, UR5, R45 ;  /* 0x000000053b357c23 */ /* 0x000fe2000801002d */
[----:B------:R-:W-:Y:S01]  /*d0d0*/  FSEL R188, R54, -INF , !P6 ;  /* 0xff80000036bc7808 */ /* 0x000fe20007000000 */
[----:B------:R-:W-:Y:S01]  /*d0e0*/  VIADD R54, R3, 0x39 ;  /* 0x0000003903367836 */ /* 0x000fe20000000000 */
[----:B------:R-:W-:-:S02]  /*d0f0*/  I2FP.F32.S32 R45, R46 ;  /* 0x0000002e002d7245 */ /* 0x000fc40000201400 */
[C---:B------:R-:W-:Y:S02]  /*d100*/  ISETP.GE.AND P6, PT, R35.reuse, R2, PT ;  /* 0x000000022300720c */ /* 0x040fe40003fc6270 */
[----:B------:R-:W-:Y:S01]  /*d110*/  ISETP.GE.AND P3, PT, R35, R0, PT ;  /* 0x000000002300720c */ /* 0x000fe20003f66270 */
[----:B------:R-:W-:Y:S01]  /*d120*/  FFMA.FTZ R35, R58, UR5, R47 ;  /* 0x000000053a237c23 */ /* 0x000fe2000801002f */
[----:B------:R-:W-:Y:S01]  /*d130*/  ISETP.GE.AND P5, PT, R61, R2, PT ;  /* 0x000000023d00720c */ /* 0x000fe20003fa6270 */
[----:B------:R-:W-:Y:S01]  /*d140*/  FFMA.FTZ R45, R45, UR5, R40 ;  /* 0x000000052d2d7c23 */ /* 0x000fe20008010028 */
[----:B------:R-:W-:Y:S02]  /*d150*/  I2FP.F32.S32 R47, R46 ;  /* 0x0000002e002f7245 */ /* 0x000fe40000201400 */
[----:B------:R-:W-:Y:S02]  /*d160*/  FSEL R50, R60, -INF , !P2 ;  /* 0xff8000003c327808 */ /* 0x000fe40005000000 */
[----:B------:R-:W-:-:S02]  /*d170*/  ISETP.GE.AND P2, PT, R61, R0, PT ;  /* 0x000000003d00720c */ /* 0x000fc40003f46270 */
[----:B------:R-:W-:Y:S02]  /*d180*/  FSEL R187, R55, -INF , !P1 ;  /* 0xff80000037bb7808 */ /* 0x000fe40004800000 */
[----:B------:R-:W-:Y:S02]  /*d190*/  FSEL R67, R67, -INF , !P5 ;  /* 0xff80000043437808 */ /* 0x000fe40006800000 */
[----:B------:R-:W-:Y:S02]  /*d1a0*/  I2FP.F32.S32 R40, R54 ;  /* 0x0000003600287245 */ /* 0x000fe40000201400 */
[C---:B------:R-:W-:Y:S02]  /*d1b0*/  ISETP.GE.AND P1, PT, R34.reuse, R2, PT ;  /* 0x000000022200720c */ /* 0x040fe40003f26270 */
[----:B------:R-:W-:Y:S01]  /*d1c0*/  ISETP.GE.AND P5, PT, R34, R0, PT ;  /* 0x000000002200720c */ /* 0x000fe20003fa6270 */
[----:B------:R-:W-:Y:S01]  /*d1d0*/  FFMA.FTZ R34, R47, UR5, R42 ;  /* 0x000000052f227c23 */ /* 0x000fe2000801002a */
[----:B------:R-:W-:Y:S01]  /*d1e0*/  I2FP.F32.S32 R55, R54 ;  /* 0x0000003600377245 */ /* 0x000fe20000201400 */
[----:B------:R-:W-:Y:S01]  /*d1f0*/  VIADD R47, R3, 0x40 ;  /* 0x00000040032f7836 */ /* 0x000fe20000000000 */
[----:B------:R-:W-:Y:S01]  /*d200*/  FSEL R42, R33, -INF , !P2 ;  /* 0xff800000212a7808 */ /* 0x000fe20005000000 */
[----:B------:R-:W-:Y:S01]  /*d210*/  FFMA.FTZ R33, R40, UR5, R43 ;  /* 0x0000000528217c23 */ /* 0x000fe2000801002b */
[----:B------:R-:W-:Y:S01]  /*d220*/  FSEL R69, R69, -INF , !P4 ;  /* 0xff80000045457808 */ /* 0x000fe20006000000 */
[----:B------:R-:W-:Y:S01]  /*d230*/  VIADD R43, R3, 0x41 ;  /* 0x00000041032b7836 */ /* 0x000fe20000000000 */
[----:B------:R-:W-:-:S02]  /*d240*/  ISETP.GE.AND P2, PT, R46, R2, PT ;  /* 0x000000022e00720c */ /* 0x000fc40003f46270 */
[----:B------:R-:W-:Y:S01]  /*d250*/  ISETP.GE.AND P4, PT, R46, R0, PT ;  /* 0x000000002e00720c */ /* 0x000fe20003f86270 */
[----:B------:R-:W-:Y:S01]  /*d260*/  FFMA.FTZ R46, R55, UR5, R41 ;  /* 0x00000005372e7c23 */ /* 0x000fe20008010029 */
[-C--:B------:R-:W-:Y:S02]  /*d270*/  I2FP.F32.S32 R55, R47.reuse ;  /* 0x0000002f00377245 */ /* 0x080fe40000201400 */
[----:B------:R-:W-:Y:S02]  /*d280*/  I2FP.F32.S32 R186, R47 ;  /* 0x0000002f00ba7245 */ /* 0x000fe40000201400 */
[----:B------:R-:W-:Y:S01]  /*d290*/  FSEL R40, R48, -INF , !P0 ;  /* 0xff80000030287808 */ /* 0x000fe20004000000 */
[----:B------:R-:W-:Y:S01]  /*d2a0*/  VIADD R48, R3, 0x48 ;  /* 0x0000004803307836 */ /* 0x000fe20000000000 */
[----:B------:R-:W-:Y:S01]  /*d2b0*/  FSEL R41, R44, -INF , !P6 ;  /* 0xff8000002c297808 */ /* 0x000fe20007000000 */
[----:B------:R-:W-:Y:S01]  /*d2c0*/  FFMA.FTZ R44, R55, UR5, R36 ;  /* 0x00000005372c7c23 */ /* 0x000fe20008010024 */
[----:B------:R-:W-:Y:S01]  /*d2d0*/  ISETP.GE.AND P0, PT, R54, R2, PT ;  /* 0x000000023600720c */ /* 0x000fe20003f06270 */
[----:B------:R-:W-:Y:S01]  /*d2e0*/  FFMA.FTZ R186, R186, UR5, R38 ;  /* 0x00000005baba7c23 */ /* 0x000fe20008010026 */
[----:B------:R-:W-:-:S02]  /*d2f0*/  ISETP.GE.AND P6, PT, R54, R0, PT ;  /* 0x000000003600720c */ /* 0x000fc40003fc6270 */
[-C--:B------:R-:W-:Y:S02]  /*d300*/  I2FP.F32.S32 R54, R43.reuse ;  /* 0x0000002b00367245 */ /* 0x080fe40000201400 */
[----:B------:R-:W-:Y:S02]  /*d310*/  I2FP.F32.S32 R185, R43 ;  /* 0x0000002b00b97245 */ /* 0x000fe40000201400 */
[----:B------:R-:W-:Y:S02]  /*d320*/  FSEL R36, R52, -INF , !P3 ;  /* 0xff80000034247808 */ /* 0x000fe40005800000 */
[----:B------:R-:W-:Y:S01]  /*d330*/  FSEL R38, R53, -INF , !P1 ;  /* 0xff80000035267808 */ /* 0x000fe20004800000 */
[----:B------:R-:W-:Y:S01]  /*d340*/  FFMA.FTZ R185, R185, UR5, R39 ;  /* 0x00000005b9b97c23 */ /* 0x000fe20008010027 */
[C---:B------:R-:W-:Y:S02]  /*d350*/  ISETP.GE.AND P3, PT, R47.reuse, R2, PT ;  /* 0x000000022f00720c */ /* 0x040fe40003f66270 */
[----:B------:R-:W-:Y:S01]  /*d360*/  ISETP.GE.AND P1, PT, R47, R0, PT ;  /* 0x000000002f00720c */ /* 0x000fe20003f26270 */
[----:B------:R-:W-:Y:S01]  /*d370*/  FFMA.FTZ R47, R54, UR5, R37 ;  /* 0x00000005362f7c23 */ /* 0x000fe20008010025 */
[----:B------:R-:W-:-:S02]  /*d380*/  I2FP.F32.S32 R39, R48 ;  /* 0x0000003000277245 */ /* 0x000fc40000201400 */
[----:B------:R-:W-:Y:S01]  /*d390*/  FSEL R37, R45, -INF , !P2 ;  /* 0xff8000002d257808 */ /* 0x000fe20005000000 */
[----:B------:R-:W-:Y:S01]  /*d3a0*/  VIADD R45, R3, 0x49 ;  /* 0x00000049032d7836 */ /* 0x000fe20000000000 */
[----:B------:R-:W-:Y:S02]  /*d3b0*/  FSEL R35, R35, -INF , !P5 ;  /* 0xff80000023237808 */ /* 0x000fe40006800000 */
[C---:B------:R-:W-:Y:S02]  /*d3c0*/  ISETP.GE.AND P5, PT, R43.reuse, R2, PT ;  /* 0x000000022b00720c */ /* 0x040fe40003fa6270 */
[----:B------:R-:W-:Y:S01]  /*d3d0*/  ISETP.GE.AND P2, PT, R43, R0, PT ;  /* 0x000000002b00720c */ /* 0x000fe20003f46270 */
[----:B------:R-:W-:Y:S01]  /*d3e0*/  FFMA.FTZ R43, R39, UR5, R28 ;  /* 0x00000005272b7c23 */ /* 0x000fe2000801001c */
[----:B------:R-:W-:Y:S02]  /*d3f0*/  I2FP.F32.S32 R184, R48 ;  /* 0x0000003000b87245 */ /* 0x000fe40000201400 */
[----:B------:R-:W-:-:S02]  /*d400*/  I2FP.F32.S32 R39, R45 ;  /* 0x0000002d00277245 */ /* 0x000fc40000201400 */
[----:B------:R-:W-:Y:S01]  /*d410*/  FSEL R33, R33, -INF , !P6 ;  /* 0xff80000021217808 */ /* 0x000fe20007000000 */
[----:B------:R-:W-:Y:S01]  /*d420*/  FFMA.FTZ R184, R184, UR5, R30 ;  /* 0x00000005b8b87c23 */ /* 0x000fe2000801001e */
[----:B------:R-:W-:Y:S02]  /*d430*/  VIADD R30, R3, 0x50 ;  /* 0x00000050031e7836 */ /* 0x000fe40000000000 */
[----:B------:R-:W-:Y:S01]  /*d440*/  FFMA.FTZ R39, R39, UR5, R29 ;  /* 0x0000000527277c23 */ /* 0x000fe2000801001d */
[----:B------:R-:W-:Y:S02]  /*d450*/  FSEL R29, R44, -INF , !P3 ;  /* 0xff8000002c1d7808 */ /* 0x000fe40005800000 */
[----:B------:R-:W-:Y:S02]  /*d460*/  I2FP.F32.S32 R52, R45 ;  /* 0x0000002d00347245 */ /* 0x000fe40000201400 */
[C---:B------:R-:W-:Y:S02]  /*d470*/  ISETP.GE.AND P6, PT, R45.reuse, R2, PT ;  /* 0x000000022d00720c */ /* 0x040fe40003fc6270 */
[----:B------:R-:W-:Y:S01]  /*d480*/  ISETP.GE.AND P3, PT, R45, R0, PT ;  /* 0x000000002d00720c */ /* 0x000fe20003f66270 */
[----:B------:R-:W-:Y:S01]  /*d490*/  VIADD R45, R3, 0x51 ;  /* 0x00000051032d7836 */ /* 0x000fe20000000000 */
[----:B------:R-:W-:Y:S01]  /*d4a0*/  FSEL R28, R46, -INF , !P0 ;  /* 0xff8000002e1c7808 */ /* 0x000fe20004000000 */
[----:B------:R-:W-:Y:S01]  /*d4b0*/  FFMA.FTZ R31, R52, UR5, R31 ;  /* 0x00000005341f7c23 */ /* 0x000fe2000801001f */
[----:B------:R-:W-:-:S02]  /*d4c0*/  I2FP.F32.S32 R46, R30 ;  /* 0x0000001e002e7245 */ /* 0x000fc40000201400 */
[----:B------:R-:W-:Y:S02]  /*d4d0*/  FSEL R34, R34, -INF , !P4 ;  /* 0xff80000022227808 */ /* 0x000fe40006000000 */
[----:B------:R-:W-:Y:S01]  /*d4e0*/  ISETP.GE.AND P4, PT, R48, R2, PT ;  /* 0x000000023000720c */ /* 0x000fe20003f86270 */
[----:B------:R-:W-:Y:S01]  /*d4f0*/  FFMA.FTZ R44, R46, UR5, R24 ;  /* 0x000000052e2c7c23 */ /* 0x000fe20008010018 */
[----:B------:R-:W-:Y:S01]  /*d500*/  ISETP.GE.AND P0, PT, R48, R0, PT ;  /* 0x000000003000720c */ /* 0x000fe20003f06270 */
[----:B------:R-:W-:Y:S01]  /*d510*/  VIADD R46, R3, 0x58 ;  /* 0x00000058032e7836 */ /* 0x000fe20000000000 */
[----:B------:R-:W-:Y:S02]  /*d520*/  I2FP.F32.S32 R182, R30 ;  /* 0x0000001e00b67245 */ /* 0x000fe40000201400 */
[----:B------:R-:W-:Y:S02]  /*d530*/  I2FP.F32.S32 R48, R45 ;  /* 0x0000002d00307245 */ /* 0x000fe40000201400 */
[----:B------:R-:W-:Y:S01]  /*d540*/  FSEL R186, R186, -INF , !P1 ;  /* 0xff800000baba7808 */ /* 0x000fe20004800000 */
[----:B------:R-:W-:Y:S01]  /*d550*/  FFMA.FTZ R182, R182, UR5, R26 ;  /* 0x00000005b6b67c23 */ /* 0x000fe2000801001a */
[----:B------:R-:W-:-:S02]  /*d560*/  FSEL R24, R47, -INF , !P5 ;  /* 0xff8000002f187808 */ /* 0x000fc40006800000 */
[C---:B------:R-:W-:Y:S02]  /*d570*/  ISETP.GE.AND P1, PT, R30.reuse, R2, PT ;  /* 0x000000021e00720c */ /* 0x040fe40003f26270 */
[----:B------:R-:W-:Y:S01]  /*d580*/  ISETP.GE.AND P5, PT, R30, R0, PT ;  /* 0x000000001e00720c */ /* 0x000fe20003fa6270 */
[----:B------:R-:W-:Y:S01]  /*d590*/  FFMA.FTZ R30, R48, UR5, R25 ;  /* 0x00000005301e7c23 */ /* 0x000fe20008010019 */
[----:B------:R-:W-:Y:S02]  /*d5a0*/  I2FP.F32.S32 R26, R45 ;  /* 0x0000002d001a7245 */ /* 0x000fe40000201400 */
[----:B------:R-:W-:Y:S02]  /*d5b0*/  FSEL R185, R185, -INF , !P2 ;  /* 0xff800000b9b97808 */ /* 0x000fe40005000000 */
[----:B------:R-:W-:Y:S01]  /*d5c0*/  FSEL R25, R43, -INF , !P4 ;  /* 0xff8000002b197808 */ /* 0x000fe20006000000 */
[----:B------:R-:W-:Y:S01]  /*d5d0*/  FFMA.FTZ R27, R26, UR5, R27 ;  /* 0x000000051a1b7c23 */ /* 0x000fe2000801001b */
[----:B------:R-:W-:Y:S01]  /*d5e0*/  ISETP.GE.AND P2, PT, R45, R2, PT ;  /* 0x000000022d00720c */ /* 0x000fe20003f46270 */
[----:B------:R-:W-:Y:S01]  /*d5f0*/  VIADD R43, R3, 0x60 ;  /* 0x00000060032b7836 */ /* 0x000fe20000000000 */
[----:B------:R-:W-:Y:S01]  /*d600*/  ISETP.GE.AND P4, PT, R45, R0, PT ;  /* 0x000000002d00720c */ /* 0x000fe20003f86270 */
[----:B------:R-:W-:Y:S01]  /*d610*/  VIADD R45, R3, 0x59 ;  /* 0x00000059032d7836 */ /* 0x000fe20000000000 */
[----:B------:R-:W-:-:S02]  /*d620*/  I2FP.F32.S32 R155, R46 ;  /* 0x0000002e009b7245 */ /* 0x000fc40000201400 */
[----:B------:R-:W-:Y:S02]  /*d630*/  I2FP.F32.S32 R26, R46 ;  /* 0x0000002e001a7245 */ /* 0x000fe40000201400 */
[-C--:B------:R-:W-:Y:S01]  /*d640*/  I2FP.F32.S32 R180, R45.reuse ;  /* 0x0000002d00b47245 */ /* 0x080fe20000201400 */
[----:B------:R-:W-:Y:S01]  /*d650*/  FFMA.FTZ R155, R155, UR5, R22 ;  /* 0x000000059b9b7c23 */ /* 0x000fe20008010016 */
[----:B------:R-:W-:Y:S01]  /*d660*/  I2FP.F32.S32 R22, R45 ;  /* 0x0000002d00167245 */ /* 0x000fe20000201400 */
[----:B------:R-:W-:Y:S01]  /*d670*/  FFMA.FTZ R26, R26, UR5, R20 ;  /* 0x000000051a1a7c23 */ /* 0x000fe20008010014 */
[----:B------:R-:W-:Y:S01]  /*d680*/  FSEL R183, R31, -INF , !P3 ;  /* 0xff8000001fb77808 */ /* 0x000fe20005800000 */
[----:B------:R-:W-:Y:S01]  /*d690*/  VIADD R31, R3, 0x61 ;  /* 0x00000061031f7836 */ /* 0x000fe20000000000 */
[----:B------:R-:W-:Y:S01]  /*d6a0*/  FSEL R20, R39, -INF , !P6 ;  /* 0xff80000027147808 */ /* 0x000fe20007000000 */
[----:B------:R-:W-:Y:S01]  /*d6b0*/  FFMA.FTZ R180, R180, UR5, R23 ;  /* 0x00000005b4b47c23 */ /* 0x000fe20008010017 */
[----:B------:R-:W-:Y:S01]  /*d6c0*/  FFMA.FTZ R39, R22, UR5, R21 ;  /* 0x0000000516277c23 */ /* 0x000fe20008010015 */
[----:B------:R-:W-:-:S02]  /*d6d0*/  I2FP.F32.S32 R23, R43 ;  /* 0x0000002b00177245 */ /* 0x000fc40000201400 */
[----:B------:R-:W-:Y:S02]  /*d6e0*/  I2FP.F32.S32 R22, R43 ;  /* 0x0000002b00167245 */ /* 0x000fe40000201400 */
[----:B------:R-:W-:Y:S01]  /*d6f0*/  FSEL R21, R44, -INF , !P1 ;  /* 0xff8000002c157808 */ /* 0x000fe20004800000 */
[----:B------:R-:W-:Y:S01]  /*d700*/  FFMA.FTZ R18, R23, UR5, R18 ;  /* 0x0000000517127c23 */ /* 0x000fe20008010012 */
[C---:B------:R-:W-:Y:S01]  /*d710*/  ISETP.GE.AND P3, PT, R45.reuse, R2, PT ;  /* 0x000000022d00720c */ /* 0x040fe20003f66270 */
[----:B------:R-:W-:Y:S01]  /*d720*/  FFMA.FTZ R22, R22, UR5, R16 ;  /* 0x0000000516167c23 */ /* 0x000fe20008010010 */
[----:B------:R-:W-:Y:S01]  /*d730*/  ISETP.GE.AND P1, PT, R45, R0, PT ;  /* 0x000000002d00720c */ /* 0x000fe20003f26270 */
[----:B------:R-:W-:Y:S01]  /*d740*/  VIADD R23, R3, 0x68 ;  /* 0x0000006803177836 */ /* 0x000fe20000000000 */
[----:B------:R-:W-:Y:S02]  /*d750*/  I2FP.F32.S32 R45, R31 ;  /* 0x0000001f002d7245 */ /* 0x000fe40000201400 */
[----:B------:R-:W-:-:S02]  /*d760*/  FSEL R184, R184, -INF , !P0 ;  /* 0xff800000b8b87808 */ /* 0x000fc40004000000 */
[-C--:B------:R-:W-:Y:S02]  /*d770*/  ISETP.GE.AND P0, PT, R46, R2.reuse, PT ;  /* 0x000000022e00720c */ /* 0x080fe40003f06270 */
[----:B------:R-:W-:Y:S01]  /*d780*/  FSEL R16, R30, -INF , !P2 ;  /* 0xff8000001e107808 */ /* 0x000fe20005000000 */
[----:B------:R-:W-:Y:S01]  /*d790*/  FFMA.FTZ R30, R45, UR5, R17 ;  /* 0x000000052d1e7c23 */ /* 0x000fe20008010011 */
[----:B------:R-:W-:Y:S01]  /*d7a0*/  FSEL R17, R26, -INF , !P0 ;  /* 0xff8000001a117808 */ /* 0x000fe20004000000 */
[----:B------:R-:W-:Y:S01]  /*d7b0*/  VIADD R26, R3, 0x69 ;  /* 0x00000069031a7836 */ /* 0x000fe20000000000 */
[----:B------:R-:W-:Y:S02]  /*d7c0*/  I2FP.F32.S32 R160, R23 ;  /* 0x0000001700a07245 */ /* 0x000fe40000201400 */
[----:B------:R-:W-:Y:S02]  /*d7d0*/  FSEL R182, R182, -INF , !P5 ;  /* 0xff800000b6b67808 */ /* 0x000fe40006800000 */
[C---:B------:R-:W-:Y:S01]  /*d7e0*/  ISETP.GE.AND P5, PT, R43.reuse, R2, PT ;  /* 0x000000022b00720c */ /* 0x040fe20003fa6270 */
[----:B------:R-:W-:Y:S01]  /*d7f0*/  FFMA.FTZ R160, R160, UR5, R14 ;  /* 0x00000005a0a07c23 */ /* 0x000fe2000801000e */
[----:B------:R-:W-:-:S02]  /*d800*/  ISETP.GE.AND P2, PT, R43, R0, PT ;  /* 0x000000002b00720c */ /* 0x000fc40003f46270 */
[----:B------:R-:W-:Y:S02]  /*d810*/  I2FP.F32.S32 R43, R23 ;  /* 0x00000017002b7245 */ /* 0x000fe40000201400 */
[----:B------:R-:W-:Y:S02]  /*d820*/  I2FP.F32.S32 R162, R26 ;  /* 0x0000001a00a27245 */ /* 0x000fe40000201400 */
[----:B------:R-:W-:Y:S02]  /*d830*/  ISETP.GE.AND P6, PT, R46, R0, PT ;  /* 0x000000002e00720c */ /* 0x000fe40003fc6270 */
[----:B------:R-:W-:Y:S01]  /*d840*/  FSEL R181, R27, -INF , !P4 ;  /* 0xff8000001bb57808 */ /* 0x000fe20006000000 */
[----:B------:R-:W-:Y:S01]  /*d850*/  FFMA.FTZ R27, R43, UR5, R12 ;  /* 0x000000052b1b7c23 */ /* 0x000fe2000801000c */
[----:B------:R-:W-:Y:S01]  /*d860*/  I2FP.F32.S32 R44, R31 ;  /* 0x0000001f002c7245 */ /* 0x000fe20000201400 */
[----:B------:R-:W-:Y:S01]  /*d870*/  FFMA.FTZ R162, R162, UR5, R15 ;  /* 0x00000005a2a27c23 */ /* 0x000fe2000801000f */
[C---:B------:R-:W-:Y:S01]  /*d880*/  ISETP.GE.AND P4, PT, R31.reuse, R2, PT ;  /* 0x000000021f00720c */ /* 0x040fe20003f86270 */
[----:B------:R-:W1:Y:S01]  /*d890*/  S2R R15, SR_TID.X ;  /* 0x00000000000f7919 */ /* 0x000e620000002100 */
[----:B------:R-:W-:Y:S01]  /*d8a0*/  ISETP.GE.AND P0, PT, R31, R0, PT ;  /* 0x000000001f00720c */ /* 0x000fe20003f06270 */
[----:B------:R-:W-:Y:S01]  /*d8b0*/  VIADD R31, R3, 0x70 ;  /* 0x00000070031f7836 */ /* 0x000fe20000000000 */
[----:B------:R-:W-:Y:S01]  /*d8c0*/  I2FP.F32.S32 R14, R26 ;  /* 0x0000001a000e7245 */ /* 0x000fe20000201400 */
[----:B------:R-:W-:Y:S01]  /*d8d0*/  FFMA.FTZ R19, R44, UR5, R19 ;  /* 0x000000052c137c23 */ /* 0x000fe20008010013 */
[----:B------:R-:W-:-:S02]  /*d8e0*/  FSEL R155, R155, -INF , !P6 ;  /* 0xff8000009b9b7808 */ /* 0x000fc40007000000 */
[----:B------:R-:W-:Y:S02]  /*d8f0*/  FSEL R12, R39, -INF , !P3 ;  /* 0xff800000270c7808 */ /* 0x000fe40005800000 */
[C---:B------:R-:W-:Y:S02]  /*d900*/  ISETP.GE.AND P6, PT, R23.reuse, R2, PT ;  /* 0x000000021700720c */ /* 0x040fe40003fc6270 */
[----:B------:R-:W-:Y:S01]  /*d910*/  ISETP.GE.AND P3, PT, R23, R0, PT ;  /* 0x000000001700720c */ /* 0x000fe20003f66270 */
[----:B------:R-:W-:Y:S01]  /*d920*/  FFMA.FTZ R23, R14, UR5, R13 ;  /* 0x000000050e177c23 */ /* 0x000fe2000801000d */
[-C--:B------:R-:W-:Y:S02]  /*d930*/  I2FP.F32.S32 R14, R31.reuse ;  /* 0x0000001f000e7245 */ /* 0x080fe40000201400 */
[----:B------:R-:W-:Y:S02]  /*d940*/  FSEL R13, R22, -INF , !P5 ;  /* 0xff800000160d7808 */ /* 0x000fe40006800000 */
[----:B------:R-:W-:Y:S01]  /*d950*/  I2FP.F32.S32 R164, R31 ;  /* 0x0000001f00a47245 */ /* 0x000fe20000201400 */
[----:B------:R-:W-:Y:S01]  /*d960*/  FFMA.FTZ R22, R14, UR5, R8 ;  /* 0x000000050e167c23 */ /* 0x000fe20008010008 */
[----:B------:R-:W-:Y:S01]  /*d970*/  VIADD R14, R3, 0x71 ;  /* 0x00000071030e7836 */ /* 0x000fe20000000000 */
[----:B------:R-:W-:-:S02]  /*d980*/  FSEL R180, R180, -INF , !P1 ;  /* 0xff800000b4b47808 */ /* 0x000fc40004800000 */
        /* <DEDUP_REMOVED lines=8> */
[----:B------:R-:W-:Y:S01]  /*da10*/  I2FP.F32.S32 R11, R26 ;  /* 0x0000001a000b7245 */ /* 0x000fe20000201400 */
[----:B------:R-:W-:Y:S01]  /*da20*/  FFMA.FTZ R18, R10, UR5, R9 ;  /* 0x000000050a127c23 */ /* 0x000fe20008010009 */
[----:B------:R-:W-:Y:S01]  /*da30*/  VIADD R10, R3, 0x79 ;  /* 0x00000079030a7836 */ /* 0x000fe20000000000 */
[----:B------:R-:W-:-:S02]  /*da40*/  FSEL R8, R30, -INF , !P4 ;  /* 0xff8000001e087808 */ /* 0x000fc40006000000 */
[----:B------:R-:W-:Y:S01]  /*da50*/  FFMA.FTZ R6, R11, UR5, R6 ;  /* 0x000000050b067c23 */ /* 0x000fe20008010006 */
[----:B------:R-:W-:Y:S01]  /*da60*/  FSEL R159, R19, -INF , !P0 ;  /* 0xff800000139f7808 */ /* 0x000fe20004000000 */
[----:B------:R-:W-:Y:S01]  /*da70*/  VIADD R19, R3, 0x80 ;  /* 0x0000008003137836 */ /* 0x000fe20000000000 */
[-C--:B------:R-:W-:Y:S02]  /*da80*/  I2FP.F32.S32 R11, R10.reuse ;  /* 0x0000000a000b7245 */ /* 0x080fe40000201400 */
[----:B------:R-:W-:Y:S02]  /*da90*/  I2FP.F32.S32 R177, R10 ;  /* 0x0000000a00b17245 */ /* 0x000fe40000201400 */
[----:B------:R-:W-:Y:S01]  /*daa0*/  ISETP.GE.AND P2, PT, R31, R2, PT ;  /* 0x000000021f00720c */ /* 0x000fe20003f46270 */
[----:B------:R-:W-:Y:S01]  /*dab0*/  FFMA.FTZ R11, R11, UR5, R5 ;  /* 0x000000050b0b7c23 */ /* 0x000fe20008010005 */
[----:B------:R-:W-:Y:S01]  /*dac0*/  I2FP.F32.S32 R30, R26 ;  /* 0x0000001a001e7245 */ /* 0x000fe20000201400 */
[----:B------:R-:W-:Y:S01]  /*dad0*/  FFMA.FTZ R177, R177, UR5, R7 ;  /* 0x00000005b1b17c23 */ /* 0x000fe20008010007 */
[----:B------:R-:W-:-:S02]  /*dae0*/  FSEL R9, R27, -INF , !P6 ;  /* 0xff8000001b097808 */ /* 0x000fc40007000000 */
[C---:B------:R-:W-:Y:S02]  /*daf0*/  ISETP.GE.AND P0, PT, R14.reuse, R2, PT ;  /* 0x000000020e00720c */ /* 0x040fe40003f06270 */
[-C--:B------:R-:W-:Y:S01]  /*db00*/  ISETP.GE.AND P6, PT, R14, R0.reuse, PT ;  /* 0x000000000e00720c */ /* 0x080fe20003fc6270 */
[----:B------:R-:W-:Y:S01]  /*db10*/  FFMA.FTZ R14, R30, UR5, R4 ;  /* 0x000000051e0e7c23 */ /* 0x000fe20008010004 */
[----:B------:R-:W-:Y:S01]  /*db20*/  FSEL R5, R22, -INF , !P2 ;  /* 0xff80000016057808 */ /* 0x000fe20005000000 */
[----:B-1----:R-:W-:Y:S01]  /*db30*/  IMAD.SHL.U32 R22, R15, 0x2, RZ ;  /* 0x000000020f167824 */ /* 0x002fe200078e00ff */
[-C--:B------:R-:W-:Y:S01]  /*db40*/  I2FP.F32.S32 R7, R19.reuse ;  /* 0x0000001300077245 */ /* 0x080fe20000201400 */
[----:B------:R-:W-:Y:S01]  /*db50*/  VIADD R15, R3, 0x81 ;  /* 0x00000081030f7836 */ /* 0x000fe20000000000 */
[----:B------:R-:W-:Y:S02]  /*db60*/  FSEL R4, R23, -INF , !P1 ;  /* 0xff80000017047808 */ /* 0x000fe40004800000 */
[----:B------:R-:W-:Y:S01]  /*db70*/  ISETP.GE.AND P4, PT, R31, R0, PT ;  /* 0x000000001f00720c */ /* 0x000fe20003f86270 */
[----:B------:R-:W-:Y:S01]  /*db80*/  FFMA.FTZ R150, R7, UR5, R150 ;  /* 0x0000000507967c23 */ /* 0x000fe20008010096 */
[----:B------:R-:W-:-:S02]  /*db90*/  I2FP.F32.S32 R23, R19 ;  /* 0x0000001300177245 */ /* 0x000fc40000201400 */
[----:B------:R-:W-:Y:S02]  /*dba0*/  FSEL R162, R162, -INF , !P5 ;  /* 0xff800000a2a27808 */ /* 0x000fe40006800000 */
[----:B------:R-:W-:Y:S02]  /*dbb0*/  LOP3.LUT R22, R22, 0x6, RZ, 0xc0, !PT ;  /* 0x0000000616167812 */ /* 0x000fe400078ec0ff */
[C---:B------:R-:W-:Y:S02]  /*dbc0*/  ISETP.GE.AND P5, PT, R10.reuse, R2, PT ;  /* 0x000000020a00720c */ /* 0x040fe40003fa6270 */
[----:B------:R-:W-:Y:S01]  /*dbd0*/  ISETP.GE.AND P2, PT, R10, R0, PT ;  /* 0x000000000a00720c */ /* 0x000fe20003f46270 */
[----:B------:R-:W-:Y:S01]  /*dbe0*/  FFMA.FTZ R10, R23, UR5, R148 ;  /* 0x00000005170a7c23 */ /* 0x000fe20008010094 */
[----:B------:R-:W-:Y:S01]  /*dbf0*/  FSEL R164, R164, -INF , !P4 ;  /* 0xff800000a4a47808 */ /* 0x000fe20006000000 */
[----:B------:R-:W-:Y:S01]  /*dc00*/  VIADD R52, R22, UR4 ;  /* 0x0000000416347c36 */ /* 0x000fe20008000000 */
[----:B------:R-:W-:-:S02]  /*dc10*/  FSEL R7, R18, -INF , !P0 ;  /* 0xff80000012077808 */ /* 0x000fc40004000000 */
[C---:B------:R-:W-:Y:S01]  /*dc20*/  ISETP.GE.AND P4, PT, R19.reuse, R2, PT ;  /* 0x000000021300720c */ /* 0x040fe20003f86270 */
[C---:B------:R-:W-:Y:S01]  /*dc30*/  VIADD R22, R52.reuse, 0x98 ;  /* 0x0000009834167836 */ /* 0x040fe20000000000 */
[----:B------:R-:W-:Y:S01]  /*dc40*/  ISETP.GE.AND P0, PT, R19, R0, PT ;  /* 0x000000001300720c */ /* 0x000fe20003f06270 */
[----:B------:R-:W-:Y:S01]  /*dc50*/  VIADD R30, R52, 0xa0 ;  /* 0x000000a0341e7836 */ /* 0x000fe20000000000 */
[----:B------:R-:W-:Y:S01]  /*dc60*/  FSEL R160, R160, -INF , !P3 ;  /* 0xff800000a0a07808 */ /* 0x000fe20005800000 */
[C---:B------:R-:W-:Y:S01]  /*dc70*/  VIADD R27, R52.reuse, 0xa1 ;  /* 0x000000a1341b7836 */ /* 0x040fe20000000000 */
[----:B------:R-:W-:Y:S01]  /*dc80*/  I2FP.F32.S32 R23, R3 ;  /* 0x0000000300177245 */ /* 0x000fe20000201400 */
[C---:B------:R-:W-:Y:S01]  /*dc90*/  VIADD R43, R52.reuse, 0xa9 ;  /* 0x000000a9342b7836 */ /* 0x040fe20000000000 */
[-C--:B------:R-:W-:Y:S01]  /*dca0*/  I2FP.F32.S32 R19, R15.reuse ;  /* 0x0000000f00137245 */ /* 0x080fe20000201400 */
[----:B------:R-:W-:Y:S01]  /*dcb0*/  VIADD R39, R52, 0xb0 ;  /* 0x000000b034277836 */ /* 0x000fe20000000000 */
        /* <DEDUP_REMOVED lines=8> */
[----:B------:R-:W-:Y:S01]  /*dd40*/  FSEL R14, R14, -INF , !P3 ;  /* 0xff8000000e0e7808 */ /* 0x000fe20005800000 */
[----:B------:R-:W-:Y:S01]  /*dd50*/  VIADD R23, R52, 0x91 ;  /* 0x0000009134177836 */ /* 0x000fe20000000000 */
[----:B------:R-:W-:Y:S01]  /*dd60*/  FSEL R176, R6, -INF , !P1 ;  /* 0xff80000006b07808 */ /* 0x000fe20004800000 */
[C---:B------:R-:W-:Y:S01]  /*dd70*/  VIADD R46, R52.reuse, 0xb8 ;  /* 0x000000b8342e7836 */ /* 0x040fe20000000000 */
[-C--:B------:R-:W-:Y:S01]  /*dd80*/  ISETP.GE.AND P6, PT, R3, R2.reuse, PT ;  /* 0x000000020300720c */ /* 0x080fe20003fc6270 */
[C---:B------:R-:W-:Y:S01]  /*dd90*/  VIADD R3, R52.reuse, 0x90 ;  /* 0x0000009034037836 */ /* 0x040fe20000000000 */
[C---:B------:R-:W-:Y:S01]  /*dda0*/  ISETP.GE.AND P3, PT, R15.reuse, R2, PT ;  /* 0x000000020f00720c */ /* 0x040fe20003f66270 */
[C---:B------:R-:W-:Y:S01]  /*ddb0*/  VIADD R45, R52.reuse, 0xb9 ;  /* 0x000000b9342d7836 */ /* 0x040fe20000000000 */
[----:B------:R-:W-:Y:S01]  /*ddc0*/  ISETP.GE.AND P1, PT, R15, R0, PT ;  /* 0x000000000f00720c */ /* 0x000fe20003f26270 */
[----:B------:R-:W-:Y:S01]  /*ddd0*/  VIADD R15, R52, 0x89 ;  /* 0x00000089340f7836 */ /* 0x000fe20000000000 */
[----:B------:R-:W-:Y:S01]  /*dde0*/  FSEL R84, R68, -INF , !P6 ;  /* 0xff80000044547808 */ /* 0x000fe20007000000 */
[C---:B------:R-:W-:Y:S01]  /*ddf0*/  VIADD R44, R52.reuse, 0xc0 ;  /* 0x000000c0342c7836 */ /* 0x040fe20000000000 */
[----:B------:R-:W-:Y:S01]  /*de00*/  FSEL R6, R149, -INF , !P3 ;  /* 0xff80000095067808 */ /* 0x000fe20005800000 */
[C---:B------:R-:W-:Y:S01]  /*de10*/  VIADD R47, R52.reuse, 0xc1 ;  /* 0x000000c1342f7836 */ /* 0x040fe20000000000 */
[----:B------:R-:W-:Y:S01]  /*de20*/  FSEL R11, R11, -INF , !P5 ;  /* 0xff8000000b0b7808 */ /* 0x000fe20006800000 */
[C---:B------:R-:W-:Y:S01]  /*de30*/  VIADD R48, R52.reuse, 0xd8 ;  /* 0x000000d834307836 */ /* 0x040fe20000000000 */
[----:B------:R-:W-:Y:S01]  /*de40*/  FSEL R177, R177, -INF , !P2 ;  /* 0xff800000b1b17808 */ /* 0x000fe20005000000 */
[----:B------:R-:W-:Y:S01]  /*de50*/  VIADD R54, R52, 0xe8 ;  /* 0x000000e834367836 */ /* 0x000fe20000000000 */
[----:B------:R-:W-:Y:S01]  /*de60*/  ISETP.GE.AND P3, PT, R18, R2, PT ;  /* 0x000000021200720c */ /* 0x000fe20003f66270 */
[----:B------:R-:W-:Y:S01]  /*de70*/  VIADD R55, R52, 0xe1 ;  /* 0x000000e134377836 */ /* 0x000fe20000000000 */
[----:B------:R-:W-:Y:S01]  /*de80*/  ISETP.GE.AND P6, PT, R18, R0, PT ;  /* 0x000000001200720c */ /* 0x000fe20003fc6270 */
[C---:B------:R-:W-:Y:S01]  /*de90*/  VIADD R60, R52.reuse, 0xf1 ;  /* 0x000000f1343c7836 */ /* 0x040fe20000000000 */
[----:B------:R-:W-:Y:S01]  /*dea0*/  I2FP.F32.S32 R18, R18 ;  /* 0x0000001200127245 */ /* 0x000fe20000201400 */
[C---:B------:R-:W-:Y:S01]  /*deb0*/  VIADD R53, R52.reuse, 0xe9 ;  /* 0x000000e934357836 */ /* 0x040fe20000000000 */
[C---:B------:R-:W-:Y:S01]  /*dec0*/  ISETP.GE.AND P2, PT, R15.reuse, R2, PT ;  /* 0x000000020f00720c */ /* 0x040fe20003f46270 */
[----:B------:R-:W-:Y:S01]  /*ded0*/  VIADD R59, R52, 0xf8 ;  /* 0x000000f8343b7836 */ /* 0x000fe20000000000 */
[----:B------:R-:W-:Y:S01]  /*dee0*/  ISETP.GE.AND P5, PT, R15, R0, PT ;  /* 0x000000000f00720c */ /* 0x000fe20003fa6270 */
[----:B------:R-:W-:Y:S01]  /*def0*/  FFMA.FTZ R19, R18, UR5, R144 ;  /* 0x0000000512137c23 */ /* 0x000fe20008010090 */
[----:B------:R-:W-:Y:S01]  /*df00*/  FSEL R10, R10, -INF , !P4 ;  /* 0xff8000000a0a7808 */ /* 0x000fe20006000000 */
[----:B------:R-:W-:Y:S01]  /*df10*/  FFMA.FTZ R146, R18, UR5, R146 ;  /* 0x0000000512927c23 */ /* 0x000fe20008010092 */
[----:B------:R-:W-:-:S02]  /*df20*/  FSEL R178, R150, -INF , !P0 ;  /* 0xff80000096b27808 */ /* 0x000fc40004000000 */
[----:B------:R-:W-:Y:S02]  /*df30*/  I2FP.F32.S32 R15, R15 ;  /* 0x0000000f000f7245 */ /* 0x000fe40000201400 */
        /* <DEDUP_REMOVED lines=8> */
[----:B------:R-:W-:Y:S01]  /*dfc0*/  FFMA.FTZ R142, R3, UR5, R142 ;  /* 0x00000005038e7c23 */ /* 0x000fe2000801008e */
[----:B------:R-:W-:Y:S01]  /*dfd0*/  VIADD R3, R52, 0x99 ;  /* 0x0000009934037836 */ /* 0x000fe20000000000 */
[----:B------:R-:W-:-:S02]  /*dfe0*/  ISETP.GE.AND P1, PT, R23, R2, PT ;  /* 0x000000021700720c */ /* 0x000fc40003f26270 */
[----:B------:R-:W-:Y:S02]  /*dff0*/  ISETP.GE.AND P3, PT, R23, R0, PT ;  /* 0x000000001700720c */ /* 0x000fe40003f66270 */
[----:B------:R-:W-:Y:S02]  /*e000*/  FSEL R170, R146, -INF , !P6 ;  /* 0xff80000092aa7808 */ /* 0x000fe40007000000 */
        /* <DEDUP_REMOVED lines=12> */
[----:B------:R-:W-:Y:S02]  /*e0d0*/  ISETP.GE.AND P0, PT, R3, R0, PT ;  /* 0x000000000300720c */ /* 0x000fe40003f06270 */
[----:B------:R-:W-:Y:S02]  /*e0e0*/  I2FP.F32.S32 R3, R3 ;  /* 0x0000000300037245 */ /* 0x000fe40000201400 */
        /* <DEDUP_REMOVED lines=46> */
[----:B------:R-:W-:Y:S01]  /*e3d0*/  FFMA.FTZ R39, R3, UR5, R125 ;  /* 0x0000000503277c23 */ /* 0x000fe2000801007d */
[----:B------:R-:W-:Y:S01]  /*e3e0*/  FSEL R125, R131, -INF , !P4 ;  /* 0xff800000837d7808 */ /* 0x000fe20006000000 */
[----:B------:R-:W-:Y:S01]  /*e3f0*/  FFMA.FTZ R127, R3, UR5, R127 ;  /* 0x00000005037f7c23 */ /* 0x000fe2000801007f */
[----:B------:R-:W-:-:S02]  /*e400*/  FSEL R43, R43, -INF , !P1 ;  /* 0xff8000002b2b7808 */ /* 0x000fc40004800000 */
[----:B------:R-:W-:Y:S02]  /*e410*/  FSEL R124, R124, -INF , !P3 ;  /* 0xff8000007c7c7808 */ /* 0x000fe40005800000 */
[----:B------:R-:W-:Y:S02]  /*e420*/  FSEL R39, R39, -INF , !P6 ;  /* 0xff80000027277808 */ /* 0x000fe40007000000 */
[----:B------:R-:W-:Y:S02]  /*e430*/  I2FP.F32.S32 R58, R52 ;  /* 0x00000034003a7245 */ /* 0x000fe40000201400 */
[C---:B------:R-:W-:Y:S02]  /*e440*/  ISETP.GE.AND P5, PT, R46.reuse, R2, PT ;  /* 0x000000022e00720c */ /* 0x040fe40003fa6270 */
[----:B------:R-:W-:Y:S01]  /*e450*/  ISETP.GE.AND P0, PT, R46, R0, PT ;  /* 0x000000002e00720c */ /* 0x000fe20003f06270 */
[----:B------:R-:W-:Y:S01]  /*e460*/  FFMA.FTZ R58, R58, UR5, R70 ;  /* 0x000000053a3a7c23 */ /* 0x000fe20008010046 */
[----:B------:R-:W-:-:S02]  /*e470*/  ISETP.GE.AND P4, PT, R45, R2, PT ;  /* 0x000000022d00720c */ /* 0x000fc40003f86270 */
[----:B------:R-:W-:Y:S02]  /*e480*/  ISETP.GE.AND P1, PT, R45, R0, PT ;  /* 0x000000002d00720c */ /* 0x000fe40003f26270 */
[C---:B------:R-:W-:Y:S02]  /*e490*/  ISETP.GE.AND P3, PT, R44.reuse, R2, PT ;  /* 0x000000022c00720c */ /* 0x040fe40003f66270 */
[----:B------:R-:W-:Y:S02]  /*e4a0*/  ISETP.GE.AND P6, PT, R44, R0, PT ;  /* 0x000000002c00720c */ /* 0x000fe40003fc6270 */
        /* <DEDUP_REMOVED lines=26> */
[----:B------:R-:W-:Y:S01]  /*e650*/  VIADD R45, R52, 0xd0 ;  /* 0x000000d0342d7836 */ /* 0x000fe20000000000 */
[----:B------:R-:W-:-:S02]  /*e660*/  I2FP.F32.S32 R46, R46 ;  /* 0x0000002e002e7245 */ /* 0x000fc40000201400 */
[----:B------:R-:W-:Y:S02]  /*e670*/  FSEL R120, R127, -INF , !P2 ;  /* 0xff8000007f787808 */ /* 0x000fe40005000000 */
[-C--:B------:R-:W-:Y:S01]  /*e680*/  ISETP.GE.AND P2, PT, R47, R2.reuse, PT ;  /* 0x000000022f00720c */ /* 0x080fe20003f46270 */
[C---:B------:R-:W-:Y:S01]  /*e690*/  FFMA.FTZ R3, R46.reuse, UR5, R112 ;  /* 0x000000052e037c23 */ /* 0x040fe20008010070 */
[----:B------:R-:W-:Y:S01]  /*e6a0*/  FFMA.FTZ R112, R46, UR5, R114 ;  /* 0x000000052e707c23 */ /* 0x000fe20008010072 */
[----:B------:R-:W-:Y:S01]  /*e6b0*/  FSEL R114, R44, -INF , !P6 ;  /* 0xff8000002c727808 */ /* 0x000fe20007000000 */
[----:B------:R-:W-:Y:S01]  /*e6c0*/  VIADD R46, R52, 0xd1 ;  /* 0x000000d1342e7836 */ /* 0x000fe20000000000 */
[----:B------:R-:W-:Y:S02]  /*e6d0*/  FSEL R126, R126, -INF , !P2 ;  /* 0xff8000007e7e7808 */ /* 0x000fe40005000000 */
[C---:B------:R-:W-:Y:S02]  /*e6e0*/  ISETP.GE.AND P6, PT, R45.reuse, R2, PT ;  /* 0x000000022d00720c */ /* 0x040fe40003fc6270 */
[----:B------:R-:W-:-:S02]  /*e6f0*/  ISETP.GE.AND P2, PT, R45, R0, PT ;  /* 0x000000002d00720c */ /* 0x000fc40003f46270 */
[----:B------:R-:W-:Y:S02]  /*e700*/  I2FP.F32.S32 R45, R45 ;  /* 0x0000002d002d7245 */ /* 0x000fe40000201400 */
[----:B------:R-:W-:Y:S02]  /*e710*/  FSEL R112, R112, -INF , !P4 ;  /* 0xff80000070707808 */ /* 0x000fe40006000000 */
[----:B------:R-:W-:Y:S01]  /*e720*/  FSEL R117, R117, -INF , !P1 ;  /* 0xff80000075757808 */ /* 0x000fe20004800000 */
[C---:B------:R-:W-:Y:S01]  /*e730*/  FFMA.FTZ R108, R45.reuse, UR5, R108 ;  /* 0x000000052d6c7c23 */ /* 0x040fe2000801006c */
[C---:B------:R-:W-:Y:S01]  /*e740*/  ISETP.GE.AND P4, PT, R48.reuse, R2, PT ;  /* 0x000000023000720c */ /* 0x040fe20003f86270 */
[----:B------:R-:W-:Y:S01]  /*e750*/  FFMA.FTZ R45, R45, UR5, R110 ;  /* 0x000000052d2d7c23 */ /* 0x000fe2000801006e */
[----:B------:R-:W-:Y:S02]  /*e760*/  ISETP.GE.AND P1, PT, R48, R0, PT ;  /* 0x000000003000720c */ /* 0x000fe40003f26270 */
[----:B------:R-:W-:-:S02]  /*e770*/  I2FP.F32.S32 R48, R48 ;  /* 0x0000003000307245 */ /* 0x000fc40000201400 */
[----:B------:R-:W-:Y:S01]  /*e780*/  ISETP.GE.AND P5, PT, R47, R0, PT ;  /* 0x000000002f00720c */ /* 0x000fe20003fa6270 */
[----:B------:R-:W-:Y:S01]  /*e790*/  VIADD R47, R52, 0xd9 ;  /* 0x000000d9342f7836 */ /* 0x000fe20000000000 */
[----:B------:R-:W-:Y:S01]  /*e7a0*/  FSEL R131, R108, -INF , !P6 ;  /* 0xff8000006c837808 */ /* 0x000fe20007000000 */
[C---:B------:R-:W-:Y:S01]  /*e7b0*/  FFMA.FTZ R127, R48.reuse, UR5, R96 ;  /* 0x00000005307f7c23 */ /* 0x040fe20008010060 */
[----:B------:R-:W-:Y:S01]  /*e7c0*/  FSEL R96, R115, -INF , !P3 ;  /* 0xff80000073607808 */ /* 0x000fe20005800000 */
[----:B------:R-:W-:Y:S01]  /*e7d0*/  FFMA.FTZ R48, R48, UR5, R98 ;  /* 0x0000000530307c23 */ /* 0x000fe20008010062 */
[C---:B------:R-:W-:Y:S02]  /*e7e0*/  ISETP.GE.AND P3, PT, R47.reuse, R2, PT ;  /* 0x000000022f00720c */ /* 0x040fe40003f66270 */
[----:B------:R-:W-:Y:S02]  /*e7f0*/  ISETP.GE.AND P6, PT, R47, R0, PT ;  /* 0x000000002f00720c */ /* 0x000fe40003fc6270 */
[----:B------:R-:W-:-:S02]  /*e800*/  I2FP.F32.S32 R47, R47 ;  /* 0x0000002f002f7245 */ /* 0x000fc40000201400 */
        /* <DEDUP_REMOVED lines=36> */
[----:B------:R-:W-:Y:S02]  /*ea50*/  FSEL R47, R47, -INF , !P6 ;  /* 0xff8000002f2f7808 */ /* 0x000fe40007000000 */
        /* <DEDUP_REMOVED lines=15> */
[----:B------:R-:W-:Y:S01]  /*eb50*/  PLOP3.LUT P1, PT, PT, PT, UP0, 0x80, 0x0 ;  /* 0x000000000000781c */ /* 0x000fe20003f2f008 */
[C---:B------:R-:W-:Y:S01]  /*eb60*/  FFMA.FTZ R76, R3.reuse, UR5, R76 ;  /* 0x00000005034c7c23 */ /* 0x040fe2000801004c */
[----:B------:R-:W-:Y:S01]  /*eb70*/  FFMA.FTZ R78, R3, UR5, R78 ;  /* 0x00000005034e7c23 */ /* 0x000fe2000801004e */
[C---:B------:R-:W-:Y:S01]  /*eb80*/  VIADD R3, R52.reuse, 0xf9 ;  /* 0x000000f934037836 */ /* 0x040fe20000000000 */
[----:B------:R-:W-:Y:S02]  /*eb90*/  FSEL R55, R55, -INF , !P4 ;  /* 0xff80000037377808 */ /* 0x000fe40006000000 */
[----:B------:R-:W-:-:S02]  /*eba0*/  ISETP.GE.AND P4, PT, R52, R0, PT ;  /* 0x000000003400720c */ /* 0x000fc40003f86270 */
[----:B------:R-:W-:Y:S02]  /*ebb0*/  FSEL R135, R81, -INF , !P6 ;  /* 0xff80000051877808 */ /* 0x000fe40007000000 */
[----:B------:R-:W-:Y:S02]  /*ebc0*/  FSEL R53, R53, -INF , !P2 ;  /* 0xff80000035357808 */ /* 0x000fe40005000000 */
[C---:B------:R-:W-:Y:S02]  /*ebd0*/  ISETP.GE.AND P6, PT, R59.reuse, R2, PT ;  /* 0x000000023b00720c */ /* 0x040fe40003fc6270 */
        /* <DEDUP_REMOVED lines=22> */
[----:B------:R-:W-:-:S04]  /*ed40*/  UIADD3 UR4, UR22, -0x1, URZ ;  /* 0xffffffff16047890 */ /* 0x000fc8000fffe03f */
[----:B------:R-:W-:-:S04]  /*ed50*/  USHF.L.U32 UR4, UR4, 0x8, URZ ;  /* 0x0000000804047899 */ /* 0x000fc8000800063f */
[----:B------:R-:W-:Y:S02]  /*ed60*/  UIADD3 UR6, UR4, -0x100, URZ ;  /* 0xffffff0004067890 */ /* 0x000fe4000fffe03f */
        /* <DEDUP_REMOVED lines=42> */
[----:B------:R-:W-:Y:S01]  /*f010*/  IMAD.WIDE R78, R76, 0x4, R240 ;  /* 0x000000044c4e7825 */ /* 0x000fe200078e02f0 */
[----:B------:R-:W2:Y:S04]  /*f020*/  LDG.E R74, desc[UR10][R80.64] ;  /* 0x0000000a504a7981 */ /* 0x000ea8000c1e1900 */
[----:B------:R1:W2:Y:S01]  /*f030*/  LDG.E R72, desc[UR10][R78.64] ;  /* 0x0000000a4e487981 */ /* 0x0002a2000c1e1900 */
[----:B------:R-:W-:Y:S01]  /*f040*/  IADD3 R76, R75, -R76, RZ ;  /* 0x8000004c4b4c7210 */ /* 0x000fe20007ffe0ff */
[----:B------:R-:W-:-:S04]  /*f050*/  IMAD.U32 R75, RZ, RZ, UR6 ;  /* 0x00000006ff4b7e24 */ /* 0x000fc8000f8e00ff */
[----:B------:R-:W-:-:S05]  /*f060*/  IMAD R76, R76, R73, -0x100 ;  /* 0xffffff004c4c7424 */ /* 0x000fca00078e0249 */
[----:B------:R-:W-:-:S05]  /*f070*/  SHF.R.S32.HI R73, RZ, 0x1f, R76 ;  /* 0x0000001fff497819 */ /* 0x000fca000001144c */
[----:B------:R-:W-:-:S04]  /*f080*/  IMAD R73, R73, R75, RZ ;  /* 0x0000004b49497224 */ /* 0x000fc800078e02ff */
[C---:B------:R-:W-:Y:S01]  /*f090*/  IMAD R73, R76.reuse, UR7, R73 ;  /* 0x000000074c497c24 */ /* 0x040fe2000f8e0249 */
[----:B------:R-:W-:Y:S01]  /*f0a0*/  ULDC.64 UR6, c[0x0][0x230] ;  /* 0x00008c0000067ab9 */ /* 0x000fe20000000a00 */
        /* <DEDUP_REMOVED lines=10> */
.L_x_2757:
[----:B------:R-:W1:Y:S02]  /*f150*/  LDC R75, c[0x0][0x248] ;  /* 0x00009200ff4b7b82 */ /* 0x000e640000000800 */
[----:B-1----:R-:W-:-:S05]  /*f160*/  IMAD.SHL.U32 R77, R75, 0x100, RZ ;  /* 0x000001004b4d7824 */ /* 0x002fca00078e00ff */
[----:B------:R-:W-:-:S04]  /*f170*/  IADD3 R77, -R77, RZ, RZ ;  /* 0x000000ff4d4d7210 */ /* 0x000fc80007ffe1ff */
[----:B------:R-:W-:-:S07]  /*f180*/  SHF.R.S32.HI R76, RZ, 0x1f, R77 ;  /* 0x0000001fff4c7819 */ /* 0x000fce000001144d */
.L_x_2758:
[----:B------:R-:W-:Y:S01]  /*f190*/  ULDC UR4, c[0x0][0x2d0] ;  /* 0x0000b40000047ab9 */ /* 0x000fe20000000800 */
[----:B------:R-:W-:Y:S01]  /*f1a0*/  ULDC.64 UR6, c[0x0][0x218] ;  /* 0x0000860000067ab9 */ /* 0x000fe20000000a00 */
[----:B------:R-:W-:Y:S01]  /*f1b0*/  ISETP.GE.AND P0, PT, R196, UR4, PT ;  /* 0x00000004c4007c0c */ /* 0x000fe2000bf06270 */
[----:B------:R-:W-:-:S12]  /*f1c0*/  BSSY B0, `(.L_x_2759) ;  /* 0x0000062000007945 */ /* 0x000fd80003800000 */
        /* <DEDUP_REMOVED lines=11> */
[----:B------:R-:W-:-:S02]  /*f280*/  @!P0 LEA.HI.X R89, R73, UR7, R72, 0x1, P2 ;  /* 0x0000000749598c11 */ /* 0x000fc400090f0c48 */
[C---:B------:R-:W-:Y:S01]  /*f290*/  @!P0 LEA R86, P2, R77.reuse, R242, 0x1 ;  /* 0x000000f24d568211 */ /* 0x040fe200078408ff */
[----:B------:R2:W-:Y:S02]  /*f2a0*/  @P0 STS.64 [R243+0x1008], RZ ;  /* 0x001008fff3000388 */ /* 0x0005e40000000a00 */
[----:B------:R-:W4:Y:S01]  /*f2b0*/  @!P0 LDC R72, c[0x0][0x24c] ;  /* 0x00009300ff488b82 */ /* 0x000f220000000800 */
[C---:B------:R-:W-:Y:S02]  /*f2c0*/  @!P0 LEA.HI.X R87, R77.reuse, R223, R76, 0x1, P2 ;  /* 0x000000df4d578211 */ /* 0x040fe400010f0c4c */
[----:B------:R-:W-:-:S03]  /*f2d0*/  @!P0 IADD3 R81, P2, R77, R82, RZ ;  /* 0x000000524d518210 */ /* 0x000fc60007f5e0ff */
[----:B------:R-:W-:Y:S01]  /*f2e0*/  @!PT LDS RZ, [RZ] ;  /* 0x00000000fffff984 */ /* 0x000fe20000000800 */
[----:B------:R-:W-:Y:S01]  /*f2f0*/  @!PT LDS RZ, [RZ] ;  /* 0x00000000fffff984 */ /* 0x000fe20000000800 */
[----:B------:R-:W-:Y:S01]  /*f300*/  @!PT LDS RZ, [RZ] ;  /* 0x00000000fffff984 */ /* 0x000fe20000000800 */
[----:B------:R5:W-:Y:S02]  /*f310*/  @!P0 LDGSTS.E.BYPASS.LTC128B.128 [R243+0x1000], desc[UR10][R86.64] ;  /* 0x0100000056f38fae */ /* 0x000be4000b901d4a */
[----:B------:R-:W2:Y:S01]  /*f320*/  @!P0 LDC R74, c[0x0][0x24c] ;  /* 0x00009300ff4a8b82 */ /* 0x000ea20000000800 */
[----:B-1----:R-:W-:Y:S01]  /*f330*/  @!P0 LEA.HI.X R78, R75, R107, R78, 0x6, P4 ;  /* 0x0000006b4b4e8211 */ /* 0x002fe200020f344e */
[----:B------:R1:W-:Y:S04]  /*f340*/  @P0 STS.128 [R243+0x1800], RZ ;  /* 0x001800fff3000388 */ /* 0x0003e80000000c00 */
[----:B------:R-:W-:Y:S01]  /*f350*/  @!P0 IMAD.X R78, R76, 0x1, R78, P3 ;  /* 0x000000014c4e8824 */ /* 0x000fe200018e064e */
[----:B------:R-:W-:Y:S01]  /*f360*/  @!P0 LEA R82, P3, R81, UR6, 0x1 ;  /* 0x0000000651528c11 */ /* 0x000fe2000f8608ff */
[----:B------:R-:W1:Y:S01]  /*f370*/  @!P0 LDC R73, c[0x0][0x24c] ;  /* 0x00009300ff498b82 */ /* 0x000e620000000800 */
[----:B---3--:R-:W-:Y:S01]  /*f380*/  @!P0 IMAD R80, R80, 0x60, RZ ;  /* 0x0000006050508824 */ /* 0x008fe200078e02ff */
[----:B------:R-:W-:Y:S01]  /*f390*/  @!PT LDS RZ, [RZ] ;  /* 0x00000000fffff984 */ /* 0x000fe20000000800 */
[----:B------:R-:W-:Y:S01]  /*f3a0*/  @!PT LDS RZ, [RZ] ;  /* 0x00000000fffff984 */ /* 0x000fe20000000800 */
[----:B------:R-:W-:Y:S01]  /*f3b0*/  @!PT LDS RZ, [RZ] ;  /* 0x00000000fffff984 */ /* 0x000fe20000000800 */
[----:B------:R3:W-:Y:S04]  /*f3c0*/  @!P0 LDGSTS.E.BYPASS.LTC128B.128 [R243+0x1800], desc[UR10][R88.64] ;  /* 0x0180000058f38fae */ /* 0x0007e8000b901d4a */
[----:B------:R-:W-:Y:S01]  /*f3d0*/  @!P0 IADD3.X R80, R76, R83, R80, P2, !PT ;  /* 0x000000534c508210 */ /* 0x000fe200017fe450 */
[----:B------:R1:W-:Y:S01]  /*f3e0*/  @P0 STS.128 [R243+0x2000], RZ ;  /* 0x002000fff3000388 */ /* 0x0003e20000000c00 */
[----:B----4-:R-:W-:-:S02]  /*f3f0*/  @!P0 IMAD R72, R72, 0xc0, RZ ;  /* 0x000000c048488824 */ /* 0x010fc400078e02ff */
[----:B------:R-:W-:Y:S01]  /*f400*/  @!P0 LEA.HI.X R83, R81, UR7, R80, 0x1, P3 ;  /* 0x0000000751538c11 */ /* 0x000fe200098f0c50 */
[----:B------:R-:W-:Y:S02]  /*f410*/  @!P0 IMAD.MOV.U32 R80, RZ, RZ, R104 ;  /* 0x000000ffff508224 */ /* 0x000fe400078e0068 */
[----:B------:R-:W-:Y:S01]  /*f420*/  @!P0 IMAD.MOV.U32 R81, RZ, RZ, R107 ;  /* 0x000000ffff518224 */ /* 0x000fe200078e006b */
[----:B-----5:R-:W-:Y:S01]  /*f430*/  @!P0 LEA R86, P2, R79, UR6, 0x1 ;  /* 0x000000064f568c11 */ /* 0x020fe2000f8408ff */
[----:B------:R-:W-:-:S03]  /*f440*/  @!P0 IMAD.WIDE.U32 R80, R75, 0xc0, R80 ;  /* 0x000000c04b508825 */ /* 0x000fc600078e0050 */
[----:B------:R-:W-:Y:S02]  /*f450*/  @!P0 LEA.HI.X R87, R79, UR7, R78, 0x1, P2 ;  /* 0x000000074f578c11 */ /* 0x000fe400090f0c4e */
[----:B------:R-:W-:Y:S01]  /*f460*/  @!P0 LEA R78, P5, R75, R104, 0x7 ;  /* 0x000000684b4e8211 */ /* 0x000fe200078a38ff */
[----:B-1----:R-:W-:Y:S01]  /*f470*/  @!P0 IMAD R73, R73, 0xa0, RZ ;  /* 0x000000a049498824 */ /* 0x002fe200078e02ff */
[C---:B------:R-:W-:Y:S01]  /*f480*/  @!P0 IADD3 R80, P2, R77.reuse, R80, RZ ;  /* 0x000000504d508210 */ /* 0x040fe20007f5e0ff */
[----:B------:R-:W-:Y:S01]  /*f490*/  @!PT LDS RZ, [RZ] ;  /* 0x00000000fffff984 */ /* 0x000fe20000000800 */
[----:B------:R-:W-:Y:S01]  /*f4a0*/  @!PT LDS RZ, [RZ] ;  /* 0x00000000fffff984 */ /* 0x000fe20000000800 */
[----:B------:R-:W-:Y:S01]  /*f4b0*/  @!PT LDS RZ, [RZ] ;  /* 0x00000000fffff984 */ /* 0x000fe20000000800 */
[----:B------:R1:W-:Y:S01]  /*f4c0*/  @!P0 LDGSTS.E.BYPASS.LTC128B.128 [R243+0x2000], desc[UR10][R86.64] ;  /* 0x0200000056f38fae */ /* 0x0003e2000b901d4a */
[----:B------:R-:W-:Y:S01]  /*f4d0*/  @!P0 IADD3 R78, P4, R77, R78, RZ ;  /* 0x0000004e4d4e8210 */ /* 0x000fe20007f9e0ff */
[----:B---3--:R-:W-:Y:S01]  /*f4e0*/  @!P0 IMAD.MOV.U32 R88, RZ, RZ, R104 ;  /* 0x000000ffff588224 */ /* 0x008fe200078e0068 */
[C---:B--2---:R-:W-:Y:S01]  /*f4f0*/  @!P0 LEA.HI.X R74, R75.reuse, R107, R74, 0x7, P5 ;  /* 0x0000006b4b4a8211 */ /* 0x044fe200028f3c4a */
[----:B------:R-:W-:Y:S01]  /*f500*/  @!P0 IMAD.MOV.U32 R89, RZ, RZ, R107 ;  /* 0x000000ffff598224 */ /* 0x000fe200078e006b */
[----:B------:R-:W-:Y:S01]  /*f510*/  @!P0 IADD3.X R72, R76, R72, R81, P2, !PT ;  /* 0x000000484c488210 */ /* 0x000fe200017fe451 */
[----:B------:R1:W-:Y:S01]  /*f520*/  @P0 STS.128 [R243+0x2800], RZ ;  /* 0x002800fff3000388 */ /* 0x0003e20000000c00 */
[----:B------:R-:W-:-:S03]  /*f530*/  @!P0 IMAD.WIDE.U32 R88, R75, 0xa0, R88 ;  /* 0x000000a04b588825 */ /* 0x000fc600078e0058 */
[----:B------:R-:W-:Y:S01]  /*f540*/  @!PT LDS RZ, [RZ] ;  /* 0x00000000fffff984 */ /* 0x000fe20000000800 */
[----:B------:R-:W-:Y:S01]  /*f550*/  @!PT LDS RZ, [RZ] ;  /* 0x00000000fffff984 */ /* 0x000fe20000000800 */
[----:B------:R-:W-:Y:S01]  /*f560*/  @!PT LDS RZ, [RZ] ;  /* 0x00000000fffff984 */ /* 0x000fe20000000800 */
[----:B------:R1:W-:Y:S01]  /*f570*/  @!P0 LDGSTS.E.BYPASS.LTC128B.128 [R243+0x2800], desc[UR10][R82.64] ;  /* 0x0280000052f38fae */ /* 0x0003e2000b901d4a */
[----:B------:R-:W-:Y:S01]  /*f580*/  @!P0 IMAD.X R74, R76, 0x1, R74, P4 ;  /* 0x000000014c4a8824 */ /* 0x000fe200020e064a */
[----:B------:R-:W-:Y:S02]  /*f590*/  @!P0 IADD3 R79, P3, R77, R88, RZ ;  /* 0x000000584d4f8210 */ /* 0x000fe40007f7e0ff */
[----:B------:R1:W-:Y:S01]  /*f5a0*/  @P0 STS.128 [R243+0x3000], RZ ;  /* 0x003000fff3000388 */ /* 0x0003e20000000c00 */
[----:B------:R-:W-:Y:S02]  /*f5b0*/  @!P0 LEA R88, P2, R78, UR6, 0x1 ;  /* 0x000000064e588c11 */ /* 0x000fe4000f8408ff */
[----:B------:R-:W-:Y:S02]  /*f5c0*/  @!P0 IADD3.X R73, R76, R89, R73, P3, !PT ;  /* 0x000000594c498210 */ /* 0x000fe40001ffe449 */
        /* <DEDUP_REMOVED lines=33> */
.L_x_2760:
[----:B------:R-:W-:Y:S05]  /*f7e0*/  BSYNC B0 ;  /* 0x0000000000007941 */ /* 0x000fea0003800000 */
.L_x_2759:
[----:B------:R-:W0:Y:S01]  /*f7f0*/  LDGDEPBAR ;  /* 0x00000000000079af */ /* 0x000e220000000000 */
[----:B------:R-:W-:-:S04]  /*f800*/  LEA R242, P0, R77, R242, 0x1 ;  /* 0x000000f24df27211 */ /* 0x000fc800078008ff */
[----:B------:R-:W-:-:S09]  /*f810*/  LEA.HI.X R223, R77, R223, R76, 0x1, P0 ;  /* 0x000000df4ddf7211 */ /* 0x000fd200000f0c4c */
.L_x_2756:
[----:B------:R-:W-:Y:S01]  /*f820*/  FMNMX.FTZ R73, R84, R64, !PT ;  /* 0x0000004054497209 */ /* 0x000fe20007810000 */
[----:B------:R-:W-:Y:S01]  /*f830*/  ULDC UR4, c[0x0][0x2ec] ;  /* 0x0000bb0000047ab9 */ /* 0x000fe20000000800 */
[----:B------:R-:W3:Y:S01]  /*f840*/  S2UR UR6, SR_CgaCtaId ;  /* 0x00000000000679c3 */ /* 0x000ee20000008800 */
        /* <DEDUP_REMOVED lines=8> */
[----:B---3--:R-:W-:-:S03]  /*f8d0*/  ULEA UR6, UR6, UR7, 0x18 ;  /* 0x0000000706067291 */ /* 0x008fc6000f8ec03f */
[----:B------:R-:W-:-:S04]  /*f8e0*/  FMNMX.FTZ R73, R49, R73, !PT ;  /* 0x0000004931497209 */ /* 0x000fc80007810000 */
[----:B------:R-:W-:Y:S02]  /*f8f0*/  FMNMX.FTZ R73, R51, R73, !PT ;  /* 0x0000004933497209 */ /* 0x000fe40007810000 */
[----:B------:R-:W-:Y:S02]  /*f900*/  LEA R246, R246, UR6, 0x1 ;  /* 0x00000006f6f67c11 */ /* 0x000fe4000f8e08ff */
        /* <DEDUP_REMOVED lines=60> */
[----:B-1----:R-:W-:-:S05]  /*fcd0*/  FMUL.FTZ R91, R134, UR4 ;  /* 0x00000004865b7c20 */ /* 0x002fca0008410000 */
        /* <DEDUP_REMOVED lines=52> */
[--C-:B--2---:R-:W-:Y:S01]  /*10020*/  FFMA.FTZ R74, R43, UR4, -R91.reuse ;  /* 0x000000042b4a7c23 */ /* 0x104fe2000801085b */
        /* <DEDUP_REMOVED lines=8> */
[----:B------:R-:W-:Y:S01]  /*100b0*/  LDSM.16.MT88.4 R20, [R246+0x5800] ;  /* 0x00580000f614783b */ /* 0x000fe20000004200 */
        /* <DEDUP_REMOVED lines=34> */
[----:B------:R-:W-:Y:S01]  /*102e0*/  FADD.FTZ R174, R175, R174 ;  /* 0x000000aeafae7221 */ /* 0x000fe20000010000 */
[--C-:B------:R-:W-:Y:S01]  /*102f0*/  FFMA.FTZ R71, R71, UR4, -R91.reuse ;  /* 0x0000000447477c23 */ /* 0x100fe2000801085b */
[----:B------:R-:W-:Y:S01]  /*10300*/  FMNMX.FTZ R8, R159, R8, !PT ;  /* 0x000000089f087209 */ /* 0x000fe20007810000 */
[--C-:B------:R-:W-:Y:S01]  /*10310*/  FFMA.FTZ R70, R70, UR4, -R91.reuse ;  /* 0x0000000446467c23 */ /* 0x100fe2000801085b */
[----:B------:R-:W-:Y:S01]  /*10320*/  FADD.FTZ R174, R169, R174 ;  /* 0x000000aea9ae7221 */ /* 0x000fe20000010000 */
[--C-:B------:R-:W-:Y:S01]  /*10330*/  FFMA.FTZ R62, R62, UR4, -R91.reuse ;  /* 0x000000043e3e7c23 */ /* 0x100fe2000801085b */
[----:B------:R-:W-:Y:S01]  /*10340*/  FMNMX.FTZ R4, R160, R8, !PT ;  /* 0x00000008a0047209 */ /* 0x000fe20007810000 */
[----:B------:R-:W-:Y:S01]  /*10350*/  MUFU.EX2 R138, R138 ;  /* 0x0000008a008a7308 */ /* 0x000fe20000000800 */
[----:B-1----:R-:W-:Y:S01]  /*10360*/  F2FP.BF16.F32.PACK_AB R38, R146, R151 ;  /* 0x000000979226723e */ /* 0x002fe200000010ff */
        /* <DEDUP_REMOVED lines=68> */
[--C-:B------:R-:W-:Y:S02]  /*107b0*/  SHF.R.S32.HI R4, RZ, 0x1, R32.reuse ;  /* 0x00000001ff047819 */ /* 0x100fe40000011420 */
[----:B------:R-:W-:Y:S01]  /*107c0*/  SHF.R.S32.HI R5, RZ, 0x1f, R32 ;  /* 0x0000001fff057819 */ /* 0x000fe20000011420 */
[C---:B------:R-:W-:Y:S01]  /*107d0*/  FMUL.FTZ R65, R133.reuse, UR4 ;  /* 0x0000000485417c20 */ /* 0x040fe20008410000 */
[----:B------:R-:W-:Y:S01]  /*107e0*/  FSETP.NEU.FTZ.AND P0, PT, R133, -INF , PT ;  /* 0xff8000008500780b */ /* 0x000fe20003f1d000 */
[----:B------:R-:W-:Y:S01]  /*107f0*/  MUFU.EX2 R83, R83 ;  /* 0x0000005300537308 */ /* 0x000fe20000000800 */
[----:B------:R-:W-:Y:S02]  /*10800*/  LEA.HI R5, R5, R4, RZ, 0x2 ;  /* 0x0000000405057211 */ /* 0x000fe400078f10ff */
[----:B------:R-:W-:Y:S02]  /*10810*/  FSEL R65, R65, RZ, P0 ;  /* 0x000000ff41417208 */ /* 0x000fe40000000000 */
[----:B------:R-:W-:-:S03]  /*10820*/  LOP3.LUT R5, R5, 0xfffffffc, RZ, 0xc0, !PT ;  /* 0xfffffffc05057812 */ /* 0x000fc600078ec0ff */
[--C-:B------:R-:W-:Y:S01]  /*10830*/  FFMA.FTZ R168, R165, UR4, -R65.reuse ;  /* 0x00000004a5a87c23 */ /* 0x100fe20008010841 */
[----:B------:R-:W-:Y:S01]  /*10840*/  IADD3 R5, R4, -R5, RZ ;  /* 0x8000000504057210 */ /* 0x000fe20007ffe0ff */
[--C-:B------:R-:W-:Y:S01]  /*10850*/  FFMA.FTZ R173, R141, UR4, -R65.reuse ;  /* 0x000000048dad7c23 */ /* 0x100fe20008010841 */
[--C-:B------:R-:W-:Y:S01]  /*10860*/  FFMA.FTZ R172, R156, UR4, -R65.reuse ;  /* 0x000000049cac7c23 */ /* 0x100fe20008010841 */
[--C-:B------:R-:W-:Y:S01]  /*10870*/  FFMA.FTZ R165, R190, UR4, -R65.reuse ;  /* 0x00000004bea57c23 */ /* 0x100fe20008010841 */
[----:B------:R-:W-:Y:S01]  /*10880*/  LOP3.LUT P0, RZ, R5, 0x2, RZ, 0xc0, !PT ;  /* 0x0000000205ff7812 */ /* 0x000fe2000780c0ff */
[----:B------:R-:W-:Y:S01]  /*10890*/  MUFU.EX2 R168, R168 ;  /* 0x000000a800a87308 */ /* 0x000fe20000000800 */
[----:B------:R-:W-:Y:S01]  /*108a0*/  LDSM.16.MT88.4 R4, [R246+0x5400] ;  /* 0x00540000f604783b */ /* 0x000fe20000004200 */
[--C-:B------:R-:W-:Y:S01]  /*108b0*/  FFMA.FTZ R156, R191, UR4, -R65.reuse ;  /* 0x00000004bf9c7c23 */ /* 0x100fe20008010841 */
[----:B------:R-:W-:Y:S01]  /*108c0*/  SEL R245, R245, 0xfffffff0, !P0 ;  /* 0xfffffff0f5f57807 */ /* 0x000fe20004000000 */
[--C-:B------:R-:W-:Y:S01]  /*108d0*/  FFMA.FTZ R150, R194, UR4, -R65.reuse ;  /* 0x00000004c2967c23 */ /* 0x100fe20008010841 */
[--C-:B------:R-:W-:Y:S01]  /*108e0*/  FFMA.FTZ R149, R195, UR4, -R65.reuse ;  /* 0x00000004c3957c23 */ /* 0x100fe20008010841 */
[--C-:B------:R-:W-:Y:S01]  /*108f0*/  FFMA.FTZ R144, R189, UR4, -R65.reuse ;  /* 0x00000004bd907c23 */ /* 0x100fe20008010841 */
[----:B------:R-:W-:Y:S01]  /*10900*/  LEA R245, R245, R246, 0x1 ;  /* 0x000000f6f5f57211 */ /* 0x000fe200078e08ff */
[----:B------:R-:W-:Y:S01]  /*10910*/  MUFU.EX2 R173, R173 ;  /* 0x000000ad00ad7308 */ /* 0x000fe20000000800 */
[--C-:B------:R-:W-:Y:S01]  /*10920*/  FFMA.FTZ R132, R42, UR4, -R65.reuse ;  /* 0x000000042a847c23 */ /* 0x100fe20008010841 */
[--C-:B------:R-:W-:Y:S01]  /*10930*/  FFMA.FTZ R127, R40, UR4, -R65.reuse ;  /* 0x00000004287f7c23 */ /* 0x100fe20008010841 */
[--C-:B------:R-:W-:Y:S01]  /*10940*/  FFMA.FTZ R121, R36, UR4, -R65.reuse ;  /* 0x0000000424797c23 */ /* 0x100fe20008010841 */
[----:B------:R-:W1:Y:S01]  /*10950*/  LDSM.16.MT88.4 R24, [R245+0x5000] ;  /* 0x00500000f518783b */ /* 0x000e620000004200 */
[----:B------:R-:W-:Y:S01]  /*10960*/  F2FP.BF16.F32.PACK_AB R36, R157, R161 ;  /* 0x000000a19d24723e */ /* 0x000fe200000010ff */
[--C-:B------:R-:W-:Y:S01]  /*10970*/  FFMA.FTZ R137, R188, UR4, -R65.reuse ;  /* 0x00000004bc897c23 */ /* 0x100fe20008010841 */
[--C-:B------:R-:W-:Y:S01]  /*10980*/  FFMA.FTZ R135, R187, UR4, -R65.reuse ;  /* 0x00000004bb877c23 */ /* 0x100fe20008010841 */
[----:B------:R-:W2:Y:S01]  /*10990*/  MUFU.EX2 R172, R172 ;  /* 0x000000ac00ac7308 */ /* 0x000ea20000000800 */
[----:B------:R-:W3:Y:S01]  /*109a0*/  LDSM.16.MT88.4 R40, [R245+0x5400] ;  /* 0x00540000f528783b */ /* 0x000ee20000004200 */
[--C-:B------:R-:W-:Y:S01]  /*109b0*/  FFMA.FTZ R119, R35, UR4, -R65.reuse ;  /* 0x0000000423777c23 */ /* 0x100fe20008010841 */
[--C-:B------:R-:W-:Y:S01]  /*109c0*/  FFMA.FTZ R117, R34, UR4, -R65.reuse ;  /* 0x0000000422757c23 */ /* 0x100fe20008010841 */
[--C-:B------:R-:W-:Y:S01]  /*109d0*/  FFMA.FTZ R126, R33, UR4, -R65.reuse ;  /* 0x00000004217e7c23 */ /* 0x100fe20008010841 */
[--C-:B------:R-:W-:Y:S01]  /*109e0*/  FFMA.FTZ R128, R186, UR4, -R65.reuse ;  /* 0x00000004ba807c23 */ /* 0x100fe20008010841 */
[----:B------:R-:W4:Y:S01]  /*109f0*/  LDSM.16.MT88.4 R32, [R245+0x5800] ;  /* 0x00580000f520783b */ /* 0x000f220000004200 */
        /* <DEDUP_REMOVED lines=20> */
[----:B------:R-:W-:Y:S01]  /*10b40*/  FADD.FTZ R172, R173, R172 ;  /* 0x000000acadac7221 */ /* 0x000fe20000010000 */
[----:B------:R-:W-:Y:S01]  /*10b50*/  FADD.FTZ R161, R161, R174 ;  /* 0x000000aea1a17221 */ /* 0x000fe20000010000 */
[--C-:B------:R-:W-:Y:S01]  /*10b60*/  FFMA.FTZ R178, R178, UR4, -R65.reuse ;  /* 0x00000004b2b27c23 */ /* 0x100fe20008010841 */
[----:B------:R-:W-:Y:S01]  /*10b70*/  FFMA.FTZ R179, R179, UR4, -R65 ;  /* 0x00000004b3b37c23 */ /* 0x000fe20008010841 */
[----:B------:R-:W-:Y:S01]  /*10b80*/  FADD.FTZ R172, R168, R172 ;  /* 0x000000aca8ac7221 */ /* 0x000fe20000010000 */
[C---:B------:R-:W-:Y:S01]  /*10b90*/  HMMA.16816.F32.BF16 R16, R28.reuse, R12, RZ ;  /* 0x0000000c1c10723c */ /* 0x040fe200000418ff */
[----:B------:R-:W-:Y:S01]  /*10ba0*/  MUFU.EX2 R149, R149 ;  /* 0x0000009500957308 */ /* 0x000fe20000000800 */
[----:B------:R-:W-:Y:S01]  /*10bb0*/  FADD.FTZ R161, R157, R161 ;  /* 0x000000a19da17221 */ /* 0x000fe20000010000 */
[----:B------:R-:W-:Y:S01]  /*10bc0*/  FADD.FTZ R165, R165, R172 ;  /* 0x000000aca5a57221 */ /* 0x000fe20000010000 */
[--C-:B------:R-:W-:Y:S01]  /*10bd0*/  FFMA.FTZ R170, R170, UR4, -R65.reuse ;  /* 0x00000004aaaa7c23 */ /* 0x100fe20008010841 */
[----:B------:R-:W-:Y:S01]  /*10be0*/  FFMA.FTZ R167, R167, UR4, -R65 ;  /* 0x00000004a7a77c23 */ /* 0x000fe20008010841 */
[C---:B------:R-:W-:Y:S01]  /*10bf0*/  HMMA.16816.F32.BF16 R12, R28.reuse, R14, RZ ;  /* 0x0000000e1c0c723c */ /* 0x040fe200000418ff */
[----:B-1----:R-:W-:Y:S01]  /*10c00*/  FADD.FTZ R165, R156, R165 ;  /* 0x000000a59ca57221 */ /* 0x002fe20000010000 */
[----:B------:R-:W-:Y:S01]  /*10c10*/  FADD.FTZ R161, R151, R161 ;  /* 0x000000a197a17221 */ /* 0x000fe20000010000 */
[----:B------:R-:W1:Y:S01]  /*10c20*/  MUFU.EX2 R144, R144 ;  /* 0x0000009000907308 */ /* 0x000e620000000800 */
[C---:B--2---:R-:W-:Y:S01]  /*10c30*/  F2FP.BF16.F32.PACK_AB R37, R150.reuse, R156 ;  /* 0x0000009c9625723e */ /* 0x044fe200000010ff */
[----:B------:R-:W-:Y:S01]  /*10c40*/  FADD.FTZ R165, R150, R165 ;  /* 0x000000a596a57221 */ /* 0x000fe20000010000 */
[C---:B------:R-:W-:Y:S01]  /*10c50*/  HMMA.16816.F32.BF16 R8, R28.reuse, R24, RZ ;  /* 0x000000181c08723c */ /* 0x040fe200000418ff */
[----:B------:R-:W-:Y:S01]  /*10c60*/  FADD.FTZ R161, R146, R161 ;  /* 0x000000a192a17221 */ /* 0x000fe20000010000 */
[--C-:B------:R-:W-:Y:S01]  /*10c70*/  FFMA.FTZ R163, R163, UR4, -R65.reuse ;  /* 0x00000004a3a37c23 */ /* 0x100fe20008010841 */
[--C-:B------:R-:W-:Y:S01]  /*10c80*/  FFMA.FTZ R158, R158, UR4, -R65.reuse ;  /* 0x000000049e9e7c23 */ /* 0x100fe20008010841 */
[----:B------:R-:W-:Y:S01]  /*10c90*/  FFMA.FTZ R154, R154, UR4, -R65 ;  /* 0x000000049a9a7c23 */ /* 0x000fe20008010841 */
[----:B------:R-:W2:Y:S01]  /*10ca0*/  MUFU.EX2 R137, R137 ;  /* 0x0000008900897308 */ /* 0x000ea20000000800 */
[----:B------:R-:W-:Y:S01]  /*10cb0*/  HMMA.16816.F32.BF16 R28, R28, R26, RZ ;  /* 0x0000001a1c1c723c */ /* 0x000fe200000418ff */
[----:B------:R-:W-:Y:S01]  /*10cc0*/  F2FP.BF16.F32.PACK_AB R24, R138, R145 ;  /* 0x000000918a18723e */ /* 0x000fe200000010ff */
[----:B------:R-:W-:Y:S01]  /*10cd0*/  FADD.FTZ R145, R145, R161 ;  /* 0x000000a191917221 */ /* 0x000fe20000010000 */
[--C-:B------:R-:W-:Y:S01]  /*10ce0*/  FFMA.FTZ R139, R139, UR4, -R65.reuse ;  /* 0x000000048b8b7c23 */ /* 0x100fe20008010841 */
[--C-:B------:R-:W-:Y:S01]  /*10cf0*/  FFMA.FTZ R140, R140, UR4, -R65.reuse ;  /* 0x000000048c8c7c23 */ /* 0x100fe20008010841 */
[----:B------:R-:W-:Y:S01]  /*10d00*/  FFMA.FTZ R125, R125, UR4, -R65 ;  /* 0x000000047d7d7c23 */ /* 0x000fe20008010841 */
[----:B------:R-:W-:Y:S01]  /*10d10*/  FADD.FTZ R145, R138, R145 ;  /* 0x000000918a917221 */ /* 0x000fe20000010000 */
[----:B------:R-:W5:Y:S01]  /*10d20*/  MUFU.EX2 R135, R135 ;  /* 0x0000008700877308 */ /* 0x000f620000000800 */
[----:B-1----:R-:W-:Y:S01]  /*10d30*/  F2FP.BF16.F32.PACK_AB R39, R144, R149 ;  /* 0x000000959027723e */ /* 0x002fe200000010ff */
[----:B------:R-:W-:Y:S01]  /*10d40*/  FADD.FTZ R149, R149, R165 ;  /* 0x000000a595957221 */ /* 0x000fe20000010000 */
[----:B------:R-:W-:Y:S01]  /*10d50*/  F2FP.BF16.F32.PACK_AB R26, R130, R136 ;  /* 0x00000088821a723e */ /* 0x000fe200000010ff */
[----:B------:R-:W-:Y:S01]  /*10d60*/  FADD.FTZ R145, R136, R145 ;  /* 0x0000009188917221 */ /* 0x000fe20000010000 */
[----:B------:R-:W-:Y:S01]  /*10d70*/  FFMA.FTZ R124, R124, UR4, -R65 ;  /* 0x000000047c7c7c23 */ /* 0x000fe20008010841 */
[----:B------:R-:W-:Y:S01]  /*10d80*/  FADD.FTZ R144, R144, R149 ;  /* 0x0000009590907221 */ /* 0x000fe20000010000 */
[----:B------:R-:W-:Y:S01]  /*10d90*/  FFMA.FTZ R120, R120, UR4, -R65 ;  /* 0x0000000478787c23 */ /* 0x000fe20008010841 */
[----:B------:R-:W-:Y:S01]  /*10da0*/  MUFU.EX2 R132, R132 ;  /* 0x0000008400847308 */ /* 0x000fe20000000800 */
[C---:B------:R-:W-:Y:S01]  /*10db0*/  HMMA.16816.F32.BF16 R16, R36.reuse, R4, R16 ;  /* 0x000000042410723c */ /* 0x040fe20000041810 */
[----:B--2---:R-:W-:Y:S01]  /*10dc0*/  FADD.FTZ R144, R137, R144 ;  /* 0x0000009089907221 */ /* 0x004fe20000010000 */
[----:B------:R-:W-:Y:S01]  /*10dd0*/  FADD.FTZ R145, R130, R145 ;  /* 0x0000009182917221 */ /* 0x000fe20000010000 */
[--C-:B------:R-:W-:Y:S01]  /*10de0*/  FFMA.FTZ R96, R96, UR4, -R65.reuse ;  /* 0x0000000460607c23 */ /* 0x100fe20008010841 */
[--C-:B------:R-:W-:Y:S01]  /*10df0*/  FFMA.FTZ R45, R45, UR4, -R65.reuse ;  /* 0x000000042d2d7c23 */ /* 0x100fe20008010841 */
[----:B------:R-:W-:Y:S01]  /*10e00*/  FFMA.FTZ R44, R44, UR4, -R65 ;  /* 0x000000042c2c7c23 */ /* 0x000fe20008010841 */
[C---:B------:R-:W-:Y:S01]  /*10e10*/  HMMA.16816.F32.BF16 R12, R36.reuse, R6, R12 ;  /* 0x00000006240c723c */ /* 0x040fe2000004180c */
[----:B------:R-:W1:Y:S01]  /*10e20*/  MUFU.EX2 R127, R127 ;  /* 0x0000007f007f7308 */ /* 0x000e620000000800 */
[----:B------:R-:W2:Y:S01]  /*10e30*/  LDSM.16.MT88.4 R4, [R246+0x5c00] ;  /* 0x005c0000f604783b */ /* 0x000ea20000004200 */
[C---:B-----5:R-:W-:Y:S01]  /*10e40*/  F2FP.BF16.F32.PACK_AB R25, R135.reuse, R137 ;  /* 0x000000898719723e */ /* 0x060fe200000010ff */
[----:B------:R-:W-:Y:S01]  /*10e50*/  FADD.FTZ R144, R135, R144 ;  /* 0x0000009087907221 */ /* 0x000fe20000010000 */
[----:B------:R-:W-:Y:S01]  /*10e60*/  FADD.FTZ R145, R123, R145 ;  /* 0x000000917b917221 */ /* 0x000fe20000010000 */
[C---:B---3--:R-:W-:Y:S01]  /*10e70*/  HMMA.16816.F32.BF16 R8, R36.reuse, R40, R8 ;  /* 0x000000282408723c */ /* 0x048fe20000041808 */
[--C-:B------:R-:W-:Y:S01]  /*10e80*/  FFMA.FTZ R48, R48, UR4, -R65.reuse ;  /* 0x0000000430307c23 */ /* 0x100fe20008010841 */
[--C-:B------:R-:W-:Y:S01]  /*10e90*/  FFMA.FTZ R47, R47, UR4, -R65.reuse ;  /* 0x000000042f2f7c23 */ /* 0x100fe20008010841 */
[----:B------:R-:W3:Y:S01]  /*10ea0*/  MUFU.EX2 R121, R121 ;  /* 0x0000007900797308 */ /* 0x000ee20000000800 */
[--C-:B------:R-:W-:Y:S01]  /*10eb0*/  FFMA.FTZ R46, R46, UR4, -R65.reuse ;  /* 0x000000042e2e7c23 */ /* 0x100fe20008010841 */
[--C-:B------:R-:W-:Y:S01]  /*10ec0*/  FFMA.FTZ R55, R55, UR4, -R65.reuse ;  /* 0x0000000437377c23 */ /* 0x100fe20008010841 */
[----:B------:R-:W-:Y:S01]  /*10ed0*/  HMMA.16816.F32.BF16 R28, R36, R42, R28 ;  /* 0x0000002a241c723c */ /* 0x000fe2000004181c */
[----:B------:R-:W5:Y:S01]  /*10ee0*/  LDSM.16.MT88.4 R36, [R245+0x5c00] ;  /* 0x005c0000f524783b */ /* 0x000f620000004200 */
[--C-:B------:R-:W-:Y:S01]  /*10ef0*/  FFMA.FTZ R54, R54, UR4, -R65.reuse ;  /* 0x0000000436367c23 */ /* 0x100fe20008010841 */
[--C-:B------:R-:W-:Y:S01]  /*10f00*/  FFMA.FTZ R53, R53, UR4, -R65.reuse ;  /* 0x0000000435357c23 */ /* 0x100fe20008010841 */
[----:B------:R-:W-:Y:S01]  /*10f10*/  FFMA.FTZ R217, R58, UR4, -R65 ;  /* 0x000000043ad97c23 */ /* 0x000fe20008010841 */
[----:B------:R-:W4:Y:S01]  /*10f20*/  MUFU.EX2 R119, R119 ;  /* 0x0000007700777308 */ /* 0x000f220000000800 */
[----:B-1----:R-:W-:Y:S01]  /*10f30*/  F2FP.BF16.F32.PACK_AB R27, R127, R132 ;  /* 0x000000847f1b723e */ /* 0x002fe200000010ff */
[----:B------:R-:W-:Y:S01]  /*10f40*/  LDSM.16.MT88.4 R40, [R245+0x6000] ;  /* 0x00600000f528783b */ /* 0x000fe20000004200 */
[----:B------:R-:W-:-:S03]  /*10f50*/  FADD.FTZ R132, R132, R144 ;  /* 0x0000009084847221 */ /* 0x000fc60000010000 */
[----:B------:R-:W-:Y:S01]  /*10f60*/  LDSM.16.MT88.4 R224, [R245+0x8c00] ;  /* 0x008c0000f5e0783b */ /* 0x000fe20000004200 */
[----:B------:R-:W-:Y:S01]  /*10f70*/  FADD.FTZ R132, R127, R132 ;  /* 0x000000847f847221 */ /* 0x000fe20000010000 */
[----:B------:R-:W1:Y:S01]  /*10f80*/  MUFU.EX2 R117, R117 ;  /* 0x0000007500757308 */ /* 0x000e620000000800 */
[----:B------:R-:W-:Y:S02]  /*10f90*/  HMMA.16816.F32.BF16 R16, R24, R20, R16 ;  /* 0x000000141810723c */ /* 0x000fe40000041810 */
[----:B---3--:R-:W-:-:S04]  /*10fa0*/  FADD.FTZ R132, R121, R132 ;  /* 0x0000008479847221 */ /* 0x008fc80000010000 */
[----:B------:R-:W-:Y:S01]  /*10fb0*/  HMMA.16816.F32.BF16 R12, R24, R22, R12 ;  /* 0x00000016180c723c */ /* 0x000fe2000004180c */
[----:B------:R-:W3:Y:S01]  /*10fc0*/  MUFU.EX2 R126, R126 ;  /* 0x0000007e007e7308 */ /* 0x000ee20000000800 */
[----:B------:R-:W5:Y:S01]  /*10fd0*/  LDSM.16.MT88.4 R20, [R246+0x6000] ;  /* 0x00600000f614783b */ /* 0x000f620000004200 */
[----:B----4-:R-:W-:-:S03]  /*10fe0*/  FADD.FTZ R132, R119, R132 ;  /* 0x0000008477847221 */ /* 0x010fc60000010000 */
        /* <DEDUP_REMOVED lines=19> */
[C---:B-1----:R-:W-:Y:S01]  /*11120*/  F2FP.BF16.F32.PACK_AB R33, R129.reuse, R128 ;  /* 0x000000808121723e */ /* 0x042fe200000010ff */
[----:B------:R-:W-:Y:S01]  /*11130*/  FADD.FTZ R126, R128, R126 ;  /* 0x0000007e807e7221 */ /* 0x000fe20000010000 */
[----:B------:R-:W-:Y:S01]  /*11140*/  FADD.FTZ R109, R108, R109 ;  /* 0x0000006d6c6d7221 */ /* 0x000fe20000010000 */
[C---:B------:R-:W-:Y:S01]  /*11150*/  HMMA.16816.F32.BF16 R12, R24.reuse, R6, R12 ;  /* 0x00000006180c723c */ /* 0x040fe2000004180c */
[----:B------:R-:W1:Y:S01]  /*11160*/  LDSM.16.MT88.4 R4, [R246+0x6400] ;  /* 0x00640000f604783b */ /* 0x000e620000004200 */
[----:B------:R-:W-:Y:S01]  /*11170*/  FADD.FTZ R129, R129, R126 ;  /* 0x0000007e81817221 */ /* 0x000fe20000010000 */
[----:B------:R-:W-:Y:S01]  /*11180*/  FADD.FTZ R107, R107, R109 ;  /* 0x0000006d6b6b7221 */ /* 0x000fe20000010000 */
[----:B------:R-:W4:Y:S02]  /*11190*/  MUFU.EX2 R142, R142 ;  /* 0x0000008e008e7308 */ /* 0x000f240000000800 */
[----:B-----5:R-:W-:Y:S01]  /*111a0*/  HMMA.16816.F32.BF16 R8, R24, R36, R8 ;  /* 0x000000241808723c */ /* 0x020fe20000041808 */
[----:B---3--:R-:W-:Y:S01]  /*111b0*/  FADD.FTZ R129, R131, R129 ;  /* 0x0000008183817221 */ /* 0x008fe20000010000 */
[----:B------:R-:W-:-:S04]  /*111c0*/  FADD.FTZ R107, R106, R107 ;  /* 0x0000006b6a6b7221 */ /* 0x000fc80000010000 */
[----:B------:R-:W-:Y:S01]  /*111d0*/  HMMA.16816.F32.BF16 R28, R24, R38, R28 ;  /* 0x00000026181c723c */ /* 0x000fe2000004181c */
[C---:B--2---:R-:W-:Y:S01]  /*111e0*/  F2FP.BF16.F32.PACK_AB R35, R141.reuse, R131 ;  /* 0x000000838d23723e */ /* 0x044fe200000010ff */
[----:B------:R-:W2:Y:S01]  /*111f0*/  MUFU.EX2 R143, R143 ;  /* 0x0000008f008f7308 */ /* 0x000ea20000000800 */
[----:B------:R-:W3:Y:S01]  /*11200*/  LDSM.16.MT88.4 R36, [R245+0x6400] ;  /* 0x00640000f524783b */ /* 0x000ee20000004200 */
[----:B------:R-:W-:-:S03]  /*11210*/  FADD.FTZ R141, R141, R129 ;  /* 0x000000818d8d7221 */ /* 0x000fc60000010000 */
[----:B------:R-:W5:Y:S01]  /*11220*/  LDSM.16.MT88.4 R24, [R246+0x6800] ;  /* 0x00680000f618783b */ /* 0x000f620000004200 */
[C---:B------:R-:W-:Y:S01]  /*11230*/  HMMA.16816.F32.BF16 R16, R32.reuse, R20, R16 ;  /* 0x000000142010723c */ /* 0x040fe20000041810 */
[----:B----4-:R-:W-:Y:S01]  /*11240*/  FADD.FTZ R141, R142, R141 ;  /* 0x0000008d8e8d7221 */ /* 0x010fe20000010000 */
[----:B------:R-:W-:Y:S04]  /*11250*/  MUFU.EX2 R155, R155 ;  /* 0x0000009b009b7308 */ /* 0x000fe80000000800 */
[C---:B------:R-:W-:Y:S01]  /*11260*/  HMMA.16816.F32.BF16 R12, R32.reuse, R22, R12 ;  /* 0x00000016200c723c */ /* 0x040fe2000004180c */
[----:B------:R-:W-:Y:S01]  /*11270*/  F2FP.BF16.F32.PACK_AB R20, R104, R105 ;  /* 0x000000696814723e */ /* 0x000fe200000010ff */
[----:B------:R-:W-:Y:S02]  /*11280*/  FADD.FTZ R105, R105, R107 ;  /* 0x0000006b69697221 */ /* 0x000fe40000010000 */
[----:B------:R-:W4:Y:S01]  /*11290*/  MUFU.EX2 R148, R148 ;  /* 0x0000009400947308 */ /* 0x000f220000000800 */
[C---:B--2---:R-:W-:Y:S01]  /*112a0*/  F2FP.BF16.F32.PACK_AB R21, R143.reuse, R142 ;  /* 0x0000008e8f15723e */ /* 0x044fe200000010ff */
[----:B------:R-:W-:Y:S01]  /*112b0*/  HMMA.16816.F32.BF16 R8, R32, R40, R8 ;  /* 0x000000282008723c */ /* 0x000fe20000041808 */
[----:B------:R-:W-:Y:S01]  /*112c0*/  F2FP.BF16.F32.PACK_AB R22, R98, R99 ;  /* 0x000000636216723e */ /* 0x000fe200000010ff */
[----:B------:R-:W-:Y:S01]  /*112d0*/  FADD.FTZ R105, R104, R105 ;  /* 0x0000006968697221 */ /* 0x000fe20000010000 */
[----:B------:R-:W-:-:S03]  /*112e0*/  FADD.FTZ R141, R143, R141 ;  /* 0x0000008d8f8d7221 */ /* 0x000fc60000010000 */
[----:B------:R-:W-:Y:S01]  /*112f0*/  HMMA.16816.F32.BF16 R28, R32, R42, R28 ;  /* 0x0000002a201c723c */ /* 0x000fe2000004181c */
[----:B------:R-:W2:Y:S01]  /*11300*/  MUFU.EX2 R153, R153 ;  /* 0x0000009900997308 */ /* 0x000ea20000000800 */
[----:B------:R-:W5:Y:S01]  /*11310*/  LDSM.16.MT88.4 R32, [R245+0x6800] ;  /* 0x00680000f520783b */ /* 0x000f620000004200 */
[----:B------:R-:W-:-:S03]  /*11320*/  FADD.FTZ R105, R99, R105 ;  /* 0x0000006963697221 */ /* 0x000fc60000010000 */
[----:B------:R-:W-:Y:S01]  /*11330*/  LDSM.16.MT88.4 R40, [R245+0x6c00] ;  /* 0x006c0000f528783b */ /* 0x000fe20000004200 */
[----:B------:R-:W-:Y:S01]  /*11340*/  FADD.FTZ R98, R98, R105 ;  /* 0x0000006962627221 */ /* 0x000fe20000010000 */
[----:B----4-:R-:W-:Y:S01]  /*11350*/  F2FP.BF16.F32.PACK_AB R23, R148, R155 ;  /* 0x0000009b9417723e */ /* 0x010fe200000010ff */
[----:B------:R-:W4:Y:S01]  /*11360*/  MUFU.EX2 R159, R159 ;  /* 0x0000009f009f7308 */ /* 0x000f220000000800 */
        /* <DEDUP_REMOVED lines=15> */
[C---:B----4-:R-:W-:Y:S01]  /*11460*/  F2FP.BF16.F32.PACK_AB R21, R159.reuse, R153 ;  /* 0x000000999f15723e */ /* 0x050fe200000010ff */
[----:B------:R-:W4:Y:S01]  /*11470*/  MUFU.EX2 R171, R171 ;  /* 0x000000ab00ab7308 */ /* 0x000f220000000800 */
        /* <DEDUP_REMOVED lines=8> */
[----:B-----5:R-:W-:Y:S01]  /*11500*/  HMMA.16816.F32.BF16 R16, R20, R24, R16 ;  /* 0x000000181410723c */ /* 0x020fe20000041810 */
[----:B------:R-:W-:-:S02]  /*11510*/  FADD.FTZ R162, R162, R159 ;  /* 0x0000009fa2a27221 */ /* 0x000fc40000010000 */
[----:B------:R-:W-:Y:S02]  /*11520*/  FADD.FTZ R92, R90, R92 ;  /* 0x0000005c5a5c7221 */ /* 0x000fe40000010000 */
[----:B---3--:R-:W-:Y:S01]  /*11530*/  FADD.FTZ R162, R164, R162 ;  /* 0x000000a2a4a27221 */ /* 0x008fe20000010000 */
[----:B------:R-:W3:Y:S01]  /*11540*/  MUFU.EX2 R177, R177 ;  /* 0x000000b100b17308 */ /* 0x000ee20000000800 */
[C---:B------:R-:W-:Y:S01]  /*11550*/  HMMA.16816.F32.BF16 R12, R20.reuse, R26, R12 ;  /* 0x0000001a140c723c */ /* 0x040fe2000004180c */
[----:B------:R-:W5:Y:S01]  /*11560*/  LDSM.16.MT88.4 R24, [R246+0x7000] ;  /* 0x00700000f618783b */ /* 0x000f620000004200 */
[----:B----4-:R-:W-:Y:S01]  /*11570*/  F2FP.BF16.F32.PACK_AB R37, R171, R164 ;  /* 0x000000a4ab25723e */ /* 0x010fe200000010ff */
[----:B------:R-:W-:Y:S01]  /*11580*/  FADD.FTZ R89, R89, R92 ;  /* 0x0000005c59597221 */ /* 0x000fe20000010000 */
[----:B------:R-:W-:Y:S02]  /*11590*/  FADD.FTZ R171, R171, R162 ;  /* 0x000000a2abab7221 */ /* 0x000fe40000010000 */
[----:B------:R-:W-:Y:S01]  /*115a0*/  HMMA.16816.F32.BF16 R8, R20, R32, R8 ;  /* 0x000000201408723c */ /* 0x000fe20000041808 */
[----:B------:R-:W4:Y:S01]  /*115b0*/  MUFU.EX2 R178, R178 ;  /* 0x000000b200b27308 */ /* 0x000f220000000800 */
[----:B------:R-:W-:Y:S01]  /*115c0*/  FADD.FTZ R89, R88, R89 ;  /* 0x0000005958597221 */ /* 0x000fe20000010000 */
[----:B--2---:R-:W-:-:S03]  /*115d0*/  FADD.FTZ R171, R176, R171 ;  /* 0x000000abb0ab7221 */ /* 0x004fc60000010000 */
[----:B------:R-:W-:Y:S01]  /*115e0*/  HMMA.16816.F32.BF16 R28, R20, R34, R28 ;  /* 0x00000022141c723c */ /* 0x000fe2000004181c */
[----:B------:R-:W2:Y:S01]  /*115f0*/  LDSM.16.MT88.4 R32, [R245+0x7000] ;  /* 0x00700000f520783b */ /* 0x000ea20000004200 */
[----:B------:R-:W-:Y:S01]  /*11600*/  FADD.FTZ R87, R87, R89 ;  /* 0x0000005957577221 */ /* 0x000fe20000010000 */
[----:B------:R-:W4:Y:S01]  /*11610*/  MUFU.EX2 R179, R179 ;  /* 0x000000b300b37308 */ /* 0x000f220000000800 */
        /* <DEDUP_REMOVED lines=9> */
[----:B----4-:R-:W-:Y:S01]  /*116b0*/  FADD.FTZ R177, R178, R177 ;  /* 0x000000b1b2b17221 */ /* 0x010fe20000010000 */
[----:B------:R-:W-:-:S04]  /*116c0*/  FADD.FTZ R84, R84, R87 ;  /* 0x0000005754547221 */ /* 0x000fc80000010000 */
[C---:B------:R-:W-:Y:S01]  /*116d0*/  HMMA.16816.F32.BF16 R12, R36.reuse, R6, R12 ;  /* 0x00000006240c723c */ /* 0x040fe2000004180c */
[----:B------:R-:W1:Y:S01]  /*116e0*/  MUFU.EX2 R167, R167 ;  /* 0x000000a700a77308 */ /* 0x000e620000000800 */
[----:B------:R-:W3:Y:S01]  /*116f0*/  LDSM.16.MT88.4 R4, [R246+0x7400] ;  /* 0x00740000f604783b */ /* 0x000ee20000004200 */
[C---:B------:R-:W-:Y:S01]  /*11700*/  F2FP.BF16.F32.PACK_AB R21, R179.reuse, R178 ;  /* 0x000000b2b315723e */ /* 0x040fe200000010ff */
[----:B------:R-:W-:Y:S01]  /*11710*/  FADD.FTZ R177, R179, R177 ;  /* 0x000000b1b3b17221 */ /* 0x000fe20000010000 */
[----:B------:R-:W-:Y:S01]  /*11720*/  FADD.FTZ R84, R83, R84 ;  /* 0x0000005453547221 */ /* 0x000fe20000010000 */
[C---:B------:R-:W-:Y:S03]  /*11730*/  HMMA.16816.F32.BF16 R8, R36.reuse, R40, R8 ;  /* 0x000000282408723c */ /* 0x040fe60000041808 */
[----:B------:R4:W-:Y:S03]  /*11740*/  MUFU.EX2 R147, R20 ;  /* 0x0000001400937308 */ /* 0x0009e60000000800 */
[----:B------:R-:W-:Y:S01]  /*11750*/  HMMA.16816.F32.BF16 R28, R36, R42, R28 ;  /* 0x0000002a241c723c */ /* 0x000fe2000004181c */
[----:B------:R-:W3:Y:S04]  /*11760*/  LDSM.16.MT88.4 R40, [R245+0x7400] ;  /* 0x00740000f528783b */ /* 0x000ee80000004200 */
[----:B------:R-:W2:Y:S01]  /*11770*/  MUFU.EX2 R82, R82 ;  /* 0x0000005200527308 */ /* 0x000ea20000000800 */
[----:B-1----:R-:W-:Y:S01]  /*11780*/  F2FP.BF16.F32.PACK_AB R23, R167, R170 ;  /* 0x000000aaa717723e */ /* 0x002fe200000010ff */
[----:B------:R-:W-:-:S04]  /*11790*/  FADD.FTZ R170, R170, R177 ;  /* 0x000000b1aaaa7221 */ /* 0x000fc80000010000 */
[----:B------:R-:W-:Y:S02]  /*117a0*/  FADD.FTZ R170, R167, R170 ;  /* 0x000000aaa7aa7221 */ /* 0x000fe40000010000 */
[----:B------:R-:W1:Y:S01]  /*117b0*/  MUFU.EX2 R81, R81 ;  /* 0x0000005100517308 */ /* 0x000e620000000800 */
[----:B----4-:R-:W-:-:S07]  /*117c0*/  F2FP.BF16.F32.PACK_AB R20, R85, R86 ;  /* 0x000000565514723e */ /* 0x010fce00000010ff */
[----:B------:R-:W4:Y:S01]  /*117d0*/  MUFU.EX2 R80, R80 ;  /* 0x0000005000507308 */ /* 0x000f220000000800 */
[----:B-----5:R-:W-:Y:S01]  /*117e0*/  HMMA.16816.F32.BF16 R16, R20, R24, R16 ;  /* 0x000000181410723c */ /* 0x020fe20000041810 */
[----:B--2---:R-:W-:-:S05]  /*117f0*/  FADD.FTZ R84, R82, R84 ;  /* 0x0000005452547221 */ /* 0x004fca0000010000 */
[C---:B------:R-:W-:Y:S01]  /*11800*/  HMMA.16816.F32.BF16 R12, R20.reuse, R26, R12 ;  /* 0x0000001a140c723c */ /* 0x040fe2000004180c */
[----:B------:R-:W2:Y:S01]  /*11810*/  MUFU.EX2 R79, R79 ;  /* 0x0000004f004f7308 */ /* 0x000ea20000000800 */
[----:B------:R-:W5:Y:S01]  /*11820*/  LDSM.16.MT88.4 R24, [R246+0x7800] ;  /* 0x00780000f618783b */ /* 0x000f620000004200 */
[C---:B-1----:R-:W-:Y:S01]  /*11830*/  F2FP.BF16.F32.PACK_AB R36, R81.reuse, R82 ;  /* 0x000000525124723e */ /* 0x042fe200000010ff */
[----:B------:R-:W-:Y:S02]  /*11840*/  FADD.FTZ R81, R81, R84 ;  /* 0x0000005451517221 */ /* 0x000fe40000010000 */
[----:B------:R-:W-:Y:S03]  /*11850*/  HMMA.16816.F32.BF16 R8, R20, R32, R8 ;  /* 0x000000201408723c */ /* 0x000fe60000041808 */
[----:B------:R-:W1:Y:S01]  /*11860*/  MUFU.EX2 R163, R163 ;  /* 0x000000a300a37308 */ /* 0x000e620000000800 */
[----:B----4-:R-:W-:-:S02]  /*11870*/  FADD.FTZ R81, R80, R81 ;  /* 0x0000005150517221 */ /* 0x010fc40000010000 */
[----:B------:R-:W-:Y:S01]  /*11880*/  HMMA.16816.F32.BF16 R28, R20, R34, R28 ;  /* 0x00000022141c723c */ /* 0x000fe2000004181c */
[----:B------:R-:W4:Y:S04]  /*11890*/  LDSM.16.MT88.4 R20, [R245+0x7800] ;  /* 0x00780000f514783b */ /* 0x000f280000004200 */
[----:B------:R-:W3:Y:S01]  /*118a0*/  MUFU.EX2 R158, R158 ;  /* 0x0000009e009e7308 */ /* 0x000ee20000000800 */
[C---:B--2---:R-:W-:Y:S01]  /*118b0*/  F2FP.BF16.F32.PACK_AB R38, R79.reuse, R80 ;  /* 0x000000504f26723e */ /* 0x044fe200000010ff */
[----:B------:R-:W-:-:S06]  /*118c0*/  FADD.FTZ R79, R79, R81 ;  /* 0x000000514f4f7221 */ /* 0x000fcc0000010000 */
[----:B------:R-:W2:Y:S01]  /*118d0*/  MUFU.EX2 R154, R154 ;  /* 0x0000009a009a7308 */ /* 0x000ea20000000800 */
[----:B-1----:R-:W-:-:S07]  /*118e0*/  FADD.FTZ R170, R163, R170 ;  /* 0x000000aaa3aa7221 */ /* 0x002fce0000010000 */
[----:B------:R-:W1:Y:S01]  /*118f0*/  MUFU.EX2 R78, R78 ;  /* 0x0000004e004e7308 */ /* 0x000e620000000800 */
[C---:B---3--:R-:W-:Y:S01]  /*11900*/  F2FP.BF16.F32.PACK_AB R37, R158.reuse, R163 ;  /* 0x000000a39e25723e */ /* 0x048fe200000010ff */
[----:B------:R-:W-:-:S06]  /*11910*/  FADD.FTZ R158, R158, R170 ;  /* 0x000000aa9e9e7221 */ /* 0x000fcc0000010000 */
[----:B------:R-:W3:Y:S01]  /*11920*/  MUFU.EX2 R77, R77 ;  /* 0x0000004d004d7308 */ /* 0x000ee20000000800 */
[----:B--2---:R-:W-:Y:S01]  /*11930*/  F2FP.BF16.F32.PACK_AB R39, R147, R154 ;  /* 0x0000009a9327723e */ /* 0x004fe200000010ff */
[----:B------:R-:W-:-:S04]  /*11940*/  FADD.FTZ R158, R154, R158 ;  /* 0x0000009e9a9e7221 */ /* 0x000fc80000010000 */
[----:B------:R-:W-:Y:S02]  /*11950*/  FADD.FTZ R147, R147, R158 ;  /* 0x0000009e93937221 */ /* 0x000fe40000010000 */
[----:B------:R-:W2:Y:S01]  /*11960*/  MUFU.EX2 R76, R76 ;  /* 0x0000004c004c7308 */ /* 0x000ea20000000800 */
[----:B------:R-:W-:Y:S01]  /*11970*/  HMMA.16816.F32.BF16 R16, R36, R4, R16 ;  /* 0x000000042410723c */ /* 0x000fe20000041810 */
[----:B-1----:R-:W-:-:S05]  /*11980*/  FADD.FTZ R79, R78, R79 ;  /* 0x0000004f4e4f7221 */ /* 0x002fca0000010000 */
[C---:B------:R-:W-:Y:S01]  /*11990*/  HMMA.16816.F32.BF16 R12, R36.reuse, R6, R12 ;  /* 0x00000006240c723c */ /* 0x040fe2000004180c */
[----:B------:R-:W1:Y:S01]  /*119a0*/  MUFU.EX2 R75, R75 ;  /* 0x0000004b004b7308 */ /* 0x000e620000000800 */
[----:B------:R-:W4:Y:S01]  /*119b0*/  LDSM.16.MT88.4 R4, [R246+0x7c00] ;  /* 0x007c0000f604783b */ /* 0x000f220000004200 */
[C---:B---3--:R-:W-:Y:S01]  /*119c0*/  F2FP.BF16.F32.PACK_AB R32, R77.reuse, R78 ;  /* 0x0000004e4d20723e */ /* 0x048fe200000010ff */
[----:B------:R-:W-:Y:S02]  /*119d0*/  FADD.FTZ R77, R77, R79 ;  /* 0x0000004f4d4d7221 */ /* 0x000fe40000010000 */
[----:B------:R-:W-:Y:S03]  /*119e0*/  HMMA.16816.F32.BF16 R8, R36, R40, R8 ;  /* 0x000000282408723c */ /* 0x000fe60000041808 */
[----:B------:R-:W3:Y:S01]  /*119f0*/  MUFU.EX2 R152, R152 ;  /* 0x0000009800987308 */ /* 0x000ee20000000800 */
[----:B--2---:R-:W-:-:S02]  /*11a00*/  FADD.FTZ R77, R76, R77 ;  /* 0x0000004d4c4d7221 */ /* 0x004fc40000010000 */
[----:B------:R-:W-:Y:S01]  /*11a10*/  HMMA.16816.F32.BF16 R28, R36, R42, R28 ;  /* 0x0000002a241c723c */ /* 0x000fe2000004181c */
[----:B------:R-:W-:-:S04]  /*11a20*/  FFMA.FTZ R41, R113, UR4, -R65 ;  /* 0x0000000471297c23 */ /* 0x000fc80008010841 */
[----:B------:R-:W2:Y:S01]  /*11a30*/  MUFU.EX2 R139, R139 ;  /* 0x0000008b008b7308 */ /* 0x000ea20000000800 */
[C---:B-1----:R-:W-:Y:S01]  /*11a40*/  F2FP.BF16.F32.PACK_AB R34, R75.reuse, R76 ;  /* 0x0000004c4b22723e */ /* 0x042fe200000010ff */
[--C-:B------:R-:W-:Y:S01]  /*11a50*/  FFMA.FTZ R37, R118, UR4, -R65.reuse ;  /* 0x0000000476257c23 */ /* 0x100fe20008010841 */
[--C-:B------:R-:W-:Y:S01]  /*11a60*/  FFMA.FTZ R38, R116, UR4, -R65.reuse ;  /* 0x0000000474267c23 */ /* 0x100fe20008010841 */
[--C-:B------:R-:W-:Y:S01]  /*11a70*/  FFMA.FTZ R39, R114, UR4, -R65.reuse ;  /* 0x0000000472277c23 */ /* 0x100fe20008010841 */
[----:B------:R-:W-:Y:S01]  /*11a80*/  FFMA.FTZ R43, R112, UR4, -R65 ;  /* 0x00000004702b7c23 */ /* 0x000fe20008010841 */
[----:B------:R-:W-:Y:S01]  /*11a90*/  FADD.FTZ R75, R75, R77 ;  /* 0x0000004d4b4b7221 */ /* 0x000fe20000010000 */
[----:B------:R-:W-:Y:S01]  /*11aa0*/  FFMA.FTZ R36, R111, UR4, -R91 ;  /* 0x000000046f247c23 */ /* 0x000fe2000801085b */
[----:B------:R-:W1:Y:S01]  /*11ab0*/  MUFU.EX2 R140, R140 ;  /* 0x0000008c008c7308 */ /* 0x000e620000000800 */
[----:B---3--:R-:W-:Y:S01]  /*11ac0*/  FADD.FTZ R147, R152, R147 ;  /* 0x0000009398937221 */ /* 0x008fe20000010000 */
[----:B------:R-:W-:-:S06]  /*11ad0*/  FFMA.FTZ R42, R95, UR4, -R91 ;  /* 0x000000045f2a7c23 */ /* 0x000fcc000801085b */
[----:B------:R-:W3:Y:S01]  /*11ae0*/  MUFU.EX2 R125, R125 ;  /* 0x0000007d007d7308 */ /* 0x000ee20000000800 */
[C---:B--2---:R-:W-:Y:S01]  /*11af0*/  F2FP.BF16.F32.PACK_AB R33, R139.reuse, R152 ;  /* 0x000000988b21723e */ /* 0x044fe200000010ff */
[----:B------:R-:W-:-:S06]  /*11b00*/  FADD.FTZ R139, R139, R147 ;  /* 0x000000938b8b7221 */ /* 0x000fcc0000010000 */
[----:B------:R-:W-:Y:S01]  /*11b10*/  MUFU.EX2 R74, R74 ;  /* 0x0000004a004a7308 */ /* 0x000fe20000000800 */
[----:B-1----:R-:W-:-:S07]  /*11b20*/  FADD.FTZ R139, R140, R139 ;  /* 0x0000008b8c8b7221 */ /* 0x002fce0000010000 */
[----:B------:R-:W1:Y:S01]  /*11b30*/  MUFU.EX2 R73, R73 ;  /* 0x0000004900497308 */ /* 0x000e620000000800 */
[C---:B---3--:R-:W-:Y:S01]  /*11b40*/  F2FP.BF16.F32.PACK_AB R35, R125.reuse, R140 ;  /* 0x0000008c7d23723e */ /* 0x048fe200000010ff */
[----:B------:R-:W-:-:S06]  /*11b50*/  FADD.FTZ R125, R125, R139 ;  /* 0x0000008b7d7d7221 */ /* 0x000fcc0000010000 */
[C---:B-----5:R-:W-:Y:S01]  /*11b60*/  HMMA.16816.F32.BF16 R16, R32.reuse, R24, R16 ;  /* 0x000000182010723c */ /* 0x060fe20000041810 */
[----:B------:R-:W-:Y:S05]  /*11b70*/  MUFU.EX2 R72, R72 ;  /* 0x0000004800487308 */ /* 0x000fea0000000800 */
[C---:B------:R-:W-:Y:S01]  /*11b80*/  HMMA.16816.F32.BF16 R12, R32.reuse, R26, R12 ;  /* 0x0000001a200c723c */ /* 0x040fe2000004180c */
[----:B------:R-:W2:Y:S02]  /*11b90*/  LDSM.16.MT88.4 R24, [R245+0x7c00] ;  /* 0x007c0000f518783b */ /* 0x000ea40000004200 */
[----:B------:R-:W3:Y:S03]  /*11ba0*/  MUFU.EX2 R71, R71 ;  /* 0x0000004700477308 */ /* 0x000ee60000000800 */
[C---:B----4-:R-:W-:Y:S05]  /*11bb0*/  HMMA.16816.F32.BF16 R8, R32.reuse, R20, R8 ;  /* 0x000000142008723c */ /* 0x050fea0000041808 */
[----:B------:R-:W-:Y:S01]  /*11bc0*/  MUFU.EX2 R124, R124 ;  /* 0x0000007c007c7308 */ /* 0x000fe20000000800 */
[----:B------:R-:W-:Y:S01]  /*11bd0*/  HMMA.16816.F32.BF16 R28, R32, R22, R28 ;  /* 0x00000016201c723c */ /* 0x000fe2000004181c */
[----:B------:R-:W4:Y:S01]  /*11be0*/  LDSM.16.MT88.4 R32, [R246+0x8000] ;  /* 0x00800000f620783b */ /* 0x000f220000004200 */
[----:B-1----:R-:W-:Y:S01]  /*11bf0*/  F2FP.BF16.F32.PACK_AB R20, R73, R74 ;  /* 0x0000004a4914723e */ /* 0x002fe200000010ff */
[----:B------:R-:W-:-:S04]  /*11c00*/  FADD.FTZ R74, R74, R75 ;  /* 0x0000004b4a4a7221 */ /* 0x000fc80000010000 */
[----:B------:R-:W1:Y:S01]  /*11c10*/  MUFU.EX2 R40, R120 ;  /* 0x0000007800287308 */ /* 0x000e620000000800 */
[----:B---3--:R-:W-:Y:S01]  /*11c20*/  F2FP.BF16.F32.PACK_AB R22, R71, R72 ;  /* 0x000000484716723e */ /* 0x008fe200000010ff */
[----:B------:R-:W-:-:S04]  /*11c30*/  FADD.FTZ R74, R73, R74 ;  /* 0x0000004a494a7221 */ /* 0x000fc80000010000 */
[----:B------:R-:W-:Y:S02]  /*11c40*/  FADD.FTZ R72, R72, R74 ;  /* 0x0000004a48487221 */ /* 0x000fe40000010000 */
[----:B------:R-:W-:Y:S02]  /*11c50*/  MUFU.EX2 R37, R37 ;  /* 0x0000002500257308 */ /* 0x000fe40000000800 */
[----:B------:R-:W-:-:S06]  /*11c60*/  FADD.FTZ R72, R71, R72 ;  /* 0x0000004847487221 */ /* 0x000fcc0000010000 */
        /* <DEDUP_REMOVED lines=14> */
[C---:B--2---:R-:W-:Y:S05]  /*11d50*/  HMMA.16816.F32.BF16 R8, R20.reuse, R24, R8 ;  /* 0x000000181408723c */ /* 0x044fea0000041808 */
[----:B------:R-:W2:Y:S01]  /*11d60*/  MUFU.EX2 R39, R39 ;  /* 0x0000002700277308 */ /* 0x000ea20000000800 */
[----:B------:R-:W-:Y:S01]  /*11d70*/  HMMA.16816.F32.BF16 R28, R20, R26, R28 ;  /* 0x0000001a141c723c */ /* 0x000fe2000004181c */
[----:B------:R-:W3:Y:S01]  /*11d80*/  LDSM.16.MT88.4 R20, [R246+0x8400] ;  /* 0x00840000f614783b */ /* 0x000ee20000004200 */
[----:B-1----:R-:W-:Y:S01]  /*11d90*/  F2FP.BF16.F32.PACK_AB R24, R69, R70 ;  /* 0x000000464518723e */ /* 0x002fe200000010ff */
[----:B------:R-:W-:-:S04]  /*11da0*/  FADD.FTZ R70, R70, R72 ;  /* 0x0000004846467221 */ /* 0x000fc80000010000 */
[----:B------:R-:W1:Y:S01]  /*11db0*/  MUFU.EX2 R41, R41 ;  /* 0x0000002900297308 */ /* 0x000e620000000800 */
[----:B-----5:R-:W-:Y:S01]  /*11dc0*/  F2FP.BF16.F32.PACK_AB R26, R67, R68 ;  /* 0x00000044431a723e */ /* 0x020fe200000010ff */
[----:B------:R-:W-:-:S04]  /*11dd0*/  FADD.FTZ R70, R69, R70 ;  /* 0x0000004645467221 */ /* 0x000fc80000010000 */
[----:B------:R-:W-:Y:S02]  /*11de0*/  FADD.FTZ R68, R68, R70 ;  /* 0x0000004644447221 */ /* 0x000fe40000010000 */
[----:B------:R-:W5:Y:S01]  /*11df0*/  MUFU.EX2 R43, R43 ;  /* 0x0000002b002b7308 */ /* 0x000f620000000800 */
[----:B--2---:R-:W-:Y:S01]  /*11e00*/  FADD.FTZ R37, R39, R37 ;  /* 0x0000002527257221 */ /* 0x004fe20000010000 */
[----:B------:R-:W-:-:S06]  /*11e10*/  FADD.FTZ R68, R67, R68 ;  /* 0x0000004443447221 */ /* 0x000fcc0000010000 */
[----:B------:R-:W2:Y:S01]  /*11e20*/  MUFU.EX2 R96, R96 ;  /* 0x0000006000607308 */ /* 0x000ea20000000800 */
[C---:B-1----:R-:W-:Y:S01]  /*11e30*/  F2FP.BF16.F32.PACK_AB R25, R41.reuse, R39 ;  /* 0x000000272919723e */ /* 0x042fe200000010ff */
[----:B------:R-:W-:-:S06]  /*11e40*/  FADD.FTZ R41, R41, R37 ;  /* 0x0000002529297221 */ /* 0x000fcc0000010000 */
[----:B------:R-:W-:Y:S01]  /*11e50*/  MUFU.EX2 R66, R66 ;  /* 0x0000004200427308 */ /* 0x000fe20000000800 */
[----:B-----5:R-:W-:-:S07]  /*11e60*/  FADD.FTZ R41, R43, R41 ;  /* 0x000000292b297221 */ /* 0x020fce0000010000 */
[----:B------:R-:W1:Y:S01]  /*11e70*/  MUFU.EX2 R64, R64 ;  /* 0x0000004000407308 */ /* 0x000e620000000800 */
[C---:B--2---:R-:W-:Y:S01]  /*11e80*/  F2FP.BF16.F32.PACK_AB R27, R96.reuse, R43 ;  /* 0x0000002b601b723e */ /* 0x044fe200000010ff */
[----:B------:R-:W-:-:S06]  /*11e90*/  FADD.FTZ R41, R96, R41 ;  /* 0x0000002960297221 */ /* 0x000fcc0000010000 */
[----:B------:R-:W-:Y:S01]  /*11ea0*/  MUFU.EX2 R63, R63 ;  /* 0x0000003f003f7308 */ /* 0x000fe20000000800 */
[C---:B----4-:R-:W-:Y:S06]  /*11eb0*/  HMMA.16816.F32.BF16 R16, R24.reuse, R32, R16 ;  /* 0x000000201810723c */ /* 0x050fec0000041810 */
[C---:B------:R-:W-:Y:S01]  /*11ec0*/  HMMA.16816.F32.BF16 R12, R24.reuse, R34, R12 ;  /* 0x00000022180c723c */ /* 0x040fe2000004180c */
[----:B------:R-:W2:Y:S01]  /*11ed0*/  MUFU.EX2 R57, R57 ;  /* 0x0000003900397308 */ /* 0x000ea20000000800 */
[----:B------:R-:W4:Y:S04]  /*11ee0*/  LDSM.16.MT88.4 R32, [R245+0x8400] ;  /* 0x00840000f520783b */ /* 0x000f280000004200 */
[C---:B---3--:R-:W-:Y:S03]  /*11ef0*/  HMMA.16816.F32.BF16 R8, R24.reuse, R4, R8 ;  /* 0x000000041808723c */ /* 0x048fe60000041808 */
[----:B------:R-:W-:Y:S03]  /*11f00*/  MUFU.EX2 R45, R45 ;  /* 0x0000002d002d7308 */ /* 0x000fe60000000800 */
[----:B------:R-:W-:Y:S01]  /*11f10*/  HMMA.16816.F32.BF16 R28, R24, R6, R28 ;  /* 0x00000006181c723c */ /* 0x000fe2000004181c */
[----:B-1----:R-:W-:Y:S01]  /*11f20*/  F2FP.BF16.F32.PACK_AB R4, R64, R66 ;  /* 0x000000424004723e */ /* 0x002fe200000010ff */
        /* <DEDUP_REMOVED lines=25> */
[--C-:B------:R-:W-:Y:S01]  /*120c0*/  FFMA.FTZ R32, R52, UR4, -R65.reuse ;  /* 0x0000000434207c23 */ /* 0x100fe20008010841 */
[----:B------:R-:W-:-:S05]  /*120d0*/  FFMA.FTZ R33, R60, UR4, -R65 ;  /* 0x000000043c217c23 */ /* 0x000fca0008010841 */
        /* <DEDUP_REMOVED lines=12> */
[----:B------:R-:W4:Y:S08]  /*121a0*/  MUFU.EX2 R36, R36 ;  /* 0x0000002400247308 */ /* 0x000f300000000800 */
[----:B------:R-:W5:Y:S01]  /*121b0*/  MUFU.EX2 R32, R32 ;  /* 0x0000002000207308 */ /* 0x000f620000000800 */
[----:B---3--:R-:W-:Y:S01]  /*121c0*/  F2FP.BF16.F32.PACK_AB R7, R53, R54 ;  /* 0x000000363507723e */ /* 0x008fe200000010ff */
[----:B------:R-:W-:-:S04]  /*121d0*/  FADD.FTZ R54, R54, R46 ;  /* 0x0000002e36367221 */ /* 0x000fc80000010000 */
[----:B------:R-:W-:Y:S02]  /*121e0*/  FADD.FTZ R54, R53, R54 ;  /* 0x0000003635367221 */ /* 0x000fe40000010000 */
[----:B-1----:R-:W-:Y:S01]  /*121f0*/  HMMA.16816.F32.BF16 R16, R4, R24, R16 ;  /* 0x000000180410723c */ /* 0x002fe20000041810 */
[----:B------:R-:W1:Y:S01]  /*12200*/  MUFU.EX2 R42, R42 ;  /* 0x0000002a002a7308 */ /* 0x000e620000000800 */
[----:B----4-:R-:W-:-:S04]  /*12210*/  FADD.FTZ R50, R36, R50 ;  /* 0x0000003224327221 */ /* 0x010fc80000010000 */
[C---:B--2---:R-:W-:Y:S01]  /*12220*/  HMMA.16816.F32.BF16 R8, R4.reuse, R20, R8 ;  /* 0x000000140408723c */ /* 0x044fe20000041808 */
[----:B------:R-:W-:Y:S02]  /*12230*/  FFMA.FTZ R24, R59, UR4, -R65 ;  /* 0x000000043b187c23 */ /* 0x000fe40008010841 */
[----:B------:R-:W2:Y:S01]  /*12240*/  MUFU.EX2 R62, R62 ;  /* 0x0000003e003e7308 */ /* 0x000ea20000000800 */
[----:B-----5:R-:W-:Y:S02]  /*12250*/  FADD.FTZ R54, R32, R54 ;  /* 0x0000003620367221 */ /* 0x020fe40000010000 */
[C---:B------:R-:W-:Y:S05]  /*12260*/  HMMA.16816.F32.BF16 R12, R4.reuse, R26, R12 ;  /* 0x0000001a040c723c */ /* 0x040fea000004180c */
[----:B------:R-:W3:Y:S01]  /*12270*/  MUFU.EX2 R216, R216 ;  /* 0x000000d800d87308 */ /* 0x000ee20000000800 */
[----:B------:R-:W-:Y:S01]  /*12280*/  HMMA.16816.F32.BF16 R28, R4, R22, R28 ;  /* 0x00000016041c723c */ /* 0x000fe2000004181c */
[----:B-1----:R-:W-:-:S06]  /*12290*/  FADD.FTZ R50, R42, R50 ;  /* 0x000000322a327221 */ /* 0x002fcc0000010000 */
[----:B------:R-:W1:Y:S01]  /*122a0*/  MUFU.EX2 R33, R33 ;  /* 0x0000002100217308 */ /* 0x000e620000000800 */
[----:B------:R-:W-:Y:S01]  /*122b0*/  F2FP.BF16.F32.PACK_AB R4, R42, R36 ;  /* 0x000000242a04723e */ /* 0x000fe200000010ff */
[----:B--2---:R-:W-:-:S06]  /*122c0*/  FADD.FTZ R50, R62, R50 ;  /* 0x000000323e327221 */ /* 0x004fcc0000010000 */
        /* <DEDUP_REMOVED lines=84> */
.L_x_2762:
[----:B------:R-:W1:Y:S02]  /*12810*/  LDC R8, c[0x0][0x250] ;  /* 0x00009400ff087b82 */ /* 0x000e640000000800 */
[----:B-1----:R-:W-:-:S05]  /*12820*/  IMAD.SHL.U32 R10, R8, 0x100, RZ ;  /* 0x00000100080a7824 */ /* 0x002fca00078e00ff */
[----:B------:R-:W-:-:S04]  /*12830*/  IADD3 R10, -R10, RZ, RZ ;  /* 0x000000ff0a0a7210 */ /* 0x000fc80007ffe1ff */
[----:B------:R-:W-:-:S07]  /*12840*/  SHF.R.S32.HI R9, RZ, 0x1f, R10 ;  /* 0x0000001fff097819 */ /* 0x000fce000001140a */
.L_x_2763:
[----:B------:R-:W-:Y:S01]  /*12850*/  ULDC UR6, c[0x0][0x2d0] ;  /* 0x0000b40000067ab9 */ /* 0x000fe20000000800 */
[----:B------:R-:W-:Y:S01]  /*12860*/  LEA R193, P1, R10, R193, 0x1 ;  /* 0x000000c10ac17211 */ /* 0x000fe200078208ff */
[----:B------:R-:W-:Y:S01]  /*12870*/  IMAD.SHL.U32 R132, R244, 0x2, RZ ;  /* 0x00000002f4847824 */ /* 0x000fe200078e00ff */
[----:B------:R-:W-:Y:S01]  /*12880*/  ISETP.GE.AND P0, PT, R196, UR6, PT ;  /* 0x00000006c4007c0c */ /* 0x000fe2000bf06270 */
[----:B------:R-:W-:Y:S01]  /*12890*/  ULDC.64 UR6, c[0x0][0x220] ;  /* 0x0000880000067ab9 */ /* 0x000fe20000000a00 */
[----:B------:R-:W-:Y:S01]  /*128a0*/  LEA.HI.X R192, R10, R192, R9, 0x1, P1 ;  /* 0x000000c00ac07211 */ /* 0x000fe200008f0c09 */
[----:B------:R-:W-:-:S10]  /*128b0*/  UISETP.GT.AND UP0, UPT, UR8, UR18, UPT ;  /* 0x000000120800728c */ /* 0x000fd4000bf04270 */
        /* <DEDUP_REMOVED lines=79> */
[----:B------:R-:W-:Y:S01]  /*12db0*/  @!P0 LEA R14, P1, R10, UR6, 0x1 ;  /* 0x000000060a0e8c11 */ /* 0x000fe2000f8208ff */
[----:B------:R-:W-:Y:S01]  /*12dc0*/  USHF.L.U32 UR6, UR8, 0x8, URZ ;  /* 0x0000000808067899 */ /* 0x000fe2000800063f */
[----:B------:R-:W-:-:S02]  /*12dd0*/  @!P0 LEA.HI.X R23, R8, UR7, R6, 0x1, P3 ;  /* 0x0000000708178c11 */ /* 0x000fc400098f0c06 */
[----:B------:R-:W-:Y:S02]  /*12de0*/  @!P0 LEA.HI.X R19, R16, UR7, R5, 0x1, P2 ;  /* 0x0000000710138c11 */ /* 0x000fe400090f0c05 */
[----:B------:R-:W-:Y:S01]  /*12df0*/  @!P0 LEA.HI.X R15, R10, UR7, R4, 0x1, P1 ;  /* 0x000000070a0f8c11 */ /* 0x000fe200088f0c04 */
        /* <DEDUP_REMOVED lines=17> */
[----:B------:R-:W-:Y:S04]  /*12f10*/  LDSM.16.M88.4 R188, [R214] ;  /* 0x00000000d6bc783b */ /* 0x000fe80000000200 */
[----:B------:R-:W-:Y:S04]  /*12f20*/  LDSM.16.M88.4 R136, [R210] ;  /* 0x00000000d288783b */ /* 0x000fe80000000200 */
[----:B------:R-:W-:Y:S04]  /*12f30*/  LDSM.16.M88.4 R140, [R211] ;  /* 0x00000000d38c783b */ /* 0x000fe80000000200 */
[----:B-1----:R-:W1:Y:S04]  /*12f40*/  LDSM.16.M88.4 R20, [R213+0x1000] ;  /* 0x00100000d514783b */ /* 0x002e680000000200 */
[----:B--2---:R-:W2:Y:S04]  /*12f50*/  LDSM.16.M88.4 R12, [R213+0x1400] ;  /* 0x00140000d50c783b */ /* 0x004ea80000000200 */
[----:B------:R-:W4:Y:S04]  /*12f60*/  LDSM.16.M88.4 R124, [R213+0x1c00] ;  /* 0x001c0000d57c783b */ /* 0x000f280000000200 */
        /* <DEDUP_REMOVED lines=8> */
[----:B------:R-:W3:Y:S04]  /*12ff0*/  LDSM.16.M88.4 R68, [R213+0x3800] ;  /* 0x00380000d544783b */ /* 0x000ee80000000200 */
[----:B------:R-:W3:Y:S01]  /*13000*/  LDSM.16.M88.4 R60, [R213+0x3c00] ;  /* 0x003c0000d53c783b */ /* 0x000ee20000000200 */
[C---:B-1----:R-:W-:Y:S03]  /*13010*/  HMMA.16816.F32.BF16 R24, R28.reuse, R20, RZ ;  /* 0x000000141c18723c */ /* 0x042fe600000418ff */
[----:B------:R-:W1:Y:S03]  /*13020*/  LDSM.16.M88.4 R52, [R213+0x4000] ;  /* 0x00400000d534783b */ /* 0x000e660000000200 */
[C---:B--2---:R-:W-:Y:S01]  /*13030*/  HMMA.16816.F32.BF16 R16, R28.reuse, R12, RZ ;  /* 0x0000000c1c10723c */ /* 0x044fe200000418ff */
[----:B------:R-:W2:Y:S04]  /*13040*/  LDSM.16.M88.4 R44, [R213+0x4400] ;  /* 0x00440000d52c783b */ /* 0x000ea80000000200 */
[----:B------:R-:W2:Y:S01]  /*13050*/  LDSM.16.M88.4 R36, [R213+0x4800] ;  /* 0x00480000d524783b */ /* 0x000ea20000000200 */
[----:B------:R-:W-:Y:S03]  /*13060*/  HMMA.16816.F32.BF16 R12, R28, R14, RZ ;  /* 0x0000000e1c0c723c */ /* 0x000fe600000418ff */
[----:B------:R-:W2:Y:S03]  /*13070*/  LDSM.16.M88.4 R148, [R213+0x4c00] ;  /* 0x004c0000d594783b */ /* 0x000ea60000000200 */
[C---:B------:R-:W-:Y:S01]  /*13080*/  HMMA.16816.F32.BF16 R8, R188.reuse, R136, R8 ;  /* 0x00000088bc08723c */ /* 0x040fe20000041808 */
[----:B------:R-:W2:Y:S04]  /*13090*/  LDSM.16.M88.4 R168, [R205] ;  /* 0x00000000cda8783b */ /* 0x000ea80000000200 */
[----:B------:R-:W-:Y:S01]  /*130a0*/  LDSM.16.M88.4 R164, [R204] ;  /* 0x00000000cca4783b */ /* 0x000fe20000000200 */
[C---:B------:R-:W-:Y:S03]  /*130b0*/  HMMA.16816.F32.BF16 R4, R188.reuse, R138, R4 ;  /* 0x0000008abc04723c */ /* 0x040fe60000041804 */
[----:B------:R-:W-:Y:S03]  /*130c0*/  LDSM.16.M88.4 R136, [R3] ;  /* 0x000000000388783b */ /* 0x000fe60000000200 */
[C---:B------:R-:W-:Y:S01]  /*130d0*/  HMMA.16816.F32.BF16 R16, R188.reuse, R140, R16 ;  /* 0x0000008cbc10723c */ /* 0x040fe20000041810 */
[----:B------:R-:W-:Y:S04]  /*130e0*/  LDSM.16.M88.4 R160, [R203] ;  /* 0x00000000cba0783b */ /* 0x000fe80000000200 */
[----:B------:R-:W-:Y:S01]  /*130f0*/  LDSM.16.M88.4 R156, [R202] ;  /* 0x00000000ca9c783b */ /* 0x000fe20000000200 */
[----:B------:R-:W-:Y:S03]  /*13100*/  HMMA.16816.F32.BF16 R12, R188, R142, R12 ;  /* 0x0000008ebc0c723c */ /* 0x000fe6000004180c */
[----:B------:R-:W2:Y:S03]  /*13110*/  LDSM.16.M88.4 R140, [R198] ;  /* 0x00000000c68c783b */ /* 0x000ea60000000200 */
[C---:B----4-:R-:W-:Y:S01]  /*13120*/  HMMA.16816.F32.BF16 R128, R28.reuse, R124, RZ ;  /* 0x0000007c1c80723c */ /* 0x050fe200000418ff */
[----:B------:R-:W-:Y:S04]  /*13130*/  LDSM.16.M88.4 R152, [R201] ;  /* 0x00000000c998783b */ /* 0x000fe80000000200 */
        /* <DEDUP_REMOVED lines=9> */
[----:B------:R-:W0:Y:S05]  /*131d0*/  LDGDEPBAR ;  /* 0x00000000000079af */ /* 0x000e2a0000000000 */
[C---:B---3--:R-:W-:Y:S06]  /*131e0*/  HMMA.16816.F32.BF16 R88, R28.reuse, R84, RZ ;  /* 0x000000541c58723c */ /* 0x048fec00000418ff */
[C---:B------:R-:W-:Y:S06]  /*131f0*/  HMMA.16816.F32.BF16 R80, R28.reuse, R76, RZ ;  /* 0x0000004c1c50723c */ /* 0x040fec00000418ff */
[C---:B------:R-:W-:Y:S06]  /*13200*/  HMMA.16816.F32.BF16 R72, R28.reuse, R68, RZ ;  /* 0x000000441c48723c */ /* 0x040fec00000418ff */
[C---:B------:R-:W-:Y:S06]  /*13210*/  HMMA.16816.F32.BF16 R64, R28.reuse, R60, RZ ;  /* 0x0000003c1c40723c */ /* 0x040fec00000418ff */
        /* <DEDUP_REMOVED lines=20> */
[C---:B------:R-:W-:Y:S06]  /*13360*/  HMMA.16816.F32.BF16 R92, R188.reuse, R170, R92 ;  /* 0x000000aabc5c723c */ /* 0x040fec000004185c */
[----:B------:R-:W-:Y:S01]  /*13370*/  HMMA.16816.F32.BF16 R36, R188, R142, R36 ;  /* 0x0000008ebc24723c */ /* 0x000fe20000041824 */
[----:B------:R-:W-:-:S05]  /*13380*/  IMAD.U32 R170, RZ, RZ, UR6 ;  /* 0x00000006ffaa7e24 */ /* 0x000fca000f8e00ff */
[C---:B------:R-:W-:Y:S01]  /*13390*/  HMMA.16816.F32.BF16 R28, R188.reuse, R138, R28 ;  /* 0x0000008abc1c723c */ /* 0x040fe2000004181c */
[----:B------:R-:W-:Y:S01]  /*133a0*/  LOP3.LUT R143, R132, 0x6, RZ, 0xc0, !PT ;  /* 0x00000006848f7812 */ /* 0x000fe200078ec0ff */
[----:B------:R-:W-:Y:S02]  /*133b0*/  IMAD.U32 R132, RZ, RZ, UR6 ;  /* 0x00000006ff847e24 */ /* 0x000fe4000f8e00ff */
[----:B------:R-:W-:Y:S01]  /*133c0*/  IMAD.U32 R142, RZ, RZ, UR6 ;  /* 0x00000006ff8e7e24 */ /* 0x000fe2000f8e00ff */
[--C-:B------:R-:W-:Y:S01]  /*133d0*/  LOP3.LUT R135, R135, 0xf9, R143.reuse, 0xfe, !PT ;  /* 0x000000f987877812 */ /* 0x100fe200078efe8f */
[C---:B------:R-:W-:Y:S01]  /*133e0*/  HMMA.16816.F32.BF16 R88, R188.reuse, R164, R88 ;  /* 0x000000a4bc58723c */ /* 0x040fe20000041858 */
[----:B------:R-:W-:Y:S01]  /*133f0*/  LOP3.LUT R132, R132, 0x71, R143, 0xfe, !PT ;  /* 0x0000007184847812 */ /* 0x000fe200078efe8f */
[----:B------:R-:W-:Y:S01]  /*13400*/  IMAD.U32 R138, RZ, RZ, UR6 ;  /* 0x00000006ff8a7e24 */ /* 0x000fe2000f8e00ff */
[C---:B------:R-:W-:Y:S02]  /*13410*/  ISETP.GE.AND P2, PT, R135.reuse, R2, PT ;  /* 0x000000028700720c */ /* 0x040fe40003f46270 */
[----:B------:R-:W-:Y:S01]  /*13420*/  ISETP.GE.AND P3, PT, R135, R0, PT ;  /* 0x000000008700720c */ /* 0x000fe20003f66270 */
[----:B------:R-:W-:Y:S01]  /*13430*/  HMMA.16816.F32.BF16 R32, R188, R136, R32 ;  /* 0x00000088bc20723c */ /* 0x000fe20000041820 */
[----:B------:R-:W-:-:S02]  /*13440*/  ISETP.GE.AND P1, PT, R132, R2, PT ;  /* 0x000000028400720c */ /* 0x000fc40003f26270 */
[----:B------:R-:W-:Y:S02]  /*13450*/  ISETP.GE.AND P6, PT, R132, R0, PT ;  /* 0x000000008400720c */ /* 0x000fe40003fc6270 */
[--C-:B------:R-:W-:Y:S01]  /*13460*/  LOP3.LUT R142, R142, 0x79, R143.reuse, 0xfe, !PT ;  /* 0x000000798e8e7812 */ /* 0x100fe200078efe8f */
[----:B-1----:R-:W-:Y:S01]  /*13470*/  HMMA.16816.F32.BF16 R56, R188, R148, R56 ;  /* 0x00000094bc38723c */ /* 0x002fe20000041838 */
[----:B------:R-:W-:Y:S02]  /*13480*/  I2FP.F32.S32 R136, R135 ;  /* 0x0000008700887245 */ /* 0x000fe40000201400 */
[----:B------:R-:W-:Y:S02]  /*13490*/  I2FP.F32.S32 R135, R132 ;  /* 0x0000008400877245 */ /* 0x000fe40000201400 */
[----:B------:R-:W-:Y:S01]  /*134a0*/  LOP3.LUT R138, R138, 0x89, R143, 0xfe, !PT ;  /* 0x000000898a8a7812 */ /* 0x000fe200078efe8f */
[----:B------:R-:W-:Y:S01]  /*134b0*/  FFMA.FTZ R132, R136, UR5, R29 ;  /* 0x0000000588847c23 */ /* 0x000fe2000801001d */
[----:B------:R-:W-:-:S02]  /*134c0*/  IMAD.U32 R148, RZ, RZ, UR6 ;  /* 0x00000006ff947e24 */ /* 0x000fc4000f8e00ff */
[----:B------:R-:W-:Y:S01]  /*134d0*/  FFMA.FTZ R29, R136, UR5, R31 ;  /* 0x00000005881d7c23 */ /* 0x000fe2000801001f */
[----:B------:R-:W-:Y:S01]  /*134e0*/  IMAD.U32 R136, RZ, RZ, UR6 ;  /* 0x00000006ff887e24 */ /* 0x000fe2000f8e00ff */
[C---:B------:R-:W-:Y:S01]  /*134f0*/  HMMA.16816.F32.BF16 R84, R188.reuse, R166, R84 ;  /* 0x000000a6bc54723c */ /* 0x040fe20000041854 */
[C---:B------:R-:W-:Y:S01]  /*13500*/  FFMA.FTZ R97, R135.reuse, UR5, R97 ;  /* 0x0000000587617c23 */ /* 0x040fe20008010061 */
[----:B------:R-:W-:Y:S01]  /*13510*/  LOP3.LUT R148, R148, 0x78, R143, 0xfe, !PT ;  /* 0x0000007894947812 */ /* 0x000fe200078efe8f */
[----:B------:R-:W-:Y:S01]  /*13520*/  FFMA.FTZ R99, R135, UR5, R99 ;  /* 0x0000000587637c23 */ /* 0x000fe20008010063 */
[----:B------:R-:W-:Y:S01]  /*13530*/  LOP3.LUT R136, R136, 0x80, R143, 0xfe, !PT ;  /* 0x0000008088887812 */ /* 0x000fe200078efe8f */
[----:B------:R-:W-:Y:S01]  /*13540*/  IMAD.U32 R135, RZ, RZ, UR6 ;  /* 0x00000006ff877e24 */ /* 0x000fe2000f8e00ff */
[C---:B------:R-:W-:Y:S01]  /*13550*/  ISETP.GE.AND P5, PT, R148.reuse, R2, PT ;  /* 0x000000029400720c */ /* 0x040fe20003fa6270 */
[----:B------:R-:W-:Y:S01]  /*13560*/  HMMA.16816.F32.BF16 R80, R188, R160, R80 ;  /* 0x000000a0bc50723c */ /* 0x000fe20000041850 */
[----:B------:R-:W-:-:S02]  /*13570*/  ISETP.GE.AND P4, PT, R148, R0, PT ;  /* 0x000000009400720c */ /* 0x000fc40003f86270 */
[----:B------:R-:W-:Y:S02]  /*13580*/  I2FP.F32.S32 R148, R148 ;  /* 0x0000009400947245 */ /* 0x000fe40000201400 */
[----:B------:R-:W-:Y:S01]  /*13590*/  FSEL R149, R99, -INF , !P6 ;  /* 0xff80000063957808 */ /* 0x000fe20007000000 */
[C---:B------:R-:W-:Y:S01]  /*135a0*/  HMMA.16816.F32.BF16 R76, R188.reuse, R162, R76 ;  /* 0x000000a2bc4c723c */ /* 0x040fe2000004184c */
[----:B------:R-:W-:Y:S01]  /*135b0*/  ISETP.GE.AND P6, PT, R136, R0, PT ;  /* 0x000000008800720c */ /* 0x000fe20003fc6270 */
[C---:B------:R-:W-:Y:S01]  /*135c0*/  FFMA.FTZ R31, R148.reuse, UR5, R92 ;  /* 0x00000005941f7c23 */ /* 0x040fe2000801005c */
[----:B------:R-:W-:Y:S01]  /*135d0*/  FFMA.FTZ R148, R148, UR5, R94 ;  /* 0x0000000594947c23 */ /* 0x000fe2000801005e */
[----:B------:R-:W-:Y:S01]  /*135e0*/  FSEL R94, R132, -INF , !P2 ;  /* 0xff800000845e7808 */ /* 0x000fe20005000000 */
[----:B------:R-:W-:Y:S01]  /*135f0*/  IMAD.U32 R99, RZ, RZ, UR6 ;  /* 0x00000006ff637e24 */ /* 0x000fe2000f8e00ff */
[----:B------:R-:W-:Y:S01]  /*13600*/  FSEL R92, R29, -INF , !P3 ;  /* 0xff8000001d5c7808 */ /* 0x000fe20005800000 */
[----:B------:R-:W-:Y:S01]  /*13610*/  HMMA.16816.F32.BF16 R40, R188, R140, R40 ;  /* 0x0000008cbc28723c */ /* 0x000fe20000041828 */
[----:B------:R-:W-:-:S02]  /*13620*/  ISETP.GE.AND P2, PT, R142, R2, PT ;  /* 0x000000028e00720c */ /* 0x000fc40003f46270 */
[----:B------:R-:W-:Y:S02]  /*13630*/  ISETP.GE.AND P3, PT, R142, R0, PT ;  /* 0x000000008e00720c */ /* 0x000fe40003f66270 */
[----:B------:R-:W-:Y:S01]  /*13640*/  I2FP.F32.S32 R142, R142 ;  /* 0x0000008e008e7245 */ /* 0x000fe20000201400 */
[C---:B------:R-:W-:Y:S01]  /*13650*/  HMMA.16816.F32.BF16 R72, R188.reuse, R156, R72 ;  /* 0x0000009cbc48723c */ /* 0x040fe20000041848 */
[----:B------:R-:W-:Y:S01]  /*13660*/  FSEL R29, R97, -INF , !P1 ;  /* 0xff800000611d7808 */ /* 0x000fe20004800000 */
[----:B------:R-:W-:Y:S01]  /*13670*/  IMAD.U32 R97, RZ, RZ, UR6 ;  /* 0x00000006ff617e24 */ /* 0x000fe2000f8e00ff */
[----:B------:R-:W-:Y:S01]  /*13680*/  ISETP.GE.AND P1, PT, R136, R2, PT ;  /* 0x000000028800720c */ /* 0x000fe20003f26270 */
[C---:B------:R-:W-:Y:S01]  /*13690*/  FFMA.FTZ R93, R142.reuse, UR5, R93 ;  /* 0x000000058e5d7c23 */ /* 0x040fe2000801005d */
[----:B------:R-:W-:Y:S01]  /*136a0*/  I2FP.F32.S32 R136, R136 ;  /* 0x0000008800887245 */ /* 0x000fe20000201400 */
[----:B------:R-:W-:Y:S01]  /*136b0*/  FFMA.FTZ R142, R142, UR5, R95 ;  /* 0x000000058e8e7c23 */ /* 0x000fe2000801005f */
[--C-:B------:R-:W-:Y:S01]  /*136c0*/  LOP3.LUT R135, R135, 0x81, R143.reuse, 0xfe, !PT ;  /* 0x0000008187877812 */ /* 0x100fe200078efe8f */
[C---:B------:R-:W-:Y:S01]  /*136d0*/  HMMA.16816.F32.BF16 R68, R188.reuse, R158, R68 ;  /* 0x0000009ebc44723c */ /* 0x040fe20000041844 */
[----:B------:R-:W-:Y:S01]  /*136e0*/  LOP3.LUT R97, R97, 0x88, R143, 0xfe, !PT ;  /* 0x0000008861617812 */ /* 0x000fe200078efe8f */
[C---:B------:R-:W-:Y:S01]  /*136f0*/  FFMA.FTZ R95, R136.reuse, UR5, R88 ;  /* 0x00000005885f7c23 */ /* 0x040fe20008010058 */
[----:B------:R-:W-:Y:S01]  /*13700*/  FSEL R88, R31, -INF , !P5 ;  /* 0xff8000001f587808 */ /* 0x000fe20006800000 */
[----:B------:R-:W-:Y:S01]  /*13710*/  FFMA.FTZ R90, R136, UR5, R90 ;  /* 0x00000005885a7c23 */ /* 0x000fe2000801005a */
[----:B------:R-:W-:Y:S01]  /*13720*/  FSEL R148, R148, -INF , !P4 ;  /* 0xff80000094947808 */ /* 0x000fe20006000000 */
[----:B------:R-:W-:Y:S01]  /*13730*/  HMMA.16816.F32.BF16 R64, R188, R152, R64 ;  /* 0x00000098bc40723c */ /* 0x000fe20000041840 */
[----:B------:R-:W-:-:S02]  /*13740*/  ISETP.GE.AND P5, PT, R135, R2, PT ;  /* 0x000000028700720c */ /* 0x000fc40003fa6270 */
[----:B------:R-:W-:Y:S02]  /*13750*/  ISETP.GE.AND P4, PT, R135, R0, PT ;  /* 0x000000008700720c */ /* 0x000fe40003f86270 */
[----:B------:R-:W-:Y:S01]  /*13760*/  I2FP.F32.S32 R135, R135 ;  /* 0x0000008700877245 */ /* 0x000fe20000201400 */
[C---:B------:R-:W-:Y:S01]  /*13770*/  HMMA.16816.F32.BF16 R60, R188.reuse, R154, R60 ;  /* 0x0000009abc3c723c */ /* 0x040fe2000004183c */
        /* <DEDUP_REMOVED lines=8> */
[----:B------:R-:W-:Y:S02]  /*13800*/  LOP3.LUT R99, R99, 0x90, R143, 0xfe, !PT ;  /* 0x0000009063637812 */ /* 0x000fe400078efe8f */
        /* <DEDUP_REMOVED lines=8> */
[----:B------:R-:W-:Y:S01]  /*13890*/  I2FP.F32.S32 R138, R138 ;  /* 0x0000008a008a7245 */ /* 0x000fe20000201400 */
[C---:B------:R-:W-:Y:S01]  /*138a0*/  HMMA.16816.F32.BF16 R20, R188.reuse, R146, R20 ;  /* 0x00000092bc14723c */ /* 0x040fe20000041814 */
[----:B------:R-:W-:Y:S01]  /*138b0*/  FSEL R84, R93, -INF , !P5 ;  /* 0xff8000005d547808 */ /* 0x000fe20006800000 */
[----:B------:R-:W1:Y:S01]  /*138c0*/  LDSM.16.M88.4 R144, [R199] ;  /* 0x00000000c790783b */ /* 0x000e620000000200 */
[----:B------:R-:W-:Y:S01]  /*138d0*/  FSEL R140, R91, -INF , !P4 ;  /* 0xff8000005b8c7808 */ /* 0x000fe20006000000 */
[C---:B------:R-:W-:Y:S01]  /*138e0*/  FFMA.FTZ R85, R138.reuse, UR5, R85 ;  /* 0x000000058a557c23 */ /* 0x040fe20008010055 */
[C---:B------:R-:W-:Y:S01]  /*138f0*/  ISETP.GE.AND P5, PT, R99.reuse, R2, PT ;  /* 0x000000026300720c */ /* 0x040fe20003fa6270 */
[----:B------:R-:W-:Y:S01]  /*13900*/  FFMA.FTZ R138, R138, UR5, R87 ;  /* 0x000000058a8a7c23 */ /* 0x000fe20008010057 */
[----:B------:R-:W-:Y:S01]  /*13910*/  ISETP.GE.AND P4, PT, R99, R0, PT ;  /* 0x000000006300720c */ /* 0x000fe20003f86270 */
[----:B------:R-:W-:Y:S01]  /*13920*/  HMMA.16816.F32.BF16 R52, R188, R150, R52 ;  /* 0x00000096bc34723c */ /* 0x000fe20000041834 */
[----:B------:R-:W-:Y:S01]  /*13930*/  I2FP.F32.S32 R99, R99 ;  /* 0x0000006300637245 */ /* 0x000fe20000201400 */
[----:B------:R-:W-:-:S04]  /*13940*/  DEPBAR.LE SB0, 0x0 ;  /* 0x000080000000791a */ /* 0x000fc80000000000 */
[--C-:B------:R-:W-:Y:S01]  /*13950*/  LOP3.LUT R97, R97, 0x91, R143.reuse, 0xfe, !PT ;  /* 0x0000009161617812 */ /* 0x100fe200078efe8f */
[C---:B------:R-:W-:Y:S01]  /*13960*/  FFMA.FTZ R137, R99.reuse, UR5, R82 ;  /* 0x0000000563897c23 */ /* 0x040fe20008010052 */
[----:B------:R-:W-:Y:S01]  /*13970*/  LOP3.LUT R90, R90, 0x98, R143, 0xfe, !PT ;  /* 0x000000985a5a7812 */ /* 0x000fe200078efe8f */
[----:B------:R-:W-:Y:S01]  /*13980*/  FFMA.FTZ R87, R99, UR5, R80 ;  /* 0x0000000563577c23 */ /* 0x000fe20008010050 */
[----:B------:R-:W-:Y:S01]  /*13990*/  FSEL R82, R89, -INF , !P2 ;  /* 0xff80000059527808 */ /* 0x000fe20005000000 */
[----:B------:R-:W-:Y:S01]  /*139a0*/  IMAD.U32 R89, RZ, RZ, UR6 ;  /* 0x00000006ff597e24 */ /* 0x000fe2000f8e00ff */
[----:B------:R-:W-:Y:S01]  /*139b0*/  FSEL R139, R139, -INF , !P3 ;  /* 0xff8000008b8b7808 */ /* 0x000fe20005800000 */
[----:B------:R-:W-:Y:S01]  /*139c0*/  HMMA.16816.F32.BF16 R128, R188, R184, R128 ;  /* 0x000000b8bc80723c */ /* 0x000fe20000041880 */
[C---:B------:R-:W-:Y:S01]  /*139d0*/  ISETP.GE.AND P2, PT, R97.reuse, R2, PT ;  /* 0x000000026100720c */ /* 0x040fe20003f46270 */
[----:B------:R-:W-:Y:S01]  /*139e0*/  IMAD.U32 R99, RZ, RZ, UR6 ;  /* 0x00000006ff637e24 */ /* 0x000fe2000f8e00ff */
[----:B------:R-:W-:-:S02]  /*139f0*/  ISETP.GE.AND P3, PT, R97, R0, PT ;  /* 0x000000006100720c */ /* 0x000fc40003f66270 */
[----:B------:R-:W-:Y:S01]  /*13a00*/  I2FP.F32.S32 R97, R97 ;  /* 0x0000006100617245 */ /* 0x000fe20000201400 */
[C---:B------:R-:W-:Y:S01]  /*13a10*/  HMMA.16816.F32.BF16 R120, R188.reuse, R180, R120 ;  /* 0x000000b4bc78723c */ /* 0x040fe20000041878 */
[----:B------:R-:W-:Y:S02]  /*13a20*/  FSEL R80, R85, -INF , !P1 ;  /* 0xff80000055507808 */ /* 0x000fe40004800000 */
[----:B------:R-:W-:Y:S01]  /*13a30*/  FSEL R138, R138, -INF , !P6 ;  /* 0xff8000008a8a7808 */ /* 0x000fe20007000000 */
[C---:B------:R-:W-:Y:S01]  /*13a40*/  FFMA.FTZ R85, R97.reuse, UR5, R81 ;  /* 0x0000000561557c23 */ /* 0x040fe20008010051 */
[----:B------:R-:W-:Y:S01]  /*13a50*/  I2FP.F32.S32 R135, R90 ;  /* 0x0000005a00877245 */ /* 0x000fe20000201400 */
[----:B------:R-:W-:Y:S01]  /*13a60*/  FFMA.FTZ R83, R97, UR5, R83 ;  /* 0x0000000561537c23 */ /* 0x000fe20008010053 */
[C---:B------:R-:W-:Y:S01]  /*13a70*/  ISETP.GE.AND P1, PT, R90.reuse, R2, PT ;  /* 0x000000025a00720c */ /* 0x040fe20003f26270 */
[----:B------:R-:W-:Y:S01]  /*13a80*/  HMMA.16816.F32.BF16 R124, R188, R186, R124 ;  /* 0x000000babc7c723c */ /* 0x000fe2000004187c */
[----:B------:R-:W-:Y:S01]  /*13a90*/  ISETP.GE.AND P6, PT, R90, R0, PT ;  /* 0x000000005a00720c */ /* 0x000fe20003fc6270 */
[----:B------:R-:W-:-:S02]  /*13aa0*/  IMAD.U32 R90, RZ, RZ, UR6 ;  /* 0x00000006ff5a7e24 */ /* 0x000fc4000f8e00ff */
[----:B------:R-:W-:Y:S01]  /*13ab0*/  FFMA.FTZ R81, R135, UR5, R76 ;  /* 0x0000000587517c23 */ /* 0x000fe2000801004c */
[--C-:B------:R-:W-:Y:S01]  /*13ac0*/  LOP3.LUT R76, R89, 0x99, R143.reuse, 0xfe, !PT ;  /* 0x00000099594c7812 */ /* 0x100fe200078efe8f */
[----:B------:R-:W-:Y:S01]  /*13ad0*/  FFMA.FTZ R135, R135, UR5, R78 ;  /* 0x0000000587877c23 */ /* 0x000fe2000801004e */
[----:B------:R-:W-:Y:S01]  /*13ae0*/  FSEL R78, R87, -INF , !P5 ;  /* 0xff800000574e7808 */ /* 0x000fe20006800000 */
[C---:B-1----:R-:W-:Y:S01]  /*13af0*/  HMMA.16816.F32.BF16 R48, R188.reuse, R144, R48 ;  /* 0x00000090bc30723c */ /* 0x042fe20000041830 */
[----:B------:R-:W-:Y:S01]  /*13b00*/  LOP3.LUT R90, R90, 0xa0, R143, 0xfe, !PT ;  /* 0x000000a05a5a7812 */ /* 0x000fe200078efe8f */
[----:B------:R-:W-:Y:S01]  /*13b10*/  IMAD.U32 R97, RZ, RZ, UR6 ;  /* 0x00000006ff617e24 */ /* 0x000fe2000f8e00ff */
[----:B------:R-:W-:Y:S02]  /*13b20*/  I2FP.F32.S32 R87, R76 ;  /* 0x0000004c00577245 */ /* 0x000fe40000201400 */
[----:B------:R-:W-:Y:S01]  /*13b30*/  FSEL R136, R83, -INF , !P3 ;  /* 0xff80000053887808 */ /* 0x000fe20005800000 */
[C---:B------:R-:W-:Y:S01]  /*13b40*/  HMMA.16816.F32.BF16 R44, R188.reuse, R146, R44 ;  /* 0x00000092bc2c723c */ /* 0x040fe2000004182c */
[----:B------:R-:W-:Y:S01]  /*13b50*/  I2FP.F32.S32 R83, R90 ;  /* 0x0000005a00537245 */ /* 0x000fe20000201400 */
[----:B------:R-:W-:Y:S01]  /*13b60*/  FFMA.FTZ R77, R87, UR5, R77 ;  /* 0x00000005574d7c23 */ /* 0x000fe2000801004d */
[----:B------:R-:W-:Y:S01]  /*13b70*/  FSEL R137, R137, -INF , !P4 ;  /* 0xff80000089897808 */ /* 0x000fe20006000000 */
[----:B------:R-:W-:Y:S01]  /*13b80*/  FFMA.FTZ R79, R87, UR5, R79 ;  /* 0x00000005574f7c23 */ /* 0x000fe2000801004f */
[C---:B------:R-:W-:Y:S01]  /*13b90*/  ISETP.GE.AND P5, PT, R76.reuse, R2, PT ;  /* 0x000000024c00720c */ /* 0x040fe20003fa6270 */
[----:B------:R-:W-:Y:S01]  /*13ba0*/  IMAD.U32 R87, RZ, RZ, UR6 ;  /* 0x00000006ff577e24 */ /* 0x000fe2000f8e00ff */
[----:B------:R-:W-:Y:S01]  /*13bb0*/  ISETP.GE.AND P4, PT, R76, R0, PT ;  /* 0x000000004c00720c */ /* 0x000fe20003f86270 */
[C---:B------:R-:W-:Y:S01]  /*13bc0*/  HMMA.16816.F32.BF16 R116, R188.reuse, R182, R116 ;  /* 0x000000b6bc74723c */ /* 0x040fe20000041874 */
[----:B------:R-:W-:Y:S01]  /*13bd0*/  FSEL R76, R85, -INF , !P2 ;  /* 0xff800000554c7808 */ /* 0x000fe20005000000 */
[----:B------:R-:W-:Y:S01]  /*13be0*/  FFMA.FTZ R85, R83, UR5, R72 ;  /* 0x0000000553557c23 */ /* 0x000fe20008010048 */
[----:B------:R-:W-:Y:S01]  /*13bf0*/  LOP3.LUT R89, R89, 0xa1, R143, 0xfe, !PT ;  /* 0x000000a159597812 */ /* 0x000fe200078efe8f */
[----:B------:R-:W-:Y:S01]  /*13c00*/  FFMA.FTZ R83, R83, UR5, R74 ;  /* 0x0000000553537c23 */ /* 0x000fe2000801004a */
[----:B------:R-:W-:Y:S01]  /*13c10*/  FSEL R74, R81, -INF , !P1 ;  /* 0xff800000514a7808 */ /* 0x000fe20004800000 */
[----:B------:R-:W-:Y:S01]  /*13c20*/  HMMA.16816.F32.BF16 R108, R188, R178, R108 ;  /* 0x000000b2bc6c723c */ /* 0x000fe2000004186c */
[----:B------:R-:W-:-:S02]  /*13c30*/  I2FP.F32.S32 R81, R89 ;  /* 0x0000005900517245 */ /* 0x000fc40000201400 */
[----:B------:R-:W-:Y:S02]  /*13c40*/  LOP3.LUT R87, R87, 0xa8, R143, 0xfe, !PT ;  /* 0x000000a857577812 */ /* 0x000fe400078efe8f */
[----:B------:R-:W-:Y:S01]  /*13c50*/  FSEL R72, R77, -INF , !P5 ;  /* 0xff8000004d487808 */ /* 0x000fe20006800000 */
[C---:B------:R-:W-:Y:S01]  /*13c60*/  FFMA.FTZ R73, R81.reuse, UR5, R73 ;  /* 0x0000000551497c23 */ /* 0x040fe20008010049 */
[----:B------:R-:W-:Y:S01]  /*13c70*/  I2FP.F32.S32 R77, R87 ;  /* 0x00000057004d7245 */ /* 0x000fe20000201400 */
[----:B------:R-:W-:Y:S01]  /*13c80*/  FFMA.FTZ R81, R81, UR5, R75 ;  /* 0x0000000551517c23 */ /* 0x000fe2000801004b */
[----:B------:R-:W-:Y:S01]  /*13c90*/  IMAD.U32 R75, RZ, RZ, UR6 ;  /* 0x00000006ff4b7e24 */ /* 0x000fe2000f8e00ff */
[----:B------:R-:W-:Y:S01]  /*13ca0*/  FSEL R135, R135, -INF , !P6 ;  /* 0xff80000087877808 */ /* 0x000fe20007000000 */
[C---:B------:R-:W-:Y:S01]  /*13cb0*/  HMMA.16816.F32.BF16 R112, R188.reuse, R176, R112 ;  /* 0x000000b0bc70723c */ /* 0x040fe20000041870 */
[C---:B------:R-:W-:Y:S02]  /*13cc0*/  ISETP.GE.AND P1, PT, R89.reuse, R2, PT ;  /* 0x000000025900720c */ /* 0x040fe40003f26270 */
[-C--:B------:R-:W-:Y:S01]  /*13cd0*/  ISETP.GE.AND P6, PT, R89, R0.reuse, PT ;  /* 0x000000005900720c */ /* 0x080fe20003fc6270 */
[----:B------:R-:W-:Y:S01]  /*13ce0*/  IMAD.U32 R89, RZ, RZ, UR6 ;  /* 0x00000006ff597e24 */ /* 0x000fe2000f8e00ff */
[----:B------:R-:W-:Y:S01]  /*13cf0*/  FSEL R132, R79, -INF , !P4 ;  /* 0xff8000004f847808 */ /* 0x000fe20006000000 */
[C---:B------:R-:W-:Y:S01]  /*13d00*/  FFMA.FTZ R79, R77.reuse, UR5, R68 ;  /* 0x000000054d4f7c23 */ /* 0x040fe20008010044 */
[C---:B------:R-:W-:Y:S01]  /*13d10*/  ISETP.GE.AND P3, PT, R90.reuse, R0, PT ;  /* 0x000000005a00720c */ /* 0x040fe20003f66270 */
[----:B------:R-:W-:Y:S01]  /*13d20*/  FFMA.FTZ R77, R77, UR5, R70 ;  /* 0x000000054d4d7c23 */ /* 0x000fe20008010046 */
[----:B------:R-:W-:Y:S01]  /*13d30*/  LOP3.LUT R68, R75, 0xa9, R143, 0xfe, !PT ;  /* 0x000000a94b447812 */ /* 0x000fe200078efe8f */
[----:B------:R-:W-:Y:S01]  /*13d40*/  HMMA.16816.F32.BF16 R104, R188, R172, R104 ;  /* 0x000000acbc68723c */ /* 0x000fe20000041868 */
[----:B------:R-:W-:Y:S01]  /*13d50*/  ISETP.GE.AND P2, PT, R90, R2, PT ;  /* 0x000000025a00720c */ /* 0x000fe20003f46270 */
[----:B------:R-:W-:Y:S01]  /*13d60*/  IMAD.U32 R90, RZ, RZ, UR6 ;  /* 0x00000006ff5a7e24 */ /* 0x000fe2000f8e00ff */
[----:B------:R-:W-:-:S02]  /*13d70*/  FSEL R70, R83, -INF , !P3 ;  /* 0xff80000053467808 */ /* 0x000fc40005800000 */
[----:B------:R-:W-:Y:S01]  /*13d80*/  LOP3.LUT R89, R89, 0xb0, R143, 0xfe, !PT ;  /* 0x000000b059597812 */ /* 0x000fe200078efe8f */
[----:B------:R-:W-:Y:S01]  /*13d90*/  HMMA.16816.F32.BF16 R100, R188, R174, R100 ;  /* 0x000000aebc64723c */ /* 0x000fe20000041864 */
[----:B------:R-:W-:Y:S02]  /*13da0*/  I2FP.F32.S32 R83, R68 ;  /* 0x0000004400537245 */ /* 0x000fe40000201400 */
[----:B------:R-:W-:Y:S02]  /*13db0*/  FSEL R75, R85, -INF , !P2 ;  /* 0xff800000554b7808 */ /* 0x000fe40005000000 */
[C---:B------:R-:W-:Y:S01]  /*13dc0*/  ISETP.GE.AND P2, PT, R68.reuse, R2, PT ;  /* 0x000000024400720c */ /* 0x040fe20003f46270 */
[----:B------:R-:W-:Y:S01]  /*13dd0*/  FFMA.FTZ R69, R83, UR5, R69 ;  /* 0x0000000553457c23 */ /* 0x000fe20008010045 */
[----:B------:R-:W-:Y:S02]  /*13de0*/  ISETP.GE.AND P3, PT, R68, R0, PT ;  /* 0x000000004400720c */ /* 0x000fe40003f66270 */
[----:B------:R-:W-:-:S02]  /*13df0*/  ISETP.GE.AND P5, PT, R87, R2, PT ;  /* 0x000000025700720c */ /* 0x000fc40003fa6270 */
[----:B------:R-:W-:Y:S01]  /*13e00*/  ISETP.GE.AND P4, PT, R87, R0, PT ;  /* 0x000000005700720c */ /* 0x000fe20003f86270 */
[----:B------:R-:W-:Y:S01]  /*13e10*/  IMAD.U32 R87, RZ, RZ, UR6 ;  /* 0x00000006ff577e24 */ /* 0x000fe2000f8e00ff */
[----:B------:R-:W-:Y:S02]  /*13e20*/  FSEL R73, R73, -INF , !P1 ;  /* 0xff80000049497808 */ /* 0x000fe40004800000 */
[----:B------:R-:W-:Y:S01]  /*13e30*/  FSEL R68, R81, -INF , !P6 ;  /* 0xff80000051447808 */ /* 0x000fe20007000000 */
[----:B------:R-:W-:Y:S01]  /*13e40*/  FFMA.FTZ R81, R83, UR5, R71 ;  /* 0x0000000553517c23 */ /* 0x000fe20008010047 */
[C---:B------:R-:W-:Y:S01]  /*13e50*/  ISETP.GE.AND P1, PT, R89.reuse, R2, PT ;  /* 0x000000025900720c */ /* 0x040fe20003f26270 */
[----:B------:R-:W-:Y:S01]  /*13e60*/  IMAD.U32 R71, RZ, RZ, UR6 ;  /* 0x00000006ff477e24 */ /* 0x000fe2000f8e00ff */
[----:B------:R-:W-:Y:S02]  /*13e70*/  ISETP.GE.AND P6, PT, R89, R0, PT ;  /* 0x000000005900720c */ /* 0x000fe40003fc6270 */
[----:B------:R-:W-:-:S02]  /*13e80*/  I2FP.F32.S32 R89, R89 ;  /* 0x0000005900597245 */ /* 0x000fc40000201400 */
[--C-:B------:R-:W-:Y:S02]  /*13e90*/  LOP3.LUT R87, R87, 0xb1, R143.reuse, 0xfe, !PT ;  /* 0x000000b157577812 */ /* 0x100fe400078efe8f */
[----:B------:R-:W-:Y:S01]  /*13ea0*/  FSEL R69, R69, -INF , !P2 ;  /* 0xff80000045457808 */ /* 0x000fe20005000000 */
[C---:B------:R-:W-:Y:S01]  /*13eb0*/  FFMA.FTZ R85, R89.reuse, UR5, R64 ;  /* 0x0000000559557c23 */ /* 0x040fe20008010040 */
[----:B------:R-:W-:Y:S01]  /*13ec0*/  FFMA.FTZ R83, R89, UR5, R66 ;  /* 0x0000000559537c23 */ /* 0x000fe20008010042 */
[----:B------:R-:W-:Y:S02]  /*13ed0*/  LOP3.LUT R89, R71, 0xb8, R143, 0xfe, !PT ;  /* 0x000000b847597812 */ /* 0x000fe400078efe8f */
[----:B------:R-:W-:Y:S02]  /*13ee0*/  FSEL R71, R79, -INF , !P5 ;  /* 0xff8000004f477808 */ /* 0x000fe40006800000 */
[----:B------:R-:W-:Y:S02]  /*13ef0*/  FSEL R66, R77, -INF , !P4 ;  /* 0xff8000004d427808 */ /* 0x000fe40006000000 */
[----:B------:R-:W-:-:S02]  /*13f00*/  ISETP.GE.AND P5, PT, R87, R2, PT ;  /* 0x000000025700720c */ /* 0x000fc40003fa6270 */
[----:B------:R-:W-:Y:S02]  /*13f10*/  ISETP.GE.AND P4, PT, R87, R0, PT ;  /* 0x000000005700720c */ /* 0x000fe40003f86270 */
[----:B------:R-:W-:Y:S02]  /*13f20*/  I2FP.F32.S32 R87, R87 ;  /* 0x0000005700577245 */ /* 0x000fe40000201400 */
[----:B------:R-:W-:Y:S02]  /*13f30*/  FSEL R64, R81, -INF , !P3 ;  /* 0xff80000051407808 */ /* 0x000fe40005800000 */
[----:B------:R-:W-:Y:S01]  /*13f40*/  I2FP.F32.S32 R77, R89 ;  /* 0x00000059004d7245 */ /* 0x000fe20000201400 */
[----:B------:R-:W-:Y:S01]  /*13f50*/  FFMA.FTZ R81, R87, UR5, R67 ;  /* 0x0000000557517c23 */ /* 0x000fe20008010043 */
[----:B------:R-:W-:Y:S01]  /*13f60*/  IMAD.U32 R67, RZ, RZ, UR6 ;  /* 0x00000006ff437e24 */ /* 0x000fe2000f8e00ff */
[----:B------:R-:W-:Y:S01]  /*13f70*/  ISETP.GE.AND P2, PT, R89, R2, PT ;  /* 0x000000025900720c */ /* 0x000fe20003f46270 */
[----:B------:R-:W-:Y:S01]  /*13f80*/  FFMA.FTZ R65, R87, UR5, R65 ;  /* 0x0000000557417c23 */ /* 0x000fe20008010041 */
[----:B------:R-:W-:Y:S01]  /*13f90*/  FFMA.FTZ R79, R77, UR5, R60 ;  /* 0x000000054d4f7c23 */ /* 0x000fe2000801003c */
[----:B------:R-:W-:Y:S01]  /*13fa0*/  ISETP.GE.AND P3, PT, R89, R0, PT ;  /* 0x000000005900720c */ /* 0x000fe20003f66270 */
[----:B------:R-:W-:Y:S01]  /*13fb0*/  IMAD.U32 R89, RZ, RZ, UR6 ;  /* 0x00000006ff597e24 */ /* 0x000fe2000f8e00ff */
[----:B------:R-:W-:Y:S01]  /*13fc0*/  LOP3.LUT R60, R67, 0xb9, R143, 0xfe, !PT ;  /* 0x000000b9433c7812 */ /* 0x000fe200078efe8f */
[----:B------:R-:W-:Y:S01]  /*13fd0*/  IMAD.U32 R87, RZ, RZ, UR6 ;  /* 0x00000006ff577e24 */ /* 0x000fe2000f8e00ff */
[----:B------:R-:W-:Y:S01]  /*13fe0*/  FSEL R67, R85, -INF , !P1 ;  /* 0xff80000055437808 */ /* 0x000fe20004800000 */
[----:B------:R-:W-:Y:S01]  /*13ff0*/  FFMA.FTZ R77, R77, UR5, R62 ;  /* 0x000000054d4d7c23 */ /* 0x000fe2000801003e */
[----:B------:R-:W-:-:S02]  /*14000*/  I2FP.F32.S32 R85, R60 ;  /* 0x0000003c00557245 */ /* 0x000fc40000201400 */
[----:B------:R-:W-:Y:S02]  /*14010*/  LOP3.LUT R89, R89, 0xc0, R143, 0xfe, !PT ;  /* 0x000000c059597812 */ /* 0x000fe400078efe8f */
[----:B------:R-:W-:Y:S01]  /*14020*/  FSEL R62, R83, -INF , !P6 ;  /* 0xff800000533e7808 */ /* 0x000fe20007000000 */
[C---:B------:R-:W-:Y:S01]  /*14030*/  FFMA.FTZ R61, R85.reuse, UR5, R61 ;  /* 0x00000005553d7c23 */ /* 0x040fe2000801003d */
[----:B------:R-:W-:Y:S01]  /*14040*/  FFMA.FTZ R85, R85, UR5, R63 ;  /* 0x0000000555557c23 */ /* 0x000fe2000801003f */
[----:B------:R-:W-:Y:S01]  /*14050*/  IMAD.U32 R63, RZ, RZ, UR6 ;  /* 0x00000006ff3f7e24 */ /* 0x000fe2000f8e00ff */
[C---:B------:R-:W-:Y:S02]  /*14060*/  ISETP.GE.AND P1, PT, R60.reuse, R2, PT ;  /* 0x000000023c00720c */ /* 0x040fe40003f26270 */
[----:B------:R-:W-:Y:S02]  /*14070*/  ISETP.GE.AND P6, PT, R60, R0, PT ;  /* 0x000000003c00720c */ /* 0x000fe40003fc6270 */
[----:B------:R-:W-:-:S02]  /*14080*/  FSEL R65, R65, -INF , !P5 ;  /* 0xff80000041417808 */ /* 0x000fc40006800000 */
[----:B------:R-:W-:Y:S02]  /*14090*/  FSEL R60, R81, -INF , !P4 ;  /* 0xff800000513c7808 */ /* 0x000fe40006000000 */
[--C-:B------:R-:W-:Y:S02]  /*140a0*/  LOP3.LUT R87, R87, 0xc1, R143.reuse, 0xfe, !PT ;  /* 0x000000c157577812 */ /* 0x100fe400078efe8f */
[C---:B------:R-:W-:Y:S02]  /*140b0*/  ISETP.GE.AND P5, PT, R89.reuse, R2, PT ;  /* 0x000000025900720c */ /* 0x040fe40003fa6270 */
[----:B------:R-:W-:Y:S02]  /*140c0*/  ISETP.GE.AND P4, PT, R89, R0, PT ;  /* 0x000000005900720c */ /* 0x000fe40003f86270 */
[----:B------:R-:W-:Y:S02]  /*140d0*/  I2FP.F32.S32 R81, R89 ;  /* 0x0000005900517245 */ /* 0x000fe40000201400 */
[----:B------:R-:W-:-:S02]  /*140e0*/  LOP3.LUT R89, R63, 0xc8, R143, 0xfe, !PT ;  /* 0x000000c83f597812 */ /* 0x000fc400078efe8f */
[----:B------:R-:W-:Y:S01]  /*140f0*/  FSEL R63, R79, -INF , !P2 ;  /* 0xff8000004f3f7808 */ /* 0x000fe20005000000 */
[C---:B------:R-:W-:Y:S01]  /*14100*/  FFMA.FTZ R83, R81.reuse, UR5, R56 ;  /* 0x0000000551537c23 */ /* 0x040fe20008010038 */
[----:B------:R-:W-:Y:S01]  /*14110*/  I2FP.F32.S32 R79, R87 ;  /* 0x00000057004f7245 */ /* 0x000fe20000201400 */
[----:B------:R-:W-:Y:S01]  /*14120*/  FFMA.FTZ R81, R81, UR5, R58 ;  /* 0x0000000551517c23 */ /* 0x000fe2000801003a */
[----:B------:R-:W-:Y:S02]  /*14130*/  FSEL R58, R77, -INF , !P3 ;  /* 0xff8000004d3a7808 */ /* 0x000fe40005800000 */
[----:B------:R-:W-:Y:S01]  /*14140*/  I2FP.F32.S32 R77, R89 ;  /* 0x00000059004d7245 */ /* 0x000fe20000201400 */
[C---:B------:R-:W-:Y:S01]  /*14150*/  FFMA.FTZ R57, R79.reuse, UR5, R57 ;  /* 0x000000054f397c23 */ /* 0x040fe20008010039 */
[----:B------:R-:W-:Y:S01]  /*14160*/  FFMA.FTZ R79, R79, UR5, R59 ;  /* 0x000000054f4f7c23 */ /* 0x000fe2000801003b */
[----:B------:R-:W-:Y:S01]  /*14170*/  IMAD.U32 R59, RZ, RZ, UR6 ;  /* 0x00000006ff3b7e24 */ /* 0x000fe2000f8e00ff */
[----:B------:R-:W-:Y:S01]  /*14180*/  ISETP.GE.AND P2, PT, R87, R2, PT ;  /* 0x000000025700720c */ /* 0x000fe20003f46270 */
[----:B------:R-:W-:Y:S01]  /*14190*/  FFMA.FTZ R146, R77, UR5, R52 ;  /* 0x000000054d927c23 */ /* 0x000fe20008010034 */
[----:B------:R-:W-:Y:S01]  /*141a0*/  ISETP.GE.AND P3, PT, R87, R0, PT ;  /* 0x000000005700720c */ /* 0x000fe20003f66270 */
[----:B------:R-:W-:Y:S01]  /*141b0*/  IMAD.U32 R87, RZ, RZ, UR6 ;  /* 0x00000006ff577e24 */ /* 0x000fe2000f8e00ff */
[----:B------:R-:W-:Y:S01]  /*141c0*/  LOP3.LUT R52, R59, 0xc9, R143, 0xfe, !PT ;  /* 0x000000c93b347812 */ /* 0x000fe200078efe8f */
[----:B------:R-:W-:Y:S01]  /*141d0*/  FFMA.FTZ R77, R77, UR5, R54 ;  /* 0x000000054d4d7c23 */ /* 0x000fe20008010036 */
[----:B------:R-:W-:-:S02]  /*141e0*/  FSEL R59, R83, -INF , !P5 ;  /* 0xff800000533b7808 */ /* 0x000fc40006800000 */
[----:B------:R-:W-:Y:S02]  /*141f0*/  I2FP.F32.S32 R83, R52 ;  /* 0x0000003400537245 */ /* 0x000fe40000201400 */
[----:B------:R-:W-:Y:S02]  /*14200*/  FSEL R54, R81, -INF , !P4 ;  /* 0xff80000051367808 */ /* 0x000fe40006000000 */
[----:B------:R-:W-:Y:S01]  /*14210*/  LOP3.LUT R87, R87, 0xd0, R143, 0xfe, !PT ;  /* 0x000000d057577812 */ /* 0x000fe200078efe8f */
[----:B------:R-:W-:Y:S01]  /*14220*/  FFMA.FTZ R81, R83, UR5, R53 ;  /* 0x0000000553517c23 */ /* 0x000fe20008010035 */
[C---:B------:R-:W-:Y:S02]  /*14230*/  ISETP.GE.AND P5, PT, R52.reuse, R2, PT ;  /* 0x000000023400720c */ /* 0x040fe40003fa6270 */
[----:B------:R-:W-:Y:S02]  /*14240*/  ISETP.GE.AND P4, PT, R52, R0, PT ;  /* 0x000000003400720c */ /* 0x000fe40003f86270 */
[----:B------:R-:W-:Y:S01]  /*14250*/  FSEL R52, R79, -INF , !P3 ;  /* 0xff8000004f347808 */ /* 0x000fe20005800000 */
[----:B------:R-:W-:Y:S01]  /*14260*/  FFMA.FTZ R79, R83, UR5, R55 ;  /* 0x00000005534f7c23 */ /* 0x000fe20008010037 */
[----:B------:R-:W-:Y:S01]  /*14270*/  FSEL R56, R85, -INF , !P6 ;  /* 0xff80000055387808 */ /* 0x000fe20007000000 */
[----:B------:R-:W-:Y:S01]  /*14280*/  IMAD.U32 R55, RZ, RZ, UR6 ;  /* 0x00000006ff377e24 */ /* 0x000fe2000f8e00ff */
[----:B------:R-:W-:Y:S01]  /*14290*/  FSEL R57, R57, -INF , !P2 ;  /* 0xff80000039397808 */ /* 0x000fe20005000000 */
[----:B------:R-:W-:Y:S01]  /*142a0*/  IMAD.U32 R85, RZ, RZ, UR6 ;  /* 0x00000006ff557e24 */ /* 0x000fe2000f8e00ff */
[----:B------:R-:W-:-:S02]  /*142b0*/  ISETP.GE.AND P2, PT, R87, R2, PT ;  /* 0x000000025700720c */ /* 0x000fc40003f46270 */
[----:B------:R-:W-:Y:S02]  /*142c0*/  ISETP.GE.AND P3, PT, R87, R0, PT ;  /* 0x000000005700720c */ /* 0x000fe40003f66270 */
[----:B------:R-:W-:Y:S02]  /*142d0*/  I2FP.F32.S32 R87, R87 ;  /* 0x0000005700577245 */ /* 0x000fe40000201400 */
[----:B------:R-:W-:Y:S02]  /*142e0*/  FSEL R61, R61, -INF , !P1 ;  /* 0xff8000003d3d7808 */ /* 0x000fe40004800000 */
[----:B------:R-:W-:Y:S01]  /*142f0*/  ISETP.GE.AND P1, PT, R89, R2, PT ;  /* 0x000000025900720c */ /* 0x000fe20003f26270 */
[----:B------:R-:W-:Y:S01]  /*14300*/  FFMA.FTZ R155, R87, UR5, R48 ;  /* 0x00000005579b7c23 */ /* 0x000fe20008010030 */
[----:B------:R-:W-:Y:S01]  /*14310*/  ISETP.GE.AND P6, PT, R89, R0, PT ;  /* 0x000000005900720c */ /* 0x000fe20003fc6270 */
[----:B------:R-:W-:Y:S01]  /*14320*/  FFMA.FTZ R53, R87, UR5, R50 ;  /* 0x0000000557357c23 */ /* 0x000fe20008010032 */
[--C-:B------:R-:W-:Y:S01]  /*14330*/  LOP3.LUT R83, R55, 0xd8, R143.reuse, 0xfe, !PT ;  /* 0x000000d837537812 */ /* 0x100fe200078efe8f */
[----:B------:R-:W-:Y:S01]  /*14340*/  IMAD.U32 R89, RZ, RZ, UR6 ;  /* 0x00000006ff597e24 */ /* 0x000fe2000f8e00ff */
[----:B------:R-:W-:-:S02]  /*14350*/  LOP3.LUT R85, R85, 0xd1, R143, 0xfe, !PT ;  /* 0x000000d155557812 */ /* 0x000fc400078efe8f */
[----:B------:R-:W-:Y:S02]  /*14360*/  FSEL R55, R81, -INF , !P5 ;  /* 0xff80000051377808 */ /* 0x000fe40006800000 */
[----:B------:R-:W-:Y:S01]  /*14370*/  FSEL R48, R79, -INF , !P4 ;  /* 0xff8000004f307808 */ /* 0x000fe20006000000 */
[----:B------:R-:W-:Y:S01]  /*14380*/  IMAD.U32 R79, RZ, RZ, UR6 ;  /* 0x00000006ff4f7e24 */ /* 0x000fe2000f8e00ff */
[----:B------:R-:W-:Y:S02]  /*14390*/  FSEL R146, R146, -INF , !P1 ;  /* 0xff80000092927808 */ /* 0x000fe40004800000 */
[----:B------:R-:W-:Y:S01]  /*143a0*/  FSEL R50, R77, -INF , !P6 ;  /* 0xff8000004d327808 */ /* 0x000fe20007000000 */
[----:B------:R-:W-:Y:S01]  /*143b0*/  IMAD.U32 R77, RZ, RZ, UR6 ;  /* 0x00000006ff4d7e24 */ /* 0x000fe2000f8e00ff */
[C---:B------:R-:W-:Y:S02]  /*143c0*/  ISETP.GE.AND P5, PT, R83.reuse, R2, PT ;  /* 0x000000025300720c */ /* 0x040fe40003fa6270 */
[----:B------:R-:W-:-:S02]  /*143d0*/  ISETP.GE.AND P4, PT, R83, R0, PT ;  /* 0x000000005300720c */ /* 0x000fc40003f86270 */
[C---:B------:R-:W-:Y:S02]  /*143e0*/  ISETP.GE.AND P1, PT, R85.reuse, R2, PT ;  /* 0x000000025500720c */ /* 0x040fe40003f26270 */
[----:B------:R-:W-:Y:S02]  /*143f0*/  ISETP.GE.AND P6, PT, R85, R0, PT ;  /* 0x000000005500720c */ /* 0x000fe40003fc6270 */
[----:B------:R-:W-:Y:S02]  /*14400*/  I2FP.F32.S32 R83, R83 ;  /* 0x0000005300537245 */ /* 0x000fe40000201400 */
[----:B------:R-:W-:Y:S02]  /*14410*/  I2FP.F32.S32 R85, R85 ;  /* 0x0000005500557245 */ /* 0x000fe40000201400 */
[--C-:B------:R-:W-:Y:S01]  /*14420*/  LOP3.LUT R79, R79, 0xe0, R143.reuse, 0xfe, !PT ;  /* 0x000000e04f4f7812 */ /* 0x100fe200078efe8f */
[----:B------:R-:W-:Y:S01]  /*14430*/  FFMA.FTZ R165, R83, UR5, R44 ;  /* 0x0000000553a57c23 */ /* 0x000fe2000801002c */
[----:B------:R-:W-:Y:S01]  /*14440*/  LOP3.LUT R44, R77, 0xd9, R143, 0xfe, !PT ;  /* 0x000000d94d2c7812 */ /* 0x000fe200078efe8f */
[C---:B------:R-:W-:Y:S01]  /*14450*/  FFMA.FTZ R151, R85.reuse, UR5, R49 ;  /* 0x0000000555977c23 */ /* 0x040fe20008010031 */
[----:B------:R-:W-:Y:S01]  /*14460*/  FFMA.FTZ R51, R85, UR5, R51 ;  /* 0x0000000555337c23 */ /* 0x000fe20008010033 */
        /* <DEDUP_REMOVED lines=25> */
[----:B------:R-:W-:-:S02]  /*14600*/  I2FP.F32.S32 R77, R77 ;  /* 0x0000004d004d7245 */ /* 0x000fc40000201400 */
[----:B------:R-:W-:Y:S02]  /*14610*/  LOP3.LUT R51, R51, 0xe8, R143, 0xfe, !PT ;  /* 0x000000e833337812 */ /* 0x000fe400078efe8f */
[----:B------:R-:W-:Y:S01]  /*14620*/  FSEL R40, R45, -INF , !P3 ;  /* 0xff8000002d287808 */ /* 0x000fe20005800000 */
[C---:B------:R-:W-:Y:S01]  /*14630*/  FFMA.FTZ R45, R77.reuse, UR5, R43 ;  /* 0x000000054d2d7c23 */ /* 0x040fe2000801002b */
[----:B------:R-:W-:Y:S01]  /*14640*/  I2FP.F32.S32 R53, R51 ;  /* 0x0000003300357245 */ /* 0x000fe20000201400 */
[----:B------:R-:W-:Y:S01]  /*14650*/  IMAD.U32 R43, RZ, RZ, UR6 ;  /* 0x00000006ff2b7e24 */ /* 0x000fe2000f8e00ff */
[----:B------:R-:W-:Y:S01]  /*14660*/  FSEL R158, R158, -INF , !P2 ;  /* 0xff8000009e9e7808 */ /* 0x000fe20005000000 */
[----:B------:R-:W-:Y:S01]  /*14670*/  FFMA.FTZ R162, R77, UR5, R41 ;  /* 0x000000054da27c23 */ /* 0x000fe20008010029 */
[----:B------:R-:W-:Y:S01]  /*14680*/  ISETP.GE.AND P2, PT, R51, R2, PT ;  /* 0x000000023300720c */ /* 0x000fe20003f46270 */
[----:B------:R-:W-:Y:S01]  /*14690*/  FFMA.FTZ R154, R53, UR5, R36 ;  /* 0x00000005359a7c23 */ /* 0x000fe20008010024 */
[----:B------:R-:W-:Y:S01]  /*146a0*/  ISETP.GE.AND P3, PT, R51, R0, PT ;  /* 0x000000003300720c */ /* 0x000fe20003f66270 */
[----:B------:R-:W-:Y:S01]  /*146b0*/  IMAD.U32 R51, RZ, RZ, UR6 ;  /* 0x00000006ff337e24 */ /* 0x000fe2000f8e00ff */
[--C-:B------:R-:W-:Y:S01]  /*146c0*/  LOP3.LUT R43, R43, 0xe9, R143.reuse, 0xfe, !PT ;  /* 0x000000e92b2b7812 */ /* 0x100fe200078efe8f */
[----:B------:R-:W-:Y:S01]  /*146d0*/  FFMA.FTZ R36, R53, UR5, R38 ;  /* 0x0000000535247c23 */ /* 0x000fe20008010026 */
[--C-:B------:R-:W-:Y:S01]  /*146e0*/  LOP3.LUT R49, R49, 0xf1, R143.reuse, 0xfe, !PT ;  /* 0x000000f131317812 */ /* 0x100fe200078efe8f */
[----:B------:R-:W-:Y:S01]  /*146f0*/  IMAD.U32 R77, RZ, RZ, UR6 ;  /* 0x00000006ff4d7e24 */ /* 0x000fe2000f8e00ff */
[----:B------:R-:W-:-:S02]  /*14700*/  LOP3.LUT R51, R51, 0xf0, R143, 0xfe, !PT ;  /* 0x000000f033337812 */ /* 0x000fc400078efe8f */
[----:B------:R-:W-:Y:S02]  /*14710*/  FSEL R167, R167, -INF , !P1 ;  /* 0xff800000a7a77808 */ /* 0x000fe40004800000 */
[----:B------:R-:W-:Y:S02]  /*14720*/  FSEL R41, R47, -INF , !P6 ;  /* 0xff8000002f297808 */ /* 0x000fe40007000000 */
[C---:B------:R-:W-:Y:S02]  /*14730*/  ISETP.GE.AND P1, PT, R43.reuse, R2, PT ;  /* 0x000000022b00720c */ /* 0x040fe40003f26270 */
[----:B------:R-:W-:Y:S02]  /*14740*/  ISETP.GE.AND P6, PT, R43, R0, PT ;  /* 0x000000002b00720c */ /* 0x000fe40003fc6270 */
[----:B------:R-:W-:Y:S02]  /*14750*/  I2FP.F32.S32 R43, R43 ;  /* 0x0000002b002b7245 */ /* 0x000fe40000201400 */
[----:B------:R-:W-:-:S02]  /*14760*/  FSEL R38, R45, -INF , !P4 ;  /* 0xff8000002d267808 */ /* 0x000fc40006000000 */
[----:B------:R-:W-:Y:S01]  /*14770*/  FSEL R154, R154, -INF , !P2 ;  /* 0xff8000009a9a7808 */ /* 0x000fe20005000000 */
[C---:B------:R-:W-:Y:S01]  /*14780*/  FFMA.FTZ R37, R43.reuse, UR5, R37 ;  /* 0x000000052b257c23 */ /* 0x040fe20008010025 */
[----:B------:R-:W-:Y:S01]  /*14790*/  FSEL R36, R36, -INF , !P3 ;  /* 0xff80000024247808 */ /* 0x000fe20005800000 */
[----:B------:R-:W-:Y:S01]  /*147a0*/  FFMA.FTZ R43, R43, UR5, R39 ;  /* 0x000000052b2b7c23 */ /* 0x000fe20008010027 */
[----:B------:R-:W-:Y:S02]  /*147b0*/  I2FP.F32.S32 R45, R51 ;  /* 0x00000033002d7245 */ /* 0x000fe40000201400 */
[C---:B------:R-:W-:Y:S02]  /*147c0*/  ISETP.GE.AND P2, PT, R49.reuse, R2, PT ;  /* 0x000000023100720c */ /* 0x040fe40003f46270 */
[----:B------:R-:W-:Y:S01]  /*147d0*/  ISETP.GE.AND P3, PT, R49, R0, PT ;  /* 0x000000003100720c */ /* 0x000fe20003f66270 */
[C---:B------:R-:W-:Y:S01]  /*147e0*/  FFMA.FTZ R47, R45.reuse, UR5, R32 ;  /* 0x000000052d2f7c23 */ /* 0x040fe20008010020 */
[----:B------:R-:W-:Y:S01]  /*147f0*/  I2FP.F32.S32 R49, R49 ;  /* 0x0000003100317245 */ /* 0x000fe20000201400 */
[----:B------:R-:W-:Y:S01]  /*14800*/  FFMA.FTZ R39, R45, UR5, R34 ;  /* 0x000000052d277c23 */ /* 0x000fe20008010022 */
[----:B------:R-:W-:Y:S01]  /*14810*/  IMAD.U32 R34, RZ, RZ, UR6 ;  /* 0x00000006ff227e24 */ /* 0x000fe2000f8e00ff */
[----:B------:R-:W-:Y:S01]  /*14820*/  FSEL R162, R162, -INF , !P5 ;  /* 0xff800000a2a27808 */ /* 0x000fe20006800000 */
[----:B------:R-:W-:-:S02]  /*14830*/  IMAD.U32 R32, RZ, RZ, UR6 ;  /* 0x00000006ff207e24 */ /* 0x000fc4000f8e00ff */
[C---:B------:R-:W-:Y:S01]  /*14840*/  FFMA.FTZ R45, R49.reuse, UR5, R33 ;  /* 0x00000005312d7c23 */ /* 0x040fe20008010021 */
[----:B------:R-:W-:Y:S02]  /*14850*/  IMAD.U32 R33, RZ, RZ, UR6 ;  /* 0x00000006ff217e24 */ /* 0x000fe4000f8e00ff */
[----:B------:R-:W-:Y:S01]  /*14860*/  FFMA.FTZ R35, R49, UR5, R35 ;  /* 0x0000000531237c23 */ /* 0x000fe20008010023 */
[C---:B------:R-:W-:Y:S02]  /*14870*/  ISETP.GE.AND P5, PT, R51.reuse, R2, PT ;  /* 0x000000023300720c */ /* 0x040fe40003fa6270 */
[----:B------:R-:W-:Y:S02]  /*14880*/  ISETP.GE.AND P4, PT, R51, R0, PT ;  /* 0x000000003300720c */ /* 0x000fe40003f86270 */
[----:B------:R-:W-:Y:S02]  /*14890*/  LOP3.LUT R33, R33, 0xf8, R143, 0xfe, !PT ;  /* 0x000000f821217812 */ /* 0x000fe400078efe8f */
[----:B------:R-:W-:-:S02]  /*148a0*/  FSEL R49, R37, -INF , !P1 ;  /* 0xff80000025317808 */ /* 0x000fc40004800000 */
[----:B------:R-:W-:Y:S02]  /*148b0*/  FSEL R43, R43, -INF , !P6 ;  /* 0xff8000002b2b7808 */ /* 0x000fe40007000000 */
[--C-:B------:R-:W-:Y:S02]  /*148c0*/  LOP3.LUT R85, R85, 0x1, R143.reuse, 0xfe, !PT ;  /* 0x0000000155557812 */ /* 0x100fe400078efe8f */
[----:B------:R-:W-:Y:S02]  /*148d0*/  LOP3.LUT R34, R34, 0x8, R143, 0xfe, !PT ;  /* 0x0000000822227812 */ /* 0x000fe400078efe8f */
[----:B------:R-:W-:Y:S02]  /*148e0*/  LOP3.LUT R95, R143, UR6, RZ, 0xfc, !PT ;  /* 0x000000068f5f7c12 */ /* 0x000fe4000f8efcff */
[C---:B------:R-:W-:Y:S02]  /*148f0*/  ISETP.GE.AND P1, PT, R33.reuse, R2, PT ;  /* 0x000000022100720c */ /* 0x040fe40003f26270 */
[----:B------:R-:W-:-:S02]  /*14900*/  ISETP.GE.AND P6, PT, R33, R0, PT ;  /* 0x000000002100720c */ /* 0x000fc40003fc6270 */
[----:B------:R-:W-:Y:S02]  /*14910*/  I2FP.F32.S32 R33, R33 ;  /* 0x0000002100217245 */ /* 0x000fe40000201400 */
[----:B------:R-:W-:Y:S02]  /*14920*/  FSEL R47, R47, -INF , !P5 ;  /* 0xff8000002f2f7808 */ /* 0x000fe40006800000 */
[----:B------:R-:W-:Y:S01]  /*14930*/  FSEL R39, R39, -INF , !P4 ;  /* 0xff80000027277808 */ /* 0x000fe20006000000 */
[----:B------:R-:W-:Y:S01]  /*14940*/  FFMA.FTZ R28, R33, UR5, R28 ;  /* 0x00000005211c7c23 */ /* 0x000fe2000801001c */
[----:B------:R-:W-:Y:S01]  /*14950*/  FSEL R45, R45, -INF , !P2 ;  /* 0xff8000002d2d7808 */ /* 0x000fe20005000000 */
[----:B------:R-:W-:Y:S01]  /*14960*/  FFMA.FTZ R30, R33, UR5, R30 ;  /* 0x00000005211e7c23 */ /* 0x000fe2000801001e */
[-C--:B------:R-:W-:Y:S01]  /*14970*/  ISETP.GE.AND P5, PT, R95, R2.reuse, PT ;  /* 0x000000025f00720c */ /* 0x080fe20003fa6270 */
[----:B------:R-:W-:Y:S01]  /*14980*/  IMAD.U32 R33, RZ, RZ, UR6 ;  /* 0x00000006ff217e24 */ /* 0x000fe2000f8e00ff */
[----:B------:R-:W-:-:S02]  /*14990*/  ISETP.GE.AND P4, PT, R85, R2, PT ;  /* 0x000000025500720c */ /* 0x000fc40003f86270 */
[----:B------:R-:W-:Y:S02]  /*149a0*/  ISETP.GE.AND P2, PT, R34, R2, PT ;  /* 0x000000022200720c */ /* 0x000fe40003f46270 */
[----:B------:R-:W-:Y:S02]  /*149b0*/  I2FP.F32.S32 R95, R95 ;  /* 0x0000005f005f7245 */ /* 0x000fe40000201400 */
[----:B------:R-:W-:Y:S02]  /*149c0*/  I2FP.F32.S32 R85, R85 ;  /* 0x0000005500557245 */ /* 0x000fe40000201400 */
[----:B------:R-:W-:Y:S01]  /*149d0*/  I2FP.F32.S32 R34, R34 ;  /* 0x0000002200227245 */ /* 0x000fe20000201400 */
[----:B------:R-:W-:Y:S01]  /*149e0*/  FFMA.FTZ R95, R95, UR5, R24 ;  /* 0x000000055f5f7c23 */ /* 0x000fe20008010018 */
[----:B------:R-:W-:Y:S02]  /*149f0*/  IMAD.U32 R24, RZ, RZ, UR6 ;  /* 0x00000006ff187e24 */ /* 0x000fe4000f8e00ff */
[----:B------:R-:W-:Y:S01]  /*14a00*/  FFMA.FTZ R85, R85, UR5, R25 ;  /* 0x0000000555557c23 */ /* 0x000fe20008010019 */
[--C-:B------:R-:W-:Y:S01]  /*14a10*/  LOP3.LUT R33, R33, 0x19, R143.reuse, 0xfe, !PT ;  /* 0x0000001921217812 */ /* 0x100fe200078efe8f */
[----:B------:R-:W-:Y:S01]  /*14a20*/  FFMA.FTZ R34, R34, UR5, R20 ;  /* 0x0000000522227c23 */ /* 0x000fe20008010014 */
[----:B------:R-:W-:Y:S01]  /*14a30*/  IMAD.U32 R20, RZ, RZ, UR6 ;  /* 0x00000006ff147e24 */ /* 0x000fe2000f8e00ff */
[----:B------:R-:W-:Y:S01]  /*14a40*/  LOP3.LUT R24, R24, 0x11, R143, 0xfe, !PT ;  /* 0x0000001118187812 */ /* 0x000fe200078efe8f */
[----:B------:R-:W-:Y:S01]  /*14a50*/  IMAD.U32 R25, RZ, RZ, UR6 ;  /* 0x00000006ff197e24 */ /* 0x000fe2000f8e00ff */
[----:B------:R-:W-:-:S02]  /*14a60*/  FSEL R85, R85, -INF , !P4 ;  /* 0xff80000055557808 */ /* 0x000fc40006000000 */
[----:B------:R-:W-:Y:S02]  /*14a70*/  LOP3.LUT R20, R20, 0x20, R143, 0xfe, !PT ;  /* 0x0000002014147812 */ /* 0x000fe400078efe8f */
[----:B------:R-:W-:Y:S02]  /*14a80*/  ISETP.GE.AND P4, PT, R33, R2, PT ;  /* 0x000000022100720c */ /* 0x000fe40003f86270 */
[----:B------:R-:W-:Y:S02]  /*14a90*/  I2FP.F32.S32 R33, R33 ;  /* 0x0000002100217245 */ /* 0x000fe40000201400 */
[----:B------:R-:W-:Y:S01]  /*14aa0*/  FSEL R51, R30, -INF , !P6 ;  /* 0xff8000001e337808 */ /* 0x000fe20007000000 */
[----:B------:R-:W-:Y:S01]  /*14ab0*/  IMAD.U32 R30, RZ, RZ, UR6 ;  /* 0x00000006ff1e7e24 */ /* 0x000fe2000f8e00ff */
[----:B------:R-:W-:Y:S01]  /*14ac0*/  FSEL R34, R34, -INF , !P2 ;  /* 0xff80000022227808 */ /* 0x000fe20005000000 */
[----:B------:R-:W-:Y:S01]  /*14ad0*/  FFMA.FTZ R33, R33, UR5, R13 ;  /* 0x0000000521217c23 */ /* 0x000fe2000801000d */
[--C-:B------:R-:W-:Y:S01]  /*14ae0*/  LOP3.LUT R32, R32, 0x9, R143.reuse, 0xfe, !PT ;  /* 0x0000000920207812 */ /* 0x100fe200078efe8f */
[----:B------:R-:W-:Y:S01]  /*14af0*/  IMAD.U32 R13, RZ, RZ, UR6 ;  /* 0x00000006ff0d7e24 */ /* 0x000fe2000f8e00ff */
[----:B------:R-:W-:-:S02]  /*14b00*/  LOP3.LUT R25, R25, 0x10, R143, 0xfe, !PT ;  /* 0x0000001019197812 */ /* 0x000fc400078efe8f */
        /* <DEDUP_REMOVED lines=10> */
[----:B------:R-:W-:Y:S01]  /*14bb0*/  LOP3.LUT R83, R83, 0x18, R143, 0xfe, !PT ;  /* 0x0000001853537812 */ /* 0x000fe200078efe8f */
[----:B------:R-:W-:Y:S01]  /*14bc0*/  IMAD.U32 R24, RZ, RZ, UR6 ;  /* 0x00000006ff187e24 */ /* 0x000fe2000f8e00ff */
[----:B------:R-:W-:Y:S01]  /*14bd0*/  ISETP.GE.AND P1, PT, R25, R2, PT ;  /* 0x000000021900720c */ /* 0x000fe20003f26270 */
[----:B------:R-:W-:Y:S01]  /*14be0*/  IMAD.U32 R28, RZ, RZ, UR6 ;  /* 0x00000006ff1c7e24 */ /* 0x000fe2000f8e00ff */
[----:B------:R-:W-:-:S02]  /*14bf0*/  I2FP.F32.S32 R32, R32 ;  /* 0x0000002000207245 */ /* 0x000fc40000201400 */
[----:B------:R-:W-:Y:S02]  /*14c00*/  I2FP.F32.S32 R25, R25 ;  /* 0x0000001900197245 */ /* 0x000fe40000201400 */
[----:B------:R-:W-:Y:S01]  /*14c10*/  FSEL R95, R95, -INF , !P5 ;  /* 0xff8000005f5f7808 */ /* 0x000fe20006800000 */
[----:B------:R-:W-:Y:S01]  /*14c20*/  FFMA.FTZ R21, R32, UR5, R21 ;  /* 0x0000000520157c23 */ /* 0x000fe20008010015 */
[----:B------:R-:W-:Y:S01]  /*14c30*/  ISETP.GE.AND P5, PT, R83, R2, PT ;  /* 0x000000025300720c */ /* 0x000fe20003fa6270 */
[----:B------:R-:W-:Y:S01]  /*14c40*/  FFMA.FTZ R16, R25, UR5, R16 ;  /* 0x0000000519107c23 */ /* 0x000fe20008010010 */
[----:B------:R-:W-:Y:S01]  /*14c50*/  LOP3.LUT R13, R13, 0x29, R143, 0xfe, !PT ;  /* 0x000000290d0d7812 */ /* 0x000fe200078efe8f */
[----:B------:R-:W-:Y:S01]  /*14c60*/  IMAD.U32 R25, RZ, RZ, UR6 ;  /* 0x00000006ff197e24 */ /* 0x000fe2000f8e00ff */
[----:B------:R-:W-:Y:S01]  /*14c70*/  I2FP.F32.S32 R83, R83 ;  /* 0x0000005300537245 */ /* 0x000fe20000201400 */
[----:B------:R-:W-:Y:S01]  /*14c80*/  IMAD.U32 R32, RZ, RZ, UR6 ;  /* 0x00000006ff207e24 */ /* 0x000fe2000f8e00ff */
[----:B------:R-:W-:-:S02]  /*14c90*/  FSEL R93, R17, -INF , !P6 ;  /* 0xff800000115d7808 */ /* 0x000fc40007000000 */
[--C-:B------:R-:W-:Y:S01]  /*14ca0*/  LOP3.LUT R170, R170, 0x21, R143.reuse, 0xfe, !PT ;  /* 0x00000021aaaa7812 */ /* 0x100fe200078efe8f */
[----:B------:R-:W-:Y:S01]  /*14cb0*/  FFMA.FTZ R83, R83, UR5, R12 ;  /* 0x0000000553537c23 */ /* 0x000fe2000801000c */
[----:B------:R-:W-:Y:S01]  /*14cc0*/  LOP3.LUT R20, R20, 0x28, R143, 0xfe, !PT ;  /* 0x0000002814147812 */ /* 0x000fe200078efe8f */
[----:B------:R-:W-:Y:S01]  /*14cd0*/  IMAD.U32 R12, RZ, RZ, UR6 ;  /* 0x00000006ff0c7e24 */ /* 0x000fe2000f8e00ff */
[-C--:B------:R-:W-:Y:S02]  /*14ce0*/  ISETP.GE.AND P6, PT, R13, R2.reuse, PT ;  /* 0x000000020d00720c */ /* 0x080fe40003fc6270 */
[----:B------:R-:W-:Y:S02]  /*14cf0*/  I2FP.F32.S32 R13, R13 ;  /* 0x0000000d000d7245 */ /* 0x000fe40000201400 */
[----:B------:R-:W-:Y:S01]  /*14d00*/  FSEL R145, R21, -INF , !P3 ;  /* 0xff80000015917808 */ /* 0x000fe20005800000 */
[----:B------:R-:W-:Y:S01]  /*14d10*/  IMAD.U32 R21, RZ, RZ, UR6 ;  /* 0x00000006ff157e24 */ /* 0x000fe2000f8e00ff */
[----:B------:R-:W-:Y:S01]  /*14d20*/  FSEL R144, R16, -INF , !P1 ;  /* 0xff80000010907808 */ /* 0x000fe20004800000 */
[----:B------:R-:W-:Y:S01]  /*14d30*/  FFMA.FTZ R5, R13, UR5, R5 ;  /* 0x000000050d057c23 */ /* 0x000fe20008010005 */
[----:B------:R-:W-:Y:S01]  /*14d40*/  LOP3.LUT R30, R30, 0x30, R143, 0xfe, !PT ;  /* 0x000000301e1e7812 */ /* 0x000fe200078efe8f */
[----:B------:R-:W-:Y:S01]  /*14d50*/  IMAD.U32 R13, RZ, RZ, UR6 ;  /* 0x00000006ff0d7e24 */ /* 0x000fe2000f8e00ff */
[----:B------:R-:W-:-:S02]  /*14d60*/  ISETP.GE.AND P3, PT, R170, R2, PT ;  /* 0x00000002aa00720c */ /* 0x000fc40003f66270 */
[----:B------:R-:W-:Y:S02]  /*14d70*/  I2FP.F32.S32 R16, R20 ;  /* 0x0000001400107245 */ /* 0x000fe40000201400 */
[----:B------:R-:W-:Y:S02]  /*14d80*/  I2FP.F32.S32 R170, R170 ;  /* 0x000000aa00aa7245 */ /* 0x000fe40000201400 */
[----:B------:R-:W-:Y:S01]  /*14d90*/  FSEL R83, R83, -INF , !P5 ;  /* 0xff80000053537808 */ /* 0x000fe20006800000 */
[----:B------:R-:W-:Y:S01]  /*14da0*/  FFMA.FTZ R4, R16, UR5, R4 ;  /* 0x0000000510047c23 */ /* 0x000fe20008010004 */
[----:B------:R-:W-:Y:S01]  /*14db0*/  ISETP.GE.AND P5, PT, R30, R2, PT ;  /* 0x000000021e00720c */ /* 0x000fe20003fa6270 */
[----:B------:R-:W-:Y:S01]  /*14dc0*/  FFMA.FTZ R170, R170, UR5, R9 ;  /* 0x00000005aaaa7c23 */ /* 0x000fe20008010009 */
[--C-:B------:R-:W-:Y:S01]  /*14dd0*/  LOP3.LUT R25, R25, 0x41, R143.reuse, 0xfe, !PT ;  /* 0x0000004119197812 */ /* 0x100fe200078efe8f */
[----:B------:R-:W-:Y:S01]  /*14de0*/  IMAD.U32 R9, RZ, RZ, UR6 ;  /* 0x00000006ff097e24 */ /* 0x000fe2000f8e00ff */
[----:B------:R-:W-:Y:S01]  /*14df0*/  I2FP.F32.S32 R30, R30 ;  /* 0x0000001e001e7245 */ /* 0x000fe20000201400 */
[----:B------:R-:W-:Y:S01]  /*14e00*/  IMAD.U32 R16, RZ, RZ, UR6 ;  /* 0x00000006ff107e24 */ /* 0x000fe2000f8e00ff */
[----:B------:R-:W-:Y:S01]  /*14e10*/  ISETP.GE.AND P1, PT, R20, R2, PT ;  /* 0x000000021400720c */ /* 0x000fe20003f26270 */
[----:B------:R-:W-:Y:S01]  /*14e20*/  IMAD.U32 R20, RZ, RZ, UR6 ;  /* 0x00000006ff147e24 */ /* 0x000fe2000f8e00ff */
[----:B------:R-:W-:Y:S01]  /*14e30*/  FSEL R81, R5, -INF , !P6 ;  /* 0xff80000005517808 */ /* 0x000fe20007000000 */
[----:B------:R-:W-:Y:S01]  /*14e40*/  FFMA.FTZ R30, R30, UR5, R128 ;  /* 0x000000051e1e7c23 */ /* 0x000fe20008010080 */
[--C-:B------:R-:W-:Y:S01]  /*14e50*/  LOP3.LUT R12, R12, 0x31, R143.reuse, 0xfe, !PT ;  /* 0x000000310c0c7812 */ /* 0x100fe200078efe8f */
[----:B------:R-:W-:Y:S01]  /*14e60*/  IMAD.U32 R5, RZ, RZ, UR6 ;  /* 0x00000006ff057e24 */ /* 0x000fe2000f8e00ff */
[----:B------:R-:W-:-:S02]  /*14e70*/  LOP3.LUT R99, R99, 0x38, R143, 0xfe, !PT ;  /* 0x0000003863637812 */ /* 0x000fc400078efe8f */
[--C-:B------:R-:W-:Y:S02]  /*14e80*/  LOP3.LUT R90, R90, 0x39, R143.reuse, 0xfe, !PT ;  /* 0x000000395a5a7812 */ /* 0x100fe400078efe8f */
[----:B------:R-:W-:Y:S02]  /*14e90*/  LOP3.LUT R79, R79, 0x40, R143, 0xfe, !PT ;  /* 0x000000404f4f7812 */ /* 0x000fe400078efe8f */
[----:B------:R-:W-:Y:S02]  /*14ea0*/  ISETP.GE.AND P6, PT, R25, R2, PT ;  /* 0x000000021900720c */ /* 0x000fe40003fc6270 */
[----:B------:R-:W-:Y:S02]  /*14eb0*/  I2FP.F32.S32 R25, R25 ;  /* 0x0000001900197245 */ /* 0x000fe40000201400 */
[----:B------:R-:W-:Y:S01]  /*14ec0*/  FSEL R91, R4, -INF , !P1 ;  /* 0xff800000045b7808 */ /* 0x000fe20004800000 */
[----:B------:R-:W-:Y:S01]  /*14ed0*/  IMAD.U32 R4, RZ, RZ, UR6 ;  /* 0x00000006ff047e24 */ /* 0x000fe2000f8e00ff */
[----:B------:R-:W-:Y:S01]  /*14ee0*/  FSEL R33, R33, -INF , !P4 ;  /* 0xff80000021217808 */ /* 0x000fe20006000000 */
[----:B------:R-:W-:Y:S01]  /*14ef0*/  FFMA.FTZ R25, R25, UR5, R121 ;  /* 0x0000000519197c23 */ /* 0x000fe20008010079 */
[----:B------:R-:W-:Y:S01]  /*14f00*/  FSEL R171, R8, -INF , !P2 ;  /* 0xff80000008ab7808 */ /* 0x000fe20005000000 */
[----:B------:R-:W-:Y:S01]  /*14f10*/  IMAD.U32 R8, RZ, RZ, UR6 ;  /* 0x00000006ff087e24 */ /* 0x000fe2000f8e00ff */
[----:B------:R-:W-:-:S02]  /*14f20*/  FSEL R170, R170, -INF , !P3 ;  /* 0xff800000aaaa7808 */ /* 0x000fc40005800000 */
[-C--:B------:R-:W-:Y:S02]  /*14f30*/  ISETP.GE.AND P4, PT, R12, R2.reuse, PT ;  /* 0x000000020c00720c */ /* 0x080fe40003f86270 */
[----:B------:R-:W-:Y:S02]  /*14f40*/  LOP3.LUT R9, R9, 0x48, R143, 0xfe, !PT ;  /* 0x0000004809097812 */ /* 0x000fe400078efe8f */
[-C--:B------:R-:W-:Y:S02]  /*14f50*/  ISETP.GE.AND P2, PT, R99, R2.reuse, PT ;  /* 0x000000026300720c */ /* 0x080fe40003f46270 */
[-C--:B------:R-:W-:Y:S02]  /*14f60*/  ISETP.GE.AND P3, PT, R90, R2.reuse, PT ;  /* 0x000000025a00720c */ /* 0x080fe40003f66270 */
        /* <DEDUP_REMOVED lines=11> */
[----:B------:R-:W-:Y:S01]  /*15020*/  LOP3.LUT R4, R4, 0x59, R143, 0xfe, !PT ;  /* 0x0000005904047812 */ /* 0x000fe200078efe8f */
[----:B------:R-:W-:Y:S01]  /*15030*/  IMAD.U32 R12, RZ, RZ, UR6 ;  /* 0x00000006ff0c7e24 */ /* 0x000fe2000f8e00ff */
[----:B------:R-:W-:-:S02]  /*15040*/  I2FP.F32.S32 R9, R9 ;  /* 0x0000000900097245 */ /* 0x000fc40000201400 */
[----:B------:R-:W-:Y:S02]  /*15050*/  FSEL R25, R25, -INF , !P6 ;  /* 0xff80000019197808 */ /* 0x000fe40007000000 */
[--C-:B------:R-:W-:Y:S01]  /*15060*/  LOP3.LUT R97, R97, 0x49, R143.reuse, 0xfe, !PT ;  /* 0x0000004961617812 */ /* 0x100fe200078efe8f */
[----:B------:R-:W-:Y:S01]  /*15070*/  FFMA.FTZ R9, R9, UR5, R116 ;  /* 0x0000000509097c23 */ /* 0x000fe20008010074 */
[--C-:B------:R-:W-:Y:S02]  /*15080*/  LOP3.LUT R89, R89, 0x50, R143.reuse, 0xfe, !PT ;  /* 0x0000005059597812 */ /* 0x100fe400078efe8f */
[--C-:B------:R-:W-:Y:S02]  /*15090*/  LOP3.LUT R77, R77, 0x51, R143.reuse, 0xfe, !PT ;  /* 0x000000514d4d7812 */ /* 0x100fe400078efe8f */
[----:B------:R-:W-:Y:S02]  /*150a0*/  LOP3.LUT R24, R24, 0x58, R143, 0xfe, !PT ;  /* 0x0000005818187812 */ /* 0x000fe400078efe8f */
[----:B------:R-:W-:-:S02]  /*150b0*/  ISETP.GE.AND P6, PT, R4, R2, PT ;  /* 0x000000020400720c */ /* 0x000fc40003fc6270 */
[----:B------:R-:W-:Y:S02]  /*150c0*/  I2FP.F32.S32 R4, R4 ;  /* 0x0000000400047245 */ /* 0x000fe40000201400 */
[----:B------:R-:W-:Y:S02]  /*150d0*/  FSEL R116, R129, -INF , !P4 ;  /* 0xff80000081747808 */ /* 0x000fe40006000000 */
[----:B------:R-:W-:Y:S01]  /*150e0*/  FSEL R99, R99, -INF , !P2 ;  /* 0xff80000063637808 */ /* 0x000fe20005000000 */
[----:B------:R-:W-:Y:S01]  /*150f0*/  FFMA.FTZ R109, R4, UR5, R109 ;  /* 0x00000005046d7c23 */ /* 0x000fe2000801006d */
[----:B------:R-:W-:Y:S01]  /*15100*/  FSEL R90, R90, -INF , !P3 ;  /* 0xff8000005a5a7808 */ /* 0x000fe20005800000 */
[----:B------:R-:W-:Y:S01]  /*15110*/  IMAD.U32 R4, RZ, RZ, UR6 ;  /* 0x00000006ff047e24 */ /* 0x000fe2000f8e00ff */
[----:B------:R-:W-:Y:S02]  /*15120*/  FSEL R79, R79, -INF , !P1 ;  /* 0xff8000004f4f7808 */ /* 0x000fe40004800000 */
        /* <DEDUP_REMOVED lines=10> */
[----:B------:R-:W-:Y:S01]  /*151d0*/  LOP3.LUT R13, R13, 0x60, R143, 0xfe, !PT ;  /* 0x000000600d0d7812 */ /* 0x000fe200078efe8f */
[----:B------:R-:W-:Y:S01]  /*151e0*/  FFMA.FTZ R77, R77, UR5, R113 ;  /* 0x000000054d4d7c23 */ /* 0x000fe20008010071 */
[--C-:B------:R-:W-:Y:S01]  /*151f0*/  LOP3.LUT R12, R12, 0x61, R143.reuse, 0xfe, !PT ;  /* 0x000000610c0c7812 */ /* 0x100fe200078efe8f */
[----:B------:R-:W-:Y:S01]  /*15200*/  FFMA.FTZ R24, R24, UR5, R108 ;  /* 0x0000000518187c23 */ /* 0x000fe2000801006c */
[----:B------:R-:W-:-:S02]  /*15210*/  LOP3.LUT R8, R8, 0x68, R143, 0xfe, !PT ;  /* 0x0000006808087812 */ /* 0x000fc400078efe8f */
[--C-:B------:R-:W-:Y:S02]  /*15220*/  LOP3.LUT R5, R5, 0x69, R143.reuse, 0xfe, !PT ;  /* 0x0000006905057812 */ /* 0x100fe400078efe8f */
[----:B------:R-:W-:Y:S02]  /*15230*/  LOP3.LUT R4, R4, 0x70, R143, 0xfe, !PT ;  /* 0x0000007004047812 */ /* 0x000fe400078efe8f */
[----:B------:R-:W-:Y:S02]  /*15240*/  FSEL R113, R9, -INF , !P5 ;  /* 0xff80000009717808 */ /* 0x000fe40006800000 */
[----:B------:R-:W-:Y:S02]  /*15250*/  FSEL R97, R97, -INF , !P4 ;  /* 0xff80000061617808 */ /* 0x000fe40006000000 */
[----:B------:R-:W-:Y:S02]  /*15260*/  FSEL R89, R89, -INF , !P2 ;  /* 0xff80000059597808 */ /* 0x000fe40005000000 */
[----:B------:R-:W-:-:S02]  /*15270*/  FSEL R77, R77, -INF , !P3 ;  /* 0xff8000004d4d7808 */ /* 0x000fc40005800000 */
[----:B------:R-:W-:Y:S02]  /*15280*/  FSEL R24, R24, -INF , !P1 ;  /* 0xff80000018187808 */ /* 0x000fe40004800000 */
[-C--:B------:R-:W-:Y:S02]  /*15290*/  ISETP.GE.AND P5, PT, R13, R2.reuse, PT ;  /* 0x000000020d00720c */ /* 0x080fe40003fa6270 */
[-C--:B------:R-:W-:Y:S02]  /*152a0*/  ISETP.GE.AND P4, PT, R12, R2.reuse, PT ;  /* 0x000000020c00720c */ /* 0x080fe40003f86270 */
[-C--:B------:R-:W-:Y:S02]  /*152b0*/  ISETP.GE.AND P2, PT, R8, R2.reuse, PT ;  /* 0x000000020800720c */ /* 0x080fe40003f46270 */
[-C--:B------:R-:W-:Y:S02]  /*152c0*/  ISETP.GE.AND P3, PT, R5, R2.reuse, PT ;  /* 0x000000020500720c */ /* 0x080fe40003f66270 */
[----:B------:R-:W-:-:S02]  /*152d0*/  ISETP.GE.AND P1, PT, R4, R2, PT ;  /* 0x000000020400720c */ /* 0x000fc40003f26270 */
[----:B------:R-:W-:Y:S01]  /*152e0*/  I2FP.F32.S32 R35, R12 ;  /* 0x0000000c00237245 */ /* 0x000fe20000201400 */
[----:B------:R-:W-:Y:S01]  /*152f0*/  IMAD.U32 R12, RZ, RZ, UR6 ;  /* 0x00000006ff0c7e24 */ /* 0x000fe2000f8e00ff */
[----:B------:R-:W-:Y:S02]  /*15300*/  FSEL R2, R109, -INF , !P6 ;  /* 0xff8000006d027808 */ /* 0x000fe40007000000 */
[----:B------:R-:W-:Y:S01]  /*15310*/  ISETP.GE.AND P6, PT, R4, R0, PT ;  /* 0x000000000400720c */ /* 0x000fe20003fc6270 */
[----:B------:R-:W-:Y:S01]  /*15320*/  IMAD.U32 R4, RZ, RZ, UR6 ;  /* 0x00000006ff047e24 */ /* 0x000fe2000f8e00ff */
[----:B------:R-:W-:Y:S01]  /*15330*/  I2FP.F32.S32 R9, R13 ;  /* 0x0000000d00097245 */ /* 0x000fe20000201400 */
[----:B------:R-:W-:Y:S01]  /*15340*/  FFMA.FTZ R35, R35, UR5, R105 ;  /* 0x0000000523237c23 */ /* 0x000fe20008010069 */
[----:B------:R-:W-:Y:S01]  /*15350*/  I2FP.F32.S32 R8, R8 ;  /* 0x0000000800087245 */ /* 0x000fe20000201400 */
[----:B------:R-:W-:Y:S01]  /*15360*/  IMAD.U32 R13, RZ, RZ, UR6 ;  /* 0x00000006ff0d7e24 */ /* 0x000fe2000f8e00ff */
[--C-:B------:R-:W-:Y:S01]  /*15370*/  LOP3.LUT R4, R4, 0x18, R143.reuse, 0xfe, !PT ;  /* 0x0000001804047812 */ /* 0x100fe200078efe8f */
[----:B------:R-:W-:Y:S01]  /*15380*/  FFMA.FTZ R9, R9, UR5, R104 ;  /* 0x0000000509097c23 */ /* 0x000fe20008010068 */
[--C-:B------:R-:W-:Y:S01]  /*15390*/  LOP3.LUT R12, R12, 0x70, R143.reuse, 0xfe, !PT ;  /* 0x000000700c0c7812 */ /* 0x100fe200078efe8f */
[----:B------:R-:W-:Y:S01]  /*153a0*/  FFMA.FTZ R100, R8, UR5, R100 ;  /* 0x0000000508647c23 */ /* 0x000fe20008010064 */
[----:B------:R-:W-:-:S02]  /*153b0*/  LOP3.LUT R13, R13, 0x11, R143, 0xfe, !PT ;  /* 0x000000110d0d7812 */ /* 0x000fc400078efe8f */
[----:B------:R-:W-:Y:S02]  /*153c0*/  FSEL R35, R35, -INF , !P4 ;  /* 0xff80000023237808 */ /* 0x000fe40006000000 */
[----:B------:R-:W-:Y:S02]  /*153d0*/  I2FP.F32.S32 R8, R5 ;  /* 0x0000000500087245 */ /* 0x000fe40000201400 */
[----:B------:R-:W-:Y:S02]  /*153e0*/  ISETP.GE.AND P4, PT, R4, R0, PT ;  /* 0x000000000400720c */ /* 0x000fe40003f86270 */
[----:B------:R-:W-:Y:S01]  /*153f0*/  I2FP.F32.S32 R4, R4 ;  /* 0x0000000400047245 */ /* 0x000fe20000201400 */
[----:B------:R-:W-:Y:S01]  /*15400*/  FFMA.FTZ R101, R8, UR5, R101 ;  /* 0x0000000508657c23 */ /* 0x000fe20008010065 */
[----:B------:R-:W-:Y:S01]  /*15410*/  I2FP.F32.S32 R5, R12 ;  /* 0x0000000c00057245 */ /* 0x000fe20000201400 */
[----:B------:R-:W-:Y:S01]  /*15420*/  IMAD.U32 R8, RZ, RZ, UR6 ;  /* 0x00000006ff087e24 */ /* 0x000fe2000f8e00ff */
[----:B------:R-:W-:Y:S01]  /*15430*/  FSEL R87, R9, -INF , !P5 ;  /* 0xff80000009577808 */ /* 0x000fe20006800000 */
[----:B------:R-:W-:Y:S01]  /*15440*/  FFMA.FTZ R14, R4, UR5, R14 ;  /* 0x00000005040e7c23 */ /* 0x000fe2000801000e */
[----:B------:R-:W-:Y:S01]  /*15450*/  ISETP.GE.AND P5, PT, R13, R0, PT ;  /* 0x000000000d00720c */ /* 0x000fe20003fa6270 */
[----:B------:R-:W-:Y:S01]  /*15460*/  IMAD.U32 R9, RZ, RZ, UR6 ;  /* 0x00000006ff097e24 */ /* 0x000fe2000f8e00ff */
[----:B------:R-:W-:Y:S01]  /*15470*/  I2FP.F32.S32 R13, R13 ;  /* 0x0000000d000d7245 */ /* 0x000fe20000201400 */
[C---:B------:R-:W-:Y:S01]  /*15480*/  FFMA.FTZ R104, R5.reuse, UR5, R96 ;  /* 0x0000000505687c23 */ /* 0x040fe20008010060 */
[----:B------:R-:W-:Y:S01]  /*15490*/  FFMA.FTZ R98, R5, UR5, R98 ;  /* 0x0000000505627c23 */ /* 0x000fe20008010062 */
[----:B------:R-:W-:Y:S01]  /*154a0*/  IMAD.U32 R4, RZ, RZ, UR6 ;  /* 0x00000006ff047e24 */ /* 0x000fe2000f8e00ff */
[----:B------:R-:W-:Y:S01]  /*154b0*/  LOP3.LUT R8, R8, 0x19, R143, 0xfe, !PT ;  /* 0x0000001908087812 */ /* 0x000fe200078efe8f */
[----:B------:R-:W-:-:S02]  /*154c0*/  IMAD.U32 R5, RZ, RZ, UR6 ;  /* 0x00000006ff057e24 */ /* 0x000fc4000f8e00ff */
[----:B------:R-:W-:Y:S01]  /*154d0*/  FFMA.FTZ R13, R13, UR5, R19 ;  /* 0x000000050d0d7c23 */ /* 0x000fe20008010013 */
[--C-:B------:R-:W-:Y:S01]  /*154e0*/  LOP3.LUT R9, R9, 0x28, R143.reuse, 0xfe, !PT ;  /* 0x0000002809097812 */ /* 0x100fe200078efe8f */
[----:B------:R-:W-:Y:S01]  /*154f0*/  IMAD.U32 R12, RZ, RZ, UR6 ;  /* 0x00000006ff0c7e24 */ /* 0x000fe2000f8e00ff */
[--C-:B------:R-:W-:Y:S01]  /*15500*/  LOP3.LUT R16, R16, 0x29, R143.reuse, 0xfe, !PT ;  /* 0x0000002910107812 */ /* 0x100fe200078efe8f */
[----:B------:R-:W-:Y:S01]  /*15510*/  IMAD.U32 R19, RZ, RZ, UR6 ;  /* 0x00000006ff137e24 */ /* 0x000fe2000f8e00ff */
[--C-:B------:R-:W-:Y:S02]  /*15520*/  LOP3.LUT R4, R4, 0x20, R143.reuse, 0xfe, !PT ;  /* 0x0000002004047812 */ /* 0x100fe400078efe8f */
[----:B------:R-:W-:Y:S02]  /*15530*/  LOP3.LUT R5, R5, 0x21, R143, 0xfe, !PT ;  /* 0x0000002105057812 */ /* 0x000fe400078efe8f */
[----:B------:R-:W-:Y:S02]  /*15540*/  FSEL R96, R100, -INF , !P2 ;  /* 0xff80000064607808 */ /* 0x000fe40005000000 */
[----:B------:R-:W-:-:S02]  /*15550*/  FSEL R164, R98, -INF , !P6 ;  /* 0xff80000062a47808 */ /* 0x000fc40007000000 */
[----:B------:R-:W-:Y:S02]  /*15560*/  FSEL R13, R13, -INF , !P5 ;  /* 0xff8000000d0d7808 */ /* 0x000fe40006800000 */
[-C--:B------:R-:W-:Y:S02]  /*15570*/  ISETP.GE.AND P2, PT, R8, R0.reuse, PT ;  /* 0x000000000800720c */ /* 0x080fe40003f46270 */
[----:B------:R-:W-:Y:S02]  /*15580*/  FSEL R112, R101, -INF , !P3 ;  /* 0xff80000065707808 */ /* 0x000fe40005800000 */
[-C--:B------:R-:W-:Y:S02]  /*15590*/  ISETP.GE.AND P6, PT, R9, R0.reuse, PT ;  /* 0x000000000900720c */ /* 0x080fe40003fc6270 */
[----:B------:R-:W-:Y:S02]  /*155a0*/  ISETP.GE.AND P5, PT, R16, R0, PT ;  /* 0x000000001000720c */ /* 0x000fe40003fa6270 */
[----:B------:R-:W-:-:S02]  /*155b0*/  I2FP.F32.S32 R8, R8 ;  /* 0x0000000800087245 */ /* 0x000fc40000201400 */
[----:B------:R-:W-:Y:S02]  /*155c0*/  ISETP.GE.AND P3, PT, R4, R0, PT ;  /* 0x000000000400720c */ /* 0x000fe40003f66270 */
[----:B------:R-:W-:Y:S01]  /*155d0*/  FSEL R104, R104, -INF , !P1 ;  /* 0xff80000068687808 */ /* 0x000fe20004800000 */
[----:B------:R-:W-:Y:S01]  /*155e0*/  FFMA.FTZ R15, R8, UR5, R15 ;  /* 0x00000005080f7c23 */ /* 0x000fe2000801000f */
[----:B------:R-:W-:Y:S01]  /*155f0*/  I2FP.F32.S32 R9, R9 ;  /* 0x0000000900097245 */ /* 0x000fe20000201400 */
[----:B------:R-:W-:Y:S01]  /*15600*/  IMAD.U32 R8, RZ, RZ, UR6 ;  /* 0x00000006ff087e24 */ /* 0x000fe2000f8e00ff */
[----:B------:R-:W-:Y:S02]  /*15610*/  I2FP.F32.S32 R16, R16 ;  /* 0x0000001000107245 */ /* 0x000fe40000201400 */
[----:B------:R-:W-:Y:S01]  /*15620*/  I2FP.F32.S32 R4, R4 ;  /* 0x0000000400047245 */ /* 0x000fe20000201400 */
[----:B------:R-:W-:Y:S01]  /*15630*/  FFMA.FTZ R9, R9, UR5, R6 ;  /* 0x0000000509097c23 */ /* 0x000fe20008010006 */
[----:B------:R-:W-:Y:S01]  /*15640*/  ISETP.GE.AND P1, PT, R5, R0, PT ;  /* 0x000000000500720c */ /* 0x000fe20003f26270 */
[----:B------:R-:W-:Y:S01]  /*15650*/  FFMA.FTZ R16, R16, UR5, R7 ;  /* 0x0000000510107c23 */ /* 0x000fe20008010007 */
[----:B------:R-:W-:Y:S01]  /*15660*/  I2FP.F32.S32 R5, R5 ;  /* 0x0000000500057245 */ /* 0x000fe20000201400 */
[----:B------:R-:W-:Y:S01]  /*15670*/  FFMA.FTZ R4, R4, UR5, R10 ;  /* 0x0000000504047c23 */ /* 0x000fe2000801000a */
[----:B------:R-:W-:Y:S01]  /*15680*/  IMAD.U32 R7, RZ, RZ, UR6 ;  /* 0x00000006ff077e24 */ /* 0x000fe2000f8e00ff */
[----:B------:R-:W-:Y:S01]  /*15690*/  LOP3.LUT R8, R8, 0x31, R143, 0xfe, !PT ;  /* 0x0000003108087812 */ /* 0x000fe200078efe8f */
[----:B------:R-:W-:-:S02]  /*156a0*/  IMAD.U32 R6, RZ, RZ, UR6 ;  /* 0x00000006ff067e24 */ /* 0x000fc4000f8e00ff */
[----:B------:R-:W-:Y:S01]  /*156b0*/  FFMA.FTZ R10, R5, UR5, R11 ;  /* 0x00000005050a7c23 */ /* 0x000fe2000801000b */
[----:B------:R-:W-:Y:S01]  /*156c0*/  IMAD.U32 R5, RZ, RZ, UR6 ;  /* 0x00000006ff057e24 */ /* 0x000fe2000f8e00ff */
[--C-:B------:R-:W-:Y:S02]  /*156d0*/  LOP3.LUT R7, R7, 0x38, R143.reuse, 0xfe, !PT ;  /* 0x0000003807077812 */ /* 0x100fe400078efe8f */
[--C-:B------:R-:W-:Y:S02]  /*156e0*/  LOP3.LUT R6, R6, 0x39, R143.reuse, 0xfe, !PT ;  /* 0x0000003906067812 */ /* 0x100fe400078efe8f */
[--C-:B------:R-:W-:Y:S02]  /*156f0*/  LOP3.LUT R12, R12, 0x40, R143.reuse, 0xfe, !PT ;  /* 0x000000400c0c7812 */ /* 0x100fe400078efe8f */
[----:B------:R-:W-:Y:S02]  /*15700*/  LOP3.LUT R5, R5, 0x30, R143, 0xfe, !PT ;  /* 0x0000003005057812 */ /* 0x000fe400078efe8f */
[----:B------:R-:W-:-:S02]  /*15710*/  FSEL R15, R15, -INF , !P2 ;  /* 0xff8000000f0f7808 */ /* 0x000fc40005000000 */
[----:B------:R-:W-:Y:S01]  /*15720*/  FSEL R11, R4, -INF , !P3 ;  /* 0xff800000040b7808 */ /* 0x000fe20005800000 */
[----:B------:R-:W-:Y:S01]  /*15730*/  IMAD.U32 R4, RZ, RZ, UR6 ;  /* 0x00000006ff047e24 */ /* 0x000fe2000f8e00ff */
[----:B------:R-:W-:Y:S02]  /*15740*/  FSEL R10, R10, -INF , !P1 ;  /* 0xff8000000a0a7808 */ /* 0x000fe40004800000 */
[-C--:B------:R-:W-:Y:S02]  /*15750*/  ISETP.GE.AND P2, PT, R8, R0.reuse, PT ;  /* 0x000000000800720c */ /* 0x080fe40003f46270 */
[-C--:B------:R-:W-:Y:S02]  /*15760*/  ISETP.GE.AND P3, PT, R7, R0.reuse, PT ;  /* 0x000000000700720c */ /* 0x080fe40003f66270 */
[----:B------:R-:W-:Y:S02]  /*15770*/  ISETP.GE.AND P1, PT, R6, R0, PT ;  /* 0x000000000600720c */ /* 0x000fe40003f26270 */
[----:B------:R-:W-:-:S02]  /*15780*/  FSEL R9, R9, -INF , !P6 ;  /* 0xff80000009097808 */ /* 0x000fc40007000000 */
[----:B------:R-:W-:Y:S02]  /*15790*/  FSEL R17, R14, -INF , !P4 ;  /* 0xff8000000e117808 */ /* 0x000fe40006000000 */
[----:B------:R-:W-:Y:S02]  /*157a0*/  I2FP.F32.S32 R8, R8 ;  /* 0x0000000800087245 */ /* 0x000fe40000201400 */
[----:B------:R-:W-:Y:S02]  /*157b0*/  I2FP.F32.S32 R7, R7 ;  /* 0x0000000700077245 */ /* 0x000fe40000201400 */
[----:B------:R-:W-:Y:S01]  /*157c0*/  I2FP.F32.S32 R6, R6 ;  /* 0x0000000600067245 */ /* 0x000fe20000201400 */
[----:B------:R-:W-:Y:S01]  /*157d0*/  FFMA.FTZ R8, R8, UR5, R131 ;  /* 0x0000000508087c23 */ /* 0x000fe20008010083 */
[-C--:B------:R-:W-:Y:S01]  /*157e0*/  ISETP.GE.AND P6, PT, R12, R0.reuse, PT ;  /* 0x000000000c00720c */ /* 0x080fe20003fc6270 */
[----:B------:R-:W-:Y:S01]  /*157f0*/  FFMA.FTZ R7, R7, UR5, R126 ;  /* 0x0000000507077c23 */ /* 0x000fe2000801007e */
[----:B------:R-:W-:Y:S01]  /*15800*/  ISETP.GE.AND P4, PT, R5, R0, PT ;  /* 0x000000000500720c */ /* 0x000fe20003f86270 */
[----:B------:R-:W-:Y:S01]  /*15810*/  FFMA.FTZ R6, R6, UR5, R127 ;  /* 0x0000000506067c23 */ /* 0x000fe2000801007f */
[----:B------:R-:W-:Y:S01]  /*15820*/  I2FP.F32.S32 R14, R5 ;  /* 0x00000005000e7245 */ /* 0x000fe20000201400 */
[----:B------:R-:W-:Y:S01]  /*15830*/  IMAD.U32 R5, RZ, RZ, UR6 ;  /* 0x00000006ff057e24 */ /* 0x000fe2000f8e00ff */
[----:B------:R-:W-:-:S02]  /*15840*/  I2FP.F32.S32 R12, R12 ;  /* 0x0000000c000c7245 */ /* 0x000fc40000201400 */
[--C-:B------:R-:W-:Y:S01]  /*15850*/  LOP3.LUT R19, R19, 0x49, R143.reuse, 0xfe, !PT ;  /* 0x0000004913137812 */ /* 0x100fe200078efe8f */
[----:B------:R-:W-:Y:S01]  /*15860*/  FFMA.FTZ R14, R14, UR5, R130 ;  /* 0x000000050e0e7c23 */ /* 0x000fe20008010082 */
[--C-:B------:R-:W-:Y:S01]  /*15870*/  LOP3.LUT R5, R5, 0x50, R143.reuse, 0xfe, !PT ;  /* 0x0000005005057812 */ /* 0x100fe200078efe8f */
[----:B------:R-:W-:Y:S01]  /*15880*/  FFMA.FTZ R12, R12, UR5, R122 ;  /* 0x000000050c0c7c23 */ /* 0x000fe2000801007a */
[--C-:B------:R-:W-:Y:S02]  /*15890*/  LOP3.LUT R4, R4, 0x51, R143.reuse, 0xfe, !PT ;  /* 0x0000005104047812 */ /* 0x100fe400078efe8f */
[--C-:B------:R-:W-:Y:S02]  /*158a0*/  LOP3.LUT R21, R21, 0x58, R143.reuse, 0xfe, !PT ;  /* 0x0000005815157812 */ /* 0x100fe400078efe8f */
[----:B------:R-:W-:Y:S02]  /*158b0*/  LOP3.LUT R28, R28, 0x41, R143, 0xfe, !PT ;  /* 0x000000411c1c7812 */ /* 0x000fe400078efe8f */
[----:B------:R-:W-:-:S02]  /*158c0*/  FSEL R8, R8, -INF , !P2 ;  /* 0xff80000008087808 */ /* 0x000fc40005000000 */
[----:B------:R-:W-:Y:S02]  /*158d0*/  FSEL R7, R7, -INF , !P3 ;  /* 0xff80000007077808 */ /* 0x000fe40005800000 */
[----:B------:R-:W-:Y:S02]  /*158e0*/  FSEL R6, R6, -INF , !P1 ;  /* 0xff80000006067808 */ /* 0x000fe40004800000 */
[----:B------:R-:W-:Y:S01]  /*158f0*/  LOP3.LUT R32, R32, 0x48, R143, 0xfe, !PT ;  /* 0x0000004820207812 */ /* 0x000fe200078efe8f */
[----:B------:R-:W-:Y:S01]  /*15900*/  BAR.SYNC.DEFER_BLOCKING 0x0 ;  /* 0x0000000000007b1d */ /* 0x000fe20000010000 */
[-C--:B------:R-:W-:Y:S02]  /*15910*/  ISETP.GE.AND P2, PT, R19, R0.reuse, PT ;  /* 0x000000001300720c */ /* 0x080fe40003f46270 */
[-C--:B------:R-:W-:Y:S02]  /*15920*/  ISETP.GE.AND P3, PT, R5, R0.reuse, PT ;  /* 0x000000000500720c */ /* 0x080fe40003f66270 */
[----:B------:R-:W-:-:S02]  /*15930*/  ISETP.GE.AND P1, PT, R4, R0, PT ;  /* 0x000000000400720c */ /* 0x000fc40003f26270 */
[----:B------:R-:W-:Y:S02]  /*15940*/  FSEL R12, R12, -INF , !P6 ;  /* 0xff8000000c0c7808 */ /* 0x000fe40007000000 */
[----:B------:R-:W-:Y:S02]  /*15950*/  I2FP.F32.S32 R19, R19 ;  /* 0x0000001300137245 */ /* 0x000fe40000201400 */
[----:B------:R-:W-:Y:S02]  /*15960*/  I2FP.F32.S32 R5, R5 ;  /* 0x0000000500057245 */ /* 0x000fe40000201400 */
[----:B------:R-:W-:Y:S01]  /*15970*/  I2FP.F32.S32 R4, R4 ;  /* 0x0000000400047245 */ /* 0x000fe20000201400 */
[----:B------:R-:W-:Y:S01]  /*15980*/  FFMA.FTZ R119, R19, UR5, R119 ;  /* 0x0000000513777c23 */ /* 0x000fe20008010077 */
[-C--:B------:R-:W-:Y:S01]  /*15990*/  ISETP.GE.AND P6, PT, R21, R0.reuse, PT ;  /* 0x000000001500720c */ /* 0x080fe20003fc6270 */
[----:B------:R-:W-:Y:S01]  /*159a0*/  FFMA.FTZ R114, R5, UR5, R114 ;  /* 0x0000000505727c23 */ /* 0x000fe20008010072 */
[----:B------:R-:W-:Y:S01]  /*159b0*/  FSEL R16, R16, -INF , !P5 ;  /* 0xff80000010107808 */ /* 0x000fe20006800000 */
[----:B------:R-:W-:Y:S01]  /*159c0*/  FFMA.FTZ R115, R4, UR5, R115 ;  /* 0x0000000504737c23 */ /* 0x000fe20008010073 */
[----:B------:R-:W-:Y:S01]  /*159d0*/  I2FP.F32.S32 R21, R21 ;  /* 0x0000001500157245 */ /* 0x000fe20000201400 */
[----:B------:R-:W-:Y:S01]  /*159e0*/  IMAD.U32 R19, RZ, RZ, UR6 ;  /* 0x00000006ff137e24 */ /* 0x000fe2000f8e00ff */
[----:B------:R-:W-:Y:S01]  /*159f0*/  ISETP.GE.AND P5, PT, R28, R0, PT ;  /* 0x000000001c00720c */ /* 0x000fe20003fa6270 */
[----:B------:R-:W-:Y:S01]  /*15a00*/  IMAD.U32 R5, RZ, RZ, UR6 ;  /* 0x00000006ff057e24 */ /* 0x000fe2000f8e00ff */
[----:B------:R-:W-:Y:S01]  /*15a10*/  FSEL R14, R14, -INF , !P4 ;  /* 0xff8000000e0e7808 */ /* 0x000fe20006000000 */
[----:B------:R-:W-:Y:S01]  /*15a20*/  IMAD.U32 R4, RZ, RZ, UR6 ;  /* 0x00000006ff047e24 */ /* 0x000fe2000f8e00ff */
[----:B------:R-:W-:Y:S01]  /*15a30*/  I2FP.F32.S32 R28, R28 ;  /* 0x0000001c001c7245 */ /* 0x000fe20000201400 */
[----:B------:R-:W-:Y:S01]  /*15a40*/  FFMA.FTZ R110, R21, UR5, R110 ;  /* 0x00000005156e7c23 */ /* 0x000fe2000801006e */
[----:B------:R-:W-:Y:S01]  /*15a50*/  ISETP.GE.AND P4, PT, R32, R0, PT ;  /* 0x000000002000720c */ /* 0x000fe20003f86270 */
[----:B------:R-:W-:Y:S01]  /*15a60*/  IMAD.U32 R21, RZ, RZ, UR6 ;  /* 0x00000006ff157e24 */ /* 0x000fe2000f8e00ff */
[----:B------:R-:W-:Y:S01]  /*15a70*/  I2FP.F32.S32 R32, R32 ;  /* 0x0000002000207245 */ /* 0x000fe20000201400 */
[----:B------:R-:W-:Y:S01]  /*15a80*/  FFMA.FTZ R28, R28, UR5, R123 ;  /* 0x000000051c1c7c23 */ /* 0x000fe2000801007b */
[----:B------:R-:W-:-:S02]  /*15a90*/  LOP3.LUT R20, R20, 0x59, R143, 0xfe, !PT ;  /* 0x0000005914147812 */ /* 0x000fc400078efe8f */
[--C-:B------:R-:W-:Y:S01]  /*15aa0*/  LOP3.LUT R19, R19, 0x60, R143.reuse, 0xfe, !PT ;  /* 0x0000006013137812 */ /* 0x100fe200078efe8f */
[----:B------:R-:W-:Y:S01]  /*15ab0*/  FFMA.FTZ R32, R32, UR5, R118 ;  /* 0x0000000520207c23 */ /* 0x000fe20008010076 */
[--C-:B------:R-:W-:Y:S02]  /*15ac0*/  LOP3.LUT R5, R5, 0x61, R143.reuse, 0xfe, !PT ;  /* 0x0000006105057812 */ /* 0x100fe400078efe8f */
[--C-:B------:R-:W-:Y:S02]  /*15ad0*/  LOP3.LUT R4, R4, 0x68, R143.reuse, 0xfe, !PT ;  /* 0x0000006804047812 */ /* 0x100fe400078efe8f */
[----:B------:R-:W-:Y:S02]  /*15ae0*/  LOP3.LUT R21, R21, 0x69, R143, 0xfe, !PT ;  /* 0x0000006915157812 */ /* 0x000fe400078efe8f */
[----:B------:R-:W-:Y:S02]  /*15af0*/  FSEL R28, R28, -INF , !P5 ;  /* 0xff8000001c1c7808 */ /* 0x000fe40006800000 */
[----:B------:R-:W-:-:S02]  /*15b00*/  ISETP.GE.AND P5, PT, R20, R0, PT ;  /* 0x000000001400720c */ /* 0x000fc40003fa6270 */
[----:B------:R-:W-:Y:S02]  /*15b10*/  FSEL R32, R32, -INF , !P4 ;  /* 0xff80000020207808 */ /* 0x000fe40006000000 */
[----:B------:R-:W-:Y:S02]  /*15b20*/  FSEL R128, R119, -INF , !P2 ;  /* 0xff80000077807808 */ /* 0x000fe40005000000 */
[----:B------:R-:W-:Y:S02]  /*15b30*/  FSEL R129, R114, -INF , !P3 ;  /* 0xff80000072817808 */ /* 0x000fe40005800000 */
[----:B------:R-:W-:Y:S02]  /*15b40*/  I2FP.F32.S32 R20, R20 ;  /* 0x0000001400147245 */ /* 0x000fe40000201400 */
[-C--:B------:R-:W-:Y:S02]  /*15b50*/  ISETP.GE.AND P4, PT, R19, R0.reuse, PT ;  /* 0x000000001300720c */ /* 0x080fe40003f86270 */
[-C--:B------:R-:W-:Y:S01]  /*15b60*/  ISETP.GE.AND P2, PT, R5, R0.reuse, PT ;  /* 0x000000000500720c */ /* 0x080fe20003f46270 */
[----:B------:R-:W-:Y:S01]  /*15b70*/  FFMA.FTZ R111, R20, UR5, R111 ;  /* 0x00000005146f7c23 */ /* 0x000fe2000801006f */
[----:B------:R-:W-:Y:S01]  /*15b80*/  ISETP.GE.AND P3, PT, R4, R0, PT ;  /* 0x000000000400720c */ /* 0x000fe20003f66270 */
[----:B------:R-:W-:Y:S01]  /*15b90*/  IMAD.U32 R20, RZ, RZ, UR6 ;  /* 0x00000006ff147e24 */ /* 0x000fe2000f8e00ff */
[----:B------:R-:W-:-:S02]  /*15ba0*/  FSEL R169, R115, -INF , !P1 ;  /* 0xff80000073a97808 */ /* 0x000fc40004800000 */
[----:B------:R-:W-:Y:S02]  /*15bb0*/  I2FP.F32.S32 R19, R19 ;  /* 0x0000001300137245 */ /* 0x000fe40000201400 */
        /* <DEDUP_REMOVED lines=14> */
[----:B------:R-:W-:Y:S02]  /*15ca0*/  LOP3.LUT R4, R4, 0x9, R143, 0xfe, !PT ;  /* 0x0000000904047812 */ /* 0x000fe400078efe8f */
[----:B------:R-:W-:Y:S02]  /*15cb0*/  FSEL R161, R21, -INF , !P1 ;  /* 0xff80000015a17808 */ /* 0x000fe40004800000 */
[----:B------:R-:W-:-:S02]  /*15cc0*/  LOP3.LUT R143, R143, UR6, RZ, 0xfc, !PT ;  /* 0x000000068f8f7c12 */ /* 0x000fc4000f8efcff */
[----:B------:R-:W-:Y:S02]  /*15cd0*/  PLOP3.LUT P1, PT, PT, PT, UP0, 0x80, 0x0 ;  /* 0x000000000000781c */ /* 0x000fe40003f2f008 */
[----:B------:R-:W-:Y:S02]  /*15ce0*/  FSEL R150, R111, -INF , !P5 ;  /* 0xff8000006f967808 */ /* 0x000fe40006800000 */
[-C--:B------:R-:W-:Y:S02]  /*15cf0*/  ISETP.GE.AND P5, PT, R20, R0.reuse, PT ;  /* 0x000000001400720c */ /* 0x080fe40003fa6270 */
[----:B------:R-:W-:Y:S02]  /*15d00*/  FSEL R153, R106, -INF , !P4 ;  /* 0xff8000006a997808 */ /* 0x000fe40006000000 */
[----:B------:R-:W-:Y:S02]  /*15d10*/  FSEL R168, R110, -INF , !P6 ;  /* 0xff8000006ea87808 */ /* 0x000fe40007000000 */
[----:B------:R-:W-:-:S02]  /*15d20*/  ISETP.GE.AND P4, PT, R19, R0, PT ;  /* 0x000000001300720c */ /* 0x000fc40003f86270 */
[----:B------:R-:W-:Y:S02]  /*15d30*/  FSEL R157, R107, -INF , !P2 ;  /* 0xff8000006b9d7808 */ /* 0x000fe40005000000 */
[----:B------:R-:W-:Y:S02]  /*15d40*/  FSEL R160, R102, -INF , !P3 ;  /* 0xff80000066a07808 */ /* 0x000fe40005800000 */
[----:B------:R-:W-:Y:S02]  /*15d50*/  I2FP.F32.S32 R20, R20 ;  /* 0x0000001400147245 */ /* 0x000fe40000201400 */
[-C--:B------:R-:W-:Y:S02]  /*15d60*/  ISETP.GE.AND P6, PT, R143, R0.reuse, PT ;  /* 0x000000008f00720c */ /* 0x080fe40003fc6270 */
[-C--:B------:R-:W-:Y:S01]  /*15d70*/  ISETP.GE.AND P2, PT, R5, R0.reuse, PT ;  /* 0x000000000500720c */ /* 0x080fe20003f46270 */
[----:B------:R-:W-:Y:S01]  /*15d80*/  FFMA.FTZ R20, R20, UR5, R27 ;  /* 0x0000000514147c23 */ /* 0x000fe2000801001b */
[----:B------:R-:W-:-:S02]  /*15d90*/  ISETP.GE.AND P3, PT, R4, R0, PT ;  /* 0x000000000400720c */ /* 0x000fc40003f66270 */
[----:B------:R-:W-:Y:S02]  /*15da0*/  I2FP.F32.S32 R19, R19 ;  /* 0x0000001300137245 */ /* 0x000fe40000201400 */
[----:B------:R-:W-:Y:S02]  /*15db0*/  I2FP.F32.S32 R143, R143 ;  /* 0x0000008f008f7245 */ /* 0x000fe40000201400 */
[----:B------:R-:W-:Y:S01]  /*15dc0*/  I2FP.F32.S32 R5, R5 ;  /* 0x0000000500057245 */ /* 0x000fe20000201400 */
[----:B------:R-:W-:Y:S01]  /*15dd0*/  FFMA.FTZ R19, R19, UR5, R22 ;  /* 0x0000000513137c23 */ /* 0x000fe20008010016 */
[----:B------:R-:W-:Y:S01]  /*15de0*/  I2FP.F32.S32 R4, R4 ;  /* 0x0000000400047245 */ /* 0x000fe20000201400 */
[----:B------:R-:W-:Y:S01]  /*15df0*/  FFMA.FTZ R26, R143, UR5, R26 ;  /* 0x000000058f1a7c23 */ /* 0x000fe2000801001a */
[----:B------:R-:W-:Y:S01]  /*15e00*/  FSEL R21, R20, -INF , !P5 ;  /* 0xff80000014157808 */ /* 0x000fe20006800000 */
[----:B------:R-:W-:Y:S01]  /*15e10*/  FFMA.FTZ R18, R5, UR5, R18 ;  /* 0x0000000505127c23 */ /* 0x000fe20008010012 */
[----:B------:R-:W-:Y:S01]  /*15e20*/  FSEL R20, R19, -INF , !P4 ;  /* 0xff80000013147808 */ /* 0x000fe20006000000 */
[----:B------:R-:W-:Y:S01]  /*15e30*/  FFMA.FTZ R4, R4, UR5, R23 ;  /* 0x0000000504047c23 */ /* 0x000fe20008010017 */
[----:B------:R-:W-:-:S02]  /*15e40*/  FSEL R22, R26, -INF , !P6 ;  /* 0xff8000001a167808 */ /* 0x000fc40007000000 */
[----:B------:R-:W-:Y:S02]  /*15e50*/  FSEL R18, R18, -INF , !P2 ;  /* 0xff80000012127808 */ /* 0x000fe40005000000 */
[----:B------:R-:W-:Y:S01]  /*15e60*/  FSEL R19, R4, -INF , !P3 ;  /* 0xff80000004137808 */ /* 0x000fe20005800000 */
[----:B------:R-:W-:Y:S06]  /*15e70*/  @!P1 BRA `(.L_x_2764) ;  /* 0x0000000800949947 */ /* 0x000fec0003800000 */
[----:B------:R-:W-:-:S13]  /*15e80*/  PLOP3.LUT P2, PT, PT, PT, UP1, 0x40, 0x0 ;  /* 0x000000000000781c */ /* 0x000fda0003f4e818 */
        /* <DEDUP_REMOVED lines=44> */
[----:B------:R-:W-:Y:S02]  /*16150*/  IMAD.WIDE R100, R4, 0x4, R240 ;  /* 0x0000000404647825 */ /* 0x000fe400078e02f0 */
[----:B------:R1:W2:Y:S04]  /*16160*/  LDG.E R26, desc[UR10][R26.64] ;  /* 0x0000000a1a1a7981 */ /* 0x0002a8000c1e1900 */
[----:B------:R3:W2:Y:S01]  /*16170*/  LDG.E R23, desc[UR10][R100.64] ;  /* 0x0000000a64177981 */ /* 0x0006a2000c1e1900 */
[----:B------:R-:W-:Y:S02]  /*16180*/  IADD3 R98, R98, -R4, RZ ;  /* 0x8000000462627210 */ /* 0x000fe40007ffe0ff */
[----:B------:R-:W4:Y:S03]  /*16190*/  LDC.64 R4, c[0x0][0x230] ;  /* 0x00008c00ff047b82 */ /* 0x000f260000000a00 */
[----:B------:R-:W-:-:S02]  /*161a0*/  IMAD R98, R98, R0, -0x100 ;  /* 0xffffff0062627424 */ /* 0x000fc400078e0200 */
[----:B------:R-:W-:-:S03]  /*161b0*/  IMAD.U32 R0, RZ, RZ, UR6 ;  /* 0x00000006ff007e24 */ /* 0x000fc6000f8e00ff */
[----:B-1----:R-:W-:Y:S01]  /*161c0*/  SHF.R.S32.HI R27, RZ, 0x1f, R98 ;  /* 0x0000001fff1b7819 */ /* 0x002fe20000011462 */
[----:B---3--:R-:W-:Y:S01]  /*161d0*/  IMAD.WIDE.U32 R100, R98, R0, RZ ;  /* 0x0000000062647225 */ /* 0x008fe200078e00ff */
[----:B--2---:R-:W-:-:S03]  /*161e0*/  IADD3 R23, -R26, R23, RZ ;  /* 0x000000171a177210 */ /* 0x004fc60007ffe1ff */
[----:B------:R-:W-:Y:S01]  /*161f0*/  IMAD R26, R27, R0, RZ ;  /* 0x000000001b1a7224 */ /* 0x000fe200078e02ff */
[----:B------:R-:W-:-:S03]  /*16200*/  SHF.R.S32.HI R27, RZ, 0x1f, R23 ;  /* 0x0000001fff1b7819 */ /* 0x000fc60000011417 */
[----:B------:R-:W-:Y:S02]  /*16210*/  IMAD R26, R98, UR7, R26 ;  /* 0x00000007621a7c24 */ /* 0x000fe4000f8e021a */
[-C--:B----4-:R-:W-:Y:S02]  /*16220*/  IMAD R27, R27, R4.reuse, RZ ;  /* 0x000000041b1b7224 */ /* 0x090fe400078e02ff */
[----:B------:R-:W-:Y:S02]  /*16230*/  IMAD.IADD R101, R101, 0x1, R26 ;  /* 0x0000000165657824 */ /* 0x000fe400078e021a */
[C---:B------:R-:W-:Y:S02]  /*16240*/  IMAD R5, R23.reuse, R5, R27 ;  /* 0x0000000517057224 */ /* 0x040fe400078e021b */
[----:B------:R-:W-:-:S04]  /*16250*/  IMAD.WIDE.U32 R100, R23, R4, R100 ;  /* 0x0000000417647225 */ /* 0x000fc800078e0064 */
[----:B------:R-:W-:Y:S01]  /*16260*/  IMAD.MOV.U32 R27, RZ, RZ, R100 ;  /* 0x000000ffff1b7224 */ /* 0x000fe200078e0064 */
[----:B------:R-:W-:Y:S01]  /*16270*/  IADD3 R26, R101, R5, RZ ;  /* 0x00000005651a7210 */ /* 0x000fe20007ffe0ff */
[----:B------:R-:W-:Y:S06]  /*16280*/  BRA `(.L_x_2766) ;  /* 0x0000000000107947 */ /* 0x000fec0003800000 */
.L_x_2765:
[----:B------:R-:W1:Y:S02]  /*16290*/  LDC R0, c[0x0][0x248] ;  /* 0x00009200ff007b82 */ /* 0x000e640000000800 */
[----:B-1----:R-:W-:-:S05]  /*162a0*/  IMAD.SHL.U32 R27, R0, 0x100, RZ ;  /* 0x00000100001b7824 */ /* 0x002fca00078e00ff */
[----:B------:R-:W-:-:S04]  /*162b0*/  IADD3 R27, -R27, RZ, RZ ;  /* 0x000000ff1b1b7210 */ /* 0x000fc80007ffe1ff */
[----:B------:R-:W-:-:S07]  /*162c0*/  SHF.R.S32.HI R26, RZ, 0x1f, R27 ;  /* 0x0000001fff1a7819 */ /* 0x000fce000001141b */
.L_x_2766:
        /* <DEDUP_REMOVED lines=21> */
[C---:B------:R-:W-:Y:S01]  /*16420*/  @!P0 LEA R110, P3, R101.reuse, R242, 0x1 ;  /* 0x000000f2656e8211 */ /* 0x040fe200078608ff */
        /* <DEDUP_REMOVED lines=11> */
[----:B------:R3:W-:Y:S03]  /*164e0*/  @P0 STS.128 [R243+0x2000], RZ ;  /* 0x002000fff3000388 */ /* 0x0007e60000000c00 */
[----:B------:R-:W-:Y:S01]  /*164f0*/  @!P0 LEA.HI.X R111, R101, R223, R100, 0x1, P3 ;  /* 0x000000df656f8211 */ /* 0x000fe200018f0c64 */
[----:B------:R-:W-:-:S02]  /*16500*/  @!P0 IMAD.MOV.U32 R100, RZ, RZ, R27 ;  /* 0x000000ffff648224 */ /* 0x000fc400078e001b */
[----:B------:R-:W-:Y:S02]  /*16510*/  @!P0 IMAD.MOV.U32 R101, RZ, RZ, R26 ;  /* 0x000000ffff658224 */ /* 0x000fe400078e001a */
        /* <DEDUP_REMOVED lines=8> */
[----:B-----5:R-:W-:-:S03]  /*165a0*/  @!P0 LEA R108, P2, R102, R242, 0x1 ;  /* 0x000000f2666c8211 */ /* 0x020fc600078408ff */
[----:B------:R-:W-:Y:S01]  /*165b0*/  @!P0 IMAD.IADD R4, R4, 0x1, R101 ;  /* 0x0000000104048824 */ /* 0x000fe200078e0265 */
[----:B------:R-:W-:Y:S01]  /*165c0*/  @!P0 LEA.HI.X R109, R102, R223, R98, 0x1, P2 ;  /* 0x000000df666d8211 */ /* 0x000fe200010f0c62 */
[----:B------:R-:W-:Y:S01]  /*165d0*/  @!P0 IMAD.MOV.U32 R102, RZ, RZ, R27 ;  /* 0x000000ffff668224 */ /* 0x000fe200078e001b */
[----:B------:R-:W-:-:S03]  /*165e0*/  @!P0 LEA R98, P2, R0, R27, 0x7 ;  /* 0x0000001b00628211 */ /* 0x000fc600078438ff */
[----:B------:R-:W-:Y:S01]  /*165f0*/  @!P0 IMAD.WIDE.U32 R102, R0, 0xa0, R102 ;  /* 0x000000a000668825 */ /* 0x000fe200078e0066 */
[----:B-1----:R-:W-:Y:S01]  /*16600*/  @!P0 LEA R106, P4, R98, R242, 0x1 ;  /* 0x000000f2626a8211 */ /* 0x002fe200078808ff */
[----:B------:R-:W-:Y:S01]  /*16610*/  @!PT LDS RZ, [RZ] ;  /* 0x00000000fffff984 */ /* 0x000fe20000000800 */
[----:B------:R-:W-:Y:S01]  /*16620*/  @!PT LDS RZ, [RZ] ;  /* 0x00000000fffff984 */ /* 0x000fe20000000800 */
[----:B------:R-:W-:Y:S01]  /*16630*/  @!PT LDS RZ, [RZ] ;  /* 0x00000000fffff984 */ /* 0x000fe20000000800 */
[----:B------:R3:W-:Y:S01]  /*16640*/  @!P0 LDGSTS.E.BYPASS.LTC128B.128 [R243+0x2800], desc[UR10][R108.64] ;  /* 0x028000006cf38fae */ /* 0x0007e2000b901d4a */
[----:B------:R-:W-:Y:S01]  /*16650*/  @!P0 LEA.HI.X R23, R0, R26, R23, 0x7, P2 ;  /* 0x0000001a00178211 */ /* 0x000fe200010f3c17 */
[----:B------:R-:W-:Y:S01]  /*16660*/  @!P0 IMAD.IADD R5, R5, 0x1, R103 ;  /* 0x0000000105058824 */ /* 0x000fe200078e0267 */
[-C--:B------:R-:W-:Y:S01]  /*16670*/  @!P0 LEA R118, P3, R102, R242.reuse, 0x1 ;  /* 0x000000f266768211 */ /* 0x080fe200078608ff */
[----:B------:R3:W-:Y:S01]  /*16680*/  @P0 STS.128 [R243+0x3000], RZ ;  /* 0x003000fff3000388 */ /* 0x0007e20000000c00 */
[----:B------:R-:W-:Y:S02]  /*16690*/  @!P0 LEA R114, P2, R100, R242, 0x1 ;  /* 0x000000f264728211 */ /* 0x000fe400078408ff */
[-C--:B------:R-:W-:Y:S02]  /*166a0*/  @!P0 LEA.HI.X R107, R98, R223.reuse, R23, 0x1, P4 ;  /* 0x000000df626b8211 */ /* 0x080fe400020f0c17 */
[----:B------:R-:W-:-:S02]  /*166b0*/  @!P0 LEA.HI.X R119, R102, R223, R5, 0x1, P3 ;  /* 0x000000df66778211 */ /* 0x000fc400018f0c05 */
        /* <DEDUP_REMOVED lines=29> */
.L_x_2768:
[----:B------:R-:W-:Y:S05]  /*16890*/  BSYNC B0 ;  /* 0x0000000000007941 */ /* 0x000fea0003800000 */
.L_x_2767:
[----:B------:R-:W0:Y:S01]  /*168a0*/  LDGDEPBAR ;  /* 0x00000000000079af */ /* 0x000e220000000000 */
[----:B------:R-:W-:-:S04]  /*168b0*/  LEA R242, P0, R27, R242, 0x1 ;  /* 0x000000f21bf27211 */ /* 0x000fc800078008ff */
[----:B------:R-:W-:-:S09]  /*168c0*/  LEA.HI.X R223, R27, R223, R26, 0x1, P0 ;  /* 0x000000df1bdf7211 */ /* 0x000fd200000f0c1a */
.L_x_2764:
        /* <DEDUP_REMOVED lines=71> */
[----:B------:R-:W-:Y:S02]  /*16d40*/  FMNMX.FTZ R0, R21, R0, !PT ;  /* 0x0000000015007209 */ /* 0x000fe40007810000 */
[----:B------:R-:W-:-:S02]  /*16d50*/  FSEL R4, R105, RZ, P2 ;  /* 0x000000ff69047208 */ /* 0x000fc40001000000 */
[----:B------:R-:W-:Y:S02]  /*16d60*/  FMNMX.FTZ R0, R20, R0, !PT ;  /* 0x0000000014007209 */ /* 0x000fe40007810000 */
[----:B------:R-:W-:Y:S01]  /*16d70*/  FSEL R103, R103, RZ, P2 ;  /* 0x000000ff67677208 */ /* 0x000fe20001000000 */
[----:B------:R-:W-:Y:S01]  /*16d80*/  FADD.FTZ R4, R134, -R4 ;  /* 0x8000000486047221 */ /* 0x000fe20000010000 */
        /* <DEDUP_REMOVED lines=11> */
[--C-:B---3--:R-:W-:Y:S01]  /*16e40*/  FFMA.FTZ R111, R90, UR4, -R103.reuse ;  /* 0x000000045a6f7c23 */ /* 0x108fe20008010867 */
        /* <DEDUP_REMOVED lines=82> */
[----:B------:R-:W-:Y:S01]  /*17370*/  FMNMX.FTZ R0, R149, R0, !PT ;  /* 0x0000000095007209 */ /* 0x000fe20007810000 */
[-C--:B-1----:R-:W-:Y:S01]  /*17380*/  FMUL.FTZ R232, R232, R167.reuse ;  /* 0x000000a7e8e87220 */ /* 0x082fe20000410000 */
[-C--:B------:R-:W-:Y:S01]  /*17390*/  FMUL.FTZ R233, R233, R167.reuse ;  /* 0x000000a7e9e97220 */ /* 0x080fe20000410000 */
[-C--:B------:R-:W-:Y:S01]  /*173a0*/  FMUL.FTZ R228, R228, R167.reuse ;  /* 0x000000a7e4e47220 */ /* 0x080fe20000410000 */
[----:B------:R-:W-:Y:S01]  /*173b0*/  FMNMX.FTZ R104, R148, R0, !PT ;  /* 0x0000000094687209 */ /* 0x000fe20007810000 */
[-C--:B------:R-:W-:Y:S01]  /*173c0*/  FMUL.FTZ R229, R229, R167.reuse ;  /* 0x000000a7e5e57220 */ /* 0x080fe20000410000 */
[-C--:B------:R-:W-:Y:S01]  /*173d0*/  FMUL.FTZ R224, R224, R167.reuse ;  /* 0x000000a7e0e07220 */ /* 0x080fe20000410000 */
[----:B------:R-:W-:Y:S01]  /*173e0*/  MUFU.EX2 R145, R145 ;  /* 0x0000009100917308 */ /* 0x000fe20000000800 */
[----:B------:R-:W-:Y:S01]  /*173f0*/  FMNMX.FTZ R104, R142, R104, !PT ;  /* 0x000000688e687209 */ /* 0x000fe20007810000 */
[----:B------:R-:W-:-:S03]  /*17400*/  FMUL.FTZ R225, R225, R167 ;  /* 0x000000a7e1e17220 */ /* 0x000fc60000410000 */
[----:B------:R-:W-:-:S03]  /*17410*/  FMNMX.FTZ R104, R141, R104, !PT ;  /* 0x000000688d687209 */ /* 0x000fc60007810000 */
[----:B------:R-:W1:Y:S01]  /*17420*/  MUFU.EX2 R144, R144 ;  /* 0x0000009000907308 */ /* 0x000e620000000800 */
[----:B------:R-:W-:-:S04]  /*17430*/  FMNMX.FTZ R104, R140, R104, !PT ;  /* 0x000000688c687209 */ /* 0x000fc80007810000 */
[----:B------:R-:W-:-:S03]  /*17440*/  FMNMX.FTZ R104, R139, R104, !PT ;  /* 0x000000688b687209 */ /* 0x000fc60007810000 */
        /* <DEDUP_REMOVED lines=69> */
[----:B------:R-:W1:Y:S01]  /*178a0*/  LDSM.16.MT88.4 R16, [R246+0x5000] ;  /* 0x00500000f610783b */ /* 0x000e620000004200 */
[--C-:B------:R-:W-:Y:S01]  /*178b0*/  FFMA.FTZ R158, R21, UR4, -R55.reuse ;  /* 0x00000004159e7c23 */ /* 0x100fe20008010837 */
[--C-:B------:R-:W-:Y:S01]  /*178c0*/  FFMA.FTZ R155, R20, UR4, -R55.reuse ;  /* 0x00000004149b7c23 */ /* 0x100fe20008010837 */
[----:B------:R-:W-:Y:S01]  /*178d0*/  FMUL.FTZ R5, R5, UR4 ;  /* 0x0000000405057c20 */ /* 0x000fe20008410000 */
[----:B------:R-:W-:Y:S01]  /*178e0*/  MUFU.EX2 R154, R154 ;  /* 0x0000009a009a7308 */ /* 0x000fe20000000800 */
[--C-:B------:R-:W-:Y:S01]  /*178f0*/  FFMA.FTZ R127, R11, UR4, -R55.reuse ;  /* 0x000000040b7f7c23 */ /* 0x100fe20008010837 */
[--C-:B------:R-:W-:Y:S01]  /*17900*/  FFMA.FTZ R123, R10, UR4, -R55.reuse ;  /* 0x000000040a7b7c23 */ /* 0x100fe20008010837 */
[--C-:B------:R-:W-:Y:S01]  /*17910*/  FFMA.FTZ R122, R9, UR4, -R55.reuse ;  /* 0x00000004097a7c23 */ /* 0x100fe20008010837 */
[--C-:B------:R-:W-:Y:S01]  /*17920*/  FFMA.FTZ R117, R8, UR4, -R55.reuse ;  /* 0x0000000408757c23 */ /* 0x100fe20008010837 */
[--C-:B------:R-:W-:Y:S01]  /*17930*/  FFMA.FTZ R113, R7, UR4, -R55.reuse ;  /* 0x0000000407717c23 */ /* 0x100fe20008010837 */
[----:B------:R-:W2:Y:S01]  /*17940*/  LDSM.16.MT88.4 R8, [R245+0x5000] ;  /* 0x00500000f508783b */ /* 0x000ea20000004200 */
[--C-:B------:R-:W-:Y:S01]  /*17950*/  FFMA.FTZ R110, R6, UR4, -R55.reuse ;  /* 0x00000004066e7c23 */ /* 0x100fe20008010837 */
[----:B------:R-:W-:Y:S01]  /*17960*/  MUFU.EX2 R162, R162 ;  /* 0x000000a200a27308 */ /* 0x000fe20000000800 */
[--C-:B------:R-:W-:Y:S01]  /*17970*/  FFMA.FTZ R146, R13, UR4, -R55.reuse ;  /* 0x000000040d927c23 */ /* 0x100fe20008010837 */
[--C-:B------:R-:W-:Y:S01]  /*17980*/  FFMA.FTZ R130, R15, UR4, -R55.reuse ;  /* 0x000000040f827c23 */ /* 0x100fe20008010837 */
[--C-:B------:R-:W-:Y:S01]  /*17990*/  FFMA.FTZ R114, R14, UR4, -R55.reuse ;  /* 0x000000040e727c23 */ /* 0x100fe20008010837 */
[--C-:B------:R-:W-:Y:S01]  /*179a0*/  FFMA.FTZ R112, R12, UR4, -R55.reuse ;  /* 0x000000040c707c23 */ /* 0x100fe20008010837 */
[----:B------:R-:W-:Y:S01]  /*179b0*/  F2FP.BF16.F32.PACK_AB R12, R163, R166 ;  /* 0x000000a6a30c723e */ /* 0x000fe200000010ff */
[----:B------:R-:W-:Y:S01]  /*179c0*/  FMUL.FTZ R20, R236, R167 ;  /* 0x000000a7ec147220 */ /* 0x000fe20000410000 */
[----:B------:R-:W-:Y:S01]  /*179d0*/  F2FP.BF16.F32.PACK_AB R14, R156, R159 ;  /* 0x0000009f9c0e723e */ /* 0x000fe200000010ff */
[----:B------:R-:W3:Y:S01]  /*179e0*/  MUFU.EX2 R158, R158 ;  /* 0x0000009e009e7308 */ /* 0x000ee20000000800 */
[-C--:B------:R-:W-:Y:S01]  /*179f0*/  FMUL.FTZ R21, R237, R167.reuse ;  /* 0x000000a7ed157220 */ /* 0x080fe20000410000 */
[--C-:B------:R-:W-:Y:S01]  /*17a00*/  FFMA.FTZ R121, R28, UR4, -R55.reuse ;  /* 0x000000041c797c23 */ /* 0x100fe20008010837 */
[--C-:B------:R-:W-:Y:S01]  /*17a10*/  FFMA.FTZ R126, R32, UR4, -R55.reuse ;  /* 0x00000004207e7c23 */ /* 0x100fe20008010837 */
[----:B------:R-:W-:Y:S01]  /*17a20*/  LDSM.16.MT88.4 R28, [R246+0x5800] ;  /* 0x00580000f61c783b */ /* 0x000fe20000004200 */
        /* <DEDUP_REMOVED lines=11> */
[----:B------:R5:W1:Y:S01]  /*17ae0*/  MUFU.EX2 R165, R5 ;  /* 0x0000000500a57308 */ /* 0x000a620000000800 */
[----:B---3--:R-:W-:Y:S01]  /*17af0*/  F2FP.BF16.F32.PACK_AB R13, R158, R162 ;  /* 0x000000a29e0d723e */ /* 0x008fe200000010ff */
[--C-:B------:R-:W-:Y:S01]  /*17b00*/  FFMA.FTZ R164, R164, UR4, -R55.reuse ;  /* 0x00000004a4a47c23 */ /* 0x100fe20008010837 */
[--C-:B------:R-:W-:Y:S01]  /*17b10*/  FFMA.FTZ R149, R149, UR4, -R55.reuse ;  /* 0x0000000495957c23 */ /* 0x100fe20008010837 */
[--C-:B------:R-:W-:Y:S01]  /*17b20*/  FFMA.FTZ R148, R148, UR4, -R55.reuse ;  /* 0x0000000494947c23 */ /* 0x100fe20008010837 */
[--C-:B------:R-:W-:Y:S01]  /*17b30*/  FFMA.FTZ R142, R142, UR4, -R55.reuse ;  /* 0x000000048e8e7c23 */ /* 0x100fe20008010837 */
[----:B------:R-:W-:Y:S01]  /*17b40*/  FFMA.FTZ R166, R216, R167, R166 ;  /* 0x000000a7d8a67223 */ /* 0x000fe200000100a6 */
[--C-:B------:R-:W-:Y:S01]  /*17b50*/  FFMA.FTZ R141, R141, UR4, -R55.reuse ;  /* 0x000000048d8d7c23 */ /* 0x100fe20008010837 */
[----:B------:R-:W-:Y:S01]  /*17b60*/  MUFU.EX2 R151, R151 ;  /* 0x0000009700977308 */ /* 0x000fe20000000800 */
[----:B----4-:R-:W-:Y:S01]  /*17b70*/  F2FP.BF16.F32.PACK_AB R15, R154, R155 ;  /* 0x0000009b9a0f723e */ /* 0x010fe200000010ff */
[----:B------:R-:W-:Y:S01]  /*17b80*/  FADD.FTZ R163, R163, R166 ;  /* 0x000000a6a3a37221 */ /* 0x000fe20000010000 */
[--C-:B------:R-:W-:Y:S01]  /*17b90*/  FFMA.FTZ R140, R140, UR4, -R55.reuse ;  /* 0x000000048c8c7c23 */ /* 0x100fe20008010837 */
[--C-:B------:R-:W-:Y:S01]  /*17ba0*/  FFMA.FTZ R139, R139, UR4, -R55.reuse ;  /* 0x000000048b8b7c23 */ /* 0x100fe20008010837 */
[----:B------:R-:W-:Y:S01]  /*17bb0*/  FFMA.FTZ R138, R138, UR4, -R55 ;  /* 0x000000048a8a7c23 */ /* 0x000fe20008010837 */
[----:B------:R-:W-:Y:S01]  /*17bc0*/  FADD.FTZ R163, R159, R163 ;  /* 0x000000a39fa37221 */ /* 0x000fe20000010000 */
[----:B------:R-:W-:Y:S01]  /*17bd0*/  FFMA.FTZ R137, R137, UR4, -R55 ;  /* 0x0000000489897c23 */ /* 0x000fe20008010837 */
[----:B------:R-:W3:Y:S01]  /*17be0*/  MUFU.EX2 R146, R146 ;  /* 0x0000009200927308 */ /* 0x000ee20000000800 */
[----:B-----5:R-:W4:Y:S01]  /*17bf0*/  LDSM.16.MT88.4 R4, [R246+0x5400] ;  /* 0x00540000f604783b */ /* 0x020f220000004200 */
[-C--:B-1----:R-:W-:Y:S01]  /*17c00*/  FMUL.FTZ R22, R238, R165.reuse ;  /* 0x000000a5ee167220 */ /* 0x082fe20000410000 */
        /* <DEDUP_REMOVED lines=9> */
[----:B------:R-:W-:Y:S01]  /*17ca0*/  FFMA.FTZ R162, R217, R165, R162 ;  /* 0x000000a5d9a27223 */ /* 0x000fe200000100a2 */
[----:B------:R-:W-:Y:S01]  /*17cb0*/  FADD.FTZ R163, R156, R163 ;  /* 0x000000a39ca37221 */ /* 0x000fe20000010000 */
[--C-:B------:R-:W-:Y:S01]  /*17cc0*/  FFMA.FTZ R136, R136, UR4, -R55.reuse ;  /* 0x0000000488887c23 */ /* 0x100fe20008010837 */
[----:B------:R-:W-:Y:S01]  /*17cd0*/  FFMA.FTZ R135, R135, UR4, -R55 ;  /* 0x0000000487877c23 */ /* 0x000fe20008010837 */
[----:B------:R-:W1:Y:S01]  /*17ce0*/  MUFU.EX2 R130, R130 ;  /* 0x0000008200827308 */ /* 0x000e620000000800 */
[C---:B------:R-:W-:Y:S01]  /*17cf0*/  HMMA.16816.F32.BF16 R16, R12.reuse, R18, R232 ;  /* 0x000000120c10723c */ /* 0x040fe200000418e8 */
[----:B---3--:R-:W-:Y:S01]  /*17d00*/  F2FP.BF16.F32.PACK_AB R33, R146, R151 ;  /* 0x000000979221723e */ /* 0x008fe200000010ff */
[----:B------:R-:W-:Y:S01]  /*17d10*/  FADD.FTZ R162, R158, R162 ;  /* 0x000000a29ea27221 */ /* 0x000fe20000010000 */
[----:B------:R-:W-:Y:S01]  /*17d20*/  FADD.FTZ R152, R152, R163 ;  /* 0x000000a398987221 */ /* 0x000fe20000010000 */
[--C-:B------:R-:W-:Y:S01]  /*17d30*/  FFMA.FTZ R132, R132, UR4, -R55.reuse ;  /* 0x0000000484847c23 */ /* 0x100fe20008010837 */
[--C-:B------:R-:W-:Y:S01]  /*17d40*/  FFMA.FTZ R70, R70, UR4, -R55.reuse ;  /* 0x0000000446467c23 */ /* 0x100fe20008010837 */
[C---:B--2---:R-:W-:Y:S01]  /*17d50*/  HMMA.16816.F32.BF16 R228, R12.reuse, R8, R228 ;  /* 0x000000080ce4723c */ /* 0x044fe200000418e4 */
[----:B------:R-:W-:Y:S01]  /*17d60*/  MUFU.EX2 R127, R127 ;  /* 0x0000007f007f7308 */ /* 0x000fe20000000800 */
[----:B------:R-:W-:Y:S01]  /*17d70*/  FADD.FTZ R162, R155, R162 ;  /* 0x000000a29ba27221 */ /* 0x000fe20000010000 */
[----:B------:R-:W-:Y:S01]  /*17d80*/  FADD.FTZ R152, R147, R152 ;  /* 0x0000009893987221 */ /* 0x000fe20000010000 */
[--C-:B------:R-:W-:Y:S01]  /*17d90*/  FFMA.FTZ R68, R68, UR4, -R55.reuse ;  /* 0x0000000444447c23 */ /* 0x100fe20008010837 */
[--C-:B------:R-:W-:Y:S01]  /*17da0*/  FFMA.FTZ R66, R66, UR4, -R55.reuse ;  /* 0x0000000442427c23 */ /* 0x100fe20008010837 */
[----:B------:R-:W-:Y:S01]  /*17db0*/  HMMA.16816.F32.BF16 R224, R12, R10, R224 ;  /* 0x0000000a0ce0723c */ /* 0x000fe200000418e0 */
[----:B------:R-:W2:Y:S01]  /*17dc0*/  LDSM.16.MT88.4 R8, [R245+0x5800] ;  /* 0x00580000f508783b */ /* 0x000ea20000004200 */
[----:B------:R-:W-:Y:S01]  /*17dd0*/  FADD.FTZ R154, R154, R162 ;  /* 0x000000a29a9a7221 */ /* 0x000fe20000010000 */
[----:B------:R-:W3:Y:S01]  /*17de0*/  MUFU.EX2 R123, R123 ;  /* 0x0000007b007b7308 */ /* 0x000ee20000000800 */
[----:B-1----:R-:W-:Y:S01]  /*17df0*/  F2FP.BF16.F32.PACK_AB R35, R130, R143 ;  /* 0x0000008f8223723e */ /* 0x002fe200000010ff */
[----:B------:R-:W-:Y:S01]  /*17e00*/  FADD.FTZ R152, R145, R152 ;  /* 0x0000009891987221 */ /* 0x000fe20000010000 */
[----:B------:R-:W-:Y:S01]  /*17e10*/  FADD.FTZ R151, R151, R154 ;  /* 0x0000009a97977221 */ /* 0x000fe20000010000 */
        /* <DEDUP_REMOVED lines=8> */
[--C-:B------:R-:W-:Y:S01]  /*17ea0*/  FFMA.FTZ R62, R62, UR4, -R55.reuse ;  /* 0x000000043e3e7c23 */ /* 0x100fe20008010837 */
        /* <DEDUP_REMOVED lines=8> */
[C---:B------:R-:W-:Y:S01]  /*17f30*/  HMMA.16816.F32.BF16 R228, R32.reuse, R24, R228 ;  /* 0x0000001820e4723c */ /* 0x040fe200000418e4 */
[----:B------:R-:W-:Y:S01]  /*17f40*/  FFMA.FTZ R42, R42, UR4, -R55 ;  /* 0x000000042a2a7c23 */ /* 0x000fe20008010837 */
[----:B------:R-:W-:Y:S01]  /*17f50*/  FADD.FTZ R130, R127, R130 ;  /* 0x000000827f827221 */ /* 0x000fe20000010000 */
[----:B------:R-:W3:Y:S01]  /*17f60*/  MUFU.EX2 R114, R114 ;  /* 0x0000007200727308 */ /* 0x000ee20000000800 */
[----:B------:R-:W-:Y:S01]  /*17f70*/  FADD.FTZ R131, R124, R131 ;  /* 0x000000837c837221 */ /* 0x000fe20000010000 */
[----:B------:R-:W-:Y:S01]  /*17f80*/  FFMA.FTZ R41, R41, UR4, -R55 ;  /* 0x0000000429297c23 */ /* 0x000fe20008010837 */
[----:B------:R-:W-:Y:S01]  /*17f90*/  HMMA.16816.F32.BF16 R224, R32, R26, R224 ;  /* 0x0000001a20e0723c */ /* 0x000fe200000418e0 */
[----:B------:R-:W5:Y:S01]  /*17fa0*/  LDSM.16.MT88.4 R24, [R245+0x5c00] ;  /* 0x005c0000f518783b */ /* 0x000f620000004200 */
[----:B------:R-:W-:Y:S01]  /*17fb0*/  FADD.FTZ R130, R123, R130 ;  /* 0x000000827b827221 */ /* 0x000fe20000010000 */
[----:B------:R-:W-:Y:S01]  /*17fc0*/  FADD.FTZ R131, R120, R131 ;  /* 0x0000008378837221 */ /* 0x000fe20000010000 */
[----:B------:R-:W-:Y:S01]  /*17fd0*/  FFMA.FTZ R38, R38, UR4, -R55 ;  /* 0x0000000426267c23 */ /* 0x000fe20008010837 */
[----:B------:R-:W2:Y:S01]  /*17fe0*/  MUFU.EX2 R117, R117 ;  /* 0x0000007500757308 */ /* 0x000ea20000000800 */
[----:B-1----:R-:W-:Y:S01]  /*17ff0*/  F2FP.BF16.F32.PACK_AB R15, R118, R122 ;  /* 0x0000007a760f723e */ /* 0x002fe200000010ff */
[----:B------:R-:W-:Y:S01]  /*18000*/  FADD.FTZ R122, R122, R130 ;  /* 0x000000827a7a7221 */ /* 0x000fe20000010000 */
[----:B------:R-:W-:Y:S01]  /*18010*/  F2FP.BF16.F32.PACK_AB R32, R116, R119 ;  /* 0x000000777420723e */ /* 0x000fe200000010ff */
[----:B------:R-:W-:Y:S01]  /*18020*/  FADD.FTZ R119, R119, R131 ;  /* 0x0000008377777221 */ /* 0x000fe20000010000 */
[----:B------:R-:W-:Y:S01]  /*18030*/  F2FP.BF16.F32.PACK_AB R34, R111, R115 ;  /* 0x000000736f22723e */ /* 0x000fe200000010ff */
[----:B------:R-:W-:Y:S01]  /*18040*/  FADD.FTZ R122, R118, R122 ;  /* 0x0000007a767a7221 */ /* 0x000fe20000010000 */
[----:B------:R-:W-:Y:S01]  /*18050*/  FFMA.FTZ R36, R36, UR4, -R55 ;  /* 0x0000000424247c23 */ /* 0x000fe20008010837 */
[C---:B------:R-:W-:Y:S01]  /*18060*/  HMMA.16816.F32.BF16 R20, R12.reuse, R28, R20 ;  /* 0x0000001c0c14723c */ /* 0x040fe20000041814 */
[----:B------:R-:W1:Y:S01]  /*18070*/  MUFU.EX2 R113, R113 ;  /* 0x0000007100717308 */ /* 0x000e620000000800 */
[----:B---3--:R-:W-:Y:S01]  /*18080*/  FADD.FTZ R122, R114, R122 ;  /* 0x0000007a727a7221 */ /* 0x008fe20000010000 */
[----:B------:R-:W-:Y:S01]  /*18090*/  FADD.FTZ R119, R116, R119 ;  /* 0x0000007774777221 */ /* 0x000fe20000010000 */
[----:B------:R-:W-:Y:S01]  /*180a0*/  FFMA.FTZ R43, R43, UR4, -R55 ;  /* 0x000000042b2b7c23 */ /* 0x000fe20008010837 */
[----:B------:R-:W-:Y:S01]  /*180b0*/  LDSM.16.MT88.4 R232, [R246+0x8c00] ;  /* 0x008c0000f6e8783b */ /* 0x000fe20000004200 */
[C---:B------:R-:W-:Y:S01]  /*180c0*/  HMMA.16816.F32.BF16 R28, R12.reuse, R30, R16 ;  /* 0x0000001e0c1c723c */ /* 0x040fe20000041810 */
[----:B------:R-:W-:Y:S01]  /*180d0*/  FADD.FTZ R115, R115, R119 ;  /* 0x0000007773737221 */ /* 0x000fe20000010000 */
[----:B------:R-:W-:Y:S01]  /*180e0*/  FFMA.FTZ R216, R94, UR4, -R103 ;  /* 0x000000045ed87c23 */ /* 0x000fe20008010867 */
[----:B------:R-:W3:Y:S01]  /*180f0*/  MUFU.EX2 R110, R110 ;  /* 0x0000006e006e7308 */ /* 0x000ee20000000800 */
[----:B------:R-:W5:Y:S01]  /*18100*/  LDSM.16.MT88.4 R16, [R246+0x6000] ;  /* 0x00600000f610783b */ /* 0x000f620000004200 */
[C---:B--2---:R-:W-:Y:S01]  /*18110*/  F2FP.BF16.F32.PACK_AB R33, R117.reuse, R114 ;  /* 0x000000727521723e */ /* 0x044fe200000010ff */
[----:B------:R-:W-:Y:S01]  /*18120*/  HMMA.16816.F32.BF16 R228, R12, R8, R228 ;  /* 0x000000080ce4723c */ /* 0x000fe200000418e4 */
[----:B------:R-:W-:Y:S01]  /*18130*/  FADD.FTZ R117, R117, R122 ;  /* 0x0000007a75757221 */ /* 0x000fe20000010000 */
[----:B------:R-:W-:Y:S01]  /*18140*/  FADD.FTZ R115, R111, R115 ;  /* 0x000000736f737221 */ /* 0x000fe20000010000 */
[----:B------:R-:W-:-:S02]  /*18150*/  FFMA.FTZ R217, R92, UR4, -R55 ;  /* 0x000000045cd97c23 */ /* 0x000fc40008010837 */
[----:B------:R-:W-:Y:S01]  /*18160*/  MUFU.EX2 R112, R112 ;  /* 0x0000007000707308 */ /* 0x000fe20000000800 */
[----:B------:R-:W-:Y:S01]  /*18170*/  HMMA.16816.F32.BF16 R224, R12, R10, R224 ;  /* 0x0000000a0ce0723c */ /* 0x000fe200000418e0 */
[----:B------:R-:W2:Y:S01]  /*18180*/  LDSM.16.MT88.4 R8, [R245+0x6000] ;  /* 0x00600000f508783b */ /* 0x000ea20000004200 */
[----:B-1----:R-:W-:Y:S01]  /*18190*/  FADD.FTZ R117, R113, R117 ;  /* 0x0000007571757221 */ /* 0x002fe20000010000 */
[----:B------:R-:W-:-:S04]  /*181a0*/  FADD.FTZ R115, R109, R115 ;  /* 0x000000736d737221 */ /* 0x000fc80000010000 */
[----:B------:R-:W1:Y:S01]  /*181b0*/  MUFU.EX2 R121, R121 ;  /* 0x0000007900797308 */ /* 0x000e620000000800 */
[C---:B---3--:R-:W-:Y:S01]  /*181c0*/  F2FP.BF16.F32.PACK_AB R35, R110.reuse, R113 ;  /* 0x000000716e23723e */ /* 0x048fe200000010ff */
[----:B------:R-:W-:Y:S01]  /*181d0*/  FADD.FTZ R117, R110, R117 ;  /* 0x000000756e757221 */ /* 0x000fe20000010000 */
[C---:B------:R-:W-:Y:S01]  /*181e0*/  F2FP.BF16.F32.PACK_AB R12, R108.reuse, R109 ;  /* 0x0000006d6c0c723e */ /* 0x040fe200000010ff */
        /* <DEDUP_REMOVED lines=9> */
[C---:B-1----:R-:W-:Y:S01]  /*18280*/  F2FP.BF16.F32.PACK_AB R13, R121.reuse, R112 ;  /* 0x00000070790d723e */ /* 0x042fe200000010ff */
[----:B------:R-:W-:Y:S01]  /*18290*/  FADD.FTZ R112, R112, R117 ;  /* 0x0000007570707221 */ /* 0x000fe20000010000 */
[----:B------:R-:W-:Y:S01]  /*182a0*/  FADD.FTZ R106, R102, R106 ;  /* 0x0000006a666a7221 */ /* 0x000fe20000010000 */
[C---:B-----5:R-:W-:Y:S02]  /*182b0*/  HMMA.16816.F32.BF16 R228, R32.reuse, R24, R228 ;  /* 0x0000001820e4723c */ /* 0x060fe400000418e4 */
[----:B------:R-:W-:Y:S01]  /*182c0*/  FADD.FTZ R112, R121, R112 ;  /* 0x0000007079707221 */ /* 0x000fe20000010000 */
[----:B------:R-:W-:Y:S03]  /*182d0*/  MUFU.EX2 R129, R129 ;  /* 0x0000008100817308 */ /* 0x000fe60000000800 */
[----:B------:R-:W-:Y:S01]  /*182e0*/  HMMA.16816.F32.BF16 R224, R32, R26, R224 ;  /* 0x0000001a20e0723c */ /* 0x000fe200000418e0 */
[----:B------:R-:W1:Y:S04]  /*182f0*/  LDSM.16.MT88.4 R24, [R245+0x6400] ;  /* 0x00640000f518783b */ /* 0x000e680000004200 */
[----:B------:R-:W5:Y:S01]  /*18300*/  MUFU.EX2 R133, R133 ;  /* 0x0000008500857308 */ /* 0x000f620000000800 */
[----:B---3--:R-:W-:Y:S01]  /*18310*/  F2FP.BF16.F32.PACK_AB R15, R128, R126 ;  /* 0x0000007e800f723e */ /* 0x008fe200000010ff */
[----:B------:R-:W-:Y:S01]  /*18320*/  FADD.FTZ R126, R126, R112 ;  /* 0x000000707e7e7221 */ /* 0x000fe20000010000 */
[C---:B------:R-:W-:Y:S01]  /*18330*/  F2FP.BF16.F32.PACK_AB R32, R101.reuse, R102 ;  /* 0x000000666520723e */ /* 0x040fe200000010ff */
[----:B------:R-:W-:Y:S01]  /*18340*/  FADD.FTZ R101, R101, R106 ;  /* 0x0000006a65657221 */ /* 0x000fe20000010000 */
[----:B------:R-:W-:Y:S01]  /*18350*/  F2FP.BF16.F32.PACK_AB R34, R99, R100 ;  /* 0x000000646322723e */ /* 0x000fe200000010ff */
[----:B------:R-:W-:-:S02]  /*18360*/  FADD.FTZ R126, R128, R126 ;  /* 0x0000007e807e7221 */ /* 0x000fc40000010000 */
[----:B------:R-:W3:Y:S01]  /*18370*/  MUFU.EX2 R134, R134 ;  /* 0x0000008600867308 */ /* 0x000ee20000000800 */
[----:B------:R-:W-:Y:S01]  /*18380*/  HMMA.16816.F32.BF16 R20, R12, R16, R20 ;  /* 0x000000100c14723c */ /* 0x000fe20000041814 */
[----:B------:R-:W-:-:S04]  /*18390*/  FADD.FTZ R101, R100, R101 ;  /* 0x0000006564657221 */ /* 0x000fc80000010000 */
[----:B------:R-:W-:Y:S01]  /*183a0*/  FADD.FTZ R101, R99, R101 ;  /* 0x0000006563657221 */ /* 0x000fe20000010000 */
[C---:B------:R-:W-:Y:S01]  /*183b0*/  HMMA.16816.F32.BF16 R28, R12.reuse, R18, R28 ;  /* 0x000000120c1c723c */ /* 0x040fe2000004181c */
[----:B------:R-:W4:Y:S01]  /*183c0*/  MUFU.EX2 R150, R150 ;  /* 0x0000009600967308 */ /* 0x000f220000000800 */
        /* <DEDUP_REMOVED lines=23> */
[----:B------:R-:W4:Y:S01]  /*18540*/  LDSM.16.MT88.4 R4, [R246+0x6c00] ;  /* 0x006c0000f604783b */ /* 0x000f220000004200 */
[C---:B---3--:R-:W-:Y:S01]  /*18550*/  F2FP.BF16.F32.PACK_AB R13, R157.reuse, R153 ;  /* 0x000000999d0d723e */ /* 0x048fe200000010ff */
[----:B------:R-:W-:Y:S01]  /*18560*/  FADD.FTZ R150, R157, R150 ;  /* 0x000000969d967221 */ /* 0x000fe20000010000 */
[----:B------:R-:W-:Y:S01]  /*18570*/  FADD.FTZ R96, R96, R98 ;  /* 0x0000006260607221 */ /* 0x000fe20000010000 */
[----:B-1----:R-:W-:Y:S03]  /*18580*/  HMMA.16816.F32.BF16 R228, R32, R24, R228 ;  /* 0x0000001820e4723c */ /* 0x002fe600000418e4 */
[----:B------:R-:W-:Y:S01]  /*18590*/  MUFU.EX2 R164, R164 ;  /* 0x000000a400a47308 */ /* 0x000fe20000000800 */
[----:B------:R-:W-:-:S02]  /*185a0*/  FADD.FTZ R96, R95, R96 ;  /* 0x000000605f607221 */ /* 0x000fc40000010000 */
[----:B------:R-:W-:Y:S01]  /*185b0*/  HMMA.16816.F32.BF16 R224, R32, R26, R224 ;  /* 0x0000001a20e0723c */ /* 0x000fe200000418e0 */
[----:B------:R-:W1:Y:S04]  /*185c0*/  LDSM.16.MT88.4 R24, [R245+0x6c00] ;  /* 0x006c0000f518783b */ /* 0x000e680000004200 */
[----:B------:R-:W3:Y:S01]  /*185d0*/  MUFU.EX2 R149, R149 ;  /* 0x0000009500957308 */ /* 0x000ee20000000800 */
        /* <DEDUP_REMOVED lines=22> */
[----:B--2---:R-:W-:Y:S01]  /*18740*/  F2FP.BF16.F32.PACK_AB R35, R142, R148 ;  /* 0x000000948e23723e */ /* 0x004fe200000010ff */
[----:B------:R-:W-:-:S04]  /*18750*/  FADD.FTZ R148, R148, R164 ;  /* 0x000000a494947221 */ /* 0x000fc80000010000 */
[----:B------:R-:W-:Y:S02]  /*18760*/  FADD.FTZ R148, R142, R148 ;  /* 0x000000948e947221 */ /* 0x000fe40000010000 */
[----:B------:R-:W2:Y:S01]  /*18770*/  MUFU.EX2 R86, R86 ;  /* 0x0000005600567308 */ /* 0x000ea20000000800 */
[C---:B----4-:R-:W-:Y:S06]  /*18780*/  HMMA.16816.F32.BF16 R20, R32.reuse, R4, R20 ;  /* 0x000000042014723c */ /* 0x050fec0000041814 */
[----:B------:R-:W-:Y:S01]  /*18790*/  HMMA.16816.F32.BF16 R28, R32, R6, R28 ;  /* 0x00000006201c723c */ /* 0x000fe2000004181c */
[----:B------:R-:W4:Y:S01]  /*187a0*/  MUFU.EX2 R85, R85 ;  /* 0x0000005500557308 */ /* 0x000f220000000800 */
[----:B------:R-:W3:Y:S01]  /*187b0*/  LDSM.16.MT88.4 R4, [R246+0x7400] ;  /* 0x00740000f604783b */ /* 0x000ee20000004200 */
[----:B-----5:R-:W-:Y:S01]  /*187c0*/  F2FP.BF16.F32.PACK_AB R12, R87, R88 ;  /* 0x00000058570c723e */ /* 0x020fe200000010ff */
[----:B------:R-:W-:-:S02]  /*187d0*/  FADD.FTZ R88, R88, R90 ;  /* 0x0000005a58587221 */ /* 0x000fc40000010000 */
[C---:B-1----:R-:W-:Y:S02]  /*187e0*/  HMMA.16816.F32.BF16 R228, R32.reuse, R24, R228 ;  /* 0x0000001820e4723c */ /* 0x042fe400000418e4 */
[----:B------:R-:W-:Y:S01]  /*187f0*/  FADD.FTZ R88, R87, R88 ;  /* 0x0000005857587221 */ /* 0x000fe20000010000 */
[----:B------:R-:W-:Y:S03]  /*18800*/  MUFU.EX2 R141, R141 ;  /* 0x0000008d008d7308 */ /* 0x000fe60000000800 */
[----:B------:R-:W-:Y:S01]  /*18810*/  HMMA.16816.F32.BF16 R224, R32, R26, R224 ;  /* 0x0000001a20e0723c */ /* 0x000fe200000418e0 */
[----:B------:R-:W1:Y:S01]  /*18820*/  LDSM.16.MT88.4 R24, [R245+0x7400] ;  /* 0x00740000f518783b */ /* 0x000e620000004200 */
[----:B--2---:R-:W-:-:S03]  /*18830*/  FADD.FTZ R88, R86, R88 ;  /* 0x0000005856587221 */ /* 0x004fc60000010000 */
[----:B------:R-:W2:Y:S01]  /*18840*/  MUFU.EX2 R140, R140 ;  /* 0x0000008c008c7308 */ /* 0x000ea20000000800 */
[C---:B----4-:R-:W-:Y:S01]  /*18850*/  F2FP.BF16.F32.PACK_AB R14, R85.reuse, R86 ;  /* 0x00000056550e723e */ /* 0x050fe200000010ff */
[----:B------:R-:W-:-:S06]  /*18860*/  FADD.FTZ R85, R85, R88 ;  /* 0x0000005855557221 */ /* 0x000fcc0000010000 */
[----:B------:R-:W4:Y:S08]  /*18870*/  MUFU.EX2 R139, R139 ;  /* 0x0000008b008b7308 */ /* 0x000f300000000800 */
[----:B------:R-:W5:Y:S01]  /*18880*/  MUFU.EX2 R138, R138 ;  /* 0x0000008a008a7308 */ /* 0x000f620000000800 */
[----:B--2---:R-:W-:Y:S01]  /*18890*/  F2FP.BF16.F32.PACK_AB R13, R140, R141 ;  /* 0x0000008d8c0d723e */ /* 0x004fe200000010ff */
[----:B------:R-:W-:-:S04]  /*188a0*/  FADD.FTZ R141, R141, R148 ;  /* 0x000000948d8d7221 */ /* 0x000fc80000010000 */
[----:B------:R-:W-:Y:S02]  /*188b0*/  FADD.FTZ R141, R140, R141 ;  /* 0x0000008d8c8d7221 */ /* 0x000fe40000010000 */
[----:B------:R-:W2:Y:S02]  /*188c0*/  MUFU.EX2 R84, R84 ;  /* 0x0000005400547308 */ /* 0x000ea40000000800 */
[----:B----4-:R-:W-:-:S06]  /*188d0*/  FADD.FTZ R141, R139, R141 ;  /* 0x0000008d8b8d7221 */ /* 0x010fcc0000010000 */
        /* <DEDUP_REMOVED lines=8> */
[----:B------:R-:W5:Y:S01]  /*18960*/  LDSM.16.MT88.4 R16, [R246+0x7800] ;  /* 0x00780000f610783b */ /* 0x000f620000004200 */
[C---:B----4-:R-:W-:Y:S01]  /*18970*/  F2FP.BF16.F32.PACK_AB R32, R83.reuse, R84 ;  /* 0x000000545320723e */ /* 0x050fe200000010ff */
[----:B------:R-:W-:Y:S02]  /*18980*/  FADD.FTZ R85, R83, R85 ;  /* 0x0000005553557221 */ /* 0x000fe40000010000 */
[C---:B---3--:R-:W-:Y:S03]  /*18990*/  HMMA.16816.F32.BF16 R228, R12.reuse, R8, R228 ;  /* 0x000000080ce4723c */ /* 0x048fe600000418e4 */
[----:B------:R-:W3:Y:S03]  /*189a0*/  MUFU.EX2 R137, R137 ;  /* 0x0000008900897308 */ /* 0x000ee60000000800 */
[----:B------:R-:W-:Y:S01]  /*189b0*/  HMMA.16816.F32.BF16 R224, R12, R10, R224 ;  /* 0x0000000a0ce0723c */ /* 0x000fe200000418e0 */
[----:B------:R-:W4:Y:S04]  /*189c0*/  LDSM.16.MT88.4 R8, [R245+0x7800] ;  /* 0x00780000f508783b */ /* 0x000f280000004200 */
[----:B------:R-:W1:Y:S01]  /*189d0*/  MUFU.EX2 R136, R136 ;  /* 0x0000008800887308 */ /* 0x000e620000000800 */
[----:B--2---:R-:W-:Y:S01]  /*189e0*/  F2FP.BF16.F32.PACK_AB R34, R81, R82 ;  /* 0x000000525122723e */ /* 0x004fe200000010ff */
[----:B------:R-:W2:Y:S01]  /*189f0*/  LDSM.16.MT88.4 R12, [R246+0x7c00] ;  /* 0x007c0000f60c783b */ /* 0x000ea20000004200 */
[----:B------:R-:W-:-:S04]  /*18a00*/  FADD.FTZ R82, R82, R85 ;  /* 0x0000005552527221 */ /* 0x000fc80000010000 */
[----:B------:R-:W-:Y:S01]  /*18a10*/  FADD.FTZ R82, R81, R82 ;  /* 0x0000005251527221 */ /* 0x000fe20000010000 */
        /* <DEDUP_REMOVED lines=10> */
[----:B------:R-:W-:Y:S01]  /*18ac0*/  MUFU.EX2 R78, R78 ;  /* 0x0000004e004e7308 */ /* 0x000fe20000000800 */
[C---:B------:R-:W-:Y:S06]  /*18ad0*/  HMMA.16816.F32.BF16 R20, R32.reuse, R4, R20 ;  /* 0x000000042014723c */ /* 0x040fec0000041814 */
[----:B------:R-:W-:Y:S01]  /*18ae0*/  HMMA.16816.F32.BF16 R28, R32, R6, R28 ;  /* 0x00000006201c723c */ /* 0x000fe2000004181c */
[----:B------:R-:W3:Y:S01]  /*18af0*/  MUFU.EX2 R77, R77 ;  /* 0x0000004d004d7308 */ /* 0x000ee20000000800 */
[----:B-1----:R-:W-:Y:S01]  /*18b00*/  F2FP.BF16.F32.PACK_AB R4, R79, R80 ;  /* 0x000000504f04723e */ /* 0x002fe200000010ff */
[----:B------:R-:W-:-:S03]  /*18b10*/  FADD.FTZ R80, R80, R82 ;  /* 0x0000005250507221 */ /* 0x000fc60000010000 */
[C---:B------:R-:W-:Y:S01]  /*18b20*/  HMMA.16816.F32.BF16 R228, R32.reuse, R24, R228 ;  /* 0x0000001820e4723c */ /* 0x040fe200000418e4 */
[----:B------:R-:W-:Y:S02]  /*18b30*/  FADD.FTZ R80, R79, R80 ;  /* 0x000000504f507221 */ /* 0x000fe40000010000 */
[----:B------:R-:W-:Y:S03]  /*18b40*/  MUFU.EX2 R70, R70 ;  /* 0x0000004600467308 */ /* 0x000fe60000000800 */
[----:B------:R-:W-:Y:S01]  /*18b50*/  HMMA.16816.F32.BF16 R224, R32, R26, R224 ;  /* 0x0000001a20e0723c */ /* 0x000fe200000418e0 */
[----:B------:R-:W-:Y:S01]  /*18b60*/  FFMA.FTZ R25, R60, UR4, -R55 ;  /* 0x000000043c197c23 */ /* 0x000fe20008010837 */
[----:B------:R-:W-:Y:S01]  /*18b70*/  FFMA.FTZ R24, R47, UR4, -R103 ;  /* 0x000000042f187c23 */ /* 0x000fe20008010867 */
[--C-:B------:R-:W-:Y:S02]  /*18b80*/  FFMA.FTZ R47, R48, UR4, -R55.reuse ;  /* 0x00000004302f7c23 */ /* 0x100fe40008010837 */
[----:B------:R-:W1:Y:S01]  /*18b90*/  MUFU.EX2 R68, R68 ;  /* 0x0000004400447308 */ /* 0x000e620000000800 */
[----:B---3--:R-:W-:Y:S01]  /*18ba0*/  F2FP.BF16.F32.PACK_AB R6, R77, R78 ;  /* 0x0000004e4d06723e */ /* 0x008fe200000010ff */
[--C-:B------:R-:W-:Y:S01]  /*18bb0*/  FFMA.FTZ R26, R58, UR4, -R55.reuse ;  /* 0x000000043a1a7c23 */ /* 0x100fe20008010837 */
[--C-:B------:R-:W-:Y:S01]  /*18bc0*/  FFMA.FTZ R27, R56, UR4, -R55.reuse ;  /* 0x00000004381b7c23 */ /* 0x100fe20008010837 */
[--C-:B------:R-:W-:Y:S01]  /*18bd0*/  FFMA.FTZ R32, R54, UR4, -R55.reuse ;  /* 0x0000000436207c23 */ /* 0x100fe20008010837 */
[--C-:B------:R-:W-:Y:S01]  /*18be0*/  FFMA.FTZ R33, R52, UR4, -R55.reuse ;  /* 0x0000000434217c23 */ /* 0x100fe20008010837 */
[----:B------:R-:W-:Y:S01]  /*18bf0*/  FFMA.FTZ R35, R50, UR4, -R55 ;  /* 0x0000000432237c23 */ /* 0x000fe20008010837 */
[----:B------:R-:W-:Y:S01]  /*18c00*/  FFMA.FTZ R34, R45, UR4, -R103 ;  /* 0x000000042d227c23 */ /* 0x000fe20008010867 */
[----:B------:R-:W-:Y:S01]  /*18c10*/  MUFU.EX2 R66, R66 ;  /* 0x0000004200427308 */ /* 0x000fe20000000800 */
[----:B------:R-:W-:Y:S01]  /*18c20*/  FFMA.FTZ R45, R44, UR4, -R55 ;  /* 0x000000042c2d7c23 */ /* 0x000fe20008010837 */
[----:B------:R-:W-:-:S04]  /*18c30*/  FADD.FTZ R78, R78, R80 ;  /* 0x000000504e4e7221 */ /* 0x000fc80000010000 */
[----:B------:R-:W-:Y:S02]  /*18c40*/  FADD.FTZ R78, R77, R78 ;  /* 0x0000004e4d4e7221 */ /* 0x000fe40000010000 */
        /* <DEDUP_REMOVED lines=9> */
[C---:B-----5:R-:W-:Y:S01]  /*18ce0*/  HMMA.16816.F32.BF16 R20, R4.reuse, R16, R20 ;  /* 0x000000100414723c */ /* 0x060fe20000041814 */
[----:B------:R-:W-:Y:S05]  /*18cf0*/  MUFU.EX2 R74, R74 ;  /* 0x0000004a004a7308 */ /* 0x000fea0000000800 */
[C---:B------:R-:W-:Y:S01]  /*18d00*/  HMMA.16816.F32.BF16 R28, R4.reuse, R18, R28 ;  /* 0x00000012041c723c */ /* 0x040fe2000004181c */
[----:B------:R-:W3:Y:S02]  /*18d10*/  LDSM.16.MT88.4 R16, [R245+0x7c00] ;  /* 0x007c0000f510783b */ /* 0x000ee40000004200 */
[----:B------:R-:W5:Y:S03]  /*18d20*/  MUFU.EX2 R73, R73 ;  /* 0x0000004900497308 */ /* 0x000f660000000800 */
[C---:B----4-:R-:W-:Y:S05]  /*18d30*/  HMMA.16816.F32.BF16 R228, R4.reuse, R8, R228 ;  /* 0x0000000804e4723c */ /* 0x050fea00000418e4 */
[----:B------:R-:W-:Y:S01]  /*18d40*/  MUFU.EX2 R62, R62 ;  /* 0x0000003e003e7308 */ /* 0x000fe20000000800 */
[----:B------:R-:W-:Y:S01]  /*18d50*/  HMMA.16816.F32.BF16 R224, R4, R10, R224 ;  /* 0x0000000a04e0723c */ /* 0x000fe200000418e0 */
[----:B------:R-:W4:Y:S06]  /*18d60*/  LDSM.16.MT88.4 R8, [R246+0x8000] ;  /* 0x00800000f608783b */ /* 0x000f2c0000004200 */
[----:B------:R-:W2:Y:S01]  /*18d70*/  MUFU.EX2 R25, R25 ;  /* 0x0000001900197308 */ /* 0x000ea20000000800 */
[----:B-1----:R-:W-:Y:S01]  /*18d80*/  F2FP.BF16.F32.PACK_AB R4, R75, R76 ;  /* 0x0000004c4b04723e */ /* 0x002fe200000010ff */
[----:B------:R-:W-:Y:S01]  /*18d90*/  FADD.FTZ R76, R76, R78 ;  /* 0x0000004e4c4c7221 */ /* 0x000fe20000010000 */
[----:B-----5:R-:W-:-:S03]  /*18da0*/  F2FP.BF16.F32.PACK_AB R6, R73, R74 ;  /* 0x0000004a4906723e */ /* 0x020fc600000010ff */
        /* <DEDUP_REMOVED lines=8> */
[----:B------:R-:W2:Y:S02]  /*18e30*/  MUFU.EX2 R72, R72 ;  /* 0x0000004800487308 */ /* 0x000ea40000000800 */
[----:B-1----:R-:W-:-:S06]  /*18e40*/  FADD.FTZ R25, R26, R25 ;  /* 0x000000191a197221 */ /* 0x002fcc0000010000 */
[----:B------:R-:W1:Y:S01]  /*18e50*/  MUFU.EX2 R71, R71 ;  /* 0x0000004700477308 */ /* 0x000e620000000800 */
[C---:B-----5:R-:W-:Y:S01]  /*18e60*/  F2FP.BF16.F32.PACK_AB R7, R27.reuse, R26 ;  /* 0x0000001a1b07723e */ /* 0x060fe200000010ff */
[----:B------:R-:W-:-:S06]  /*18e70*/  FADD.FTZ R27, R27, R25 ;  /* 0x000000191b1b7221 */ /* 0x000fcc0000010000 */
[----:B------:R-:W-:Y:S01]  /*18e80*/  HMMA.16816.F32.BF16 R20, R4, R12, R20 ;  /* 0x0000000c0414723c */ /* 0x000fe20000041814 */
[----:B------:R-:W-:Y:S01]  /*18e90*/  MUFU.EX2 R69, R69 ;  /* 0x0000004500457308 */ /* 0x000fe20000000800 */
[----:B--2---:R-:W-:-:S04]  /*18ea0*/  FADD.FTZ R73, R72, R73 ;  /* 0x0000004948497221 */ /* 0x004fc80000010000 */
[C---:B------:R-:W-:Y:S01]  /*18eb0*/  HMMA.16816.F32.BF16 R28, R4.reuse, R14, R28 ;  /* 0x0000000e041c723c */ /* 0x040fe2000004181c */
[----:B------:R-:W2:Y:S02]  /*18ec0*/  LDSM.16.MT88.4 R12, [R245+0x8000] ;  /* 0x00800000f50c783b */ /* 0x000ea40000004200 */
[----:B------:R-:W5:Y:S03]  /*18ed0*/  MUFU.EX2 R67, R67 ;  /* 0x0000004300437308 */ /* 0x000f660000000800 */
[C---:B---3--:R-:W-:Y:S05]  /*18ee0*/  HMMA.16816.F32.BF16 R228, R4.reuse, R16, R228 ;  /* 0x0000001004e4723c */ /* 0x048fea00000418e4 */
[----:B------:R-:W3:Y:S01]  /*18ef0*/  MUFU.EX2 R32, R32 ;  /* 0x0000002000207308 */ /* 0x000ee20000000800 */
[----:B------:R-:W-:Y:S01]  /*18f00*/  HMMA.16816.F32.BF16 R224, R4, R18, R224 ;  /* 0x0000001204e0723c */ /* 0x000fe200000418e0 */
[----:B------:R-:W2:Y:S06]  /*18f10*/  LDSM.16.MT88.4 R16, [R246+0x8400] ;  /* 0x00840000f610783b */ /* 0x000eac0000004200 */
[----:B------:R-:W4:Y:S01]  /*18f20*/  MUFU.EX2 R33, R33 ;  /* 0x0000002100217308 */ /* 0x000f220000000800 */
[C---:B-1----:R-:W-:Y:S01]  /*18f30*/  F2FP.BF16.F32.PACK_AB R4, R71.reuse, R72 ;  /* 0x000000484704723e */ /* 0x042fe200000010ff */
[----:B------:R-:W-:Y:S01]  /*18f40*/  FADD.FTZ R71, R71, R73 ;  /* 0x0000004947477221 */ /* 0x000fe20000010000 */
[----:B-----5:R-:W-:-:S03]  /*18f50*/  F2FP.BF16.F32.PACK_AB R6, R67, R69 ;  /* 0x000000454306723e */ /* 0x020fc600000010ff */
[----:B------:R-:W-:Y:S02]  /*18f60*/  FADD.FTZ R71, R69, R71 ;  /* 0x0000004745477221 */ /* 0x000fe40000010000 */
[----:B------:R-:W-:Y:S01]  /*18f70*/  MUFU.EX2 R35, R35 ;  /* 0x0000002300237308 */ /* 0x000fe20000000800 */
[----:B---3--:R-:W-:Y:S01]  /*18f80*/  FADD.FTZ R27, R32, R27 ;  /* 0x0000001b201b7221 */ /* 0x008fe20000010000 */
[----:B------:R-:W-:-:S06]  /*18f90*/  FADD.FTZ R67, R67, R71 ;  /* 0x0000004743437221 */ /* 0x000fcc0000010000 */
[----:B------:R-:W1:Y:S01]  /*18fa0*/  MUFU.EX2 R47, R47 ;  /* 0x0000002f002f7308 */ /* 0x000e620000000800 */
[C---:B----4-:R-:W-:Y:S01]  /*18fb0*/  F2FP.BF16.F32.PACK_AB R5, R33.reuse, R32 ;  /* 0x000000202105723e */ /* 0x050fe200000010ff */
[----:B------:R-:W-:-:S06]  /*18fc0*/  FADD.FTZ R27, R33, R27 ;  /* 0x0000001b211b7221 */ /* 0x000fcc0000010000 */
[----:B------:R3:W4:Y:S08]  /*18fd0*/  MUFU.EX2 R44, R46 ;  /* 0x0000002e002c7308 */ /* 0x0007300000000800 */
[----:B------:R-:W5:Y:S01]  /*18fe0*/  MUFU.EX2 R65, R65 ;  /* 0x0000004100417308 */ /* 0x000f620000000800 */
[----:B-1----:R-:W-:Y:S01]  /*18ff0*/  F2FP.BF16.F32.PACK_AB R7, R47, R35 ;  /* 0x000000232f07723e */ /* 0x002fe200000010ff */
[----:B------:R-:W-:-:S04]  /*19000*/  FADD.FTZ R35, R35, R27 ;  /* 0x0000001b23237221 */ /* 0x000fc80000010000 */
[----:B------:R-:W-:Y:S02]  /*19010*/  FADD.FTZ R35, R47, R35 ;  /* 0x000000232f237221 */ /* 0x000fe40000010000 */
[----:B------:R-:W1:Y:S01]  /*19020*/  MUFU.EX2 R63, R63 ;  /* 0x0000003f003f7308 */ /* 0x000e620000000800 */
[----:B---3--:R-:W-:Y:S01]  /*19030*/  FFMA.FTZ R46, R40, UR4, -R55 ;  /* 0x00000004282e7c23 */ /* 0x008fe20008010837 */
[----:B------:R-:W-:Y:S01]  /*19040*/  HMMA.16816.F32.BF16 R20, R4, R8, R20 ;  /* 0x000000080414723c */ /* 0x000fe20000041814 */
[----:B------:R-:W-:Y:S01]  /*19050*/  FFMA.FTZ R40, R53, UR4, -R103 ;  /* 0x0000000435287c23 */ /* 0x000fe20008010867 */
[----:B----4-:R-:W-:-:S04]  /*19060*/  FADD.FTZ R35, R44, R35 ;  /* 0x000000232c237221 */ /* 0x010fc80000010000 */
[----:B------:R-:W-:Y:S01]  /*19070*/  MUFU.EX2 R61, R61 ;  /* 0x0000003d003d7308 */ /* 0x000fe20000000800 */
[----:B------:R-:W-:Y:S01]  /*19080*/  HMMA.16816.F32.BF16 R28, R4, R10, R28 ;  /* 0x0000000a041c723c */ /* 0x000fe2000004181c */
[----:B------:R-:W3:Y:S01]  /*19090*/  LDSM.16.MT88.4 R8, [R245+0x8400] ;  /* 0x00840000f508783b */ /* 0x000ee20000004200 */
[----:B-----5:R-:W-:-:S04]  /*190a0*/  FADD.FTZ R67, R65, R67 ;  /* 0x0000004341437221 */ /* 0x020fc80000010000 */
[C---:B--2---:R-:W-:Y:S01]  /*190b0*/  HMMA.16816.F32.BF16 R228, R4.reuse, R12, R228 ;  /* 0x0000000c04e4723c */ /* 0x044fe200000418e4 */
[----:B------:R-:W2:Y:S05]  /*190c0*/  MUFU.EX2 R59, R59 ;  /* 0x0000003b003b7308 */ /* 0x000eaa0000000800 */
[----:B------:R-:W-:Y:S01]  /*190d0*/  HMMA.16816.F32.BF16 R224, R4, R14, R224 ;  /* 0x0000000e04e0723c */ /* 0x000fe200000418e0 */
[----:B------:R-:W4:Y:S02]  /*190e0*/  LDSM.16.MT88.4 R12, [R246+0x8800] ;  /* 0x00880000f60c783b */ /* 0x000f240000004200 */
[----:B------:R-:W5:Y:S04]  /*190f0*/  MUFU.EX2 R45, R45 ;  /* 0x0000002d002d7308 */ /* 0x000f680000000800 */
[C---:B-1----:R-:W-:Y:S01]  /*19100*/  F2FP.BF16.F32.PACK_AB R4, R63.reuse, R65 ;  /* 0x000000413f04723e */ /* 0x042fe200000010ff */
[----:B------:R-:W-:-:S03]  /*19110*/  FADD.FTZ R63, R63, R67 ;  /* 0x000000433f3f7221 */ /* 0x000fc60000010000 */
[----:B------:R-:W1:Y:S01]  /*19120*/  MUFU.EX2 R42, R42 ;  /* 0x0000002a002a7308 */ /* 0x000e620000000800 */
[----:B--2---:R-:W-:Y:S01]  /*19130*/  F2FP.BF16.F32.PACK_AB R6, R59, R61 ;  /* 0x0000003d3b06723e */ /* 0x004fe200000010ff */
[----:B------:R-:W-:-:S04]  /*19140*/  FADD.FTZ R63, R61, R63 ;  /* 0x0000003f3d3f7221 */ /* 0x000fc80000010000 */
[----:B------:R-:W-:Y:S02]  /*19150*/  FADD.FTZ R59, R59, R63 ;  /* 0x0000003f3b3b7221 */ /* 0x000fe40000010000 */
[----:B------:R-:W2:Y:S01]  /*19160*/  MUFU.EX2 R46, R46 ;  /* 0x0000002e002e7308 */ /* 0x000ea20000000800 */
[C---:B-----5:R-:W-:Y:S01]  /*19170*/  F2FP.BF16.F32.PACK_AB R5, R45.reuse, R44 ;  /* 0x0000002c2d05723e */ /* 0x060fe200000010ff */
[----:B------:R-:W-:-:S06]  /*19180*/  FADD.FTZ R45, R45, R35 ;  /* 0x000000232d2d7221 */ /* 0x000fcc0000010000 */
[----:B------:R-:W5:Y:S01]  /*19190*/  MUFU.EX2 R57, R57 ;  /* 0x0000003900397308 */ /* 0x000f620000000800 */
[----:B-1----:R-:W-:-:S07]  /*191a0*/  FADD.FTZ R45, R42, R45 ;  /* 0x0000002d2a2d7221 */ /* 0x002fce0000010000 */
[----:B------:R-:W-:Y:S01]  /*191b0*/  MUFU.EX2 R2, R2 ;  /* 0x0000000200027308 */ /* 0x000fe20000000800 */
[C---:B--2---:R-:W-:Y:S01]  /*191c0*/  F2FP.BF16.F32.PACK_AB R7, R46.reuse, R42 ;  /* 0x0000002a2e07723e */ /* 0x044fe200000010ff */
[----:B------:R-:W-:-:S06]  /*191d0*/  FADD.FTZ R46, R46, R45 ;  /* 0x0000002d2e2e7221 */ /* 0x000fcc0000010000 */
[----:B------:R-:W-:Y:S01]  /*191e0*/  HMMA.16816.F32.BF16 R20, R4, R16, R20 ;  /* 0x000000100414723c */ /* 0x000fe20000041814 */
[----:B------:R-:W-:Y:S01]  /*191f0*/  MUFU.EX2 R0, R0 ;  /* 0x0000000000007308 */ /* 0x000fe20000000800 */
[----:B-----5:R-:W-:-:S04]  /*19200*/  FADD.FTZ R59, R57, R59 ;  /* 0x0000003b393b7221 */ /* 0x020fc80000010000 */
[C---:B------:R-:W-:Y:S01]  /*19210*/  HMMA.16816.F32.BF16 R28, R4.reuse, R18, R28 ;  /* 0x00000012041c723c */ /* 0x040fe2000004181c */
[----:B------:R-:W1:Y:S02]  /*19220*/  LDSM.16.MT88.4 R16, [R245+0x8800] ;  /* 0x00880000f510783b */ /* 0x000e640000004200 */
[----:B------:R-:W2:Y:S03]  /*19230*/  MUFU.EX2 R49, R49 ;  /* 0x0000003100317308 */ /* 0x000ea60000000800 */
[C---:B---3--:R-:W-:Y:S05]  /*19240*/  HMMA.16816.F32.BF16 R228, R4.reuse, R8, R228 ;  /* 0x0000000804e4723c */ /* 0x048fea00000418e4 */
[----:B------:R-:W3:Y:S01]  /*19250*/  MUFU.EX2 R41, R41 ;  /* 0x0000002900297308 */ /* 0x000ee20000000800 */
[----:B------:R-:W-:Y:S01]  /*19260*/  HMMA.16816.F32.BF16 R224, R4, R10, R224 ;  /* 0x0000000a04e0723c */ /* 0x000fe200000418e0 */
[----:B------:R-:W5:Y:S06]  /*19270*/  LDSM.16.MT88.4 R8, [R245+0x8c00] ;  /* 0x008c0000f508783b */ /* 0x000f6c0000004200 */
[----:B------:R-:W4:Y:S01]  /*19280*/  MUFU.EX2 R38, R38 ;  /* 0x0000002600267308 */ /* 0x000f220000000800 */
[--C-:B------:R-:W-:Y:S01]  /*19290*/  FFMA.FTZ R4, R39, UR4, -R55.reuse ;  /* 0x0000000427047c23 */ /* 0x100fe20008010837 */
[----:B------:R-:W-:Y:S01]  /*192a0*/  FFMA.FTZ R39, R37, UR4, -R55 ;  /* 0x0000000425277c23 */ /* 0x000fe20008010837 */
[----:B--2---:R-:W-:-:S05]  /*192b0*/  F2FP.BF16.F32.PACK_AB R6, R49, R0 ;  /* 0x000000003106723e */ /* 0x004fca00000010ff */
[----:B------:R-:W2:Y:S01]  /*192c0*/  MUFU.EX2 R36, R36 ;  /* 0x0000002400247308 */ /* 0x000ea20000000800 */
[----:B---3--:R-:W-:-:S07]  /*192d0*/  FADD.FTZ R46, R41, R46 ;  /* 0x0000002e292e7221 */ /* 0x008fce0000010000 */
[----:B------:R-:W3:Y:S01]  /*192e0*/  MUFU.EX2 R43, R43 ;  /* 0x0000002b002b7308 */ /* 0x000ee20000000800 */
[C---:B----4-:R-:W-:Y:S01]  /*192f0*/  F2FP.BF16.F32.PACK_AB R5, R38.reuse, R41 ;  /* 0x000000292605723e */ /* 0x050fe200000010ff */
[----:B------:R-:W-:-:S06]  /*19300*/  FADD.FTZ R38, R38, R46 ;  /* 0x0000002e26267221 */ /* 0x000fcc0000010000 */
[----:B------:R4:W1:Y:S01]  /*19310*/  MUFU.EX2 R37, R4 ;  /* 0x0000000400257308 */ /* 0x0008620000000800 */
[----:B--2---:R-:W-:-:S07]  /*19320*/  FADD.FTZ R38, R36, R38 ;  /* 0x0000002624267221 */ /* 0x004fce0000010000 */
[----:B------:R-:W2:Y:S01]  /*19330*/  MUFU.EX2 R24, R24 ;  /* 0x0000001800187308 */ /* 0x000ea20000000800 */
[C---:B---3--:R-:W-:Y:S01]  /*19340*/  F2FP.BF16.F32.PACK_AB R7, R43.reuse, R36 ;  /* 0x000000242b07723e */ /* 0x048fe200000010ff */
[----:B------:R-:W-:-:S06]  /*19350*/  FADD.FTZ R43, R43, R38 ;  /* 0x000000262b2b7221 */ /* 0x000fcc0000010000 */
[----:B------:R-:W3:Y:S01]  /*19360*/  MUFU.EX2 R34, R34 ;  /* 0x0000002200227308 */ /* 0x000ee20000000800 */
[C---:B----4-:R-:W-:Y:S01]  /*19370*/  F2FP.BF16.F32.PACK_AB R4, R2.reuse, R57 ;  /* 0x000000390204723e */ /* 0x050fe200000010ff */
        /* <DEDUP_REMOVED lines=18> */
[----:B------:R-:W-:-:S04]  /*194a0*/  FADD.FTZ R216, R216, R49 ;  /* 0x00000031d8d87221 */ /* 0x000fc80000010000 */
        /* <DEDUP_REMOVED lines=11> */
.L_x_2761:
[----:B------:R-:W-:Y:S05]  /*19560*/  @!P1 BRA `(.L_x_2769) ;  /* 0x0000005800189947 */ /* 0x000fea0003800000 */
[----:B------:R-:W-:Y:S01]  /*19570*/  ULDC UR6, c[0x0][0x250] ;  /* 0x0000940000067ab9 */ /* 0x000fe20000000800 */
[----:B------:R-:W-:Y:S01]  /*19580*/  IMAD.SHL.U32 R0, R244, 0x2, RZ ;  /* 0x00000002f4007824 */ /* 0x000fe200078e00ff */
[----:B------:R-:W-:Y:S01]  /*19590*/  ULEA UR6, -UR6, URZ, 0x8 ;  /* 0x0000003f06067291 */ /* 0x000fe2000f8e413f */
[----:B------:R-:W-:Y:S01]  /*195a0*/  MOV R219, R133 ;  /* 0x0000008500db7202 */ /* 0x000fe20000000f00 */
[----:B------:R-:W-:Y:S01]  /*195b0*/  IMAD.MOV.U32 R220, RZ, RZ, R134 ;  /* 0x000000ffffdc7224 */ /* 0x000fe200078e0086 */
[----:B------:R-:W-:Y:S01]  /*195c0*/  ULDC UR7, c[0x0][0x2d0] ;  /* 0x0000b40000077ab9 */ /* 0x000fe20000000800 */
[----:B------:R-:W-:Y:S01]  /*195d0*/  USHF.R.S32.HI UR4, URZ, 0x1f, UR6 ;  /* 0x0000001f3f047899 */ /* 0x000fe20008011406 */
[----:B------:R-:W-:Y:S02]  /*195e0*/  LOP3.LUT R218, R0, 0x6, RZ, 0xc0, !PT ;  /* 0x0000000600da7812 */ /* 0x000fe400078ec0ff */
[----:B------:R-:W-:-:S03]  /*195f0*/  MOV R248, UR6 ;  /* 0x0000000600f87c02 */ /* 0x000fc60008000f00 */
[----:B------:R-:W-:Y:S01]  /*19600*/  IMAD.U32 R247, RZ, RZ, UR4 ;  /* 0x00000004fff77e24 */ /* 0x000fe2000f8e00ff */
[----:B------:R-:W-:-:S06]  /*19610*/  ULDC UR4, c[0x0][0x2ec] ;  /* 0x0000bb0000047ab9 */ /* 0x000fcc0000000800 */
.L_x_2773:
[----:B------:R-:W-:Y:S01]  /*19620*/  ISETP.GE.AND P1, PT, R196, UR7, PT ;  /* 0x00000007c4007c0c */ /* 0x000fe2000bf26270 */
[----:B------:R-:W-:Y:S04]  /*19630*/  DEPBAR.LE SB0, 0x0 ;  /* 0x000080000000791a */ /* 0x000fe80000000000 */
[----:B------:R-:W-:Y:S01]  /*19640*/  BAR.SYNC.DEFER_BLOCKING 0x0 ;  /* 0x0000000000007b1d */ /* 0x000fe20000010000 */
[----:B------:R-:W-:Y:S01]  /*19650*/  PLOP3.LUT P0, PT, PT, PT, UP1, 0x40, 0x0 ;  /* 0x000000000000781c */ /* 0x000fe20003f0e818 */
[----:B------:R-:W-:Y:S01]  /*19660*/  UIADD3 UR8, UR8, -0x1, URZ ;  /* 0xffffffff08087890 */ /* 0x000fe2000fffe03f */
[----:B------:R-:W-:Y:S02]  /*19670*/  IMAD.MOV.U32 R2, RZ, RZ, R248 ;  /* 0x000000ffff027224 */ /* 0x000fe400078e00f8 */
[----:B------:R-:W-:Y:S03]  /*19680*/  IMAD.MOV.U32 R0, RZ, RZ, R247 ;  /* 0x000000ffff007224 */ /* 0x000fe600078e00f7 */
[----:B------:R-:W1:Y:S08]  /*19690*/  @!P1 LDC.64 R10, c[0x0][0x250] ;  /* 0x00009400ff0a9b82 */ /* 0x000e700000000a00 */
[----:B------:R-:W2:Y:S08]  /*196a0*/  @!P1 LDC.64 R8, c[0x0][0x250] ;  /* 0x00009400ff089b82 */ /* 0x000eb00000000a00 */
[----:B------:R-:W3:Y:S01]  /*196b0*/  @!P1 LDC.64 R6, c[0x0][0x250] ;  /* 0x00009400ff069b82 */ /* 0x000ee20000000a00 */
[----:B------:R-:W-:Y:S05]  /*196c0*/  @P0 BRA `(.L_x_2770) ;  /* 0x0000000400000947 */ /* 0x000fea0003800000 */
[----:B------:R-:W4:Y:S01]  /*196d0*/  LDC R2, c[0x0][0x380] ;  /* 0x0000e000ff027b82 */ /* 0x000f220000000800 */
[----:B------:R-:W-:Y:S04]  /*196e0*/  USHF.L.U32 UR6, UR8, 0x8, URZ ;  /* 0x0000000808067899 */ /* 0x000fe8000800063f */
[----:B------:R-:W-:Y:S02]  /*196f0*/  UIADD3 UR9, UR6, 0x100, URZ ;  /* 0x0000010006097890 */ /* 0x000fe4000fffe03f */
[----:B------:R-:W-:Y:S04]  /*19700*/  MOV R13, UR6 ;  /* 0x00000006000d7c02 */ /* 0x000fe80008000f00 */
[----:B------:R-:W-:Y:S01]  /*19710*/  IMAD.U32 R15, RZ, RZ, UR9 ;  /* 0x00000009ff0f7e24 */ /* 0x000fe2000f8e00ff */
[----:B------:R-:W-:Y:S04]  /*19720*/  IABS R13, R13 ;  /* 0x0000000d000d7213 */ /* 0x000fe80000000000 */
        /* <DEDUP_REMOVED lines=58> */
.L_x_2770:
        /* <DEDUP_REMOVED lines=8> */
[----:B------:R-:W-:Y:S01]  /*19b50*/  UISETP.GT.AND UP0, UPT, UR8, UR18, UPT ;  /* 0x000000120800728c */ /* 0x000fe2000bf04270 */
        /* <DEDUP_REMOVED lines=196> */
[----:B------:R-:W-:Y:S04]  /*1a7a0*/  IMAD.U32 R139, RZ, RZ, UR6 ;  /* 0x00000006ff8b7e24 */ /* 0x000fe8000f8e00ff */
[----:B------:R-:W-:Y:S02]  /*1a7b0*/  MOV R137, UR9 ;  /* 0x0000000900897c02 */ /* 0x000fe40008000f00 */
[----:B------:R-:W-:Y:S02]  /*1a7c0*/  IABS R139, R139 ;  /* 0x0000008b008b7213 */ /* 0x000fe40000000000 */
        /* <DEDUP_REMOVED lines=57> */
.L_x_2772:
        /* <DEDUP_REMOVED lines=91> */
.L_x_2771:
[----:B------:R-:W-:Y:S01]  /*1b110*/  MOV R0, UR8 ;  /* 0x0000000800007c02 */ /* 0x000fe20008000f00 */
[----:B------:R-:W-:Y:S03]  /*1b120*/  UISETP.GT.AND UP0, UPT, UR8, UR18, UPT ;  /* 0x000000120800728c */ /* 0x000fe6000bf04270 */
        /* <DEDUP_REMOVED lines=456> */
[--C-:B------:R-:W-:Y:S01]  /*1cdb0*/  FFMA.FTZ R31, R31, UR4, -R4.reuse ;  /* 0x000000041f1f7c23 */ /* 0x100fe20008010804 */
[--C-:B------:R-:W-:Y:S01]  /*1cdc0*/  FFMA.FTZ R160, R71, UR4, -R4.reuse ;  /* 0x0000000447a07c23 */ /* 0x100fe20008010804 */
[----:B------:R-:W-:Y:S01]  /*1cdd0*/  FFMA.FTZ R71, R74, UR4, -R4 ;  /* 0x000000044a477c23 */ /* 0x000fe20008010804 */
[--C-:B------:R-:W-:Y:S01]  /*1cde0*/  FFMA.FTZ R69, R69, UR4, -R132.reuse ;  /* 0x0000000445457c23 */ /* 0x100fe20008010884 */
[----:B------:R-:W1:Y:S03]  /*1cdf0*/  LDSM.16.MT88.4 R12, [R246+0x5400] ;  /* 0x00540000f60c783b */ /* 0x000e660000004200 */
[----:B------:R-:W5:Y:S01]  /*1ce00*/  MUFU.EX2 R157, R157 ;  /* 0x0000009d009d7308 */ /* 0x000f620000000800 */
[----:B---3--:R-:W-:Y:S01]  /*1ce10*/  F2FP.BF16.F32.PACK_AB R20, R148, R0 ;  /* 0x000000009414723e */ /* 0x008fe200000010ff */
[--C-:B------:R-:W-:Y:S01]  /*1ce20*/  FFMA.FTZ R72, R72, UR4, -R132.reuse ;  /* 0x0000000448487c23 */ /* 0x100fe20008010884 */
[----:B------:R-:W-:Y:S01]  /*1ce30*/  FFMA.FTZ R73, R73, UR4, -R132 ;  /* 0x0000000449497c23 */ /* 0x000fe20008010884 */
[--C-:B------:R-:W-:Y:S01]  /*1ce40*/  FFMA.FTZ R70, R70, UR4, -R4.reuse ;  /* 0x0000000446467c23 */ /* 0x100fe20008010804 */
[----:B------:R-:W-:Y:S01]  /*1ce50*/  FFMA.FTZ R74, R75, UR4, -R4 ;  /* 0x000000044b4a7c23 */ /* 0x000fe20008010804 */
[--C-:B------:R-:W-:Y:S01]  /*1ce60*/  FFMA.FTZ R84, R84, UR4, -R132.reuse ;  /* 0x0000000454547c23 */ /* 0x100fe20008010884 */
        /* <DEDUP_REMOVED lines=8> */
[----:B------:R-:W-:Y:S03]  /*1cef0*/  FFMA.FTZ R97, R97, UR4, -R132 ;  /* 0x0000000461617c23 */ /* 0x000fe60008010884 */
[----:B------:R-:W-:Y:S01]  /*1cf00*/  MUFU.EX2 R5, R5 ;  /* 0x0000000500057308 */ /* 0x000fe20000000800 */
        /* <DEDUP_REMOVED lines=8> */
[----:B--2---:R-:W-:Y:S01]  /*1cf90*/  F2FP.BF16.F32.PACK_AB R28, R144, R146 ;  /* 0x00000092901c723e */ /* 0x004fe200000010ff */
[--C-:B------:R-:W-:Y:S01]  /*1cfa0*/  FFMA.FTZ R159, R7, UR4, -R4.reuse ;  /* 0x00000004079f7c23 */ /* 0x100fe20008010804 */
[--C-:B------:R-:W-:Y:S01]  /*1cfb0*/  FFMA.FTZ R7, R30, UR4, -R4.reuse ;  /* 0x000000041e077c23 */ /* 0x100fe20008010804 */
[----:B------:R-:W-:Y:S01]  /*1cfc0*/  FFMA.FTZ R6, R34, UR4, -R4 ;  /* 0x0000000422067c23 */ /* 0x000fe20008010804 */
[--C-:B------:R-:W-:Y:S01]  /*1cfd0*/  FFMA.FTZ R32, R32, UR4, -R132.reuse ;  /* 0x0000000420207c23 */ /* 0x100fe20008010884 */
[----:B------:R-:W-:Y:S01]  /*1cfe0*/  FFMA.FTZ R33, R33, UR4, -R132 ;  /* 0x0000000421217c23 */ /* 0x000fe20008010884 */
        /* <DEDUP_REMOVED lines=17> */
[----:B------:R-:W-:Y:S01]  /*1d100*/  MUFU.EX2 R155, R155 ;  /* 0x0000009b009b7308 */ /* 0x000fe20000000800 */
[--C-:B------:R-:W-:Y:S01]  /*1d110*/  FFMA.FTZ R47, R47, UR4, -R4.reuse ;  /* 0x000000042f2f7c23 */ /* 0x100fe20008010804 */
[--C-:B------:R-:W-:Y:S01]  /*1d120*/  FFMA.FTZ R50, R50, UR4, -R4.reuse ;  /* 0x0000000432327c23 */ /* 0x100fe20008010804 */
        /* <DEDUP_REMOVED lines=23> */
[----:B------:R-:W-:Y:S01]  /*1d2a0*/  FFMA.FTZ R65, R65, UR4, -R132 ;  /* 0x0000000441417c23 */ /* 0x000fe20008010884 */
[----:B------:R-:W-:Y:S01]  /*1d2b0*/  HMMA.16816.F32.BF16 R224, R20, R18, R224 ;  /* 0x0000001214e0723c */ /* 0x000fe200000418e0 */
[----:B------:R-:W4:Y:S07]  /*1d2c0*/  LDSM.16.MT88.4 R16, [R245+0x5800] ;  /* 0x00580000f510783b */ /* 0x000f2e0000004200 */
[----:B------:R-:W-:Y:S03]  /*1d2d0*/  MUFU.EX2 R138, R138 ;  /* 0x0000008a008a7308 */ /* 0x000fe60000000800 */
[--C-:B------:R-:W-:Y:S01]  /*1d2e0*/  FFMA.FTZ R62, R62, UR4, -R4.reuse ;  /* 0x000000043e3e7c23 */ /* 0x100fe20008010804 */
[--C-:B------:R-:W-:Y:S01]  /*1d2f0*/  FFMA.FTZ R63, R63, UR4, -R4.reuse ;  /* 0x000000043f3f7c23 */ /* 0x100fe20008010804 */
[--C-:B------:R-:W-:Y:S01]  /*1d300*/  FFMA.FTZ R66, R66, UR4, -R4.reuse ;  /* 0x0000000442427c23 */ /* 0x100fe20008010804 */
[----:B------:R-:W-:Y:S01]  /*1d310*/  FFMA.FTZ R67, R67, UR4, -R4 ;  /* 0x0000000443437c23 */ /* 0x000fe20008010804 */
[----:B------:R-:W-:Y:S03]  /*1d320*/  FFMA.FTZ R0, R216, R135, R0 ;  /* 0x00000087d8007223 */ /* 0x000fe60000010000 */
[----:B------:R-:W5:Y:S01]  /*1d330*/  MUFU.EX2 R139, R139 ;  /* 0x0000008b008b7308 */ /* 0x000f620000000800 */
[----:B--2---:R-:W-:Y:S01]  /*1d340*/  F2FP.BF16.F32.PACK_AB R31, R153, R154 ;  /* 0x0000009a991f723e */ /* 0x004fe200000010ff */
[----:B------:R-:W-:Y:S01]  /*1d350*/  FFMA.FTZ R75, R78, UR4, -R4 ;  /* 0x000000044e4b7c23 */ /* 0x000fe20008010804 */
[----:B------:R-:W-:Y:S01]  /*1d360*/  FADD.FTZ R148, R148, R0 ;  /* 0x0000000094947221 */ /* 0x000fe20000010000 */
        /* <DEDUP_REMOVED lines=18> */
[----:B------:R-:W-:Y:S01]  /*1d490*/  FFMA.FTZ R87, R91, UR4, -R4 ;  /* 0x000000045b577c23 */ /* 0x000fe20008010804 */
        /* <DEDUP_REMOVED lines=57> */
[--C-:B------:R-:W-:Y:S01]  /*1d830*/  FFMA.FTZ R127, R127, UR4, -R4.reuse ;  /* 0x000000047f7f7c23 */ /* 0x100fe20008010804 */
[----:B------:R-:W-:Y:S01]  /*1d840*/  FFMA.FTZ R130, R130, UR4, -R4 ;  /* 0x0000000482827c23 */ /* 0x000fe20008010804 */
[----:B------:R-:W-:Y:S01]  /*1d850*/  FADD.FTZ R7, R7, R150 ;  /* 0x0000009607077221 */ /* 0x000fe20000010000 */
[----:B------:R-:W-:Y:S03]  /*1d860*/  FADD.FTZ R138, R142, R138 ;  /* 0x0000008a8e8a7221 */ /* 0x000fe60000010000 */
[----:B------:R-:W-:Y:S01]  /*1d870*/  MUFU.EX2 R36, R36 ;  /* 0x0000002400247308 */ /* 0x000fe20000000800 */
[----:B------:R-:W-:Y:S01]  /*1d880*/  FADD.FTZ R34, R34, R7 ;  /* 0x0000000722227221 */ /* 0x000fe20000010000 */
[----:B------:R-:W-:Y:S03]  /*1d890*/  FADD.FTZ R143, R143, R138 ;  /* 0x0000008a8f8f7221 */ /* 0x000fe60000010000 */
[----:B--2---:R-:W-:Y:S01]  /*1d8a0*/  FADD.FTZ R34, R6, R34 ;  /* 0x0000002206227221 */ /* 0x004fe20000010000 */
[----:B------:R-:W-:Y:S04]  /*1d8b0*/  FADD.FTZ R143, R32, R143 ;  /* 0x0000008f208f7221 */ /* 0x000fe80000010000 */
[----:B------:R-:W2:Y:S01]  /*1d8c0*/  MUFU.EX2 R37, R37 ;  /* 0x0000002500257308 */ /* 0x000ea20000000800 */
[----:B-1----:R-:W-:Y:S01]  /*1d8d0*/  F2FP.BF16.F32.PACK_AB R31, R35, R6 ;  /* 0x00000006231f723e */ /* 0x002fe200000010ff */
[--C-:B------:R-:W-:Y:S01]  /*1d8e0*/  FFMA.FTZ R6, R98, UR4, -R4.reuse ;  /* 0x0000000462067c23 */ /* 0x100fe20008010804 */
[--C-:B------:R-:W-:Y:S01]  /*1d8f0*/  FFMA.FTZ R32, R111, UR4, -R4.reuse ;  /* 0x000000046f207c23 */ /* 0x100fe20008010804 */
[----:B------:R-:W-:Y:S01]  /*1d900*/  FADD.FTZ R143, R33, R143 ;  /* 0x0000008f218f7221 */ /* 0x000fe20000010000 */
[----:B------:R-:W-:Y:S01]  /*1d910*/  FFMA.FTZ R33, R110, UR4, -R4 ;  /* 0x000000046e217c23 */ /* 0x000fe20008010804 */
[----:B------:R-:W-:Y:S01]  /*1d920*/  FADD.FTZ R35, R35, R34 ;  /* 0x0000002223237221 */ /* 0x000fe20000010000 */
[----:B------:R-:W-:Y:S03]  /*1d930*/  FFMA.FTZ R34, R114, UR4, -R4 ;  /* 0x0000000472227c23 */ /* 0x000fe60008010804 */
        /* <DEDUP_REMOVED lines=329> */
.L_x_2769:
[----:B------:R-:W1:Y:S01]  /*1edd0*/  SHFL.BFLY PT, R4, R216, 0x2, 0x1f ;  /* 0x0c401f00d8047f89 */ /* 0x000e6200000e0000 */
[----:B------:R-:W2:Y:S01]  /*1ede0*/  S2UR UR5, SR_CgaCtaId ;  /* 0x00000000000579c3 */ /* 0x000ea20000008800 */
[----:B------:R-:W-:Y:S01]  /*1edf0*/  IMAD.MOV.U32 R5, RZ, RZ, 0x3f800000 ;  /* 0x3f800000ff057424 */ /* 0x000fe200078e00ff */
[----:B------:R-:W-:Y:S01]  /*1ee00*/  UMOV UR4, 0x400 ;  /* 0x0000040000047882 */ /* 0x000fe20000000000 */
[----:B------:R-:W3:Y:S01]  /*1ee10*/  S2R R2, SR_TID.X ;  /* 0x0000000000027919 */ /* 0x000ee20000002100 */
[----:B------:R-:W-:Y:S01]  /*1ee20*/  IMAD.MOV.U32 R6, RZ, RZ, 0x3f800000 ;  /* 0x3f800000ff067424 */ /* 0x000fe200078e00ff */
[----:B------:R-:W-:Y:S01]  /*1ee30*/  SHF.R.S32.HI R25, RZ, 0x1f, R244 ;  /* 0x0000001fff197819 */ /* 0x000fe200000114f4 */
[----:B------:R-:W-:Y:S01]  /*1ee40*/  BSSY B0, `(.L_x_2774) ;  /* 0x0000094000007945 */ /* 0x000fe20003800000 */
[----:B------:R-:W4:Y:S01]  /*1ee50*/  SHFL.BFLY PT, R0, R217, 0x2, 0x1f ;  /* 0x0c401f00d9007f89 */ /* 0x000f2200000e0000 */
[----:B------:R-:W5:Y:S01]  /*1ee60*/  S2UR UR6, SR_CTAID.X ;  /* 0x00000000000679c3 */ /* 0x000f620000002500 */
[----:B------:R-:W-:-:S07]  /*1ee70*/  LEA.HI R25, R25, R244, RZ, 0x5 ;  /* 0x000000f419197211 */ /* 0x000fce00078f28ff */
[----:B------:R-:W-:Y:S01]  /*1ee80*/  BAR.SYNC.DEFER_BLOCKING 0x0 ;  /* 0x0000000000007b1d */ /* 0x000fe20000010000 */
[----:B------:R-:W-:-:S05]  /*1ee90*/  LOP3.LUT R25, R25, 0xffffffe0, RZ, 0xc0, !PT ;  /* 0xffffffe019197812 */ /* 0x000fca00078ec0ff */
[----:B------:R-:W-:Y:S02]  /*1eea0*/  IMAD.IADD R244, R244, 0x1, -R25 ;  /* 0x00000001f4f47824 */ /* 0x000fe400078e0a19 */
[----:B-1----:R-:W-:Y:S01]  /*1eeb0*/  FADD.FTZ R4, R4, R216 ;  /* 0x000000d804047221 */ /* 0x002fe20000010000 */
[----:B--2---:R-:W-:Y:S01]  /*1eec0*/  ULEA UR5, UR5, UR4, 0x18 ;  /* 0x0000000405057291 */ /* 0x004fe2000f8ec03f */
[----:B------:R-:W1:Y:S01]  /*1eed0*/  S2UR UR4, SR_CTAID.Z ;  /* 0x00000000000479c3 */ /* 0x000e620000002700 */
[----:B----4-:R-:W-:Y:S02]  /*1eee0*/  FADD.FTZ R217, R0, R217 ;  /* 0x000000d900d97221 */ /* 0x010fe40000010000 */
[----:B------:R-:W2:Y:S01]  /*1eef0*/  SHFL.BFLY PT, R0, R4, 0x1, 0x1f ;  /* 0x0c201f0004007f89 */ /* 0x000ea200000e0000 */
[----:B---3--:R-:W-:-:S03]  /*1ef00*/  SHF.R.S32.HI R9, RZ, 0x1f, R2 ;  /* 0x0000001fff097819 */ /* 0x008fc60000011402 */
[----:B------:R-:W3:Y:S01]  /*1ef10*/  SHFL.BFLY PT, R3, R217, 0x1, 0x1f ;  /* 0x0c201f00d9037f89 */ /* 0x000ee200000e0000 */
[CC--:B------:R-:W-:Y:S02]  /*1ef20*/  LEA.HI R7, R9.reuse, R2.reuse, RZ, 0x2 ;  /* 0x0000000209077211 */ /* 0x0c0fe400078f10ff */
[CC--:B------:R-:W-:Y:S02]  /*1ef30*/  LEA.HI R8, R9.reuse, R2.reuse, RZ, 0x3 ;  /* 0x0000000209087211 */ /* 0x0c0fe400078f18ff */
[----:B------:R-:W-:Y:S02]  /*1ef40*/  SHF.R.S32.HI R10, RZ, 0x2, R7 ;  /* 0x00000002ff0a7819 */ /* 0x000fe40000011407 */
[----:B------:R-:W-:Y:S02]  /*1ef50*/  LEA.HI R12, R9, R2, RZ, 0x6 ;  /* 0x00000002090c7211 */ /* 0x000fe400078f30ff */
[----:B------:R-:W-:-:S03]  /*1ef60*/  SHF.R.S32.HI R13, RZ, 0x1f, R10 ;  /* 0x0000001fff0d7819 */ /* 0x000fc6000001140a */
[----:B------:R-:W-:Y:S01]  /*1ef70*/  IMAD.SHL.U32 R12, R12, 0x4, RZ ;  /* 0x000000040c0c7824 */ /* 0x000fe200078e00ff */
[----:B------:R-:W-:-:S04]  /*1ef80*/  LEA.HI R13, R13, R10, RZ, 0x3 ;  /* 0x0000000a0d0d7211 */ /* 0x000fc800078f18ff */
[----:B------:R-:W-:Y:S01]  /*1ef90*/  LOP3.LUT R13, R13, 0xfffffff8, RZ, 0xc0, !PT ;  /* 0xfffffff80d0d7812 */ /* 0x000fe200078ec0ff */
[----:B--2---:R-:W-:Y:S01]  /*1efa0*/  FADD.FTZ R4, R4, R0 ;  /* 0x0000000004047221 */ /* 0x004fe20000010000 */
[----:B------:R-:W-:-:S03]  /*1efb0*/  SHF.R.S32.HI R0, RZ, 0x3, R8 ;  /* 0x00000003ff007819 */ /* 0x000fc60000011408 */
[----:B------:R-:W-:Y:S02]  /*1efc0*/  IMAD.IADD R10, R10, 0x1, -R13 ;  /* 0x000000010a0a7824 */ /* 0x000fe400078e0a0d */
[----:B---3--:R-:W-:Y:S01]  /*1efd0*/  FADD.FTZ R3, R217, R3 ;  /* 0x00000003d9037221 */ /* 0x008fe20000010000 */
[----:B------:R-:W-:Y:S02]  /*1efe0*/  LEA.HI R11, R8, R0, RZ, 0x1 ;  /* 0x00000000080b7211 */ /* 0x000fe400078f08ff */
[----:B------:R-:W-:Y:S02]  /*1eff0*/  LOP3.LUT R12, R12, 0x3fffff00, RZ, 0xc0, !PT ;  /* 0x3fffff000c0c7812 */ /* 0x000fe400078ec0ff */
[----:B------:R-:W-:Y:S02]  /*1f000*/  LOP3.LUT R11, R11, 0xfffffffe, RZ, 0xc0, !PT ;  /* 0xfffffffe0b0b7812 */ /* 0x000fe400078ec0ff */
[----:B------:R-:W-:Y:S02]  /*1f010*/  LEA.HI R15, R10, R10, RZ, 0x1 ;  /* 0x0000000a0a0f7211 */ /* 0x000fe400078f08ff */
[----:B------:R-:W-:Y:S01]  /*1f020*/  LEA.HI R13, R9, R2, RZ, 0x4 ;  /* 0x00000002090d7211 */ /* 0x000fe200078f20ff */
[----:B------:R-:W-:Y:S01]  /*1f030*/  IMAD.IADD R11, R0, 0x1, -R11 ;  /* 0x00000001000b7824 */ /* 0x000fe200078e0a0b */
[----:B------:R-:W-:-:S02]  /*1f040*/  LOP3.LUT R14, R15, 0x1fffffe, RZ, 0xc0, !PT ;  /* 0x01fffffe0f0e7812 */ /* 0x000fc400078ec0ff */
[----:B------:R-:W-:Y:S02]  /*1f050*/  FSETP.NE.FTZ.AND P2, PT, R3, RZ, PT ;  /* 0x000000ff0300720b */ /* 0x000fe40003f55000 */
[----:B------:R-:W-:Y:S01]  /*1f060*/  LEA R11, R11, R12, 0x5 ;  /* 0x0000000c0b0b7211 */ /* 0x000fe200078e28ff */
[----:B------:R-:W-:Y:S01]  /*1f070*/  IMAD.IADD R12, R10, 0x1, -R14 ;  /* 0x000000010a0c7824 */ /* 0x000fe200078e0a0e */
[----:B------:R-:W-:Y:S02]  /*1f080*/  SHF.R.S32.HI R10, RZ, 0x4, R13 ;  /* 0x00000004ff0a7819 */ /* 0x000fe4000001140d */
[----:B------:R-:W-:Y:S02]  /*1f090*/  LEA.HI R9, R9, R2, RZ, 0x5 ;  /* 0x0000000209097211 */ /* 0x000fe400078f28ff */
[----:B------:R-:W-:Y:S01]  /*1f0a0*/  LOP3.LUT R13, R7, 0xfffffffc, RZ, 0xc0, !PT ;  /* 0xfffffffc070d7812 */ /* 0x000fe200078ec0ff */
[----:B------:R-:W-:Y:S01]  /*1f0b0*/  IMAD.SHL.U32 R10, R10, 0x40, RZ ;  /* 0x000000400a0a7824 */ /* 0x000fe200078e00ff */
[----:B------:R-:W-:-:S02]  /*1f0c0*/  SHF.R.S32.HI R15, RZ, 0x1, R15 ;  /* 0x00000001ff0f7819 */ /* 0x000fc4000001140f */
[----:B------:R-:W-:Y:S01]  /*1f0d0*/  FSETP.NE.FTZ.AND P3, PT, R4, RZ, PT ;  /* 0x000000ff0400720b */ /* 0x000fe20003f75000 */
[----:B------:R-:W2:Y:S01]  /*1f0e0*/  @P2 MUFU.RCP R5, R3 ;  /* 0x0000000300052308 */ /* 0x000ea20000001000 */
[----:B------:R-:W-:Y:S01]  /*1f0f0*/  SHF.R.S32.HI R7, RZ, 0x5, R9 ;  /* 0x00000005ff077819 */ /* 0x000fe20000011409 */
[----:B------:R-:W-:Y:S01]  /*1f100*/  IMAD.SHL.U32 R14, R15, 0x40, RZ ;  /* 0x000000400f0e7824 */ /* 0x000fe200078e00ff */
[----:B------:R-:W-:Y:S01]  /*1f110*/  IADD3 R13, -R13, R2, RZ ;  /* 0x000000020d0d7210 */ /* 0x000fe20007ffe1ff */
[----:B------:R-:W3:Y:S01]  /*1f120*/  @P2 LDC R25, c[0x0][0x2e8] ;  /* 0x0000ba00ff192b82 */ /* 0x000ee20000000800 */
[----:B------:R-:W-:Y:S02]  /*1f130*/  LOP3.LUT P0, RZ, R15, 0x2, RZ, 0xc0, !PT ;  /* 0x000000020fff7812 */ /* 0x000fe4000780c0ff */
[----:B------:R-:W-:Y:S01]  /*1f140*/  LOP3.LUT R14, R14, 0xc0, RZ, 0xc0, !PT ;  /* 0x000000c00e0e7812 */ /* 0x000fe200078ec0ff */
[----:B------:R-:W-:Y:S01]  /*1f150*/  IMAD R13, R7, 0x100, R13 ;  /* 0x00000100070d7824 */ /* 0x000fe200078e020d */
[----:B------:R-:W-:Y:S01]  /*1f160*/  LOP3.LUT R8, R8, 0xfffffff8, RZ, 0xc0, !PT ;  /* 0xfffffff808087812 */ /* 0x000fe200078ec0ff */
[----:B------:R-:W-:Y:S01]  /*1f170*/  @P2 MUFU.LG2 R3, R3 ;  /* 0x0000000300032308 */ /* 0x000fe20000000c00 */
[----:B------:R-:W-:Y:S01]  /*1f180*/  LEA.HI R14, R14, R14, RZ, 0x1d ;  /* 0x0000000e0e0e7211 */ /* 0x000fe200078fe8ff */
[----:B------:R-:W4:Y:S01]  /*1f190*/  @P3 LDC R26, c[0x0][0x2e8] ;  /* 0x0000ba00ff1a3b82 */ /* 0x000f220000000800 */
[----:B------:R-:W-:Y:S01]  /*1f1a0*/  LEA R13, R12, R13, 0x4 ;  /* 0x0000000d0c0d7211 */ /* 0x000fe200078e20ff */
[----:B------:R-:W-:Y:S01]  /*1f1b0*/  IMAD.IADD R8, R2, 0x1, -R8 ;  /* 0x0000000102087824 */ /* 0x000fe200078e0a08 */
[----:B------:R-:W-:Y:S01]  /*1f1c0*/  LOP3.LUT R12, R15, 0x1, RZ, 0xc0, !PT ;  /* 0x000000010f0c7812 */ /* 0x000fe200078ec0ff */
[----:B--2---:R-:W-:-:S02]  /*1f1d0*/  FMUL.FTZ R239, R5, R239 ;  /* 0x000000ef05ef7220 */ /* 0x004fc40000410000 */
[----:B------:R-:W2:Y:S01]  /*1f1e0*/  @P3 MUFU.RCP R6, R4 ;  /* 0x0000000400063308 */ /* 0x000ea20000001000 */
[----:B------:R-:W-:Y:S01]  /*1f1f0*/  IMAD.U32 R13, R13, 0x2, R14 ;  /* 0x000000020d0d7824 */ /* 0x000fe200078e000e */
[----:B------:R-:W-:Y:S01]  /*1f200*/  ISETP.NE.U32.AND P1, PT, R12, 0x1, PT ;  /* 0x000000010c00780c */ /* 0x000fe20003f25070 */
[----:B------:R-:W-:Y:S02]  /*1f210*/  IMAD.MOV.U32 R12, RZ, RZ, -0x20 ;  /* 0xffffffe0ff0c7424 */ /* 0x000fe400078e00ff */
[C---:B------:R-:W-:Y:S01]  /*1f220*/  FMUL.FTZ R238, R5.reuse, R238 ;  /* 0x000000ee05ee7220 */ /* 0x040fe20000410000 */
[----:B------:R-:W-:Y:S01]  /*1f230*/  FMUL.FTZ R235, R5, R235 ;  /* 0x000000eb05eb7220 */ /* 0x000fe20000410000 */
[----:B------:R-:W-:Y:S01]  /*1f240*/  LEA R13, R13, UR5, 0x2 ;  /* 0x000000050d0d7c11 */ /* 0x000fe2000f8e10ff */
[C---:B------:R-:W-:Y:S01]  /*1f250*/  FMUL.FTZ R234, R5.reuse, R234 ;  /* 0x000000ea05ea7220 */ /* 0x040fe20000410000 */
[C---:B------:R-:W-:Y:S01]  /*1f260*/  FMUL.FTZ R231, R5.reuse, R231 ;  /* 0x000000e705e77220 */ /* 0x040fe20000410000 */
[C---:B------:R-:W-:Y:S01]  /*1f270*/  FMUL.FTZ R230, R5.reuse, R230 ;  /* 0x000000e605e67220 */ /* 0x040fe20000410000 */
[C---:B------:R-:W-:Y:S01]  /*1f280*/  FMUL.FTZ R227, R5.reuse, R227 ;  /* 0x000000e305e37220 */ /* 0x040fe20000410000 */
[----:B------:R-:W-:Y:S01]  /*1f290*/  SEL R12, R12, 0x20, !P1 ;  /* 0x000000200c0c7807 */ /* 0x000fe20004800000 */
[----:B------:R-:W-:Y:S01]  /*1f2a0*/  FMUL.FTZ R226, R5, R226 ;  /* 0x000000e205e27220 */ /* 0x000fe20000410000 */
[C---:B------:R-:W-:Y:S01]  /*1f2b0*/  VIADD R5, R13.reuse, 0x40 ;  /* 0x000000400d057836 */ /* 0x040fe20000000000 */
[----:B------:R-:W-:Y:S01]  /*1f2c0*/  LEA.HI R17, R8, R8, RZ, 0x1 ;  /* 0x0000000808117211 */ /* 0x000fe200078f08ff */
[C---:B------:R-:W-:Y:S01]  /*1f2d0*/  @P0 VIADD R5, R13.reuse, 0xffffffc0 ;  /* 0xffffffc00d050836 */ /* 0x040fe20000000000 */
[----:B------:R-:W-:Y:S01]  /*1f2e0*/  STS.64 [R13+0x400], R238 ;  /* 0x000400ee0d007388 */ /* 0x000fe20000000a00 */
        /* <DEDUP_REMOVED lines=10> */
[----:B------:R-:W-:Y:S01]  /*1f390*/  SHF.R.S32.HI R16, RZ, 0x1, R17 ;  /* 0x00000001ff107819 */ /* 0x000fe20000011411 */
[----:B------:R-:W-:Y:S01]  /*1f3a0*/  STS.64 [R13], R236 ;  /* 0x000000ec0d007388 */ /* 0x000fe20000000a00 */
[----:B------:R-:W-:Y:S01]  /*1f3b0*/  LOP3.LUT R10, R10, 0xc0, RZ, 0xc0, !PT ;  /* 0x000000c00a0a7812 */ /* 0x000fe200078ec0ff */
[----:B------:R-:W2:Y:S01]  /*1f3c0*/  @P3 MUFU.LG2 R4, R4 ;  /* 0x0000000400043308 */ /* 0x000ea20000000c00 */
[----:B------:R-:W-:Y:S01]  /*1f3d0*/  LOP3.LUT R17, R17, 0xfffffffe, RZ, 0xc0, !PT ;  /* 0xfffffffe11117812 */ /* 0x000fe200078ec0ff */
[----:B------:R-:W-:Y:S01]  /*1f3e0*/  STS.64 [R6], R232 ;  /* 0x000000e806007388 */ /* 0x000fe20000000a00 */
[----:B------:R-:W-:Y:S01]  /*1f3f0*/  IMAD.SHL.U32 R16, R16, 0x8, RZ ;  /* 0x0000000810107824 */ /* 0x000fe200078e00ff */
[----:B------:R-:W-:Y:S01]  /*1f400*/  LOP3.LUT R9, R9, 0xffffffe0, RZ, 0xc0, !PT ;  /* 0xffffffe009097812 */ /* 0x000fe200078ec0ff */
[----:B------:R-:W-:Y:S01]  /*1f410*/  @P2 FMUL.FTZ R3, R3, 0.69314718246459960938 ;  /* 0x3f31721803032820 */ /* 0x000fe20000410000 */
[----:B------:R1:W-:Y:S01]  /*1f420*/  STS.64 [R6+0x400], R234 ;  /* 0x000400ea06007388 */ /* 0x0003e20000000a00 */
[----:B------:R-:W-:Y:S01]  /*1f430*/  IMAD.IADD R17, R8, 0x1, -R17 ;  /* 0x0000000108117824 */ /* 0x000fe200078e0a11 */
[----:B------:R-:W-:Y:S01]  /*1f440*/  LOP3.LUT R16, R10, 0x18, R16, 0xf8, !PT ;  /* 0x000000180a107812 */ /* 0x000fe200078ef810 */
[----:B------:R-:W-:Y:S01]  /*1f450*/  IMAD.SHL.U32 R8, R8, 0x4, RZ ;  /* 0x0000000408087824 */ /* 0x000fe200078e00ff */
[----:B------:R-:W-:Y:S01]  /*1f460*/  STS.64 [R5], R228 ;  /* 0x000000e405007388 */ /* 0x000fe20000000a00 */
[----:B------:R-:W-:Y:S01]  /*1f470*/  SHF.R.U32.HI R10, RZ, 0x3, R10 ;  /* 0x00000003ff0a7819 */ /* 0x000fe2000001160a */
[----:B------:R-:W-:Y:S01]  /*1f480*/  IMAD R11, R17, 0x4, R11 ;  /* 0x00000004110b7824 */ /* 0x000fe200078e020b */
[----:B------:R-:W-:Y:S01]  /*1f490*/  IADD3 R9, R2, -R9, RZ ;  /* 0x8000000902097210 */ /* 0x000fe20007ffe0ff */
[----:B------:R1:W-:Y:S01]  /*1f4a0*/  STS.64 [R5+0x400], R230 ;  /* 0x000400e605007388 */ /* 0x0003e20000000a00 */
[----:B------:R-:W-:Y:S01]  /*1f4b0*/  LOP3.LUT R10, R16, R10, RZ, 0x3c, !PT ;  /* 0x0000000a100a7212 */ /* 0x000fe200078e3cff */
[----:B------:R-:W-:Y:S01]  /*1f4c0*/  IMAD R2, RZ, RZ, -UR23 ;  /* 0x80000017ff027e24 */ /* 0x000fe2000f8e02ff */
[----:B------:R-:W-:Y:S01]  /*1f4d0*/  SHF.R.S32.HI R27, RZ, 0x1f, R7 ;  /* 0x0000001fff1b7819 */ /* 0x000fe20000011407 */
[----:B------:R1:W-:Y:S01]  /*1f4e0*/  STS.64 [R12], R224 ;  /* 0x000000e00c007388 */ /* 0x0003e20000000a00 */
[----:B------:R-:W-:Y:S01]  /*1f4f0*/  LOP3.LUT P0, RZ, R9, 0x3, RZ, 0xc0, !PT ;  /* 0x0000000309ff7812 */ /* 0x000fe2000780c0ff */
[----:B------:R-:W-:Y:S01]  /*1f500*/  IMAD.IADD R10, R11, 0x1, R10 ;  /* 0x000000010b0a7824 */ /* 0x000fe200078e020a */
[----:B------:R-:W-:Y:S01]  /*1f510*/  LEA.HI R28, R27, R7, RZ, 0x2 ;  /* 0x000000071b1c7211 */ /* 0x000fe200078f10ff */
[----:B------:R1:W-:Y:S01]  /*1f520*/  STS.64 [R12+0x400], R226 ;  /* 0x000400e20c007388 */ /* 0x0003e20000000a00 */
[----:B------:R-:W-:Y:S01]  /*1f530*/  SHF.R.S32.HI R27, RZ, 0x1f, R244 ;  /* 0x0000001fff1b7819 */ /* 0x000fe200000114f4 */
[----:B--2---:R-:W-:Y:S01]  /*1f540*/  @P3 FMUL.FTZ R4, R4, 0.69314718246459960938 ;  /* 0x3f31721804043820 */ /* 0x004fe20000410000 */
[----:B------:R-:W-:Y:S01]  /*1f550*/  LEA R24, R10, UR5, 0x2 ;  /* 0x000000050a187c11 */ /* 0x000fe2000f8e10ff */
[----:B------:R-:W-:Y:S01]  /*1f560*/  BAR.SYNC.DEFER_BLOCKING 0x0 ;  /* 0x0000000000007b1d */ /* 0x000fe20000010000 */
[----:B------:R-:W-:Y:S01]  /*1f570*/  LOP3.LUT R28, R28, 0xffffffc, RZ, 0xc0, !PT ;  /* 0x0ffffffc1c1c7812 */ /* 0x000fe200078ec0ff */
[----:B-----5:R-:W-:Y:S01]  /*1f580*/  USHF.L.U32 UR5, UR6, 0x6, URZ ;  /* 0x0000000606057899 */ /* 0x020fe2000800063f */
[----:B------:R-:W-:-:S02]  /*1f590*/  LEA.HI R27, R27, R244, RZ, 0x2 ;  /* 0x000000f41b1b7211 */ /* 0x000fc400078f10ff */
[----:B------:R-:W-:-:S03]  /*1f5a0*/  MOV R9, 0xff800000 ;  /* 0xff80000000097802 */ /* 0x000fc60000000f00 */
[----:B------:R-:W2:Y:S01]  /*1f5b0*/  LDC.64 R10, c[0x0][0x2c0] ;  /* 0x0000b000ff0a7b82 */ /* 0x000ea20000000a00 */
[----:B------:R-:W-:Y:S01]  /*1f5c0*/  SHF.R.S32.HI R27, RZ, 0x2, R27 ;  /* 0x00000002ff1b7819 */ /* 0x000fe2000001141b */
[----:B------:R-:W-:Y:S02]  /*1f5d0*/  IMAD.IADD R28, R7, 0x1, -R28 ;  /* 0x00000001071c7824 */ /* 0x000fe400078e0a1c */
[----:B---3--:R-:W-:Y:S01]  /*1f5e0*/  @P2 FFMA.FTZ R9, R133, R25, R3 ;  /* 0x0000001985092223 */ /* 0x008fe20000010003 */
[----:B------:R-:W-:Y:S02]  /*1f5f0*/  IMAD.MOV.U32 R7, RZ, RZ, -0x800000 ;  /* 0xff800000ff077424 */ /* 0x000fe400078e00ff */
[----:B----4-:R-:W-:Y:S01]  /*1f600*/  @P3 FFMA.FTZ R7, R134, R26, R4 ;  /* 0x0000001a86073223 */ /* 0x010fe20000010004 */
[----:B------:R-:W-:Y:S01]  /*1f610*/  IMAD R27, R28, 0x10, R27 ;  /* 0x000000101c1b7824 */ /* 0x000fe200078e021b */
[----:B-1----:R-:W1:Y:S01]  /*1f620*/  LDC R6, c[0x0][0x270] ;  /* 0x00009c00ff067b82 */ /* 0x002e620000000800 */
[----:B------:R-:W2:Y:S01]  /*1f630*/  S2R R5, SR_CTAID.Y ;  /* 0x0000000000057919 */ /* 0x000ea20000002600 */
[----:B------:R3:W4:Y:S04]  /*1f640*/  LDS.128 R20, [R24] ;  /* 0x0000000018147984 */ /* 0x0007280000000c00 */
[----:B------:R3:W1:Y:S04]  /*1f650*/  LDS.128 R16, [R24+0x800] ;  /* 0x0008000018107984 */ /* 0x0006680000000c00 */
[----:B------:R3:W2:Y:S01]  /*1f660*/  LDS.128 R12, [R24+0x1000] ;  /* 0x00100000180c7984 */ /* 0x0006a20000000c00 */
[----:B-1----:R-:W-:-:S02]  /*1f670*/  IMAD R2, R6, R2, UR4 ;  /* 0x0000000406027e24 */ /* 0x002fc4000f8e0202 */
[----:B--2---:R-:W-:-:S04]  /*1f680*/  IMAD R5, R5, R10, UR23 ;  /* 0x0000001705057e24 */ /* 0x004fc8000f8e020a */
[----:B------:R-:W-:-:S04]  /*1f690*/  IMAD R2, R5, R6, R2 ;  /* 0x0000000605027224 */ /* 0x000fc800078e0202 */
[----:B------:R-:W-:Y:S01]  /*1f6a0*/  IMAD R2, R2, R11, UR5 ;  /* 0x0000000502027e24 */ /* 0x000fe2000f8e020b */
[----:B---34-:R-:W-:Y:S06]  /*1f6b0*/  @P0 BRA `(.L_x_2775) ;  /* 0x0000000000300947 */ /* 0x018fec0003800000 */
[----:B------:R-:W-:Y:S01]  /*1f6c0*/  UIMAD UR4, UR6, -0x40, UR21 ;  /* 0xffffffc0060478a4 */ /* 0x000fe2000f8e0215 */
[C---:B------:R-:W-:Y:S01]  /*1f6d0*/  VIADD R5, R27.reuse, 0x8 ;  /* 0x000000081b057836 */ /* 0x040fe20000000000 */
[----:B------:R-:W-:Y:S02]  /*1f6e0*/  SHF.R.S32.HI R4, RZ, 0x1f, R27 ;  /* 0x0000001fff047819 */ /* 0x000fe4000001141b */
[C---:B------:R-:W-:Y:S02]  /*1f6f0*/  IADD3 R3, P0, R2.reuse, R27, RZ ;  /* 0x0000001b02037210 */ /* 0x040fe40007f1e0ff */
[----:B------:R-:W-:Y:S02]  /*1f700*/  ISETP.GE.AND P2, PT, R27, UR4, PT ;  /* 0x000000041b007c0c */ /* 0x000fe4000bf46270 */
[----:B------:R-:W-:Y:S01]  /*1f710*/  ISETP.GE.AND P1, PT, R5, UR4, PT ;  /* 0x0000000405007c0c */ /* 0x000fe2000bf26270 */
[----:B------:R-:W-:Y:S01]  /*1f720*/  ULDC.64 UR4, c[0x0][0x2b8] ;  /* 0x0000ae0000047ab9 */ /* 0x000fe20000000a00 */
[----:B------:R-:W-:-:S02]  /*1f730*/  LEA.HI.X.SX32 R4, R2, R4, 0x1, P0 ;  /* 0x0000000402047211 */ /* 0x000fc400000f0eff */
[----:B------:R-:W-:-:S04]  /*1f740*/  LEA R10, P0, R3, UR4, 0x2 ;  /* 0x00000004030a7c11 */ /* 0x000fc8000f8010ff */
[----:B------:R-:W-:-:S05]  /*1f750*/  LEA.HI.X R11, R3, UR5, R4, 0x2, P0 ;  /* 0x00000005030b7c11 */ /* 0x000fca00080f1404 */
[----:B------:R1:W-:Y:S04]  /*1f760*/  @!P2 STG.E desc[UR10][R10.64], R7 ;  /* 0x000000070a00a986 */ /* 0x0003e8000c10190a */
[----:B------:R1:W-:Y:S02]  /*1f770*/  @!P1 STG.E desc[UR10][R10.64+0x20], R9 ;  /* 0x000020090a009986 */ /* 0x0003e4000c10190a */
.L_x_2775:
[----:B------:R-:W-:Y:S05]  /*1f780*/  BSYNC B0 ;  /* 0x0000000000007941 */ /* 0x000fea0003800000 */
.L_x_2774:
[----:B------:R-:W2:Y:S01]  /*1f790*/  LDS.128 R24, [R24+0x1800] ;  /* 0x0018000018187984 */ /* 0x000ea20000000c00 */
[----:B------:R-:W-:Y:S01]  /*1f7a0*/  ULDC UR4, c[0x0][0x2d0] ;  /* 0x0000b40000047ab9 */ /* 0x000fe20000000800 */
[----:B------:R-:W-:Y:S01]  /*1f7b0*/  UIMAD UR7, UR6, -0x40, UR21 ;  /* 0xffffffc0060778a4 */ /* 0x000fe2000f8e0215 */
[--C-:B-1----:R-:W-:Y:S01]  /*1f7c0*/  SHF.R.S32.HI R9, RZ, 0x1f, R8.reuse ;  /* 0x0000001fff097819 */ /* 0x102fe20000011408 */
[----:B------:R-:W-:Y:S01]  /*1f7d0*/  VIADD R3, R0, 0x10 ;  /* 0x0000001000037836 */ /* 0x000fe20000000000 */
[----:B------:R-:W-:Y:S01]  /*1f7e0*/  ISETP.GE.AND P1, PT, R8, UR4, PT ;  /* 0x0000000408007c0c */ /* 0x000fe2000bf26270 */
[----:B------:R-:W-:Y:S01]  /*1f7f0*/  ULDC UR4, c[0x0][0x2dc] ;  /* 0x0000b70000047ab9 */ /* 0x000fe20000000800 */
[C---:B------:R-:W-:Y:S02]  /*1f800*/  IMAD.WIDE R8, R0.reuse, 0x20, R8 ;  /* 0x0000002000087825 */ /* 0x040fe400078e0208 */
[----:B------:R-:W-:Y:S02]  /*1f810*/  ISETP.GE.OR P3, PT, R3, UR7, P1 ;  /* 0x0000000703007c0c */ /* 0x000fe40008f66670 */
[----:B------:R-:W-:Y:S01]  /*1f820*/  ISETP.GE.OR P4, PT, R0, UR7, P1 ;  /* 0x0000000700007c0c */ /* 0x000fe20008f86670 */
[----:B------:R-:W-:Y:S01]  /*1f830*/  IMAD R2, R2, UR4, RZ ;  /* 0x0000000402027c24 */ /* 0x000fe2000f8e02ff */
[----:B------:R-:W-:Y:S01]  /*1f840*/  ULDC.64 UR4, c[0x0][0x288] ;  /* 0x0000a20000047ab9 */ /* 0x000fe20000000a00 */
[----:B------:R-:W-:-:S02]  /*1f850*/  VIADD R3, R0, 0x20 ;  /* 0x0000002000037836 */ /* 0x000fc40000000000 */
[----:B------:R-:W-:Y:S01]  /*1f860*/  VIADD R0, R0, 0x30 ;  /* 0x0000003000007836 */ /* 0x000fe20000000000 */
[----:B------:R-:W-:Y:S02]  /*1f870*/  IADD3 R4, P0, R2, R8, RZ ;  /* 0x0000000802047210 */ /* 0x000fe40007f1e0ff */
        /* <DEDUP_REMOVED lines=9> */
[----:B--2---:R-:W-:Y:S05]  /*1f910*/  @P1 EXIT ;  /* 0x000000000000194d */ /* 0x004fea0003800000 */
[----:B------:R-:W-:Y:S01]  /*1f920*/  STG.E.128 desc[UR10][R6.64+0x1800], R24 ;  /* 0x0018001806007986 */ /* 0x000fe2000c101d0a */
[----:B------:R-:W-:Y:S05]  /*1f930*/  EXIT ;  /* 0x000000000000794d */ /* 0x000fea0003800000 */
.L_x_2776:
        /* <DEDUP_REMOVED lines=12> */
.L_x_5344:


//--------------------- .text._ZN5flash24flash_fwd_splitkv_kernelI23Flash_fwd_kernel_traitsILi32ELi64ELi256ELi4ELb0ELb0EN7cutlass10bfloat16_tE19Flash_kernel_traitsILi32ELi64ELi256ELi4ES3_EELb1ELb0ELb1ELb0ELb0ELb1ELb1ELb1EEEvNS_16Flash_fwd_paramsE --------------------------
	.section	.text._ZN5flash24flash_fwd_splitkv_kernelI23Flash_fwd_kernel_traitsILi32ELi64ELi256ELi4ELb0ELb0EN7cutlass10bfloat16_tE19Flash_kernel_traitsILi32ELi64ELi256ELi4ES3_EELb1ELb0ELb1ELb0ELb0ELb1ELb1ELb1EEEvNS_16Flash_fwd_paramsE,"ax",@progbits
	.align	128
        .global         _ZN5flash24flash_fwd_splitkv_kernelI23Flash_fwd_kernel_traitsILi32ELi64ELi256ELi4ELb0ELb0EN7cutlass10bfloat16_tE19Flash_kernel_traitsILi32ELi64ELi256ELi4ES3_EELb1ELb0ELb1ELb0ELb0ELb1ELb1ELb1EEEvNS_16Flash_fwd_paramsE
        .type           _ZN5flash24flash_fwd_splitkv_kernelI23Flash_fwd_kernel_traitsILi32ELi64ELi256ELi4ELb0ELb0EN7cutlass10bfloat16_tE19Flash_kernel_traitsILi32ELi64ELi256ELi4ES3_EELb1ELb0ELb1ELb0ELb0ELb1ELb1ELb1EEEvNS_16Flash_fwd_paramsE,@function
        .size           _ZN5flash24flash_fwd_splitkv_kernelI23Flash_fwd_kernel_traitsILi32ELi64ELi256ELi4ELb0ELb0EN7cutlass10bfloat16_tE19Flash_kernel_traitsILi32ELi64ELi256ELi4ES3_EELb1ELb0ELb1ELb0ELb0ELb1ELb1ELb1EEEvNS_16Flash_fwd_paramsE,(.L_x_5345 - _ZN5flash24flash_fwd_splitkv_kernelI23Flash_fwd_kernel_traitsILi32ELi64ELi256ELi4ELb0ELb0EN7cutlass10bfloat16_tE19Flash_kernel_traitsILi32ELi64ELi256ELi4ES3_EELb1ELb0ELb1ELb0ELb0ELb1ELb1ELb1EEEvNS_16Flash_fwd_paramsE)
        .other          _ZN5flash24flash_fwd_splitkv_kernelI23Flash_fwd_kernel_traitsILi32ELi64ELi256ELi4ELb0ELb0EN7cutlass10bfloat16_tE19Flash_kernel_traitsILi32ELi64ELi256ELi4ES3_EELb1ELb0ELb1ELb0ELb0ELb1ELb1ELb1EEEvNS_16Flash_fwd_paramsE,@"STO_CUDA_ENTRY STV_DEFAULT"
_ZN5flash24flash_fwd_splitkv_kernelI23Flash_fwd_kernel_traitsILi32ELi64ELi256ELi4ELb0ELb0EN7cutlass10bfloat16_tE19Flash_kernel_traitsILi32ELi64ELi256ELi4ES3_EELb1ELb0ELb1ELb0ELb0ELb1ELb1ELb1EEEvNS_16Flash_fwd_paramsE:
.text._ZN5flash24flash_fwd_splitkv_kernelI23Flash_fwd_kernel_traitsILi32ELi64ELi256ELi4ELb0ELb0EN7cutlass10bfloat16_tE19Flash_kernel_traitsILi32ELi64ELi256ELi4ES3_EELb1ELb0ELb1ELb0ELb0ELb1ELb1ELb1EEEvNS_16Flash_fwd_paramsE:
        /* <DEDUP_REMOVED lines=56> */
[----:B------:R-:W1:Y:S08]  /*0380*/  S2UR UR27, SR_CTAID.X ;  /* 0x00000000001b79c3 */ /* 0x000e700000002500 */
[----:B------:R-:W1:Y:S01]  /*0390*/  S2UR UR11, SR_CTAID.Y ;  /* 0x00000000000b79c3 */ /* 0x000e620000002600 */
[----:B--2---:R-:W-:-:S02]  /*03a0*/  @P1 R2UR UR12, R4 ;  /* 0x00000000040c12ca */ /* 0x004fc400000e0000 */
[----:B---3--:R-:W-:Y:S02]  /*03b0*/  @P1 R2UR UR21, R0 ;  /* 0x00000000001512ca */ /* 0x008fe400000e0000 */
[----:B----4-:R-:W-:Y:S02]  /*03c0*/  @!P0 R2UR UR15, R3 ;  /* 0x00000000030f82ca */ /* 0x010fe400000e0000 */
[----:B------:R-:W-:-:S04]  /*03d0*/  ISETP.NE.U32.AND P0, PT, RZ, UR4, PT ;  /* 0x00000004ff007c0c */ /* 0x000fc8000bf05070 */
[----:B------:R-:W-:-:S05]  /*03e0*/  ISETP.NE.AND.EX P0, PT, RZ, UR5, PT, P0 ;  /* 0x00000005ff007c0c */ /* 0x000fca000bf05300 */
[----:B------:R-:W-:Y:S02]  /*03f0*/  @UP0 UIADD3 UR21, UR21, -UR12, URZ ;  /* 0x8000000c15150290 */ /* 0x000fe4000fffe03f */
[----:B------:R-:W-:Y:S01]  /*0400*/  UIADD3 UR4, -UR23, URZ, URZ ;  /* 0x0000003f17047290 */ /* 0x000fe2000fffe13f */
[----:B-----5:R-:W-:-:S03]  /*0410*/  @P4 R2UR UR14, R2 ;  /* 0x00000000020e42ca */ /* 0x020fc600000e0000 */
[----:B------:R-:W-:Y:S01]  /*0420*/  UIMAD UR28, UR10, UR4, UR28 ;  /* 0x000000040a1c72a4 */ /* 0x000fe2000f8e021c */
[----:B------:R-:W-:Y:S01]  /*0430*/  @!UP0 ULDC UR21, c[0x0][0x2c4] ;  /* 0x0000b10000158ab9 */ /* 0x000fe20000000800 */
[----:B-1----:R-:W-:Y:S10]  /*0440*/  @!P0 BRA `(.L_x_2777) ;  /* 0x00000000001c8947 */ /* 0x002ff40003800000 */
[----:B------:R-:W-:-:S13]  /*0450*/  PLOP3.LUT P0, PT, PT, PT, UP2, 0x80, 0x0 ;  /* 0x000000000000781c */ /* 0x000fda0003f0f028 */
[----:B------:R-:W2:Y:S04]  /*0460*/  @P0 LDG.E R0, desc[UR6][R6.64+0x4] ;  /* 0x0000040606000981 */ /* 0x000ea8000c1e1900 */
[----:B------:R-:W3:Y:S01]  /*0470*/  @!P0 LDG.E R2, desc[UR6][R6.64] ;  /* 0x0000000606028981 */ /* 0x000ee2000c1e1900 */
[----:B--2---:R-:W-:-:S13]  /*0480*/  @P0 R2UR UR29, R0 ;  /* 0x00000000001d02ca */ /* 0x004fda00000e0000 */
[----:B------:R-:W-:-:S07]  /*0490*/  @UP2 UIADD3 UR29, UR29, -UR15, URZ ;  /* 0x8000000f1d1d2290 */ /* 0x000fce000fffe03f */
[----:B---3--:R-:W-:Y:S01]  /*04a0*/  @!P0 R2UR UR29, R2 ;  /* 0x00000000021d82ca */ /* 0x008fe200000e0000 */
[----:B------:R-:W-:-:S14]  /*04b0*/  BRA `(.L_x_2778) ;  /* 0x0000000000047947 */ /* 0x000fdc0003800000 */
.L_x_2777:
[----:B------:R-:W-:-:S05]  /*04c0*/  ULDC UR29, c[0x0][0x2c8] ;  /* 0x0000b200001d7ab9 */ /* 0x000fca0000000800 */
.L_x_2778:
        /* <DEDUP_REMOVED lines=100> */
[----:B------:R-:W-:Y:S02]  /*0b10*/  ISETP.GE.OR P5, PT, R2, UR10, P6 ;  /* 0x0000000a02007c0c */ /* 0x000fe4000b7a6670 */
[----:B------:R-:W-:Y:S01]  /*0b20*/  IADD3 R3, P0, R4, UR5, RZ ;  /* 0x0000000504037c10 */ /* 0x000fe2000ff1e0ff */
[----:B------:R-:W-:Y:S01]  /*0b30*/  ULDC.64 UR4, c[0x0][0x288] ;  /* 0x0000a20000047ab9 */ /* 0x000fe20000000a00 */
[----:B------:R-:W-:-:S02]  /*0b40*/  VIADD R4, R2, 0x10 ;  /* 0x0000001002047836 */ /* 0x000fc40000000000 */
[----:B------:R-:W-:Y:S02]  /*0b50*/  LEA.HI.X.SX32 R0, R0, R5, 0x1, P0 ;  /* 0x0000000500007211 */ /* 0x000fe400000f0eff */
[C---:B------:R-:W-:Y:S02]  /*0b60*/  LEA R8, P0, R3.reuse, UR4, 0x2 ;  /* 0x0000000403087c11 */ /* 0x040fe4000f8010ff */
[----:B------:R-:W-:Y:S02]  /*0b70*/  ISETP.GE.AND P1, PT, R4, UR10, PT ;  /* 0x0000000a04007c0c */ /* 0x000fe4000bf26270 */
[----:B------:R-:W-:Y:S01]  /*0b80*/  LEA.HI.X R9, R3, UR5, R0, 0x2, P0 ;  /* 0x0000000503097c11 */ /* 0x000fe200080f1400 */
[----:B------:R-:W-:Y:S01]  /*0b90*/  VIADD R0, R2, 0x20 ;  /* 0x0000002002007836 */ /* 0x000fe20000000000 */
        /* <DEDUP_REMOVED lines=11> */
[----:B------:R-:W-:Y:S02]  /*0c50*/  LEA R6, P2, R3, UR4, 0x2 ;  /* 0x0000000403067c11 */ /* 0x000fe4000f8410ff */
[----:B------:R-:W-:Y:S02]  /*0c60*/  ISETP.NE.OR P1, PT, R49, RZ, P1 ;  /* 0x000000ff3100720c */ /* 0x000fe40000f25670 */
[----:B------:R-:W-:Y:S01]  /*0c70*/  LEA.HI.X R7, R3, UR5, R0, 0x2, P2 ;  /* 0x0000000503077c11 */ /* 0x000fe200090f1400 */
[----:B------:R1:W-:Y:S01]  /*0c80*/  @!P5 STG.E.128 desc[UR6][R8.64+0x1000], RZ ;  /* 0x001000ff0800d986 */ /* 0x0003e2000c101d06 */
[----:B------:R-:W-:-:S02]  /*0c90*/  @!P3 IMAD.MOV.U32 R3, RZ, RZ, -0x800000 ;  /* 0xff800000ff03b424 */ /* 0x000fc400078e00ff */
[----:B------:R-:W-:Y:S01]  /*0ca0*/  @!P0 IMAD.MOV.U32 R0, RZ, RZ, -0x800000 ;  /* 0xff800000ff008424 */ /* 0x000fe200078e00ff */
        /* <DEDUP_REMOVED lines=11> */
.L_x_2779:
        /* <DEDUP_REMOVED lines=30> */
.L_x_2780:
[----:B------:R-:W-:-:S13]  /*0f40*/  PLOP3.LUT P0, PT, PT, PT, UP1, 0x40, 0x0 ;  /* 0x000000000000781c */ /* 0x000fda0003f0e818 */
[----:B------:R-:W-:Y:S05]  /*0f50*/  @P0 BRA `(.L_x_2781) ;  /* 0x0000000400600947 */ /* 0x000fea0003800000 */
[----:B------:R-:W1:Y:S01]  /*0f60*/  LDC R8, c[0x0][0x380] ;  /* 0x0000e000ff087b82 */ /* 0x000e620000000800 */
[----:B------:R-:W-:Y:S01]  /*0f70*/  ULEA UR4, UR22, 0xffffff00, 0x8 ;  /* 0xffffff0016047891 */ /* 0x000fe2000f8e403f */
[----:B------:R-:W-:-:S05]  /*0f80*/  ULDC.64 UR32, c[0x0][0x248] ;  /* 0x0000920000207ab9 */ /* 0x000fca0000000a00 */
        /* <DEDUP_REMOVED lines=29> */
[----:B------:R-:W-:Y:S01]  /*1160*/  IMAD.U32 R2, RZ, RZ, UR28 ;  /* 0x0000001cff027e24 */ /* 0x000fe2000f8e00ff */
[----:B------:R-:W-:Y:S02]  /*1170*/  IADD3 R7, -R7, RZ, RZ ;  /* 0x000000ff07077210 */ /* 0x000fe40007ffe1ff */
[----:B------:R-:W1:Y:S02]  /*1180*/  I2F.RP R12, R6 ;  /* 0x00000006000c7306 */ /* 0x000e640000209400 */
[----:B------:R-:W-:-:S06]  /*1190*/  IABS R2, R2 ;  /* 0x0000000200027213 */ /* 0x000fcc0000000000 */
[----:B-1----:R-:W1:Y:S02]  /*11a0*/  MUFU.RCP R10, R12 ;  /* 0x0000000c000a7308 */ /* 0x002e640000001000 */
[----:B-1----:R-:W-:-:S06]  /*11b0*/  VIADD R10, R10, 0xffffffe ;  /* 0x0ffffffe0a0a7836 */ /* 0x002fcc0000000000 */
[----:B------:R-:W1:Y:S02]  /*11c0*/  F2I.FTZ.U32.TRUNC.NTZ R11, R10 ;  /* 0x0000000a000b7305 */ /* 0x000e64000021f000 */
[----:B-1----:R-:W-:Y:S02]  /*11d0*/  IADD3 R9, RZ, -R11, RZ ;  /* 0x8000000bff097210 */ /* 0x002fe40007ffe0ff */
        /* <DEDUP_REMOVED lines=11> */
[----:B------:R-:W-:Y:S01]  /*1290*/  ISETP.GE.U32.AND P2, PT, R9, R6, PT ;  /* 0x000000060900720c */ /* 0x000fe20003f46070 */
[----:B------:R-:W-:-:S05]  /*12a0*/  IMAD R9, R8, R7, R5 ;  /* 0x0000000708097224 */ /* 0x000fca00078e0205 */
[----:B------:R-:W-:-:S07]  /*12b0*/  SHF.R.S32.HI R7, RZ, 0x1f, R9 ;  /* 0x0000001fff077819 */ /* 0x000fce0000011409 */
[----:B------:R-:W-:-:S05]  /*12c0*/  @P2 IADD3 R2, R2, 0x1, RZ ;  /* 0x0000000102022810 */ /* 0x000fca0007ffe0ff */
[----:B------:R-:W-:Y:S02]  /*12d0*/  IMAD.MOV.U32 R4, RZ, RZ, R2 ;  /* 0x000000ffff047224 */ /* 0x000fe400078e0002 */
[----:B------:R-:W-:Y:S01]  /*12e0*/  IMAD R2, R7, UR32, RZ ;  /* 0x0000002007027c24 */ /* 0x000fe2000f8e02ff */
[----:B--2---:R-:W-:Y:S02]  /*12f0*/  R2UR UR14, R3 ;  /* 0x00000000030e72ca */ /* 0x004fe400000e0000 */
[----:B------:R-:W-:-:S04]  /*1300*/  LOP3.LUT R3, R0, UR28, RZ, 0x3c, !PT ;  /* 0x0000001c00037c12 */ /* 0x000fc8000f8e3cff */
[----:B------:R-:W-:-:S07]  /*1310*/  ISETP.GE.AND P0, PT, R3, RZ, PT ;  /* 0x000000ff0300720c */ /* 0x000fce0003f06270 */
[----:B------:R-:W-:Y:S02]  /*1320*/  USHF.R.S32.HI UR13, URZ, 0x1f, UR14 ;  /* 0x0000001f3f0d7899 */ /* 0x000fe4000801140e */
[----:B------:R-:W-:Y:S02]  /*1330*/  UIMAD.WIDE.U32 UR16, UR14, UR4, URZ ;  /* 0x000000040e1072a5 */ /* 0x000fe4000f8e003f */
[----:B------:R-:W-:Y:S02]  /*1340*/  UIMAD UR10, UR13, UR4, URZ ;  /* 0x000000040d0a72a4 */ /* 0x000fe4000f8e023f */
[----:B------:R-:W-:Y:S02]  /*1350*/  @!P0 IADD3 R4, -R4, RZ, RZ ;  /* 0x000000ff04048210 */ /* 0x000fe40007ffe1ff */
[----:B------:R-:W-:Y:S01]  /*1360*/  UIMAD UR4, UR14, UR5, UR10 ;  /* 0x000000050e0472a4 */ /* 0x000fe2000f8e020a */
[----:B------:R-:W-:Y:S01]  /*1370*/  MOV R11, UR17 ;  /* 0x00000011000b7c02 */ /* 0x000fe20008000f00 */
[----:B------:R-:W-:Y:S01]  /*1380*/  IMAD.U32 R10, RZ, RZ, UR16 ;  /* 0x00000010ff0a7e24 */ /* 0x000fe2000f8e00ff */
[----:B------:R-:W-:Y:S01]  /*1390*/  @!P1 LOP3.LUT R4, RZ, R0, RZ, 0x33, !PT ;  /* 0x00000000ff049212 */ /* 0x000fe200078e33ff */
[----:B------:R-:W-:Y:S01]  /*13a0*/  UIADD3 UR4, UR17, UR4, URZ ;  /* 0x0000000411047290 */ /* 0x000fe2000fffe03f */
[----:B------:R-:W-:Y:S01]  /*13b0*/  IMAD R0, R9, UR33, R2 ;  /* 0x0000002109007c24 */ /* 0x000fe2000f8e0202 */
[----:B------:R-:W-:Y:S01]  /*13c0*/  ULDC.64 UR10, c[0x0][0x260] ;  /* 0x00009800000a7ab9 */ /* 0x000fe20000000a00 */
[----:B------:R-:W-:-:S03]  /*13d0*/  SHF.R.S32.HI R101, RZ, 0x1f, R4 ;  /* 0x0000001fff657819 */ /* 0x000fc60000011404 */
[----:B------:R-:W-:Y:S01]  /*13e0*/  IMAD.U32 R11, RZ, RZ, UR4 ;  /* 0x00000004ff0b7e24 */ /* 0x000fe2000f8e00ff */
[----:B------:R-:W-:Y:S02]  /*13f0*/  ULDC.64 UR4, c[0x0][0x238] ;  /* 0x00008e0000047ab9 */ /* 0x000fe40000000a00 */
[----:B------:R-:W-:Y:S01]  /*1400*/  UIMAD UR13, UR13, UR4, URZ ;  /* 0x000000040d0d72a4 */ /* 0x000fe2000f8e023f */
[----:B------:R-:W-:Y:S01]  /*1410*/  IMAD.WIDE.U32 R2, R9, UR32, R10 ;  /* 0x0000002009027c25 */ /* 0x000fe2000f8e000a */
[----:B------:R-:W-:Y:S02]  /*1420*/  UIMAD.WIDE.U32 UR16, UR14, UR4, URZ ;  /* 0x000000040e1072a5 */ /* 0x000fe4000f8e003f */
[----:B------:R-:W-:Y:S01]  /*1430*/  UIMAD UR5, UR14, UR5, UR13 ;  /* 0x000000050e0572a4 */ /* 0x000fe2000f8e020d */
[----:B------:R-:W-:Y:S01]  /*1440*/  IMAD.MOV.U32 R10, RZ, RZ, R2 ;  /* 0x000000ffff0a7224 */ /* 0x000fe200078e0002 */
[----:B------:R-:W-:Y:S01]  /*1450*/  IADD3 R11, R3, R0, RZ ;  /* 0x00000000030b7210 */ /* 0x000fe20007ffe0ff */
[----:B------:R-:W-:Y:S01]  /*1460*/  IMAD R3, R101, UR10, RZ ;  /* 0x0000000a65037c24 */ /* 0x000fe2000f8e02ff */
[----:B------:R-:W-:Y:S01]  /*1470*/  MOV R0, R4 ;  /* 0x0000000400007202 */ /* 0x000fe20000000f00 */
[----:B------:R-:W-:-:S02]  /*1480*/  UIADD3 UR15, UR17, UR5, URZ ;  /* 0x00000005110f7290 */ /* 0x000fc4000fffe03f */
[C---:B------:R-:W-:Y:S02]  /*1490*/  IMAD R3, R4.reuse, UR11, R3 ;  /* 0x0000000b04037c24 */ /* 0x040fe4000f8e0203 */
[----:B------:R-:W-:-:S04]  /*14a0*/  IMAD.WIDE.U32 R10, R4, UR10, R10 ;  /* 0x0000000a040a7c25 */ /* 0x000fc8000f8e000a */
[----:B------:R-:W-:Y:S01]  /*14b0*/  IMAD.MOV.U32 R2, RZ, RZ, R10 ;  /* 0x000000ffff027224 */ /* 0x000fe200078e000a */
[----:B------:R-:W-:Y:S01]  /*14c0*/  IADD3 R3, R11, R3, RZ ;  /* 0x000000030b037210 */ /* 0x000fe20007ffe0ff */
[----:B------:R-:W-:Y:S06]  /*14d0*/  BRA `(.L_x_2782) ;  /* 0x0000000400487947 */ /* 0x000fec0003800000 */
.L_x_2781:
[----:B------:R-:W1:Y:S01]  /*14e0*/  LDC R4, c[0x0][0x278] ;  /* 0x00009e00ff047b82 */ /* 0x000e620000000800 */
[----:B------:R-:W-:Y:S01]  /*14f0*/  MOV R0, UR28 ;  /* 0x0000001c00007c02 */ /* 0x000fe20008000f00 */
[----:B------:R-:W-:Y:S02]  /*1500*/  UISETP.NE.AND UP0, UPT, UR15, -0x1, UPT ;  /* 0xffffffff0f00788c */ /* 0x000fe4000bf05270 */
[----:B------:R-:W-:Y:S01]  /*1510*/  ULEA UR5, UR22, 0xffffff00, 0x8 ;  /* 0xffffff0016057891 */ /* 0x000fe2000f8e403f */
[----:B------:R-:W-:-:S03]  /*1520*/  IABS R0, R0 ;  /* 0x0000000000007213 */ /* 0x000fc60000000000 */
[----:B------:R-:W-:-:S05]  /*1530*/  PLOP3.LUT P0, PT, PT, PT, UP0, 0x80, 0x0 ;  /* 0x000000000000781c */ /* 0x000fca0003f0f008 */
        /* <DEDUP_REMOVED lines=24> */
[----:B------:R-:W-:-:S04]  /*16c0*/  LOP3.LUT R5, R4, UR28, RZ, 0x3c, !PT ;  /* 0x0000001c04057c12 */ /* 0x000fc8000f8e3cff */
[----:B------:R-:W-:Y:S02]  /*16d0*/  ISETP.GE.AND P2, PT, R5, RZ, PT ;  /* 0x000000ff0500720c */ /* 0x000fe40003f46270 */
[----:B------:R-:W-:-:S04]  /*16e0*/  MOV R5, UR5 ;  /* 0x0000000500057c02 */ /* 0x000fc80008000f00 */
[----:B------:R-:W-:Y:S02]  /*16f0*/  SHF.R.S32.HI R7, RZ, 0x1f, R5 ;  /* 0x0000001fff077819 */ /* 0x000fe40000011405 */
        /* <DEDUP_REMOVED lines=15> */
.L_x_2783:
        /* <DEDUP_REMOVED lines=16> */
[----:B------:R-:W-:-:S04]  /*18f0*/  MOV R2, R8 ;  /* 0x0000000800027202 */ /* 0x000fc80000000f00 */
[----:B------:R-:W-:Y:S02]  /*1900*/  IADD3 R3, R9, R3, RZ ;  /* 0x0000000309037210 */ /* 0x000fe40007ffe0ff */
[----:B------:R-:W-:Y:S01]  /*1910*/  MOV R9, R5 ;  /* 0x0000000500097202 */ /* 0x000fe20000000f00 */
        /* <DEDUP_REMOVED lines=14> */
.L_x_2782:
        /* <DEDUP_REMOVED lines=11> */
[C---:B------:R-:W-:Y:S01]  /*1ab0*/  LOP3.LUT R64, R13.reuse, 0xfffffffc, RZ, 0xc0, !PT ;  /* 0xfffffffc0d407812 */ /* 0x040fe200078ec0ff */
[----:B------:R-:W4:Y:S01]  /*1ac0*/  LDC.64 R130, c[0x0][0x250] ;  /* 0x00009400ff827b82 */ /* 0x000f220000000a00 */
[----:B------:R-:W-:Y:S01]  /*1ad0*/  LEA.HI R11, R13, R124, RZ, 0x1 ;  /* 0x0000007c0d0b7211 */ /* 0x000fe200078f08ff */
[----:B------:R-:W-:Y:S01]  /*1ae0*/  @!UP0 ULDC.64 UR4, c[0x0][0x228] ;  /* 0x00008a0000048ab9 */ /* 0x000fe20000000a00 */
[----:B------:R-:W-:Y:S01]  /*1af0*/  SHF.R.S32.HI R51, RZ, 0x3, R56 ;  /* 0x00000003ff337819 */ /* 0x000fe20000011438 */
[----:B------:R-:W-:Y:S01]  /*1b00*/  @UP0 UIMAD.WIDE.U32 UR30, UR12, UR10, URZ ;  /* 0x0000000a0c1e02a5 */ /* 0x000fe2000f8e003f */
[----:B------:R-:W-:Y:S01]  /*1b10*/  IMAD.IADD R64, R49, 0x1, -R64 ;  /* 0x0000000131407824 */ /* 0x000fe200078e0a40 */
[----:B------:R-:W-:Y:S01]  /*1b20*/  @!UP0 UIMAD.WIDE.U32 UR34, UR23, UR4, URZ ;  /* 0x00000004172282a5 */ /* 0x000fe2000f8e003f */
[-C--:B------:R-:W-:Y:S01]  /*1b30*/  LEA.HI R115, R6, R49.reuse, RZ, 0x5 ;  /* 0x0000003106737211 */ /* 0x080fe200078f28ff */
[----:B------:R-:W-:Y:S01]  /*1b40*/  IMAD.SHL.U32 R13, R51, 0x40, RZ ;  /* 0x00000040330d7824 */ /* 0x000fe200078e00ff */
[----:B------:R-:W-:Y:S01]  /*1b50*/  LOP3.LUT R11, R11, 0x7fffffe, RZ, 0xc0, !PT ;  /* 0x07fffffe0b0b7812 */ /* 0x000fe200078ec0ff */
[----:B------:R-:W-:Y:S01]  /*1b60*/  IMAD.SHL.U32 R148, R64, 0x8, RZ ;  /* 0x0000000840947824 */ /* 0x000fe200078e00ff */
[----:B------:R-:W-:Y:S01]  /*1b70*/  LEA.HI R6, R6, R49, RZ, 0x4 ;  /* 0x0000003106067211 */ /* 0x000fe200078f20ff */
[----:B------:R-:W-:Y:S01]  /*1b80*/  @!UP0 UIMAD UR13, UR26, UR4, URZ ;  /* 0x000000041a0d82a4 */ /* 0x000fe2000f8e023f */
[----:B------:R-:W-:Y:S01]  /*1b90*/  SHF.R.S32.HI R115, RZ, 0x5, R115 ;  /* 0x00000005ff737819 */ /* 0x000fe20000011473 */
[----:B------:R-:W-:Y:S01]  /*1ba0*/  IMAD.IADD R4, R124, 0x1, -R11 ;  /* 0x000000017c047824 */ /* 0x000fe200078e0a0b */
[----:B------:R-:W-:Y:S01]  /*1bb0*/  LOP3.LUT R13, R13, 0xc0, RZ, 0xc0, !PT ;  /* 0x000000c00d0d7812 */ /* 0x000fe200078ec0ff */
[----:B------:R-:W-:Y:S01]  /*1bc0*/  @!UP0 UMOV UR30, UR34 ;  /* 0x00000022001e8c82 */ /* 0x000fe20008000000 */
[----:B------:R-:W-:Y:S01]  /*1bd0*/  LOP3.LUT R6, R6, 0xfffffff0, RZ, 0xc0, !PT ;  /* 0xfffffff006067812 */ /* 0x000fe200078ec0ff */
[----:B------:R-:W-:Y:S01]  /*1be0*/  IMAD R115, R115, 0x8, R4 ;  /* 0x0000000873737824 */ /* 0x000fe200078e0204 */
[----:B------:R-:W-:Y:S01]  /*1bf0*/  IADD3 R14, P1, R148, UR30, RZ ;  /* 0x0000001e940e7c10 */ /* 0x000fe2000ff3e0ff */
[----:B------:R-:W-:Y:S01]  /*1c00*/  USHF.R.S32.HI UR30, URZ, 0x1f, UR29 ;  /* 0x0000001f3f1e7899 */ /* 0x000fe2000801141d */
[----:B------:R-:W-:Y:S01]  /*1c10*/  LOP3.LUT R56, R56, 0xfffffff8, RZ, 0xc0, !PT ;  /* 0xfffffff838387812 */ /* 0x000fe200078ec0ff */
[----:B------:R-:W-:Y:S01]  /*1c20*/  IMAD.IADD R59, R49, 0x1, -R6 ;  /* 0x00000001313b7824 */ /* 0x000fe200078e0a06 */
[----:B------:R-:W-:Y:S01]  /*1c30*/  LOP3.LUT R11, R13, 0x18, R148, 0xf8, !PT ;  /* 0x000000180d0b7812 */ /* 0x000fe200078ef894 */
[----:B------:R-:W-:Y:S01]  /*1c40*/  ULEA.HI UR30, UR30, UR29, URZ, 0x8 ;  /* 0x0000001d1e1e7291 */ /* 0x000fe2000f8f403f */
[----:B------:R-:W-:Y:S01]  /*1c50*/  SHF.R.U32.HI R4, RZ, 0x3, R13 ;  /* 0x00000003ff047819 */ /* 0x000fe2000001160d */
[----:B------:R-:W-:Y:S01]  /*1c60*/  IMAD.IADD R56, R49, 0x1, -R56 ;  /* 0x0000000131387824 */ /* 0x000fe200078e0a38 */
[----:B------:R-:W-:Y:S01]  /*1c70*/  @!UP0 UIMAD UR13, UR23, UR5, UR13 ;  /* 0x00000005170d82a4 */ /* 0x000fe2000f8e020d */
[----:B------:R-:W-:Y:S01]  /*1c80*/  LEA.HI R58, R59, R59, RZ, 0x1 ;  /* 0x0000003b3b3a7211 */ /* 0x000fe200078f08ff */
[----:B------:R-:W-:Y:S01]  /*1c90*/  USHF.R.S32.HI UR30, URZ, 0x8, UR30 ;  /* 0x000000083f1e7899 */ /* 0x000fe2000801141e */
[----:B------:R-:W-:Y:S01]  /*1ca0*/  LOP3.LUT R4, R11, R4, RZ, 0x3c, !PT ;  /* 0x000000040b047212 */ /* 0x000fe200078e3cff */
[----:B------:R-:W-:Y:S01]  /*1cb0*/  @UP0 UIMAD UR12, UR12, UR11, UR31 ;  /* 0x0000000b0c0c02a4 */ /* 0x000fe2000f8e021f */
[----:B------:R-:W-:Y:S01]  /*1cc0*/  SHF.R.S32.HI R149, RZ, 0x1f, R148 ;  /* 0x0000001fff957819 */ /* 0x000fe20000011494 */
[----:B------:R-:W-:Y:S01]  /*1cd0*/  @!UP0 UIADD3 UR12, UR35, UR13, URZ ;  /* 0x0000000d230c8290 */ /* 0x000fe2000fffe03f */
[----:B------:R-:W-:Y:S01]  /*1ce0*/  IADD3 R12, P0, R148, UR16, RZ ;  /* 0x00000010940c7c10 */ /* 0x000fe2000ff1e0ff */
[----:B------:R-:W-:Y:S01]  /*1cf0*/  IMAD.U32 R115, R115, 0x20, R4 ;  /* 0x0000002073737824 */ /* 0x000fe200078e0004 */
[----:B------:R-:W-:Y:S01]  /*1d00*/  LEA.HI R50, R56, R56, RZ, 0x1 ;  /* 0x0000003838327211 */ /* 0x000fe200078f08ff */
[----:B------:R-:W-:Y:S01]  /*1d10*/  UISETP.LT.AND UP0, UPT, UR18, UR30, UPT ;  /* 0x0000001e1200728c */ /* 0x000fe2000bf01270 */
[--C-:B------:R-:W-:Y:S01]  /*1d20*/  SHF.R.S32.HI R4, RZ, 0x1, R58.reuse ;  /* 0x00000001ff047819 */ /* 0x100fe2000001143a */
[----:B------:R-:W-:Y:S01]  /*1d30*/  ULDC.64 UR4, c[0x0][0x268] ;  /* 0x00009a0000047ab9 */ /* 0x000fe20000000a00 */
[----:B------:R-:W-:Y:S01]  /*1d40*/  SHF.R.S32.HI R57, RZ, 0x1f, R58 ;  /* 0x0000001fff397819 */ /* 0x000fe2000001143a */
[----:B------:R-:W-:Y:S01]  /*1d50*/  USEL UR30, UR18, UR30, !UP0 ;  /* 0x0000001e121e7287 */ /* 0x000fe2000c000000 */
[--C-:B------:R-:W-:Y:S01]  /*1d60*/  SHF.R.S32.HI R125, RZ, 0x1f, R124.reuse ;  /* 0x0000001fff7d7819 */ /* 0x100fe2000001147c */
[----:B------:R-:W-:Y:S01]  /*1d70*/  IMAD.SHL.U32 R64, R64, 0x4, RZ ;  /* 0x0000000440407824 */ /* 0x000fe200078e00ff */
[----:B------:R-:W-:Y:S01]  /*1d80*/  IADD3.X R13, R149, UR15, RZ, P0, !PT ;  /* 0x0000000f950d7c10 */ /* 0x000fe200087fe4ff */
[----:B------:R-:W-:Y:S01]  /*1d90*/  UISETP.GT.AND UP0, UPT, UR22, UR30, UPT ;  /* 0x0000001e1600728c */ /* 0x000fe2000bf04270 */
[----:B------:R-:W-:Y:S01]  /*1da0*/  IADD3 R116, P0, R124, R9, RZ ;  /* 0x000000097c747210 */ /* 0x000fe20007f1e0ff */
[----:B---3--:R-:W-:Y:S01]  /*1db0*/  IMAD.WIDE R16, R17, 0x40, R124 ;  /* 0x0000004011107825 */ /* 0x008fe200078e027c */
[----:B------:R-:W-:Y:S01]  /*1dc0*/  LOP3.LUT R11, R50, 0xfffffffe, RZ, 0xc0, !PT ;  /* 0xfffffffe320b7812 */ /* 0x000fe200078ec0ff */
[----:B------:R-:W-:Y:S01]  /*1dd0*/  USHF.L.U32 UR20, UR32, 0x5, URZ ;  /* 0x0000000520147899 */ /* 0x000fe2000800063f */
[----:B------:R-:W-:Y:S01]  /*1de0*/  LEA.HI R57, R57, R4, RZ, 0x2 ;  /* 0x0000000439397211 */ /* 0x000fe200078f10ff */
[----:B------:R-:W-:Y:S01]  /*1df0*/  IMAD.X R119, R125, 0x1, R7, P0 ;  /* 0x000000017d777824 */ /* 0x000fe200000e0607 */
[----:B------:R-:W-:Y:S01]  /*1e00*/  IADD3 R120, P0, R148, R2, RZ ;  /* 0x0000000294787210 */ /* 0x000fe20007f1e0ff */
[----:B------:R-:W-:Y:S01]  /*1e10*/  IMAD.IADD R56, R56, 0x1, -R11 ;  /* 0x0000000138387824 */ /* 0x000fe200078e0a0b */
[----:B------:R-:W-:Y:S01]  /*1e20*/  LOP3.LUT R57, R57, 0xfffffffc, RZ, 0xc0, !PT ;  /* 0xfffffffc39397812 */ /* 0x000fe200078ec0ff */
[----:B------:R-:W-:Y:S01]  /*1e30*/  IMAD R11, R101, UR4, RZ ;  /* 0x00000004650b7c24 */ /* 0x000fe2000f8e02ff */
[----:B------:R-:W-:Y:S01]  /*1e40*/  IADD3.X R15, R149, UR12, RZ, P1, !PT ;  /* 0x0000000c950f7c10 */ /* 0x000fe20008ffe4ff */
[----:B------:R-:W-:Y:S01]  /*1e50*/  IMAD R6, R17, UR10, RZ ;  /* 0x0000000a11067c24 */ /* 0x000fe2000f8e02ff */
[----:B--2---:R-:W-:Y:S01]  /*1e60*/  LEA.HI R66, R66, R66, RZ, 0x1 ;  /* 0x0000004242427211 */ /* 0x004fe200078f08ff */
[----:B------:R-:W-:Y:S01]  /*1e70*/  IMAD.IADD R57, R4, 0x1, -R57 ;  /* 0x0000000104397824 */ /* 0x000fe200078e0a39 */
[----:B----4-:R-:W-:Y:S01]  /*1e80*/  SHF.L.U64.HI R174, R130, 0x5, R131 ;  /* 0x0000000582ae7819 */ /* 0x010fe20000010283 */
[C---:B------:R-:W-:Y:S01]  /*1e90*/  IMAD R4, R0.reuse, UR5, R11 ;  /* 0x0000000500047c24 */ /* 0x040fe2000f8e020b */
[----:B------:R-:W-:Y:S01]  /*1ea0*/  SHF.R.S32.HI R63, RZ, 0x1, R66 ;  /* 0x00000001ff3f7819 */ /* 0x000fe20000011442 */
[----:B------:R-:W-:Y:S01]  /*1eb0*/  IMAD.WIDE.U32 R12, R0, UR4, R12 ;  /* 0x00000004000c7c25 */ /* 0x000fe2000f8e000c */
[----:B------:R-:W-:Y:S01]  /*1ec0*/  ULDC.64 UR4, c[0x0][0x258] ;  /* 0x0000960000047ab9 */ /* 0x000fe20000000a00 */
[----:B------:R-:W-:-:S02]  /*1ed0*/  LOP3.LUT P1, RZ, R57, 0x2, RZ, 0xc0, !PT ;  /* 0x0000000239ff7812 */ /* 0x000fc4000782c0ff */
[----:B------:R-:W-:Y:S01]  /*1ee0*/  IMAD.X R121, R149, 0x1, R3, P0 ;  /* 0x0000000195797824 */ /* 0x000fe200000e0603 */
[----:B------:R-:W-:Y:S01]  /*1ef0*/  PLOP3.LUT P0, PT, PT, PT, UP0, 0x80, 0x0 ;  /* 0x000000000000781c */ /* 0x000fe20003f0f008 */
[C---:B------:R-:W-:Y:S01]  /*1f00*/  IMAD R6, R16.reuse, UR11, R6 ;  /* 0x0000000b10067c24 */ /* 0x040fe2000f8e0206 */
[----:B------:R-:W-:Y:S01]  /*1f10*/  SHF.R.S32.HI R50, RZ, 0x1, R50 ;  /* 0x00000001ff327819 */ /* 0x000fe20000011432 */
[----:B------:R-:W-:Y:S01]  /*1f20*/  IMAD.WIDE.U32 R14, R16, UR10, R14 ;  /* 0x0000000a100e7c25 */ /* 0x000fe2000f8e000e */
[----:B------:R-:W-:-:S03]  /*1f30*/  UIMAD UR10, UR25, UR4, URZ ;  /* 0x00000004190a72a4 */ /* 0x000fc6000f8e023f */
[----:B------:R-:W-:Y:S01]  /*1f40*/  IMAD.IADD R15, R15, 0x1, R6 ;  /* 0x000000010f0f7824 */ /* 0x000fe200078e0206 */
[----:B------:R-:W-:Y:S01]  /*1f50*/  UIMAD UR5, UR28, UR5, UR10 ;  /* 0x000000051c0572a4 */ /* 0x000fe2000f8e020a */
[----:B------:R-:W-:Y:S02]  /*1f60*/  IMAD.U32 R128, RZ, RZ, UR4 ;  /* 0x00000004ff807e24 */ /* 0x000fe4000f8e00ff */
[----:B------:R-:W-:Y:S02]  /*1f70*/  IMAD R119, R119, R130, RZ ;  /* 0x0000008277777224 */ /* 0x000fe400078e02ff */
[----:B------:R-:W-:Y:S02]  /*1f80*/  IMAD R65, R124, R63, R64 ;  /* 0x0000003f7c417224 */ /* 0x000fe400078e0240 */
        /* <DEDUP_REMOVED lines=30> */
[----:B------:R-:W-:Y:S01]  /*2170*/  SHF.R.S32.HI R7, RZ, 0x1f, R5 ;  /* 0x0000001fff077819 */ /* 0x000fe20000011405 */
[----:B------:R-:W-:Y:S01]  /*2180*/  UIMAD UR5, UR23, UR5, UR12 ;  /* 0x00000005170572a4 */ /* 0x000fe2000f8e020c */
[----:B------:R-:W2:Y:S01]  /*2190*/  LDC R81, c[0x0][0x340] ;  /* 0x0000d000ff517b82 */ /* 0x000ea20000000800 */
[----:B------:R-:W-:Y:S01]  /*21a0*/  ULDC.64 UR14, c[0x0][0x340] ;  /* 0x0000d000000e7ab9 */ /* 0x000fe20000000a00 */
[----:B------:R-:W-:Y:S01]  /*21b0*/  IADD3.X R7, R7, ~UR4, R125, P1, P0 ;  /* 0x8000000407077c10 */ /* 0x000fe20008fe047d */
[----:B-----5:R-:W-:Y:S01]  /*21c0*/  IMAD.IADD R48, R48, 0x1, R5 ;  /* 0x0000000130307824 */ /* 0x020fe200078e0205 */
[----:B------:R-:W-:Y:S01]  /*21d0*/  IADD3 R13, R13, UR11, RZ ;  /* 0x0000000b0d0d7c10 */ /* 0x000fe2000fffe0ff */
[----:B------:R-:W-:Y:S01]  /*21e0*/  VIADD R11, R11, UR5 ;  /* 0x000000050b0b7c36 */ /* 0x000fe20008000000 */
[----:B------:R-:W-:Y:S01]  /*21f0*/  ULDC.64 UR4, c[0x0][0x350] ;  /* 0x0000d40000047ab9 */ /* 0x000fe20000000a00 */
[----:B------:R-:W-:Y:S01]  /*2200*/  IMAD R5, R7, UR14, RZ ;  /* 0x0000000e07057c24 */ /* 0x000fe2000f8e02ff */
[----:B------:R-:W-:Y:S01]  /*2210*/  ULDC.64 UR10, c[0x0][0x348] ;  /* 0x0000d200000a7ab9 */ /* 0x000fe20000000a00 */
[C---:B------:R-:W-:Y:S01]  /*2220*/  IMAD.WIDE.U32 R12, R6.reuse, UR14, R12 ;  /* 0x0000000e060c7c25 */ /* 0x040fe2000f8e000c */
[----:B------:R-:W-:Y:S01]  /*2230*/  ULDC.64 UR12, c[0x0][0x320] ;  /* 0x0000c800000c7ab9 */ /* 0x000fe20000000a00 */
[----:B------:R-:W-:Y:S01]  /*2240*/  SHF.L.U32 R89, R131, 0x7, RZ ;  /* 0x0000000783597819 */ /* 0x000fe200000006ff */
[----:B------:R-:W-:Y:S01]  /*2250*/  USHF.L.U64.HI UR37, UR14, 0x5, UR15 ;  /* 0x000000050e257899 */ /* 0x000fe2000801020f */
[-C--:B-1----:R-:W-:Y:S01]  /*2260*/  IMAD R4, R7, R2.reuse, RZ ;  /* 0x0000000207047224 */ /* 0x082fe200078e02ff */
[----:B------:R-:W-:Y:S01]  /*2270*/  UIMAD UR43, UR15, 0xc0, URZ ;  /* 0x000000c00f2b78a4 */ /* 0x000fe2000f8e023f */
[C---:B------:R-:W-:Y:S01]  /*2280*/  IMAD R5, R6.reuse, UR15, R5 ;  /* 0x0000000f06057c24 */ /* 0x040fe2000f8e0205 */
[----:B------:R-:W-:Y:S01]  /*2290*/  USHF.L.U64.HI UR44, UR14, 0x7, UR15 ;  /* 0x000000070e2c7899 */ /* 0x000fe2000801020f */
[C---:B------:R-:W-:Y:S01]  /*22a0*/  IMAD R4, R6.reuse, R3, R4 ;  /* 0x0000000306047224 */ /* 0x040fe200078e0204 */
[----:B------:R-:W-:Y:S01]  /*22b0*/  UIMAD UR42, UR15, 0x140, URZ ;  /* 0x000001400f2a78a4 */ /* 0x000fe2000f8e023f */
[----:B------:R-:W-:Y:S01]  /*22c0*/  IMAD.WIDE.U32 R6, R6, R2, R10 ;  /* 0x0000000206067225 */ /* 0x000fe200078e000a */
[----:B------:R-:W-:Y:S01]  /*22d0*/  IADD3 R13, R13, R5, RZ ;  /* 0x000000050d0d7210 */ /* 0x000fe20007ffe0ff */
[----:B------:R-:W-:Y:S01]  /*22e0*/  UIMAD UR39, UR15, 0x180, URZ ;  /* 0x000001800f2778a4 */ /* 0x000fe2000f8e023f */
[----:B------:R-:W-:Y:S01]  /*22f0*/  SHF.L.U32 R80, R63, 0x5, RZ ;  /* 0x000000053f507819 */ /* 0x000fe200000006ff */
[----:B------:R-:W-:Y:S01]  /*2300*/  IMAD R99, R101, UR4, RZ ;  /* 0x0000000465637c24 */ /* 0x000fe2000f8e02ff */
[----:B------:R-:W-:Y:S01]  /*2310*/  SHF.L.U32 R74, R63, 0x7, RZ ;  /* 0x000000073f4a7819 */ /* 0x000fe200000006ff */
[----:B------:R-:W-:Y:S01]  /*2320*/  IMAD.IADD R7, R7, 0x1, R4 ;  /* 0x0000000107077824 */ /* 0x000fe200078e0204 */
[----:B------:R-:W-:Y:S01]  /*2330*/  UIMAD.WIDE.U32 UR34, UR32, 0x80, URZ ;  /* 0x00000080202278a5 */ /* 0x000fe2000f8e003f */
[----:B------:R-:W-:Y:S01]  /*2340*/  IMAD R101, R101, UR10, RZ ;  /* 0x0000000a65657c24 */ /* 0x000fe2000f8e02ff */
[----:B------:R-:W-:Y:S01]  /*2350*/  USHF.L.U32 UR36, UR33, 0x7, URZ ;  /* 0x0000000721247899 */ /* 0x000fe2000800063f */
[----:B------:R-:W-:Y:S01]  /*2360*/  IMAD R48, R63, R48, RZ ;  /* 0x000000303f307224 */ /* 0x000fe200078e02ff */
[----:B------:R-:W-:Y:S01]  /*2370*/  USHF.L.U32 UR31, UR33, 0x6, URZ ;  /* 0x00000006211f7899 */ /* 0x000fe2000800063f */
[C---:B------:R-:W-:Y:S01]  /*2380*/  IMAD R101, R0.reuse, UR11, R101 ;  /* 0x0000000b00657c24 */ /* 0x040fe2000f8e0265 */
[----:B------:R-:W-:Y:S01]  /*2390*/  USHF.L.U32 UR38, UR14, 0x5, URZ ;  /* 0x000000050e267899 */ /* 0x000fe2000800063f */
[----:B------:R-:W-:Y:S01]  /*23a0*/  IMAD.WIDE.U32 R6, R0, UR10, R6 ;  /* 0x0000000a00067c25 */ /* 0x000fe2000f8e0006 */
[----:B------:R-:W-:Y:S01]  /*23b0*/  SHF.R.S32.HI R47, RZ, 0x1f, R48 ;  /* 0x0000001fff2f7819 */ /* 0x000fe20000011430 */
[----:B------:R-:W-:Y:S01]  /*23c0*/  ULDC.64 UR10, c[0x0][0x218] ;  /* 0x00008600000a7ab9 */ /* 0x000fe20000000a00 */
[-C--:B------:R-:W-:Y:S01]  /*23d0*/  IADD3 R104, P2, R64, R48.reuse, RZ ;  /* 0x0000003040687210 */ /* 0x080fe20007f5e0ff */
[C---:B------:R-:W-:Y:S01]  /*23e0*/  IMAD R99, R0.reuse, UR5, R99 ;  /* 0x0000000500637c24 */ /* 0x040fe2000f8e0263 */
[----:B------:R-:W-:Y:S01]  /*23f0*/  IADD3 R48, P3, R65, R48, RZ ;  /* 0x0000003041307210 */ /* 0x000fe20007f7e0ff */
[----:B------:R-:W-:Y:S01]  /*2400*/  IMAD.WIDE.U32 R4, R0, UR4, R12 ;  /* 0x0000000400047c25 */ /* 0x000fe2000f8e000c */
[----:B------:R-:W-:Y:S01]  /*2410*/  ULDC.64 UR4, c[0x0][0x318] ;  /* 0x0000c60000047ab9 */ /* 0x000fe20000000a00 */
[----:B------:R-:W-:Y:S01]  /*2420*/  IADD3.X R105, R61, R47, RZ, P2, !PT ;  /* 0x0000002f3d697210 */ /* 0x000fe200017fe4ff */
[----:B------:R-:W-:Y:S01]  /*2430*/  USHF.L.U32 UR45, UR14, 0x7, URZ ;  /* 0x000000070e2d7899 */ /* 0x000fe2000800063f */
[----:B------:R-:W-:Y:S01]  /*2440*/  IMAD.IADD R101, R7, 0x1, R101 ;  /* 0x0000000107657824 */ /* 0x000fe200078e0265 */
[----:B------:R-:W-:Y:S01]  /*2450*/  LEA R100, P0, R6, UR4, 0x1 ;  /* 0x0000000406647c11 */ /* 0x000fe2000f8008ff */
[----:B------:R-:W-:Y:S01]  /*2460*/  IMAD.X R47, R62, 0x1, R47, P3 ;  /* 0x000000013e2f7824 */ /* 0x000fe200018e062f */
[----:B------:R-:W-:Y:S01]  /*2470*/  IADD3 R99, R5, R99, RZ ;  /* 0x0000006305637210 */ /* 0x000fe20007ffe0ff */
[----:B------:R-:W-:Y:S01]  /*2480*/  IMAD.WIDE.U32 R10, R130, 0x40, RZ ;  /* 0x00000040820a7825 */ /* 0x000fe200078e00ff */
[----:B------:R-:W-:Y:S01]  /*2490*/  LEA R98, P1, R4, UR12, 0x1 ;  /* 0x0000000c04627c11 */ /* 0x000fe2000f8208ff */
[----:B------:R-:W-:Y:S01]  /*24a0*/  USHF.L.U64.HI UR12, UR14, 0x6, UR15 ;  /* 0x000000060e0c7899 */ /* 0x000fe2000801020f */
[----:B------:R-:W-:Y:S01]  /*24b0*/  LEA.HI.X R101, R6, UR5, R101, 0x1, P0 ;  /* 0x0000000506657c11 */ /* 0x000fe200080f0c65 */
[----:B------:R-:W-:Y:S01]  /*24c0*/  IMAD.SHL.U32 R86, R131, 0x40, RZ ;  /* 0x0000004083567824 */ /* 0x000fe200078e00ff */
[----:B------:R-:W-:Y:S01]  /*24d0*/  LEA.HI.X R99, R4, UR13, R99, 0x1, P1 ;  /* 0x0000000d04637c11 */ /* 0x000fe200088f0c63 */
[----:B------:R-:W-:Y:S01]  /*24e0*/  ULDC.64 UR4, c[0x0][0x220] ;  /* 0x0000880000047ab9 */ /* 0x000fe20000000a00 */
[----:B------:R-:W-:Y:S01]  /*24f0*/  LEA R94, P1, R120, UR10, 0x1 ;  /* 0x0000000a785e7c11 */ /* 0x000fe2000f8208ff */
[----:B------:R-:W-:Y:S01]  /*2500*/  IMAD.WIDE.U32 R14, R130, 0x80, RZ ;  /* 0x00000080820e7825 */ /* 0x000fe200078e00ff */
[----:B------:R-:W-:Y:S01]  /*2510*/  LEA R96, P0, R116, UR4, 0x1 ;  /* 0x0000000474607c11 */ /* 0x000fe2000f8008ff */
[----:B------:R-:W-:Y:S01]  /*2520*/  USHF.L.U32 UR13, UR14, 0x6, URZ ;  /* 0x000000060e0d7899 */ /* 0x000fe2000800063f */
[C---:B------:R-:W-:Y:S01]  /*2530*/  SHF.L.U64.HI R47, R48.reuse, 0x1, R47 ;  /* 0x00000001302f7819 */ /* 0x040fe2000001022f */
[----:B------:R-:W-:Y:S01]  /*2540*/  IMAD.SHL.U32 R48, R48, 0x2, RZ ;  /* 0x0000000230307824 */ /* 0x000fe200078e00ff */
[----:B------:R-:W-:Y:S01]  /*2550*/  IADD3 R86, R11, R86, RZ ;  /* 0x000000560b567210 */ /* 0x000fe20007ffe0ff */
[----:B------:R-:W-:Y:S01]  /*2560*/  IMAD.IADD R89, R15, 0x1, R89 ;  /* 0x000000010f597824 */ /* 0x000fe200078e0259 */
[C---:B------:R-:W-:Y:S01]  /*2570*/  SHF.L.U64.HI R105, R104.reuse, 0x1, R105 ;  /* 0x0000000168697819 */ /* 0x040fe20000010269 */
[C---:B------:R-:W-:Y:S01]  /*2580*/  IMAD R7, R131.reuse, 0xc0, RZ ;  /* 0x000000c083077824 */ /* 0x040fe200078e02ff */
[----:B------:R-:W-:Y:S01]  /*2590*/  SHF.L.U32 R104, R104, 0x1, RZ ;  /* 0x0000000168687819 */ /* 0x000fe200000006ff */
[C---:B------:R-:W-:Y:S01]  /*25a0*/  IMAD R91, R131.reuse, 0x140, RZ ;  /* 0x00000140835b7824 */ /* 0x040fe200078e02ff */
[----:B------:R-:W-:Y:S01]  /*25b0*/  LEA.HI.X R95, R120, UR11, R123, 0x1, P1 ;  /* 0x0000000b785f7c11 */ /* 0x000fe200088f0c7b */
[C---:B------:R-:W-:Y:S01]  /*25c0*/  IMAD R5, R131.reuse, 0x180, RZ ;  /* 0x0000018083057824 */ /* 0x040fe200078e02ff */
[----:B------:R-:W-:Y:S01]  /*25d0*/  LEA.HI.X R97, R116, UR5, R119, 0x1, P0 ;  /* 0x0000000574617c11 */ /* 0x000fe200080f0c77 */
[----:B------:R-:W-:Y:S01]  /*25e0*/  IMAD R93, R131, 0x1c0, RZ ;  /* 0x000001c0835d7824 */ /* 0x000fe200078e02ff */
[----:B------:R-:W-:Y:S01]  /*25f0*/  ULDC.64 UR10, c[0x0][0x360] ;  /* 0x0000d800000a7ab9 */ /* 0x000fe20000000a00 */
[----:B------:R-:W-:Y:S01]  /*2600*/  IMAD.WIDE.U32 R136, R130, 0xc0, RZ ;  /* 0x000000c082887825 */ /* 0x000fe200078e00ff */
[----:B------:R-:W-:Y:S01]  /*2610*/  SHF.L.U64.HI R86, R10, 0x1, R86 ;  /* 0x000000010a567819 */ /* 0x000fe20000010256 */
[----:B------:R-:W-:Y:S01]  /*2620*/  UIMAD UR15, UR15, 0x1c0, URZ ;  /* 0x000001c00f0f78a4 */ /* 0x000fe2000f8e023f */
[----:B------:R-:W-:Y:S01]  /*2630*/  IADD3 R102, P3, R104, UR10, RZ ;  /* 0x0000000a68667c10 */ /* 0x000fe2000ff7e0ff */
[----:B------:R-:W-:Y:S01]  /*2640*/  IMAD.WIDE.U32 R134, R130, 0x140, RZ ;  /* 0x0000014082867825 */ /* 0x000fe200078e00ff */
[----:B------:R-:W-:Y:S01]  /*2650*/  ULDC.64 UR4, c[0x0][0x358] ;  /* 0x0000d60000047ab9 */ /* 0x000fe20000000a00 */
[----:B------:R-:W-:Y:S01]  /*2660*/  UIMAD.WIDE.U32 UR50, UR14, 0x1c0, URZ ;  /* 0x000001c00e3278a5 */ /* 0x000fe2000f8e003f */
[----:B------:R-:W-:Y:S01]  /*2670*/  IADD3 R104, P2, R104, UR4, RZ ;  /* 0x0000000468687c10 */ /* 0x000fe2000ff5e0ff */
[----:B------:R-:W-:Y:S01]  /*2680*/  IMAD.WIDE.U32 R132, R130, 0x180, RZ ;  /* 0x0000018082847825 */ /* 0x000fe200078e00ff */
[----:B------:R-:W-:Y:S01]  /*2690*/  UIMAD.WIDE.U32 UR32, UR32, 0x40, URZ ;  /* 0x00000040202078a5 */ /* 0x000fe2000f8e003f */
[----:B------:R-:W-:Y:S01]  /*26a0*/  SHF.L.U64.HI R89, R14, 0x1, R89 ;  /* 0x000000010e597819 */ /* 0x000fe20000010259 */
[----:B------:R-:W-:Y:S01]  /*26b0*/  UIMAD.WIDE.U32 UR48, UR14, 0xc0, URZ ;  /* 0x000000c00e3078a5 */ /* 0x000fe2000f8e003f */
[C---:B------:R-:W-:Y:S01]  /*26c0*/  IMAD.SHL.U32 R78, R63.reuse, 0x40, RZ ;  /* 0x000000403f4e7824 */ /* 0x040fe200078e00ff */
[----:B------:R-:W-:Y:S01]  /*26d0*/  UIMAD.WIDE.U32 UR46, UR14, 0x140, URZ ;  /* 0x000001400e2e78a5 */ /* 0x000fe2000f8e003f */
[C---:B------:R-:W-:Y:S01]  /*26e0*/  IMAD R76, R63.reuse, 0x60, RZ ;  /* 0x000000603f4c7824 */ /* 0x040fe200078e02ff */
[----:B------:R-:W-:Y:S01]  /*26f0*/  UIMAD.WIDE.U32 UR40, UR14, 0x180, URZ ;  /* 0x000001800e2878a5 */ /* 0x000fe2000f8e003f */
[C---:B------:R-:W-:Y:S01]  /*2700*/  IMAD R72, R63.reuse, 0xa0, RZ ;  /* 0x000000a03f487824 */ /* 0x040fe200078e02ff */
[C-C-:B------:R-:W-:Y:S01]  /*2710*/  SHF.L.U64.HI R82, R2.reuse, 0x6, R3.reuse ;  /* 0x0000000602527819 */ /* 0x140fe20000010203 */
[C---:B------:R-:W-:Y:S01]  /*2720*/  IMAD R70, R63.reuse, 0xc0, RZ ;  /* 0x000000c03f467824 */ /* 0x040fe200078e02ff */
[C-C-:B------:R-:W-:Y:S01]  /*2730*/  SHF.L.U64.HI R84, R2.reuse, 0x7, R3.reuse ;  /* 0x0000000702547819 */ /* 0x140fe20000010203 */
[----:B------:R-:W-:Y:S01]  /*2740*/  IMAD R68, R63, 0xe0, RZ ;  /* 0x000000e03f447824 */ /* 0x000fe200078e02ff */
[----:B------:R-:W-:Y:S01]  /*2750*/  SHF.L.U64.HI R106, R2, 0x5, R3 ;  /* 0x00000005026a7819 */ /* 0x000fe20000010203 */
[----:B------:R-:W-:Y:S01]  /*2760*/  IMAD.SHL.U32 R87, R10, 0x2, RZ ;  /* 0x000000020a577824 */ /* 0x000fe200078e00ff */
[----:B------:R-:W-:Y:S01]  /*2770*/  IADD3 R10, P1, R48, UR10, RZ ;  /* 0x0000000a300a7c10 */ /* 0x000fe2000ff3e0ff */
[----:B------:R-:W-:Y:S01]  /*2780*/  IMAD.WIDE.U32 R130, R130, 0x1c0, RZ ;  /* 0x000001c082827825 */ /* 0x000fe200078e00ff */
[----:B------:R-:W-:Y:S01]  /*2790*/  IADD3 R48, P0, R48, UR4, RZ ;  /* 0x0000000430307c10 */ /* 0x000fe2000ff1e0ff */
[----:B------:R-:W-:Y:S01]  /*27a0*/  USHF.L.U64.HI UR37, UR38, 0x1, UR37 ;  /* 0x0000000126257899 */ /* 0x000fe20008010225 */
        /* <DEDUP_REMOVED lines=48> */
.L_x_2838:
        /* <DEDUP_REMOVED lines=89> */
[----:B--2---:R-:W2:Y:S11]  /*3040*/  LDG.E.128 R16, desc[UR6][R100.64] ;  /* 0x0000000664107981 */ /* 0x004eb6000c1e1d00 */
[----:B------:R-:W-:Y:S01]  /*3050*/  @!UPT UIADD3 URZ, URZ, URZ, URZ ;  /* 0x0000003f3f3ff290 */ /* 0x000fe2000fffe03f */
[----:B------:R-:W-:Y:S01]  /*3060*/  @!P0 MOV R46, R48 ;  /* 0x00000030002e8202 */ /* 0x000fe20000000f00 */
[----:B------:R-:W3:Y:S06]  /*3070*/  @!P0 LDG.E.64 R6, desc[UR6][R10.64] ;  /* 0x000000060a068981 */ /* 0x000eec000c1e1b00 */
[----:B------:R-:W4:Y:S01]  /*3080*/  @!P0 LDG.E.64 R24, desc[UR6][R46.64] ;  /* 0x000000062e188981 */ /* 0x000f22000c1e1b00 */
[C---:B--2---:R-:W-:Y:S01]  /*3090*/  @!P0 LOP3.LUT R21, R16.reuse, 0xffff0000, RZ, 0xc0, !PT ;  /* 0xffff000010158812 */ /* 0x044fe200078ec0ff */
[----:B------:R-:W-:Y:S01]  /*30a0*/  @!P0 IMAD.U32 R15, R16, 0x10000, RZ ;  /* 0x00010000100f8824 */ /* 0x000fe200078e00ff */
[C---:B---3--:R-:W-:Y:S01]  /*30b0*/  @!P0 LOP3.LUT R8, R6.reuse, 0xffff0000, RZ, 0xc0, !PT ;  /* 0xffff000006088812 */ /* 0x048fe200078ec0ff */
[----:B------:R-:W-:Y:S01]  /*30c0*/  @!P0 IMAD.U32 R20, R6, 0x10000, RZ ;  /* 0x0001000006148824 */ /* 0x000fe200078e00ff */
[----:B------:R-:W-:Y:S01]  /*30d0*/  @!P0 SHF.L.U32 R6, R19, 0x10, RZ ;  /* 0x0000001013068819 */ /* 0x000fe200000006ff */
[C---:B------:R-:W-:Y:S01]  /*30e0*/  @!P0 IMAD.U32 R5, R7.reuse, 0x10000, RZ ;  /* 0x0001000007058824 */ /* 0x040fe200078e00ff */
[----:B------:R-:W-:Y:S01]  /*30f0*/  @!P0 LOP3.LUT R7, R7, 0xffff0000, RZ, 0xc0, !PT ;  /* 0xffff000007078812 */ /* 0x000fe200078ec0ff */
[-C--:B------:R-:W-:Y:S01]  /*3100*/  @!P0 FMUL.FTZ R29, R21, R20.reuse ;  /* 0x00000014151d8220 */ /* 0x080fe20000410000 */
[----:B----4-:R-:W-:Y:S01]  /*3110*/  @!P0 SHF.L.U32 R22, R24, 0x10, RZ ;  /* 0x0000001018168819 */ /* 0x010fe200000006ff */
[----:B------:R-:W-:Y:S01]  /*3120*/  @!P0 FMUL.FTZ R0, R15, R20 ;  /* 0x000000140f008220 */ /* 0x000fe20000410000 */
[C---:B------:R-:W-:Y:S01]  /*3130*/  @!P0 SHF.L.U32 R23, R25.reuse, 0x10, RZ ;  /* 0x0000001019178819 */ /* 0x040fe200000006ff */
[----:B------:R-:W-:Y:S01]  /*3140*/  @!P0 IMAD.U32 R20, R18, 0x10000, RZ ;  /* 0x0001000012148824 */ /* 0x000fe200078e00ff */
[----:B------:R-:W-:Y:S01]  /*3150*/  @!P0 LOP3.LUT R27, R25, 0xffff0000, RZ, 0xc0, !PT ;  /* 0xffff0000191b8812 */ /* 0x000fe200078ec0ff */
[-C--:B------:R-:W-:Y:S01]  /*3160*/  @!P0 FFMA.FTZ R29, R15, R22.reuse, -R29 ;  /* 0x000000160f1d8223 */ /* 0x080fe2000001081d */
[----:B------:R-:W-:Y:S01]  /*3170*/  @!P0 SHF.L.U32 R15, R17, 0x10, RZ ;  /* 0x00000010110f8819 */ /* 0x000fe200000006ff */
[----:B------:R-:W-:Y:S01]  /*3180*/  @!P0 FFMA.FTZ R0, R21, R22, R0 ;  /* 0x0000001615008223 */ /* 0x000fe20000010000 */
[----:B------:R-:W-:Y:S01]  /*3190*/  @!P0 LOP3.LUT R21, R17, 0xffff0000, RZ, 0xc0, !PT ;  /* 0xffff000011158812 */ /* 0x000fe200078ec0ff */
[-C--:B------:R-:W-:Y:S01]  /*31a0*/  @!P0 FMUL.FTZ R3, R20, R5.reuse ;  /* 0x0000000514038220 */ /* 0x080fe20000410000 */
[----:B------:R-:W-:Y:S01]  /*31b0*/  @!P0 LOP3.LUT R22, R18, 0xffff0000, RZ, 0xc0, !PT ;  /* 0xffff000012168812 */ /* 0x000fe200078ec0ff */
[-C--:B------:R-:W-:Y:S01]  /*31c0*/  @!P0 FMUL.FTZ R2, R15, R8.reuse ;  /* 0x000000080f028220 */ /* 0x080fe20000410000 */
[----:B------:R-:W-:Y:S01]  /*31d0*/  @!P0 LOP3.LUT R25, R19, 0xffff0000, RZ, 0xc0, !PT ;  /* 0xffff000013198812 */ /* 0x000fe200078ec0ff */
[----:B------:R-:W-:Y:S01]  /*31e0*/  @!P0 FMUL.FTZ R31, R21, R8 ;  /* 0x00000008151f8220 */ /* 0x000fe20000410000 */
[----:B------:R-:W-:Y:S01]  /*31f0*/  @!P0 LOP3.LUT R24, R24, 0xffff0000, RZ, 0xc0, !PT ;  /* 0xffff000018188812 */ /* 0x000fe200078ec0ff */
[----:B------:R-:W-:Y:S01]  /*3200*/  @!P0 FMUL.FTZ R26, R22, R5 ;  /* 0x00000005161a8220 */ /* 0x000fe20000410000 */
[----:B------:R-:W-:Y:S01]  /*3210*/  @!P0 F2FP.BF16.F32.PACK_AB R29, R0, R29 ;  /* 0x0000001d001d823e */ /* 0x000fe200000010ff */
[-C--:B------:R-:W-:Y:S01]  /*3220*/  @!P0 FMUL.FTZ R35, R25, R7.reuse ;  /* 0x0000000719238220 */ /* 0x080fe20000410000 */
[----:B------:R-:W-:Y:S01]  /*3230*/  @!P0 FMUL.FTZ R4, R6, R7 ;  /* 0x0000000706048220 */ /* 0x000fe20000410000 */
[-C--:B------:R-:W-:Y:S01]  /*3240*/  @!P0 FFMA.FTZ R2, R21, R24.reuse, R2 ;  /* 0x0000001815028223 */ /* 0x080fe20000010002 */
[----:B------:R-:W-:Y:S01]  /*3250*/  @!P0 MOV R16, R29 ;  /* 0x0000001d00108202 */ /* 0x000fe20000000f00 */
        /* <DEDUP_REMOVED lines=12> */
.L_x_2788:
[----:B------:R-:W-:Y:S05]  /*3320*/  BSYNC B0 ;  /* 0x0000000000007941 */ /* 0x000fea0003800000 */
.L_x_2787:
        /* <DEDUP_REMOVED lines=60> */
.L_x_2790:
[----:B------:R-:W-:Y:S05]  /*36f0*/  BSYNC B0 ;  /* 0x0000000000007941 */ /* 0x000fea0003800000 */
.L_x_2789:
        /* <DEDUP_REMOVED lines=61> */
.L_x_2792:
[----:B------:R-:W-:Y:S05]  /*3ad0*/  BSYNC B0 ;  /* 0x0000000000007941 */ /* 0x000fea0003800000 */
.L_x_2791:
        /* <DEDUP_REMOVED lines=13> */
[----:B--2---:R-:W1:Y:S11]  /*3bb0*/  LDC.64 R30, c[0x0][0x338] ;  /* 0x0000ce00ff1e7b82 */ /* 0x004e760000000a00 */
[----:B------:R-:W-:Y:S01]  /*3bc0*/  @!UPT UIADD3 URZ, URZ, URZ, URZ ;  /* 0x0000003f3f3ff290 */ /* 0x000fe2000fffe03f */
        /* <DEDUP_REMOVED lines=10> */
[----:B------:R-:W5:Y:S01]  /*3c70*/  @!P0 LDG.E.64 R24, desc[UR6][R28.64] ;  /* 0x000000061c188981 */ /* 0x000f62000c1e1b00 */
[----:B------:R-:W1:Y:S05]  /*3c80*/  LDC.64 R30, c[0x0][0x248] ;  /* 0x00009200ff1e7b82 */ /* 0x000e6a0000000a00 */
[----:B---34-:R-:W3:Y:S01]  /*3c90*/  LDG.E.128 R16, desc[UR6][R36.64] ;  /* 0x0000000624107981 */ /* 0x018ee2000c1e1d00 */
[----:B-1----:R-:W-:Y:S04]  /*3ca0*/  IMAD.WIDE.U32 R40, R30, 0xc0, R94 ;  /* 0x000000c01e287825 */ /* 0x002fe800078e005e */
[----:B------:R-:W-:Y:S05]  /*3cb0*/  IMAD R31, R31, 0xc0, RZ ;  /* 0x000000c01f1f7824 */ /* 0x000fea00078e02ff */
[----:B------:R-:W-:Y:S02]  /*3cc0*/  IADD3 R41, R41, R31, RZ ;  /* 0x0000001f29297210 */ /* 0x000fe40007ffe0ff */
[C---:B--2---:R-:W-:Y:S01]  /*3cd0*/  @!P0 SHF.L.U32 R20, R6.reuse, 0x10, RZ ;  /* 0x0000001006148819 */ /* 0x044fe200000006ff */
[C---:B------:R-:W-:Y:S01]  /*3ce0*/  @!P0 IMAD.U32 R5, R7.reuse, 0x10000, RZ ;  /* 0x0001000007058824 */ /* 0x040fe200078e00ff */
[----:B------:R-:W-:Y:S02]  /*3cf0*/  @!P0 LOP3.LUT R8, R6, 0xffff0000, RZ, 0xc0, !PT ;  /* 0xffff000006088812 */ /* 0x000fe400078ec0ff */
[----:B------:R-:W-:Y:S02]  /*3d00*/  @!P0 LOP3.LUT R7, R7, 0xffff0000, RZ, 0xc0, !PT ;  /* 0xffff000007078812 */ /* 0x000fe400078ec0ff */
[C---:B-----5:R-:W-:Y:S01]  /*3d10*/  @!P0 SHF.L.U32 R23, R25.reuse, 0x10, RZ ;  /* 0x0000001019178819 */ /* 0x060fe200000006ff */
[C---:B------:R-:W-:Y:S01]  /*3d20*/  @!P0 IMAD.U32 R22, R24.reuse, 0x10000, RZ ;  /* 0x0001000018168824 */ /* 0x040fe200078e00ff */
[----:B------:R-:W-:Y:S02]  /*3d30*/  @!P0 LOP3.LUT R27, R25, 0xffff0000, RZ, 0xc0, !PT ;  /* 0xffff0000191b8812 */ /* 0x000fe400078ec0ff */
[----:B------:R-:W-:Y:S02]  /*3d40*/  @!P0 LOP3.LUT R24, R24, 0xffff0000, RZ, 0xc0, !PT ;  /* 0xffff000018188812 */ /* 0x000fe400078ec0ff */
[C---:B---3--:R-:W-:Y:S01]  /*3d50*/  @!P0 LOP3.LUT R21, R16.reuse, 0xffff0000, RZ, 0xc0, !PT ;  /* 0xffff000010158812 */ /* 0x048fe200078ec0ff */
[C---:B------:R-:W-:Y:S01]  /*3d60*/  @!P0 IMAD.U32 R6, R19.reuse, 0x10000, RZ ;  /* 0x0001000013068824 */ /* 0x040fe200078e00ff */
[----:B------:R-:W-:Y:S02]  /*3d70*/  @!P0 SHF.L.U32 R15, R16, 0x10, RZ ;  /* 0x00000010100f8819 */ /* 0x000fe400000006ff */
[----:B------:R-:W-:Y:S01]  /*3d80*/  @!P0 LOP3.LUT R25, R19, 0xffff0000, RZ, 0xc0, !PT ;  /* 0xffff000013198812 */ /* 0x000fe200078ec0ff */
[-C--:B------:R-:W-:Y:S01]  /*3d90*/  @!P0 FMUL.FTZ R35, R21, R20.reuse ;  /* 0x0000001415238220 */ /* 0x080fe20000410000 */
[----:B------:R-:W-:Y:S01]  /*3da0*/  @!P0 FMUL.FTZ R4, R6, R7 ;  /* 0x0000000706048220 */ /* 0x000fe20000410000 */
[C---:B------:R-:W-:Y:S01]  /*3db0*/  @!P0 FMUL.FTZ R0, R15.reuse, R20 ;  /* 0x000000140f008220 */ /* 0x040fe20000410000 */
[----:B------:R-:W-:Y:S01]  /*3dc0*/  @!P0 SHF.L.U32 R20, R18, 0x10, RZ ;  /* 0x0000001012148819 */ /* 0x000fe200000006ff */
[-C--:B------:R-:W-:Y:S01]  /*3dd0*/  @!P0 FFMA.FTZ R35, R15, R22.reuse, -R35 ;  /* 0x000000160f238223 */ /* 0x080fe20000010823 */
[----:B------:R-:W-:Y:S01]  /*3de0*/  @!P0 SHF.L.U32 R15, R17, 0x10, RZ ;  /* 0x00000010110f8819 */ /* 0x000fe200000006ff */
        /* <DEDUP_REMOVED lines=8> */
[C---:B------:R-:W-:Y:S01]  /*3e70*/  @!P0 FMUL.FTZ R26, R22.reuse, R5 ;  /* 0x00000005161a8220 */ /* 0x040fe20000410000 */
        /* <DEDUP_REMOVED lines=14> */
.L_x_2794:
[----:B------:R-:W-:Y:S05]  /*3f60*/  BSYNC B0 ;  /* 0x0000000000007941 */ /* 0x000fea0003800000 */
.L_x_2793:
        /* <DEDUP_REMOVED lines=60> */
.L_x_2796:
[----:B------:R-:W-:Y:S05]  /*4330*/  BSYNC B0 ;  /* 0x0000000000007941 */ /* 0x000fea0003800000 */
.L_x_2795:
[----:B------:R-:W-:Y:S04]  /*4340*/  BSSY B0, `(.L_x_2797) ;  /* 0x000003e000007945 */ /* 0x000fe80003800000 */
[----:B------:R-:W-:Y:S05]  /*4350*/  @P3 BRA `(.L_x_2798) ;  /* 0x0000000000f03947 */ /* 0x000fea0003800000 */
[----:B------:R-:W-:Y:S01]  /*4360*/  ISETP.GE.AND P0, PT, R148, UR4, PT ;  /* 0x0000000494007c0c */ /* 0x000fe2000bf06270 */
[----:B--2---:R-:W2:Y:S11]  /*4370*/  LDC.64 R30, c[0x0][0x338] ;  /* 0x0000ce00ff1e7b82 */ /* 0x004eb60000000a00 */
[----:B------:R-:W-:Y:S01]  /*4380*/  @!UPT UIADD3 URZ, URZ, URZ, URZ ;  /* 0x0000003f3f3ff290 */ /* 0x000fe2000fffe03f */
        /* <DEDUP_REMOVED lines=10> */
[----:B------:R-:W5:Y:S01]  /*4430*/  @!P0 LDG.E.64 R24, desc[UR6][R28.64] ;  /* 0x000000061c188981 */ /* 0x000f62000c1e1b00 */
[----:B------:R-:W1:Y:S05]  /*4440*/  LDC.64 R30, c[0x0][0x248] ;  /* 0x00009200ff1e7b82 */ /* 0x000e6a0000000a00 */
[----:B-1-34-:R-:W3:Y:S01]  /*4450*/  LDG.E.128 R16, desc[UR6][R36.64] ;  /* 0x0000000624107981 */ /* 0x01aee2000c1e1d00 */
[----:B------:R-:W-:Y:S04]  /*4460*/  IMAD.WIDE.U32 R40, R30, 0x140, R94 ;  /* 0x000001401e287825 */ /* 0x000fe800078e005e */
        /* <DEDUP_REMOVED lines=43> */
.L_x_2798:
[----:B------:R-:W-:Y:S05]  /*4720*/  BSYNC B0 ;  /* 0x0000000000007941 */ /* 0x000fea0003800000 */
.L_x_2797:
        /* <DEDUP_REMOVED lines=62> */
.L_x_2800:
[----:B------:R-:W-:Y:S05]  /*4b10*/  BSYNC B0 ;  /* 0x0000000000007941 */ /* 0x000fea0003800000 */
.L_x_2799:
        /* <DEDUP_REMOVED lines=62> */
.L_x_2802:
[----:B------:R-:W-:Y:S05]  /*4f00*/  BSYNC B0 ;  /* 0x0000000000007941 */ /* 0x000fea0003800000 */
.L_x_2801:
[C---:B------:R-:W-:Y:S01]  /*4f10*/  LEA R48, P1, R33.reuse, R46, 0x1 ;  /* 0x0000002e21307211 */ /* 0x040fe200078208ff */
[----:B------:R-:W-:Y:S01]  /*4f20*/  UMOV UR4, UR52 ;  /* 0x0000003400047c82 */ /* 0x000fe20008000000 */
[C---:B------:R-:W-:Y:S02]  /*4f30*/  LEA R10, P0, R33.reuse, R10, 0x1 ;  /* 0x0000000a210a7211 */ /* 0x040fe400078008ff */
[C---:B------:R-:W-:Y:S02]  /*4f40*/  LEA.HI.X.SX32 R47, R33.reuse, R47, 0x1, P1 ;  /* 0x0000002f212f7211 */ /* 0x040fe400008f0eff */
[----:B------:R-:W-:Y:S01]  /*4f50*/  LEA.HI.X.SX32 R11, R33, R11, 0x1, P0 ;  /* 0x0000000b210b7211 */ /* 0x000fe200000f0eff */
[----:B------:R-:W-:Y:S08]  /*4f60*/  BRA `(.L_x_2803) ;  /* 0x0000003400c87947 */ /* 0x000ff00003800000 */
.L_x_2786:
[----:B------:R-:W-:Y:S01]  /*4f70*/  ULEA.HI UR57, UR4, UR4, URZ, 0x1 ;  /* 0x0000000404397291 */ /* 0x000fe2000f8f083f */
[----:B------:R-:W-:Y:S03]  /*4f80*/  BSSY B1, `(.L_x_2804) ;  /* 0x0000057000017945 */ /* 0x000fe60003800000 */
[----:B------:R-:W-:Y:S06]  /*4f90*/  USHF.R.S32.HI UR57, URZ, 0x1, UR57 ;  /* 0x000000013f397899 */ /* 0x000fec0008011439 */
[----:B------:R-:W-:Y:S01]  /*4fa0*/  MOV R143, UR57 ;  /* 0x00000039008f7c02 */ /* 0x000fe20008000f00 */
[----:B------:R-:W-:Y:S05]  /*4fb0*/  @P0 BRA `(.L_x_2805) ;  /* 0x00000004004c0947 */ /* 0x000fea0003800000 */
[----:B------:R1:W5:Y:S01]  /*4fc0*/  LDG.E.128 R36, desc[UR6][R100.64] ;  /* 0x0000000664247981 */ /* 0x000362000c1e1d00 */
[----:B------:R-:W-:Y:S01]  /*4fd0*/  ISETP.GE.AND P0, PT, R148, UR4, PT ;  /* 0x0000000494007c0c */ /* 0x000fe2000bf06270 */
[----:B------:R-:W-:Y:S11]  /*4fe0*/  BSSY B0, `(.L_x_2806) ;  /* 0x000004f000007945 */ /* 0x000ff60003800000 */
[----:B------:R-:W-:Y:S01]  /*4ff0*/  @!UPT UIADD3 URZ, URZ, URZ, URZ ;  /* 0x0000003f3f3ff290 */ /* 0x000fe2000fffe03f */
[----:B------:R-:W-:Y:S05]  /*5000*/  @P0 BRA `(.L_x_2807) ;  /* 0x0000000400300947 */ /* 0x000fea0003800000 */
[----:B------:R-:W-:Y:S01]  /*5010*/  ISETP.GE.AND P2, PT, R148, R143, PT ;  /* 0x0000008f9400720c */ /* 0x000fe20003f46270 */
[----:B------:R-:W-:Y:S01]  /*5020*/  IMAD.MOV.U32 R147, RZ, RZ, R143 ;  /* 0x000000ffff937224 */ /* 0x000fe200078e008f */
[----:B------:R-:W-:Y:S01]  /*5030*/  MOV R145, RZ ;  /* 0x000000ff00917202 */ /* 0x000fe20000000f00 */
[----:B-----5:R-:W-:Y:S01]  /*5040*/  IMAD.U32 R44, R39, 0x10000, RZ ;  /* 0x00010000272c7824 */ /* 0x020fe200078e00ff */
[----:B------:R-:W-:Y:S02]  /*5050*/  MOV R151, RZ ;  /* 0x000000ff00977202 */ /* 0x000fe40000000f00 */
[C---:B--2---:R-:W-:Y:S02]  /*5060*/  SHF.L.U32 R31, R36.reuse, 0x10, RZ ;  /* 0x00000010241f7819 */ /* 0x044fe400000006ff */
[----:B------:R-:W-:Y:S01]  /*5070*/  LOP3.LUT R33, R36, 0xffff0000, RZ, 0xc0, !PT ;  /* 0xffff000024217812 */ /* 0x000fe200078ec0ff */
[C---:B------:R-:W-:Y:S01]  /*5080*/  IMAD.U32 R36, R37.reuse, 0x10000, RZ ;  /* 0x0001000025247824 */ /* 0x040fe200078e00ff */
[C---:B------:R-:W-:Y:S02]  /*5090*/  SHF.L.U32 R40, R38.reuse, 0x10, RZ ;  /* 0x0000001026287819 */ /* 0x040fe400000006ff */
[----:B------:R-:W-:Y:S01]  /*50a0*/  LOP3.LUT R41, R38, 0xffff0000, RZ, 0xc0, !PT ;  /* 0xffff000026297812 */ /* 0x000fe200078ec0ff */
[----:B------:R-:W-:Y:S01]  /*50b0*/  @P2 IMAD R147, RZ, RZ, -UR57 ;  /* 0x80000039ff932e24 */ /* 0x000fe2000f8e02ff */
[----:B------:R-:W-:Y:S01]  /*50c0*/  LOP3.LUT R37, R37, 0xffff0000, RZ, 0xc0, !PT ;  /* 0xffff000025257812 */ /* 0x000fe200078ec0ff */
[----:B------:R-:W-:Y:S01]  /*50d0*/  @P2 IMAD R145, RZ, RZ, -UR57 ;  /* 0x80000039ff912e24 */ /* 0x000fe2000f8e02ff */
[----:B------:R-:W-:Y:S01]  /*50e0*/  LOP3.LUT R45, R39, 0xffff0000, RZ, 0xc0, !PT ;  /* 0xffff0000272d7812 */ /* 0x000fe200078ec0ff */
[----:B------:R-:W-:Y:S01]  /*50f0*/  @P2 IMAD R151, RZ, RZ, -UR57 ;  /* 0x80000039ff972e24 */ /* 0x000fe2000f8e02ff */
[C---:B------:R-:W-:Y:S04]  /*5100*/  LEA R16, P0, R147.reuse, R100, 0x1 ;  /* 0x0000006493107211 */ /* 0x040fe800078008ff */
[----:B------:R-:W-:Y:S02]  /*5110*/  LEA.HI.X.SX32 R17, R147, R101, 0x1, P0 ;  /* 0x0000006593117211 */ /* 0x000fe400000f0eff */
[C---:B------:R-:W-:Y:S04]  /*5120*/  LEA R152, P0, R145.reuse, R102, 0x1 ;  /* 0x0000006691987211 */ /* 0x040fe800078008ff */
[----:B------:R-:W-:Y:S01]  /*5130*/  LEA.HI.X.SX32 R153, R145, R103, 0x1, P0 ;  /* 0x0000006791997211 */ /* 0x000fe200000f0eff */
[----:B------:R-:W2:Y:S01]  /*5140*/  LDG.E.128 R16, desc[UR6][R16.64] ;  /* 0x0000000610107981 */ /* 0x000ea2000c1e1d00 */
[C---:B------:R-:W-:Y:S04]  /*5150*/  LEA R34, P0, R151.reuse, R104, 0x1 ;  /* 0x0000006897227211 */ /* 0x040fe800078008ff */
[----:B------:R-:W-:Y:S03]  /*5160*/  LEA.HI.X.SX32 R35, R151, R105, 0x1, P0 ;  /* 0x0000006997237211 */ /* 0x000fe600000f0eff */
[----:B------:R-:W3:Y:S08]  /*5170*/  LDG.E.128 R144, desc[UR6][R152.64] ;  /* 0x0000000698907981 */ /* 0x000ef0000c1e1d00 */
        /* <DEDUP_REMOVED lines=53> */
.L_x_2807:
[----:B------:R-:W-:Y:S05]  /*54d0*/  BSYNC B0 ;  /* 0x0000000000007941 */ /* 0x000fea0003800000 */
.L_x_2806:
[----:B-----5:R3:W-:Y:S02]  /*54e0*/  STG.E.128 desc[UR6][R94.64], R36 ;  /* 0x000000245e007986 */ /* 0x0207e4000c101d06 */
.L_x_2805:
[----:B------:R-:W-:Y:S05]  /*54f0*/  BSYNC B1 ;  /* 0x0000000000017941 */ /* 0x000fea0003800000 */
.L_x_2804:
        /* <DEDUP_REMOVED lines=33> */
[C---:B---3--:R-:W-:Y:S02]  /*5710*/  LEA R146, P0, R145.reuse, R102, 0x1 ;  /* 0x0000006691927211 */ /* 0x048fe400078008ff */
        /* <DEDUP_REMOVED lines=62> */
.L_x_2811:
[----:B------:R-:W-:Y:S05]  /*5b00*/  BSYNC B0 ;  /* 0x0000000000007941 */ /* 0x000fea0003800000 */
.L_x_2810:
[----:B-----5:R4:W-:Y:S02]  /*5b10*/  STG.E.128 desc[UR6][R150.64], R36 ;  /* 0x0000002496007986 */ /* 0x0209e4000c101d06 */
.L_x_2809:
[----:B------:R-:W-:Y:S05]  /*5b20*/  BSYNC B1 ;  /* 0x0000000000017941 */ /* 0x000fea0003800000 */
.L_x_2808:
[C---:B------:R-:W-:Y:S01]  /*5b30*/  ISETP.GE.OR P0, PT, R113.reuse, R141, P1 ;  /* 0x0000008d7100720c */ /* 0x040fe20000f06670 */
[----:B------:R-:W-:Y:S03]  /*5b40*/  BSSY B1, `(.L_x_2812) ;  /* 0x0000061000017945 */ /* 0x000fe60003800000 */
[----:B------:R-:W-:Y:S11]  /*5b50*/  ISETP.LT.OR P0, PT, R113, R139, P0 ;  /* 0x0000008b7100720c */ /* 0x000ff60000701670 */
[----:B------:R-:W-:Y:S02]  /*5b60*/  @!UPT UIADD3 URZ, URZ, URZ, URZ ;  /* 0x0000003f3f3ff290 */ /* 0x000fe4000fffe03f */
[----:B------:R-:W-:Y:S05]  /*5b70*/  @P0 BRA `(.L_x_2813) ;  /* 0x0000000400740947 */ /* 0x000fea0003800000 */
[C---:B---3--:R-:W-:Y:S01]  /*5b80*/  LEA R146, P0, R83.reuse, R100, 0x1 ;  /* 0x0000006453927211 */ /* 0x048fe200078008ff */
        /* <DEDUP_REMOVED lines=90> */
.L_x_2815:
[----:B------:R-:W-:Y:S05]  /*6130*/  BSYNC B0 ;  /* 0x0000000000007941 */ /* 0x000fea0003800000 */
.L_x_2814:
[----:B-----5:R4:W-:Y:S02]  /*6140*/  STG.E.128 desc[UR6][R150.64], R36 ;  /* 0x0000002496007986 */ /* 0x0209e4000c101d06 */
.L_x_2813:
[----:B------:R-:W-:Y:S05]  /*6150*/  BSYNC B1 ;  /* 0x0000000000017941 */ /* 0x000fea0003800000 */
.L_x_2812:
[C---:B------:R-:W-:Y:S01]  /*6160*/  ISETP.GE.OR P0, PT, R112.reuse, R141, P1 ;  /* 0x0000008d7000720c */ /* 0x040fe20000f06670 */
[----:B------:R-:W-:Y:S03]  /*6170*/  BSSY B1, `(.L_x_2816) ;  /* 0x0000062000017945 */ /* 0x000fe60003800000 */
[----:B------:R-:W-:Y:S11]  /*6180*/  ISETP.LT.OR P0, PT, R112, R139, P0 ;  /* 0x0000008b7000720c */ /* 0x000ff60000701670 */
[----:B------:R-:W-:Y:S02]  /*6190*/  @!UPT UIADD3 URZ, URZ, URZ, URZ ;  /* 0x0000003f3f3ff290 */ /* 0x000fe4000fffe03f */
[----:B------:R-:W-:Y:S05]  /*61a0*/  @P0 BRA `(.L_x_2817) ;  /* 0x0000000400780947 */ /* 0x000fea0003800000 */
[----:B------:R-:W3:Y:S01]  /*61b0*/  LDC.64 R2, c[0x0][0x338] ;  /* 0x0000ce00ff027b82 */ /* 0x000ee20000000a00 */
[----:B------:R-:W-:Y:S01]  /*61c0*/  ISETP.GE.AND P0, PT, R148, UR4, PT ;  /* 0x0000000494007c0c */ /* 0x000fe2000bf06270 */
[----:B------:R-:W-:Y:S01]  /*61d0*/  BSSY B0, `(.L_x_2818) ;  /* 0x000005a000007945 */ /* 0x000fe20003800000 */
[----:B---3--:R-:W-:Y:S04]  /*61e0*/  IMAD.WIDE.U32 R146, R2, 0xc0, R100 ;  /* 0x000000c002927825 */ /* 0x008fe800078e0064 */
[----:B------:R-:W-:Y:S05]  /*61f0*/  IMAD R3, R3, 0xc0, RZ ;  /* 0x000000c003037824 */ /* 0x000fea00078e02ff */
[----:B------:R-:W-:Y:S02]  /*6200*/  IADD3 R147, R147, R3, RZ ;  /* 0x0000000393937210 */ /* 0x000fe40007ffe0ff */
[----:B------:R-:W3:Y:S03]  /*6210*/  LDC.64 R2, c[0x0][0x248] ;  /* 0x00009200ff027b82 */ /* 0x000ee60000000a00 */
[----:B----4-:R4:W5:Y:S01]  /*6220*/  LDG.E.128 R36, desc[UR6][R146.64] ;  /* 0x0000000692247981 */ /* 0x010962000c1e1d00 */
[----:B---3--:R-:W-:Y:S04]  /*6230*/  IMAD.WIDE.U32 R150, R2, 0xc0, R94 ;  /* 0x000000c002967825 */ /* 0x008fe800078e005e */
[----:B------:R-:W-:Y:S05]  /*6240*/  IMAD R3, R3, 0xc0, RZ ;  /* 0x000000c003037824 */ /* 0x000fea00078e02ff */
[----:B------:R-:W-:Y:S01]  /*6250*/  IADD3 R151, R151, R3, RZ ;  /* 0x0000000397977210 */ /* 0x000fe20007ffe0ff */
[----:B----4-:R-:W-:Y:S06]  /*6260*/  @P0 BRA `(.L_x_2819) ;  /* 0x0000000400400947 */ /* 0x010fec0003800000 */
        /* <DEDUP_REMOVED lines=80> */
.L_x_2819:
[----:B------:R-:W-:Y:S05]  /*6770*/  BSYNC B0 ;  /* 0x0000000000007941 */ /* 0x000fea0003800000 */
.L_x_2818:
[----:B-----5:R3:W-:Y:S02]  /*6780*/  STG.E.128 desc[UR6][R150.64], R36 ;  /* 0x0000002496007986 */ /* 0x0207e4000c101d06 */
.L_x_2817:
[----:B------:R-:W-:Y:S05]  /*6790*/  BSYNC B1 ;  /* 0x0000000000017941 */ /* 0x000fea0003800000 */
.L_x_2816:
        /* <DEDUP_REMOVED lines=96> */
.L_x_2823:
[----:B------:R-:W-:Y:S05]  /*6da0*/  BSYNC B0 ;  /* 0x0000000000007941 */ /* 0x000fea0003800000 */
.L_x_2822:
[----:B-----5:R4:W-:Y:S02]  /*6db0*/  STG.E.128 desc[UR6][R150.64], R36 ;  /* 0x0000002496007986 */ /* 0x0209e4000c101d06 */
.L_x_2821:
[----:B------:R-:W-:Y:S05]  /*6dc0*/  BSYNC B1 ;  /* 0x0000000000017941 */ /* 0x000fea0003800000 */
.L_x_2820:
        /* <DEDUP_REMOVED lines=97> */
.L_x_2827:
[----:B------:R-:W-:Y:S05]  /*73e0*/  BSYNC B0 ;  /* 0x0000000000007941 */ /* 0x000fea0003800000 */
.L_x_2826:
[----:B-----5:R3:W-:Y:S02]  /*73f0*/  STG.E.128 desc[UR6][R150.64], R36 ;  /* 0x0000002496007986 */ /* 0x0207e4000c101d06 */
.L_x_2825:
[----:B------:R-:W-:Y:S05]  /*7400*/  BSYNC B1 ;  /* 0x0000000000017941 */ /* 0x000fea0003800000 */
.L_x_2824:
        /* <DEDUP_REMOVED lines=97> */
.L_x_2831:
[----:B------:R-:W-:Y:S05]  /*7a20*/  BSYNC B0 ;  /* 0x0000000000007941 */ /* 0x000fea0003800000 */
.L_x_2830:
[----:B-----5:R3:W-:Y:S02]  /*7a30*/  STG.E.128 desc[UR6][R150.64], R36 ;  /* 0x0000002496007986 */ /* 0x0207e4000c101d06 */
.L_x_2829:
[----:B------:R-:W-:Y:S05]  /*7a40*/  BSYNC B1 ;  /* 0x0000000000017941 */ /* 0x000fea0003800000 */
.L_x_2828:
        /* <DEDUP_REMOVED lines=8> */
[----:B-1----:R-:W-:Y:S04]  /*7ad0*/  IMAD.WIDE.U32 R144, R2, 0x1c0, R100 ;  /* 0x000001c002907825 */ /* 0x002fe800078e0064 */
[----:B------:R-:W-:Y:S05]  /*7ae0*/  IMAD R3, R3, 0x1c0, RZ ;  /* 0x000001c003037824 */ /* 0x000fea00078e02ff */
[----:B------:R-:W-:Y:S02]  /*7af0*/  IADD3 R145, R145, R3, RZ ;  /* 0x0000000391917210 */ /* 0x000fe40007ffe0ff */
[----:B------:R-:W1:Y:S03]  /*7b00*/  LDC.64 R2, c[0x0][0x248] ;  /* 0x00009200ff027b82 */ /* 0x000e660000000a00 */
[----:B---34-:R3:W5:Y:S01]  /*7b10*/  LDG.E.128 R36, desc[UR6][R144.64] ;  /* 0x0000000690247981 */ /* 0x018762000c1e1d00 */
[----:B-1----:R-:W-:Y:S04]  /*7b20*/  IMAD.WIDE.U32 R138, R2, 0x1c0, R94 ;  /* 0x000001c0028a7825 */ /* 0x002fe800078e005e */
[----:B------:R-:W-:Y:S05]  /*7b30*/  IMAD R3, R3, 0x1c0, RZ ;  /* 0x000001c003037824 */ /* 0x000fea00078e02ff */
[----:B------:R-:W-:Y:S01]  /*7b40*/  IADD3 R139, R139, R3, RZ ;  /* 0x000000038b8b7210 */ /* 0x000fe20007ffe0ff */
[----:B---3--:R-:W-:Y:S06]  /*7b50*/  @P0 BRA `(.L_x_2835) ;  /* 0x00000004003c0947 */ /* 0x008fec0003800000 */
[----:B------:R-:W-:Y:S01]  /*7b60*/  ISETP.GE.AND P1, PT, R148, R143, PT ;  /* 0x0000008f9400720c */ /* 0x000fe20003f26270 */
[----:B------:R-:W-:Y:S01]  /*7b70*/  IMAD.MOV.U32 R141, RZ, RZ, RZ ;  /* 0x000000ffff8d7224 */ /* 0x000fe200078e00ff */
[----:B--2--5:R-:W-:Y:S01]  /*7b80*/  SHF.L.U32 R31, R36, 0x10, RZ ;  /* 0x00000010241f7819 */ /* 0x024fe200000006ff */
[----:B------:R-:W-:Y:S01]  /*7b90*/  IMAD.U32 R40, R38, 0x10000, RZ ;  /* 0x0001000026287824 */ /* 0x000fe200078e00ff */
        /* <DEDUP_REMOVED lines=8> */
[C---:B------:R-:W-:Y:S01]  /*7c20*/  LEA R16, P0, R143.reuse, R144, 0x1 ;  /* 0x000000908f107211 */ /* 0x040fe200078008ff */
[----:B------:R-:W-:Y:S01]  /*7c30*/  IMAD.MOV.U32 R144, RZ, RZ, RZ ;  /* 0x000000ffff907224 */ /* 0x000fe200078e00ff */
[----:B------:R-:W-:Y:S01]  /*7c40*/  IADD3 R140, P2, R68, R141, RZ ;  /* 0x0000008d448c7210 */ /* 0x000fe20007f5e0ff */
[----:B------:R-:W-:Y:S01]  /*7c50*/  @P1 IMAD R144, RZ, RZ, -UR57 ;  /* 0x80000039ff901e24 */ /* 0x000fe2000f8e02ff */
        /* <DEDUP_REMOVED lines=63> */
.L_x_2835:
[----:B------:R-:W-:Y:S05]  /*8050*/  BSYNC B0 ;  /* 0x0000000000007941 */ /* 0x000fea0003800000 */
.L_x_2834:
[----:B-----5:R1:W-:Y:S02]  /*8060*/  STG.E.128 desc[UR6][R138.64], R36 ;  /* 0x000000248a007986 */ /* 0x0203e4000c101d06 */
.L_x_2833:
[----:B------:R-:W-:Y:S05]  /*8070*/  BSYNC B1 ;  /* 0x0000000000017941 */ /* 0x000fea0003800000 */
.L_x_2832:
        /* <DEDUP_REMOVED lines=8> */
.L_x_2785:
[----:B------:R-:W-:Y:S01]  /*8100*/  IMAD.U32 R3, RZ, RZ, UR20 ;  /* 0x00000014ff037e24 */ /* 0x000fe2000f8e00ff */
[----:B--2---:R-:W2:Y:S01]  /*8110*/  @!P0 LDG.E.128 R16, desc[UR6][R100.64] ;  /* 0x0000000664108981 */ /* 0x004ea2000c1e1d00 */
[----:B------:R-:W-:Y:S01]  /*8120*/  IMAD.U32 R2, RZ, RZ, UR20 ;  /* 0x00000014ff027e24 */ /* 0x000fe2000f8e00ff */
[C---:B------:R-:W-:Y:S01]  /*8130*/  ISETP.GE.OR P2, PT, R114.reuse, R141, P1 ;  /* 0x0000008d7200720c */ /* 0x040fe20000f46670 */
[----:B------:R-:W-:Y:S01]  /*8140*/  IMAD.U32 R0, RZ, RZ, UR19 ;  /* 0x00000013ff007e24 */ /* 0x000fe2000f8e00ff */
[----:B------:R-:W-:Y:S01]  /*8150*/  MOV R20, UR32 ;  /* 0x0000002000147c02 */ /* 0x000fe20008000f00 */
[----:B------:R-:W-:Y:S01]  /*8160*/  IMAD.U32 R21, RZ, RZ, UR33 ;  /* 0x00000021ff157e24 */ /* 0x000fe2000f8e00ff */
[----:B------:R-:W-:Y:S01]  /*8170*/  ISETP.LT.OR P2, PT, R114, R139, P2 ;  /* 0x0000008b7200720c */ /* 0x000fe20001741670 */
[----:B------:R-:W-:Y:S11]  /*8180*/  UMOV UR4, URZ ;  /* 0x0000003f00047c82 */ /* 0x000ff60008000000 */
[----:B------:R-:W-:Y:S01]  /*8190*/  @!UPT UIADD3 URZ, URZ, URZ, URZ ;  /* 0x0000003f3f3ff290 */ /* 0x000fe2000fffe03f */
[----:B------:R-:W-:Y:S02]  /*81a0*/  @!P2 LEA R4, P3, R107, R100, 0x1 ;  /* 0x000000646b04a211 */ /* 0x000fe400078608ff */
[----:B------:R-:W-:Y:S02]  /*81b0*/  @!P2 LEA R28, P4, R3, R94, 0x1 ;  /* 0x0000005e031ca211 */ /* 0x000fe400078808ff */
[----:B------:R-:W-:Y:S02]  /*81c0*/  @!P2 LEA.HI.X R5, R107, R101, R106, 0x1, P3 ;  /* 0x000000656b05a211 */ /* 0x000fe400018f0c6a */
[----:B------:R-:W-:Y:S01]  /*81d0*/  @!P2 LEA.HI.X R29, R2, R95, R0, 0x1, P4 ;  /* 0x0000005f021da211 */ /* 0x000fe200020f0c00 */
[----:B------:R-:W-:Y:S01]  /*81e0*/  IMAD.U32 R0, RZ, RZ, UR31 ;  /* 0x0000001fff007e24 */ /* 0x000fe2000f8e00ff */
[----:B--2---:R1:W-:Y:S01]  /*81f0*/  @!P0 STG.E.128 desc[UR6][R94.64], R16 ;  /* 0x000000105e008986 */ /* 0x0043e2000c101d06 */
[C---:B------:R-:W-:Y:S04]  /*8200*/  ISETP.GE.OR P0, PT, R113.reuse, R141, P1 ;  /* 0x0000008d7100720c */ /* 0x040fe80000f06670 */
[----:B------:R-:W2:Y:S01]  /*8210*/  @!P2 LDG.E.128 R4, desc[UR6][R4.64] ;  /* 0x000000060404a981 */ /* 0x000ea2000c1e1d00 */
[----:B------:R-:W-:Y:S11]  /*8220*/  ISETP.LT.OR P0, PT, R113, R139, P0 ;  /* 0x0000008b7100720c */ /* 0x000ff60000701670 */
[----:B------:R-:W-:Y:S02]  /*8230*/  @!UPT UIADD3 URZ, URZ, URZ, URZ ;  /* 0x0000003f3f3ff290 */ /* 0x000fe4000fffe03f */
[C---:B------:R-:W-:Y:S04]  /*8240*/  @!P0 LEA R26, P3, R83.reuse, R100, 0x1 ;  /* 0x00000064531a8211 */ /* 0x040fe800078608ff */
[----:B------:R-:W-:Y:S02]  /*8250*/  @!P0 LEA.HI.X R27, R83, R101, R82, 0x1, P3 ;  /* 0x00000065531b8211 */ /* 0x000fe400018f0c52 */
[C---:B------:R-:W-:Y:S04]  /*8260*/  @!P0 LEA R24, P3, R20.reuse, R94, 0x1 ;  /* 0x0000005e14188211 */ /* 0x040fe800078608ff */
[----:B------:R-:W-:Y:S01]  /*8270*/  @!P0 LEA.HI.X R25, R20, R95, R0, 0x1, P3 ;  /* 0x0000005f14198211 */ /* 0x000fe200018f0c00 */
[----:B------:R-:W-:Y:S01]  /*8280*/  IMAD.U32 R0, RZ, RZ, UR36 ;  /* 0x00000024ff007e24 */ /* 0x000fe2000f8e00ff */
[----:B--2---:R2:W-:Y:S01]  /*8290*/  @!P2 STG.E.128 desc[UR6][R28.64], R4 ;  /* 0x000000041c00a986 */ /* 0x0045e2000c101d06 */
[C---:B------:R-:W-:Y:S04]  /*82a0*/  ISETP.GE.OR P2, PT, R112.reuse, R141, P1 ;  /* 0x0000008d7000720c */ /* 0x040fe80000f46670 */
[----:B-1----:R-:W3:Y:S01]  /*82b0*/  @!P0 LDG.E.128 R16, desc[UR6][R26.64] ;  /* 0x000000061a108981 */ /* 0x002ee2000c1e1d00 */
[----:B------:R-:W-:Y:S11]  /*82c0*/  ISETP.LT.OR P2, PT, R112, R139, P2 ;  /* 0x0000008b7000720c */ /* 0x000ff60001741670 */
[----:B------:R-:W-:Y:S02]  /*82d0*/  @!UPT UIADD3 URZ, URZ, URZ, URZ ;  /* 0x0000003f3f3ff290 */ /* 0x000fe4000fffe03f */
[----:B------:R-:W1:Y:S02]  /*82e0*/  @!P2 LDC.64 R2, c[0x0][0x338] ;  /* 0x0000ce00ff02ab82 */ /* 0x000e640000000a00 */
[----:B-1----:R-:W-:Y:S04]  /*82f0*/  @!P2 IMAD.WIDE.U32 R22, R2, 0xc0, R100 ;  /* 0x000000c00216a825 */ /* 0x002fe800078e0064 */
[----:B------:R-:W-:Y:S05]  /*8300*/  @!P2 IMAD R3, R3, 0xc0, RZ ;  /* 0x000000c00303a824 */ /* 0x000fea00078e02ff */
[----:B------:R-:W-:Y:S02]  /*8310*/  @!P2 IADD3 R23, R23, R3, RZ ;  /* 0x000000031717a210 */ /* 0x000fe40007ffe0ff */
[----:B------:R-:W1:Y:S02]  /*8320*/  @!P2 LDC.64 R2, c[0x0][0x248] ;  /* 0x00009200ff02ab82 */ /* 0x000e640000000a00 */
[----:B-1----:R-:W-:Y:S04]  /*8330*/  @!P2 IMAD.WIDE.U32 R20, R2, 0xc0, R94 ;  /* 0x000000c00214a825 */ /* 0x002fe800078e005e */
[----:B------:R-:W-:Y:S04]  /*8340*/  @!P2 IMAD R3, R3, 0xc0, RZ ;  /* 0x000000c00303a824 */ /* 0x000fe800078e02ff */
[----:B------:R-:W-:Y:S01]  /*8350*/  @!P2 IMAD.IADD R21, R21, 0x1, R3 ;  /* 0x000000011515a824 */ /* 0x000fe200078e0203 */
[----:B---3--:R1:W-:Y:S01]  /*8360*/  @!P0 STG.E.128 desc[UR6][R24.64], R16 ;  /* 0x0000001018008986 */ /* 0x0083e2000c101d06 */
[C---:B------:R-:W-:Y:S04]  /*8370*/  ISETP.GE.OR P0, PT, R111.reuse, R141, P1 ;  /* 0x0000008d6f00720c */ /* 0x040fe80000f06670 */
[----:B--2---:R-:W2:Y:S01]  /*8380*/  @!P2 LDG.E.128 R4, desc[UR6][R22.64] ;  /* 0x000000061604a981 */ /* 0x004ea2000c1e1d00 */
[----:B------:R-:W-:Y:S11]  /*8390*/  ISETP.LT.OR P0, PT, R111, R139, P0 ;  /* 0x0000008b6f00720c */ /* 0x000ff60000701670 */
[----:B------:R-:W-:Y:S02]  /*83a0*/  @!UPT UIADD3 URZ, URZ, URZ, URZ ;  /* 0x0000003f3f3ff290 */ /* 0x000fe4000fffe03f */
[C---:B------:R-:W-:Y:S04]  /*83b0*/  @!P0 LEA R28, P3, R85.reuse, R100, 0x1 ;  /* 0x00000064551c8211 */ /* 0x040fe800078608ff */
[----:B------:R-:W-:Y:S01]  /*83c0*/  @!P0 LEA.HI.X R29, R85, R101, R84, 0x1, P3 ;  /* 0x00000065551d8211 */ /* 0x000fe200018f0c54 */
[----:B--2---:R2:W-:Y:S01]  /*83d0*/  @!P2 STG.E.128 desc[UR6][R20.64], R4 ;  /* 0x000000041400a986 */ /* 0x0045e2000c101d06 */
[C---:B------:R-:W-:Y:S04]  /*83e0*/  ISETP.GE.OR P2, PT, R110.reuse, R141, P1 ;  /* 0x0000008d6e00720c */ /* 0x040fe80000f46670 */
[----:B-1----:R-:W3:Y:S01]  /*83f0*/  @!P0 LDG.E.128 R16, desc[UR6][R28.64] ;  /* 0x000000061c108981 */ /* 0x002ee2000c1e1d00 */
[----:B------:R-:W-:Y:S11]  /*8400*/  ISETP.LT.OR P2, PT, R110, R139, P2 ;  /* 0x0000008b6e00720c */ /* 0x000ff60001741670 */
[----:B------:R-:W-:Y:S02]  /*8410*/  @!UPT UIADD3 URZ, URZ, URZ, URZ ;  /* 0x0000003f3f3ff290 */ /* 0x000fe4000fffe03f */
[----:B------:R-:W1:Y:S01]  /*8420*/  @!P2 LDC.64 R2, c[0x0][0x338] ;  /* 0x0000ce00ff02ab82 */ /* 0x000e620000000a00 */
[----:B--2---:R-:W-:Y:S07]  /*8430*/  IMAD.U32 R20, RZ, RZ, UR34 ;  /* 0x00000022ff147e24 */ /* 0x004fee000f8e00ff */
[----:B------:R-:W2:Y:S01]  /*8440*/  @!P2 LDC.64 R4, c[0x0][0x248] ;  /* 0x00009200ff04ab82 */ /* 0x000ea20000000a00 */
[----:B------:R-:W-:Y:S02]  /*8450*/  MOV R21, UR35 ;  /* 0x0000002300157c02 */ /* 0x000fe40008000f00 */
[----:B------:R-:W-:Y:S01]  /*8460*/  @!P0 LEA R26, P3, R20, R94, 0x1 ;  /* 0x0000005e141a8211 */ /* 0x000fe200078608ff */
[----:B-1----:R-:W-:Y:S03]  /*8470*/  @!P2 IMAD.WIDE.U32 R22, R2, 0x140, R100 ;  /* 0x000001400216a825 */ /* 0x002fe600078e0064 */
[----:B------:R-:W-:Y:S01]  /*8480*/  @!P0 LEA.HI.X R27, R20, R95, R0, 0x1, P3 ;  /* 0x0000005f141b8211 */ /* 0x000fe200018f0c00 */
[----:B------:R-:W-:Y:S04]  /*8490*/  @!P2 IMAD R3, R3, 0x140, RZ ;  /* 0x000001400303a824 */ /* 0x000fe800078e02ff */
[----:B------:R-:W-:Y:S02]  /*84a0*/  @!P2 IMAD.IADD R23, R23, 0x1, R3 ;  /* 0x000000011717a824 */ /* 0x000fe400078e0203 */
[----:B--2---:R-:W-:Y:S04]  /*84b0*/  @!P2 IMAD.WIDE.U32 R6, R4, 0x140, R94 ;  /* 0x000001400406a825 */ /* 0x004fe800078e005e */
[----:B------:R-:W-:Y:S05]  /*84c0*/  @!P2 IMAD R5, R5, 0x140, RZ ;  /* 0x000001400505a824 */ /* 0x000fea00078e02ff */
[----:B------:R-:W-:Y:S01]  /*84d0*/  @!P2 IADD3 R7, R7, R5, RZ ;  /* 0x000000050707a210 */ /* 0x000fe20007ffe0ff */
[----:B---3--:R1:W-:Y:S01]  /*84e0*/  @!P0 STG.E.128 desc[UR6][R26.64], R16 ;  /* 0x000000101a008986 */ /* 0x0083e2000c101d06 */
[CC--:B------:R-:W-:Y:S02]  /*84f0*/  ISETP.GE.OR P0, PT, R109.reuse, R141.reuse, P1 ;  /* 0x0000008d6d00720c */ /* 0x0c0fe40000f06670 */
[C---:B------:R-:W-:Y:S02]  /*8500*/  ISETP.GE.OR P1, PT, R108.reuse, R141, P1 ;  /* 0x0000008d6c00720c */ /* 0x040fe40000f26670 */
[----:B------:R-:W2:Y:S01]  /*8510*/  @!P2 LDG.E.128 R20, desc[UR6][R22.64] ;  /* 0x000000061614a981 */ /* 0x000ea2000c1e1d00 */
[-C--:B------:R-:W-:Y:S02]  /*8520*/  ISETP.LT.OR P0, PT, R109, R139.reuse, P0 ;  /* 0x0000008b6d00720c */ /* 0x080fe40000701670 */
[----:B------:R-:W-:Y:S11]  /*8530*/  ISETP.LT.OR P1, PT, R108, R139, P1 ;  /* 0x0000008b6c00720c */ /* 0x000ff60000f21670 */
[----:B------:R-:W3:Y:S08]  /*8540*/  @!P0 LDC.64 R2, c[0x0][0x338] ;  /* 0x0000ce00ff028b82 */ /* 0x000ef00000000a00 */
[----:B------:R-:W1:Y:S01]  /*8550*/  @!P0 LDC.64 R4, c[0x0][0x248] ;  /* 0x00009200ff048b82 */ /* 0x000e620000000a00 */
[----:B---3--:R-:W-:Y:S04]  /*8560*/  @!P0 IMAD.WIDE.U32 R24, R2, 0x180, R100 ;  /* 0x0000018002188825 */ /* 0x008fe800078e0064 */
[----:B------:R-:W-:Y:S04]  /*8570*/  @!P0 IMAD R3, R3, 0x180, RZ ;  /* 0x0000018003038824 */ /* 0x000fe800078e02ff */
[----:B------:R-:W-:Y:S02]  /*8580*/  @!P0 IMAD.IADD R25, R25, 0x1, R3 ;  /* 0x0000000119198824 */ /* 0x000fe400078e0203 */
[----:B-1----:R-:W-:Y:S01]  /*8590*/  @!P0 IMAD.WIDE.U32 R26, R4, 0x180, R94 ;  /* 0x00000180041a8825 */ /* 0x002fe200078e005e */
[----:B------:R-:W1:Y:S03]  /*85a0*/  @!P1 LDC.64 R2, c[0x0][0x338] ;  /* 0x0000ce00ff029b82 */ /* 0x000e660000000a00 */
[----:B------:R-:W-:Y:S04]  /*85b0*/  @!P0 IMAD R5, R5, 0x180, RZ ;  /* 0x0000018005058824 */ /* 0x000fe800078e02ff */
[----:B------:R-:W-:Y:S02]  /*85c0*/  @!P0 IMAD.IADD R27, R27, 0x1, R5 ;  /* 0x000000011b1b8824 */ /* 0x000fe400078e0205 */
[----:B-1----:R-:W-:Y:S04]  /*85d0*/  @!P1 IMAD.WIDE.U32 R28, R2, 0x1c0, R100 ;  /* 0x000001c0021c9825 */ /* 0x002fe800078e0064 */
[----:B------:R-:W-:Y:S05]  /*85e0*/  @!P1 IMAD R3, R3, 0x1c0, RZ ;  /* 0x000001c003039824 */ /* 0x000fea00078e02ff */
[----:B------:R-:W-:Y:S02]  /*85f0*/  @!P1 IADD3 R29, R29, R3, RZ ;  /* 0x000000031d1d9210 */ /* 0x000fe40007ffe0ff */
[----:B------:R-:W1:Y:S02]  /*8600*/  @!P1 LDC.64 R2, c[0x0][0x248] ;  /* 0x00009200ff029b82 */ /* 0x000e640000000a00 */
[----:B-1----:R-:W-:Y:S01]  /*8610*/  @!P1 IMAD R3, R3, 0x1c0, RZ ;  /* 0x000001c003039824 */ /* 0x002fe200078e02ff */
[----:B--2---:R1:W-:Y:S05]  /*8620*/  @!P2 STG.E.128 desc[UR6][R6.64], R20 ;  /* 0x000000140600a986 */ /* 0x0043ea000c101d06 */
[----:B------:R-:W2:Y:S01]  /*8630*/  @!P0 LDG.E.128 R16, desc[UR6][R24.64] ;  /* 0x0000000618108981 */ /* 0x000ea2000c1e1d00 */
[----:B-1----:R-:W-:Y:S04]  /*8640*/  @!P1 IMAD.WIDE.U32 R20, R2, 0x1c0, R94 ;  /* 0x000001c002149825 */ /* 0x002fe800078e005e */
[----:B------:R-:W-:Y:S01]  /*8650*/  @!P1 IMAD.IADD R21, R21, 0x1, R3 ;  /* 0x0000000115159824 */ /* 0x000fe200078e0203 */
[----:B--2---:R1:W-:Y:S05]  /*8660*/  @!P0 STG.E.128 desc[UR6][R26.64], R16 ;  /* 0x000000101a008986 */ /* 0x0043ea000c101d06 */
[----:B------:R-:W2:Y:S05]  /*8670*/  @!P1 LDG.E.128 R4, desc[UR6][R28.64] ;  /* 0x000000061c049981 */ /* 0x000eaa000c1e1d00 */
[----:B--2---:R1:W-:Y:S02]  /*8680*/  @!P1 STG.E.128 desc[UR6][R20.64], R4 ;  /* 0x0000000414009986 */ /* 0x0043e4000c101d06 */
.L_x_2803:
[----:B------:R-:W-:Y:S01]  /*8690*/  PLOP3.LUT P0, PT, PT, PT, UP1, 0x40, 0x0 ;  /* 0x000000000000781c */ /* 0x000fe20003f0e818 */
[----:B------:R-:W5:Y:S02]  /*86a0*/  LDC R0, c[0x0][0x338] ;  /* 0x0000ce00ff007b82 */ /* 0x000f640000000800 */
[----:B-----5:R-:W-:Y:S05]  /*86b0*/  IMAD.U32 R3, R0, -0x100, RZ ;  /* 0xffffff0000037824 */ /* 0x020fea00078e00ff */
[C---:B-1----:R-:W-:Y:S04]  /*86c0*/  LEA R100, P1, R3.reuse, R100, 0x1 ;  /* 0x0000006403647211 */ /* 0x042fe800078208ff */
[----:B------:R-:W-:Y:S01]  /*86d0*/  LEA.HI.X.SX32 R101, R3, R101, 0x1, P1 ;  /* 0x0000006503657211 */ /* 0x000fe200008f0eff */
[----:B------:R-:W-:Y:S08]  /*86e0*/  @P0 BRA `(.L_x_2836) ;  /* 0x0000000400300947 */ /* 0x000ff00003800000 */
[----:B------:R-:W-:Y:S04]  /*86f0*/  IADD3 R0, R12, -0x1, RZ ;  /* 0xffffffff0c007810 */ /* 0x000fe80007ffe0ff */
[----:B------:R-:W-:Y:S11]  /*8700*/  ISETP.GT.AND P0, PT, R0, UR30, PT ;  /* 0x0000001e00007c0c */ /* 0x000ff6000bf04270 */
        /* <DEDUP_REMOVED lines=74> */
.L_x_2836:
[----:B------:R-:W1:Y:S08]  /*8bb0*/  LDC R2, c[0x0][0x250] ;  /* 0x00009400ff027b82 */ /* 0x000e700000000800 */
[----:B------:R-:W2:Y:S02]  /*8bc0*/  LDC R0, c[0x0][0x248] ;  /* 0x00009200ff007b82 */ /* 0x000ea40000000800 */
[----:B--2---:R-:W-:Y:S02]  /*8bd0*/  IMAD.U32 R5, R0, -0x100, RZ ;  /* 0xffffff0000057824 */ /* 0x004fe400078e00ff */
[----:B-1----:R-:W-:Y:S03]  /*8be0*/  IMAD.U32 R3, R2, -0x100, RZ ;  /* 0xffffff0002037824 */ /* 0x002fe600078e00ff */
[----:B---3--:R-:W-:Y:S02]  /*8bf0*/  LEA R94, P0, R5, R94, 0x1 ;  /* 0x0000005e055e7211 */ /* 0x008fe400078008ff */
[----:B------:R-:W-:Y:S02]  /*8c00*/  LEA R96, P1, R3, R96, 0x1 ;  /* 0x0000006003607211 */ /* 0x000fe400078208ff */
[----:B------:R-:W-:Y:S02]  /*8c10*/  LEA.HI.X.SX32 R95, R5, R95, 0x1, P0 ;  /* 0x0000005f055f7211 */ /* 0x000fe400000f0eff */
[----:B------:R-:W-:Y:S09]  /*8c20*/  LEA.HI.X.SX32 R97, R3, R97, 0x1, P1 ;  /* 0x0000006103617211 */ /* 0x000ff200008f0eff */
.L_x_2837:
[----:B------:R-:W-:Y:S04]  /*8c30*/  IADD3 R12, R12, -0x1, RZ ;  /* 0xffffffff0c0c7810 */ /* 0x000fe80007ffe0ff */
[----:B------:R-:W-:Y:S11]  /*8c40*/  ISETP.GT.AND P0, PT, R12, UR30, PT ;  /* 0x0000001e0c007c0c */ /* 0x000ff6000bf04270 */
[----:B------:R-:W-:Y:S02]  /*8c50*/  @!UPT UIADD3 URZ, URZ, URZ, URZ ;  /* 0x0000003f3f3ff290 */ /* 0x000fe4000fffe03f */
[----:B------:R-:W-:Y:S05]  /*8c60*/  @P0 BRA `(.L_x_2838) ;  /* 0xffffff9c00900947 */ /* 0x000fea000383ffff */
.L_x_2784:
        /* <DEDUP_REMOVED lines=60> */
[C---:B-----5:R-:W-:Y:S01]  /*9030*/  LOP3.LUT R0, R13.reuse, 0xffff0000, RZ, 0xc0, !PT ;  /* 0xffff00000d007812 */ /* 0x060fe200078ec0ff */
[C---:B------:R-:W-:Y:S01]  /*9040*/  IMAD.U32 R8, R12.reuse, 0x10000, RZ ;  /* 0x000100000c087824 */ /* 0x040fe200078e00ff */
[----:B------:R-:W-:Y:S02]  /*9050*/  SHF.L.U32 R7, R13, 0x10, RZ ;  /* 0x000000100d077819 */ /* 0x000fe400000006ff */
[----:B------:R-:W-:Y:S02]  /*9060*/  LOP3.LUT R16, R12, 0xffff0000, RZ, 0xc0, !PT ;  /* 0xffff00000c107812 */ /* 0x000fe400078ec0ff */
[----:B------:R-:W-:-:S02]  /*9070*/  SHF.L.U32 R13, R15, 0x10, RZ ;  /* 0x000000100f0d7819 */ /* 0x000fc400000006ff */
[----:B------:R-:W-:Y:S01]  /*9080*/  LOP3.LUT R12, R15, 0xffff0000, RZ, 0xc0, !PT ;  /* 0xffff00000f0c7812 */ /* 0x000fe200078ec0ff */
[C---:B------:R-:W-:Y:S01]  /*9090*/  IMAD.U32 R15, R14.reuse, 0x10000, RZ ;  /* 0x000100000e0f7824 */ /* 0x040fe200078e00ff */
[----:B------:R-:W-:Y:S02]  /*90a0*/  LOP3.LUT R20, R14, 0xffff0000, RZ, 0xc0, !PT ;  /* 0xffff00000e147812 */ /* 0x000fe400078ec0ff */
[----:B--2---:R-:W-:Y:S02]  /*90b0*/  LOP3.LUT R10, R2, 0xffff0000, RZ, 0xc0, !PT ;  /* 0xffff0000020a7812 */ /* 0x004fe400078ec0ff */
[C---:B------:R-:W-:Y:S01]  /*90c0*/  LOP3.LUT R17, R3.reuse, 0xffff0000, RZ, 0xc0, !PT ;  /* 0xffff000003117812 */ /* 0x040fe200078ec0ff */
[----:B------:R-:W-:Y:S01]  /*90d0*/  IMAD.U32 R3, R3, 0x10000, RZ ;  /* 0x0001000003037824 */ /* 0x000fe200078e00ff */
[----:B---3--:R-:W-:Y:S01]  /*90e0*/  LOP3.LUT R19, R4, 0xffff0000, RZ, 0xc0, !PT ;  /* 0xffff000004137812 */ /* 0x008fe200078ec0ff */
[-C--:B------:R-:W-:Y:S01]  /*90f0*/  FMUL.FTZ R14, R0, R10.reuse ;  /* 0x0000000a000e7220 */ /* 0x080fe20000410000 */
[----:B------:R-:W-:Y:S01]  /*9100*/  LOP3.LUT R18, R5, 0xffff0000, RZ, 0xc0, !PT ;  /* 0xffff000005127812 */ /* 0x000fe200078ec0ff */
[C---:B------:R-:W-:Y:S01]  /*9110*/  FMUL.FTZ R21, R7.reuse, R10 ;  /* 0x0000000a07157220 */ /* 0x040fe20000410000 */
[----:B------:R-:W-:Y:S01]  /*9120*/  FMUL.FTZ R10, R12, R17 ;  /* 0x000000110c0a7220 */ /* 0x000fe20000410000 */
[-C--:B------:R-:W-:Y:S01]  /*9130*/  FFMA.FTZ R14, R7, R19.reuse, -R14 ;  /* 0x00000013070e7223 */ /* 0x080fe2000001080e */
[----:B------:R-:W-:Y:S01]  /*9140*/  SHF.L.U32 R7, R2, 0x10, RZ ;  /* 0x0000001002077819 */ /* 0x000fe200000006ff */
[----:B------:R-:W-:Y:S01]  /*9150*/  FFMA.FTZ R21, R0, R19, R21 ;  /* 0x0000001300157223 */ /* 0x000fe20000010015 */
[C---:B------:R-:W-:Y:S01]  /*9160*/  FMUL.FTZ R17, R13.reuse, R17 ;  /* 0x000000110d117220 */ /* 0x040fe20000410000 */
[-C--:B------:R-:W-:Y:S01]  /*9170*/  FFMA.FTZ R10, R13, R18.reuse, -R10 ;  /* 0x000000120d0a7223 */ /* 0x080fe2000001080a */
[----:B------:R-:W-:Y:S01]  /*9180*/  IMAD.U32 R0, R5, 0x10000, RZ ;  /* 0x0001000005007824 */ /* 0x000fe200078e00ff */
[----:B------:R-:W-:Y:S01]  /*9190*/  SHF.L.U32 R13, R4, 0x10, RZ ;  /* 0x00000010040d7819 */ /* 0x000fe200000006ff */
[----:B------:R-:W-:Y:S01]  /*91a0*/  FMUL.FTZ R5, R16, R7 ;  /* 0x0000000710057220 */ /* 0x000fe20000410000 */
[----:B------:R-:W-:Y:S01]  /*91b0*/  FMUL.FTZ R2, R20, R3 ;  /* 0x0000000314027220 */ /* 0x000fe20000410000 */
[----:B------:R-:W-:Y:S01]  /*91c0*/  FMUL.FTZ R7, R8, R7 ;  /* 0x0000000708077220 */ /* 0x000fe20000410000 */
[C---:B------:R-:W-:Y:S01]  /*91d0*/  FMUL.FTZ R3, R15.reuse, R3 ;  /* 0x000000030f037220 */ /* 0x040fe20000410000 */
        /* <DEDUP_REMOVED lines=9> */
.L_x_2845:
[----:B------:R-:W-:Y:S05]  /*9270*/  BSYNC B0 ;  /* 0x0000000000007941 */ /* 0x000fea0003800000 */
.L_x_2844:
[----:B-----5:R2:W-:Y:S04]  /*9280*/  STS.64 [R196], R12 ;  /* 0x0000000cc4007388 */ /* 0x0205e80000000a00 */
[----:B------:R2:W-:Y:S02]  /*9290*/  STS.64 [R196+0x8], R14 ;  /* 0x0000080ec4007388 */ /* 0x0005e40000000a00 */
.L_x_2843:
[----:B------:R-:W-:Y:S05]  /*92a0*/  BSYNC B1 ;  /* 0x0000000000017941 */ /* 0x000fea0003800000 */
.L_x_2842:
        /* <DEDUP_REMOVED lines=60> */
.L_x_2848:
[----:B------:R-:W-:Y:S05]  /*9670*/  BSYNC B0 ;  /* 0x0000000000007941 */ /* 0x000fea0003800000 */
.L_x_2847:
[----:B-----5:R1:W-:Y:S01]  /*9680*/  STS.128 [R196+0x800], R28 ;  /* 0x0008001cc4007388 */ /* 0x0203e20000000c00 */
[----:B------:R-:W-:Y:S05]  /*9690*/  BRA `(.L_x_2846) ;  /* 0x0000000c00b87947 */ /* 0x000fea0003800000 */
.L_x_2841:
        /* <DEDUP_REMOVED lines=98> */
.L_x_2852:
[----:B------:R-:W-:Y:S05]  /*9cc0*/  BSYNC B0 ;  /* 0x0000000000007941 */ /* 0x000fea0003800000 */
.L_x_2851:
[----:B-----5:R1:W-:Y:S04]  /*9cd0*/  STS.64 [R196], R20 ;  /* 0x00000014c4007388 */ /* 0x0203e80000000a00 */
[----:B------:R1:W-:Y:S02]  /*9ce0*/  STS.64 [R196+0x8], R22 ;  /* 0x00000816c4007388 */ /* 0x0003e40000000a00 */
.L_x_2850:
[----:B------:R-:W-:Y:S05]  /*9cf0*/  BSYNC B1 ;  /* 0x0000000000017941 */ /* 0x000fea0003800000 */
.L_x_2849:
        /* <DEDUP_REMOVED lines=99> */
.L_x_2854:
[----:B------:R-:W-:Y:S05]  /*a330*/  BSYNC B0 ;  /* 0x0000000000007941 */ /* 0x000fea0003800000 */
.L_x_2853:
[----:B-----5:R1:W-:Y:S01]  /*a340*/  STS.128 [R196+0x800], R4 ;  /* 0x00080004c4007388 */ /* 0x0203e20000000c00 */
[----:B------:R-:W-:Y:S05]  /*a350*/  BRA `(.L_x_2846) ;  /* 0x0000000000887947 */ /* 0x000fea0003800000 */
.L_x_2840:
        /* <DEDUP_REMOVED lines=19> */
.L_x_2856:
[----:B------:R-:W-:Y:S05]  /*a490*/  BSYNC B0 ;  /* 0x0000000000007941 */ /* 0x000fea0003800000 */
.L_x_2855:
[----:B------:R-:W-:Y:S05]  /*a4a0*/  @P1 BRA `(.L_x_2846) ;  /* 0x0000000000341947 */ /* 0x000fea0003800000 */
[----:B------:R-:W-:Y:S02]  /*a4b0*/  ULDC UR5, c[0x0][0x2d0] ;  /* 0x0000b40000057ab9 */ /* 0x000fe40000000800 */
[----:B------:R-:W-:-:S13]  /*a4c0*/  ISETP.GE.AND P0, PT, R148, UR5, PT ;  /* 0x0000000594007c0c */ /* 0x000fda000bf06270 */
[----:B------:R1:W-:Y:S01]  /*a4d0*/  @P0 STS.128 [R196+0x800], RZ ;  /* 0x000800ffc4000388 */ /* 0x0003e20000000c00 */
[----:B------:R-:W-:Y:S05]  /*a4e0*/  @P0 BRA `(.L_x_2846) ;  /* 0x0000000000240947 */ /* 0x000fea0003800000 */
[----:B------:R-:W-:Y:S01]  /*a4f0*/  IADD3 R128, P0, R128, UR10, RZ ;  /* 0x0000000a80807c10 */ /* 0x000fe2000ff1e0ff */
[----:B------:R-:W-:-:S03]  /*a500*/  ULDC.64 UR8, c[0x0][0x210] ;  /* 0x0000840000087ab9 */ /* 0x000fc60000000a00 */
[----:B-1----:R-:W-:Y:S02]  /*a510*/  IADD3.X R3, R60, UR11, RZ, P0, !PT ;  /* 0x0000000b3c037c10 */ /* 0x002fe400087fe4ff */
[----:B------:R-:W-:-:S04]  /*a520*/  LEA R2, P0, R128, UR8, 0x1 ;  /* 0x0000000880027c11 */ /* 0x000fc8000f8008ff */
[----:B------:R-:W-:-:S05]  /*a530*/  LEA.HI.X R3, R128, UR9, R3, 0x1, P0 ;  /* 0x0000000980037c11 */ /* 0x000fca00080f0c03 */
[----:B------:R-:W-:Y:S01]  /*a540*/  @!PT LDS RZ, [RZ] ;  /* 0x00000000fffff984 */ /* 0x000fe20000000800 */
[----:B------:R-:W-:Y:S01]  /*a550*/  @!PT LDS RZ, [RZ] ;  /* 0x00000000fffff984 */ /* 0x000fe20000000800 */
[----:B------:R-:W-:Y:S01]  /*a560*/  @!PT LDS RZ, [RZ] ;  /* 0x00000000fffff984 */ /* 0x000fe20000000800 */
[----:B------:R1:W-:Y:S04]  /*a570*/  LDGSTS.E.BYPASS.LTC128B.128 [R196+0x800], desc[UR6][R2.64] ;  /* 0x0080000002c47fae */ /* 0x0003e8000b901d46 */
.L_x_2846:
[----:B------:R-:W-:Y:S05]  /*a580*/  BSYNC B2 ;  /* 0x0000000000027941 */ /* 0x000fea0003800000 */
.L_x_2839:
[----:B------:R-:W-:Y:S01]  /*a590*/  UIADD3 UR8, UR22, -0x1, URZ ;  /* 0xffffffff16087890 */ /* 0x000fe2000fffe03f */
[C---:B-1----:R-:W-:Y:S01]  /*a5a0*/  VIADD R2, R124.reuse, 0x40 ;  /* 0x000000407c027836 */ /* 0x042fe20000000000 */
[----:B------:R-:W-:Y:S01]  /*a5b0*/  ULDC.64 UR10, c[0x0][0x218] ;  /* 0x00008600000a7ab9 */ /* 0x000fe20000000a00 */
[----:B------:R-:W-:Y:S01]  /*a5c0*/  VIADD R0, R124, 0x60 ;  /* 0x000000607c007836 */ /* 0x000fe20000000000 */
[----:B------:R-:W-:Y:S01]  /*a5d0*/  USHF.L.U32 UR5, UR8, 0x8, URZ ;  /* 0x0000000808057899 */ /* 0x000fe2000800063f */
[----:B------:R-:W-:Y:S01]  /*a5e0*/  LEA R194, P2, R120, UR10, 0x1 ;  /* 0x0000000a78c27c11 */ /* 0x000fe2000f8408ff */
[----:B------:R-:W-:Y:S01]  /*a5f0*/  BSSY B0, `(.L_x_2857) ;  /* 0x0000016000007945 */ /* 0x000fe20003800000 */
[----:B--2---:R-:W-:Y:S01]  /*a600*/  VIADD R4, R124, 0x80 ;  /* 0x000000807c047836 */ /* 0x004fe20000000000 */
        /* <DEDUP_REMOVED lines=20> */
.L_x_2858:
[----:B------:R-:W-:Y:S05]  /*a750*/  BSYNC B0 ;  /* 0x0000000000007941 */ /* 0x000fea0003800000 */
.L_x_2857:
        /* <DEDUP_REMOVED lines=16> */
.L_x_2860:
[----:B------:R-:W-:Y:S05]  /*a860*/  BSYNC B0 ;  /* 0x0000000000007941 */ /* 0x000fea0003800000 */
.L_x_2859:
        /* <DEDUP_REMOVED lines=15> */
.L_x_2862:
[----:B------:R-:W-:Y:S05]  /*a960*/  BSYNC B0 ;  /* 0x0000000000007941 */ /* 0x000fea0003800000 */
.L_x_2861:
[----:B------:R-:W-:Y:S01]  /*a970*/  BSSY B0, `(.L_x_2863) ;  /* 0x000000f000007945 */ /* 0x000fe20003800000 */
[----:B------:R-:W-:-:S03]  /*a980*/  ISETP.GE.AND P1, PT, R0, UR9, PT ;  /* 0x0000000900007c0c */ /* 0x000fc6000bf26270 */
[----:B------:R-:W-:Y:S10]  /*a990*/  @P3 BRA `(.L_x_2864) ;  /* 0x0000000000303947 */ /* 0x000ff40003800000 */
[----:B------:R-:W-:Y:S02]  /*a9a0*/  ULDC UR10, c[0x0][0x2d0] ;  /* 0x0000b400000a7ab9 */ /* 0x000fe40000000800 */
[----:B------:R-:W-:-:S13]  /*a9b0*/  ISETP.GE.AND P3, PT, R148, UR10, PT ;  /* 0x0000000a94007c0c */ /* 0x000fda000bf66270 */
[----:B------:R1:W-:Y:S01]  /*a9c0*/  @P3 STS.128 [R196+0x2800], RZ ;  /* 0x002800ffc4003388 */ /* 0x0003e20000000c00 */
[----:B------:R-:W-:Y:S05]  /*a9d0*/  @P3 BRA `(.L_x_2864) ;  /* 0x0000000000203947 */ /* 0x000fea0003800000 */
[----:B------:R-:W2:Y:S02]  /*a9e0*/  LDC.64 R2, c[0x0][0x248] ;  /* 0x00009200ff027b82 */ /* 0x000ea40000000a00 */
[----:B--2---:R-:W-:-:S04]  /*a9f0*/  IMAD.WIDE.U32 R4, R2, 0xc0, R194 ;  /* 0x000000c002047825 */ /* 0x004fc800078e00c2 */
[----:B------:R-:W-:-:S05]  /*aa00*/  IMAD R3, R3, 0xc0, RZ ;  /* 0x000000c003037824 */ /* 0x000fca00078e02ff */
[----:B------:R-:W-:-:S05]  /*aa10*/  IADD3 R5, R3, R5, RZ ;  /* 0x0000000503057210 */ /* 0x000fca0007ffe0ff */
[----:B------:R-:W-:Y:S01]  /*aa20*/  @!PT LDS RZ, [RZ] ;  /* 0x00000000fffff984 */ /* 0x000fe20000000800 */
[----:B------:R-:W-:Y:S01]  /*aa30*/  @!PT LDS RZ, [RZ] ;  /* 0x00000000fffff984 */ /* 0x000fe20000000800 */
[----:B------:R-:W-:Y:S01]  /*aa40*/  @!PT LDS RZ, [RZ] ;  /* 0x00000000fffff984 */ /* 0x000fe20000000800 */
[----:B------:R2:W-:Y:S02]  /*aa50*/  LDGSTS.E.BYPASS.LTC128B.128 [R196+0x2800], desc[UR6][R4.64] ;  /* 0x0280000004c47fae */ /* 0x0005e4000b901d46 */
.L_x_2864:
[----:B------:R-:W-:Y:S05]  /*aa60*/  BSYNC B0 ;  /* 0x0000000000007941 */ /* 0x000fea0003800000 */
.L_x_2863:
        /* <DEDUP_REMOVED lines=15> */
.L_x_2866:
[----:B------:R-:W-:Y:S05]  /*ab60*/  BSYNC B0 ;  /* 0x0000000000007941 */ /* 0x000fea0003800000 */
.L_x_2865:
        /* <DEDUP_REMOVED lines=15> */
.L_x_2868:
[----:B------:R-:W-:Y:S05]  /*ac60*/  BSYNC B0 ;  /* 0x0000000000007941 */ /* 0x000fea0003800000 */
.L_x_2867:
[----:B------:R-:W-:Y:S01]  /*ac70*/  BSSY B0, `(.L_x_2869) ;  /* 0x0000011000007945 */ /* 0x000fe20003800000 */
[C---:B------:R-:W-:Y:S01]  /*ac80*/  ISETP.GE.AND P1, PT, R124.reuse, UR9, PT ;  /* 0x000000097c007c0c */ /* 0x040fe2000bf26270 */
[----:B------:R-:W-:Y:S01]  /*ac90*/  VIADD R124, R124, 0xe0 ;  /* 0x000000e07c7c7836 */ /* 0x000fe20000000000 */
[----:B--2---:R-:W-:Y:S01]  /*aca0*/  LOP3.LUT R4, R58, 0x7fffffe, RZ, 0xc0, !PT ;  /* 0x07fffffe3a047812 */ /* 0x004fe200078ec0ff */
        /* <DEDUP_REMOVED lines=13> */
.L_x_2870:
[----:B------:R-:W-:Y:S05]  /*ad80*/  BSYNC B0 ;  /* 0x0000000000007941 */ /* 0x000fea0003800000 */
.L_x_2869:
[----:B------:R-:W-:Y:S01]  /*ad90*/  ISETP.GE.AND P2, PT, R124, UR9, PT ;  /* 0x000000097c007c0c */ /* 0x000fe2000bf46270 */
[----:B------:R-:W-:Y:S01]  /*ada0*/  BSSY B0, `(.L_x_2871) ;  /* 0x0000014000007945 */ /* 0x000fe20003800000 */
[----:B------:R-:W-:Y:S01]  /*adb0*/  SHF.R.S32.HI R2, RZ, 0x1f, R59 ;  /* 0x0000001fff027819 */ /* 0x000fe2000001143b */
[----:B------:R-:W-:Y:S01]  /*adc0*/  IMAD.IADD R4, R59, 0x1, -R4 ;  /* 0x000000013b047824 */ /* 0x000fe200078e0a04 */
[----:B-1----:R-:W-:Y:S02]  /*add0*/  SHF.R.S32.HI R6, RZ, 0x1f, R49 ;  /* 0x0000001fff067819 */ /* 0x002fe40000011431 */
[----:B------:R-:W-:Y:S02]  /*ade0*/  LEA.HI R59, R2, R59, RZ, 0x3 ;  /* 0x0000003b023b7211 */ /* 0x000fe400078f18ff */
[CC--:B------:R-:W-:Y:S02]  /*adf0*/  LEA.HI R8, R6.reuse, R49.reuse, RZ, 0x3 ;  /* 0x0000003106087211 */ /* 0x0c0fe400078f18ff */
[----:B------:R-:W-:-:S03]  /*ae00*/  LEA.HI R5, R6, R49, RZ, 0x4 ;  /* 0x0000003106057211 */ /* 0x000fc600078f20ff */
[----:B------:R-:W-:Y:S05]  /*ae10*/  @P2 BRA `(.L_x_2872) ;  /* 0x0000000000302947 */ /* 0x000fea0003800000 */
        /* <DEDUP_REMOVED lines=12> */
.L_x_2872:
[----:B------:R-:W-:Y:S05]  /*aee0*/  BSYNC B0 ;  /* 0x0000000000007941 */ /* 0x000fea0003800000 */
.L_x_2871:
[----:B------:R-:W-:Y:S01]  /*aef0*/  ULDC.64 UR12, c[0x0][0x3d0] ;  /* 0x0000f400000c7ab9 */ /* 0x000fe20000000a00 */
[----:B------:R-:W-:Y:S01]  /*af00*/  ULDC.64 UR10, c[0x0][0x220] ;  /* 0x00008800000a7ab9 */ /* 0x000fe20000000a00 */
[----:B------:R-:W0:Y:S01]  /*af10*/  LDGDEPBAR ;  /* 0x00000000000079af */ /* 0x000e220000000000 */
[----:B------:R-:W-:Y:S01]  /*af20*/  UIMAD UR26, UR26, UR12, URZ ;  /* 0x0000000c1a1a72a4 */ /* 0x000fe2000f8e023f */
[C---:B------:R-:W-:Y:S01]  /*af30*/  LEA R220, P2, R116.reuse, UR10, 0x1 ;  /* 0x0000000a74dc7c11 */ /* 0x040fe2000f8408ff */
[----:B------:R-:W-:Y:S01]  /*af40*/  UMOV UR29, UR25 ;  /* 0x00000019001d7c82 */ /* 0x000fe20008000000 */
[----:B------:R-:W-:Y:S01]  /*af50*/  SHF.R.S32.HI R3, RZ, 0x4, R5 ;  /* 0x00000004ff037819 */ /* 0x000fe20000011405 */
[----:B------:R-:W-:Y:S01]  /*af60*/  UIMAD.WIDE.U32 UR14, UR23, UR12, UR28 ;  /* 0x0000000c170e72a5 */ /* 0x000fe2000f8e001c */
[----:B------:R-:W-:Y:S01]  /*af70*/  LEA.HI.X R221, R116, UR11, R119, 0x1, P2 ;  /* 0x0000000b74dd7c11 */ /* 0x000fe200090f0c77 */
[----:B------:R-:W-:Y:S01]  /*af80*/  UIMAD UR13, UR23, UR13, UR26 ;  /* 0x0000000d170d72a4 */ /* 0x000fe2000f8e021a */
[----:B------:R-:W-:Y:S01]  /*af90*/  LEA.HI R2, R3, R3, RZ, 0x1 ;  /* 0x0000000303027211 */ /* 0x000fe200078f08ff */
[----:B------:R-:W-:Y:S01]  /*afa0*/  ULDC.64 UR10, c[0x0][0x3c8] ;  /* 0x0000f200000a7ab9 */ /* 0x000fe20000000a00 */
[----:B------:R-:W-:Y:S01]  /*afb0*/  LEA.HI R8, R8, R51, RZ, 0x1 ;  /* 0x0000003308087211 */ /* 0x000fe200078f08ff */
[----:B------:R-:W-:Y:S01]  /*afc0*/  ULEA UR10, UP0, UR14, UR10, 0x2 ;  /* 0x0000000a0e0a7291 */ /* 0x000fe2000f80103f */
[----:B------:R-:W-:Y:S01]  /*afd0*/  LOP3.LUT R2, R2, 0xfffffffe, RZ, 0xc0, !PT ;  /* 0xfffffffe02027812 */ /* 0x000fe200078ec0ff */
[----:B------:R-:W-:Y:S01]  /*afe0*/  UIADD3 UR13, UR15, UR13, URZ ;  /* 0x0000000d0f0d7290 */ /* 0x000fe2000fffe03f */
[----:B------:R-:W-:Y:S01]  /*aff0*/  LOP3.LUT R8, R8, 0xfffffffe, RZ, 0xc0, !PT ;  /* 0xfffffffe08087812 */ /* 0x000fe200078ec0ff */
[----:B------:R-:W-:Y:S01]  /*b000*/  IMAD.SHL.U32 R5, R59, 0x20, RZ ;  /* 0x000000203b057824 */ /* 0x000fe200078e00ff */
[----:B------:R-:W-:Y:S01]  /*b010*/  ISETP.GE.AND P2, PT, R0, UR9, PT ;  /* 0x0000000900007c0c */ /* 0x000fe2000bf46270 */
[----:B------:R-:W-:Y:S01]  /*b020*/  ULEA.HI.X UR11, UR14, UR11, UR13, 0x2, UP0 ;  /* 0x0000000b0e0b7291 */ /* 0x000fe200080f140d */
[----:B--2---:R-:W-:Y:S01]  /*b030*/  IMAD.U32 R10, RZ, RZ, UR10 ;  /* 0x0000000aff0a7e24 */ /* 0x004fe2000f8e00ff */
[----:B------:R-:W-:Y:S01]  /*b040*/  LEA.HI R145, R6, R49, RZ, 0x5 ;  /* 0x0000003106917211 */ /* 0x000fe200078f28ff */
[----:B------:R-:W-:Y:S01]  /*b050*/  IMAD.IADD R3, R3, 0x1, -R2 ;  /* 0x0000000103037824 */ /* 0x000fe200078e0a02 */
[----:B------:R-:W-:Y:S01]  /*b060*/  LOP3.LUT R5, R5, 0xffffff00, RZ, 0xc0, !PT ;  /* 0xffffff0005057812 */ /* 0x000fe200078ec0ff */
[----:B------:R-:W-:Y:S01]  /*b070*/  IMAD.IADD R51, R51, 0x1, -R8 ;  /* 0x0000000133337824 */ /* 0x000fe200078e0a08 */
[----:B------:R-:W-:Y:S01]  /*b080*/  SHF.R.S32.HI R142, RZ, 0x5, R145 ;  /* 0x00000005ff8e7819 */ /* 0x000fe20000011491 */
[----:B------:R-:W-:Y:S01]  /*b090*/  IMAD.U32 R11, RZ, RZ, UR11 ;  /* 0x0000000bff0b7e24 */ /* 0x000fe2000f8e00ff */
[----:B------:R-:W-:-:S04]  /*b0a0*/  DEPBAR.LE SB0, 0x0 ;  /* 0x000080000000791a */ /* 0x000fc80000000000 */
[----:B------:R2:W5:Y:S01]  /*b0b0*/  LDG.E R143, desc[UR6][R10.64] ;  /* 0x000000060a8f7981 */ /* 0x000562000c1e1900 */
[----:B------:R-:W-:Y:S01]  /*b0c0*/  IMAD.SHL.U32 R0, R57, 0x40, RZ ;  /* 0x0000004039007824 */ /* 0x000fe200078e00ff */
[----:B------:R-:W-:Y:S01]  /*b0d0*/  ULDC UR10, c[0x0][0x2e8] ;  /* 0x0000ba00000a7ab9 */ /* 0x000fe20000000800 */
[----:B------:R-:W-:Y:S01]  /*b0e0*/  IMAD.SHL.U32 R2, R50, 0x40, RZ ;  /* 0x0000004032027824 */ /* 0x000fe200078e00ff */
[----:B------:R-:W-:Y:S01]  /*b0f0*/  BAR.SYNC.DEFER_BLOCKING 0x0 ;  /* 0x0000000000007b1d */ /* 0x000fe20000010000 */
[----:B------:R-:W-:Y:S01]  /*b100*/  IMAD.SHL.U32 R7, R3, 0x8, RZ ;  /* 0x0000000803077824 */ /* 0x000fe200078e00ff */
[----:B------:R-:W-:Y:S01]  /*b110*/  LOP3.LUT R0, R0, 0xc0, RZ, 0xc0, !PT ;  /* 0x000000c000007812 */ /* 0x000fe200078ec0ff */
[----:B------:R-:W-:Y:S01]  /*b120*/  IMAD.SHL.U32 R51, R51, 0x8, RZ ;  /* 0x0000000833337824 */ /* 0x000fe200078e00ff */
[----:B------:R-:W-:Y:S01]  /*b130*/  LOP3.LUT R2, R2, 0xc0, RZ, 0xc0, !PT ;  /* 0x000000c002027812 */ /* 0x000fe200078ec0ff */
[----:B------:R-:W-:Y:S01]  /*b140*/  IMAD R5, R142, 0x200, R5 ;  /* 0x000002008e057824 */ /* 0x000fe200078e0205 */
[----:B------:R-:W-:Y:S01]  /*b150*/  LOP3.LUT R140, R0, 0x8, R7, 0xf8, !PT ;  /* 0x00000008008c7812 */ /* 0x000fe200078ef807 */
[----:B------:R-:W-:Y:S01]  /*b160*/  BSSY B0, `(.L_x_2873) ;  /* 0x0000017000007945 */ /* 0x000fe20003800000 */
[----:B------:R-:W-:Y:S01]  /*b170*/  LOP3.LUT R51, R2, 0x8, R51, 0xf8, !PT ;  /* 0x0000000802337812 */ /* 0x000fe200078ef833 */
[----:B------:R-:W-:Y:S01]  /*b180*/  IMAD R5, R4, 0x20, R5 ;  /* 0x0000002004057824 */ /* 0x000fe200078e0205 */
[----:B------:R-:W-:Y:S01]  /*b190*/  SHF.R.U32.HI R7, RZ, 0x3, R0 ;  /* 0x00000003ff077819 */ /* 0x000fe20000011600 */
[----:B------:R-:W-:Y:S01]  /*b1a0*/  IMAD R56, R3, 0x8, R56 ;  /* 0x0000000803387824 */ /* 0x000fe200078e0238 */
[----:B------:R-:W-:Y:S01]  /*b1b0*/  SHF.R.U32.HI R2, RZ, 0x3, R2 ;  /* 0x00000003ff027819 */ /* 0x000fe20000011602 */
[----:B------:R2:W-:Y:S04]  /*b1c0*/  @P1 STS [R196+0x5000], RZ ;  /* 0x005000ffc4001388 */ /* 0x0005e80000000800 */
[----:B------:R2:W-:Y:S04]  /*b1d0*/  @P1 STS [R196+0x5004], RZ ;  /* 0x005004ffc4001388 */ /* 0x0005e80000000800 */
[----:B------:R2:W-:Y:S01]  /*b1e0*/  @P1 STS.64 [R196+0x5008], RZ ;  /* 0x005008ffc4001388 */ /* 0x0005e20000000a00 */
[----:B------:R-:W1:Y:S01]  /*b1f0*/  MUFU.RCP R0, UR10 ;  /* 0x0000000a00007d08 */ /* 0x000e620008001000 */
[----:B------:R-:W-:-:S02]  /*b200*/  LOP3.LUT R51, R51, R2, RZ, 0x3c, !PT ;  /* 0x0000000233337212 */ /* 0x000fc400078e3cff */
        /* <DEDUP_REMOVED lines=12> */
.L_x_2874:
[----:B------:R-:W-:Y:S05]  /*b2d0*/  BSYNC B0 ;  /* 0x0000000000007941 */ /* 0x000fea0003800000 */
.L_x_2873:
        /* <DEDUP_REMOVED lines=18> */
.L_x_2876:
[----:B------:R-:W-:Y:S05]  /*b400*/  BSYNC B0 ;  /* 0x0000000000007941 */ /* 0x000fea0003800000 */
.L_x_2875:
        /* <DEDUP_REMOVED lines=14> */
.L_x_2878:
[----:B------:R-:W-:Y:S05]  /*b4f0*/  BSYNC B0 ;  /* 0x0000000000007941 */ /* 0x000fea0003800000 */
.L_x_2877:
        /* <DEDUP_REMOVED lines=15> */
.L_x_2880:
[----:B------:R-:W-:Y:S05]  /*b5f0*/  BSYNC B0 ;  /* 0x0000000000007941 */ /* 0x000fea0003800000 */
.L_x_2879:
        /* <DEDUP_REMOVED lines=14> */
.L_x_2882:
[----:B------:R-:W-:Y:S05]  /*b6e0*/  BSYNC B0 ;  /* 0x0000000000007941 */ /* 0x000fea0003800000 */
.L_x_2881:
        /* <DEDUP_REMOVED lines=15> */
.L_x_2884:
[----:B------:R-:W-:Y:S05]  /*b7e0*/  BSYNC B0 ;  /* 0x0000000000007941 */ /* 0x000fea0003800000 */
.L_x_2883:
        /* <DEDUP_REMOVED lines=15> */
.L_x_2886:
[----:B------:R-:W-:Y:S05]  /*b8e0*/  BSYNC B0 ;  /* 0x0000000000007941 */ /* 0x000fea0003800000 */
.L_x_2885:
        /* <DEDUP_REMOVED lines=15> */
.L_x_2888:
[----:B------:R-:W-:Y:S05]  /*b9e0*/  BSYNC B0 ;  /* 0x0000000000007941 */ /* 0x000fea0003800000 */
.L_x_2887:
[----:B------:R-:W-:Y:S01]  /*b9f0*/  LDSM.16.M88.4 R12, [R168] ;  /* 0x00000000a80c783b */ /* 0x000fe20000000200 */
[----:B------:R-:W-:Y:S01]  /*ba00*/  LOP3.LUT P0, RZ, R50, 0x2, RZ, 0xc0, !PT ;  /* 0x0000000232ff7812 */ /* 0x000fe2000780c0ff */
[C---:B-1----:R-:W-:Y:S01]  /*ba10*/  VIADD R2, R166.reuse, 0x1000 ;  /* 0x00001000a6027836 */ /* 0x042fe20000000000 */
[----:B------:R-:W-:Y:S01]  /*ba20*/  ULDC.64 UR10, c[0x0][0x398] ;  /* 0x0000e600000a7ab9 */ /* 0x000fe20000000a00 */
[----:B------:R-:W1:Y:S01]  /*ba30*/  LDSM.16.M88.4 R32, [R166+0x1000] ;  /* 0x00100000a620783b */ /* 0x000e620000000200 */
[----:B------:R-:W-:Y:S01]  /*ba40*/  VIADD R165, R166, 0x1020 ;  /* 0x00001020a6a57836 */ /* 0x000fe20000000000 */
[----:B------:R-:W-:Y:S01]  /*ba50*/  LEA R142, R142, UR27, 0x4 ;  /* 0x0000001b8e8e7c11 */ /* 0x000fe2000f8e20ff */
[----:B------:R-:W-:Y:S01]  /*ba60*/  IMAD R167, R9, 0x2, R168 ;  /* 0x0000000209a77824 */ /* 0x000fe200078e02a8 */
[----:B------:R-:W1:Y:S01]  /*ba70*/  LDSM.16.M88.4 R24, [R166+0x1800] ;  /* 0x00180000a618783b */ /* 0x000e620000000200 */
[----:B-----5:R-:W-:Y:S01]  /*ba80*/  FMUL.FTZ R0, R143, R0 ;  /* 0x000000008f007220 */ /* 0x020fe20000410000 */
[----:B------:R-:W-:-:S02]  /*ba90*/  UIADD3 UR4, UR22, -0x1, URZ ;  /* 0xffffffff16047890 */ /* 0x000fc4000fffe03f */
[----:B--2---:R-:W-:Y:S01]  /*baa0*/  LDSM.16.M88.4 R8, [R167] ;  /* 0x00000000a708783b */ /* 0x004fe20000000200 */
[----:B------:R-:W-:Y:S01]  /*bab0*/  UISETP.GT.AND UP0, UPT, UR8, UR18, UPT ;  /* 0x000000120800728c */ /* 0x000fe2000bf04270 */
[----:B------:R-:W-:Y:S01]  /*bac0*/  @P0 VIADD R165, R2, 0xffffffe0 ;  /* 0xffffffe002a50836 */ /* 0x000fe20000000000 */
[----:B------:R-:W-:Y:S01]  /*bad0*/  R2UR UR6, R0 ;  /* 0x00000000000672ca */ /* 0x000fe200000e0000 */
[----:B------:R-:W-:Y:S01]  /*bae0*/  LDSM.16.M88.4 R20, [R166+0x1c00] ;  /* 0x001c0000a614783b */ /* 0x000fe20000000200 */
[----:B------:R-:W-:-:S03]  /*baf0*/  USHF.L.U32 UR4, UR4, 0x8, URZ ;  /* 0x0000000804047899 */ /* 0x000fc6000800063f */
[----:B------:R-:W2:Y:S04]  /*bb00*/  LDSM.16.M88.4 R4, [R165] ;  /* 0x00000000a504783b */ /* 0x000ea80000000200 */
[----:B----4-:R-:W-:Y:S04]  /*bb10*/  LDSM.16.M88.4 R40, [R165+0xc00] ;  /* 0x000c0000a528783b */ /* 0x010fe80000000200 */
[----:B---3--:R-:W3:Y:S04]  /*bb20*/  LDSM.16.M88.4 R36, [R166+0x1400] ;  /* 0x00140000a624783b */ /* 0x008ee80000000200 */
[----:B------:R-:W-:Y:S04]  /*bb30*/  LDSM.16.M88.4 R112, [R166+0x2000] ;  /* 0x00200000a670783b */ /* 0x000fe80000000200 */
[----:B------:R-:W-:Y:S04]  /*bb40*/  LDSM.16.M88.4 R52, [R165+0x400] ;  /* 0x00040000a534783b */ /* 0x000fe80000000200 */
[----:B------:R-:W4:Y:S01]  /*bb50*/  LDSM.16.M88.4 R96, [R166+0x2400] ;  /* 0x00240000a660783b */ /* 0x000f220000000200 */
[C---:B-1----:R-:W-:Y:S03]  /*bb60*/  HMMA.16816.F32.BF16 R16, R12.reuse, R32, RZ ;  /* 0x000000200c10723c */ /* 0x042fe600000418ff */
[----:B------:R-:W1:Y:S04]  /*bb70*/  LDSM.16.M88.4 R88, [R166+0x2800] ;  /* 0x00280000a658783b */ /* 0x000e680000000200 */
[----:B------:R-:W-:Y:S01]  /*bb80*/  LDSM.16.M88.4 R80, [R166+0x2c00] ;  /* 0x002c0000a650783b */ /* 0x000fe20000000200 */
[C---:B------:R-:W-:Y:S03]  /*bb90*/  HMMA.16816.F32.BF16 R32, R12.reuse, R34, RZ ;  /* 0x000000220c20723c */ /* 0x040fe600000418ff */
[----:B------:R-:W-:Y:S03]  /*bba0*/  LDSM.16.M88.4 R128, [R165+0x1400] ;  /* 0x00140000a580783b */ /* 0x000fe60000000200 */
[C---:B------:R-:W-:Y:S01]  /*bbb0*/  HMMA.16816.F32.BF16 R28, R12.reuse, R24, RZ ;  /* 0x000000180c1c723c */ /* 0x040fe200000418ff */
        /* <DEDUP_REMOVED lines=9> */
[C---:B---3--:R-:W-:Y:S01]  /*bc50*/  HMMA.16816.F32.BF16 R44, R12.reuse, R36, RZ ;  /* 0x000000240c2c723c */ /* 0x048fe200000418ff */
[----:B------:R-:W-:Y:S01]  /*bc60*/  LDSM.16.M88.4 R100, [R165+0x2000] ;  /* 0x00200000a564783b */ /* 0x000fe20000000200 */
[----:B------:R-:W3:Y:S04]  /*bc70*/  S2R R197, SR_TID.X ;  /* 0x0000000000c57919 */ /* 0x000ee80000002100 */
[C---:B------:R-:W-:Y:S01]  /*bc80*/  HMMA.16816.F32.BF16 R36, R12.reuse, R38, RZ ;  /* 0x000000260c24723c */ /* 0x040fe200000418ff */
[----:B------:R-:W0:Y:S05]  /*bc90*/  LDGDEPBAR ;  /* 0x00000000000079af */ /* 0x000e2a0000000000 */
[----:B------:R-:W-:Y:S01]  /*bca0*/  FMUL.FTZ R16, R16, UR11 ;  /* 0x0000000b10107c20 */ /* 0x000fe20008410000 */
[----:B------:R-:W-:Y:S01]  /*bcb0*/  FMUL.FTZ R17, R17, UR11 ;  /* 0x0000000b11117c20 */ /* 0x000fe20008410000 */
[----:B------:R-:W-:Y:S01]  /*bcc0*/  FMUL.FTZ R2, R18, UR11 ;  /* 0x0000000b12027c20 */ /* 0x000fe20008410000 */
[----:B------:R-:W-:Y:S01]  /*bcd0*/  FMUL.FTZ R136, R19, UR11 ;  /* 0x0000000b13887c20 */ /* 0x000fe20008410000 */
[----:B------:R-:W-:Y:S01]  /*bce0*/  MUFU.TANH R138, R16 ;  /* 0x00000010008a7308 */ /* 0x000fe20000002400 */
[----:B----4-:R-:W-:Y:S01]  /*bcf0*/  HMMA.16816.F32.BF16 R60, R12, R96, RZ ;  /* 0x000000600c3c723c */ /* 0x010fe200000418ff */
[----:B------:R-:W-:Y:S01]  /*bd00*/  FMUL.FTZ R32, R32, UR11 ;  /* 0x0000000b20207c20 */ /* 0x000fe20008410000 */
[----:B------:R-:W-:Y:S01]  /*bd10*/  FMUL.FTZ R33, R33, UR11 ;  /* 0x0000000b21217c20 */ /* 0x000fe20008410000 */
[----:B------:R-:W-:Y:S01]  /*bd20*/  FMUL.FTZ R133, R34, UR11 ;  /* 0x0000000b22857c20 */ /* 0x000fe20008410000 */
[----:B------:R-:W-:-:S02]  /*bd30*/  FMUL.FTZ R132, R35, UR11 ;  /* 0x0000000b23847c20 */ /* 0x000fc40008410000 */
[----:B-1----:R-:W-:Y:S01]  /*bd40*/  HMMA.16816.F32.BF16 R92, R12, R88, RZ ;  /* 0x000000580c5c723c */ /* 0x002fe200000418ff */
[----:B------:R1:W4:Y:S05]  /*bd50*/  MUFU.TANH R137, R17 ;  /* 0x0000001100897308 */ /* 0x00032a0000002400 */
[C---:B------:R-:W-:Y:S03]  /*bd60*/  HMMA.16816.F32.BF16 R44, R8.reuse, R52, R44 ;  /* 0x00000034082c723c */ /* 0x040fe6000004182c */
[----:B------:R-:W-:Y:S03]  /*bd70*/  MUFU.TANH R135, R32 ;  /* 0x0000002000877308 */ /* 0x000fe60000002400 */
[----:B------:R-:W-:Y:S01]  /*bd80*/  HMMA.16816.F32.BF16 R36, R8, R54, R36 ;  /* 0x000000360824723c */ /* 0x000fe20000041824 */
[----:B------:R-:W-:Y:S04]  /*bd90*/  LDSM.16.M88.4 R52, [R166+0x3800] ;  /* 0x00380000a634783b */ /* 0x000fe80000000200 */
[----:B------:R3:W-:Y:S01]  /*bda0*/  MUFU.TANH R134, R33 ;  /* 0x0000002100867308 */ /* 0x0007e20000002400 */
[----:B-1----:R-:W-:Y:S06]  /*bdb0*/  HMMA.16816.F32.BF16 R16, R12, R20, RZ ;  /* 0x000000140c10723c */ /* 0x002fec00000418ff */
[C---:B--2---:R-:W-:Y:S01]  /*bdc0*/  HMMA.16816.F32.BF16 R24, R8.reuse, R6, R24 ;  /* 0x000000060818723c */ /* 0x044fe20000041818 */
[----:B------:R-:W1:Y:S05]  /*bdd0*/  MUFU.TANH R136, R136 ;  /* 0x0000008800887308 */ /* 0x000e6a0000002400 */
[----:B------:R-:W-:Y:S01]  /*bde0*/  HMMA.16816.F32.BF16 R28, R8, R4, R28 ;  /* 0x00000004081c723c */ /* 0x000fe2000004181c */
[----:B------:R-:W-:Y:S01]  /*bdf0*/  FMUL.FTZ R44, R44, UR11 ;  /* 0x0000000b2c2c7c20 */ /* 0x000fe20008410000 */
[----:B------:R-:W-:Y:S01]  /*be00*/  FMUL.FTZ R45, R45, UR11 ;  /* 0x0000000b2d2d7c20 */ /* 0x000fe20008410000 */
[----:B------:R-:W-:Y:S01]  /*be10*/  FMUL.FTZ R46, R46, UR11 ;  /* 0x0000000b2e2e7c20 */ /* 0x000fe20008410000 */
[----:B---3--:R-:W2:Y:S01]  /*be20*/  LDSM.16.M88.4 R32, [R165+0x1000] ;  /* 0x00100000a520783b */ /* 0x008ea20000000200 */
[----:B------:R-:W-:Y:S01]  /*be30*/  MUFU.TANH R51, R44 ;  /* 0x0000002c00337308 */ /* 0x000fe20000002400 */
[----:B------:R-:W-:Y:S01]  /*be40*/  HMMA.16816.F32.BF16 R4, R12, R112, RZ ;  /* 0x000000700c04723c */ /* 0x000fe200000418ff */
[----:B------:R-:W-:Y:S01]  /*be50*/  FMUL.FTZ R36, R36, UR11 ;  /* 0x0000000b24247c20 */ /* 0x000fe20008410000 */
[----:B------:R-:W-:Y:S01]  /*be60*/  FMUL.FTZ R37, R37, UR11 ;  /* 0x0000000b25257c20 */ /* 0x000fe20008410000 */
[----:B------:R-:W-:Y:S01]  /*be70*/  FMUL.FTZ R38, R38, UR11 ;  /* 0x0000000b26267c20 */ /* 0x000fe20008410000 */
[----:B------:R-:W-:Y:S01]  /*be80*/  FMUL.FTZ R39, R39, UR11 ;  /* 0x0000000b27277c20 */ /* 0x000fe20008410000 */
[----:B------:R-:W-:Y:S01]  /*be90*/  FMUL.FTZ R3, R47, UR11 ;  /* 0x0000000b2f037c20 */ /* 0x000fe20008410000 */
[----:B------:R-:W-:Y:S01]  /*bea0*/  HMMA.16816.F32.BF16 R16, R8, R40, R16 ;  /* 0x000000280810723c */ /* 0x000fe20000041810 */
[----:B------:R-:W-:Y:S05]  /*beb0*/  MUFU.TANH R50, R45 ;  /* 0x0000002d00327308 */ /* 0x000fea0000002400 */
[C---:B------:R-:W-:Y:S01]  /*bec0*/  HMMA.16816.F32.BF16 R20, R12.reuse, R22, RZ ;  /* 0x000000160c14723c */ /* 0x040fe200000418ff */
[----:B------:R-:W-:Y:S01]  /*bed0*/  FMUL.FTZ R24, R24, UR11 ;  /* 0x0000000b18187c20 */ /* 0x000fe20008410000 */
[----:B------:R-:W-:Y:S01]  /*bee0*/  FMUL.FTZ R25, R25, UR11 ;  /* 0x0000000b19197c20 */ /* 0x000fe20008410000 */
[----:B------:R-:W-:Y:S01]  /*bef0*/  FMUL.FTZ R26, R26, UR11 ;  /* 0x0000000b1a1a7c20 */ /* 0x000fe20008410000 */
[----:B------:R-:W-:Y:S01]  /*bf00*/  FMUL.FTZ R27, R27, UR11 ;  /* 0x0000000b1b1b7c20 */ /* 0x000fe20008410000 */
[----:B------:R-:W-:Y:S01]  /*bf10*/  MUFU.TANH R152, R24 ;  /* 0x0000001800987308 */ /* 0x000fe20000002400 */
[----:B------:R-:W-:Y:S01]  /*bf20*/  HMMA.16816.F32.BF16 R112, R12, R114, RZ ;  /* 0x000000720c70723c */ /* 0x000fe200000418ff */
[----:B------:R-:W-:Y:S01]  /*bf30*/  FMUL.FTZ R28, R28, UR11 ;  /* 0x0000000b1c1c7c20 */ /* 0x000fe20008410000 */
[----:B------:R-:W-:Y:S01]  /*bf40*/  FMUL.FTZ R29, R29, UR11 ;  /* 0x0000000b1d1d7c20 */ /* 0x000fe20008410000 */
[----:B------:R-:W-:Y:S01]  /*bf50*/  FMUL.FTZ R30, R30, UR11 ;  /* 0x0000000b1e1e7c20 */ /* 0x000fe20008410000 */
[----:B------:R-:W-:-:S02]  /*bf60*/  FMUL.FTZ R31, R31, UR11 ;  /* 0x0000000b1f1f7c20 */ /* 0x000fc40008410000 */
[C---:B------:R-:W-:Y:S01]  /*bf70*/  HMMA.16816.F32.BF16 R88, R12.reuse, R90, RZ ;  /* 0x0000005a0c58723c */ /* 0x040fe200000418ff */
[----:B------:R-:W-:Y:S05]  /*bf80*/  MUFU.TANH R153, R25 ;  /* 0x0000001900997308 */ /* 0x000fea0000002400 */
[----:B------:R-:W-:Y:S01]  /*bf90*/  FMUL.FTZ R16, R16, UR11 ;  /* 0x0000000b10107c20 */ /* 0x000fe20008410000 */
[----:B------:R-:W-:Y:S01]  /*bfa0*/  FMUL.FTZ R17, R17, UR11 ;  /* 0x0000000b11117c20 */ /* 0x000fe20008410000 */
[----:B------:R-:W-:Y:S01]  /*bfb0*/  FMUL.FTZ R158, R18, UR11 ;  /* 0x0000000b129e7c20 */ /* 0x000fe20008410000 */
[----:B------:R-:W-:Y:S01]  /*bfc0*/  MUFU.TANH R154, R26 ;  /* 0x0000001a009a7308 */ /* 0x000fe20000002400 */
[----:B------:R-:W-:Y:S01]  /*bfd0*/  FMUL.FTZ R159, R19, UR11 ;  /* 0x0000000b139f7c20 */ /* 0x000fe20008410000 */
[----:B------:R-:W-:Y:S06]  /*bfe0*/  HMMA.16816.F32.BF16 R84, R12, R80, RZ ;  /* 0x000000500c54723c */ /* 0x000fec00000418ff */
[C---:B------:R-:W-:Y:S01]  /*bff0*/  HMMA.16816.F32.BF16 R20, R8.reuse, R42, R20 ;  /* 0x0000002a0814723c */ /* 0x040fe20000041814 */
[----:B------:R3:W-:Y:S01]  /*c000*/  MUFU.TANH R155, R27 ;  /* 0x0000001b009b7308 */ /* 0x0007e20000002400 */
[----:B------:R-:W4:Y:S04]  /*c010*/  LDSM.16.M88.4 R40, [R166+0x3c00] ;  /* 0x003c0000a628783b */ /* 0x000f280000000200 */
[C---:B--2---:R-:W-:Y:S03]  /*c020*/  HMMA.16816.F32.BF16 R4, R8.reuse, R32, R4 ;  /* 0x000000200804723c */ /* 0x044fe60000041804 */
[----:B------:R-:W-:Y:S03]  /*c030*/  MUFU.TANH R156, R16 ;  /* 0x00000010009c7308 */ /* 0x000fe60000002400 */
[----:B------:R-:W-:Y:S01]  /*c040*/  HMMA.16816.F32.BF16 R112, R8, R34, R112 ;  /* 0x000000220870723c */ /* 0x000fe20000041870 */
[----:B------:R-:W2:Y:S04]  /*c050*/  LDSM.16.M88.4 R32, [R166+0x4000] ;  /* 0x00400000a620783b */ /* 0x000ea80000000200 */
[----:B------:R1:W-:Y:S01]  /*c060*/  MUFU.TANH R157, R17 ;  /* 0x00000011009d7308 */ /* 0x0003e20000002400 */
[----:B---3--:R-:W3:Y:S01]  /*c070*/  LDSM.16.M88.4 R24, [R166+0x4400] ;  /* 0x00440000a618783b */ /* 0x008ee20000000200 */
[C---:B------:R-:W-:Y:S05]  /*c080*/  HMMA.16816.F32.BF16 R80, R12.reuse, R82, RZ ;  /* 0x000000520c50723c */ /* 0x040fea00000418ff */
[----:B------:R-:W-:Y:S01]  /*c090*/  FMUL.FTZ R20, R20, UR11 ;  /* 0x0000000b14147c20 */ /* 0x000fe20008410000 */
[----:B------:R-:W-:Y:S01]  /*c0a0*/  HMMA.16816.F32.BF16 R96, R12, R98, RZ ;  /* 0x000000620c60723c */ /* 0x000fe200000418ff */
[----:B------:R-:W-:Y:S01]  /*c0b0*/  FMUL.FTZ R21, R21, UR11 ;  /* 0x0000000b15157c20 */ /* 0x000fe20008410000 */
[----:B------:R-:W-:Y:S01]  /*c0c0*/  FMUL.FTZ R22, R22, UR11 ;  /* 0x0000000b16167c20 */ /* 0x000fe20008410000 */
[----:B------:R-:W-:Y:S01]  /*c0d0*/  FMUL.FTZ R23, R23, UR11 ;  /* 0x0000000b17177c20 */ /* 0x000fe20008410000 */
[----:B------:R4:W-:Y:S01]  /*c0e0*/  MUFU.TANH R48, R46 ;  /* 0x0000002e00307308 */ /* 0x0009e20000002400 */
[----:B------:R-:W-:Y:S01]  /*c0f0*/  FMUL.FTZ R4, R4, UR11 ;  /* 0x0000000b04047c20 */ /* 0x000fe20008410000 */
[----:B------:R-:W-:Y:S01]  /*c100*/  FMUL.FTZ R5, R5, UR11 ;  /* 0x0000000b05057c20 */ /* 0x000fe20008410000 */
[----:B------:R-:W-:Y:S01]  /*c110*/  HMMA.16816.F32.BF16 R60, R8, R128, R60 ;  /* 0x00000080083c723c */ /* 0x000fe2000004183c */
[----:B------:R-:W-:Y:S01]  /*c120*/  FMUL.FTZ R170, R6, UR11 ;  /* 0x0000000b06aa7c20 */ /* 0x000fe20008410000 */
[----:B-1----:R-:W1:Y:S01]  /*c130*/  LDSM.16.M88.4 R16, [R166+0x4800] ;  /* 0x00480000a610783b */ /* 0x002e620000000200 */
[----:B------:R-:W-:Y:S01]  /*c140*/  FMUL.FTZ R171, R7, UR11 ;  /* 0x0000000b07ab7c20 */ /* 0x000fe20008410000 */
[----:B------:R-:W-:Y:S01]  /*c150*/  FMUL.FTZ R114, R114, UR11 ;  /* 0x0000000b72727c20 */ /* 0x000fe20008410000 */
        /* <DEDUP_REMOVED lines=9> */
[C---:B----4-:R-:W-:Y:S01]  /*c1f0*/  HMMA.16816.F32.BF16 R44, R12.reuse, R40, RZ ;  /* 0x000000280c2c723c */ /* 0x050fe200000418ff */
[----:B------:R-:W-:Y:S01]  /*c200*/  FMUL.FTZ R60, R60, UR11 ;  /* 0x0000000b3c3c7c20 */ /* 0x000fe20008410000 */
[----:B------:R-:W-:Y:S01]  /*c210*/  FMUL.FTZ R172, R61, UR11 ;  /* 0x0000000b3dac7c20 */ /* 0x000fe20008410000 */
[----:B------:R-:W-:Y:S01]  /*c220*/  FMUL.FTZ R173, R62, UR11 ;  /* 0x0000000b3ead7c20 */ /* 0x000fe20008410000 */
[----:B------:R-:W-:Y:S01]  /*c230*/  FMUL.FTZ R176, R63, UR11 ;  /* 0x0000000b3fb07c20 */ /* 0x000fe20008410000 */
[----:B------:R2:W-:Y:S01]  /*c240*/  MUFU.TANH R146, R39 ;  /* 0x0000002700927308 */ /* 0x0005e20000002400 */
[C---:B------:R-:W-:Y:S06]  /*c250*/  HMMA.16816.F32.BF16 R72, R12.reuse, R74, RZ ;  /* 0x0000004a0c48723c */ /* 0x040fec00000418ff */
[C---:B------:R-:W-:Y:S01]  /*c260*/  HMMA.16816.F32.BF16 R64, R12.reuse, R66, RZ ;  /* 0x000000420c40723c */ /* 0x040fe200000418ff */
[----:B------:R-:W-:Y:S05]  /*c270*/  MUFU.TANH R147, R28 ;  /* 0x0000001c00937308 */ /* 0x000fea0000002400 */
[C---:B------:R-:W-:Y:S03]  /*c280*/  HMMA.16816.F32.BF16 R52, R12.reuse, R54, RZ ;  /* 0x000000360c34723c */ /* 0x040fe600000418ff */
[----:B------:R-:W-:Y:S03]  /*c290*/  MUFU.TANH R129, R29 ;  /* 0x0000001d00817308 */ /* 0x000fe60000002400 */
[C---:B--2---:R-:W-:Y:S05]  /*c2a0*/  HMMA.16816.F32.BF16 R36, R12.reuse, R32, RZ ;  /* 0x000000200c24723c */ /* 0x044fea00000418ff */
[----:B------:R-:W-:Y:S01]  /*c2b0*/  MUFU.TANH R150, R30 ;  /* 0x0000001e00967308 */ /* 0x000fe20000002400 */
[C---:B------:R-:W-:Y:S06]  /*c2c0*/  HMMA.16816.F32.BF16 R40, R12.reuse, R42, RZ ;  /* 0x0000002a0c28723c */ /* 0x040fec00000418ff */
[----:B------:R-:W-:Y:S01]  /*c2d0*/  HMMA.16816.F32.BF16 R32, R12, R34, RZ ;  /* 0x000000220c20723c */ /* 0x000fe200000418ff */
[----:B------:R3:W-:Y:S05]  /*c2e0*/  MUFU.TANH R151, R31 ;  /* 0x0000001f00977308 */ /* 0x0007ea0000002400 */
[C---:B------:R-:W-:Y:S03]  /*c2f0*/  HMMA.16816.F32.BF16 R92, R8.reuse, R108, R92 ;  /* 0x0000006c085c723c */ /* 0x040fe6000004185c */
[----:B------:R-:W-:Y:S03]  /*c300*/  MUFU.TANH R160, R20 ;  /* 0x0000001400a07308 */ /* 0x000fe60000002400 */
[----:B------:R-:W-:Y:S01]  /*c310*/  HMMA.16816.F32.BF16 R88, R8, R110, R88 ;  /* 0x0000006e0858723c */ /* 0x000fe20000041858 */
[----:B------:R-:W2:Y:S04]  /*c320*/  LDSM.16.M88.4 R108, [R165+0x2800] ;  /* 0x00280000a56c783b */ /* 0x000ea80000000200 */
[----:B------:R-:W-:Y:S01]  /*c330*/  MUFU.TANH R161, R21 ;  /* 0x0000001500a17308 */ /* 0x000fe20000002400 */
[C---:B---3--:R-:W-:Y:S06]  /*c340*/  HMMA.16816.F32.BF16 R28, R12.reuse, R24, RZ ;  /* 0x000000180c1c723c */ /* 0x048fec00000418ff */
[----:B------:R-:W-:Y:S01]  /*c350*/  HMMA.16816.F32.BF16 R24, R12, R26, RZ ;  /* 0x0000001a0c18723c */ /* 0x000fe200000418ff */
[----:B------:R-:W-:Y:S05]  /*c360*/  MUFU.TANH R162, R22 ;  /* 0x0000001600a27308 */ /* 0x000fea0000002400 */
[C---:B------:R-:W-:Y:S01]  /*c370*/  HMMA.16816.F32.BF16 R84, R8.reuse, R104, R84 ;  /* 0x000000680854723c */ /* 0x040fe20000041854 */
[----:B------:R-:W-:Y:S01]  /*c380*/  FMUL.FTZ R92, R92, UR11 ;  /* 0x0000000b5c5c7c20 */ /* 0x000fe20008410000 */
[----:B------:R-:W-:Y:S01]  /*c390*/  FMUL.FTZ R93, R93, UR11 ;  /* 0x0000000b5d5d7c20 */ /* 0x000fe20008410000 */
[----:B------:R1:W-:Y:S03]  /*c3a0*/  MUFU.TANH R163, R23 ;  /* 0x0000001700a37308 */ /* 0x0003e60000002400 */
[----:B------:R-:W-:Y:S01]  /*c3b0*/  HMMA.16816.F32.BF16 R80, R8, R106, R80 ;  /* 0x0000006a0850723c */ /* 0x000fe20000041850 */
[----:B------:R-:W3:Y:S01]  /*c3c0*/  LDSM.16.M88.4 R104, [R165+0x2c00] ;  /* 0x002c0000a568783b */ /* 0x000ee20000000200 */
[----:B------:R-:W-:-:S03]  /*c3d0*/  FMUL.FTZ R91, R91, UR11 ;  /* 0x0000000b5b5b7c20 */ /* 0x000fc60008410000 */
[----:B------:R-:W-:Y:S01]  /*c3e0*/  MUFU.TANH R164, R4 ;  /* 0x0000000400a47308 */ /* 0x000fe20000002400 */
[C---:B------:R-:W-:Y:S06]  /*c3f0*/  HMMA.16816.F32.BF16 R96, R8.reuse, R130, R96 ;  /* 0x000000820860723c */ /* 0x040fec0000041860 */
[----:B------:R-:W-:Y:S01]  /*c400*/  HMMA.16816.F32.BF16 R76, R8, R100, R76 ;  /* 0x00000064084c723c */ /* 0x000fe2000004184c */
[----:B------:R4:W-:Y:S05]  /*c410*/  MUFU.TANH R169, R5 ;  /* 0x0000000500a97308 */ /* 0x0009ea0000002400 */
[C---:B-1----:R-:W-:Y:S01]  /*c420*/  HMMA.16816.F32.BF16 R20, R12.reuse, R16, RZ ;  /* 0x000000100c14723c */ /* 0x042fe200000418ff */
[----:B------:R-:W-:Y:S01]  /*c430*/  FMUL.FTZ R87, R87, UR11 ;  /* 0x0000000b57577c20 */ /* 0x000fe20008410000 */
[----:B------:R-:W-:Y:S01]  /*c440*/  FMUL.FTZ R84, R84, UR11 ;  /* 0x0000000b54547c20 */ /* 0x000fe20008410000 */
[----:B------:R1:W-:Y:S03]  /*c450*/  MUFU.TANH R131, R60 ;  /* 0x0000003c00837308 */ /* 0x0003e60000002400 */
[----:B------:R-:W-:Y:S01]  /*c460*/  HMMA.16816.F32.BF16 R16, R12, R18, RZ ;  /* 0x000000120c10723c */ /* 0x000fe200000418ff */
[----:B------:R-:W-:Y:S01]  /*c470*/  FMUL.FTZ R128, R83, UR11 ;  /* 0x0000000b53807c20 */ /* 0x000fe20008410000 */
[----:B------:R-:W-:-:S03]  /*c480*/  FMUL.FTZ R130, R82, UR11 ;  /* 0x0000000b52827c20 */ /* 0x000fc60008410000 */
[----:B------:R-:W3:Y:S01]  /*c490*/  MUFU.TANH R133, R133 ;  /* 0x0000008500857308 */ /* 0x000ee20000002400 */
[----:B----4-:R-:W-:Y:S01]  /*c4a0*/  HMMA.16816.F32.BF16 R4, R12, R124, RZ ;  /* 0x0000007c0c04723c */ /* 0x010fe200000418ff */
[----:B------:R-:W-:Y:S01]  /*c4b0*/  FMUL.FTZ R96, R96, UR11 ;  /* 0x0000000b60607c20 */ /* 0x000fe20008410000 */
[----:B------:R-:W-:-:S04]  /*c4c0*/  FMUL.FTZ R97, R97, UR11 ;  /* 0x0000000b61617c20 */ /* 0x000fc80008410000 */
[----:B------:R-:W-:Y:S01]  /*c4d0*/  HMMA.16816.F32.BF16 R12, R12, R126, RZ ;  /* 0x0000007e0c0c723c */ /* 0x000fe200000418ff */
[----:B------:R-:W4:Y:S01]  /*c4e0*/  LDSM.16.M88.4 R124, [R165+0x2400] ;  /* 0x00240000a57c783b */ /* 0x000f220000000200 */
[----:B------:R-:W-:Y:S03]  /*c4f0*/  MUFU.TANH R177, R96 ;  /* 0x0000006000b17308 */ /* 0x000fe60000002400 */
[----:B-1----:R-:W1:Y:S01]  /*c500*/  LDSM.16.M88.4 R60, [R165+0x3000] ;  /* 0x00300000a53c783b */ /* 0x002e620000000200 */
[C---:B------:R-:W-:Y:S03]  /*c510*/  HMMA.16816.F32.BF16 R72, R8.reuse, R102, R72 ;  /* 0x000000660848723c */ /* 0x040fe60000041848 */
[----:B------:R-:W1:Y:S01]  /*c520*/  LDSM.16.M88.4 R100, [R165+0x3400] ;  /* 0x00340000a564783b */ /* 0x000e620000000200 */
[----:B------:R-:W1:Y:S02]  /*c530*/  MUFU.TANH R132, R132 ;  /* 0x0000008400847308 */ /* 0x000e640000002400 */
[C---:B--2---:R-:W-:Y:S06]  /*c540*/  HMMA.16816.F32.BF16 R56, R8.reuse, R108, R56 ;  /* 0x0000006c0838723c */ /* 0x044fec0000041838 */
[C---:B---3--:R-:W-:Y:S01]  /*c550*/  HMMA.16816.F32.BF16 R44, R8.reuse, R104, R44 ;  /* 0x00000068082c723c */ /* 0x048fe2000004182c */
[----:B------:R-:W-:Y:S01]  /*c560*/  FMUL.FTZ R108, R99, UR11 ;  /* 0x0000000b636c7c20 */ /* 0x000fe20008410000 */
[----:B------:R-:W-:Y:S01]  /*c570*/  FMUL.FTZ R109, R94, UR11 ;  /* 0x0000000b5e6d7c20 */ /* 0x000fe20008410000 */
[----:B------:R-:W-:Y:S01]  /*c580*/  SHF.R.S32.HI R94, RZ, 0x1f, R197 ;  /* 0x0000001fff5e7819 */ /* 0x000fe200000114c5 */
[----:B------:R-:W2:Y:S02]  /*c590*/  MUFU.TANH R3, R3 ;  /* 0x0000000300037308 */ /* 0x000ea40000002400 */
[----:B------:R-:W-:Y:S01]  /*c5a0*/  HMMA.16816.F32.BF16 R40, R8, R106, R40 ;  /* 0x0000006a0828723c */ /* 0x000fe20000041828 */
[----:B------:R-:W3:Y:S01]  /*c5b0*/  LDSM.16.M88.4 R104, [R165+0x3c00] ;  /* 0x003c0000a568783b */ /* 0x000ee20000000200 */
[----:B------:R-:W-:-:S04]  /*c5c0*/  LEA.HI R94, R94, R197, RZ, 0x4 ;  /* 0x000000c55e5e7211 */ /* 0x000fc800078f20ff */
[----:B------:R-:W-:Y:S01]  /*c5d0*/  LOP3.LUT R94, R94, 0xfffffff0, RZ, 0xc0, !PT ;  /* 0xfffffff05e5e7812 */ /* 0x000fe200078ec0ff */
[C---:B------:R-:W-:Y:S01]  /*c5e0*/  HMMA.16816.F32.BF16 R52, R8.reuse, R110, R52 ;  /* 0x0000006e0834723c */ /* 0x040fe20000041834 */
[----:B------:R-:W2:Y:S08]  /*c5f0*/  MUFU.TANH R158, R158 ;  /* 0x0000009e009e7308 */ /* 0x000eb00000002400 */
[----:B------:R-:W2:Y:S01]  /*c600*/  MUFU.TANH R159, R159 ;  /* 0x0000009f009f7308 */ /* 0x000ea20000002400 */
[C---:B----4-:R-:W-:Y:S06]  /*c610*/  HMMA.16816.F32.BF16 R68, R8.reuse, R124, R68 ;  /* 0x0000007c0844723c */ /* 0x050fec0000041844 */
[----:B-1----:R-:W-:Y:S01]  /*c620*/  HMMA.16816.F32.BF16 R32, R8, R62, R32 ;  /* 0x0000003e0820723c */ /* 0x002fe20000041820 */
[----:B------:R1:W-:Y:S01]  /*c630*/  MUFU.TANH R124, R97 ;  /* 0x00000061007c7308 */ /* 0x0003e20000002400 */
[----:B------:R-:W-:-:S04]  /*c640*/  FMUL.FTZ R125, R98, UR11 ;  /* 0x0000000b627d7c20 */ /* 0x000fc80008410000 */
[C---:B------:R-:W-:Y:S01]  /*c650*/  HMMA.16816.F32.BF16 R28, R8.reuse, R100, R28 ;  /* 0x00000064081c723c */ /* 0x040fe2000004181c */
[----:B------:R-:W-:Y:S01]  /*c660*/  FMUL.FTZ R62, R88, UR11 ;  /* 0x0000000b583e7c20 */ /* 0x000fe20008410000 */
[----:B------:R-:W-:Y:S02]  /*c670*/  IMAD.IADD R88, R197, 0x1, -R94 ;  /* 0x00000001c5587824 */ /* 0x000fe400078e0a5e */
[----:B------:R-:W-:Y:S01]  /*c680*/  FMUL.FTZ R63, R89, UR11 ;  /* 0x0000000b593f7c20 */ /* 0x000fe20008410000 */
[----:B------:R-:W-:Y:S01]  /*c690*/  FMUL.FTZ R82, R55, UR11 ;  /* 0x0000000b37527c20 */ /* 0x000fe20008410000 */
[----:B------:R-:W-:Y:S01]  /*c6a0*/  MUFU.TANH R0, R84 ;  /* 0x0000005400007308 */ /* 0x000fe20000002400 */
[C---:B------:R-:W-:Y:S01]  /*c6b0*/  HMMA.16816.F32.BF16 R24, R8.reuse, R102, R24 ;  /* 0x000000660818723c */ /* 0x040fe20000041818 */
[----:B------:R-:W-:Y:S01]  /*c6c0*/  LOP3.LUT R100, R145, 0xffffffe0, RZ, 0xc0, !PT ;  /* 0xffffffe091647812 */ /* 0x000fe200078ec0ff */
[----:B-1----:R-:W1:Y:S04]  /*c6d0*/  LDSM.16.M88.4 R96, [R165+0x3800] ;  /* 0x00380000a560783b */ /* 0x002e680000000200 */
[----:B------:R-:W-:Y:S01]  /*c6e0*/  IMAD.IADD R94, R49, 0x1, -R100 ;  /* 0x00000001315e7824 */ /* 0x000fe200078e0a64 */
[C---:B------:R-:W-:Y:S01]  /*c6f0*/  HMMA.16816.F32.BF16 R36, R8.reuse, R60, R36 ;  /* 0x0000003c0824723c */ /* 0x040fe20000041824 */
[----:B------:R-:W-:Y:S01]  /*c700*/  LEA.HI R100, R88, R88, RZ, 0x1 ;  /* 0x0000005858647211 */ /* 0x000fe200078f08ff */
[----:B------:R-:W-:Y:S01]  /*c710*/  FMUL.FTZ R102, R78, UR11 ;  /* 0x0000000b4e667c20 */ /* 0x000fe20008410000 */
[----:B------:R-:W-:Y:S01]  /*c720*/  FMUL.FTZ R78, R56, UR11 ;  /* 0x0000000b384e7c20 */ /* 0x000fe20008410000 */
[----:B------:R-:W-:Y:S01]  /*c730*/  SHF.R.S32.HI R101, RZ, 0x1f, R94 ;  /* 0x0000001fff657819 */ /* 0x000fe2000001145e */
[----:B------:R4:W-:Y:S01]  /*c740*/  MUFU.TANH R60, R109 ;  /* 0x0000006d003c7308 */ /* 0x0009e20000002400 */
[----:B------:R-:W-:Y:S01]  /*c750*/  LOP3.LUT R89, R100, 0x7fffffe, RZ, 0xc0, !PT ;  /* 0x07fffffe64597812 */ /* 0x000fe200078ec0ff */
[----:B------:R-:W-:Y:S01]  /*c760*/  FMUL.FTZ R61, R95, UR11 ;  /* 0x0000000b5f3d7c20 */ /* 0x000fe20008410000 */
[----:B------:R-:W-:Y:S01]  /*c770*/  SHF.R.S32.HI R95, RZ, 0x1f, R88 ;  /* 0x0000001fff5f7819 */ /* 0x000fe20000011458 */
[C---:B---3--:R-:W-:Y:S01]  /*c780*/  HMMA.16816.F32.BF16 R4, R8.reuse, R104, R4 ;  /* 0x000000680804723c */ /* 0x048fe20000041804 */
[----:B------:R-:W-:Y:S01]  /*c790*/  LEA.HI R94, R101, R94, RZ, 0x2 ;  /* 0x0000005e655e7211 */ /* 0x000fe200078f10ff */
[----:B------:R-:W-:Y:S01]  /*c7a0*/  IMAD.IADD R89, R88, 0x1, -R89 ;  /* 0x0000000158597824 */ /* 0x000fe200078e0a59 */
[----:B------:R-:W-:Y:S01]  /*c7b0*/  LEA.HI R95, R95, R88, RZ, 0x3 ;  /* 0x000000585f5f7211 */ /* 0x000fe200078f18ff */
[----:B------:R-:W-:Y:S01]  /*c7c0*/  FMUL.FTZ R88, R90, UR11 ;  /* 0x0000000b5a587c20 */ /* 0x000fe20008410000 */
[----:B------:R-:W-:Y:S01]  /*c7d0*/  FMUL.FTZ R110, R69, UR11 ;  /* 0x0000000b456e7c20 */ /* 0x000fe20008410000 */
[----:B------:R-:W-:Y:S02]  /*c7e0*/  HMMA.16816.F32.BF16 R12, R8, R106, R12 ;  /* 0x0000006a080c723c */ /* 0x000fe4000004180c */
[----:B------:R-:W-:Y:S01]  /*c7f0*/  FMUL.FTZ R56, R24, UR11 ;  /* 0x0000000b18387c20 */ /* 0x000fe20008410000 */
[----:B------:R-:W-:Y:S01]  /*c800*/  IMAD.SHL.U32 R90, R95, 0x20, RZ ;  /* 0x000000205f5a7824 */ /* 0x000fe200078e00ff */
[----:B------:R-:W-:Y:S01]  /*c810*/  SHF.R.S32.HI R95, RZ, 0x2, R94 ;  /* 0x00000002ff5f7819 */ /* 0x000fe2000001145e */
[----:B------:R-:W-:-:S02]  /*c820*/  IMAD.SHL.U32 R24, R49, 0x2, RZ ;  /* 0x0000000231187824 */ /* 0x000fc400078e00ff */
[----:B------:R-:W-:Y:S01]  /*c830*/  FMUL.FTZ R104, R74, UR11 ;  /* 0x0000000b4a687c20 */ /* 0x000fe20008410000 */
[----:B------:R-:W-:Y:S01]  /*c840*/  HMMA.16816.F32.BF16 R64, R8, R126, R64 ;  /* 0x0000007e0840723c */ /* 0x000fe20000041840 */
[----:B------:R-:W-:Y:S01]  /*c850*/  LOP3.LUT R90, R90, 0xffffff00, RZ, 0xc0, !PT ;  /* 0xffffff005a5a7812 */ /* 0x000fe200078ec0ff */
[----:B------:R-:W-:Y:S01]  /*c860*/  FMUL.FTZ R74, R57, UR11 ;  /* 0x0000000b394a7c20 */ /* 0x000fe20008410000 */
[----:B------:R-:W-:Y:S01]  /*c870*/  IADD3 R95, R142, 0x1, R95 ;  /* 0x000000018e5f7810 */ /* 0x000fe20007ffe05f */
[----:B------:R-:W-:Y:S01]  /*c880*/  FMUL.FTZ R83, R38, UR11 ;  /* 0x0000000b26537c20 */ /* 0x000fe20008410000 */
[----:B------:R3:W-:Y:S01]  /*c890*/  MUFU.TANH R57, R128 ;  /* 0x0000008000397308 */ /* 0x0007e20000002400 */
[----:B------:R-:W-:Y:S02]  /*c8a0*/  IMAD R199, R89, 0x20, R90 ;  /* 0x0000002059c77824 */ /* 0x000fe400078e025a */
[----:B------:R-:W-:Y:S01]  /*c8b0*/  FMUL.FTZ R94, R41, UR11 ;  /* 0x0000000b295e7c20 */ /* 0x000fe20008410000 */
[----:B------:R-:W-:-:S02]  /*c8c0*/  IMAD.U32 R90, RZ, RZ, UR24 ;  /* 0x00000018ff5a7e24 */ /* 0x000fc4000f8e00ff */
[----:B------:R-:W-:Y:S01]  /*c8d0*/  FMUL.FTZ R55, R27, UR11 ;  /* 0x0000000b1b377c20 */ /* 0x000fe20008410000 */
[----:B------:R-:W-:Y:S02]  /*c8e0*/  IMAD.IADD R199, R140, 0x1, R199 ;  /* 0x000000018cc77824 */ /* 0x000fe400078e02c7 */
[----:B----4-:R-:W-:Y:S01]  /*c8f0*/  FMUL.FTZ R109, R70, UR11 ;  /* 0x0000000b466d7c20 */ /* 0x010fe20008410000 */
[----:B------:R-:W-:Y:S01]  /*c900*/  FMUL.FTZ R41, R5, UR11 ;  /* 0x0000000b05297c20 */ /* 0x000fe20008410000 */
[----:B------:R-:W-:Y:S01]  /*c910*/  IADD3 R90, R90, -UR21, R95 ;  /* 0x800000155a5a7c10 */ /* 0x000fe2000fffe05f */
[----:B------:R-:W-:Y:S01]  /*c920*/  FMUL.FTZ R140, R81, UR11 ;  /* 0x0000000b518c7c20 */ /* 0x000fe20008410000 */
[----:B------:R-:W-:Y:S01]  /*c930*/  FMUL.FTZ R70, R35, UR11 ;  /* 0x0000000b23467c20 */ /* 0x000fe20008410000 */
[----:B------:R-:W-:Y:S01]  /*c940*/  FMUL.FTZ R81, R37, UR11 ;  /* 0x0000000b25517c20 */ /* 0x000fe20008410000 */
[C---:B-1----:R-:W-:Y:S01]  /*c950*/  HMMA.16816.F32.BF16 R20, R8.reuse, R96, R20 ;  /* 0x000000600814723c */ /* 0x042fe20000041814 */
[----:B------:R-:W-:Y:S01]  /*c960*/  FMUL.FTZ R35, R15, UR11 ;  /* 0x0000000b0f237c20 */ /* 0x000fe20008410000 */
[----:B------:R-:W-:Y:S01]  /*c970*/  FMUL.FTZ R37, R14, UR11 ;  /* 0x0000000b0e257c20 */ /* 0x000fe20008410000 */
[----:B------:R-:W-:Y:S01]  /*c980*/  FMUL.FTZ R95, R77, UR11 ;  /* 0x0000000b4d5f7c20 */ /* 0x000fe20008410000 */
[----:B------:R-:W-:Y:S01]  /*c990*/  FMUL.FTZ R105, R73, UR11 ;  /* 0x0000000b49697c20 */ /* 0x000fe20008410000 */
[----:B---3--:R-:W-:Y:S01]  /*c9a0*/  IMAD.MOV.U32 R128, RZ, RZ, 0x8 ;  /* 0x00000008ff807424 */ /* 0x008fe200078e00ff */
[----:B------:R-:W-:Y:S01]  /*c9b0*/  HMMA.16816.F32.BF16 R16, R8, R98, R16 ;  /* 0x000000620810723c */ /* 0x000fe20000041810 */
        /* <DEDUP_REMOVED lines=18> */
[----:B------:R-:W-:Y:S01]  /*cae0*/  LOP3.LUT R20, R24, 0x6, RZ, 0xc0, !PT ;  /* 0x0000000618147812 */ /* 0x000fe200078ec0ff */
[----:B------:R-:W-:Y:S01]  /*caf0*/  FMUL.FTZ R76, R59, UR11 ;  /* 0x0000000b3b4c7c20 */ /* 0x000fe20008410000 */
[----:B------:R3:W-:Y:S01]  /*cb00*/  MUFU.TANH R54, R130 ;  /* 0x0000008200367308 */ /* 0x0007e20000002400 */
[----:B------:R-:W-:Y:S01]  /*cb10*/  FMUL.FTZ R85, R80, UR11 ;  /* 0x0000000b50557c20 */ /* 0x000fe20008410000 */
[----:B------:R-:W-:Y:S01]  /*cb20*/  FMUL.FTZ R59, R25, UR11 ;  /* 0x0000000b193b7c20 */ /* 0x000fe20008410000 */
[----:B------:R-:W-:Y:S01]  /*cb30*/  FMUL.FTZ R38, R17, UR11 ;  /* 0x0000000b11267c20 */ /* 0x000fe20008410000 */
[----:B------:R-:W-:-:S02]  /*cb40*/  VIADD R17, R90, UR10 ;  /* 0x0000000a5a117c36 */ /* 0x000fc40008000000 */
[----:B------:R-:W-:Y:S01]  /*cb50*/  FMUL.FTZ R26, R18, UR11 ;  /* 0x0000000b121a7c20 */ /* 0x000fe20008410000 */
[----:B------:R-:W-:Y:S01]  /*cb60*/  FMUL.FTZ R18, R6, UR11 ;  /* 0x0000000b06127c20 */ /* 0x000fe20008410000 */
[----:B------:R-:W-:Y:S01]  /*cb70*/  FMUL.FTZ R34, R16, UR11 ;  /* 0x0000000b10227c20 */ /* 0x000fe20008410000 */
[----:B------:R-:W-:Y:S01]  /*cb80*/  FMUL.FTZ R6, R13, UR11 ;  /* 0x0000000b0d067c20 */ /* 0x000fe20008410000 */
[----:B-1----:R-:W-:Y:S01]  /*cb90*/  VIADD R99, R20, UR5 ;  /* 0x0000000514637c36 */ /* 0x002fe20008000000 */
[----:B------:R-:W-:Y:S01]  /*cba0*/  VIADDMNMX R128, R17, R128, UR24, PT ;  /* 0x0000001811807e46 */ /* 0x000fe2000b800180 */
[----:B------:R1:W-:Y:S01]  /*cbb0*/  MUFU.TANH R52, R85 ;  /* 0x0000005500347308 */ /* 0x0003e20000002400 */
[----:B------:R-:W-:Y:S01]  /*cbc0*/  FMUL.FTZ R80, R44, UR11 ;  /* 0x0000000b2c507c20 */ /* 0x000fe20008410000 */
[----:B------:R-:W-:Y:S02]  /*cbd0*/  VIADD R7, R99, 0x1 ;  /* 0x0000000163077836 */ /* 0x000fe40000000000 */
[----:B------:R-:W-:Y:S01]  /*cbe0*/  FMUL.FTZ R69, R29, UR11 ;  /* 0x0000000b1d457c20 */ /* 0x000fe20008410000 */
[----:B------:R-:W-:-:S02]  /*cbf0*/  VIADD R5, R99, 0x8 ;  /* 0x0000000863057836 */ /* 0x000fc40000000000 */
[----:B------:R-:W-:Y:S01]  /*cc00*/  FMUL.FTZ R96, R40, UR11 ;  /* 0x0000000b28607c20 */ /* 0x000fe20008410000 */
[----:B---3--:R-:W-:Y:S01]  /*cc10*/  VIMNMX R130, R17, UR24, PT ;  /* 0x0000001811827c48 */ /* 0x008fe2000bfe0100 */
[C---:B------:R-:W-:Y:S01]  /*cc20*/  VIADD R27, R99.reuse, 0x9 ;  /* 0x00000009631b7836 */ /* 0x040fe20000000000 */
[-C--:B------:R-:W-:Y:S01]  /*cc30*/  I2FP.F32.S32 R24, R7.reuse ;  /* 0x0000000700187245 */ /* 0x080fe20000201400 */
[----:B------:R-:W-:Y:S01]  /*cc40*/  VIADD R17, R99, 0x11 ;  /* 0x0000001163117836 */ /* 0x000fe20000000000 */
[C---:B------:R-:W-:Y:S01]  /*cc50*/  ISETP.GE.AND P5, PT, R7.reuse, R130, PT ;  /* 0x000000820700720c */ /* 0x040fe20003fa6270 */
[----:B------:R3:W-:Y:S01]  /*cc60*/  MUFU.TANH R89, R91 ;  /* 0x0000005b00597308 */ /* 0x0007e20000002400 */
[----:B------:R-:W-:Y:S01]  /*cc70*/  ISETP.GE.AND P0, PT, R7, R128, PT ;  /* 0x000000800700720c */ /* 0x000fe20003f06270 */
[----:B------:R-:W-:Y:S01]  /*cc80*/  FFMA.FTZ R24, R24, UR6, R137 ;  /* 0x0000000618187c23 */ /* 0x000fe20008010089 */
[----:B------:R-:W-:Y:S01]  /*cc90*/  I2FP.F32.S32 R7, R7 ;  /* 0x0000000700077245 */ /* 0x000fe20000201400 */
[----:B------:R-:W-:Y:S01]  /*cca0*/  FMUL.FTZ R106, R65, UR11 ;  /* 0x0000000b416a7c20 */ /* 0x000fe20008410000 */
[-C--:B------:R-:W-:Y:S01]  /*ccb0*/  I2FP.F32.S32 R20, R5.reuse ;  /* 0x0000000500147245 */ /* 0x080fe20000201400 */
[----:B-1----:R-:W-:Y:S01]  /*ccc0*/  FMUL.FTZ R85, R36, UR11 ;  /* 0x0000000b24557c20 */ /* 0x002fe20008410000 */
[----:B------:R-:W-:Y:S01]  /*ccd0*/  ISETP.GE.AND P4, PT, R5, R130, PT ;  /* 0x000000820500720c */ /* 0x000fe20003f86270 */
[----:B------:R-:W-:Y:S01]  /*cce0*/  FFMA.FTZ R15, R7, UR6, R136 ;  /* 0x00000006070f7c23 */ /* 0x000fe20008010088 */
[----:B------:R-:W-:Y:S01]  /*ccf0*/  VIADD R7, R99, 0x10 ;  /* 0x0000001063077836 */ /* 0x000fe20000000000 */
[----:B------:R-:W-:Y:S01]  /*cd00*/  ISETP.GE.AND P1, PT, R5, R128, PT ;  /* 0x000000800500720c */ /* 0x000fe20003f26270 */
[----:B------:R-:W-:Y:S01]  /*cd10*/  FFMA.FTZ R20, R20, UR6, R135 ;  /* 0x0000000614147c23 */ /* 0x000fe20008010087 */
[----:B------:R-:W-:Y:S01]  /*cd20*/  I2FP.F32.S32 R14, R5 ;  /* 0x00000005000e7245 */ /* 0x000fe20000201400 */
[----:B------:R1:W-:Y:S01]  /*cd30*/  MUFU.TANH R65, R87 ;  /* 0x0000005700417308 */ /* 0x0003e20000002400 */
[-C--:B------:R-:W-:Y:S01]  /*cd40*/  I2FP.F32.S32 R5, R27.reuse ;  /* 0x0000001b00057245 */ /* 0x080fe20000201400 */
[----:B------:R-:W-:Y:S01]  /*cd50*/  FMUL.FTZ R103, R64, UR11 ;  /* 0x0000000b40677c20 */ /* 0x000fe20008410000 */
[C---:B------:R-:W-:Y:S01]  /*cd60*/  ISETP.GE.AND P3, PT, R27.reuse, R130, PT ;  /* 0x000000821b00720c */ /* 0x040fe20003f66270 */
[----:B------:R-:W-:Y:S01]  /*cd70*/  FFMA.FTZ R13, R14, UR6, R133 ;  /* 0x000000060e0d7c23 */ /* 0x000fe20008010085 */
[----:B------:R-:W-:Y:S01]  /*cd80*/  ISETP.GE.AND P6, PT, R27, R128, PT ;  /* 0x000000801b00720c */ /* 0x000fe20003fc6270 */
[----:B------:R-:W-:Y:S01]  /*cd90*/  FFMA.FTZ R16, R5, UR6, R134 ;  /* 0x0000000605107c23 */ /* 0x000fe20008010086 */
[----:B------:R-:W-:Y:S01]  /*cda0*/  FSEL R24, R24, -INF , !P5 ;  /* 0xff80000018187808 */ /* 0x000fe20006800000 */
[----:B------:R-:W-:Y:S01]  /*cdb0*/  VIADD R5, R99, 0x18 ;  /* 0x0000001863057836 */ /* 0x000fe20000000000 */
[----:B------:R-:W-:Y:S01]  /*cdc0*/  I2FP.F32.S32 R27, R27 ;  /* 0x0000001b001b7245 */ /* 0x000fe20000201400 */
[----:B---3--:R-:W-:Y:S01]  /*cdd0*/  FMUL.FTZ R91, R43, UR11 ;  /* 0x0000000b2b5b7c20 */ /* 0x008fe20008410000 */
[-C--:B------:R-:W-:Y:S01]  /*cde0*/  I2FP.F32.S32 R32, R7.reuse ;  /* 0x0000000700207245 */ /* 0x080fe20000201400 */
[----:B------:R-:W-:Y:S01]  /*cdf0*/  FMUL.FTZ R43, R23, UR11 ;  /* 0x0000000b172b7c20 */ /* 0x000fe20008410000 */
[----:B------:R-:W-:Y:S01]  /*ce00*/  ISETP.GE.AND P2, PT, R7, R130, PT ;  /* 0x000000820700720c */ /* 0x000fe20003f46270 */
[----:B------:R-:W-:Y:S01]  /*ce10*/  FFMA.FTZ R27, R27, UR6, R132 ;  /* 0x000000061b1b7c23 */ /* 0x000fe20008010084 */
[----:B------:R-:W-:Y:S01]  /*ce20*/  ISETP.GE.AND P5, PT, R7, R128, PT ;  /* 0x000000800700720c */ /* 0x000fe20003fa6270 */
[----:B------:R-:W-:Y:S01]  /*ce30*/  FFMA.FTZ R32, R32, UR6, R51 ;  /* 0x0000000620207c23 */ /* 0x000fe20008010033 */
[----:B------:R-:W-:Y:S01]  /*ce40*/  I2FP.F32.S32 R25, R7 ;  /* 0x0000000700197245 */ /* 0x000fe20000201400 */
[----:B-1----:R-:W-:Y:S01]  /*ce50*/  FMUL.FTZ R87, R42, UR11 ;  /* 0x0000000b2a577c20 */ /* 0x002fe20008410000 */
[-C--:B------:R-:W-:Y:S01]  /*ce60*/  I2FP.F32.S32 R7, R17.reuse ;  /* 0x0000001100077245 */ /* 0x080fe20000201400 */
[----:B------:R-:W-:Y:S01]  /*ce70*/  FMUL.FTZ R64, R67, UR11 ;  /* 0x0000000b43407c20 */ /* 0x000fe20008410000 */
[----:B------:R-:W-:Y:S01]  /*ce80*/  FSEL R15, R15, -INF , !P0 ;  /* 0xff8000000f0f7808 */ /* 0x000fe20004000000 */
[----:B------:R-:W-:Y:S01]  /*ce90*/  FFMA.FTZ R25, R25, UR6, R48 ;  /* 0x0000000619197c23 */ /* 0x000fe20008010030 */
[----:B------:R-:W-:Y:S01]  /*cea0*/  FSEL R20, R20, -INF , !P4 ;  /* 0xff80000014147808 */ /* 0x000fe20006000000 */
[----:B------:R-:W-:Y:S01]  /*ceb0*/  FFMA.FTZ R28, R7, UR6, R50 ;  /* 0x00000006071c7c23 */ /* 0x000fe20008010032 */
[----:B------:R-:W-:Y:S01]  /*cec0*/  ISETP.GE.AND P0, PT, R17, R130, PT ;  /* 0x000000821100720c */ /* 0x000fe20003f06270 */
[----:B------:R-:W-:Y:S01]  /*ced0*/  VIADD R7, R99, 0x20 ;  /* 0x0000002063077836 */ /* 0x000fe20000000000 */
[----:B------:R-:W-:Y:S01]  /*cee0*/  ISETP.GE.AND P4, PT, R17, R128, PT ;  /* 0x000000801100720c */ /* 0x000fe20003f86270 */
[----:B------:R-:W-:Y:S01]  /*cef0*/  FMUL.FTZ R42, R22, UR11 ;  /* 0x0000000b162a7c20 */ /* 0x000fe20008410000 */
[----:B------:R-:W-:Y:S01]  /*cf00*/  I2FP.F32.S32 R36, R17 ;  /* 0x0000001100247245 */ /* 0x000fe20000201400 */
[----:B------:R-:W-:Y:S01]  /*cf10*/  VIADD R17, R99, 0x19 ;  /* 0x0000001963117836 */ /* 0x000fe20000000000 */
[----:B------:R-:W-:Y:S01]  /*cf20*/  FSEL R13, R13, -INF , !P1 ;  /* 0xff8000000d0d7808 */ /* 0x000fe20004800000 */
[----:B------:R-:W-:Y:S01]  /*cf30*/  FMUL.FTZ R101, R66, UR11 ;  /* 0x0000000b42657c20 */ /* 0x000fe20008410000 */
[----:B------:R-:W-:Y:S01]  /*cf40*/  FSEL R16, R16, -INF , !P3 ;  /* 0xff80000010107808 */ /* 0x000fe20005800000 */
[----:B--2---:R-:W-:Y:S01]  /*cf50*/  FFMA.FTZ R3, R36, UR6, R3 ;  /* 0x0000000624037c23 */ /* 0x004fe20008010003 */
[-C--:B------:R-:W-:Y:S01]  /*cf60*/  I2FP.F32.S32 R44, R5.reuse ;  /* 0x00000005002c7245 */ /* 0x080fe20000201400 */
[----:B------:R-:W-:Y:S01]  /*cf70*/  FMUL.FTZ R67, R30, UR11 ;  /* 0x0000000b1e437c20 */ /* 0x000fe20008410000 */
[C---:B------:R-:W-:Y:S01]  /*cf80*/  ISETP.GE.AND P1, PT, R5.reuse, R130, PT ;  /* 0x000000820500720c */ /* 0x040fe20003f26270 */
[----:B------:R-:W-:Y:S01]  /*cf90*/  FMUL.FTZ R22, R4, UR11 ;  /* 0x0000000b04167c20 */ /* 0x000fe20008410000 */
[----:B------:R-:W-:Y:S01]  /*cfa0*/  ISETP.GE.AND P3, PT, R5, R128, PT ;  /* 0x000000800500720c */ /* 0x000fe20003f66270 */
[----:B------:R-:W-:Y:S01]  /*cfb0*/  FMUL.FTZ R66, R31, UR11 ;  /* 0x0000000b1f427c20 */ /* 0x000fe20008410000 */
[----:B------:R-:W-:Y:S01]  /*cfc0*/  I2FP.F32.S32 R29, R5 ;  /* 0x00000005001d7245 */ /* 0x000fe20000201400 */
[----:B------:R-:W-:Y:S01]  /*cfd0*/  VIADD R5, R99, 0x21 ;  /* 0x0000002163057836 */ /* 0x000fe20000000000 */
[----:B------:R-:W-:Y:S01]  /*cfe0*/  FSEL R27, R27, -INF , !P6 ;  /* 0xff8000001b1b7808 */ /* 0x000fe20007000000 */
[----:B------:R-:W-:Y:S01]  /*cff0*/  FMUL.FTZ R30, R19, UR11 ;  /* 0x0000000b131e7c20 */ /* 0x000fe20008410000 */
[----:B------:R-:W-:Y:S01]  /*d000*/  FSEL R32, R32, -INF , !P2 ;  /* 0xff80000020207808 */ /* 0x000fe20005000000 */
[----:B------:R-:W-:Y:S01]  /*d010*/  FMUL.FTZ R4, R12, UR11 ;  /* 0x0000000b0c047c20 */ /* 0x000fe20008410000 */
[-C--:B------:R-:W-:Y:S01]  /*d020*/  I2FP.F32.S32 R40, R17.reuse ;  /* 0x0000001100287245 */ /* 0x080fe20000201400 */
[----:B------:R1:W-:Y:S01]  /*d030*/  MUFU.TANH R12, R127 ;  /* 0x0000007f000c7308 */ /* 0x0003e20000002400 */
[----:B------:R-:W-:Y:S01]  /*d040*/  ISETP.GE.AND P6, PT, R17, R130, PT ;  /* 0x000000821100720c */ /* 0x000fe20003fc6270 */
[----:B------:R-:W-:Y:S01]  /*d050*/  VIADD R19, R99, 0x28 ;  /* 0x0000002863137836 */ /* 0x000fe20000000000 */
[----:B------:R-:W-:Y:S01]  /*d060*/  ISETP.GE.AND P2, PT, R17, R128, PT ;  /* 0x000000801100720c */ /* 0x000fe20003f46270 */
[----:B------:R-:W-:Y:S01]  /*d070*/  FMUL.FTZ R111, R68, UR11 ;  /* 0x0000000b446f7c20 */ /* 0x000fe20008410000 */
[----:B------:R-:W-:Y:S01]  /*d080*/  I2FP.F32.S32 R17, R17 ;  /* 0x0000001100117245 */ /* 0x000fe20000201400 */
[----:B------:R-:W-:Y:S01]  /*d090*/  FMUL.FTZ R84, R47, UR11 ;  /* 0x0000000b2f547c20 */ /* 0x000fe20008410000 */
        /* <DEDUP_REMOVED lines=10> */
[----:B------:R-:W-:Y:S01]  /*d140*/  ISETP.GE.AND P5, PT, R7, R130, PT ;  /* 0x000000820700720c */ /* 0x000fe20003fa6270 */
[----:B-1----:R-:W-:Y:S01]  /*d150*/  VIADD R127, R99, 0x30 ;  /* 0x00000030637f7836 */ /* 0x002fe20000000000 */
[----:B------:R-:W-:Y:S01]  /*d160*/  ISETP.GE.AND P0, PT, R7, R128, PT ;  /* 0x000000800700720c */ /* 0x000fe20003f06270 */
[----:B------:R-:W-:Y:S01]  /*d170*/  FFMA.FTZ R7, R17, UR6, R146 ;  /* 0x0000000611077c23 */ /* 0x000fe20008010092 */
[----:B------:R-:W-:Y:S01]  /*d180*/  VIADD R17, R99, 0x29 ;  /* 0x0000002963117836 */ /* 0x000fe20000000000 */
[----:B------:R-:W-:Y:S01]  /*d190*/  FSEL R31, R3, -INF , !P4 ;  /* 0xff800000031f7808 */ /* 0x000fe20006000000 */
[----:B------:R-:W-:Y:S01]  /*d1a0*/  FMUL.FTZ R47, R21, UR11 ;  /* 0x0000000b152f7c20 */ /* 0x000fe20008410000 */
[-C--:B------:R-:W-:Y:S01]  /*d1b0*/  ISETP.GE.AND P4, PT, R5, R130.reuse, PT ;  /* 0x000000820500720c */ /* 0x080fe20003f86270 */
[----:B------:R1:W-:Y:S01]  /*d1c0*/  MUFU.TANH R48, R64 ;  /* 0x0000004000307308 */ /* 0x0003e20000002400 */
[----:B------:R-:W-:Y:S01]  /*d1d0*/  FSEL R7, R7, -INF , !P2 ;  /* 0xff80000007077808 */ /* 0x000fe20005000000 */
[----:B------:R-:W-:Y:S01]  /*d1e0*/  FMUL.FTZ R75, R33, UR11 ;  /* 0x0000000b214b7c20 */ /* 0x000fe20008410000 */
[----:B------:R-:W-:Y:S01]  /*d1f0*/  FSEL R36, R36, -INF , !P5 ;  /* 0xff80000024247808 */ /* 0x000fe20006800000 */
[----:B------:R-:W-:Y:S01]  /*d200*/  FFMA.FTZ R29, R29, UR6, R144 ;  /* 0x000000061d1d7c23 */ /* 0x000fe20008010090 */
[----:B------:R-:W-:Y:S01]  /*d210*/  FFMA.FTZ R40, R40, UR6, R141 ;  /* 0x0000000628287c23 */ /* 0x000fe2000801008d */
[----:B------:R-:W-:Y:S01]  /*d220*/  I2FP.F32.S32 R21, R19 ;  /* 0x0000001300157245 */ /* 0x000fe20000201400 */
[----:B------:R-:W-:Y:S01]  /*d230*/  FFMA.FTZ R44, R44, UR6, R139 ;  /* 0x000000062c2c7c23 */ /* 0x000fe2000801008b */
[-C--:B------:R-:W-:Y:S01]  /*d240*/  I2FP.F32.S32 R58, R17.reuse ;  /* 0x00000011003a7245 */ /* 0x080fe20000201400 */
[----:B------:R-:W-:Y:S01]  /*d250*/  VIADD R33, R99, 0x38 ;  /* 0x0000003863217836 */ /* 0x000fe20000000000 */
[----:B------:R-:W-:Y:S01]  /*d260*/  ISETP.GE.AND P2, PT, R17, R130, PT ;  /* 0x000000821100720c */ /* 0x000fe20003f46270 */
[----:B------:R-:W-:Y:S01]  /*d270*/  VIADD R51, R99, 0x31 ;  /* 0x0000003163337836 */ /* 0x000fe20000000000 */
[----:B------:R-:W-:Y:S01]  /*d280*/  ISETP.GE.AND P5, PT, R17, R128, PT ;  /* 0x000000801100720c */ /* 0x000fe20003fa6270 */
[----:B------:R-:W-:Y:S01]  /*d290*/  FFMA.FTZ R21, R21, UR6, R154 ;  /* 0x0000000615157c23 */ /* 0x000fe2000801009a */
[----:B------:R-:W-:Y:S01]  /*d2a0*/  I2FP.F32.S32 R90, R17 ;  /* 0x00000011005a7245 */ /* 0x000fe20000201400 */
[----:B------:R-:W-:Y:S01]  /*d2b0*/  FFMA.FTZ R153, R58, UR6, R153 ;  /* 0x000000063a997c23 */ /* 0x000fe20008010099 */
[----:B------:R-:W-:Y:S01]  /*d2c0*/  FSEL R23, R23, -INF , !P0 ;  /* 0xff80000017177808 */ /* 0x000fe20004000000 */
[----:B------:R-:W2:Y:S01]  /*d2d0*/  MUFU.TANH R114, R114 ;  /* 0x0000007200727308 */ /* 0x000ea20000002400 */
[----:B-1----:R-:W-:Y:S01]  /*d2e0*/  FSEL R64, R129, -INF , !P4 ;  /* 0xff80000081407808 */ /* 0x002fe20006000000 */
[C---:B------:R-:W-:Y:S01]  /*d2f0*/  VIADD R133, R99.reuse, 0x40 ;  /* 0x0000004063857836 */ /* 0x040fe20000000000 */
[-C--:B------:R-:W-:Y:S01]  /*d300*/  I2FP.F32.S32 R17, R127.reuse ;  /* 0x0000007f00117245 */ /* 0x080fe20000201400 */
[----:B------:R-:W-:Y:S01]  /*d310*/  VIADD R137, R99, 0x48 ;  /* 0x0000004863897836 */ /* 0x000fe20000000000 */
[----:B------:R-:W-:Y:S01]  /*d320*/  ISETP.GE.AND P0, PT, R127, R130, PT ;  /* 0x000000827f00720c */ /* 0x000fe20003f06270 */
[----:B------:R-:W-:Y:S01]  /*d330*/  VIADD R141, R99, 0x41 ;  /* 0x00000041638d7836 */ /* 0x000fe20000000000 */
[----:B------:R-:W-:Y:S01]  /*d340*/  ISETP.GE.AND P4, PT, R127, R128, PT ;  /* 0x000000807f00720c */ /* 0x000fe20003f86270 */
[----:B------:R-:W-:Y:S01]  /*d350*/  FFMA.FTZ R156, R17, UR6, R156 ;  /* 0x00000006119c7c23 */ /* 0x000fe2000801009c */
[----:B------:R-:W-:Y:S01]  /*d360*/  I2FP.F32.S32 R127, R127 ;  /* 0x0000007f007f7245 */ /* 0x000fe20000201400 */
[----:B------:R-:W1:Y:S01]  /*d370*/  MUFU.TANH R170, R170 ;  /* 0x000000aa00aa7308 */ /* 0x000e620000002400 */
[----:B------:R-:W-:Y:S01]  /*d380*/  I2FP.F32.S32 R50, R5 ;  /* 0x0000000500327245 */ /* 0x000fe20000201400 */
[----:B------:R-:W-:Y:S01]  /*d390*/  VIADD R145, R99, 0x49 ;  /* 0x0000004963917836 */ /* 0x000fe20000000000 */
[----:B------:R-:W-:Y:S01]  /*d3a0*/  I2FP.F32.S32 R3, R19 ;  /* 0x0000001300037245 */ /* 0x000fe20000201400 */
[----:B------:R-:W-:Y:S01]  /*d3b0*/  FFMA.FTZ R17, R127, UR6, R158 ;  /* 0x000000067f117c23 */ /* 0x000fe2000801009e */
[----:B------:R-:W-:Y:S01]  /*d3c0*/  FSEL R29, R29, -INF , !P3 ;  /* 0xff8000001d1d7808 */ /* 0x000fe20005800000 */
[----:B------:R-:W-:Y:S01]  /*d3d0*/  VIADD R127, R99, 0x39 ;  /* 0x00000039637f7836 */ /* 0x000fe20000000000 */
[----:B------:R-:W-:Y:S01]  /*d3e0*/  FSEL R40, R40, -INF , !P6 ;  /* 0xff80000028287808 */ /* 0x000fe20007000000 */
[----:B------:R3:W-:Y:S01]  /*d3f0*/  MUFU.TANH R14, R110 ;  /* 0x0000006e000e7308 */ /* 0x0007e20000002400 */
[----:B------:R-:W-:Y:S01]  /*d400*/  FSEL R44, R44, -INF , !P1 ;  /* 0xff8000002c2c7808 */ /* 0x000fe20004800000 */
[----:B------:R-:W-:Y:S01]  /*d410*/  FFMA.FTZ R152, R3, UR6, R152 ;  /* 0x0000000603987c23 */ /* 0x000fe20008010098 */
[----:B------:R-:W-:Y:S01]  /*d420*/  ISETP.GE.AND P3, PT, R19, R130, PT ;  /* 0x000000821300720c */ /* 0x000fe20003f66270 */
[----:B------:R-:W-:Y:S01]  /*d430*/  VIADD R147, R99, 0x61 ;  /* 0x0000006163937836 */ /* 0x000fe20000000000 */
[-C--:B------:R-:W-:Y:S01]  /*d440*/  ISETP.GE.AND P6, PT, R19, R128.reuse, PT ;  /* 0x000000801300720c */ /* 0x080fe20003fc6270 */
[----:B------:R-:W-:Y:S01]  /*d450*/  FFMA.FTZ R19, R90, UR6, R155 ;  /* 0x000000065a137c23 */ /* 0x000fe2000801009b */
[----:B------:R-:W-:Y:S01]  /*d460*/  I2FP.F32.S32 R129, R33 ;  /* 0x0000002100817245 */ /* 0x000fe20000201400 */
[----:B------:R-:W-:Y:S01]  /*d470*/  MUFU.TANH R112, R112 ;  /* 0x0000007000707308 */ /* 0x000fe20000002400 */
[----:B------:R-:W-:Y:S01]  /*d480*/  ISETP.GE.AND P1, PT, R5, R128, PT ;  /* 0x000000800500720c */ /* 0x000fe20003f26270 */
[----:B------:R-:W-:Y:S01]  /*d490*/  FFMA.FTZ R5, R50, UR6, R151 ;  /* 0x0000000632057c23 */ /* 0x000fe20008010097 */
[-C--:B------:R-:W-:Y:S01]  /*d4a0*/  I2FP.F32.S32 R90, R51.reuse ;  /* 0x00000033005a7245 */ /* 0x080fe20000201400 */
[----:B------:R-:W-:Y:S01]  /*d4b0*/  FFMA.FTZ R160, R129, UR6, R160 ;  /* 0x0000000681a07c23 */ /* 0x000fe200080100a0 */
[----:B------:R-:W-:Y:S01]  /*d4c0*/  FSEL R21, R21, -INF , !P6 ;  /* 0xff80000015157808 */ /* 0x000fe20007000000 */
[----:B------:R-:W-:Y:S01]  /*d4d0*/  FMUL.FTZ R97, R45, UR11 ;  /* 0x0000000b2d617c20 */ /* 0x000fe20008410000 */
[----:B------:R-:W-:Y:S01]  /*d4e0*/  ISETP.GE.AND P6, PT, R33, R130, PT ;  /* 0x000000822100720c */ /* 0x000fe20003fc6270 */
[----:B------:R4:W-:Y:S01]  /*d4f0*/  MUFU.TANH R50, R74 ;  /* 0x0000004a00327308 */ /* 0x0009e20000002400 */
[----:B---3--:R-:W-:Y:S01]  /*d500*/  I2FP.F32.S32 R110, R51 ;  /* 0x00000033006e7245 */ /* 0x008fe20000201400 */
[----:B------:R-:W-:-:S04]  /*d510*/  DEPBAR.LE SB0, 0x0 ;  /* 0x000080000000791a */ /* 0x000fc80000000000 */
[----:B------:R-:W-:Y:S01]  /*d520*/  FSEL R5, R5, -INF , !P1 ;  /* 0xff80000005057808 */ /* 0x000fe20004800000 */
[----:B------:R-:W-:Y:S01]  /*d530*/  FFMA.FTZ R159, R110, UR6, R159 ;  /* 0x000000066e9f7c23 */ /* 0x000fe2000801009f */
[----:B------:R3:W-:Y:S01]  /*d540*/  MUFU.TANH R3, R78 ;  /* 0x0000004e00037308 */ /* 0x0007e20000002400 */
[----:B------:R-:W-:Y:S01]  /*d550*/  FSEL R58, R152, -INF , !P3 ;  /* 0xff800000983a7808 */ /* 0x000fe20005800000 */
[----:B------:R-:W-:Y:S01]  /*d560*/  ULDC.64 UR10, c[0x0][0x208] ;  /* 0x00008200000a7ab9 */ /* 0x000fe20000000a00 */
[----:B------:R-:W-:Y:S01]  /*d570*/  ISETP.GE.AND P1, PT, R51, R130, PT ;  /* 0x000000823300720c */ /* 0x000fe20003f26270 */
[----:B------:R-:W-:Y:S01]  /*d580*/  VIADD R158, R165, 0x1c00 ;  /* 0x00001c00a59e7836 */ /* 0x000fe20000000000 */
[-C--:B------:R-:W-:Y:S01]  /*d590*/  ISETP.GE.AND P3, PT, R51, R128.reuse, PT ;  /* 0x000000803300720c */ /* 0x080fe20003f66270 */
[----:B------:R-:W-:Y:S01]  /*d5a0*/  VIADD R155, R165, 0x2800 ;  /* 0x00002800a59b7836 */ /* 0x000fe20000000000 */
[----:B------:R-:W-:Y:S01]  /*d5b0*/  FSEL R19, R19, -INF , !P5 ;  /* 0xff80000013137808 */ /* 0x000fe20006800000 */
[----:B------:R2:W-:Y:S01]  /*d5c0*/  MUFU.TANH R129, R76 ;  /* 0x0000004c00817308 */ /* 0x0005e20000002400 */
[----:B----4-:R-:W-:Y:S01]  /*d5d0*/  FSEL R74, R153, -INF , !P2 ;  /* 0xff800000994a7808 */ /* 0x010fe20005000000 */
[----:B------:R-:W-:Y:S01]  /*d5e0*/  VIADD R154, R165, 0x2c00 ;  /* 0x00002c00a59a7836 */ /* 0x000fe20000000000 */
[----:B------:R-:W-:Y:S01]  /*d5f0*/  ISETP.GE.AND P2, PT, R33, R128, PT ;  /* 0x000000802100720c */ /* 0x000fe20003f46270 */
[C---:B------:R-:W-:Y:S01]  /*d600*/  VIADD R153, R165.reuse, 0x3000 ;  /* 0x00003000a5997836 */ /* 0x040fe20000000000 */
[----:B------:R-:W-:Y:S01]  /*d610*/  I2FP.F32.S32 R33, R33 ;  /* 0x0000002100217245 */ /* 0x000fe20000201400 */
[----:B------:R-:W-:Y:S01]  /*d620*/  VIADD R152, R165, 0x3400 ;  /* 0x00003400a5987836 */ /* 0x000fe20000000000 */
[-C--:B------:R-:W-:Y:S01]  /*d630*/  ISETP.GE.AND P5, PT, R127, R130.reuse, PT ;  /* 0x000000827f00720c */ /* 0x080fe20003fa6270 */
[----:B------:R-:W4:Y:S01]  /*d640*/  MUFU.TANH R171, R171 ;  /* 0x000000ab00ab7308 */ /* 0x000f220000002400 */
[----:B---3--:R-:W-:Y:S01]  /*d650*/  FFMA.FTZ R78, R90, UR6, R157 ;  /* 0x000000065a4e7c23 */ /* 0x008fe2000801009d */
[-C--:B------:R-:W-:Y:S01]  /*d660*/  I2FP.F32.S32 R90, R127.reuse ;  /* 0x0000007f005a7245 */ /* 0x080fe20000201400 */
[----:B------:R-:W-:Y:S01]  /*d670*/  FFMA.FTZ R162, R33, UR6, R162 ;  /* 0x0000000621a27c23 */ /* 0x000fe200080100a2 */
[----:B------:R-:W-:Y:S01]  /*d680*/  FSEL R17, R17, -INF , !P4 ;  /* 0xff80000011117808 */ /* 0x000fe20006000000 */
[C---:B------:R-:W-:Y:S01]  /*d690*/  VIADD R157, R165.reuse, 0x2000 ;  /* 0x00002000a59d7836 */ /* 0x040fe20000000000 */
[----:B------:R-:W-:Y:S01]  /*d6a0*/  FSEL R78, R78, -INF , !P1 ;  /* 0xff8000004e4e7808 */ /* 0x000fe20004800000 */
[----:B------:R-:W-:Y:S01]  /*d6b0*/  FFMA.FTZ R161, R90, UR6, R161 ;  /* 0x000000065aa17c23 */ /* 0x000fe200080100a1 */
[----:B------:R3:W-:Y:S01]  /*d6c0*/  MUFU.TANH R51, R68 ;  /* 0x0000004400337308 */ /* 0x0007e20000002400 */
[----:B--2---:R-:W-:Y:S01]  /*d6d0*/  I2FP.F32.S32 R76, R127 ;  /* 0x0000007f004c7245 */ /* 0x004fe20000201400 */
[C---:B------:R-:W-:Y:S01]  /*d6e0*/  VIADD R151, R165.reuse, 0x3800 ;  /* 0x00003800a5977836 */ /* 0x040fe20000000000 */
[----:B------:R-:W-:Y:S01]  /*d6f0*/  I2FP.F32.S32 R135, R133 ;  /* 0x0000008500877245 */ /* 0x000fe20000201400 */
[----:B------:R-:W-:Y:S01]  /*d700*/  VIADD R150, R165, 0x3c00 ;  /* 0x00003c00a5967836 */ /* 0x000fe20000000000 */
[C---:B------:R-:W-:Y:S01]  /*d710*/  ISETP.GE.AND P4, PT, R133.reuse, R130, PT ;  /* 0x000000828500720c */ /* 0x040fe20003f86270 */
[----:B------:R-:W-:Y:S01]  /*d720*/  FFMA.FTZ R33, R76, UR6, R163 ;  /* 0x000000064c217c23 */ /* 0x000fe200080100a3 */
[-C--:B------:R-:W-:Y:S01]  /*d730*/  ISETP.GE.AND P1, PT, R133, R128.reuse, PT ;  /* 0x000000808500720c */ /* 0x080fe20003f26270 */
[----:B------:R-:W2:Y:S01]  /*d740*/  MUFU.TANH R113, R113 ;  /* 0x0000007100717308 */ /* 0x000ea20000002400 */
[----:B------:R-:W-:Y:S01]  /*d750*/  FSEL R76, R160, -INF , !P6 ;  /* 0xff800000a04c7808 */ /* 0x000fe20007000000 */
[----:B------:R-:W-:Y:S01]  /*d760*/  FFMA.FTZ R164, R135, UR6, R164 ;  /* 0x0000000687a47c23 */ /* 0x000fe200080100a4 */
[----:B------:R-:W-:Y:S01]  /*d770*/  I2FP.F32.S32 R143, R137 ;  /* 0x00000089008f7245 */ /* 0x000fe20000201400 */
[C---:B------:R-:W-:Y:S01]  /*d780*/  VIADD R163, R165.reuse, 0x800 ;  /* 0x00000800a5a37836 */ /* 0x040fe20000000000 */
[----:B------:R-:W-:Y:S01]  /*d790*/  I2FP.F32.S32 R133, R133 ;  /* 0x0000008500857245 */ /* 0x000fe20000201400 */
[----:B------:R-:W-:Y:S01]  /*d7a0*/  VIADD R160, R165, 0x1400 ;  /* 0x00001400a5a07836 */ /* 0x000fe20000000000 */
[-C--:B------:R-:W-:Y:S01]  /*d7b0*/  I2FP.F32.S32 R90, R141.reuse ;  /* 0x0000008d005a7245 */ /* 0x080fe20000201400 */
[----:B------:R-:W-:Y:S01]  /*d7c0*/  MUFU.TANH R172, R172 ;  /* 0x000000ac00ac7308 */ /* 0x000fe20000002400 */
[----:B---3--:R-:W-:Y:S01]  /*d7d0*/  FSEL R68, R156, -INF , !P0 ;  /* 0xff8000009c447808 */ /* 0x008fe20004000000 */
[----:B------:R-:W-:Y:S01]  /*d7e0*/  FFMA.FTZ R114, R143, UR6, R114 ;  /* 0x000000068f727c23 */ /* 0x000fe20008010072 */
[-C--:B------:R-:W-:Y:S01]  /*d7f0*/  ISETP.GE.AND P0, PT, R127, R128.reuse, PT ;  /* 0x000000807f00720c */ /* 0x080fe20003f06270 */
[----:B-1----:R-:W-:Y:S01]  /*d800*/  FFMA.FTZ R170, R133, UR6, R170 ;  /* 0x0000000685aa7c23 */ /* 0x002fe200080100aa */
[----:B------:R-:W-:Y:S01]  /*d810*/  ISETP.GE.AND P6, PT, R141, R128, PT ;  /* 0x000000808d00720c */ /* 0x000fe20003fc6270 */
[----:B------:R-:W-:Y:S01]  /*d820*/  FFMA.FTZ R169, R90, UR6, R169 ;  /* 0x000000065aa97c23 */ /* 0x000fe200080100a9 */
[----:B------:R-:W-:Y:S01]  /*d830*/  I2FP.F32.S32 R110, R141 ;  /* 0x0000008d006e7245 */ /* 0x000fe20000201400 */
[----:B------:R1:W-:Y:S01]  /*d840*/  MUFU.TANH R127, R11 ;  /* 0x0000000b007f7308 */ /* 0x0003e20000002400 */
[----:B------:R-:W-:Y:S01]  /*d850*/  VIADD R143, R99, 0x50 ;  /* 0x00000050638f7836 */ /* 0x000fe20000000000 */
[----:B------:R-:W-:Y:S01]  /*d860*/  FSEL R249, R170, -INF , !P1 ;  /* 0xff800000aaf97808 */ /* 0x000fe20004800000 */
[----:B------:R-:W-:-:S02]  /*d870*/  VIADD R156, R165, 0x2400 ;  /* 0x00002400a59c7836 */ /* 0x000fc40000000000 */
[----:B----4-:R-:W-:Y:S01]  /*d880*/  FFMA.FTZ R133, R110, UR6, R171 ;  /* 0x000000066e857c23 */ /* 0x010fe200080100ab */
[----:B------:R-:W-:Y:S02]  /*d890*/  I2FP.F32.S32 R110, R145 ;  /* 0x00000091006e7245 */ /* 0x000fe40000201400 */
[-C--:B------:R-:W-:Y:S01]  /*d8a0*/  I2FP.F32.S32 R136, R143.reuse ;  /* 0x0000008f00887245 */ /* 0x080fe20000201400 */
[----:B------:R-:W-:Y:S01]  /*d8b0*/  MUFU.TANH R61, R61 ;  /* 0x0000003d003d7308 */ /* 0x000fe20000002400 */
[-C--:B------:R-:W-:Y:S01]  /*d8c0*/  ISETP.GE.AND P1, PT, R143, R130.reuse, PT ;  /* 0x000000828f00720c */ /* 0x080fe20003f26270 */
[----:B--2---:R-:W-:Y:S01]  /*d8d0*/  FFMA.FTZ R110, R110, UR6, R113 ;  /* 0x000000066e6e7c23 */ /* 0x004fe20008010071 */
[----:B------:R-:W-:Y:S01]  /*d8e0*/  I2FP.F32.S32 R142, R143 ;  /* 0x0000008f008e7245 */ /* 0x000fe20000201400 */
[----:B------:R-:W-:Y:S01]  /*d8f0*/  FFMA.FTZ R131, R136, UR6, R131 ;  /* 0x0000000688837c23 */ /* 0x000fe20008010083 */
[----:B------:R-:W-:Y:S01]  /*d900*/  I2FP.F32.S32 R134, R145 ;  /* 0x0000009100867245 */ /* 0x000fe20000201400 */
[----:B------:R-:W-:Y:S01]  /*d910*/  VIADD R113, R99, 0x59 ;  /* 0x0000005963717836 */ /* 0x000fe20000000000 */
[----:B------:R-:W-:Y:S01]  /*d920*/  FSEL R33, R33, -INF , !P0 ;  /* 0xff80000021217808 */ /* 0x000fe20004000000 */
[----:B------:R-:W2:Y:S01]  /*d930*/  MUFU.TANH R115, R115 ;  /* 0x0000007300737308 */ /* 0x000ea20000002400 */
[----:B-1----:R-:W-:Y:S01]  /*d940*/  FSEL R11, R159, -INF , !P3 ;  /* 0xff8000009f0b7808 */ /* 0x002fe20005800000 */
[----:B------:R-:W-:Y:S01]  /*d950*/  VIADD R159, R165, 0x1800 ;  /* 0x00001800a59f7836 */ /* 0x000fe20000000000 */
[----:B------:R-:W-:-:S02]  /*d960*/  ISETP.GE.AND P3, PT, R141, R130, PT ;  /* 0x000000828d00720c */ /* 0x000fc40003f66270 */
[----:B------:R-:W-:Y:S02]  /*d970*/  I2FP.F32.S32 R141, R137 ;  /* 0x00000089008d7245 */ /* 0x000fe40000201400 */
[----:B------:R-:W-:Y:S01]  /*d980*/  ISETP.GE.AND P0, PT, R145, R130, PT ;  /* 0x000000829100720c */ /* 0x000fe20003f06270 */
[----:B------:R1:W-:Y:S01]  /*d990*/  MUFU.TANH R132, R72 ;  /* 0x0000004800847308 */ /* 0x0003e20000002400 */
[----:B------:R-:W-:Y:S01]  /*d9a0*/  FSEL R133, R133, -INF , !P6 ;  /* 0xff80000085857808 */ /* 0x000fe20007000000 */
[----:B------:R-:W-:Y:S01]  /*d9b0*/  FFMA.FTZ R90, R141, UR6, R112 ;  /* 0x000000068d5a7c23 */ /* 0x000fe20008010070 */
[----:B------:R-:W-:-:S05]  /*d9c0*/  VIADD R141, R99, 0x51 ;  /* 0x00000051638d7836 */ /* 0x000fca0000000000 */
[----:B------:R3:W-:Y:S01]  /*d9d0*/  MUFU.TANH R139, R9 ;  /* 0x00000009008b7308 */ /* 0x0007e20000002400 */
[----:B--2---:R-:W-:Y:S01]  /*d9e0*/  FFMA.FTZ R115, R134, UR6, R115 ;  /* 0x0000000686737c23 */ /* 0x004fe20008010073 */
[----:B------:R-:W-:-:S06]  /*d9f0*/  ISETP.GE.AND P6, PT, R141, R130, PT ;  /* 0x000000828d00720c */ /* 0x000fcc0003fc6270 */
[----:B------:R-:W2:Y:S01]  /*da00*/  MUFU.TANH R173, R173 ;  /* 0x000000ad00ad7308 */ /* 0x000ea20000002400 */
[----:B-1----:R-:W-:Y:S01]  /*da10*/  FSEL R72, R161, -INF , !P5 ;  /* 0xff800000a1487808 */ /* 0x002fe20006800000 */
[----:B------:R-:W-:Y:S01]  /*da20*/  VIADD R161, R165, 0x1000 ;  /* 0x00001000a5a17836 */ /* 0x000fe20000000000 */
[----:B------:R-:W-:-:S04]  /*da30*/  ISETP.GE.AND P5, PT, R137, R128, PT ;  /* 0x000000808900720c */ /* 0x000fc80003fa6270 */
[----:B------:R-:W-:Y:S01]  /*da40*/  FSEL R247, R114, -INF , !P5 ;  /* 0xff80000072f77808 */ /* 0x000fe20006800000 */
[----:B------:R-:W1:Y:S01]  /*da50*/  MUFU.TANH R10, R10 ;  /* 0x0000000a000a7308 */ /* 0x000e620000002400 */
[----:B---3--:R-:W-:Y:S01]  /*da60*/  FSEL R9, R162, -INF , !P2 ;  /* 0xff800000a2097808 */ /* 0x008fe20005000000 */
[----:B------:R-:W-:Y:S01]  /*da70*/  VIADD R162, R165, 0xc00 ;  /* 0x00000c00a5a27836 */ /* 0x000fe20000000000 */
[----:B------:R-:W-:Y:S02]  /*da80*/  ISETP.GE.AND P2, PT, R137, R130, PT ;  /* 0x000000828900720c */ /* 0x000fe40003f46270 */
[----:B------:R-:W-:Y:S02]  /*da90*/  I2FP.F32.S32 R114, R147 ;  /* 0x0000009300727245 */ /* 0x000fe40000201400 */
[----:B------:R-:W-:Y:S01]  /*daa0*/  FSEL R90, R90, -INF , !P2 ;  /* 0xff8000005a5a7808 */ /* 0x000fe20005000000 */
[----:B------:R3:W-:Y:S01]  /*dab0*/  MUFU.TANH R137, R80 ;  /* 0x0000005000897308 */ /* 0x0007e20000002400 */
[----:B--2---:R-:W-:Y:S01]  /*dac0*/  FFMA.FTZ R173, R142, UR6, R173 ;  /* 0x000000068ead7c23 */ /* 0x004fe200080100ad */
[----:B------:R-:W-:Y:S01]  /*dad0*/  FFMA.FTZ R185, R114, UR6, R61 ;  /* 0x0000000672b97c23 */ /* 0x000fe2000801003d */
[----:B------:R-:W-:Y:S01]  /*dae0*/  VIADD R61, R99, 0x70 ;  /* 0x00000070633d7836 */ /* 0x000fe20000000000 */
[----:B------:R-:W-:-:S04]  /*daf0*/  ISETP.GE.AND P2, PT, R141, R128, PT ;  /* 0x000000808d00720c */ /* 0x000fc80003f46270 */
[----:B------:R-:W-:Y:S01]  /*db00*/  MUFU.TANH R125, R125 ;  /* 0x0000007d007d7308 */ /* 0x000fe20000002400 */
[----:B------:R-:W-:-:S05]  /*db10*/  I2FP.F32.S32 R237, R61 ;  /* 0x0000003d00ed7245 */ /* 0x000fca0000201400 */
[----:B-1----:R-:W-:Y:S02]  /*db20*/  FFMA.FTZ R237, R237, UR6, R10 ;  /* 0x00000006eded7c23 */ /* 0x002fe4000801000a */
[----:B------:R-:W-:Y:S01]  /*db30*/  MUFU.TANH R108, R108 ;  /* 0x0000006c006c7308 */ /* 0x000fe20000002400 */
[----:B---3--:R-:W-:Y:S01]  /*db40*/  FSEL R80, R169, -INF , !P3 ;  /* 0xff800000a9507808 */ /* 0x008fe20005800000 */
[----:B------:R-:W1:Y:S01]  /*db50*/  S2R R10, SR_TID.X ;  /* 0x00000000000a7919 */ /* 0x000e620000002100 */
[----:B------:R-:W-:Y:S02]  /*db60*/  ISETP.GE.AND P3, PT, R143, R128, PT ;  /* 0x000000808f00720c */ /* 0x000fe40003f66270 */
[-C--:B------:R-:W-:Y:S02]  /*db70*/  I2FP.F32.S32 R143, R141.reuse ;  /* 0x0000008d008f7245 */ /* 0x080fe40000201400 */
[----:B------:R-:W-:Y:S01]  /*db80*/  I2FP.F32.S32 R141, R141 ;  /* 0x0000008d008d7245 */ /* 0x000fe20000201400 */
[----:B------:R-:W-:Y:S01]  /*db90*/  MUFU.TANH R92, R92 ;  /* 0x0000005c005c7308 */ /* 0x000fe20000002400 */
[----:B------:R-:W-:Y:S01]  /*dba0*/  FSEL R245, R173, -INF , !P3 ;  /* 0xff800000adf57808 */ /* 0x000fe20005800000 */
[----:B------:R-:W-:Y:S01]  /*dbb0*/  FFMA.FTZ R144, R143, UR6, R172 ;  /* 0x000000068f907c23 */ /* 0x000fe200080100ac */
[----:B------:R-:W-:-:S04]  /*dbc0*/  VIADD R143, R99, 0x58 ;  /* 0x00000058638f7836 */ /* 0x000fc80000000000 */
[----:B------:R-:W-:Y:S01]  /*dbd0*/  FSEL R144, R144, -INF , !P6 ;  /* 0xff80000090907808 */ /* 0x000fe20007000000 */
[----:B------:R-:W2:Y:S01]  /*dbe0*/  MUFU.TANH R176, R176 ;  /* 0x000000b000b07308 */ /* 0x000ea20000002400 */
[----:B------:R-:W-:Y:S02]  /*dbf0*/  I2FP.F32.S32 R134, R143 ;  /* 0x0000008f00867245 */ /* 0x000fe40000201400 */
[----:B------:R-:W-:-:S03]  /*dc00*/  ISETP.GE.AND P5, PT, R143, R130, PT ;  /* 0x000000828f00720c */ /* 0x000fc60003fa6270 */
[----:B------:R-:W-:Y:S02]  /*dc10*/  FFMA.FTZ R134, R134, UR6, R177 ;  /* 0x0000000686867c23 */ /* 0x000fe400080100b1 */
[----:B------:R-:W-:Y:S03]  /*dc20*/  MUFU.TANH R45, R140 ;  /* 0x0000008c002d7308 */ /* 0x000fe60000002400 */
[----:B------:R-:W-:Y:S02]  /*dc30*/  FSEL R142, R134, -INF , !P5 ;  /* 0xff800000868e7808 */ /* 0x000fe40006800000 */
[----:B------:R-:W-:-:S03]  /*dc40*/  ISETP.GE.AND P5, PT, R147, R128, PT ;  /* 0x000000809300720c */ /* 0x000fc60003fa6270 */
[----:B------:R3:W-:Y:S01]  /*dc50*/  MUFU.TANH R135, R82 ;  /* 0x0000005200877308 */ /* 0x0007e20000002400 */
[----:B--2---:R-:W-:Y:S01]  /*dc60*/  FFMA.FTZ R141, R141, UR6, R176 ;  /* 0x000000068d8d7c23 */ /* 0x004fe200080100b0 */
[----:B------:R-:W-:Y:S01]  /*dc70*/  FSEL R185, R185, -INF , !P5 ;  /* 0xff800000b9b97808 */ /* 0x000fe20006800000 */
[----:B-1----:R-:W-:-:S05]  /*dc80*/  IMAD.SHL.U32 R10, R10, 0x2, RZ ;  /* 0x000000020a0a7824 */ /* 0x002fca00078e00ff */
[----:B------:R-:W1:Y:S08]  /*dc90*/  MUFU.TANH R93, R93 ;  /* 0x0000005d005d7308 */ /* 0x000e700000002400 */
[----:B------:R2:W-:Y:S01]  /*dca0*/  MUFU.TANH R140, R84 ;  /* 0x00000054008c7308 */ /* 0x0005e20000002400 */
[----:B---3--:R-:W-:Y:S01]  /*dcb0*/  FSEL R82, R164, -INF , !P4 ;  /* 0xff800000a4527808 */ /* 0x008fe20006000000 */
[----:B------:R-:W-:Y:S01]  /*dcc0*/  VIADD R164, R165, 0x400 ;  /* 0x00000400a5a47836 */ /* 0x000fe20000000000 */
[----:B------:R-:W-:-:S02]  /*dcd0*/  ISETP.GE.AND P4, PT, R145, R128, PT ;  /* 0x000000809100720c */ /* 0x000fc40003f86270 */
[----:B------:R-:W-:-:S03]  /*dce0*/  I2FP.F32.S32 R145, R113 ;  /* 0x0000007100917245 */ /* 0x000fc60000201400 */
[----:B------:R3:W-:Y:S02]  /*dcf0*/  MUFU.TANH R112, R86 ;  /* 0x0000005600707308 */ /* 0x0007e40000002400 */
[----:B------:R-:W-:Y:S01]  /*dd00*/  FFMA.FTZ R124, R145, UR6, R124 ;  /* 0x00000006917c7c23 */ /* 0x000fe2000801007c */
[----:B------:R-:W-:Y:S02]  /*dd10*/  FSEL R145, R141, -INF , !P2 ;  /* 0xff8000008d917808 */ /* 0x000fe40005000000 */
[----:B------:R-:W-:-:S03]  /*dd20*/  ISETP.GE.AND P2, PT, R147, R130, PT ;  /* 0x000000829300720c */ /* 0x000fc60003f46270 */
[----:B------:R-:W-:Y:S01]  /*dd30*/  MUFU.TANH R88, R88 ;  /* 0x0000005800587308 */ /* 0x000fe20000002400 */
[----:B--2---:R-:W-:Y:S01]  /*dd40*/  FSEL R84, R131, -INF , !P1 ;  /* 0xff80000083547808 */ /* 0x004fe20004800000 */
[----:B------:R-:W-:Y:S01]  /*dd50*/  VIADD R131, R99, 0x60 ;  /* 0x0000006063837836 */ /* 0x000fe20000000000 */
[----:B------:R-:W-:-:S04]  /*dd60*/  ISETP.GE.AND P1, PT, R113, R128, PT ;  /* 0x000000807100720c */ /* 0x000fc80003f26270 */
[----:B------:R-:W-:Y:S01]  /*dd70*/  ISETP.GE.AND P3, PT, R131, R130, PT ;  /* 0x000000828300720c */ /* 0x000fe20003f66270 */
[----:B------:R-:W-:Y:S01]  /*dd80*/  MUFU.TANH R8, R8 ;  /* 0x0000000800087308 */ /* 0x000fe20000002400 */
[----:B---3--:R-:W-:Y:S02]  /*dd90*/  FSEL R86, R110, -INF , !P0 ;  /* 0xff8000006e567808 */ /* 0x008fe40004000000 */
[----:B------:R-:W-:Y:S02]  /*dda0*/  ISETP.GE.AND P0, PT, R143, R128, PT ;  /* 0x000000808f00720c */ /* 0x000fe40003f06270 */
[----:B------:R-:W-:Y:S02]  /*ddb0*/  I2FP.F32.S32 R110, R143 ;  /* 0x0000008f006e7245 */ /* 0x000fe40000201400 */
[----:B------:R-:W-:Y:S01]  /*ddc0*/  FSEL R143, R115, -INF , !P4 ;  /* 0xff800000738f7808 */ /* 0x000fe20006000000 */
[----:B------:R-:W2:Y:S01]  /*ddd0*/  MUFU.TANH R62, R62 ;  /* 0x0000003e003e7308 */ /* 0x000ea20000002400 */
[----:B------:R-:W-:Y:S01]  /*dde0*/  ISETP.GE.AND P4, PT, R113, R130, PT ;  /* 0x000000827100720c */ /* 0x000fe20003f86270 */
[----:B------:R-:W-:Y:S01]  /*ddf0*/  FFMA.FTZ R125, R110, UR6, R125 ;  /* 0x000000066e7d7c23 */ /* 0x000fe2000801007d */
[----:B------:R-:W-:-:S02]  /*de00*/  I2FP.F32.S32 R113, R113 ;  /* 0x0000007100717245 */ /* 0x000fc40000201400 */
[----:B------:R-:W-:Y:S02]  /*de10*/  I2FP.F32.S32 R115, R131 ;  /* 0x0000008300737245 */ /* 0x000fe40000201400 */
[----:B------:R-:W-:Y:S01]  /*de20*/  ISETP.GE.AND P6, PT, R131, R128, PT ;  /* 0x000000808300720c */ /* 0x000fe20003fc6270 */
[----:B------:R-:W-:Y:S01]  /*de30*/  FFMA.FTZ R108, R113, UR6, R108 ;  /* 0x00000006716c7c23 */ /* 0x000fe2000801006c */
[----:B------:R-:W-:Y:S01]  /*de40*/  I2FP.F32.S32 R110, R147 ;  /* 0x00000093006e7245 */ /* 0x000fe20000201400 */
[----:B------:R-:W-:Y:S01]  /*de50*/  FFMA.FTZ R92, R115, UR6, R92 ;  /* 0x00000006735c7c23 */ /* 0x000fe2000801005c */
[----:B------:R-:W-:Y:S01]  /*de60*/  I2FP.F32.S32 R131, R131 ;  /* 0x0000008300837245 */ /* 0x000fe20000201400 */
[C---:B------:R-:W-:Y:S01]  /*de70*/  VIADD R115, R99.reuse, 0x69 ;  /* 0x0000006963737836 */ /* 0x040fe20000000000 */
[----:B------:R-:W-:Y:S01]  /*de80*/  FSEL R243, R108, -INF , !P1 ;  /* 0xff8000006cf37808 */ /* 0x000fe20004800000 */
[----:B-1----:R-:W-:Y:S01]  /*de90*/  FFMA.FTZ R93, R110, UR6, R93 ;  /* 0x000000066e5d7c23 */ /* 0x002fe2000801005d */
[----:B------:R-:W-:Y:S01]  /*dea0*/  FSEL R182, R92, -INF , !P3 ;  /* 0xff8000005cb67808 */ /* 0x000fe20005800000 */
[----:B------:R-:W-:-:S02]  /*deb0*/  VIADD R113, R99, 0x68 ;  /* 0x0000006863717836 */ /* 0x000fc40000000000 */
[----:B------:R-:W-:Y:S01]  /*dec0*/  FFMA.FTZ R60, R131, UR6, R60 ;  /* 0x00000006833c7c23 */ /* 0x000fe2000801003c */
[-C--:B------:R-:W-:Y:S01]  /*ded0*/  I2FP.F32.S32 R110, R115.reuse ;  /* 0x00000073006e7245 */ /* 0x080fe20000201400 */
[----:B------:R-:W1:Y:S01]  /*dee0*/  MUFU.TANH R63, R63 ;  /* 0x0000003f003f7308 */ /* 0x000e620000002400 */
[C---:B------:R-:W-:Y:S02]  /*def0*/  ISETP.GE.AND P1, PT, R115.reuse, R130, PT ;  /* 0x000000827300720c */ /* 0x040fe40003f26270 */
[----:B------:R-:W-:Y:S02]  /*df00*/  ISETP.GE.AND P3, PT, R115, R128, PT ;  /* 0x000000807300720c */ /* 0x000fe40003f66270 */
[----:B------:R-:W-:Y:S02]  /*df10*/  I2FP.F32.S32 R92, R115 ;  /* 0x00000073005c7245 */ /* 0x000fe40000201400 */
[----:B------:R-:W-:Y:S01]  /*df20*/  I2FP.F32.S32 R115, R61 ;  /* 0x0000003d00737245 */ /* 0x000fe20000201400 */
[----:B------:R-:W3:Y:S01]  /*df30*/  MUFU.TANH R102, R102 ;  /* 0x0000006600667308 */ /* 0x000ee20000002400 */
[----:B------:R-:W-:Y:S01]  /*df40*/  FSEL R181, R125, -INF , !P0 ;  /* 0xff8000007db57808 */ /* 0x000fe20004000000 */
[----:B------:R-:W-:Y:S01]  /*df50*/  FFMA.FTZ R89, R92, UR6, R89 ;  /* 0x000000065c597c23 */ /* 0x000fe20008010059 */
[----:B------:R-:W-:Y:S01]  /*df60*/  FSEL R188, R124, -INF , !P4 ;  /* 0xff8000007cbc7808 */ /* 0x000fe20006000000 */
[----:B------:R-:W-:Y:S01]  /*df70*/  FFMA.FTZ R184, R115, UR6, R0 ;  /* 0x0000000673b87c23 */ /* 0x000fe20008010000 */
[-C--:B------:R-:W-:Y:S01]  /*df80*/  I2FP.F32.S32 R141, R113.reuse ;  /* 0x00000071008d7245 */ /* 0x080fe20000201400 */
[----:B------:R-:W-:Y:S01]  /*df90*/  VIADD R115, R99, 0x71 ;  /* 0x0000007163737836 */ /* 0x000fe20000000000 */
[C---:B------:R-:W-:Y:S01]  /*dfa0*/  ISETP.GE.AND P0, PT, R113.reuse, R130, PT ;  /* 0x000000827100720c */ /* 0x040fe20003f06270 */
[----:B------:R-:W4:Y:S01]  /*dfb0*/  MUFU.TANH R95, R95 ;  /* 0x0000005f005f7308 */ /* 0x000f220000002400 */
[----:B------:R-:W-:Y:S01]  /*dfc0*/  ISETP.GE.AND P4, PT, R113, R128, PT ;  /* 0x000000807100720c */ /* 0x000fe20003f86270 */
[----:B--2---:R-:W-:Y:S01]  /*dfd0*/  FFMA.FTZ R62, R141, UR6, R62 ;  /* 0x000000068d3e7c23 */ /* 0x004fe2000801003e */
[----:B------:R-:W-:Y:S01]  /*dfe0*/  FSEL R241, R60, -INF , !P6 ;  /* 0xff8000003cf17808 */ /* 0x000fe20007000000 */
[----:B-1----:R-:W-:Y:S01]  /*dff0*/  FFMA.FTZ R63, R110, UR6, R63 ;  /* 0x000000066e3f7c23 */ /* 0x002fe2000801003f */
[----:B------:R-:W-:Y:S01]  /*e000*/  FSEL R178, R93, -INF , !P2 ;  /* 0xff8000005db27808 */ /* 0x000fe20005000000 */
[----:B------:R-:W-:Y:S01]  /*e010*/  VIADD R93, R99, 0x78 ;  /* 0x00000078635d7836 */ /* 0x000fe20000000000 */
[----:B------:R-:W-:Y:S01]  /*e020*/  I2FP.F32.S32 R113, R113 ;  /* 0x0000007100717245 */ /* 0x000fe20000201400 */
[----:B------:R-:W1:Y:S01]  /*e030*/  MUFU.TANH R98, R98 ;  /* 0x0000006200627308 */ /* 0x000e620000002400 */
[----:B------:R-:W-:-:S02]  /*e040*/  ISETP.GE.AND P6, PT, R61, R130, PT ;  /* 0x000000823d00720c */ /* 0x000fc40003fc6270 */
[----:B------:R-:W-:Y:S01]  /*e050*/  ISETP.GE.AND P2, PT, R61, R128, PT ;  /* 0x000000803d00720c */ /* 0x000fe20003f46270 */
[----:B------:R-:W-:Y:S02]  /*e060*/  VIADD R61, R99, 0x79 ;  /* 0x00000079633d7836 */ /* 0x000fe40000000000 */
[----:B------:R-:W-:Y:S01]  /*e070*/  FFMA.FTZ R88, R113, UR6, R88 ;  /* 0x0000000671587c23 */ /* 0x000fe20008010058 */
[-C--:B------:R-:W-:Y:S02]  /*e080*/  I2FP.F32.S32 R113, R115.reuse ;  /* 0x0000007300717245 */ /* 0x080fe40000201400 */
[----:B------:R-:W-:Y:S01]  /*e090*/  I2FP.F32.S32 R60, R115 ;  /* 0x00000073003c7245 */ /* 0x000fe20000201400 */
[----:B------:R-:W2:Y:S01]  /*e0a0*/  MUFU.TANH R104, R104 ;  /* 0x0000006800687308 */ /* 0x000ea20000002400 */
[----:B------:R-:W-:Y:S01]  /*e0b0*/  I2FP.F32.S32 R146, R61 ;  /* 0x0000003d00927245 */ /* 0x000fe20000201400 */
[----:B------:R-:W-:Y:S01]  /*e0c0*/  FFMA.FTZ R8, R113, UR6, R8 ;  /* 0x0000000671087c23 */ /* 0x000fe20008010008 */
[----:B------:R-:W-:Y:S01]  /*e0d0*/  ISETP.GE.AND P5, PT, R115, R130, PT ;  /* 0x000000827300720c */ /* 0x000fe20003fa6270 */
[----:B------:R-:W-:Y:S01]  /*e0e0*/  FFMA.FTZ R65, R60, UR6, R65 ;  /* 0x000000063c417c23 */ /* 0x000fe20008010041 */
[----:B------:R-:W-:Y:S01]  /*e0f0*/  FSEL R237, R237, -INF , !P2 ;  /* 0xff800000eded7808 */ /* 0x000fe20005000000 */
[----:B------:R-:W-:Y:S01]  /*e100*/  FFMA.FTZ R146, R146, UR6, R45 ;  /* 0x0000000692927c23 */ /* 0x000fe2000801002d */
[----:B------:R-:W-:Y:S01]  /*e110*/  VIADD R45, R99, 0x80 ;  /* 0x00000080632d7836 */ /* 0x000fe20000000000 */
[----:B------:R-:W-:Y:S01]  /*e120*/  FSEL R180, R8, -INF , !P5 ;  /* 0xff80000008b47808 */ /* 0x000fe20006800000 */
[----:B------:R-:W-:Y:S01]  /*e130*/  MUFU.TANH R126, R126 ;  /* 0x0000007e007e7308 */ /* 0x000fe20000002400 */
[----:B------:R-:W-:-:S02]  /*e140*/  FSEL R190, R62, -INF , !P0 ;  /* 0xff8000003ebe7808 */ /* 0x000fc40004000000 */
[-C--:B------:R-:W-:Y:S02]  /*e150*/  I2FP.F32.S32 R60, R45.reuse ;  /* 0x0000002d003c7245 */ /* 0x080fe40000201400 */
[C---:B------:R-:W-:Y:S02]  /*e160*/  ISETP.GE.AND P2, PT, R45.reuse, R130, PT ;  /* 0x000000822d00720c */ /* 0x040fe40003f46270 */
[-C--:B------:R-:W-:Y:S01]  /*e170*/  ISETP.GE.AND P5, PT, R45, R128.reuse, PT ;  /* 0x000000802d00720c */ /* 0x080fe20003fa6270 */
[----:B------:R-:W-:Y:S01]  /*e180*/  FFMA.FTZ R49, R60, UR6, R49 ;  /* 0x000000063c317c23 */ /* 0x000fe20008010031 */
[----:B------:R-:W-:Y:S01]  /*e190*/  I2FP.F32.S32 R45, R45 ;  /* 0x0000002d002d7245 */ /* 0x000fe20000201400 */
[----:B------:R-:W2:Y:S01]  /*e1a0*/  MUFU.TANH R111, R111 ;  /* 0x0000006f006f7308 */ /* 0x000ea20000002400 */
[----:B------:R-:W-:Y:S02]  /*e1b0*/  ISETP.GE.AND P0, PT, R115, R128, PT ;  /* 0x000000807300720c */ /* 0x000fe40003f06270 */
[----:B------:R-:W-:Y:S01]  /*e1c0*/  FSEL R239, R88, -INF , !P4 ;  /* 0xff80000058ef7808 */ /* 0x000fe20006000000 */
[----:B---3--:R-:W-:Y:S01]  /*e1d0*/  FFMA.FTZ R102, R45, UR6, R102 ;  /* 0x000000062d667c23 */ /* 0x008fe20008010066 */
[----:B------:R-:W-:-:S02]  /*e1e0*/  FSEL R186, R63, -INF , !P1 ;  /* 0xff8000003fba7808 */ /* 0x000fc40004800000 */
[-C--:B------:R-:W-:Y:S01]  /*e1f0*/  I2FP.F32.S32 R115, R93.reuse ;  /* 0x0000005d00737245 */ /* 0x080fe20000201400 */
[----:B------:R-:W-:Y:S01]  /*e200*/  MUFU.TANH R105, R105 ;  /* 0x0000006900697308 */ /* 0x000fe20000002400 */
[C---:B------:R-:W-:Y:S02]  /*e210*/  ISETP.GE.AND P4, PT, R93.reuse, R130, PT ;  /* 0x000000825d00720c */ /* 0x040fe40003f86270 */
[----:B------:R-:W-:Y:S01]  /*e220*/  ISETP.GE.AND P1, PT, R93, R128, PT ;  /* 0x000000805d00720c */ /* 0x000fe20003f26270 */
[----:B------:R-:W-:Y:S01]  /*e230*/  FFMA.FTZ R52, R115, UR6, R52 ;  /* 0x0000000673347c23 */ /* 0x000fe20008010034 */
[----:B------:R-:W-:Y:S02]  /*e240*/  I2FP.F32.S32 R93, R93 ;  /* 0x0000005d005d7245 */ /* 0x000fe40000201400 */
[----:B------:R-:W-:Y:S01]  /*e250*/  LOP3.LUT R45, R10, 0x6, RZ, 0xc0, !PT ;  /* 0x000000060a2d7812 */ /* 0x000fe200078ec0ff */
[----:B------:R-:W-:Y:S01]  /*e260*/  MUFU.TANH R107, R107 ;  /* 0x0000006b006b7308 */ /* 0x000fe20000002400 */
[----:B------:R-:W-:Y:S01]  /*e270*/  FSEL R191, R89, -INF , !P3 ;  /* 0xff80000059bf7808 */ /* 0x000fe20005800000 */
[----:B------:R-:W-:Y:S01]  /*e280*/  FFMA.FTZ R54, R93, UR6, R54 ;  /* 0x000000065d367c23 */ /* 0x000fe20008010036 */
[----:B------:R-:W-:Y:S01]  /*e290*/  FSEL R184, R184, -INF , !P6 ;  /* 0xff800000b8b87808 */ /* 0x000fe20007000000 */
[----:B------:R-:W-:Y:S01]  /*e2a0*/  VIADD R45, R45, UR4 ;  /* 0x000000042d2d7c36 */ /* 0x000fe20008000000 */
[----:B------:R-:W-:-:S02]  /*e2b0*/  ISETP.GE.AND P3, PT, R61, R130, PT ;  /* 0x000000823d00720c */ /* 0x000fc40003f66270 */
[----:B------:R-:W-:Y:S01]  /*e2c0*/  ISETP.GE.AND P6, PT, R61, R128, PT ;  /* 0x000000803d00720c */ /* 0x000fe20003fc6270 */
[----:B------:R-:W-:Y:S01]  /*e2d0*/  MUFU.TANH R103, R103 ;  /* 0x0000006700677308 */ /* 0x000fe20000002400 */
[----:B------:R-:W-:Y:S01]  /*e2e0*/  I2FP.F32.S32 R62, R61 ;  /* 0x0000003d003e7245 */ /* 0x000fe20000201400 */
[----:B------:R-:W-:Y:S01]  /*e2f0*/  VIADD R61, R99, 0x81 ;  /* 0x00000081633d7836 */ /* 0x000fe20000000000 */
[----:B------:R-:W-:Y:S01]  /*e300*/  FSEL R207, R65, -INF , !P0 ;  /* 0xff80000041cf7808 */ /* 0x000fe20004000000 */
[----:B------:R-:W-:Y:S01]  /*e310*/  VIADD R65, R45, 0x88 ;  /* 0x000000882d417836 */ /* 0x000fe20000000000 */
[----:B------:R-:W-:Y:S01]  /*e320*/  FSEL R172, R52, -INF , !P4 ;  /* 0xff80000034ac7808 */ /* 0x000fe20006000000 */
[----:B------:R-:W-:Y:S01]  /*e330*/  FFMA.FTZ R57, R62, UR6, R57 ;  /* 0x000000063e397c23 */ /* 0x000fe20008010039 */
[----:B------:R-:W-:Y:S01]  /*e340*/  FSEL R235, R54, -INF , !P1 ;  /* 0xff80000036eb7808 */ /* 0x000fe20004800000 */
[----:B------:R-:W3:Y:S01]  /*e350*/  MUFU.TANH R109, R109 ;  /* 0x0000006d006d7308 */ /* 0x000ee20000002400 */
[----:B------:R-:W-:Y:S01]  /*e360*/  ISETP.GE.AND P0, PT, R99, R130, PT ;  /* 0x000000826300720c */ /* 0x000fe20003f06270 */
[----:B------:R-:W-:Y:S01]  /*e370*/  VIADD R63, R45, 0x89 ;  /* 0x000000892d3f7836 */ /* 0x000fe20000000000 */
[----:B------:R-:W-:-:S02]  /*e380*/  I2FP.F32.S32 R60, R61 ;  /* 0x0000003d003c7245 */ /* 0x000fc40000201400 */
[C---:B------:R-:W-:Y:S02]  /*e390*/  ISETP.GE.AND P4, PT, R61.reuse, R130, PT ;  /* 0x000000823d00720c */ /* 0x040fe40003f86270 */
[----:B------:R-:W-:Y:S01]  /*e3a0*/  ISETP.GE.AND P1, PT, R61, R128, PT ;  /* 0x000000803d00720c */ /* 0x000fe20003f26270 */
[----:B----4-:R-:W-:Y:S01]  /*e3b0*/  FFMA.FTZ R95, R60, UR6, R95 ;  /* 0x000000063c5f7c23 */ /* 0x010fe2000801005f */
[----:B------:R-:W-:Y:S01]  /*e3c0*/  I2FP.F32.S32 R99, R99 ;  /* 0x0000006300637245 */ /* 0x000fe20000201400 */
[----:B------:R-:W-:Y:S01]  /*e3d0*/  MUFU.TANH R106, R106 ;  /* 0x0000006a006a7308 */ /* 0x000fe20000002400 */
[----:B------:R-:W-:Y:S02]  /*e3e0*/  I2FP.F32.S32 R61, R61 ;  /* 0x0000003d003d7245 */ /* 0x000fe40000201400 */
[----:B------:R-:W-:Y:S01]  /*e3f0*/  FSEL R213, R57, -INF , !P6 ;  /* 0xff80000039d57808 */ /* 0x000fe20007000000 */
[----:B------:R-:W-:Y:S01]  /*e400*/  FFMA.FTZ R92, R99, UR6, R138 ;  /* 0x00000006635c7c23 */ /* 0x000fe2000801008a */
[----:B------:R-:W-:Y:S01]  /*e410*/  I2FP.F32.S32 R57, R65 ;  /* 0x0000004100397245 */ /* 0x000fe20000201400 */
[----:B-1----:R-:W-:Y:S01]  /*e420*/  FFMA.FTZ R98, R61, UR6, R98 ;  /* 0x000000063d627c23 */ /* 0x002fe20008010062 */
[----:B------:R-:W-:Y:S01]  /*e430*/  VIADD R61, R45, 0x90 ;  /* 0x000000902d3d7836 */ /* 0x000fe20000000000 */
[----:B------:R-:W-:Y:S01]  /*e440*/  FSEL R146, R146, -INF , !P3 ;  /* 0xff80000092927808 */ /* 0x000fe20005800000 */
[----:B------:R-:W1:Y:S01]  /*e450*/  MUFU.TANH R101, R101 ;  /* 0x0000006500657308 */ /* 0x000e620000002400 */
[----:B------:R-:W-:Y:S01]  /*e460*/  FSEL R92, R92, -INF , !P0 ;  /* 0xff8000005c5c7808 */ /* 0x000fe20004000000 */
[----:B------:R-:W-:Y:S01]  /*e470*/  FFMA.FTZ R12, R57, UR6, R12 ;  /* 0x00000006390c7c23 */ /* 0x000fe2000801000c */
[----:B------:R-:W-:Y:S01]  /*e480*/  FSEL R136, R95, -INF , !P4 ;  /* 0xff8000005f887808 */ /* 0x000fe20006000000 */
[----:B--2---:R-:W-:Y:S01]  /*e490*/  FFMA.FTZ R104, R57, UR6, R104 ;  /* 0x0000000639687c23 */ /* 0x004fe20008010068 */
[-C--:B------:R-:W-:Y:S01]  /*e4a0*/  ISETP.GE.AND P3, PT, R65, R130.reuse, PT ;  /* 0x000000824100720c */ /* 0x080fe20003f66270 */
[----:B------:R-:W-:Y:S01]  /*e4b0*/  VIADD R57, R45, 0x91 ;  /* 0x000000912d397836 */ /* 0x000fe20000000000 */
[C---:B------:R-:W-:Y:S01]  /*e4c0*/  ISETP.GE.AND P0, PT, R61.reuse, R130, PT ;  /* 0x000000823d00720c */ /* 0x040fe20003f06270 */
[----:B------:R-:W-:Y:S01]  /*e4d0*/  MUFU.TANH R97, R97 ;  /* 0x0000006100617308 */ /* 0x000fe20000002400 */
[----:B------:R-:W-:-:S02]  /*e4e0*/  ISETP.GE.AND P4, PT, R61, R128, PT ;  /* 0x000000803d00720c */ /* 0x000fc40003f86270 */
[----:B------:R-:W-:Y:S01]  /*e4f0*/  I2FP.F32.S32 R54, R61 ;  /* 0x0000003d00367245 */ /* 0x000fe20000201400 */
[----:B------:R-:W-:Y:S01]  /*e500*/  VIADD R61, R45, 0x98 ;  /* 0x000000982d3d7836 */ /* 0x000fe20000000000 */
[----:B------:R-:W-:Y:S02]  /*e510*/  FSEL R223, R98, -INF , !P1 ;  /* 0xff80000062df7808 */ /* 0x000fe40004800000 */
[----:B------:R-:W-:Y:S01]  /*e520*/  FSEL R134, R12, -INF , !P3 ;  /* 0xff8000000c867808 */ /* 0x000fe20005800000 */
[C---:B------:R-:W-:Y:S01]  /*e530*/  FFMA.FTZ R111, R54.reuse, UR6, R111 ;  /* 0x00000006366f7c23 */ /* 0x040fe2000801006f */
[----:B------:R-:W-:Y:S01]  /*e540*/  I2FP.F32.S32 R52, R63 ;  /* 0x0000003f00347245 */ /* 0x000fe20000201400 */
[----:B---3--:R-:W-:Y:S01]  /*e550*/  FFMA.FTZ R109, R54, UR6, R109 ;  /* 0x00000006366d7c23 */ /* 0x008fe2000801006d */
[C---:B------:R-:W-:Y:S01]  /*e560*/  ISETP.GE.AND P1, PT, R57.reuse, R130, PT ;  /* 0x000000823900720c */ /* 0x040fe20003f26270 */
[----:B------:R-:W-:Y:S01]  /*e570*/  MUFU.TANH R96, R96 ;  /* 0x0000006000607308 */ /* 0x000fe20000002400 */
[----:B------:R-:W-:Y:S01]  /*e580*/  ISETP.GE.AND P3, PT, R57, R128, PT ;  /* 0x000000803900720c */ /* 0x000fe20003f66270 */
[C---:B------:R-:W-:Y:S01]  /*e590*/  FFMA.FTZ R227, R52.reuse, UR6, R126 ;  /* 0x0000000634e37c23 */ /* 0x040fe2000801007e */
[----:B------:R-:W-:Y:S01]  /*e5a0*/  I2FP.F32.S32 R57, R57 ;  /* 0x0000003900397245 */ /* 0x000fe20000201400 */
[----:B------:R-:W-:Y:S01]  /*e5b0*/  FFMA.FTZ R105, R52, UR6, R105 ;  /* 0x0000000634697c23 */ /* 0x000fe20008010069 */
[----:B------:R-:W-:-:S02]  /*e5c0*/  I2FP.F32.S32 R12, R61 ;  /* 0x0000003d000c7245 */ /* 0x000fc40000201400 */
[-C--:B------:R-:W-:Y:S01]  /*e5d0*/  ISETP.GE.AND P6, PT, R65, R128.reuse, PT ;  /* 0x000000804100720c */ /* 0x080fe20003fc6270 */
[----:B------:R-:W-:Y:S01]  /*e5e0*/  FFMA.FTZ R14, R57, UR6, R14 ;  /* 0x00000006390e7c23 */ /* 0x000fe2000801000e */
[----:B------:R-:W-:Y:S01]  /*e5f0*/  FSEL R138, R49, -INF , !P2 ;  /* 0xff800000318a7808 */ /* 0x000fe20005000000 */
[----:B------:R-:W-:Y:S01]  /*e600*/  VIADD R49, R45, 0x99 ;  /* 0x000000992d317836 */ /* 0x000fe20000000000 */
[----:B------:R-:W-:Y:S01]  /*e610*/  FSEL R233, R102, -INF , !P5 ;  /* 0xff80000066e97808 */ /* 0x000fe20006800000 */
[----:B------:R-:W-:Y:S01]  /*e620*/  FFMA.FTZ R107, R57, UR6, R107 ;  /* 0x00000006396b7c23 */ /* 0x000fe2000801006b */
[----:B------:R-:W-:Y:S01]  /*e630*/  ISETP.GE.AND P5, PT, R63, R128, PT ;  /* 0x000000803f00720c */ /* 0x000fe20003fa6270 */
[----:B------:R-:W-:Y:S01]  /*e640*/  FFMA.FTZ R103, R12, UR6, R103 ;  /* 0x000000060c677c23 */ /* 0x000fe20008010067 */
[----:B------:R-:W-:Y:S01]  /*e650*/  FSEL R231, R104, -INF , !P6 ;  /* 0xff80000068e77808 */ /* 0x000fe20007000000 */
[----:B------:R-:W-:Y:S01]  /*e660*/  VIADD R57, R45, 0xa1 ;  /* 0x000000a12d397836 */ /* 0x000fe20000000000 */
[-C--:B------:R-:W-:Y:S01]  /*e670*/  ISETP.GE.AND P2, PT, R63, R130.reuse, PT ;  /* 0x000000823f00720c */ /* 0x080fe20003f46270 */
[----:B-1----:R-:W-:Y:S01]  /*e680*/  FFMA.FTZ R101, R12, UR6, R101 ;  /* 0x000000060c657c23 */ /* 0x002fe20008010065 */
[----:B------:R-:W-:Y:S01]  /*e690*/  ISETP.GE.AND P6, PT, R61, R130, PT ;  /* 0x000000823d00720c */ /* 0x000fe20003fc6270 */
[----:B------:R-:W-:Y:S01]  /*e6a0*/  MUFU.TANH R94, R94 ;  /* 0x0000005e005e7308 */ /* 0x000fe20000002400 */
[----:B------:R-:W-:Y:S01]  /*e6b0*/  FSEL R227, R227, -INF , !P5 ;  /* 0xff800000e3e37808 */ /* 0x000fe20006800000 */
[----:B------:R-:W-:Y:S01]  /*e6c0*/  VIADD R63, R45, 0xc1 ;  /* 0x000000c12d3f7836 */ /* 0x000fe20000000000 */
[----:B------:R-:W-:-:S02]  /*e6d0*/  FSEL R124, R111, -INF , !P0 ;  /* 0xff8000006f7c7808 */ /* 0x000fc40004000000 */
[----:B------:R-:W-:Y:S02]  /*e6e0*/  FSEL R126, R105, -INF , !P2 ;  /* 0xff800000697e7808 */ /* 0x000fe40005000000 */
[C---:B------:R-:W-:Y:S01]  /*e6f0*/  ISETP.GE.AND P5, PT, R49.reuse, R130, PT ;  /* 0x000000823100720c */ /* 0x040fe20003fa6270 */
[----:B------:R-:W1:Y:S01]  /*e700*/  MUFU.TANH R87, R87 ;  /* 0x0000005700577308 */ /* 0x000e620000002400 */
[-C--:B------:R-:W-:Y:S02]  /*e710*/  ISETP.GE.AND P0, PT, R49, R128.reuse, PT ;  /* 0x000000803100720c */ /* 0x080fe40003f06270 */
[----:B------:R-:W-:Y:S02]  /*e720*/  FSEL R225, R107, -INF , !P3 ;  /* 0xff8000006be17808 */ /* 0x000fe40005800000 */
[----:B------:R-:W-:Y:S02]  /*e730*/  FSEL R110, R103, -INF , !P6 ;  /* 0xff800000676e7808 */ /* 0x000fe40007000000 */
[----:B------:R-:W-:Y:S01]  /*e740*/  ISETP.GE.AND P2, PT, R61, R128, PT ;  /* 0x000000803d00720c */ /* 0x000fe20003f46270 */
[----:B------:R-:W-:Y:S01]  /*e750*/  VIADD R61, R45, 0xa0 ;  /* 0x000000a02d3d7836 */ /* 0x000fe20000000000 */
[----:B------:R-:W-:Y:S01]  /*e760*/  I2FP.F32.S32 R49, R49 ;  /* 0x0000003100317245 */ /* 0x000fe20000201400 */
[----:B------:R-:W2:Y:S01]  /*e770*/  MUFU.TANH R91, R91 ;  /* 0x0000005b005b7308 */ /* 0x000ea20000002400 */
[----:B------:R-:W-:-:S02]  /*e780*/  ISETP.GE.AND P3, PT, R57, R130, PT ;  /* 0x000000823900720c */ /* 0x000fc40003f66270 */
[----:B------:R-:W-:Y:S01]  /*e790*/  ISETP.GE.AND P6, PT, R57, R128, PT ;  /* 0x000000803900720c */ /* 0x000fe20003fc6270 */
[C---:B------:R-:W-:Y:S01]  /*e7a0*/  FFMA.FTZ R106, R49.reuse, UR6, R106 ;  /* 0x00000006316a7c23 */ /* 0x040fe2000801006a */
[----:B------:R-:W-:Y:S01]  /*e7b0*/  I2FP.F32.S32 R57, R57 ;  /* 0x0000003900397245 */ /* 0x000fe20000201400 */
[----:B------:R-:W-:Y:S01]  /*e7c0*/  FFMA.FTZ R217, R49, UR6, R48 ;  /* 0x0000000631d97c23 */ /* 0x000fe20008010030 */
[----:B------:R-:W-:Y:S01]  /*e7d0*/  FSEL R229, R109, -INF , !P4 ;  /* 0xff8000006de57808 */ /* 0x000fe20006000000 */
[----:B------:R-:W-:Y:S01]  /*e7e0*/  VIADD R49, R45, 0xa8 ;  /* 0x000000a82d317836 */ /* 0x000fe20000000000 */
[----:B------:R-:W-:Y:S01]  /*e7f0*/  FSEL R114, R14, -INF , !P1 ;  /* 0xff8000000e727808 */ /* 0x000fe20004800000 */
[----:B------:R-:W-:Y:S01]  /*e800*/  FFMA.FTZ R50, R57, UR6, R50 ;  /* 0x0000000639327c23 */ /* 0x000fe20008010032 */
[----:B------:R-:W-:Y:S01]  /*e810*/  ISETP.GE.AND P4, PT, R61, R130, PT ;  /* 0x000000823d00720c */ /* 0x000fe20003f86270 */
[----:B------:R-:W-:Y:S01]  /*e820*/  FFMA.FTZ R129, R57, UR6, R129 ;  /* 0x0000000639817c23 */ /* 0x000fe20008010081 */
[----:B------:R-:W-:Y:S01]  /*e830*/  ISETP.GE.AND P1, PT, R61, R128, PT ;  /* 0x000000803d00720c */ /* 0x000fe20003f26270 */
[C---:B------:R-:W-:Y:S01]  /*e840*/  VIADD R57, R45.reuse, 0xb0 ;  /* 0x000000b02d397836 */ /* 0x040fe20000000000 */
[----:B------:R-:W-:Y:S01]  /*e850*/  I2FP.F32.S32 R12, R61 ;  /* 0x0000003d000c7245 */ /* 0x000fe20000201400 */
[----:B------:R-:W-:Y:S01]  /*e860*/  VIADD R61, R45, 0xa9 ;  /* 0x000000a92d3d7836 */ /* 0x000fe20000000000 */
[----:B------:R-:W-:Y:S01]  /*e870*/  FSEL R219, R101, -INF , !P2 ;  /* 0xff80000065db7808 */ /* 0x000fe20005000000 */
[----:B------:R3:W-:Y:S01]  /*e880*/  MUFU.TANH R0, R70 ;  /* 0x0000004600007308 */ /* 0x0007e20000002400 */
[----:B------:R-:W-:Y:S01]  /*e890*/  FSEL R108, R106, -INF , !P5 ;  /* 0xff8000006a6c7808 */ /* 0x000fe20006800000 */
[C---:B------:R-:W-:Y:S01]  /*e8a0*/  FFMA.FTZ R102, R12.reuse, UR6, R3 ;  /* 0x000000060c667c23 */ /* 0x040fe20008010003 */
[C---:B------:R-:W-:Y:S01]  /*e8b0*/  ISETP.GE.AND P2, PT, R49.reuse, R130, PT ;  /* 0x000000823100720c */ /* 0x040fe20003f46270 */
[----:B------:R-:W-:Y:S01]  /*e8c0*/  FFMA.FTZ R51, R12, UR6, R51 ;  /* 0x000000060c337c23 */ /* 0x000fe20008010033 */
[----:B------:R-:W-:-:S02]  /*e8d0*/  ISETP.GE.AND P5, PT, R49, R128, PT ;  /* 0x000000803100720c */ /* 0x000fc40003fa6270 */
[----:B------:R-:W-:Y:S01]  /*e8e0*/  I2FP.F32.S32 R49, R49 ;  /* 0x0000003100317245 */ /* 0x000fe20000201400 */
[----:B------:R4:W-:Y:S01]  /*e8f0*/  MUFU.TANH R8, R66 ;  /* 0x0000004200087308 */ /* 0x0009e20000002400 */
[----:B------:R-:W-:Y:S02]  /*e900*/  I2FP.F32.S32 R12, R61 ;  /* 0x0000003d000c7245 */ /* 0x000fe40000201400 */
[----:B------:R-:W-:Y:S01]  /*e910*/  I2FP.F32.S32 R14, R57 ;  /* 0x00000039000e7245 */ /* 0x000fe20000201400 */
[----:B------:R-:W-:Y:S01]  /*e920*/  FFMA.FTZ R139, R49, UR6, R139 ;  /* 0x00000006318b7c23 */ /* 0x000fe2000801008b */
[----:B------:R-:W-:Y:S01]  /*e930*/  FSEL R217, R217, -INF , !P0 ;  /* 0xff800000d9d97808 */ /* 0x000fe20004000000 */
[----:B------:R-:W-:Y:S01]  /*e940*/  FFMA.FTZ R62, R12, UR6, R127 ;  /* 0x000000060c3e7c23 */ /* 0x000fe2000801007f */
[----:B------:R-:W-:Y:S01]  /*e950*/  FSEL R102, R102, -INF , !P4 ;  /* 0xff80000066667808 */ /* 0x000fe20006000000 */
[----:B------:R-:W-:Y:S01]  /*e960*/  MUFU.TANH R85, R85 ;  /* 0x0000005500557308 */ /* 0x000fe20000002400 */
[----:B------:R-:W-:Y:S01]  /*e970*/  FSEL R215, R51, -INF , !P1 ;  /* 0xff80000033d77808 */ /* 0x000fe20004800000 */
[----:B------:R-:W-:Y:S01]  /*e980*/  FFMA.FTZ R135, R12, UR6, R135 ;  /* 0x000000060c877c23 */ /* 0x000fe20008010087 */
[----:B---3--:R-:W-:Y:S01]  /*e990*/  FSEL R70, R50, -INF , !P3 ;  /* 0xff80000032467808 */ /* 0x008fe20005800000 */
[----:B------:R-:W-:Y:S01]  /*e9a0*/  FFMA.FTZ R60, R14, UR6, R137 ;  /* 0x000000060e3c7c23 */ /* 0x000fe20008010089 */
[----:B------:R-:W-:Y:S01]  /*e9b0*/  ISETP.GE.AND P0, PT, R61, R130, PT ;  /* 0x000000823d00720c */ /* 0x000fe20003f06270 */
[----:B------:R-:W-:Y:S01]  /*e9c0*/  VIADD R51, R45, 0xc0 ;  /* 0x000000c02d337836 */ /* 0x000fe20000000000 */
[----:B------:R-:W-:Y:S01]  /*e9d0*/  ISETP.GE.AND P4, PT, R61, R128, PT ;  /* 0x000000803d00720c */ /* 0x000fe20003f86270 */
[----:B------:R-:W-:-:S02]  /*e9e0*/  VIADD R61, R45, 0xb9 ;  /* 0x000000b92d3d7836 */ /* 0x000fc40000000000 */
[----:B----4-:R-:W-:Y:S01]  /*e9f0*/  FFMA.FTZ R66, R49, UR6, R132 ;  /* 0x0000000631427c23 */ /* 0x010fe20008010084 */
[----:B------:R-:W-:Y:S01]  /*ea00*/  ISETP.GE.AND P1, PT, R57, R130, PT ;  /* 0x000000823900720c */ /* 0x000fe20003f26270 */
[----:B------:R-:W-:Y:S01]  /*ea10*/  VIADD R49, R45, 0xb1 ;  /* 0x000000b12d317836 */ /* 0x000fe20000000000 */
[----:B------:R-:W-:Y:S01]  /*ea20*/  ISETP.GE.AND P3, PT, R57, R128, PT ;  /* 0x000000803900720c */ /* 0x000fe20003f66270 */
[----:B------:R-:W-:Y:S01]  /*ea30*/  VIADD R57, R45, 0xb8 ;  /* 0x000000b82d397836 */ /* 0x000fe20000000000 */
[----:B------:R-:W3:Y:S01]  /*ea40*/  MUFU.TANH R83, R83 ;  /* 0x0000005300537308 */ /* 0x000ee20000002400 */
[----:B------:R-:W-:Y:S01]  /*ea50*/  FSEL R187, R139, -INF , !P5 ;  /* 0xff8000008bbb7808 */ /* 0x000fe20006800000 */
[----:B------:R-:W-:Y:S01]  /*ea60*/  FFMA.FTZ R112, R14, UR6, R112 ;  /* 0x000000060e707c23 */ /* 0x000fe20008010070 */
[----:B------:R-:W-:Y:S02]  /*ea70*/  FSEL R62, R62, -INF , !P0 ;  /* 0xff8000003e3e7808 */ /* 0x000fe40004000000 */
[----:B------:R-:W-:-:S02]  /*ea80*/  FSEL R179, R135, -INF , !P4 ;  /* 0xff80000087b37808 */ /* 0x000fc40006000000 */
[----:B------:R-:W-:Y:S01]  /*ea90*/  FSEL R60, R60, -INF , !P1 ;  /* 0xff8000003c3c7808 */ /* 0x000fe20004800000 */
[----:B------:R4:W-:Y:S01]  /*eaa0*/  MUFU.TANH R3, R42 ;  /* 0x0000002a00037308 */ /* 0x0009e20000002400 */
[C---:B------:R-:W-:Y:S02]  /*eab0*/  ISETP.GE.AND P5, PT, R57.reuse, R130, PT ;  /* 0x000000823900720c */ /* 0x040fe40003fa6270 */
[----:B------:R-:W-:Y:S02]  /*eac0*/  ISETP.GE.AND P0, PT, R57, R128, PT ;  /* 0x000000803900720c */ /* 0x000fe40003f06270 */
[C---:B------:R-:W-:Y:S02]  /*ead0*/  ISETP.GE.AND P4, PT, R61.reuse, R130, PT ;  /* 0x000000823d00720c */ /* 0x040fe40003f86270 */
[----:B------:R-:W-:Y:S01]  /*eae0*/  ISETP.GE.AND P1, PT, R61, R128, PT ;  /* 0x000000803d00720c */ /* 0x000fe20003f26270 */
[----:B------:R-:W-:Y:S01]  /*eaf0*/  MUFU.TANH R75, R75 ;  /* 0x0000004b004b7308 */ /* 0x000fe20000002400 */
[----:B------:R-:W-:-:S02]  /*eb00*/  I2FP.F32.S32 R57, R57 ;  /* 0x0000003900397245 */ /* 0x000fc40000201400 */
[----:B------:R-:W-:Y:S02]  /*eb10*/  I2FP.F32.S32 R61, R61 ;  /* 0x0000003d003d7245 */ /* 0x000fe40000201400 */
[----:B------:R-:W-:Y:S01]  /*eb20*/  FSEL R201, R129, -INF , !P6 ;  /* 0xff80000081c97808 */ /* 0x000fe20007000000 */
[----:B-1----:R-:W-:Y:S01]  /*eb30*/  FFMA.FTZ R87, R57, UR6, R87 ;  /* 0x0000000639577c23 */ /* 0x002fe20008010057 */
[----:B------:R-:W-:Y:S01]  /*eb40*/  FSEL R66, R66, -INF , !P2 ;  /* 0xff80000042427808 */ /* 0x000fe20005000000 */
[----:B------:R-:W1:Y:S01]  /*eb50*/  MUFU.TANH R73, R73 ;  /* 0x0000004900497308 */ /* 0x000e620000002400 */
[----:B----4-:R-:W-:Y:S01]  /*eb60*/  I2FP.F32.S32 R42, R49 ;  /* 0x00000031002a7245 */ /* 0x010fe20000201400 */
[----:B--2---:R-:W-:Y:S01]  /*eb70*/  FFMA.FTZ R91, R61, UR6, R91 ;  /* 0x000000063d5b7c23 */ /* 0x004fe2000801005b */
[C---:B------:R-:W-:Y:S02]  /*eb80*/  ISETP.GE.AND P6, PT, R49.reuse, R130, PT ;  /* 0x000000823100720c */ /* 0x040fe40003fc6270 */
[----:B------:R-:W-:Y:S01]  /*eb90*/  ISETP.GE.AND P2, PT, R49, R128, PT ;  /* 0x000000803100720c */ /* 0x000fe20003f46270 */
[----:B------:R-:W-:Y:S01]  /*eba0*/  FFMA.FTZ R140, R42, UR6, R140 ;  /* 0x000000062a8c7c23 */ /* 0x000fe2000801008c */
[----:B------:R-:W-:Y:S01]  /*ebb0*/  I2FP.F32.S32 R12, R51 ;  /* 0x00000033000c7245 */ /* 0x000fe20000201400 */
[----:B------:R-:W-:Y:S01]  /*ebc0*/  MUFU.TANH R81, R81 ;  /* 0x0000005100517308 */ /* 0x000fe20000002400 */
[----:B------:R-:W-:-:S02]  /*ebd0*/  FSEL R169, R112, -INF , !P3 ;  /* 0xff80000070a97808 */ /* 0x000fc40005800000 */
[-C--:B------:R-:W-:Y:S01]  /*ebe0*/  ISETP.GE.AND P3, PT, R51, R130.reuse, PT ;  /* 0x000000823300720c */ /* 0x080fe20003f66270 */
[----:B---3--:R-:W-:Y:S01]  /*ebf0*/  FFMA.FTZ R83, R12, UR6, R83 ;  /* 0x000000060c537c23 */ /* 0x008fe20008010053 */
[----:B------:R-:W-:Y:S02]  /*ec00*/  FSEL R147, R140, -INF , !P2 ;  /* 0xff8000008c937808 */ /* 0x000fe40005000000 */
[----:B------:R-:W-:Y:S01]  /*ec10*/  FSEL R135, R87, -INF , !P0 ;  /* 0xff80000057877808 */ /* 0x000fe20004000000 */
[----:B------:R-:W-:Y:S01]  /*ec20*/  MUFU.TANH R79, R79 ;  /* 0x0000004f004f7308 */ /* 0x000fe20000002400 */
[----:B------:R-:W-:Y:S02]  /*ec30*/  ISETP.GE.AND P2, PT, R63, R130, PT ;  /* 0x000000823f00720c */ /* 0x000fe40003f46270 */
[----:B------:R-:W-:-:S05]  /*ec40*/  FSEL R127, R91, -INF , !P1 ;  /* 0xff8000005b7f7808 */ /* 0x000fca0004800000 */
[----:B------:R-:W2:Y:S08]  /*ec50*/  MUFU.TANH R77, R77 ;  /* 0x0000004d004d7308 */ /* 0x000eb00000002400 */
[----:B------:R3:W-:Y:S08]  /*ec60*/  MUFU.TANH R10, R56 ;  /* 0x00000038000a7308 */ /* 0x0007f00000002400 */
[----:B------:R4:W-:Y:S08]  /*ec70*/  MUFU.TANH R49, R38 ;  /* 0x0000002600317308 */ /* 0x0009f00000002400 */
[----:B------:R-:W-:Y:S01]  /*ec80*/  MUFU.TANH R48, R43 ;  /* 0x0000002b00307308 */ /* 0x000fe20000002400 */
[----:B---3--:R-:W-:Y:S01]  /*ec90*/  FFMA.FTZ R56, R42, UR6, R97 ;  /* 0x000000062a387c23 */ /* 0x008fe20008010061 */
[----:B------:R-:W-:Y:S01]  /*eca0*/  FFMA.FTZ R42, R57, UR6, R96 ;  /* 0x00000006392a7c23 */ /* 0x000fe20008010060 */
[----:B------:R-:W-:-:S03]  /*ecb0*/  VIADD R57, R45, 0xc9 ;  /* 0x000000c92d397836 */ /* 0x000fc60000000000 */
[----:B------:R-:W-:Y:S02]  /*ecc0*/  FSEL R56, R56, -INF , !P6 ;  /* 0xff80000038387808 */ /* 0x000fe40007000000 */
[----:B------:R-:W-:Y:S01]  /*ecd0*/  MUFU.TANH R69, R69 ;  /* 0x0000004500457308 */ /* 0x000fe20000002400 */
[----:B----4-:R-:W-:Y:S01]  /*ece0*/  FFMA.FTZ R38, R61, UR6, R94 ;  /* 0x000000063d267c23 */ /* 0x010fe2000801005e */
[----:B------:R-:W-:Y:S01]  /*ecf0*/  VIADD R61, R45, 0xc8 ;  /* 0x000000c82d3d7836 */ /* 0x000fe20000000000 */
[----:B------:R-:W-:Y:S02]  /*ed00*/  FSEL R42, R42, -INF , !P5 ;  /* 0xff8000002a2a7808 */ /* 0x000fe40006800000 */
[----:B------:R-:W-:Y:S02]  /*ed10*/  ISETP.GE.AND P5, PT, R63, R128, PT ;  /* 0x000000803f00720c */ /* 0x000fe40003fa6270 */
[----:B------:R-:W-:Y:S01]  /*ed20*/  I2FP.F32.S32 R14, R61 ;  /* 0x0000003d000e7245 */ /* 0x000fe20000201400 */
[----:B------:R-:W3:Y:S01]  /*ed30*/  MUFU.TANH R67, R67 ;  /* 0x0000004300437308 */ /* 0x000ee20000002400 */
[----:B------:R-:W-:-:S02]  /*ed40*/  FSEL R38, R38, -INF , !P4 ;  /* 0xff80000026267808 */ /* 0x000fc40006000000 */
[C---:B------:R-:W-:Y:S01]  /*ed50*/  ISETP.GE.AND P0, PT, R61.reuse, R130, PT ;  /* 0x000000823d00720c */ /* 0x040fe20003f06270 */
[C---:B-1----:R-:W-:Y:S01]  /*ed60*/  FFMA.FTZ R73, R14.reuse, UR6, R73 ;  /* 0x000000060e497c23 */ /* 0x042fe20008010049 */
[----:B------:R-:W-:Y:S01]  /*ed70*/  ISETP.GE.AND P4, PT, R61, R128, PT ;  /* 0x000000803d00720c */ /* 0x000fe20003f86270 */
[----:B------:R-:W-:Y:S01]  /*ed80*/  VIADD R61, R45, 0xd1 ;  /* 0x000000d12d3d7836 */ /* 0x000fe20000000000 */
[----:B------:R-:W-:Y:S01]  /*ed90*/  ISETP.GE.AND P1, PT, R57, R130, PT ;  /* 0x000000823900720c */ /* 0x000fe20003f26270 */
[----:B------:R1:W-:Y:S01]  /*eda0*/  MUFU.TANH R43, R34 ;  /* 0x00000022002b7308 */ /* 0x0003e20000002400 */
[----:B------:R-:W-:Y:S01]  /*edb0*/  ISETP.GE.AND P6, PT, R51, R128, PT ;  /* 0x000000803300720c */ /* 0x000fe20003fc6270 */
[----:B--2---:R-:W-:Y:S01]  /*edc0*/  FFMA.FTZ R77, R14, UR6, R77 ;  /* 0x000000060e4d7c23 */ /* 0x004fe2000801004d */
[----:B------:R-:W-:Y:S02]  /*edd0*/  FSEL R103, R73, -INF , !P4 ;  /* 0xff80000049677808 */ /* 0x000fe40006000000 */
[----:B------:R-:W-:-:S03]  /*ede0*/  FSEL R113, R83, -INF , !P6 ;  /* 0xff80000053717808 */ /* 0x000fc60007000000 */
[----:B------:R2:W-:Y:S08]  /*edf0*/  MUFU.TANH R50, R26 ;  /* 0x0000001a00327308 */ /* 0x0005f00000002400 */
[----:B------:R-:W-:Y:S01]  /*ee00*/  MUFU.TANH R53, R53 ;  /* 0x0000003500357308 */ /* 0x000fe20000002400 */
[----:B-1----:R-:W-:Y:S01]  /*ee10*/  FFMA.FTZ R34, R12, UR6, R85 ;  /* 0x000000060c227c23 */ /* 0x002fe20008010055 */
[----:B------:R-:W-:Y:S01]  /*ee20*/  I2FP.F32.S32 R12, R63 ;  /* 0x0000003f000c7245 */ /* 0x000fe20000201400 */
[----:B------:R-:W-:-:S03]  /*ee30*/  VIADD R63, R45, 0xd0 ;  /* 0x000000d02d3f7836 */ /* 0x000fc60000000000 */
[----:B------:R-:W-:Y:S01]  /*ee40*/  FSEL R34, R34, -INF , !P3 ;  /* 0xff80000022227808 */ /* 0x000fe20005800000 */
[----:B------:R-:W-:Y:S01]  /*ee50*/  FFMA.FTZ R79, R12, UR6, R79 ;  /* 0x000000060c4f7c23 */ /* 0x000fe2000801004f */
[----:B------:R-:W1:Y:S01]  /*ee60*/  MUFU.TANH R71, R71 ;  /* 0x0000004700477308 */ /* 0x000e620000002400 */
[----:B--2---:R-:W-:Y:S02]  /*ee70*/  I2FP.F32.S32 R26, R57 ;  /* 0x00000039001a7245 */ /* 0x004fe40000201400 */
[----:B------:R-:W-:Y:S01]  /*ee80*/  ISETP.GE.AND P3, PT, R57, R128, PT ;  /* 0x000000803900720c */ /* 0x000fe20003f66270 */
[----:B------:R-:W-:Y:S01]  /*ee90*/  VIADD R57, R45, 0xd8 ;  /* 0x000000d82d397836 */ /* 0x000fe20000000000 */
[----:B------:R-:W-:Y:S01]  /*eea0*/  FSEL R109, R79, -INF , !P5 ;  /* 0xff8000004f6d7808 */ /* 0x000fe20006800000 */
[C---:B------:R-:W-:Y:S01]  /*eeb0*/  FFMA.FTZ R75, R26.reuse, UR6, R75 ;  /* 0x000000061a4b7c23 */ /* 0x040fe2000801004b */
[----:B------:R-:W-:Y:S01]  /*eec0*/  FFMA.FTZ R101, R26, UR6, R0 ;  /* 0x000000061a657c23 */ /* 0x000fe20008010000 */
[----:B------:R2:W-:Y:S01]  /*eed0*/  MUFU.TANH R51, R30 ;  /* 0x0000001e00337308 */ /* 0x0005e20000002400 */
[----:B------:R-:W-:-:S02]  /*eee0*/  I2FP.F32.S32 R0, R63 ;  /* 0x0000003f00007245 */ /* 0x000fc40000201400 */
[-C--:B------:R-:W-:Y:S02]  /*eef0*/  ISETP.GE.AND P4, PT, R57, R130.reuse, PT ;  /* 0x000000823900720c */ /* 0x080fe40003f86270 */
[----:B------:R-:W-:Y:S01]  /*ef00*/  FSEL R26, R77, -INF , !P0 ;  /* 0xff8000004d1a7808 */ /* 0x000fe20004000000 */
[C---:B---3--:R-:W-:Y:S01]  /*ef10*/  FFMA.FTZ R67, R0.reuse, UR6, R67 ;  /* 0x0000000600437c23 */ /* 0x048fe20008010043 */
[C---:B------:R-:W-:Y:S01]  /*ef20*/  ISETP.GE.AND P5, PT, R61.reuse, R130, PT ;  /* 0x000000823d00720c */ /* 0x040fe20003fa6270 */
[----:B------:R3:W-:Y:S01]  /*ef30*/  MUFU.TANH R52, R22 ;  /* 0x0000001600347308 */ /* 0x0007e20000002400 */
[----:B------:R-:W-:Y:S01]  /*ef40*/  ISETP.GE.AND P0, PT, R61, R128, PT ;  /* 0x000000803d00720c */ /* 0x000fe20003f06270 */
[----:B-1----:R-:W-:Y:S01]  /*ef50*/  FFMA.FTZ R71, R0, UR6, R71 ;  /* 0x0000000600477c23 */ /* 0x002fe20008010047 */
[----:B------:R-:W-:Y:S02]  /*ef60*/  ISETP.GE.AND P6, PT, R63, R130, PT ;  /* 0x000000823f00720c */ /* 0x000fe40003fc6270 */
[----:B------:R-:W-:-:S03]  /*ef70*/  FSEL R101, R101, -INF , !P3 ;  /* 0xff80000065657808 */ /* 0x000fc60005800000 */
[----:B------:R-:W1:Y:S01]  /*ef80*/  MUFU.TANH R46, R46 ;  /* 0x0000002e002e7308 */ /* 0x000e620000002400 */
[----:B--2---:R-:W-:Y:S01]  /*ef90*/  FFMA.FTZ R30, R12, UR6, R81 ;  /* 0x000000060c1e7c23 */ /* 0x004fe20008010051 */
[----:B------:R-:W-:Y:S01]  /*efa0*/  I2FP.F32.S32 R12, R61 ;  /* 0x0000003d000c7245 */ /* 0x000fe20000201400 */
[----:B------:R-:W-:-:S03]  /*efb0*/  VIADD R61, R45, 0xe0 ;  /* 0x000000e02d3d7836 */ /* 0x000fc60000000000 */
[----:B------:R-:W-:Y:S01]  /*efc0*/  FSEL R30, R30, -INF , !P2 ;  /* 0xff8000001e1e7808 */ /* 0x000fe20005000000 */
[C---:B------:R-:W-:Y:S01]  /*efd0*/  FFMA.FTZ R14, R12.reuse, UR6, R69 ;  /* 0x000000060c0e7c23 */ /* 0x040fe20008010045 */
[----:B------:R-:W2:Y:S01]  /*efe0*/  MUFU.TANH R59, R59 ;  /* 0x0000003b003b7308 */ /* 0x000ea20000002400 */
[----:B---3--:R-:W-:Y:S01]  /*eff0*/  FSEL R22, R75, -INF , !P1 ;  /* 0xff8000004b167808 */ /* 0x008fe20004800000 */
[----:B------:R-:W-:Y:S01]  /*f000*/  FFMA.FTZ R8, R12, UR6, R8 ;  /* 0x000000060c087c23 */ /* 0x000fe20008010008 */
[-C--:B------:R-:W-:Y:S02]  /*f010*/  ISETP.GE.AND P1, PT, R57, R128.reuse, PT ;  /* 0x000000803900720c */ /* 0x080fe40003f26270 */
[----:B------:R-:W-:Y:S02]  /*f020*/  I2FP.F32.S32 R57, R57 ;  /* 0x0000003900397245 */ /* 0x000fe40000201400 */
[----:B------:R-:W-:Y:S01]  /*f030*/  ISETP.GE.AND P2, PT, R63, R128, PT ;  /* 0x000000803f00720c */ /* 0x000fe20003f46270 */
[----:B------:R-:W3:Y:S01]  /*f040*/  MUFU.TANH R47, R47 ;  /* 0x0000002f002f7308 */ /* 0x000ee20000002400 */
[----:B------:R-:W-:-:S02]  /*f050*/  VIADD R63, R45, 0xd9 ;  /* 0x000000d92d3f7836 */ /* 0x000fc40000000000 */
[C---:B------:R-:W-:Y:S01]  /*f060*/  FFMA.FTZ R10, R57.reuse, UR6, R10 ;  /* 0x00000006390a7c23 */ /* 0x040fe2000801000a */
[----:B------:R-:W-:Y:S01]  /*f070*/  FFMA.FTZ R53, R57, UR6, R53 ;  /* 0x0000000639357c23 */ /* 0x000fe20008010035 */
[----:B------:R-:W-:Y:S01]  /*f080*/  VIADD R57, R45, 0xe1 ;  /* 0x000000e12d397836 */ /* 0x000fe20000000000 */
[----:B------:R-:W-:Y:S02]  /*f090*/  FSEL R95, R67, -INF , !P2 ;  /* 0xff800000435f7808 */ /* 0x000fe40005000000 */
[----:B------:R-:W-:Y:S01]  /*f0a0*/  FSEL R14, R14, -INF , !P5 ;  /* 0xff8000000e0e7808 */ /* 0x000fe20006800000 */
[----:B------:R-:W4:Y:S01]  /*f0b0*/  MUFU.TANH R55, R55 ;  /* 0x0000003700377308 */ /* 0x000f220000002400 */
[C---:B------:R-:W-:Y:S02]  /*f0c0*/  ISETP.GE.AND P2, PT, R61.reuse, R130, PT ;  /* 0x000000823d00720c */ /* 0x040fe40003f46270 */
[----:B------:R-:W-:Y:S02]  /*f0d0*/  ISETP.GE.AND P5, PT, R61, R128, PT ;  /* 0x000000803d00720c */ /* 0x000fe40003fa6270 */
[----:B------:R-:W-:-:S02]  /*f0e0*/  I2FP.F32.S32 R61, R61 ;  /* 0x0000003d003d7245 */ /* 0x000fc40000201400 */
[----:B------:R-:W-:Y:S01]  /*f0f0*/  FSEL R93, R8, -INF , !P0 ;  /* 0xff800000085d7808 */ /* 0x000fe20004000000 */
[----:B------:R4:W4:Y:S01]  /*f100*/  MUFU.TANH R0, R18 ;  /* 0x0000001200007308 */ /* 0x0009220000002400 */
[----:B------:R-:W-:Y:S01]  /*f110*/  I2FP.F32.S32 R54, R63 ;  /* 0x0000003f00367245 */ /* 0x000fe20000201400 */
[C---:B-1----:R-:W-:Y:S01]  /*f120*/  FFMA.FTZ R46, R61.reuse, UR6, R46 ;  /* 0x000000063d2e7c23 */ /* 0x042fe2000801002e */
[----:B------:R-:W-:Y:S01]  /*f130*/  I2FP.F32.S32 R8, R57 ;  /* 0x0000003900087245 */ /* 0x000fe20000201400 */
[----:B------:R-:W-:Y:S01]  /*f140*/  FFMA.FTZ R3, R61, UR6, R3 ;  /* 0x000000063d037c23 */ /* 0x000fe20008010003 */
[----:B------:R-:W-:Y:S01]  /*f150*/  FSEL R12, R10, -INF , !P4 ;  /* 0xff8000000a0c7808 */ /* 0x000fe20006000000 */
[----:B--2---:R-:W-:Y:S01]  /*f160*/  FFMA.FTZ R10, R54, UR6, R59 ;  /* 0x00000006360a7c23 */ /* 0x004fe2000801003b */
[C---:B------:R-:W-:Y:S01]  /*f170*/  ISETP.GE.AND P0, PT, R57.reuse, R130, PT ;  /* 0x000000823900720c */ /* 0x040fe20003f06270 */
[----:B---3--:R-:W-:Y:S01]  /*f180*/  FFMA.FTZ R47, R8, UR6, R47 ;  /* 0x00000006082f7c23 */ /* 0x008fe2000801002f */
[----:B------:R-:W-:Y:S01]  /*f190*/  ISETP.GE.AND P4, PT, R57, R128, PT ;  /* 0x000000803900720c */ /* 0x000fe20003f86270 */
[C---:B------:R-:W-:Y:S01]  /*f1a0*/  VIADD R61, R45.reuse, 0xe8 ;  /* 0x000000e82d3d7836 */ /* 0x040fe20000000000 */
[----:B------:R-:W1:Y:S01]  /*f1b0*/  MUFU.TANH R41, R41 ;  /* 0x0000002900297308 */ /* 0x000e620000002400 */
[----:B------:R-:W-:-:S02]  /*f1c0*/  VIADD R59, R45, 0xe9 ;  /* 0x000000e92d3b7836 */ /* 0x000fc40000000000 */
[----:B----4-:R-:W-:Y:S01]  /*f1d0*/  FFMA.FTZ R83, R54, UR6, R55 ;  /* 0x0000000636537c23 */ /* 0x010fe20008010037 */
[----:B------:R-:W-:Y:S02]  /*f1e0*/  VIADD R57, R45, 0xf0 ;  /* 0x000000f02d397836 */ /* 0x000fe40000000000 */
[----:B------:R-:W-:Y:S01]  /*f1f0*/  FFMA.FTZ R48, R8, UR6, R48 ;  /* 0x0000000608307c23 */ /* 0x000fe20008010030 */
[----:B------:R-:W-:Y:S02]  /*f200*/  FSEL R87, R53, -INF , !P1 ;  /* 0xff80000035577808 */ /* 0x000fe40004800000 */
[----:B------:R-:W-:Y:S01]  /*f210*/  FSEL R18, R71, -INF , !P6 ;  /* 0xff80000047127808 */ /* 0x000fe20007000000 */
[----:B------:R2:W-:Y:S01]  /*f220*/  MUFU.TANH R54, R6 ;  /* 0x0000000600367308 */ /* 0x0005e20000002400 */
[----:B------:R-:W-:Y:S02]  /*f230*/  ISETP.GE.AND P6, PT, R63, R128, PT ;  /* 0x000000803f00720c */ /* 0x000fe40003fc6270 */
[----:B------:R-:W-:-:S02]  /*f240*/  I2FP.F32.S32 R88, R61 ;  /* 0x0000003d00587245 */ /* 0x000fc40000201400 */
[----:B------:R-:W-:Y:S02]  /*f250*/  FSEL R8, R46, -INF , !P2 ;  /* 0xff8000002e087808 */ /* 0x000fe40005000000 */
[----:B------:R-:W-:Y:S01]  /*f260*/  FSEL R53, R3, -INF , !P5 ;  /* 0xff80000003357808 */ /* 0x000fe20006800000 */
[----:B------:R3:W4:Y:S01]  /*f270*/  MUFU.TANH R55, R4 ;  /* 0x0000000400377308 */ /* 0x0007220000002400 */
[----:B------:R-:W-:Y:S02]  /*f280*/  I2FP.F32.S32 R46, R59 ;  /* 0x0000003b002e7245 */ /* 0x000fe40000201400 */
[-C--:B------:R-:W-:Y:S02]  /*f290*/  ISETP.GE.AND P5, PT, R57, R130.reuse, PT ;  /* 0x000000823900720c */ /* 0x080fe40003fa6270 */
[----:B------:R-:W-:Y:S02]  /*f2a0*/  FSEL R83, R83, -INF , !P6 ;  /* 0xff80000053537808 */ /* 0x000fe40007000000 */
[----:B------:R-:W-:Y:S01]  /*f2b0*/  ISETP.GE.AND P6, PT, R59, R130, PT ;  /* 0x000000823b00720c */ /* 0x000fe20003fc6270 */
[----:B------:R-:W4:Y:S01]  /*f2c0*/  MUFU.TANH R37, R37 ;  /* 0x0000002500257308 */ /* 0x000f220000002400 */
[----:B--2---:R-:W-:Y:S01]  /*f2d0*/  FSEL R6, R47, -INF , !P0 ;  /* 0xff8000002f067808 */ /* 0x004fe20004000000 */
[----:B------:R-:W-:Y:S01]  /*f2e0*/  FFMA.FTZ R47, R88, UR6, R50 ;  /* 0x00000006582f7c23 */ /* 0x000fe20008010032 */
[----:B------:R-:W-:Y:S01]  /*f2f0*/  ISETP.GE.AND P0, PT, R57, R128, PT ;  /* 0x000000803900720c */ /* 0x000fe20003f06270 */
[----:B------:R-:W-:Y:S01]  /*f300*/  FFMA.FTZ R50, R46, UR6, R51 ;  /* 0x000000062e327c23 */ /* 0x000fe20008010033 */
[----:B------:R-:W-:-:S02]  /*f310*/  I2FP.F32.S32 R57, R57 ;  /* 0x0000003900397245 */ /* 0x000fc40000201400 */
[----:B------:R-:W-:Y:S01]  /*f320*/  ISETP.GE.AND P2, PT, R59, R128, PT ;  /* 0x000000803b00720c */ /* 0x000fe20003f46270 */
[----:B------:R-:W-:Y:S02]  /*f330*/  VIADD R59, R45, 0xf1 ;  /* 0x000000f12d3b7836 */ /* 0x000fe40000000000 */
[----:B---3--:R-:W-:Y:S01]  /*f340*/  FFMA.FTZ R4, R88, UR6, R43 ;  /* 0x0000000658047c23 */ /* 0x008fe2000801002b */
[----:B------:R-:W-:Y:S01]  /*f350*/  FFMA.FTZ R43, R46, UR6, R49 ;  /* 0x000000062e2b7c23 */ /* 0x000fe20008010031 */
[C---:B------:R-:W-:Y:S01]  /*f360*/  FFMA.FTZ R104, R57.reuse, UR6, R52 ;  /* 0x0000000639687c23 */ /* 0x040fe20008010034 */
[----:B------:R-:W-:Y:S01]  /*f370*/  FFMA.FTZ R49, R57, UR6, R0 ;  /* 0x0000000639317c23 */ /* 0x000fe20008010000 */
[----:B------:R-:W-:Y:S01]  /*f380*/  ISETP.GE.AND P3, PT, R63, R130, PT ;  /* 0x000000823f00720c */ /* 0x000fe20003f66270 */
[----:B------:R-:W-:Y:S01]  /*f390*/  VIADD R57, R45, 0xf8 ;  /* 0x000000f82d397836 */ /* 0x000fe20000000000 */
[----:B------:R-:W-:Y:S01]  /*f3a0*/  FSEL R52, R48, -INF , !P4 ;  /* 0xff80000030347808 */ /* 0x000fe20006000000 */
[----:B------:R-:W-:Y:S01]  /*f3b0*/  MUFU.TANH R2, R2 ;  /* 0x0000000200027308 */ /* 0x000fe20000002400 */
[----:B------:R-:W-:-:S02]  /*f3c0*/  I2FP.F32.S32 R48, R59 ;  /* 0x0000003b00307245 */ /* 0x000fc40000201400 */
[C---:B------:R-:W-:Y:S02]  /*f3d0*/  ISETP.GE.AND P1, PT, R61.reuse, R130, PT ;  /* 0x000000823d00720c */ /* 0x040fe40003f26270 */
[----:B------:R-:W-:Y:S01]  /*f3e0*/  FSEL R10, R10, -INF , !P3 ;  /* 0xff8000000a0a7808 */ /* 0x000fe20005800000 */
[----:B-1----:R-:W-:Y:S01]  /*f3f0*/  FFMA.FTZ R41, R48, UR6, R41 ;  /* 0x0000000630297c23 */ /* 0x002fe20008010029 */
[----:B------:R-:W-:Y:S01]  /*f400*/  ISETP.GE.AND P3, PT, R61, R128, PT ;  /* 0x000000803d00720c */ /* 0x000fe20003f66270 */
[----:B------:R-:W1:Y:S01]  /*f410*/  MUFU.TANH R39, R39 ;  /* 0x0000002700277308 */ /* 0x000e620000002400 */
[----:B------:R-:W-:Y:S02]  /*f420*/  I2FP.F32.S32 R88, R57 ;  /* 0x0000003900587245 */ /* 0x000fe40000201400 */
[----:B------:R-:W-:Y:S02]  /*f430*/  FSEL R4, R4, -INF , !P1 ;  /* 0xff80000004047808 */ /* 0x000fe40004800000 */
[----:B------:R-:W-:Y:S01]  /*f440*/  ISETP.GE.AND P1, PT, R59, R130, PT ;  /* 0x000000823b00720c */ /* 0x000fe20003f26270 */
[C---:B----4-:R-:W-:Y:S01]  /*f450*/  FFMA.FTZ R55, R88.reuse, UR6, R55 ;  /* 0x0000000658377c23 */ /* 0x050fe20008010037 */
[----:B------:R-:W-:Y:S01]  /*f460*/  FSEL R51, R47, -INF , !P3 ;  /* 0xff8000002f337808 */ /* 0x000fe20005800000 */
[----:B------:R2:W3:Y:S01]  /*f470*/  MUFU.TANH R46, R35 ;  /* 0x00000023002e7308 */ /* 0x0004e20000002400 */
[----:B------:R-:W-:Y:S01]  /*f480*/  FFMA.FTZ R47, R88, UR6, R37 ;  /* 0x00000006582f7c23 */ /* 0x000fe20008010025 */
[----:B------:R-:W-:-:S02]  /*f490*/  ISETP.GE.AND P4, PT, R45, R128, PT ;  /* 0x000000802d00720c */ /* 0x000fc40003f86270 */
[----:B------:R-:W-:Y:S01]  /*f4a0*/  I2FP.F32.S32 R3, R45 ;  /* 0x0000002d00037245 */ /* 0x000fe20000201400 */
[----:B------:R-:W-:Y:S01]  /*f4b0*/  VIADD R45, R45, 0xf9 ;  /* 0x000000f92d2d7836 */ /* 0x000fe20000000000 */
[----:B------:R-:W-:Y:S02]  /*f4c0*/  FSEL R88, R41, -INF , !P1 ;  /* 0xff80000029587808 */ /* 0x000fe40004800000 */
[----:B------:R-:W-:Y:S01]  /*f4d0*/  PLOP3.LUT P1, PT, PT, PT, UP0, 0x80, 0x0 ;  /* 0x000000000000781c */ /* 0x000fe20003f2f008 */
[----:B-1----:R-:W-:Y:S01]  /*f4e0*/  FFMA.FTZ R48, R48, UR6, R39 ;  /* 0x0000000630307c23 */ /* 0x002fe20008010027 */
[----:B------:R-:W-:Y:S01]  /*f4f0*/  FSEL R0, R43, -INF , !P6 ;  /* 0xff8000002b007808 */ /* 0x000fe20007000000 */
[----:B------:R-:W-:Y:S01]  /*f500*/  FFMA.FTZ R2, R3, UR6, R2 ;  /* 0x0000000603027c23 */ /* 0x000fe20008010002 */
[----:B------:R-:W-:Y:S02]  /*f510*/  FSEL R50, R50, -INF , !P2 ;  /* 0xff80000032327808 */ /* 0x000fe40005000000 */
[----:B------:R-:W-:-:S02]  /*f520*/  FSEL R104, R104, -INF , !P5 ;  /* 0xff80000068687808 */ /* 0x000fc40006800000 */
[----:B------:R-:W-:Y:S02]  /*f530*/  FSEL R49, R49, -INF , !P0 ;  /* 0xff80000031317808 */ /* 0x000fe40004000000 */
[----:B--2---:R-:W-:Y:S01]  /*f540*/  I2FP.F32.S32 R35, R45 ;  /* 0x0000002d00237245 */ /* 0x004fe20000201400 */
[----:B------:R-:W-:Y:S01]  /*f550*/  BAR.SYNC.DEFER_BLOCKING 0x0 ;  /* 0x0000000000007b1d */ /* 0x000fe20000010000 */
[----:B------:R-:W-:Y:S02]  /*f560*/  ISETP.GE.AND P3, PT, R59, R128, PT ;  /* 0x000000803b00720c */ /* 0x000fe40003f66270 */
[----:B------:R-:W-:Y:S01]  /*f570*/  ISETP.GE.AND P6, PT, R57, R130, PT ;  /* 0x000000823900720c */ /* 0x000fe20003fc6270 */
[C---:B------:R-:W-:Y:S01]  /*f580*/  FFMA.FTZ R54, R35.reuse, UR6, R54 ;  /* 0x0000000623367c23 */ /* 0x040fe20008010036 */
[----:B---3--:R-:W-:Y:S01]  /*f590*/  FFMA.FTZ R46, R35, UR6, R46 ;  /* 0x00000006232e7c23 */ /* 0x008fe2000801002e */
[----:B------:R-:W-:Y:S02]  /*f5a0*/  ISETP.GE.AND P2, PT, R57, R128, PT ;  /* 0x000000803900720c */ /* 0x000fe40003f46270 */
        /* <DEDUP_REMOVED lines=76> */
.L_x_2890:
[----:B------:R-:W1:Y:S02]  /*fa70*/  LDC R39, c[0x0][0x248] ;  /* 0x00009200ff277b82 */ /* 0x000e640000000800 */
[----:B-1----:R-:W-:-:S05]  /*fa80*/  IMAD.SHL.U32 R41, R39, 0x100, RZ ;  /* 0x0000010027297824 */ /* 0x002fca00078e00ff */
[----:B------:R-:W-:-:S04]  /*fa90*/  IADD3 R41, -R41, RZ, RZ ;  /* 0x000000ff29297210 */ /* 0x000fc80007ffe1ff */
[----:B------:R-:W-:-:S07]  /*faa0*/  SHF.R.S32.HI R94, RZ, 0x1f, R41 ;  /* 0x0000001fff5e7819 */ /* 0x000fce0000011429 */
.L_x_2891:
[----:B------:R-:W-:Y:S01]  /*fab0*/  ULDC UR4, c[0x0][0x2d0] ;  /* 0x0000b40000047ab9 */ /* 0x000fe20000000800 */
[----:B------:R-:W-:Y:S01]  /*fac0*/  BSSY B0, `(.L_x_2892) ;  /* 0x0000064000007945 */ /* 0x000fe20003800000 */
[----:B------:R-:W-:Y:S01]  /*fad0*/  ISETP.GE.AND P0, PT, R148, UR4, PT ;  /* 0x0000000494007c0c */ /* 0x000fe2000bf06270 */
[----:B------:R-:W-:-:S12]  /*fae0*/  ULDC.64 UR4, c[0x0][0x218] ;  /* 0x0000860000047ab9 */ /* 0x000fd80000000a00 */
        /* <DEDUP_REMOVED lines=33> */
[----:B------:R-:W-:Y:S01]  /*fd00*/  @!P0 IMAD.MOV.U32 R99, RZ, RZ, R123 ;  /* 0x000000ffff638224 */ /* 0x000fe200078e007b */
[----:B------:R-:W-:Y:S01]  /*fd10*/  @!P0 LEA R140, P2, R96, UR4, 0x1 ;  /* 0x00000004608c8c11 */ /* 0x000fe2000f8408ff */
[----:B------:R1:W-:Y:S01]  /*fd20*/  @P0 STS.128 [R196+0x2000], RZ ;  /* 0x002000ffc4000388 */ /* 0x0003e20000000c00 */
[----:B------:R-:W-:Y:S01]  /*fd30*/  @!P0 LEA.HI.X R107, R98, UR5, R45, 0x1, P3 ;  /* 0x00000005626b8c11 */ /* 0x000fe200098f0c2d */
[----:B------:R-:W-:Y:S01]  /*fd40*/  @!P0 IMAD.MOV.U32 R98, RZ, RZ, R120 ;  /* 0x000000ffff628224 */ /* 0x000fe200078e0078 */
[----:B------:R-:W-:Y:S01]  /*fd50*/  @!P0 LEA.HI.X R141, R96, UR5, R43, 0x1, P2 ;  /* 0x00000005608d8c11 */ /* 0x000fe200090f0c2b */
[----:B----4-:R-:W-:Y:S01]  /*fd60*/  @!P0 IMAD R43, R2, 0xc0, RZ ;  /* 0x000000c0022b8824 */ /* 0x010fe200078e02ff */
[C---:B------:R-:W-:Y:S01]  /*fd70*/  @!P0 LEA R96, P5, R39.reuse, R120, 0x7 ;  /* 0x0000007827608211 */ /* 0x040fe200078a38ff */
[----:B------:R-:W-:-:S02]  /*fd80*/  @!P0 IMAD.WIDE.U32 R98, R39, 0xc0, R98 ;  /* 0x000000c027628825 */ /* 0x000fc400078e0062 */
[----:B------:R-:W-:Y:S01]  /*fd90*/  @!PT LDS RZ, [RZ] ;  /* 0x00000000fffff984 */ /* 0x000fe20000000800 */
[----:B------:R-:W-:Y:S01]  /*fda0*/  @!PT LDS RZ, [RZ] ;  /* 0x00000000fffff984 */ /* 0x000fe20000000800 */
[----:B------:R-:W-:Y:S01]  /*fdb0*/  @!PT LDS RZ, [RZ] ;  /* 0x00000000fffff984 */ /* 0x000fe20000000800 */
[----:B------:R4:W-:Y:S01]  /*fdc0*/  @!P0 LDGSTS.E.BYPASS.LTC128B.128 [R196+0x2000], desc[UR10][R140.64] ;  /* 0x020000008cc48fae */ /* 0x0009e2000b901d4a */
[----:B------:R-:W-:Y:S01]  /*fdd0*/  @!P0 IADD3 R96, P4, R41, R96, RZ ;  /* 0x0000006029608210 */ /* 0x000fe20007f9e0ff */
[----:B-----5:R-:W-:Y:S01]  /*fde0*/  @!P0 IMAD.MOV.U32 R170, RZ, RZ, R120 ;  /* 0x000000ffffaa8224 */ /* 0x020fe200078e0078 */
[----:B--2---:R-:W-:Y:S01]  /*fdf0*/  @!P0 LEA.HI.X R37, R39, R123, R37, 0x7, P5 ;  /* 0x0000007b27258211 */ /* 0x004fe200028f3c25 */
[----:B------:R-:W-:Y:S01]  /*fe00*/  @!P0 IMAD.MOV.U32 R171, RZ, RZ, R123 ;  /* 0x000000ffffab8224 */ /* 0x000fe200078e007b */
[----:B------:R-:W-:Y:S01]  /*fe10*/  @!P0 IADD3 R45, P2, R41, R98, RZ ;  /* 0x00000062292d8210 */ /* 0x000fe20007f5e0ff */
[----:B------:R4:W-:Y:S01]  /*fe20*/  @P0 STS.128 [R196+0x2800], RZ ;  /* 0x002800ffc4000388 */ /* 0x0009e20000000c00 */
[----:B-1----:R-:W-:Y:S02]  /*fe30*/  @!P0 IMAD R3, R3, 0xa0, RZ ;  /* 0x000000a003038824 */ /* 0x002fe400078e02ff */
[----:B------:R-:W-:Y:S01]  /*fe40*/  @!P0 IMAD.WIDE.U32 R170, R39, 0xa0, R170 ;  /* 0x000000a027aa8825 */ /* 0x000fe200078e00aa */
[C---:B------:R-:W-:Y:S01]  /*fe50*/  @!P0 IADD3.X R98, R94.reuse, R43, R99, P2, !PT ;  /* 0x0000002b5e628210 */ /* 0x040fe200017fe463 */
[----:B------:R-:W-:Y:S01]  /*fe60*/  @!PT LDS RZ, [RZ] ;  /* 0x00000000fffff984 */ /* 0x000fe20000000800 */
[----:B------:R-:W-:Y:S01]  /*fe70*/  @!PT LDS RZ, [RZ] ;  /* 0x00000000fffff984 */ /* 0x000fe20000000800 */
[----:B------:R-:W-:Y:S01]  /*fe80*/  @!PT LDS RZ, [RZ] ;  /* 0x00000000fffff984 */ /* 0x000fe20000000800 */
[----:B------:R4:W-:Y:S02]  /*fe90*/  @!P0 LDGSTS.E.BYPASS.LTC128B.128 [R196+0x2800], desc[UR10][R106.64] ;  /* 0x028000006ac48fae */ /* 0x0009e4000b901d4a */
[----:B------:R-:W-:Y:S01]  /*fea0*/  @!P0 IMAD.X R37, R94, 0x1, R37, P4 ;  /* 0x000000015e258824 */ /* 0x000fe200020e0625 */
[----:B------:R-:W-:Y:S01]  /*feb0*/  @!P0 IADD3 R2, P3, R41, R170, RZ ;  /* 0x000000aa29028210 */ /* 0x000fe20007f7e0ff */
[----:B------:R4:W-:Y:S01]  /*fec0*/  @P0 STS.128 [R196+0x3000], RZ ;  /* 0x003000ffc4000388 */ /* 0x0009e20000000c00 */
[----:B------:R-:W-:-:S02]  /*fed0*/  @!P0 LEA R170, P2, R96, UR4, 0x1 ;  /* 0x0000000460aa8c11 */ /* 0x000fc4000f8408ff */
[----:B------:R-:W-:Y:S02]  /*fee0*/  @!P0 IADD3.X R3, R94, R171, R3, P3, !PT ;  /* 0x000000ab5e038210 */ /* 0x000fe40001ffe403 */
[----:B------:R-:W-:Y:S02]  /*fef0*/  @!P0 LEA R202, P4, R2, UR4, 0x1 ;  /* 0x0000000402ca8c11 */ /* 0x000fe4000f8808ff */
[C---:B---3--:R-:W-:Y:S02]  /*ff00*/  @!P0 LEA R176, P3, R45.reuse, UR4, 0x1 ;  /* 0x000000042db08c11 */ /* 0x048fe4000f8608ff */
        /* <DEDUP_REMOVED lines=31> */
.L_x_2893:
[----:B------:R-:W-:Y:S05]  /*10100*/  BSYNC B0 ;  /* 0x0000000000007941 */ /* 0x000fea0003800000 */
.L_x_2892:
[----:B------:R-:W0:Y:S01]  /*10110*/  LDGDEPBAR ;  /* 0x00000000000079af */ /* 0x000e220000000000 */
[----:B------:R-:W-:-:S04]  /*10120*/  LEA R194, P0, R41, R194, 0x1 ;  /* 0x000000c229c27211 */ /* 0x000fc800078008ff */
[----:B------:R-:W-:-:S09]  /*10130*/  LEA.HI.X R195, R41, R195, R94, 0x1, P0 ;  /* 0x000000c329c37211 */ /* 0x000fd200000f0c5e */
.L_x_2889:
        /* <DEDUP_REMOVED lines=92> */
[--C-:B----4-:R-:W-:Y:S01]  /*10700*/  FFMA.FTZ R176, R24, UR7, -R81.reuse ;  /* 0x0000000718b07c23 */ /* 0x110fe20008010851 */
        /* <DEDUP_REMOVED lines=81> */
[----:B------:R-:W-:Y:S01]  /*10c20*/  FADD.FTZ R176, R211, R176 ;  /* 0x000000b0d3b07221 */ /* 0x000fe20000010000 */
[--C-:B------:R-:W-:Y:S01]  /*10c30*/  FFMA.FTZ R70, R70, UR7, -R81.reuse ;  /* 0x0000000746467c23 */ /* 0x100fe20008010851 */
[--C-:B------:R-:W-:Y:S01]  /*10c40*/  FFMA.FTZ R0, R0, UR7, -R81.reuse ;  /* 0x0000000700007c23 */ /* 0x100fe20008010851 */
[----:B------:R-:W-:Y:S01]  /*10c50*/  FMNMX.FTZ R2, R207, R2, !PT ;  /* 0x00000002cf027209 */ /* 0x000fe20007810000 */
[----:B------:R-:W-:Y:S01]  /*10c60*/  MUFU.EX2 R139, R139 ;  /* 0x0000008b008b7308 */ /* 0x000fe20000000800 */
[----:B------:R-:W-:Y:S01]  /*10c70*/  FADD.FTZ R205, R205, R176 ;  /* 0x000000b0cdcd7221 */ /* 0x000fe20000010000 */
[--C-:B------:R-:W-:Y:S01]  /*10c80*/  FFMA.FTZ R55, R55, UR7, -R81.reuse ;  /* 0x0000000737377c23 */ /* 0x100fe20008010851 */
        /* <DEDUP_REMOVED lines=56> */
[----:B-1----:R-:W-:Y:S01]  /*11010*/  FMNMX.FTZ R2, R3, R2, !PT ;  /* 0x0000000203027209 */ /* 0x002fe20007810000 */
[----:B------:R-:W-:Y:S01]  /*11020*/  FFMA.FTZ R3, R4, UR7, -R81 ;  /* 0x0000000704037c23 */ /* 0x000fe20008010851 */
[----:B------:R-:W-:-:S05]  /*11030*/  SHF.R.S32.HI R4, RZ, 0x1, R100 ;  /* 0x00000001ff047819 */ /* 0x000fca0000011464 */
        /* <DEDUP_REMOVED lines=8> */
[----:B------:R-:W-:Y:S02]  /*110c0*/  FMUL.FTZ R58, R129, UR7 ;  /* 0x00000007813a7c20 */ /* 0x000fe40008410000 */
[----:B------:R-:W-:Y:S03]  /*110d0*/  MUFU.EX2 R76, R76 ;  /* 0x0000004c004c7308 */ /* 0x000fe60000000800 */
[----:B------:R-:W-:-:S05]  /*110e0*/  FSEL R58, R58, RZ, P0 ;  /* 0x000000ff3a3a7208 */ /* 0x000fca0000000000 */
[----:B------:R-:W-:Y:S01]  /*110f0*/  FFMA.FTZ R203, R13, UR7, -R58 ;  /* 0x000000070dcb7c23 */ /* 0x000fe2000801083a */
[----:B------:R-:W-:Y:S01]  /*11100*/  SHF.R.S32.HI R13, RZ, 0x1f, R100 ;  /* 0x0000001fff0d7819 */ /* 0x000fe20000011464 */
[--C-:B------:R-:W-:Y:S01]  /*11110*/  FFMA.FTZ R172, R15, UR7, -R58.reuse ;  /* 0x000000070fac7c23 */ /* 0x100fe2000801083a */
[--C-:B------:R-:W-:Y:S01]  /*11120*/  FFMA.FTZ R209, R35, UR7, -R58.reuse ;  /* 0x0000000723d17c23 */ /* 0x100fe2000801083a */
[--C-:B------:R-:W-:Y:S01]  /*11130*/  FFMA.FTZ R146, R27, UR7, -R58.reuse ;  /* 0x000000071b927c23 */ /* 0x100fe2000801083a */
[----:B------:R-:W-:Y:S01]  /*11140*/  LEA.HI R13, R13, R4, RZ, 0x2 ;  /* 0x000000040d0d7211 */ /* 0x000fe200078f10ff */
[--C-:B------:R-:W-:Y:S01]  /*11150*/  FFMA.FTZ R183, R25, UR7, -R58.reuse ;  /* 0x0000000719b77c23 */ /* 0x100fe2000801083a */
[----:B------:R-:W-:Y:S01]  /*11160*/  MUFU.EX2 R203, R203 ;  /* 0x000000cb00cb7308 */ /* 0x000fe20000000800 */
[--C-:B------:R-:W-:Y:S01]  /*11170*/  FFMA.FTZ R126, R7, UR7, -R58.reuse ;  /* 0x00000007077e7c23 */ /* 0x100fe2000801083a */
[----:B------:R-:W-:Y:S01]  /*11180*/  LOP3.LUT R13, R13, 0xfffffffc, RZ, 0xc0, !PT ;  /* 0xfffffffc0d0d7812 */ /* 0x000fe200078ec0ff */
[--C-:B------:R-:W-:Y:S01]  /*11190*/  FFMA.FTZ R120, R5, UR7, -R58.reuse ;  /* 0x0000000705787c23 */ /* 0x100fe2000801083a */
[--C-:B------:R-:W-:Y:S01]  /*111a0*/  FFMA.FTZ R136, R31, UR7, -R58.reuse ;  /* 0x000000071f887c23 */ /* 0x100fe2000801083a */
[--C-:B------:R-:W-:Y:S01]  /*111b0*/  FFMA.FTZ R173, R29, UR7, -R58.reuse ;  /* 0x000000071dad7c23 */ /* 0x100fe2000801083a */
[----:B------:R-:W-:Y:S01]  /*111c0*/  IADD3 R13, R4, -R13, RZ ;  /* 0x8000000d040d7210 */ /* 0x000fe20007ffe0ff */
[--C-:B------:R-:W-:Y:S01]  /*111d0*/  FFMA.FTZ R108, R19, UR7, -R58.reuse ;  /* 0x00000007136c7c23 */ /* 0x100fe2000801083a */
[----:B------:R-:W-:Y:S01]  /*111e0*/  MUFU.EX2 R209, R209 ;  /* 0x000000d100d17308 */ /* 0x000fe20000000800 */
[----:B------:R-:W-:Y:S01]  /*111f0*/  LDSM.16.MT88.4 R4, [R199+0x5400] ;  /* 0x00540000c704783b */ /* 0x000fe20000004200 */
[----:B------:R-:W-:Y:S01]  /*11200*/  LOP3.LUT P0, RZ, R13, 0x2, RZ, 0xc0, !PT ;  /* 0x000000020dff7812 */ /* 0x000fe2000780c0ff */
[--C-:B------:R-:W-:Y:S01]  /*11210*/  FFMA.FTZ R121, R17, UR7, -R58.reuse ;  /* 0x0000000711797c23 */ /* 0x100fe2000801083a */
[--C-:B------:R-:W-:Y:S01]  /*11220*/  FFMA.FTZ R141, R23, UR7, -R58.reuse ;  /* 0x00000007178d7c23 */ /* 0x100fe2000801083a */
[----:B------:R-:W1:Y:S01]  /*11230*/  LDSM.16.MT88.4 R12, [R199+0x5000] ;  /* 0x00500000c70c783b */ /* 0x000e620000004200 */
[----:B------:R-:W-:Y:S01]  /*11240*/  SEL R198, R198, 0xfffffff0, !P0 ;  /* 0xfffffff0c6c67807 */ /* 0x000fe20004000000 */
[--C-:B------:R-:W-:Y:S01]  /*11250*/  FFMA.FTZ R137, R21, UR7, -R58.reuse ;  /* 0x0000000715897c23 */ /* 0x100fe2000801083a */
[----:B------:R-:W2:Y:S01]  /*11260*/  MUFU.EX2 R172, R172 ;  /* 0x000000ac00ac7308 */ /* 0x000ea20000000800 */
[----:B------:R-:W-:Y:S01]  /*11270*/  LDSM.16.MT88.4 R20, [R199+0x5800] ;  /* 0x00580000c714783b */ /* 0x000fe20000004200 */
[----:B------:R-:W-:Y:S01]  /*11280*/  LEA R198, R198, R199, 0x1 ;  /* 0x000000c7c6c67211 */ /* 0x000fe200078e08ff */
[--C-:B------:R-:W-:Y:S01]  /*11290*/  FFMA.FTZ R102, R11, UR7, -R58.reuse ;  /* 0x000000070b667c23 */ /* 0x100fe2000801083a */
        /* <DEDUP_REMOVED lines=33> */
[C---:B-1----:R-:W-:Y:S01]  /*114b0*/  HMMA.16816.F32.BF16 R16, R28.reuse, R12, RZ ;  /* 0x0000000c1c10723c */ /* 0x042fe200000418ff */
[--C-:B------:R-:W-:Y:S01]  /*114c0*/  FFMA.FTZ R186, R219, UR7, -R58.reuse ;  /* 0x00000007dbba7c23 */ /* 0x100fe2000801083a */
[--C-:B------:R-:W-:Y:S01]  /*114d0*/  FFMA.FTZ R217, R217, UR7, -R58.reuse ;  /* 0x00000007d9d97c23 */ /* 0x100fe2000801083a */
[----:B------:R-:W1:Y:S01]  /*114e0*/  MUFU.EX2 R126, R126 ;  /* 0x0000007e007e7308 */ /* 0x000e620000000800 */
[----:B--2---:R-:W-:Y:S01]  /*114f0*/  F2FP.BF16.F32.PACK_AB R37, R136, R183 ;  /* 0x000000b78825723e */ /* 0x004fe200000010ff */
[----:B------:R-:W-:Y:S01]  /*11500*/  FFMA.FTZ R188, R215, UR7, -R58 ;  /* 0x00000007d7bc7c23 */ /* 0x000fe2000801083a */
[C---:B------:R-:W-:Y:S01]  /*11510*/  HMMA.16816.F32.BF16 R12, R28.reuse, R14, RZ ;  /* 0x0000000e1c0c723c */ /* 0x040fe200000418ff */
[----:B------:R-:W-:Y:S01]  /*11520*/  FADD.FTZ R172, R209, R172 ;  /* 0x000000acd1ac7221 */ /* 0x000fe20000010000 */
[--C-:B------:R-:W-:Y:S01]  /*11530*/  FFMA.FTZ R201, R201, UR7, -R58.reuse ;  /* 0x00000007c9c97c23 */ /* 0x100fe2000801083a */
[--C-:B------:R-:W-:Y:S01]  /*11540*/  FFMA.FTZ R179, R179, UR7, -R58.reuse ;  /* 0x00000007b3b37c23 */ /* 0x100fe2000801083a */
[----:B------:R-:W-:Y:S01]  /*11550*/  FFMA.FTZ R147, R147, UR7, -R58 ;  /* 0x0000000793937c23 */ /* 0x000fe2000801083a */
[----:B------:R-:W-:Y:S01]  /*11560*/  MUFU.EX2 R141, R141 ;  /* 0x0000008d008d7308 */ /* 0x000fe20000000800 */
[C---:B---3--:R-:W-:Y:S01]  /*11570*/  HMMA.16816.F32.BF16 R8, R28.reuse, R24, RZ ;  /* 0x000000181c08723c */ /* 0x048fe200000418ff */
[----:B------:R-:W-:Y:S01]  /*11580*/  FADD.FTZ R203, R203, R172 ;  /* 0x000000accbcb7221 */ /* 0x000fe20000010000 */
[--C-:B------:R-:W-:Y:S01]  /*11590*/  FFMA.FTZ R101, R101, UR7, -R58.reuse ;  /* 0x0000000765657c23 */ /* 0x100fe2000801083a */
[--C-:B------:R-:W-:Y:S01]  /*115a0*/  FFMA.FTZ R87, R87, UR7, -R58.reuse ;  /* 0x0000000757577c23 */ /* 0x100fe2000801083a */
[--C-:B------:R-:W-:Y:S01]  /*115b0*/  FFMA.FTZ R95, R95, UR7, -R58.reuse ;  /* 0x000000075f5f7c23 */ /* 0x100fe2000801083a */
[--C-:B------:R-:W-:Y:S01]  /*115c0*/  FFMA.FTZ R83, R83, UR7, -R58.reuse ;  /* 0x0000000753537c23 */ /* 0x100fe2000801083a */
[----:B------:R-:W-:Y:S01]  /*115d0*/  HMMA.16816.F32.BF16 R28, R28, R26, RZ ;  /* 0x0000001a1c1c723c */ /* 0x000fe200000418ff */
[----:B------:R-:W2:Y:S01]  /*115e0*/  MUFU.EX2 R120, R120 ;  /* 0x0000007800787308 */ /* 0x000ea20000000800 */
[----:B-1----:R-:W-:Y:S01]  /*115f0*/  F2FP.BF16.F32.PACK_AB R39, R126, R173 ;  /* 0x000000ad7e27723e */ /* 0x002fe200000010ff */
[--C-:B------:R-:W-:Y:S01]  /*11600*/  FFMA.FTZ R53, R53, UR7, -R58.reuse ;  /* 0x0000000735357c23 */ /* 0x100fe2000801083a */
[----:B------:R-:W-:Y:S01]  /*11610*/  F2FP.BF16.F32.PACK_AB R24, R122, R171 ;  /* 0x000000ab7a18723e */ /* 0x000fe200000010ff */
[--C-:B------:R-:W-:Y:S01]  /*11620*/  FFMA.FTZ R52, R52, UR7, -R58.reuse ;  /* 0x0000000734347c23 */ /* 0x100fe2000801083a */
[--C-:B------:R-:W-:Y:S01]  /*11630*/  FFMA.FTZ R51, R51, UR7, -R58.reuse ;  /* 0x0000000733337c23 */ /* 0x100fe2000801083a */
[----:B------:R-:W-:Y:S01]  /*11640*/  F2FP.BF16.F32.PACK_AB R26, R112, R139 ;  /* 0x0000008b701a723e */ /* 0x000fe200000010ff */
[----:B------:R-:W-:Y:S01]  /*11650*/  FFMA.FTZ R50, R50, UR7, -R58 ;  /* 0x0000000732327c23 */ /* 0x000fe2000801083a */
[----:B------:R-:W-:Y:S01]  /*11660*/  MUFU.EX2 R137, R137 ;  /* 0x0000008900897308 */ /* 0x000fe20000000800 */
[C---:B------:R-:W-:Y:S06]  /*11670*/  HMMA.16816.F32.BF16 R16, R36.reuse, R4, R16 ;  /* 0x000000042410723c */ /* 0x040fec0000041810 */
        /* <DEDUP_REMOVED lines=104> */
[----:B------:R-:W2:Y:S01]  /*11d00*/  MUFU.EX2 R72, R72 ;  /* 0x0000004800487308 */ /* 0x000ea20000000800 */
        /* <DEDUP_REMOVED lines=8> */
[----:B------:R-:W5:Y:S01]  /*11d90*/  LDSM.16.MT88.4 R20, [R198+0x7800] ;  /* 0x00780000c614783b */ /* 0x000f620000004200 */
[----:B------:R-:W-:Y:S01]  /*11da0*/  FFMA.FTZ R171, R46, UR7, -R58 ;  /* 0x000000072eab7c23 */ /* 0x000fe2000801083a */
[----:B------:R-:W-:Y:S01]  /*11db0*/  FADD.FTZ R139, R139, R122 ;  /* 0x0000007a8b8b7221 */ /* 0x000fe20000010000 */
[----:B------:R-:W4:Y:S01]  /*11dc0*/  MUFU.EX2 R225, R225 ;  /* 0x000000e100e17308 */ /* 0x000f220000000800 */
[----:B--2---:R-:W-:-:S02]  /*11dd0*/  F2FP.BF16.F32.PACK_AB R38, R72, R73 ;  /* 0x000000494826723e */ /* 0x004fc400000010ff */
[----:B------:R-:W-:-:S04]  /*11de0*/  FADD.FTZ R112, R112, R139 ;  /* 0x0000008b70707221 */ /* 0x000fc80000010000 */
[----:B------:R-:W-:Y:S01]  /*11df0*/  FADD.FTZ R123, R123, R112 ;  /* 0x000000707b7b7221 */ /* 0x000fe20000010000 */
[----:B------:R-:W-:Y:S03]  /*11e00*/  MUFU.EX2 R186, R186 ;  /* 0x000000ba00ba7308 */ /* 0x000fe60000000800 */
[----:B------:R-:W-:-:S04]  /*11e10*/  FADD.FTZ R106, R106, R123 ;  /* 0x0000007b6a6a7221 */ /* 0x000fc80000010000 */
[----:B------:R-:W-:Y:S01]  /*11e20*/  FADD.FTZ R115, R115, R106 ;  /* 0x0000006a73737221 */ /* 0x000fe20000010000 */
[----:B------:R-:W2:Y:S01]  /*11e30*/  MUFU.EX2 R215, R217 ;  /* 0x000000d900d77308 */ /* 0x000ea20000000800 */
[----:B----4-:R-:W-:Y:S02]  /*11e40*/  F2FP.BF16.F32.PACK_AB R37, R225, R184 ;  /* 0x000000b8e125723e */ /* 0x010fe400000010ff */
[----:B------:R-:W-:-:S04]  /*11e50*/  FADD.FTZ R98, R98, R115 ;  /* 0x0000007362627221 */ /* 0x000fc80000010000 */
[----:B------:R-:W-:Y:S01]  /*11e60*/  FADD.FTZ R111, R111, R98 ;  /* 0x000000626f6f7221 */ /* 0x000fe20000010000 */
[----:B------:R-:W-:Y:S03]  /*11e70*/  MUFU.EX2 R71, R71 ;  /* 0x0000004700477308 */ /* 0x000fe60000000800 */
[----:B------:R-:W-:-:S04]  /*11e80*/  FADD.FTZ R96, R96, R111 ;  /* 0x0000006f60607221 */ /* 0x000fc80000010000 */
[----:B------:R-:W-:Y:S01]  /*11e90*/  FADD.FTZ R107, R107, R96 ;  /* 0x000000606b6b7221 */ /* 0x000fe20000010000 */
[----:B------:R-:W4:Y:S01]  /*11ea0*/  MUFU.EX2 R70, R70 ;  /* 0x0000004600467308 */ /* 0x000f220000000800 */
[----:B--2---:R-:W-:Y:S02]  /*11eb0*/  F2FP.BF16.F32.PACK_AB R39, R215, R186 ;  /* 0x000000bad727723e */ /* 0x004fe400000010ff */
        /* <DEDUP_REMOVED lines=8> */
[----:B------:R-:W2:Y:S01]  /*11f40*/  MUFU.EX2 R68, R68 ;  /* 0x0000004400447308 */ /* 0x000ea20000000800 */
[----:B----4-:R-:W-:Y:S01]  /*11f50*/  F2FP.BF16.F32.PACK_AB R32, R70, R71 ;  /* 0x000000474620723e */ /* 0x010fe200000010ff */
        /* <DEDUP_REMOVED lines=13> */
[----:B--2---:R-:W-:Y:S01]  /*12030*/  F2FP.BF16.F32.PACK_AB R34, R68, R69 ;  /* 0x000000454422723e */ /* 0x004fe200000010ff */
[----:B------:R-:W-:Y:S01]  /*12040*/  FADD.FTZ R137, R137, R120 ;  /* 0x0000007889897221 */ /* 0x000fe20000010000 */
[--C-:B------:R-:W-:Y:S01]  /*12050*/  FFMA.FTZ R37, R135, UR7, -R58.reuse ;  /* 0x0000000787257c23 */ /* 0x100fe2000801083a */
[--C-:B------:R-:W-:Y:S01]  /*12060*/  FFMA.FTZ R38, R127, UR7, -R58.reuse ;  /* 0x000000077f267c23 */ /* 0x100fe2000801083a */
[--C-:B------:R-:W-:Y:S01]  /*12070*/  FFMA.FTZ R39, R113, UR7, -R58.reuse ;  /* 0x0000000771277c23 */ /* 0x100fe2000801083a */
[----:B------:R-:W-:Y:S01]  /*12080*/  FADD.FTZ R108, R108, R137 ;  /* 0x000000896c6c7221 */ /* 0x000fe20000010000 */
[----:B------:R-:W-:Y:S01]  /*12090*/  FFMA.FTZ R42, R103, UR7, -R58 ;  /* 0x00000007672a7c23 */ /* 0x000fe2000801083a */
        /* <DEDUP_REMOVED lines=41> */
[----:B----4-:R-:W-:Y:S01]  /*12330*/  F2FP.BF16.F32.PACK_AB R20, R66, R67 ;  /* 0x000000434214723e */ /* 0x010fe200000010ff */
[----:B------:R-:W-:Y:S02]  /*12340*/  FADD.FTZ R75, R75, R76 ;  /* 0x0000004c4b4b7221 */ /* 0x000fe40000010000 */
        /* <DEDUP_REMOVED lines=29> */
[----:B---3--:R-:W-:Y:S01]  /*12520*/  HMMA.16816.F32.BF16 R16, R20, R4, R16 ;  /* 0x000000041410723c */ /* 0x008fe20000041810 */
[----:B------:R-:W-:Y:S01]  /*12530*/  MUFU.EX2 R61, R61 ;  /* 0x0000003d003d7308 */ /* 0x000fe20000000800 */
[----:B------:R-:W-:Y:S01]  /*12540*/  FADD.FTZ R64, R64, R65 ;  /* 0x0000004140407221 */ /* 0x000fe20000010000 */
        /* <DEDUP_REMOVED lines=87> */
[----:B------:R-:W-:-:S02]  /*12ac0*/  FFMA.FTZ R24, R47, UR7, -R58 ;  /* 0x000000072f187c23 */ /* 0x000fc4000801083a */
[----:B------:R-:W-:Y:S02]  /*12ad0*/  FADD.FTZ R42, R42, R21 ;  /* 0x000000152a2a7221 */ /* 0x000fe40000010000 */
        /* <DEDUP_REMOVED lines=75> */
[----:B------:R-:W-:-:S06]  /*12f90*/  @P4 VIADD R7, R7, 0x1 ;  /* 0x0000000107074836 */ /* 0x000fcc0000000000 */
[----:B------:R-:W-:Y:S02]  /*12fa0*/  @!P0 IMAD.MOV R7, RZ, RZ, -R7 ;  /* 0x000000ffff078224 */ /* 0x000fe400078e0a07 */
[----:B------:R-:W-:-:S04]  /*12fb0*/  @!P2 IADD3 R8, -R8, RZ, RZ ;  /* 0x000000ff0808a210 */ /* 0x000fc80007ffe1ff */
[C---:B------:R-:W-:Y:S02]  /*12fc0*/  SEL R5, R4.reuse, R8, !P1 ;  /* 0x0000000804057207 */ /* 0x040fe40004800000 */
[----:B------:R-:W-:-:S03]  /*12fd0*/  SEL R4, R4, R7, !P1 ;  /* 0x0000000704047207 */ /* 0x000fc60004800000 */
        /* <DEDUP_REMOVED lines=8> */
[----:B------:R-:W-:Y:S02]  /*13060*/  SHF.R.S32.HI R2, RZ, 0x1f, R4 ;  /* 0x0000001fff027819 */ /* 0x000fe40000011404 */
        /* <DEDUP_REMOVED lines=8> */
[----:B------:R-:W-:-:S04]  /*130f0*/  IMAD.WIDE.U32 R8, R0, UR4, R8 ;  /* 0x0000000400087c25 */ /* 0x000fc8000f8e0008 */
[----:B------:R-:W-:Y:S01]  /*13100*/  IMAD.MOV.U32 R4, RZ, RZ, R8 ;  /* 0x000000ffff047224 */ /* 0x000fe200078e0008 */
[----:B------:R-:W-:Y:S01]  /*13110*/  IADD3 R9, R9, R5, RZ ;  /* 0x0000000509097210 */ /* 0x000fe20007ffe0ff */
[----:B------:R-:W-:Y:S06]  /*13120*/  BRA `(.L_x_2896) ;  /* 0x0000000000107947 */ /* 0x000fec0003800000 */
.L_x_2895:
[----:B------:R-:W1:Y:S02]  /*13130*/  LDC R7, c[0x0][0x250] ;  /* 0x00009400ff077b82 */ /* 0x000e640000000800 */
[----:B-1----:R-:W-:-:S05]  /*13140*/  IMAD.SHL.U32 R4, R7, 0x100, RZ ;  /* 0x0000010007047824 */ /* 0x002fca00078e00ff */
[----:B------:R-:W-:-:S04]  /*13150*/  IADD3 R4, -R4, RZ, RZ ;  /* 0x000000ff04047210 */ /* 0x000fc80007ffe1ff */
[----:B------:R-:W-:-:S07]  /*13160*/  SHF.R.S32.HI R9, RZ, 0x1f, R4 ;  /* 0x0000001fff097819 */ /* 0x000fce0000011404 */
.L_x_2896:
[----:B------:R-:W-:Y:S01]  /*13170*/  ULDC UR4, c[0x0][0x2d0] ;  /* 0x0000b40000047ab9 */ /* 0x000fe20000000800 */
[----:B------:R-:W-:Y:S01]  /*13180*/  LEA R220, P1, R4, R220, 0x1 ;  /* 0x000000dc04dc7211 */ /* 0x000fe200078208ff */
[----:B------:R-:W-:Y:S01]  /*13190*/  UISETP.GT.AND UP0, UPT, UR8, UR18, UPT ;  /* 0x000000120800728c */ /* 0x000fe2000bf04270 */
[----:B------:R-:W-:Y:S01]  /*131a0*/  ISETP.GE.AND P0, PT, R148, UR4, PT ;  /* 0x0000000494007c0c */ /* 0x000fe2000bf06270 */
[----:B------:R-:W-:Y:S01]  /*131b0*/  ULDC.64 UR4, c[0x0][0x220] ;  /* 0x0000880000047ab9 */ /* 0x000fe20000000a00 */
[----:B------:R-:W-:-:S11]  /*131c0*/  LEA.HI.X R221, R4, R221, R9, 0x1, P1 ;  /* 0x000000dd04dd7211 */ /* 0x000fd600008f0c09 */
        /* <DEDUP_REMOVED lines=37> */
[----:B------:R-:W-:-:S03]  /*13420*/  @!P0 IADD3 R11, P1, R4, R12, RZ ;  /* 0x0000000c040b8210 */ /* 0x000fc60007f3e0ff */
[----:B------:R-:W-:Y:S01]  /*13430*/  @!PT LDS RZ, [RZ] ;  /* 0x00000000fffff984 */ /* 0x000fe20000000800 */
[----:B------:R-:W-:Y:S01]  /*13440*/  @!PT LDS RZ, [RZ] ;  /* 0x00000000fffff984 */ /* 0x000fe20000000800 */
[----:B------:R-:W-:Y:S01]  /*13450*/  @!PT LDS RZ, [RZ] ;  /* 0x00000000fffff984 */ /* 0x000fe20000000800 */
[----:B------:R-:W-:Y:S01]  /*13460*/  @!P0 LDGSTS.E.BYPASS.LTC128B.128 [R196+0x6000], desc[UR10][R20.64] ;  /* 0x0600000014c48fae */ /* 0x000fe2000b901d4a */
[----:B------:R-:W-:Y:S01]  /*13470*/  @!P0 IADD3.X R6, R9, R13, R6, P1, !PT ;  /* 0x0000000d09068210 */ /* 0x000fe20000ffe406 */
[----:B------:R-:W2:Y:S01]  /*13480*/  @!P0 LDC R0, c[0x0][0x254] ;  /* 0x00009500ff008b82 */ /* 0x000ea20000000800 */
[C---:B------:R-:W-:Y:S01]  /*13490*/  @!P0 LEA R12, P1, R11.reuse, UR4, 0x1 ;  /* 0x000000040b0c8c11 */ /* 0x040fe2000f8208ff */
[----:B------:R-:W-:Y:S03]  /*134a0*/  @P0 STS.128 [R196+0x6800], RZ ;  /* 0x006800ffc4000388 */ /* 0x000fe60000000c00 */
[----:B------:R-:W-:Y:S02]  /*134b0*/  @!P0 LEA.HI.X R13, R11, UR5, R6, 0x1, P1 ;  /* 0x000000050b0d8c11 */ /* 0x000fe400088f0c06 */
[----:B------:R-:W-:Y:S01]  /*134c0*/  @!P0 LEA R11, P1, R7, R116, 0x7 ;  /* 0x00000074070b8211 */ /* 0x000fe200078238ff */
[----:B----4-:R-:W-:-:S02]  /*134d0*/  @!P0 IMAD.MOV.U32 R14, RZ, RZ, R116 ;  /* 0x000000ffff0e8224 */ /* 0x010fc400078e0074 */
[----:B------:R-:W-:Y:S01]  /*134e0*/  @!P0 IMAD.MOV.U32 R15, RZ, RZ, R119 ;  /* 0x000000ffff0f8224 */ /* 0x000fe200078e0077 */
[----:B---3--:R-:W-:Y:S01]  /*134f0*/  @!P0 LEA.HI.X R118, R7, R119, R5, 0x7, P1 ;  /* 0x0000007707768211 */ /* 0x008fe200008f3c05 */
[----:B-1----:R-:W-:Y:S01]  /*13500*/  @!P0 IMAD R6, R3, 0xa0, RZ ;  /* 0x000000a003068824 */ /* 0x002fe200078e02ff */
[C---:B------:R-:W-:Y:S01]  /*13510*/  @!P0 IADD3 R11, P1, R4.reuse, R11, RZ ;  /* 0x0000000b040b8210 */ /* 0x040fe20007f3e0ff */
[----:B------:R-:W-:Y:S01]  /*13520*/  @!P0 IMAD.WIDE.U32 R14, R7, 0xe0, R14 ;  /* 0x000000e0070e8825 */ /* 0x000fe200078e000e */
[C---:B------:R-:W-:Y:S01]  /*13530*/  @!P0 IADD3 R3, P3, R4.reuse, R18, RZ ;  /* 0x0000001204038210 */ /* 0x040fe20007f7e0ff */
[----:B------:R-:W-:Y:S01]  /*13540*/  @!PT LDS RZ, [RZ] ;  /* 0x00000000fffff984 */ /* 0x000fe20000000800 */
[----:B------:R-:W-:Y:S01]  /*13550*/  @!PT LDS RZ, [RZ] ;  /* 0x00000000fffff984 */ /* 0x000fe20000000800 */
[----:B------:R-:W-:Y:S01]  /*13560*/  @!PT LDS RZ, [RZ] ;  /* 0x00000000fffff984 */ /* 0x000fe20000000800 */
[----:B------:R-:W-:Y:S01]  /*13570*/  @!P0 LDGSTS.E.BYPASS.LTC128B.128 [R196+0x6800], desc[UR10][R12.64] ;  /* 0x068000000cc48fae */ /* 0x000fe2000b901d4a */
[----:B------:R-:W-:Y:S01]  /*13580*/  @!P0 IADD3 R5, P2, R4, R16, RZ ;  /* 0x0000001004058210 */ /* 0x000fe20007f5e0ff */
[----:B-----5:R-:W-:Y:S01]  /*13590*/  @!P0 IMAD R2, R2, 0xc0, RZ ;  /* 0x000000c002028824 */ /* 0x020fe200078e02ff */
[----:B------:R-:W-:Y:S01]  /*135a0*/  @!P0 LEA R10, P4, R11, UR4, 0x1 ;  /* 0x000000040b0a8c11 */ /* 0x000fe2000f8808ff */
[C---:B------:R-:W-:Y:S01]  /*135b0*/  @!P0 IMAD.X R118, R9.reuse, 0x1, R118, P1 ;  /* 0x0000000109768824 */ /* 0x040fe200008e0676 */
[----:B------:R-:W-:Y:S01]  /*135c0*/  @!P0 IADD3 R4, P1, R4, R14, RZ ;  /* 0x0000000e04048210 */ /* 0x000fe20007f3e0ff */
[----:B------:R-:W-:Y:S01]  /*135d0*/  @P0 STS.128 [R196+0x7000], RZ ;  /* 0x007000ffc4000388 */ /* 0x000fe20000000c00 */
[----:B------:R-:W-:Y:S01]  /*135e0*/  @!P0 IADD3.X R6, R9, R19, R6, P3, !PT ;  /* 0x0000001309068210 */ /* 0x000fe20001ffe406 */
[----:B--2---:R-:W-:Y:S01]  /*135f0*/  @!P0 IMAD R0, R0, 0xe0, RZ ;  /* 0x000000e000008824 */ /* 0x004fe200078e02ff */
        /* <DEDUP_REMOVED lines=9> */
[----:B------:R-:W-:Y:S01]  /*13690*/  @!P0 LEA R8, P1, R4, UR4, 0x1 ;  /* 0x0000000404088c11 */ /* 0x000fe2000f8208ff */
[----:B------:R-:W-:Y:S01]  /*136a0*/  ULDC UR4, c[0x0][0x39c] ;  /* 0x0000e70000047ab9 */ /* 0x000fe20000000800 */
[----:B------:R-:W-:Y:S01]  /*136b0*/  @!P0 LEA.HI.X R17, R3, UR5, R6, 0x1, P3 ;  /* 0x0000000503118c11 */ /* 0x000fe200098f0c06 */
[----:B------:R-:W-:Y:S01]  /*136c0*/  @P0 STS.128 [R196+0x7800], RZ ;  /* 0x007800ffc4000388 */ /* 0x000fe20000000c00 */
[----:B------:R-:W-:-:S02]  /*136d0*/  @!P0 LEA.HI.X R15, R5, UR5, R2, 0x1, P2 ;  /* 0x00000005050f8c11 */ /* 0x000fc400090f0c02 */
[----:B------:R-:W-:Y:S01]  /*136e0*/  @!P0 LEA.HI.X R9, R4, UR5, R9, 0x1, P1 ;  /* 0x0000000504098c11 */ /* 0x000fe200088f0c09 */
[----:B------:R-:W-:Y:S01]  /*136f0*/  @!PT LDS RZ, [RZ] ;  /* 0x00000000fffff984 */ /* 0x000fe20000000800 */
[----:B------:R-:W-:Y:S01]  /*13700*/  @!PT LDS RZ, [RZ] ;  /* 0x00000000fffff984 */ /* 0x000fe20000000800 */
[----:B------:R-:W-:Y:S01]  /*13710*/  @!PT LDS RZ, [RZ] ;  /* 0x00000000fffff984 */ /* 0x000fe20000000800 */
[----:B------:R1:W-:Y:S01]  /*13720*/  @!P0 LDGSTS.E.BYPASS.LTC128B.128 [R196+0x7800], desc[UR10][R16.64] ;  /* 0x0780000010c48fae */ /* 0x0003e2000b901d4a */
[----:B------:R-:W-:-:S03]  /*13730*/  USHF.L.U32 UR5, UR8, 0x8, URZ ;  /* 0x0000000808057899 */ /* 0x000fc6000800063f */
        /* <DEDUP_REMOVED lines=15> */
[----:B------:R-:W2:Y:S04]  /*13830*/  LDSM.16.M88.4 R140, [R162] ;  /* 0x00000000a28c783b */ /* 0x000ea80000000200 */
[----:B------:R-:W2:Y:S04]  /*13840*/  LDSM.16.M88.4 R120, [R166+0x1000] ;  /* 0x00100000a678783b */ /* 0x000ea80000000200 */
[----:B------:R-:W2:Y:S04]  /*13850*/  LDSM.16.M88.4 R56, [R166+0x3000] ;  /* 0x00300000a638783b */ /* 0x000ea80000000200 */
[----:B------:R-:W2:Y:S04]  /*13860*/  LDSM.16.M88.4 R132, [R158] ;  /* 0x000000009e84783b */ /* 0x000ea80000000200 */
[----:B------:R-:W2:Y:S04]  /*13870*/  LDSM.16.M88.4 R136, [R161] ;  /* 0x00000000a188783b */ /* 0x000ea80000000200 */
[----:B------:R-:W2:Y:S01]  /*13880*/  LDSM.16.M88.4 R204, [R165] ;  /* 0x00000000a5cc783b */ /* 0x000ea20000000200 */
[C---:B---3--:R-:W-:Y:S03]  /*13890*/  HMMA.16816.F32.BF16 R100, R212.reuse, R96, RZ ;  /* 0x00000060d464723c */ /* 0x048fe600000418ff */
[----:B------:R-:W3:Y:S04]  /*138a0*/  LDSM.16.M88.4 R112, [R166+0x1400] ;  /* 0x00140000a670783b */ /* 0x000ee80000000200 */
[----:B------:R-:W3:Y:S01]  /*138b0*/  LDSM.16.M88.4 R48, [R166+0x3400] ;  /* 0x00340000a630783b */ /* 0x000ee20000000200 */
[C---:B------:R-:W-:Y:S03]  /*138c0*/  HMMA.16816.F32.BF16 R96, R212.reuse, R98, RZ ;  /* 0x00000062d460723c */ /* 0x040fe600000418ff */
[----:B------:R-:W3:Y:S03]  /*138d0*/  LDSM.16.M88.4 R40, [R166+0x3800] ;  /* 0x00380000a628783b */ /* 0x000ee60000000200 */
[C---:B----4-:R-:W-:Y:S01]  /*138e0*/  HMMA.16816.F32.BF16 R68, R212.reuse, R64, RZ ;  /* 0x00000040d444723c */ /* 0x050fe200000418ff */
[----:B------:R-:W-:Y:S04]  /*138f0*/  LDSM.16.M88.4 R200, [R164] ;  /* 0x00000000a4c8783b */ /* 0x000fe80000000200 */
[----:B------:R-:W-:Y:S01]  /*13900*/  LDSM.16.M88.4 R32, [R166+0x3c00] ;  /* 0x003c0000a620783b */ /* 0x000fe20000000200 */
[C---:B------:R-:W-:Y:S03]  /*13910*/  HMMA.16816.F32.BF16 R64, R212.reuse, R66, RZ ;  /* 0x00000042d440723c */ /* 0x040fe600000418ff */
[----:B------:R-:W-:Y:S03]  /*13920*/  LDSM.16.M88.4 R24, [R166+0x4000] ;  /* 0x00400000a618783b */ /* 0x000fe60000000200 */
[----:B-----5:R-:W-:Y:S01]  /*13930*/  HMMA.16816.F32.BF16 R92, R212, R88, RZ ;  /* 0x00000058d45c723c */ /* 0x020fe200000418ff */
[----:B-1----:R-:W-:Y:S04]  /*13940*/  LDSM.16.M88.4 R16, [R166+0x4400] ;  /* 0x00440000a610783b */ /* 0x002fe80000000200 */
[----:B------:R-:W-:Y:S01]  /*13950*/  LDSM.16.M88.4 R104, [R166+0x1800] ;  /* 0x00180000a668783b */ /* 0x000fe20000000200 */
[C---:B--2---:R-:W-:Y:S03]  /*13960*/  HMMA.16816.F32.BF16 R100, R208.reuse, R140, R100 ;  /* 0x0000008cd064723c */ /* 0x044fe60000041864 */
[----:B------:R-:W-:Y:S03]  /*13970*/  LDSM.16.M88.4 R80, [R166+0x2400] ;  /* 0x00240000a650783b */ /* 0x000fe60000000200 */
[----:B------:R-:W-:Y:S01]  /*13980*/  HMMA.16816.F32.BF16 R96, R208, R142, R96 ;  /* 0x0000008ed060723c */ /* 0x000fe20000041860 */
[----:B------:R-:W1:Y:S04]  /*13990*/  LDSM.16.M88.4 R140, [R157] ;  /* 0x000000009d8c783b */ /* 0x000e680000000200 */
[----:B------:R-:W-:Y:S01]  /*139a0*/  LDSM.16.M88.4 R72, [R166+0x2800] ;  /* 0x00280000a648783b */ /* 0x000fe20000000200 */
[C---:B------:R-:W-:Y:S03]  /*139b0*/  HMMA.16816.F32.BF16 R88, R212.reuse, R90, RZ ;  /* 0x0000005ad458723c */ /* 0x040fe600000418ff */
[----:B------:R-:W-:Y:S03]  /*139c0*/  LDSM.16.M88.4 R8, [R166+0x4800] ;  /* 0x00480000a608783b */ /* 0x000fe60000000200 */
[C---:B------:R-:W-:Y:S01]  /*139d0*/  HMMA.16816.F32.BF16 R124, R212.reuse, R120, RZ ;  /* 0x00000078d47c723c */ /* 0x040fe200000418ff */
[----:B------:R-:W-:Y:S04]  /*139e0*/  LDSM.16.M88.4 R216, [R166+0x4c00] ;  /* 0x004c0000a6d8783b */ /* 0x000fe80000000200 */
[----:B------:R-:W-:Y:S01]  /*139f0*/  LDSM.16.M88.4 R144, [R163] ;  /* 0x00000000a390783b */ /* 0x000fe20000000200 */
[C---:B------:R-:W-:Y:S01]  /*13a00*/  HMMA.16816.F32.BF16 R120, R212.reuse, R122, RZ ;  /* 0x0000007ad478723c */ /* 0x040fe200000418ff */
[----:B------:R-:W-:Y:S01]  /*13a10*/  FMUL.FTZ R100, R100, UR4 ;  /* 0x0000000464647c20 */ /* 0x000fe20008410000 */
[----:B------:R-:W-:Y:S01]  /*13a20*/  FMUL.FTZ R102, R102, UR4 ;  /* 0x0000000466667c20 */ /* 0x000fe20008410000 */
[----:B------:R-:W-:Y:S01]  /*13a30*/  FMUL.FTZ R103, R103, UR4 ;  /* 0x0000000467677c20 */ /* 0x000fe20008410000 */
[----:B------:R-:W0:Y:S02]  /*13a40*/  LDGDEPBAR ;  /* 0x00000000000079af */ /* 0x000e240000000000 */
[----:B------:R-:W-:Y:S01]  /*13a50*/  HMMA.16816.F32.BF16 R60, R212, R56, RZ ;  /* 0x00000038d43c723c */ /* 0x000fe200000418ff */
[----:B------:R-:W-:Y:S01]  /*13a60*/  FMUL.FTZ R96, R96, UR4 ;  /* 0x0000000460607c20 */ /* 0x000fe20008410000 */
[----:B------:R-:W-:Y:S01]  /*13a70*/  MUFU.TANH R100, R100 ;  /* 0x0000006400647308 */ /* 0x000fe20000002400 */
[----:B------:R-:W-:Y:S01]  /*13a80*/  FMUL.FTZ R98, R98, UR4 ;  /* 0x0000000462627c20 */ /* 0x000fe20008410000 */
[----:B------:R-:W-:-:S02]  /*13a90*/  FMUL.FTZ R99, R99, UR4 ;  /* 0x0000000463637c20 */ /* 0x000fc40008410000 */
[C---:B------:R-:W-:Y:S04]  /*13aa0*/  HMMA.16816.F32.BF16 R68, R208.reuse, R132, R68 ;  /* 0x00000084d044723c */ /* 0x040fe80000041844 */
[----:B------:R-:W-:Y:S02]  /*13ab0*/  MUFU.TANH R96, R96 ;  /* 0x0000006000607308 */ /* 0x000fe40000002400 */
[C---:B------:R-:W-:Y:S01]  /*13ac0*/  HMMA.16816.F32.BF16 R64, R208.reuse, R134, R64 ;  /* 0x00000086d040723c */ /* 0x040fe20000041840 */
[----:B------:R-:W2:Y:S05]  /*13ad0*/  LDSM.16.M88.4 R132, [R156] ;  /* 0x000000009c84783b */ /* 0x000eaa0000000200 */
[C---:B------:R-:W-:Y:S01]  /*13ae0*/  HMMA.16816.F32.BF16 R92, R208.reuse, R136, R92 ;  /* 0x00000088d05c723c */ /* 0x040fe2000004185c */
[----:B------:R-:W-:Y:S05]  /*13af0*/  MUFU.TANH R98, R98 ;  /* 0x0000006200627308 */ /* 0x000fea0000002400 */
[C---:B------:R-:W-:Y:S01]  /*13b00*/  HMMA.16816.F32.BF16 R88, R208.reuse, R138, R88 ;  /* 0x0000008ad058723c */ /* 0x040fe20000041858 */
[----:B------:R-:W4:Y:S02]  /*13b10*/  LDSM.16.M88.4 R136, [R155] ;  /* 0x000000009b88783b */ /* 0x000f240000000200 */
[----:B------:R-:W-:Y:S03]  /*13b20*/  MUFU.TANH R102, R102 ;  /* 0x0000006600667308 */ /* 0x000fe60000002400 */
[----:B------:R-:W-:Y:S01]  /*13b30*/  HMMA.16816.F32.BF16 R120, R208, R206, R120 ;  /* 0x000000ced078723c */ /* 0x000fe20000041878 */
[----:B------:R-:W-:Y:S01]  /*13b40*/  FMUL.FTZ R0, R69, UR4 ;  /* 0x0000000445007c20 */ /* 0x000fe20008410000 */
[----:B------:R-:W-:-:S03]  /*13b50*/  FMUL.FTZ R2, R71, UR4 ;  /* 0x0000000447027c20 */ /* 0x000fc60008410000 */
[----:B------:R-:W-:Y:S01]  /*13b60*/  MUFU.TANH R103, R103 ;  /* 0x0000006700677308 */ /* 0x000fe20000002400 */
[----:B---3--:R-:W-:Y:S01]  /*13b70*/  HMMA.16816.F32.BF16 R116, R212, R112, RZ ;  /* 0x00000070d474723c */ /* 0x008fe200000418ff */
[----:B------:R-:W-:Y:S01]  /*13b80*/  FMUL.FTZ R3, R64, UR4 ;  /* 0x0000000440037c20 */ /* 0x000fe20008410000 */
[----:B------:R-:W-:Y:S01]  /*13b90*/  FMUL.FTZ R69, R65, UR4 ;  /* 0x0000000441457c20 */ /* 0x000fe20008410000 */
[----:B------:R-:W-:-:S03]  /*13ba0*/  FMUL.FTZ R71, R66, UR4 ;  /* 0x0000000442477c20 */ /* 0x000fc60008410000 */
[----:B------:R-:W-:Y:S01]  /*13bb0*/  HMMA.16816.F32.BF16 R112, R212, R114, RZ ;  /* 0x00000072d470723c */ /* 0x000fe200000418ff */
[----:B------:R-:W3:Y:S01]  /*13bc0*/  MUFU.TANH R0, R0 ;  /* 0x0000000000007308 */ /* 0x000ee20000002400 */
[----:B------:R-:W-:Y:S01]  /*13bd0*/  FMUL.FTZ R94, R94, UR4 ;  /* 0x000000045e5e7c20 */ /* 0x000fe20008410000 */
[----:B------:R-:W-:-:S03]  /*13be0*/  FMUL.FTZ R95, R95, UR4 ;  /* 0x000000045f5f7c20 */ /* 0x000fc60008410000 */
[C---:B------:R-:W-:Y:S01]  /*13bf0*/  HMMA.16816.F32.BF16 R52, R212.reuse, R48, RZ ;  /* 0x00000030d434723c */ /* 0x040fe200000418ff */
[----:B------:R-:W-:Y:S01]  /*13c00*/  FMUL.FTZ R91, R91, UR4 ;  /* 0x000000045b5b7c20 */ /* 0x000fe20008410000 */
[----:B------:R-:W-:Y:S01]  /*13c10*/  FMUL.FTZ R90, R90, UR4 ;  /* 0x000000045a5a7c20 */ /* 0x000fe20008410000 */
[----:B------:R-:W5:Y:S03]  /*13c20*/  MUFU.TANH R2, R2 ;  /* 0x0000000200027308 */ /* 0x000f660000002400 */
[----:B------:R-:W-:Y:S01]  /*13c30*/  HMMA.16816.F32.BF16 R48, R212, R50, RZ ;  /* 0x00000032d430723c */ /* 0x000fe200000418ff */
[----:B------:R-:W-:Y:S01]  /*13c40*/  FMUL.FTZ R120, R120, UR4 ;  /* 0x0000000478787c20 */ /* 0x000fe20008410000 */
[----:B------:R-:W-:-:S03]  /*13c50*/  FMUL.FTZ R123, R123, UR4 ;  /* 0x000000047b7b7c20 */ /* 0x000fc60008410000 */
[----:B------:R1:W-:Y:S01]  /*13c60*/  MUFU.TANH R173, R120 ;  /* 0x0000007800ad7308 */ /* 0x0003e20000002400 */
[----:B------:R-:W-:Y:S01]  /*13c70*/  HMMA.16816.F32.BF16 R124, R208, R204, R124 ;  /* 0x000000ccd07c723c */ /* 0x000fe2000004187c */
[----:B------:R-:W-:Y:S05]  /*13c80*/  LDSM.16.M88.4 R204, [R160] ;  /* 0x00000000a0cc783b */ /* 0x000fea0000000200 */
[C---:B------:R-:W-:Y:S01]  /*13c90*/  HMMA.16816.F32.BF16 R56, R212.reuse, R58, RZ ;  /* 0x0000003ad438723c */ /* 0x040fe200000418ff */
[----:B------:R-:W-:Y:S05]  /*13ca0*/  MUFU.TANH R3, R3 ;  /* 0x0000000300037308 */ /* 0x000fea0000002400 */
[----:B------:R-:W-:Y:S03]  /*13cb0*/  HMMA.16816.F32.BF16 R44, R212, R40, RZ ;  /* 0x00000028d42c723c */ /* 0x000fe600000418ff */
[----:B------:R-:W-:Y:S01]  /*13cc0*/  MUFU.TANH R71, R71 ;  /* 0x0000004700477308 */ /* 0x000fe20000002400 */
[----:B-1----:R-:W-:-:S02]  /*13cd0*/  FMUL.FTZ R120, R67, UR4 ;  /* 0x0000000443787c20 */ /* 0x002fc40008410000 */
[----:B------:R-:W-:Y:S01]  /*13ce0*/  HMMA.16816.F32.BF16 R60, R208, R140, R60 ;  /* 0x0000008cd03c723c */ /* 0x000fe2000004183c */
[----:B------:R-:W-:Y:S04]  /*13cf0*/  LDSM.16.M88.4 R64, [R153] ;  /* 0x000000009940783b */ /* 0x000fe80000000200 */
[----:B------:R-:W-:Y:S01]  /*13d00*/  MUFU.TANH R69, R69 ;  /* 0x0000004500457308 */ /* 0x000fe20000002400 */
[----:B------:R-:W-:Y:S01]  /*13d10*/  HMMA.16816.F32.BF16 R40, R212, R42, RZ ;  /* 0x0000002ad428723c */ /* 0x000fe200000418ff */
[----:B------:R-:W-:Y:S01]  /*13d20*/  FMUL.FTZ R124, R124, UR4 ;  /* 0x000000047c7c7c20 */ /* 0x000fe20008410000 */
[----:B------:R-:W-:Y:S01]  /*13d30*/  FMUL.FTZ R125, R125, UR4 ;  /* 0x000000047d7d7c20 */ /* 0x000fe20008410000 */
[----:B------:R-:W-:Y:S01]  /*13d40*/  FMUL.FTZ R126, R126, UR4 ;  /* 0x000000047e7e7c20 */ /* 0x000fe20008410000 */
[----:B------:R-:W-:-:S02]  /*13d50*/  FMUL.FTZ R127, R127, UR4 ;  /* 0x000000047f7f7c20 */ /* 0x000fc40008410000 */
[C---:B------:R-:W-:Y:S01]  /*13d60*/  HMMA.16816.F32.BF16 R116, R208.reuse, R200, R116 ;  /* 0x000000c8d074723c */ /* 0x040fe20000041874 */
[----:B------:R1:W-:Y:S05]  /*13d70*/  MUFU.TANH R172, R124 ;  /* 0x0000007c00ac7308 */ /* 0x0003ea0000002400 */
[C---:B------:R-:W-:Y:S01]  /*13d80*/  HMMA.16816.F32.BF16 R112, R208.reuse, R202, R112 ;  /* 0x000000cad070723c */ /* 0x040fe20000041870 */
[----:B------:R-:W3:Y:S02]  /*13d90*/  LDSM.16.M88.4 R200, [R154] ;  /* 0x000000009ac8783b */ /* 0x000ee40000000200 */
[----:B------:R-:W-:Y:S03]  /*13da0*/  MUFU.TANH R120, R120 ;  /* 0x0000007800787308 */ /* 0x000fe60000002400 */
[----:B--2---:R-:W-:Y:S01]  /*13db0*/  HMMA.16816.F32.BF16 R52, R208, R132, R52 ;  /* 0x00000084d034723c */ /* 0x004fe20000041834 */
[----:B------:R-:W-:Y:S01]  /*13dc0*/  FMUL.FTZ R140, R61, UR4 ;  /* 0x000000043d8c7c20 */ /* 0x000fe20008410000 */
[----:B------:R-:W-:-:S03]  /*13dd0*/  FMUL.FTZ R141, R62, UR4 ;  /* 0x000000043e8d7c20 */ /* 0x000fc60008410000 */
[----:B------:R-:W-:Y:S01]  /*13de0*/  MUFU.TANH R125, R125 ;  /* 0x0000007d007d7308 */ /* 0x000fe20000002400 */
[----:B------:R-:W-:Y:S01]  /*13df0*/  HMMA.16816.F32.BF16 R48, R208, R134, R48 ;  /* 0x00000086d030723c */ /* 0x000fe20000041830 */
[----:B------:R-:W2:Y:S01]  /*13e00*/  LDSM.16.M88.4 R132, [R152] ;  /* 0x000000009884783b */ /* 0x000ea20000000200 */
[----:B-1----:R-:W-:-:S04]  /*13e10*/  FMUL.FTZ R124, R60, UR4 ;  /* 0x000000043c7c7c20 */ /* 0x002fc80008410000 */
[C---:B------:R-:W-:Y:S01]  /*13e20*/  HMMA.16816.F32.BF16 R56, R208.reuse, R142, R56 ;  /* 0x0000008ed038723c */ /* 0x040fe20000041838 */
[----:B------:R-:W-:Y:S01]  /*13e30*/  MUFU.TANH R141, R141 ;  /* 0x0000008d008d7308 */ /* 0x000fe20000002400 */
[----:B------:R-:W-:Y:S01]  /*13e40*/  FMUL.FTZ R117, R117, UR4 ;  /* 0x0000000475757c20 */ /* 0x000fe20008410000 */
[----:B------:R-:W-:Y:S01]  /*13e50*/  FMUL.FTZ R118, R118, UR4 ;  /* 0x0000000476767c20 */ /* 0x000fe20008410000 */
[----:B------:R-:W-:Y:S02]  /*13e60*/  FMUL.FTZ R119, R119, UR4 ;  /* 0x0000000477777c20 */ /* 0x000fe40008410000 */
[C---:B----4-:R-:W-:Y:S01]  /*13e70*/  HMMA.16816.F32.BF16 R44, R208.reuse, R136, R44 ;  /* 0x00000088d02c723c */ /* 0x050fe2000004182c */
[----:B------:R-:W-:Y:S01]  /*13e80*/  FMUL.FTZ R142, R63, UR4 ;  /* 0x000000043f8e7c20 */ /* 0x000fe20008410000 */
[----:B------:R-:W-:Y:S01]  /*13e90*/  FMUL.FTZ R113, R113, UR4 ;  /* 0x0000000471717c20 */ /* 0x000fe20008410000 */
[----:B------:R-:W1:Y:S01]  /*13ea0*/  LDSM.16.M88.4 R60, [R151] ;  /* 0x00000000973c783b */ /* 0x000e620000000200 */
[----:B------:R-:W-:Y:S01]  /*13eb0*/  MUFU.TANH R124, R124 ;  /* 0x0000007c007c7308 */ /* 0x000fe20000002400 */
[----:B------:R-:W-:Y:S01]  /*13ec0*/  FMUL.FTZ R114, R114, UR4 ;  /* 0x0000000472727c20 */ /* 0x000fe20008410000 */
[----:B------:R-:W-:Y:S01]  /*13ed0*/  HMMA.16816.F32.BF16 R40, R208, R138, R40 ;  /* 0x0000008ad028723c */ /* 0x000fe20000041828 */
[----:B------:R-:W4:Y:S01]  /*13ee0*/  LDSM.16.M88.4 R136, [R150] ;  /* 0x000000009688783b */ /* 0x000f220000000200 */
        /* <DEDUP_REMOVED lines=39> */
[----:B------:R-:W-:Y:S06]  /*14160*/  HMMA.16816.F32.BF16 R212, R212, R218, RZ ;  /* 0x000000dad4d4723c */ /* 0x000fec00000418ff */
[C---:B---3--:R-:W-:Y:S01]  /*14170*/  HMMA.16816.F32.BF16 R32, R208.reuse, R202, R32 ;  /* 0x000000cad020723c */ /* 0x048fe20000041820 */
[----:B------:R-:W-:Y:S01]  /*14180*/  IMAD.U32 R218, RZ, RZ, UR5 ;  /* 0x00000005ffda7e24 */ /* 0x000fe2000f8e00ff */
[----:B------:R-:W-:Y:S04]  /*14190*/  MUFU.TANH R91, R91 ;  /* 0x0000005b005b7308 */ /* 0x000fe80000002400 */
[C---:B------:R-:W-:Y:S04]  /*141a0*/  HMMA.16816.F32.BF16 R24, R208.reuse, R66, R24 ;  /* 0x00000042d018723c */ /* 0x040fe80000041818 */
[----:B------:R-:W-:Y:S02]  /*141b0*/  MUFU.TANH R94, R94 ;  /* 0x0000005e005e7308 */ /* 0x000fe40000002400 */
[----:B------:R-:W-:Y:S01]  /*141c0*/  HMMA.16816.F32.BF16 R36, R208, R200, R36 ;  /* 0x000000c8d024723c */ /* 0x000fe20000041824 */
[----:B------:R-:W-:Y:S01]  /*141d0*/  FMUL.FTZ R67, R47, UR4 ;  /* 0x000000042f437c20 */ /* 0x000fe20008410000 */
[----:B------:R-:W-:-:S04]  /*141e0*/  FMUL.FTZ R66, R42, UR4 ;  /* 0x000000042a427c20 */ /* 0x000fc80008410000 */
[C---:B--2---:R-:W-:Y:S01]  /*141f0*/  HMMA.16816.F32.BF16 R16, R208.reuse, R134, R16 ;  /* 0x00000086d010723c */ /* 0x044fe20000041810 */
[----:B------:R-:W-:Y:S05]  /*14200*/  MUFU.TANH R67, R67 ;  /* 0x0000004300437308 */ /* 0x000fea0000002400 */
[C---:B------:R-:W-:Y:S01]  /*14210*/  HMMA.16816.F32.BF16 R28, R208.reuse, R64, R28 ;  /* 0x00000040d01c723c */ /* 0x040fe2000004181c */
[----:B------:R-:W-:Y:S02]  /*14220*/  IMAD.U32 R134, RZ, RZ, UR5 ;  /* 0x00000005ff867e24 */ /* 0x000fe4000f8e00ff */
[----:B------:R-:W-:Y:S01]  /*14230*/  FMUL.FTZ R42, R33, UR4 ;  /* 0x00000004212a7c20 */ /* 0x000fe20008410000 */
[----:B------:R2:W-:Y:S02]  /*14240*/  MUFU.TANH R64, R53 ;  /* 0x0000003500407308 */ /* 0x0005e40000002400 */
[----:B------:R-:W-:Y:S01]  /*14250*/  HMMA.16816.F32.BF16 R108, R208, R144, R108 ;  /* 0x00000090d06c723c */ /* 0x000fe2000004186c */
[----:B------:R-:W-:Y:S01]  /*14260*/  FMUL.FTZ R65, R43, UR4 ;  /* 0x000000042b417c20 */ /* 0x000fe20008410000 */
[----:B------:R-:W-:Y:S01]  /*14270*/  FMUL.FTZ R43, R34, UR4 ;  /* 0x00000004222b7c20 */ /* 0x000fe20008410000 */
[----:B------:R-:W-:-:S03]  /*14280*/  FMUL.FTZ R33, R25, UR4 ;  /* 0x0000000419217c20 */ /* 0x000fc60008410000 */
[----:B------:R-:W-:Y:S01]  /*14290*/  MUFU.TANH R66, R66 ;  /* 0x0000004200427308 */ /* 0x000fe20000002400 */
[----:B------:R-:W-:Y:S01]  /*142a0*/  HMMA.16816.F32.BF16 R20, R208, R132, R20 ;  /* 0x00000084d014723c */ /* 0x000fe20000041814 */
[----:B------:R-:W-:-:S05]  /*142b0*/  FMUL.FTZ R47, R39, UR4 ;  /* 0x00000004272f7c20 */ /* 0x000fca0008410000 */
[C---:B-1----:R-:W-:Y:S01]  /*142c0*/  HMMA.16816.F32.BF16 R12, R208.reuse, R60, R12 ;  /* 0x0000003cd00c723c */ /* 0x042fe2000004180c */
[----:B------:R1:W-:Y:S01]  /*142d0*/  MUFU.TANH R61, R55 ;  /* 0x00000037003d7308 */ /* 0x0003e20000002400 */
[----:B--2---:R-:W-:Y:S01]  /*142e0*/  FMUL.FTZ R53, R112, UR4 ;  /* 0x0000000470357c20 */ /* 0x004fe20008410000 */
[----:B------:R-:W-:Y:S01]  /*142f0*/  FMUL.FTZ R132, R51, UR4 ;  /* 0x0000000433847c20 */ /* 0x000fe20008410000 */
[----:B------:R-:W-:Y:S01]  /*14300*/  FMUL.FTZ R112, R44, UR4 ;  /* 0x000000042c707c20 */ /* 0x000fe20008410000 */
[----:B------:R-:W-:Y:S01]  /*14310*/  FMUL.FTZ R51, R36, UR4 ;  /* 0x0000000424337c20 */ /* 0x000fe20008410000 */
[----:B----4-:R-:W-:Y:S01]  /*14320*/  HMMA.16816.F32.BF16 R212, R208, R138, R212 ;  /* 0x0000008ad0d4723c */ /* 0x010fe200000418d4 */
[----:B------:R-:W-:Y:S01]  /*14330*/  FMUL.FTZ R39, R28, UR4 ;  /* 0x000000041c277c20 */ /* 0x000fe20008410000 */
[----:B------:R-:W-:Y:S01]  /*14340*/  FMUL.FTZ R36, R30, UR4 ;  /* 0x000000041e247c20 */ /* 0x000fe20008410000 */
[----:B------:R-:W-:Y:S01]  /*14350*/  MUFU.TANH R44, R50 ;  /* 0x00000032002c7308 */ /* 0x000fe20000002400 */
[----:B------:R-:W-:-:S02]  /*14360*/  FMUL.FTZ R25, R17, UR4 ;  /* 0x0000000411197c20 */ /* 0x000fc40008410000 */
[C---:B------:R-:W-:Y:S01]  /*14370*/  HMMA.16816.F32.BF16 R8, R208.reuse, R62, R8 ;  /* 0x0000003ed008723c */ /* 0x040fe20000041808 */
[----:B------:R-:W-:Y:S01]  /*14380*/  FMUL.FTZ R60, R110, UR4 ;  /* 0x000000046e3c7c20 */ /* 0x000fe20008410000 */
[----:B------:R-:W-:Y:S01]  /*14390*/  FMUL.FTZ R110, R45, UR4 ;  /* 0x000000042d6e7c20 */ /* 0x000fe20008410000 */
[----:B------:R-:W-:Y:S01]  /*143a0*/  FMUL.FTZ R45, R32, UR4 ;  /* 0x00000004202d7c20 */ /* 0x000fe20008410000 */
[----:B------:R-:W-:Y:S01]  /*143b0*/  FMUL.FTZ R109, R109, UR4 ;  /* 0x000000046d6d7c20 */ /* 0x000fe20008410000 */
[----:B------:R2:W-:Y:S01]  /*143c0*/  MUFU.TANH R32, R112 ;  /* 0x0000007000207308 */ /* 0x0005e20000002400 */
[----:B------:R-:W-:Y:S01]  /*143d0*/  HMMA.16816.F32.BF16 R4, R208, R136, R4 ;  /* 0x00000088d004723c */ /* 0x000fe20000041804 */
[----:B------:R-:W-:Y:S01]  /*143e0*/  FMUL.FTZ R63, R41, UR4 ;  /* 0x00000004293f7c20 */ /* 0x000fe20008410000 */
[----:B------:R-:W-:Y:S01]  /*143f0*/  FMUL.FTZ R41, R35, UR4 ;  /* 0x0000000423297c20 */ /* 0x000fe20008410000 */
[----:B------:R-:W-:Y:S01]  /*14400*/  FMUL.FTZ R35, R24, UR4 ;  /* 0x0000000418237c20 */ /* 0x000fe20008410000 */
[----:B------:R-:W-:Y:S01]  /*14410*/  FMUL.FTZ R62, R37, UR4 ;  /* 0x00000004253e7c20 */ /* 0x000fe20008410000 */
[----:B------:R-:W-:Y:S01]  /*14420*/  FMUL.FTZ R24, R16, UR4 ;  /* 0x0000000410187c20 */ /* 0x000fe20008410000 */
[----:B------:R-:W-:Y:S01]  /*14430*/  FMUL.FTZ R37, R31, UR4 ;  /* 0x000000041f257c20 */ /* 0x000fe20008410000 */
[----:B------:R-:W-:-:S02]  /*14440*/  IMAD.SHL.U32 R16, R197, 0x2, RZ ;  /* 0x00000002c5107824 */ /* 0x000fc400078e00ff */
[----:B-1----:R-:W-:Y:S01]  /*14450*/  FMUL.FTZ R55, R108, UR4 ;  /* 0x000000046c377c20 */ /* 0x002fe20008410000 */
[----:B------:R-:W-:Y:S01]  /*14460*/  FMUL.FTZ R31, R26, UR4 ;  /* 0x000000041a1f7c20 */ /* 0x000fe20008410000 */
[----:B------:R-:W-:Y:S01]  /*14470*/  FMUL.FTZ R108, R46, UR4 ;  /* 0x000000042e6c7c20 */ /* 0x000fe20008410000 */
[----:B------:R-:W-:Y:S01]  /*14480*/  FMUL.FTZ R26, R23, UR4 ;  /* 0x00000004171a7c20 */ /* 0x000fe20008410000 */
[----:B------:R-:W-:Y:S01]  /*14490*/  FMUL.FTZ R46, R40, UR4 ;  /* 0x00000004282e7c20 */ /* 0x000fe20008410000 */
[----:B------:R-:W-:Y:S01]  /*144a0*/  FMUL.FTZ R23, R18, UR4 ;  /* 0x0000000412177c20 */ /* 0x000fe20008410000 */
[----:B------:R1:W-:Y:S01]  /*144b0*/  MUFU.TANH R40, R132 ;  /* 0x0000008400287308 */ /* 0x0003e20000002400 */
[----:B------:R-:W-:Y:S01]  /*144c0*/  FMUL.FTZ R18, R15, UR4 ;  /* 0x000000040f127c20 */ /* 0x000fe20008410000 */
[----:B--2---:R-:W-:Y:S01]  /*144d0*/  FMUL.FTZ R112, R213, UR4 ;  /* 0x00000004d5707c20 */ /* 0x004fe20008410000 */
[----:B------:R-:W-:Y:S01]  /*144e0*/  LOP3.LUT R15, R16, 0x6, RZ, 0xc0, !PT ;  /* 0x00000006100f7812 */ /* 0x000fe200078ec0ff */
[----:B------:R-:W-:Y:S01]  /*144f0*/  FMUL.FTZ R16, R8, UR4 ;  /* 0x0000000408107c20 */ /* 0x000fe20008410000 */
[----:B------:R-:W-:Y:S01]  /*14500*/  FMUL.FTZ R28, R21, UR4 ;  /* 0x00000004151c7c20 */ /* 0x000fe20008410000 */
[----:B------:R-:W-:Y:S01]  /*14510*/  FMUL.FTZ R21, R14, UR4 ;  /* 0x000000040e157c20 */ /* 0x000fe20008410000 */
[----:B------:R-:W-:Y:S01]  /*14520*/  FMUL.FTZ R14, R9, UR4 ;  /* 0x00000004090e7c20 */ /* 0x000fe20008410000 */
[----:B------:R-:W2:Y:S01]  /*14530*/  MUFU.TANH R112, R112 ;  /* 0x0000007000707308 */ /* 0x000ea20000002400 */
[----:B------:R-:W-:-:S02]  /*14540*/  IMAD.U32 R136, RZ, RZ, UR5 ;  /* 0x00000005ff887e24 */ /* 0x000fc4000f8e00ff */
[----:B------:R-:W-:Y:S01]  /*14550*/  FMUL.FTZ R8, R4, UR4 ;  /* 0x0000000404087c20 */ /* 0x000fe20008410000 */
[----:B------:R-:W-:Y:S01]  /*14560*/  FMUL.FTZ R4, R5, UR4 ;  /* 0x0000000405047c20 */ /* 0x000fe20008410000 */
[--C-:B------:R-:W-:Y:S01]  /*14570*/  LOP3.LUT R5, R134, 0x71, R15.reuse, 0xfe, !PT ;  /* 0x0000007186057812 */ /* 0x100fe200078efe0f */
[----:B------:R-:W-:Y:S01]  /*14580*/  FMUL.FTZ R30, R20, UR4 ;  /* 0x00000004141e7c20 */ /* 0x000fe20008410000 */
[----:B------:R-:W-:Y:S01]  /*14590*/  FMUL.FTZ R20, R19, UR4 ;  /* 0x0000000413147c20 */ /* 0x000fe20008410000 */
[----:B------:R-:W-:Y:S01]  /*145a0*/  FMUL.FTZ R19, R13, UR4 ;  /* 0x000000040d137c20 */ /* 0x000fe20008410000 */
[----:B------:R3:W-:Y:S01]  /*145b0*/  MUFU.TANH R34, R110 ;  /* 0x0000006e00227308 */ /* 0x0007e20000002400 */
[----:B-1----:R-:W-:Y:S01]  /*145c0*/  FMUL.FTZ R132, R215, UR4 ;  /* 0x00000004d7847c20 */ /* 0x002fe20008410000 */
[----:B------:R-:W-:Y:S01]  /*145d0*/  ISETP.GE.AND P1, PT, R5, R130, PT ;  /* 0x000000820500720c */ /* 0x000fe20003f26270 */
[----:B------:R-:W-:Y:S01]  /*145e0*/  FMUL.FTZ R13, R7, UR4 ;  /* 0x00000004070d7c20 */ /* 0x000fe20008410000 */
[----:B------:R-:W-:Y:S01]  /*145f0*/  ISETP.GE.AND P6, PT, R5, R128, PT ;  /* 0x000000800500720c */ /* 0x000fe20003fc6270 */
[----:B------:R-:W-:Y:S01]  /*14600*/  HMMA.16816.F32.BF16 R104, R208, R146, R104 ;  /* 0x00000092d068723c */ /* 0x000fe20000041868 */
[----:B------:R-:W-:Y:S01]  /*14610*/  I2FP.F32.S32 R5, R5 ;  /* 0x0000000500057245 */ /* 0x000fe20000201400 */
[----:B------:R-:W1:Y:S01]  /*14620*/  LDSM.16.M88.4 R144, [R159] ;  /* 0x000000009f90783b */ /* 0x000e620000000200 */
[----:B------:R-:W4:Y:S01]  /*14630*/  MUFU.TANH R132, R132 ;  /* 0x0000008400847308 */ /* 0x000f220000002400 */
[----:B------:R-:W-:Y:S01]  /*14640*/  LOP3.LUT R7, R136, 0x78, R15, 0xfe, !PT ;  /* 0x0000007888077812 */ /* 0x000fe200078efe0f */
[----:B------:R-:W-:Y:S01]  /*14650*/  FMUL.FTZ R50, R38, UR4 ;  /* 0x0000000426327c20 */ /* 0x000fe20008410000 */
[----:B------:R-:W-:Y:S01]  /*14660*/  FFMA.FTZ R200, R5, UR6, R0 ;  /* 0x0000000605c87c23 */ /* 0x000fe20008010000 */
[----:B------:R-:W-:-:S02]  /*14670*/  IMAD.U32 R0, RZ, RZ, UR5 ;  /* 0x00000005ff007e24 */ /* 0x000fc4000f8e00ff */
[----:B-----5:R-:W-:Y:S01]  /*14680*/  FFMA.FTZ R2, R5, UR6, R2 ;  /* 0x0000000605027c23 */ /* 0x020fe20008010002 */
[----:B------:R-:W-:Y:S01]  /*14690*/  ISETP.GE.AND P5, PT, R7, R130, PT ;  /* 0x000000820700720c */ /* 0x000fe20003fa6270 */
[----:B------:R-:W-:Y:S01]  /*146a0*/  FMUL.FTZ R38, R29, UR4 ;  /* 0x000000041d267c20 */ /* 0x000fe20008410000 */
[----:B------:R-:W-:Y:S01]  /*146b0*/  FSEL R200, R200, -INF , !P1 ;  /* 0xff800000c8c87808 */ /* 0x000fe20004800000 */
[----:B---3--:R-:W-:Y:S01]  /*146c0*/  IMAD.U32 R110, RZ, RZ, UR5 ;  /* 0x00000005ff6e7e24 */ /* 0x008fe2000f8e00ff */
[--C-:B------:R-:W-:Y:S01]  /*146d0*/  LOP3.LUT R5, R0, 0x80, R15.reuse, 0xfe, !PT ;  /* 0x0000008000057812 */ /* 0x100fe200078efe0f */
[----:B------:R-:W-:Y:S01]  /*146e0*/  FMUL.FTZ R29, R27, UR4 ;  /* 0x000000041b1d7c20 */ /* 0x000fe20008410000 */
[----:B------:R-:W-:Y:S01]  /*146f0*/  FSEL R228, R2, -INF , !P6 ;  /* 0xff80000002e47808 */ /* 0x000fe20007000000 */
[----:B------:R-:W-:Y:S01]  /*14700*/  IMAD.U32 R2, RZ, RZ, UR5 ;  /* 0x00000005ff027e24 */ /* 0x000fe2000f8e00ff */
[--C-:B------:R-:W-:Y:S01]  /*14710*/  LOP3.LUT R9, R110, 0xf9, R15.reuse, 0xfe, !PT ;  /* 0x000000f96e097812 */ /* 0x100fe200078efe0f */
[----:B------:R-:W-:Y:S01]  /*14720*/  FMUL.FTZ R27, R22, UR4 ;  /* 0x00000004161b7c20 */ /* 0x000fe20008410000 */
[----:B------:R3:W-:Y:S01]  /*14730*/  MUFU.TANH R110, R46 ;  /* 0x0000002e006e7308 */ /* 0x0007e20000002400 */
[----:B------:R-:W-:Y:S01]  /*14740*/  ISETP.GE.AND P4, PT, R7, R128, PT ;  /* 0x000000800700720c */ /* 0x000fe20003f86270 */
[----:B------:R-:W-:Y:S01]  /*14750*/  FMUL.FTZ R22, R12, UR4 ;  /* 0x000000040c167c20 */ /* 0x000fe20008410000 */
[C---:B------:R-:W-:Y:S01]  /*14760*/  ISETP.GE.AND P3, PT, R9.reuse, R130, PT ;  /* 0x000000820900720c */ /* 0x040fe20003f66270 */
[----:B------:R-:W-:Y:S01]  /*14770*/  FMUL.FTZ R12, R10, UR4 ;  /* 0x000000040a0c7c20 */ /* 0x000fe20008410000 */
[----:B------:R-:W-:Y:S01]  /*14780*/  ISETP.GE.AND P2, PT, R9, R128, PT ;  /* 0x000000800900720c */ /* 0x000fe20003f46270 */
[----:B------:R-:W-:Y:S01]  /*14790*/  FMUL.FTZ R10, R212, UR4 ;  /* 0x00000004d40a7c20 */ /* 0x000fe20008410000 */
[----:B------:R-:W-:Y:S01]  /*147a0*/  I2FP.F32.S32 R9, R9 ;  /* 0x0000000900097245 */ /* 0x000fe20000201400 */
[C---:B------:R-:W-:Y:S01]  /*147b0*/  HMMA.16816.F32.BF16 R84, R208.reuse, R204, R84 ;  /* 0x000000ccd054723c */ /* 0x040fe20000041854 */
[C---:B------:R-:W-:Y:S01]  /*147c0*/  ISETP.GE.AND P1, PT, R5.reuse, R130, PT ;  /* 0x000000820500720c */ /* 0x040fe20003f26270 */
[----:B------:R-:W5:Y:S01]  /*147d0*/  MUFU.TANH R108, R108 ;  /* 0x0000006c006c7308 */ /* 0x000f620000002400 */
[----:B------:R-:W-:Y:S01]  /*147e0*/  ISETP.GE.AND P6, PT, R5, R128, PT ;  /* 0x000000800500720c */ /* 0x000fe20003fc6270 */
[C---:B--2---:R-:W-:Y:S01]  /*147f0*/  FFMA.FTZ R112, R9.reuse, UR6, R112 ;  /* 0x0000000609707c23 */ /* 0x044fe20008010070 */
[----:B----4-:R-:W-:Y:S01]  /*14800*/  FFMA.FTZ R132, R9, UR6, R132 ;  /* 0x0000000609847c23 */ /* 0x010fe20008010084 */
[----:B------:R-:W-:Y:S01]  /*14810*/  I2FP.F32.S32 R5, R5 ;  /* 0x0000000500057245 */ /* 0x000fe20000201400 */
[C---:B------:R-:W-:Y:S01]  /*14820*/  HMMA.16816.F32.BF16 R80, R208.reuse, R206, R80 ;  /* 0x000000ced050723c */ /* 0x040fe20000041850 */
[----:B------:R-:W-:Y:S01]  /*14830*/  LOP3.LUT R9, R2, 0x81, R15, 0xfe, !PT ;  /* 0x0000008102097812 */ /* 0x000fe200078efe0f */
[----:B------:R-:W-:Y:S01]  /*14840*/  FMUL.FTZ R17, R11, UR4 ;  /* 0x000000040b117c20 */ /* 0x000fe20008410000 */
[----:B---3--:R-:W-:Y:S01]  /*14850*/  I2FP.F32.S32 R46, R7 ;  /* 0x00000007002e7245 */ /* 0x008fe20000201400 */
[----:B------:R-:W-:Y:S01]  /*14860*/  FFMA.FTZ R141, R5, UR6, R141 ;  /* 0x00000006058d7c23 */ /* 0x000fe2000801008d */
[----:B------:R-:W-:Y:S01]  /*14870*/  LOP3.LUT R7, R134, 0x79, R15, 0xfe, !PT ;  /* 0x0000007986077812 */ /* 0x000fe200078efe0f */
[----:B------:R2:W-:Y:S01]  /*14880*/  MUFU.TANH R2, R62 ;  /* 0x0000003e00027308 */ /* 0x0005e20000002400 */
[----:B------:R-:W-:Y:S01]  /*14890*/  FSEL R0, R132, -INF , !P2 ;  /* 0xff80000084007808 */ /* 0x000fe20005000000 */
[C---:B------:R-:W-:Y:S01]  /*148a0*/  FFMA.FTZ R3, R46.reuse, UR6, R3 ;  /* 0x000000062e037c23 */ /* 0x040fe20008010003 */
[----:B------:R-:W-:Y:S01]  /*148b0*/  FFMA.FTZ R71, R46, UR6, R71 ;  /* 0x000000062e477c23 */ /* 0x000fe20008010047 */
[----:B------:R-:W-:Y:S01]  /*148c0*/  FSEL R46, R112, -INF , !P3 ;  /* 0xff800000702e7808 */ /* 0x000fe20005800000 */
[C---:B-1----:R-:W-:Y:S01]  /*148d0*/  HMMA.16816.F32.BF16 R76, R208.reuse, R144, R76 ;  /* 0x00000090d04c723c */ /* 0x042fe2000004184c */
[C---:B------:R-:W-:Y:S01]  /*148e0*/  ISETP.GE.AND P3, PT, R7.reuse, R130, PT ;  /* 0x000000820700720c */ /* 0x040fe20003f66270 */
[----:B------:R-:W-:Y:S01]  /*148f0*/  FMUL.FTZ R11, R214, UR4 ;  /* 0x00000004d60b7c20 */ /* 0x000fe20008410000 */
[----:B------:R-:W-:Y:S01]  /*14900*/  ISETP.GE.AND P2, PT, R7, R128, PT ;  /* 0x000000800700720c */ /* 0x000fe20003f46270 */
[----:B------:R-:W1:Y:S01]  /*14910*/  MUFU.TANH R63, R63 ;  /* 0x0000003f003f7308 */ /* 0x000e620000002400 */
[----:B------:R-:W-:Y:S01]  /*14920*/  I2FP.F32.S32 R112, R7 ;  /* 0x0000000700707245 */ /* 0x000fe20000201400 */
[----:B------:R-:W-:Y:S01]  /*14930*/  FFMA.FTZ R7, R5, UR6, R124 ;  /* 0x0000000605077c23 */ /* 0x000fe2000801007c */
[----:B------:R-:W-:Y:S01]  /*14940*/  IMAD.U32 R124, RZ, RZ, UR5 ;  /* 0x00000005ff7c7e24 */ /* 0x000fe2000f8e00ff */
[----:B------:R-:W-:Y:S01]  /*14950*/  FSEL R248, R3, -INF , !P5 ;  /* 0xff80000003f87808 */ /* 0x000fe20006800000 */
[----:B------:R-:W-:Y:S01]  /*14960*/  HMMA.16816.F32.BF16 R72, R208, R146, R72 ;  /* 0x00000092d048723c */ /* 0x000fe20000041848 */
[C---:B------:R-:W-:Y:S01]  /*14970*/  FFMA.FTZ R69, R112.reuse, UR6, R69 ;  /* 0x0000000670457c23 */ /* 0x040fe20008010045 */
[----:B------:R-:W-:Y:S01]  /*14980*/  FFMA.FTZ R120, R112, UR6, R120 ;  /* 0x0000000670787c23 */ /* 0x000fe20008010078 */
[--C-:B------:R-:W-:Y:S01]  /*14990*/  LOP3.LUT R5, R124, 0x88, R15.reuse, 0xfe, !PT ;  /* 0x000000887c057812 */ /* 0x100fe200078efe0f */
[----:B------:R-:W-:Y:S01]  /*149a0*/  IMAD.U32 R112, RZ, RZ, UR5 ;  /* 0x00000005ff707e24 */ /* 0x000fe2000f8e00ff */
[----:B------:R-:W-:Y:S01]  /*149b0*/  I2FP.F32.S32 R3, R9 ;  /* 0x0000000900037245 */ /* 0x000fe20000201400 */
[----:B--2---:R-:W-:Y:S01]  /*149c0*/  IMAD.U32 R62, RZ, RZ, UR5 ;  /* 0x00000005ff3e7e24 */ /* 0x004fe2000f8e00ff */
[----:B------:R-:W-:Y:S01]  /*149d0*/  FSEL R244, R69, -INF , !P3 ;  /* 0xff80000045f47808 */ /* 0x000fe20005800000 */
[----:B------:R-:W2:Y:S01]  /*149e0*/  MUFU.TANH R65, R65 ;  /* 0x0000004100417308 */ /* 0x000ea20000002400 */
[----:B------:R-:W-:Y:S01]  /*149f0*/  FSEL R224, R120, -INF , !P2 ;  /* 0xff80000078e07808 */ /* 0x000fe20005000000 */
[----:B------:R-:W-:Y:S01]  /*14a00*/  FFMA.FTZ R140, R3, UR6, R140 ;  /* 0x00000006038c7c23 */ /* 0x000fe2000801008c */
[----:B------:R-:W-:Y:S01]  /*14a10*/  ISETP.GE.AND P3, PT, R5, R130, PT ;  /* 0x000000820500720c */ /* 0x000fe20003f66270 */
[----:B------:R-:W-:Y:S01]  /*14a20*/  FFMA.FTZ R142, R3, UR6, R142 ;  /* 0x00000006038e7c23 */ /* 0x000fe2000801008e */
[----:B------:R-:W-:Y:S01]  /*14a30*/  ISETP.GE.AND P2, PT, R5, R128, PT ;  /* 0x000000800500720c */ /* 0x000fe20003f46270 */
[----:B------:R-:W-:Y:S01]  /*14a40*/  FMUL.FTZ R6, R6, UR4 ;  /* 0x0000000406067c20 */ /* 0x000fe20008410000 */
[----:B------:R-:W-:Y:S01]  /*14a50*/  I2FP.F32.S32 R5, R5 ;  /* 0x0000000500057245 */ /* 0x000fe20000201400 */
[----:B------:R-:W3:Y:S01]  /*14a60*/  MUFU.TANH R51, R51 ;  /* 0x0000003300337308 */ /* 0x000ee20000002400 */
[--C-:B------:R-:W-:Y:S01]  /*14a70*/  LOP3.LUT R3, R112, 0x89, R15.reuse, 0xfe, !PT ;  /* 0x0000008970037812 */ /* 0x100fe200078efe0f */
[----:B------:R-:W-:Y:S01]  /*14a80*/  FMUL.FTZ R69, R93, UR4 ;  /* 0x000000045d457c20 */ /* 0x000fe20008410000 */
[----:B------:R-:W-:Y:S01]  /*14a90*/  FSEL R226, R71, -INF , !P4 ;  /* 0xff80000047e27808 */ /* 0x000fe20006000000 */
[----:B------:R-:W-:Y:S01]  /*14aa0*/  FFMA.FTZ R58, R5, UR6, R58 ;  /* 0x00000006053a7c23 */ /* 0x000fe2000801003a */
[----:B------:R-:W-:Y:S01]  /*14ab0*/  ISETP.GE.AND P5, PT, R9, R130, PT ;  /* 0x000000820900720c */ /* 0x000fe20003fa6270 */
[----:B------:R-:W-:Y:S01]  /*14ac0*/  FMUL.FTZ R85, R85, UR4 ;  /* 0x0000000455557c20 */ /* 0x000fe20008410000 */
[----:B------:R-:W-:Y:S01]  /*14ad0*/  ISETP.GE.AND P4, PT, R9, R128, PT ;  /* 0x000000800900720c */ /* 0x000fe20003f86270 */
[----:B------:R-:W-:Y:S01]  /*14ae0*/  FFMA.FTZ R9, R5, UR6, R56 ;  /* 0x0000000605097c23 */ /* 0x000fe20008010038 */
[----:B------:R-:W-:Y:S01]  /*14af0*/  LOP3.LUT R5, R62, 0x90, R15, 0xfe, !PT ;  /* 0x000000903e057812 */ /* 0x000fe200078efe0f */
[----:B------:R-:W4:Y:S01]  /*14b00*/  MUFU.TANH R50, R50 ;  /* 0x0000003200327308 */ /* 0x000f220000002400 */
[----:B------:R-:W-:Y:S01]  /*14b10*/  I2FP.F32.S32 R56, R3 ;  /* 0x0000000300387245 */ /* 0x000fe20000201400 */
[----:B------:R-:W-:Y:S01]  /*14b20*/  FMUL.FTZ R84, R84, UR4 ;  /* 0x0000000454547c20 */ /* 0x000fe20008410000 */
[----:B------:R-:W-:Y:S01]  /*14b30*/  FSEL R7, R7, -INF , !P1 ;  /* 0xff80000007077808 */ /* 0x000fe20004800000 */
[----:B------:R-:W-:Y:S01]  /*14b40*/  FMUL.FTZ R80, R80, UR4 ;  /* 0x0000000450507c20 */ /* 0x000fe20008410000 */
[----:B------:R-:W-:Y:S01]  /*14b50*/  FSEL R222, R141, -INF , !P6 ;  /* 0xff8000008dde7808 */ /* 0x000fe20007000000 */
[----:B------:R-:W-:Y:S01]  /*14b60*/  FFMA.FTZ R59, R56, UR6, R59 ;  /* 0x00000006383b7c23 */ /* 0x000fe2000801003b */
[C---:B------:R-:W-:Y:S01]  /*14b70*/  ISETP.GE.AND P1, PT, R3.reuse, R130, PT ;  /* 0x000000820300720c */ /* 0x040fe20003f26270 */
[----:B------:R-:W-:Y:S01]  /*14b80*/  MUFU.TANH R45, R45 ;  /* 0x0000002d002d7308 */ /* 0x000fe20000002400 */
[----:B------:R-:W-:Y:S01]  /*14b90*/  ISETP.GE.AND P6, PT, R3, R128, PT ;  /* 0x000000800300720c */ /* 0x000fe20003fc6270 */
[----:B------:R-:W-:Y:S01]  /*14ba0*/  IMAD.U32 R144, RZ, RZ, UR5 ;  /* 0x00000005ff907e24 */ /* 0x000fe2000f8e00ff */
[----:B------:R-:W-:Y:S01]  /*14bb0*/  FSEL R252, R140, -INF , !P5 ;  /* 0xff8000008cfc7808 */ /* 0x000fe20006800000 */
[----:B------:R-:W-:Y:S01]  /*14bc0*/  FMUL.FTZ R111, R111, UR4 ;  /* 0x000000046f6f7c20 */ /* 0x000fe20008410000 */
[----:B------:R-:W-:Y:S01]  /*14bd0*/  FSEL R216, R142, -INF , !P4 ;  /* 0xff8000008ed87808 */ /* 0x000fe20006000000 */
[----:B------:R-:W-:Y:S01]  /*14be0*/  FMUL.FTZ R106, R106, UR4 ;  /* 0x000000046a6a7c20 */ /* 0x000fe20008410000 */
[C---:B------:R-:W-:Y:S01]  /*14bf0*/  ISETP.GE.AND P5, PT, R5.reuse, R130, PT ;  /* 0x000000820500720c */ /* 0x040fe20003fa6270 */
[----:B------:R-:W-:Y:S01]  /*14c00*/  MUFU.TANH R43, R43 ;  /* 0x0000002b002b7308 */ /* 0x000fe20000002400 */
[----:B------:R-:W-:Y:S01]  /*14c10*/  ISETP.GE.AND P4, PT, R5, R128, PT ;  /* 0x000000800500720c */ /* 0x000fe20003f86270 */
[----:B------:R-:W-:Y:S01]  /*14c20*/  FMUL.FTZ R107, R107, UR4 ;  /* 0x000000046b6b7c20 */ /* 0x000fe20008410000 */
[----:B------:R-:W-:Y:S01]  /*14c30*/  I2FP.F32.S32 R3, R5 ;  /* 0x0000000500037245 */ /* 0x000fe20000201400 */
[----:B------:R-:W-:Y:S01]  /*14c40*/  FFMA.FTZ R5, R56, UR6, R57 ;  /* 0x0000000638057c23 */ /* 0x000fe20008010039 */
[----:B------:R-:W-:Y:S01]  /*14c50*/  IMAD.U32 R56, RZ, RZ, UR5 ;  /* 0x00000005ff387e24 */ /* 0x000fe2000f8e00ff */
[----:B------:R-:W-:Y:S01]  /*14c60*/  FSEL R9, R9, -INF , !P3 ;  /* 0xff80000009097808 */ /* 0x000fe20005800000 */
[----:B------:R-:W-:Y:S01]  /*14c70*/  FMUL.FTZ R87, R87, UR4 ;  /* 0x0000000457577c20 */ /* 0x000fe20008410000 */
[----:B------:R-:W-:Y:S01]  /*14c80*/  FSEL R212, R58, -INF , !P2 ;  /* 0xff8000003ad47808 */ /* 0x000fe20005000000 */
[C---:B------:R-:W-:Y:S01]  /*14c90*/  FFMA.FTZ R52, R3.reuse, UR6, R52 ;  /* 0x0000000603347c23 */ /* 0x040fe20008010034 */
[--C-:B------:R-:W-:Y:S01]  /*14ca0*/  LOP3.LUT R57, R56, 0x91, R15.reuse, 0xfe, !PT ;  /* 0x0000009138397812 */ /* 0x100fe200078efe0f */
[----:B------:R-:W-:Y:S01]  /*14cb0*/  FFMA.FTZ R54, R3, UR6, R54 ;  /* 0x0000000603367c23 */ /* 0x000fe20008010036 */
[----:B------:R-:W-:Y:S01]  /*14cc0*/  LOP3.LUT R3, R62, 0x98, R15, 0xfe, !PT ;  /* 0x000000983e037812 */ /* 0x000fe200078efe0f */
[----:B------:R-:W-:Y:S01]  /*14cd0*/  IMAD.U32 R58, RZ, RZ, UR5 ;  /* 0x00000005ff3a7e24 */ /* 0x000fe2000f8e00ff */
[C---:B------:R-:W-:Y:S01]  /*14ce0*/  ISETP.GE.AND P3, PT, R57.reuse, R130, PT ;  /* 0x000000823900720c */ /* 0x040fe20003f66270 */
[----:B------:R-:W-:Y:S01]  /*14cf0*/  MUFU.TANH R42, R42 ;  /* 0x0000002a002a7308 */ /* 0x000fe20000002400 */
[----:B------:R-:W-:Y:S01]  /*14d00*/  ISETP.GE.AND P2, PT, R57, R128, PT ;  /* 0x000000803900720c */ /* 0x000fe20003f46270 */
[----:B------:R-:W-:Y:S01]  /*14d10*/  FMUL.FTZ R86, R86, UR4 ;  /* 0x0000000456567c20 */ /* 0x000fe20008410000 */
[----:B------:R-:W-:Y:S01]  /*14d20*/  I2FP.F32.S32 R57, R57 ;  /* 0x0000003900397245 */ /* 0x000fe20000201400 */
[----:B------:R-:W-:Y:S01]  /*14d30*/  FMUL.FTZ R83, R83, UR4 ;  /* 0x0000000453537c20 */ /* 0x000fe20008410000 */
[----:B------:R-:W-:Y:S01]  /*14d40*/  FSEL R5, R5, -INF , !P1 ;  /* 0xff80000005057808 */ /* 0x000fe20004800000 */
[----:B------:R-:W-:Y:S01]  /*14d50*/  FMUL.FTZ R75, R75, UR4 ;  /* 0x000000044b4b7c20 */ /* 0x000fe20008410000 */
[----:B------:R-:W-:Y:S01]  /*14d60*/  FSEL R210, R59, -INF , !P6 ;  /* 0xff8000003bd27808 */ /* 0x000fe20007000000 */
[----:B------:R-:W-:Y:S01]  /*14d70*/  FFMA.FTZ R64, R57, UR6, R64 ;  /* 0x0000000639407c23 */ /* 0x000fe20008010040 */
[----:B------:R-:W-:Y:S01]  /*14d80*/  ISETP.GE.AND P1, PT, R3, R130, PT ;  /* 0x000000820300720c */ /* 0x000fe20003f26270 */
[----:B------:R-:W-:Y:S01]  /*14d90*/  FFMA.FTZ R61, R57, UR6, R61 ;  /* 0x00000006393d7c23 */ /* 0x000fe2000801003d */
[----:B------:R-:W-:Y:S01]  /*14da0*/  ISETP.GE.AND P6, PT, R3, R128, PT ;  /* 0x000000800300720c */ /* 0x000fe20003fc6270 */
[----:B------:R-:W4:Y:S01]  /*14db0*/  MUFU.TANH R47, R47 ;  /* 0x0000002f002f7308 */ /* 0x000f220000002400 */
[----:B------:R-:W-:Y:S01]  /*14dc0*/  I2FP.F32.S32 R3, R3 ;  /* 0x0000000300037245 */ /* 0x000fe20000201400 */
[----:B------:R-:W-:Y:S01]  /*14dd0*/  FMUL.FTZ R59, R105, UR4 ;  /* 0x00000004693b7c20 */ /* 0x000fe20008410000 */
[--C-:B------:R-:W-:Y:S01]  /*14de0*/  LOP3.LUT R57, R56, 0x99, R15.reuse, 0xfe, !PT ;  /* 0x0000009938397812 */ /* 0x100fe200078efe0f */
[----:B------:R-:W-:Y:S01]  /*14df0*/  FMUL.FTZ R79, R79, UR4 ;  /* 0x000000044f4f7c20 */ /* 0x000fe20008410000 */
[----:B------:R-:W-:Y:S01]  /*14e00*/  FSEL R246, R64, -INF , !P3 ;  /* 0xff80000040f67808 */ /* 0x000fe20005800000 */
[C---:B------:R-:W-:Y:S01]  /*14e10*/  FFMA.FTZ R48, R3.reuse, UR6, R48 ;  /* 0x0000000603307c23 */ /* 0x040fe20008010030 */
[----:B------:R-:W-:Y:S01]  /*14e20*/  I2FP.F32.S32 R142, R57 ;  /* 0x00000039008e7245 */ /* 0x000fe20000201400 */
[----:B------:R-:W-:Y:S01]  /*14e30*/  FFMA.FTZ R44, R3, UR6, R44 ;  /* 0x00000006032c7c23 */ /* 0x000fe2000801002c */
[----:B------:R-:W-:Y:S01]  /*14e40*/  LOP3.LUT R3, R58, 0xa0, R15, 0xfe, !PT ;  /* 0x000000a03a037812 */ /* 0x000fe200078efe0f */
[----:B------:R-:W4:Y:S01]  /*14e50*/  MUFU.TANH R41, R41 ;  /* 0x0000002900297308 */ /* 0x000f220000002400 */
[----:B------:R-:W-:Y:S01]  /*14e60*/  FSEL R170, R61, -INF , !P2 ;  /* 0xff8000003daa7808 */ /* 0x000fe20005000000 */
[C---:B------:R-:W-:Y:S01]  /*14e70*/  FFMA.FTZ R49, R142.reuse, UR6, R49 ;  /* 0x000000068e317c23 */ /* 0x040fe20008010031 */
[C---:B------:R-:W-:Y:S01]  /*14e80*/  ISETP.GE.AND P3, PT, R3.reuse, R130, PT ;  /* 0x000000820300720c */ /* 0x040fe20003f66270 */
[----:B------:R-:W-:Y:S01]  /*14e90*/  FFMA.FTZ R142, R142, UR6, R40 ;  /* 0x000000068e8e7c23 */ /* 0x000fe20008010028 */
[----:B------:R-:W-:Y:S01]  /*14ea0*/  ISETP.GE.AND P2, PT, R3, R128, PT ;  /* 0x000000800300720c */ /* 0x000fe20003f46270 */
[----:B------:R-:W-:Y:S01]  /*14eb0*/  IMAD.U32 R40, RZ, RZ, UR5 ;  /* 0x00000005ff287e24 */ /* 0x000fe2000f8e00ff */
[----:B------:R-:W-:Y:S01]  /*14ec0*/  FSEL R250, R52, -INF , !P5 ;  /* 0xff80000034fa7808 */ /* 0x000fe20006800000 */
[----:B------:R-:W-:Y:S01]  /*14ed0*/  IMAD.U32 R52, RZ, RZ, UR5 ;  /* 0x00000005ff347e24 */ /* 0x000fe2000f8e00ff */
[----:B------:R-:W-:Y:S01]  /*14ee0*/  I2FP.F32.S32 R3, R3 ;  /* 0x0000000300037245 */ /* 0x000fe20000201400 */
[----:B------:R-:W-:Y:S01]  /*14ef0*/  MUFU.TANH R39, R39 ;  /* 0x0000002700277308 */ /* 0x000fe20000002400 */
[----:B------:R-:W-:Y:S01]  /*14f00*/  FSEL R204, R54, -INF , !P4 ;  /* 0xff80000036cc7808 */ /* 0x000fe20006000000 */
[----:B------:R-:W-:Y:S01]  /*14f10*/  FMUL.FTZ R61, R104, UR4 ;  /* 0x00000004683d7c20 */ /* 0x000fe20008410000 */
[----:B------:R-:W-:Y:S01]  /*14f20*/  ISETP.GE.AND P5, PT, R57, R130, PT ;  /* 0x000000823900720c */ /* 0x000fe20003fa6270 */
[----:B------:R-:W-:Y:S01]  /*14f30*/  FFMA.FTZ R32, R3, UR6, R32 ;  /* 0x0000000603207c23 */ /* 0x000fe20008010020 */
[----:B------:R-:W-:Y:S01]  /*14f40*/  ISETP.GE.AND P4, PT, R57, R128, PT ;  /* 0x000000803900720c */ /* 0x000fe20003f86270 */
[----:B-----5:R-:W-:Y:S01]  /*14f50*/  FFMA.FTZ R108, R3, UR6, R108 ;  /* 0x00000006036c7c23 */ /* 0x020fe2000801006c */
[--C-:B------:R-:W-:Y:S01]  /*14f60*/  LOP3.LUT R57, R40, 0xa1, R15.reuse, 0xfe, !PT ;  /* 0x000000a128397812 */ /* 0x100fe200078efe0f */
[----:B------:R-:W-:Y:S01]  /*14f70*/  MUFU.TANH R36, R36 ;  /* 0x0000002400247308 */ /* 0x000fe20000002400 */
[----:B------:R-:W-:Y:S01]  /*14f80*/  LOP3.LUT R3, R52, 0xa8, R15, 0xfe, !PT ;  /* 0x000000a834037812 */ /* 0x000fe200078efe0f */
[----:B------:R-:W-:-:S04]  /*14f90*/  DEPBAR.LE SB0, 0x0 ;  /* 0x000080000000791a */ /* 0x000fc80000000000 */
[----:B------:R-:W-:Y:S02]  /*14fa0*/  FSEL R214, R48, -INF , !P1 ;  /* 0xff80000030d67808 */ /* 0x000fe40004800000 */
[----:B------:R-:W-:Y:S01]  /*14fb0*/  FSEL R146, R44, -INF , !P6 ;  /* 0xff8000002c927808 */ /* 0x000fe20007000000 */
[----:B------:R-:W-:Y:S01]  /*14fc0*/  IMAD.U32 R44, RZ, RZ, UR5 ;  /* 0x00000005ff2c7e24 */ /* 0x000fe2000f8e00ff */
[C---:B------:R-:W-:Y:S01]  /*14fd0*/  ISETP.GE.AND P1, PT, R57.reuse, R130, PT ;  /* 0x000000823900720c */ /* 0x040fe20003f26270 */
[----:B------:R-:W5:Y:S01]  /*14fe0*/  MUFU.TANH R38, R38 ;  /* 0x0000002600267308 */ /* 0x000f620000002400 */
[----:B------:R-:W-:Y:S02]  /*14ff0*/  ISETP.GE.AND P6, PT, R57, R128, PT ;  /* 0x000000803900720c */ /* 0x000fe40003fc6270 */
[----:B------:R-:W-:Y:S02]  /*15000*/  FSEL R206, R49, -INF , !P5 ;  /* 0xff80000031ce7808 */ /* 0x000fe40006800000 */
[----:B------:R-:W-:-:S02]  /*15010*/  FSEL R142, R142, -INF , !P4 ;  /* 0xff8000008e8e7808 */ /* 0x000fc40006000000 */
[----:B------:R-:W-:Y:S01]  /*15020*/  I2FP.F32.S32 R57, R57 ;  /* 0x0000003900397245 */ /* 0x000fe20000201400 */
[----:B------:R-:W-:Y:S01]  /*15030*/  MUFU.TANH R33, R33 ;  /* 0x0000002100217308 */ /* 0x000fe20000002400 */
[C---:B------:R-:W-:Y:S02]  /*15040*/  ISETP.GE.AND P5, PT, R3.reuse, R130, PT ;  /* 0x000000820300720c */ /* 0x040fe40003fa6270 */
[----:B------:R-:W-:Y:S01]  /*15050*/  ISETP.GE.AND P4, PT, R3, R128, PT ;  /* 0x000000800300720c */ /* 0x000fe20003f86270 */
[C---:B------:R-:W-:Y:S01]  /*15060*/  FFMA.FTZ R34, R57.reuse, UR6, R34 ;  /* 0x0000000639227c23 */ /* 0x040fe20008010022 */
[----:B------:R-:W-:Y:S01]  /*15070*/  I2FP.F32.S32 R3, R3 ;  /* 0x0000000300037245 */ /* 0x000fe20000201400 */
[----:B------:R-:W-:Y:S01]  /*15080*/  FFMA.FTZ R67, R57, UR6, R67 ;  /* 0x0000000639437c23 */ /* 0x000fe20008010043 */
[----:B------:R-:W-:Y:S01]  /*15090*/  LOP3.LUT R49, R40, 0xa9, R15, 0xfe, !PT ;  /* 0x000000a928317812 */ /* 0x000fe200078efe0f */
[----:B------:R-:W-:Y:S01]  /*150a0*/  MUFU.TANH R29, R29 ;  /* 0x0000001d001d7308 */ /* 0x000fe20000002400 */
[----:B------:R-:W-:Y:S01]  /*150b0*/  FSEL R138, R32, -INF , !P3 ;  /* 0xff800000208a7808 */ /* 0x000fe20005800000 */
[C---:B------:R-:W-:Y:S01]  /*150c0*/  FFMA.FTZ R64, R3.reuse, UR6, R110 ;  /* 0x0000000603407c23 */ /* 0x040fe2000801006e */
[----:B------:R-:W-:Y:S01]  /*150d0*/  FFMA.FTZ R124, R3, UR6, R66 ;  /* 0x00000006037c7c23 */ /* 0x000fe20008010042 */
[----:B------:R-:W-:-:S02]  /*150e0*/  I2FP.F32.S32 R32, R49 ;  /* 0x0000003100207245 */ /* 0x000fc40000201400 */
[----:B------:R-:W-:Y:S02]  /*150f0*/  LOP3.LUT R3, R44, 0xb0, R15, 0xfe, !PT ;  /* 0x000000b02c037812 */ /* 0x000fe400078efe0f */
[----:B------:R-:W-:Y:S01]  /*15100*/  FSEL R66, R34, -INF , !P1 ;  /* 0xff80000022427808 */ /* 0x000fe20004800000 */
[C---:B-1----:R-:W-:Y:S01]  /*15110*/  FFMA.FTZ R62, R32.reuse, UR6, R63 ;  /* 0x00000006203e7c23 */ /* 0x042fe2000801003f */
[----:B------:R-:W-:Y:S01]  /*15120*/  I2FP.F32.S32 R34, R3 ;  /* 0x0000000300227245 */ /* 0x000fe20000201400 */
[----:B--2---:R-:W-:Y:S01]  /*15130*/  FFMA.FTZ R65, R32, UR6, R65 ;  /* 0x0000000620417c23 */ /* 0x004fe20008010041 */
[----:B------:R-:W-:Y:S01]  /*15140*/  IMAD.U32 R32, RZ, RZ, UR5 ;  /* 0x00000005ff207e24 */ /* 0x000fe2000f8e00ff */
[----:B------:R-:W-:Y:S01]  /*15150*/  LOP3.LUT R57, R40, 0xb1, R15, 0xfe, !PT ;  /* 0x000000b128397812 */ /* 0x000fe200078efe0f */
[----:B------:R-:W-:Y:S01]  /*15160*/  MUFU.TANH R31, R31 ;  /* 0x0000001f001f7308 */ /* 0x000fe20000002400 */
[----:B------:R-:W-:Y:S01]  /*15170*/  FSEL R134, R108, -INF , !P2 ;  /* 0xff8000006c867808 */ /* 0x000fe20005000000 */
[C---:B---3--:R-:W-:Y:S01]  /*15180*/  FFMA.FTZ R51, R34.reuse, UR6, R51 ;  /* 0x0000000622337c23 */ /* 0x048fe20008010033 */
[C---:B------:R-:W-:Y:S01]  /*15190*/  ISETP.GE.AND P3, PT, R49.reuse, R130, PT ;  /* 0x000000823100720c */ /* 0x040fe20003f66270 */
[----:B----4-:R-:W-:Y:S01]  /*151a0*/  FFMA.FTZ R50, R34, UR6, R50 ;  /* 0x0000000622327c23 */ /* 0x010fe20008010032 */
[----:B------:R-:W-:Y:S01]  /*151b0*/  ISETP.GE.AND P2, PT, R49, R128, PT ;  /* 0x000000803100720c */ /* 0x000fe20003f46270 */
[----:B------:R-:W-:Y:S01]  /*151c0*/  IMAD.U32 R34, RZ, RZ, UR5 ;  /* 0x00000005ff227e24 */ /* 0x000fe2000f8e00ff */
[----:B------:R-:W-:Y:S01]  /*151d0*/  FSEL R64, R64, -INF , !P5 ;  /* 0xff80000040407808 */ /* 0x000fe20006800000 */
[----:B------:R-:W1:Y:S01]  /*151e0*/  MUFU.TANH R37, R37 ;  /* 0x0000002500257308 */ /* 0x000e620000002400 */
[----:B------:R-:W-:-:S02]  /*151f0*/  FSEL R124, R124, -INF , !P4 ;  /* 0xff8000007c7c7808 */ /* 0x000fc40006000000 */
[----:B------:R-:W-:Y:S02]  /*15200*/  LOP3.LUT R49, R32, 0xb8, R15, 0xfe, !PT ;  /* 0x000000b820317812 */ /* 0x000fe400078efe0f */
[C---:B------:R-:W-:Y:S02]  /*15210*/  ISETP.GE.AND P5, PT, R57.reuse, R130, PT ;  /* 0x000000823900720c */ /* 0x040fe40003fa6270 */
[----:B------:R-:W-:Y:S01]  /*15220*/  ISETP.GE.AND P4, PT, R57, R128, PT ;  /* 0x000000803900720c */ /* 0x000fe20003f86270 */
[----:B------:R-:W-:Y:S01]  /*15230*/  MUFU.TANH R32, R27 ;  /* 0x0000001b00207308 */ /* 0x000fe20000002400 */
[----:B------:R-:W-:Y:S02]  /*15240*/  FSEL R132, R67, -INF , !P6 ;  /* 0xff80000043847808 */ /* 0x000fe40007000000 */
[----:B------:R-:W-:Y:S02]  /*15250*/  I2FP.F32.S32 R57, R57 ;  /* 0x0000003900397245 */ /* 0x000fe40000201400 */
[----:B------:R-:W-:-:S02]  /*15260*/  ISETP.GE.AND P1, PT, R3, R130, PT ;  /* 0x000000820300720c */ /* 0x000fc40003f26270 */
[----:B------:R-:W-:Y:S01]  /*15270*/  ISETP.GE.AND P6, PT, R3, R128, PT ;  /* 0x000000800300720c */ /* 0x000fe20003fc6270 */
[----:B------:R-:W-:Y:S01]  /*15280*/  FFMA.FTZ R56, R57, UR6, R2 ;  /* 0x0000000639387c23 */ /* 0x000fe20008010002 */
[----:B------:R2:W-:Y:S01]  /*15290*/  MUFU.TANH R3, R30 ;  /* 0x0000001e00037308 */ /* 0x0005e20000002400 */
[----:B------:R-:W-:Y:S01]  /*152a0*/  FSEL R62, R62, -INF , !P3 ;  /* 0xff8000003e3e7808 */ /* 0x000fe20005800000 */
[----:B------:R-:W-:Y:S01]  /*152b0*/  IMAD.U32 R2, RZ, RZ, UR5 ;  /* 0x00000005ff027e24 */ /* 0x000fe2000f8e00ff */
[----:B------:R-:W-:Y:S01]  /*152c0*/  FSEL R120, R65, -INF , !P2 ;  /* 0xff80000041787808 */ /* 0x000fe20005000000 */
[----:B------:R-:W-:Y:S01]  /*152d0*/  FFMA.FTZ R47, R57, UR6, R47 ;  /* 0x00000006392f7c23 */ /* 0x000fe2000801002f */
[----:B------:R-:W-:Y:S01]  /*152e0*/  ISETP.GE.AND P3, PT, R49, R130, PT ;  /* 0x000000823100720c */ /* 0x000fe20003f66270 */
[----:B------:R-:W-:Y:S01]  /*152f0*/  FMUL.FTZ R57, R101, UR4 ;  /* 0x0000000465397c20 */ /* 0x000fe20008410000 */
[----:B------:R-:W-:Y:S01]  /*15300*/  ISETP.GE.AND P2, PT, R49, R128, PT ;  /* 0x000000803100720c */ /* 0x000fe20003f46270 */
[----:B------:R-:W3:Y:S01]  /*15310*/  MUFU.TANH R35, R35 ;  /* 0x0000002300237308 */ /* 0x000ee20000002400 */
[----:B------:R-:W-:-:S02]  /*15320*/  FSEL R58, R51, -INF , !P1 ;  /* 0xff800000333a7808 */ /* 0x000fc40004800000 */
[----:B------:R-:W-:Y:S01]  /*15330*/  FSEL R110, R50, -INF , !P6 ;  /* 0xff800000326e7808 */ /* 0x000fe20007000000 */
[----:B------:R-:W-:Y:S01]  /*15340*/  IMAD.U32 R50, RZ, RZ, UR5 ;  /* 0x00000005ff327e24 */ /* 0x000fe2000f8e00ff */
[----:B------:R-:W-:Y:S02]  /*15350*/  FSEL R56, R56, -INF , !P5 ;  /* 0xff80000038387808 */ /* 0x000fe40006800000 */
[----:B------:R-:W-:Y:S01]  /*15360*/  FSEL R108, R47, -INF , !P4 ;  /* 0xff8000002f6c7808 */ /* 0x000fe20006000000 */
[----:B------:R5:W-:Y:S01]  /*15370*/  MUFU.TANH R27, R24 ;  /* 0x00000018001b7308 */ /* 0x000be20000002400 */
[----:B--2---:R-:W-:Y:S02]  /*15380*/  I2FP.F32.S32 R30, R49 ;  /* 0x00000031001e7245 */ /* 0x004fe40000201400 */
[----:B------:R-:W-:-:S03]  /*15390*/  LOP3.LUT R49, R34, 0xb9, R15, 0xfe, !PT ;  /* 0x000000b922317812 */ /* 0x000fc600078efe0f */
[C---:B------:R-:W-:Y:S01]  /*153a0*/  FFMA.FTZ R34, R30.reuse, UR6, R45 ;  /* 0x000000061e227c23 */ /* 0x040fe2000801002d */
[C---:B------:R-:W-:Y:S01]  /*153b0*/  ISETP.GE.AND P1, PT, R49.reuse, R130, PT ;  /* 0x000000823100720c */ /* 0x040fe20003f26270 */
[----:B------:R-:W-:Y:S01]  /*153c0*/  FFMA.FTZ R43, R30, UR6, R43 ;  /* 0x000000061e2b7c23 */ /* 0x000fe2000801002b */
[----:B------:R-:W-:Y:S01]  /*153d0*/  ISETP.GE.AND P6, PT, R49, R128, PT ;  /* 0x000000803100720c */ /* 0x000fe20003fc6270 */
[----:B------:R-:W2:Y:S01]  /*153e0*/  MUFU.TANH R28, R28 ;  /* 0x0000001c001c7308 */ /* 0x000ea20000002400 */
[----:B------:R-:W-:Y:S02]  /*153f0*/  I2FP.F32.S32 R49, R49 ;  /* 0x0000003100317245 */ /* 0x000fe40000201400 */
[----:B------:R-:W-:Y:S02]  /*15400*/  LOP3.LUT R45, R2, 0xc0, R15, 0xfe, !PT ;  /* 0x000000c0022d7812 */ /* 0x000fe400078efe0f */
[----:B------:R-:W-:Y:S01]  /*15410*/  FSEL R34, R34, -INF , !P3 ;  /* 0xff80000022227808 */ /* 0x000fe20005800000 */
[C---:B------:R-:W-:Y:S01]  /*15420*/  FFMA.FTZ R30, R49.reuse, UR6, R42 ;  /* 0x00000006311e7c23 */ /* 0x040fe2000801002a */
[----:B------:R-:W-:Y:S01]  /*15430*/  I2FP.F32.S32 R40, R45 ;  /* 0x0000002d00287245 */ /* 0x000fe20000201400 */
[----:B------:R-:W-:Y:S01]  /*15440*/  IMAD.U32 R42, RZ, RZ, UR5 ;  /* 0x00000005ff2a7e24 */ /* 0x000fe2000f8e00ff */
[----:B------:R4:W2:Y:S01]  /*15450*/  MUFU.TANH R2, R26 ;  /* 0x0000001a00027308 */ /* 0x0008a20000002400 */
[----:B------:R-:W-:Y:S01]  /*15460*/  FFMA.FTZ R41, R49, UR6, R41 ;  /* 0x0000000631297c23 */ /* 0x000fe20008010029 */
[----:B------:R-:W-:-:S02]  /*15470*/  ISETP.GE.AND P5, PT, R45, R130, PT ;  /* 0x000000822d00720c */ /* 0x000fc40003fa6270 */
[----:B------:R-:W-:Y:S02]  /*15480*/  LOP3.LUT R49, R42, 0xc1, R15, 0xfe, !PT ;  /* 0x000000c12a317812 */ /* 0x000fe400078efe0f */
[----:B------:R-:W-:Y:S02]  /*15490*/  ISETP.GE.AND P4, PT, R45, R128, PT ;  /* 0x000000802d00720c */ /* 0x000fe40003f86270 */
[----:B------:R-:W-:Y:S01]  /*154a0*/  FSEL R45, R43, -INF , !P2 ;  /* 0xff8000002b2d7808 */ /* 0x000fe20005000000 */
[----:B------:R-:W2:Y:S01]  /*154b0*/  MUFU.TANH R23, R23 ;  /* 0x0000001700177308 */ /* 0x000ea20000002400 */
[----:B------:R-:W-:Y:S02]  /*154c0*/  I2FP.F32.S32 R43, R49 ;  /* 0x00000031002b7245 */ /* 0x000fe40000201400 */
[----:B------:R-:W-:Y:S02]  /*154d0*/  FSEL R30, R30, -INF , !P1 ;  /* 0xff8000001e1e7808 */ /* 0x000fe40004800000 */
[----:B------:R-:W-:Y:S01]  /*154e0*/  FSEL R44, R41, -INF , !P6 ;  /* 0xff800000292c7808 */ /* 0x000fe20007000000 */
[----:B-----5:R-:W-:Y:S01]  /*154f0*/  FFMA.FTZ R24, R43, UR6, R38 ;  /* 0x000000062b187c23 */ /* 0x020fe20008010026 */
[----:B------:R-:W-:-:S02]  /*15500*/  IMAD.U32 R38, RZ, RZ, UR5 ;  /* 0x00000005ff267e24 */ /* 0x000fc4000f8e00ff */
[C---:B----4-:R-:W-:Y:S01]  /*15510*/  FFMA.FTZ R26, R40.reuse, UR6, R39 ;  /* 0x00000006281a7c23 */ /* 0x050fe20008010027 */
[----:B------:R-:W-:Y:S01]  /*15520*/  FFMA.FTZ R39, R40, UR6, R36 ;  /* 0x0000000628277c23 */ /* 0x000fe20008010024 */
[----:B------:R-:W-:Y:S01]  /*15530*/  IMAD.U32 R36, RZ, RZ, UR5 ;  /* 0x00000005ff247e24 */ /* 0x000fe2000f8e00ff */
[C---:B------:R-:W-:Y:S01]  /*15540*/  ISETP.GE.AND P3, PT, R49.reuse, R130, PT ;  /* 0x000000823100720c */ /* 0x040fe20003f66270 */
[----:B------:R-:W-:Y:S01]  /*15550*/  IMAD.U32 R40, RZ, RZ, UR5 ;  /* 0x00000005ff287e24 */ /* 0x000fe2000f8e00ff */
[----:B------:R-:W-:Y:S01]  /*15560*/  ISETP.GE.AND P2, PT, R49, R128, PT ;  /* 0x000000803100720c */ /* 0x000fe20003f46270 */
[----:B-1----:R-:W-:Y:S01]  /*15570*/  FFMA.FTZ R37, R43, UR6, R37 ;  /* 0x000000062b257c23 */ /* 0x002fe20008010025 */
[--C-:B------:R-:W-:Y:S01]  /*15580*/  LOP3.LUT R47, R36, 0xc8, R15.reuse, 0xfe, !PT ;  /* 0x000000c8242f7812 */ /* 0x100fe200078efe0f */
[----:B------:R-:W1:Y:S01]  /*15590*/  MUFU.TANH R25, R25 ;  /* 0x0000001900197308 */ /* 0x000e620000002400 */
[----:B------:R-:W-:Y:S02]  /*155a0*/  LOP3.LUT R49, R38, 0xd0, R15, 0xfe, !PT ;  /* 0x000000d026317812 */ /* 0x000fe400078efe0f */
[----:B------:R-:W-:-:S02]  /*155b0*/  ISETP.GE.AND P1, PT, R47, R130, PT ;  /* 0x000000822f00720c */ /* 0x000fc40003f26270 */
[-C--:B------:R-:W-:Y:S02]  /*155c0*/  ISETP.GE.AND P6, PT, R47, R128.reuse, PT ;  /* 0x000000802f00720c */ /* 0x080fe40003fc6270 */
[----:B------:R-:W-:Y:S01]  /*155d0*/  I2FP.F32.S32 R42, R47 ;  /* 0x0000002f002a7245 */ /* 0x000fe20000201400 */
[----:B------:R4:W5:Y:S01]  /*155e0*/  MUFU.TANH R36, R20 ;  /* 0x0000001400247308 */ /* 0x0009620000002400 */
[----:B------:R-:W-:Y:S02]  /*155f0*/  LOP3.LUT R47, R40, 0xc9, R15, 0xfe, !PT ;  /* 0x000000c9282f7812 */ /* 0x000fe400078efe0f */
[----:B------:R-:W-:Y:S01]  /*15600*/  I2FP.F32.S32 R40, R49 ;  /* 0x0000003100287245 */ /* 0x000fe20000201400 */
[C---:B------:R-:W-:Y:S01]  /*15610*/  FFMA.FTZ R41, R42.reuse, UR6, R31 ;  /* 0x000000062a297c23 */ /* 0x040fe2000801001f */
[----:B------:R-:W-:Y:S01]  /*15620*/  I2FP.F32.S32 R38, R47 ;  /* 0x0000002f00267245 */ /* 0x000fe20000201400 */
[----:B---3--:R-:W-:Y:S01]  /*15630*/  FFMA.FTZ R35, R42, UR6, R35 ;  /* 0x000000062a237c23 */ /* 0x008fe20008010023 */
[----:B------:R-:W-:Y:S01]  /*15640*/  FSEL R42, R37, -INF , !P2 ;  /* 0xff800000252a7808 */ /* 0x000fe20005000000 */
[----:B------:R3:W5:Y:S01]  /*15650*/  MUFU.TANH R31, R22 ;  /* 0x00000016001f7308 */ /* 0x0007620000002400 */
[----:B------:R-:W-:Y:S01]  /*15660*/  FSEL R43, R39, -INF , !P4 ;  /* 0xff800000272b7808 */ /* 0x000fe20006000000 */
[----:B------:R-:W-:Y:S01]  /*15670*/  FFMA.FTZ R29, R38, UR6, R29 ;  /* 0x00000006261d7c23 */ /* 0x000fe2000801001d */
[-C--:B------:R-:W-:Y:S01]  /*15680*/  ISETP.GE.AND P4, PT, R47, R128.reuse, PT ;  /* 0x000000802f00720c */ /* 0x080fe20003f86270 */
[----:B------:R-:W-:Y:S01]  /*15690*/  FFMA.FTZ R32, R40, UR6, R32 ;  /* 0x0000000628207c23 */ /* 0x000fe20008010020 */
[----:B------:R-:W-:-:S02]  /*156a0*/  ISETP.GE.AND P2, PT, R49, R128, PT ;  /* 0x000000803100720c */ /* 0x000fc40003f46270 */
[----:B------:R-:W-:Y:S01]  /*156b0*/  FSEL R26, R26, -INF , !P5 ;  /* 0xff8000001a1a7808 */ /* 0x000fe20006800000 */
[----:B------:R-:W5:Y:S01]  /*156c0*/  MUFU.TANH R21, R21 ;  /* 0x0000001500157308 */ /* 0x000f620000002400 */
[----:B----4-:R-:W-:Y:S01]  /*156d0*/  FFMA.FTZ R20, R38, UR6, R33 ;  /* 0x0000000626147c23 */ /* 0x010fe20008010021 */
[----:B------:R-:W-:Y:S02]  /*156e0*/  IMAD.U32 R38, RZ, RZ, UR5 ;  /* 0x00000005ff267e24 */ /* 0x000fe4000f8e00ff */
[----:B------:R-:W-:Y:S01]  /*156f0*/  FFMA.FTZ R33, R40, UR6, R3 ;  /* 0x0000000628217c23 */ /* 0x000fe20008010003 */
[----:B------:R-:W-:Y:S02]  /*15700*/  FSEL R40, R29, -INF , !P4 ;  /* 0xff8000001d287808 */ /* 0x000fe40006000000 */
[----:B------:R-:W-:Y:S02]  /*15710*/  ISETP.GE.AND P5, PT, R47, R130, PT ;  /* 0x000000822f00720c */ /* 0x000fe40003fa6270 */
[----:B------:R-:W-:Y:S01]  /*15720*/  LOP3.LUT R3, R38, 0xd1, R15, 0xfe, !PT ;  /* 0x000000d126037812 */ /* 0x000fe200078efe0f */
[----:B---3--:R-:W-:Y:S01]  /*15730*/  IMAD.U32 R22, RZ, RZ, UR5 ;  /* 0x00000005ff167e24 */ /* 0x008fe2000f8e00ff */
[----:B------:R-:W-:Y:S01]  /*15740*/  FSEL R39, R32, -INF , !P2 ;  /* 0xff80000020277808 */ /* 0x000fe20005000000 */
[----:B------:R-:W3:Y:S01]  /*15750*/  MUFU.TANH R19, R19 ;  /* 0x0000001300137308 */ /* 0x000ee20000002400 */
[----:B------:R-:W-:-:S02]  /*15760*/  FSEL R41, R41, -INF , !P6 ;  /* 0xff80000029297808 */ /* 0x000fc40007000000 */
[--C-:B------:R-:W-:Y:S02]  /*15770*/  LOP3.LUT R37, R22, 0xd8, R15.reuse, 0xfe, !PT ;  /* 0x000000d816257812 */ /* 0x100fe400078efe0f */
[----:B------:R-:W-:Y:S02]  /*15780*/  FSEL R22, R35, -INF , !P1 ;  /* 0xff80000023167808 */ /* 0x000fe40004800000 */
[----:B------:R-:W-:Y:S01]  /*15790*/  I2FP.F32.S32 R35, R3 ;  /* 0x0000000300237245 */ /* 0x000fe20000201400 */
[----:B------:R-:W-:Y:S01]  /*157a0*/  MUFU.TANH R17, R17 ;  /* 0x0000001100117308 */ /* 0x000fe20000002400 */
[----:B------:R-:W-:Y:S02]  /*157b0*/  I2FP.F32.S32 R48, R37 ;  /* 0x0000002500307245 */ /* 0x000fe40000201400 */
[----:B------:R-:W-:Y:S01]  /*157c0*/  ISETP.GE.AND P6, PT, R3, R128, PT ;  /* 0x000000800300720c */ /* 0x000fe20003fc6270 */
[C---:B--2---:R-:W-:Y:S01]  /*157d0*/  FFMA.FTZ R29, R35.reuse, UR6, R28 ;  /* 0x00000006231d7c23 */ /* 0x044fe2000801001c */
[----:B------:R-:W-:Y:S01]  /*157e0*/  FFMA.FTZ R28, R35, UR6, R2 ;  /* 0x00000006231c7c23 */ /* 0x000fe20008010002 */
[----:B------:R-:W-:Y:S01]  /*157f0*/  LOP3.LUT R35, R38, 0xd9, R15, 0xfe, !PT ;  /* 0x000000d926237812 */ /* 0x000fe200078efe0f */
[----:B------:R-:W-:Y:S01]  /*15800*/  FFMA.FTZ R27, R48, UR6, R27 ;  /* 0x00000006301b7c23 */ /* 0x000fe2000801001b */
[----:B------:R-:W-:Y:S01]  /*15810*/  FSEL R20, R20, -INF , !P5 ;  /* 0xff80000014147808 */ /* 0x000fe20006800000 */
[----:B------:R2:W-:Y:S01]  /*15820*/  MUFU.TANH R2, R16 ;  /* 0x0000001000027308 */ /* 0x0005e20000002400 */
[----:B------:R-:W-:-:S02]  /*15830*/  I2FP.F32.S32 R32, R35 ;  /* 0x0000002300207245 */ /* 0x000fc40000201400 */
[C---:B------:R-:W-:Y:S02]  /*15840*/  ISETP.GE.AND P5, PT, R37.reuse, R130, PT ;  /* 0x000000822500720c */ /* 0x040fe40003fa6270 */
[----:B------:R-:W-:Y:S01]  /*15850*/  ISETP.GE.AND P4, PT, R37, R128, PT ;  /* 0x000000802500720c */ /* 0x000fe20003f86270 */
[----:B------:R-:W-:Y:S01]  /*15860*/  FFMA.FTZ R37, R48, UR6, R23 ;  /* 0x0000000630257c23 */ /* 0x000fe20008010017 */
[-C--:B------:R-:W-:Y:S01]  /*15870*/  ISETP.GE.AND P1, PT, R3, R130.reuse, PT ;  /* 0x000000820300720c */ /* 0x080fe20003f26270 */
[----:B------:R4:W-:Y:S01]  /*15880*/  MUFU.TANH R23, R14 ;  /* 0x0000000e00177308 */ /* 0x0009e20000002400 */
[----:B------:R-:W-:Y:S01]  /*15890*/  FSEL R24, R24, -INF , !P3 ;  /* 0xff80000018187808 */ /* 0x000fe20005800000 */
[C---:B-1----:R-:W-:Y:S01]  /*158a0*/  FFMA.FTZ R25, R32.reuse, UR6, R25 ;  /* 0x0000000620197c23 */ /* 0x042fe20008010019 */
[----:B-----5:R-:W-:Y:S01]  /*158b0*/  FFMA.FTZ R36, R32, UR6, R36 ;  /* 0x0000000620247c23 */ /* 0x020fe20008010024 */
[----:B------:R-:W-:Y:S01]  /*158c0*/  ISETP.GE.AND P3, PT, R49, R130, PT ;  /* 0x000000823100720c */ /* 0x000fe20003f66270 */
[----:B------:R-:W-:Y:S01]  /*158d0*/  IMAD.U32 R32, RZ, RZ, UR5 ;  /* 0x00000005ff207e24 */ /* 0x000fe2000f8e00ff */
[----:B------:R-:W-:-:S02]  /*158e0*/  FSEL R38, R28, -INF , !P6 ;  /* 0xff8000001c267808 */ /* 0x000fc40007000000 */
[----:B------:R1:W5:Y:S01]  /*158f0*/  MUFU.TANH R3, R18 ;  /* 0x0000001200037308 */ /* 0x0003620000002400 */
[----:B------:R-:W-:Y:S02]  /*15900*/  LOP3.LUT R47, R50, 0xe0, R15, 0xfe, !PT ;  /* 0x000000e0322f7812 */ /* 0x000fe400078efe0f */
[----:B--2---:R-:W-:Y:S02]  /*15910*/  FSEL R16, R29, -INF , !P1 ;  /* 0xff8000001d107808 */ /* 0x004fe40004800000 */
[----:B------:R-:W-:Y:S02]  /*15920*/  ISETP.GE.AND P2, PT, R35, R128, PT ;  /* 0x000000802300720c */ /* 0x000fe40003f46270 */
[----:B------:R-:W-:Y:S01]  /*15930*/  I2FP.F32.S32 R48, R47 ;  /* 0x0000002f00307245 */ /* 0x000fe20000201400 */
[----:B------:R2:W5:Y:S01]  /*15940*/  MUFU.TANH R28, R12 ;  /* 0x0000000c001c7308 */ /* 0x0005620000002400 */
[----:B----4-:R-:W-:Y:S01]  /*15950*/  IMAD.U32 R14, RZ, RZ, UR5 ;  /* 0x00000005ff0e7e24 */ /* 0x010fe2000f8e00ff */
[----:B------:R-:W-:-:S02]  /*15960*/  FSEL R37, R37, -INF , !P4 ;  /* 0xff80000025257808 */ /* 0x000fc40006000000 */
[----:B------:R-:W-:Y:S01]  /*15970*/  FSEL R36, R36, -INF , !P2 ;  /* 0xff80000024247808 */ /* 0x000fe20005000000 */
[----:B------:R-:W-:Y:S01]  /*15980*/  FFMA.FTZ R31, R48, UR6, R31 ;  /* 0x00000006301f7c23 */ /* 0x000fe2000801001f */
[----:B------:R-:W-:Y:S01]  /*15990*/  LOP3.LUT R29, R14, 0xe8, R15, 0xfe, !PT ;  /* 0x000000e80e1d7812 */ /* 0x000fe200078efe0f */
[----:B------:R-:W-:Y:S01]  /*159a0*/  FFMA.FTZ R21, R48, UR6, R21 ;  /* 0x0000000630157c23 */ /* 0x000fe20008010015 */
[----:B------:R-:W-:Y:S01]  /*159b0*/  FSEL R14, R27, -INF , !P5 ;  /* 0xff8000001b0e7808 */ /* 0x000fe20006800000 */
[----:B------:R-:W-:Y:S01]  /*159c0*/  IMAD.U32 R48, RZ, RZ, UR5 ;  /* 0x00000005ff307e24 */ /* 0x000fe2000f8e00ff */
[----:B-1----:R-:W-:Y:S01]  /*159d0*/  FSEL R18, R33, -INF , !P3 ;  /* 0xff80000021127808 */ /* 0x002fe20005800000 */
[----:B------:R-:W-:Y:S01]  /*159e0*/  MUFU.TANH R13, R13 ;  /* 0x0000000d000d7308 */ /* 0x000fe20000002400 */
[----:B------:R-:W-:Y:S02]  /*159f0*/  ISETP.GE.AND P3, PT, R35, R130, PT ;  /* 0x000000822300720c */ /* 0x000fe40003f66270 */
[----:B------:R-:W-:-:S02]  /*15a00*/  LOP3.LUT R33, R32, 0xe1, R15, 0xfe, !PT ;  /* 0x000000e120217812 */ /* 0x000fc400078efe0f */
[----:B------:R-:W-:Y:S02]  /*15a10*/  ISETP.GE.AND P2, PT, R29, R128, PT ;  /* 0x000000801d00720c */ /* 0x000fe40003f46270 */
[C---:B------:R-:W-:Y:S01]  /*15a20*/  ISETP.GE.AND P5, PT, R33.reuse, R130, PT ;  /* 0x000000822100720c */ /* 0x040fe20003fa6270 */
[----:B------:R-:W-:Y:S01]  /*15a30*/  MUFU.TANH R10, R10 ;  /* 0x0000000a000a7308 */ /* 0x000fe20000002400 */
[----:B------:R-:W-:Y:S02]  /*15a40*/  ISETP.GE.AND P4, PT, R33, R128, PT ;  /* 0x000000802100720c */ /* 0x000fe40003f86270 */
[----:B------:R-:W-:Y:S02]  /*15a50*/  I2FP.F32.S32 R32, R33 ;  /* 0x0000002100207245 */ /* 0x000fe40000201400 */
[----:B--2---:R-:W-:Y:S02]  /*15a60*/  FSEL R12, R25, -INF , !P3 ;  /* 0xff800000190c7808 */ /* 0x004fe40005800000 */
[-C--:B------:R-:W-:Y:S01]  /*15a70*/  ISETP.GE.AND P3, PT, R29, R130.reuse, PT ;  /* 0x000000821d00720c */ /* 0x080fe20003f66270 */
[----:B------:R1:W2:Y:S01]  /*15a80*/  MUFU.TANH R25, R8 ;  /* 0x0000000800197308 */ /* 0x0002a20000002400 */
[----:B------:R-:W-:Y:S01]  /*15a90*/  I2FP.F32.S32 R33, R29 ;  /* 0x0000001d00217245 */ /* 0x000fe20000201400 */
[C---:B---3--:R-:W-:Y:S01]  /*15aa0*/  FFMA.FTZ R27, R32.reuse, UR6, R19 ;  /* 0x00000006201b7c23 */ /* 0x048fe20008010013 */
[----:B------:R-:W-:Y:S01]  /*15ab0*/  ISETP.GE.AND P1, PT, R47, R130, PT ;  /* 0x000000822f00720c */ /* 0x000fe20003f26270 */
[----:B-----5:R-:W-:Y:S01]  /*15ac0*/  FFMA.FTZ R19, R32, UR6, R3 ;  /* 0x0000000620137c23 */ /* 0x020fe20008010003 */
[--C-:B------:R-:W-:Y:S01]  /*15ad0*/  LOP3.LUT R35, R48, 0xe9, R15.reuse, 0xfe, !PT ;  /* 0x000000e930237812 */ /* 0x100fe200078efe0f */
[C---:B------:R-:W-:Y:S01]  /*15ae0*/  FFMA.FTZ R32, R33.reuse, UR6, R2 ;  /* 0x0000000621207c23 */ /* 0x040fe20008010002 */
[----:B------:R-:W-:Y:S01]  /*15af0*/  FFMA.FTZ R28, R33, UR6, R28 ;  /* 0x00000006211c7c23 */ /* 0x000fe2000801001c */
[----:B------:R-:W3:Y:S01]  /*15b00*/  MUFU.TANH R29, R6 ;  /* 0x00000006001d7308 */ /* 0x000ee20000002400 */
[----:B------:R-:W-:-:S02]  /*15b10*/  LOP3.LUT R33, R50, 0xf0, R15, 0xfe, !PT ;  /* 0x000000f032217812 */ /* 0x000fc400078efe0f */
[----:B------:R-:W-:Y:S02]  /*15b20*/  I2FP.F32.S32 R50, R35 ;  /* 0x0000002300327245 */ /* 0x000fe40000201400 */
[----:B------:R-:W-:Y:S02]  /*15b30*/  ISETP.GE.AND P6, PT, R47, R128, PT ;  /* 0x000000802f00720c */ /* 0x000fe40003fc6270 */
[----:B------:R-:W-:Y:S01]  /*15b40*/  FSEL R2, R19, -INF , !P4 ;  /* 0xff80000013027808 */ /* 0x000fe20006000000 */
[C---:B------:R-:W-:Y:S01]  /*15b50*/  FFMA.FTZ R23, R50.reuse, UR6, R23 ;  /* 0x0000000632177c23 */ /* 0x040fe20008010017 */
[----:B-1----:R-:W-:Y:S01]  /*15b60*/  FSEL R8, R31, -INF , !P1 ;  /* 0xff8000001f087808 */ /* 0x002fe20004800000 */
[----:B------:R-:W-:Y:S01]  /*15b70*/  FFMA.FTZ R47, R50, UR6, R17 ;  /* 0x00000006322f7c23 */ /* 0x000fe20008010011 */
[----:B------:R1:W4:Y:S01]  /*15b80*/  MUFU.TANH R31, R4 ;  /* 0x00000004001f7308 */ /* 0x0003220000002400 */
[----:B------:R-:W-:Y:S01]  /*15b90*/  I2FP.F32.S32 R52, R33 ;  /* 0x0000002100347245 */ /* 0x000fe20000201400 */
[----:B------:R-:W-:Y:S01]  /*15ba0*/  FMUL.FTZ R17, R121, UR4 ;  /* 0x0000000479117c20 */ /* 0x000fe20008410000 */
[----:B------:R-:W-:Y:S01]  /*15bb0*/  LOP3.LUT R19, R48, 0xf1, R15, 0xfe, !PT ;  /* 0x000000f130137812 */ /* 0x000fe200078efe0f */
[----:B------:R-:W-:Y:S01]  /*15bc0*/  IMAD.U32 R50, RZ, RZ, UR5 ;  /* 0x00000005ff327e24 */ /* 0x000fe2000f8e00ff */
[----:B------:R-:W-:Y:S01]  /*15bd0*/  FSEL R48, R28, -INF , !P2 ;  /* 0xff8000001c307808 */ /* 0x000fe20005000000 */
[----:B------:R-:W-:Y:S01]  /*15be0*/  IMAD.U32 R28, RZ, RZ, UR5 ;  /* 0x00000005ff1c7e24 */ /* 0x000fe2000f8e00ff */
[----:B------:R-:W-:Y:S01]  /*15bf0*/  ISETP.GE.AND P1, PT, R35, R130, PT ;  /* 0x000000822300720c */ /* 0x000fe20003f26270 */
[C---:B--2---:R-:W-:Y:S01]  /*15c00*/  FFMA.FTZ R25, R52.reuse, UR6, R25 ;  /* 0x0000000634197c23 */ /* 0x044fe20008010019 */
[----:B------:R-:W-:Y:S01]  /*15c10*/  FSEL R3, R21, -INF , !P6 ;  /* 0xff80000015037808 */ /* 0x000fe20007000000 */
[----:B---3--:R-:W-:Y:S01]  /*15c20*/  FFMA.FTZ R29, R52, UR6, R29 ;  /* 0x00000006341d7c23 */ /* 0x008fe2000801001d */
[----:B------:R-:W-:Y:S01]  /*15c30*/  I2FP.F32.S32 R52, R19 ;  /* 0x0000001300347245 */ /* 0x000fe20000201400 */
[----:B------:R-:W-:Y:S01]  /*15c40*/  MUFU.TANH R17, R17 ;  /* 0x0000001100117308 */ /* 0x000fe20000002400 */
[----:B------:R-:W-:-:S02]  /*15c50*/  ISETP.GE.AND P2, PT, R19, R128, PT ;  /* 0x000000801300720c */ /* 0x000fc40003f46270 */
[----:B------:R-:W-:Y:S01]  /*15c60*/  FSEL R112, R23, -INF , !P1 ;  /* 0xff80000017707808 */ /* 0x000fe20004800000 */
[----:B------:R-:W-:Y:S01]  /*15c70*/  FMUL.FTZ R23, R116, UR4 ;  /* 0x0000000474177c20 */ /* 0x000fe20008410000 */
[----:B-1----:R-:W-:Y:S01]  /*15c80*/  FSEL R4, R32, -INF , !P3 ;  /* 0xff80000020047808 */ /* 0x002fe20005800000 */
[----:B------:R-:W-:Y:S01]  /*15c90*/  IMAD.U32 R32, RZ, RZ, UR5 ;  /* 0x00000005ff207e24 */ /* 0x000fe2000f8e00ff */
[----:B------:R-:W-:Y:S01]  /*15ca0*/  ISETP.GE.AND P3, PT, R19, R130, PT ;  /* 0x000000821300720c */ /* 0x000fe20003f66270 */
[----:B------:R-:W1:Y:S01]  /*15cb0*/  MUFU.TANH R11, R11 ;  /* 0x0000000b000b7308 */ /* 0x000e620000002400 */
[----:B------:R-:W-:Y:S01]  /*15cc0*/  FSEL R6, R27, -INF , !P5 ;  /* 0xff8000001b067808 */ /* 0x000fe20006800000 */
[----:B----4-:R-:W-:Y:S01]  /*15cd0*/  FFMA.FTZ R31, R52, UR6, R31 ;  /* 0x00000006341f7c23 */ /* 0x010fe2000801001f */
[--C-:B------:R-:W-:Y:S01]  /*15ce0*/  LOP3.LUT R21, R32, 0x1, R15.reuse, 0xfe, !PT ;  /* 0x0000000120157812 */ /* 0x100fe200078efe0f */
[----:B------:R-:W-:Y:S01]  /*15cf0*/  IMAD.U32 R116, RZ, RZ, UR5 ;  /* 0x00000005ff747e24 */ /* 0x000fe2000f8e00ff */
[----:B------:R-:W-:Y:S01]  /*15d00*/  LOP3.LUT R19, R28, 0x8, R15, 0xfe, !PT ;  /* 0x000000081c137812 */ /* 0x000fe200078efe0f */
[----:B------:R-:W-:Y:S01]  /*15d10*/  FFMA.FTZ R13, R52, UR6, R13 ;  /* 0x00000006340d7c23 */ /* 0x000fe2000801000d */
[----:B------:R-:W-:Y:S01]  /*15d20*/  ISETP.GE.AND P6, PT, R35, R128, PT ;  /* 0x000000802300720c */ /* 0x000fe20003fc6270 */
[----:B------:R2:W3:Y:S01]  /*15d30*/  MUFU.TANH R65, R53 ;  /* 0x0000003500417308 */ /* 0x0004e20000002400 */
[C---:B------:R-:W-:Y:S01]  /*15d40*/  ISETP.GE.AND P5, PT, R33.reuse, R130, PT ;  /* 0x000000822100720c */ /* 0x040fe20003fa6270 */
[----:B------:R-:W-:Y:S01]  /*15d50*/  IMAD.U32 R52, RZ, RZ, UR5 ;  /* 0x00000005ff347e24 */ /* 0x000fe2000f8e00ff */
[----:B------:R-:W-:Y:S01]  /*15d60*/  ISETP.GE.AND P4, PT, R33, R128, PT ;  /* 0x000000802100720c */ /* 0x000fe20003f86270 */
[----:B------:R-:W-:Y:S01]  /*15d70*/  FMUL.FTZ R35, R72, UR4 ;  /* 0x0000000448237c20 */ /* 0x000fe20008410000 */
[----:B------:R-:W-:Y:S01]  /*15d80*/  I2FP.F32.S32 R28, R21 ;  /* 0x00000015001c7245 */ /* 0x000fe20000201400 */
[----:B------:R-:W-:Y:S01]  /*15d90*/  FMUL.FTZ R72, R73, UR4 ;  /* 0x0000000449487c20 */ /* 0x000fe20008410000 */
[----:B------:R-:W-:Y:S01]  /*15da0*/  LOP3.LUT R33, R50, 0xf8, R15, 0xfe, !PT ;  /* 0x000000f832217812 */ /* 0x000fe200078efe0f */
[----:B------:R-:W4:Y:S01]  /*15db0*/  MUFU.TANH R23, R23 ;  /* 0x0000001700177308 */ /* 0x000f220000002400 */
        /* <DEDUP_REMOVED lines=9> */
[----:B------:R-:W-:Y:S01]  /*15e50*/  MUFU.TANH R61, R61 ;  /* 0x0000003d003d7308 */ /* 0x000fe20000002400 */
[----:B------:R-:W-:Y:S01]  /*15e60*/  ISETP.GE.AND P4, PT, R21, R130, PT ;  /* 0x000000821500720c */ /* 0x000fe20003f86270 */
[----:B------:R-:W-:Y:S01]  /*15e70*/  FMUL.FTZ R73, R78, UR4 ;  /* 0x000000044e497c20 */ /* 0x000fe20008410000 */
[----:B------:R-:W-:Y:S01]  /*15e80*/  I2FP.F32.S32 R33, R33 ;  /* 0x0000002100217245 */ /* 0x000fe20000201400 */
[----:B------:R-:W-:Y:S01]  /*15e90*/  IMAD.U32 R78, RZ, RZ, UR5 ;  /* 0x00000005ff4e7e24 */ /* 0x000fe2000f8e00ff */
[----:B------:R-:W-:-:S02]  /*15ea0*/  FSEL R54, R31, -INF , !P3 ;  /* 0xff8000001f367808 */ /* 0x000fc40005800000 */
[--C-:B------:R-:W-:Y:S01]  /*15eb0*/  LOP3.LUT R31, R116, 0x9, R15.reuse, 0xfe, !PT ;  /* 0x00000009741f7812 */ /* 0x100fe200078efe0f */
[----:B------:R-:W5:Y:S01]  /*15ec0*/  MUFU.TANH R21, R117 ;  /* 0x0000007500157308 */ /* 0x000f620000002400 */
[----:B------:R-:W-:Y:S01]  /*15ed0*/  ISETP.GE.AND P3, PT, R19, R130, PT ;  /* 0x000000821300720c */ /* 0x000fe20003f66270 */
[C---:B------:R-:W-:Y:S01]  /*15ee0*/  FFMA.FTZ R10, R33.reuse, UR6, R10 ;  /* 0x00000006210a7c23 */ /* 0x040fe2000801000a */
[----:B------:R-:W-:Y:S01]  /*15ef0*/  LOP3.LUT R19, R28, 0x18, R15, 0xfe, !PT ;  /* 0x000000181c137812 */ /* 0x000fe200078efe0f */
[----:B-1----:R-:W-:Y:S01]  /*15f00*/  FFMA.FTZ R11, R33, UR6, R11 ;  /* 0x00000006210b7c23 */ /* 0x002fe2000801000b */
[----:B------:R-:W-:Y:S01]  /*15f10*/  LOP3.LUT R27, R15, UR5, RZ, 0xfc, !PT ;  /* 0x000000050f1b7c12 */ /* 0x000fe2000f8efcff */
[----:B------:R-:W-:Y:S01]  /*15f20*/  FMUL.FTZ R33, R74, UR4 ;  /* 0x000000044a217c20 */ /* 0x000fe20008410000 */
[----:B------:R-:W-:Y:S01]  /*15f30*/  I2FP.F32.S32 R28, R31 ;  /* 0x0000001f001c7245 */ /* 0x000fe20000201400 */
[----:B------:R-:W1:Y:S01]  /*15f40*/  MUFU.TANH R63, R113 ;  /* 0x00000071003f7308 */ /* 0x000e620000002400 */
[----:B------:R-:W-:-:S02]  /*15f50*/  FSEL R50, R25, -INF , !P5 ;  /* 0xff80000019327808 */ /* 0x000fc40006800000 */
[----:B------:R-:W-:Y:S01]  /*15f60*/  LOP3.LUT R29, R52, 0x10, R15, 0xfe, !PT ;  /* 0x00000010341d7812 */ /* 0x000fe200078efe0f */
[----:B------:R-:W-:Y:S01]  /*15f70*/  FFMA.FTZ R17, R28, UR6, R17 ;  /* 0x000000061c117c23 */ /* 0x000fe20008010011 */
[----:B------:R-:W-:Y:S01]  /*15f80*/  LOP3.LUT R25, R32, 0x11, R15, 0xfe, !PT ;  /* 0x0000001120197812 */ /* 0x000fe200078efe0f */
[----:B------:R-:W-:Y:S01]  /*15f90*/  IMAD.U32 R28, RZ, RZ, UR5 ;  /* 0x00000005ff1c7e24 */ /* 0x000fe2000f8e00ff */
[----:B------:R-:W-:Y:S01]  /*15fa0*/  I2FP.F32.S32 R32, R19 ;  /* 0x0000001300207245 */ /* 0x000fe20000201400 */
[----:B------:R-:W1:Y:S01]  /*15fb0*/  MUFU.TANH R55, R55 ;  /* 0x0000003700377308 */ /* 0x000e620000002400 */
[----:B------:R-:W-:Y:S02]  /*15fc0*/  ISETP.GE.AND P5, PT, R27, R130, PT ;  /* 0x000000821b00720c */ /* 0x000fe40003fa6270 */
[----:B--2---:R-:W-:Y:S01]  /*15fd0*/  FSEL R53, R10, -INF , !P1 ;  /* 0xff8000000a357808 */ /* 0x004fe20004800000 */
[----:B---3--:R-:W-:Y:S01]  /*15fe0*/  FFMA.FTZ R65, R32, UR6, R65 ;  /* 0x0000000620417c23 */ /* 0x008fe20008010041 */
[----:B------:R-:W-:Y:S01]  /*15ff0*/  I2FP.F32.S32 R27, R27 ;  /* 0x0000001b001b7245 */ /* 0x000fe20000201400 */
[----:B------:R-:W-:Y:S01]  /*16000*/  IMAD.U32 R32, RZ, RZ, UR5 ;  /* 0x00000005ff207e24 */ /* 0x000fe2000f8e00ff */
[----:B------:R-:W-:Y:S01]  /*16010*/  I2FP.F32.S32 R10, R29 ;  /* 0x0000001d000a7245 */ /* 0x000fe20000201400 */
[----:B------:R-:W2:Y:S01]  /*16020*/  MUFU.TANH R71, R109 ;  /* 0x0000006d00477308 */ /* 0x000ea20000002400 */
[----:B------:R-:W-:Y:S01]  /*16030*/  I2FP.F32.S32 R116, R25 ;  /* 0x0000001900747245 */ /* 0x000fe20000201400 */
[----:B------:R-:W-:Y:S01]  /*16040*/  FFMA.FTZ R27, R27, UR6, R172 ;  /* 0x000000061b1b7c23 */ /* 0x000fe200080100ac */
[----:B------:R-:W-:Y:S01]  /*16050*/  FSEL R51, R11, -INF , !P6 ;  /* 0xff8000000b337808 */ /* 0x000fe20007000000 */
[----:B----4-:R-:W-:Y:S01]  /*16060*/  FFMA.FTZ R23, R10, UR6, R23 ;  /* 0x000000060a177c23 */ /* 0x010fe20008010017 */
[----:B------:R-:W-:Y:S01]  /*16070*/  LOP3.LUT R11, R28, 0x28, R15, 0xfe, !PT ;  /* 0x000000281c0b7812 */ /* 0x000fe200078efe0f */
[----:B-----5:R-:W-:Y:S01]  /*16080*/  FFMA.FTZ R10, R116, UR6, R21 ;  /* 0x00000006740a7c23 */ /* 0x020fe20008010015 */
[----:B------:R-:W-:Y:S01]  /*16090*/  IMAD.U32 R116, RZ, RZ, UR5 ;  /* 0x00000005ff747e24 */ /* 0x000fe2000f8e00ff */
[----:B------:R-:W-:Y:S01]  /*160a0*/  FSEL R52, R13, -INF , !P2 ;  /* 0xff8000000d347808 */ /* 0x000fe20005000000 */
[----:B------:R-:W3:Y:S01]  /*160b0*/  MUFU.TANH R57, R57 ;  /* 0x0000003900397308 */ /* 0x000ee20000002400 */
[--C-:B------:R-:W-:Y:S01]  /*160c0*/  LOP3.LUT R21, R136, 0x19, R15.reuse, 0xfe, !PT ;  /* 0x0000001988157812 */ /* 0x100fe200078efe0f */
[----:B------:R-:W-:Y:S01]  /*160d0*/  IMAD.U32 R172, RZ, RZ, UR5 ;  /* 0x00000005ffac7e24 */ /* 0x000fe2000f8e00ff */
[----:B------:R-:W-:-:S02]  /*160e0*/  LOP3.LUT R13, R32, 0x21, R15, 0xfe, !PT ;  /* 0x00000021200d7812 */ /* 0x000fc400078efe0f */
[----:B------:R-:W-:Y:S01]  /*160f0*/  FSEL R202, R27, -INF , !P5 ;  /* 0xff8000001bca7808 */ /* 0x000fe20006800000 */
[----:B------:R-:W-:Y:S01]  /*16100*/  FMUL.FTZ R27, R81, UR4 ;  /* 0x00000004511b7c20 */ /* 0x000fe20008410000 */
[----:B------:R-:W-:Y:S01]  /*16110*/  I2FP.F32.S32 R32, R11 ;  /* 0x0000000b00207245 */ /* 0x000fe20000201400 */
[----:B------:R-:W4:Y:S01]  /*16120*/  MUFU.TANH R59, R59 ;  /* 0x0000003b003b7308 */ /* 0x000f220000002400 */
[-C--:B------:R-:W-:Y:S02]  /*16130*/  ISETP.GE.AND P5, PT, R19, R130.reuse, PT ;  /* 0x000000821300720c */ /* 0x080fe40003fa6270 */
[----:B------:R-:W-:Y:S01]  /*16140*/  LOP3.LUT R19, R116, 0x20, R15, 0xfe, !PT ;  /* 0x0000002074137812 */ /* 0x000fe200078efe0f */
[----:B------:R-:W-:Y:S01]  /*16150*/  FFMA.FTZ R61, R32, UR6, R61 ;  /* 0x00000006203d7c23 */ /* 0x000fe2000801003d */
[----:B------:R-:W-:Y:S01]  /*16160*/  I2FP.F32.S32 R28, R21 ;  /* 0x00000015001c7245 */ /* 0x000fe20000201400 */
[----:B------:R-:W-:Y:S01]  /*16170*/  IMAD.U32 R32, RZ, RZ, UR5 ;  /* 0x00000005ff207e24 */ /* 0x000fe2000f8e00ff */
[-C--:B------:R-:W-:Y:S01]  /*16180*/  ISETP.GE.AND P2, PT, R31, R130.reuse, PT ;  /* 0x000000821f00720c */ /* 0x080fe20003f46270 */
[----:B------:R-:W-:Y:S01]  /*16190*/  MUFU.TANH R69, R69 ;  /* 0x0000004500457308 */ /* 0x000fe20000002400 */
[----:B------:R-:W-:Y:S01]  /*161a0*/  I2FP.F32.S32 R136, R19 ;  /* 0x0000001300887245 */ /* 0x000fe20000201400 */
[----:B-1----:R-:W-:Y:S01]  /*161b0*/  FFMA.FTZ R63, R28, UR6, R63 ;  /* 0x000000061c3f7c23 */ /* 0x002fe2000801003f */
[----:B------:R-:W-:Y:S01]  /*161c0*/  I2FP.F32.S32 R104, R13 ;  /* 0x0000000d00687245 */ /* 0x000fe20000201400 */
[----:B------:R-:W-:Y:S01]  /*161d0*/  IMAD.U32 R28, RZ, RZ, UR5 ;  /* 0x00000005ff1c7e24 */ /* 0x000fe2000f8e00ff */
[-C--:B------:R-:W-:Y:S01]  /*161e0*/  ISETP.GE.AND P1, PT, R29, R130.reuse, PT ;  /* 0x000000821d00720c */ /* 0x080fe20003f26270 */
[----:B------:R-:W-:Y:S01]  /*161f0*/  FFMA.FTZ R136, R136, UR6, R55 ;  /* 0x0000000688887c23 */ /* 0x000fe20008010037 */
[----:B------:R-:W-:Y:S01]  /*16200*/  FSEL R105, R125, -INF , !P4 ;  /* 0xff8000007d697808 */ /* 0x000fe20006000000 */
[----:B--2---:R-:W-:Y:S01]  /*16210*/  FFMA.FTZ R71, R104, UR6, R71 ;  /* 0x0000000668477c23 */ /* 0x004fe20008010047 */
[-C--:B------:R-:W-:Y:S01]  /*16220*/  ISETP.GE.AND P4, PT, R21, R130.reuse, PT ;  /* 0x000000821500720c */ /* 0x080fe20003f86270 */
[----:B------:R-:W-:Y:S01]  /*16230*/  FMUL.FTZ R21, R92, UR4 ;  /* 0x000000045c157c20 */ /* 0x000fe20008410000 */
[----:B------:R-:W-:Y:S01]  /*16240*/  FSEL R67, R17, -INF , !P2 ;  /* 0xff80000011437808 */ /* 0x000fe20005000000 */
[----:B------:R-:W-:Y:S01]  /*16250*/  IMAD.U32 R104, RZ, RZ, UR5 ;  /* 0x00000005ff687e24 */ /* 0x000fe2000f8e00ff */
[--C-:B------:R-:W-:Y:S01]  /*16260*/  LOP3.LUT R17, R32, 0x31, R15.reuse, 0xfe, !PT ;  /* 0x0000003120117812 */ /* 0x100fe200078efe0f */
[----:B------:R-:W-:Y:S01]  /*16270*/  FMUL.FTZ R55, R88, UR4 ;  /* 0x0000000458377c20 */ /* 0x000fe20008410000 */
[----:B------:R-:W-:Y:S01]  /*16280*/  FSEL R140, R23, -INF , !P1 ;  /* 0xff800000178c7808 */ /* 0x000fe20004800000 */
[----:B------:R-:W1:Y:S01]  /*16290*/  MUFU.TANH R21, R21 ;  /* 0x0000001500157308 */ /* 0x000e620000002400 */
[----:B------:R-:W-:Y:S01]  /*162a0*/  FSEL R208, R173, -INF , !P3 ;  /* 0xff800000add07808 */ /* 0x000fe20005800000 */
[----:B------:R-:W-:Y:S01]  /*162b0*/  FMUL.FTZ R23, R97, UR4 ;  /* 0x0000000461177c20 */ /* 0x000fe20008410000 */
[-C--:B------:R-:W-:Y:S01]  /*162c0*/  ISETP.GE.AND P1, PT, R11, R130.reuse, PT ;  /* 0x000000820b00720c */ /* 0x080fe20003f26270 */
[----:B------:R-:W-:Y:S01]  /*162d0*/  IMAD.U32 R92, RZ, RZ, UR5 ;  /* 0x00000005ff5c7e24 */ /* 0x000fe2000f8e00ff */
[-C--:B------:R-:W-:Y:S01]  /*162e0*/  ISETP.GE.AND P3, PT, R19, R130.reuse, PT ;  /* 0x000000821300720c */ /* 0x080fe20003f66270 */
[----:B------:R-:W-:Y:S01]  /*162f0*/  FMUL.FTZ R88, R89, UR4 ;  /* 0x0000000459587c20 */ /* 0x000fe20008410000 */
[----:B------:R-:W-:Y:S01]  /*16300*/  LOP3.LUT R11, R28, 0x38, R15, 0xfe, !PT ;  /* 0x000000381c0b7812 */ /* 0x000fe200078efe0f */
[----:B------:R-:W2:Y:S01]  /*16310*/  MUFU.TANH R55, R55 ;  /* 0x0000003700377308 */ /* 0x000ea20000002400 */
[----:B------:R-:W-:Y:S01]  /*16320*/  I2FP.F32.S32 R28, R17 ;  /* 0x00000011001c7245 */ /* 0x000fe20000201400 */
[----:B------:R-:W-:Y:S01]  /*16330*/  FMUL.FTZ R29, R77, UR4 ;  /* 0x000000044d1d7c20 */ /* 0x000fe20008410000 */
[-C--:B------:R-:W-:Y:S01]  /*16340*/  ISETP.GE.AND P6, PT, R25, R130.reuse, PT ;  /* 0x000000821900720c */ /* 0x080fe20003fc6270 */
[----:B------:R-:W-:Y:S01]  /*16350*/  FMUL.FTZ R77, R68, UR4 ;  /* 0x00000004444d7c20 */ /* 0x000fe20008410000 */
[-C--:B------:R-:W-:Y:S01]  /*16360*/  ISETP.GE.AND P2, PT, R13, R130.reuse, PT ;  /* 0x000000820d00720c */ /* 0x080fe20003f46270 */
[----:B---3--:R-:W-:Y:S01]  /*16370*/  FFMA.FTZ R57, R28, UR6, R57 ;  /* 0x000000061c397c23 */ /* 0x008fe20008010039 */
[--C-:B------:R-:W-:Y:S01]  /*16380*/  LOP3.LUT R13, R104, 0x30, R15.reuse, 0xfe, !PT ;  /* 0x00000030680d7812 */ /* 0x100fe200078efe0f */
[----:B------:R-:W-:Y:S01]  /*16390*/  IMAD.U32 R28, RZ, RZ, UR5 ;  /* 0x00000005ff1c7e24 */ /* 0x000fe2000f8e00ff */
[----:B------:R-:W-:Y:S01]  /*163a0*/  FSEL R136, R136, -INF , !P3 ;  /* 0xff80000088887808 */ /* 0x000fe20005800000 */
[----:B------:R-:W-:Y:S01]  /*163b0*/  MUFU.TANH R84, R84 ;  /* 0x0000005400547308 */ /* 0x000fe20000002400 */
[----:B------:R-:W-:Y:S01]  /*163c0*/  LOP3.LUT R19, R116, 0x29, R15, 0xfe, !PT ;  /* 0x0000002974137812 */ /* 0x000fe200078efe0f */
[----:B------:R-:W-:Y:S01]  /*163d0*/  FMUL.FTZ R31, R76, UR4 ;  /* 0x000000044c1f7c20 */ /* 0x000fe20008410000 */
[----:B------:R-:W-:-:S02]  /*163e0*/  ISETP.GE.AND P3, PT, R11, R130, PT ;  /* 0x000000820b00720c */ /* 0x000fc40003f66270 */
[----:B------:R-:W-:Y:S02]  /*163f0*/  FSEL R97, R10, -INF , !P6 ;  /* 0xff8000000a617808 */ /* 0x000fe40007000000 */
[----:B------:R-:W-:Y:S01]  /*16400*/  FSEL R65, R65, -INF , !P5 ;  /* 0xff80000041417808 */ /* 0x000fe20006800000 */
[----:B------:R-:W3:Y:S01]  /*16410*/  MUFU.TANH R10, R23 ;  /* 0x00000017000a7308 */ /* 0x000ee20000002400 */
[----:B------:R-:W-:Y:S02]  /*16420*/  I2FP.F32.S32 R11, R11 ;  /* 0x0000000b000b7245 */ /* 0x000fe40000201400 */
[-C--:B------:R-:W-:Y:S02]  /*16430*/  ISETP.GE.AND P5, PT, R13, R130.reuse, PT ;  /* 0x000000820d00720c */ /* 0x080fe40003fa6270 */
[----:B------:R-:W-:Y:S01]  /*16440*/  I2FP.F32.S32 R13, R13 ;  /* 0x0000000d000d7245 */ /* 0x000fe20000201400 */
[----:B------:R-:W-:Y:S01]  /*16450*/  FFMA.FTZ R96, R11, UR6, R96 ;  /* 0x000000060b607c23 */ /* 0x000fe20008010060 */
[----:B------:R-:W-:Y:S01]  /*16460*/  ISETP.GE.AND P6, PT, R19, R130, PT ;  /* 0x000000821300720c */ /* 0x000fe20003fc6270 */
[----:B------:R-:W-:Y:S01]  /*16470*/  MUFU.TANH R88, R88 ;  /* 0x0000005800587308 */ /* 0x000fe20000002400 */
[----:B------:R-:W-:Y:S01]  /*16480*/  I2FP.F32.S32 R32, R19 ;  /* 0x0000001300207245 */ /* 0x000fe20000201400 */
[----:B------:R-:W-:Y:S01]  /*16490*/  FFMA.FTZ R100, R13, UR6, R100 ;  /* 0x000000060d647c23 */ /* 0x000fe20008010064 */
[----:B------:R-:W-:-:S02]  /*164a0*/  LOP3.LUT R19, R92, 0x40, R15, 0xfe, !PT ;  /* 0x000000405c137812 */ /* 0x000fc400078efe0f */
[----:B------:R-:W-:Y:S01]  /*164b0*/  LOP3.LUT R11, R28, 0x48, R15, 0xfe, !PT ;  /* 0x000000481c0b7812 */ /* 0x000fe200078efe0f */
[----:B----4-:R-:W-:Y:S01]  /*164c0*/  FFMA.FTZ R59, R32, UR6, R59 ;  /* 0x00000006203b7c23 */ /* 0x010fe2000801003b */
[----:B------:R-:W-:Y:S01]  /*164d0*/  LOP3.LUT R13, R104, 0x39, R15, 0xfe, !PT ;  /* 0x00000039680d7812 */ /* 0x000fe200078efe0f */
[----:B------:R-:W-:Y:S01]  /*164e0*/  IMAD.U32 R32, RZ, RZ, UR5 ;  /* 0x00000005ff207e24 */ /* 0x000fe2000f8e00ff */
[----:B------:R-:W-:Y:S01]  /*164f0*/  I2FP.F32.S32 R28, R19 ;  /* 0x00000013001c7245 */ /* 0x000fe20000201400 */
[----:B------:R-:W-:Y:S01]  /*16500*/  MUFU.TANH R27, R27 ;  /* 0x0000001b001b7308 */ /* 0x000fe20000002400 */
[----:B------:R-:W-:Y:S02]  /*16510*/  I2FP.F32.S32 R104, R11 ;  /* 0x0000000b00687245 */ /* 0x000fe40000201400 */
[----:B------:R-:W-:Y:S01]  /*16520*/  FSEL R71, R71, -INF , !P2 ;  /* 0xff80000047477808 */ /* 0x000fe20005000000 */
[----:B-1----:R-:W-:Y:S01]  /*16530*/  FFMA.FTZ R21, R28, UR6, R21 ;  /* 0x000000061c157c23 */ /* 0x002fe20008010015 */
[-C--:B------:R-:W-:Y:S01]  /*16540*/  ISETP.GE.AND P2, PT, R13, R130.reuse, PT ;  /* 0x000000820d00720c */ /* 0x080fe20003f46270 */
[----:B--2---:R-:W-:Y:S01]  /*16550*/  FFMA.FTZ R55, R104, UR6, R55 ;  /* 0x0000000668377c23 */ /* 0x004fe20008010037 */
[----:B------:R-:W-:Y:S01]  /*16560*/  I2FP.F32.S32 R13, R13 ;  /* 0x0000000d000d7245 */ /* 0x000fe20000201400 */
[----:B------:R-:W1:Y:S01]  /*16570*/  MUFU.TANH R28, R85 ;  /* 0x00000055001c7308 */ /* 0x000e620000002400 */
[----:B------:R-:W-:Y:S01]  /*16580*/  FSEL R63, R63, -INF , !P4 ;  /* 0xff8000003f3f7808 */ /* 0x000fe20006000000 */
[----:B------:R-:W-:Y:S01]  /*16590*/  IMAD.U32 R104, RZ, RZ, UR5 ;  /* 0x00000005ff687e24 */ /* 0x000fe2000f8e00ff */
[----:B------:R-:W-:Y:S01]  /*165a0*/  ISETP.GE.AND P4, PT, R17, R130, PT ;  /* 0x000000821100720c */ /* 0x000fe20003f86270 */
[----:B---3--:R-:W-:Y:S01]  /*165b0*/  FFMA.FTZ R92, R13, UR6, R10 ;  /* 0x000000060d5c7c23 */ /* 0x008fe2000801000a */
[----:B------:R-:W-:Y:S01]  /*165c0*/  LOP3.LUT R17, R32, 0x41, R15, 0xfe, !PT ;  /* 0x0000004120117812 */ /* 0x000fe200078efe0f */
[----:B------:R-:W-:Y:S01]  /*165d0*/  IMAD.U32 R10, RZ, RZ, UR5 ;  /* 0x00000005ff0a7e24 */ /* 0x000fe2000f8e00ff */
[----:B------:R-:W-:Y:S01]  /*165e0*/  FSEL R61, R61, -INF , !P1 ;  /* 0xff8000003d3d7808 */ /* 0x000fe20004800000 */
[----:B------:R-:W-:Y:S01]  /*165f0*/  MUFU.TANH R35, R35 ;  /* 0x0000002300237308 */ /* 0x000fe20000002400 */
[----:B------:R-:W-:-:S02]  /*16600*/  I2FP.F32.S32 R32, R17 ;  /* 0x0000001100207245 */ /* 0x000fc40000201400 */
[----:B------:R-:W-:Y:S02]  /*16610*/  LOP3.LUT R13, R104, 0x51, R15, 0xfe, !PT ;  /* 0x00000051680d7812 */ /* 0x000fe400078efe0f */
[-C--:B------:R-:W-:Y:S01]  /*16620*/  ISETP.GE.AND P1, PT, R19, R130.reuse, PT ;  /* 0x000000821300720c */ /* 0x080fe20003f26270 */
[----:B------:R-:W-:Y:S01]  /*16630*/  FFMA.FTZ R69, R32, UR6, R69 ;  /* 0x0000000620457c23 */ /* 0x000fe20008010045 */
[----:B------:R-:W-:Y:S01]  /*16640*/  FSEL R59, R59, -INF , !P6 ;  /* 0xff8000003b3b7808 */ /* 0x000fe20007000000 */
[----:B------:R-:W-:Y:S01]  /*16650*/  IMAD.U32 R32, RZ, RZ, UR5 ;  /* 0x00000005ff207e24 */ /* 0x000fe2000f8e00ff */
[----:B------:R-:W-:Y:S01]  /*16660*/  ISETP.GE.AND P6, PT, R17, R130, PT ;  /* 0x000000821100720c */ /* 0x000fe20003fc6270 */
[----:B------:R-:W-:Y:S01]  /*16670*/  MUFU.TANH R72, R72 ;  /* 0x0000004800487308 */ /* 0x000fe20000002400 */
[----:B------:R-:W-:Y:S02]  /*16680*/  LOP3.LUT R17, R10, 0x50, R15, 0xfe, !PT ;  /* 0x000000500a117812 */ /* 0x000fe400078efe0f */
[----:B------:R-:W-:-:S02]  /*16690*/  FSEL R92, R92, -INF , !P2 ;  /* 0xff8000005c5c7808 */ /* 0x000fc40005000000 */
[-C--:B------:R-:W-:Y:S02]  /*166a0*/  ISETP.GE.AND P2, PT, R13, R130.reuse, PT ;  /* 0x000000820d00720c */ /* 0x080fe40003f46270 */
[----:B------:R-:W-:Y:S01]  /*166b0*/  I2FP.F32.S32 R13, R13 ;  /* 0x0000000d000d7245 */ /* 0x000fe20000201400 */
[----:B------:R2:W3:Y:S01]  /*166c0*/  MUFU.TANH R10, R80 ;  /* 0x00000050000a7308 */ /* 0x0004e20000002400 */
[----:B------:R-:W-:Y:S02]  /*166d0*/  FSEL R69, R69, -INF , !P6 ;  /* 0xff80000045457808 */ /* 0x000fe40007000000 */
[----:B------:R-:W-:Y:S01]  /*166e0*/  LOP3.LUT R19, R116, 0x49, R15, 0xfe, !PT ;  /* 0x0000004974137812 */ /* 0x000fe200078efe0f */
[----:B-1----:R-:W-:Y:S01]  /*166f0*/  FFMA.FTZ R28, R13, UR6, R28 ;  /* 0x000000060d1c7c23 */ /* 0x002fe2000801001c */
[----:B------:R-:W-:Y:S02]  /*16700*/  FSEL R100, R100, -INF , !P5 ;  /* 0xff80000064647808 */ /* 0x000fe40006800000 */
[----:B------:R-:W-:Y:S01]  /*16710*/  FSEL R96, R96, -INF , !P3 ;  /* 0xff80000060607808 */ /* 0x000fe20005800000 */
[----:B------:R-:W-:Y:S01]  /*16720*/  MUFU.TANH R29, R29 ;  /* 0x0000001d001d7308 */ /* 0x000fe20000002400 */
[----:B------:R-:W-:-:S02]  /*16730*/  ISETP.GE.AND P5, PT, R11, R130, PT ;  /* 0x000000820b00720c */ /* 0x000fc40003fa6270 */
[----:B------:R-:W-:Y:S02]  /*16740*/  FSEL R57, R57, -INF , !P4 ;  /* 0xff80000039397808 */ /* 0x000fe40006000000 */
[----:B------:R-:W-:Y:S02]  /*16750*/  ISETP.GE.AND P3, PT, R17, R130, PT ;  /* 0x000000821100720c */ /* 0x000fe40003f66270 */
[----:B------:R-:W-:Y:S01]  /*16760*/  FSEL R76, R28, -INF , !P2 ;  /* 0xff8000001c4c7808 */ /* 0x000fe20005000000 */
[----:B------:R-:W-:Y:S01]  /*16770*/  MUFU.TANH R111, R111 ;  /* 0x0000006f006f7308 */ /* 0x000fe20000002400 */
[----:B--2---:R-:W-:Y:S02]  /*16780*/  FSEL R80, R21, -INF , !P1 ;  /* 0xff80000015507808 */ /* 0x004fe40004800000 */
[--C-:B------:R-:W-:Y:S02]  /*16790*/  LOP3.LUT R21, R218, 0x59, R15.reuse, 0xfe, !PT ;  /* 0x00000059da157812 */ /* 0x100fe400078efe0f */
[----:B------:R-:W-:-:S02]  /*167a0*/  LOP3.LUT R11, R32, 0x58, R15, 0xfe, !PT ;  /* 0x00000058200b7812 */ /* 0x000fc400078efe0f */
[-C--:B------:R-:W-:Y:S01]  /*167b0*/  ISETP.GE.AND P6, PT, R21, R130.reuse, PT ;  /* 0x000000821500720c */ /* 0x080fe20003fc6270 */
[----:B------:R1:W-:Y:S01]  /*167c0*/  MUFU.TANH R28, R31 ;  /* 0x0000001f001c7308 */ /* 0x0003e20000002400 */
[----:B------:R-:W-:Y:S02]  /*167d0*/  I2FP.F32.S32 R68, R21 ;  /* 0x0000001500447245 */ /* 0x000fe40000201400 */
[-C--:B------:R-:W-:Y:S02]  /*167e0*/  ISETP.GE.AND P4, PT, R19, R130.reuse, PT ;  /* 0x000000821300720c */ /* 0x080fe40003f86270 */
[----:B------:R-:W-:Y:S01]  /*167f0*/  I2FP.F32.S32 R17, R17 ;  /* 0x0000001100117245 */ /* 0x000fe20000201400 */
[----:B------:R-:W-:Y:S01]  /*16800*/  FFMA.FTZ R27, R68, UR6, R27 ;  /* 0x00000006441b7c23 */ /* 0x000fe2000801001b */
[----:B------:R-:W-:Y:S01]  /*16810*/  I2FP.F32.S32 R19, R19 ;  /* 0x0000001300137245 */ /* 0x000fe20000201400 */
[----:B------:R-:W2:Y:S01]  /*16820*/  MUFU.TANH R21, R77 ;  /* 0x0000004d00157308 */ /* 0x000ea20000002400 */
[--C-:B------:R-:W-:Y:S01]  /*16830*/  LOP3.LUT R13, R116, 0x68, R15.reuse, 0xfe, !PT ;  /* 0x00000068740d7812 */ /* 0x100fe200078efe0f */
[----:B------:R-:W-:Y:S01]  /*16840*/  FFMA.FTZ R84, R17, UR6, R84 ;  /* 0x0000000611547c23 */ /* 0x000fe20008010054 */
[----:B------:R-:W-:Y:S01]  /*16850*/  LOP3.LUT R25, R104, 0x69, R15, 0xfe, !PT ;  /* 0x0000006968197812 */ /* 0x000fe200078efe0f */
[----:B------:R-:W-:Y:S01]  /*16860*/  FFMA.FTZ R88, R19, UR6, R88 ;  /* 0x0000000613587c23 */ /* 0x000fe20008010058 */
[----:B------:R-:W-:-:S02]  /*16870*/  ISETP.GE.AND P1, PT, R11, R130, PT ;  /* 0x000000820b00720c */ /* 0x000fc40003f26270 */
[--C-:B------:R-:W-:Y:S01]  /*16880*/  LOP3.LUT R23, R32, 0x70, R15.reuse, 0xfe, !PT ;  /* 0x0000007020177812 */ /* 0x100fe200078efe0f */
[----:B------:R-:W-:Y:S01]  /*16890*/  FMUL.FTZ R32, R82, UR4 ;  /* 0x0000000452207c20 */ /* 0x000fe20008410000 */
[----:B------:R-:W-:Y:S01]  /*168a0*/  I2FP.F32.S32 R11, R11 ;  /* 0x0000000b000b7245 */ /* 0x000fe20000201400 */
[----:B-1----:R-:W-:Y:S01]  /*168b0*/  FMUL.FTZ R31, R70, UR4 ;  /* 0x00000004461f7c20 */ /* 0x002fe20008410000 */
[--C-:B------:R-:W-:Y:S01]  /*168c0*/  LOP3.LUT R17, R144, 0x61, R15.reuse, 0xfe, !PT ;  /* 0x0000006190117812 */ /* 0x100fe200078efe0f */
[----:B------:R-:W-:Y:S01]  /*168d0*/  MUFU.TANH R106, R106 ;  /* 0x0000006a006a7308 */ /* 0x000fe20000002400 */
[----:B------:R-:W-:Y:S01]  /*168e0*/  LOP3.LUT R19, R172, 0x60, R15, 0xfe, !PT ;  /* 0x00000060ac137812 */ /* 0x000fe200078efe0f */
[----:B---3--:R-:W-:Y:S01]  /*168f0*/  FFMA.FTZ R10, R11, UR6, R10 ;  /* 0x000000060b0a7c23 */ /* 0x008fe2000801000a */
[----:B------:R-:W-:Y:S02]  /*16900*/  ISETP.GE.AND P2, PT, R25, R130, PT ;  /* 0x000000821900720c */ /* 0x000fe40003f46270 */
[----:B------:R-:W-:-:S02]  /*16910*/  I2FP.F32.S32 R70, R13 ;  /* 0x0000000d00467245 */ /* 0x000fc40000201400 */
[----:B------:R-:W-:Y:S01]  /*16920*/  I2FP.F32.S32 R25, R25 ;  /* 0x0000001900197245 */ /* 0x000fe20000201400 */
[----:B------:R1:W3:Y:S01]  /*16930*/  MUFU.TANH R11, R60 ;  /* 0x0000003c000b7308 */ /* 0x0002e20000002400 */
[----:B------:R-:W-:Y:S01]  /*16940*/  I2FP.F32.S32 R74, R23 ;  /* 0x00000017004a7245 */ /* 0x000fe20000201400 */
[----:B------:R-:W-:Y:S01]  /*16950*/  FFMA.FTZ R35, R70, UR6, R35 ;  /* 0x0000000646237c23 */ /* 0x000fe20008010023 */
[----:B------:R-:W-:Y:S01]  /*16960*/  FSEL R55, R55, -INF , !P5 ;  /* 0xff80000037377808 */ /* 0x000fe20006800000 */
[----:B------:R-:W-:Y:S01]  /*16970*/  FFMA.FTZ R70, R25, UR6, R72 ;  /* 0x0000000619467c23 */ /* 0x000fe20008010048 */
[----:B------:R-:W-:Y:S01]  /*16980*/  I2FP.F32.S32 R68, R17 ;  /* 0x0000001100447245 */ /* 0x000fe20000201400 */
[----:B--2---:R-:W-:Y:S01]  /*16990*/  FFMA.FTZ R21, R74, UR6, R21 ;  /* 0x000000064a157c23 */ /* 0x004fe20008010015 */
[----:B------:R-:W-:Y:S01]  /*169a0*/  ISETP.GE.AND P5, PT, R19, R130, PT ;  /* 0x000000821300720c */ /* 0x000fe20003fa6270 */
[----:B------:R-:W-:Y:S01]  /*169b0*/  IMAD.U32 R74, RZ, RZ, UR5 ;  /* 0x00000005ff4a7e24 */ /* 0x000fe2000f8e00ff */
[----:B------:R-:W-:Y:S01]  /*169c0*/  I2FP.F32.S32 R19, R19 ;  /* 0x0000001300137245 */ /* 0x000fe20000201400 */
[----:B------:R-:W-:-:S02]  /*169d0*/  IMAD.U32 R72, RZ, RZ, UR5 ;  /* 0x00000005ff487e24 */ /* 0x000fc4000f8e00ff */
[----:B------:R-:W-:Y:S01]  /*169e0*/  FFMA.FTZ R29, R68, UR6, R29 ;  /* 0x00000006441d7c23 */ /* 0x000fe2000801001d */
[----:B------:R-:W-:Y:S01]  /*169f0*/  IMAD.U32 R68, RZ, RZ, UR5 ;  /* 0x00000005ff447e24 */ /* 0x000fe2000f8e00ff */
[----:B------:R-:W-:Y:S01]  /*16a00*/  FSEL R88, R88, -INF , !P4 ;  /* 0xff80000058587808 */ /* 0x000fe20006000000 */
[----:B------:R-:W-:Y:S01]  /*16a10*/  FFMA.FTZ R28, R19, UR6, R28 ;  /* 0x00000006131c7c23 */ /* 0x000fe2000801001c */
[-C--:B------:R-:W-:Y:S01]  /*16a20*/  ISETP.GE.AND P4, PT, R17, R130.reuse, PT ;  /* 0x000000821100720c */ /* 0x080fe20003f86270 */
[----:B------:R-:W2:Y:S01]  /*16a30*/  MUFU.TANH R107, R107 ;  /* 0x0000006b006b7308 */ /* 0x000ea20000002400 */
[----:B-1----:R-:W-:Y:S01]  /*16a40*/  FSEL R60, R10, -INF , !P1 ;  /* 0xff8000000a3c7808 */ /* 0x002fe20004800000 */
[----:B------:R-:W-:Y:S01]  /*16a50*/  FMUL.FTZ R10, R122, UR4 ;  /* 0x000000047a0a7c20 */ /* 0x000fe20008410000 */
[----:B------:R-:W-:Y:S02]  /*16a60*/  ISETP.GE.AND P1, PT, R23, R130, PT ;  /* 0x000000821700720c */ /* 0x000fe40003f26270 */
[----:B------:R-:W-:-:S02]  /*16a70*/  LOP3.LUT R23, R78, 0x18, R15, 0xfe, !PT ;  /* 0x000000184e177812 */ /* 0x000fc400078efe0f */
[----:B------:R-:W-:Y:S01]  /*16a80*/  FSEL R84, R84, -INF , !P3 ;  /* 0xff80000054547808 */ /* 0x000fe20005800000 */
[----:B------:R-:W1:Y:S01]  /*16a90*/  MUFU.TANH R90, R90 ;  /* 0x0000005a005a7308 */ /* 0x000e620000002400 */
[--C-:B------:R-:W-:Y:S02]  /*16aa0*/  LOP3.LUT R19, R74, 0x19, R15.reuse, 0xfe, !PT ;  /* 0x000000194a137812 */ /* 0x100fe400078efe0f */
[--C-:B------:R-:W-:Y:S02]  /*16ab0*/  LOP3.LUT R17, R72, 0x20, R15.reuse, 0xfe, !PT ;  /* 0x0000002048117812 */ /* 0x100fe400078efe0f */
[----:B------:R-:W-:Y:S02]  /*16ac0*/  ISETP.GE.AND P3, PT, R13, R130, PT ;  /* 0x000000820d00720c */ /* 0x000fe40003f66270 */
[----:B------:R-:W-:Y:S01]  /*16ad0*/  FSEL R82, R27, -INF , !P6 ;  /* 0xff8000001b527808 */ /* 0x000fe20007000000 */
[----:B------:R-:W4:Y:S01]  /*16ae0*/  MUFU.TANH R99, R99 ;  /* 0x0000006300637308 */ /* 0x000f220000002400 */
[----:B------:R-:W-:-:S02]  /*16af0*/  LOP3.LUT R13, R68, 0x21, R15, 0xfe, !PT ;  /* 0x00000021440d7812 */ /* 0x000fc400078efe0f */
[----:B------:R-:W-:Y:S02]  /*16b00*/  I2FP.F32.S32 R27, R23 ;  /* 0x00000017001b7245 */ /* 0x000fe40000201400 */
[----:B------:R-:W-:Y:S02]  /*16b10*/  FSEL R78, R28, -INF , !P5 ;  /* 0xff8000001c4e7808 */ /* 0x000fe40006800000 */
[----:B------:R-:W-:Y:S01]  /*16b20*/  I2FP.F32.S32 R68, R19 ;  /* 0x0000001300447245 */ /* 0x000fe20000201400 */
[----:B------:R-:W-:Y:S01]  /*16b30*/  FFMA.FTZ R27, R27, UR6, R114 ;  /* 0x000000061b1b7c23 */ /* 0x000fe20008010072 */
[----:B------:R-:W-:Y:S01]  /*16b40*/  I2FP.F32.S32 R28, R17 ;  /* 0x00000011001c7245 */ /* 0x000fe20000201400 */
[----:B------:R-:W-:Y:S01]  /*16b50*/  IMAD.U32 R114, RZ, RZ, UR5 ;  /* 0x00000005ff727e24 */ /* 0x000fe2000f8e00ff */
[----:B------:R-:W-:Y:S01]  /*16b60*/  I2FP.F32.S32 R104, R13 ;  /* 0x0000000d00687245 */ /* 0x000fe20000201400 */
[----:B------:R-:W-:Y:S01]  /*16b70*/  FFMA.FTZ R25, R68, UR6, R115 ;  /* 0x0000000644197c23 */ /* 0x000fe20008010073 */
[----:B------:R-:W-:-:S02]  /*16b80*/  IMAD.U32 R68, RZ, RZ, UR5 ;  /* 0x00000005ff447e24 */ /* 0x000fc4000f8e00ff */
[----:B---3--:R-:W-:Y:S01]  /*16b90*/  FFMA.FTZ R11, R28, UR6, R11 ;  /* 0x000000061c0b7c23 */ /* 0x008fe2000801000b */
[----:B------:R-:W-:Y:S02]  /*16ba0*/  IMAD.U32 R28, RZ, RZ, UR5 ;  /* 0x00000005ff1c7e24 */ /* 0x000fe4000f8e00ff */
[----:B------:R-:W-:Y:S01]  /*16bb0*/  FFMA.FTZ R111, R104, UR6, R111 ;  /* 0x00000006686f7c23 */ /* 0x000fe2000801006f */
[----:B------:R-:W-:Y:S01]  /*16bc0*/  ISETP.GE.AND P6, PT, R23, R128, PT ;  /* 0x000000801700720c */ /* 0x000fe20003fc6270 */
[----:B------:R-:W-:Y:S01]  /*16bd0*/  IMAD.U32 R104, RZ, RZ, UR5 ;  /* 0x00000005ff687e24 */ /* 0x000fe2000f8e00ff */
[----:B------:R-:W-:Y:S01]  /*16be0*/  FSEL R74, R29, -INF , !P4 ;  /* 0xff8000001d4a7808 */ /* 0x000fe20006000000 */
[----:B------:R-:W-:Y:S01]  /*16bf0*/  MUFU.TANH R87, R87 ;  /* 0x0000005700577308 */ /* 0x000fe20000002400 */
[----:B------:R-:W-:Y:S02]  /*16c00*/  FSEL R72, R35, -INF , !P3 ;  /* 0xff80000023487808 */ /* 0x000fe40005800000 */
[----:B------:R-:W-:-:S02]  /*16c10*/  LOP3.LUT R23, R114, 0x29, R15, 0xfe, !PT ;  /* 0x0000002972177812 */ /* 0x000fc400078efe0f */
[-C--:B------:R-:W-:Y:S02]  /*16c20*/  ISETP.GE.AND P4, PT, R17, R128.reuse, PT ;  /* 0x000000801100720c */ /* 0x080fe40003f86270 */
[-C--:B------:R-:W-:Y:S01]  /*16c30*/  ISETP.GE.AND P3, PT, R13, R128.reuse, PT ;  /* 0x000000800d00720c */ /* 0x080fe20003f66270 */
[----:B------:R-:W3:Y:S01]  /*16c40*/  MUFU.TANH R95, R95 ;  /* 0x0000005f005f7308 */ /* 0x000ee20000002400 */
[--C-:B------:R-:W-:Y:S02]  /*16c50*/  LOP3.LUT R17, R68, 0x31, R15.reuse, 0xfe, !PT ;  /* 0x0000003144117812 */ /* 0x100fe400078efe0f */
[--C-:B------:R-:W-:Y:S02]  /*16c60*/  LOP3.LUT R13, R28, 0x38, R15.reuse, 0xfe, !PT ;  /* 0x000000381c0d7812 */ /* 0x100fe400078efe0f */
[----:B------:R-:W-:Y:S02]  /*16c70*/  ISETP.GE.AND P5, PT, R19, R128, PT ;  /* 0x000000801300720c */ /* 0x000fe40003fa6270 */
[----:B------:R-:W-:Y:S01]  /*16c80*/  FSEL R68, R21, -INF , !P1 ;  /* 0xff80000015447808 */ /* 0x000fe20004800000 */
[----:B------:R-:W5:Y:S01]  /*16c90*/  MUFU.TANH R32, R32 ;  /* 0x0000002000207308 */ /* 0x000f620000002400 */
[----:B------:R-:W-:-:S02]  /*16ca0*/  LOP3.LUT R19, R104, 0x30, R15, 0xfe, !PT ;  /* 0x0000003068137812 */ /* 0x000fc400078efe0f */
[-C--:B------:R-:W-:Y:S02]  /*16cb0*/  ISETP.GE.AND P1, PT, R23, R128.reuse, PT ;  /* 0x000000801700720c */ /* 0x080fe40003f26270 */
[----:B------:R-:W-:Y:S02]  /*16cc0*/  I2FP.F32.S32 R28, R23 ;  /* 0x00000017001c7245 */ /* 0x000fe40000201400 */
[----:B------:R-:W-:Y:S01]  /*16cd0*/  LOP3.LUT R29, R116, 0x28, R15, 0xfe, !PT ;  /* 0x00000028741d7812 */ /* 0x000fe200078efe0f */
[----:B------:R-:W5:Y:S01]  /*16ce0*/  MUFU.TANH R86, R86 ;  /* 0x0000005600567308 */ /* 0x000f620000002400 */
[----:B------:R-:W-:Y:S01]  /*16cf0*/  FSEL R23, R11, -INF , !P4 ;  /* 0xff8000000b177808 */ /* 0x000fe20006000000 */
[----:B--2---:R-:W-:Y:S01]  /*16d00*/  FFMA.FTZ R28, R28, UR6, R107 ;  /* 0x000000061c1c7c23 */ /* 0x004fe2000801006b */
[----:B------:R-:W-:Y:S02]  /*16d10*/  ISETP.GE.AND P4, PT, R13, R128, PT ;  /* 0x000000800d00720c */ /* 0x000fe40003f86270 */
[----:B------:R-:W-:-:S02]  /*16d20*/  FSEL R27, R27, -INF , !P6 ;  /* 0xff8000001b1b7808 */ /* 0x000fc40007000000 */
[----:B------:R-:W-:Y:S01]  /*16d30*/  I2FP.F32.S32 R13, R13 ;  /* 0x0000000d000d7245 */ /* 0x000fe20000201400 */
[----:B------:R-:W2:Y:S01]  /*16d40*/  MUFU.TANH R83, R83 ;  /* 0x0000005300537308 */ /* 0x000ea20000002400 */
[----:B------:R-:W-:Y:S02]  /*16d50*/  FSEL R70, R70, -INF , !P2 ;  /* 0xff80000046467808 */ /* 0x000fe40005000000 */
[-C--:B------:R-:W-:Y:S01]  /*16d60*/  ISETP.GE.AND P6, PT, R19, R128.reuse, PT ;  /* 0x000000801300720c */ /* 0x080fe20003fc6270 */
[----:B------:R-:W-:Y:S01]  /*16d70*/  FFMA.FTZ R13, R13, UR6, R98 ;  /* 0x000000060d0d7c23 */ /* 0x000fe20008010062 */
[----:B------:R-:W-:Y:S01]  /*16d80*/  ISETP.GE.AND P2, PT, R29, R128, PT ;  /* 0x000000801d00720c */ /* 0x000fe20003f46270 */
[----:B------:R-:W-:Y:S01]  /*16d90*/  IMAD.U32 R98, RZ, RZ, UR5 ;  /* 0x00000005ff627e24 */ /* 0x000fe2000f8e00ff */
[----:B------:R-:W-:Y:S01]  /*16da0*/  I2FP.F32.S32 R19, R19 ;  /* 0x0000001300137245 */ /* 0x000fe20000201400 */
[----:B------:R-:W2:Y:S01]  /*16db0*/  MUFU.TANH R73, R73 ;  /* 0x0000004900497308 */ /* 0x000ea20000002400 */
[----:B------:R-:W-:-:S02]  /*16dc0*/  I2FP.F32.S32 R29, R29 ;  /* 0x0000001d001d7245 */ /* 0x000fc40000201400 */
[----:B------:R-:W-:Y:S02]  /*16dd0*/  FSEL R25, R25, -INF , !P5 ;  /* 0xff80000019197808 */ /* 0x000fe40006800000 */
[----:B------:R-:W-:Y:S01]  /*16de0*/  ISETP.GE.AND P5, PT, R17, R128, PT ;  /* 0x000000801100720c */ /* 0x000fe20003fa6270 */
[----:B------:R-:W-:Y:S01]  /*16df0*/  FFMA.FTZ R29, R29, UR6, R106 ;  /* 0x000000061d1d7c23 */ /* 0x000fe2000801006a */
[----:B------:R-:W-:Y:S01]  /*16e00*/  I2FP.F32.S32 R104, R17 ;  /* 0x0000001100687245 */ /* 0x000fe20000201400 */
[----:B------:R-:W-:Y:S01]  /*16e10*/  FFMA.FTZ R17, R19, UR6, R102 ;  /* 0x0000000613117c23 */ /* 0x000fe20008010066 */
[----:B------:R-:W-:Y:S01]  /*16e20*/  IMAD.U32 R102, RZ, RZ, UR5 ;  /* 0x00000005ff667e24 */ /* 0x000fe2000f8e00ff */
[----:B------:R-:W-:Y:S01]  /*16e30*/  LOP3.LUT R11, R98, 0x49, R15, 0xfe, !PT ;  /* 0x00000049620b7812 */ /* 0x000fe200078efe0f */
[----:B------:R-:W-:Y:S01]  /*16e40*/  IMAD.U32 R106, RZ, RZ, UR5 ;  /* 0x00000005ff6a7e24 */ /* 0x000fe2000f8e00ff */
[----:B------:R-:W-:Y:S01]  /*16e50*/  FSEL R122, R29, -INF , !P2 ;  /* 0xff8000001d7a7808 */ /* 0x000fe20005000000 */
[----:B------:R-:W-:Y:S01]  /*16e60*/  FFMA.FTZ R103, R104, UR6, R103 ;  /* 0x0000000668677c23 */ /* 0x000fe20008010067 */
[--C-:B------:R-:W-:Y:S01]  /*16e70*/  LOP3.LUT R35, R102, 0x48, R15.reuse, 0xfe, !PT ;  /* 0x0000004866237812 */ /* 0x100fe200078efe0f */
[----:B------:R-:W-:Y:S01]  /*16e80*/  IMAD.U32 R104, RZ, RZ, UR5 ;  /* 0x00000005ff687e24 */ /* 0x000fe2000f8e00ff */
[----:B------:R-:W-:Y:S01]  /*16e90*/  LOP3.LUT R19, R106, 0x40, R15, 0xfe, !PT ;  /* 0x000000406a137812 */ /* 0x000fe200078efe0f */
[----:B------:R-:W2:Y:S01]  /*16ea0*/  MUFU.TANH R33, R33 ;  /* 0x0000002100217308 */ /* 0x000ea20000002400 */
[----:B------:R-:W-:-:S02]  /*16eb0*/  I2FP.F32.S32 R102, R11 ;  /* 0x0000000b00667245 */ /* 0x000fc40000201400 */
[----:B------:R-:W-:Y:S02]  /*16ec0*/  FSEL R17, R17, -INF , !P6 ;  /* 0xff80000011117808 */ /* 0x000fe40007000000 */
[-C--:B------:R-:W-:Y:S01]  /*16ed0*/  ISETP.GE.AND P6, PT, R35, R128.reuse, PT ;  /* 0x000000802300720c */ /* 0x080fe20003fc6270 */
[----:B------:R-:W-:Y:S01]  /*16ee0*/  FFMA.FTZ R91, R102, UR6, R91 ;  /* 0x00000006665b7c23 */ /* 0x000fe2000801005b */
[----:B------:R-:W-:Y:S01]  /*16ef0*/  I2FP.F32.S32 R29, R19 ;  /* 0x00000013001d7245 */ /* 0x000fe20000201400 */
[----:B------:R-:W-:Y:S01]  /*16f00*/  IMAD.U32 R102, RZ, RZ, UR5 ;  /* 0x00000005ff667e24 */ /* 0x000fe2000f8e00ff */
[----:B------:R-:W-:Y:S01]  /*16f10*/  I2FP.F32.S32 R35, R35 ;  /* 0x0000002300237245 */ /* 0x000fe20000201400 */
[----:B------:R-:W2:Y:S01]  /*16f20*/  MUFU.TANH R75, R75 ;  /* 0x0000004b004b7308 */ /* 0x000ea20000002400 */
[--C-:B------:R-:W-:Y:S01]  /*16f30*/  LOP3.LUT R81, R114, 0x39, R15.reuse, 0xfe, !PT ;  /* 0x0000003972517812 */ /* 0x100fe200078efe0f */
[----:B------:R-:W-:Y:S01]  /*16f40*/  FFMA.FTZ R29, R29, UR6, R94 ;  /* 0x000000061d1d7c23 */ /* 0x000fe2000801005e */
[--C-:B------:R-:W-:Y:S01]  /*16f50*/  LOP3.LUT R77, R104, 0x41, R15.reuse, 0xfe, !PT ;  /* 0x00000041684d7812 */ /* 0x100fe200078efe0f */
[----:B-1----:R-:W-:Y:S01]  /*16f60*/  FFMA.FTZ R35, R35, UR6, R90 ;  /* 0x0000000623237c23 */ /* 0x002fe2000801005a */
[----:B------:R-:W-:Y:S01]  /*16f70*/  IMAD.U32 R94, RZ, RZ, UR5 ;  /* 0x00000005ff5e7e24 */ /* 0x000fe2000f8e00ff */
[----:B------:R-:W-:Y:S01]  /*16f80*/  I2FP.F32.S32 R98, R81 ;  /* 0x0000005100627245 */ /* 0x000fe20000201400 */
[----:B------:R-:W-:Y:S01]  /*16f90*/  IMAD.U32 R90, RZ, RZ, UR5 ;  /* 0x00000005ff5a7e24 */ /* 0x000fe2000f8e00ff */
[----:B------:R-:W-:Y:S01]  /*16fa0*/  ISETP.GE.AND P2, PT, R19, R128, PT ;  /* 0x000000801300720c */ /* 0x000fe20003f46270 */
[----:B------:R-:W1:Y:S01]  /*16fb0*/  MUFU.TANH R126, R126 ;  /* 0x0000007e007e7308 */ /* 0x000e620000002400 */
[----:B------:R-:W-:Y:S01]  /*16fc0*/  LOP3.LUT R85, R102, 0x51, R15, 0xfe, !PT ;  /* 0x0000005166557812 */ /* 0x000fe200078efe0f */
[----:B----4-:R-:W-:Y:S01]  /*16fd0*/  FFMA.FTZ R98, R98, UR6, R99 ;  /* 0x0000000662627c23 */ /* 0x010fe20008010063 */
[----:B------:R-:W-:-:S02]  /*16fe0*/  FSEL R19, R28, -INF , !P1 ;  /* 0xff8000001c137808 */ /* 0x000fc40004800000 */
[----:B------:R-:W-:Y:S02]  /*16ff0*/  FSEL R116, R103, -INF , !P5 ;  /* 0xff80000067747808 */ /* 0x000fe40006800000 */
[----:B------:R-:W-:Y:S01]  /*17000*/  FSEL R21, R111, -INF , !P3 ;  /* 0xff8000006f157808 */ /* 0x000fe20005800000 */
[----:B------:R-:W4:Y:S01]  /*17010*/  MUFU.TANH R79, R79 ;  /* 0x0000004f004f7308 */ /* 0x000f220000002400 */
[-C--:B------:R-:W-:Y:S02]  /*17020*/  ISETP.GE.AND P1, PT, R77, R128.reuse, PT ;  /* 0x000000804d00720c */ /* 0x080fe40003f26270 */
[----:B------:R-:W-:Y:S02]  /*17030*/  I2FP.F32.S32 R28, R77 ;  /* 0x0000004d001c7245 */ /* 0x000fe40000201400 */
[-C--:B------:R-:W-:Y:S02]  /*17040*/  ISETP.GE.AND P5, PT, R11, R128.reuse, PT ;  /* 0x000000800b00720c */ /* 0x080fe40003fa6270 */
[----:B------:R-:W-:Y:S01]  /*17050*/  ISETP.GE.AND P3, PT, R81, R128, PT ;  /* 0x000000805100720c */ /* 0x000fe20003f66270 */
[----:B---3--:R-:W-:Y:S01]  /*17060*/  FFMA.FTZ R28, R28, UR6, R95 ;  /* 0x000000061c1c7c23 */ /* 0x008fe2000801005f */
[--C-:B------:R-:W-:Y:S01]  /*17070*/  LOP3.LUT R77, R94, 0x58, R15.reuse, 0xfe, !PT ;  /* 0x000000585e4d7812 */ /* 0x100fe200078efe0f */
[----:B------:R-:W3:Y:S01]  /*17080*/  MUFU.TANH R118, R118 ;  /* 0x0000007600767308 */ /* 0x000ee20000002400 */
[----:B------:R-:W-:-:S02]  /*17090*/  LOP3.LUT R11, R90, 0x59, R15, 0xfe, !PT ;  /* 0x000000595a0b7812 */ /* 0x000fc400078efe0f */
[----:B------:R-:W-:Y:S02]  /*170a0*/  LOP3.LUT R81, R104, 0x50, R15, 0xfe, !PT ;  /* 0x0000005068517812 */ /* 0x000fe400078efe0f */
[----:B------:R-:W-:Y:S02]  /*170b0*/  I2FP.F32.S32 R90, R85 ;  /* 0x00000055005a7245 */ /* 0x000fe40000201400 */
[----:B------:R-:W-:Y:S01]  /*170c0*/  FSEL R104, R29, -INF , !P2 ;  /* 0xff8000001d687808 */ /* 0x000fe20005000000 */
[----:B------:R1:W3:Y:S01]  /*170d0*/  MUFU.TANH R230, R31 ;  /* 0x0000001f00e67308 */ /* 0x0002e20000002400 */
[----:B------:R-:W-:Y:S01]  /*170e0*/  FSEL R106, R13, -INF , !P4 ;  /* 0xff8000000d6a7808 */ /* 0x000fe20006000000 */
[----:B------:R-:W-:Y:S01]  /*170f0*/  FFMA.FTZ R87, R90, UR6, R87 ;  /* 0x000000065a577c23 */ /* 0x000fe20008010057 */
[-C--:B------:R-:W-:Y:S01]  /*17100*/  ISETP.GE.AND P2, PT, R77, R128.reuse, PT ;  /* 0x000000804d00720c */ /* 0x080fe20003f46270 */
[----:B------:R-:W-:Y:S01]  /*17110*/  IMAD.U32 R90, RZ, RZ, UR5 ;  /* 0x00000005ff5a7e24 */ /* 0x000fe2000f8e00ff */
[----:B------:R-:W-:-:S02]  /*17120*/  ISETP.GE.AND P4, PT, R81, R128, PT ;  /* 0x000000805100720c */ /* 0x000fc40003f86270 */
[----:B------:R-:W-:Y:S01]  /*17130*/  I2FP.F32.S32 R77, R77 ;  /* 0x0000004d004d7245 */ /* 0x000fe20000201400 */
[----:B------:R-:W3:Y:S01]  /*17140*/  MUFU.TANH R10, R10 ;  /* 0x0000000a000a7308 */ /* 0x000ee20000002400 */
[----:B------:R-:W-:Y:S02]  /*17150*/  I2FP.F32.S32 R81, R81 ;  /* 0x0000005100517245 */ /* 0x000fe40000201400 */
[----:B------:R-:W-:Y:S01]  /*17160*/  FSEL R13, R98, -INF , !P3 ;  /* 0xff800000620d7808 */ /* 0x000fe20005800000 */
[----:B------:R-:W-:Y:S02]  /*17170*/  IMAD.U32 R98, RZ, RZ, UR5 ;  /* 0x00000005ff627e24 */ /* 0x000fe4000f8e00ff */
[----:B-----5:R-:W-:Y:S01]  /*17180*/  FFMA.FTZ R240, R77, UR6, R32 ;  /* 0x000000064df07c23 */ /* 0x020fe20008010020 */
[----:B------:R-:W-:Y:S01]  /*17190*/  FFMA.FTZ R86, R81, UR6, R86 ;  /* 0x0000000651567c23 */ /* 0x000fe20008010056 */
[----:B------:R-:W-:Y:S01]  /*171a0*/  IMAD.U32 R32, RZ, RZ, UR5 ;  /* 0x00000005ff207e24 */ /* 0x000fe2000f8e00ff */
[--C-:B------:R-:W-:Y:S01]  /*171b0*/  LOP3.LUT R29, R90, 0x68, R15.reuse, 0xfe, !PT ;  /* 0x000000685a1d7812 */ /* 0x100fe200078efe0f */
[----:B------:R-:W5:Y:S01]  /*171c0*/  MUFU.TANH R127, R127 ;  /* 0x0000007f007f7308 */ /* 0x000f620000002400 */
[----:B------:R-:W-:-:S02]  /*171d0*/  LOP3.LUT R81, R98, 0x60, R15, 0xfe, !PT ;  /* 0x0000006062517812 */ /* 0x000fc400078efe0f */
[----:B------:R-:W-:Y:S02]  /*171e0*/  FSEL R28, R28, -INF , !P1 ;  /* 0xff8000001c1c7808 */ /* 0x000fe40004800000 */
[-C--:B------:R-:W-:Y:S02]  /*171f0*/  ISETP.GE.AND P1, PT, R11, R128.reuse, PT ;  /* 0x000000800b00720c */ /* 0x080fe40003f26270 */
[----:B------:R-:W-:Y:S01]  /*17200*/  I2FP.F32.S32 R172, R11 ;  /* 0x0000000b00ac7245 */ /* 0x000fe20000201400 */
[----:B------:R-:W5:Y:S01]  /*17210*/  MUFU.TANH R123, R123 ;  /* 0x0000007b007b7308 */ /* 0x000f620000002400 */
[----:B------:R-:W-:Y:S02]  /*17220*/  ISETP.GE.AND P3, PT, R85, R128, PT ;  /* 0x000000805500720c */ /* 0x000fe40003f66270 */
[----:B------:R-:W-:Y:S01]  /*17230*/  LOP3.LUT R11, R32, 0x69, R15, 0xfe, !PT ;  /* 0x00000069200b7812 */ /* 0x000fe200078efe0f */
[----:B--2---:R-:W-:Y:S01]  /*17240*/  FFMA.FTZ R172, R172, UR6, R83 ;  /* 0x00000006acac7c23 */ /* 0x004fe20008010053 */
[----:B------:R-:W-:-:S02]  /*17250*/  I2FP.F32.S32 R238, R81 ;  /* 0x0000005100ee7245 */ /* 0x000fc40000201400 */
[----:B------:R-:W-:Y:S01]  /*17260*/  FSEL R242, R86, -INF , !P4 ;  /* 0xff80000056f27808 */ /* 0x000fe20006000000 */
[----:B------:R-:W-:Y:S01]  /*17270*/  IMAD.U32 R86, RZ, RZ, UR5 ;  /* 0x00000005ff567e24 */ /* 0x000fe2000f8e00ff */
[----:B------:R-:W-:Y:S01]  /*17280*/  I2FP.F32.S32 R234, R29 ;  /* 0x0000001d00ea7245 */ /* 0x000fe20000201400 */
[----:B------:R-:W-:Y:S01]  /*17290*/  FFMA.FTZ R238, R238, UR6, R73 ;  /* 0x00000006eeee7c23 */ /* 0x000fe20008010049 */
[----:B------:R-:W-:Y:S01]  /*172a0*/  FSEL R144, R87, -INF , !P3 ;  /* 0xff80000057907808 */ /* 0x000fe20005800000 */
[----:B------:R-:W2:Y:S01]  /*172b0*/  MUFU.TANH R119, R119 ;  /* 0x0000007700777308 */ /* 0x000ea20000002400 */
[----:B------:R-:W-:Y:S01]  /*172c0*/  I2FP.F32.S32 R232, R11 ;  /* 0x0000000b00e87245 */ /* 0x000fe20000201400 */
[----:B------:R-:W-:Y:S01]  /*172d0*/  FFMA.FTZ R234, R234, UR6, R33 ;  /* 0x00000006eaea7c23 */ /* 0x000fe20008010021 */
[----:B------:R-:W-:Y:S02]  /*172e0*/  FSEL R32, R35, -INF , !P6 ;  /* 0xff80000023207808 */ /* 0x000fe40007000000 */
[-C--:B------:R-:W-:Y:S01]  /*172f0*/  ISETP.GE.AND P4, PT, R29, R128.reuse, PT ;  /* 0x000000801d00720c */ /* 0x080fe20003f86270 */
[----:B------:R-:W-:Y:S01]  /*17300*/  FFMA.FTZ R232, R232, UR6, R75 ;  /* 0x00000006e8e87c23 */ /* 0x000fe2000801004b */
[----:B------:R-:W-:-:S02]  /*17310*/  ISETP.GE.AND P3, PT, R11, R128, PT ;  /* 0x000000800b00720c */ /* 0x000fc40003f66270 */
[--C-:B------:R-:W-:Y:S02]  /*17320*/  LOP3.LUT R77, R94, 0x61, R15.reuse, 0xfe, !PT ;  /* 0x000000615e4d7812 */ /* 0x100fe400078efe0f */
[--C-:B------:R-:W-:Y:S02]  /*17330*/  LOP3.LUT R73, R114, 0x70, R15.reuse, 0xfe, !PT ;  /* 0x0000007072497812 */ /* 0x100fe400078efe0f */
[--C-:B-1----:R-:W-:Y:S02]  /*17340*/  LOP3.LUT R31, R102, 0x1, R15.reuse, 0xfe, !PT ;  /* 0x00000001661f7812 */ /* 0x102fe400078efe0f */
[--C-:B------:R-:W-:Y:S02]  /*17350*/  LOP3.LUT R29, R98, 0x8, R15.reuse, 0xfe, !PT ;  /* 0x00000008621d7812 */ /* 0x100fe400078efe0f */
[--C-:B------:R-:W-:Y:S02]  /*17360*/  LOP3.LUT R11, R94, 0x9, R15.reuse, 0xfe, !PT ;  /* 0x000000095e0b7812 */ /* 0x100fe400078efe0f */
[----:B------:R-:W-:-:S02]  /*17370*/  LOP3.LUT R35, R90, 0x10, R15, 0xfe, !PT ;  /* 0x000000105a237812 */ /* 0x000fc400078efe0f */
[----:B------:R-:W-:Y:S02]  /*17380*/  LOP3.LUT R33, R86, 0x11, R15, 0xfe, !PT ;  /* 0x0000001156217812 */ /* 0x000fe400078efe0f */
[----:B------:R-:W-:Y:S02]  /*17390*/  LOP3.LUT R15, R15, UR5, RZ, 0xfc, !PT ;  /* 0x000000050f0f7c12 */ /* 0x000fe4000f8efcff */
[----:B------:R-:W-:Y:S02]  /*173a0*/  FSEL R172, R172, -INF , !P1 ;  /* 0xff800000acac7808 */ /* 0x000fe40004800000 */
[----:B------:R-:W-:Y:S02]  /*173b0*/  ISETP.GE.AND P1, PT, R15, R128, PT ;  /* 0x000000800f00720c */ /* 0x000fe40003f26270 */
[----:B------:R-:W-:Y:S02]  /*173c0*/  I2FP.F32.S32 R15, R15 ;  /* 0x0000000f000f7245 */ /* 0x000fe40000201400 */
[----:B------:R-:W-:-:S02]  /*173d0*/  FSEL R232, R232, -INF , !P3 ;  /* 0xff800000e8e87808 */ /* 0x000fc40005800000 */
[----:B------:R-:W-:Y:S01]  /*173e0*/  I2FP.F32.S32 R236, R77 ;  /* 0x0000004d00ec7245 */ /* 0x000fe20000201400 */
[----:B------:R-:W-:Y:S01]  /*173f0*/  FFMA.FTZ R15, R15, UR6, R126 ;  /* 0x000000060f0f7c23 */ /* 0x000fe2000801007e */
[-C--:B------:R-:W-:Y:S02]  /*17400*/  ISETP.GE.AND P3, PT, R35, R128.reuse, PT ;  /* 0x000000802300720c */ /* 0x080fe40003f66270 */
[----:B------:R-:W-:Y:S01]  /*17410*/  I2FP.F32.S32 R35, R35 ;  /* 0x0000002300237245 */ /* 0x000fe20000201400 */
[----:B----4-:R-:W-:Y:S01]  /*17420*/  FFMA.FTZ R236, R236, UR6, R79 ;  /* 0x00000006ecec7c23 */ /* 0x010fe2000801004f */
[----:B------:R-:W-:Y:S02]  /*17430*/  FSEL R130, R91, -INF , !P5 ;  /* 0xff8000005b827808 */ /* 0x000fe40006800000 */
[----:B------:R-:W-:Y:S01]  /*17440*/  ISETP.GE.AND P5, PT, R77, R128, PT ;  /* 0x000000804d00720c */ /* 0x000fe20003fa6270 */
[----:B---3--:R-:W-:Y:S01]  /*17450*/  FFMA.FTZ R118, R35, UR6, R118 ;  /* 0x0000000623767c23 */ /* 0x008fe20008010076 */
[----:B------:R-:W-:-:S02]  /*17460*/  FSEL R240, R240, -INF , !P2 ;  /* 0xff800000f0f07808 */ /* 0x000fc40005000000 */
[-C--:B------:R-:W-:Y:S02]  /*17470*/  ISETP.GE.AND P2, PT, R73, R128.reuse, PT ;  /* 0x000000804900720c */ /* 0x080fe40003f46270 */
[----:B------:R-:W-:Y:S02]  /*17480*/  FSEL R35, R15, -INF , !P1 ;  /* 0xff8000000f237808 */ /* 0x000fe40004800000 */
[----:B------:R-:W-:Y:S02]  /*17490*/  I2FP.F32.S32 R73, R73 ;  /* 0x0000004900497245 */ /* 0x000fe40000201400 */
[----:B------:R-:W-:Y:S02]  /*174a0*/  PLOP3.LUT P1, PT, PT, PT, UP0, 0x80, 0x0 ;  /* 0x000000000000781c */ /* 0x000fe40003f2f008 */
[----:B------:R-:W-:Y:S01]  /*174b0*/  FSEL R236, R236, -INF , !P5 ;  /* 0xff800000ecec7808 */ /* 0x000fe20006800000 */
[----:B------:R-:W-:Y:S01]  /*174c0*/  FFMA.FTZ R230, R73, UR6, R230 ;  /* 0x0000000649e67c23 */ /* 0x000fe200080100e6 */
[----:B------:R-:W-:-:S02]  /*174d0*/  ISETP.GE.AND P5, PT, R29, R128, PT ;  /* 0x000000801d00720c */ /* 0x000fc40003fa6270 */
[----:B------:R-:W-:Y:S02]  /*174e0*/  I2FP.F32.S32 R29, R29 ;  /* 0x0000001d001d7245 */ /* 0x000fe40000201400 */
[----:B------:R-:W-:Y:S02]  /*174f0*/  I2FP.F32.S32 R86, R31 ;  /* 0x0000001f00567245 */ /* 0x000fe40000201400 */
[----:B------:R-:W-:Y:S01]  /*17500*/  I2FP.F32.S32 R90, R11 ;  /* 0x0000000b005a7245 */ /* 0x000fe20000201400 */
[----:B------:R-:W-:Y:S01]  /*17510*/  FFMA.FTZ R10, R29, UR6, R10 ;  /* 0x000000061d0a7c23 */ /* 0x000fe2000801000a */
[----:B------:R-:W-:Y:S01]  /*17520*/  I2FP.F32.S32 R94, R33 ;  /* 0x00000021005e7245 */ /* 0x000fe20000201400 */
[----:B-----5:R-:W-:Y:S01]  /*17530*/  FFMA.FTZ R86, R86, UR6, R127 ;  /* 0x0000000656567c23 */ /* 0x020fe2000801007f */
[----:B------:R-:W-:Y:S01]  /*17540*/  BAR.SYNC.DEFER_BLOCKING 0x0 ;  /* 0x0000000000007b1d */ /* 0x000fe20000010000 */
[----:B------:R-:W-:Y:S01]  /*17550*/  ISETP.GE.AND P6, PT, R81, R128, PT ;  /* 0x000000805100720c */ /* 0x000fe20003fc6270 */
[----:B------:R-:W-:Y:S01]  /*17560*/  FFMA.FTZ R29, R90, UR6, R123 ;  /* 0x000000065a1d7c23 */ /* 0x000fe2000801007b */
[----:B------:R-:W-:Y:S01]  /*17570*/  FSEL R234, R234, -INF , !P4 ;  /* 0xff800000eaea7808 */ /* 0x000fe20006000000 */
[----:B--2---:R-:W-:Y:S01]  /*17580*/  FFMA.FTZ R94, R94, UR6, R119 ;  /* 0x000000065e5e7c23 */ /* 0x004fe20008010077 */
[----:B------:R-:W-:-:S02]  /*17590*/  FSEL R238, R238, -INF , !P6 ;  /* 0xff800000eeee7808 */ /* 0x000fc40007000000 */
[----:B------:R-:W-:Y:S02]  /*175a0*/  FSEL R230, R230, -INF , !P2 ;  /* 0xff800000e6e67808 */ /* 0x000fe40005000000 */
[-C--:B------:R-:W-:Y:S02]  /*175b0*/  ISETP.GE.AND P6, PT, R31, R128.reuse, PT ;  /* 0x000000801f00720c */ /* 0x080fe40003fc6270 */
[-C--:B------:R-:W-:Y:S02]  /*175c0*/  ISETP.GE.AND P4, PT, R11, R128.reuse, PT ;  /* 0x000000800b00720c */ /* 0x080fe40003f86270 */
[----:B------:R-:W-:Y:S02]  /*175d0*/  ISETP.GE.AND P2, PT, R33, R128, PT ;  /* 0x000000802100720c */ /* 0x000fe40003f46270 */
        /* <DEDUP_REMOVED lines=13> */
[-C--:B-1----:R-:W-:Y:S02]  /*176b0*/  IABS R10, R73.reuse ;  /* 0x00000049000a7213 */ /* 0x082fe40000000000 */
[----:B------:R-:W-:Y:S02]  /*176c0*/  LOP3.LUT R94, RZ, R73, RZ, 0x33, !PT ;  /* 0x00000049ff5e7212 */ /* 0x000fe400078e33ff */
        /* <DEDUP_REMOVED lines=38> */
[----:B------:R-:W-:Y:S02]  /*17930*/  IMAD.IADD R94, R11, 0x1, -R94 ;  /* 0x000000010b5e7824 */ /* 0x000fe400078e0a5e */
[----:B------:R-:W1:Y:S02]  /*17940*/  LDC.64 R10, c[0x0][0x230] ;  /* 0x00008c00ff0a7b82 */ /* 0x000e640000000a00 */
[----:B------:R-:W-:Y:S01]  /*17950*/  IMAD R94, R94, R73, -0x100 ;  /* 0xffffff005e5e7424 */ /* 0x000fe200078e0249 */
[----:B------:R-:W-:-:S04]  /*17960*/  MOV R73, UR4 ;  /* 0x0000000400497c02 */ /* 0x000fc80008000f00 */
[----:B------:R-:W-:-:S05]  /*17970*/  SHF.R.S32.HI R90, RZ, 0x1f, R94 ;  /* 0x0000001fff5a7819 */ /* 0x000fca000001145e */
[----:B------:R-:W-:-:S04]  /*17980*/  IMAD R77, R90, R73, RZ ;  /* 0x000000495a4d7224 */ /* 0x000fc800078e02ff */
[C---:B------:R-:W-:Y:S02]  /*17990*/  IMAD R77, R94.reuse, UR5, R77 ;  /* 0x000000055e4d7c24 */ /* 0x040fe4000f8e024d */
[----:B------:R-:W-:-:S05]  /*179a0*/  IMAD.WIDE.U32 R94, R94, R73, RZ ;  /* 0x000000495e5e7225 */ /* 0x000fca00078e00ff */
[----:B------:R-:W-:Y:S01]  /*179b0*/  IADD3 R95, R95, R77, RZ ;  /* 0x0000004d5f5f7210 */ /* 0x000fe20007ffe0ff */
[----:B--2---:R-:W-:-:S04]  /*179c0*/  IMAD.IADD R75, R75, 0x1, -R86 ;  /* 0x000000014b4b7824 */ /* 0x004fc800078e0a56 */
[----:B-1----:R-:W-:Y:S01]  /*179d0*/  IMAD.WIDE.U32 R90, R75, R10, R94 ;  /* 0x0000000a4b5a7225 */ /* 0x002fe200078e005e */
[----:B------:R-:W-:-:S05]  /*179e0*/  SHF.R.S32.HI R79, RZ, 0x1f, R75 ;  /* 0x0000001fff4f7819 */ /* 0x000fca000001144b */
[----:B------:R-:W-:-:S04]  /*179f0*/  IMAD R86, R79, R10, RZ ;  /* 0x0000000a4f567224 */ /* 0x000fc800078e02ff */
[----:B------:R-:W-:-:S04]  /*17a00*/  IMAD R11, R75, R11, R86 ;  /* 0x0000000b4b0b7224 */ /* 0x000fc800078e0256 */
[----:B------:R-:W-:Y:S01]  /*17a10*/  IMAD.IADD R75, R91, 0x1, R11 ;  /* 0x000000015b4b7824 */ /* 0x000fe200078e020b */
[----:B------:R-:W-:Y:S06]  /*17a20*/  BRA `(.L_x_2899) ;  /* 0x0000000000107947 */ /* 0x000fec0003800000 */
.L_x_2898:
[----:B------:R-:W1:Y:S02]  /*17a30*/  LDC R73, c[0x0][0x248] ;  /* 0x00009200ff497b82 */ /* 0x000e640000000800 */
[----:B-1----:R-:W-:-:S05]  /*17a40*/  IMAD.SHL.U32 R90, R73, 0x100, RZ ;  /* 0x00000100495a7824 */ /* 0x002fca00078e00ff */
[----:B------:R-:W-:-:S04]  /*17a50*/  IADD3 R90, -R90, RZ, RZ ;  /* 0x000000ff5a5a7210 */ /* 0x000fc80007ffe1ff */
[----:B------:R-:W-:-:S07]  /*17a60*/  SHF.R.S32.HI R75, RZ, 0x1f, R90 ;  /* 0x0000001fff4b7819 */ /* 0x000fce000001145a */
.L_x_2899:
[----:B------:R-:W1:Y:S01]  /*17a70*/  @!P0 LDC R77, c[0x0][0x24c] ;  /* 0x00009300ff4d8b82 */ /* 0x000e620000000800 */
[----:B------:R-:W-:Y:S01]  /*17a80*/  @!P0 IADD3 R11, P2, R90, UR20, RZ ;  /* 0x000000145a0b8c10 */ /* 0x000fe2000ff5e0ff */
[--C-:B------:R-:W-:Y:S01]  /*17a90*/  @!P0 IMAD.MOV.U32 R91, RZ, RZ, R75.reuse ;  /* 0x000000ffff5b8224 */ /* 0x100fe200078e004b */
[----:B------:R2:W-:Y:S01]  /*17aa0*/  @P0 STS [R196+0x1004], RZ ;  /* 0x001004ffc4000388 */ /* 0x0005e20000000800 */
[----:B------:R-:W-:Y:S01]  /*17ab0*/  @!P0 IMAD.MOV.U32 R95, RZ, RZ, R75 ;  /* 0x000000ffff5f8224 */ /* 0x000fe200078e004b */
[----:B------:R-:W-:Y:S01]  /*17ac0*/  @!P0 IADD3.X R10, R75, UR19, RZ, P2, !PT ;  /* 0x000000134b0a8c10 */ /* 0x000fe200097fe4ff */
[----:B------:R-:W-:Y:S01]  /*17ad0*/  @!P0 IMAD.WIDE.U32 R102, R73, 0x60, R90 ;  /* 0x0000006049668825 */ /* 0x000fe200078e005a */
[C---:B------:R-:W-:Y:S01]  /*17ae0*/  @!P0 LEA R126, P2, R11.reuse, R194, 0x1 ;  /* 0x000000c20b7e8211 */ /* 0x040fe200078408ff */
[----:B------:R-:W3:Y:S01]  /*17af0*/  @!P0 LDC R94, c[0x0][0x24c] ;  /* 0x00009300ff5e8b82 */ /* 0x000ee20000000800 */
[----:B------:R2:W-:Y:S01]  /*17b00*/  @P0 STS.64 [R196+0x1008], RZ ;  /* 0x001008ffc4000388 */ /* 0x0005e20000000a00 */
[----:B------:R-:W-:Y:S01]  /*17b10*/  BSSY B0, `(.L_x_2900) ;  /* 0x000004e000007945 */ /* 0x000fe20003800000 */
        /* <DEDUP_REMOVED lines=18> */
[----:B------:R1:W-:Y:S02]  /*17c40*/  @!P0 LDGSTS.E.BYPASS.LTC128B.128 [R196+0x1800], desc[UR10][R126.64] ;  /* 0x018000007ec48fae */ /* 0x0003e4000b901d4a */
[----:B------:R-:W1:Y:S01]  /*17c50*/  @!P0 LDC R86, c[0x0][0x24c] ;  /* 0x00009300ff568b82 */ /* 0x000e620000000800 */
[----:B---3--:R-:W-:Y:S01]  /*17c60*/  @!P0 LEA.HI.X R94, R73, R75, R94, 0x6, P2 ;  /* 0x0000004b495e8211 */ /* 0x008fe200010f345e */
[----:B------:R3:W-:Y:S01]  /*17c70*/  @P0 STS.128 [R196+0x2000], RZ ;  /* 0x002000ffc4000388 */ /* 0x0007e20000000c00 */
[----:B------:R-:W-:-:S02]  /*17c80*/  @!P0 LEA R114, P2, R102, R194, 0x1 ;  /* 0x000000c266728211 */ /* 0x000fc400078408ff */
[-C--:B------:R-:W-:Y:S01]  /*17c90*/  @!P0 LEA.HI.X R119, R79, R195.reuse, R94, 0x1, P3 ;  /* 0x000000c34f778211 */ /* 0x080fe200018f0c5e */
[----:B------:R-:W-:Y:S01]  /*17ca0*/  @!P0 IMAD.MOV.U32 R94, RZ, RZ, R90 ;  /* 0x000000ffff5e8224 */ /* 0x000fe200078e005a */
[----:B------:R-:W-:Y:S01]  /*17cb0*/  @!P0 LEA.HI.X R115, R102, R195, R98, 0x1, P2 ;  /* 0x000000c366738211 */ /* 0x000fe200010f0c62 */
[----:B----4-:R-:W-:Y:S01]  /*17cc0*/  @!P0 IMAD R11, R11, 0xa0, RZ ;  /* 0x000000a00b0b8824 */ /* 0x010fe200078e02ff */
[C---:B------:R-:W-:Y:S01]  /*17cd0*/  @!P0 LEA R77, P2, R73.reuse, R90, 0x7 ;  /* 0x0000005a494d8211 */ /* 0x040fe200078438ff */
[----:B------:R-:W-:Y:S01]  /*17ce0*/  @!P0 IMAD.WIDE.U32 R98, R73, 0xa0, R94 ;  /* 0x000000a049628825 */ /* 0x000fe200078e005e */
[----:B------:R-:W-:Y:S01]  /*17cf0*/  @!PT LDS RZ, [RZ] ;  /* 0x00000000fffff984 */ /* 0x000fe20000000800 */
[----:B------:R-:W-:Y:S01]  /*17d00*/  @!PT LDS RZ, [RZ] ;  /* 0x00000000fffff984 */ /* 0x000fe20000000800 */
[----:B------:R-:W-:Y:S01]  /*17d10*/  @!PT LDS RZ, [RZ] ;  /* 0x00000000fffff984 */ /* 0x000fe20000000800 */
[----:B------:R3:W-:Y:S02]  /*17d20*/  @!P0 LDGSTS.E.BYPASS.LTC128B.128 [R196+0x2000], desc[UR10][R118.64] ;  /* 0x0200000076c48fae */ /* 0x0007e4000b901d4a */
[-C--:B------:R-:W-:Y:S01]  /*17d30*/  @!P0 LEA R102, P4, R77, R194.reuse, 0x1 ;  /* 0x000000c24d668211 */ /* 0x080fe200078808ff */
[----:B------:R-:W-:Y:S01]  /*17d40*/  @!P0 IMAD.WIDE.U32 R94, R73, 0xc0, R90 ;  /* 0x000000c0495e8825 */ /* 0x000fe200078e005a */
[----:B------:R3:W-:Y:S01]  /*17d50*/  @P0 STS.128 [R196+0x2800], RZ ;  /* 0x002800ffc4000388 */ /* 0x0007e20000000c00 */
[----:B-----5:R-:W-:-:S02]  /*17d60*/  @!P0 LEA R218, P3, R98, R194, 0x1 ;  /* 0x000000c262da8211 */ /* 0x020fc400078608ff */
[----:B--2---:R-:W-:Y:S01]  /*17d70*/  @!P0 IMAD R10, R10, 0xc0, RZ ;  /* 0x000000c00a0a8824 */ /* 0x004fe200078e02ff */
[----:B------:R-:W-:Y:S01]  /*17d80*/  @!PT LDS RZ, [RZ] ;  /* 0x00000000fffff984 */ /* 0x000fe20000000800 */
[----:B------:R-:W-:Y:S01]  /*17d90*/  @!PT LDS RZ, [RZ] ;  /* 0x00000000fffff984 */ /* 0x000fe20000000800 */
[----:B------:R-:W-:Y:S01]  /*17da0*/  @!PT LDS RZ, [RZ] ;  /* 0x00000000fffff984 */ /* 0x000fe20000000800 */
[----:B------:R3:W-:Y:S01]  /*17db0*/  @!P0 LDGSTS.E.BYPASS.LTC128B.128 [R196+0x2800], desc[UR10][R114.64] ;  /* 0x0280000072c48fae */ /* 0x0007e2000b901d4a */
[----:B------:R-:W-:Y:S02]  /*17dc0*/  @!P0 IMAD.IADD R11, R11, 0x1, R99 ;  /* 0x000000010b0b8824 */ /* 0x000fe400078e0263 */
[----:B------:R-:W-:Y:S01]  /*17dd0*/  @!P0 IMAD.IADD R10, R10, 0x1, R95 ;  /* 0x000000010a0a8824 */ /* 0x000fe200078e025f */
[----:B------:R3:W-:Y:S01]  /*17de0*/  @P0 STS.128 [R196+0x3000], RZ ;  /* 0x003000ffc4000388 */ /* 0x0007e20000000c00 */
[----:B-1----:R-:W-:Y:S02]  /*17df0*/  @!P0 LEA.HI.X R86, R73, R75, R86, 0x7, P2 ;  /* 0x0000004b49568211 */ /* 0x002fe400010f3c56 */
[----:B------:R-:W-:Y:S02]  /*17e00*/  @!P0 LEA R126, P2, R94, R194, 0x1 ;  /* 0x000000c25e7e8211 */ /* 0x000fe400078408ff */
[----:B------:R-:W-:-:S02]  /*17e10*/  @!P0 LEA.HI.X R103, R77, R195, R86, 0x1, P4 ;  /* 0x000000c34d678211 */ /* 0x000fc400020f0c56 */
        /* <DEDUP_REMOVED lines=21> */
[----:B------:R-:W-:-:S05]  /*17f70*/  IMAD.WIDE.U32 R94, R73, 0xe0, R90 ;  /* 0x000000e0495e7825 */ /* 0x000fca00078e005a */
[----:B------:R-:W-:Y:S02]  /*17f80*/  IADD3 R10, R95, UR4, RZ ;  /* 0x000000045f0a7c10 */ /* 0x000fe4000fffe0ff */
[----:B------:R-:W-:-:S04]  /*17f90*/  LEA R86, P0, R94, R194, 0x1 ;  /* 0x000000c25e567211 */ /* 0x000fc800078008ff */
[----:B------:R-:W-:-:S05]  /*17fa0*/  LEA.HI.X R87, R94, R195, R10, 0x1, P0 ;  /* 0x000000c35e577211 */ /* 0x000fca00000f0c0a */
[----:B------:R-:W-:Y:S01]  /*17fb0*/  @!PT LDS RZ, [RZ] ;  /* 0x00000000fffff984 */ /* 0x000fe20000000800 */
[----:B------:R-:W-:Y:S01]  /*17fc0*/  @!PT LDS RZ, [RZ] ;  /* 0x00000000fffff984 */ /* 0x000fe20000000800 */
[----:B------:R-:W-:Y:S01]  /*17fd0*/  @!PT LDS RZ, [RZ] ;  /* 0x00000000fffff984 */ /* 0x000fe20000000800 */
[----:B------:R1:W-:Y:S04]  /*17fe0*/  LDGSTS.E.BYPASS.LTC128B.128 [R196+0x4800], desc[UR10][R86.64] ;  /* 0x0480000056c47fae */ /* 0x0003e8000b901d4a */
.L_x_2901:
[----:B------:R-:W-:Y:S05]  /*17ff0*/  BSYNC B0 ;  /* 0x0000000000007941 */ /* 0x000fea0003800000 */
.L_x_2900:
[----:B------:R-:W0:Y:S01]  /*18000*/  LDGDEPBAR ;  /* 0x00000000000079af */ /* 0x000e220000000000 */
[----:B------:R-:W-:-:S04]  /*18010*/  LEA R194, P0, R90, R194, 0x1 ;  /* 0x000000c25ac27211 */ /* 0x000fc800078008ff */
[----:B------:R-:W-:-:S09]  /*18020*/  LEA.HI.X R195, R90, R195, R75, 0x1, P0 ;  /* 0x000000c35ac37211 */ /* 0x000fd200000f0c4b */
.L_x_2897:
        /* <DEDUP_REMOVED lines=83> */
[--C-:B---3--:R-:W-:Y:S01]  /*18560*/  FFMA.FTZ R103, R92, UR7, -R93.reuse ;  /* 0x000000075c677c23 */ /* 0x108fe2000801085d */
[----:B------:R-:W-:Y:S01]  /*18570*/  FMNMX.FTZ R11, R21, R10, !PT ;  /* 0x0000000a150b7209 */ /* 0x000fe20007810000 */
[--C-:B-1----:R-:W-:Y:S01]  /*18580*/  FFMA.FTZ R87, R70, UR7, -R93.reuse ;  /* 0x0000000746577c23 */ /* 0x102fe2000801085d */
        /* <DEDUP_REMOVED lines=27> */
[----:B------:R-:W-:Y:S01]  /*18740*/  FMUL.FTZ R173, R4, UR7 ;  /* 0x0000000704ad7c20 */ /* 0x000fe20008410000 */
        /* <DEDUP_REMOVED lines=67> */
[--C-:B------:R-:W-:Y:S01]  /*18b80*/  FFMA.FTZ R81, R252, UR7, -R93.reuse ;  /* 0x00000007fc517c23 */ /* 0x100fe2000801085d */
[--C-:B------:R-:W-:Y:S01]  /*18b90*/  FFMA.FTZ R78, R250, UR7, -R93.reuse ;  /* 0x00000007fa4e7c23 */ /* 0x100fe2000801085d */
[--C-:B------:R-:W-:Y:S01]  /*18ba0*/  FFMA.FTZ R77, R246, UR7, -R93.reuse ;  /* 0x00000007f64d7c23 */ /* 0x100fe2000801085d */
[----:B------:R-:W-:Y:S01]  /*18bb0*/  FMNMX.FTZ R11, R212, R11, !PT ;  /* 0x0000000bd40b7209 */ /* 0x000fe20007810000 */
[----:B------:R-:W1:Y:S01]  /*18bc0*/  MUFU.EX2 R125, R125 ;  /* 0x0000007d007d7308 */ /* 0x000e620000000800 */
[----:B------:R-:W-:Y:S01]  /*18bd0*/  FFMA.FTZ R218, R169, R173, R218 ;  /* 0x000000ada9da7223 */ /* 0x000fe200000100da */
[----:B------:R-:W-:Y:S01]  /*18be0*/  FFMA.FTZ R169, R46, UR7, -R93 ;  /* 0x000000072ea97c23 */ /* 0x000fe2000801085d */
[----:B------:R-:W-:-:S04]  /*18bf0*/  FMNMX.FTZ R11, R210, R11, !PT ;  /* 0x0000000bd20b7209 */ /* 0x000fc80007810000 */
        /* <DEDUP_REMOVED lines=49> */
[----:B------:R-:W-:Y:S04]  /*18f10*/  LDSM.16.MT88.4 R8, [R198+0x5000] ;  /* 0x00500000c608783b */ /* 0x000fe80000004200 */
[----:B------:R-:W1:Y:S03]  /*18f20*/  SHFL.BFLY PT, R92, R5, 0x1, 0x1f ;  /* 0x0c201f00055c7f89 */ /* 0x000e6600000e0000 */
[----:B------:R-:W-:Y:S08]  /*18f30*/  MUFU.EX2 R88, R88 ;  /* 0x0000005800587308 */ /* 0x000ff00000000800 */
[----:B------:R-:W-:Y:S08]  /*18f40*/  MUFU.EX2 R87, R87 ;  /* 0x0000005700577308 */ /* 0x000ff00000000800 */
[----:B------:R-:W-:Y:S01]  /*18f50*/  MUFU.EX2 R86, R86 ;  /* 0x0000005600567308 */ /* 0x000fe20000000800 */
[----:B-1----:R-:W-:-:S07]  /*18f60*/  FMNMX.FTZ R92, R5, R92, !PT ;  /* 0x0000005c055c7209 */ /* 0x002fce0007810000 */
[----:B------:R-:W-:Y:S01]  /*18f70*/  MUFU.EX2 R85, R85 ;  /* 0x0000005500557308 */ /* 0x000fe20000000800 */
[C---:B------:R-:W-:Y:S01]  /*18f80*/  FSETP.NEU.FTZ.AND P0, PT, R92.reuse, -INF , PT ;  /* 0xff8000005c00780b */ /* 0x040fe20003f1d000 */
[----:B------:R-:W-:-:S03]  /*18f90*/  FMUL.FTZ R55, R92, UR7 ;  /* 0x000000075c377c20 */ /* 0x000fc60008410000 */
[----:B------:R-:W-:Y:S02]  /*18fa0*/  FSEL R6, R92, RZ, P0 ;  /* 0x000000ff5c067208 */ /* 0x000fe40000000000 */
[----:B------:R-:W-:Y:S01]  /*18fb0*/  FSEL R55, R55, RZ, P0 ;  /* 0x000000ff37377208 */ /* 0x000fe20000000000 */
[----:B------:R-:W-:Y:S02]  /*18fc0*/  MUFU.EX2 R84, R84 ;  /* 0x0000005400547308 */ /* 0x000fe40000000800 */
[----:B------:R-:W-:Y:S02]  /*18fd0*/  FADD.FTZ R6, R129, -R6 ;  /* 0x8000000681067221 */ /* 0x000fe40000010000 */
        /* <DEDUP_REMOVED lines=8> */
[----:B------:R-:W1:Y:S01]  /*19060*/  LDSM.16.MT88.4 R16, [R199+0x5000] ;  /* 0x00500000c710783b */ /* 0x000e620000004200 */
[--C-:B------:R-:W-:Y:S01]  /*19070*/  FFMA.FTZ R138, R27, UR7, -R55.reuse ;  /* 0x000000071b8a7c23 */ /* 0x100fe20008010837 */
[--C-:B------:R-:W-:Y:S01]  /*19080*/  FFMA.FTZ R123, R25, UR7, -R55.reuse ;  /* 0x00000007197b7c23 */ /* 0x100fe20008010837 */
[--C-:B------:R-:W-:Y:S01]  /*19090*/  FFMA.FTZ R200, R15, UR7, -R55.reuse ;  /* 0x000000070fc87c23 */ /* 0x100fe20008010837 */
[----:B------:R-:W2:Y:S01]  /*190a0*/  LDSM.16.MT88.4 R24, [R198+0x5400] ;  /* 0x00540000c618783b */ /* 0x000ea20000004200 */
[--C-:B------:R-:W-:Y:S01]  /*190b0*/  FFMA.FTZ R101, R13, UR7, -R55.reuse ;  /* 0x000000070d657c23 */ /* 0x100fe20008010837 */
[--C-:B------:R-:W-:Y:S01]  /*190c0*/  FFMA.FTZ R127, R128, UR7, -R55.reuse ;  /* 0x00000007807f7c23 */ /* 0x100fe20008010837 */
[----:B------:R-:W3:Y:S01]  /*190d0*/  MUFU.EX2 R139, R139 ;  /* 0x0000008b008b7308 */ /* 0x000ee20000000800 */
[----:B------:R-:W4:Y:S01]  /*190e0*/  LDSM.16.MT88.4 R4, [R199+0x5400] ;  /* 0x00540000c704783b */ /* 0x000f220000004200 */
[--C-:B------:R-:W-:Y:S01]  /*190f0*/  FFMA.FTZ R128, R23, UR7, -R55.reuse ;  /* 0x0000000717807c23 */ /* 0x100fe20008010837 */
[--C-:B------:R-:W-:Y:S01]  /*19100*/  FFMA.FTZ R115, R21, UR7, -R55.reuse ;  /* 0x0000000715737c23 */ /* 0x100fe20008010837 */
[----:B------:R-:W-:Y:S01]  /*19110*/  FMUL.FTZ R21, R189, R173 ;  /* 0x000000adbd157220 */ /* 0x000fe20000410000 */
[--C-:B------:R-:W-:Y:S01]  /*19120*/  FFMA.FTZ R119, R32, UR7, -R55.reuse ;  /* 0x0000000720777c23 */ /* 0x100fe20008010837 */
[----:B------:R-:W-:Y:S01]  /*19130*/  F2FP.BF16.F32.PACK_AB R32, R133, R202 ;  /* 0x000000ca8520723e */ /* 0x000fe200000010ff */
[--C-:B------:R-:W-:Y:S01]  /*19140*/  FFMA.FTZ R122, R122, UR7, -R55.reuse ;  /* 0x000000077a7a7c23 */ /* 0x100fe20008010837 */
[----:B------:R-:W-:Y:S01]  /*19150*/  MUFU.EX2 R206, R206 ;  /* 0x000000ce00ce7308 */ /* 0x000fe20000000800 */
[--C-:B------:R-:W-:Y:S01]  /*19160*/  FFMA.FTZ R113, R28, UR7, -R55.reuse ;  /* 0x000000071c717c23 */ /* 0x100fe20008010837 */
[--C-:B------:R-:W-:Y:S01]  /*19170*/  FFMA.FTZ R116, R116, UR7, -R55.reuse ;  /* 0x0000000774747c23 */ /* 0x100fe20008010837 */
[----:B------:R-:W-:Y:S01]  /*19180*/  LDSM.16.MT88.4 R28, [R199+0x5800] ;  /* 0x00580000c71c783b */ /* 0x000fe20000004200 */
        /* <DEDUP_REMOVED lines=21> */
[----:B-----5:R-:W-:Y:S01]  /*192e0*/  F2FP.BF16.F32.PACK_AB R15, R135, R206 ;  /* 0x000000ce870f723e */ /* 0x020fe200000010ff */
[--C-:B------:R-:W-:Y:S01]  /*192f0*/  FFMA.FTZ R134, R134, UR7, -R55.reuse ;  /* 0x0000000786867c23 */ /* 0x100fe20008010837 */
[--C-:B------:R-:W-:Y:S01]  /*19300*/  FFMA.FTZ R124, R124, UR7, -R55.reuse ;  /* 0x000000077c7c7c23 */ /* 0x100fe20008010837 */
[--C-:B------:R-:W-:Y:S01]  /*19310*/  FFMA.FTZ R132, R132, UR7, -R55.reuse ;  /* 0x0000000784847c23 */ /* 0x100fe20008010837 */
[--C-:B------:R-:W-:Y:S01]  /*19320*/  FFMA.FTZ R110, R110, UR7, -R55.reuse ;  /* 0x000000076e6e7c23 */ /* 0x100fe20008010837 */
[--C-:B------:R-:W-:Y:S01]  /*19330*/  FFMA.FTZ R37, R37, UR7, -R55.reuse ;  /* 0x0000000725257c23 */ /* 0x100fe20008010837 */
[--C-:B------:R-:W-:Y:S01]  /*19340*/  FFMA.FTZ R3, R3, UR7, -R55.reuse ;  /* 0x0000000703037c23 */ /* 0x100fe20008010837 */
[----:B------:R-:W5:Y:S01]  /*19350*/  MUFU.EX2 R127, R127 ;  /* 0x0000007f007f7308 */ /* 0x000f620000000800 */
[-C--:B---3--:R-:W-:Y:S01]  /*19360*/  FMUL.FTZ R182, R182, R147.reuse ;  /* 0x00000093b6b67220 */ /* 0x088fe20000410000 */
        /* <DEDUP_REMOVED lines=14> */
[----:B------:R-:W3:Y:S01]  /*19450*/  MUFU.EX2 R123, R123 ;  /* 0x0000007b007b7308 */ /* 0x000ee20000000800 */
[----:B------:R-:W4:Y:S01]  /*19460*/  LDSM.16.MT88.4 R8, [R198+0x5800] ;  /* 0x00580000c608783b */ /* 0x000f220000004200 */
[----:B-----5:R-:W-:Y:S01]  /*19470*/  F2FP.BF16.F32.PACK_AB R33, R127, R200 ;  /* 0x000000c87f21723e */ /* 0x020fe200000010ff */
[----:B------:R-:W-:Y:S01]  /*19480*/  FADD.FTZ R139, R139, R214 ;  /* 0x000000d68b8b7221 */ /* 0x000fe20000010000 */
[----:B------:R-:W-:Y:S01]  /*19490*/  FADD.FTZ R208, R208, R147 ;  /* 0x00000093d0d07221 */ /* 0x000fe20000010000 */
[C---:B-1----:R-:W-:Y:S01]  /*194a0*/  HMMA.16816.F32.BF16 R20, R12.reuse, R16, R20 ;  /* 0x000000100c14723c */ /* 0x042fe20000041814 */
[----:B------:R-:W-:Y:S01]  /*194b0*/  FFMA.FTZ R2, R2, UR7, -R55 ;  /* 0x0000000702027c23 */ /* 0x000fe20008010837 */
[----:B------:R-:W-:Y:S01]  /*194c0*/  FADD.FTZ R206, R206, R139 ;  /* 0x0000008bcece7221 */ /* 0x000fe20000010000 */
[----:B------:R-:W-:Y:S01]  /*194d0*/  MUFU.EX2 R128, R128 ;  /* 0x0000008000807308 */ /* 0x000fe20000000800 */
[----:B------:R-:W-:Y:S01]  /*194e0*/  FADD.FTZ R137, R137, R208 ;  /* 0x000000d089897221 */ /* 0x000fe20000010000 */
[----:B------:R-:W-:Y:S01]  /*194f0*/  FFMA.FTZ R171, R0, UR7, -R55 ;  /* 0x0000000700ab7c23 */ /* 0x000fe20008010837 */
[----:B------:R-:W-:Y:S01]  /*19500*/  HMMA.16816.F32.BF16 R16, R12, R18, R184 ;  /* 0x000000120c10723c */ /* 0x000fe200000418b8 */
[----:B------:R-:W-:Y:S01]  /*19510*/  FADD.FTZ R135, R135, R206 ;  /* 0x000000ce87877221 */ /* 0x000fe20000010000 */
[----:B------:R-:W-:-:S03]  /*19520*/  FADD.FTZ R202, R202, R137 ;  /* 0x00000089caca7221 */ /* 0x000fc60000010000 */
[----:B------:R-:W1:Y:S01]  /*19530*/  MUFU.EX2 R115, R115 ;  /* 0x0000007300737308 */ /* 0x000e620000000800 */
        /* <DEDUP_REMOVED lines=8> */
[----:B--2---:R-:W-:Y:S01]  /*195c0*/  HMMA.16816.F32.BF16 R180, R32, R24, R180 ;  /* 0x0000001820b4723c */ /* 0x004fe200000418b4 */
[----:B------:R-:W-:Y:S01]  /*195d0*/  FADD.FTZ R200, R200, R135 ;  /* 0x00000087c8c87221 */ /* 0x000fe20000010000 */
[----:B------:R-:W-:Y:S01]  /*195e0*/  FFMA.FTZ R135, R120, UR7, -R55 ;  /* 0x0000000778877c23 */ /* 0x000fe20008010837 */
[----:B------:R-:W-:-:S03]  /*195f0*/  FADD.FTZ R133, R133, R202 ;  /* 0x000000ca85857221 */ /* 0x000fc60000010000 */
[C---:B------:R-:W-:Y:S01]  /*19600*/  HMMA.16816.F32.BF16 R176, R32.reuse, R26, R176 ;  /* 0x0000001a20b0723c */ /* 0x040fe200000418b0 */
[----:B------:R-:W2:Y:S01]  /*19610*/  MUFU.EX2 R109, R109 ;  /* 0x0000006d006d7308 */ /* 0x000ea20000000800 */
[----:B------:R-:W3:Y:S01]  /*19620*/  LDSM.16.MT88.4 R24, [R198+0x5c00] ;  /* 0x005c0000c618783b */ /* 0x000ee20000004200 */
[----:B-1----:R-:W-:Y:S01]  /*19630*/  F2FP.BF16.F32.PACK_AB R13, R115, R128 ;  /* 0x00000080730d723e */ /* 0x002fe200000010ff */
[----:B------:R-:W-:Y:S02]  /*19640*/  FADD.FTZ R140, R140, R133 ;  /* 0x000000858c8c7221 */ /* 0x000fe40000010000 */
[C---:B----4-:R-:W-:Y:S02]  /*19650*/  HMMA.16816.F32.BF16 R20, R32.reuse, R4, R20 ;  /* 0x000000042014723c */ /* 0x050fe40000041814 */
        /* <DEDUP_REMOVED lines=77> */
[----:B------:R-:W1:Y:S03]  /*19b30*/  MUFU.EX2 R83, R83 ;  /* 0x0000005300537308 */ /* 0x000e660000000800 */
[----:B------:R-:W-:Y:S01]  /*19b40*/  HMMA.16816.F32.BF16 R28, R32, R6, R28 ;  /* 0x00000006201c723c */ /* 0x000fe2000004181c */
[----:B------:R-:W3:Y:S04]  /*19b50*/  LDSM.16.MT88.4 R4, [R199+0x6c00] ;  /* 0x006c0000c704783b */ /* 0x000ee80000004200 */
[----:B------:R-:W-:Y:S01]  /*19b60*/  MUFU.EX2 R145, R145 ;  /* 0x0000009100917308 */ /* 0x000fe20000000800 */
[----:B--2---:R-:W-:-:S02]  /*19b70*/  F2FP.BF16.F32.PACK_AB R15, R186, R141 ;  /* 0x0000008dba0f723e */ /* 0x004fc400000010ff */
[----:B------:R-:W-:Y:S01]  /*19b80*/  F2FP.BF16.F32.PACK_AB R32, R85, R86 ;  /* 0x000000565520723e */ /* 0x000fe200000010ff */
[----:B------:R-:W-:-:S04]  /*19b90*/  FADD.FTZ R86, R86, R87 ;  /* 0x0000005756567221 */ /* 0x000fc80000010000 */
[----:B------:R-:W2:Y:S01]  /*19ba0*/  MUFU.EX2 R188, R188 ;  /* 0x000000bc00bc7308 */ /* 0x000ea20000000800 */
[----:B-----5:R-:W-:Y:S01]  /*19bb0*/  HMMA.16816.F32.BF16 R180, R12, R8, R180 ;  /* 0x000000080cb4723c */ /* 0x020fe200000418b4 */
[----:B-1----:R-:W-:Y:S01]  /*19bc0*/  F2FP.BF16.F32.PACK_AB R34, R83, R84 ;  /* 0x000000545322723e */ /* 0x002fe200000010ff */
[----:B------:R-:W-:-:S04]  /*19bd0*/  FADD.FTZ R85, R85, R86 ;  /* 0x0000005655557221 */ /* 0x000fc80000010000 */
[----:B------:R-:W-:Y:S01]  /*19be0*/  HMMA.16816.F32.BF16 R176, R12, R10, R176 ;  /* 0x0000000a0cb0723c */ /* 0x000fe200000418b0 */
[----:B------:R-:W-:Y:S01]  /*19bf0*/  MUFU.EX2 R185, R185 ;  /* 0x000000b900b97308 */ /* 0x000fe20000000800 */
[----:B------:R-:W1:Y:S01]  /*19c00*/  LDSM.16.MT88.4 R8, [R198+0x7000] ;  /* 0x00700000c608783b */ /* 0x000e620000004200 */
[----:B------:R-:W-:-:S03]  /*19c10*/  FADD.FTZ R84, R84, R85 ;  /* 0x0000005554547221 */ /* 0x000fc60000010000 */
[C---:B----4-:R-:W-:Y:S01]  /*19c20*/  HMMA.16816.F32.BF16 R20, R12.reuse, R16, R20 ;  /* 0x000000100c14723c */ /* 0x050fe20000041814 */
[----:B------:R-:W-:Y:S02]  /*19c30*/  FADD.FTZ R83, R83, R84 ;  /* 0x0000005453537221 */ /* 0x000fe40000010000 */
[----:B------:R-:W4:Y:S01]  /*19c40*/  MUFU.EX2 R190, R190 ;  /* 0x000000be00be7308 */ /* 0x000f220000000800 */
[----:B--2---:R-:W-:Y:S02]  /*19c50*/  F2FP.BF16.F32.PACK_AB R33, R188, R145 ;  /* 0x00000091bc21723e */ /* 0x004fe400000010ff */
[----:B------:R-:W-:Y:S01]  /*19c60*/  HMMA.16816.F32.BF16 R28, R12, R18, R28 ;  /* 0x000000120c1c723c */ /* 0x000fe2000004181c */
[----:B------:R-:W2:Y:S04]  /*19c70*/  LDSM.16.MT88.4 R16, [R199+0x7000] ;  /* 0x00700000c710783b */ /* 0x000ea80000004200 */
[----:B------:R-:W-:Y:S08]  /*19c80*/  MUFU.EX2 R82, R82 ;  /* 0x0000005200527308 */ /* 0x000ff00000000800 */
[----:B------:R-:W5:Y:S01]  /*19c90*/  MUFU.EX2 R81, R81 ;  /* 0x0000005100517308 */ /* 0x000f620000000800 */
[----:B----4-:R-:W-:-:S07]  /*19ca0*/  F2FP.BF16.F32.PACK_AB R35, R190, R185 ;  /* 0x000000b9be23723e */ /* 0x010fce00000010ff */
[----:B------:R-:W-:Y:S01]  /*19cb0*/  MUFU.EX2 R80, R80 ;  /* 0x0000005000507308 */ /* 0x000fe20000000800 */
[C---:B---3--:R-:W-:Y:S06]  /*19cc0*/  HMMA.16816.F32.BF16 R180, R32.reuse, R24, R180 ;  /* 0x0000001820b4723c */ /* 0x048fec00000418b4 */
[----:B------:R-:W-:Y:S01]  /*19cd0*/  HMMA.16816.F32.BF16 R176, R32, R26, R176 ;  /* 0x0000001a20b0723c */ /* 0x000fe200000418b0 */
[----:B------:R-:W3:Y:S01]  /*19ce0*/  MUFU.EX2 R79, R79 ;  /* 0x0000004f004f7308 */ /* 0x000ee20000000800 */
        /* <DEDUP_REMOVED lines=18> */
[----:B------:R-:W-:Y:S01]  /*19e10*/  MUFU.EX2 R76, R76 ;  /* 0x0000004c004c7308 */ /* 0x000fe20000000800 */
[C---:B------:R-:W-:Y:S06]  /*19e20*/  HMMA.16816.F32.BF16 R180, R12.reuse, R8, R180 ;  /* 0x000000080cb4723c */ /* 0x040fec00000418b4 */
[----:B------:R-:W-:Y:S01]  /*19e30*/  HMMA.16816.F32.BF16 R176, R12, R10, R176 ;  /* 0x0000000a0cb0723c */ /* 0x000fe200000418b0 */
[----:B------:R-:W3:Y:S01]  /*19e40*/  MUFU.EX2 R75, R75 ;  /* 0x0000004b004b7308 */ /* 0x000ee20000000800 */
[----:B------:R-:W5:Y:S01]  /*19e50*/  LDSM.16.MT88.4 R8, [R198+0x7800] ;  /* 0x00780000c608783b */ /* 0x000f620000004200 */
[----:B-1----:R-:W-:Y:S01]  /*19e60*/  F2FP.BF16.F32.PACK_AB R32, R77, R78 ;  /* 0x0000004e4d20723e */ /* 0x002fe200000010ff */
[----:B------:R-:W-:-:S02]  /*19e70*/  FADD.FTZ R78, R78, R79 ;  /* 0x0000004f4e4e7221 */ /* 0x000fc40000010000 */
[C---:B--2---:R-:W-:Y:S02]  /*19e80*/  HMMA.16816.F32.BF16 R20, R12.reuse, R16, R20 ;  /* 0x000000100c14723c */ /* 0x044fe40000041814 */
[----:B------:R-:W-:Y:S01]  /*19e90*/  FADD.FTZ R77, R77, R78 ;  /* 0x0000004e4d4d7221 */ /* 0x000fe20000010000 */
[----:B------:R-:W-:Y:S03]  /*19ea0*/  MUFU.EX2 R191, R191 ;  /* 0x000000bf00bf7308 */ /* 0x000fe60000000800 */
[----:B------:R-:W-:Y:S01]  /*19eb0*/  HMMA.16816.F32.BF16 R28, R12, R18, R28 ;  /* 0x000000120c1c723c */ /* 0x000fe2000004181c */
[----:B------:R-:W1:Y:S04]  /*19ec0*/  LDSM.16.MT88.4 R16, [R199+0x7800] ;  /* 0x00780000c710783b */ /* 0x000e680000004200 */
[----:B------:R-:W2:Y:S01]  /*19ed0*/  MUFU.EX2 R170, R170 ;  /* 0x000000aa00aa7308 */ /* 0x000ea20000000800 */
[----:B---3--:R-:W-:Y:S01]  /*19ee0*/  F2FP.BF16.F32.PACK_AB R34, R75, R76 ;  /* 0x0000004c4b22723e */ /* 0x008fe200000010ff */
[----:B------:R-:W-:Y:S01]  /*19ef0*/  FADD.FTZ R13, R127, R200 ;  /* 0x000000c87f0d7221 */ /* 0x000fe20000010000 */
[----:B------:R-:W-:Y:S01]  /*19f00*/  FADD.FTZ R76, R76, R77 ;  /* 0x0000004d4c4c7221 */ /* 0x000fe20000010000 */
[----:B------:R-:W-:-:S02]  /*19f10*/  FFMA.FTZ R127, R112, UR7, -R93 ;  /* 0x00000007707f7c23 */ /* 0x000fc4000801085d */
[----:B------:R-:W-:Y:S01]  /*19f20*/  FADD.FTZ R138, R138, R13 ;  /* 0x0000000d8a8a7221 */ /* 0x000fe20000010000 */
[----:B------:R-:W-:Y:S01]  /*19f30*/  FADD.FTZ R75, R75, R76 ;  /* 0x0000004c4b4b7221 */ /* 0x000fe20000010000 */
[----:B------:R-:W-:Y:S01]  /*19f40*/  MUFU.EX2 R146, R146 ;  /* 0x0000009200927308 */ /* 0x000fe20000000800 */
[----:B------:R-:W3:Y:S01]  /*19f50*/  LDSM.16.MT88.4 R12, [R199+0x7c00] ;  /* 0x007c0000c70c783b */ /* 0x000ee20000004200 */
[----:B------:R-:W-:-:S04]  /*19f60*/  FADD.FTZ R123, R123, R138 ;  /* 0x0000008a7b7b7221 */ /* 0x000fc80000010000 */
[----:B------:R-:W-:Y:S02]  /*19f70*/  FADD.FTZ R128, R128, R123 ;  /* 0x0000007b80807221 */ /* 0x000fe40000010000 */
[----:B------:R-:W4:Y:S01]  /*19f80*/  MUFU.EX2 R143, R142 ;  /* 0x0000008e008f7308 */ /* 0x000f220000000800 */
[----:B--2---:R-:W-:Y:S01]  /*19f90*/  F2FP.BF16.F32.PACK_AB R33, R170, R191 ;  /* 0x000000bfaa21723e */ /* 0x004fe200000010ff */
[----:B------:R-:W-:-:S04]  /*19fa0*/  FADD.FTZ R115, R115, R128 ;  /* 0x0000008073737221 */ /* 0x000fc80000010000 */
[----:B------:R-:W-:Y:S02]  /*19fb0*/  FADD.FTZ R122, R122, R115 ;  /* 0x000000737a7a7221 */ /* 0x000fe40000010000 */
[----:B------:R-:W-:Y:S02]  /*19fc0*/  MUFU.EX2 R74, R74 ;  /* 0x0000004a004a7308 */ /* 0x000fe40000000800 */
[----:B------:R-:W-:-:S06]  /*19fd0*/  FADD.FTZ R122, R109, R122 ;  /* 0x0000007a6d7a7221 */ /* 0x000fcc0000010000 */
[----:B------:R-:W2:Y:S01]  /*19fe0*/  MUFU.EX2 R73, R73 ;  /* 0x0000004900497308 */ /* 0x000ea20000000800 */
[----:B----4-:R-:W-:-:S07]  /*19ff0*/  F2FP.BF16.F32.PACK_AB R35, R143, R146 ;  /* 0x000000928f23723e */ /* 0x010fce00000010ff */
[----:B------:R-:W-:Y:S01]  /*1a000*/  MUFU.EX2 R72, R72 ;  /* 0x0000004800487308 */ /* 0x000fe20000000800 */
[C---:B------:R-:W-:Y:S06]  /*1a010*/  HMMA.16816.F32.BF16 R180, R32.reuse, R24, R180 ;  /* 0x0000001820b4723c */ /* 0x040fec00000418b4 */
[----:B-----5:R-:W-:Y:S01]  /*1a020*/  HMMA.16816.F32.BF16 R20, R32, R4, R20 ;  /* 0x000000042014723c */ /* 0x020fe20000041814 */
[----:B------:R-:W4:Y:S01]  /*1a030*/  MUFU.EX2 R71, R71 ;  /* 0x0000004700477308 */ /* 0x000f220000000800 */
        /* <DEDUP_REMOVED lines=22> */
[----:B------:R-:W-:Y:S01]  /*1a1a0*/  FFMA.FTZ R35, R54, UR7, -R93 ;  /* 0x0000000736237c23 */ /* 0x000fe2000801085d */
[----:B------:R-:W-:Y:S01]  /*1a1b0*/  FADD.FTZ R71, R71, R72 ;  /* 0x0000004847477221 */ /* 0x000fe20000010000 */
[----:B------:R-:W4:Y:S01]  /*1a1c0*/  MUFU.EX2 R135, R135 ;  /* 0x0000008700877308 */ /* 0x000f220000000800 */
[----:B--2---:R-:W-:Y:S01]  /*1a1d0*/  F2FP.BF16.F32.PACK_AB R5, R139, R134 ;  /* 0x000000868b05723e */ /* 0x004fe200000010ff */
[--C-:B------:R-:W-:Y:S01]  /*1a1e0*/  FFMA.FTZ R44, R49, UR7, -R55.reuse ;  /* 0x00000007312c7c23 */ /* 0x100fe20008010837 */
[----:B------:R-:W-:-:S05]  /*1a1f0*/  FFMA.FTZ R45, R52, UR7, -R55 ;  /* 0x00000007342d7c23 */ /* 0x000fca0008010837 */
[----:B------:R-:W-:Y:S08]  /*1a200*/  MUFU.EX2 R70, R70 ;  /* 0x0000004600467308 */ /* 0x000ff00000000800 */
[----:B------:R-:W2:Y:S01]  /*1a210*/  MUFU.EX2 R69, R69 ;  /* 0x0000004500457308 */ /* 0x000ea20000000800 */
[----:B----4-:R-:W-:-:S07]  /*1a220*/  F2FP.BF16.F32.PACK_AB R7, R135, R124 ;  /* 0x0000007c8707723e */ /* 0x010fce00000010ff */
[C---:B------:R-:W-:Y:S01]  /*1a230*/  HMMA.16816.F32.BF16 R180, R4.reuse, R8, R180 ;  /* 0x0000000804b4723c */ /* 0x040fe200000418b4 */
[----:B------:R-:W-:Y:S05]  /*1a240*/  MUFU.EX2 R68, R68 ;  /* 0x0000004400447308 */ /* 0x000fea0000000800 */
[C---:B-1----:R-:W-:Y:S01]  /*1a250*/  HMMA.16816.F32.BF16 R20, R4.reuse, R16, R20 ;  /* 0x000000100414723c */ /* 0x042fe20000041814 */
        /* <DEDUP_REMOVED lines=11> */
[----:B------:R-:W3:Y:S01]  /*1a310*/  MUFU.EX2 R25, R25 ;  /* 0x0000001900197308 */ /* 0x000ee20000000800 */
[----:B--2---:R-:W-:Y:S01]  /*1a320*/  F2FP.BF16.F32.PACK_AB R4, R69, R70 ;  /* 0x000000464504723e */ /* 0x004fe200000010ff */
[----:B------:R-:W-:Y:S01]  /*1a330*/  FADD.FTZ R104, R113, R104 ;  /* 0x0000006871687221 */ /* 0x000fe20000010000 */
[----:B-1----:R-:W-:Y:S01]  /*1a340*/  F2FP.BF16.F32.PACK_AB R6, R67, R68 ;  /* 0x000000444306723e */ /* 0x002fe200000010ff */
[----:B------:R-:W-:-:S02]  /*1a350*/  FADD.FTZ R70, R70, R71 ;  /* 0x0000004746467221 */ /* 0x000fc40000010000 */
[----:B------:R-:W-:Y:S02]  /*1a360*/  FADD.FTZ R119, R119, R104 ;  /* 0x0000006877777221 */ /* 0x000fe40000010000 */
        /* <DEDUP_REMOVED lines=11> */
[----:B------:R-:W-:Y:S01]  /*1a420*/  FADD.FTZ R172, R172, R129 ;  /* 0x00000081acac7221 */ /* 0x000fe20000010000 */
[----:B------:R-:W-:-:S03]  /*1a430*/  MOV R129, R92 ;  /* 0x0000005c00817202 */ /* 0x000fc60000000f00 */
[----:B------:R-:W-:Y:S02]  /*1a440*/  FADD.FTZ R131, R131, R172 ;  /* 0x000000ac83837221 */ /* 0x000fe40000010000 */
[----:B------:R-:W2:Y:S01]  /*1a450*/  MUFU.EX2 R65, R65 ;  /* 0x0000004100417308 */ /* 0x000ea20000000800 */
[----:B-1----:R-:W-:Y:S01]  /*1a460*/  F2FP.BF16.F32.PACK_AB R7, R27, R26 ;  /* 0x0000001a1b07723e */ /* 0x002fe200000010ff */
        /* <DEDUP_REMOVED lines=8> */
[----:B------:R-:W1:Y:S01]  /*1a4f0*/  LDSM.16.MT88.4 R12, [R198+0x8000] ;  /* 0x00800000c60c783b */ /* 0x000e620000004200 */
        /* <DEDUP_REMOVED lines=11> */
[----:B--2---:R-:W-:Y:S01]  /*1a5b0*/  F2FP.BF16.F32.PACK_AB R4, R65, R66 ;  /* 0x000000424104723e */ /* 0x004fe200000010ff */
        /* <DEDUP_REMOVED lines=10> */
[----:B------:R-:W2:Y:S01]  /*1a660*/  MUFU.EX2 R41, R41 ;  /* 0x0000002900297308 */ /* 0x000ea20000000800 */
[----:B-----5:R-:W-:Y:S01]  /*1a670*/  F2FP.BF16.F32.PACK_AB R5, R33, R32 ;  /* 0x000000202105723e */ /* 0x020fe200000010ff */
[----:B------:R-:W-:-:S04]  /*1a680*/  FADD.FTZ R191, R170, R191 ;  /* 0x000000bfaabf7221 */ /* 0x000fc80000010000 */
[----:B------:R-:W-:Y:S02]  /*1a690*/  FADD.FTZ R146, R146, R191 ;  /* 0x000000bf92927221 */ /* 0x000fe40000010000 */
[----:B------:R3:W-:Y:S02]  /*1a6a0*/  MUFU.EX2 R38, R40 ;  /* 0x0000002800267308 */ /* 0x0007e40000000800 */
[----:B------:R-:W-:-:S04]  /*1a6b0*/  FADD.FTZ R143, R143, R146 ;  /* 0x000000928f8f7221 */ /* 0x000fc80000010000 */
[----:B------:R-:W-:Y:S02]  /*1a6c0*/  FADD.FTZ R134, R134, R143 ;  /* 0x0000008f86867221 */ /* 0x000fe40000010000 */
[----:B------:R-:W-:Y:S01]  /*1a6d0*/  MUFU.EX2 R62, R62 ;  /* 0x0000003e003e7308 */ /* 0x000fe20000000800 */
[----:B--2---:R-:W-:Y:S01]  /*1a6e0*/  F2FP.BF16.F32.PACK_AB R7, R41, R34 ;  /* 0x000000222907723e */ /* 0x004fe200000010ff */
[----:B------:R-:W-:-:S04]  /*1a6f0*/  FADD.FTZ R139, R139, R134 ;  /* 0x000000868b8b7221 */ /* 0x000fc80000010000 */
[----:B------:R-:W-:Y:S02]  /*1a700*/  FADD.FTZ R124, R124, R139 ;  /* 0x0000008b7c7c7221 */ /* 0x000fe40000010000 */
[----:B------:R-:W2:Y:S01]  /*1a710*/  MUFU.EX2 R61, R61 ;  /* 0x0000003d003d7308 */ /* 0x000ea20000000800 */
[----:B---3--:R-:W-:Y:S01]  /*1a720*/  FFMA.FTZ R40, R36, UR7, -R55 ;  /* 0x0000000724287c23 */ /* 0x008fe20008010837 */
[----:B------:R-:W-:Y:S01]  /*1a730*/  HMMA.16816.F32.BF16 R20, R4, R8, R20 ;  /* 0x000000080414723c */ /* 0x000fe20000041814 */
[----:B------:R-:W-:Y:S01]  /*1a740*/  FADD.FTZ R135, R135, R124 ;  /* 0x0000007c87877221 */ /* 0x000fe20000010000 */
[----:B------:R-:W-:-:S03]  /*1a750*/  FFMA.FTZ R36, R53, UR7, -R93 ;  /* 0x0000000735247c23 */ /* 0x000fc6000801085d */
[----:B------:R-:W-:Y:S01]  /*1a760*/  FADD.FTZ R110, R110, R135 ;  /* 0x000000876e6e7221 */ /* 0x000fe20000010000 */
[----:B------:R-:W-:Y:S01]  /*1a770*/  MUFU.EX2 R60, R60 ;  /* 0x0000003c003c7308 */ /* 0x000fe20000000800 */
[----:B------:R-:W-:Y:S01]  /*1a780*/  HMMA.16816.F32.BF16 R28, R4, R10, R28 ;  /* 0x0000000a041c723c */ /* 0x000fe2000004181c */
[----:B------:R-:W3:Y:S01]  /*1a790*/  LDSM.16.MT88.4 R8, [R198+0x8400] ;  /* 0x00840000c608783b */ /* 0x000ee20000004200 */
[----:B------:R-:W-:-:S04]  /*1a7a0*/  FADD.FTZ R25, R25, R110 ;  /* 0x0000006e19197221 */ /* 0x000fc80000010000 */
[----:B-1----:R-:W-:Y:S01]  /*1a7b0*/  HMMA.16816.F32.BF16 R180, R4, R12, R180 ;  /* 0x0000000c04b4723c */ /* 0x002fe200000418b4 */
[----:B------:R-:W1:Y:S01]  /*1a7c0*/  MUFU.EX2 R59, R59 ;  /* 0x0000003b003b7308 */ /* 0x000e620000000800 */
[----:B------:R-:W-:-:S04]  /*1a7d0*/  FADD.FTZ R26, R26, R25 ;  /* 0x000000191a1a7221 */ /* 0x000fc80000010000 */
[----:B------:R-:W-:Y:S01]  /*1a7e0*/  HMMA.16816.F32.BF16 R176, R4, R14, R176 ;  /* 0x0000000e04b0723c */ /* 0x000fe200000418b0 */
[----:B------:R-:W5:Y:S01]  /*1a7f0*/  LDSM.16.MT88.4 R12, [R199+0x8800] ;  /* 0x00880000c70c783b */ /* 0x000f620000004200 */
[----:B------:R-:W-:Y:S01]  /*1a800*/  FADD.FTZ R27, R27, R26 ;  /* 0x0000001a1b1b7221 */ /* 0x000fe20000010000 */
[----:B------:R-:W4:Y:S03]  /*1a810*/  MUFU.EX2 R39, R39 ;  /* 0x0000002700277308 */ /* 0x000f260000000800 */
[----:B------:R-:W-:Y:S01]  /*1a820*/  FADD.FTZ R32, R32, R27 ;  /* 0x0000001b20207221 */ /* 0x000fe20000010000 */
[----:B--2---:R-:W-:Y:S01]  /*1a830*/  F2FP.BF16.F32.PACK_AB R4, R61, R62 ;  /* 0x0000003e3d04723e */ /* 0x004fe200000010ff */
[----:B------:R-:W-:Y:S02]  /*1a840*/  FADD.FTZ R62, R62, R63 ;  /* 0x0000003f3e3e7221 */ /* 0x000fe40000010000 */
[----:B------:R-:W-:Y:S01]  /*1a850*/  FADD.FTZ R33, R33, R32 ;  /* 0x0000002021217221 */ /* 0x000fe20000010000 */
[----:B------:R-:W-:Y:S01]  /*1a860*/  MUFU.EX2 R37, R37 ;  /* 0x0000002500257308 */ /* 0x000fe20000000800 */
[----:B-1----:R-:W-:Y:S01]  /*1a870*/  F2FP.BF16.F32.PACK_AB R6, R59, R60 ;  /* 0x0000003c3b06723e */ /* 0x002fe200000010ff */
[----:B------:R-:W-:Y:S01]  /*1a880*/  FADD.FTZ R61, R61, R62 ;  /* 0x0000003e3d3d7221 */ /* 0x000fe20000010000 */
[----:B------:R-:W-:-:S03]  /*1a890*/  FADD.FTZ R34, R34, R33 ;  /* 0x0000002122227221 */ /* 0x000fc60000010000 */
[----:B------:R-:W-:Y:S01]  /*1a8a0*/  FADD.FTZ R60, R60, R61 ;  /* 0x0000003d3c3c7221 */ /* 0x000fe20000010000 */
[----:B------:R-:W-:Y:S01]  /*1a8b0*/  FADD.FTZ R41, R41, R34 ;  /* 0x0000002229297221 */ /* 0x000fe20000010000 */
[----:B------:R-:W1:Y:S01]  /*1a8c0*/  MUFU.EX2 R40, R40 ;  /* 0x0000002800287308 */ /* 0x000e620000000800 */
[----:B----4-:R-:W-:Y:S01]  /*1a8d0*/  F2FP.BF16.F32.PACK_AB R5, R39, R38 ;  /* 0x000000262705723e */ /* 0x010fe200000010ff */
[----:B------:R-:W-:Y:S01]  /*1a8e0*/  FADD.FTZ R59, R59, R60 ;  /* 0x0000003c3b3b7221 */ /* 0x000fe20000010000 */
[----:B------:R-:W-:-:S04]  /*1a8f0*/  FADD.FTZ R0, R38, R41 ;  /* 0x0000002926007221 */ /* 0x000fc80000010000 */
[----:B------:R-:W-:Y:S01]  /*1a900*/  FADD.FTZ R0, R39, R0 ;  /* 0x0000000027007221 */ /* 0x000fe20000010000 */
        /* <DEDUP_REMOVED lines=13> */
[----:B------:R-:W3:Y:S06]  /*1a9e0*/  LDSM.16.MT88.4 R8, [R198+0x8c00] ;  /* 0x008c0000c608783b */ /* 0x000eec0000004200 */
[----:B------:R-:W5:Y:S01]  /*1a9f0*/  MUFU.EX2 R2, R2 ;  /* 0x0000000200027308 */ /* 0x000f620000000800 */
[----:B--2---:R-:W-:Y:S01]  /*1aa00*/  F2FP.BF16.F32.PACK_AB R4, R57, R58 ;  /* 0x0000003a3904723e */ /* 0x004fe200000010ff */
[----:B------:R-:W-:Y:S01]  /*1aa10*/  FADD.FTZ R58, R58, R59 ;  /* 0x0000003b3a3a7221 */ /* 0x000fe20000010000 */
[----:B----4-:R-:W-:-:S03]  /*1aa20*/  F2FP.BF16.F32.PACK_AB R6, R127, R56 ;  /* 0x000000387f06723e */ /* 0x010fc600000010ff */
        /* <DEDUP_REMOVED lines=8> */
[----:B------:R-:W-:Y:S08]  /*1aab0*/  MUFU.EX2 R24, R24 ;  /* 0x0000001800187308 */ /* 0x000ff00000000800 */
[----:B------:R-:W4:Y:S01]  /*1aac0*/  MUFU.EX2 R35, R35 ;  /* 0x0000002300237308 */ /* 0x000f220000000800 */
[----:B--2---:R-:W-:Y:S01]  /*1aad0*/  F2FP.BF16.F32.PACK_AB R7, R43, R42 ;  /* 0x0000002a2b07723e */ /* 0x004fe200000010ff */
[----:B------:R-:W-:-:S04]  /*1aae0*/  FADD.FTZ R42, R42, R3 ;  /* 0x000000032a2a7221 */ /* 0x000fc80000010000 */
[----:B------:R-:W-:Y:S02]  /*1aaf0*/  FADD.FTZ R43, R43, R42 ;  /* 0x0000002a2b2b7221 */ /* 0x000fe40000010000 */
[C---:B------:R-:W-:Y:S01]  /*1ab00*/  HMMA.16816.F32.BF16 R20, R4.reuse, R12, R20 ;  /* 0x0000000c0414723c */ /* 0x040fe20000041814 */
[----:B------:R-:W-:Y:S05]  /*1ab10*/  MUFU.EX2 R36, R36 ;  /* 0x0000002400247308 */ /* 0x000fea0000000800 */
[C---:B------:R-:W-:Y:S01]  /*1ab20*/  HMMA.16816.F32.BF16 R28, R4.reuse, R14, R28 ;  /* 0x0000000e041c723c */ /* 0x040fe2000004181c */
[----:B------:R-:W-:Y:S02]  /*1ab30*/  FFMA.FTZ R12, R51, UR7, -R55 ;  /* 0x00000007330c7c23 */ /* 0x000fe40008010837 */
[----:B------:R-:W2:Y:S03]  /*1ab40*/  MUFU.EX2 R169, R169 ;  /* 0x000000a900a97308 */ /* 0x000ea60000000800 */
[C---:B-1----:R-:W-:Y:S05]  /*1ab50*/  HMMA.16816.F32.BF16 R180, R4.reuse, R16, R180 ;  /* 0x0000001004b4723c */ /* 0x042fea00000418b4 */
[----:B------:R-:W-:Y:S01]  /*1ab60*/  MUFU.EX2 R44, R44 ;  /* 0x0000002c002c7308 */ /* 0x000fe20000000800 */
[----:B------:R-:W-:Y:S07]  /*1ab70*/  HMMA.16816.F32.BF16 R176, R4, R18, R176 ;  /* 0x0000001204b0723c */ /* 0x000fee00000418b0 */
[----:B------:R-:W1:Y:S01]  /*1ab80*/  MUFU.EX2 R45, R45 ;  /* 0x0000002d002d7308 */ /* 0x000e620000000800 */
[----:B----4-:R-:W-:Y:S01]  /*1ab90*/  F2FP.BF16.F32.PACK_AB R4, R35, R24 ;  /* 0x000000182304723e */ /* 0x010fe200000010ff */
[----:B------:R-:W-:Y:S01]  /*1aba0*/  FADD.FTZ R24, R24, R127 ;  /* 0x0000007f18187221 */ /* 0x000fe20000010000 */
[----:B--2---:R-:W-:-:S03]  /*1abb0*/  F2FP.BF16.F32.PACK_AB R6, R169, R36 ;  /* 0x00000024a906723e */ /* 0x004fc600000010ff */
[----:B------:R-:W-:Y:S02]  /*1abc0*/  FADD.FTZ R35, R35, R24 ;  /* 0x0000001823237221 */ /* 0x000fe40000010000 */
[----:B------:R-:W-:Y:S02]  /*1abd0*/  MUFU.EX2 R12, R12 ;  /* 0x0000000c000c7308 */ /* 0x000fe40000000800 */
[----:B------:R-:W-:-:S04]  /*1abe0*/  FADD.FTZ R36, R36, R35 ;  /* 0x0000002324247221 */ /* 0x000fc80000010000 */
[----:B------:R-:W-:Y:S02]  /*1abf0*/  FADD.FTZ R169, R169, R36 ;  /* 0x00000024a9a97221 */ /* 0x000fe40000010000 */
        /* <DEDUP_REMOVED lines=9> */
[C---:B---3--:R-:W-:Y:S06]  /*1ac90*/  HMMA.16816.F32.BF16 R180, R4.reuse, R8, R180 ;  /* 0x0000000804b4723c */ /* 0x048fec00000418b4 */
[----:B------:R-:W-:-:S15]  /*1aca0*/  HMMA.16816.F32.BF16 R176, R4, R10, R176 ;  /* 0x0000000a04b0723c */ /* 0x000fde00000418b0 */
[----:B------:R-:W-:-:S09]  /*1acb0*/  NOP ;  /* 0x0000000000007918 */ /* 0x000fd20000000000 */
.L_x_2894:
[----:B------:R-:W-:Y:S05]  /*1acc0*/  @!P1 BRA `(.L_x_2902) ;  /* 0x0000006400f09947 */ /* 0x000fea0003800000 */
[----:B------:R-:W-:Y:S01]  /*1acd0*/  ULDC UR5, c[0x0][0x250] ;  /* 0x0000940000057ab9 */ /* 0x000fe20000000800 */
[----:B------:R-:W-:Y:S01]  /*1ace0*/  SHF.L.U32 R0, R197, 0x1, RZ ;  /* 0x00000001c5007819 */ /* 0x000fe200000006ff */
[----:B------:R-:W-:Y:S01]  /*1acf0*/  ULEA UR5, -UR5, URZ, 0x8 ;  /* 0x0000003f05057291 */ /* 0x000fe2000f8e413f */
[----:B------:R-:W-:Y:S01]  /*1ad00*/  IMAD.MOV.U32 R172, RZ, RZ, R129 ;  /* 0x000000ffffac7224 */ /* 0x000fe200078e0081 */
[----:B------:R-:W-:Y:S01]  /*1ad10*/  ULDC UR9, c[0x0][0x2d0] ;  /* 0x0000b40000097ab9 */ /* 0x000fe20000000800 */
[----:B------:R-:W-:Y:S01]  /*1ad20*/  IMAD.MOV.U32 R173, RZ, RZ, R131 ;  /* 0x000000ffffad7224 */ /* 0x000fe200078e0083 */
[----:B------:R-:W-:Y:S01]  /*1ad30*/  USHF.R.S32.HI UR4, URZ, 0x1f, UR5 ;  /* 0x0000001f3f047899 */ /* 0x000fe20008011405 */
[----:B------:R-:W-:Y:S02]  /*1ad40*/  LOP3.LUT R170, R0, 0x6, RZ, 0xc0, !PT ;  /* 0x0000000600aa7812 */ /* 0x000fe400078ec0ff */
[----:B------:R-:W-:Y:S01]  /*1ad50*/  MOV R201, UR5 ;  /* 0x0000000500c97c02 */ /* 0x000fe20008000f00 */
[----:B------:R-:W-:-:S02]  /*1ad60*/  ULDC UR5, c[0x0][0x39c] ;  /* 0x0000e70000057ab9 */ /* 0x000fc40000000800 */
[----:B------:R-:W-:Y:S01]  /*1ad70*/  IMAD.U32 R200, RZ, RZ, UR4 ;  /* 0x00000004ffc87e24 */ /* 0x000fe2000f8e00ff */
[----:B------:R-:W-:-:S06]  /*1ad80*/  ULDC UR4, c[0x0][0x2ec] ;  /* 0x0000bb0000047ab9 */ /* 0x000fcc0000000800 */
.L_x_2906:
        /* <DEDUP_REMOVED lines=13> */
[----:B------:R-:W-:Y:S06]  /*1ae60*/  UIADD3 UR12, UR7, 0x100, URZ ;  /* 0x00000100070c7890 */ /* 0x000fec000fffe03f */
        /* <DEDUP_REMOVED lines=60> */
.L_x_2903:
[----:B------:R-:W4:Y:S01]  /*1b230*/  @!P1 LDC.64 R112, c[0x0][0x250] ;  /* 0x00009400ff709b82 */ /* 0x000f220000000a00 */
[----:B------:R-:W-:Y:S01]  /*1b240*/  @P1 STS.64 [R196+0x5008], RZ ;  /* 0x005008ffc4001388 */ /* 0x000fe20000000a00 */
[----:B------:R-:W-:Y:S01]  /*1b250*/  LEA R202, P2, R114, R220, 0x1 ;  /* 0x000000dc72ca7211 */ /* 0x000fe200078408ff */
[----:B--2---:R-:W-:Y:S01]  /*1b260*/  @!P1 IMAD.WIDE.U32 R120, R106, 0x60, R114 ;  /* 0x000000606a789825 */ /* 0x004fe200078e0072 */
[----:B------:R-:W-:Y:S01]  /*1b270*/  @!P1 IADD3 R111, P0, R175, R114, RZ ;  /* 0x00000072af6f9210 */ /* 0x000fe20007f1e0ff */
[----:B------:R-:W-:Y:S01]  /*1b280*/  UISETP.GT.AND UP0, UPT, UR8, UR18, UPT ;  /* 0x000000120800728c */ /* 0x000fe2000bf04270 */
        /* <DEDUP_REMOVED lines=505> */
.L_x_2905:
        /* <DEDUP_REMOVED lines=91> */
.L_x_2904:
[----:B--2---:R-:W-:Y:S01]  /*1d7d0*/  MOV R133, UR8 ;  /* 0x0000000800857c02 */ /* 0x004fe20008000f00 */
[----:B------:R-:W-:Y:S03]  /*1d7e0*/  UISETP.GT.AND UP0, UPT, UR8, UR18, UPT ;  /* 0x000000120800728c */ /* 0x000fe6000bf04270 */
        /* <DEDUP_REMOVED lines=109> */
[----:B------:R-:W-:Y:S02]  /*1dec0*/  FMNMX.FTZ R129, R4, R129, !PT ;  /* 0x0000008104817209 */ /* 0x000fe40007810000 */
        /* <DEDUP_REMOVED lines=269> */
[----:B------:R-:W-:Y:S03]  /*1efa0*/  FMNMX.FTZ R129, R120, R129, !PT ;  /* 0x0000008178817209 */ /* 0x000fe60007810000 */
[----:B------:R-:W-:Y:S01]  /*1efb0*/  SHFL.BFLY PT, R130, R135, 0x2, 0x1f ;  /* 0x0c401f0087827f89 */ /* 0x000fe200000e0000 */
[----:B------:R-:W-:Y:S04]  /*1efc0*/  FMNMX.FTZ R129, R122, R129, !PT ;  /* 0x000000817a817209 */ /* 0x000fe80007810000 */
[----:B------:R-:W-:Y:S04]  /*1efd0*/  FMNMX.FTZ R129, R124, R129, !PT ;  /* 0x000000817c817209 */ /* 0x000fe80007810000 */
[----:B------:R-:W-:Y:S04]  /*1efe0*/  FMNMX.FTZ R129, R126, R129, !PT ;  /* 0x000000817e817209 */ /* 0x000fe80007810000 */
[----:B------:R-:W-:Y:S05]  /*1eff0*/  FMNMX.FTZ R134, R128, R129, !PT ;  /* 0x0000008180867209 */ /* 0x000fea0007810000 */
        /* <DEDUP_REMOVED lines=8> */
[C---:B------:R-:W-:Y:S03]  /*1f080*/  FSETP.NEU.FTZ.AND P0, PT, R131.reuse, -INF , PT ;  /* 0xff8000008300780b */ /* 0x040fe60003f1d000 */
[----:B------:R-:W-:Y:S01]  /*1f090*/  FMUL.FTZ R136, R134, UR4 ;  /* 0x0000000486887c20 */ /* 0x000fe20008410000 */
[C---:B------:R-:W-:Y:S01]  /*1f0a0*/  FMUL.FTZ R130, R131.reuse, UR4 ;  /* 0x0000000483827c20 */ /* 0x040fe20008410000 */
[----:B------:R-:W-:Y:S01]  /*1f0b0*/  FADD.FTZ R133, -R131, R173 ;  /* 0x000000ad83857221 */ /* 0x000fe20000010100 */
[----:B------:R-:W-:Y:S01]  /*1f0c0*/  MOV R173, R131 ;  /* 0x0000008300ad7202 */ /* 0x000fe20000000f00 */
[----:B------:R-:W1:Y:S02]  /*1f0d0*/  MUFU.EX2 R132, R136 ;  /* 0x0000008800847308 */ /* 0x000e640000000800 */
[----:B------:R-:W-:Y:S01]  /*1f0e0*/  FSEL R130, R130, RZ, P0 ;  /* 0x000000ff82827208 */ /* 0x000fe20000000000 */
[----:B------:R-:W-:Y:S01]  /*1f0f0*/  FMUL.FTZ R135, R133, UR4 ;  /* 0x0000000485877c20 */ /* 0x000fe20008410000 */
[----:B------:R-:W-:Y:S03]  /*1f100*/  FSETP.NEU.FTZ.AND P0, PT, R129, -INF , PT ;  /* 0xff8000008100780b */ /* 0x000fe60003f1d000 */
[--C-:B------:R-:W-:Y:S03]  /*1f110*/  FFMA.FTZ R244, R5, UR4, -R130.reuse ;  /* 0x0000000405f47c23 */ /* 0x100fe60008010882 */
[----:B------:R2:W3:Y:S01]  /*1f120*/  MUFU.EX2 R133, R135 ;  /* 0x0000008700857308 */ /* 0x0004e20000000800 */
        /* <DEDUP_REMOVED lines=16> */
[--C-:B--2---:R-:W-:Y:S01]  /*1f230*/  FFMA.FTZ R135, R15, UR4, -R130.reuse ;  /* 0x000000040f877c23 */ /* 0x104fe20008010882 */
[C---:B---3--:R-:W-:Y:S01]  /*1f240*/  FMUL.FTZ R188, R133.reuse, R188 ;  /* 0x000000bc85bc7220 */ /* 0x048fe20000410000 */
[C---:B------:R-:W-:Y:S01]  /*1f250*/  FMUL.FTZ R189, R133.reuse, R189 ;  /* 0x000000bd85bd7220 */ /* 0x040fe20000410000 */
[C---:B------:R-:W-:Y:S01]  /*1f260*/  FMUL.FTZ R184, R133.reuse, R184 ;  /* 0x000000b885b87220 */ /* 0x040fe20000410000 */
[C---:B------:R-:W-:Y:S01]  /*1f270*/  FMUL.FTZ R185, R133.reuse, R185 ;  /* 0x000000b985b97220 */ /* 0x040fe20000410000 */
[C---:B------:R-:W-:Y:S01]  /*1f280*/  FMUL.FTZ R180, R133.reuse, R180 ;  /* 0x000000b485b47220 */ /* 0x040fe20000410000 */
[C---:B------:R-:W-:Y:S03]  /*1f290*/  FMUL.FTZ R181, R133.reuse, R181 ;  /* 0x000000b585b57220 */ /* 0x040fe60000410000 */
[----:B------:R-:W-:Y:S01]  /*1f2a0*/  MUFU.EX2 R242, R242 ;  /* 0x000000f200f27308 */ /* 0x000fe20000000800 */
[C---:B------:R-:W-:Y:S01]  /*1f2b0*/  FMUL.FTZ R176, R133.reuse, R176 ;  /* 0x000000b085b07220 */ /* 0x040fe20000410000 */
[----:B------:R-:W-:Y:S01]  /*1f2c0*/  FMUL.FTZ R177, R133, R177 ;  /* 0x000000b185b17220 */ /* 0x000fe20000410000 */
        /* <DEDUP_REMOVED lines=21> */
[----:B------:R-:W2:Y:S01]  /*1f420*/  MUFU.EX2 R135, R135 ;  /* 0x0000008700877308 */ /* 0x000ea20000000800 */
        /* <DEDUP_REMOVED lines=25> */
[----:B-1----:R-:W-:Y:S01]  /*1f5c0*/  F2FP.BF16.F32.PACK_AB R18, R145, R244 ;  /* 0x000000f49112723e */ /* 0x002fe200000010ff */
[--C-:B------:R-:W-:Y:S01]  /*1f5d0*/  FFMA.FTZ R111, R72, UR4, -R3.reuse ;  /* 0x00000004486f7c23 */ /* 0x100fe20008010803 */
[----:B------:R-:W1:Y:S01]  /*1f5e0*/  LDSM.16.MT88.4 R8, [R199+0x5400] ;  /* 0x00540000c708783b */ /* 0x000e620000004200 */
        /* <DEDUP_REMOVED lines=8> */
[----:B--2---:R-:W-:Y:S01]  /*1f670*/  F2FP.BF16.F32.PACK_AB R26, R135, R134 ;  /* 0x00000086871a723e */ /* 0x004fe200000010ff */
[--C-:B------:R-:W-:Y:S01]  /*1f680*/  FFMA.FTZ R53, R77, UR4, -R130.reuse ;  /* 0x000000044d357c23 */ /* 0x100fe20008010882 */
[--C-:B------:R-:W-:Y:S03]  /*1f690*/  FFMA.FTZ R77, R24, UR4, -R3.reuse ;  /* 0x00000004184d7c23 */ /* 0x100fe60008010803 */
[----:B------:R-:W2:Y:S01]  /*1f6a0*/  MUFU.EX2 R0, R0 ;  /* 0x0000000000007308 */ /* 0x000ea20000000800 */
[----:B------:R-:W-:Y:S01]  /*1f6b0*/  F2FP.BF16.F32.PACK_AB R24, R143, R242 ;  /* 0x000000f28f18723e */ /* 0x000fe200000010ff */
[--C-:B------:R-:W-:Y:S01]  /*1f6c0*/  FFMA.FTZ R218, R79, UR4, -R130.reuse ;  /* 0x000000044fda7c23 */ /* 0x100fe20008010882 */
[--C-:B------:R-:W-:Y:S01]  /*1f6d0*/  FFMA.FTZ R79, R32, UR4, -R3.reuse ;  /* 0x00000004204f7c23 */ /* 0x100fe20008010803 */
[--C-:B------:R-:W-:Y:S01]  /*1f6e0*/  FFMA.FTZ R172, R43, UR4, -R130.reuse ;  /* 0x000000042bac7c23 */ /* 0x100fe20008010882 */
[--C-:B------:R-:W-:Y:S01]  /*1f6f0*/  FFMA.FTZ R43, R57, UR4, -R130.reuse ;  /* 0x00000004392b7c23 */ /* 0x100fe20008010882 */
[--C-:B------:R-:W-:Y:S01]  /*1f700*/  FFMA.FTZ R57, R85, UR4, -R130.reuse ;  /* 0x0000000455397c23 */ /* 0x100fe20008010882 */
[--C-:B------:R-:W-:Y:S03]  /*1f710*/  FFMA.FTZ R32, R34, UR4, -R3.reuse ;  /* 0x0000000422207c23 */ /* 0x100fe60008010803 */
[----:B------:R-:W3:Y:S01]  /*1f720*/  MUFU.EX2 R2, R2 ;  /* 0x0000000200027308 */ /* 0x000ee20000000800 */
[----:B-----5:R-:W5:Y:S01]  /*1f730*/  LDSM.16.MT88.4 R20, [R198+0x5400] ;  /* 0x00540000c614783b */ /* 0x020f620000004200 */
[--C-:B------:R-:W-:Y:S01]  /*1f740*/  FFMA.FTZ R146, R39, UR4, -R130.reuse ;  /* 0x0000000427927c23 */ /* 0x100fe20008010882 */
[--C-:B------:R-:W-:Y:S01]  /*1f750*/  FFMA.FTZ R85, R36, UR4, -R3.reuse ;  /* 0x0000000424557c23 */ /* 0x100fe20008010803 */
[--C-:B------:R-:W-:Y:S01]  /*1f760*/  FFMA.FTZ R34, R38, UR4, -R3.reuse ;  /* 0x0000000426227c23 */ /* 0x100fe20008010803 */
[--C-:B------:R-:W-:Y:S01]  /*1f770*/  FFMA.FTZ R91, R40, UR4, -R3.reuse ;  /* 0x00000004285b7c23 */ /* 0x100fe20008010803 */
[--C-:B------:R-:W-:Y:S01]  /*1f780*/  FFMA.FTZ R230, R99, UR4, -R130.reuse ;  /* 0x0000000463e67c23 */ /* 0x100fe20008010882 */
[--C-:B------:R-:W-:Y:S03]  /*1f790*/  FFMA.FTZ R202, R47, UR4, -R130.reuse ;  /* 0x000000042fca7c23 */ /* 0x100fe60008010882 */
[----:B------:R-:W4:Y:S01]  /*1f7a0*/  MUFU.EX2 R89, R89 ;  /* 0x0000005900597308 */ /* 0x000f220000000800 */
        /* <DEDUP_REMOVED lines=28> */
[----:B------:R-:W3:Y:S01]  /*1f970*/  MUFU.EX2 R83, R83 ;  /* 0x0000005300537308 */ /* 0x000ee20000000800 */
        /* <DEDUP_REMOVED lines=8> */
[----:B---3--:R-:W-:Y:S01]  /*1fa00*/  F2FP.BF16.F32.PACK_AB R27, R83, R250 ;  /* 0x000000fa531b723e */ /* 0x008fe200000010ff */
[--C-:B------:R-:W-:Y:S01]  /*1fa10*/  FFMA.FTZ R212, R67, UR4, -R130.reuse ;  /* 0x0000000443d47c23 */ /* 0x100fe20008010882 */
[----:B------:R-:W-:Y:S01]  /*1fa20*/  FFMA.FTZ R67, R105, UR4, -R130 ;  /* 0x0000000469437c23 */ /* 0x000fe20008010882 */
[--C-:B------:R-:W-:Y:S01]  /*1fa30*/  FFMA.FTZ R44, R58, UR4, -R3.reuse ;  /* 0x000000043a2c7c23 */ /* 0x100fe20008010803 */
[--C-:B------:R-:W-:Y:S03]  /*1fa40*/  FFMA.FTZ R105, R60, UR4, -R3.reuse ;  /* 0x000000043c697c23 */ /* 0x100fe60008010803 */
[----:B------:R-:W-:Y:S01]  /*1fa50*/  MUFU.EX2 R138, R138 ;  /* 0x0000008a008a7308 */ /* 0x000fe20000000800 */
[C---:B-1----:R-:W-:Y:S05]  /*1fa60*/  HMMA.16816.F32.BF16 R188, R24.reuse, R8, R188 ;  /* 0x0000000818bc723c */ /* 0x042fea00000418bc */
[--C-:B------:R-:W-:Y:S01]  /*1fa70*/  FFMA.FTZ R46, R62, UR4, -R3.reuse ;  /* 0x000000043e2e7c23 */ /* 0x100fe20008010803 */
[C---:B------:R-:W-:Y:S03]  /*1fa80*/  HMMA.16816.F32.BF16 R184, R24.reuse, R10, R184 ;  /* 0x0000000a18b8723c */ /* 0x040fe600000418b8 */
[----:B------:R-:W1:Y:S01]  /*1fa90*/  MUFU.EX2 R139, R139 ;  /* 0x0000008b008b7308 */ /* 0x000e620000000800 */
[----:B------:R-:W3:Y:S01]  /*1faa0*/  LDSM.16.MT88.4 R8, [R199+0x5c00] ;  /* 0x005c0000c708783b */ /* 0x000ee20000004200 */
[----:B-----5:R-:W-:Y:S01]  /*1fab0*/  F2FP.BF16.F32.PACK_AB R16, R137, R136 ;  /* 0x000000888910723e */ /* 0x020fe200000010ff */
[C---:B------:R-:W-:Y:S07]  /*1fac0*/  HMMA.16816.F32.BF16 R180, R24.reuse, R20, R180 ;  /* 0x0000001418b4723c */ /* 0x040fee00000418b4 */
[----:B------:R-:W-:Y:S01]  /*1fad0*/  MUFU.EX2 R248, R248 ;  /* 0x000000f800f87308 */ /* 0x000fe20000000800 */
[--C-:B------:R-:W-:Y:S01]  /*1fae0*/  FFMA.FTZ R107, R64, UR4, -R3.reuse ;  /* 0x00000004406b7c23 */ /* 0x100fe20008010803 */
[----:B------:R-:W-:Y:S01]  /*1faf0*/  HMMA.16816.F32.BF16 R176, R24, R22, R176 ;  /* 0x0000001618b0723c */ /* 0x000fe200000418b0 */
[----:B------:R-:W5:Y:S07]  /*1fb00*/  LDSM.16.MT88.4 R20, [R198+0x5c00] ;  /* 0x005c0000c614783b */ /* 0x000f6e0000004200 */
[----:B------:R-:W4:Y:S03]  /*1fb10*/  MUFU.EX2 R81, R81 ;  /* 0x0000005100517308 */ /* 0x000f260000000800 */
[----:B-1----:R-:W-:Y:S01]  /*1fb20*/  F2FP.BF16.F32.PACK_AB R18, R139, R138 ;  /* 0x0000008a8b12723e */ /* 0x002fe200000010ff */
[----:B------:R-:W-:Y:S01]  /*1fb30*/  FFMA.FTZ R0, R169, R133, R0 ;  /* 0x00000085a9007223 */ /* 0x000fe20000010000 */
[----:B------:R-:W-:Y:S03]  /*1fb40*/  FFMA.FTZ R51, R73, UR4, -R130 ;  /* 0x0000000449337c23 */ /* 0x000fe60008010882 */
[----:B------:R-:W-:Y:S01]  /*1fb50*/  FADD.FTZ R147, R147, R0 ;  /* 0x0000000093937221 */ /* 0x000fe20000010000 */
[--C-:B------:R-:W-:Y:S01]  /*1fb60*/  FFMA.FTZ R52, R74, UR4, -R3.reuse ;  /* 0x000000044a347c23 */ /* 0x100fe20008010803 */
[----:B------:R-:W-:Y:S01]  /*1fb70*/  MUFU.EX2 R246, R246 ;  /* 0x000000f600f67308 */ /* 0x000fe20000000800 */
[--C-:B------:R-:W-:Y:S01]  /*1fb80*/  FFMA.FTZ R78, R78, UR4, -R3.reuse ;  /* 0x000000044e4e7c23 */ /* 0x100fe20008010803 */
[--C-:B------:R-:W-:Y:S01]  /*1fb90*/  FFMA.FTZ R80, R80, UR4, -R3.reuse ;  /* 0x0000000450507c23 */ /* 0x100fe20008010803 */
[----:B------:R-:W-:Y:S01]  /*1fba0*/  FFMA.FTZ R71, R113, UR4, -R130 ;  /* 0x0000000471477c23 */ /* 0x000fe20008010882 */
[----:B------:R-:W-:Y:S01]  /*1fbb0*/  FFMA.FTZ R113, R76, UR4, -R3 ;  /* 0x000000044c717c23 */ /* 0x000fe20008010803 */
[----:B------:R-:W-:Y:S01]  /*1fbc0*/  FFMA.FTZ R2, R171, R132, R2 ;  /* 0x00000084ab027223 */ /* 0x000fe20000010002 */
[----:B------:R-:W-:Y:S01]  /*1fbd0*/  FADD.FTZ R244, R244, R147 ;  /* 0x00000093f4f47221 */ /* 0x000fe20000010000 */
[----:B------:R-:W-:Y:S03]  /*1fbe0*/  FFMA.FTZ R238, R115, UR4, -R130 ;  /* 0x0000000473ee7c23 */ /* 0x000fe60008010882 */
        /* <DEDUP_REMOVED lines=11> */
[----:B------:R-:W-:Y:S03]  /*1fca0*/  FADD.FTZ R143, R143, R242 ;  /* 0x000000f28f8f7221 */ /* 0x000fe60000010000 */
[----:B------:R-:W-:Y:S01]  /*1fcb0*/  FADD.FTZ R89, R87, R2 ;  /* 0x0000000257597221 */ /* 0x000fe20000010000 */
[----:B------:R-:W-:Y:S03]  /*1fcc0*/  FFMA.FTZ R87, R84, UR4, -R3 ;  /* 0x0000000454577c23 */ /* 0x000fe60008010803 */
[----:B------:R-:W4:Y:S01]  /*1fcd0*/  MUFU.EX2 R141, R141 ;  /* 0x0000008d008d7308 */ /* 0x000f220000000800 */
[----:B-1----:R-:W-:Y:S01]  /*1fce0*/  F2FP.BF16.F32.PACK_AB R19, R77, R246 ;  /* 0x000000f64d13723e */ /* 0x002fe200000010ff */
[----:B------:R-:W-:Y:S01]  /*1fcf0*/  FADD.FTZ R89, R252, R89 ;  /* 0x00000059fc597221 */ /* 0x000fe20000010000 */
[----:B------:R-:W-:Y:S01]  /*1fd00*/  FADD.FTZ R134, R134, R143 ;  /* 0x0000008f86867221 */ /* 0x000fe20000010000 */
[----:B------:R-:W-:Y:S02]  /*1fd10*/  FFMA.FTZ R2, R121, UR4, -R130 ;  /* 0x0000000479027c23 */ /* 0x000fe40008010882 */
[----:B------:R-:W-:Y:S01]  /*1fd20*/  FADD.FTZ R250, R250, R89 ;  /* 0x00000059fafa7221 */ /* 0x000fe20000010000 */
[----:B------:R-:W-:Y:S03]  /*1fd30*/  FFMA.FTZ R89, R88, UR4, -R3 ;  /* 0x0000000458597c23 */ /* 0x000fe60008010803 */
[----:B------:R-:W-:Y:S01]  /*1fd40*/  MUFU.EX2 R29, R29 ;  /* 0x0000001d001d7308 */ /* 0x000fe20000000800 */
[C---:B------:R-:W-:Y:S05]  /*1fd50*/  HMMA.16816.F32.BF16 R188, R16.reuse, R4, R188 ;  /* 0x0000000410bc723c */ /* 0x040fea00000418bc */
[----:B------:R-:W-:Y:S01]  /*1fd60*/  FADD.FTZ R135, R135, R134 ;  /* 0x0000008687877221 */ /* 0x000fe20000010000 */
[C---:B------:R-:W-:Y:S03]  /*1fd70*/  HMMA.16816.F32.BF16 R184, R16.reuse, R6, R184 ;  /* 0x0000000610b8723c */ /* 0x040fe600000418b8 */
[----:B------:R-:W1:Y:S01]  /*1fd80*/  MUFU.EX2 R142, R142 ;  /* 0x0000008e008e7308 */ /* 0x000e620000000800 */
[----:B------:R-:W5:Y:S01]  /*1fd90*/  LDSM.16.MT88.4 R4, [R199+0x6000] ;  /* 0x00600000c704783b */ /* 0x000f620000004200 */
[----:B----4-:R-:W-:Y:S01]  /*1fda0*/  F2FP.BF16.F32.PACK_AB R24, R141, R140 ;  /* 0x0000008c8d18723e */ /* 0x010fe200000010ff */
[C---:B--2---:R-:W-:Y:S07]  /*1fdb0*/  HMMA.16816.F32.BF16 R180, R16.reuse, R12, R180 ;  /* 0x0000000c10b4723c */ /* 0x044fee00000418b4 */
[----:B------:R-:W2:Y:S01]  /*1fdc0*/  MUFU.EX2 R75, R75 ;  /* 0x0000004b004b7308 */ /* 0x000ea20000000800 */
[----:B------:R-:W-:Y:S01]  /*1fdd0*/  FADD.FTZ R136, R136, R135 ;  /* 0x0000008788887221 */ /* 0x000fe20000010000 */
[----:B------:R-:W-:Y:S01]  /*1fde0*/  HMMA.16816.F32.BF16 R176, R16, R14, R176 ;  /* 0x0000000e10b0723c */ /* 0x000fe200000418b0 */
[----:B------:R-:W4:Y:S07]  /*1fdf0*/  LDSM.16.MT88.4 R12, [R198+0x6000] ;  /* 0x00600000c60c783b */ /* 0x000f2e0000004200 */
[----:B------:R-:W-:Y:S03]  /*1fe00*/  MUFU.EX2 R28, R28 ;  /* 0x0000001c001c7308 */ /* 0x000fe60000000800 */
[----:B-1----:R-:W-:Y:S01]  /*1fe10*/  F2FP.BF16.F32.PACK_AB R26, R142, R29 ;  /* 0x0000001d8e1a723e */ /* 0x002fe200000010ff */
[----:B------:R-:W-:Y:S01]  /*1fe20*/  FADD.FTZ R137, R137, R136 ;  /* 0x0000008889897221 */ /* 0x000fe20000010000 */
[----:B------:R-:W-:Y:S03]  /*1fe30*/  FADD.FTZ R83, R83, R250 ;  /* 0x000000fa53537221 */ /* 0x000fe60000010000 */
[----:B------:R-:W-:Y:S01]  /*1fe40*/  FADD.FTZ R138, R138, R137 ;  /* 0x000000898a8a7221 */ /* 0x000fe20000010000 */
[----:B------:R-:W-:Y:S01]  /*1fe50*/  FADD.FTZ R248, R248, R83 ;  /* 0x00000053f8f87221 */ /* 0x000fe20000010000 */
[----:B------:R-:W1:Y:S01]  /*1fe60*/  MUFU.EX2 R79, R79 ;  /* 0x0000004f004f7308 */ /* 0x000e620000000800 */
[----:B--2---:R-:W-:Y:S01]  /*1fe70*/  F2FP.BF16.F32.PACK_AB R25, R30, R75 ;  /* 0x0000004b1e19723e */ /* 0x004fe200000010ff */
[----:B------:R-:W-:Y:S01]  /*1fe80*/  FADD.FTZ R139, R139, R138 ;  /* 0x0000008a8b8b7221 */ /* 0x000fe20000010000 */
[----:B------:R-:W-:Y:S04]  /*1fe90*/  FADD.FTZ R81, R81, R248 ;  /* 0x000000f851517221 */ /* 0x000fe80000010000 */
[----:B------:R-:W-:Y:S03]  /*1fea0*/  FADD.FTZ R246, R246, R81 ;  /* 0x00000051f6f67221 */ /* 0x000fe60000010000 */
[----:B------:R-:W-:Y:S01]  /*1feb0*/  MUFU.EX2 R31, R31 ;  /* 0x0000001f001f7308 */ /* 0x000fe20000000800 */
[----:B------:R-:W-:Y:S04]  /*1fec0*/  FADD.FTZ R246, R77, R246 ;  /* 0x000000f64df67221 */ /* 0x000fe80000010000 */
[----:B------:R-:W-:Y:S05]  /*1fed0*/  FADD.FTZ R75, R75, R246 ;  /* 0x000000f64b4b7221 */ /* 0x000fea0000010000 */
[----:B------:R-:W2:Y:S01]  /*1fee0*/  MUFU.EX2 R144, R144 ;  /* 0x0000009000907308 */ /* 0x000ea20000000800 */
[C---:B-1----:R-:W-:Y:S01]  /*1fef0*/  F2FP.BF16.F32.PACK_AB R27, R79.reuse, R28 ;  /* 0x0000001c4f1b723e */ /* 0x042fe200000010ff */
[----:B------:R-:W-:Y:S01]  /*1ff00*/  FADD.FTZ R75, R30, R75 ;  /* 0x0000004b1e4b7221 */ /* 0x000fe20000010000 */
[----:B------:R-:W-:Y:S03]  /*1ff10*/  FFMA.FTZ R30, R108, UR4, -R3 ;  /* 0x000000046c1e7c23 */ /* 0x000fe60008010803 */
[----:B------:R-:W-:Y:S04]  /*1ff20*/  FADD.FTZ R28, R28, R75 ;  /* 0x0000004b1c1c7221 */ /* 0x000fe80000010000 */
[----:B------:R-:W-:Y:S01]  /*1ff30*/  MUFU.EX2 R33, R33 ;  /* 0x0000002100217308 */ /* 0x000fe20000000800 */
[C---:B---3--:R-:W-:Y:S05]  /*1ff40*/  HMMA.16816.F32.BF16 R188, R24.reuse, R8, R188 ;  /* 0x0000000818bc723c */ /* 0x048fea00000418bc */
[----:B------:R-:W-:Y:S01]  /*1ff50*/  FADD.FTZ R79, R79, R28 ;  /* 0x0000001c4f4f7221 */ /* 0x000fe20000010000 */
[C---:B------:R-:W-:Y:S03]  /*1ff60*/  HMMA.16816.F32.BF16 R184, R24.reuse, R10, R184 ;  /* 0x0000000a18b8723c */ /* 0x040fe600000418b8 */
[----:B------:R-:W1:Y:S01]  /*1ff70*/  MUFU.EX2 R146, R146 ;  /* 0x0000009200927308 */ /* 0x000e620000000800 */
[----:B------:R-:W3:Y:S01]  /*1ff80*/  LDSM.16.MT88.4 R8, [R199+0x6400] ;  /* 0x00640000c708783b */ /* 0x000ee20000004200 */
[----:B--2---:R-:W-:Y:S01]  /*1ff90*/  F2FP.BF16.F32.PACK_AB R16, R144, R31 ;  /* 0x0000001f9010723e */ /* 0x004fe200000010ff */
[C---:B-----5:R-:W-:Y:S07]  /*1ffa0*/  HMMA.16816.F32.BF16 R180, R24.reuse, R20, R180 ;  /* 0x0000001418b4723c */ /* 0x060fee00000418b4 */
[----:B------:R-:W-:Y:S01]  /*1ffb0*/  MUFU.EX2 R32, R32 ;  /* 0x0000002000207308 */ /* 0x000fe20000000800 */
[----:B------:R-:W-:Y:S01]  /*1ffc0*/  FFMA.FTZ R28, R102, UR4, -R3 ;  /* 0x00000004661c7c23 */ /* 0x000fe20008010803 */
[----:B------:R-:W-:Y:S01]  /*1ffd0*/  HMMA.16816.F32.BF16 R176, R24, R22, R176 ;  /* 0x0000001618b0723c */ /* 0x000fe200000418b0 */
[----:B------:R-:W2:Y:S07]  /*1ffe0*/  LDSM.16.MT88.4 R20, [R198+0x6400] ;  /* 0x00640000c614783b */ /* 0x000eae0000004200 */
[----:B------:R-:W5:Y:S03]  /*1fff0*/  MUFU.EX2 R85, R85 ;  /* 0x0000005500557308 */ /* 0x000f660000000800 */
[----:B-1----:R-:W-:Y:S07]  /*20000*/  F2FP.BF16.F32.PACK_AB R18, R146, R33 ;  /* 0x000000219212723e */ /* 0x002fee00000010ff */
[----:B------:R-:W-:Y:S10]  /*20010*/  MUFU.EX2 R34, R34 ;  /* 0x0000002200227308 */ /* 0x000ff40000000800 */
        /* <DEDUP_REMOVED lines=15> */
[----:B------:R-:W2:Y:S01]  /*20110*/  LDSM.16.MT88.4 R4, [R199+0x6800] ;  /* 0x00680000c704783b */ /* 0x000ea20000004200 */
[----:B-----5:R-:W-:Y:S01]  /*20120*/  F2FP.BF16.F32.PACK_AB R24, R172, R35 ;  /* 0x00000023ac18723e */ /* 0x020fe200000010ff */
[C---:B----4-:R-:W-:Y:S07]  /*20130*/  HMMA.16816.F32.BF16 R180, R16.reuse, R12, R180 ;  /* 0x0000000c10b4723c */ /* 0x050fee00000418b4 */
[----:B------:R-:W-:Y:S01]  /*20140*/  MUFU.EX2 R36, R36 ;  /* 0x0000002400247308 */ /* 0x000fe20000000800 */
[----:B------:R-:W-:Y:S01]  /*20150*/  HMMA.16816.F32.BF16 R176, R16, R14, R176 ;  /* 0x0000000e10b0723c */ /* 0x000fe200000418b0 */
[----:B------:R-:W4:Y:S08]  /*20160*/  LDSM.16.MT88.4 R12, [R198+0x6800] ;  /* 0x00680000c60c783b */ /* 0x000f300000004200 */
[----:B------:R-:W5:Y:S02]  /*20170*/  MUFU.EX2 R95, R95 ;  /* 0x0000005f005f7308 */ /* 0x000f640000000800 */
[----:B-1----:R-:W-:Y:S08]  /*20180*/  F2FP.BF16.F32.PACK_AB R26, R202, R37 ;  /* 0x00000025ca1a723e */ /* 0x002ff000000010ff */
        /* <DEDUP_REMOVED lines=13> */
[C---:B---3--:R-:W-:Y:S06]  /*20260*/  HMMA.16816.F32.BF16 R188, R24.reuse, R8, R188 ;  /* 0x0000000818bc723c */ /* 0x048fec00000418bc */
        /* <DEDUP_REMOVED lines=72> */
[----:B------:R-:W-:Y:S09]  /*206f0*/  HMMA.16816.F32.BF16 R176, R16, R14, R176 ;  /* 0x0000000e10b0723c */ /* 0x000ff200000418b0 */
[----:B------:R-:W4:Y:S02]  /*20700*/  MUFU.EX2 R113, R113 ;  /* 0x0000007100717308 */ /* 0x000f240000000800 */
[----:B-1----:R-:W-:Y:S01]  /*20710*/  F2FP.BF16.F32.PACK_AB R26, R218, R53 ;  /* 0x00000035da1a723e */ /* 0x002fe200000010ff */
[----:B------:R-:W-:Y:S04]  /*20720*/  FADD.FTZ R16, R140, R139 ;  /* 0x0000008b8c107221 */ /* 0x000fe80000010000 */
[----:B------:R-:W-:Y:S03]  /*20730*/  FADD.FTZ R16, R141, R16 ;  /* 0x000000108d107221 */ /* 0x000fe60000010000 */
[----:B------:R-:W-:Y:S01]  /*20740*/  MUFU.EX2 R0, R78 ;  /* 0x0000004e00007308 */ /* 0x000fe20000000800 */
[----:B------:R-:W-:Y:S02]  /*20750*/  FADD.FTZ R29, R29, R16 ;  /* 0x000000101d1d7221 */ /* 0x000fe40000010000 */
[----:B------:R-:W-:Y:S02]  /*20760*/  LDSM.16.MT88.4 R16, [R199+0x7c00] ;  /* 0x007c0000c710783b */ /* 0x000fe40000004200 */
[----:B------:R-:W-:Y:S01]  /*20770*/  FADD.FTZ R142, R142, R29 ;  /* 0x0000001d8e8e7221 */ /* 0x000fe20000010000 */
[----:B------:R-:W-:Y:S04]  /*20780*/  FFMA.FTZ R29, R104, UR4, -R3 ;  /* 0x00000004681d7c23 */ /* 0x000fe80008010803 */
[----:B------:R-:W1:Y:S01]  /*20790*/  MUFU.EX2 R93, R80 ;  /* 0x00000050005d7308 */ /* 0x000e620000000800 */
[----:B----4-:R-:W-:Y:S01]  /*207a0*/  F2FP.BF16.F32.PACK_AB R25, R113, R52 ;  /* 0x000000347119723e */ /* 0x010fe200000010ff */
        /* <DEDUP_REMOVED lines=9> */
[----:B------:R-:W4:Y:S01]  /*20840*/  MUFU.EX2 R222, R222 ;  /* 0x000000de00de7308 */ /* 0x000f220000000800 */
[----:B-1----:R-:W-:Y:S01]  /*20850*/  F2FP.BF16.F32.PACK_AB R27, R93, R0 ;  /* 0x000000005d1b723e */ /* 0x002fe200000010ff */
        /* <DEDUP_REMOVED lines=8> */
[----:B------:R-:W1:Y:S01]  /*208e0*/  MUFU.EX2 R224, R224 ;  /* 0x000000e000e07308 */ /* 0x000e620000000800 */
[----:B------:R-:W3:Y:S01]  /*208f0*/  LDSM.16.MT88.4 R8, [R198+0x7800] ;  /* 0x00780000c608783b */ /* 0x000ee20000004200 */
[----:B----4-:R-:W-:Y:S01]  /*20900*/  F2FP.BF16.F32.PACK_AB R12, R222, R55 ;  /* 0x00000037de0c723e */ /* 0x010fe200000010ff */
[C---:B--2---:R-:W-:Y:S07]  /*20910*/  HMMA.16816.F32.BF16 R180, R24.reuse, R20, R180 ;  /* 0x0000001418b4723c */ /* 0x044fee00000418b4 */
[----:B------:R-:W-:Y:S01]  /*20920*/  MUFU.EX2 R54, R54 ;  /* 0x0000003600367308 */ /* 0x000fe20000000800 */
[----:B------:R-:W-:Y:S01]  /*20930*/  MOV R172, R129 ;  /* 0x0000008100ac7202 */ /* 0x000fe20000000f00 */
        /* <DEDUP_REMOVED lines=15> */
[----:B------:R-:W1:Y:S01]  /*20a30*/  MUFU.EX2 R89, R89 ;  /* 0x0000005900597308 */ /* 0x000e620000000800 */
        /* <DEDUP_REMOVED lines=12> */
[----:B------:R-:W2:Y:S01]  /*20b00*/  MUFU.EX2 R226, R226 ;  /* 0x000000e200e27308 */ /* 0x000ea20000000800 */
[C---:B-1----:R-:W-:Y:S01]  /*20b10*/  F2FP.BF16.F32.PACK_AB R15, R89.reuse, R56 ;  /* 0x00000038590f723e */ /* 0x042fe200000010ff */
        /* <DEDUP_REMOVED lines=9> */
[----:B------:R-:W4:Y:S01]  /*20bb0*/  LDSM.16.MT88.4 R4, [R198+0x7c00] ;  /* 0x007c0000c604783b */ /* 0x000f220000004200 */
[----:B------:R-:W-:Y:S01]  /*20bc0*/  FADD.FTZ R47, R47, R210 ;  /* 0x000000d22f2f7221 */ /* 0x000fe20000010000 */
        /* <DEDUP_REMOVED lines=35> */
[C---:B----4-:R-:W-:Y:S07]  /*20e00*/  HMMA.16816.F32.BF16 R180, R8.reuse, R4, R180 ;  /* 0x0000000408b4723c */ /* 0x050fee00000418b4 */
[----:B------:R-:W-:Y:S01]  /*20e10*/  MUFU.EX2 R24, R24 ;  /* 0x0000001800187308 */ /* 0x000fe20000000800 */
[----:B------:R-:W-:Y:S01]  /*20e20*/  FADD.FTZ R61, R61, R226 ;  /* 0x000000e23d3d7221 */ /* 0x000fe20000010000 */
[----:B------:R-:W-:Y:S01]  /*20e30*/  HMMA.16816.F32.BF16 R176, R8, R6, R176 ;  /* 0x0000000608b0723c */ /* 0x000fe200000418b0 */
[----:B------:R-:W4:Y:S07]  /*20e40*/  LDSM.16.MT88.4 R8, [R199+0x8400] ;  /* 0x00840000c708783b */ /* 0x000f2e0000004200 */
[----:B------:R-:W3:Y:S03]  /*20e50*/  MUFU.EX2 R27, R27 ;  /* 0x0000001b001b7308 */ /* 0x000ee60000000800 */
        /* <DEDUP_REMOVED lines=8> */
[C---:B---3--:R-:W-:Y:S01]  /*20ee0*/  F2FP.BF16.F32.PACK_AB R5, R27.reuse, R24 ;  /* 0x000000181b05723e */ /* 0x048fe200000010ff */
        /* <DEDUP_REMOVED lines=27> */
[C---:B----4-:R-:W-:Y:S01]  /*210a0*/  F2FP.BF16.F32.PACK_AB R5, R30.reuse, R31 ;  /* 0x0000001f1e05723e */ /* 0x050fe200000010ff */
        /* <DEDUP_REMOVED lines=38> */
[C---:B----4-:R-:W-:Y:S07]  /*21310*/  HMMA.16816.F32.BF16 R180, R12.reuse, R8, R180 ;  /* 0x000000080cb4723c */ /* 0x050fee00000418b4 */
        /* <DEDUP_REMOVED lines=16> */
[C---:B---3--:R-:W-:Y:S06]  /*21420*/  HMMA.16816.F32.BF16 R188, R16.reuse, R4, R188 ;  /* 0x0000000410bc723c */ /* 0x048fec00000418bc */
[C---:B------:R-:W-:Y:S06]  /*21430*/  HMMA.16816.F32.BF16 R184, R16.reuse, R6, R184 ;  /* 0x0000000610b8723c */ /* 0x040fec00000418b8 */
[C---:B------:R-:W-:Y:S06]  /*21440*/  HMMA.16816.F32.BF16 R180, R16.reuse, R20, R180 ;  /* 0x0000001410b4723c */ /* 0x040fec00000418b4 */
[----:B------:R-:W-:Y:S01]  /*21450*/  HMMA.16816.F32.BF16 R176, R16, R22, R176 ;  /* 0x0000001610b0723c */ /* 0x000fe200000418b0 */
[----:B------:R-:W-:Y:S11]  /*21460*/  @!UPT UIADD3 URZ, URZ, URZ, URZ ;  /* 0x0000003f3f3ff290 */ /* 0x000ff6000fffe03f */
[----:B------:R-:W-:Y:S01]  /*21470*/  @!UPT UIADD3 URZ, URZ, URZ, URZ ;  /* 0x0000003f3f3ff290 */ /* 0x000fe2000fffe03f */
[----:B------:R-:W-:Y:S11]  /*21480*/  @P0 BRA `(.L_x_2906) ;  /* 0xffffff9800400947 */ /* 0x000ff6000383ffff */
.L_x_2902:
[----:B------:R-:W1:Y:S01]  /*21490*/  SHFL.BFLY PT, R2, R169, 0x2, 0x1f ;  /* 0x0c401f00a9027f89 */ /* 0x000e6200000e0000 */
[----:B------:R-:W2:Y:S01]  /*214a0*/  S2UR UR5, SR_CgaCtaId ;  /* 0x00000000000579c3 */ /* 0x000ea20000008800 */
[----:B------:R-:W-:Y:S01]  /*214b0*/  IMAD.MOV.U32 R6, RZ, RZ, 0x3f800000 ;  /* 0x3f800000ff067424 */ /* 0x000fe200078e00ff */
[----:B------:R-:W-:Y:S01]  /*214c0*/  UMOV UR4, 0x400 ;  /* 0x0000040000047882 */ /* 0x000fe20000000000 */
[----:B------:R-:W3:Y:S01]  /*214d0*/  SHFL.BFLY PT, R0, R171, 0x2, 0x1f ;  /* 0x0c401f00ab007f89 */ /* 0x000ee200000e0000 */
[----:B------:R-:W-:Y:S01]  /*214e0*/  IMAD.MOV.U32 R5, RZ, RZ, 0x3f800000 ;  /* 0x3f800000ff057424 */ /* 0x000fe200078e00ff */
[----:B------:R-:W-:Y:S03]  /*214f0*/  BSSY B0, `(.L_x_2907) ;  /* 0x0000095000007945 */ /* 0x000fe60003800000 */
[----:B------:R-:W-:Y:S08]  /*21500*/  BAR.SYNC.DEFER_BLOCKING 0x0 ;  /* 0x0000000000007b1d */ /* 0x000ff00000010000 */
[----:B------:R-:W4:Y:S01]  /*21510*/  S2UR UR6, SR_CTAID.X ;  /* 0x00000000000679c3 */ /* 0x000f220000002500 */
[----:B-1----:R-:W-:Y:S01]  /*21520*/  FADD.FTZ R7, R2, R169 ;  /* 0x000000a902077221 */ /* 0x002fe20000010000 */
[----:B--2---:R-:W-:Y:S01]  /*21530*/  ULEA UR5, UR5, UR4, 0x18 ;  /* 0x0000000405057291 */ /* 0x004fe2000f8ec03f */
[----:B------:R-:W1:Y:S05]  /*21540*/  S2R R2, SR_TID.X ;  /* 0x0000000000027919 */ /* 0x000e6a0000002100 */
[----:B------:R-:W2:Y:S01]  /*21550*/  S2UR UR4, SR_CTAID.Z ;  /* 0x00000000000479c3 */ /* 0x000ea20000002700 */
[----:B---3--:R-:W-:Y:S01]  /*21560*/  FADD.FTZ R0, R0, R171 ;  /* 0x000000ab00007221 */ /* 0x008fe20000010000 */
[----:B------:R-:W3:Y:S04]  /*21570*/  SHFL.BFLY PT, R4, R7, 0x1, 0x1f ;  /* 0x0c201f0007047f89 */ /* 0x000ee800000e0000 */
[----:B------:R-:W5:Y:S01]  /*21580*/  SHFL.BFLY PT, R3, R0, 0x1, 0x1f ;  /* 0x0c201f0000037f89 */ /* 0x000f6200000e0000 */
[----:B---3--:R-:W-:Y:S01]  /*21590*/  FADD.FTZ R4, R7, R4 ;  /* 0x0000000407047221 */ /* 0x008fe20000010000 */
[----:B-1----:R-:W-:Y:S01]  /*215a0*/  SHF.R.S32.HI R11, RZ, 0x1f, R2 ;  /* 0x0000001fff0b7819 */ /* 0x002fe20000011402 */
[----:B-----5:R-:W-:-:S03]  /*215b0*/  FADD.FTZ R3, R0, R3 ;  /* 0x0000000300037221 */ /* 0x020fc60000010000 */
[----:B------:R-:W-:Y:S02]  /*215c0*/  FSETP.NE.FTZ.AND P3, PT, R4, RZ, PT ;  /* 0x000000ff0400720b */ /* 0x000fe40003f75000 */
[CC--:B------:R-:W-:Y:S02]  /*215d0*/  LEA.HI R7, R11.reuse, R2.reuse, RZ, 0x2 ;  /* 0x000000020b077211 */ /* 0x0c0fe400078f10ff */
[----:B------:R-:W-:Y:S02]  /*215e0*/  LEA.HI R9, R11, R2, RZ, 0x3 ;  /* 0x000000020b097211 */ /* 0x000fe400078f18ff */
[----:B------:R-:W-:Y:S02]  /*215f0*/  SHF.R.S32.HI R8, RZ, 0x2, R7 ;  /* 0x00000002ff087819 */ /* 0x000fe40000011407 */
[----:B------:R-:W-:Y:S02]  /*21600*/  SHF.R.S32.HI R0, RZ, 0x3, R9 ;  /* 0x00000003ff007819 */ /* 0x000fe40000011409 */
[----:B------:R-:W-:-:S02]  /*21610*/  SHF.R.S32.HI R15, RZ, 0x1f, R8 ;  /* 0x0000001fff0f7819 */ /* 0x000fc40000011408 */
[----:B------:R-:W-:Y:S01]  /*21620*/  LEA.HI R13, R9, R0, RZ, 0x1 ;  /* 0x00000000090d7211 */ /* 0x000fe200078f08ff */
[----:B------:R-:W1:Y:S01]  /*21630*/  @P3 MUFU.RCP R6, R4 ;  /* 0x0000000400063308 */ /* 0x000e620000001000 */
[----:B------:R-:W-:Y:S02]  /*21640*/  LEA.HI R15, R15, R8, RZ, 0x3 ;  /* 0x000000080f0f7211 */ /* 0x000fe400078f18ff */
[----:B------:R-:W-:Y:S02]  /*21650*/  LOP3.LUT R13, R13, 0xfffffffe, RZ, 0xc0, !PT ;  /* 0xfffffffe0d0d7812 */ /* 0x000fe400078ec0ff */
[----:B------:R-:W-:Y:S02]  /*21660*/  LOP3.LUT R15, R15, 0xfffffff8, RZ, 0xc0, !PT ;  /* 0xfffffff80f0f7812 */ /* 0x000fe400078ec0ff */
[----:B------:R-:W-:Y:S01]  /*21670*/  LOP3.LUT R19, R9, 0xfffffff8, RZ, 0xc0, !PT ;  /* 0xfffffff809137812 */ /* 0x000fe200078ec0ff */
[----:B------:R-:W-:Y:S01]  /*21680*/  IMAD.IADD R17, R0, 0x1, -R13 ;  /* 0x0000000100117824 */ /* 0x000fe200078e0a0d */
[CC--:B------:R-:W-:Y:S01]  /*21690*/  LEA.HI R10, R11.reuse, R2.reuse, RZ, 0x6 ;  /* 0x000000020b0a7211 */ /* 0x0c0fe200078f30ff */
[----:B------:R-:W-:Y:S01]  /*216a0*/  IMAD.IADD R12, R8, 0x1, -R15 ;  /* 0x00000001080c7824 */ /* 0x000fe200078e0a0f */
[CC--:B------:R-:W-:Y:S01]  /*216b0*/  LEA.HI R9, R11.reuse, R2.reuse, RZ, 0x4 ;  /* 0x000000020b097211 */ /* 0x0c0fe200078f20ff */
[----:B------:R-:W-:Y:S01]  /*216c0*/  @P3 MUFU.LG2 R4, R4 ;  /* 0x0000000400043308 */ /* 0x000fe20000000c00 */
[----:B------:R-:W-:Y:S01]  /*216d0*/  LEA.HI R11, R11, R2, RZ, 0x5 ;  /* 0x000000020b0b7211 */ /* 0x000fe200078f28ff */
[----:B------:R-:W-:Y:S01]  /*216e0*/  IMAD.SHL.U32 R8, R10, 0x4, RZ ;  /* 0x000000040a087824 */ /* 0x000fe200078e00ff */
[----:B------:R-:W-:-:S02]  /*216f0*/  LEA.HI R15, R12, R12, RZ, 0x1 ;  /* 0x0000000c0c0f7211 */ /* 0x000fc400078f08ff */
[----:B------:R-:W-:Y:S01]  /*21700*/  FSETP.NE.FTZ.AND P2, PT, R3, RZ, PT ;  /* 0x000000ff0300720b */ /* 0x000fe20003f55000 */
[C---:B-1----:R-:W-:Y:S01]  /*21710*/  FMUL.FTZ R188, R6.reuse, R188 ;  /* 0x000000bc06bc7220 */ /* 0x042fe20000410000 */
[----:B------:R-:W-:Y:S01]  /*21720*/  LOP3.LUT R13, R15, 0x1fffffe, RZ, 0xc0, !PT ;  /* 0x01fffffe0f0d7812 */ /* 0x000fe200078ec0ff */
[C---:B------:R-:W-:Y:S01]  /*21730*/  FMUL.FTZ R189, R6.reuse, R189 ;  /* 0x000000bd06bd7220 */ /* 0x040fe20000410000 */
[----:B------:R-:W-:Y:S01]  /*21740*/  SHF.R.S32.HI R15, RZ, 0x1, R15 ;  /* 0x00000001ff0f7819 */ /* 0x000fe2000001140f */
[----:B------:R-:W-:Y:S01]  /*21750*/  FMUL.FTZ R184, R6, R184 ;  /* 0x000000b806b87220 */ /* 0x000fe20000410000 */
[----:B------:R-:W-:Y:S01]  /*21760*/  LOP3.LUT R8, R8, 0x3fffff00, RZ, 0xc0, !PT ;  /* 0x3fffff0008087812 */ /* 0x000fe200078ec0ff */
[----:B------:R-:W-:Y:S01]  /*21770*/  IMAD.IADD R12, R12, 0x1, -R13 ;  /* 0x000000010c0c7824 */ /* 0x000fe200078e0a0d */
[----:B------:R-:W-:Y:S01]  /*21780*/  LOP3.LUT R13, R7, 0xfffffffc, RZ, 0xc0, !PT ;  /* 0xfffffffc070d7812 */ /* 0x000fe200078ec0ff */
[----:B------:R-:W-:Y:S01]  /*21790*/  IMAD.SHL.U32 R14, R15, 0x40, RZ ;  /* 0x000000400f0e7824 */ /* 0x000fe200078e00ff */
[----:B------:R-:W-:Y:S01]  /*217a0*/  SHF.R.S32.HI R7, RZ, 0x5, R11 ;  /* 0x00000005ff077819 */ /* 0x000fe2000001140b */
[----:B------:R-:W-:Y:S01]  /*217b0*/  FMUL.FTZ R185, R6, R185 ;  /* 0x000000b906b97220 */ /* 0x000fe20000410000 */
[----:B------:R-:W-:Y:S01]  /*217c0*/  IADD3 R18, -R13, R2, RZ ;  /* 0x000000020d127210 */ /* 0x000fe20007ffe1ff */
[----:B------:R-:W1:Y:S01]  /*217d0*/  @P2 MUFU.RCP R5, R3 ;  /* 0x0000000300052308 */ /* 0x000e620000001000 */
[----:B------:R-:W-:Y:S01]  /*217e0*/  LOP3.LUT R14, R14, 0xc0, RZ, 0xc0, !PT ;  /* 0x000000c00e0e7812 */ /* 0x000fe200078ec0ff */
[----:B------:R-:W-:Y:S01]  /*217f0*/  FMUL.FTZ R180, R6, R180 ;  /* 0x000000b406b47220 */ /* 0x000fe20000410000 */
[----:B------:R-:W-:Y:S01]  /*21800*/  LOP3.LUT P0, RZ, R15, 0x2, RZ, 0xc0, !PT ;  /* 0x000000020fff7812 */ /* 0x000fe2000780c0ff */
[----:B------:R-:W-:Y:S01]  /*21810*/  IMAD R13, R7, 0x100, R18 ;  /* 0x00000100070d7824 */ /* 0x000fe200078e0212 */
[----:B------:R-:W-:Y:S01]  /*21820*/  LEA.HI R14, R14, R14, RZ, 0x1d ;  /* 0x0000000e0e0e7211 */ /* 0x000fe200078fe8ff */
[----:B------:R-:W-:Y:S01]  /*21830*/  FMUL.FTZ R181, R6, R181 ;  /* 0x000000b506b57220 */ /* 0x000fe20000410000 */
[----:B------:R-:W-:Y:S01]  /*21840*/  LEA R10, R17, R8, 0x5 ;  /* 0x00000008110a7211 */ /* 0x000fe200078e28ff */
[----:B------:R-:W-:Y:S01]  /*21850*/  IMAD.IADD R8, R2, 0x1, -R19 ;  /* 0x0000000102087824 */ /* 0x000fe200078e0a13 */
[----:B------:R-:W-:Y:S01]  /*21860*/  LEA R13, R12, R13, 0x4 ;  /* 0x0000000d0c0d7211 */ /* 0x000fe200078e20ff */
[C---:B------:R-:W-:Y:S01]  /*21870*/  FMUL.FTZ R176, R6.reuse, R176 ;  /* 0x000000b006b07220 */ /* 0x040fe20000410000 */
[----:B------:R-:W-:Y:S01]  /*21880*/  LOP3.LUT R12, R15, 0x1, RZ, 0xc0, !PT ;  /* 0x000000010f0c7812 */ /* 0x000fe200078ec0ff */
[----:B------:R-:W-:Y:S01]  /*21890*/  FMUL.FTZ R177, R6, R177 ;  /* 0x000000b106b17220 */ /* 0x000fe20000410000 */
[----:B------:R-:W-:Y:S01]  /*218a0*/  SHF.R.S32.HI R9, RZ, 0x4, R9 ;  /* 0x00000004ff097819 */ /* 0x000fe20000011409 */
[----:B------:R-:W-:Y:S01]  /*218b0*/  IMAD.U32 R13, R13, 0x2, R14 ;  /* 0x000000020d0d7824 */ /* 0x000fe200078e000e */
[----:B------:R-:W-:Y:S01]  /*218c0*/  ISETP.NE.U32.AND P1, PT, R12, 0x1, PT ;  /* 0x000000010c00780c */ /* 0x000fe20003f25070 */
[----:B------:R-:W-:Y:S01]  /*218d0*/  IMAD.MOV.U32 R12, RZ, RZ, -0x20 ;  /* 0xffffffe0ff0c7424 */ /* 0x000fe200078e00ff */
[----:B------:R-:W-:Y:S01]  /*218e0*/  LEA.HI R17, R8, R8, RZ, 0x1 ;  /* 0x0000000808117211 */ /* 0x000fe200078f08ff */
[----:B-1----:R-:W-:Y:S01]  /*218f0*/  FMUL.FTZ R191, R5, R191 ;  /* 0x000000bf05bf7220 */ /* 0x002fe20000410000 */
[----:B------:R-:W-:Y:S01]  /*21900*/  LEA R13, R13, UR5, 0x2 ;  /* 0x000000050d0d7c11 */ /* 0x000fe2000f8e10ff */
[C---:B------:R-:W-:Y:S01]  /*21910*/  FMUL.FTZ R190, R5.reuse, R190 ;  /* 0x000000be05be7220 */ /* 0x040fe20000410000 */
[----:B------:R-:W-:Y:S01]  /*21920*/  SEL R12, R12, 0x20, !P1 ;  /* 0x000000200c0c7807 */ /* 0x000fe20004800000 */
[C---:B------:R-:W-:Y:S01]  /*21930*/  FMUL.FTZ R187, R5.reuse, R187 ;  /* 0x000000bb05bb7220 */ /* 0x040fe20000410000 */
[----:B------:R-:W-:Y:S01]  /*21940*/  FMUL.FTZ R186, R5, R186 ;  /* 0x000000ba05ba7220 */ /* 0x000fe20000410000 */
[C---:B------:R-:W-:Y:S01]  /*21950*/  VIADD R15, R13.reuse, 0x40 ;  /* 0x000000400d0f7836 */ /* 0x040fe20000000000 */
[C---:B------:R-:W-:Y:S01]  /*21960*/  IADD3 R6, R13.reuse, R12, RZ ;  /* 0x0000000c0d067210 */ /* 0x040fe20007ffe0ff */
[----:B------:R-:W-:-:S02]  /*21970*/  @P0 VIADD R15, R13, 0xffffffc0 ;  /* 0xffffffc00d0f0836 */ /* 0x000fc40000000000 */
[C---:B------:R-:W-:Y:S01]  /*21980*/  FMUL.FTZ R183, R5.reuse, R183 ;  /* 0x000000b705b77220 */ /* 0x040fe20000410000 */
[C---:B------:R-:W-:Y:S01]  /*21990*/  FMUL.FTZ R182, R5.reuse, R182 ;  /* 0x000000b605b67220 */ /* 0x040fe20000410000 */
[----:B------:R-:W-:Y:S01]  /*219a0*/  SHF.R.S32.HI R16, RZ, 0x1, R17 ;  /* 0x00000001ff107819 */ /* 0x000fe20000011411 */
[C---:B------:R-:W-:Y:S01]  /*219b0*/  FMUL.FTZ R179, R5.reuse, R179 ;  /* 0x000000b305b37220 */ /* 0x040fe20000410000 */
[----:B------:R-:W-:Y:S01]  /*219c0*/  FMUL.FTZ R178, R5, R178 ;  /* 0x000000b205b27220 */ /* 0x000fe20000410000 */
[----:B------:R-:W-:Y:S01]  /*219d0*/  IMAD.IADD R14, R12, 0x1, R15 ;  /* 0x000000010c0e7824 */ /* 0x000fe200078e020f */
[----:B------:R-:W-:Y:S01]  /*219e0*/  STS.64 [R13], R188 ;  /* 0x000000bc0d007388 */ /* 0x000fe20000000a00 */
[----:B------:R-:W-:Y:S01]  /*219f0*/  IMAD.SHL.U32 R9, R9, 0x40, RZ ;  /* 0x0000004009097824 */ /* 0x000fe200078e00ff */
[----:B------:R-:W-:Y:S01]  /*21a00*/  LOP3.LUT R17, R17, 0xfffffffe, RZ, 0xc0, !PT ;  /* 0xfffffffe11117812 */ /* 0x000fe200078ec0ff */
[----:B------:R-:W-:Y:S01]  /*21a10*/  IMAD.SHL.U32 R16, R16, 0x8, RZ ;  /* 0x0000000810107824 */ /* 0x000fe200078e00ff */
[----:B------:R1:W-:Y:S01]  /*21a20*/  STS.64 [R13+0x400], R190 ;  /* 0x000400be0d007388 */ /* 0x0003e20000000a00 */
[----:B------:R-:W-:Y:S01]  /*21a30*/  SHF.R.S32.HI R28, RZ, 0x1f, R7 ;  /* 0x0000001fff1c7819 */ /* 0x000fe20000011407 */
[----:B------:R-:W3:Y:S01]  /*21a40*/  @P2 MUFU.LG2 R3, R3 ;  /* 0x0000000300032308 */ /* 0x000ee20000000c00 */
[----:B------:R-:W-:Y:S01]  /*21a50*/  LOP3.LUT R9, R9, 0xc0, RZ, 0xc0, !PT ;  /* 0x000000c009097812 */ /* 0x000fe200078ec0ff */
[----:B------:R-:W-:Y:S01]  /*21a60*/  STS.64 [R6], R184 ;  /* 0x000000b806007388 */ /* 0x000fe20000000a00 */
[----:B------:R-:W-:Y:S01]  /*21a70*/  IMAD.IADD R17, R8, 0x1, -R17 ;  /* 0x0000000108117824 */ /* 0x000fe200078e0a11 */
[----:B------:R-:W-:Y:S01]  /*21a80*/  LOP3.LUT R11, R11, 0xffffffe0, RZ, 0xc0, !PT ;  /* 0xffffffe00b0b7812 */ /* 0x000fe200078ec0ff */
[----:B------:R-:W-:Y:S01]  /*21a90*/  @P3 FMUL.FTZ R4, R4, 0.69314718246459960938 ;  /* 0x3f31721804043820 */ /* 0x000fe20000410000 */
[----:B------:R5:W-:Y:S01]  /*21aa0*/  STS.64 [R6+0x400], R186 ;  /* 0x000400ba06007388 */ /* 0x000be20000000a00 */
[----:B------:R-:W-:Y:S01]  /*21ab0*/  LOP3.LUT R16, R9, 0x18, R16, 0xf8, !PT ;  /* 0x0000001809107812 */ /* 0x000fe200078ef810 */
[----:B------:R-:W-:Y:S01]  /*21ac0*/  IMAD R10, R17, 0x4, R10 ;  /* 0x00000004110a7824 */ /* 0x000fe200078e020a */
[----:B------:R-:W-:Y:S01]  /*21ad0*/  SHF.R.U32.HI R9, RZ, 0x3, R9 ;  /* 0x00000003ff097819 */ /* 0x000fe20000011609 */
[----:B------:R-:W-:Y:S01]  /*21ae0*/  STS.64 [R15], R180 ;  /* 0x000000b40f007388 */ /* 0x000fe20000000a00 */
[----:B------:R-:W-:-:S02]  /*21af0*/  IADD3 R11, R2, -R11, RZ ;  /* 0x8000000b020b7210 */ /* 0x000fc40007ffe0ff */
[----:B------:R-:W-:Y:S01]  /*21b00*/  LOP3.LUT R9, R16, R9, RZ, 0x3c, !PT ;  /* 0x0000000910097212 */ /* 0x000fe200078e3cff */
[----:B------:R2:W-:Y:S01]  /*21b10*/  STS.64 [R15+0x400], R182 ;  /* 0x000400b60f007388 */ /* 0x0005e20000000a00 */
[----:B------:R-:W-:Y:S01]  /*21b20*/  LOP3.LUT P0, RZ, R11, 0x3, RZ, 0xc0, !PT ;  /* 0x000000030bff7812 */ /* 0x000fe2000780c0ff */
[----:B------:R-:W-:Y:S02]  /*21b30*/  IMAD.MOV.U32 R11, RZ, RZ, -0x800000 ;  /* 0xff800000ff0b7424 */ /* 0x000fe400078e00ff */
[----:B------:R-:W-:Y:S01]  /*21b40*/  STS.64 [R14], R176 ;  /* 0x000000b00e007388 */ /* 0x000fe20000000a00 */
[----:B------:R-:W-:Y:S01]  /*21b50*/  IMAD.IADD R9, R10, 0x1, R9 ;  /* 0x000000010a097824 */ /* 0x000fe200078e0209 */
[----:B------:R-:W-:Y:S02]  /*21b60*/  SHF.R.S32.HI R10, RZ, 0x1f, R197 ;  /* 0x0000001fff0a7819 */ /* 0x000fe400000114c5 */
[----:B------:R3:W-:Y:S02]  /*21b70*/  STS.64 [R14+0x400], R178 ;  /* 0x000400b20e007388 */ /* 0x0007e40000000a00 */
[----:B------:R-:W-:Y:S01]  /*21b80*/  LEA R9, R9, UR5, 0x2 ;  /* 0x0000000509097c11 */ /* 0x000fe2000f8e10ff */
[----:B-1----:R-:W1:Y:S08]  /*21b90*/  LDC.64 R12, c[0x0][0x2c0] ;  /* 0x0000b000ff0c7b82 */ /* 0x002e700000000a00 */
[----:B------:R-:W-:Y:S01]  /*21ba0*/  BAR.SYNC.DEFER_BLOCKING 0x0 ;  /* 0x0000000000007b1d */ /* 0x000fe20000010000 */
[----:B------:R-:W-:Y:S01]  /*21bb0*/  LEA.HI R10, R10, R197, RZ, 0x5 ;  /* 0x000000c50a0a7211 */ /* 0x000fe200078f28ff */
[----:B----4-:R-:W-:-:S03]  /*21bc0*/  USHF.L.U32 UR5, UR6, 0x6, URZ ;  /* 0x0000000606057899 */ /* 0x010fc6000800063f */
[----:B------:R-:W-:-:S03]  /*21bd0*/  LOP3.LUT R10, R10, 0xffffffe0, RZ, 0xc0, !PT ;  /* 0xffffffe00a0a7812 */ /* 0x000fc600078ec0ff */
[----:B-----5:R-:W4:Y:S01]  /*21be0*/  LDC R6, c[0x0][0x270] ;  /* 0x00009c00ff067b82 */ /* 0x020f220000000800 */
[----:B------:R-:W1:Y:S01]  /*21bf0*/  S2R R5, SR_CTAID.Y ;  /* 0x0000000000057919 */ /* 0x000e620000002600 */
[----:B------:R-:W-:-:S06]  /*21c00*/  IMAD.IADD R197, R197, 0x1, -R10 ;  /* 0x00000001c5c57824 */ /* 0x000fcc00078e0a0a */
[----:B------:R-:W5:Y:S01]  /*21c10*/  @P2 LDC R10, c[0x0][0x2e8] ;  /* 0x0000ba00ff0a2b82 */ /* 0x000f620000000800 */
[----:B--2---:R-:W-:Y:S02]  /*21c20*/  LEA.HI R15, R28, R7, RZ, 0x2 ;  /* 0x000000071c0f7211 */ /* 0x004fe400078f10ff */
[----:B------:R-:W-:Y:S02]  /*21c30*/  SHF.R.S32.HI R28, RZ, 0x1f, R197 ;  /* 0x0000001fff1c7819 */ /* 0x000fe400000114c5 */
[----:B------:R-:W-:Y:S02]  /*21c40*/  LOP3.LUT R2, R15, 0xffffffc, RZ, 0xc0, !PT ;  /* 0x0ffffffc0f027812 */ /* 0x000fe400078ec0ff */
[----:B------:R-:W-:Y:S01]  /*21c50*/  LEA.HI R28, R28, R197, RZ, 0x2 ;  /* 0x000000c51c1c7211 */ /* 0x000fe200078f10ff */
[----:B---3--:R-:W2:Y:S01]  /*21c60*/  @P3 LDC R14, c[0x0][0x2e8] ;  /* 0x0000ba00ff0e3b82 */ /* 0x008ea20000000800 */
[----:B------:R3:W2:Y:S01]  /*21c70*/  LDS.128 R24, [R9] ;  /* 0x0000000009187984 */ /* 0x0006a20000000c00 */
[----:B------:R-:W-:Y:S01]  /*21c80*/  IMAD.IADD R2, R7, 0x1, -R2 ;  /* 0x0000000107027824 */ /* 0x000fe200078e0a02 */
[----:B------:R-:W-:Y:S01]  /*21c90*/  SHF.R.S32.HI R15, RZ, 0x2, R28 ;  /* 0x00000002ff0f7819 */ /* 0x000fe2000001141c */
[----:B------:R-:W-:Y:S01]  /*21ca0*/  IMAD R7, RZ, RZ, -UR23 ;  /* 0x80000017ff077e24 */ /* 0x000fe2000f8e02ff */
[----:B------:R3:W2:Y:S01]  /*21cb0*/  LDS.128 R20, [R9+0x800] ;  /* 0x0008000009147984 */ /* 0x0006a20000000c00 */
[----:B------:R-:W-:-:S02]  /*21cc0*/  @P2 FMUL.FTZ R28, R3, 0.69314718246459960938 ;  /* 0x3f317218031c2820 */ /* 0x000fc40000410000 */
[----:B----4-:R-:W-:Y:S01]  /*21cd0*/  IMAD R7, R6, R7, UR4 ;  /* 0x0000000406077e24 */ /* 0x010fe2000f8e0207 */
[----:B------:R3:W4:Y:S01]  /*21ce0*/  LDS.128 R16, [R9+0x1000] ;  /* 0x0010000009107984 */ /* 0x0007220000000c00 */
[----:B------:R-:W-:Y:S02]  /*21cf0*/  IMAD R2, R2, 0x10, R15 ;  /* 0x0000001002027824 */ /* 0x000fe400078e020f */
[----:B-1----:R-:W-:Y:S01]  /*21d00*/  IMAD R5, R5, R12, UR23 ;  /* 0x0000001705057e24 */ /* 0x002fe2000f8e020c */
[----:B------:R-:W-:Y:S01]  /*21d10*/  MOV R12, 0xff800000 ;  /* 0xff800000000c7802 */ /* 0x000fe20000000f00 */
[----:B-----5:R-:W-:Y:S01]  /*21d20*/  @P2 FFMA.FTZ R12, R129, R10, R28 ;  /* 0x0000000a810c2223 */ /* 0x020fe2000001001c */
[----:B------:R-:W-:Y:S02]  /*21d30*/  IMAD.SHL.U32 R10, R8, 0x4, RZ ;  /* 0x00000004080a7824 */ /* 0x000fe400078e00ff */
[----:B------:R-:W-:Y:S02]  /*21d40*/  IMAD R6, R5, R6, R7 ;  /* 0x0000000605067224 */ /* 0x000fe400078e0207 */
[----:B--2---:R-:W-:-:S02]  /*21d50*/  @P3 FFMA.FTZ R11, R131, R14, R4 ;  /* 0x0000000e830b3223 */ /* 0x004fc40000010004 */
[----:B------:R-:W-:Y:S01]  /*21d60*/  IMAD R3, R6, R13, UR5 ;  /* 0x0000000506037e24 */ /* 0x000fe2000f8e020d */
[----:B------:R-:W-:Y:S06]  /*21d70*/  @P0 BRA `(.L_x_2908) ;  /* 0x0000000000300947 */ /* 0x000fec0003800000 */
[----:B------:R-:W-:Y:S01]  /*21d80*/  UIMAD UR4, UR6, -0x40, UR21 ;  /* 0xffffffc0060478a4 */ /* 0x000fe2000f8e0215 */
[C---:B------:R-:W-:Y:S01]  /*21d90*/  VIADD R5, R2.reuse, 0x8 ;  /* 0x0000000802057836 */ /* 0x040fe20000000000 */
[----:B------:R-:W-:Y:S02]  /*21da0*/  SHF.R.S32.HI R6, RZ, 0x1f, R2 ;  /* 0x0000001fff067819 */ /* 0x000fe40000011402 */
[----:B------:R-:W-:Y:S02]  /*21db0*/  IADD3 R4, P0, R3, R2, RZ ;  /* 0x0000000203047210 */ /* 0x000fe40007f1e0ff */
        /* <DEDUP_REMOVED lines=8> */
.L_x_2908:
[----:B------:R-:W-:Y:S05]  /*21e40*/  BSYNC B0 ;  /* 0x0000000000007941 */ /* 0x000fea0003800000 */
.L_x_2907:
[----:B-1----:R1:W2:Y:S01]  /*21e50*/  LDS.128 R4, [R9+0x1800] ;  /* 0x0018000009047984 */ /* 0x0022a20000000c00 */
[----:B------:R-:W-:Y:S01]  /*21e60*/  ULDC UR4, c[0x0][0x2d0] ;  /* 0x0000b40000047ab9 */ /* 0x000fe20000000800 */
[----:B------:R-:W-:Y:S01]  /*21e70*/  UIMAD UR7, UR6, -0x40, UR21 ;  /* 0xffffffc0060778a4 */ /* 0x000fe2000f8e0215 */
[--C-:B------:R-:W-:Y:S01]  /*21e80*/  SHF.R.S32.HI R11, RZ, 0x1f, R10.reuse ;  /* 0x0000001fff0b7819 */ /* 0x100fe2000001140a */
[----:B------:R-:W-:Y:S01]  /*21e90*/  VIADD R2, R0, 0x10 ;  /* 0x0000001000027836 */ /* 0x000fe20000000000 */
[----:B------:R-:W-:Y:S01]  /*21ea0*/  ISETP.GE.AND P1, PT, R10, UR4, PT ;  /* 0x000000040a007c0c */ /* 0x000fe2000bf26270 */
[----:B------:R-:W-:Y:S01]  /*21eb0*/  ULDC UR4, c[0x0][0x2dc] ;  /* 0x0000b70000047ab9 */ /* 0x000fe20000000800 */
[----:B------:R-:W-:Y:S02]  /*21ec0*/  IMAD.WIDE R10, R0, 0x20, R10 ;  /* 0x00000020000a7825 */ /* 0x000fe400078e020a */
[----:B------:R-:W-:Y:S02]  /*21ed0*/  ISETP.GE.OR P3, PT, R2, UR7, P1 ;  /* 0x0000000702007c0c */ /* 0x000fe40008f66670 */
[C---:B------:R-:W-:Y:S01]  /*21ee0*/  ISETP.GE.OR P4, PT, R0.reuse, UR7, P1 ;  /* 0x0000000700007c0c */ /* 0x040fe20008f86670 */
[----:B------:R-:W-:Y:S01]  /*21ef0*/  IMAD R3, R3, UR4, RZ ;  /* 0x0000000403037c24 */ /* 0x000fe2000f8e02ff */
[----:B------:R-:W-:Y:S01]  /*21f00*/  ULDC.64 UR4, c[0x0][0x288] ;  /* 0x0000a20000047ab9 */ /* 0x000fe20000000a00 */
[----:B------:R-:W-:-:S02]  /*21f10*/  VIADD R2, R0, 0x20 ;  /* 0x0000002000027836 */ /* 0x000fc40000000000 */
[----:B------:R-:W-:Y:S01]  /*21f20*/  VIADD R0, R0, 0x30 ;  /* 0x0000003000007836 */ /* 0x000fe20000000000 */
[C---:B------:R-:W-:Y:S02]  /*21f30*/  IADD3 R8, P0, R3.reuse, R10, RZ ;  /* 0x0000000a03087210 */ /* 0x040fe40007f1e0ff */
        /* <DEDUP_REMOVED lines=8> */
[----:B----4-:R1:W-:Y:S01]  /*21fc0*/  @!P2 STG.E.128 desc[UR10][R10.64+0x1000], R16 ;  /* 0x001000100a00a986 */ /* 0x0103e2000c101d0a */
[----:B--2---:R-:W-:Y:S05]  /*21fd0*/  @P1 EXIT ;  /* 0x000000000000194d */ /* 0x004fea0003800000 */
[----:B------:R-:W-:Y:S01]  /*21fe0*/  STG.E.128 desc[UR10][R10.64+0x1800], R4 ;  /* 0x001800040a007986 */ /* 0x000fe2000c101d0a */
[----:B------:R-:W-:Y:S05]  /*21ff0*/  EXIT ;  /* 0x000000000000794d */ /* 0x000fea0003800000 */
.L_x_2909:
        /* <DEDUP_REMOVED lines=16> */
.L_x_5345:


//--------------------- .text._ZN5flash32flash_fwd_splitkv_combine_kernelI23Flash_fwd_kernel_traitsILi32ELi64ELi128ELi4ELb0ELb0EN7cutlass10bfloat16_tE19Flash_kernel_traitsILi32ELi64ELi128ELi4ES3_EELi16ELi7ELb0EEEvNS_16Flash_fwd_paramsE --------------------------
	.section	.text._ZN5flash32flash_fwd_splitkv_combine_kernelI23Flash_fwd_kernel_traitsILi32ELi64ELi128ELi4ELb0ELb0EN7cutlass10bfloat16_tE19Flash_kernel_traitsILi32ELi64ELi128ELi4ES3_EELi16ELi7ELb0EEEvNS_16Flash_fwd_paramsE,"ax",@progbits
	.align	128
        .global         _ZN5flash32flash_fwd_splitkv_combine_kernelI23Flash_fwd_kernel_traitsILi32ELi64ELi128ELi4ELb0ELb0EN7cutlass10bfloat16_tE19Flash_kernel_traitsILi32ELi64ELi128ELi4ES3_EELi16ELi7ELb0EEEvNS_16Flash_fwd_paramsE
        .type           _ZN5flash32flash_fwd_splitkv_combine_kernelI23Flash_fwd_kernel_traitsILi32ELi64ELi128ELi4ELb0ELb0EN7cutlass10bfloat16_tE19Flash_kernel_traitsILi32ELi64ELi128ELi4ES3_EELi16ELi7ELb0EEEvNS_16Flash_fwd_paramsE,@function
        .size           _ZN5flash32flash_fwd_splitkv_combine_kernelI23Flash_fwd_kernel_traitsILi32ELi64ELi128ELi4ELb0ELb0EN7cutlass10bfloat16_tE19Flash_kernel_traitsILi32ELi64ELi128ELi4ES3_EELi16ELi7ELb0EEEvNS_16Flash_fwd_paramsE,(.L_x_5290 - _ZN5flash32flash_fwd_splitkv_combine_kernelI23Flash_fwd_kernel_traitsILi32ELi64ELi128ELi4ELb0ELb0EN7cutlass10bfloat16_tE19Flash_kernel_traitsILi32ELi64ELi128ELi4ES3_EELi16ELi7ELb0EEEvNS_16Flash_fwd_paramsE)
        .other          _ZN5flash32flash_fwd_splitkv_combine_kernelI23Flash_fwd_kernel_traitsILi32ELi64ELi128ELi4ELb0ELb0EN7cutlass10bfloat16_tE19Flash_kernel_traitsILi32ELi64ELi128ELi4ES3_EELi16ELi7ELb0EEEvNS_16Flash_fwd_paramsE,@"STO_CUDA_ENTRY STV_DEFAULT"
_ZN5flash32flash_fwd_splitkv_combine_kernelI23Flash_fwd_kernel_traitsILi32ELi64ELi128ELi4ELb0ELb0EN7cutlass10bfloat16_tE19Flash_kernel_traitsILi32ELi64ELi128ELi4ES3_EELi16ELi7ELb0EEEvNS_16Flash_fwd_paramsE:
.text._ZN5flash32flash_fwd_splitkv_combine_kernelI23Flash_fwd_kernel_traitsILi32ELi64ELi128ELi4ELb0ELb0EN7cutlass10bfloat16_tE19Flash_kernel_traitsILi32ELi64ELi128ELi4ES3_EELi16ELi7ELb0EEEvNS_16Flash_fwd_paramsE:
        /* <DEDUP_REMOVED lines=23> */
[----:B------:R-:W-:Y:S05]  /*0170*/  CALL.REL.NOINC `($__internal_14_$__cuda_sm20_div_s64) ;  /* 0x0000005c00807944 */ /* 0x000fea0003c00000 */
[----:B------:R-:W-:Y:S02]  /*0180*/  MOV R8, R0 ;  /* 0x0000000000087202 */ /* 0x000fe40000000f00 */
[----:B------:R-:W-:Y:S01]  /*0190*/  MOV R9, R25 ;  /* 0x0000001900097202 */ /* 0x000fe20000000f00 */
[----:B------:R-:W-:Y:S06]  /*01a0*/  BRA `(.L_x_2911) ;  /* 0x00000000004c7947 */ /* 0x000fec0003800000 */
.L_x_2910:
        /* <DEDUP_REMOVED lines=19> */
.L_x_2911:
        /* <DEDUP_REMOVED lines=17> */
[----:B------:R-:W-:Y:S05]  /*03f0*/  BRA `(.L_x_2914) ;  /* 0x0000000000507947 */ /* 0x000fea0003800000 */
.L_x_2913:
        /* <DEDUP_REMOVED lines=20> */
.L_x_2914:
[----:B------:R-:W-:Y:S05]  /*0540*/  BSYNC B0 ;  /* 0x0000000000007941 */ /* 0x000fea0003800000 */
.L_x_2912:
        /* <DEDUP_REMOVED lines=57> */
.L_x_2916:
        /* <DEDUP_REMOVED lines=19> */
.L_x_2917:
[----:B------:R-:W-:Y:S05]  /*0a10*/  BSYNC B0 ;  /* 0x0000000000007941 */ /* 0x000fea0003800000 */
.L_x_2915:
        /* <DEDUP_REMOVED lines=105> */
.L_x_2919:
        /* <DEDUP_REMOVED lines=20> */
.L_x_2920:
[----:B------:R-:W-:Y:S05]  /*11f0*/  BSYNC B0 ;  /* 0x0000000000007941 */ /* 0x000fea0003800000 */
.L_x_2918:
        /* <DEDUP_REMOVED lines=309> */
.L_x_2922:
        /* <DEDUP_REMOVED lines=19> */
.L_x_2923:
[----:B------:R-:W-:Y:S05]  /*2680*/  BSYNC B0 ;  /* 0x0000000000007941 */ /* 0x000fea0003800000 */
.L_x_2921:
        /* <DEDUP_REMOVED lines=257> */
.L_x_2928:
        /* <DEDUP_REMOVED lines=22> */
.L_x_2929:
[----:B------:R-:W-:Y:S05]  /*3800*/  BSYNC B0 ;  /* 0x0000000000007941 */ /* 0x000fea0003800000 */
.L_x_2927:
        /* <DEDUP_REMOVED lines=8> */
[----:B------:R-:W-:Y:S05]  /*3890*/  CALL.REL.NOINC `($__internal_14_$__cuda_sm20_div_s64) ;  /* 0x0000002400b87944 */ /* 0x000fea0003c00000 */
        /* <DEDUP_REMOVED lines=11> */
.L_x_2931:
        /* <DEDUP_REMOVED lines=22> */
.L_x_2932:
[----:B------:R-:W-:Y:S05]  /*3ab0*/  BSYNC B0 ;  /* 0x0000000000007941 */ /* 0x000fea0003800000 */
.L_x_2930:
        /* <DEDUP_REMOVED lines=11> */
[----:B------:R-:W-:Y:S05]  /*3b70*/  CALL.REL.NOINC `($__internal_14_$__cuda_sm20_div_s64) ;  /* 0x0000002400007944 */ /* 0x000fea0003c00000 */
        /* <DEDUP_REMOVED lines=12> */
.L_x_2934:
        /* <DEDUP_REMOVED lines=22> */
.L_x_2935:
[----:B------:R-:W-:Y:S05]  /*3da0*/  BSYNC B0 ;  /* 0x0000000000007941 */ /* 0x000fea0003800000 */
.L_x_2933:
        /* <DEDUP_REMOVED lines=52> */
.L_x_2937:
        /* <DEDUP_REMOVED lines=23> */
.L_x_2938:
[----:B------:R-:W-:Y:S05]  /*4260*/  BSYNC B0 ;  /* 0x0000000000007941 */ /* 0x000fea0003800000 */
.L_x_2936:
        /* <DEDUP_REMOVED lines=20> */
.L_x_2940:
        /* <DEDUP_REMOVED lines=22> */
.L_x_2941:
[----:B------:R-:W-:Y:S05]  /*4510*/  BSYNC B0 ;  /* 0x0000000000007941 */ /* 0x000fea0003800000 */
.L_x_2939:
        /* <DEDUP_REMOVED lines=22> */
.L_x_2943:
        /* <DEDUP_REMOVED lines=23> */
.L_x_2944:
[----:B------:R-:W-:Y:S05]  /*47f0*/  BSYNC B0 ;  /* 0x0000000000007941 */ /* 0x000fea0003800000 */
.L_x_2942:
        /* <DEDUP_REMOVED lines=39> */
.L_x_2946:
        /* <DEDUP_REMOVED lines=23> */
.L_x_2947:
[----:B------:R-:W-:Y:S05]  /*4be0*/  BSYNC B0 ;  /* 0x0000000000007941 */ /* 0x000fea0003800000 */
.L_x_2945:
        /* <DEDUP_REMOVED lines=31> */
.L_x_2949:
        /* <DEDUP_REMOVED lines=23> */
.L_x_2950:
[----:B------:R-:W-:Y:S05]  /*4f50*/  BSYNC B0 ;  /* 0x0000000000007941 */ /* 0x000fea0003800000 */
.L_x_2948:
        /* <DEDUP_REMOVED lines=21> */
.L_x_2926:
[----:B------:R-:W-:Y:S02]  /*50b0*/  ULDC.64 UR4, c[0x0][0x2b0] ;  /* 0x0000ac0000047ab9 */ /* 0x000fe40000000a00 */
[----:B------:R-:W-:-:S04]  /*50c0*/  LEA R2, P0, R52, UR4, 0x2 ;  /* 0x0000000434027c11 */ /* 0x000fc8000f8010ff */
[----:B------:R-:W-:-:S05]  /*50d0*/  LEA.HI.X R3, R52, UR5, R53, 0x2, P0 ;  /* 0x0000000534037c11 */ /* 0x000fca00080f1435 */
[----:B------:R0:W-:Y:S04]  /*50e0*/  STG.E desc[UR8][R2.64], R29 ;  /* 0x0000001d02007986 */ /* 0x0001e8000c101908 */
.L_x_2925:
[----:B------:R-:W-:Y:S05]  /*50f0*/  BSYNC B1 ;  /* 0x0000000000017941 */ /* 0x000fea0003800000 */
.L_x_2924:
        /* <DEDUP_REMOVED lines=126> */
.L_x_2954:
        /* <DEDUP_REMOVED lines=12> */
.L_x_2953:
[----:B------:R-:W-:Y:S05]  /*59a0*/  BSYNC B0 ;  /* 0x0000000000007941 */ /* 0x000fea0003800000 */
.L_x_2952:
        /* <DEDUP_REMOVED lines=8> */
.L_x_2951:
        /* <DEDUP_REMOVED lines=85> */
        .weak           $__internal_14_$__cuda_sm20_div_s64
        .type           $__internal_14_$__cuda_sm20_div_s64,@function
        .size           $__internal_14_$__cuda_sm20_div_s64,(.L_x_5290 - $__internal_14_$__cuda_sm20_div_s64)
$__internal_14_$__cuda_sm20_div_s64:
        /* <DEDUP_REMOVED lines=83> */
[----:B------:R-:W-:Y:S06]  /*64b0*/  RET.REL.NODEC R22 `(_ZN5flash32flash_fwd_splitkv_combine_kernelI23Flash_fwd_kernel_traitsILi32ELi64ELi128ELi4ELb0ELb0EN7cutlass10bfloat16_tE19Flash_kernel_traitsILi32ELi64ELi128ELi4ES3_EELi16ELi7ELb0EEEvNS_16Flash_fwd_paramsE) ;  /* 0xffffff9816d07950 */ /* 0x000fec0003c3ffff */
.L_x_2955:
        /* <DEDUP_REMOVED lines=12> */
.L_x_5290:


//--------------------- .text._ZN5flash32flash_fwd_splitkv_combine_kernelI23Flash_fwd_kernel_traitsILi32ELi64ELi128ELi4ELb0ELb0EN7cutlass10bfloat16_tE19Flash_kernel_traitsILi32ELi64ELi128ELi4ES3_EELi16ELi6ELb0EEEvNS_16Flash_fwd_paramsE --------------------------
	.section	.text._ZN5flash32flash_fwd_splitkv_combine_kernelI23Flash_fwd_kernel_traitsILi32ELi64ELi128ELi4ELb0ELb0EN7cutlass10bfloat16_tE19Flash_kernel_traitsILi32ELi64ELi128ELi4ES3_EELi16ELi6ELb0EEEvNS_16Flash_fwd_paramsE,"ax",@progbits
	.align	128
        .global         _ZN5flash32flash_fwd_splitkv_combine_kernelI23Flash_fwd_kernel_traitsILi32ELi64ELi128ELi4ELb0ELb0EN7cutlass10bfloat16_tE19Flash_kernel_traitsILi32ELi64ELi128ELi4ES3_EELi16ELi6ELb0EEEvNS_16Flash_fwd_paramsE
        .type           _ZN5flash32flash_fwd_splitkv_combine_kernelI23Flash_fwd_kernel_traitsILi32ELi64ELi128ELi4ELb0ELb0EN7cutlass10bfloat16_tE19Flash_kernel_traitsILi32ELi64ELi128ELi4ES3_EELi16ELi6ELb0EEEvNS_16Flash_fwd_paramsE,@function
        .size           _ZN5flash32flash_fwd_splitkv_combine_kernelI23Flash_fwd_kernel_traitsILi32ELi64ELi128ELi4ELb0ELb0EN7cutlass10bfloat16_tE19Flash_kernel_traitsILi32ELi64ELi128ELi4ES3_EELi16ELi6ELb0EEEvNS_16Flash_fwd_paramsE,(.L_x_5291 - _ZN5flash32flash_fwd_splitkv_combine_kernelI23Flash_fwd_kernel_traitsILi32ELi64ELi128ELi4ELb0ELb0EN7cutlass10bfloat16_tE19Flash_kernel_traitsILi32ELi64ELi128ELi4ES3_EELi16ELi6ELb0EEEvNS_16Flash_fwd_paramsE)
        .other          _ZN5flash32flash_fwd_splitkv_combine_kernelI23Flash_fwd_kernel_traitsILi32ELi64ELi128ELi4ELb0ELb0EN7cutlass10bfloat16_tE19Flash_kernel_traitsILi32ELi64ELi128ELi4ES3_EELi16ELi6ELb0EEEvNS_16Flash_fwd_paramsE,@"STO_CUDA_ENTRY STV_DEFAULT"
_ZN5flash32flash_fwd_splitkv_combine_kernelI23Flash_fwd_kernel_traitsILi32ELi64ELi128ELi4ELb0ELb0EN7cutlass10bfloat16_tE19Flash_kernel_traitsILi32ELi64ELi128ELi4ES3_EELi16ELi6ELb0EEEvNS_16Flash_fwd_paramsE:
.text._ZN5flash32flash_fwd_splitkv_combine_kernelI23Flash_fwd_kernel_traitsILi32ELi64ELi128ELi4ELb0ELb0EN7cutlass10bfloat16_tE19Flash_kernel_traitsILi32ELi64ELi128ELi4ES3_EELi16ELi6ELb0EEEvNS_16Flash_fwd_paramsE:
        /* <DEDUP_REMOVED lines=23> */
[----:B------:R-:W-:Y:S05]  /*0170*/  CALL.REL.NOINC `($__internal_15_$__cuda_sm20_div_s64) ;  /* 0x0000004c00e07944 */ /* 0x000fea0003c00000 */
[----:B------:R-:W-:Y:S02]  /*0180*/  MOV R8, R0 ;  /* 0x0000000000087202 */ /* 0x000fe40000000f00 */
[----:B------:R-:W-:Y:S01]  /*0190*/  MOV R9, R25 ;  /* 0x0000001900097202 */ /* 0x000fe20000000f00 */
[----:B------:R-:W-:Y:S06]  /*01a0*/  BRA `(.L_x_2957) ;  /* 0x00000000004c7947 */ /* 0x000fec0003800000 */
.L_x_2956:
        /* <DEDUP_REMOVED lines=19> */
.L_x_2957:
        /* <DEDUP_REMOVED lines=17> */
[----:B------:R-:W-:Y:S05]  /*03f0*/  BRA `(.L_x_2960) ;  /* 0x0000000000507947 */ /* 0x000fea0003800000 */
.L_x_2959:
        /* <DEDUP_REMOVED lines=20> */
.L_x_2960:
[----:B------:R-:W-:Y:S05]  /*0540*/  BSYNC B0 ;  /* 0x0000000000007941 */ /* 0x000fea0003800000 */
.L_x_2958:
        /* <DEDUP_REMOVED lines=57> */
.L_x_2962:
        /* <DEDUP_REMOVED lines=19> */
.L_x_2963:
[----:B------:R-:W-:Y:S05]  /*0a10*/  BSYNC B0 ;  /* 0x0000000000007941 */ /* 0x000fea0003800000 */
.L_x_2961:
        /* <DEDUP_REMOVED lines=105> */
.L_x_2965:
        /* <DEDUP_REMOVED lines=20> */
.L_x_2966:
[----:B------:R-:W-:Y:S05]  /*11f0*/  BSYNC B0 ;  /* 0x0000000000007941 */ /* 0x000fea0003800000 */
.L_x_2964:
        /* <DEDUP_REMOVED lines=181> */
.L_x_2968:
        /* <DEDUP_REMOVED lines=19> */
.L_x_2969:
[----:B------:R-:W-:Y:S05]  /*1e80*/  BSYNC B0 ;  /* 0x0000000000007941 */ /* 0x000fea0003800000 */
.L_x_2967:
        /* <DEDUP_REMOVED lines=201> */
.L_x_2974:
        /* <DEDUP_REMOVED lines=22> */
.L_x_2975:
[----:B------:R-:W-:Y:S05]  /*2c80*/  BSYNC B0 ;  /* 0x0000000000007941 */ /* 0x000fea0003800000 */
.L_x_2973:
        /* <DEDUP_REMOVED lines=8> */
[----:B------:R-:W-:Y:S05]  /*2d10*/  CALL.REL.NOINC `($__internal_15_$__cuda_sm20_div_s64) ;  /* 0x0000002000f87944 */ /* 0x000fea0003c00000 */
        /* <DEDUP_REMOVED lines=11> */
.L_x_2977:
        /* <DEDUP_REMOVED lines=22> */
.L_x_2978:
[----:B------:R-:W-:Y:S05]  /*2f30*/  BSYNC B0 ;  /* 0x0000000000007941 */ /* 0x000fea0003800000 */
.L_x_2976:
        /* <DEDUP_REMOVED lines=11> */
[----:B------:R-:W-:Y:S05]  /*2ff0*/  CALL.REL.NOINC `($__internal_15_$__cuda_sm20_div_s64) ;  /* 0x0000002000407944 */ /* 0x000fea0003c00000 */
        /* <DEDUP_REMOVED lines=12> */
.L_x_2980:
        /* <DEDUP_REMOVED lines=22> */
.L_x_2981:
[----:B------:R-:W-:Y:S05]  /*3220*/  BSYNC B0 ;  /* 0x0000000000007941 */ /* 0x000fea0003800000 */
.L_x_2979:
        /* <DEDUP_REMOVED lines=52> */
.L_x_2983:
        /* <DEDUP_REMOVED lines=23> */
.L_x_2984:
[----:B------:R-:W-:Y:S05]  /*36e0*/  BSYNC B0 ;  /* 0x0000000000007941 */ /* 0x000fea0003800000 */
.L_x_2982:
        /* <DEDUP_REMOVED lines=20> */
.L_x_2986:
        /* <DEDUP_REMOVED lines=22> */
.L_x_2987:
[----:B------:R-:W-:Y:S05]  /*3990*/  BSYNC B0 ;  /* 0x0000000000007941 */ /* 0x000fea0003800000 */
.L_x_2985:
        /* <DEDUP_REMOVED lines=22> */
.L_x_2989:
        /* <DEDUP_REMOVED lines=23> */
.L_x_2990:
[----:B------:R-:W-:Y:S05]  /*3c70*/  BSYNC B0 ;  /* 0x0000000000007941 */ /* 0x000fea0003800000 */
.L_x_2988:
        /* <DEDUP_REMOVED lines=39> */
.L_x_2992:
        /* <DEDUP_REMOVED lines=23> */
.L_x_2993:
[----:B------:R-:W-:Y:S05]  /*4060*/  BSYNC B0 ;  /* 0x0000000000007941 */ /* 0x000fea0003800000 */
.L_x_2991:
        /* <DEDUP_REMOVED lines=31> */
.L_x_2995:
        /* <DEDUP_REMOVED lines=23> */
.L_x_2996:
[----:B------:R-:W-:Y:S05]  /*43d0*/  BSYNC B0 ;  /* 0x0000000000007941 */ /* 0x000fea0003800000 */
.L_x_2994:
        /* <DEDUP_REMOVED lines=21> */
.L_x_2972:
[----:B------:R-:W-:Y:S02]  /*4530*/  ULDC.64 UR4, c[0x0][0x2b0] ;  /* 0x0000ac0000047ab9 */ /* 0x000fe40000000a00 */
[----:B------:R-:W-:-:S04]  /*4540*/  LEA R2, P0, R44, UR4, 0x2 ;  /* 0x000000042c027c11 */ /* 0x000fc8000f8010ff */
[----:B------:R-:W-:-:S05]  /*4550*/  LEA.HI.X R3, R44, UR5, R45, 0x2, P0 ;  /* 0x000000052c037c11 */ /* 0x000fca00080f142d */
[----:B------:R0:W-:Y:S04]  /*4560*/  STG.E desc[UR8][R2.64], R29 ;  /* 0x0000001d02007986 */ /* 0x0001e8000c101908 */
.L_x_2971:
[----:B------:R-:W-:Y:S05]  /*4570*/  BSYNC B1 ;  /* 0x0000000000017941 */ /* 0x000fea0003800000 */
.L_x_2970:
        /* <DEDUP_REMOVED lines=78> */
.L_x_3000:
        /* <DEDUP_REMOVED lines=12> */
.L_x_2999:
[----:B------:R-:W-:Y:S05]  /*4b20*/  BSYNC B0 ;  /* 0x0000000000007941 */ /* 0x000fea0003800000 */
.L_x_2998:
        /* <DEDUP_REMOVED lines=8> */
.L_x_2997:
        /* <DEDUP_REMOVED lines=85> */
        .weak           $__internal_15_$__cuda_sm20_div_s64
        .type           $__internal_15_$__cuda_sm20_div_s64,@function
        .size           $__internal_15_$__cuda_sm20_div_s64,(.L_x_5291 - $__internal_15_$__cuda_sm20_div_s64)
$__internal_15_$__cuda_sm20_div_s64:
        /* <DEDUP_REMOVED lines=83> */
[----:B------:R-:W-:Y:S06]  /*5630*/  RET.REL.NODEC R22 `(_ZN5flash32flash_fwd_splitkv_combine_kernelI23Flash_fwd_kernel_traitsILi32ELi64ELi128ELi4ELb0ELb0EN7cutlass10bfloat16_tE19Flash_kernel_traitsILi32ELi64ELi128ELi4ES3_EELi16ELi6ELb0EEEvNS_16Flash_fwd_paramsE) ;  /* 0xffffffa816707950 */ /* 0x000fec0003c3ffff */
.L_x_3001:
        /* <DEDUP_REMOVED lines=12> */
.L_x_5291:


//--------------------- .text._ZN5flash32flash_fwd_splitkv_combine_kernelI23Flash_fwd_kernel_traitsILi32ELi64ELi128ELi4ELb0ELb0EN7cutlass10bfloat16_tE19Flash_kernel_traitsILi32ELi64ELi128ELi4ES3_EELi16ELi5ELb0EEEvNS_16Flash_fwd_paramsE --------------------------
	.section	.text._ZN5flash32flash_fwd_splitkv_combine_kernelI23Flash_fwd_kernel_traitsILi32ELi64ELi128ELi4ELb0ELb0EN7cutlass10bfloat16_tE19Flash_kernel_traitsILi32ELi64ELi128ELi4ES3_EELi16ELi5ELb0EEEvNS_16Flash_fwd_paramsE,"ax",@progbits
	.align	128
        .global         _ZN5flash32flash_fwd_splitkv_combine_kernelI23Flash_fwd_kernel_traitsILi32ELi64ELi128ELi4ELb0ELb0EN7cutlass10bfloat16_tE19Flash_kernel_traitsILi32ELi64ELi128ELi4ES3_EELi16ELi5ELb0EEEvNS_16Flash_fwd_paramsE
        .type           _ZN5flash32flash_fwd_splitkv_combine_kernelI23Flash_fwd_kernel_traitsILi32ELi64ELi128ELi4ELb0ELb0EN7cutlass10bfloat16_tE19Flash_kernel_traitsILi32ELi64ELi128ELi4ES3_EELi16ELi5ELb0EEEvNS_16Flash_fwd_paramsE,@function
        .size           _ZN5flash32flash_fwd_splitkv_combine_kernelI23Flash_fwd_kernel_traitsILi32ELi64ELi128ELi4ELb0ELb0EN7cutlass10bfloat16_tE19Flash_kernel_traitsILi32ELi64ELi128ELi4ES3_EELi16ELi5ELb0EEEvNS_16Flash_fwd_paramsE,(.L_x_5292 - _ZN5flash32flash_fwd_splitkv_combine_kernelI23Flash_fwd_kernel_traitsILi32ELi64ELi128ELi4ELb0ELb0EN7cutlass10bfloat16_tE19Flash_kernel_traitsILi32ELi64ELi128ELi4ES3_EELi16ELi5ELb0EEEvNS_16Flash_fwd_paramsE)
        .other          _ZN5flash32flash_fwd_splitkv_combine_kernelI23Flash_fwd_kernel_traitsILi32ELi64ELi128ELi4ELb0ELb0EN7cutlass10bfloat16_tE19Flash_kernel_traitsILi32ELi64ELi128ELi4ES3_EELi16ELi5ELb0EEEvNS_16Flash_fwd_paramsE,@"STO_CUDA_ENTRY STV_DEFAULT"
_ZN5flash32flash_fwd_splitkv_combine_kernelI23Flash_fwd_kernel_traitsILi32ELi64ELi128ELi4ELb0ELb0EN7cutlass10bfloat16_tE19Flash_kernel_traitsILi32ELi64ELi128ELi4ES3_EELi16ELi5ELb0EEEvNS_16Flash_fwd_paramsE:
.text._ZN5flash32flash_fwd_splitkv_combine_kernelI23Flash_fwd_kernel_traitsILi32ELi64ELi128ELi4ELb0ELb0EN7cutlass10bfloat16_tE19Flash_kernel_traitsILi32ELi64ELi128ELi4ES3_EELi16ELi5ELb0EEEvNS_16Flash_fwd_paramsE:
        /* <DEDUP_REMOVED lines=23> */
[----:B------:R-:W-:Y:S05]  /*0170*/  CALL.REL.NOINC `($__internal_16_$__cuda_sm20_div_s64) ;  /* 0x0000004400c47944 */ /* 0x000fea0003c00000 */
[----:B------:R-:W-:Y:S05]  /*0180*/  BRA `(.L_x_3003) ;  /* 0x00000000004c7947 */ /* 0x000fea0003800000 */
.L_x_3002:
        /* <DEDUP_REMOVED lines=19> */
.L_x_3003:
        /* <DEDUP_REMOVED lines=12> */
[----:B------:R-:W-:Y:S05]  /*0380*/  CALL.REL.NOINC `($__internal_16_$__cuda_sm20_div_s64) ;  /* 0x0000004400407944 */ /* 0x000fea0003c00000 */
[----:B------:R-:W-:Y:S02]  /*0390*/  MOV R6, R20 ;  /* 0x0000001400067202 */ /* 0x000fe40000000f00 */
[----:B------:R-:W-:Y:S01]  /*03a0*/  MOV R7, R21 ;  /* 0x0000001500077202 */ /* 0x000fe20000000f00 */
[----:B------:R-:W-:Y:S05]  /*03b0*/  BRA `(.L_x_3006) ;  /* 0x00000000004c7947 */ /* 0x000fea0003800000 */
.L_x_3005:
        /* <DEDUP_REMOVED lines=19> */
.L_x_3006:
[----:B------:R-:W-:Y:S05]  /*04f0*/  BSYNC B0 ;  /* 0x0000000000007941 */ /* 0x000fea0003800000 */
.L_x_3004:
        /* <DEDUP_REMOVED lines=53> */
[----:B------:R-:W-:Y:S02]  /*0850*/  MOV R32, R20 ;  /* 0x0000001400207202 */ /* 0x000fe40000000f00 */
[----:B------:R-:W-:Y:S01]  /*0860*/  MOV R33, R21 ;  /* 0x0000001500217202 */ /* 0x000fe20000000f00 */
[----:B------:R-:W-:Y:S05]  /*0870*/  BRA `(.L_x_3009) ;  /* 0x00000000004c7947 */ /* 0x000fea0003800000 */
.L_x_3008:
        /* <DEDUP_REMOVED lines=19> */
.L_x_3009:
[----:B------:R-:W-:Y:S05]  /*09b0*/  BSYNC B0 ;  /* 0x0000000000007941 */ /* 0x000fea0003800000 */
.L_x_3007:
        /* <DEDUP_REMOVED lines=105> */
.L_x_3011:
        /* <DEDUP_REMOVED lines=19> */
.L_x_3012:
[----:B------:R-:W-:Y:S05]  /*1180*/  BSYNC B0 ;  /* 0x0000000000007941 */ /* 0x000fea0003800000 */
.L_x_3010:
        /* <DEDUP_REMOVED lines=113> */
[----:B------:R-:W-:Y:S05]  /*18a0*/  CALL.REL.NOINC `($__internal_16_$__cuda_sm20_div_s64) ;  /* 0x0000002c00f87944 */ /* 0x000fea0003c00000 */
[----:B------:R-:W-:Y:S02]  /*18b0*/  MOV R40, R20 ;  /* 0x0000001400287202 */ /* 0x000fe40000000f00 */
[----:B------:R-:W-:Y:S01]  /*18c0*/  MOV R41, R21 ;  /* 0x0000001500297202 */ /* 0x000fe20000000f00 */
[----:B------:R-:W-:Y:S05]  /*18d0*/  BRA `(.L_x_3015) ;  /* 0x00000000004c7947 */ /* 0x000fea0003800000 */
.L_x_3014:
        /* <DEDUP_REMOVED lines=19> */
.L_x_3015:
[----:B------:R-:W-:Y:S05]  /*1a10*/  BSYNC B0 ;  /* 0x0000000000007941 */ /* 0x000fea0003800000 */
.L_x_3013:
        /* <DEDUP_REMOVED lines=163> */
[----:B------:R-:W-:Y:S05]  /*2450*/  CALL.REL.NOINC `($__internal_16_$__cuda_sm20_div_s64) ;  /* 0x00000024000c7944 */ /* 0x000fea0003c00000 */
        /* <DEDUP_REMOVED lines=9> */
.L_x_3020:
        /* <DEDUP_REMOVED lines=22> */
.L_x_3021:
[----:B------:R-:W-:Y:S05]  /*2650*/  BSYNC B0 ;  /* 0x0000000000007941 */ /* 0x000fea0003800000 */
.L_x_3019:
        /* <DEDUP_REMOVED lines=19> */
.L_x_3023:
        /* <DEDUP_REMOVED lines=22> */
.L_x_3024:
[----:B------:R-:W-:Y:S05]  /*28f0*/  BSYNC B0 ;  /* 0x0000000000007941 */ /* 0x000fea0003800000 */
.L_x_3022:
        /* <DEDUP_REMOVED lines=11> */
[----:B------:R-:W-:Y:S05]  /*29b0*/  CALL.REL.NOINC `($__internal_16_$__cuda_sm20_div_s64) ;  /* 0x0000001c00b47944 */ /* 0x000fea0003c00000 */
[----:B------:R-:W-:-:S04]  /*29c0*/  IADD3 R19, P0, RZ, -R20, RZ ;  /* 0x80000014ff137210 */ /* 0x000fc80007f1e0ff */
[----:B------:R-:W-:Y:S01]  /*29d0*/  IADD3.X R18, RZ, ~R21, RZ, P0, !PT ;  /* 0x80000015ff127210 */ /* 0x000fe200007fe4ff */
[----:B------:R-:W-:-:S04]  /*29e0*/  IMAD.WIDE.U32 R42, R5, R19, R42 ;  /* 0x00000013052a7225 */ /* 0x000fc800078e002a */
[----:B------:R-:W-:-:S04]  /*29f0*/  IMAD R18, R18, R5, RZ ;  /* 0x0000000512127224 */ /* 0x000fc800078e02ff */
[----:B------:R-:W-:-:S05]  /*2a00*/  IMAD R4, R4, R19, R18 ;  /* 0x0000001304047224 */ /* 0x000fca00078e0212 */
[----:B------:R-:W-:Y:S01]  /*2a10*/  IADD3 R4, R43, R4, RZ ;  /* 0x000000042b047210 */ /* 0x000fe20007ffe0ff */
[----:B------:R-:W-:Y:S05]  /*2a20*/  BRA `(.L_x_3027) ;  /* 0x0000000000587947 */ /* 0x000fea0003800000 */
.L_x_3026:
        /* <DEDUP_REMOVED lines=22> */
.L_x_3027:
[----:B------:R-:W-:Y:S05]  /*2b90*/  BSYNC B0 ;  /* 0x0000000000007941 */ /* 0x000fea0003800000 */
.L_x_3025:
        /* <DEDUP_REMOVED lines=38> */
[----:B------:R-:W-:Y:S05]  /*2e00*/  CALL.REL.NOINC `($__internal_16_$__cuda_sm20_div_s64) ;  /* 0x0000001800a07944 */ /* 0x000fea0003c00000 */
        /* <DEDUP_REMOVED lines=12> */
.L_x_3029:
        /* <DEDUP_REMOVED lines=23> */
.L_x_3030:
[----:B------:R-:W-:Y:S05]  /*3040*/  BSYNC B0 ;  /* 0x0000000000007941 */ /* 0x000fea0003800000 */
.L_x_3028:
        /* <DEDUP_REMOVED lines=18> */
.L_x_3032:
        /* <DEDUP_REMOVED lines=22> */
.L_x_3033:
[----:B------:R-:W-:Y:S05]  /*32d0*/  BSYNC B0 ;  /* 0x0000000000007941 */ /* 0x000fea0003800000 */
.L_x_3031:
        /* <DEDUP_REMOVED lines=22> */
.L_x_3035:
        /* <DEDUP_REMOVED lines=23> */
.L_x_3036:
[----:B------:R-:W-:Y:S05]  /*35b0*/  BSYNC B0 ;  /* 0x0000000000007941 */ /* 0x000fea0003800000 */
.L_x_3034:
        /* <DEDUP_REMOVED lines=39> */
.L_x_3038:
        /* <DEDUP_REMOVED lines=23> */
.L_x_3039:
[----:B------:R-:W-:Y:S05]  /*39a0*/  BSYNC B0 ;  /* 0x0000000000007941 */ /* 0x000fea0003800000 */
.L_x_3037:
        /* <DEDUP_REMOVED lines=29> */
.L_x_3041:
        /* <DEDUP_REMOVED lines=23> */
.L_x_3042:
[----:B------:R-:W-:Y:S05]  /*3cf0*/  BSYNC B0 ;  /* 0x0000000000007941 */ /* 0x000fea0003800000 */
.L_x_3040:
        /* <DEDUP_REMOVED lines=21> */
.L_x_3018:
[----:B------:R-:W-:Y:S02]  /*3e50*/  ULDC.64 UR4, c[0x0][0x2b0] ;  /* 0x0000ac0000047ab9 */ /* 0x000fe40000000a00 */
[----:B------:R-:W-:-:S04]  /*3e60*/  LEA R2, P0, R38, UR4, 0x2 ;  /* 0x0000000426027c11 */ /* 0x000fc8000f8010ff */
[----:B------:R-:W-:-:S05]  /*3e70*/  LEA.HI.X R3, R38, UR5, R39, 0x2, P0 ;  /* 0x0000000526037c11 */ /* 0x000fca00080f1427 */
[----:B------:R0:W-:Y:S04]  /*3e80*/  STG.E desc[UR8][R2.64], R29 ;  /* 0x0000001d02007986 */ /* 0x0001e8000c101908 */
.L_x_3017:
[----:B------:R-:W-:Y:S05]  /*3e90*/  BSYNC B1 ;  /* 0x0000000000017941 */ /* 0x000fea0003800000 */
.L_x_3016:
        /* <DEDUP_REMOVED lines=54> */
.L_x_3046:
        /* <DEDUP_REMOVED lines=10> */
.L_x_3045:
[----:B------:R-:W-:Y:S05]  /*42a0*/  BSYNC B0 ;  /* 0x0000000000007941 */ /* 0x000fea0003800000 */
.L_x_3044:
        /* <DEDUP_REMOVED lines=8> */
.L_x_3043:
        /* <DEDUP_REMOVED lines=86> */
        .weak           $__internal_16_$__cuda_sm20_div_s64
        .type           $__internal_16_$__cuda_sm20_div_s64,@function
        .size           $__internal_16_$__cuda_sm20_div_s64,(.L_x_5292 - $__internal_16_$__cuda_sm20_div_s64)
$__internal_16_$__cuda_sm20_div_s64:
        /* <DEDUP_REMOVED lines=83> */
[----:B------:R-:W-:Y:S05]  /*4dc0*/  RET.REL.NODEC R22 `(_ZN5flash32flash_fwd_splitkv_combine_kernelI23Flash_fwd_kernel_traitsILi32ELi64ELi128ELi4ELb0ELb0EN7cutlass10bfloat16_tE19Flash_kernel_traitsILi32ELi64ELi128ELi4ES3_EELi16ELi5ELb0EEEvNS_16Flash_fwd_paramsE) ;  /* 0xffffffb0168c7950 */ /* 0x000fea0003c3ffff */
.L_x_3047:
        /* <DEDUP_REMOVED lines=11> */
.L_x_5292:


//--------------------- .text._ZN5flash32flash_fwd_splitkv_combine_kernelI23Flash_fwd_kernel_traitsILi32ELi64ELi128ELi4ELb0ELb0EN7cutlass10bfloat16_tE19Flash_kernel_traitsILi32ELi64ELi128ELi4ES3_EELi16ELi4ELb0EEEvNS_16Flash_fwd_paramsE --------------------------
	.section	.text._ZN5flash32flash_fwd_splitkv_combine_kernelI23Flash_fwd_kernel_traitsILi32ELi64ELi128ELi4ELb0ELb0EN7cutlass10bfloat16_tE19Flash_kernel_traitsILi32ELi64ELi128ELi4ES3_EELi16ELi4ELb0EEEvNS_16Flash_fwd_paramsE,"ax",@progbits
	.align	128
        .global         _ZN5flash32flash_fwd_splitkv_combine_kernelI23Flash_fwd_kernel_traitsILi32ELi64ELi128ELi4ELb0ELb0EN7cutlass10bfloat16_tE19Flash_kernel_traitsILi32ELi64ELi128ELi4ES3_EELi16ELi4ELb0EEEvNS_16Flash_fwd_paramsE
        .type           _ZN5flash32flash_fwd_splitkv_combine_kernelI23Flash_fwd_kernel_traitsILi32ELi64ELi128ELi4ELb0ELb0EN7cutlass10bfloat16_tE19Flash_kernel_traitsILi32ELi64ELi128ELi4ES3_EELi16ELi4ELb0EEEvNS_16Flash_fwd_paramsE,@function
        .size           _ZN5flash32flash_fwd_splitkv_combine_kernelI23Flash_fwd_kernel_traitsILi32ELi64ELi128ELi4ELb0ELb0EN7cutlass10bfloat16_tE19Flash_kernel_traitsILi32ELi64ELi128ELi4ES3_EELi16ELi4ELb0EEEvNS_16Flash_fwd_paramsE,(.L_x_5293 - _ZN5flash32flash_fwd_splitkv_combine_kernelI23Flash_fwd_kernel_traitsILi32ELi64ELi128ELi4ELb0ELb0EN7cutlass10bfloat16_tE19Flash_kernel_traitsILi32ELi64ELi128ELi4ES3_EELi16ELi4ELb0EEEvNS_16Flash_fwd_paramsE)
        .other          _ZN5flash32flash_fwd_splitkv_combine_kernelI23Flash_fwd_kernel_traitsILi32ELi64ELi128ELi4ELb0ELb0EN7cutlass10bfloat16_tE19Flash_kernel_traitsILi32ELi64ELi128ELi4ES3_EELi16ELi4ELb0EEEvNS_16Flash_fwd_paramsE,@"STO_CUDA_ENTRY STV_DEFAULT"
_ZN5flash32flash_fwd_splitkv_combine_kernelI23Flash_fwd_kernel_traitsILi32ELi64ELi128ELi4ELb0ELb0EN7cutlass10bfloat16_tE19Flash_kernel_traitsILi32ELi64ELi128ELi4ES3_EELi16ELi4ELb0EEEvNS_16Flash_fwd_paramsE:
.text._ZN5flash32flash_fwd_splitkv_combine_kernelI23Flash_fwd_kernel_traitsILi32ELi64ELi128ELi4ELb0ELb0EN7cutlass10bfloat16_tE19Flash_kernel_traitsILi32ELi64ELi128ELi4ES3_EELi16ELi4ELb0EEEvNS_16Flash_fwd_paramsE:
        /* <DEDUP_REMOVED lines=23> */
[----:B------:R-:W-:Y:S05]  /*0170*/  CALL.REL.NOINC `($__internal_17_$__cuda_sm20_div_s64) ;  /* 0x0000004000d87944 */ /* 0x000fea0003c00000 */
[----:B------:R-:W-:Y:S05]  /*0180*/  BRA `(.L_x_3049) ;  /* 0x00000000004c7947 */ /* 0x000fea0003800000 */
.L_x_3048:
        /* <DEDUP_REMOVED lines=19> */
.L_x_3049:
        /* <DEDUP_REMOVED lines=12> */
[----:B------:R-:W-:Y:S05]  /*0380*/  CALL.REL.NOINC `($__internal_17_$__cuda_sm20_div_s64) ;  /* 0x0000004000547944 */ /* 0x000fea0003c00000 */
[----:B------:R-:W-:Y:S02]  /*0390*/  MOV R8, R22 ;  /* 0x0000001600087202 */ /* 0x000fe40000000f00 */
[----:B------:R-:W-:Y:S01]  /*03a0*/  MOV R9, R23 ;  /* 0x0000001700097202 */ /* 0x000fe20000000f00 */
[----:B------:R-:W-:Y:S05]  /*03b0*/  BRA `(.L_x_3052) ;  /* 0x00000000004c7947 */ /* 0x000fea0003800000 */
.L_x_3051:
        /* <DEDUP_REMOVED lines=19> */
.L_x_3052:
[----:B------:R-:W-:Y:S05]  /*04f0*/  BSYNC B0 ;  /* 0x0000000000007941 */ /* 0x000fea0003800000 */
.L_x_3050:
        /* <DEDUP_REMOVED lines=42> */
.L_x_3054:
        /* <DEDUP_REMOVED lines=19> */
.L_x_3055:
[----:B------:R-:W-:Y:S05]  /*08d0*/  BSYNC B0 ;  /* 0x0000000000007941 */ /* 0x000fea0003800000 */
.L_x_3053:
        /* <DEDUP_REMOVED lines=72> */
[----:B------:R-:W-:Y:S05]  /*0d60*/  CALL.REL.NOINC `($__internal_17_$__cuda_sm20_div_s64) ;  /* 0x0000003400dc7944 */ /* 0x000fea0003c00000 */
[----:B------:R-:W-:Y:S02]  /*0d70*/  MOV R38, R22 ;  /* 0x0000001600267202 */ /* 0x000fe40000000f00 */
[----:B------:R-:W-:Y:S01]  /*0d80*/  MOV R39, R23 ;  /* 0x0000001700277202 */ /* 0x000fe20000000f00 */
[----:B------:R-:W-:Y:S05]  /*0d90*/  BRA `(.L_x_3058) ;  /* 0x00000000004c7947 */ /* 0x000fea0003800000 */
.L_x_3057:
        /* <DEDUP_REMOVED lines=19> */
.L_x_3058:
[----:B------:R-:W-:Y:S05]  /*0ed0*/  BSYNC B0 ;  /* 0x0000000000007941 */ /* 0x000fea0003800000 */
.L_x_3056:
        /* <DEDUP_REMOVED lines=41> */
.L_x_3060:
        /* <DEDUP_REMOVED lines=19> */
.L_x_3061:
[----:B------:R-:W-:Y:S05]  /*12a0*/  BSYNC B0 ;  /* 0x0000000000007941 */ /* 0x000fea0003800000 */
.L_x_3059:
        /* <DEDUP_REMOVED lines=235> */
[----:B------:R-:W-:Y:S05]  /*2160*/  CALL.REL.NOINC `($__internal_17_$__cuda_sm20_div_s64) ;  /* 0x0000002000dc7944 */ /* 0x000fea0003c00000 */
        /* <DEDUP_REMOVED lines=9> */
.L_x_3066:
        /* <DEDUP_REMOVED lines=22> */
.L_x_3067:
[----:B------:R-:W-:Y:S05]  /*2360*/  BSYNC B0 ;  /* 0x0000000000007941 */ /* 0x000fea0003800000 */
.L_x_3065:
        /* <DEDUP_REMOVED lines=19> */
.L_x_3069:
        /* <DEDUP_REMOVED lines=22> */
.L_x_3070:
[----:B------:R-:W-:Y:S05]  /*2600*/  BSYNC B0 ;  /* 0x0000000000007941 */ /* 0x000fea0003800000 */
.L_x_3068:
        /* <DEDUP_REMOVED lines=11> */
[----:B------:R-:W-:Y:S05]  /*26c0*/  CALL.REL.NOINC `($__internal_17_$__cuda_sm20_div_s64) ;  /* 0x0000001c00847944 */ /* 0x000fea0003c00000 */
[----:B------:R-:W-:-:S04]  /*26d0*/  IADD3 R19, P0, RZ, -R22, RZ ;  /* 0x80000016ff137210 */ /* 0x000fc80007f1e0ff */
[----:B------:R-:W-:Y:S01]  /*26e0*/  IADD3.X R18, RZ, ~R23, RZ, P0, !PT ;  /* 0x80000017ff127210 */ /* 0x000fe200007fe4ff */
[----:B------:R-:W-:-:S04]  /*26f0*/  IMAD.WIDE.U32 R42, R5, R19, R42 ;  /* 0x00000013052a7225 */ /* 0x000fc800078e002a */
[----:B------:R-:W-:-:S04]  /*2700*/  IMAD R18, R18, R5, RZ ;  /* 0x0000000512127224 */ /* 0x000fc800078e02ff */
[----:B------:R-:W-:-:S05]  /*2710*/  IMAD R4, R4, R19, R18 ;  /* 0x0000001304047224 */ /* 0x000fca00078e0212 */
[----:B------:R-:W-:Y:S01]  /*2720*/  IADD3 R4, R43, R4, RZ ;  /* 0x000000042b047210 */ /* 0x000fe20007ffe0ff */
[----:B------:R-:W-:Y:S05]  /*2730*/  BRA `(.L_x_3073) ;  /* 0x0000000000587947 */ /* 0x000fea0003800000 */
.L_x_3072:
        /* <DEDUP_REMOVED lines=22> */
.L_x_3073:
[----:B------:R-:W-:Y:S05]  /*28a0*/  BSYNC B0 ;  /* 0x0000000000007941 */ /* 0x000fea0003800000 */
.L_x_3071:
        /* <DEDUP_REMOVED lines=38> */
[----:B------:R-:W-:Y:S05]  /*2b10*/  CALL.REL.NOINC `($__internal_17_$__cuda_sm20_div_s64) ;  /* 0x0000001800707944 */ /* 0x000fea0003c00000 */
        /* <DEDUP_REMOVED lines=12> */
.L_x_3075:
        /* <DEDUP_REMOVED lines=23> */
.L_x_3076:
[----:B------:R-:W-:Y:S05]  /*2d50*/  BSYNC B0 ;  /* 0x0000000000007941 */ /* 0x000fea0003800000 */
.L_x_3074:
        /* <DEDUP_REMOVED lines=18> */
.L_x_3078:
        /* <DEDUP_REMOVED lines=22> */
.L_x_3079:
[----:B------:R-:W-:Y:S05]  /*2fe0*/  BSYNC B0 ;  /* 0x0000000000007941 */ /* 0x000fea0003800000 */
.L_x_3077:
        /* <DEDUP_REMOVED lines=22> */
.L_x_3081:
        /* <DEDUP_REMOVED lines=23> */
.L_x_3082:
[----:B------:R-:W-:Y:S05]  /*32c0*/  BSYNC B0 ;  /* 0x0000000000007941 */ /* 0x000fea0003800000 */
.L_x_3080:
        /* <DEDUP_REMOVED lines=39> */
.L_x_3084:
        /* <DEDUP_REMOVED lines=23> */
.L_x_3085:
[----:B------:R-:W-:Y:S05]  /*36b0*/  BSYNC B0 ;  /* 0x0000000000007941 */ /* 0x000fea0003800000 */
.L_x_3083:
        /* <DEDUP_REMOVED lines=29> */
.L_x_3087:
        /* <DEDUP_REMOVED lines=23> */
.L_x_3088:
[----:B------:R-:W-:Y:S05]  /*3a00*/  BSYNC B0 ;  /* 0x0000000000007941 */ /* 0x000fea0003800000 */
.L_x_3086:
        /* <DEDUP_REMOVED lines=21> */
.L_x_3064:
[----:B------:R-:W-:Y:S02]  /*3b60*/  ULDC.64 UR4, c[0x0][0x2b0] ;  /* 0x0000ac0000047ab9 */ /* 0x000fe40000000a00 */
[----:B------:R-:W-:-:S04]  /*3b70*/  LEA R2, P0, R36, UR4, 0x2 ;  /* 0x0000000424027c11 */ /* 0x000fc8000f8010ff */
[----:B------:R-:W-:-:S05]  /*3b80*/  LEA.HI.X R3, R36, UR5, R37, 0x2, P0 ;  /* 0x0000000524037c11 */ /* 0x000fca00080f1425 */
[----:B------:R0:W-:Y:S04]  /*3b90*/  STG.E desc[UR8][R2.64], R30 ;  /* 0x0000001e02007986 */ /* 0x0001e8000c101908 */
.L_x_3063:
[----:B------:R-:W-:Y:S05]  /*3ba0*/  BSYNC B1 ;  /* 0x0000000000017941 */ /* 0x000fea0003800000 */
.L_x_3062:
        /* <DEDUP_REMOVED lines=42> */
.L_x_3092:
        /* <DEDUP_REMOVED lines=10> */
.L_x_3091:
[----:B------:R-:W-:Y:S05]  /*3ef0*/  BSYNC B0 ;  /* 0x0000000000007941 */ /* 0x000fea0003800000 */
.L_x_3090:
        /* <DEDUP_REMOVED lines=8> */
.L_x_3089:
        /* <DEDUP_REMOVED lines=86> */
        .weak           $__internal_17_$__cuda_sm20_div_s64
        .type           $__internal_17_$__cuda_sm20_div_s64,@function
        .size           $__internal_17_$__cuda_sm20_div_s64,(.L_x_5293 - $__internal_17_$__cuda_sm20_div_s64)
$__internal_17_$__cuda_sm20_div_s64:
        /* <DEDUP_REMOVED lines=83> */
[----:B------:R-:W-:Y:S05]  /*4a10*/  RET.REL.NODEC R20 `(_ZN5flash32flash_fwd_splitkv_combine_kernelI23Flash_fwd_kernel_traitsILi32ELi64ELi128ELi4ELb0ELb0EN7cutlass10bfloat16_tE19Flash_kernel_traitsILi32ELi64ELi128ELi4ES3_EELi16ELi4ELb0EEEvNS_16Flash_fwd_paramsE) ;  /* 0xffffffb414787950 */ /* 0x000fea0003c3ffff */
.L_x_3093:
        /* <DEDUP_REMOVED lines=14> */
.L_x_5293:


//--------------------- .text._ZN5flash32flash_fwd_splitkv_combine_kernelI23Flash_fwd_kernel_traitsILi32ELi64ELi128ELi4ELb0ELb0EN7cutlass10bfloat16_tE19Flash_kernel_traitsILi32ELi64ELi128ELi4ES3_EELi16ELi3ELb0EEEvNS_16Flash_fwd_paramsE --------------------------
	.section	.text._ZN5flash32flash_fwd_splitkv_combine_kernelI23Flash_fwd_kernel_traitsILi32ELi64ELi128ELi4ELb0ELb0EN7cutlass10bfloat16_tE19Flash_kernel_traitsILi32ELi64ELi128ELi4ES3_EELi16ELi3ELb0EEEvNS_16Flash_fwd_paramsE,"ax",@progbits
	.align	128
        .global         _ZN5flash32flash_fwd_splitkv_combine_kernelI23Flash_fwd_kernel_traitsILi32ELi64ELi128ELi4ELb0ELb0EN7cutlass10bfloat16_tE19Flash_kernel_traitsILi32ELi64ELi128ELi4ES3_EELi16ELi3ELb0EEEvNS_16Flash_fwd_paramsE
        .type           _ZN5flash32flash_fwd_splitkv_combine_kernelI23Flash_fwd_kernel_traitsILi32ELi64ELi128ELi4ELb0ELb0EN7cutlass10bfloat16_tE19Flash_kernel_traitsILi32ELi64ELi128ELi4ES3_EELi16ELi3ELb0EEEvNS_16Flash_fwd_paramsE,@function
        .size           _ZN5flash32flash_fwd_splitkv_combine_kernelI23Flash_fwd_kernel_traitsILi32ELi64ELi128ELi4ELb0ELb0EN7cutlass10bfloat16_tE19Flash_kernel_traitsILi32ELi64ELi128ELi4ES3_EELi16ELi3ELb0EEEvNS_16Flash_fwd_paramsE,(.L_x_5294 - _ZN5flash32flash_fwd_splitkv_combine_kernelI23Flash_fwd_kernel_traitsILi32ELi64ELi128ELi4ELb0ELb0EN7cutlass10bfloat16_tE19Flash_kernel_traitsILi32ELi64ELi128ELi4ES3_EELi16ELi3ELb0EEEvNS_16Flash_fwd_paramsE)
        .other          _ZN5flash32flash_fwd_splitkv_combine_kernelI23Flash_fwd_kernel_traitsILi32ELi64ELi128ELi4ELb0ELb0EN7cutlass10bfloat16_tE19Flash_kernel_traitsILi32ELi64ELi128ELi4ES3_EELi16ELi3ELb0EEEvNS_16Flash_fwd_paramsE,@"STO_CUDA_ENTRY STV_DEFAULT"
_ZN5flash32flash_fwd_splitkv_combine_kernelI23Flash_fwd_kernel_traitsILi32ELi64ELi128ELi4ELb0ELb0EN7cutlass10bfloat16_tE19Flash_kernel_traitsILi32ELi64ELi128ELi4ES3_EELi16ELi3ELb0EEEvNS_16Flash_fwd_paramsE:
.text._ZN5flash32flash_fwd_splitkv_combine_kernelI23Flash_fwd_kernel_traitsILi32ELi64ELi128ELi4ELb0ELb0EN7cutlass10bfloat16_tE19Flash_kernel_traitsILi32ELi64ELi128ELi4ES3_EELi16ELi3ELb0EEEvNS_16Flash_fwd_paramsE:
        /* <DEDUP_REMOVED lines=23> */
[----:B------:R-:W-:Y:S05]  /*0170*/  CALL.REL.NOINC `($__internal_18_$__cuda_sm20_div_s64) ;  /* 0x0000004000e47944 */ /* 0x000fea0003c00000 */
[----:B------:R-:W-:Y:S05]  /*0180*/  BRA `(.L_x_3095) ;  /* 0x00000000004c7947 */ /* 0x000fea0003800000 */
.L_x_3094:
        /* <DEDUP_REMOVED lines=19> */
.L_x_3095:
        /* <DEDUP_REMOVED lines=13> */
[----:B------:R-:W-:Y:S05]  /*0390*/  CALL.REL.NOINC `($__internal_18_$__cuda_sm20_div_s64) ;  /* 0x00000040005c7944 */ /* 0x000fea0003c00000 */
[----:B------:R-:W-:Y:S02]  /*03a0*/  MOV R8, R20 ;  /* 0x0000001400087202 */ /* 0x000fe40000000f00 */
[----:B------:R-:W-:Y:S01]  /*03b0*/  MOV R9, R21 ;  /* 0x0000001500097202 */ /* 0x000fe20000000f00 */
[----:B------:R-:W-:Y:S05]  /*03c0*/  BRA `(.L_x_3098) ;  /* 0x00000000004c7947 */ /* 0x000fea0003800000 */
.L_x_3097:
        /* <DEDUP_REMOVED lines=19> */
.L_x_3098:
[----:B------:R-:W-:Y:S05]  /*0500*/  BSYNC B0 ;  /* 0x0000000000007941 */ /* 0x000fea0003800000 */
.L_x_3096:
        /* <DEDUP_REMOVED lines=43> */
.L_x_3100:
        /* <DEDUP_REMOVED lines=19> */
.L_x_3101:
[----:B------:R-:W-:Y:S05]  /*08f0*/  BSYNC B0 ;  /* 0x0000000000007941 */ /* 0x000fea0003800000 */
.L_x_3099:
        /* <DEDUP_REMOVED lines=74> */
[----:B------:R-:W-:Y:S02]  /*0da0*/  MOV R32, R20 ;  /* 0x0000001400207202 */ /* 0x000fe40000000f00 */
[----:B------:R-:W-:Y:S01]  /*0db0*/  MOV R33, R21 ;  /* 0x0000001500217202 */ /* 0x000fe20000000f00 */
[----:B------:R-:W-:Y:S05]  /*0dc0*/  BRA `(.L_x_3104) ;  /* 0x00000000004c7947 */ /* 0x000fea0003800000 */
.L_x_3103:
        /* <DEDUP_REMOVED lines=19> */
.L_x_3104:
[----:B------:R-:W-:Y:S05]  /*0f00*/  BSYNC B0 ;  /* 0x0000000000007941 */ /* 0x000fea0003800000 */
.L_x_3102:
        /* <DEDUP_REMOVED lines=43> */
.L_x_3106:
        /* <DEDUP_REMOVED lines=19> */
.L_x_3107:
[----:B------:R-:W-:Y:S05]  /*12f0*/  BSYNC B0 ;  /* 0x0000000000007941 */ /* 0x000fea0003800000 */
.L_x_3105:
        /* <DEDUP_REMOVED lines=67> */
.L_x_3109:
[----:B------:R-:W-:Y:S05]  /*1730*/  BSYNC B0 ;  /* 0x0000000000007941 */ /* 0x000fea0003800000 */
.L_x_3108:
        /* <DEDUP_REMOVED lines=14> */
.L_x_3111:
[----:B------:R-:W-:Y:S05]  /*1820*/  BSYNC B0 ;  /* 0x0000000000007941 */ /* 0x000fea0003800000 */
.L_x_3110:
        /* <DEDUP_REMOVED lines=154> */
.L_x_3116:
        /* <DEDUP_REMOVED lines=22> */
.L_x_3117:
[----:B------:R-:W-:Y:S05]  /*2330*/  BSYNC B0 ;  /* 0x0000000000007941 */ /* 0x000fea0003800000 */
.L_x_3115:
[----:B------:R-:W-:Y:S01]  /*2340*/  LOP3.LUT R19, R17, R0, RZ, 0xfc, !PT ;  /* 0x0000000011137212 */ /* 0x000fe200078efcff */
[----:B------:R-:W-:Y:S03]  /*2350*/  BSSY B0, `(.L_x_3118) ;  /* 0x0000028000007945 */ /* 0x000fe60003800000 */
[----:B------:R-:W-:-:S13]  /*2360*/  ISETP.NE.U32.AND P0, PT, R19, RZ, PT ;  /* 0x000000ff1300720c */ /* 0x000fda0003f05070 */
[----:B------:R-:W-:Y:S05]  /*2370*/  @!P0 BRA `(.L_x_3119) ;  /* 0x00000000003c8947 */ /* 0x000fea0003800000 */
[----:B------:R-:W-:Y:S01]  /*2380*/  IMAD.MOV.U32 R24, RZ, RZ, R25 ;  /* 0x000000ffff187224 */ /* 0x000fe200078e0019 */
[----:B------:R-:W-:Y:S02]  /*2390*/  MOV R23, R0 ;  /* 0x0000000000177202 */ /* 0x000fe40000000f00 */
[----:B------:R-:W-:Y:S02]  /*23a0*/  MOV R22, 0x23c0 ;  /* 0x000023c000167802 */ /* 0x000fe40000000f00 */
[----:B------:R-:W-:Y:S05]  /*23b0*/  CALL.REL.NOINC `($__internal_18_$__cuda_sm20_div_s64) ;  /* 0x0000002000547944 */ /* 0x000fea0003c00000 */
        /* <DEDUP_REMOVED lines=11> */
.L_x_3119:
        /* <DEDUP_REMOVED lines=22> */
.L_x_3120:
[----:B------:R-:W-:Y:S05]  /*25d0*/  BSYNC B0 ;  /* 0x0000000000007941 */ /* 0x000fea0003800000 */
.L_x_3118:
        /* <DEDUP_REMOVED lines=11> */
[----:B------:R-:W-:Y:S05]  /*2690*/  CALL.REL.NOINC `($__internal_18_$__cuda_sm20_div_s64) ;  /* 0x0000001c009c7944 */ /* 0x000fea0003c00000 */
[----:B------:R-:W-:-:S04]  /*26a0*/  IADD3 R17, P0, RZ, -R20, RZ ;  /* 0x80000014ff117210 */ /* 0x000fc80007f1e0ff */
[----:B------:R-:W-:Y:S01]  /*26b0*/  IADD3.X R18, RZ, ~R21, RZ, P0, !PT ;  /* 0x80000015ff127210 */ /* 0x000fe200007fe4ff */
[----:B------:R-:W-:-:S04]  /*26c0*/  IMAD.WIDE.U32 R36, R5, R17, R36 ;  /* 0x0000001105247225 */ /* 0x000fc800078e0024 */
[----:B------:R-:W-:-:S04]  /*26d0*/  IMAD R18, R18, R5, RZ ;  /* 0x0000000512127224 */ /* 0x000fc800078e02ff */
[----:B------:R-:W-:-:S05]  /*26e0*/  IMAD R4, R4, R17, R18 ;  /* 0x0000001104047224 */ /* 0x000fca00078e0212 */
[----:B------:R-:W-:Y:S01]  /*26f0*/  IADD3 R4, R37, R4, RZ ;  /* 0x0000000425047210 */ /* 0x000fe20007ffe0ff */
[----:B------:R-:W-:Y:S05]  /*2700*/  BRA `(.L_x_3123) ;  /* 0x0000000000587947 */ /* 0x000fea0003800000 */
.L_x_3122:
        /* <DEDUP_REMOVED lines=22> */
.L_x_3123:
[----:B------:R-:W-:Y:S05]  /*2870*/  BSYNC B0 ;  /* 0x0000000000007941 */ /* 0x000fea0003800000 */
.L_x_3121:
        /* <DEDUP_REMOVED lines=38> */
[----:B------:R-:W-:Y:S05]  /*2ae0*/  CALL.REL.NOINC `($__internal_18_$__cuda_sm20_div_s64) ;  /* 0x0000001800887944 */ /* 0x000fea0003c00000 */
        /* <DEDUP_REMOVED lines=12> */
.L_x_3125:
        /* <DEDUP_REMOVED lines=23> */
.L_x_3126:
[----:B------:R-:W-:Y:S05]  /*2d20*/  BSYNC B0 ;  /* 0x0000000000007941 */ /* 0x000fea0003800000 */
.L_x_3124:
        /* <DEDUP_REMOVED lines=19> */
.L_x_3128:
        /* <DEDUP_REMOVED lines=22> */
.L_x_3129:
[----:B------:R-:W-:Y:S05]  /*2fc0*/  BSYNC B0 ;  /* 0x0000000000007941 */ /* 0x000fea0003800000 */
.L_x_3127:
        /* <DEDUP_REMOVED lines=20> */
.L_x_3131:
        /* <DEDUP_REMOVED lines=23> */
.L_x_3132:
[----:B------:R-:W-:Y:S05]  /*3280*/  BSYNC B0 ;  /* 0x0000000000007941 */ /* 0x000fea0003800000 */
.L_x_3130:
        /* <DEDUP_REMOVED lines=39> */
.L_x_3134:
        /* <DEDUP_REMOVED lines=23> */
.L_x_3135:
[----:B------:R-:W-:Y:S05]  /*3670*/  BSYNC B0 ;  /* 0x0000000000007941 */ /* 0x000fea0003800000 */
.L_x_3133:
        /* <DEDUP_REMOVED lines=26> */
.L_x_3137:
        /* <DEDUP_REMOVED lines=23> */
.L_x_3138:
[----:B------:R-:W-:Y:S05]  /*3990*/  BSYNC B0 ;  /* 0x0000000000007941 */ /* 0x000fea0003800000 */
.L_x_3136:
        /* <DEDUP_REMOVED lines=21> */
.L_x_3114:
[----:B------:R-:W-:Y:S02]  /*3af0*/  ULDC.64 UR4, c[0x0][0x2b0] ;  /* 0x0000ac0000047ab9 */ /* 0x000fe40000000a00 */
[----:B------:R-:W-:-:S04]  /*3b00*/  LEA R2, P0, R30, UR4, 0x2 ;  /* 0x000000041e027c11 */ /* 0x000fc8000f8010ff */
[----:B------:R-:W-:-:S05]  /*3b10*/  LEA.HI.X R3, R30, UR5, R31, 0x2, P0 ;  /* 0x000000051e037c11 */ /* 0x000fca00080f141f */
[----:B------:R0:W-:Y:S04]  /*3b20*/  STG.E desc[UR8][R2.64], R28 ;  /* 0x0000001c02007986 */ /* 0x0001e8000c101908 */
.L_x_3113:
[----:B------:R-:W-:Y:S05]  /*3b30*/  BSYNC B1 ;  /* 0x0000000000017941 */ /* 0x000fea0003800000 */
.L_x_3112:
        /* <DEDUP_REMOVED lines=20> */
.L_x_3140:
[----:B------:R-:W-:Y:S05]  /*3c80*/  BSYNC B0 ;  /* 0x0000000000007941 */ /* 0x000fea0003800000 */
.L_x_3139:
        /* <DEDUP_REMOVED lines=31> */
.L_x_3144:
        /* <DEDUP_REMOVED lines=10> */
.L_x_3143:
[----:B------:R-:W-:Y:S05]  /*3f20*/  BSYNC B0 ;  /* 0x0000000000007941 */ /* 0x000fea0003800000 */
.L_x_3142:
        /* <DEDUP_REMOVED lines=8> */
.L_x_3141:
        /* <DEDUP_REMOVED lines=86> */
        .weak           $__internal_18_$__cuda_sm20_div_s64
        .type           $__internal_18_$__cuda_sm20_div_s64,@function
        .size           $__internal_18_$__cuda_sm20_div_s64,(.L_x_5294 - $__internal_18_$__cuda_sm20_div_s64)
$__internal_18_$__cuda_sm20_div_s64:
        /* <DEDUP_REMOVED lines=83> */
[----:B------:R-:W-:Y:S06]  /*4a40*/  RET.REL.NODEC R26 `(_ZN5flash32flash_fwd_splitkv_combine_kernelI23Flash_fwd_kernel_traitsILi32ELi64ELi128ELi4ELb0ELb0EN7cutlass10bfloat16_tE19Flash_kernel_traitsILi32ELi64ELi128ELi4ES3_EELi16ELi3ELb0EEEvNS_16Flash_fwd_paramsE) ;  /* 0xffffffb41a6c7950 */ /* 0x000fec0003c3ffff */
.L_x_3145:
        /* <DEDUP_REMOVED lines=11> */
.L_x_5294:


//--------------------- .text._ZN5flash32flash_fwd_splitkv_combine_kernelI23Flash_fwd_kernel_traitsILi32ELi64ELi128ELi4ELb0ELb0EN7cutlass10bfloat16_tE19Flash_kernel_traitsILi32ELi64ELi128ELi4ES3_EELi16ELi2ELb0EEEvNS_16Flash_fwd_paramsE --------------------------
	.section	.text._ZN5flash32flash_fwd_splitkv_combine_kernelI23Flash_fwd_kernel_traitsILi32ELi64ELi128ELi4ELb0ELb0EN7cutlass10bfloat16_tE19Flash_kernel_traitsILi32ELi64ELi128ELi4ES3_EELi16ELi2ELb0EEEvNS_16Flash_fwd_paramsE,"ax",@progbits
	.align	128
        .global         _ZN5flash32flash_fwd_splitkv_combine_kernelI23Flash_fwd_kernel_traitsILi32ELi64ELi128ELi4ELb0ELb0EN7cutlass10bfloat16_tE19Flash_kernel_traitsILi32ELi64ELi128ELi4ES3_EELi16ELi2ELb0EEEvNS_16Flash_fwd_paramsE
        .type           _ZN5flash32flash_fwd_splitkv_combine_kernelI23Flash_fwd_kernel_traitsILi32ELi64ELi128ELi4ELb0ELb0EN7cutlass10bfloat16_tE19Flash_kernel_traitsILi32ELi64ELi128ELi4ES3_EELi16ELi2ELb0EEEvNS_16Flash_fwd_paramsE,@function
        .size           _ZN5flash32flash_fwd_splitkv_combine_kernelI23Flash_fwd_kernel_traitsILi32ELi64ELi128ELi4ELb0ELb0EN7cutlass10bfloat16_tE19Flash_kernel_traitsILi32ELi64ELi128ELi4ES3_EELi16ELi2ELb0EEEvNS_16Flash_fwd_paramsE,(.L_x_5295 - _ZN5flash32flash_fwd_splitkv_combine_kernelI23Flash_fwd_kernel_traitsILi32ELi64ELi128ELi4ELb0ELb0EN7cutlass10bfloat16_tE19Flash_kernel_traitsILi32ELi64ELi128ELi4ES3_EELi16ELi2ELb0EEEvNS_16Flash_fwd_paramsE)
        .other          _ZN5flash32flash_fwd_splitkv_combine_kernelI23Flash_fwd_kernel_traitsILi32ELi64ELi128ELi4ELb0ELb0EN7cutlass10bfloat16_tE19Flash_kernel_traitsILi32ELi64ELi128ELi4ES3_EELi16ELi2ELb0EEEvNS_16Flash_fwd_paramsE,@"STO_CUDA_ENTRY STV_DEFAULT"
_ZN5flash32flash_fwd_splitkv_combine_kernelI23Flash_fwd_kernel_traitsILi32ELi64ELi128ELi4ELb0ELb0EN7cutlass10bfloat16_tE19Flash_kernel_traitsILi32ELi64ELi128ELi4ES3_EELi16ELi2ELb0EEEvNS_16Flash_fwd_paramsE:
.text._ZN5flash32flash_fwd_splitkv_combine_kernelI23Flash_fwd_kernel_traitsILi32ELi64ELi128ELi4ELb0ELb0EN7cutlass10bfloat16_tE19Flash_kernel_traitsILi32ELi64ELi128ELi4ES3_EELi16ELi2ELb0EEEvNS_16Flash_fwd_paramsE:
        /* <DEDUP_REMOVED lines=23> */
[----:B------:R-:W-:Y:S05]  /*0170*/  CALL.REL.NOINC `($__internal_19_$__cuda_sm20_div_s64) ;  /* 0x0000004000d47944 */ /* 0x000fea0003c00000 */
[----:B------:R-:W-:Y:S02]  /*0180*/  MOV R20, R0 ;  /* 0x0000000000147202 */ /* 0x000fe40000000f00 */
[----:B------:R-:W-:Y:S01]  /*0190*/  MOV R21, R23 ;  /* 0x0000001700157202 */ /* 0x000fe20000000f00 */
[----:B------:R-:W-:Y:S06]  /*01a0*/  BRA `(.L_x_3147) ;  /* 0x00000000004c7947 */ /* 0x000fec0003800000 */
.L_x_3146:
        /* <DEDUP_REMOVED lines=19> */
.L_x_3147:
        /* <DEDUP_REMOVED lines=11> */
[----:B------:R-:W-:Y:S05]  /*0390*/  CALL.REL.NOINC `($__internal_19_$__cuda_sm20_div_s64) ;  /* 0x00000040004c7944 */ /* 0x000fea0003c00000 */
[----:B------:R-:W-:Y:S02]  /*03a0*/  MOV R30, R0 ;  /* 0x00000000001e7202 */ /* 0x000fe40000000f00 */
[----:B------:R-:W-:Y:S01]  /*03b0*/  MOV R31, R23 ;  /* 0x00000017001f7202 */ /* 0x000fe20000000f00 */
[----:B------:R-:W-:Y:S05]  /*03c0*/  BRA `(.L_x_3150) ;  /* 0x00000000004c7947 */ /* 0x000fea0003800000 */
.L_x_3149:
        /* <DEDUP_REMOVED lines=19> */
.L_x_3150:
[----:B------:R-:W-:Y:S05]  /*0500*/  BSYNC B0 ;  /* 0x0000000000007941 */ /* 0x000fea0003800000 */
.L_x_3148:
        /* <DEDUP_REMOVED lines=42> */
[----:B------:R-:W-:Y:S01]  /*07b0*/  MOV R22, R0 ;  /* 0x0000000000167202 */ /* 0x000fe20000000f00 */
[----:B------:R-:W-:Y:S05]  /*07c0*/  BRA `(.L_x_3153) ;  /* 0x00000000004c7947 */ /* 0x000fea0003800000 */
.L_x_3152:
        /* <DEDUP_REMOVED lines=19> */
.L_x_3153:
[----:B------:R-:W-:Y:S05]  /*0900*/  BSYNC B0 ;  /* 0x0000000000007941 */ /* 0x000fea0003800000 */
.L_x_3151:
        /* <DEDUP_REMOVED lines=75> */
[----:B------:R-:W-:Y:S05]  /*0dc0*/  BRA `(.L_x_3156) ;  /* 0x00000000004c7947 */ /* 0x000fea0003800000 */
.L_x_3155:
        /* <DEDUP_REMOVED lines=19> */
.L_x_3156:
[----:B------:R-:W-:Y:S05]  /*0f00*/  BSYNC B0 ;  /* 0x0000000000007941 */ /* 0x000fea0003800000 */
.L_x_3154:
        /* <DEDUP_REMOVED lines=42> */
.L_x_3158:
        /* <DEDUP_REMOVED lines=19> */
.L_x_3159:
[----:B------:R-:W-:Y:S05]  /*12e0*/  BSYNC B0 ;  /* 0x0000000000007941 */ /* 0x000fea0003800000 */
.L_x_3157:
        /* <DEDUP_REMOVED lines=68> */
.L_x_3161:
[----:B------:R-:W-:Y:S05]  /*1730*/  BSYNC B0 ;  /* 0x0000000000007941 */ /* 0x000fea0003800000 */
.L_x_3160:
        /* <DEDUP_REMOVED lines=13> */
.L_x_3163:
[----:B------:R-:W-:Y:S05]  /*1810*/  BSYNC B0 ;  /* 0x0000000000007941 */ /* 0x000fea0003800000 */
.L_x_3162:
        /* <DEDUP_REMOVED lines=138> */
[----:B------:R-:W-:Y:S05]  /*20c0*/  CALL.REL.NOINC `($__internal_19_$__cuda_sm20_div_s64) ;  /* 0x0000002400007944 */ /* 0x000fea0003c00000 */
        /* <DEDUP_REMOVED lines=10> */
.L_x_3168:
        /* <DEDUP_REMOVED lines=22> */
.L_x_3169:
[----:B------:R-:W-:Y:S05]  /*22d0*/  BSYNC B0 ;  /* 0x0000000000007941 */ /* 0x000fea0003800000 */
.L_x_3167:
[----:B------:R-:W-:Y:S01]  /*22e0*/  LOP3.LUT R0, R21, R5, RZ, 0xfc, !PT ;  /* 0x0000000515007212 */ /* 0x000fe200078efcff */
[----:B------:R-:W-:Y:S03]  /*22f0*/  BSSY B0, `(.L_x_3170) ;  /* 0x0000028000007945 */ /* 0x000fe60003800000 */
[----:B------:R-:W-:-:S13]  /*2300*/  ISETP.NE.U32.AND P0, PT, R0, RZ, PT ;  /* 0x000000ff0000720c */ /* 0x000fda0003f05070 */
[----:B------:R-:W-:Y:S05]  /*2310*/  @!P0 BRA `(.L_x_3171) ;  /* 0x00000000003c8947 */ /* 0x000fea0003800000 */
[----:B------:R-:W-:Y:S01]  /*2320*/  IMAD.MOV.U32 R24, RZ, RZ, R3 ;  /* 0x000000ffff187224 */ /* 0x000fe200078e0003 */
[----:B------:R-:W-:Y:S02]  /*2330*/  MOV R6, R5 ;  /* 0x0000000500067202 */ /* 0x000fe40000000f00 */
[----:B------:R-:W-:Y:S02]  /*2340*/  MOV R22, 0x2360 ;  /* 0x0000236000167802 */ /* 0x000fe40000000f00 */
[----:B------:R-:W-:Y:S05]  /*2350*/  CALL.REL.NOINC `($__internal_19_$__cuda_sm20_div_s64) ;  /* 0x00000020005c7944 */ /* 0x000fea0003c00000 */
        /* <DEDUP_REMOVED lines=11> */
.L_x_3171:
        /* <DEDUP_REMOVED lines=22> */
.L_x_3172:
[----:B------:R-:W-:Y:S05]  /*2570*/  BSYNC B0 ;  /* 0x0000000000007941 */ /* 0x000fea0003800000 */
.L_x_3170:
        /* <DEDUP_REMOVED lines=12> */
[----:B------:R-:W-:Y:S05]  /*2640*/  CALL.REL.NOINC `($__internal_19_$__cuda_sm20_div_s64) ;  /* 0x0000001c00a07944 */ /* 0x000fea0003c00000 */
        /* <DEDUP_REMOVED lines=8> */
.L_x_3174:
        /* <DEDUP_REMOVED lines=22> */
.L_x_3175:
[----:B------:R-:W-:Y:S05]  /*2830*/  BSYNC B0 ;  /* 0x0000000000007941 */ /* 0x000fea0003800000 */
.L_x_3173:
        /* <DEDUP_REMOVED lines=37> */
[----:B------:R-:W-:Y:S05]  /*2a90*/  CALL.REL.NOINC `($__internal_19_$__cuda_sm20_div_s64) ;  /* 0x00000018008c7944 */ /* 0x000fea0003c00000 */
        /* <DEDUP_REMOVED lines=12> */
.L_x_3177:
        /* <DEDUP_REMOVED lines=23> */
.L_x_3178:
[----:B------:R-:W-:Y:S05]  /*2cd0*/  BSYNC B0 ;  /* 0x0000000000007941 */ /* 0x000fea0003800000 */
.L_x_3176:
        /* <DEDUP_REMOVED lines=19> */
.L_x_3180:
        /* <DEDUP_REMOVED lines=22> */
.L_x_3181:
[----:B------:R-:W-:Y:S05]  /*2f70*/  BSYNC B0 ;  /* 0x0000000000007941 */ /* 0x000fea0003800000 */
.L_x_3179:
        /* <DEDUP_REMOVED lines=21> */
.L_x_3183:
        /* <DEDUP_REMOVED lines=23> */
.L_x_3184:
[----:B------:R-:W-:Y:S05]  /*3240*/  BSYNC B0 ;  /* 0x0000000000007941 */ /* 0x000fea0003800000 */
.L_x_3182:
        /* <DEDUP_REMOVED lines=39> */
.L_x_3186:
        /* <DEDUP_REMOVED lines=23> */
.L_x_3187:
[----:B------:R-:W-:Y:S05]  /*3630*/  BSYNC B0 ;  /* 0x0000000000007941 */ /* 0x000fea0003800000 */
.L_x_3185:
        /* <DEDUP_REMOVED lines=27> */
.L_x_3189:
        /* <DEDUP_REMOVED lines=23> */
.L_x_3190:
[----:B------:R-:W-:Y:S05]  /*3960*/  BSYNC B0 ;  /* 0x0000000000007941 */ /* 0x000fea0003800000 */
.L_x_3188:
        /* <DEDUP_REMOVED lines=21> */
.L_x_3166:
[----:B------:R-:W-:Y:S02]  /*3ac0*/  ULDC.64 UR4, c[0x0][0x2b0] ;  /* 0x0000ac0000047ab9 */ /* 0x000fe40000000a00 */
[----:B------:R-:W-:-:S04]  /*3ad0*/  LEA R2, P0, R32, UR4, 0x2 ;  /* 0x0000000420027c11 */ /* 0x000fc8000f8010ff */
[----:B------:R-:W-:-:S05]  /*3ae0*/  LEA.HI.X R3, R32, UR5, R33, 0x2, P0 ;  /* 0x0000000520037c11 */ /* 0x000fca00080f1421 */
[----:B------:R0:W-:Y:S04]  /*3af0*/  STG.E desc[UR8][R2.64], R27 ;  /* 0x0000001b02007986 */ /* 0x0001e8000c101908 */
.L_x_3165:
[----:B------:R-:W-:Y:S05]  /*3b00*/  BSYNC B1 ;  /* 0x0000000000017941 */ /* 0x000fea0003800000 */
.L_x_3164:
        /* <DEDUP_REMOVED lines=18> */
.L_x_3192:
[----:B------:R-:W-:Y:S05]  /*3c30*/  BSYNC B0 ;  /* 0x0000000000007941 */ /* 0x000fea0003800000 */
.L_x_3191:
        /* <DEDUP_REMOVED lines=34> */
.L_x_3196:
        /* <DEDUP_REMOVED lines=10> */
.L_x_3195:
[----:B------:R-:W-:Y:S05]  /*3f00*/  BSYNC B0 ;  /* 0x0000000000007941 */ /* 0x000fea0003800000 */
.L_x_3194:
        /* <DEDUP_REMOVED lines=8> */
.L_x_3193:
        /* <DEDUP_REMOVED lines=84> */
        .weak           $__internal_19_$__cuda_sm20_div_s64
        .type           $__internal_19_$__cuda_sm20_div_s64,@function
        .size           $__internal_19_$__cuda_sm20_div_s64,(.L_x_5295 - $__internal_19_$__cuda_sm20_div_s64)
$__internal_19_$__cuda_sm20_div_s64:
        /* <DEDUP_REMOVED lines=83> */
[----:B------:R-:W-:Y:S06]  /*4a00*/  RET.REL.NODEC R40 `(_ZN5flash32flash_fwd_splitkv_combine_kernelI23Flash_fwd_kernel_traitsILi32ELi64ELi128ELi4ELb0ELb0EN7cutlass10bfloat16_tE19Flash_kernel_traitsILi32ELi64ELi128ELi4ES3_EELi16ELi2ELb0EEEvNS_16Flash_fwd_paramsE) ;  /* 0xffffffb4287c7950 */ /* 0x000fec0003c3ffff */
.L_x_3197:
        /* <DEDUP_REMOVED lines=15> */
.L_x_5295:


//--------------------- .text._ZN5flash32flash_fwd_splitkv_combine_kernelI23Flash_fwd_kernel_traitsILi32ELi64ELi128ELi4ELb0ELb0EN7cutlass10bfloat16_tE19Flash_kernel_traitsILi32ELi64ELi128ELi4ES3_EELi16ELi1ELb0EEEvNS_16Flash_fwd_paramsE --------------------------
	.section	.text._ZN5flash32flash_fwd_splitkv_combine_kernelI23Flash_fwd_kernel_traitsILi32ELi64ELi128ELi4ELb0ELb0EN7cutlass10bfloat16_tE19Flash_kernel_traitsILi32ELi64ELi128ELi4ES3_EELi16ELi1ELb0EEEvNS_16Flash_fwd_paramsE,"ax",@progbits
	.align	128
        .global         _ZN5flash32flash_fwd_splitkv_combine_kernelI23Flash_fwd_kernel_traitsILi32ELi64ELi128ELi4ELb0ELb0EN7cutlass10bfloat16_tE19Flash_kernel_traitsILi32ELi64ELi128ELi4ES3_EELi16ELi1ELb0EEEvNS_16Flash_fwd_paramsE
        .type           _ZN5flash32flash_fwd_splitkv_combine_kernelI23Flash_fwd_kernel_traitsILi32ELi64ELi128ELi4ELb0ELb0EN7cutlass10bfloat16_tE19Flash_kernel_traitsILi32ELi64ELi128ELi4ES3_EELi16ELi1ELb0EEEvNS_16Flash_fwd_paramsE,@function
        .size           _ZN5flash32flash_fwd_splitkv_combine_kernelI23Flash_fwd_kernel_traitsILi32ELi64ELi128ELi4ELb0ELb0EN7cutlass10bfloat16_tE19Flash_kernel_traitsILi32ELi64ELi128ELi4ES3_EELi16ELi1ELb0EEEvNS_16Flash_fwd_paramsE,(.L_x_5296 - _ZN5flash32flash_fwd_splitkv_combine_kernelI23Flash_fwd_kernel_traitsILi32ELi64ELi128ELi4ELb0ELb0EN7cutlass10bfloat16_tE19Flash_kernel_traitsILi32ELi64ELi128ELi4ES3_EELi16ELi1ELb0EEEvNS_16Flash_fwd_paramsE)
        .other          _ZN5flash32flash_fwd_splitkv_combine_kernelI23Flash_fwd_kernel_traitsILi32ELi64ELi128ELi4ELb0ELb0EN7cutlass10bfloat16_tE19Flash_kernel_traitsILi32ELi64ELi128ELi4ES3_EELi16ELi1ELb0EEEvNS_16Flash_fwd_paramsE,@"STO_CUDA_ENTRY STV_DEFAULT"
_ZN5flash32flash_fwd_splitkv_combine_kernelI23Flash_fwd_kernel_traitsILi32ELi64ELi128ELi4ELb0ELb0EN7cutlass10bfloat16_tE19Flash_kernel_traitsILi32ELi64ELi128ELi4ES3_EELi16ELi1ELb0EEEvNS_16Flash_fwd_paramsE:
.text._ZN5flash32flash_fwd_splitkv_combine_kernelI23Flash_fwd_kernel_traitsILi32ELi64ELi128ELi4ELb0ELb0EN7cutlass10bfloat16_tE19Flash_kernel_traitsILi32ELi64ELi128ELi4ES3_EELi16ELi1ELb0EEEvNS_16Flash_fwd_paramsE:
        /* <DEDUP_REMOVED lines=23> */
[----:B------:R-:W-:Y:S05]  /*0170*/  CALL.REL.NOINC `($__internal_20_$__cuda_sm20_div_s64) ;  /* 0x0000004000f87944 */ /* 0x000fea0003c00000 */
[----:B------:R-:W-:Y:S02]  /*0180*/  MOV R8, R0 ;  /* 0x0000000000087202 */ /* 0x000fe40000000f00 */
[----:B------:R-:W-:Y:S01]  /*0190*/  MOV R9, R23 ;  /* 0x0000001700097202 */ /* 0x000fe20000000f00 */
[----:B------:R-:W-:Y:S06]  /*01a0*/  BRA `(.L_x_3199) ;  /* 0x00000000004c7947 */ /* 0x000fec0003800000 */
.L_x_3198:
        /* <DEDUP_REMOVED lines=19> */
.L_x_3199:
        /* <DEDUP_REMOVED lines=13> */
[----:B------:R-:W-:Y:S05]  /*03b0*/  CALL.REL.NOINC `($__internal_20_$__cuda_sm20_div_s64) ;  /* 0x0000004000687944 */ /* 0x000fea0003c00000 */
[----:B------:R-:W-:Y:S02]  /*03c0*/  MOV R10, R0 ;  /* 0x00000000000a7202 */ /* 0x000fe40000000f00 */
[----:B------:R-:W-:Y:S01]  /*03d0*/  MOV R11, R23 ;  /* 0x00000017000b7202 */ /* 0x000fe20000000f00 */
[----:B------:R-:W-:Y:S05]  /*03e0*/  BRA `(.L_x_3202) ;  /* 0x00000000004c7947 */ /* 0x000fea0003800000 */
.L_x_3201:
        /* <DEDUP_REMOVED lines=19> */
.L_x_3202:
[----:B------:R-:W-:Y:S05]  /*0520*/  BSYNC B0 ;  /* 0x0000000000007941 */ /* 0x000fea0003800000 */
.L_x_3200:
        /* <DEDUP_REMOVED lines=44> */
[----:B------:R-:W-:Y:S05]  /*07f0*/  BRA `(.L_x_3205) ;  /* 0x00000000004c7947 */ /* 0x000fea0003800000 */
.L_x_3204:
        /* <DEDUP_REMOVED lines=19> */
.L_x_3205:
[----:B------:R-:W-:Y:S05]  /*0930*/  BSYNC B0 ;  /* 0x0000000000007941 */ /* 0x000fea0003800000 */
.L_x_3203:
        /* <DEDUP_REMOVED lines=78> */
.L_x_3207:
        /* <DEDUP_REMOVED lines=19> */
.L_x_3208:
[----:B------:R-:W-:Y:S05]  /*0f50*/  BSYNC B0 ;  /* 0x0000000000007941 */ /* 0x000fea0003800000 */
.L_x_3206:
        /* <DEDUP_REMOVED lines=43> */
.L_x_3210:
        /* <DEDUP_REMOVED lines=20> */
.L_x_3211:
[----:B------:R-:W-:Y:S05]  /*1350*/  BSYNC B0 ;  /* 0x0000000000007941 */ /* 0x000fea0003800000 */
.L_x_3209:
        /* <DEDUP_REMOVED lines=72> */
.L_x_3213:
[----:B------:R-:W-:Y:S05]  /*17e0*/  BSYNC B0 ;  /* 0x0000000000007941 */ /* 0x000fea0003800000 */
.L_x_3212:
        /* <DEDUP_REMOVED lines=16> */
.L_x_3215:
[----:B------:R-:W-:Y:S05]  /*18f0*/  BSYNC B0 ;  /* 0x0000000000007941 */ /* 0x000fea0003800000 */
.L_x_3214:
        /* <DEDUP_REMOVED lines=141> */
.L_x_3220:
        /* <DEDUP_REMOVED lines=23> */
.L_x_3221:
[----:B------:R-:W-:Y:S05]  /*2340*/  BSYNC B0 ;  /* 0x0000000000007941 */ /* 0x000fea0003800000 */
.L_x_3219:
        /* <DEDUP_REMOVED lines=22> */
.L_x_3223:
        /* <DEDUP_REMOVED lines=22> */
.L_x_3224:
[----:B------:R-:W-:Y:S05]  /*2610*/  BSYNC B0 ;  /* 0x0000000000007941 */ /* 0x000fea0003800000 */
.L_x_3222:
        /* <DEDUP_REMOVED lines=22> */
.L_x_3226:
        /* <DEDUP_REMOVED lines=22> */
.L_x_3227:
[----:B------:R-:W-:Y:S05]  /*28e0*/  BSYNC B0 ;  /* 0x0000000000007941 */ /* 0x000fea0003800000 */
.L_x_3225:
        /* <DEDUP_REMOVED lines=33> */
[----:B------:R-:W-:Y:S05]  /*2b00*/  CALL.REL.NOINC `($__internal_20_$__cuda_sm20_div_s64) ;  /* 0x0000001800947944 */ /* 0x000fea0003c00000 */
        /* <DEDUP_REMOVED lines=11> */
.L_x_3229:
        /* <DEDUP_REMOVED lines=23> */
.L_x_3230:
[----:B------:R-:W-:Y:S05]  /*2d30*/  BSYNC B0 ;  /* 0x0000000000007941 */ /* 0x000fea0003800000 */
.L_x_3228:
        /* <DEDUP_REMOVED lines=20> */
.L_x_3232:
        /* <DEDUP_REMOVED lines=23> */
.L_x_3233:
[----:B------:R-:W-:Y:S05]  /*2ff0*/  BSYNC B0 ;  /* 0x0000000000007941 */ /* 0x000fea0003800000 */
.L_x_3231:
        /* <DEDUP_REMOVED lines=19> */
.L_x_3235:
        /* <DEDUP_REMOVED lines=23> */
.L_x_3236:
[----:B------:R-:W-:Y:S05]  /*32a0*/  BSYNC B0 ;  /* 0x0000000000007941 */ /* 0x000fea0003800000 */
.L_x_3234:
        /* <DEDUP_REMOVED lines=26> */
[----:B------:R-:W-:Y:S05]  /*3450*/  CALL.REL.NOINC `($__internal_20_$__cuda_sm20_div_s64) ;  /* 0x0000001000407944 */ /* 0x000fea0003c00000 */
        /* <DEDUP_REMOVED lines=12> */
.L_x_3238:
        /* <DEDUP_REMOVED lines=23> */
.L_x_3239:
[----:B------:R-:W-:Y:S05]  /*3690*/  BSYNC B0 ;  /* 0x0000000000007941 */ /* 0x000fea0003800000 */
.L_x_3237:
        /* <DEDUP_REMOVED lines=28> */
.L_x_3241:
        /* <DEDUP_REMOVED lines=23> */
.L_x_3242:
[----:B------:R-:W-:Y:S05]  /*39d0*/  BSYNC B0 ;  /* 0x0000000000007941 */ /* 0x000fea0003800000 */
.L_x_3240:
        /* <DEDUP_REMOVED lines=21> */
.L_x_3218:
[----:B------:R-:W-:Y:S02]  /*3b30*/  ULDC.64 UR4, c[0x0][0x2b0] ;  /* 0x0000ac0000047ab9 */ /* 0x000fe40000000a00 */
[----:B------:R-:W-:-:S04]  /*3b40*/  LEA R2, P0, R38, UR4, 0x2 ;  /* 0x0000000426027c11 */ /* 0x000fc8000f8010ff */
[----:B------:R-:W-:-:S05]  /*3b50*/  LEA.HI.X R3, R38, UR5, R39, 0x2, P0 ;  /* 0x0000000526037c11 */ /* 0x000fca00080f1427 */
[----:B------:R0:W-:Y:S04]  /*3b60*/  STG.E desc[UR8][R2.64], R29 ;  /* 0x0000001d02007986 */ /* 0x0001e8000c101908 */
.L_x_3217:
[----:B------:R-:W-:Y:S05]  /*3b70*/  BSYNC B1 ;  /* 0x0000000000017941 */ /* 0x000fea0003800000 */
.L_x_3216:
        /* <DEDUP_REMOVED lines=18> */
.L_x_3244:
[----:B------:R-:W-:Y:S05]  /*3ca0*/  BSYNC B0 ;  /* 0x0000000000007941 */ /* 0x000fea0003800000 */
.L_x_3243:
        /* <DEDUP_REMOVED lines=34> */
.L_x_3248:
        /* <DEDUP_REMOVED lines=12> */
.L_x_3247:
[----:B------:R-:W-:Y:S05]  /*3f90*/  BSYNC B0 ;  /* 0x0000000000007941 */ /* 0x000fea0003800000 */
.L_x_3246:
        /* <DEDUP_REMOVED lines=8> */
.L_x_3245:
        /* <DEDUP_REMOVED lines=84> */
        .weak           $__internal_20_$__cuda_sm20_div_s64
        .type           $__internal_20_$__cuda_sm20_div_s64,@function
        .size           $__internal_20_$__cuda_sm20_div_s64,(.L_x_5296 - $__internal_20_$__cuda_sm20_div_s64)
$__internal_20_$__cuda_sm20_div_s64:
        /* <DEDUP_REMOVED lines=83> */
[----:B------:R-:W-:Y:S06]  /*4a90*/  RET.REL.NODEC R20 `(_ZN5flash32flash_fwd_splitkv_combine_kernelI23Flash_fwd_kernel_traitsILi32ELi64ELi128ELi4ELb0ELb0EN7cutlass10bfloat16_tE19Flash_kernel_traitsILi32ELi64ELi128ELi4ES3_EELi16ELi1ELb0EEEvNS_16Flash_fwd_paramsE) ;  /* 0xffffffb414587950 */ /* 0x000fec0003c3ffff */
.L_x_3249:
        /* <DEDUP_REMOVED lines=14> */
.L_x_5296:


//--------------------- .text._ZN5flash32flash_fwd_splitkv_combine_kernelI23Flash_fwd_kernel_traitsILi32ELi64ELi128ELi4ELb0ELb0EN7cutlass10bfloat16_tE19Flash_kernel_traitsILi32ELi64ELi128ELi4ES3_EELi16ELi7ELb1EEEvNS_16Flash_fwd_paramsE --------------------------
	.section	.text._ZN5flash32flash_fwd_splitkv_combine_kernelI23Flash_fwd_kernel_traitsILi32ELi64ELi128ELi4ELb0ELb0EN7cutlass10bfloat16_tE19Flash_kernel_traitsILi32ELi64ELi128ELi4ES3_EELi16ELi7ELb1EEEvNS_16Flash_fwd_paramsE,"ax",@progbits
	.align	128
        .global         _ZN5flash32flash_fwd_splitkv_combine_kernelI23Flash_fwd_kernel_traitsILi32ELi64ELi128ELi4ELb0ELb0EN7cutlass10bfloat16_tE19Flash_kernel_traitsILi32ELi64ELi128ELi4ES3_EELi16ELi7ELb1EEEvNS_16Flash_fwd_paramsE
        .type           _ZN5flash32flash_fwd_splitkv_combine_kernelI23Flash_fwd_kernel_traitsILi32ELi64ELi128ELi4ELb0ELb0EN7cutlass10bfloat16_tE19Flash_kernel_traitsILi32ELi64ELi128ELi4ES3_EELi16ELi7ELb1EEEvNS_16Flash_fwd_paramsE,@function
        .size           _ZN5flash32flash_fwd_splitkv_combine_kernelI23Flash_fwd_kernel_traitsILi32ELi64ELi128ELi4ELb0ELb0EN7cutlass10bfloat16_tE19Flash_kernel_traitsILi32ELi64ELi128ELi4ES3_EELi16ELi7ELb1EEEvNS_16Flash_fwd_paramsE,(.L_x_5297 - _ZN5flash32flash_fwd_splitkv_combine_kernelI23Flash_fwd_kernel_traitsILi32ELi64ELi128ELi4ELb0ELb0EN7cutlass10bfloat16_tE19Flash_kernel_traitsILi32ELi64ELi128ELi4ES3_EELi16ELi7ELb1EEEvNS_16Flash_fwd_paramsE)
        .other          _ZN5flash32flash_fwd_splitkv_combine_kernelI23Flash_fwd_kernel_traitsILi32ELi64ELi128ELi4ELb0ELb0EN7cutlass10bfloat16_tE19Flash_kernel_traitsILi32ELi64ELi128ELi4ES3_EELi16ELi7ELb1EEEvNS_16Flash_fwd_paramsE,@"STO_CUDA_ENTRY STV_DEFAULT"
_ZN5flash32flash_fwd_splitkv_combine_kernelI23Flash_fwd_kernel_traitsILi32ELi64ELi128ELi4ELb0ELb0EN7cutlass10bfloat16_tE19Flash_kernel_traitsILi32ELi64ELi128ELi4ES3_EELi16ELi7ELb1EEEvNS_16Flash_fwd_paramsE:
.text._ZN5flash32flash_fwd_splitkv_combine_kernelI23Flash_fwd_kernel_traitsILi32ELi64ELi128ELi4ELb0ELb0EN7cutlass10bfloat16_tE19Flash_kernel_traitsILi32ELi64ELi128ELi4ES3_EELi16ELi7ELb1EEEvNS_16Flash_fwd_paramsE:
        /* <DEDUP_REMOVED lines=23> */
[----:B------:R-:W-:Y:S05]  /*0170*/  CALL.REL.NOINC `($__internal_21_$__cuda_sm20_div_s64) ;  /* 0x00000060005c7944 */ /* 0x000fea0003c00000 */
[----:B------:R-:W-:Y:S02]  /*0180*/  MOV R8, R0 ;  /* 0x0000000000087202 */ /* 0x000fe40000000f00 */
[----:B------:R-:W-:Y:S01]  /*0190*/  MOV R9, R25 ;  /* 0x0000001900097202 */ /* 0x000fe20000000f00 */
[----:B------:R-:W-:Y:S06]  /*01a0*/  BRA `(.L_x_3251) ;  /* 0x00000000004c7947 */ /* 0x000fec0003800000 */
.L_x_3250:
        /* <DEDUP_REMOVED lines=19> */
.L_x_3251:
        /* <DEDUP_REMOVED lines=17> */
[----:B------:R-:W-:Y:S05]  /*03f0*/  BRA `(.L_x_3254) ;  /* 0x0000000000507947 */ /* 0x000fea0003800000 */
.L_x_3253:
        /* <DEDUP_REMOVED lines=20> */
.L_x_3254:
[----:B------:R-:W-:Y:S05]  /*0540*/  BSYNC B0 ;  /* 0x0000000000007941 */ /* 0x000fea0003800000 */
.L_x_3252:
        /* <DEDUP_REMOVED lines=57> */
.L_x_3256:
        /* <DEDUP_REMOVED lines=19> */
.L_x_3257:
[----:B------:R-:W-:Y:S05]  /*0a10*/  BSYNC B0 ;  /* 0x0000000000007941 */ /* 0x000fea0003800000 */
.L_x_3255:
        /* <DEDUP_REMOVED lines=105> */
.L_x_3259:
        /* <DEDUP_REMOVED lines=20> */
.L_x_3260:
[----:B------:R-:W-:Y:S05]  /*11f0*/  BSYNC B0 ;  /* 0x0000000000007941 */ /* 0x000fea0003800000 */
.L_x_3258:
        /* <DEDUP_REMOVED lines=309> */
.L_x_3262:
        /* <DEDUP_REMOVED lines=19> */
.L_x_3263:
[----:B------:R-:W-:Y:S05]  /*2680*/  BSYNC B0 ;  /* 0x0000000000007941 */ /* 0x000fea0003800000 */
.L_x_3261:
        /* <DEDUP_REMOVED lines=257> */
.L_x_3268:
        /* <DEDUP_REMOVED lines=22> */
.L_x_3269:
[----:B------:R-:W-:Y:S05]  /*3800*/  BSYNC B0 ;  /* 0x0000000000007941 */ /* 0x000fea0003800000 */
.L_x_3267:
        /* <DEDUP_REMOVED lines=8> */
[----:B------:R-:W-:Y:S05]  /*3890*/  CALL.REL.NOINC `($__internal_21_$__cuda_sm20_div_s64) ;  /* 0x0000002800947944 */ /* 0x000fea0003c00000 */
        /* <DEDUP_REMOVED lines=11> */
.L_x_3271:
        /* <DEDUP_REMOVED lines=22> */
.L_x_3272:
[----:B------:R-:W-:Y:S05]  /*3ab0*/  BSYNC B0 ;  /* 0x0000000000007941 */ /* 0x000fea0003800000 */
.L_x_3270:
        /* <DEDUP_REMOVED lines=11> */
[----:B------:R-:W-:Y:S05]  /*3b70*/  CALL.REL.NOINC `($__internal_21_$__cuda_sm20_div_s64) ;  /* 0x0000002400dc7944 */ /* 0x000fea0003c00000 */
        /* <DEDUP_REMOVED lines=12> */
.L_x_3274:
        /* <DEDUP_REMOVED lines=22> */
.L_x_3275:
[----:B------:R-:W-:Y:S05]  /*3da0*/  BSYNC B0 ;  /* 0x0000000000007941 */ /* 0x000fea0003800000 */
.L_x_3273:
        /* <DEDUP_REMOVED lines=52> */
.L_x_3277:
        /* <DEDUP_REMOVED lines=23> */
.L_x_3278:
[----:B------:R-:W-:Y:S05]  /*4260*/  BSYNC B0 ;  /* 0x0000000000007941 */ /* 0x000fea0003800000 */
.L_x_3276:
        /* <DEDUP_REMOVED lines=20> */
.L_x_3280:
        /* <DEDUP_REMOVED lines=22> */
.L_x_3281:
[----:B------:R-:W-:Y:S05]  /*4510*/  BSYNC B0 ;  /* 0x0000000000007941 */ /* 0x000fea0003800000 */
.L_x_3279:
        /* <DEDUP_REMOVED lines=22> */
.L_x_3283:
        /* <DEDUP_REMOVED lines=23> */
.L_x_3284:
[----:B------:R-:W-:Y:S05]  /*47f0*/  BSYNC B0 ;  /* 0x0000000000007941 */ /* 0x000fea0003800000 */
.L_x_3282:
        /* <DEDUP_REMOVED lines=39> */
.L_x_3286:
        /* <DEDUP_REMOVED lines=23> */
.L_x_3287:
[----:B------:R-:W-:Y:S05]  /*4be0*/  BSYNC B0 ;  /* 0x0000000000007941 */ /* 0x000fea0003800000 */
.L_x_3285:
        /* <DEDUP_REMOVED lines=31> */
.L_x_3289:
        /* <DEDUP_REMOVED lines=23> */
.L_x_3290:
[----:B------:R-:W-:Y:S05]  /*4f50*/  BSYNC B0 ;  /* 0x0000000000007941 */ /* 0x000fea0003800000 */
.L_x_3288:
        /* <DEDUP_REMOVED lines=21> */
.L_x_3266:
[----:B------:R-:W-:Y:S02]  /*50b0*/  ULDC.64 UR4, c[0x0][0x2b0] ;  /* 0x0000ac0000047ab9 */ /* 0x000fe40000000a00 */
[----:B------:R-:W-:-:S04]  /*50c0*/  LEA R2, P0, R52, UR4, 0x2 ;  /* 0x0000000434027c11 */ /* 0x000fc8000f8010ff */
[----:B------:R-:W-:-:S05]  /*50d0*/  LEA.HI.X R3, R52, UR5, R53, 0x2, P0 ;  /* 0x0000000534037c11 */ /* 0x000fca00080f1435 */
[----:B------:R0:W-:Y:S04]  /*50e0*/  STG.E desc[UR8][R2.64], R29 ;  /* 0x0000001d02007986 */ /* 0x0001e8000c101908 */
.L_x_3265:
[----:B------:R-:W-:Y:S05]  /*50f0*/  BSYNC B1 ;  /* 0x0000000000017941 */ /* 0x000fea0003800000 */
.L_x_3264:
        /* <DEDUP_REMOVED lines=131> */
.L_x_3293:
        /* <DEDUP_REMOVED lines=37> */
.L_x_3292:
        /* <DEDUP_REMOVED lines=25> */
.L_x_3294:
[----:B------:R-:W-:-:S13]  /*5d10*/  ISETP.GT.OR P4, PT, R13, UR5, P4 ;  /* 0x000000050d007c0c */ /* 0x000fda000a784670 */
[----:B------:R-:W-:Y:S05]  /*5d20*/  @!P4 BRA `(.L_x_3291) ;  /* 0x000000000028c947 */ /* 0x000fea0003800000 */
[----:B------:R-:W0:Y:S01]  /*5d30*/  LDS R6, [R6] ;  /* 0x0000000006067984 */ /* 0x000e220000000800 */
[----:B------:R-:W-:Y:S01]  /*5d40*/  ISETP.GE.AND P0, PT, R7, R14, PT ;  /* 0x0000000e0700720c */ /* 0x000fe20003f06270 */
[----:B------:R-:W-:-:S12]  /*5d50*/  BSSY B0, `(.L_x_3295) ;  /* 0x0000003000007945 */ /* 0x000fd80003800000 */
[----:B------:R-:W-:Y:S05]  /*5d60*/  @P0 BRA `(.L_x_3296) ;  /* 0x0000000000040947 */ /* 0x000fea0003800000 */
[----:B------:R1:W5:Y:S02]  /*5d70*/  LDG.E.128 R8, desc[UR8][R20.64] ;  /* 0x0000000814087981 */ /* 0x000364000c1e1d00 */
.L_x_3296:
[----:B------:R-:W-:Y:S05]  /*5d80*/  BSYNC B0 ;  /* 0x0000000000007941 */ /* 0x000fea0003800000 */
.L_x_3295:
[C---:B0----5:R-:W-:Y:S01]  /*5d90*/  FFMA.FTZ R4, R6.reuse, R8, R4 ;  /* 0x0000000806047223 */ /* 0x061fe20000010004 */
[C---:B------:R-:W-:Y:S01]  /*5da0*/  FFMA.FTZ R3, R6.reuse, R9, R3 ;  /* 0x0000000906037223 */ /* 0x040fe20000010003 */
[C---:B------:R-:W-:Y:S01]  /*5db0*/  FFMA.FTZ R2, R6.reuse, R10, R2 ;  /* 0x0000000a06027223 */ /* 0x040fe20000010002 */
[----:B------:R-:W-:Y:S01]  /*5dc0*/  FFMA.FTZ R0, R6, R11, R0 ;  /* 0x0000000b06007223 */ /* 0x000fe20000010000 */
.L_x_3291:
        /* <DEDUP_REMOVED lines=82> */
        .weak           $__internal_21_$__cuda_sm20_div_s64
        .type           $__internal_21_$__cuda_sm20_div_s64,@function
        .size           $__internal_21_$__cuda_sm20_div_s64,(.L_x_5297 - $__internal_21_$__cuda_sm20_div_s64)
$__internal_21_$__cuda_sm20_div_s64:
        /* <DEDUP_REMOVED lines=83> */
[----:B------:R-:W-:Y:S06]  /*6820*/  RET.REL.NODEC R22 `(_ZN5flash32flash_fwd_splitkv_combine_kernelI23Flash_fwd_kernel_traitsILi32ELi64ELi128ELi4ELb0ELb0EN7cutlass10bfloat16_tE19Flash_kernel_traitsILi32ELi64ELi128ELi4ES3_EELi16ELi7ELb1EEEvNS_16Flash_fwd_paramsE) ;  /* 0xffffff9416f47950 */ /* 0x000fec0003c3ffff */
.L_x_3297:
        /* <DEDUP_REMOVED lines=13> */
.L_x_5297:


//--------------------- .text._ZN5flash32flash_fwd_splitkv_combine_kernelI23Flash_fwd_kernel_traitsILi32ELi64ELi128ELi4ELb0ELb0EN7cutlass10bfloat16_tE19Flash_kernel_traitsILi32ELi64ELi128ELi4ES3_EELi16ELi6ELb1EEEvNS_16Flash_fwd_paramsE --------------------------
	.section	.text._ZN5flash32flash_fwd_splitkv_combine_kernelI23Flash_fwd_kernel_traitsILi32ELi64ELi128ELi4ELb0ELb0EN7cutlass10bfloat16_tE19Flash_kernel_traitsILi32ELi64ELi128ELi4ES3_EELi16ELi6ELb1EEEvNS_16Flash_fwd_paramsE,"ax",@progbits
	.align	128
        .global         _ZN5flash32flash_fwd_splitkv_combine_kernelI23Flash_fwd_kernel_traitsILi32ELi64ELi128ELi4ELb0ELb0EN7cutlass10bfloat16_tE19Flash_kernel_traitsILi32ELi64ELi128ELi4ES3_EELi16ELi6ELb1EEEvNS_16Flash_fwd_paramsE
        .type           _ZN5flash32flash_fwd_splitkv_combine_kernelI23Flash_fwd_kernel_traitsILi32ELi64ELi128ELi4ELb0ELb0EN7cutlass10bfloat16_tE19Flash_kernel_traitsILi32ELi64ELi128ELi4ES3_EELi16ELi6ELb1EEEvNS_16Flash_fwd_paramsE,@function
        .size           _ZN5flash32flash_fwd_splitkv_combine_kernelI23Flash_fwd_kernel_traitsILi32ELi64ELi128ELi4ELb0ELb0EN7cutlass10bfloat16_tE19Flash_kernel_traitsILi32ELi64ELi128ELi4ES3_EELi16ELi6ELb1EEEvNS_16Flash_fwd_paramsE,(.L_x_5298 - _ZN5flash32flash_fwd_splitkv_combine_kernelI23Flash_fwd_kernel_traitsILi32ELi64ELi128ELi4ELb0ELb0EN7cutlass10bfloat16_tE19Flash_kernel_traitsILi32ELi64ELi128ELi4ES3_EELi16ELi6ELb1EEEvNS_16Flash_fwd_paramsE)
        .other          _ZN5flash32flash_fwd_splitkv_combine_kernelI23Flash_fwd_kernel_traitsILi32ELi64ELi128ELi4ELb0ELb0EN7cutlass10bfloat16_tE19Flash_kernel_traitsILi32ELi64ELi128ELi4ES3_EELi16ELi6ELb1EEEvNS_16Flash_fwd_paramsE,@"STO_CUDA_ENTRY STV_DEFAULT"
_ZN5flash32flash_fwd_splitkv_combine_kernelI23Flash_fwd_kernel_traitsILi32ELi64ELi128ELi4ELb0ELb0EN7cutlass10bfloat16_tE19Flash_kernel_traitsILi32ELi64ELi128ELi4ES3_EELi16ELi6ELb1EEEvNS_16Flash_fwd_paramsE:
.text._ZN5flash32flash_fwd_splitkv_combine_kernelI23Flash_fwd_kernel_traitsILi32ELi64ELi128ELi4ELb0ELb0EN7cutlass10bfloat16_tE19Flash_kernel_traitsILi32ELi64ELi128ELi4ES3_EELi16ELi6ELb1EEEvNS_16Flash_fwd_paramsE:
        /* <DEDUP_REMOVED lines=23> */
[----:B------:R-:W-:Y:S05]  /*0170*/  CALL.REL.NOINC `($__internal_22_$__cuda_sm20_div_s64) ;  /* 0x0000005000bc7944 */ /* 0x000fea0003c00000 */
[----:B------:R-:W-:Y:S02]  /*0180*/  MOV R8, R0 ;  /* 0x0000000000087202 */ /* 0x000fe40000000f00 */
[----:B------:R-:W-:Y:S01]  /*0190*/  MOV R9, R25 ;  /* 0x0000001900097202 */ /* 0x000fe20000000f00 */
[----:B------:R-:W-:Y:S06]  /*01a0*/  BRA `(.L_x_3299) ;  /* 0x00000000004c7947 */ /* 0x000fec0003800000 */
.L_x_3298:
        /* <DEDUP_REMOVED lines=19> */
.L_x_3299:
        /* <DEDUP_REMOVED lines=17> */
[----:B------:R-:W-:Y:S05]  /*03f0*/  BRA `(.L_x_3302) ;  /* 0x0000000000507947 */ /* 0x000fea0003800000 */
.L_x_3301:
        /* <DEDUP_REMOVED lines=20> */
.L_x_3302:
[----:B------:R-:W-:Y:S05]  /*0540*/  BSYNC B0 ;  /* 0x0000000000007941 */ /* 0x000fea0003800000 */
.L_x_3300:
        /* <DEDUP_REMOVED lines=57> */
.L_x_3304:
        /* <DEDUP_REMOVED lines=19> */
.L_x_3305:
[----:B------:R-:W-:Y:S05]  /*0a10*/  BSYNC B0 ;  /* 0x0000000000007941 */ /* 0x000fea0003800000 */
.L_x_3303:
        /* <DEDUP_REMOVED lines=105> */
.L_x_3307:
        /* <DEDUP_REMOVED lines=20> */
.L_x_3308:
[----:B------:R-:W-:Y:S05]  /*11f0*/  BSYNC B0 ;  /* 0x0000000000007941 */ /* 0x000fea0003800000 */
.L_x_3306:
        /* <DEDUP_REMOVED lines=181> */
.L_x_3310:
        /* <DEDUP_REMOVED lines=19> */
.L_x_3311:
[----:B------:R-:W-:Y:S05]  /*1e80*/  BSYNC B0 ;  /* 0x0000000000007941 */ /* 0x000fea0003800000 */
.L_x_3309:
        /* <DEDUP_REMOVED lines=201> */
.L_x_3316:
        /* <DEDUP_REMOVED lines=22> */
.L_x_3317:
[----:B------:R-:W-:Y:S05]  /*2c80*/  BSYNC B0 ;  /* 0x0000000000007941 */ /* 0x000fea0003800000 */
.L_x_3315:
        /* <DEDUP_REMOVED lines=8> */
[----:B------:R-:W-:Y:S05]  /*2d10*/  CALL.REL.NOINC `($__internal_22_$__cuda_sm20_div_s64) ;  /* 0x0000002400d47944 */ /* 0x000fea0003c00000 */
        /* <DEDUP_REMOVED lines=11> */
.L_x_3319:
        /* <DEDUP_REMOVED lines=22> */
.L_x_3320:
[----:B------:R-:W-:Y:S05]  /*2f30*/  BSYNC B0 ;  /* 0x0000000000007941 */ /* 0x000fea0003800000 */
.L_x_3318:
        /* <DEDUP_REMOVED lines=11> */
[----:B------:R-:W-:Y:S05]  /*2ff0*/  CALL.REL.NOINC `($__internal_22_$__cuda_sm20_div_s64) ;  /* 0x00000024001c7944 */ /* 0x000fea0003c00000 */
        /* <DEDUP_REMOVED lines=12> */
.L_x_3322:
        /* <DEDUP_REMOVED lines=22> */
.L_x_3323:
[----:B------:R-:W-:Y:S05]  /*3220*/  BSYNC B0 ;  /* 0x0000000000007941 */ /* 0x000fea0003800000 */
.L_x_3321:
        /* <DEDUP_REMOVED lines=52> */
.L_x_3325:
        /* <DEDUP_REMOVED lines=23> */
.L_x_3326:
[----:B------:R-:W-:Y:S05]  /*36e0*/  BSYNC B0 ;  /* 0x0000000000007941 */ /* 0x000fea0003800000 */
.L_x_3324:
        /* <DEDUP_REMOVED lines=20> */
.L_x_3328:
        /* <DEDUP_REMOVED lines=22> */
.L_x_3329:
[----:B------:R-:W-:Y:S05]  /*3990*/  BSYNC B0 ;  /* 0x0000000000007941 */ /* 0x000fea0003800000 */
.L_x_3327:
        /* <DEDUP_REMOVED lines=22> */
.L_x_3331:
        /* <DEDUP_REMOVED lines=23> */
.L_x_3332:
[----:B------:R-:W-:Y:S05]  /*3c70*/  BSYNC B0 ;  /* 0x0000000000007941 */ /* 0x000fea0003800000 */
.L_x_3330:
        /* <DEDUP_REMOVED lines=39> */
.L_x_3334:
        /* <DEDUP_REMOVED lines=23> */
.L_x_3335:
[----:B------:R-:W-:Y:S05]  /*4060*/  BSYNC B0 ;  /* 0x0000000000007941 */ /* 0x000fea0003800000 */
.L_x_3333:
        /* <DEDUP_REMOVED lines=31> */
.L_x_3337:
        /* <DEDUP_REMOVED lines=23> */
.L_x_3338:
[----:B------:R-:W-:Y:S05]  /*43d0*/  BSYNC B0 ;  /* 0x0000000000007941 */ /* 0x000fea0003800000 */
.L_x_3336:
        /* <DEDUP_REMOVED lines=21> */
.L_x_3314:
[----:B------:R-:W-:Y:S02]  /*4530*/  ULDC.64 UR4, c[0x0][0x2b0] ;  /* 0x0000ac0000047ab9 */ /* 0x000fe40000000a00 */
[----:B------:R-:W-:-:S04]  /*4540*/  LEA R2, P0, R44, UR4, 0x2 ;  /* 0x000000042c027c11 */ /* 0x000fc8000f8010ff */
[----:B------:R-:W-:-:S05]  /*4550*/  LEA.HI.X R3, R44, UR5, R45, 0x2, P0 ;  /* 0x000000052c037c11 */ /* 0x000fca00080f142d */
[----:B------:R0:W-:Y:S04]  /*4560*/  STG.E desc[UR8][R2.64], R29 ;  /* 0x0000001d02007986 */ /* 0x0001e8000c101908 */
.L_x_3313:
[----:B------:R-:W-:Y:S05]  /*4570*/  BSYNC B1 ;  /* 0x0000000000017941 */ /* 0x000fea0003800000 */
.L_x_3312:
        /* <DEDUP_REMOVED lines=83> */
.L_x_3341:
        /* <DEDUP_REMOVED lines=37> */
.L_x_3340:
        /* <DEDUP_REMOVED lines=25> */
.L_x_3342:
[----:B------:R-:W-:-:S13]  /*4e90*/  ISETP.GT.OR P4, PT, R13, UR5, P4 ;  /* 0x000000050d007c0c */ /* 0x000fda000a784670 */
[----:B------:R-:W-:Y:S05]  /*4ea0*/  @!P4 BRA `(.L_x_3339) ;  /* 0x000000000028c947 */ /* 0x000fea0003800000 */
[----:B------:R-:W0:Y:S01]  /*4eb0*/  LDS R6, [R6] ;  /* 0x0000000006067984 */ /* 0x000e220000000800 */
[----:B------:R-:W-:Y:S01]  /*4ec0*/  ISETP.GE.AND P0, PT, R7, R15, PT ;  /* 0x0000000f0700720c */ /* 0x000fe20003f06270 */
[----:B------:R-:W-:-:S12]  /*4ed0*/  BSSY B0, `(.L_x_3343) ;  /* 0x0000003000007945 */ /* 0x000fd80003800000 */
[----:B------:R-:W-:Y:S05]  /*4ee0*/  @P0 BRA `(.L_x_3344) ;  /* 0x0000000000040947 */ /* 0x000fea0003800000 */
[----:B------:R1:W5:Y:S02]  /*4ef0*/  LDG.E.128 R8, desc[UR8][R20.64] ;  /* 0x0000000814087981 */ /* 0x000364000c1e1d00 */
.L_x_3344:
[----:B------:R-:W-:Y:S05]  /*4f00*/  BSYNC B0 ;  /* 0x0000000000007941 */ /* 0x000fea0003800000 */
.L_x_3343:
[C---:B0----5:R-:W-:Y:S01]  /*4f10*/  FFMA.FTZ R4, R6.reuse, R8, R4 ;  /* 0x0000000806047223 */ /* 0x061fe20000010004 */
[C---:B------:R-:W-:Y:S01]  /*4f20*/  FFMA.FTZ R3, R6.reuse, R9, R3 ;  /* 0x0000000906037223 */ /* 0x040fe20000010003 */
[C---:B------:R-:W-:Y:S01]  /*4f30*/  FFMA.FTZ R2, R6.reuse, R10, R2 ;  /* 0x0000000a06027223 */ /* 0x040fe20000010002 */
[----:B------:R-:W-:Y:S01]  /*4f40*/  FFMA.FTZ R0, R6, R11, R0 ;  /* 0x0000000b06007223 */ /* 0x000fe20000010000 */
.L_x_3339:
        /* <DEDUP_REMOVED lines=82> */
        .weak           $__internal_22_$__cuda_sm20_div_s64
        .type           $__internal_22_$__cuda_sm20_div_s64,@function
        .size           $__internal_22_$__cuda_sm20_div_s64,(.L_x_5298 - $__internal_22_$__cuda_sm20_div_s64)
$__internal_22_$__cuda_sm20_div_s64:
        /* <DEDUP_REMOVED lines=83> */
[----:B------:R-:W-:Y:S06]  /*59a0*/  RET.REL.NODEC R22 `(_ZN5flash32flash_fwd_splitkv_combine_kernelI23Flash_fwd_kernel_traitsILi32ELi64ELi128ELi4ELb0ELb0EN7cutlass10bfloat16_tE19Flash_kernel_traitsILi32ELi64ELi128ELi4ES3_EELi16ELi6ELb1EEEvNS_16Flash_fwd_paramsE) ;  /* 0xffffffa416947950 */ /* 0x000fec0003c3ffff */
.L_x_3345:
        /* <DEDUP_REMOVED lines=13> */
.L_x_5298:


//--------------------- .text._ZN5flash32flash_fwd_splitkv_combine_kernelI23Flash_fwd_kernel_traitsILi32ELi64ELi128ELi4ELb0ELb0EN7cutlass10bfloat16_tE19Flash_kernel_traitsILi32ELi64ELi128ELi4ES3_EELi16ELi5ELb1EEEvNS_16Flash_fwd_paramsE --------------------------
	.section	.text._ZN5flash32flash_fwd_splitkv_combine_kernelI23Flash_fwd_kernel_traitsILi32ELi64ELi128ELi4ELb0ELb0EN7cutlass10bfloat16_tE19Flash_kernel_traitsILi32ELi64ELi128ELi4ES3_EELi16ELi5ELb1EEEvNS_16Flash_fwd_paramsE,"ax",@progbits
	.align	128
        .global         _ZN5flash32flash_fwd_splitkv_combine_kernelI23Flash_fwd_kernel_traitsILi32ELi64ELi128ELi4ELb0ELb0EN7cutlass10bfloat16_tE19Flash_kernel_traitsILi32ELi64ELi128ELi4ES3_EELi16ELi5ELb1EEEvNS_16Flash_fwd_paramsE
        .type           _ZN5flash32flash_fwd_splitkv_combine_kernelI23Flash_fwd_kernel_traitsILi32ELi64ELi128ELi4ELb0ELb0EN7cutlass10bfloat16_tE19Flash_kernel_traitsILi32ELi64ELi128ELi4ES3_EELi16ELi5ELb1EEEvNS_16Flash_fwd_paramsE,@function
        .size           _ZN5flash32flash_fwd_splitkv_combine_kernelI23Flash_fwd_kernel_traitsILi32ELi64ELi128ELi4ELb0ELb0EN7cutlass10bfloat16_tE19Flash_kernel_traitsILi32ELi64ELi128ELi4ES3_EELi16ELi5ELb1EEEvNS_16Flash_fwd_paramsE,(.L_x_5299 - _ZN5flash32flash_fwd_splitkv_combine_kernelI23Flash_fwd_kernel_traitsILi32ELi64ELi128ELi4ELb0ELb0EN7cutlass10bfloat16_tE19Flash_kernel_traitsILi32ELi64ELi128ELi4ES3_EELi16ELi5ELb1EEEvNS_16Flash_fwd_paramsE)
        .other          _ZN5flash32flash_fwd_splitkv_combine_kernelI23Flash_fwd_kernel_traitsILi32ELi64ELi128ELi4ELb0ELb0EN7cutlass10bfloat16_tE19Flash_kernel_traitsILi32ELi64ELi128ELi4ES3_EELi16ELi5ELb1EEEvNS_16Flash_fwd_paramsE,@"STO_CUDA_ENTRY STV_DEFAULT"
_ZN5flash32flash_fwd_splitkv_combine_kernelI23Flash_fwd_kernel_traitsILi32ELi64ELi128ELi4ELb0ELb0EN7cutlass10bfloat16_tE19Flash_kernel_traitsILi32ELi64ELi128ELi4ES3_EELi16ELi5ELb1EEEvNS_16Flash_fwd_paramsE:
.text._ZN5flash32flash_fwd_splitkv_combine_kernelI23Flash_fwd_kernel_traitsILi32ELi64ELi128ELi4ELb0ELb0EN7cutlass10bfloat16_tE19Flash_kernel_traitsILi32ELi64ELi128ELi4ES3_EELi16ELi5ELb1EEEvNS_16Flash_fwd_paramsE:
        /* <DEDUP_REMOVED lines=23> */
[----:B------:R-:W-:Y:S05]  /*0170*/  CALL.REL.NOINC `($__internal_23_$__cuda_sm20_div_s64) ;  /* 0x0000004800a87944 */ /* 0x000fea0003c00000 */
[----:B------:R-:W-:Y:S05]  /*0180*/  BRA `(.L_x_3347) ;  /* 0x00000000004c7947 */ /* 0x000fea0003800000 */
.L_x_3346:
        /* <DEDUP_REMOVED lines=19> */
.L_x_3347:
        /* <DEDUP_REMOVED lines=12> */
[----:B------:R-:W-:Y:S05]  /*0380*/  CALL.REL.NOINC `($__internal_23_$__cuda_sm20_div_s64) ;  /* 0x0000004800247944 */ /* 0x000fea0003c00000 */
[----:B------:R-:W-:Y:S02]  /*0390*/  MOV R6, R20 ;  /* 0x0000001400067202 */ /* 0x000fe40000000f00 */
[----:B------:R-:W-:Y:S01]  /*03a0*/  MOV R7, R21 ;  /* 0x0000001500077202 */ /* 0x000fe20000000f00 */
[----:B------:R-:W-:Y:S05]  /*03b0*/  BRA `(.L_x_3350) ;  /* 0x00000000004c7947 */ /* 0x000fea0003800000 */
.L_x_3349:
        /* <DEDUP_REMOVED lines=19> */
.L_x_3350:
[----:B------:R-:W-:Y:S05]  /*04f0*/  BSYNC B0 ;  /* 0x0000000000007941 */ /* 0x000fea0003800000 */
.L_x_3348:
        /* <DEDUP_REMOVED lines=53> */
[----:B------:R-:W-:Y:S02]  /*0850*/  MOV R32, R20 ;  /* 0x0000001400207202 */ /* 0x000fe40000000f00 */
[----:B------:R-:W-:Y:S01]  /*0860*/  MOV R33, R21 ;  /* 0x0000001500217202 */ /* 0x000fe20000000f00 */
[----:B------:R-:W-:Y:S05]  /*0870*/  BRA `(.L_x_3353) ;  /* 0x00000000004c7947 */ /* 0x000fea0003800000 */
.L_x_3352:
        /* <DEDUP_REMOVED lines=19> */
.L_x_3353:
[----:B------:R-:W-:Y:S05]  /*09b0*/  BSYNC B0 ;  /* 0x0000000000007941 */ /* 0x000fea0003800000 */
.L_x_3351:
        /* <DEDUP_REMOVED lines=105> */
.L_x_3355:
        /* <DEDUP_REMOVED lines=19> */
.L_x_3356:
[----:B------:R-:W-:Y:S05]  /*1180*/  BSYNC B0 ;  /* 0x0000000000007941 */ /* 0x000fea0003800000 */
.L_x_3354:
        /* <DEDUP_REMOVED lines=113> */
[----:B------:R-:W-:Y:S05]  /*18a0*/  CALL.REL.NOINC `($__internal_23_$__cuda_sm20_div_s64) ;  /* 0x0000003000dc7944 */ /* 0x000fea0003c00000 */
[----:B------:R-:W-:Y:S02]  /*18b0*/  MOV R40, R20 ;  /* 0x0000001400287202 */ /* 0x000fe40000000f00 */
[----:B------:R-:W-:Y:S01]  /*18c0*/  MOV R41, R21 ;  /* 0x0000001500297202 */ /* 0x000fe20000000f00 */
[----:B------:R-:W-:Y:S05]  /*18d0*/  BRA `(.L_x_3359) ;  /* 0x00000000004c7947 */ /* 0x000fea0003800000 */
.L_x_3358:
        /* <DEDUP_REMOVED lines=19> */
.L_x_3359:
[----:B------:R-:W-:Y:S05]  /*1a10*/  BSYNC B0 ;  /* 0x0000000000007941 */ /* 0x000fea0003800000 */
.L_x_3357:
        /* <DEDUP_REMOVED lines=163> */
[----:B------:R-:W-:Y:S05]  /*2450*/  CALL.REL.NOINC `($__internal_23_$__cuda_sm20_div_s64) ;  /* 0x0000002400f07944 */ /* 0x000fea0003c00000 */
        /* <DEDUP_REMOVED lines=9> */
.L_x_3364:
        /* <DEDUP_REMOVED lines=22> */
.L_x_3365:
[----:B------:R-:W-:Y:S05]  /*2650*/  BSYNC B0 ;  /* 0x0000000000007941 */ /* 0x000fea0003800000 */
.L_x_3363:
        /* <DEDUP_REMOVED lines=19> */
.L_x_3367:
        /* <DEDUP_REMOVED lines=22> */
.L_x_3368:
[----:B------:R-:W-:Y:S05]  /*28f0*/  BSYNC B0 ;  /* 0x0000000000007941 */ /* 0x000fea0003800000 */
.L_x_3366:
        /* <DEDUP_REMOVED lines=11> */
[----:B------:R-:W-:Y:S05]  /*29b0*/  CALL.REL.NOINC `($__internal_23_$__cuda_sm20_div_s64) ;  /* 0x0000002000987944 */ /* 0x000fea0003c00000 */
[----:B------:R-:W-:-:S04]  /*29c0*/  IADD3 R19, P0, RZ, -R20, RZ ;  /* 0x80000014ff137210 */ /* 0x000fc80007f1e0ff */
[----:B------:R-:W-:Y:S01]  /*29d0*/  IADD3.X R18, RZ, ~R21, RZ, P0, !PT ;  /* 0x80000015ff127210 */ /* 0x000fe200007fe4ff */
[----:B------:R-:W-:-:S04]  /*29e0*/  IMAD.WIDE.U32 R42, R5, R19, R42 ;  /* 0x00000013052a7225 */ /* 0x000fc800078e002a */
[----:B------:R-:W-:-:S04]  /*29f0*/  IMAD R18, R18, R5, RZ ;  /* 0x0000000512127224 */ /* 0x000fc800078e02ff */
[----:B------:R-:W-:-:S05]  /*2a00*/  IMAD R4, R4, R19, R18 ;  /* 0x0000001304047224 */ /* 0x000fca00078e0212 */
[----:B------:R-:W-:Y:S01]  /*2a10*/  IADD3 R4, R43, R4, RZ ;  /* 0x000000042b047210 */ /* 0x000fe20007ffe0ff */
[----:B------:R-:W-:Y:S05]  /*2a20*/  BRA `(.L_x_3371) ;  /* 0x0000000000587947 */ /* 0x000fea0003800000 */
.L_x_3370:
        /* <DEDUP_REMOVED lines=22> */
.L_x_3371:
[----:B------:R-:W-:Y:S05]  /*2b90*/  BSYNC B0 ;  /* 0x0000000000007941 */ /* 0x000fea0003800000 */
.L_x_3369:
        /* <DEDUP_REMOVED lines=38> */
[----:B------:R-:W-:Y:S05]  /*2e00*/  CALL.REL.NOINC `($__internal_23_$__cuda_sm20_div_s64) ;  /* 0x0000001c00847944 */ /* 0x000fea0003c00000 */
        /* <DEDUP_REMOVED lines=12> */
.L_x_3373:
        /* <DEDUP_REMOVED lines=23> */
.L_x_3374:
[----:B------:R-:W-:Y:S05]  /*3040*/  BSYNC B0 ;  /* 0x0000000000007941 */ /* 0x000fea0003800000 */
.L_x_3372:
        /* <DEDUP_REMOVED lines=18> */
.L_x_3376:
        /* <DEDUP_REMOVED lines=22> */
.L_x_3377:
[----:B------:R-:W-:Y:S05]  /*32d0*/  BSYNC B0 ;  /* 0x0000000000007941 */ /* 0x000fea0003800000 */
.L_x_3375:
        /* <DEDUP_REMOVED lines=22> */
.L_x_3379:
        /* <DEDUP_REMOVED lines=23> */
.L_x_3380:
[----:B------:R-:W-:Y:S05]  /*35b0*/  BSYNC B0 ;  /* 0x0000000000007941 */ /* 0x000fea0003800000 */
.L_x_3378:
        /* <DEDUP_REMOVED lines=39> */
.L_x_3382:
        /* <DEDUP_REMOVED lines=23> */
.L_x_3383:
[----:B------:R-:W-:Y:S05]  /*39a0*/  BSYNC B0 ;  /* 0x0000000000007941 */ /* 0x000fea0003800000 */
.L_x_3381:
        /* <DEDUP_REMOVED lines=29> */
.L_x_3385:
        /* <DEDUP_REMOVED lines=23> */
.L_x_3386:
[----:B------:R-:W-:Y:S05]  /*3cf0*/  BSYNC B0 ;  /* 0x0000000000007941 */ /* 0x000fea0003800000 */
.L_x_3384:
        /* <DEDUP_REMOVED lines=21> */
.L_x_3362:
[----:B------:R-:W-:Y:S02]  /*3e50*/  ULDC.64 UR4, c[0x0][0x2b0] ;  /* 0x0000ac0000047ab9 */ /* 0x000fe40000000a00 */
[----:B------:R-:W-:-:S04]  /*3e60*/  LEA R2, P0, R38, UR4, 0x2 ;  /* 0x0000000426027c11 */ /* 0x000fc8000f8010ff */
[----:B------:R-:W-:-:S05]  /*3e70*/  LEA.HI.X R3, R38, UR5, R39, 0x2, P0 ;  /* 0x0000000526037c11 */ /* 0x000fca00080f1427 */
[----:B------:R0:W-:Y:S04]  /*3e80*/  STG.E desc[UR8][R2.64], R29 ;  /* 0x0000001d02007986 */ /* 0x0001e8000c101908 */
.L_x_3361:
[----:B------:R-:W-:Y:S05]  /*3e90*/  BSYNC B1 ;  /* 0x0000000000017941 */ /* 0x000fea0003800000 */
.L_x_3360:
        /* <DEDUP_REMOVED lines=59> */
.L_x_3389:
        /* <DEDUP_REMOVED lines=37> */
.L_x_3388:
        /* <DEDUP_REMOVED lines=25> */
.L_x_3390:
[----:B------:R-:W-:-:S13]  /*4630*/  ISETP.GT.OR P4, PT, R13, UR5, P4 ;  /* 0x000000050d007c0c */ /* 0x000fda000a784670 */
[----:B------:R-:W-:Y:S05]  /*4640*/  @!P4 BRA `(.L_x_3387) ;  /* 0x000000000028c947 */ /* 0x000fea0003800000 */
[----:B------:R-:W0:Y:S01]  /*4650*/  LDS R6, [R6] ;  /* 0x0000000006067984 */ /* 0x000e220000000800 */
[----:B------:R-:W-:Y:S01]  /*4660*/  ISETP.GE.AND P0, PT, R7, R16, PT ;  /* 0x000000100700720c */ /* 0x000fe20003f06270 */
[----:B------:R-:W-:-:S12]  /*4670*/  BSSY B0, `(.L_x_3391) ;  /* 0x0000003000007945 */ /* 0x000fd80003800000 */
[----:B------:R-:W-:Y:S05]  /*4680*/  @P0 BRA `(.L_x_3392) ;  /* 0x0000000000040947 */ /* 0x000fea0003800000 */
[----:B------:R1:W5:Y:S02]  /*4690*/  LDG.E.128 R8, desc[UR8][R24.64] ;  /* 0x0000000818087981 */ /* 0x000364000c1e1d00 */
.L_x_3392:
[----:B------:R-:W-:Y:S05]  /*46a0*/  BSYNC B0 ;  /* 0x0000000000007941 */ /* 0x000fea0003800000 */
.L_x_3391:
[C---:B0----5:R-:W-:Y:S01]  /*46b0*/  FFMA.FTZ R5, R6.reuse, R8, R5 ;  /* 0x0000000806057223 */ /* 0x061fe20000010005 */
[C---:B------:R-:W-:Y:S01]  /*46c0*/  FFMA.FTZ R2, R6.reuse, R9, R2 ;  /* 0x0000000906027223 */ /* 0x040fe20000010002 */
[C---:B------:R-:W-:Y:S01]  /*46d0*/  FFMA.FTZ R3, R6.reuse, R10, R3 ;  /* 0x0000000a06037223 */ /* 0x040fe20000010003 */
[----:B------:R-:W-:Y:S01]  /*46e0*/  FFMA.FTZ R0, R6, R11, R0 ;  /* 0x0000000b06007223 */ /* 0x000fe20000010000 */
.L_x_3387:
        /* <DEDUP_REMOVED lines=83> */
        .weak           $__internal_23_$__cuda_sm20_div_s64
        .type           $__internal_23_$__cuda_sm20_div_s64,@function
        .size           $__internal_23_$__cuda_sm20_div_s64,(.L_x_5299 - $__internal_23_$__cuda_sm20_div_s64)
$__internal_23_$__cuda_sm20_div_s64:
        /* <DEDUP_REMOVED lines=83> */
[----:B------:R-:W-:Y:S05]  /*5150*/  RET.REL.NODEC R22 `(_ZN5flash32flash_fwd_splitkv_combine_kernelI23Flash_fwd_kernel_traitsILi32ELi64ELi128ELi4ELb0ELb0EN7cutlass10bfloat16_tE19Flash_kernel_traitsILi32ELi64ELi128ELi4ES3_EELi16ELi5ELb1EEEvNS_16Flash_fwd_paramsE) ;  /* 0xffffffac16a87950 */ /* 0x000fea0003c3ffff */
.L_x_3393:
        /* <DEDUP_REMOVED lines=10> */
.L_x_5299:


//--------------------- .text._ZN5flash32flash_fwd_splitkv_combine_kernelI23Flash_fwd_kernel_traitsILi32ELi64ELi128ELi4ELb0ELb0EN7cutlass10bfloat16_tE19Flash_kernel_traitsILi32ELi64ELi128ELi4ES3_EELi16ELi4ELb1EEEvNS_16Flash_fwd_paramsE --------------------------
	.section	.text._ZN5flash32flash_fwd_splitkv_combine_kernelI23Flash_fwd_kernel_traitsILi32ELi64ELi128ELi4ELb0ELb0EN7cutlass10bfloat16_tE19Flash_kernel_traitsILi32ELi64ELi128ELi4ES3_EELi16ELi4ELb1EEEvNS_16Flash_fwd_paramsE,"ax",@progbits
	.align	128
        .global         _ZN5flash32flash_fwd_splitkv_combine_kernelI23Flash_fwd_kernel_traitsILi32ELi64ELi128ELi4ELb0ELb0EN7cutlass10bfloat16_tE19Flash_kernel_traitsILi32ELi64ELi128ELi4ES3_EELi16ELi4ELb1EEEvNS_16Flash_fwd_paramsE
        .type           _ZN5flash32flash_fwd_splitkv_combine_kernelI23Flash_fwd_kernel_traitsILi32ELi64ELi128ELi4ELb0ELb0EN7cutlass10bfloat16_tE19Flash_kernel_traitsILi32ELi64ELi128ELi4ES3_EELi16ELi4ELb1EEEvNS_16Flash_fwd_paramsE,@function
        .size           _ZN5flash32flash_fwd_splitkv_combine_kernelI23Flash_fwd_kernel_traitsILi32ELi64ELi128ELi4ELb0ELb0EN7cutlass10bfloat16_tE19Flash_kernel_traitsILi32ELi64ELi128ELi4ES3_EELi16ELi4ELb1EEEvNS_16Flash_fwd_paramsE,(.L_x_5300 - _ZN5flash32flash_fwd_splitkv_combine_kernelI23Flash_fwd_kernel_traitsILi32ELi64ELi128ELi4ELb0ELb0EN7cutlass10bfloat16_tE19Flash_kernel_traitsILi32ELi64ELi128ELi4ES3_EELi16ELi4ELb1EEEvNS_16Flash_fwd_paramsE)
        .other          _ZN5flash32flash_fwd_splitkv_combine_kernelI23Flash_fwd_kernel_traitsILi32ELi64ELi128ELi4ELb0ELb0EN7cutlass10bfloat16_tE19Flash_kernel_traitsILi32ELi64ELi128ELi4ES3_EELi16ELi4ELb1EEEvNS_16Flash_fwd_paramsE,@"STO_CUDA_ENTRY STV_DEFAULT"
_ZN5flash32flash_fwd_splitkv_combine_kernelI23Flash_fwd_kernel_traitsILi32ELi64ELi128ELi4ELb0ELb0EN7cutlass10bfloat16_tE19Flash_kernel_traitsILi32ELi64ELi128ELi4ES3_EELi16ELi4ELb1EEEvNS_16Flash_fwd_paramsE:
.text._ZN5flash32flash_fwd_splitkv_combine_kernelI23Flash_fwd_kernel_traitsILi32ELi64ELi128ELi4ELb0ELb0EN7cutlass10bfloat16_tE19Flash_kernel_traitsILi32ELi64ELi128ELi4ES3_EELi16ELi4ELb1EEEvNS_16Flash_fwd_paramsE:
        /* <DEDUP_REMOVED lines=23> */
[----:B------:R-:W-:Y:S05]  /*0170*/  CALL.REL.NOINC `($__internal_24_$__cuda_sm20_div_s64) ;  /* 0x0000004400bc7944 */ /* 0x000fea0003c00000 */
[----:B------:R-:W-:Y:S05]  /*0180*/  BRA `(.L_x_3395) ;  /* 0x00000000004c7947 */ /* 0x000fea0003800000 */
.L_x_3394:
        /* <DEDUP_REMOVED lines=19> */
.L_x_3395:
        /* <DEDUP_REMOVED lines=12> */
[----:B------:R-:W-:Y:S05]  /*0380*/  CALL.REL.NOINC `($__internal_24_$__cuda_sm20_div_s64) ;  /* 0x0000004400387944 */ /* 0x000fea0003c00000 */
[----:B------:R-:W-:Y:S02]  /*0390*/  MOV R8, R22 ;  /* 0x0000001600087202 */ /* 0x000fe40000000f00 */
[----:B------:R-:W-:Y:S01]  /*03a0*/  MOV R9, R23 ;  /* 0x0000001700097202 */ /* 0x000fe20000000f00 */
[----:B------:R-:W-:Y:S05]  /*03b0*/  BRA `(.L_x_3398) ;  /* 0x00000000004c7947 */ /* 0x000fea0003800000 */
.L_x_3397:
        /* <DEDUP_REMOVED lines=19> */
.L_x_3398:
[----:B------:R-:W-:Y:S05]  /*04f0*/  BSYNC B0 ;  /* 0x0000000000007941 */ /* 0x000fea0003800000 */
.L_x_3396:
        /* <DEDUP_REMOVED lines=42> */
.L_x_3400:
        /* <DEDUP_REMOVED lines=19> */
.L_x_3401:
[----:B------:R-:W-:Y:S05]  /*08d0*/  BSYNC B0 ;  /* 0x0000000000007941 */ /* 0x000fea0003800000 */
.L_x_3399:
        /* <DEDUP_REMOVED lines=72> */
[----:B------:R-:W-:Y:S05]  /*0d60*/  CALL.REL.NOINC `($__internal_24_$__cuda_sm20_div_s64) ;  /* 0x0000003800c07944 */ /* 0x000fea0003c00000 */
[----:B------:R-:W-:Y:S02]  /*0d70*/  MOV R38, R22 ;  /* 0x0000001600267202 */ /* 0x000fe40000000f00 */
[----:B------:R-:W-:Y:S01]  /*0d80*/  MOV R39, R23 ;  /* 0x0000001700277202 */ /* 0x000fe20000000f00 */
[----:B------:R-:W-:Y:S05]  /*0d90*/  BRA `(.L_x_3404) ;  /* 0x00000000004c7947 */ /* 0x000fea0003800000 */
.L_x_3403:
        /* <DEDUP_REMOVED lines=19> */
.L_x_3404:
[----:B------:R-:W-:Y:S05]  /*0ed0*/  BSYNC B0 ;  /* 0x0000000000007941 */ /* 0x000fea0003800000 */
.L_x_3402:
        /* <DEDUP_REMOVED lines=41> */
.L_x_3406:
        /* <DEDUP_REMOVED lines=19> */
.L_x_3407:
[----:B------:R-:W-:Y:S05]  /*12a0*/  BSYNC B0 ;  /* 0x0000000000007941 */ /* 0x000fea0003800000 */
.L_x_3405:
        /* <DEDUP_REMOVED lines=235> */
[----:B------:R-:W-:Y:S05]  /*2160*/  CALL.REL.NOINC `($__internal_24_$__cuda_sm20_div_s64) ;  /* 0x0000002400c07944 */ /* 0x000fea0003c00000 */
        /* <DEDUP_REMOVED lines=9> */
.L_x_3412:
        /* <DEDUP_REMOVED lines=22> */
.L_x_3413:
[----:B------:R-:W-:Y:S05]  /*2360*/  BSYNC B0 ;  /* 0x0000000000007941 */ /* 0x000fea0003800000 */
.L_x_3411:
        /* <DEDUP_REMOVED lines=19> */
.L_x_3415:
        /* <DEDUP_REMOVED lines=22> */
.L_x_3416:
[----:B------:R-:W-:Y:S05]  /*2600*/  BSYNC B0 ;  /* 0x0000000000007941 */ /* 0x000fea0003800000 */
.L_x_3414:
        /* <DEDUP_REMOVED lines=11> */
[----:B------:R-:W-:Y:S05]  /*26c0*/  CALL.REL.NOINC `($__internal_24_$__cuda_sm20_div_s64) ;  /* 0x0000002000687944 */ /* 0x000fea0003c00000 */
[----:B------:R-:W-:-:S04]  /*26d0*/  IADD3 R19, P0, RZ, -R22, RZ ;  /* 0x80000016ff137210 */ /* 0x000fc80007f1e0ff */
[----:B------:R-:W-:Y:S01]  /*26e0*/  IADD3.X R18, RZ, ~R23, RZ, P0, !PT ;  /* 0x80000017ff127210 */ /* 0x000fe200007fe4ff */
[----:B------:R-:W-:-:S04]  /*26f0*/  IMAD.WIDE.U32 R42, R5, R19, R42 ;  /* 0x00000013052a7225 */ /* 0x000fc800078e002a */
[----:B------:R-:W-:-:S04]  /*2700*/  IMAD R18, R18, R5, RZ ;  /* 0x0000000512127224 */ /* 0x000fc800078e02ff */
[----:B------:R-:W-:-:S05]  /*2710*/  IMAD R4, R4, R19, R18 ;  /* 0x0000001304047224 */ /* 0x000fca00078e0212 */
[----:B------:R-:W-:Y:S01]  /*2720*/  IADD3 R4, R43, R4, RZ ;  /* 0x000000042b047210 */ /* 0x000fe20007ffe0ff */
[----:B------:R-:W-:Y:S05]  /*2730*/  BRA `(.L_x_3419) ;  /* 0x0000000000587947 */ /* 0x000fea0003800000 */
.L_x_3418:
        /* <DEDUP_REMOVED lines=22> */
.L_x_3419:
[----:B------:R-:W-:Y:S05]  /*28a0*/  BSYNC B0 ;  /* 0x0000000000007941 */ /* 0x000fea0003800000 */
.L_x_3417:
        /* <DEDUP_REMOVED lines=38> */
[----:B------:R-:W-:Y:S05]  /*2b10*/  CALL.REL.NOINC `($__internal_24_$__cuda_sm20_div_s64) ;  /* 0x0000001c00547944 */ /* 0x000fea0003c00000 */
        /* <DEDUP_REMOVED lines=12> */
.L_x_3421:
        /* <DEDUP_REMOVED lines=23> */
.L_x_3422:
[----:B------:R-:W-:Y:S05]  /*2d50*/  BSYNC B0 ;  /* 0x0000000000007941 */ /* 0x000fea0003800000 */
.L_x_3420:
        /* <DEDUP_REMOVED lines=18> */
.L_x_3424:
        /* <DEDUP_REMOVED lines=22> */
.L_x_3425:
[----:B------:R-:W-:Y:S05]  /*2fe0*/  BSYNC B0 ;  /* 0x0000000000007941 */ /* 0x000fea0003800000 */
.L_x_3423:
        /* <DEDUP_REMOVED lines=22> */
.L_x_3427:
        /* <DEDUP_REMOVED lines=23> */
.L_x_3428:
[----:B------:R-:W-:Y:S05]  /*32c0*/  BSYNC B0 ;  /* 0x0000000000007941 */ /* 0x000fea0003800000 */
.L_x_3426:
        /* <DEDUP_REMOVED lines=39> */
.L_x_3430:
        /* <DEDUP_REMOVED lines=23> */
.L_x_3431:
[----:B------:R-:W-:Y:S05]  /*36b0*/  BSYNC B0 ;  /* 0x0000000000007941 */ /* 0x000fea0003800000 */
.L_x_3429:
        /* <DEDUP_REMOVED lines=29> */
.L_x_3433:
        /* <DEDUP_REMOVED lines=23> */
.L_x_3434:
[----:B------:R-:W-:Y:S05]  /*3a00*/  BSYNC B0 ;  /* 0x0000000000007941 */ /* 0x000fea0003800000 */
.L_x_3432:
        /* <DEDUP_REMOVED lines=21> */
.L_x_3410:
[----:B------:R-:W-:Y:S02]  /*3b60*/  ULDC.64 UR4, c[0x0][0x2b0] ;  /* 0x0000ac0000047ab9 */ /* 0x000fe40000000a00 */
[----:B------:R-:W-:-:S04]  /*3b70*/  LEA R2, P0, R36, UR4, 0x2 ;  /* 0x0000000424027c11 */ /* 0x000fc8000f8010ff */
[----:B------:R-:W-:-:S05]  /*3b80*/  LEA.HI.X R3, R36, UR5, R37, 0x2, P0 ;  /* 0x0000000524037c11 */ /* 0x000fca00080f1425 */
[----:B------:R0:W-:Y:S04]  /*3b90*/  STG.E desc[UR8][R2.64], R30 ;  /* 0x0000001e02007986 */ /* 0x0001e8000c101908 */
.L_x_3409:
[----:B------:R-:W-:Y:S05]  /*3ba0*/  BSYNC B1 ;  /* 0x0000000000017941 */ /* 0x000fea0003800000 */
.L_x_3408:
        /* <DEDUP_REMOVED lines=47> */
.L_x_3437:
        /* <DEDUP_REMOVED lines=37> */
.L_x_3436:
        /* <DEDUP_REMOVED lines=25> */
.L_x_3438:
[----:B------:R-:W-:-:S13]  /*4280*/  ISETP.GT.OR P4, PT, R13, UR5, P4 ;  /* 0x000000050d007c0c */ /* 0x000fda000a784670 */
[----:B------:R-:W-:Y:S05]  /*4290*/  @!P4 BRA `(.L_x_3435) ;  /* 0x000000000028c947 */ /* 0x000fea0003800000 */
[----:B------:R-:W0:Y:S01]  /*42a0*/  LDS R6, [R6] ;  /* 0x0000000006067984 */ /* 0x000e220000000800 */
[----:B------:R-:W-:Y:S01]  /*42b0*/  ISETP.GE.AND P0, PT, R7, R16, PT ;  /* 0x000000100700720c */ /* 0x000fe20003f06270 */
[----:B------:R-:W-:-:S12]  /*42c0*/  BSSY B0, `(.L_x_3439) ;  /* 0x0000003000007945 */ /* 0x000fd80003800000 */
[----:B------:R-:W-:Y:S05]  /*42d0*/  @P0 BRA `(.L_x_3440) ;  /* 0x0000000000040947 */ /* 0x000fea0003800000 */
[----:B------:R1:W5:Y:S02]  /*42e0*/  LDG.E.128 R8, desc[UR8][R24.64] ;  /* 0x0000000818087981 */ /* 0x000364000c1e1d00 */
.L_x_3440:
[----:B------:R-:W-:Y:S05]  /*42f0*/  BSYNC B0 ;  /* 0x0000000000007941 */ /* 0x000fea0003800000 */
.L_x_3439:
[C---:B0----5:R-:W-:Y:S01]  /*4300*/  FFMA.FTZ R5, R6.reuse, R8, R5 ;  /* 0x0000000806057223 */ /* 0x061fe20000010005 */
[C---:B------:R-:W-:Y:S01]  /*4310*/  FFMA.FTZ R2, R6.reuse, R9, R2 ;  /* 0x0000000906027223 */ /* 0x040fe20000010002 */
[C---:B------:R-:W-:Y:S01]  /*4320*/  FFMA.FTZ R3, R6.reuse, R10, R3 ;  /* 0x0000000a06037223 */ /* 0x040fe20000010003 */
[----:B------:R-:W-:Y:S01]  /*4330*/  FFMA.FTZ R0, R6, R11, R0 ;  /* 0x0000000b06007223 */ /* 0x000fe20000010000 */
.L_x_3435:
        /* <DEDUP_REMOVED lines=83> */
        .weak           $__internal_24_$__cuda_sm20_div_s64
        .type           $__internal_24_$__cuda_sm20_div_s64,@function
        .size           $__internal_24_$__cuda_sm20_div_s64,(.L_x_5300 - $__internal_24_$__cuda_sm20_div_s64)
$__internal_24_$__cuda_sm20_div_s64:
        /* <DEDUP_REMOVED lines=83> */
[----:B------:R-:W-:Y:S05]  /*4da0*/  RET.REL.NODEC R20 `(_ZN5flash32flash_fwd_splitkv_combine_kernelI23Flash_fwd_kernel_traitsILi32ELi64ELi128ELi4ELb0ELb0EN7cutlass10bfloat16_tE19Flash_kernel_traitsILi32ELi64ELi128ELi4ES3_EELi16ELi4ELb1EEEvNS_16Flash_fwd_paramsE) ;  /* 0xffffffb014947950 */ /* 0x000fea0003c3ffff */
.L_x_3441:
        /* <DEDUP_REMOVED lines=13> */
.L_x_5300:


//--------------------- .text._ZN5flash32flash_fwd_splitkv_combine_kernelI23Flash_fwd_kernel_traitsILi32ELi64ELi128ELi4ELb0ELb0EN7cutlass10bfloat16_tE19Flash_kernel_traitsILi32ELi64ELi128ELi4ES3_EELi16ELi3ELb1EEEvNS_16Flash_fwd_paramsE --------------------------
	.section	.text._ZN5flash32flash_fwd_splitkv_combine_kernelI23Flash_fwd_kernel_traitsILi32ELi64ELi128ELi4ELb0ELb0EN7cutlass10bfloat16_tE19Flash_kernel_traitsILi32ELi64ELi128ELi4ES3_EELi16ELi3ELb1EEEvNS_16Flash_fwd_paramsE,"ax",@progbits
	.align	128
        .global         _ZN5flash32flash_fwd_splitkv_combine_kernelI23Flash_fwd_kernel_traitsILi32ELi64ELi128ELi4ELb0ELb0EN7cutlass10bfloat16_tE19Flash_kernel_traitsILi32ELi64ELi128ELi4ES3_EELi16ELi3ELb1EEEvNS_16Flash_fwd_paramsE
        .type           _ZN5flash32flash_fwd_splitkv_combine_kernelI23Flash_fwd_kernel_traitsILi32ELi64ELi128ELi4ELb0ELb0EN7cutlass10bfloat16_tE19Flash_kernel_traitsILi32ELi64ELi128ELi4ES3_EELi16ELi3ELb1EEEvNS_16Flash_fwd_paramsE,@function
        .size           _ZN5flash32flash_fwd_splitkv_combine_kernelI23Flash_fwd_kernel_traitsILi32ELi64ELi128ELi4ELb0ELb0EN7cutlass10bfloat16_tE19Flash_kernel_traitsILi32ELi64ELi128ELi4ES3_EELi16ELi3ELb1EEEvNS_16Flash_fwd_paramsE,(.L_x_5301 - _ZN5flash32flash_fwd_splitkv_combine_kernelI23Flash_fwd_kernel_traitsILi32ELi64ELi128ELi4ELb0ELb0EN7cutlass10bfloat16_tE19Flash_kernel_traitsILi32ELi64ELi128ELi4ES3_EELi16ELi3ELb1EEEvNS_16Flash_fwd_paramsE)
        .other          _ZN5flash32flash_fwd_splitkv_combine_kernelI23Flash_fwd_kernel_traitsILi32ELi64ELi128ELi4ELb0ELb0EN7cutlass10bfloat16_tE19Flash_kernel_traitsILi32ELi64ELi128ELi4ES3_EELi16ELi3ELb1EEEvNS_16Flash_fwd_paramsE,@"STO_CUDA_ENTRY STV_DEFAULT"
_ZN5flash32flash_fwd_splitkv_combine_kernelI23Flash_fwd_kernel_traitsILi32ELi64ELi128ELi4ELb0ELb0EN7cutlass10bfloat16_tE19Flash_kernel_traitsILi32ELi64ELi128ELi4ES3_EELi16ELi3ELb1EEEvNS_16Flash_fwd_paramsE:
.text._ZN5flash32flash_fwd_splitkv_combine_kernelI23Flash_fwd_kernel_traitsILi32ELi64ELi128ELi4ELb0ELb0EN7cutlass10bfloat16_tE19Flash_kernel_traitsILi32ELi64ELi128ELi4ES3_EELi16ELi3ELb1EEEvNS_16Flash_fwd_paramsE:
        /* <DEDUP_REMOVED lines=23> */
[----:B------:R-:W-:Y:S05]  /*0170*/  CALL.REL.NOINC `($__internal_25_$__cuda_sm20_div_s64) ;  /* 0x0000004400c87944 */ /* 0x000fea0003c00000 */
[----:B------:R-:W-:Y:S05]  /*0180*/  BRA `(.L_x_3443) ;  /* 0x00000000004c7947 */ /* 0x000fea0003800000 */
.L_x_3442:
        /* <DEDUP_REMOVED lines=19> */
.L_x_3443:
        /* <DEDUP_REMOVED lines=13> */
[----:B------:R-:W-:Y:S05]  /*0390*/  CALL.REL.NOINC `($__internal_25_$__cuda_sm20_div_s64) ;  /* 0x0000004400407944 */ /* 0x000fea0003c00000 */
[----:B------:R-:W-:Y:S02]  /*03a0*/  MOV R8, R20 ;  /* 0x0000001400087202 */ /* 0x000fe40000000f00 */
[----:B------:R-:W-:Y:S01]  /*03b0*/  MOV R9, R21 ;  /* 0x0000001500097202 */ /* 0x000fe20000000f00 */
[----:B------:R-:W-:Y:S05]  /*03c0*/  BRA `(.L_x_3446) ;  /* 0x00000000004c7947 */ /* 0x000fea0003800000 */
.L_x_3445:
        /* <DEDUP_REMOVED lines=19> */
.L_x_3446:
[----:B------:R-:W-:Y:S05]  /*0500*/  BSYNC B0 ;  /* 0x0000000000007941 */ /* 0x000fea0003800000 */
.L_x_3444:
        /* <DEDUP_REMOVED lines=43> */
.L_x_3448:
        /* <DEDUP_REMOVED lines=19> */
.L_x_3449:
[----:B------:R-:W-:Y:S05]  /*08f0*/  BSYNC B0 ;  /* 0x0000000000007941 */ /* 0x000fea0003800000 */
.L_x_3447:
        /* <DEDUP_REMOVED lines=74> */
[----:B------:R-:W-:Y:S02]  /*0da0*/  MOV R32, R20 ;  /* 0x0000001400207202 */ /* 0x000fe40000000f00 */
[----:B------:R-:W-:Y:S01]  /*0db0*/  MOV R33, R21 ;  /* 0x0000001500217202 */ /* 0x000fe20000000f00 */
[----:B------:R-:W-:Y:S05]  /*0dc0*/  BRA `(.L_x_3452) ;  /* 0x00000000004c7947 */ /* 0x000fea0003800000 */
.L_x_3451:
        /* <DEDUP_REMOVED lines=19> */
.L_x_3452:
[----:B------:R-:W-:Y:S05]  /*0f00*/  BSYNC B0 ;  /* 0x0000000000007941 */ /* 0x000fea0003800000 */
.L_x_3450:
        /* <DEDUP_REMOVED lines=43> */
.L_x_3454:
        /* <DEDUP_REMOVED lines=19> */
.L_x_3455:
[----:B------:R-:W-:Y:S05]  /*12f0*/  BSYNC B0 ;  /* 0x0000000000007941 */ /* 0x000fea0003800000 */
.L_x_3453:
        /* <DEDUP_REMOVED lines=67> */
.L_x_3457:
[----:B------:R-:W-:Y:S05]  /*1730*/  BSYNC B0 ;  /* 0x0000000000007941 */ /* 0x000fea0003800000 */
.L_x_3456:
        /* <DEDUP_REMOVED lines=14> */
.L_x_3459:
[----:B------:R-:W-:Y:S05]  /*1820*/  BSYNC B0 ;  /* 0x0000000000007941 */ /* 0x000fea0003800000 */
.L_x_3458:
        /* <DEDUP_REMOVED lines=154> */
.L_x_3464:
        /* <DEDUP_REMOVED lines=22> */
.L_x_3465:
[----:B------:R-:W-:Y:S05]  /*2330*/  BSYNC B0 ;  /* 0x0000000000007941 */ /* 0x000fea0003800000 */
.L_x_3463:
[----:B------:R-:W-:Y:S01]  /*2340*/  LOP3.LUT R19, R17, R0, RZ, 0xfc, !PT ;  /* 0x0000000011137212 */ /* 0x000fe200078efcff */
[----:B------:R-:W-:Y:S03]  /*2350*/  BSSY B0, `(.L_x_3466) ;  /* 0x0000028000007945 */ /* 0x000fe60003800000 */
[----:B------:R-:W-:-:S13]  /*2360*/  ISETP.NE.U32.AND P0, PT, R19, RZ, PT ;  /* 0x000000ff1300720c */ /* 0x000fda0003f05070 */
[----:B------:R-:W-:Y:S05]  /*2370*/  @!P0 BRA `(.L_x_3467) ;  /* 0x00000000003c8947 */ /* 0x000fea0003800000 */
[----:B------:R-:W-:Y:S01]  /*2380*/  IMAD.MOV.U32 R24, RZ, RZ, R25 ;  /* 0x000000ffff187224 */ /* 0x000fe200078e0019 */
[----:B------:R-:W-:Y:S02]  /*2390*/  MOV R23, R0 ;  /* 0x0000000000177202 */ /* 0x000fe40000000f00 */
[----:B------:R-:W-:Y:S02]  /*23a0*/  MOV R22, 0x23c0 ;  /* 0x000023c000167802 */ /* 0x000fe40000000f00 */
[----:B------:R-:W-:Y:S05]  /*23b0*/  CALL.REL.NOINC `($__internal_25_$__cuda_sm20_div_s64) ;  /* 0x0000002400387944 */ /* 0x000fea0003c00000 */
        /* <DEDUP_REMOVED lines=11> */
.L_x_3467:
        /* <DEDUP_REMOVED lines=22> */
.L_x_3468:
[----:B------:R-:W-:Y:S05]  /*25d0*/  BSYNC B0 ;  /* 0x0000000000007941 */ /* 0x000fea0003800000 */
.L_x_3466:
        /* <DEDUP_REMOVED lines=11> */
[----:B------:R-:W-:Y:S05]  /*2690*/  CALL.REL.NOINC `($__internal_25_$__cuda_sm20_div_s64) ;  /* 0x0000002000807944 */ /* 0x000fea0003c00000 */
[----:B------:R-:W-:-:S04]  /*26a0*/  IADD3 R17, P0, RZ, -R20, RZ ;  /* 0x80000014ff117210 */ /* 0x000fc80007f1e0ff */
[----:B------:R-:W-:Y:S01]  /*26b0*/  IADD3.X R18, RZ, ~R21, RZ, P0, !PT ;  /* 0x80000015ff127210 */ /* 0x000fe200007fe4ff */
[----:B------:R-:W-:-:S04]  /*26c0*/  IMAD.WIDE.U32 R36, R5, R17, R36 ;  /* 0x0000001105247225 */ /* 0x000fc800078e0024 */
[----:B------:R-:W-:-:S04]  /*26d0*/  IMAD R18, R18, R5, RZ ;  /* 0x0000000512127224 */ /* 0x000fc800078e02ff */
[----:B------:R-:W-:-:S05]  /*26e0*/  IMAD R4, R4, R17, R18 ;  /* 0x0000001104047224 */ /* 0x000fca00078e0212 */
[----:B------:R-:W-:Y:S01]  /*26f0*/  IADD3 R4, R37, R4, RZ ;  /* 0x0000000425047210 */ /* 0x000fe20007ffe0ff */
[----:B------:R-:W-:Y:S05]  /*2700*/  BRA `(.L_x_3471) ;  /* 0x0000000000587947 */ /* 0x000fea0003800000 */
.L_x_3470:
        /* <DEDUP_REMOVED lines=22> */
.L_x_3471:
[----:B------:R-:W-:Y:S05]  /*2870*/  BSYNC B0 ;  /* 0x0000000000007941 */ /* 0x000fea0003800000 */
.L_x_3469:
        /* <DEDUP_REMOVED lines=38> */
[----:B------:R-:W-:Y:S05]  /*2ae0*/  CALL.REL.NOINC `($__internal_25_$__cuda_sm20_div_s64) ;  /* 0x0000001c006c7944 */ /* 0x000fea0003c00000 */
        /* <DEDUP_REMOVED lines=12> */
.L_x_3473:
        /* <DEDUP_REMOVED lines=23> */
.L_x_3474:
[----:B------:R-:W-:Y:S05]  /*2d20*/  BSYNC B0 ;  /* 0x0000000000007941 */ /* 0x000fea0003800000 */
.L_x_3472:
        /* <DEDUP_REMOVED lines=19> */
.L_x_3476:
        /* <DEDUP_REMOVED lines=22> */
.L_x_3477:
[----:B------:R-:W-:Y:S05]  /*2fc0*/  BSYNC B0 ;  /* 0x0000000000007941 */ /* 0x000fea0003800000 */
.L_x_3475:
        /* <DEDUP_REMOVED lines=20> */
.L_x_3479:
        /* <DEDUP_REMOVED lines=23> */
.L_x_3480:
[----:B------:R-:W-:Y:S05]  /*3280*/  BSYNC B0 ;  /* 0x0000000000007941 */ /* 0x000fea0003800000 */
.L_x_3478:
        /* <DEDUP_REMOVED lines=39> */
.L_x_3482:
        /* <DEDUP_REMOVED lines=23> */
.L_x_3483:
[----:B------:R-:W-:Y:S05]  /*3670*/  BSYNC B0 ;  /* 0x0000000000007941 */ /* 0x000fea0003800000 */
.L_x_3481:
        /* <DEDUP_REMOVED lines=26> */
.L_x_3485:
        /* <DEDUP_REMOVED lines=23> */
.L_x_3486:
[----:B------:R-:W-:Y:S05]  /*3990*/  BSYNC B0 ;  /* 0x0000000000007941 */ /* 0x000fea0003800000 */
.L_x_3484:
        /* <DEDUP_REMOVED lines=21> */
.L_x_3462:
[----:B------:R-:W-:Y:S02]  /*3af0*/  ULDC.64 UR4, c[0x0][0x2b0] ;  /* 0x0000ac0000047ab9 */ /* 0x000fe40000000a00 */
[----:B------:R-:W-:-:S04]  /*3b00*/  LEA R2, P0, R30, UR4, 0x2 ;  /* 0x000000041e027c11 */ /* 0x000fc8000f8010ff */
[----:B------:R-:W-:-:S05]  /*3b10*/  LEA.HI.X R3, R30, UR5, R31, 0x2, P0 ;  /* 0x000000051e037c11 */ /* 0x000fca00080f141f */
[----:B------:R0:W-:Y:S04]  /*3b20*/  STG.E desc[UR8][R2.64], R28 ;  /* 0x0000001c02007986 */ /* 0x0001e8000c101908 */
.L_x_3461:
[----:B------:R-:W-:Y:S05]  /*3b30*/  BSYNC B1 ;  /* 0x0000000000017941 */ /* 0x000fea0003800000 */
.L_x_3460:
        /* <DEDUP_REMOVED lines=20> */
.L_x_3488:
[----:B------:R-:W-:Y:S05]  /*3c80*/  BSYNC B0 ;  /* 0x0000000000007941 */ /* 0x000fea0003800000 */
.L_x_3487:
        /* <DEDUP_REMOVED lines=36> */
.L_x_3491:
        /* <DEDUP_REMOVED lines=37> */
.L_x_3490:
        /* <DEDUP_REMOVED lines=25> */
.L_x_3492:
[----:B------:R-:W-:-:S13]  /*42b0*/  ISETP.GT.OR P4, PT, R7, UR5, P4 ;  /* 0x0000000507007c0c */ /* 0x000fda000a784670 */
[----:B------:R-:W-:Y:S05]  /*42c0*/  @!P4 BRA `(.L_x_3489) ;  /* 0x000000000028c947 */ /* 0x000fea0003800000 */
[----:B------:R-:W0:Y:S01]  /*42d0*/  LDS R6, [R6] ;  /* 0x0000000006067984 */ /* 0x000e220000000800 */
[----:B------:R-:W-:Y:S01]  /*42e0*/  ISETP.GE.AND P0, PT, R13, R16, PT ;  /* 0x000000100d00720c */ /* 0x000fe20003f06270 */
[----:B------:R-:W-:-:S12]  /*42f0*/  BSSY B0, `(.L_x_3493) ;  /* 0x0000003000007945 */ /* 0x000fd80003800000 */
[----:B------:R-:W-:Y:S05]  /*4300*/  @P0 BRA `(.L_x_3494) ;  /* 0x0000000000040947 */ /* 0x000fea0003800000 */
[----:B------:R1:W5:Y:S02]  /*4310*/  LDG.E.128 R8, desc[UR8][R24.64] ;  /* 0x0000000818087981 */ /* 0x000364000c1e1d00 */
.L_x_3494:
[----:B------:R-:W-:Y:S05]  /*4320*/  BSYNC B0 ;  /* 0x0000000000007941 */ /* 0x000fea0003800000 */
.L_x_3493:
[C---:B0----5:R-:W-:Y:S01]  /*4330*/  FFMA.FTZ R5, R6.reuse, R8, R5 ;  /* 0x0000000806057223 */ /* 0x061fe20000010005 */
[C---:B------:R-:W-:Y:S01]  /*4340*/  FFMA.FTZ R2, R6.reuse, R9, R2 ;  /* 0x0000000906027223 */ /* 0x040fe20000010002 */
[C---:B------:R-:W-:Y:S01]  /*4350*/  FFMA.FTZ R3, R6.reuse, R10, R3 ;  /* 0x0000000a06037223 */ /* 0x040fe20000010003 */
[----:B------:R-:W-:Y:S01]  /*4360*/  FFMA.FTZ R0, R6, R11, R0 ;  /* 0x0000000b06007223 */ /* 0x000fe20000010000 */
.L_x_3489:
        /* <DEDUP_REMOVED lines=83> */
        .weak           $__internal_25_$__cuda_sm20_div_s64
        .type           $__internal_25_$__cuda_sm20_div_s64,@function
        .size           $__internal_25_$__cuda_sm20_div_s64,(.L_x_5301 - $__internal_25_$__cuda_sm20_div_s64)
$__internal_25_$__cuda_sm20_div_s64:
        /* <DEDUP_REMOVED lines=83> */
[----:B------:R-:W-:Y:S06]  /*4dd0*/  RET.REL.NODEC R26 `(_ZN5flash32flash_fwd_splitkv_combine_kernelI23Flash_fwd_kernel_traitsILi32ELi64ELi128ELi4ELb0ELb0EN7cutlass10bfloat16_tE19Flash_kernel_traitsILi32ELi64ELi128ELi4ES3_EELi16ELi3ELb1EEEvNS_16Flash_fwd_paramsE) ;  /* 0xffffffb01a887950 */ /* 0x000fec0003c3ffff */
.L_x_3495:
        /* <DEDUP_REMOVED lines=10> */
.L_x_5301:


//--------------------- .text._ZN5flash32flash_fwd_splitkv_combine_kernelI23Flash_fwd_kernel_traitsILi32ELi64ELi128ELi4ELb0ELb0EN7cutlass10bfloat16_tE19Flash_kernel_traitsILi32ELi64ELi128ELi4ES3_EELi16ELi2ELb1EEEvNS_16Flash_fwd_paramsE --------------------------
	.section	.text._ZN5flash32flash_fwd_splitkv_combine_kernelI23Flash_fwd_kernel_traitsILi32ELi64ELi128ELi4ELb0ELb0EN7cutlass10bfloat16_tE19Flash_kernel_traitsILi32ELi64ELi128ELi4ES3_EELi16ELi2ELb1EEEvNS_16Flash_fwd_paramsE,"ax",@progbits
	.align	128
        .global         _ZN5flash32flash_fwd_splitkv_combine_kernelI23Flash_fwd_kernel_traitsILi32ELi64ELi128ELi4ELb0ELb0EN7cutlass10bfloat16_tE19Flash_kernel_traitsILi32ELi64ELi128ELi4ES3_EELi16ELi2ELb1EEEvNS_16Flash_fwd_paramsE
        .type           _ZN5flash32flash_fwd_splitkv_combine_kernelI23Flash_fwd_kernel_traitsILi32ELi64ELi128ELi4ELb0ELb0EN7cutlass10bfloat16_tE19Flash_kernel_traitsILi32ELi64ELi128ELi4ES3_EELi16ELi2ELb1EEEvNS_16Flash_fwd_paramsE,@function
        .size           _ZN5flash32flash_fwd_splitkv_combine_kernelI23Flash_fwd_kernel_traitsILi32ELi64ELi128ELi4ELb0ELb0EN7cutlass10bfloat16_tE19Flash_kernel_traitsILi32ELi64ELi128ELi4ES3_EELi16ELi2ELb1EEEvNS_16Flash_fwd_paramsE,(.L_x_5302 - _ZN5flash32flash_fwd_splitkv_combine_kernelI23Flash_fwd_kernel_traitsILi32ELi64ELi128ELi4ELb0ELb0EN7cutlass10bfloat16_tE19Flash_kernel_traitsILi32ELi64ELi128ELi4ES3_EELi16ELi2ELb1EEEvNS_16Flash_fwd_paramsE)
        .other          _ZN5flash32flash_fwd_splitkv_combine_kernelI23Flash_fwd_kernel_traitsILi32ELi64ELi128ELi4ELb0ELb0EN7cutlass10bfloat16_tE19Flash_kernel_traitsILi32ELi64ELi128ELi4ES3_EELi16ELi2ELb1EEEvNS_16Flash_fwd_paramsE,@"STO_CUDA_ENTRY STV_DEFAULT"
_ZN5flash32flash_fwd_splitkv_combine_kernelI23Flash_fwd_kernel_traitsILi32ELi64ELi128ELi4ELb0ELb0EN7cutlass10bfloat16_tE19Flash_kernel_traitsILi32ELi64ELi128ELi4ES3_EELi16ELi2ELb1EEEvNS_16Flash_fwd_paramsE:
.text._ZN5flash32flash_fwd_splitkv_combine_kernelI23Flash_fwd_kernel_traitsILi32ELi64ELi128ELi4ELb0ELb0EN7cutlass10bfloat16_tE19Flash_kernel_traitsILi32ELi64ELi128ELi4ES3_EELi16ELi2ELb1EEEvNS_16Flash_fwd_paramsE:
        /* <DEDUP_REMOVED lines=23> */
[----:B------:R-:W-:Y:S05]  /*0170*/  CALL.REL.NOINC `($__internal_26_$__cuda_sm20_div_s64) ;  /* 0x0000004400ac7944 */ /* 0x000fea0003c00000 */
[----:B------:R-:W-:Y:S01]  /*0180*/  MOV R20, R0 ;  /* 0x0000000000147202 */ /* 0x000fe20000000f00 */
[----:B------:R-:W-:Y:S06]  /*0190*/  BRA `(.L_x_3497) ;  /* 0x00000000004c7947 */ /* 0x000fec0003800000 */
.L_x_3496:
        /* <DEDUP_REMOVED lines=19> */
.L_x_3497:
        /* <DEDUP_REMOVED lines=11> */
[----:B------:R-:W-:Y:S05]  /*0380*/  CALL.REL.NOINC `($__internal_26_$__cuda_sm20_div_s64) ;  /* 0x0000004400287944 */ /* 0x000fea0003c00000 */
[----:B------:R-:W-:Y:S02]  /*0390*/  MOV R8, R0 ;  /* 0x0000000000087202 */ /* 0x000fe40000000f00 */
[----:B------:R-:W-:Y:S01]  /*03a0*/  MOV R9, R21 ;  /* 0x0000001500097202 */ /* 0x000fe20000000f00 */
[----:B------:R-:W-:Y:S05]  /*03b0*/  BRA `(.L_x_3500) ;  /* 0x00000000004c7947 */ /* 0x000fea0003800000 */
.L_x_3499:
        /* <DEDUP_REMOVED lines=19> */
.L_x_3500:
[----:B------:R-:W-:Y:S05]  /*04f0*/  BSYNC B0 ;  /* 0x0000000000007941 */ /* 0x000fea0003800000 */
.L_x_3498:
        /* <DEDUP_REMOVED lines=42> */
[----:B------:R-:W-:Y:S05]  /*07a0*/  BRA `(.L_x_3503) ;  /* 0x00000000004c7947 */ /* 0x000fea0003800000 */
.L_x_3502:
        /* <DEDUP_REMOVED lines=19> */
.L_x_3503:
[----:B------:R-:W-:Y:S05]  /*08e0*/  BSYNC B0 ;  /* 0x0000000000007941 */ /* 0x000fea0003800000 */
.L_x_3501:
        /* <DEDUP_REMOVED lines=71> */
[----:B------:R-:W-:Y:S05]  /*0d60*/  CALL.REL.NOINC `($__internal_26_$__cuda_sm20_div_s64) ;  /* 0x0000003800b07944 */ /* 0x000fea0003c00000 */
[----:B------:R-:W-:Y:S02]  /*0d70*/  MOV R38, R0 ;  /* 0x0000000000267202 */ /* 0x000fe40000000f00 */
[----:B------:R-:W-:Y:S01]  /*0d80*/  MOV R39, R21 ;  /* 0x0000001500277202 */ /* 0x000fe20000000f00 */
[----:B------:R-:W-:Y:S05]  /*0d90*/  BRA `(.L_x_3506) ;  /* 0x00000000004c7947 */ /* 0x000fea0003800000 */
.L_x_3505:
        /* <DEDUP_REMOVED lines=19> */
.L_x_3506:
[----:B------:R-:W-:Y:S05]  /*0ed0*/  BSYNC B0 ;  /* 0x0000000000007941 */ /* 0x000fea0003800000 */
.L_x_3504:
        /* <DEDUP_REMOVED lines=40> */
[----:B------:R-:W-:Y:S02]  /*1160*/  MOV R10, R0 ;  /* 0x00000000000a7202 */ /* 0x000fe40000000f00 */
[----:B------:R-:W-:Y:S01]  /*1170*/  MOV R11, R21 ;  /* 0x00000015000b7202 */ /* 0x000fe20000000f00 */
[----:B------:R-:W-:Y:S05]  /*1180*/  BRA `(.L_x_3509) ;  /* 0x00000000004c7947 */ /* 0x000fea0003800000 */
.L_x_3508:
        /* <DEDUP_REMOVED lines=19> */
.L_x_3509:
[----:B------:R-:W-:Y:S05]  /*12c0*/  BSYNC B0 ;  /* 0x0000000000007941 */ /* 0x000fea0003800000 */
.L_x_3507:
        /* <DEDUP_REMOVED lines=67> */
.L_x_3511:
[----:B------:R-:W-:Y:S05]  /*1700*/  BSYNC B0 ;  /* 0x0000000000007941 */ /* 0x000fea0003800000 */
.L_x_3510:
        /* <DEDUP_REMOVED lines=13> */
.L_x_3513:
[----:B------:R-:W-:Y:S05]  /*17e0*/  BSYNC B0 ;  /* 0x0000000000007941 */ /* 0x000fea0003800000 */
.L_x_3512:
        /* <DEDUP_REMOVED lines=149> */
.L_x_3518:
        /* <DEDUP_REMOVED lines=23> */
.L_x_3519:
[----:B------:R-:W-:Y:S05]  /*22b0*/  BSYNC B0 ;  /* 0x0000000000007941 */ /* 0x000fea0003800000 */
.L_x_3517:
        /* <DEDUP_REMOVED lines=8> */
[----:B------:R-:W-:Y:S05]  /*2340*/  CALL.REL.NOINC `($__internal_26_$__cuda_sm20_div_s64) ;  /* 0x0000002400387944 */ /* 0x000fea0003c00000 */
        /* <DEDUP_REMOVED lines=10> */
.L_x_3521:
        /* <DEDUP_REMOVED lines=22> */
.L_x_3522:
[----:B------:R-:W-:Y:S05]  /*2550*/  BSYNC B0 ;  /* 0x0000000000007941 */ /* 0x000fea0003800000 */
.L_x_3520:
        /* <DEDUP_REMOVED lines=12> */
[----:B------:R-:W-:Y:S05]  /*2620*/  CALL.REL.NOINC `($__internal_26_$__cuda_sm20_div_s64) ;  /* 0x0000002000807944 */ /* 0x000fea0003c00000 */
        /* <DEDUP_REMOVED lines=12> */
.L_x_3524:
        /* <DEDUP_REMOVED lines=22> */
.L_x_3525:
[----:B------:R-:W-:Y:S05]  /*2850*/  BSYNC B0 ;  /* 0x0000000000007941 */ /* 0x000fea0003800000 */
.L_x_3523:
        /* <DEDUP_REMOVED lines=33> */
[----:B------:R-:W-:Y:S05]  /*2a70*/  CALL.REL.NOINC `($__internal_26_$__cuda_sm20_div_s64) ;  /* 0x0000001c006c7944 */ /* 0x000fea0003c00000 */
        /* <DEDUP_REMOVED lines=11> */
.L_x_3527:
        /* <DEDUP_REMOVED lines=23> */
.L_x_3528:
[----:B------:R-:W-:Y:S05]  /*2ca0*/  BSYNC B0 ;  /* 0x0000000000007941 */ /* 0x000fea0003800000 */
.L_x_3526:
        /* <DEDUP_REMOVED lines=19> */
.L_x_3530:
        /* <DEDUP_REMOVED lines=22> */
.L_x_3531:
[----:B------:R-:W-:Y:S05]  /*2f40*/  BSYNC B0 ;  /* 0x0000000000007941 */ /* 0x000fea0003800000 */
.L_x_3529:
        /* <DEDUP_REMOVED lines=22> */
.L_x_3533:
        /* <DEDUP_REMOVED lines=23> */
.L_x_3534:
[----:B------:R-:W-:Y:S05]  /*3220*/  BSYNC B0 ;  /* 0x0000000000007941 */ /* 0x000fea0003800000 */
.L_x_3532:
        /* <DEDUP_REMOVED lines=39> */
.L_x_3536:
        /* <DEDUP_REMOVED lines=23> */
.L_x_3537:
[----:B------:R-:W-:Y:S05]  /*3610*/  BSYNC B0 ;  /* 0x0000000000007941 */ /* 0x000fea0003800000 */
.L_x_3535:
        /* <DEDUP_REMOVED lines=27> */
.L_x_3539:
        /* <DEDUP_REMOVED lines=23> */
.L_x_3540:
[----:B------:R-:W-:Y:S05]  /*3940*/  BSYNC B0 ;  /* 0x0000000000007941 */ /* 0x000fea0003800000 */
.L_x_3538:
        /* <DEDUP_REMOVED lines=21> */
.L_x_3516:
[----:B------:R-:W-:Y:S02]  /*3aa0*/  ULDC.64 UR4, c[0x0][0x2b0] ;  /* 0x0000ac0000047ab9 */ /* 0x000fe40000000a00 */
[----:B------:R-:W-:-:S04]  /*3ab0*/  LEA R2, P0, R32, UR4, 0x2 ;  /* 0x0000000420027c11 */ /* 0x000fc8000f8010ff */
[----:B------:R-:W-:-:S05]  /*3ac0*/  LEA.HI.X R3, R32, UR5, R33, 0x2, P0 ;  /* 0x0000000520037c11 */ /* 0x000fca00080f1421 */
[----:B------:R0:W-:Y:S04]  /*3ad0*/  STG.E desc[UR8][R2.64], R28 ;  /* 0x0000001c02007986 */ /* 0x0001e8000c101908 */
.L_x_3515:
[----:B------:R-:W-:Y:S05]  /*3ae0*/  BSYNC B1 ;  /* 0x0000000000017941 */ /* 0x000fea0003800000 */
.L_x_3514:
        /* <DEDUP_REMOVED lines=17> */
.L_x_3542:
[----:B------:R-:W-:Y:S05]  /*3c00*/  BSYNC B0 ;  /* 0x0000000000007941 */ /* 0x000fea0003800000 */
.L_x_3541:
        /* <DEDUP_REMOVED lines=39> */
.L_x_3545:
        /* <DEDUP_REMOVED lines=37> */
.L_x_3544:
        /* <DEDUP_REMOVED lines=25> */
.L_x_3546:
[----:B------:R-:W-:-:S13]  /*4260*/  ISETP.GT.OR P4, PT, R13, UR5, P4 ;  /* 0x000000050d007c0c */ /* 0x000fda000a784670 */
[----:B------:R-:W-:Y:S05]  /*4270*/  @!P4 BRA `(.L_x_3543) ;  /* 0x000000000028c947 */ /* 0x000fea0003800000 */
[----:B------:R-:W0:Y:S01]  /*4280*/  LDS R6, [R6] ;  /* 0x0000000006067984 */ /* 0x000e220000000800 */
[----:B------:R-:W-:Y:S01]  /*4290*/  ISETP.GE.AND P0, PT, R16, R15, PT ;  /* 0x0000000f1000720c */ /* 0x000fe20003f06270 */
[----:B------:R-:W-:-:S12]  /*42a0*/  BSSY B0, `(.L_x_3547) ;  /* 0x0000003000007945 */ /* 0x000fd80003800000 */
[----:B------:R-:W-:Y:S05]  /*42b0*/  @P0 BRA `(.L_x_3548) ;  /* 0x0000000000040947 */ /* 0x000fea0003800000 */
[----:B------:R1:W5:Y:S02]  /*42c0*/  LDG.E.128 R8, desc[UR8][R24.64] ;  /* 0x0000000818087981 */ /* 0x000364000c1e1d00 */
.L_x_3548:
[----:B------:R-:W-:Y:S05]  /*42d0*/  BSYNC B0 ;  /* 0x0000000000007941 */ /* 0x000fea0003800000 */
.L_x_3547:
[C---:B0----5:R-:W-:Y:S01]  /*42e0*/  FFMA.FTZ R5, R6.reuse, R8, R5 ;  /* 0x0000000806057223 */ /* 0x061fe20000010005 */
[C---:B------:R-:W-:Y:S01]  /*42f0*/  FFMA.FTZ R2, R6.reuse, R9, R2 ;  /* 0x0000000906027223 */ /* 0x040fe20000010002 */
[C---:B------:R-:W-:Y:S01]  /*4300*/  FFMA.FTZ R3, R6.reuse, R10, R3 ;  /* 0x0000000a06037223 */ /* 0x040fe20000010003 */
[----:B------:R-:W-:Y:S01]  /*4310*/  FFMA.FTZ R0, R6, R11, R0 ;  /* 0x0000000b06007223 */ /* 0x000fe20000010000 */
.L_x_3543:
        /* <DEDUP_REMOVED lines=81> */
        .weak           $__internal_26_$__cuda_sm20_div_s64
        .type           $__internal_26_$__cuda_sm20_div_s64,@function
        .size           $__internal_26_$__cuda_sm20_div_s64,(.L_x_5302 - $__internal_26_$__cuda_sm20_div_s64)
$__internal_26_$__cuda_sm20_div_s64:
        /* <DEDUP_REMOVED lines=83> */
[----:B------:R-:W-:Y:S06]  /*4d60*/  RET.REL.NODEC R40 `(_ZN5flash32flash_fwd_splitkv_combine_kernelI23Flash_fwd_kernel_traitsILi32ELi64ELi128ELi4ELb0ELb0EN7cutlass10bfloat16_tE19Flash_kernel_traitsILi32ELi64ELi128ELi4ES3_EELi16ELi2ELb1EEEvNS_16Flash_fwd_paramsE) ;  /* 0xffffffb028a47950 */ /* 0x000fec0003c3ffff */
.L_x_3549:
        /* <DEDUP_REMOVED lines=9> */
.L_x_5302:


//--------------------- .text._ZN5flash32flash_fwd_splitkv_combine_kernelI23Flash_fwd_kernel_traitsILi32ELi64ELi128ELi4ELb0ELb0EN7cutlass10bfloat16_tE19Flash_kernel_traitsILi32ELi64ELi128ELi4ES3_EELi16ELi1ELb1EEEvNS_16Flash_fwd_paramsE --------------------------
	.section	.text._ZN5flash32flash_fwd_splitkv_combine_kernelI23Flash_fwd_kernel_traitsILi32ELi64ELi128ELi4ELb0ELb0EN7cutlass10bfloat16_tE19Flash_kernel_traitsILi32ELi64ELi128ELi4ES3_EELi16ELi1ELb1EEEvNS_16Flash_fwd_paramsE,"ax",@progbits
	.align	128
        .global         _ZN5flash32flash_fwd_splitkv_combine_kernelI23Flash_fwd_kernel_traitsILi32ELi64ELi128ELi4ELb0ELb0EN7cutlass10bfloat16_tE19Flash_kernel_traitsILi32ELi64ELi128ELi4ES3_EELi16ELi1ELb1EEEvNS_16Flash_fwd_paramsE
        .type           _ZN5flash32flash_fwd_splitkv_combine_kernelI23Flash_fwd_kernel_traitsILi32ELi64ELi128ELi4ELb0ELb0EN7cutlass10bfloat16_tE19Flash_kernel_traitsILi32ELi64ELi128ELi4ES3_EELi16ELi1ELb1EEEvNS_16Flash_fwd_paramsE,@function
        .size           _ZN5flash32flash_fwd_splitkv_combine_kernelI23Flash_fwd_kernel_traitsILi32ELi64ELi128ELi4ELb0ELb0EN7cutlass10bfloat16_tE19Flash_kernel_traitsILi32ELi64ELi128ELi4ES3_EELi16ELi1ELb1EEEvNS_16Flash_fwd_paramsE,(.L_x_5303 - _ZN5flash32flash_fwd_splitkv_combine_kernelI23Flash_fwd_kernel_traitsILi32ELi64ELi128ELi4ELb0ELb0EN7cutlass10bfloat16_tE19Flash_kernel_traitsILi32ELi64ELi128ELi4ES3_EELi16ELi1ELb1EEEvNS_16Flash_fwd_paramsE)
        .other          _ZN5flash32flash_fwd_splitkv_combine_kernelI23Flash_fwd_kernel_traitsILi32ELi64ELi128ELi4ELb0ELb0EN7cutlass10bfloat16_tE19Flash_kernel_traitsILi32ELi64ELi128ELi4ES3_EELi16ELi1ELb1EEEvNS_16Flash_fwd_paramsE,@"STO_CUDA_ENTRY STV_DEFAULT"
_ZN5flash32flash_fwd_splitkv_combine_kernelI23Flash_fwd_kernel_traitsILi32ELi64ELi128ELi4ELb0ELb0EN7cutlass10bfloat16_tE19Flash_kernel_traitsILi32ELi64ELi128ELi4ES3_EELi16ELi1ELb1EEEvNS_16Flash_fwd_paramsE:
.text._ZN5flash32flash_fwd_splitkv_combine_kernelI23Flash_fwd_kernel_traitsILi32ELi64ELi128ELi4ELb0ELb0EN7cutlass10bfloat16_tE19Flash_kernel_traitsILi32ELi64ELi128ELi4ES3_EELi16ELi1ELb1EEEvNS_16Flash_fwd_paramsE:
        /* <DEDUP_REMOVED lines=23> */
[----:B------:R-:W-:Y:S05]  /*0170*/  CALL.REL.NOINC `($__internal_27_$__cuda_sm20_div_s64) ;  /* 0x0000004400ec7944 */ /* 0x000fea0003c00000 */
[----:B------:R-:W-:Y:S02]  /*0180*/  MOV R8, R0 ;  /* 0x0000000000087202 */ /* 0x000fe40000000f00 */
[----:B------:R-:W-:Y:S01]  /*0190*/  MOV R9, R23 ;  /* 0x0000001700097202 */ /* 0x000fe20000000f00 */
[----:B------:R-:W-:Y:S06]  /*01a0*/  BRA `(.L_x_3551) ;  /* 0x00000000004c7947 */ /* 0x000fec0003800000 */
.L_x_3550:
        /* <DEDUP_REMOVED lines=19> */
.L_x_3551:
        /* <DEDUP_REMOVED lines=13> */
[----:B------:R-:W-:Y:S05]  /*03b0*/  CALL.REL.NOINC `($__internal_27_$__cuda_sm20_div_s64) ;  /* 0x00000044005c7944 */ /* 0x000fea0003c00000 */
[----:B------:R-:W-:Y:S02]  /*03c0*/  MOV R10, R0 ;  /* 0x00000000000a7202 */ /* 0x000fe40000000f00 */
[----:B------:R-:W-:Y:S01]  /*03d0*/  MOV R11, R23 ;  /* 0x00000017000b7202 */ /* 0x000fe20000000f00 */
[----:B------:R-:W-:Y:S05]  /*03e0*/  BRA `(.L_x_3554) ;  /* 0x00000000004c7947 */ /* 0x000fea0003800000 */
.L_x_3553:
        /* <DEDUP_REMOVED lines=19> */
.L_x_3554:
[----:B------:R-:W-:Y:S05]  /*0520*/  BSYNC B0 ;  /* 0x0000000000007941 */ /* 0x000fea0003800000 */
.L_x_3552:
        /* <DEDUP_REMOVED lines=44> */
[----:B------:R-:W-:Y:S05]  /*07f0*/  BRA `(.L_x_3557) ;  /* 0x00000000004c7947 */ /* 0x000fea0003800000 */
.L_x_3556:
        /* <DEDUP_REMOVED lines=19> */
.L_x_3557:
[----:B------:R-:W-:Y:S05]  /*0930*/  BSYNC B0 ;  /* 0x0000000000007941 */ /* 0x000fea0003800000 */
.L_x_3555:
        /* <DEDUP_REMOVED lines=78> */
.L_x_3559:
        /* <DEDUP_REMOVED lines=19> */
.L_x_3560:
[----:B------:R-:W-:Y:S05]  /*0f50*/  BSYNC B0 ;  /* 0x0000000000007941 */ /* 0x000fea0003800000 */
.L_x_3558:
        /* <DEDUP_REMOVED lines=43> */
.L_x_3562:
        /* <DEDUP_REMOVED lines=20> */
.L_x_3563:
[----:B------:R-:W-:Y:S05]  /*1350*/  BSYNC B0 ;  /* 0x0000000000007941 */ /* 0x000fea0003800000 */
.L_x_3561:
        /* <DEDUP_REMOVED lines=72> */
.L_x_3565:
[----:B------:R-:W-:Y:S05]  /*17e0*/  BSYNC B0 ;  /* 0x0000000000007941 */ /* 0x000fea0003800000 */
.L_x_3564:
        /* <DEDUP_REMOVED lines=16> */
.L_x_3567:
[----:B------:R-:W-:Y:S05]  /*18f0*/  BSYNC B0 ;  /* 0x0000000000007941 */ /* 0x000fea0003800000 */
.L_x_3566:
        /* <DEDUP_REMOVED lines=141> */
.L_x_3572:
        /* <DEDUP_REMOVED lines=23> */
.L_x_3573:
[----:B------:R-:W-:Y:S05]  /*2340*/  BSYNC B0 ;  /* 0x0000000000007941 */ /* 0x000fea0003800000 */
.L_x_3571:
        /* <DEDUP_REMOVED lines=22> */
.L_x_3575:
        /* <DEDUP_REMOVED lines=22> */
.L_x_3576:
[----:B------:R-:W-:Y:S05]  /*2610*/  BSYNC B0 ;  /* 0x0000000000007941 */ /* 0x000fea0003800000 */
.L_x_3574:
        /* <DEDUP_REMOVED lines=22> */
.L_x_3578:
        /* <DEDUP_REMOVED lines=22> */
.L_x_3579:
[----:B------:R-:W-:Y:S05]  /*28e0*/  BSYNC B0 ;  /* 0x0000000000007941 */ /* 0x000fea0003800000 */
.L_x_3577:
        /* <DEDUP_REMOVED lines=33> */
[----:B------:R-:W-:Y:S05]  /*2b00*/  CALL.REL.NOINC `($__internal_27_$__cuda_sm20_div_s64) ;  /* 0x0000001c00887944 */ /* 0x000fea0003c00000 */
        /* <DEDUP_REMOVED lines=11> */
.L_x_3581:
        /* <DEDUP_REMOVED lines=23> */
.L_x_3582:
[----:B------:R-:W-:Y:S05]  /*2d30*/  BSYNC B0 ;  /* 0x0000000000007941 */ /* 0x000fea0003800000 */
.L_x_3580:
        /* <DEDUP_REMOVED lines=20> */
.L_x_3584:
        /* <DEDUP_REMOVED lines=23> */
.L_x_3585:
[----:B------:R-:W-:Y:S05]  /*2ff0*/  BSYNC B0 ;  /* 0x0000000000007941 */ /* 0x000fea0003800000 */
.L_x_3583:
        /* <DEDUP_REMOVED lines=19> */
.L_x_3587:
        /* <DEDUP_REMOVED lines=23> */
.L_x_3588:
[----:B------:R-:W-:Y:S05]  /*32a0*/  BSYNC B0 ;  /* 0x0000000000007941 */ /* 0x000fea0003800000 */
.L_x_3586:
        /* <DEDUP_REMOVED lines=26> */
[----:B------:R-:W-:Y:S05]  /*3450*/  CALL.REL.NOINC `($__internal_27_$__cuda_sm20_div_s64) ;  /* 0x0000001400347944 */ /* 0x000fea0003c00000 */
        /* <DEDUP_REMOVED lines=12> */
.L_x_3590:
        /* <DEDUP_REMOVED lines=23> */
.L_x_3591:
[----:B------:R-:W-:Y:S05]  /*3690*/  BSYNC B0 ;  /* 0x0000000000007941 */ /* 0x000fea0003800000 */
.L_x_3589:
        /* <DEDUP_REMOVED lines=28> */
.L_x_3593:
        /* <DEDUP_REMOVED lines=23> */
.L_x_3594:
[----:B------:R-:W-:Y:S05]  /*39d0*/  BSYNC B0 ;  /* 0x0000000000007941 */ /* 0x000fea0003800000 */
.L_x_3592:
        /* <DEDUP_REMOVED lines=21> */
.L_x_3570:
[----:B------:R-:W-:Y:S02]  /*3b30*/  ULDC.64 UR4, c[0x0][0x2b0] ;  /* 0x0000ac0000047ab9 */ /* 0x000fe40000000a00 */
[----:B------:R-:W-:-:S04]  /*3b40*/  LEA R2, P0, R38, UR4, 0x2 ;  /* 0x0000000426027c11 */ /* 0x000fc8000f8010ff */
[----:B------:R-:W-:-:S05]  /*3b50*/  LEA.HI.X R3, R38, UR5, R39, 0x2, P0 ;  /* 0x0000000526037c11 */ /* 0x000fca00080f1427 */
[----:B------:R0:W-:Y:S04]  /*3b60*/  STG.E desc[UR8][R2.64], R29 ;  /* 0x0000001d02007986 */ /* 0x0001e8000c101908 */
.L_x_3569:
[----:B------:R-:W-:Y:S05]  /*3b70*/  BSYNC B1 ;  /* 0x0000000000017941 */ /* 0x000fea0003800000 */
.L_x_3568:
        /* <DEDUP_REMOVED lines=18> */
.L_x_3596:
[----:B------:R-:W-:Y:S05]  /*3ca0*/  BSYNC B0 ;  /* 0x0000000000007941 */ /* 0x000fea0003800000 */
.L_x_3595:
        /* <DEDUP_REMOVED lines=39> */
.L_x_3599:
        /* <DEDUP_REMOVED lines=39> */
.L_x_3598:
        /* <DEDUP_REMOVED lines=27> */
.L_x_3600:
        /* <DEDUP_REMOVED lines=9> */
.L_x_3602:
[----:B------:R-:W-:Y:S05]  /*43d0*/  BSYNC B0 ;  /* 0x0000000000007941 */ /* 0x000fea0003800000 */
.L_x_3601:
[C---:B0----5:R-:W-:Y:S01]  /*43e0*/  FFMA.FTZ R4, R6.reuse, R8, R4 ;  /* 0x0000000806047223 */ /* 0x061fe20000010004 */
[C---:B------:R-:W-:Y:S01]  /*43f0*/  FFMA.FTZ R3, R6.reuse, R9, R3 ;  /* 0x0000000906037223 */ /* 0x040fe20000010003 */
[C---:B------:R-:W-:Y:S01]  /*4400*/  FFMA.FTZ R2, R6.reuse, R10, R2 ;  /* 0x0000000a06027223 */ /* 0x040fe20000010002 */
[----:B------:R-:W-:Y:S01]  /*4410*/  FFMA.FTZ R0, R6, R11, R0 ;  /* 0x0000000b06007223 */ /* 0x000fe20000010000 */
.L_x_3597:
        /* <DEDUP_REMOVED lines=81> */
        .weak           $__internal_27_$__cuda_sm20_div_s64
        .type           $__internal_27_$__cuda_sm20_div_s64,@function
        .size           $__internal_27_$__cuda_sm20_div_s64,(.L_x_5303 - $__internal_27_$__cuda_sm20_div_s64)
$__internal_27_$__cuda_sm20_div_s64:
        /* <DEDUP_REMOVED lines=83> */
[----:B------:R-:W-:Y:S06]  /*4e60*/  RET.REL.NODEC R20 `(_ZN5flash32flash_fwd_splitkv_combine_kernelI23Flash_fwd_kernel_traitsILi32ELi64ELi128ELi4ELb0ELb0EN7cutlass10bfloat16_tE19Flash_kernel_traitsILi32ELi64ELi128ELi4ES3_EELi16ELi1ELb1EEEvNS_16Flash_fwd_paramsE) ;  /* 0xffffffb014647950 */ /* 0x000fec0003c3ffff */
.L_x_3603:
        /* <DEDUP_REMOVED lines=9> */
.L_x_5303:


//--------------------- .text._ZN5flash24flash_fwd_splitkv_kernelI23Flash_fwd_kernel_traitsILi32ELi64ELi128ELi4ELb0ELb0EN7cutlass10bfloat16_tE19Flash_kernel_traitsILi32ELi64ELi128ELi4ES3_EELb1ELb0ELb0ELb0ELb0ELb0ELb0ELb0EEEvNS_16Flash_fwd_paramsE --------------------------
	.section	.text._ZN5flash24flash_fwd_splitkv_kernelI23Flash_fwd_kernel_traitsILi32ELi64ELi128ELi4ELb0ELb0EN7cutlass10bfloat16_tE19Flash_kernel_traitsILi32ELi64ELi128ELi4ES3_EELb1ELb0ELb0ELb0ELb0ELb0ELb0ELb0EEEvNS_16Flash_fwd_paramsE,"ax",@progbits
	.align	128
        .global         _ZN5flash24flash_fwd_splitkv_kernelI23Flash_fwd_kernel_traitsILi32ELi64ELi128ELi4ELb0ELb0EN7cutlass10bfloat16_tE19Flash_kernel_traitsILi32ELi64ELi128ELi4ES3_EELb1ELb0ELb0ELb0ELb0ELb0ELb0ELb0EEEvNS_16Flash_fwd_paramsE
        .type           _ZN5flash24flash_fwd_splitkv_kernelI23Flash_fwd_kernel_traitsILi32ELi64ELi128ELi4ELb0ELb0EN7cutlass10bfloat16_tE19Flash_kernel_traitsILi32ELi64ELi128ELi4ES3_EELb1ELb0ELb0ELb0ELb0ELb0ELb0ELb0EEEvNS_16Flash_fwd_paramsE,@function
        .size           _ZN5flash24flash_fwd_splitkv_kernelI23Flash_fwd_kernel_traitsILi32ELi64ELi128ELi4ELb0ELb0EN7cutlass10bfloat16_tE19Flash_kernel_traitsILi32ELi64ELi128ELi4ES3_EELb1ELb0ELb0ELb0ELb0ELb0ELb0ELb0EEEvNS_16Flash_fwd_paramsE,(.L_x_5360 - _ZN5flash24flash_fwd_splitkv_kernelI23Flash_fwd_kernel_traitsILi32ELi64ELi128ELi4ELb0ELb0EN7cutlass10bfloat16_tE19Flash_kernel_traitsILi32ELi64ELi128ELi4ES3_EELb1ELb0ELb0ELb0ELb0ELb0ELb0ELb0EEEvNS_16Flash_fwd_paramsE)
        .other          _ZN5flash24flash_fwd_splitkv_kernelI23Flash_fwd_kernel_traitsILi32ELi64ELi128ELi4ELb0ELb0EN7cutlass10bfloat16_tE19Flash_kernel_traitsILi32ELi64ELi128ELi4ES3_EELb1ELb0ELb0ELb0ELb0ELb0ELb0ELb0EEEvNS_16Flash_fwd_paramsE,@"STO_CUDA_ENTRY STV_DEFAULT"
_ZN5flash24flash_fwd_splitkv_kernelI23Flash_fwd_kernel_traitsILi32ELi64ELi128ELi4ELb0ELb0EN7cutlass10bfloat16_tE19Flash_kernel_traitsILi32ELi64ELi128ELi4ES3_EELb1ELb0ELb0ELb0ELb0ELb0ELb0ELb0EEEvNS_16Flash_fwd_paramsE:
.text._ZN5flash24flash_fwd_splitkv_kernelI23Flash_fwd_kernel_traitsILi32ELi64ELi128ELi4ELb0ELb0EN7cutlass10bfloat16_tE19Flash_kernel_traitsILi32ELi64ELi128ELi4ES3_EELb1ELb0ELb0ELb0ELb0ELb0ELb0ELb0EEEvNS_16Flash_fwd_paramsE:
        /* <DEDUP_REMOVED lines=17> */
[----:B------:R-:W2:Y:S06]  /*0110*/  @P2 LDG.E R137, desc[UR10][R8.64+0x4] ;  /* 0x0000040a08892981 */ /* 0x000eac000c1e1900 */
        /* <DEDUP_REMOVED lines=20> */
.L_x_3604:
[----:B------:R-:W1:Y:S02]  /*0260*/  LDC R4, c[0x0][0x2c8] ;  /* 0x0000b200ff047b82 */ /* 0x000e640000000800 */
.L_x_3605:
[----:B------:R-:W4:Y:S02]  /*0270*/  LDC.64 R2, c[0x0][0x308] ;  /* 0x0000c200ff027b82 */ /* 0x000f240000000a00 */
[----:B----4-:R-:W-:-:S04]  /*0280*/  ISETP.NE.U32.AND P1, PT, R2, RZ, PT ;  /* 0x000000ff0200720c */ /* 0x010fc80003f25070 */
[----:B------:R-:W-:-:S13]  /*0290*/  ISETP.NE.AND.EX P1, PT, R3, RZ, PT, P1 ;  /* 0x000000ff0300720c */ /* 0x000fda0003f25310 */
[----:B------:R-:W3:Y:S01]  /*02a0*/  @P1 LDC.64 R2, c[0x0][0x308] ;  /* 0x0000c200ff021b82 */ /* 0x000ee20000000a00 */
[----:B------:R-:W-:-:S07]  /*02b0*/  IMAD.SHL.U32 R104, R12, 0x40, RZ ;  /* 0x000000400c687824 */ /* 0x000fce00078e00ff */
[----:B------:R-:W4:Y:S01]  /*02c0*/  @!P1 LDC R5, c[0x0][0x2cc] ;  /* 0x0000b300ff059b82 */ /* 0x000f220000000800 */
[----:B---3--:R-:W-:-:S07]  /*02d0*/  @P1 IMAD.WIDE R6, R19, 0x4, R2 ;  /* 0x0000000413061825 */ /* 0x008fce00078e0202 */
[----:B------:R-:W3:Y:S01]  /*02e0*/  @!P1 LDC.64 R2, c[0x0][0x318] ;  /* 0x0000c600ff029b82 */ /* 0x000ee20000000a00 */
[----:B------:R1:W5:Y:S01]  /*02f0*/  @P1 LDG.E R6, desc[UR10][R6.64] ;  /* 0x0000000a06061981 */ /* 0x000362000c1e1900 */
[----:B--2---:R-:W-:-:S13]  /*0300*/  ISETP.GT.AND P0, PT, R137, R104, PT ;  /* 0x000000688900720c */ /* 0x004fda0003f04270 */
[----:B----4-:R-:W-:Y:S05]  /*0310*/  @!P0 EXIT ;  /* 0x000000000000894d */ /* 0x010fea0003800000 */
[----:B------:R-:W2:Y:S01]  /*0320*/  LDC R0, c[0x0][0x398] ;  /* 0x0000e600ff007b82 */ /* 0x000ea20000000800 */
[----:B---3--:R-:W-:Y:S01]  /*0330*/  @!P1 ISETP.NE.U32.AND P0, PT, R2, RZ, PT ;  /* 0x000000ff0200920c */ /* 0x008fe20003f05070 */
[----:B-----5:R-:W-:Y:S01]  /*0340*/  @P1 IMAD.IADD R99, R6, 0x1, -R15 ;  /* 0x0000000106631824 */ /* 0x020fe200078e0a0f */
[----:B------:R-:W-:Y:S02]  /*0350*/  ULDC UR5, c[0x0][0x2c8] ;  /* 0x0000b20000057ab9 */ /* 0x000fe40000000800 */
[----:B------:R-:W-:Y:S01]  /*0360*/  @!P1 ISETP.NE.AND.EX P0, PT, R3, RZ, PT, P0 ;  /* 0x000000ff0300920c */ /* 0x000fe20003f05300 */
[----:B------:R-:W-:Y:S01]  /*0370*/  UIADD3 UR5, UR5, 0x7f, URZ ;  /* 0x0000007f05057890 */ /* 0x000fe2000fffe03f */
[----:B------:R-:W-:Y:S02]  /*0380*/  IADD3 R3, -R137, 0xbf, R104 ;  /* 0x000000bf89037810 */ /* 0x000fe40007ffe168 */
[----:B------:R-:W-:Y:S01]  /*0390*/  @!P1 SEL R5, R5, RZ, P0 ;  /* 0x000000ff05059207 */ /* 0x000fe20000000000 */
[----:B------:R-:W-:-:S03]  /*03a0*/  USHF.R.S32.HI UR4, URZ, 0x1f, UR5 ;  /* 0x0000001f3f047899 */ /* 0x000fc60008011405 */
[----:B-1----:R-:W-:Y:S01]  /*03b0*/  @!P1 IADD3 R99, R5, R4, -R15 ;  /* 0x0000000405639210 */ /* 0x002fe20007ffe80f */
[----:B------:R-:W-:Y:S01]  /*03c0*/  ULEA.HI UR4, UR4, UR5, URZ, 0x7 ;  /* 0x0000000504047291 */ /* 0x000fe2000f8f383f */
[----:B------:R-:W1:Y:S03]  /*03d0*/  S2R R5, SR_TID.X ;  /* 0x0000000000057919 */ /* 0x000e660000002100 */
        /* <DEDUP_REMOVED lines=11> */
[----:B-1----:R-:W-:Y:S05]  /*0490*/  @P0 BRA `(.L_x_3606) ;  /* 0x00000004004c0947 */ /* 0x002fea0003800000 */
        /* <DEDUP_REMOVED lines=9> */
[----:B------:R-:W-:-:S02]  /*0530*/  LOP3.LUT R12, R0, 0xfffffffc, RZ, 0xc0, !PT ;  /* 0xfffffffc000c7812 */ /* 0x000fc400078ec0ff */
[----:B------:R-:W-:Y:S01]  /*0540*/  SHF.R.S32.HI R0, RZ, 0x2, R0 ;  /* 0x00000002ff007819 */ /* 0x000fe20000011400 */
[----:B------:R-:W2:Y:S01]  /*0550*/  @!P0 LDC.64 R2, c[0x0][0x290] ;  /* 0x0000a400ff028b82 */ /* 0x000ea20000000a00 */
[----:B------:R-:W-:Y:S01]  /*0560*/  @!P0 SHF.R.S32.HI R11, RZ, 0x1f, R19 ;  /* 0x0000001fff0b8819 */ /* 0x000fe20000011413 */
[----:B------:R-:W-:-:S05]  /*0570*/  IMAD.IADD R5, R5, 0x1, -R12 ;  /* 0x0000000105057824 */ /* 0x000fca00078e0a0c */
[----:B------:R-:W-:-:S04]  /*0580*/  ISETP.NE.AND P3, PT, R5, RZ, PT ;  /* 0x000000ff0500720c */ /* 0x000fc80003f65270 */
[----:B------:R-:W-:Y:S01]  /*0590*/  ISETP.GE.OR P3, PT, R0, R137, P3 ;  /* 0x000000890000720c */ /* 0x000fe20001f66670 */
[----:B-1----:R-:W-:-:S04]  /*05a0*/  @P0 IMAD.WIDE.U32 R8, R134, R6, RZ ;  /* 0x0000000686080225 */ /* 0x002fc800078e00ff */
[----:B------:R-:W-:Y:S01]  /*05b0*/  @P0 IMAD R134, R134, R7, R9 ;  /* 0x0000000786860224 */ /* 0x000fe200078e0209 */
[----:B------:R-:W-:Y:S01]  /*05c0*/  SHF.R.S32.HI R9, RZ, 0x1f, R104 ;  /* 0x0000001fff097819 */ /* 0x000fe20000011468 */
[-C--:B--2---:R-:W-:Y:S02]  /*05d0*/  @!P0 IMAD R4, R11, R2.reuse, RZ ;  /* 0x000000020b048224 */ /* 0x084fe400078e02ff */
[----:B------:R-:W-:-:S04]  /*05e0*/  @!P0 IMAD.WIDE.U32 R12, R19, R2, RZ ;  /* 0x00000002130c8225 */ /* 0x000fc800078e00ff */
        /* <DEDUP_REMOVED lines=9> */
[----:B------:R-:W-:Y:S01]  /*0680*/  SHF.R.S32.HI R3, RZ, 0x1f, R10 ;  /* 0x0000001fff037819 */ /* 0x000fe2000001140a */
[----:B------:R-:W-:Y:S01]  /*0690*/  IMAD.WIDE.U32 R8, R104, R6, R8 ;  /* 0x0000000668087225 */ /* 0x000fe200078e0008 */
[----:B------:R-:W-:-:S03]  /*06a0*/  IADD3 R2, R0, 0x20, RZ ;  /* 0x0000002000027810 */ /* 0x000fc60007ffe0ff */
[----:B------:R-:W-:Y:S01]  /*06b0*/  IMAD R19, R19, UR6, R10 ;  /* 0x0000000613137c24 */ /* 0x000fe2000f8e020a */
[----:B------:R-:W-:Y:S02]  /*06c0*/  IADD3 R8, P2, R4, R8, RZ ;  /* 0x0000000804087210 */ /* 0x000fe40007f5e0ff */
[----:B------:R-:W-:Y:S01]  /*06d0*/  ISETP.GE.AND P0, PT, R2, R137, PT ;  /* 0x000000890200720c */ /* 0x000fe20003f06270 */
[----:B------:R-:W-:Y:S01]  /*06e0*/  IMAD R19, R19, UR5, R104 ;  /* 0x0000000513137c24 */ /* 0x000fe2000f8e0268 */
[----:B------:R-:W-:Y:S01]  /*06f0*/  IADD3.X R9, R134, R9, R11, P2, !PT ;  /* 0x0000000986097210 */ /* 0x000fe200017fe40b */
[----:B------:R-:W-:Y:S01]  /*0700*/  ULDC.64 UR4, c[0x0][0x2a0] ;  /* 0x0000a80000047ab9 */ /* 0x000fe20000000a00 */
[-C--:B------:R-:W-:Y:S01]  /*0710*/  ISETP.GE.OR P2, PT, R0, R137.reuse, P1 ;  /* 0x000000890000720c */ /* 0x080fe20000f46670 */
[----:B------:R-:W-:Y:S01]  /*0720*/  IMAD R3, R3, UR4, RZ ;  /* 0x0000000403037c24 */ /* 0x000fe2000f8e02ff */
[----:B------:R-:W-:Y:S01]  /*0730*/  ISETP.GE.OR P4, PT, R2, R137, P1 ;  /* 0x000000890200720c */ /* 0x000fe20000f86670 */
[----:B------:R-:W-:Y:S01]  /*0740*/  IMAD.WIDE.U32 R8, R10, UR4, R8 ;  /* 0x000000040a087c25 */ /* 0x000fe2000f8e0008 */
[----:B------:R-:W-:-:S02]  /*0750*/  IADD3 R2, P1, R19, R0, RZ ;  /* 0x0000000013027210 */ /* 0x000fc40007f3e0ff */
[----:B------:R-:W-:Y:S01]  /*0760*/  SHF.R.S32.HI R4, RZ, 0x1f, R0 ;  /* 0x0000001fff047819 */ /* 0x000fe20000011400 */
[----:B------:R-:W-:-:S05]  /*0770*/  IMAD R3, R10, UR5, R3 ;  /* 0x000000050a037c24 */ /* 0x000fca000f8e0203 */
        /* <DEDUP_REMOVED lines=11> */
.L_x_3608:
[----:B------:R-:W-:Y:S05]  /*0830*/  BSYNC B0 ;  /* 0x0000000000007941 */ /* 0x000fea0003800000 */
.L_x_3607:
[----:B------:R-:W-:Y:S04]  /*0840*/  BSSY B0, `(.L_x_3609) ;  /* 0x000000d000007945 */ /* 0x000fe80003800000 */
[----:B------:R-:W-:Y:S05]  /*0850*/  @P4 BRA `(.L_x_3610) ;  /* 0x00000000002c4947 */ /* 0x000fea0003800000 */
[----:B------:R-:W-:Y:S01]  /*0860*/  IADD3 R3, P2, R0, 0x20, RZ ;  /* 0x0000002000037810 */ /* 0x000fe20007f5e0ff */
[----:B------:R-:W-:-:S03]  /*0870*/  ULDC.64 UR4, c[0x0][0x280] ;  /* 0x0000a00000047ab9 */ /* 0x000fc60000000a00 */
[----:B------:R-:W-:-:S05]  /*0880*/  IADD3.X R9, RZ, R4, RZ, P2, !PT ;  /* 0x00000004ff097210 */ /* 0x000fca00017fe4ff */
[----:B------:R-:W-:Y:S01]  /*0890*/  IMAD R0, R9, R6, RZ ;  /* 0x0000000609007224 */ /* 0x000fe200078e02ff */
[----:B------:R-:W-:-:S03]  /*08a0*/  MOV R9, R11 ;  /* 0x0000000b00097202 */ /* 0x000fc60000000f00 */
[----:B------:R-:W-:-:S04]  /*08b0*/  IMAD.WIDE.U32 R8, R3, R6, R8 ;  /* 0x0000000603087225 */ /* 0x000fc800078e0008 */
[----:B------:R-:W-:Y:S01]  /*08c0*/  IMAD R3, R3, R7, R0 ;  /* 0x0000000703037224 */ /* 0x000fe200078e0200 */
[----:B------:R-:W-:-:S04]  /*08d0*/  LEA R6, P2, R8, UR4, 0x1 ;  /* 0x0000000408067c11 */ /* 0x000fc8000f8408ff */
[----:B------:R-:W-:-:S04]  /*08e0*/  IADD3 R3, R9, R3, RZ ;  /* 0x0000000309037210 */ /* 0x000fc80007ffe0ff */
[----:B------:R-:W-:-:S05]  /*08f0*/  LEA.HI.X R7, R8, UR5, R3, 0x1, P2 ;  /* 0x0000000508077c11 */ /* 0x000fca00090f0c03 */
[----:B------:R2:W-:Y:S02]  /*0900*/  STG.E.128 desc[UR10][R6.64], RZ ;  /* 0x000000ff06007986 */ /* 0x0005e4000c101d0a */
.L_x_3610:
[----:B------:R-:W-:Y:S05]  /*0910*/  BSYNC B0 ;  /* 0x0000000000007941 */ /* 0x000fea0003800000 */
.L_x_3609:
[----:B------:R-:W-:Y:S01]  /*0920*/  ISETP.NE.OR P0, PT, R5, RZ, P0 ;  /* 0x000000ff0500720c */ /* 0x000fe20000705670 */
[----:B------:R-:W-:Y:S01]  /*0930*/  ULDC.64 UR4, c[0x0][0x2b0] ;  /* 0x0000ac0000047ab9 */ /* 0x000fe20000000a00 */
[----:B------:R-:W-:Y:S01]  /*0940*/  LEA.HI.X.SX32 R19, R19, R4, 0x1, P1 ;  /* 0x0000000413137211 */ /* 0x000fe200008f0eff */
[----:B------:R-:W-:Y:S01]  /*0950*/  @!P3 IMAD.MOV.U32 R3, RZ, RZ, 0x7f800000 ;  /* 0x7f800000ff03b424 */ /* 0x000fe200078e00ff */
[----:B------:R-:W-:-:S04]  /*0960*/  LEA R4, P1, R2, UR4, 0x2 ;  /* 0x0000000402047c11 */ /* 0x000fc8000f8210ff */
[----:B------:R-:W-:-:S05]  /*0970*/  LEA.HI.X R5, R2, UR5, R19, 0x2, P1 ;  /* 0x0000000502057c11 */ /* 0x000fca00088f1413 */
[----:B------:R3:W-:Y:S01]  /*0980*/  @!P3 STG.E desc[UR10][R4.64], R3 ;  /* 0x000000030400b986 */ /* 0x0007e2000c10190a */
[----:B------:R-:W-:Y:S05]  /*0990*/  @P0 EXIT ;  /* 0x000000000000094d */ /* 0x000fea0003800000 */
[----:B---3--:R-:W-:-:S05]  /*09a0*/  MOV R3, 0x7f800000 ;  /* 0x7f80000000037802 */ /* 0x008fca0000000f00 */
[----:B------:R-:W-:Y:S01]  /*09b0*/  STG.E desc[UR10][R4.64+0x80], R3 ;  /* 0x0000800304007986 */ /* 0x000fe2000c10190a */
[----:B------:R-:W-:Y:S05]  /*09c0*/  EXIT ;  /* 0x000000000000794d */ /* 0x000fea0003800000 */
.L_x_3606:
        /* <DEDUP_REMOVED lines=24> */
.L_x_3611:
        /* <DEDUP_REMOVED lines=32> */
[----:B--2---:R-:W-:Y:S01]  /*0d50*/  IABS R2, R9 ;  /* 0x0000000900027213 */ /* 0x004fe20000000000 */
[----:B------:R-:W-:-:S03]  /*0d60*/  IMAD.MOV R13, RZ, RZ, -R13 ;  /* 0x000000ffff0d7224 */ /* 0x000fc600078e0a0d */
[----:B------:R-:W2:Y:S01]  /*0d70*/  I2F.RP R8, R2 ;  /* 0x0000000200087306 */ /* 0x000ea20000209400 */
[----:B------:R-:W-:-:S07]  /*0d80*/  IMAD R4, R15, R13, R4 ;  /* 0x0000000d0f047224 */ /* 0x000fce00078e0204 */
[----:B--2---:R-:W2:Y:S02]  /*0d90*/  MUFU.RCP R17, R8 ;  /* 0x0000000800117308 */ /* 0x004ea40000001000 */
[----:B--2---:R-:W-:-:S06]  /*0da0*/  IADD3 R17, R17, 0xffffffe, RZ ;  /* 0x0ffffffe11117810 */ /* 0x004fcc0007ffe0ff */
[----:B------:R-:W2:Y:S02]  /*0db0*/  F2I.FTZ.U32.TRUNC.NTZ R17, R17 ;  /* 0x0000001100117305 */ /* 0x000ea4000021f000 */
        /* <DEDUP_REMOVED lines=21> */
[----:B-----5:R-:W-:-:S04]  /*0f10*/  IMAD.WIDE.U32 R14, R6, UR4, RZ ;  /* 0x00000004060e7c25 */ /* 0x020fc8000f8e00ff */
[C---:B------:R-:W-:Y:S02]  /*0f20*/  IMAD R11, R7.reuse, UR4, RZ ;  /* 0x00000004070b7c24 */ /* 0x040fe4000f8e02ff */
[----:B--2---:R-:W-:Y:S02]  /*0f30*/  IMAD R7, R7, R2, RZ ;  /* 0x0000000207077224 */ /* 0x004fe400078e02ff */
[C---:B------:R-:W-:Y:S01]  /*0f40*/  IMAD R8, R6.reuse, UR5, R11 ;  /* 0x0000000506087c24 */ /* 0x040fe2000f8e020b */
[----:B------:R-:W-:Y:S01]  /*0f50*/  SHF.R.S32.HI R11, RZ, 0x1f, R4 ;  /* 0x0000001fff0b7819 */ /* 0x000fe20000011404 */
[----:B------:R-:W-:Y:S01]  /*0f60*/  ULDC.64 UR4, c[0x0][0x260] ;  /* 0x0000980000047ab9 */ /* 0x000fe20000000a00 */
[----:B------:R-:W-:Y:S02]  /*0f70*/  IMAD R3, R6, R3, R7 ;  /* 0x0000000306037224 */ /* 0x000fe400078e0207 */
[----:B------:R-:W-:Y:S01]  /*0f80*/  IADD3 R15, R15, R8, RZ ;  /* 0x000000080f0f7210 */ /* 0x000fe20007ffe0ff */
[----:B-1----:R-:W-:-:S02]  /*0f90*/  IMAD R8, R11, R92, RZ ;  /* 0x0000005c0b087224 */ /* 0x002fc400078e02ff */
[----:B------:R-:W-:Y:S02]  /*0fa0*/  IMAD R9, R13, UR4, RZ ;  /* 0x000000040d097c24 */ /* 0x000fe4000f8e02ff */
[C---:B------:R-:W-:Y:S02]  /*0fb0*/  IMAD R8, R4.reuse, R93, R8 ;  /* 0x0000005d04087224 */ /* 0x040fe400078e0208 */
[----:B------:R-:W-:-:S04]  /*0fc0*/  IMAD.WIDE.U32 R14, R4, R92, R14 ;  /* 0x0000005c040e7225 */ /* 0x000fc800078e000e */
[----:B------:R-:W-:Y:S02]  /*0fd0*/  IMAD.IADD R15, R15, 0x1, R8 ;  /* 0x000000010f0f7824 */ /* 0x000fe400078e0208 */
[----:B------:R-:W-:-:S04]  /*0fe0*/  IMAD.WIDE.U32 R22, R6, R2, RZ ;  /* 0x0000000206167225 */ /* 0x000fc800078e00ff */
[C---:B------:R-:W-:Y:S01]  /*0ff0*/  IMAD R9, R16.reuse, UR5, R9 ;  /* 0x0000000510097c24 */ /* 0x040fe2000f8e0209 */
[----:B------:R-:W-:Y:S01]  /*1000*/  IADD3 R17, R23, R3, RZ ;  /* 0x0000000317117210 */ /* 0x000fe20007ffe0ff */
[----:B------:R-:W-:-:S05]  /*1010*/  IMAD.WIDE.U32 R20, R16, UR4, R14 ;  /* 0x0000000410147c25 */ /* 0x000fca000f8e000e */
[----:B------:R-:W-:Y:S01]  /*1020*/  IADD3 R9, R21, R9, RZ ;  /* 0x0000000915097210 */ /* 0x000fe20007ffe0ff */
[----:B------:R-:W-:Y:S06]  /*1030*/  BRA `(.L_x_3613) ;  /* 0x0000000400307947 */ /* 0x000fec0003800000 */
.L_x_3612:
[----:B------:R-:W1:Y:S01]  /*1040*/  LDC R13, c[0x0][0x278] ;  /* 0x00009e00ff0d7b82 */ /* 0x000e620000000800 */
[----:B------:R-:W-:-:S13]  /*1050*/  ISETP.NE.AND P3, PT, R18, -0x1, PT ;  /* 0xffffffff1200780c */ /* 0x000fda0003f65270 */
[----:B------:R-:W2:Y:S01]  /*1060*/  @P3 LDC.64 R92, c[0x0][0x248] ;  /* 0x00009200ff5c3b82 */ /* 0x000ea20000000a00 */
[----:B-1----:R-:W-:-:S04]  /*1070*/  IABS R3, R13 ;  /* 0x0000000d00037213 */ /* 0x002fc80000000000 */
[----:B------:R-:W1:Y:S08]  /*1080*/  I2F.RP R8, R3 ;  /* 0x0000000300087306 */ /* 0x000e700000209400 */
[----:B-1----:R-:W1:Y:S02]  /*1090*/  MUFU.RCP R6, R8 ;  /* 0x0000000800067308 */ /* 0x002e640000001000 */
[----:B-1----:R-:W-:Y:S01]  /*10a0*/  VIADD R6, R6, 0xffffffe ;  /* 0x0ffffffe06067836 */ /* 0x002fe20000000000 */
[----:B------:R-:W1:Y:S05]  /*10b0*/  @P3 LDC.64 R8, c[0x0][0x250] ;  /* 0x00009400ff083b82 */ /* 0x000e6a0000000a00 */
[----:B------:R-:W3:Y:S02]  /*10c0*/  F2I.FTZ.U32.TRUNC.NTZ R7, R6 ;  /* 0x0000000600077305 */ /* 0x000ee4000021f000 */
[----:B---3--:R-:W-:Y:S01]  /*10d0*/  IMAD.MOV R2, RZ, RZ, -R7 ;  /* 0x000000ffff027224 */ /* 0x008fe200078e0a07 */
[----:B------:R-:W-:-:S03]  /*10e0*/  MOV R6, RZ ;  /* 0x000000ff00067202 */ /* 0x000fc60000000f00 */
[----:B------:R-:W-:Y:S01]  /*10f0*/  IMAD R4, R2, R3, RZ ;  /* 0x0000000302047224 */ /* 0x000fe200078e02ff */
[----:B------:R-:W-:-:S03]  /*1100*/  IABS R2, R10 ;  /* 0x0000000a00027213 */ /* 0x000fc60000000000 */
[----:B------:R-:W-:Y:S01]  /*1110*/  IMAD.HI.U32 R7, R7, R4, R6 ;  /* 0x0000000407077227 */ /* 0x000fe200078e0006 */
[----:B------:R-:W-:-:S03]  /*1120*/  @P3 IADD3 R6, R15, R18, RZ ;  /* 0x000000120f063210 */ /* 0x000fc60007ffe0ff */
[----:B------:R-:W-:Y:S02]  /*1130*/  IMAD.MOV.U32 R4, RZ, RZ, R2 ;  /* 0x000000ffff047224 */ /* 0x000fe400078e0002 */
[----:B--2---:R-:W-:Y:S02]  /*1140*/  @P3 IMAD R17, R6, R93, RZ ;  /* 0x0000005d06113224 */ /* 0x004fe400078e02ff */
[----:B------:R-:W-:-:S04]  /*1150*/  IMAD.HI.U32 R16, R7, R4, RZ ;  /* 0x0000000407107227 */ /* 0x000fc800078e00ff */
[----:B------:R-:W-:Y:S01]  /*1160*/  @P3 IMAD.WIDE.U32 R6, R6, R92, RZ ;  /* 0x0000005c06063225 */ /* 0x000fe200078e00ff */
[----:B------:R-:W-:-:S03]  /*1170*/  IADD3 R2, -R16, RZ, RZ ;  /* 0x000000ff10027210 */ /* 0x000fc60007ffe1ff */
[----:B------:R-:W-:Y:S02]  /*1180*/  @P3 IMAD.IADD R17, R7, 0x1, R17 ;  /* 0x0000000107113824 */ /* 0x000fe400078e0211 */
[----:B------:R-:W-:Y:S01]  /*1190*/  IMAD R2, R3, R2, R4 ;  /* 0x0000000203027224 */ /* 0x000fe200078e0204 */
[----:B------:R-:W-:-:S04]  /*11a0*/  LOP3.LUT R4, R10, R13, RZ, 0x3c, !PT ;  /* 0x0000000d0a047212 */ /* 0x000fc800078e3cff */
[----:B------:R-:W-:Y:S02]  /*11b0*/  ISETP.GT.U32.AND P0, PT, R3, R2, PT ;  /* 0x000000020300720c */ /* 0x000fe40003f04070 */
[----:B------:R-:W-:Y:S02]  /*11c0*/  ISETP.GE.AND P1, PT, R4, RZ, PT ;  /* 0x000000ff0400720c */ /* 0x000fe40003f26270 */
[----:B------:R-:W-:-:S04]  /*11d0*/  LEA R4, R98, 0xffffff80, 0x7 ;  /* 0xffffff8062047811 */ /* 0x000fc800078e38ff */
[----:B------:R-:W-:-:S05]  /*11e0*/  SHF.R.S32.HI R11, RZ, 0x1f, R4 ;  /* 0x0000001fff0b7819 */ /* 0x000fca0000011404 */
        /* <DEDUP_REMOVED lines=21> */
.L_x_3614:
[----:B------:R-:W-:Y:S01]  /*1340*/  MOV R20, R6 ;  /* 0x0000000600147202 */ /* 0x000fe20000000f00 */
[----:B------:R-:W-:Y:S01]  /*1350*/  IMAD R7, R11, R92, RZ ;  /* 0x0000005c0b077224 */ /* 0x000fe200078e02ff */
[----:B------:R-:W-:Y:S02]  /*1360*/  MOV R21, R17 ;  /* 0x0000001100157202 */ /* 0x000fe40000000f00 */
[----:B------:R-:W-:Y:S01]  /*1370*/  @!P0 LOP3.LUT R16, RZ, R13, RZ, 0x33, !PT ;  /* 0x0000000dff108212 */ /* 0x000fe200078e33ff */
[----:B------:R-:W-:Y:S01]  /*1380*/  IMAD R7, R93, R4, R7 ;  /* 0x000000045d077224 */ /* 0x000fe200078e0207 */
[----:B------:R-:W-:Y:S01]  /*1390*/  @P3 IADD3 R17, R15, R18, RZ ;  /* 0x000000120f113210 */ /* 0x000fe20007ffe0ff */
[----:B------:R-:W-:Y:S01]  /*13a0*/  IMAD.WIDE.U32 R20, R92, R4, R20 ;  /* 0x000000045c147225 */ /* 0x000fe200078e0014 */
[----:B------:R-:W-:-:S03]  /*13b0*/  SHF.R.S32.HI R13, RZ, 0x1f, R16 ;  /* 0x0000001fff0d7819 */ /* 0x000fc60000011410 */
[----:B------:R-:W-:Y:S01]  /*13c0*/  @P3 IMAD.WIDE.U32 R22, R17, R8, RZ ;  /* 0x0000000811163225 */ /* 0x000fe200078e00ff */
[----:B------:R-:W-:-:S03]  /*13d0*/  IADD3 R21, R21, R7, RZ ;  /* 0x0000000715157210 */ /* 0x000fc60007ffe0ff */
[-C--:B--2---:R-:W-:Y:S02]  /*13e0*/  IMAD R6, R13, R2.reuse, RZ ;  /* 0x000000020d067224 */ /* 0x084fe400078e02ff */
        /* <DEDUP_REMOVED lines=17> */
.L_x_3613:
[----:B------:R-:W-:Y:S01]  /*1500*/  ISETP.NE.AND P0, PT, R134, -0x1, PT ;  /* 0xffffffff8600780c */ /* 0x000fe20003f05270 */
[----:B------:R-:W-:Y:S01]  /*1510*/  VIADD R135, R98, 0xffffffff ;  /* 0xffffffff62877836 */ /* 0x000fe20000000000 */
[----:B------:R-:W-:Y:S01]  /*1520*/  SHF.R.S32.HI R8, RZ, 0x1f, R5 ;  /* 0x0000001fff087819 */ /* 0x000fe20000011405 */
[----:B------:R-:W1:Y:S01]  /*1530*/  S2UR UR4, SR_CgaCtaId ;  /* 0x00000000000479c3 */ /* 0x000e620000008800 */
[----:B------:R-:W-:Y:S01]  /*1540*/  ULDC.64 UR6, c[0x0][0x258] ;  /* 0x0000960000067ab9 */ /* 0x000fe20000000a00 */
[----:B------:R-:W-:Y:S01]  /*1550*/  IMAD.SHL.U32 R102, R135, 0x80, RZ ;  /* 0x0000008087667824 */ /* 0x000fe200078e00ff */
[CC--:B------:R-:W-:Y:S01]  /*1560*/  LEA.HI R15, R8.reuse, R5.reuse, RZ, 0x2 ;  /* 0x00000005080f7211 */ /* 0x0c0fe200078f10ff */
[----:B------:R-:W-:Y:S01]  /*1570*/  ULDC.64 UR8, c[0x0][0x268] ;  /* 0x00009a0000087ab9 */ /* 0x000fe20000000a00 */
[----:B------:R-:W-:Y:S01]  /*1580*/  LEA.HI R106, R8, R5, RZ, 0x5 ;  /* 0x00000005086a7211 */ /* 0x000fe200078f28ff */
[----:B------:R-:W-:Y:S01]  /*1590*/  UMOV UR5, 0x400 ;  /* 0x0000040000057882 */ /* 0x000fe20000000000 */
[----:B------:R-:W-:Y:S01]  /*15a0*/  LOP3.LUT R138, R15, 0xfffffffc, RZ, 0xc0, !PT ;  /* 0xfffffffc0f8a7812 */ /* 0x000fe200078ec0ff */
[----:B------:R-:W-:Y:S01]  /*15b0*/  IMAD R13, R13, UR8, RZ ;  /* 0x000000080d0d7c24 */ /* 0x000fe2000f8e02ff */
[----:B------:R-:W-:Y:S01]  /*15c0*/  SHF.R.S32.HI R18, RZ, 0x2, R15 ;  /* 0x00000002ff127819 */ /* 0x000fe2000001140f */
[----:B------:R-:W2:Y:S01]  /*15d0*/  @!P0 LDC.64 R2, c[0x0][0x228] ;  /* 0x00008a00ff028b82 */ /* 0x000ea20000000a00 */
[----:B------:R-:W-:Y:S01]  /*15e0*/  @!P0 SHF.R.S32.HI R21, RZ, 0x1f, R19 ;  /* 0x0000001fff158819 */ /* 0x000fe20000011413 */
[----:B------:R-:W-:Y:S01]  /*15f0*/  IMAD.IADD R138, R5, 0x1, -R138 ;  /* 0x00000001058a7824 */ /* 0x000fe200078e0a8a */
[----:B------:R-:W-:Y:S01]  /*1600*/  SHF.R.S32.HI R105, RZ, 0x5, R106 ;  /* 0x00000005ff697819 */ /* 0x000fe2000001146a */
[----:B------:R-:W-:Y:S02]  /*1610*/  BSSY B0, `(.L_x_3615) ;  /* 0x0000047000007945 */ /* 0x000fe40003800000 */
[----:B------:R-:W-:-:S02]  /*1620*/  IMAD.SHL.U32 R138, R138, 0x8, RZ ;  /* 0x000000088a8a7824 */ /* 0x000fc400078e00ff */
[----:B------:R-:W3:Y:S03]  /*1630*/  @P0 LDC.64 R6, c[0x0][0x240] ;  /* 0x00009000ff060b82 */ /* 0x000ee60000000a00 */
[C---:B------:R-:W-:Y:S02]  /*1640*/  IADD3 R20, P2, R138.reuse, R20, RZ ;  /* 0x000000148a147210 */ /* 0x040fe40007f5e0ff */
[----:B------:R-:W-:Y:S01]  /*1650*/  IADD3 R22, P3, R138, R22, RZ ;  /* 0x000000168a167210 */ /* 0x000fe20007f7e0ff */
[----:B-1----:R-:W-:Y:S01]  /*1660*/  ULEA UR4, UR4, UR5, 0x18 ;  /* 0x0000000504047291 */ /* 0x002fe2000f8ec03f */
[-C--:B--2--5:R-:W-:Y:S02]  /*1670*/  @!P0 IMAD R14, R21, R2.reuse, RZ ;  /* 0x00000002150e8224 */ /* 0x0a4fe400078e02ff */
[----:B------:R-:W-:-:S04]  /*1680*/  @!P0 IMAD.WIDE.U32 R24, R19, R2, RZ ;  /* 0x0000000213188225 */ /* 0x000fc800078e00ff */
[----:B------:R-:W-:Y:S01]  /*1690*/  @!P0 IMAD R14, R19, R3, R14 ;  /* 0x00000003130e8224 */ /* 0x000fe200078e020e */
[----:B------:R-:W-:Y:S01]  /*16a0*/  SHF.R.S32.HI R19, RZ, 0x1f, R18 ;  /* 0x0000001fff137819 */ /* 0x000fe20000011412 */
[----:B---3--:R-:W-:-:S04]  /*16b0*/  @P0 IMAD.WIDE.U32 R26, R134, R6, RZ ;  /* 0x00000006861a0225 */ /* 0x008fc800078e00ff */
[----:B------:R-:W-:Y:S02]  /*16c0*/  @P0 IMAD.MOV.U32 R6, RZ, RZ, R26 ;  /* 0x000000ffff060224 */ /* 0x000fe400078e001a */
[----:B------:R-:W-:Y:S02]  /*16d0*/  IMAD.IADD R2, R137, 0x1, -R104 ;  /* 0x0000000189027824 */ /* 0x000fe400078e0a68 */
[----:B------:R-:W-:Y:S02]  /*16e0*/  VIADD R3, R18, 0x20 ;  /* 0x0000002012037836 */ /* 0x000fe40000000000 */
[----:B------:R-:W-:Y:S01]  /*16f0*/  @!P0 IMAD.MOV.U32 R6, RZ, RZ, R24 ;  /* 0x000000ffff068224 */ /* 0x000fe200078e0018 */
[----:B------:R-:W-:Y:S01]  /*1700*/  SHF.R.S32.HI R24, RZ, 0x1f, R138 ;  /* 0x0000001fff187819 */ /* 0x000fe2000001148a */
[----:B------:R-:W-:Y:S01]  /*1710*/  @P0 IMAD R7, R134, R7, R27 ;  /* 0x0000000786070224 */ /* 0x000fe200078e021b */
[-C--:B------:R-:W-:Y:S01]  /*1720*/  ISETP.GE.AND P5, PT, R18, R2.reuse, PT ;  /* 0x000000021200720c */ /* 0x080fe20003fa6270 */
[----:B------:R-:W-:Y:S01]  /*1730*/  @!P0 IMAD.IADD R7, R25, 0x1, R14 ;  /* 0x0000000119078824 */ /* 0x000fe200078e020e */
[----:B------:R-:W-:Y:S01]  /*1740*/  LEA.HI R14, R8, R5, RZ, 0x3 ;  /* 0x00000005080e7211 */ /* 0x000fe200078f18ff */
[C---:B------:R-:W-:Y:S01]  /*1750*/  IMAD.X R21, R24.reuse, 0x1, R9, P2 ;  /* 0x0000000118157824 */ /* 0x040fe200010e0609 */
[----:B------:R-:W-:Y:S01]  /*1760*/  ISETP.GE.AND P4, PT, R3, R2, PT ;  /* 0x000000020300720c */ /* 0x000fe20003f86270 */
[----:B------:R-:W-:Y:S01]  /*1770*/  IMAD.X R23, R24, 0x1, R17, P3 ;  /* 0x0000000118177824 */ /* 0x000fe200018e0611 */
[----:B------:R-:W-:Y:S01]  /*1780*/  IADD3 R2, -R102, R99, RZ ;  /* 0x0000006366027210 */ /* 0x000fe20007ffe1ff */
[----:B------:R-:W-:Y:S01]  /*1790*/  VIADD R17, R18, 0x40 ;  /* 0x0000004012117836 */ /* 0x000fe20000000000 */
[----:B------:R-:W-:-:S02]  /*17a0*/  SHF.R.S32.HI R9, RZ, 0x3, R14 ;  /* 0x00000003ff097819 */ /* 0x000fc4000001140e */
[CC--:B------:R-:W-:Y:S02]  /*17b0*/  ISETP.GE.AND P1, PT, R3.reuse, R2.reuse, PT ;  /* 0x000000020300720c */ /* 0x0c0fe40003f26270 */
[----:B------:R-:W-:Y:S02]  /*17c0*/  ISETP.GE.AND P3, PT, R3, R2, PT ;  /* 0x000000020300720c */ /* 0x000fe40003f66270 */
[----:B------:R-:W-:Y:S01]  /*17d0*/  LEA.HI R3, R15, R18, RZ, 0x1 ;  /* 0x000000120f037211 */ /* 0x000fe200078f08ff */
[----:B------:R-:W-:Y:S01]  /*17e0*/  IMAD.SHL.U32 R15, R9, 0x40, RZ ;  /* 0x00000040090f7824 */ /* 0x000fe200078e00ff */
[----:B------:R-:W-:Y:S02]  /*17f0*/  IADD3 R6, P0, R138, R6, RZ ;  /* 0x000000068a067210 */ /* 0x000fe40007f1e0ff */
[----:B------:R-:W-:Y:S02]  /*1800*/  LOP3.LUT R3, R3, 0x7fffffe, RZ, 0xc0, !PT ;  /* 0x07fffffe03037812 */ /* 0x000fe400078ec0ff */
[----:B------:R-:W-:Y:S01]  /*1810*/  LOP3.LUT R15, R15, 0xc0, RZ, 0xc0, !PT ;  /* 0x000000c00f0f7812 */ /* 0x000fe200078ec0ff */
[----:B------:R-:W-:Y:S01]  /*1820*/  IMAD.X R7, R24, 0x1, R7, P0 ;  /* 0x0000000118077824 */ /* 0x000fe200000e0607 */
[----:B------:R-:W-:Y:S01]  /*1830*/  IADD3 R136, R18, -R3, RZ ;  /* 0x8000000312887210 */ /* 0x000fe20007ffe0ff */
[----:B------:R-:W-:Y:S01]  /*1840*/  IMAD.WIDE R24, R12, 0x40, R18 ;  /* 0x000000400c187825 */ /* 0x000fe200078e0212 */
[----:B------:R-:W-:-:S02]  /*1850*/  LOP3.LUT R26, R15, 0x18, R138, 0xf8, !PT ;  /* 0x000000180f1a7812 */ /* 0x000fc400078ef88a */
[----:B------:R-:W-:Y:S01]  /*1860*/  SHF.R.U32.HI R15, RZ, 0x3, R15 ;  /* 0x00000003ff0f7819 */ /* 0x000fe2000001160f */
[----:B------:R-:W-:Y:S01]  /*1870*/  IMAD R136, R105, 0x8, R136 ;  /* 0x0000000869887824 */ /* 0x000fe200078e0288 */
[----:B------:R-:W-:Y:S02]  /*1880*/  SHF.R.S32.HI R3, RZ, 0x1f, R10 ;  /* 0x0000001fff037819 */ /* 0x000fe4000001140a */
[----:B------:R-:W-:Y:S01]  /*1890*/  LOP3.LUT R15, R26, R15, RZ, 0x3c, !PT ;  /* 0x0000000f1a0f7212 */ /* 0x000fe200078e3cff */
[----:B------:R-:W-:Y:S01]  /*18a0*/  IMAD.WIDE.U32 R26, R10, UR6, R6 ;  /* 0x000000060a1a7c25 */ /* 0x000fe2000f8e0006 */
[CC--:B------:R-:W-:Y:S02]  /*18b0*/  ISETP.GE.AND P0, PT, R17.reuse, R2.reuse, PT ;  /* 0x000000021100720c */ /* 0x0c0fe40003f06270 */
[----:B------:R-:W-:Y:S01]  /*18c0*/  ISETP.GE.AND P2, PT, R17, R2, PT ;  /* 0x000000021100720c */ /* 0x000fe20003f46270 */
[----:B------:R-:W-:Y:S02]  /*18d0*/  IMAD R3, R3, UR6, RZ ;  /* 0x0000000603037c24 */ /* 0x000fe4000f8e02ff */
[----:B------:R-:W-:-:S02]  /*18e0*/  IMAD.U32 R136, R136, 0x20, R15 ;  /* 0x0000002088887824 */ /* 0x000fc400078e000f */
        /* <DEDUP_REMOVED lines=25> */
.L_x_3616:
[----:B------:R-:W-:Y:S05]  /*1a80*/  BSYNC B0 ;  /* 0x0000000000007941 */ /* 0x000fea0003800000 */
.L_x_3615:
[----:B------:R-:W-:Y:S01]  /*1a90*/  BSSY B0, `(.L_x_3617) ;  /* 0x0000016000007945 */ /* 0x000fe20003800000 */
[----:B------:R-:W-:-:S03]  /*1aa0*/  IADD3 R6, P5, R18, R4, RZ ;  /* 0x0000000412067210 */ /* 0x000fc60007fbe0ff */
[----:B------:R-:W-:Y:S10]  /*1ab0*/  @P4 BRA `(.L_x_3618) ;  /* 0x00000000004c4947 */ /* 0x000ff40003800000 */
        /* <DEDUP_REMOVED lines=19> */
.L_x_3618:
[----:B------:R-:W-:Y:S05]  /*1bf0*/  BSYNC B0 ;  /* 0x0000000000007941 */ /* 0x000fea0003800000 */
.L_x_3617:
[C---:B------:R-:W-:Y:S01]  /*1c00*/  IMAD.X R3, R19.reuse, 0x1, R11, P5 ;  /* 0x0000000113037824 */ /* 0x040fe200028e060b */
[----:B------:R-:W-:Y:S01]  /*1c10*/  ISETP.GE.AND P5, PT, R18, R2, PT ;  /* 0x000000021200720c */ /* 0x000fe20003fa6270 */
[-C--:B------:R-:W-:Y:S01]  /*1c20*/  IMAD R97, R19, R92.reuse, RZ ;  /* 0x0000005c13617224 */ /* 0x080fe200078e02ff */
[----:B------:R-:W-:Y:S01]  /*1c30*/  LEA.HI R8, R8, R5, RZ, 0x4 ;  /* 0x0000000508087211 */ /* 0x000fe200078f20ff */
[C---:B------:R-:W-:Y:S01]  /*1c40*/  IMAD.WIDE.U32 R20, R18.reuse, R92, R20 ;  /* 0x0000005c12147225 */ /* 0x040fe200078e0014 */
[----:B------:R-:W-:Y:S01]  /*1c50*/  BSSY B0, `(.L_x_3619) ;  /* 0x0000016000007945 */ /* 0x000fe20003800000 */
[C---:B------:R-:W-:Y:S02]  /*1c60*/  ISETP.GE.AND P4, PT, R18.reuse, R2, PT ;  /* 0x000000021200720c */ /* 0x040fe40003f86270 */
[----:B------:R-:W-:Y:S01]  /*1c70*/  IMAD R97, R18, R93, R97 ;  /* 0x0000005d12617224 */ /* 0x000fe200078e0261 */
[----:B------:R-:W-:Y:S01]  /*1c80*/  LOP3.LUT R4, R8, 0xfffffff0, RZ, 0xc0, !PT ;  /* 0xfffffff008047812 */ /* 0x000fe200078ec0ff */
[----:B------:R-:W-:Y:S01]  /*1c90*/  VIADD R19, R18, 0x60 ;  /* 0x0000006012137836 */ /* 0x000fe20000000000 */
[----:B------:R-:W-:Y:S01]  /*1ca0*/  SHF.R.S32.HI R11, RZ, 0x4, R8 ;  /* 0x00000004ff0b7819 */ /* 0x000fe20000011408 */
[----:B------:R-:W-:Y:S01]  /*1cb0*/  IMAD.MOV.U32 R96, RZ, RZ, R20 ;  /* 0x000000ffff607224 */ /* 0x000fe200078e0014 */
[----:B------:R-:W-:Y:S01]  /*1cc0*/  IADD3 R97, R21, R97, RZ ;  /* 0x0000006115617210 */ /* 0x000fe20007ffe0ff */
[----:B------:R-:W-:Y:S06]  /*1cd0*/  @P5 BRA `(.L_x_3620) ;  /* 0x0000000000345947 */ /* 0x000fec0003800000 */
        /* <DEDUP_REMOVED lines=13> */
.L_x_3620:
[----:B------:R-:W-:Y:S05]  /*1db0*/  BSYNC B0 ;  /* 0x0000000000007941 */ /* 0x000fea0003800000 */
.L_x_3619:
[----:B------:R-:W-:Y:S01]  /*1dc0*/  LOP3.LUT R10, R14, 0xfffffff8, RZ, 0xc0, !PT ;  /* 0xfffffff80e0a7812 */ /* 0x000fe200078ec0ff */
[----:B------:R-:W-:Y:S01]  /*1dd0*/  BSSY B0, `(.L_x_3621) ;  /* 0x0000016000007945 */ /* 0x000fe20003800000 */
[----:B------:R-:W-:Y:S01]  /*1de0*/  LEA.HI R8, R8, R11, RZ, 0x1 ;  /* 0x0000000b08087211 */ /* 0x000fe200078f08ff */
[----:B------:R-:W-:Y:S01]  /*1df0*/  IMAD.IADD R14, R5, 0x1, -R4 ;  /* 0x00000001050e7824 */ /* 0x000fe200078e0a04 */
[----:B------:R-:W-:Y:S01]  /*1e00*/  ISETP.GE.AND P5, PT, R19, R2, PT ;  /* 0x000000021300720c */ /* 0x000fe20003fa6270 */
[----:B-1----:R-:W-:Y:S01]  /*1e10*/  IMAD.IADD R13, R5, 0x1, -R10 ;  /* 0x00000001050d7824 */ /* 0x002fe200078e0a0a */
[C---:B------:R-:W-:Y:S01]  /*1e20*/  SHF.L.U64.HI R130, R92.reuse, 0x5, R93 ;  /* 0x000000055c827819 */ /* 0x040fe2000001025d */
[----:B------:R-:W-:Y:S01]  /*1e30*/  IMAD.SHL.U32 R131, R92, 0x20, RZ ;  /* 0x000000205c837824 */ /* 0x000fe200078e00ff */
[----:B------:R-:W-:Y:S01]  /*1e40*/  LOP3.LUT R8, R8, 0xfffffffe, RZ, 0xc0, !PT ;  /* 0xfffffffe08087812 */ /* 0x000fe200078ec0ff */
[----:B------:R-:W-:Y:S05]  /*1e50*/  @P1 BRA `(.L_x_3622) ;  /* 0x0000000000341947 */ /* 0x000fea0003800000 */
[----:B------:R-:W-:Y:S02]  /*1e60*/  ULDC UR5, c[0x0][0x2d0] ;  /* 0x0000b40000057ab9 */ /* 0x000fe40000000800 */
[----:B------:R-:W-:-:S13]  /*1e70*/  ISETP.GE.AND P1, PT, R138, UR5, PT ;  /* 0x000000058a007c0c */ /* 0x000fda000bf26270 */
[----:B------:R1:W-:Y:S01]  /*1e80*/  @P1 STS.128 [R136+0x1800], RZ ;  /* 0x001800ff88001388 */ /* 0x0003e20000000c00 */
[----:B------:R-:W-:Y:S05]  /*1e90*/  @P1 BRA `(.L_x_3622) ;  /* 0x0000000000241947 */ /* 0x000fea0003800000 */
[----:B------:R-:W-:Y:S01]  /*1ea0*/  IADD3 R15, P1, R131, R96, RZ ;  /* 0x00000060830f7210 */ /* 0x000fe20007f3e0ff */
        /* <DEDUP_REMOVED lines=8> */
.L_x_3622:
[----:B------:R-:W-:Y:S05]  /*1f30*/  BSYNC B0 ;  /* 0x0000000000007941 */ /* 0x000fea0003800000 */
.L_x_3621:
[----:B------:R-:W-:Y:S01]  /*1f40*/  LEA.HI R4, R13, R13, RZ, 0x1 ;  /* 0x0000000d0d047211 */ /* 0x000fe200078f08ff */
[----:B------:R-:W1:Y:S01]  /*1f50*/  LDC.64 R94, c[0x0][0x250] ;  /* 0x00009400ff5e7b82 */ /* 0x000e620000000a00 */
[----:B------:R-:W-:Y:S01]  /*1f60*/  LEA.HI R101, R14, R14, RZ, 0x1 ;  /* 0x0000000e0e657211 */ /* 0x000fe200078f08ff */
[----:B------:R-:W-:Y:S01]  /*1f70*/  IMAD.IADD R11, R11, 0x1, -R8 ;  /* 0x000000010b0b7824 */ /* 0x000fe200078e0a08 */
[----:B------:R-:W-:Y:S01]  /*1f80*/  ISETP.GE.AND P1, PT, R19, R2, PT ;  /* 0x000000021300720c */ /* 0x000fe20003f26270 */
[----:B------:R-:W-:Y:S01]  /*1f90*/  IMAD.SHL.U32 R9, R9, 0x8, RZ ;  /* 0x0000000809097824 */ /* 0x000fe200078e00ff */
[----:B------:R-:W-:Y:S01]  /*1fa0*/  SHF.R.S32.HI R2, RZ, 0x1, R4 ;  /* 0x00000001ff027819 */ /* 0x000fe20000011404 */
[----:B------:R-:W-:Y:S01]  /*1fb0*/  BSSY B0, `(.L_x_3623) ;  /* 0x0000024000007945 */ /* 0x000fe20003800000 */
[----:B------:R-:W-:Y:S01]  /*1fc0*/  SHF.R.S32.HI R15, RZ, 0x1, R101 ;  /* 0x00000001ff0f7819 */ /* 0x000fe20000011465 */
[----:B------:R-:W-:Y:S01]  /*1fd0*/  IMAD.IADD R17, R17, 0x1, R7 ;  /* 0x0000000111117824 */ /* 0x000fe200078e0207 */
[----:B------:R-:W-:Y:S01]  /*1fe0*/  SHF.R.S32.HI R12, RZ, 0x1f, R101 ;  /* 0x0000001fff0c7819 */ /* 0x000fe20000011465 */
[----:B------:R-:W-:Y:S01]  /*1ff0*/  IMAD.SHL.U32 R8, R2, 0x40, RZ ;  /* 0x0000004002087824 */ /* 0x000fe200078e00ff */
[----:B------:R-:W-:-:S02]  /*2000*/  LOP3.LUT R101, R101, 0x7fffffe, RZ, 0xc0, !PT ;  /* 0x07fffffe65657812 */ /* 0x000fc400078ec0ff */
[----:B------:R-:W-:Y:S02]  /*2010*/  LEA.HI R12, R12, R15, RZ, 0x2 ;  /* 0x0000000f0c0c7211 */ /* 0x000fe400078f10ff */
[----:B------:R-:W-:Y:S01]  /*2020*/  SHF.R.S32.HI R19, RZ, 0x1f, R14 ;  /* 0x0000001fff137819 */ /* 0x000fe2000001140e */
[----:B------:R-:W-:Y:S01]  /*2030*/  IMAD.IADD R101, R14, 0x1, -R101 ;  /* 0x000000010e657824 */ /* 0x000fe200078e0a65 */
[----:B------:R-:W-:Y:S02]  /*2040*/  LOP3.LUT R4, R4, 0x7fffffe, RZ, 0xc0, !PT ;  /* 0x07fffffe04047812 */ /* 0x000fe400078ec0ff */
[----:B------:R-:W-:Y:S02]  /*2050*/  LOP3.LUT R8, R8, 0xc0, RZ, 0xc0, !PT ;  /* 0x000000c008087812 */ /* 0x000fe400078ec0ff */
[----:B------:R-:W-:Y:S02]  /*2060*/  LOP3.LUT R12, R12, 0xfffffffc, RZ, 0xc0, !PT ;  /* 0xfffffffc0c0c7812 */ /* 0x000fe400078ec0ff */
[----:B------:R-:W-:Y:S01]  /*2070*/  LEA.HI R10, R19, R14, RZ, 0x3 ;  /* 0x0000000e130a7211 */ /* 0x000fe200078f18ff */
[----:B------:R-:W-:Y:S01]  /*2080*/  IMAD.IADD R14, R13, 0x1, -R4 ;  /* 0x000000010d0e7824 */ /* 0x000fe200078e0a04 */
[----:B------:R-:W-:Y:S01]  /*2090*/  LOP3.LUT R9, R8, 0x8, R9, 0xf8, !PT ;  /* 0x0000000808097812 */ /* 0x000fe200078ef809 */
[----:B------:R-:W-:Y:S01]  /*20a0*/  IMAD.IADD R4, R15, 0x1, -R12 ;  /* 0x000000010f047824 */ /* 0x000fe200078e0a0c */
[----:B------:R-:W-:Y:S01]  /*20b0*/  SHF.R.U32.HI R8, RZ, 0x3, R8 ;  /* 0x00000003ff087819 */ /* 0x000fe20000011608 */
[----:B------:R-:W-:-:S02]  /*20c0*/  IMAD R127, R11, 0x8, R14 ;  /* 0x000000080b7f7824 */ /* 0x000fc400078e020e */
[----:B------:R-:W-:Y:S01]  /*20d0*/  IMAD.SHL.U32 R10, R10, 0x20, RZ ;  /* 0x000000200a0a7824 */ /* 0x000fe200078e00ff */
[----:B------:R-:W-:Y:S01]  /*20e0*/  LOP3.LUT R8, R9, R8, RZ, 0x3c, !PT ;  /* 0x0000000809087212 */ /* 0x000fe200078e3cff */
[----:B------:R-:W-:Y:S02]  /*20f0*/  IMAD.SHL.U32 R11, R11, 0x8, RZ ;  /* 0x000000080b0b7824 */ /* 0x000fe400078e00ff */
[----:B------:R-:W-:Y:S01]  /*2100*/  IMAD.SHL.U32 R12, R4, 0x40, RZ ;  /* 0x00000040040c7824 */ /* 0x000fe200078e00ff */
[----:B------:R-:W-:Y:S05]  /*2110*/  @P0 BRA `(.L_x_3624) ;  /* 0x0000000000340947 */ /* 0x000fea0003800000 */
[----:B------:R-:W-:Y:S02]  /*2120*/  ULDC UR5, c[0x0][0x2d0] ;  /* 0x0000b40000057ab9 */ /* 0x000fe40000000800 */
[----:B------:R-:W-:-:S13]  /*2130*/  ISETP.GE.AND P0, PT, R138, UR5, PT ;  /* 0x000000058a007c0c */ /* 0x000fda000bf06270 */
[----:B------:R1:W-:Y:S01]  /*2140*/  @P0 STS.128 [R136+0x2000], RZ ;  /* 0x002000ff88000388 */ /* 0x0003e20000000c00 */
[----:B------:R-:W-:Y:S05]  /*2150*/  @P0 BRA `(.L_x_3624) ;  /* 0x0000000000240947 */ /* 0x000fea0003800000 */
[----:B------:R-:W-:Y:S01]  /*2160*/  LEA R14, P0, R92, R96, 0x6 ;  /* 0x000000605c0e7211 */ /* 0x000fe200078030ff */
        /* <DEDUP_REMOVED lines=8> */
.L_x_3624:
[----:B------:R-:W-:Y:S05]  /*21f0*/  BSYNC B0 ;  /* 0x0000000000007941 */ /* 0x000fea0003800000 */
.L_x_3623:
[----:B------:R-:W-:Y:S04]  /*2200*/  BSSY B0, `(.L_x_3625) ;  /* 0x0000010000007945 */ /* 0x000fe80003800000 */
[----:B------:R-:W-:Y:S05]  /*2210*/  @P5 BRA `(.L_x_3626) ;  /* 0x0000000000385947 */ /* 0x000fea0003800000 */
[----:B------:R-:W-:Y:S02]  /*2220*/  ULDC UR5, c[0x0][0x2d0] ;  /* 0x0000b40000057ab9 */ /* 0x000fe40000000800 */
[----:B------:R-:W-:-:S13]  /*2230*/  ISETP.GE.AND P0, PT, R138, UR5, PT ;  /* 0x000000058a007c0c */ /* 0x000fda000bf06270 */
[----:B------:R1:W-:Y:S01]  /*2240*/  @P0 STS.128 [R136+0x2800], RZ ;  /* 0x002800ff88000388 */ /* 0x0003e20000000c00 */
[----:B------:R-:W-:Y:S05]  /*2250*/  @P0 BRA `(.L_x_3626) ;  /* 0x0000000000280947 */ /* 0x000fea0003800000 */
[----:B------:R-:W-:Y:S01]  /*2260*/  IMAD R7, R93, 0x60, RZ ;  /* 0x000000605d077824 */ /* 0x000fe200078e02ff */
[----:B------:R-:W-:Y:S01]  /*2270*/  ULDC.64 UR6, c[0x0][0x218] ;  /* 0x0000860000067ab9 */ /* 0x000fe20000000a00 */
[----:B------:R-:W-:-:S05]  /*2280*/  IMAD.WIDE.U32 R14, R92, 0x60, R96 ;  /* 0x000000605c0e7825 */ /* 0x000fca00078e0060 */
[----:B------:R-:W-:Y:S02]  /*2290*/  IADD3 R7, R15, R7, RZ ;  /* 0x000000070f077210 */ /* 0x000fe40007ffe0ff */
[----:B-1----:R-:W-:-:S04]  /*22a0*/  LEA R18, P0, R14, UR6, 0x1 ;  /* 0x000000060e127c11 */ /* 0x002fc8000f8008ff */
[----:B------:R-:W-:-:S05]  /*22b0*/  LEA.HI.X R19, R14, UR7, R7, 0x1, P0 ;  /* 0x000000070e137c11 */ /* 0x000fca00080f0c07 */
[----:B------:R-:W-:Y:S01]  /*22c0*/  @!PT LDS RZ, [RZ] ;  /* 0x00000000fffff984 */ /* 0x000fe20000000800 */
[----:B------:R-:W-:Y:S01]  /*22d0*/  @!PT LDS RZ, [RZ] ;  /* 0x00000000fffff984 */ /* 0x000fe20000000800 */
[----:B------:R-:W-:Y:S01]  /*22e0*/  @!PT LDS RZ, [RZ] ;  /* 0x00000000fffff984 */ /* 0x000fe20000000800 */
[----:B------:R1:W-:Y:S04]  /*22f0*/  LDGSTS.E.BYPASS.LTC128B.128 [R136+0x2800], desc[UR10][R18.64] ;  /* 0x0280000012887fae */ /* 0x0003e8000b901d4a */
.L_x_3626:
[----:B------:R-:W-:Y:S05]  /*2300*/  BSYNC B0 ;  /* 0x0000000000007941 */ /* 0x000fea0003800000 */
.L_x_3625:
[----:B------:R-:W0:Y:S01]  /*2310*/  LDGDEPBAR ;  /* 0x00000000000079af */ /* 0x000e220000000000 */
[----:B------:R-:W-:Y:S01]  /*2320*/  LOP3.LUT R12, R12, 0xc0, RZ, 0xc0, !PT ;  /* 0x000000c00c0c7812 */ /* 0x000fe200078ec0ff */
[-C--:B-1----:R-:W-:Y:S01]  /*2330*/  IMAD R103, R3, R94.reuse, RZ ;  /* 0x0000005e03677224 */ /* 0x082fe200078e02ff */
[----:B------:R-:W-:Y:S01]  /*2340*/  LOP3.LUT R100, R10, 0xffffff00, RZ, 0xc0, !PT ;  /* 0xffffff000a647812 */ /* 0x000fe200078ec0ff */
[----:B------:R-:W-:Y:S01]  /*2350*/  IMAD.U32 R127, R127, 0x20, R8 ;  /* 0x000000207f7f7824 */ /* 0x000fe200078e0008 */
[----:B------:R-:W-:Y:S01]  /*2360*/  LOP3.LUT R3, R12, 0x8, R11, 0xf8, !PT ;  /* 0x000000080c037812 */ /* 0x000fe200078ef80b */
[C---:B------:R-:W-:Y:S01]  /*2370*/  IMAD R103, R6.reuse, R95, R103 ;  /* 0x0000005f06677224 */ /* 0x040fe200078e0267 */
[----:B------:R-:W-:Y:S01]  /*2380*/  SHF.R.U32.HI R12, RZ, 0x3, R12 ;  /* 0x00000003ff0c7819 */ /* 0x000fe2000001160c */
[----:B------:R-:W-:Y:S01]  /*2390*/  IMAD R8, R105, 0x200, R100 ;  /* 0x0000020069087824 */ /* 0x000fe200078e0264 */
[----:B------:R-:W-:Y:S01]  /*23a0*/  ULDC.64 UR6, c[0x0][0x220] ;  /* 0x0000880000067ab9 */ /* 0x000fe20000000a00 */
[----:B------:R-:W-:Y:S01]  /*23b0*/  IMAD.WIDE.U32 R6, R6, R94, R16 ;  /* 0x0000005e06067225 */ /* 0x000fe200078e0010 */
[----:B------:R-:W-:Y:S01]  /*23c0*/  LOP3.LUT R3, R3, R12, RZ, 0x3c, !PT ;  /* 0x0000000c03037212 */ /* 0x000fe200078e3cff */
[----:B------:R-:W-:Y:S01]  /*23d0*/  BSSY B0, `(.L_x_3627) ;  /* 0x000001a000007945 */ /* 0x000fe20003800000 */
[----:B------:R-:W-:Y:S01]  /*23e0*/  SHF.L.U64.HI R132, R94, 0x5, R95 ;  /* 0x000000055e847819 */ /* 0x000fe2000001025f */
[----:B------:R-:W-:Y:S01]  /*23f0*/  IMAD R8, R101, 0x20, R8 ;  /* 0x0000002065087824 */ /* 0x000fe200078e0208 */
[----:B------:R-:W-:Y:S01]  /*2400*/  LEA R148, P0, R6, UR6, 0x1 ;  /* 0x0000000606947c11 */ /* 0x000fe2000f8008ff */
[----:B------:R-:W-:Y:S01]  /*2410*/  IMAD.IADD R103, R7, 0x1, R103 ;  /* 0x0000000107677824 */ /* 0x000fe200078e0267 */
[----:B------:R-:W-:Y:S01]  /*2420*/  LEA R127, R127, UR4, 0x1 ;  /* 0x000000047f7f7c11 */ /* 0x000fe2000f8e08ff */
[----:B------:R-:W-:-:S02]  /*2430*/  IMAD.IADD R129, R3, 0x1, R8 ;  /* 0x0000000103817824 */ /* 0x000fc400078e0208 */
[----:B------:R-:W-:Y:S01]  /*2440*/  IMAD.SHL.U32 R133, R94, 0x20, RZ ;  /* 0x000000205e857824 */ /* 0x000fe200078e00ff */
[----:B------:R-:W-:Y:S02]  /*2450*/  LEA.HI.X R149, R6, UR7, R103, 0x1, P0 ;  /* 0x0000000706957c11 */ /* 0x000fe400080f0c67 */
[----:B------:R-:W-:Y:S01]  /*2460*/  LEA R129, R129, UR4, 0x1 ;  /* 0x0000000481817c11 */ /* 0x000fe2000f8e08ff */
        /* <DEDUP_REMOVED lines=16> */
.L_x_3628:
[----:B------:R-:W-:Y:S05]  /*2570*/  BSYNC B0 ;  /* 0x0000000000007941 */ /* 0x000fea0003800000 */
.L_x_3627:
[----:B------:R1:W-:Y:S01]  /*2580*/  @P3 STS.128 [R136+0x3800], RZ ;  /* 0x003800ff88003388 */ /* 0x0003e20000000c00 */
[----:B------:R-:W-:Y:S04]  /*2590*/  BSSY B0, `(.L_x_3629) ;  /* 0x000000c000007945 */ /* 0x000fe80003800000 */
        /* <DEDUP_REMOVED lines=11> */
.L_x_3630:
[----:B------:R-:W-:Y:S05]  /*2650*/  BSYNC B0 ;  /* 0x0000000000007941 */ /* 0x000fea0003800000 */
.L_x_3629:
        /* <DEDUP_REMOVED lines=13> */
.L_x_3632:
[----:B------:R-:W-:Y:S05]  /*2730*/  BSYNC B0 ;  /* 0x0000000000007941 */ /* 0x000fea0003800000 */
.L_x_3631:
[----:B------:R1:W-:Y:S01]  /*2740*/  @P1 STS.128 [R136+0x4800], RZ ;  /* 0x004800ff88001388 */ /* 0x0003e20000000c00 */
[----:B------:R-:W-:Y:S04]  /*2750*/  BSSY B0, `(.L_x_3633) ;  /* 0x000000d000007945 */ /* 0x000fe80003800000 */
[----:B------:R-:W-:Y:S05]  /*2760*/  @P1 BRA `(.L_x_3634) ;  /* 0x00000000002c1947 */ /* 0x000fea0003800000 */
[----:B------:R-:W-:Y:S02]  /*2770*/  ULDC UR5, c[0x0][0x2d0] ;  /* 0x0000b40000057ab9 */ /* 0x000fe40000000800 */
[----:B------:R-:W-:-:S13]  /*2780*/  ISETP.GE.AND P0, PT, R138, UR5, PT ;  /* 0x000000058a007c0c */ /* 0x000fda000bf06270 */
[----:B------:R1:W-:Y:S01]  /*2790*/  @P0 STS.128 [R136+0x4800], RZ ;  /* 0x004800ff88000388 */ /* 0x0003e20000000c00 */
[----:B------:R-:W-:Y:S05]  /*27a0*/  @P0 BRA `(.L_x_3634) ;  /* 0x00000000001c0947 */ /* 0x000fea0003800000 */
[----:B-1----:R-:W-:Y:S02]  /*27b0*/  IMAD R8, R95, 0xc0, RZ ;  /* 0x000000c05f087824 */ /* 0x002fe400078e02ff */
[----:B------:R-:W-:-:S05]  /*27c0*/  IMAD.WIDE.U32 R10, R94, 0xc0, R148 ;  /* 0x000000c05e0a7825 */ /* 0x000fca00078e0094 */
[----:B------:R-:W-:-:S05]  /*27d0*/  IADD3 R11, R11, R8, RZ ;  /* 0x000000080b0b7210 */ /* 0x000fca0007ffe0ff */
[----:B------:R-:W-:Y:S01]  /*27e0*/  @!PT LDS RZ, [RZ] ;  /* 0x00000000fffff984 */ /* 0x000fe20000000800 */
[----:B------:R-:W-:Y:S01]  /*27f0*/  @!PT LDS RZ, [RZ] ;  /* 0x00000000fffff984 */ /* 0x000fe20000000800 */
[----:B------:R-:W-:Y:S01]  /*2800*/  @!PT LDS RZ, [RZ] ;  /* 0x00000000fffff984 */ /* 0x000fe20000000800 */
[----:B------:R1:W-:Y:S02]  /*2810*/  LDGSTS.E.BYPASS.LTC128B.128 [R136+0x4800], desc[UR10][R10.64] ;  /* 0x048000000a887fae */ /* 0x0003e4000b901d4a */
.L_x_3634:
[----:B------:R-:W-:Y:S05]  /*2820*/  BSYNC B0 ;  /* 0x0000000000007941 */ /* 0x000fea0003800000 */
.L_x_3633:
[----:B------:R-:W-:Y:S01]  /*2830*/  LDSM.16.M88.4 R52, [R129] ;  /* 0x000000008134783b */ /* 0x000fe20000000200 */
[----:B------:R-:W-:Y:S01]  /*2840*/  LOP3.LUT P0, RZ, R2, 0x2, RZ, 0xc0, !PT ;  /* 0x0000000202ff7812 */ /* 0x000fe2000780c0ff */
[----:B------:R-:W-:Y:S01]  /*2850*/  IMAD.MOV.U32 R2, RZ, RZ, 0x10 ;  /* 0x00000010ff027424 */ /* 0x000fe200078e00ff */
[----:B------:R-:W-:Y:S01]  /*2860*/  LOP3.LUT P1, RZ, R4, 0x2, RZ, 0xc0, !PT ;  /* 0x0000000204ff7812 */ /* 0x000fe2000782c0ff */
[----:B--2---:R-:W2:Y:S01]  /*2870*/  LDSM.16.M88.4 R28, [R127+0x1800] ;  /* 0x001800007f1c783b */ /* 0x004ea20000000200 */
[----:B------:R-:W-:Y:S01]  /*2880*/  LOP3.LUT R106, R106, 0xffffffe0, RZ, 0xc0, !PT ;  /* 0xffffffe06a6a7812 */ /* 0x000fe200078ec0ff */
[----:B------:R-:W-:Y:S01]  /*2890*/  IMAD R105, R105, 0x10, R104 ;  /* 0x0000001069697824 */ /* 0x000fe200078e0268 */
[C---:B------:R-:W-:Y:S01]  /*28a0*/  SEL R4, R2.reuse, 0xfffffff0, !P1 ;  /* 0xfffffff002047807 */ /* 0x040fe20004800000 */
[----:B----4-:R-:W4:Y:S01]  /*28b0*/  LDSM.16.M88.4 R20, [R127+0x1c00] ;  /* 0x001c00007f14783b */ /* 0x010f220000000200 */
[----:B------:R-:W-:Y:S02]  /*28c0*/  SEL R2, R2, 0xfffffff0, !P0 ;  /* 0xfffffff002027807 */ /* 0x000fe40004000000 */
[----:B------:R-:W-:Y:S01]  /*28d0*/  ISETP.GE.AND P2, PT, R98, 0x2, PT ;  /* 0x000000026200780c */ /* 0x000fe20003f46270 */
[----:B------:R-:W-:Y:S01]  /*28e0*/  IMAD R128, R4, 0x2, R129 ;  /* 0x0000000204807824 */ /* 0x000fe200078e0281 */
[----:B------:R-:W-:Y:S01]  /*28f0*/  LDSM.16.M88.4 R44, [R127+0x1000] ;  /* 0x001000007f2c783b */ /* 0x000fe20000000200 */
[----:B------:R-:W-:-:S03]  /*2900*/  IMAD R107, R2, 0x2, R127 ;  /* 0x00000002026b7824 */ /* 0x000fc600078e027f */
[----:B------:R-:W-:Y:S04]  /*2910*/  LDSM.16.M88.4 R80, [R128] ;  /* 0x000000008050783b */ /* 0x000fe80000000200 */
[----:B------:R-:W5:Y:S04]  /*2920*/  LDSM.16.M88.4 R76, [R107+0x1800] ;  /* 0x001800006b4c783b */ /* 0x000f680000000200 */
[----:B------:R-:W3:Y:S04]  /*2930*/  LDSM.16.M88.4 R36, [R127+0x1400] ;  /* 0x001400007f24783b */ /* 0x000ee80000000200 */
[----:B------:R-:W3:Y:S04]  /*2940*/  LDSM.16.M88.4 R60, [R127+0x2800] ;  /* 0x002800007f3c783b */ /* 0x000ee80000000200 */
[----:B------:R-:W3:Y:S04]  /*2950*/  LDSM.16.M88.4 R72, [R107+0x1c00] ;  /* 0x001c00006b48783b */ /* 0x000ee80000000200 */
[----:B------:R-:W3:Y:S04]  /*2960*/  LDSM.16.M88.4 R16, [R107+0x1000] ;  /* 0x001000006b10783b */ /* 0x000ee80000000200 */
[----:B-1----:R-:W1:Y:S01]  /*2970*/  LDSM.16.M88.4 R8, [R107+0x1400] ;  /* 0x001400006b08783b */ /* 0x002e620000000200 */
[C---:B--2---:R-:W-:Y:S03]  /*2980*/  HMMA.16816.F32.BF16 R32, R52.reuse, R28, RZ ;  /* 0x0000001c3420723c */ /* 0x044fe600000418ff */
[----:B------:R-:W2:Y:S04]  /*2990*/  LDSM.16.M88.4 R12, [R127+0x2000] ;  /* 0x002000007f0c783b */ /* 0x000ea80000000200 */
[----:B------:R-:W2:Y:S01]  /*29a0*/  LDSM.16.M88.4 R68, [R127+0x2400] ;  /* 0x002400007f44783b */ /* 0x000ea20000000200 */
[C---:B------:R-:W-:Y:S03]  /*29b0*/  HMMA.16816.F32.BF16 R28, R52.reuse, R30, RZ ;  /* 0x0000001e341c723c */ /* 0x040fe600000418ff */
[----:B------:R-:W2:Y:S03]  /*29c0*/  LDSM.16.M88.4 R84, [R127+0x2c00] ;  /* 0x002c00007f54783b */ /* 0x000ea60000000200 */
[C---:B----4-:R-:W-:Y:S01]  /*29d0*/  HMMA.16816.F32.BF16 R24, R52.reuse, R20, RZ ;  /* 0x000000143418723c */ /* 0x050fe200000418ff */
[----:B------:R-:W-:Y:S04]  /*29e0*/  LDSM.16.M88.4 R88, [R107+0x2000] ;  /* 0x002000006b58783b */ /* 0x000fe80000000200 */
[----:B------:R-:W0:Y:S01]  /*29f0*/  LDGDEPBAR ;  /* 0x00000000000079af */ /* 0x000e220000000000 */
[----:B------:R-:W-:Y:S06]  /*2a00*/  HMMA.16816.F32.BF16 R20, R52, R22, RZ ;  /* 0x000000163414723c */ /* 0x000fec00000418ff */
[C---:B-----5:R-:W-:Y:S06]  /*2a10*/  HMMA.16816.F32.BF16 R32, R80.reuse, R76, R32 ;  /* 0x0000004c5020723c */ /* 0x060fec0000041820 */
[----:B------:R-:W-:Y:S01]  /*2a20*/  HMMA.16816.F32.BF16 R28, R80, R78, R28 ;  /* 0x0000004e501c723c */ /* 0x000fe2000004181c */
[----:B------:R-:W4:Y:S05]  /*2a30*/  LDSM.16.M88.4 R76, [R107+0x2800] ;  /* 0x002800006b4c783b */ /* 0x000f2a0000000200 */
[C---:B------:R-:W-:Y:S06]  /*2a40*/  HMMA.16816.F32.BF16 R48, R52.reuse, R44, RZ ;  /* 0x0000002c3430723c */ /* 0x040fec00000418ff */
[C---:B---3--:R-:W-:Y:S06]  /*2a50*/  HMMA.16816.F32.BF16 R40, R52.reuse, R36, RZ ;  /* 0x000000243428723c */ /* 0x048fec00000418ff */
[C---:B------:R-:W-:Y:S06]  /*2a60*/  HMMA.16816.F32.BF16 R44, R52.reuse, R46, RZ ;  /* 0x0000002e342c723c */ /* 0x040fec00000418ff */
[C---:B------:R-:W-:Y:S06]  /*2a70*/  HMMA.16816.F32.BF16 R36, R52.reuse, R38, RZ ;  /* 0x000000263424723c */ /* 0x040fec00000418ff */
[----:B------:R-:W-:Y:S06]  /*2a80*/  HMMA.16816.F32.BF16 R64, R52, R60, RZ ;  /* 0x0000003c3440723c */ /* 0x000fec00000418ff */
[C---:B------:R-:W-:Y:S06]  /*2a90*/  HMMA.16816.F32.BF16 R24, R80.reuse, R72, R24 ;  /* 0x000000485018723c */ /* 0x040fec0000041818 */
[C---:B------:R-:W-:Y:S01]  /*2aa0*/  HMMA.16816.F32.BF16 R20, R80.reuse, R74, R20 ;  /* 0x0000004a5014723c */ /* 0x040fe20000041814 */
[----:B------:R-:W3:Y:S05]  /*2ab0*/  LDSM.16.M88.4 R72, [R107+0x2c00] ;  /* 0x002c00006b48783b */ /* 0x000eea0000000200 */
[C---:B------:R-:W-:Y:S06]  /*2ac0*/  HMMA.16816.F32.BF16 R48, R80.reuse, R16, R48 ;  /* 0x000000105030723c */ /* 0x040fec0000041830 */
[C---:B------:R-:W-:Y:S06]  /*2ad0*/  HMMA.16816.F32.BF16 R44, R80.reuse, R18, R44 ;  /* 0x00000012502c723c */ /* 0x040fec000004182c */
[C---:B-1----:R-:W-:Y:S06]  /*2ae0*/  HMMA.16816.F32.BF16 R40, R80.reuse, R8, R40 ;  /* 0x000000085028723c */ /* 0x042fec0000041828 */
[----:B------:R-:W-:Y:S06]  /*2af0*/  HMMA.16816.F32.BF16 R36, R80, R10, R36 ;  /* 0x0000000a5024723c */ /* 0x000fec0000041824 */
[C---:B--2---:R-:W-:Y:S06]  /*2b00*/  HMMA.16816.F32.BF16 R16, R52.reuse, R12, RZ ;  /* 0x0000000c3410723c */ /* 0x044fec00000418ff */
[C---:B------:R-:W-:Y:S06]  /*2b10*/  HMMA.16816.F32.BF16 R8, R52.reuse, R68, RZ ;  /* 0x000000443408723c */ /* 0x040fec00000418ff */
[C---:B------:R-:W-:Y:S06]  /*2b20*/  HMMA.16816.F32.BF16 R12, R52.reuse, R14, RZ ;  /* 0x0000000e340c723c */ /* 0x040fec00000418ff */
[C---:B------:R-:W-:Y:S06]  /*2b30*/  HMMA.16816.F32.BF16 R68, R52.reuse, R70, RZ ;  /* 0x000000463444723c */ /* 0x040fec00000418ff */
[C---:B------:R-:W-:Y:S06]  /*2b40*/  HMMA.16816.F32.BF16 R60, R52.reuse, R62, RZ ;  /* 0x0000003e343c723c */ /* 0x040fec00000418ff */
[C---:B------:R-:W-:Y:S06]  /*2b50*/  HMMA.16816.F32.BF16 R56, R52.reuse, R84, RZ ;  /* 0x000000543438723c */ /* 0x040fec00000418ff */
[----:B------:R-:W-:Y:S01]  /*2b60*/  HMMA.16816.F32.BF16 R52, R52, R86, RZ ;  /* 0x000000563434723c */ /* 0x000fe200000418ff */
[----:B------:R-:W1:Y:S01]  /*2b70*/  LDSM.16.M88.4 R84, [R107+0x2400] ;  /* 0x002400006b54783b */ /* 0x000e620000000200 */
[----:B------:R-:W-:-:S04]  /*2b80*/  DEPBAR.LE SB0, 0x0 ;  /* 0x000080000000791a */ /* 0x000fc80000000000 */
[C---:B----4-:R-:W-:Y:S06]  /*2b90*/  HMMA.16816.F32.BF16 R64, R80.reuse, R76, R64 ;  /* 0x0000004c5040723c */ /* 0x050fec0000041840 */
[----:B------:R-:W-:Y:S01]  /*2ba0*/  HMMA.16816.F32.BF16 R16, R80, R88, R16 ;  /* 0x000000585010723c */ /* 0x000fe20000041810 */
[----:B------:R-:W-:-:S05]  /*2bb0*/  IMAD.IADD R76, R5, 0x1, -R106 ;  /* 0x00000001054c7824 */ /* 0x000fca00078e0a6a */
[----:B------:R-:W-:Y:S01]  /*2bc0*/  SHF.R.S32.HI R77, RZ, 0x1f, R76 ;  /* 0x0000001fff4d7819 */ /* 0x000fe2000001144c */
[----:B---3--:R-:W-:Y:S03]  /*2bd0*/  HMMA.16816.F32.BF16 R56, R80, R72, R56 ;  /* 0x000000485038723c */ /* 0x008fe60000041838 */
[----:B------:R-:W-:-:S03]  /*2be0*/  LEA.HI R77, R77, R76, RZ, 0x2 ;  /* 0x0000004c4d4d7211 */ /* 0x000fc600078f10ff */
[----:B------:R-:W-:Y:S01]  /*2bf0*/  HMMA.16816.F32.BF16 R52, R80, R74, R52 ;  /* 0x0000004a5034723c */ /* 0x000fe20000041834 */
[----:B------:R-:W-:-:S04]  /*2c00*/  SHF.R.S32.HI R142, RZ, 0x2, R77 ;  /* 0x00000002ff8e7819 */ /* 0x000fc8000001144d */
[----:B------:R-:W-:Y:S01]  /*2c10*/  IADD3 R72, R105, 0x1, R142 ;  /* 0x0000000169487810 */ /* 0x000fe20007ffe08e */
[C---:B------:R-:W-:Y:S03]  /*2c20*/  HMMA.16816.F32.BF16 R12, R80.reuse, R90, R12 ;  /* 0x0000005a500c723c */ /* 0x040fe6000004180c */
[----:B------:R-:W-:Y:S01]  /*2c30*/  IADD3 R73, R99, R72, -R137 ;  /* 0x0000004863497210 */ /* 0x000fe20007ffe889 */
[----:B------:R-:W-:Y:S02]  /*2c40*/  IMAD R72, R101, 0x20, R100 ;  /* 0x0000002065487824 */ /* 0x000fe400078e0264 */
[----:B------:R-:W-:Y:S01]  /*2c50*/  IMAD.SHL.U32 R101, R5, 0x2, RZ ;  /* 0x0000000205657824 */ /* 0x000fe200078e00ff */
[C---:B------:R-:W-:Y:S01]  /*2c60*/  HMMA.16816.F32.BF16 R60, R80.reuse, R78, R60 ;  /* 0x0000004e503c723c */ /* 0x040fe2000004183c */
[----:B------:R-:W-:Y:S02]  /*2c70*/  IMAD.IADD R74, R73, 0x1, R0 ;  /* 0x00000001494a7824 */ /* 0x000fe400078e0200 */
[----:B------:R-:W-:Y:S01]  /*2c80*/  VIADD R0, R127, 0x1000 ;  /* 0x000010007f007836 */ /* 0x000fe20000000000 */
[----:B------:R-:W-:Y:S01]  /*2c90*/  LOP3.LUT R101, R101, 0x6, RZ, 0xc0, !PT ;  /* 0x0000000665657812 */ /* 0x000fe200078ec0ff */
[----:B------:R-:W-:Y:S01]  /*2ca0*/  IMAD.IADD R3, R3, 0x1, R72 ;  /* 0x0000000103037824 */ /* 0x000fe200078e0248 */
[----:B-1----:R-:W-:Y:S01]  /*2cb0*/  HMMA.16816.F32.BF16 R8, R80, R84, R8 ;  /* 0x000000545008723c */ /* 0x002fe20000041808 */
[----:B------:R-:W-:Y:S01]  /*2cc0*/  VIMNMX R100, R74, R99, PT ;  /* 0x000000634a647248 */ /* 0x000fe20003fe0100 */
[----:B------:R-:W-:Y:S01]  /*2cd0*/  IMAD R126, R2, 0x2, R0 ;  /* 0x00000002027e7824 */ /* 0x000fe200078e0200 */
[----:B------:R-:W-:-:S03]  /*2ce0*/  VIADDMNMX R99, R74, 0x8, R99, PT ;  /* 0x000000084a637846 */ /* 0x000fc60003800163 */
[----:B------:R-:W-:Y:S01]  /*2cf0*/  HMMA.16816.F32.BF16 R68, R80, R86, R68 ;  /* 0x000000565044723c */ /* 0x000fe20000041844 */
[----:B------:R-:W-:Y:S06]  /*2d00*/  BAR.SYNC.DEFER_BLOCKING 0x0 ;  /* 0x0000000000007b1d */ /* 0x000fec0000010000 */
[----:B------:R-:W-:-:S02]  /*2d10*/  NOP ;  /* 0x0000000000007918 */ /* 0x000fc40000000000 */
[----:B------:R-:W-:-:S15]  /*2d20*/  @!P2 BRA `(.L_x_3635) ;  /* 0x0000000400d0a947 */ /* 0x000fde0003800000 */
        /* <DEDUP_REMOVED lines=34> */
[----:B------:R-:W-:-:S03]  /*2f50*/  ISETP.NE.AND P1, PT, R5, RZ, PT ;  /* 0x000000ff0500720c */ /* 0x000fc60003f25270 */
[----:B------:R-:W-:Y:S02]  /*2f60*/  @P4 IADD3 R74, R74, 0x1, RZ ;  /* 0x000000014a4a4810 */ /* 0x000fe40007ffe0ff */
[----:B------:R-:W-:-:S04]  /*2f70*/  @P5 VIADD R77, R77, 0x1 ;  /* 0x000000014d4d5836 */ /* 0x000fc80000000000 */
[----:B------:R-:W-:Y:S02]  /*2f80*/  @!P0 IADD3 R74, -R74, RZ, RZ ;  /* 0x000000ff4a4a8210 */ /* 0x000fe40007ffe1ff */
        /* <DEDUP_REMOVED lines=22> */
.L_x_3636:
[----:B------:R-:W-:-:S04]  /*30f0*/  LEA R5, -R92, RZ, 0x7 ;  /* 0x000000ff5c057211 */ /* 0x000fc800078e39ff */
[----:B------:R-:W-:-:S07]  /*3100*/  SHF.R.S32.HI R2, RZ, 0x1f, R5 ;  /* 0x0000001fff027819 */ /* 0x000fce0000011405 */
.L_x_3637:
[----:B------:R-:W-:Y:S01]  /*3110*/  ULDC UR5, c[0x0][0x2d0] ;  /* 0x0000b40000057ab9 */ /* 0x000fe20000000800 */
[----:B------:R-:W-:Y:S01]  /*3120*/  BSSY B0, `(.L_x_3638) ;  /* 0x0000031000007945 */ /* 0x000fe20003800000 */
[----:B------:R-:W-:-:S13]  /*3130*/  ISETP.GE.AND P1, PT, R138, UR5, PT ;  /* 0x000000058a007c0c */ /* 0x000fda000bf26270 */
[----:B------:R-:W1:Y:S01]  /*3140*/  @!P1 LDC.64 R76, c[0x0][0x218] ;  /* 0x00008600ff4c9b82 */ /* 0x000e620000000a00 */
[CC--:B------:R-:W-:Y:S01]  /*3150*/  @!P1 IADD3 R79, P3, R5.reuse, R96.reuse, RZ ;  /* 0x00000060054f9210 */ /* 0x0c0fe20007f7e0ff */
[----:B------:R2:W-:Y:S01]  /*3160*/  @P1 STS [R136+0x1000], RZ ;  /* 0x001000ff88001388 */ /* 0x0005e20000000800 */
[-C--:B------:R-:W-:Y:S02]  /*3170*/  @!P1 LEA R82, P0, R92, R96.reuse, 0x6 ;  /* 0x000000605c529211 */ /* 0x080fe400078030ff */
[C---:B------:R-:W-:Y:S01]  /*3180*/  @!P1 IADD3 R81, P5, P4, R5.reuse, R96, R131 ;  /* 0x0000006005519210 */ /* 0x040fe20007cbe083 */
[----:B------:R-:W-:Y:S01]  /*3190*/  @!P1 IMAD.X R78, R2, 0x1, R97, P3 ;  /* 0x00000001024e9824 */ /* 0x000fe200018e0661 */
[----:B------:R-:W-:Y:S01]  /*31a0*/  @!P1 IADD3 R82, P3, R5, R82, RZ ;  /* 0x0000005205529210 */ /* 0x000fe20007f7e0ff */
[----:B------:R-:W3:Y:S01]  /*31b0*/  @!P1 LDC.64 R74, c[0x0][0x218] ;  /* 0x00008600ff4a9b82 */ /* 0x000ee20000000a00 */
[-C--:B------:R-:W-:Y:S01]  /*31c0*/  @!P1 LEA.HI.X R0, R92, R97.reuse, R93, 0x6, P0 ;  /* 0x000000615c009211 */ /* 0x080fe200000f345d */
[----:B------:R2:W-:Y:S01]  /*31d0*/  @P1 STS [R136+0x1004], RZ ;  /* 0x001004ff88001388 */ /* 0x0005e20000000800 */
[----:B------:R-:W-:-:S03]  /*31e0*/  @!P1 IADD3.X R80, R2, R97, R130, P5, P4 ;  /* 0x0000006102509210 */ /* 0x000fc60002fe8482 */
[----:B------:R-:W-:Y:S01]  /*31f0*/  @!P1 IMAD.X R0, R2, 0x1, R0, P3 ;  /* 0x0000000102009824 */ /* 0x000fe200018e0600 */
[----:B------:R2:W-:Y:S01]  /*3200*/  @P1 STS.64 [R136+0x1008], RZ ;  /* 0x001008ff88001388 */ /* 0x0005e20000000a00 */
[----:B------:R-:W4:Y:S01]  /*3210*/  @!P1 LDC.64 R72, c[0x0][0x218] ;  /* 0x00008600ff489b82 */ /* 0x000f220000000a00 */
[----:B-1----:R-:W-:-:S04]  /*3220*/  @!P1 LEA R76, P4, R79, R76, 0x1 ;  /* 0x0000004c4f4c9211 */ /* 0x002fc800078808ff */
[----:B------:R-:W-:Y:S02]  /*3230*/  @!P1 LEA.HI.X R77, R79, R77, R78, 0x1, P4 ;  /* 0x0000004d4f4d9211 */ /* 0x000fe400020f0c4e */
[----:B---3--:R-:W-:-:S03]  /*3240*/  @!P1 LEA R74, P0, R81, R74, 0x1 ;  /* 0x0000004a514a9211 */ /* 0x008fc600078008ff */
[----:B------:R-:W-:Y:S01]  /*3250*/  @!PT LDS RZ, [RZ] ;  /* 0x00000000fffff984 */ /* 0x000fe20000000800 */
[----:B------:R-:W-:Y:S01]  /*3260*/  @!PT LDS RZ, [RZ] ;  /* 0x00000000fffff984 */ /* 0x000fe20000000800 */
[----:B------:R-:W-:Y:S01]  /*3270*/  @!PT LDS RZ, [RZ] ;  /* 0x00000000fffff984 */ /* 0x000fe20000000800 */
[----:B------:R2:W-:Y:S01]  /*3280*/  @!P1 LDGSTS.E.BYPASS.LTC128B.128 [R136+0x1000], desc[UR10][R76.64] ;  /* 0x010000004c889fae */ /* 0x0005e2000b901d4a */
[----:B------:R-:W-:-:S03]  /*3290*/  @!P1 LEA.HI.X R75, R81, R75, R80, 0x1, P0 ;  /* 0x0000004b514b9211 */ /* 0x000fc600000f0c50 */
[----:B------:R2:W-:Y:S01]  /*32a0*/  @P1 STS.128 [R136+0x1800], RZ ;  /* 0x001800ff88001388 */ /* 0x0005e20000000c00 */
[----:B----4-:R-:W-:-:S03]  /*32b0*/  @!P1 LEA R72, P3, R82, R72, 0x1 ;  /* 0x0000004852489211 */ /* 0x010fc600078608ff */
        /* <DEDUP_REMOVED lines=10> */
[----:B------:R2:W-:Y:S01]  /*3360*/  @P1 STS.128 [R136+0x2800], RZ ;  /* 0x002800ff88001388 */ /* 0x0005e20000000c00 */
[----:B------:R-:W-:Y:S05]  /*3370*/  @P1 BRA `(.L_x_3639) ;  /* 0x00000000002c1947 */ /* 0x000fea0003800000 */
[----:B--2---:R-:W-:Y:S01]  /*3380*/  IMAD.WIDE.U32 R74, R92, 0x60, R96 ;  /* 0x000000605c4a7825 */ /* 0x004fe200078e0060 */
[----:B------:R-:W-:-:S03]  /*3390*/  ULDC.64 UR8, c[0x0][0x218] ;  /* 0x0000860000087ab9 */ /* 0x000fc60000000a00 */
        /* <DEDUP_REMOVED lines=9> */
.L_x_3639:
[----:B------:R-:W-:Y:S05]  /*3430*/  BSYNC B0 ;  /* 0x0000000000007941 */ /* 0x000fea0003800000 */
.L_x_3638:
[----:B------:R-:W0:Y:S01]  /*3440*/  LDGDEPBAR ;  /* 0x00000000000079af */ /* 0x000e220000000000 */
[----:B------:R-:W-:-:S04]  /*3450*/  IADD3 R96, P0, R5, R96, RZ ;  /* 0x0000006005607210 */ /* 0x000fc80007f1e0ff */
[----:B------:R-:W-:-:S09]  /*3460*/  IADD3.X R97, R2, R97, RZ, P0, !PT ;  /* 0x0000006102617210 */ /* 0x000fd200007fe4ff */
.L_x_3635:
[----:B------:R-:W-:Y:S01]  /*3470*/  IMAD.IADD R2, R102, 0x1, R101 ;  /* 0x0000000166027824 */ /* 0x000fe200078e0265 */
[----:B------:R-:W-:Y:S01]  /*3480*/  ULDC UR12, c[0x0][0x2ec] ;  /* 0x0000bb00000c7ab9 */ /* 0x000fe20000000800 */
[----:B------:R-:W-:Y:S01]  /*3490*/  LEA R125, R3, UR4, 0x1 ;  /* 0x00000004037d7c11 */ /* 0x000fe2000f8e08ff */
[----:B------:R-:W-:Y:S01]  /*34a0*/  ULDC.64 UR8, c[0x0][0x218] ;  /* 0x0000860000087ab9 */ /* 0x000fe20000000a00 */
[C---:B------:R-:W-:Y:S02]  /*34b0*/  VIADD R5, R2.reuse, 0x1 ;  /* 0x0000000102057836 */ /* 0x040fe40000000000 */
[C---:B------:R-:W-:Y:S02]  /*34c0*/  VIADD R0, R2.reuse, 0x8 ;  /* 0x0000000802007836 */ /* 0x040fe40000000000 */
[----:B-12---:R-:W-:Y:S01]  /*34d0*/  VIADD R73, R2, 0x10 ;  /* 0x0000001002497836 */ /* 0x006fe20000000000 */
[CC--:B------:R-:W-:Y:S01]  /*34e0*/  ISETP.GE.AND P0, PT, R5.reuse, R100.reuse, PT ;  /* 0x000000640500720c */ /* 0x0c0fe20003f06270 */
[----:B------:R-:W-:Y:S01]  /*34f0*/  IMAD R124, R4, 0x2, R125 ;  /* 0x00000002047c7824 */ /* 0x000fe200078e027d */
[----:B------:R-:W-:Y:S01]  /*3500*/  ISETP.GE.AND P1, PT, R5, R99, PT ;  /* 0x000000630500720c */ /* 0x000fe20003f26270 */
[----:B------:R-:W-:Y:S01]  /*3510*/  VIADD R5, R2, 0x9 ;  /* 0x0000000902057836 */ /* 0x000fe20000000000 */
[----:B------:R-:W-:-:S02]  /*3520*/  ISETP.GE.AND P4, PT, R0, R100, PT ;  /* 0x000000640000720c */ /* 0x000fc40003f86270 */
[-C--:B------:R-:W-:Y:S02]  /*3530*/  ISETP.GE.AND P5, PT, R0, R99.reuse, PT ;  /* 0x000000630000720c */ /* 0x080fe40003fa6270 */
[----:B------:R-:W-:Y:S01]  /*3540*/  FSEL R0, R44, -INF , !P4 ;  /* 0xff8000002c007808 */ /* 0x000fe20006000000 */
[C---:B------:R-:W-:Y:S01]  /*3550*/  VIADD R44, R2.reuse, 0x18 ;  /* 0x00000018022c7836 */ /* 0x040fe20000000000 */
[CC--:B------:R-:W-:Y:S02]  /*3560*/  ISETP.GE.AND P3, PT, R5.reuse, R100.reuse, PT ;  /* 0x000000640500720c */ /* 0x0c0fe40003f66270 */
[----:B------:R-:W-:Y:S01]  /*3570*/  ISETP.GE.AND P4, PT, R5, R99, PT ;  /* 0x000000630500720c */ /* 0x000fe20003f86270 */
[----:B------:R-:W-:Y:S01]  /*3580*/  VIADD R5, R2, 0x11 ;  /* 0x0000001102057836 */ /* 0x000fe20000000000 */
[----:B------:R-:W-:Y:S02]  /*3590*/  FSEL R81, R46, -INF , !P5 ;  /* 0xff8000002e517808 */ /* 0x000fe40006800000 */
[----:B------:R-:W-:-:S02]  /*35a0*/  ISETP.GE.AND P5, PT, R73, R100, PT ;  /* 0x000000644900720c */ /* 0x000fc40003fa6270 */
[----:B------:R-:W-:Y:S02]  /*35b0*/  FSEL R72, R45, -INF , !P3 ;  /* 0xff8000002d487808 */ /* 0x000fe40005800000 */
[-C--:B------:R-:W-:Y:S02]  /*35c0*/  ISETP.GE.AND P3, PT, R73, R99.reuse, PT ;  /* 0x000000634900720c */ /* 0x080fe40003f66270 */
[----:B------:R-:W-:Y:S02]  /*35d0*/  FSEL R45, R47, -INF , !P4 ;  /* 0xff8000002f2d7808 */ /* 0x000fe40006000000 */
[C---:B------:R-:W-:Y:S02]  /*35e0*/  ISETP.GE.AND P4, PT, R5.reuse, R100, PT ;  /* 0x000000640500720c */ /* 0x040fe40003f86270 */
[----:B------:R-:W-:Y:S01]  /*35f0*/  FSEL R76, R40, -INF , !P5 ;  /* 0xff800000284c7808 */ /* 0x000fe20006800000 */
[C---:B------:R-:W-:Y:S01]  /*3600*/  VIADD R40, R2.reuse, 0x20 ;  /* 0x0000002002287836 */ /* 0x040fe20000000000 */
[----:B------:R-:W-:Y:S01]  /*3610*/  ISETP.GE.AND P5, PT, R5, R99, PT ;  /* 0x000000630500720c */ /* 0x000fe20003fa6270 */
[----:B------:R-:W-:Y:S01]  /*3620*/  VIADD R5, R2, 0x19 ;  /* 0x0000001902057836 */ /* 0x000fe20000000000 */
[----:B------:R-:W-:-:S02]  /*3630*/  FSEL R83, R42, -INF , !P3 ;  /* 0xff8000002a537808 */ /* 0x000fc40005800000 */
[CC--:B------:R-:W-:Y:S02]  /*3640*/  ISETP.GE.AND P3, PT, R44.reuse, R100.reuse, PT ;  /* 0x000000642c00720c */ /* 0x0c0fe40003f66270 */
[----:B------:R-:W-:Y:S02]  /*3650*/  FSEL R74, R41, -INF , !P4 ;  /* 0xff800000294a7808 */ /* 0x000fe40006000000 */
[----:B------:R-:W-:Y:S02]  /*3660*/  ISETP.GE.AND P4, PT, R44, R99, PT ;  /* 0x000000632c00720c */ /* 0x000fe40003f86270 */
[----:B------:R-:W-:Y:S02]  /*3670*/  FSEL R89, R43, -INF , !P5 ;  /* 0xff8000002b597808 */ /* 0x000fe40006800000 */
[----:B------:R-:W-:Y:S02]  /*3680*/  ISETP.GE.AND P5, PT, R5, R100, PT ;  /* 0x000000640500720c */ /* 0x000fe40003fa6270 */
[----:B------:R-:W-:-:S02]  /*3690*/  FSEL R78, R36, -INF , !P3 ;  /* 0xff800000244e7808 */ /* 0x000fc40005800000 */
[-C--:B------:R-:W-:Y:S01]  /*36a0*/  ISETP.GE.AND P3, PT, R5, R99.reuse, PT ;  /* 0x000000630500720c */ /* 0x080fe20003f66270 */
[----:B------:R-:W-:Y:S01]  /*36b0*/  VIADD R5, R2, 0x21 ;  /* 0x0000002102057836 */ /* 0x000fe20000000000 */
[----:B------:R-:W-:Y:S02]  /*36c0*/  FSEL R79, R38, -INF , !P4 ;  /* 0xff800000264f7808 */ /* 0x000fe40006000000 */
[----:B------:R-:W-:Y:S02]  /*36d0*/  ISETP.GE.AND P4, PT, R40, R100, PT ;  /* 0x000000642800720c */ /* 0x000fe40003f86270 */
[----:B------:R-:W-:Y:S01]  /*36e0*/  FSEL R36, R37, -INF , !P5 ;  /* 0xff80000025247808 */ /* 0x000fe20006800000 */
[----:B------:R-:W-:Y:S01]  /*36f0*/  VIADD R37, R2, 0x28 ;  /* 0x0000002802257836 */ /* 0x000fe20000000000 */
[----:B------:R-:W-:Y:S02]  /*3700*/  ISETP.GE.AND P5, PT, R40, R99, PT ;  /* 0x000000632800720c */ /* 0x000fe40003fa6270 */
[----:B------:R-:W-:-:S02]  /*3710*/  FSEL R77, R39, -INF , !P3 ;  /* 0xff800000274d7808 */ /* 0x000fc40005800000 */
[----:B------:R-:W-:Y:S01]  /*3720*/  FSEL R46, R32, -INF , !P4 ;  /* 0xff800000202e7808 */ /* 0x000fe20006000000 */
[C---:B------:R-:W-:Y:S01]  /*3730*/  VIADD R32, R2.reuse, 0x30 ;  /* 0x0000003002207836 */ /* 0x040fe20000000000 */
[CC--:B------:R-:W-:Y:S02]  /*3740*/  ISETP.GE.AND P3, PT, R5.reuse, R100.reuse, PT ;  /* 0x000000640500720c */ /* 0x0c0fe40003f66270 */
[----:B------:R-:W-:Y:S01]  /*3750*/  ISETP.GE.AND P4, PT, R5, R99, PT ;  /* 0x000000630500720c */ /* 0x000fe20003f86270 */
[----:B------:R-:W-:Y:S01]  /*3760*/  VIADD R5, R2, 0x29 ;  /* 0x0000002902057836 */ /* 0x000fe20000000000 */
[----:B------:R-:W-:Y:S02]  /*3770*/  FSEL R119, R34, -INF , !P5 ;  /* 0xff80000022777808 */ /* 0x000fe40006800000 */
[----:B------:R-:W-:Y:S02]  /*3780*/  ISETP.GE.AND P5, PT, R37, R100, PT ;  /* 0x000000642500720c */ /* 0x000fe40003fa6270 */
[----:B------:R-:W-:-:S02]  /*3790*/  FSEL R121, R35, -INF , !P4 ;  /* 0xff80000023797808 */ /* 0x000fc40006000000 */
[----:B------:R-:W-:Y:S02]  /*37a0*/  ISETP.GE.AND P4, PT, R5, R100, PT ;  /* 0x000000640500720c */ /* 0x000fe40003f86270 */
[----:B------:R-:W-:Y:S02]  /*37b0*/  FSEL R104, R28, -INF , !P5 ;  /* 0xff8000001c687808 */ /* 0x000fe40006800000 */
[----:B------:R-:W-:Y:S02]  /*37c0*/  FSEL R90, R33, -INF , !P3 ;  /* 0xff800000215a7808 */ /* 0x000fe40005800000 */
[-C--:B------:R-:W-:Y:S01]  /*37d0*/  ISETP.GE.AND P5, PT, R5, R99.reuse, PT ;  /* 0x000000630500720c */ /* 0x080fe20003fa6270 */
[----:B------:R-:W-:Y:S01]  /*37e0*/  VIADD R5, R2, 0x31 ;  /* 0x0000003102057836 */ /* 0x000fe20000000000 */
[----:B------:R-:W-:Y:S02]  /*37f0*/  ISETP.GE.AND P3, PT, R37, R99, PT ;  /* 0x000000632500720c */ /* 0x000fe40003f66270 */
[----:B------:R-:W-:-:S02]  /*3800*/  FSEL R106, R29, -INF , !P4 ;  /* 0xff8000001d6a7808 */ /* 0x000fc40006000000 */
[----:B------:R-:W-:Y:S02]  /*3810*/  ISETP.GE.AND P4, PT, R32, R99, PT ;  /* 0x000000632000720c */ /* 0x000fe40003f86270 */
[----:B------:R-:W-:Y:S02]  /*3820*/  FSEL R123, R30, -INF , !P3 ;  /* 0xff8000001e7b7808 */ /* 0x000fe40005800000 */
[----:B------:R-:W-:Y:S02]  /*3830*/  FSEL R117, R31, -INF , !P5 ;  /* 0xff8000001f757808 */ /* 0x000fe40006800000 */
[-C--:B------:R-:W-:Y:S02]  /*3840*/  ISETP.GE.AND P3, PT, R32, R100.reuse, PT ;  /* 0x000000642000720c */ /* 0x080fe40003f66270 */
[----:B------:R-:W-:Y:S02]  /*3850*/  ISETP.GE.AND P5, PT, R5, R100, PT ;  /* 0x000000640500720c */ /* 0x000fe40003fa6270 */
[----:B------:R-:W-:-:S02]  /*3860*/  FSEL R85, R26, -INF , !P4 ;  /* 0xff8000001a557808 */ /* 0x000fc40006000000 */
[----:B------:R-:W-:Y:S02]  /*3870*/  ISETP.GE.AND P4, PT, R2, R100, PT ;  /* 0x000000640200720c */ /* 0x000fe40003f86270 */
[----:B------:R-:W-:Y:S02]  /*3880*/  FSEL R44, R24, -INF , !P3 ;  /* 0xff800000182c7808 */ /* 0x000fe40005800000 */
[----:B------:R-:W-:Y:S01]  /*3890*/  FSEL R84, R25, -INF , !P5 ;  /* 0xff80000019547808 */ /* 0x000fe20006800000 */
[C---:B------:R-:W-:Y:S01]  /*38a0*/  VIADD R25, R2.reuse, 0x39 ;  /* 0x0000003902197836 */ /* 0x040fe20000000000 */
[----:B------:R-:W-:Y:S01]  /*38b0*/  ISETP.GE.AND P3, PT, R5, R99, PT ;  /* 0x000000630500720c */ /* 0x000fe20003f66270 */
[----:B------:R-:W-:Y:S01]  /*38c0*/  VIADD R5, R2, 0x38 ;  /* 0x0000003802057836 */ /* 0x000fe20000000000 */
[----:B------:R-:W-:Y:S02]  /*38d0*/  FSEL R48, R48, -INF , !P4 ;  /* 0xff80000030307808 */ /* 0x000fe40006000000 */
[----:B------:R-:W-:-:S02]  /*38e0*/  FSEL R24, R49, -INF , !P0 ;  /* 0xff80000031187808 */ /* 0x000fc40004000000 */
[----:B------:R-:W-:Y:S02]  /*38f0*/  FSEL R87, R27, -INF , !P3 ;  /* 0xff8000001b577808 */ /* 0x000fe40005800000 */
[CC--:B------:R-:W-:Y:S02]  /*3900*/  ISETP.GE.AND P4, PT, R25.reuse, R100.reuse, PT ;  /* 0x000000641900720c */ /* 0x0c0fe40003f86270 */
[-C--:B------:R-:W-:Y:S02]  /*3910*/  ISETP.GE.AND P0, PT, R25, R99.reuse, PT ;  /* 0x000000631900720c */ /* 0x080fe40003f06270 */
[C---:B------:R-:W-:Y:S02]  /*3920*/  ISETP.GE.AND P5, PT, R5.reuse, R100, PT ;  /* 0x000000640500720c */ /* 0x040fe40003fa6270 */
[----:B------:R-:W-:Y:S01]  /*3930*/  ISETP.GE.AND P3, PT, R5, R99, PT ;  /* 0x000000630500720c */ /* 0x000fe20003f66270 */
[----:B------:R-:W-:Y:S01]  /*3940*/  VIADD R5, R2, 0x40 ;  /* 0x0000004002057836 */ /* 0x000fe20000000000 */
[----:B------:R-:W-:-:S02]  /*3950*/  FMNMX.FTZ R25, R48, R24, !PT ;  /* 0x0000001830197209 */ /* 0x000fc40007810000 */
[----:B------:R-:W-:Y:S01]  /*3960*/  FSEL R86, R20, -INF , !P5 ;  /* 0xff80000014567808 */ /* 0x000fe20006800000 */
[----:B------:R-:W-:Y:S01]  /*3970*/  VIADD R20, R2, 0x48 ;  /* 0x0000004802147836 */ /* 0x000fe20000000000 */
[----:B------:R-:W-:Y:S02]  /*3980*/  FMNMX.FTZ R25, R0, R25, !PT ;  /* 0x0000001900197209 */ /* 0x000fe40007810000 */
[----:B------:R-:W-:Y:S01]  /*3990*/  FSEL R105, R22, -INF , !P3 ;  /* 0xff80000016697808 */ /* 0x000fe20005800000 */
[C---:B------:R-:W-:Y:S01]  /*39a0*/  VIADD R22, R2.reuse, 0x59 ;  /* 0x0000005902167836 */ /* 0x040fe20000000000 */
[C---:B------:R-:W-:Y:S02]  /*39b0*/  ISETP.GE.AND P5, PT, R5.reuse, R100, PT ;  /* 0x000000640500720c */ /* 0x040fe40003fa6270 */
[----:B------:R-:W-:Y:S01]  /*39c0*/  ISETP.GE.AND P3, PT, R5, R99, PT ;  /* 0x000000630500720c */ /* 0x000fe20003f66270 */
[----:B------:R-:W-:Y:S01]  /*39d0*/  VIADD R5, R2, 0x41 ;  /* 0x0000004102057836 */ /* 0x000fe20000000000 */
[----:B------:R-:W-:-:S02]  /*39e0*/  FSEL R88, R21, -INF , !P4 ;  /* 0xff80000015587808 */ /* 0x000fc40006000000 */
[----:B------:R-:W-:Y:S02]  /*39f0*/  FMNMX.FTZ R21, R72, R25, !PT ;  /* 0x0000001948157209 */ /* 0x000fe40007810000 */
[----:B------:R-:W-:Y:S02]  /*3a00*/  FSEL R91, R23, -INF , !P0 ;  /* 0xff800000175b7808 */ /* 0x000fe40004000000 */
[----:B------:R-:W-:Y:S02]  /*3a10*/  FMNMX.FTZ R21, R76, R21, !PT ;  /* 0x000000154c157209 */ /* 0x000fe40007810000 */
[C---:B------:R-:W-:Y:S02]  /*3a20*/  ISETP.GE.AND P0, PT, R5.reuse, R99, PT ;  /* 0x000000630500720c */ /* 0x040fe40003f06270 */
[----:B------:R-:W-:Y:S02]  /*3a30*/  ISETP.GE.AND P4, PT, R5, R100, PT ;  /* 0x000000640500720c */ /* 0x000fe40003f86270 */
[----:B------:R-:W-:Y:S01]  /*3a40*/  FMNMX.FTZ R5, R74, R21, !PT ;  /* 0x000000154a057209 */ /* 0x000fe20007810000 */
[----:B------:R-:W-:Y:S01]  /*3a50*/  VIADD R21, R2, 0x60 ;  /* 0x0000006002157836 */ /* 0x000fe20000000000 */
[----:B------:R-:W-:-:S02]  /*3a60*/  FSEL R47, R19, -INF , !P0 ;  /* 0xff800000132f7808 */ /* 0x000fc40004000000 */
[----:B------:R-:W-:Y:S02]  /*3a70*/  ISETP.GE.AND P0, PT, R2, R99, PT ;  /* 0x000000630200720c */ /* 0x000fe40003f06270 */
[----:B------:R-:W-:Y:S02]  /*3a80*/  FSEL R38, R17, -INF , !P4 ;  /* 0xff80000011267808 */ /* 0x000fe40006000000 */
[----:B------:R-:W-:Y:S01]  /*3a90*/  FMNMX.FTZ R17, R78, R5, !PT ;  /* 0x000000054e117209 */ /* 0x000fe20007810000 */
[----:B------:R-:W-:Y:S01]  /*3aa0*/  VIADD R5, R2, 0x49 ;  /* 0x0000004902057836 */ /* 0x000fe20000000000 */
[----:B------:R-:W-:Y:S02]  /*3ab0*/  FSEL R73, R51, -INF , !P1 ;  /* 0xff80000033497808 */ /* 0x000fe40004800000 */
[----:B------:R-:W-:Y:S02]  /*3ac0*/  FSEL R75, R50, -INF , !P0 ;  /* 0xff800000324b7808 */ /* 0x000fe40004000000 */
[----:B------:R-:W-:Y:S01]  /*3ad0*/  FSEL R26, R16, -INF , !P5 ;  /* 0xff800000101a7808 */ /* 0x000fe20006800000 */
[----:B------:R-:W-:Y:S01]  /*3ae0*/  VIADD R16, R2, 0x50 ;  /* 0x0000005002107836 */ /* 0x000fe20000000000 */
[----:B------:R-:W-:-:S02]  /*3af0*/  FSEL R43, R18, -INF , !P3 ;  /* 0xff800000122b7808 */ /* 0x000fc40005800000 */
[C---:B------:R-:W-:Y:S02]  /*3b00*/  ISETP.GE.AND P5, PT, R20.reuse, R100, PT ;  /* 0x000000641400720c */ /* 0x040fe40003fa6270 */
[----:B------:R-:W-:Y:S02]  /*3b10*/  ISETP.GE.AND P3, PT, R20, R99, PT ;  /* 0x000000631400720c */ /* 0x000fe40003f66270 */
        /* <DEDUP_REMOVED lines=16> */
[----:B------:R-:W-:Y:S01]  /*3c20*/  FSEL R51, R14, -INF , !P3 ;  /* 0xff8000000e337808 */ /* 0x000fe20005800000 */
[----:B------:R-:W-:Y:S01]  /*3c30*/  VIADD R14, R2, 0x68 ;  /* 0x00000068020e7836 */ /* 0x000fe20000000000 */
[----:B------:R-:W-:Y:S02]  /*3c40*/  ISETP.GE.AND P3, PT, R16, R99, PT ;  /* 0x000000631000720c */ /* 0x000fe40003f66270 */
[----:B------:R-:W-:Y:S02]  /*3c50*/  FMNMX.FTZ R19, R88, R19, !PT ;  /* 0x0000001358137209 */ /* 0x000fe40007810000 */
[----:B------:R-:W-:Y:S02]  /*3c60*/  FMNMX.FTZ R20, R121, R20, !PT ;  /* 0x0000001479147209 */ /* 0x000fe40007810000 */
[----:B------:R-:W-:Y:S02]  /*3c70*/  FMNMX.FTZ R19, R26, R19, !PT ;  /* 0x000000131a137209 */ /* 0x000fe40007810000 */
[----:B------:R-:W-:-:S02]  /*3c80*/  FSEL R17, R10, -INF , !P3 ;  /* 0xff8000000a117808 */ /* 0x000fc40005800000 */
[----:B------:R-:W-:Y:S02]  /*3c90*/  FMNMX.FTZ R10, R123, R20, !PT ;  /* 0x000000147b0a7209 */ /* 0x000fe40007810000 */
[C---:B------:R-:W-:Y:S02]  /*3ca0*/  ISETP.GE.AND P1, PT, R5.reuse, R100, PT ;  /* 0x000000640500720c */ /* 0x040fe40003f26270 */
[----:B------:R-:W-:Y:S01]  /*3cb0*/  ISETP.GE.AND P4, PT, R5, R99, PT ;  /* 0x000000630500720c */ /* 0x000fe20003f86270 */
[----:B------:R-:W-:Y:S01]  /*3cc0*/  VIADD R5, R2, 0x51 ;  /* 0x0000005102057836 */ /* 0x000fe20000000000 */
[----:B------:R-:W-:Y:S01]  /*3cd0*/  FSEL R40, R12, -INF , !P5 ;  /* 0xff8000000c287808 */ /* 0x000fe20006800000 */
[----:B------:R-:W-:Y:S01]  /*3ce0*/  VIADD R12, R2, 0x70 ;  /* 0x00000070020c7836 */ /* 0x000fe20000000000 */
[----:B------:R-:W-:Y:S02]  /*3cf0*/  FMNMX.FTZ R19, R38, R19, !PT ;  /* 0x0000001326137209 */ /* 0x000fe40007810000 */
[----:B------:R-:W-:-:S02]  /*3d00*/  FMNMX.FTZ R10, R117, R10, !PT ;  /* 0x0000000a750a7209 */ /* 0x000fc40007810000 */
[----:B------:R-:W-:Y:S02]  /*3d10*/  ISETP.GE.AND P0, PT, R16, R100, PT ;  /* 0x000000641000720c */ /* 0x000fe40003f06270 */
[----:B------:R-:W-:Y:S01]  /*3d20*/  FSEL R42, R13, -INF , !P1 ;  /* 0xff8000000d2a7808 */ /* 0x000fe20004800000 */
[----:B------:R-:W-:Y:S01]  /*3d30*/  VIADD R13, R2, 0x69 ;  /* 0x00000069020d7836 */ /* 0x000fe20000000000 */
[----:B------:R-:W-:Y:S02]  /*3d40*/  FMNMX.FTZ R19, R40, R19, !PT ;  /* 0x0000001328137209 */ /* 0x000fe40007810000 */
[----:B------:R-:W-:Y:S02]  /*3d50*/  FMNMX.FTZ R10, R85, R10, !PT ;  /* 0x0000000a550a7209 */ /* 0x000fe40007810000 */
[C---:B------:R-:W-:Y:S02]  /*3d60*/  ISETP.GE.AND P5, PT, R5.reuse, R100, PT ;  /* 0x000000640500720c */ /* 0x040fe40003fa6270 */
[----:B------:R-:W-:Y:S01]  /*3d70*/  ISETP.GE.AND P1, PT, R5, R99, PT ;  /* 0x000000630500720c */ /* 0x000fe20003f26270 */
[----:B------:R-:W-:Y:S01]  /*3d80*/  VIADD R5, R2, 0x58 ;  /* 0x0000005802057836 */ /* 0x000fe20000000000 */
[----:B------:R-:W-:Y:S01]  /*3d90*/  FSEL R16, R8, -INF , !P0 ;  /* 0xff80000008107808 */ /* 0x000fe20004000000 */
[----:B------:R-:W-:Y:S01]  /*3da0*/  VIADD R8, R2, 0x71 ;  /* 0x0000007102087836 */ /* 0x000fe20000000000 */
[----:B------:R-:W-:-:S02]  /*3db0*/  FMNMX.FTZ R19, R42, R19, !PT ;  /* 0x000000132a137209 */ /* 0x000fc40007810000 */
[----:B------:R-:W-:Y:S02]  /*3dc0*/  FMNMX.FTZ R10, R87, R10, !PT ;  /* 0x0000000a570a7209 */ /* 0x000fe40007810000 */
[----:B------:R-:W-:Y:S01]  /*3dd0*/  FSEL R49, R15, -INF , !P4 ;  /* 0xff8000000f317808 */ /* 0x000fe20006000000 */
[----:B------:R-:W-:Y:S01]  /*3de0*/  VIADD R15, R2, 0x61 ;  /* 0x00000061020f7836 */ /* 0x000fe20000000000 */
[----:B------:R-:W-:Y:S02]  /*3df0*/  FSEL R18, R9, -INF , !P5 ;  /* 0xff80000009127808 */ /* 0x000fe40006800000 */
[----:B------:R-:W-:Y:S02]  /*3e00*/  ISETP.GE.AND P4, PT, R5, R100, PT ;  /* 0x000000640500720c */ /* 0x000fe40003f86270 */
[----:B------:R-:W-:Y:S02]  /*3e10*/  FMNMX.FTZ R9, R16, R19, !PT ;  /* 0x0000001310097209 */ /* 0x000fe40007810000 */
[----:B------:R-:W-:-:S02]  /*3e20*/  FMNMX.FTZ R10, R105, R10, !PT ;  /* 0x0000000a690a7209 */ /* 0x000fc40007810000 */
[----:B------:R-:W-:Y:S02]  /*3e30*/  ISETP.GE.AND P3, PT, R22, R100, PT ;  /* 0x000000641600720c */ /* 0x000fe40003f66270 */
[----:B------:R-:W-:Y:S02]  /*3e40*/  FSEL R19, R68, -INF , !P4 ;  /* 0xff80000044137808 */ /* 0x000fe40006000000 */
[----:B------:R-:W-:Y:S02]  /*3e50*/  FMNMX.FTZ R28, R18, R9, !PT ;  /* 0x00000009121c7209 */ /* 0x000fe40007810000 */
[----:B------:R-:W-:Y:S02]  /*3e60*/  FMNMX.FTZ R10, R91, R10, !PT ;  /* 0x0000000a5b0a7209 */ /* 0x000fe40007810000 */
[----:B------:R-:W-:Y:S02]  /*3e70*/  ISETP.GE.AND P4, PT, R21, R100, PT ;  /* 0x000000641500720c */ /* 0x000fe40003f86270 */
[----:B------:R-:W-:-:S02]  /*3e80*/  FSEL R20, R69, -INF , !P3 ;  /* 0xff80000045147808 */ /* 0x000fc40005800000 */
[----:B------:R-:W-:Y:S02]  /*3e90*/  FMNMX.FTZ R9, R19, R28, !PT ;  /* 0x0000001c13097209 */ /* 0x000fe40007810000 */
[----:B------:R-:W-:Y:S02]  /*3ea0*/  FMNMX.FTZ R10, R43, R10, !PT ;  /* 0x0000000a2b0a7209 */ /* 0x000fe40007810000 */
[----:B------:R-:W-:Y:S02]  /*3eb0*/  ISETP.GE.AND P3, PT, R15, R100, PT ;  /* 0x000000640f00720c */ /* 0x000fe40003f66270 */
[----:B------:R-:W-:Y:S02]  /*3ec0*/  FSEL R64, R64, -INF , !P4 ;  /* 0xff80000040407808 */ /* 0x000fe40006000000 */
        /* <DEDUP_REMOVED lines=13> */
[----:B------:R-:W-:Y:S01]  /*3fa0*/  ISETP.GE.AND P0, PT, R5, R99, PT ;  /* 0x000000630500720c */ /* 0x000fe20003f06270 */
[C---:B------:R-:W-:Y:S01]  /*3fb0*/  VIADD R5, R2.reuse, 0x78 ;  /* 0x0000007802057836 */ /* 0x040fe20000000000 */
        /* <DEDUP_REMOVED lines=21> */
[----:B------:R-:W-:Y:S02]  /*4110*/  FSEL R53, R53, -INF , !P3 ;  /* 0xff80000035357808 */ /* 0x000fe40005800000 */
[----:B------:R-:W-:Y:S02]  /*4120*/  FMNMX.FTZ R28, R52, R9, !PT ;  /* 0x00000009341c7209 */ /* 0x000fe40007810000 */
[----:B------:R-:W-:Y:S02]  /*4130*/  ISETP.GE.AND P0, PT, R14, R99, PT ;  /* 0x000000630e00720c */ /* 0x000fe40003f06270 */
[----:B------:R-:W-:Y:S02]  /*4140*/  FSEL R67, R67, -INF , !P1 ;  /* 0xff80000043437808 */ /* 0x000fe40004800000 */
[----:B------:R-:W-:Y:S02]  /*4150*/  FMNMX.FTZ R22, R27, R22, !PT ;  /* 0x000000161b167209 */ /* 0x000fe40007810000 */
[----:B------:R-:W-:-:S02]  /*4160*/  FMNMX.FTZ R9, R53, R28, !PT ;  /* 0x0000001c35097209 */ /* 0x000fc40007810000 */
[-C--:B------:R-:W-:Y:S02]  /*4170*/  ISETP.GE.AND P1, PT, R13, R99.reuse, PT ;  /* 0x000000630d00720c */ /* 0x080fe40003f26270 */
[----:B------:R-:W-:Y:S01]  /*4180*/  FSEL R25, R62, -INF , !P0 ;  /* 0xff8000003e197808 */ /* 0x000fe20004000000 */
[----:B------:R-:W1:Y:S01]  /*4190*/  SHFL.BFLY PT, R10, R9, 0x2, 0x1f ;  /* 0x0c401f00090a7f89 */ /* 0x000e6200000e0000 */
[----:B------:R-:W-:Y:S02]  /*41a0*/  FMNMX.FTZ R22, R67, R22, !PT ;  /* 0x0000001643167209 */ /* 0x000fe40007810000 */
[----:B------:R-:W-:Y:S02]  /*41b0*/  ISETP.GE.AND P0, PT, R12, R99, PT ;  /* 0x000000630c00720c */ /* 0x000fe40003f06270 */
[----:B------:R-:W-:Y:S01]  /*41c0*/  FSEL R63, R63, -INF , !P1 ;  /* 0xff8000003f3f7808 */ /* 0x000fe20004800000 */
[----:B------:R-:W-:Y:S01]  /*41d0*/  LDSM.16.MT88.4 R12, [R125+0x3400] ;  /* 0x003400007d0c783b */ /* 0x000fe20000004200 */
[----:B------:R-:W-:-:S02]  /*41e0*/  FMNMX.FTZ R22, R25, R22, !PT ;  /* 0x0000001619167209 */ /* 0x000fc40007810000 */
[-C--:B------:R-:W-:Y:S02]  /*41f0*/  ISETP.GE.AND P1, PT, R8, R99.reuse, PT ;  /* 0x000000630800720c */ /* 0x080fe40003f26270 */
        /* <DEDUP_REMOVED lines=10> */
[----:B-1----:R-:W-:-:S02]  /*42a0*/  FMNMX.FTZ R10, R9, R10, !PT ;  /* 0x0000000a090a7209 */ /* 0x002fc40007810000 */
[----:B------:R-:W-:-:S03]  /*42b0*/  FMNMX.FTZ R11, R29, R22, !PT ;  /* 0x000000161d0b7209 */ /* 0x000fc60007810000 */
[----:B------:R-:W1:Y:S04]  /*42c0*/  SHFL.BFLY PT, R9, R10, 0x1, 0x1f ;  /* 0x0c201f000a097f89 */ /* 0x000e6800000e0000 */
[----:B------:R-:W2:Y:S01]  /*42d0*/  SHFL.BFLY PT, R8, R11, 0x2, 0x1f ;  /* 0x0c401f000b087f89 */ /* 0x000ea200000e0000 */
[----:B-1----:R-:W-:Y:S02]  /*42e0*/  FMNMX.FTZ R2, R10, R9, !PT ;  /* 0x000000090a027209 */ /* 0x002fe40007810000 */
[----:B--2---:R-:W-:-:S03]  /*42f0*/  FMNMX.FTZ R8, R11, R8, !PT ;  /* 0x000000080b087209 */ /* 0x004fc60007810000 */
[C---:B------:R-:W-:Y:S01]  /*4300*/  FMUL.FTZ R41, R2.reuse, UR12 ;  /* 0x0000000c02297c20 */ /* 0x040fe20008410000 */
[----:B------:R-:W-:Y:S01]  /*4310*/  FSETP.NEU.FTZ.AND P0, PT, R2, -INF , PT ;  /* 0xff8000000200780b */ /* 0x000fe20003f1d000 */
[----:B------:R-:W1:Y:S03]  /*4320*/  SHFL.BFLY PT, R9, R8, 0x1, 0x1f ;  /* 0x0c201f0008097f89 */ /* 0x000e6600000e0000 */
        /* <DEDUP_REMOVED lines=19> */
[----:B-1----:R-:W-:-:S04]  /*4460*/  FMNMX.FTZ R0, R8, R9, !PT ;  /* 0x0000000908007209 */ /* 0x002fc80007810000 */
[C---:B------:R-:W-:Y:S01]  /*4470*/  FSETP.NEU.FTZ.AND P0, PT, R0.reuse, -INF , PT ;  /* 0xff8000000000780b */ /* 0x040fe20003f1d000 */
[----:B------:R-:W-:Y:S01]  /*4480*/  FMUL.FTZ R28, R0, UR12 ;  /* 0x0000000c001c7c20 */ /* 0x000fe20008410000 */
[----:B------:R-:W1:Y:S04]  /*4490*/  MUFU.EX2 R54, R54 ;  /* 0x0000003600367308 */ /* 0x000e680000000800 */
[----:B------:R-:W-:Y:S02]  /*44a0*/  FSEL R28, R28, RZ, P0 ;  /* 0x000000ff1c1c7208 */ /* 0x000fe40000000000 */
[----:B------:R-:W-:Y:S02]  /*44b0*/  LEA R146, P0, R96, UR8, 0x1 ;  /* 0x0000000860927c11 */ /* 0x000fe4000f8008ff */
[----:B------:R-:W2:Y:S01]  /*44c0*/  MUFU.EX2 R32, R32 ;  /* 0x0000002000207308 */ /* 0x000ea20000000800 */
[--C-:B------:R-:W-:Y:S01]  /*44d0*/  FFMA.FTZ R115, R75, UR12, -R28.reuse ;  /* 0x0000000c4b737c23 */ /* 0x100fe2000801081c */
[--C-:B------:R-:W-:Y:S01]  /*44e0*/  FFMA.FTZ R58, R73, UR12, -R28.reuse ;  /* 0x0000000c493a7c23 */ /* 0x100fe2000801081c */
[--C-:B------:R-:W-:Y:S01]  /*44f0*/  FFMA.FTZ R113, R81, UR12, -R28.reuse ;  /* 0x0000000c51717c23 */ /* 0x100fe2000801081c */
[----:B------:R-:W3:Y:S01]  /*4500*/  LDSM.16.MT88.4 R72, [R125+0x3000] ;  /* 0x003000007d48783b */ /* 0x000ee20000004200 */
        /* <DEDUP_REMOVED lines=29> */
[--C-:B------:R-:W-:Y:S01]  /*46e0*/  FFMA.FTZ R40, R51, UR12, -R28.reuse ;  /* 0x0000000c33287c23 */ /* 0x100fe2000801081c */
[----:B------:R-:W-:Y:S01]  /*46f0*/  FFMA.FTZ R43, R49, UR12, -R28 ;  /* 0x0000000c312b7c23 */ /* 0x000fe2000801081c */
[----:B------:R-:W-:Y:S01]  /*4700*/  FADD.FTZ R54, R111, R54 ;  /* 0x000000366f367221 */ /* 0x000fe20000010000 */
        /* <DEDUP_REMOVED lines=8> */
[--C-:B------:R-:W-:Y:S01]  /*4790*/  FFMA.FTZ R33, R33, UR12, -R28.reuse ;  /* 0x0000000c21217c23 */ /* 0x100fe2000801081c */
[--C-:B------:R-:W-:Y:S01]  /*47a0*/  FFMA.FTZ R56, R35, UR12, -R28.reuse ;  /* 0x0000000c23387c23 */ /* 0x100fe2000801081c */
[----:B------:R-:W-:Y:S01]  /*47b0*/  FFMA.FTZ R31, R31, UR12, -R28 ;  /* 0x0000000c1f1f7c23 */ /* 0x000fe2000801081c */
[----:B------:R-:W1:Y:S01]  /*47c0*/  MUFU.EX2 R30, R30 ;  /* 0x0000001e001e7308 */ /* 0x000e620000000800 */
[----:B--2---:R-:W-:Y:S01]  /*47d0*/  F2FP.BF16.F32.PACK_AB R11, R36, R113 ;  /* 0x00000071240b723e */ /* 0x004fe200000010ff */
[----:B------:R-:W-:Y:S01]  /*47e0*/  FADD.FTZ R113, R113, R58 ;  /* 0x0000003a71717221 */ /* 0x000fe20000010000 */
[----:B------:R-:W-:Y:S01]  /*47f0*/  FFMA.FTZ R58, R20, UR12, -R41 ;  /* 0x0000000c143a7c23 */ /* 0x000fe20008010829 */
[----:B------:R-:W-:Y:S01]  /*4800*/  FADD.FTZ R32, R32, R115 ;  /* 0x0000007320207221 */ /* 0x000fe20000010000 */
[----:B------:R-:W-:Y:S01]  /*4810*/  LDSM.16.MT88.4 R16, [R124+0x4400] ;  /* 0x004400007c10783b */ /* 0x000fe20000004200 */
[----:B------:R-:W-:Y:S01]  /*4820*/  FADD.FTZ R36, R36, R113 ;  /* 0x0000007124247221 */ /* 0x000fe20000010000 */
[--C-:B------:R-:W-:Y:S01]  /*4830*/  FFMA.FTZ R51, R65, UR12, -R41.reuse ;  /* 0x0000000c41337c23 */ /* 0x100fe20008010829 */
[C---:B---3--:R-:W-:Y:S01]  /*4840*/  HMMA.16816.F32.BF16 R68, R8.reuse, R72, RZ ;  /* 0x000000480844723c */ /* 0x048fe200000418ff */
[----:B------:R-:W-:Y:S01]  /*4850*/  MUFU.EX2 R37, R37 ;  /* 0x0000002500257308 */ /* 0x000fe20000000800 */
[----:B------:R-:W-:Y:S01]  /*4860*/  FFMA.FTZ R54, R61, UR12, -R41 ;  /* 0x0000000c3d367c23 */ /* 0x000fe20008010829 */
[--C-:B------:R-:W-:Y:S01]  /*4870*/  FFMA.FTZ R5, R5, UR12, -R28.reuse ;  /* 0x0000000c05057c23 */ /* 0x100fe2000801081c */
[----:B------:R-:W-:Y:S01]  /*4880*/  FFMA.FTZ R150, R29, UR12, -R28 ;  /* 0x0000000c1d967c23 */ /* 0x000fe2000801081c */
[----:B------:R-:W-:Y:S01]  /*4890*/  LEA.HI.X R145, R96, UR9, R97, 0x1, P0 ;  /* 0x0000000960917c11 */ /* 0x000fe200080f0c61 */
[----:B------:R-:W-:Y:S03]  /*48a0*/  HMMA.16816.F32.BF16 R72, R8, R74, RZ ;  /* 0x0000004a0848723c */ /* 0x000fe600000418ff */
[----:B------:R-:W2:Y:S01]  /*48b0*/  MUFU.EX2 R22, R22 ;  /* 0x0000001600167308 */ /* 0x000ea20000000800 */
[----:B-1----:R-:W-:Y:S01]  /*48c0*/  F2FP.BF16.F32.PACK_AB R80, R30, R39 ;  /* 0x000000271e50723e */ /* 0x002fe200000010ff */
[----:B------:R-:W-:Y:S01]  /*48d0*/  FADD.FTZ R39, R39, R32 ;  /* 0x0000002027277221 */ /* 0x000fe20000010000 */
[----:B------:R-:W-:-:S05]  /*48e0*/  FFMA.FTZ R32, R57, UR12, -R41 ;  /* 0x0000000c39207c23 */ /* 0x000fca0008010829 */
[----:B------:R-:W1:Y:S08]  /*48f0*/  MUFU.EX2 R45, R45 ;  /* 0x0000002d002d7308 */ /* 0x000e700000000800 */
[----:B------:R-:W3:Y:S01]  /*4900*/  MUFU.EX2 R34, R34 ;  /* 0x0000002200227308 */ /* 0x000ee20000000800 */
[----:B--2---:R-:W-:-:S07]  /*4910*/  F2FP.BF16.F32.PACK_AB R82, R22, R37 ;  /* 0x000000251652723e */ /* 0x004fce00000010ff */
[----:B------:R-:W-:Y:S01]  /*4920*/  MUFU.EX2 R24, R24 ;  /* 0x0000001800187308 */ /* 0x000fe20000000800 */
[----:B-1----:R-:W-:Y:S01]  /*4930*/  FADD.FTZ R35, R45, R36 ;  /* 0x000000242d237221 */ /* 0x002fe20000010000 */
[----:B------:R-:W-:-:S06]  /*4940*/  FFMA.FTZ R36, R63, UR12, -R28 ;  /* 0x0000000c3f247c23 */ /* 0x000fcc000801081c */
[----:B------:R-:W1:Y:S01]  /*4950*/  MUFU.EX2 R3, R3 ;  /* 0x0000000300037308 */ /* 0x000e620000000800 */
[C---:B---3--:R-:W-:Y:S01]  /*4960*/  F2FP.BF16.F32.PACK_AB R81, R34.reuse, R45 ;  /* 0x0000002d2251723e */ /* 0x048fe200000010ff */
[----:B------:R-:W-:Y:S01]  /*4970*/  FADD.FTZ R35, R34, R35 ;  /* 0x0000002322237221 */ /* 0x000fe20000010000 */
[----:B------:R-:W-:-:S05]  /*4980*/  FFMA.FTZ R34, R27, UR12, -R28 ;  /* 0x0000000c1b227c23 */ /* 0x000fca000801081c */
[----:B------:R-:W-:Y:S08]  /*4990*/  MUFU.EX2 R107, R107 ;  /* 0x0000006b006b7308 */ /* 0x000ff00000000800 */
[----:B------:R-:W2:Y:S01]  /*49a0*/  MUFU.EX2 R50, R50 ;  /* 0x0000003200327308 */ /* 0x000ea20000000800 */
[----:B-1----:R-:W-:Y:S01]  /*49b0*/  F2FP.BF16.F32.PACK_AB R83, R3, R24 ;  /* 0x000000180353723e */ /* 0x002fe200000010ff */
[----:B------:R-:W-:Y:S01]  /*49c0*/  FADD.FTZ R24, R24, R35 ;  /* 0x0000002318187221 */ /* 0x000fe20000010000 */
[----:B------:R-:W-:-:S03]  /*49d0*/  FFMA.FTZ R35, R67, UR12, -R28 ;  /* 0x0000000c43237c23 */ /* 0x000fc6000801081c */
[----:B------:R-:W-:Y:S01]  /*49e0*/  FADD.FTZ R24, R3, R24 ;  /* 0x0000001803187221 */ /* 0x000fe20000010000 */
[----:B------:R-:W-:Y:S01]  /*49f0*/  FFMA.FTZ R3, R25, UR12, -R28 ;  /* 0x0000000c19037c23 */ /* 0x000fe2000801081c */
[C---:B------:R-:W-:Y:S01]  /*4a00*/  HMMA.16816.F32.BF16 R68, R80.reuse, R12, R68 ;  /* 0x0000000c5044723c */ /* 0x040fe20000041844 */
[----:B------:R-:W-:Y:S05]  /*4a10*/  MUFU.EX2 R89, R89 ;  /* 0x0000005900597308 */ /* 0x000fea0000000800 */
[----:B------:R-:W-:Y:S01]  /*4a20*/  HMMA.16816.F32.BF16 R72, R80, R14, R72 ;  /* 0x0000000e5048723c */ /* 0x000fe20000041848 */
[----:B------:R-:W1:Y:S02]  /*4a30*/  LDSM.16.MT88.4 R12, [R124+0x3000] ;  /* 0x003000007c0c783b */ /* 0x000e640000004200 */
[----:B------:R-:W3:Y:S08]  /*4a40*/  MUFU.EX2 R46, R46 ;  /* 0x0000002e002e7308 */ /* 0x000ef00000000800 */
[----:B------:R-:W-:Y:S08]  /*4a50*/  MUFU.EX2 R59, R59 ;  /* 0x0000003b003b7308 */ /* 0x000ff00000000800 */
[----:B------:R-:W4:Y:S08]  /*4a60*/  MUFU.EX2 R48, R48 ;  /* 0x0000003000307308 */ /* 0x000f300000000800 */
[----:B------:R-:W-:Y:S08]  /*4a70*/  MUFU.EX2 R55, R55 ;  /* 0x0000003700377308 */ /* 0x000ff00000000800 */
[----:B------:R-:W5:Y:S01]  /*4a80*/  MUFU.EX2 R4, R4 ;  /* 0x0000000400047308 */ /* 0x000f620000000800 */
[C---:B-1----:R-:W-:Y:S07]  /*4a90*/  HMMA.16816.F32.BF16 R76, R8.reuse, R12, RZ ;  /* 0x0000000c084c723c */ /* 0x042fee00000418ff */
[----:B------:R-:W-:Y:S01]  /*4aa0*/  MUFU.EX2 R66, R66 ;  /* 0x0000004200427308 */ /* 0x000fe20000000800 */
[----:B------:R-:W-:Y:S01]  /*4ab0*/  HMMA.16816.F32.BF16 R8, R8, R14, RZ ;  /* 0x0000000e0808723c */ /* 0x000fe200000418ff */
[----:B------:R-:W1:Y:S06]  /*4ac0*/  LDSM.16.MT88.4 R12, [R124+0x3400] ;  /* 0x003400007c0c783b */ /* 0x000e6c0000004200 */
[----:B------:R-:W-:Y:S08]  /*4ad0*/  MUFU.EX2 R119, R119 ;  /* 0x0000007700777308 */ /* 0x000ff00000000800 */
[----:B------:R-:W-:Y:S08]  /*4ae0*/  MUFU.EX2 R117, R117 ;  /* 0x0000007500757308 */ /* 0x000ff00000000800 */
[----:B------:R-:W-:Y:S08]  /*4af0*/  MUFU.EX2 R44, R44 ;  /* 0x0000002c002c7308 */ /* 0x000ff00000000800 */
[----:B------:R-:W5:Y:S08]  /*4b00*/  MUFU.EX2 R84, R84 ;  /* 0x0000005400547308 */ /* 0x000f700000000800 */
[----:B------:R-:W5:Y:S01]  /*4b10*/  MUFU.EX2 R87, R87 ;  /* 0x0000005700577308 */ /* 0x000f620000000800 */
[C---:B-1----:R-:W-:Y:S07]  /*4b20*/  HMMA.16816.F32.BF16 R76, R80.reuse, R12, R76 ;  /* 0x0000000c504c723c */ /* 0x042fee000004184c */
[----:B------:R-:W-:Y:S01]  /*4b30*/  MUFU.EX2 R85, R85 ;  /* 0x0000005500557308 */ /* 0x000fe20000000800 */
[----:B------:R-:W-:Y:S01]  /*4b40*/  HMMA.16816.F32.BF16 R80, R80, R14, R8 ;  /* 0x0000000e5050723c */ /* 0x000fe20000041808 */
[----:B------:R-:W1:Y:S06]  /*4b50*/  LDSM.16.MT88.4 R12, [R125+0x3800] ;  /* 0x003800007d0c783b */ /* 0x000e6c0000004200 */
[----:B------:R-:W1:Y:S01]  /*4b60*/  MUFU.EX2 R62, R62 ;  /* 0x0000003e003e7308 */ /* 0x000e620000000800 */
[----:B--2---:R-:W-:-:S02]  /*4b70*/  F2FP.BF16.F32.PACK_AB R8, R50, R107 ;  /* 0x0000006b3208723e */ /* 0x004fc400000010ff */
[----:B---3--:R-:W-:Y:S02]  /*4b80*/  F2FP.BF16.F32.PACK_AB R10, R46, R89 ;  /* 0x000000592e0a723e */ /* 0x008fe400000010ff */
[----:B----4-:R-:W-:Y:S01]  /*4b90*/  F2FP.BF16.F32.PACK_AB R9, R48, R59 ;  /* 0x0000003b3009723e */ /* 0x010fe200000010ff */
[----:B------:R-:W-:Y:S01]  /*4ba0*/  FADD.FTZ R59, R59, R24 ;  /* 0x000000183b3b7221 */ /* 0x000fe20000010000 */
[----:B-----5:R-:W-:Y:S01]  /*4bb0*/  F2FP.BF16.F32.PACK_AB R11, R4, R55 ;  /* 0x00000037040b723e */ /* 0x020fe200000010ff */
[----:B------:R-:W-:Y:S01]  /*4bc0*/  MUFU.EX2 R121, R121 ;  /* 0x0000007900797308 */ /* 0x000fe20000000800 */
[----:B------:R-:W-:Y:S01]  /*4bd0*/  LDSM.16.MT88.4 R24, [R124+0x4800] ;  /* 0x004800007c18783b */ /* 0x000fe20000004200 */
[----:B------:R-:W-:-:S04]  /*4be0*/  FADD.FTZ R48, R48, R59 ;  /* 0x0000003b30307221 */ /* 0x000fc80000010000 */
[----:B------:R-:W-:Y:S02]  /*4bf0*/  FADD.FTZ R55, R55, R48 ;  /* 0x0000003037377221 */ /* 0x000fe40000010000 */
[----:B------:R-:W-:Y:S02]  /*4c00*/  MUFU.EX2 R86, R86 ;  /* 0x0000005600567308 */ /* 0x000fe40000000800 */
[----:B------:R-:W-:Y:S01]  /*4c10*/  FADD.FTZ R55, R4, R55 ;  /* 0x0000003704377221 */ /* 0x000fe20000010000 */
[----:B------:R-:W-:-:S03]  /*4c20*/  FFMA.FTZ R4, R23, UR12, -R28 ;  /* 0x0000000c17047c23 */ /* 0x000fc6000801081c */
[----:B------:R-:W-:Y:S02]  /*4c30*/  FADD.FTZ R20, R84, R55 ;  /* 0x0000003754147221 */ /* 0x000fe40000010000 */
[----:B------:R-:W-:Y:S02]  /*4c40*/  MUFU.EX2 R91, R91 ;  /* 0x0000005b005b7308 */ /* 0x000fe40000000800 */
[----:B------:R-:W-:-:S06]  /*4c50*/  FADD.FTZ R20, R87, R20 ;  /* 0x0000001457147221 */ /* 0x000fcc0000010000 */
[----:B------:R-:W-:Y:S01]  /*4c60*/  MUFU.EX2 R38, R38 ;  /* 0x0000002600267308 */ /* 0x000fe20000000800 */
[C---:B-1----:R-:W-:Y:S07]  /*4c70*/  HMMA.16816.F32.BF16 R68, R8.reuse, R12, R68 ;  /* 0x0000000c0844723c */ /* 0x042fee0000041844 */
[----:B------:R-:W-:Y:S01]  /*4c80*/  MUFU.EX2 R105, R105 ;  /* 0x0000006900697308 */ /* 0x000fe20000000800 */
[C---:B------:R-:W-:Y:S01]  /*4c90*/  HMMA.16816.F32.BF16 R72, R8.reuse, R14, R72 ;  /* 0x0000000e0848723c */ /* 0x040fe20000041848 */
[----:B------:R-:W1:Y:S06]  /*4ca0*/  LDSM.16.MT88.4 R12, [R124+0x3800] ;  /* 0x003800007c0c783b */ /* 0x000e6c0000004200 */
[----:B------:R-:W-:Y:S08]  /*4cb0*/  MUFU.EX2 R42, R42 ;  /* 0x0000002a002a7308 */ /* 0x000ff00000000800 */
[----:B------:R-:W-:Y:S08]  /*4cc0*/  MUFU.EX2 R40, R40 ;  /* 0x0000002800287308 */ /* 0x000ff00000000800 */
[----:B------:R-:W-:Y:S08]  /*4cd0*/  MUFU.EX2 R43, R43 ;  /* 0x0000002b002b7308 */ /* 0x000ff00000000800 */
[----:B------:R-:W-:Y:S08]  /*4ce0*/  MUFU.EX2 R111, R111 ;  /* 0x0000006f006f7308 */ /* 0x000ff00000000800 */
[----:B------:R-:W-:Y:S01]  /*4cf0*/  MUFU.EX2 R88, R88 ;  /* 0x0000005800587308 */ /* 0x000fe20000000800 */
[C---:B-1----:R-:W-:Y:S06]  /*4d00*/  HMMA.16816.F32.BF16 R76, R8.reuse, R12, R76 ;  /* 0x0000000c084c723c */ /* 0x042fec000004184c */
[----:B------:R-:W-:Y:S01]  /*4d10*/  HMMA.16816.F32.BF16 R80, R8, R14, R80 ;  /* 0x0000000e0850723c */ /* 0x000fe20000041850 */
[----:B------:R-:W1:Y:S01]  /*4d20*/  LDSM.16.MT88.4 R12, [R125+0x3c00] ;  /* 0x003c00007d0c783b */ /* 0x000e620000004200 */
[----:B------:R-:W-:Y:S05]  /*4d30*/  MUFU.EX2 R109, R109 ;  /* 0x0000006d006d7308 */ /* 0x000fea0000000800 */
[----:B------:R-:W-:-:S02]  /*4d40*/  F2FP.BF16.F32.PACK_AB R8, R119, R66 ;  /* 0x000000427708723e */ /* 0x000fc400000010ff */
[----:B------:R-:W-:Y:S01]  /*4d50*/  F2FP.BF16.F32.PACK_AB R10, R44, R117 ;  /* 0x000000752c0a723e */ /* 0x000fe200000010ff */
[----:B------:R-:W-:Y:S01]  /*4d60*/  MUFU.EX2 R58, R58 ;  /* 0x0000003a003a7308 */ /* 0x000fe20000000800 */
[----:B------:R-:W-:Y:S02]  /*4d70*/  F2FP.BF16.F32.PACK_AB R9, R87, R84 ;  /* 0x000000545709723e */ /* 0x000fe400000010ff */
[----:B------:R-:W-:Y:S01]  /*4d80*/  F2FP.BF16.F32.PACK_AB R11, R62, R85 ;  /* 0x000000553e0b723e */ /* 0x000fe200000010ff */
[----:B------:R-:W-:-:S04]  /*4d90*/  FADD.FTZ R85, R85, R20 ;  /* 0x0000001455557221 */ /* 0x000fc80000010000 */
[----:B------:R-:W-:Y:S01]  /*4da0*/  MUFU.EX2 R60, R60 ;  /* 0x0000003c003c7308 */ /* 0x000fe20000000800 */
[----:B------:R-:W-:-:S07]  /*4db0*/  FADD.FTZ R62, R62, R85 ;  /* 0x000000553e3e7221 */ /* 0x000fce0000010000 */
[----:B------:R-:W-:Y:S08]  /*4dc0*/  MUFU.EX2 R33, R33 ;  /* 0x0000002100217308 */ /* 0x000ff00000000800 */
[----:B------:R-:W-:Y:S01]  /*4dd0*/  MUFU.EX2 R56, R56 ;  /* 0x0000003800387308 */ /* 0x000fe20000000800 */
[C---:B-1----:R-:W-:Y:S07]  /*4de0*/  HMMA.16816.F32.BF16 R68, R8.reuse, R12, R68 ;  /* 0x0000000c0844723c */ /* 0x042fee0000041844 */
[----:B------:R-:W-:Y:S01]  /*4df0*/  MUFU.EX2 R31, R31 ;  /* 0x0000001f001f7308 */ /* 0x000fe20000000800 */
[----:B------:R-:W-:Y:S01]  /*4e00*/  HMMA.16816.F32.BF16 R72, R8, R14, R72 ;  /* 0x0000000e0848723c */ /* 0x000fe20000041848 */
[----:B------:R-:W1:Y:S06]  /*4e10*/  LDSM.16.MT88.4 R12, [R124+0x3c00] ;  /* 0x003c00007c0c783b */ /* 0x000e6c0000004200 */
[----:B------:R-:W-:Y:S08]  /*4e20*/  MUFU.EX2 R64, R64 ;  /* 0x0000004000407308 */ /* 0x000ff00000000800 */
[----:B------:R-:W2:Y:S08]  /*4e30*/  MUFU.EX2 R51, R51 ;  /* 0x0000003300337308 */ /* 0x000eb00000000800 */
[----:B------:R-:W-:Y:S08]  /*4e40*/  MUFU.EX2 R49, R49 ;  /* 0x0000003100317308 */ /* 0x000ff00000000800 */
[----:B------:R-:W-:Y:S01]  /*4e50*/  MUFU.EX2 R54, R54 ;  /* 0x0000003600367308 */ /* 0x000fe20000000800 */
[----:B--2---:R-:W-:-:S07]  /*4e60*/  F2FP.BF16.F32.PACK_AB R20, R51, R64 ;  /* 0x000000403314723e */ /* 0x004fce00000010ff */
[----:B------:R-:W-:Y:S01]  /*4e70*/  MUFU.EX2 R34, R34 ;  /* 0x0000002200227308 */ /* 0x000fe20000000800 */
[C---:B-1----:R-:W-:Y:S07]  /*4e80*/  HMMA.16816.F32.BF16 R76, R8.reuse, R12, R76 ;  /* 0x0000000c084c723c */ /* 0x042fee000004184c */
[----:B------:R-:W-:Y:S01]  /*4e90*/  MUFU.EX2 R35, R35 ;  /* 0x0000002300237308 */ /* 0x000fe20000000800 */
[----:B------:R-:W-:Y:S01]  /*4ea0*/  HMMA.16816.F32.BF16 R80, R8, R14, R80 ;  /* 0x0000000e0850723c */ /* 0x000fe20000041850 */
[----:B------:R-:W1:Y:S06]  /*4eb0*/  LDSM.16.MT88.4 R12, [R125+0x4000] ;  /* 0x004000007d0c783b */ /* 0x000e6c0000004200 */
[----:B------:R-:W-:Y:S01]  /*4ec0*/  MUFU.EX2 R3, R3 ;  /* 0x0000000300037308 */ /* 0x000fe20000000800 */
[----:B------:R-:W-:-:S02]  /*4ed0*/  F2FP.BF16.F32.PACK_AB R8, R86, R121 ;  /* 0x000000795608723e */ /* 0x000fc400000010ff */
[----:B------:R-:W-:Y:S02]  /*4ee0*/  F2FP.BF16.F32.PACK_AB R10, R38, R91 ;  /* 0x0000005b260a723e */ /* 0x000fe400000010ff */
[----:B------:R-:W-:-:S03]  /*4ef0*/  F2FP.BF16.F32.PACK_AB R9, R42, R105 ;  /* 0x000000692a09723e */ /* 0x000fc600000010ff */
[----:B------:R-:W2:Y:S01]  /*4f00*/  MUFU.EX2 R36, R36 ;  /* 0x0000002400247308 */ /* 0x000ea20000000800 */
[----:B------:R-:W-:-:S07]  /*4f10*/  F2FP.BF16.F32.PACK_AB R11, R43, R40 ;  /* 0x000000282b0b723e */ /* 0x000fce00000010ff */
[----:B------:R-:W-:Y:S08]  /*4f20*/  MUFU.EX2 R47, R47 ;  /* 0x0000002f002f7308 */ /* 0x000ff00000000800 */
[----:B------:R-:W3:Y:S01]  /*4f30*/  MUFU.EX2 R32, R32 ;  /* 0x0000002000207308 */ /* 0x000ee20000000800 */
[----:B--2---:R-:W-:-:S07]  /*4f40*/  F2FP.BF16.F32.PACK_AB R23, R36, R3 ;  /* 0x000000032417723e */ /* 0x004fce00000010ff */
[----:B------:R-:W-:Y:S01]  /*4f50*/  MUFU.EX2 R147, R147 ;  /* 0x0000009300937308 */ /* 0x000fe20000000800 */
[C---:B-1----:R-:W-:Y:S07]  /*4f60*/  HMMA.16816.F32.BF16 R68, R8.reuse, R12, R68 ;  /* 0x0000000c0844723c */ /* 0x042fee0000041844 */
[----:B------:R-:W-:Y:S01]  /*4f70*/  MUFU.EX2 R4, R4 ;  /* 0x0000000400047308 */ /* 0x000fe20000000800 */
[C---:B------:R-:W-:Y:S01]  /*4f80*/  HMMA.16816.F32.BF16 R72, R8.reuse, R14, R72 ;  /* 0x0000000e0848723c */ /* 0x040fe20000041848 */
[----:B------:R-:W1:Y:S06]  /*4f90*/  LDSM.16.MT88.4 R12, [R124+0x4000] ;  /* 0x004000007c0c783b */ /* 0x000e6c0000004200 */
[----:B------:R-:W-:Y:S08]  /*4fa0*/  MUFU.EX2 R5, R5 ;  /* 0x0000000500057308 */ /* 0x000ff00000000800 */
[----:B------:R-:W-:Y:S01]  /*4fb0*/  MUFU.EX2 R150, R150 ;  /* 0x0000009600967308 */ /* 0x000fe20000000800 */
[C---:B-1----:R-:W-:Y:S06]  /*4fc0*/  HMMA.16816.F32.BF16 R76, R8.reuse, R12, R76 ;  /* 0x0000000c084c723c */ /* 0x042fec000004184c */
[----:B------:R-:W-:Y:S01]  /*4fd0*/  HMMA.16816.F32.BF16 R80, R8, R14, R80 ;  /* 0x0000000e0850723c */ /* 0x000fe20000041850 */
[----:B------:R-:W1:Y:S01]  /*4fe0*/  LDSM.16.MT88.4 R8, [R125+0x4400] ;  /* 0x004400007d08783b */ /* 0x000e620000004200 */
[----:B------:R-:W-:Y:S01]  /*4ff0*/  FADD.FTZ R12, R30, R39 ;  /* 0x000000271e0c7221 */ /* 0x000fe20000010000 */
[----:B------:R-:W-:Y:S01]  /*5000*/  F2FP.BF16.F32.PACK_AB R13, R33, R60 ;  /* 0x0000003c210d723e */ /* 0x000fe200000010ff */
[----:B------:R-:W-:-:S02]  /*5010*/  FFMA.FTZ R30, R52, UR12, -R41 ;  /* 0x0000000c341e7c23 */ /* 0x000fc40008010829 */
[----:B------:R-:W-:Y:S01]  /*5020*/  FADD.FTZ R37, R37, R12 ;  /* 0x0000000c25257221 */ /* 0x000fe20000010000 */
[----:B------:R-:W-:Y:S02]  /*5030*/  F2FP.BF16.F32.PACK_AB R12, R88, R111 ;  /* 0x0000006f580c723e */ /* 0x000fe400000010ff */
[----:B------:R-:W-:Y:S01]  /*5040*/  F2FP.BF16.F32.PACK_AB R14, R58, R109 ;  /* 0x0000006d3a0e723e */ /* 0x000fe200000010ff */
[----:B------:R-:W-:Y:S01]  /*5050*/  FADD.FTZ R22, R22, R37 ;  /* 0x0000002516167221 */ /* 0x000fe20000010000 */
[----:B------:R-:W-:Y:S01]  /*5060*/  F2FP.BF16.F32.PACK_AB R15, R31, R56 ;  /* 0x000000381f0f723e */ /* 0x000fe200000010ff */
[----:B------:R-:W-:Y:S01]  /*5070*/  FFMA.FTZ R37, R21, UR12, -R28 ;  /* 0x0000000c15257c23 */ /* 0x000fe2000801081c */
[----:B------:R-:W-:Y:S01]  /*5080*/  F2FP.BF16.F32.PACK_AB R21, R35, R34 ;  /* 0x000000222315723e */ /* 0x000fe200000010ff */
[----:B------:R-:W-:Y:S01]  /*5090*/  FADD.FTZ R107, R107, R22 ;  /* 0x000000166b6b7221 */ /* 0x000fe20000010000 */
[----:B------:R-:W-:Y:S01]  /*50a0*/  F2FP.BF16.F32.PACK_AB R22, R54, R49 ;  /* 0x000000313616723e */ /* 0x000fe200000010ff */
[----:B------:R-:W2:Y:S02]  /*50b0*/  MUFU.EX2 R30, R30 ;  /* 0x0000001e001e7308 */ /* 0x000ea40000000800 */
[----:B------:R-:W-:Y:S01]  /*50c0*/  FADD.FTZ R50, R50, R107 ;  /* 0x0000006b32327221 */ /* 0x000fe20000010000 */
[----:B------:R-:W-:Y:S03]  /*50d0*/  HMMA.16816.F32.BF16 R76, R12, R16, R76 ;  /* 0x000000100c4c723c */ /* 0x000fe6000004184c */
[----:B------:R-:W-:-:S02]  /*50e0*/  FADD.FTZ R89, R89, R50 ;  /* 0x0000003259597221 */ /* 0x000fc40000010000 */
[----:B------:R-:W4:Y:S01]  /*50f0*/  MUFU.EX2 R37, R37 ;  /* 0x0000002500257308 */ /* 0x000f220000000800 */
[----:B------:R-:W-:Y:S01]  /*5100*/  HMMA.16816.F32.BF16 R80, R12, R18, R80 ;  /* 0x000000120c50723c */ /* 0x000fe20000041850 */
[----:B------:R-:W-:-:S04]  /*5110*/  FADD.FTZ R89, R46, R89 ;  /* 0x000000592e597221 */ /* 0x000fc80000010000 */
[----:B------:R-:W-:-:S04]  /*5120*/  FADD.FTZ R16, R66, R89 ;  /* 0x0000005942107221 */ /* 0x000fc80000010000 */
[----:B------:R-:W-:-:S04]  /*5130*/  FADD.FTZ R16, R119, R16 ;  /* 0x0000001077107221 */ /* 0x000fc80000010000 */
[----:B------:R-:W-:Y:S02]  /*5140*/  FADD.FTZ R117, R117, R16 ;  /* 0x0000001075757221 */ /* 0x000fe40000010000 */
[----:B------:R-:W-:Y:S01]  /*5150*/  LDSM.16.MT88.4 R16, [R125+0x4c00] ;  /* 0x004c00007d10783b */ /* 0x000fe20000004200 */
[----:B-1----:R-:W-:Y:S01]  /*5160*/  HMMA.16816.F32.BF16 R68, R12, R8, R68 ;  /* 0x000000080c44723c */ /* 0x002fe20000041844 */
[----:B------:R-:W-:-:S04]  /*5170*/  FADD.FTZ R44, R44, R117 ;  /* 0x000000752c2c7221 */ /* 0x000fc80000010000 */
[----:B------:R-:W-:Y:S01]  /*5180*/  FADD.FTZ R121, R121, R44 ;  /* 0x0000002c79797221 */ /* 0x000fe20000010000 */
[----:B------:R-:W-:Y:S01]  /*5190*/  HMMA.16816.F32.BF16 R72, R12, R10, R72 ;  /* 0x0000000a0c48723c */ /* 0x000fe20000041848 */
[----:B------:R-:W1:Y:S02]  /*51a0*/  LDSM.16.MT88.4 R8, [R125+0x4800] ;  /* 0x004800007d08783b */ /* 0x000e640000004200 */
[----:B------:R-:W-:Y:S02]  /*51b0*/  FADD.FTZ R86, R86, R121 ;  /* 0x0000007956567221 */ /* 0x000fe40000010000 */
[----:B------:R-:W5:Y:S01]  /*51c0*/  LDSM.16.MT88.4 R12, [R124+0x4c00] ;  /* 0x004c00007c0c783b */ /* 0x000f620000004200 */
[----:B------:R-:W-:Y:S01]  /*51d0*/  HMMA.16816.F32.BF16 R76, R20, R24, R76 ;  /* 0x00000018144c723c */ /* 0x000fe2000004184c */
[----:B------:R-:W-:-:S04]  /*51e0*/  FADD.FTZ R91, R91, R86 ;  /* 0x000000565b5b7221 */ /* 0x000fc80000010000 */
[----:B------:R-:W-:Y:S01]  /*51f0*/  FADD.FTZ R38, R38, R91 ;  /* 0x0000005b26267221 */ /* 0x000fe20000010000 */
[----:B------:R-:W-:Y:S03]  /*5200*/  HMMA.16816.F32.BF16 R80, R20, R26, R80 ;  /* 0x0000001a1450723c */ /* 0x000fe60000041850 */
[----:B------:R-:W-:-:S04]  /*5210*/  FADD.FTZ R111, R111, R38 ;  /* 0x000000266f6f7221 */ /* 0x000fc80000010000 */
[----:B------:R-:W-:-:S04]  /*5220*/  FADD.FTZ R88, R88, R111 ;  /* 0x0000006f58587221 */ /* 0x000fc80000010000 */
[----:B------:R-:W-:-:S04]  /*5230*/  FADD.FTZ R109, R109, R88 ;  /* 0x000000586d6d7221 */ /* 0x000fc80000010000 */
[----:B------:R-:W-:-:S04]  /*5240*/  FADD.FTZ R109, R58, R109 ;  /* 0x0000006d3a6d7221 */ /* 0x000fc80000010000 */
[----:B------:R-:W-:-:S04]  /*5250*/  FADD.FTZ R64, R64, R109 ;  /* 0x0000006d40407221 */ /* 0x000fc80000010000 */
[----:B------:R-:W-:-:S04]  /*5260*/  FADD.FTZ R64, R51, R64 ;  /* 0x0000004033407221 */ /* 0x000fc80000010000 */
[----:B------:R-:W-:Y:S01]  /*5270*/  FADD.FTZ R49, R49, R64 ;  /* 0x0000004031317221 */ /* 0x000fe20000010000 */
[----:B-1----:R-:W-:Y:S03]  /*5280*/  HMMA.16816.F32.BF16 R68, R20, R8, R68 ;  /* 0x000000081444723c */ /* 0x002fe60000041844 */
[----:B------:R-:W-:-:S03]  /*5290*/  FADD.FTZ R54, R54, R49 ;  /* 0x0000003136367221 */ /* 0x000fc60000010000 */
[----:B------:R-:W-:Y:S01]  /*52a0*/  HMMA.16816.F32.BF16 R72, R20, R10, R72 ;  /* 0x0000000a1448723c */ /* 0x000fe20000041848 */
[----:B------:R-:W-:Y:S01]  /*52b0*/  FADD.FTZ R9, R105, R62 ;  /* 0x0000003e69097221 */ /* 0x000fe20000010000 */
[----:B---3--:R-:W-:Y:S01]  /*52c0*/  F2FP.BF16.F32.PACK_AB R8, R32, R47 ;  /* 0x0000002f2008723e */ /* 0x008fe200000010ff */
[----:B------:R-:W-:Y:S02]  /*52d0*/  FADD.FTZ R47, R47, R54 ;  /* 0x000000362f2f7221 */ /* 0x000fe40000010000 */
[----:B------:R-:W-:Y:S02]  /*52e0*/  FADD.FTZ R9, R42, R9 ;  /* 0x000000092a097221 */ /* 0x000fe40000010000 */
[----:B--2---:R-:W-:Y:S01]  /*52f0*/  F2FP.BF16.F32.PACK_AB R10, R147, R30 ;  /* 0x0000001e930a723e */ /* 0x004fe200000010ff */
[----:B------:R-:W-:Y:S01]  /*5300*/  FADD.FTZ R47, R32, R47 ;  /* 0x0000002f202f7221 */ /* 0x000fe20000010000 */
[----:B------:R-:W-:Y:S01]  /*5310*/  FADD.FTZ R40, R40, R9 ;  /* 0x0000000928287221 */ /* 0x000fe20000010000 */
[----:B----4-:R-:W-:-:S02]  /*5320*/  F2FP.BF16.F32.PACK_AB R9, R37, R4 ;  /* 0x000000042509723e */ /* 0x010fc400000010ff */
[----:B------:R-:W-:Y:S01]  /*5330*/  F2FP.BF16.F32.PACK_AB R11, R150, R5 ;  /* 0x00000005960b723e */ /* 0x000fe200000010ff */
[----:B------:R-:W-:Y:S01]  /*5340*/  FADD.FTZ R43, R43, R40 ;  /* 0x000000282b2b7221 */ /* 0x000fe20000010000 */
[----:B------:R-:W-:-:S03]  /*5350*/  FADD.FTZ R30, R30, R47 ;  /* 0x0000002f1e1e7221 */ /* 0x000fc60000010000 */
[----:B------:R-:W-:Y:S01]  /*5360*/  FADD.FTZ R60, R60, R43 ;  /* 0x0000002b3c3c7221 */ /* 0x000fe20000010000 */
[----:B------:R-:W-:Y:S01]  /*5370*/  FADD.FTZ R147, R147, R30 ;  /* 0x0000001e93937221 */ /* 0x000fe20000010000 */
[----:B------:R-:W-:Y:S02]  /*5380*/  HMMA.16816.F32.BF16 R68, R8, R16, R68 ;  /* 0x000000100844723c */ /* 0x000fe40000041844 */
[----:B------:R-:W-:-:S04]  /*5390*/  FADD.FTZ R33, R33, R60 ;  /* 0x0000003c21217221 */ /* 0x000fc80000010000 */
[----:B------:R-:W-:Y:S01]  /*53a0*/  FADD.FTZ R56, R56, R33 ;  /* 0x0000002138387221 */ /* 0x000fe20000010000 */
[----:B------:R-:W-:Y:S03]  /*53b0*/  HMMA.16816.F32.BF16 R72, R8, R18, R72 ;  /* 0x000000120848723c */ /* 0x000fe60000041848 */
[----:B------:R-:W-:-:S03]  /*53c0*/  FADD.FTZ R31, R31, R56 ;  /* 0x000000381f1f7221 */ /* 0x000fc60000010000 */
[----:B-----5:R-:W-:Y:S01]  /*53d0*/  HMMA.16816.F32.BF16 R76, R8, R12, R76 ;  /* 0x0000000c084c723c */ /* 0x020fe2000004184c */
        /* <DEDUP_REMOVED lines=8> */
[----:B------:R-:W-:Y:S01]  /*5460*/  FADD.FTZ R150, R150, R5 ;  /* 0x0000000596967221 */ /* 0x000fe20000010000 */
[----:B------:R-:W-:Y:S06]  /*5470*/  @!P2 BRA `(.L_x_3640) ;  /* 0x0000003000aca947 */ /* 0x000fec0003800000 */
[----:B------:R-:W-:-:S04]  /*5480*/  DEPBAR.LE SB0, 0x0 ;  /* 0x000080000000791a */ /* 0x000fc80000000000 */
[----:B------:R-:W-:Y:S01]  /*5490*/  IADD3 R135, R98, -0x2, RZ ;  /* 0xfffffffe62877810 */ /* 0x000fe20007ffe0ff */
[----:B------:R-:W-:Y:S06]  /*54a0*/  BAR.SYNC.DEFER_BLOCKING 0x0 ;  /* 0x0000000000007b1d */ /* 0x000fec0000010000 */
[----:B------:R-:W-:Y:S05]  /*54b0*/  @!P6 BRA `(.L_x_3641) ;  /* 0x0000000000ece947 */ /* 0x000fea0003800000 */
        /* <DEDUP_REMOVED lines=47> */
[----:B------:R-:W-:Y:S01]  /*57b0*/  IMAD.WIDE.U32 R10, R4, R94, RZ ;  /* 0x0000005e040a7225 */ /* 0x000fe200078e00ff */
[----:B------:R-:W-:-:S05]  /*57c0*/  SHF.R.S32.HI R3, RZ, 0x1f, R4 ;  /* 0x0000001fff037819 */ /* 0x000fca0000011404 */
[----:B------:R-:W-:-:S04]  /*57d0*/  IMAD R3, R3, R94, RZ ;  /* 0x0000005e03037224 */ /* 0x000fc800078e02ff */
[----:B------:R-:W-:-:S05]  /*57e0*/  IMAD R3, R4, R95, R3 ;  /* 0x0000005f04037224 */ /* 0x000fca00078e0203 */
        /* <DEDUP_REMOVED lines=8> */
.L_x_3641:
[----:B------:R-:W-:-:S04]  /*5870*/  LEA R4, -R94, RZ, 0x7 ;  /* 0x000000ff5e047211 */ /* 0x000fc800078e39ff */
[----:B------:R-:W-:-:S07]  /*5880*/  SHF.R.S32.HI R3, RZ, 0x1f, R4 ;  /* 0x0000001fff037819 */ /* 0x000fce0000011404 */
.L_x_3642:
[----:B------:R-:W-:Y:S01]  /*5890*/  ULDC UR4, c[0x0][0x2d0] ;  /* 0x0000b40000047ab9 */ /* 0x000fe20000000800 */
[----:B------:R-:W-:Y:S01]  /*58a0*/  LEA R148, P4, R4, R148, 0x1 ;  /* 0x0000009404947211 */ /* 0x000fe200078808ff */
[----:B------:R-:W-:Y:S01]  /*58b0*/  IMAD.SHL.U32 R118, R135, 0x80, RZ ;  /* 0x0000008087767824 */ /* 0x000fe200078e00ff */
[----:B------:R-:W-:Y:S02]  /*58c0*/  ISETP.GE.AND P0, PT, R138, UR4, PT ;  /* 0x000000048a007c0c */ /* 0x000fe4000bf06270 */
[----:B------:R-:W-:-:S11]  /*58d0*/  LEA.HI.X R149, R4, R149, R3, 0x1, P4 ;  /* 0x0000009504957211 */ /* 0x000fd600020f0c03 */
[----:B------:R-:W-:Y:S01]  /*58e0*/  @!P0 IMAD.MOV.U32 R102, RZ, RZ, R6 ;  /* 0x000000ffff668224 */ /* 0x000fe200078e0006 */
[-C--:B------:R-:W-:Y:S01]  /*58f0*/  @!P0 IADD3 R5, P3, P2, R4, R6.reuse, R133 ;  /* 0x0000000604058210 */ /* 0x080fe20007a7e085 */
[----:B------:R-:W-:Y:S01]  /*5900*/  @P0 STS [R136+0x3000], RZ ;  /* 0x003000ff88000388 */ /* 0x000fe20000000800 */
[C---:B------:R-:W-:Y:S01]  /*5910*/  @!P0 LEA R7, P1, R94.reuse, R6, 0x6 ;  /* 0x000000065e078211 */ /* 0x040fe200078230ff */
[C---:B------:R-:W-:Y:S01]  /*5920*/  @!P0 IMAD.WIDE.U32 R10, R94.reuse, 0x60, R102 ;  /* 0x000000605e0a8825 */ /* 0x040fe200078e0066 */
[-C--:B------:R-:W-:Y:S01]  /*5930*/  @!P0 IADD3.X R102, R3, R103.reuse, R132, P3, P2 ;  /* 0x0000006703668210 */ /* 0x080fe20001fe4484 */
[----:B------:R-:W-:Y:S01]  /*5940*/  @P0 STS [R136+0x3004], RZ ;  /* 0x003004ff88000388 */ /* 0x000fe20000000800 */
[----:B------:R-:W-:Y:S01]  /*5950*/  @!P0 LEA.HI.X R8, R94, R103, R95, 0x6, P1 ;  /* 0x000000675e088211 */ /* 0x000fe200008f345f */
[----:B------:R-:W-:Y:S01]  /*5960*/  @!P0 IMAD R6, R95, 0x60, RZ ;  /* 0x000000605f068824 */ /* 0x000fe200078e02ff */
[C---:B------:R-:W-:Y:S01]  /*5970*/  @!P0 IADD3 R7, P2, R4.reuse, R7, RZ ;  /* 0x0000000704078210 */ /* 0x040fe20007f5e0ff */
[----:B------:R-:W-:Y:S01]  /*5980*/  @P0 STS.64 [R136+0x3008], RZ ;  /* 0x003008ff88000388 */ /* 0x000fe20000000a00 */
[----:B------:R-:W-:-:S02]  /*5990*/  @!P0 IADD3 R9, P1, R4, R10, RZ ;  /* 0x0000000a04098210 */ /* 0x000fc40007f3e0ff */
[----:B------:R-:W-:Y:S01]  /*59a0*/  @!P0 LEA R12, P3, R5, UR6, 0x1 ;  /* 0x00000006050c8c11 */ /* 0x000fe2000f8608ff */
[----:B------:R-:W-:Y:S01]  /*59b0*/  @!P0 IMAD.X R8, R3, 0x1, R8, P2 ;  /* 0x0000000103088824 */ /* 0x000fe200010e0608 */
        /* <DEDUP_REMOVED lines=8> */
[----:B------:R-:W-:Y:S02]  /*5a40*/  @!P0 LEA R4, P1, R9, UR6, 0x1 ;  /* 0x0000000609048c11 */ /* 0x000fe4000f8208ff */
[----:B------:R-:W-:Y:S01]  /*5a50*/  @!P0 LEA.HI.X R11, R7, UR7, R8, 0x1, P2 ;  /* 0x00000007070b8c11 */ /* 0x000fe200090f0c08 */
[----:B------:R-:W-:Y:S01]  /*5a60*/  @!PT LDS RZ, [RZ] ;  /* 0x00000000fffff984 */ /* 0x000fe20000000800 */
[----:B------:R-:W-:Y:S01]  /*5a70*/  @!PT LDS RZ, [RZ] ;  /* 0x00000000fffff984 */ /* 0x000fe20000000800 */
[----:B------:R-:W-:Y:S01]  /*5a80*/  @!PT LDS RZ, [RZ] ;  /* 0x00000000fffff984 */ /* 0x000fe20000000800 */
[----:B------:R1:W-:Y:S01]  /*5a90*/  @!P0 LDGSTS.E.BYPASS.LTC128B.128 [R136+0x3800], desc[UR10][R12.64] ;  /* 0x038000000c888fae */ /* 0x0003e2000b901d4a */
[----:B------:R-:W-:-:S02]  /*5aa0*/  @!P0 LEA.HI.X R5, R9, UR7, R6, 0x1, P1 ;  /* 0x0000000709058c11 */ /* 0x000fc400088f0c06 */
[--C-:B------:R-:W-:Y:S01]  /*5ab0*/  LOP3.LUT R3, R118, 0x8, R101.reuse, 0xfe, !PT ;  /* 0x0000000876037812 */ /* 0x100fe200078efe65 */
[----:B------:R-:W-:Y:S01]  /*5ac0*/  @P0 STS.128 [R136+0x4000], RZ ;  /* 0x004000ff88000388 */ /* 0x000fe20000000c00 */
[----:B------:R-:W-:Y:S02]  /*5ad0*/  ISETP.GE.AND P1, PT, R98, 0x3, PT ;  /* 0x000000036200780c */ /* 0x000fe40003f26270 */
[CC--:B------:R-:W-:Y:S01]  /*5ae0*/  ISETP.GE.AND P5, PT, R3.reuse, R100.reuse, PT ;  /* 0x000000640300720c */ /* 0x0c0fe20003fa6270 */
[----:B------:R-:W-:Y:S01]  /*5af0*/  @!PT LDS RZ, [RZ] ;  /* 0x00000000fffff984 */ /* 0x000fe20000000800 */
[----:B------:R-:W-:Y:S01]  /*5b00*/  @!PT LDS RZ, [RZ] ;  /* 0x00000000fffff984 */ /* 0x000fe20000000800 */
[----:B------:R-:W-:Y:S01]  /*5b10*/  @!PT LDS RZ, [RZ] ;  /* 0x00000000fffff984 */ /* 0x000fe20000000800 */
[----:B------:R2:W-:Y:S01]  /*5b20*/  @!P0 LDGSTS.E.BYPASS.LTC128B.128 [R136+0x4000], desc[UR10][R10.64] ;  /* 0x040000000a888fae */ /* 0x0005e2000b901d4a */
[-C--:B------:R-:W-:Y:S02]  /*5b30*/  ISETP.GE.AND P2, PT, R3, R99.reuse, PT ;  /* 0x000000630300720c */ /* 0x080fe40003f46270 */
[----:B------:R-:W-:Y:S01]  /*5b40*/  LOP3.LUT R3, R118, 0x10, R101, 0xfe, !PT ;  /* 0x0000001076037812 */ /* 0x000fe200078efe65 */
[----:B------:R-:W-:Y:S03]  /*5b50*/  @P0 STS.128 [R136+0x4800], RZ ;  /* 0x004800ff88000388 */ /* 0x000fe60000000c00 */
[C---:B------:R-:W-:Y:S01]  /*5b60*/  ISETP.GE.AND P4, PT, R3.reuse, R100, PT ;  /* 0x000000640300720c */ /* 0x040fe20003f86270 */
[----:B------:R-:W-:Y:S01]  /*5b70*/  @!PT LDS RZ, [RZ] ;  /* 0x00000000fffff984 */ /* 0x000fe20000000800 */
[----:B------:R-:W-:Y:S01]  /*5b80*/  @!PT LDS RZ, [RZ] ;  /* 0x00000000fffff984 */ /* 0x000fe20000000800 */
[----:B------:R-:W-:Y:S01]  /*5b90*/  @!PT LDS RZ, [RZ] ;  /* 0x00000000fffff984 */ /* 0x000fe20000000800 */
[----:B------:R3:W-:Y:S01]  /*5ba0*/  @!P0 LDGSTS.E.BYPASS.LTC128B.128 [R136+0x4800], desc[UR10][R4.64] ;  /* 0x0480000004888fae */ /* 0x0007e2000b901d4a */
[----:B------:R-:W-:-:S02]  /*5bb0*/  ISETP.GE.AND P3, PT, R3, R99, PT ;  /* 0x000000630300720c */ /* 0x000fc40003f66270 */
[----:B------:R-:W-:Y:S01]  /*5bc0*/  LOP3.LUT R3, R118, R101, RZ, 0xfc, !PT ;  /* 0x0000006576037212 */ /* 0x000fe200078efcff */
[----:B------:R-:W-:Y:S04]  /*5bd0*/  LDSM.16.M88.4 R84, [R129] ;  /* 0x000000008154783b */ /* 0x000fe80000000200 */
[----:B------:R-:W4:Y:S04]  /*5be0*/  LDSM.16.M88.4 R36, [R127+0x1000] ;  /* 0x001000007f24783b */ /* 0x000f280000000200 */
[----:B------:R-:W-:Y:S04]  /*5bf0*/  LDSM.16.M88.4 R64, [R128] ;  /* 0x000000008040783b */ /* 0x000fe80000000200 */
[----:B------:R-:W-:Y:S04]  /*5c00*/  LDSM.16.M88.4 R16, [R126] ;  /* 0x000000007e10783b */ /* 0x000fe80000000200 */
[----:B-1----:R-:W-:Y:S04]  /*5c10*/  LDSM.16.M88.4 R12, [R127+0x1c00] ;  /* 0x001c00007f0c783b */ /* 0x002fe80000000200 */
[----:B------:R-:W1:Y:S04]  /*5c20*/  LDSM.16.M88.4 R28, [R127+0x1400] ;  /* 0x001400007f1c783b */ /* 0x000e680000000200 */
[----:B------:R-:W5:Y:S04]  /*5c30*/  LDSM.16.M88.4 R20, [R127+0x1800] ;  /* 0x001800007f14783b */ /* 0x000f680000000200 */
[----:B------:R-:W5:Y:S04]  /*5c40*/  LDSM.16.M88.4 R52, [R126+0xc00] ;  /* 0x000c00007e34783b */ /* 0x000f680000000200 */
[----:B------:R-:W5:Y:S04]  /*5c50*/  LDSM.16.M88.4 R48, [R127+0x2400] ;  /* 0x002400007f30783b */ /* 0x000f680000000200 */
[----:B--2---:R-:W2:Y:S04]  /*5c60*/  LDSM.16.M88.4 R8, [R126+0x400] ;  /* 0x000400007e08783b */ /* 0x004ea80000000200 */
[----:B---3--:R-:W3:Y:S01]  /*5c70*/  LDSM.16.M88.4 R4, [R126+0x800] ;  /* 0x000800007e04783b */ /* 0x008ee20000000200 */
[C---:B----4-:R-:W-:Y:S03]  /*5c80*/  HMMA.16816.F32.BF16 R40, R84.reuse, R36, RZ ;  /* 0x000000245428723c */ /* 0x050fe600000418ff */
[----:B------:R-:W4:Y:S04]  /*5c90*/  LDSM.16.M88.4 R56, [R127+0x2000] ;  /* 0x002000007f38783b */ /* 0x000f280000000200 */
[----:B------:R-:W4:Y:S01]  /*5ca0*/  LDSM.16.M88.4 R60, [R126+0x1400] ;  /* 0x001400007e3c783b */ /* 0x000f220000000200 */
[C---:B------:R-:W-:Y:S03]  /*5cb0*/  HMMA.16816.F32.BF16 R36, R84.reuse, R38, RZ ;  /* 0x000000265424723c */ /* 0x040fe600000418ff */
[----:B------:R-:W4:Y:S04]  /*5cc0*/  LDSM.16.M88.4 R44, [R126+0x1000] ;  /* 0x001000007e2c783b */ /* 0x000f280000000200 */
[----:B------:R-:W4:Y:S01]  /*5cd0*/  LDSM.16.M88.4 R88, [R127+0x2800] ;  /* 0x002800007f58783b */ /* 0x000f220000000200 */
[C---:B-1----:R-:W-:Y:S03]  /*5ce0*/  HMMA.16816.F32.BF16 R32, R84.reuse, R28, RZ ;  /* 0x0000001c5420723c */ /* 0x042fe600000418ff */
[----:B------:R-:W0:Y:S03]  /*5cf0*/  LDGDEPBAR ;  /* 0x00000000000079af */ /* 0x000e260000000000 */
[----:B-----5:R-:W-:Y:S06]  /*5d00*/  HMMA.16816.F32.BF16 R24, R84, R20, RZ ;  /* 0x000000145418723c */ /* 0x020fec00000418ff */
[C---:B------:R-:W-:Y:S06]  /*5d10*/  HMMA.16816.F32.BF16 R40, R64.reuse, R16, R40 ;  /* 0x000000104028723c */ /* 0x040fec0000041828 */
[----:B------:R-:W-:Y:S06]  /*5d20*/  HMMA.16816.F32.BF16 R36, R64, R18, R36 ;  /* 0x000000124024723c */ /* 0x000fec0000041824 */
[C---:B------:R-:W-:Y:S06]  /*5d30*/  HMMA.16816.F32.BF16 R16, R84.reuse, R12, RZ ;  /* 0x0000000c5410723c */ /* 0x040fec00000418ff */
[C---:B------:R-:W-:Y:S06]  /*5d40*/  HMMA.16816.F32.BF16 R12, R84.reuse, R14, RZ ;  /* 0x0000000e540c723c */ /* 0x040fec00000418ff */
[C---:B------:R-:W-:Y:S06]  /*5d50*/  HMMA.16816.F32.BF16 R28, R84.reuse, R30, RZ ;  /* 0x0000001e541c723c */ /* 0x040fec00000418ff */
[----:B------:R-:W-:Y:S01]  /*5d60*/  HMMA.16816.F32.BF16 R20, R84, R22, RZ ;  /* 0x000000165414723c */ /* 0x000fe200000418ff */
[----:B------:R-:W-:-:S02]  /*5d70*/  FSEL R119, R36, -INF , !P5 ;  /* 0xff80000024777808 */ /* 0x000fc40006800000 */
[----:B------:R-:W-:Y:S02]  /*5d80*/  FSEL R152, R38, -INF , !P2 ;  /* 0xff80000026987808 */ /* 0x000fe40005000000 */
[----:B------:R-:W-:Y:S01]  /*5d90*/  LOP3.LUT R36, R118, 0x18, R101, 0xfe, !PT ;  /* 0x0000001876247812 */ /* 0x000fe200078efe65 */
[C---:B------:R-:W-:Y:S06]  /*5da0*/  HMMA.16816.F32.BF16 R16, R64.reuse, R52, R16 ;  /* 0x000000344010723c */ /* 0x040fec0000041810 */
[----:B------:R-:W-:Y:S06]  /*5db0*/  HMMA.16816.F32.BF16 R12, R64, R54, R12 ;  /* 0x00000036400c723c */ /* 0x000fec000004180c */
[C---:B------:R-:W-:Y:S06]  /*5dc0*/  HMMA.16816.F32.BF16 R52, R84.reuse, R48, RZ ;  /* 0x000000305434723c */ /* 0x040fec00000418ff */
[----:B------:R-:W-:Y:S06]  /*5dd0*/  HMMA.16816.F32.BF16 R48, R84, R50, RZ ;  /* 0x000000325430723c */ /* 0x000fec00000418ff */
[C---:B--2---:R-:W-:Y:S06]  /*5de0*/  HMMA.16816.F32.BF16 R32, R64.reuse, R8, R32 ;  /* 0x000000084020723c */ /* 0x044fec0000041820 */
[C---:B------:R-:W-:Y:S06]  /*5df0*/  HMMA.16816.F32.BF16 R28, R64.reuse, R10, R28 ;  /* 0x0000000a401c723c */ /* 0x040fec000004181c */
[C---:B---3--:R-:W-:Y:S06]  /*5e00*/  HMMA.16816.F32.BF16 R24, R64.reuse, R4, R24 ;  /* 0x000000044018723c */ /* 0x048fec0000041818 */
[----:B------:R-:W-:Y:S06]  /*5e10*/  HMMA.16816.F32.BF16 R20, R64, R6, R20 ;  /* 0x000000064014723c */ /* 0x000fec0000041814 */
[----:B----4-:R-:W-:Y:S01]  /*5e20*/  HMMA.16816.F32.BF16 R8, R84, R56, RZ ;  /* 0x000000385408723c */ /* 0x010fe200000418ff */
[----:B------:R-:W-:-:S02]  /*5e30*/  FSEL R121, R32, -INF , !P4 ;  /* 0xff80000020797808 */ /* 0x000fc40006000000 */
[----:B------:R-:W-:Y:S02]  /*5e40*/  FSEL R120, R34, -INF , !P3 ;  /* 0xff80000022787808 */ /* 0x000fe40005800000 */
[----:B------:R-:W-:Y:S01]  /*5e50*/  LOP3.LUT R32, R118, 0x20, R101, 0xfe, !PT ;  /* 0x0000002076207812 */ /* 0x000fe200078efe65 */
[----:B------:R-:W-:Y:S01]  /*5e60*/  HMMA.16816.F32.BF16 R4, R84, R58, RZ ;  /* 0x0000003a5404723c */ /* 0x000fe200000418ff */
[----:B------:R-:W1:Y:S05]  /*5e70*/  LDSM.16.M88.4 R56, [R126+0x1800] ;  /* 0x001800007e38783b */ /* 0x000e6a0000000200 */
[C---:B------:R-:W-:Y:S06]  /*5e80*/  HMMA.16816.F32.BF16 R52, R64.reuse, R60, R52 ;  /* 0x0000003c4034723c */ /* 0x040fec0000041834 */
[C---:B------:R-:W-:Y:S01]  /*5e90*/  HMMA.16816.F32.BF16 R48, R64.reuse, R62, R48 ;  /* 0x0000003e4030723c */ /* 0x040fe20000041830 */
[----:B------:R-:W2:Y:S05]  /*5ea0*/  LDSM.16.M88.4 R60, [R127+0x2c00] ;  /* 0x002c00007f3c783b */ /* 0x000eaa0000000200 */
[C---:B------:R-:W-:Y:S06]  /*5eb0*/  HMMA.16816.F32.BF16 R8, R64.reuse, R44, R8 ;  /* 0x0000002c4008723c */ /* 0x040fec0000041808 */
[----:B------:R-:W-:Y:S06]  /*5ec0*/  HMMA.16816.F32.BF16 R4, R64, R46, R4 ;  /* 0x0000002e4004723c */ /* 0x000fec0000041804 */
[C---:B------:R-:W-:Y:S06]  /*5ed0*/  HMMA.16816.F32.BF16 R44, R84.reuse, R88, RZ ;  /* 0x00000058542c723c */ /* 0x040fec00000418ff */
[----:B------:R-:W-:-:S15]  /*5ee0*/  HMMA.16816.F32.BF16 R88, R84, R90, RZ ;  /* 0x0000005a5458723c */ /* 0x000fde00000418ff */
[----:B------:R-:W-:-:S03]  /*5ef0*/  NOP ;  /* 0x0000000000007918 */ /* 0x000fc60000000000 */
[C---:B-1----:R-:W-:Y:S06]  /*5f00*/  HMMA.16816.F32.BF16 R44, R64.reuse, R56, R44 ;  /* 0x00000038402c723c */ /* 0x042fec000004182c */
[----:B------:R-:W-:Y:S06]  /*5f10*/  HMMA.16816.F32.BF16 R56, R64, R58, R88 ;  /* 0x0000003a4038723c */ /* 0x000fec0000041858 */
[C---:B--2---:R-:W-:Y:S06]  /*5f20*/  HMMA.16816.F32.BF16 R88, R84.reuse, R60, RZ ;  /* 0x0000003c5458723c */ /* 0x044fec00000418ff */
[----:B------:R-:W-:Y:S01]  /*5f30*/  HMMA.16816.F32.BF16 R60, R84, R62, RZ ;  /* 0x0000003e543c723c */ /* 0x000fe200000418ff */
[----:B------:R-:W1:Y:S01]  /*5f40*/  LDSM.16.M88.4 R84, [R126+0x1c00] ;  /* 0x001c00007e54783b */ /* 0x000e620000000200 */
[----:B------:R-:W-:-:S15]  /*5f50*/  DEPBAR.LE SB0, 0x0 ;  /* 0x000080000000791a */ /* 0x000fde0000000000 */
[----:B------:R-:W-:-:S01]  /*5f60*/  NOP ;  /* 0x0000000000007918 */ /* 0x000fc20000000000 */
[C---:B-1----:R-:W-:Y:S06]  /*5f70*/  HMMA.16816.F32.BF16 R88, R64.reuse, R84, R88 ;  /* 0x000000544058723c */ /* 0x042fec0000041858 */
[----:B------:R-:W-:Y:S07]  /*5f80*/  HMMA.16816.F32.BF16 R60, R64, R86, R60 ;  /* 0x00000056403c723c */ /* 0x000fee000004183c */
[----:B------:R-:W-:Y:S01]  /*5f90*/  VIADD R64, R3, 0x9 ;  /* 0x0000000903407836 */ /* 0x000fe20000000000 */
[----:B------:R-:W-:Y:S04]  /*5fa0*/  BAR.SYNC.DEFER_BLOCKING 0x0 ;  /* 0x0000000000007b1d */ /* 0x000fe80000010000 */
[----:B------:R-:W-:-:S02]  /*5fb0*/  ISETP.GE.AND P5, PT, R64, R100, PT ;  /* 0x000000644000720c */ /* 0x000fc40003fa6270 */
[-C--:B------:R-:W-:Y:S02]  /*5fc0*/  ISETP.GE.AND P2, PT, R64, R99.reuse, PT ;  /* 0x000000634000720c */ /* 0x080fe40003f46270 */
[----:B------:R-:W-:Y:S02]  /*5fd0*/  FSEL R37, R37, -INF , !P5 ;  /* 0xff80000025257808 */ /* 0x000fe40006800000 */
[----:B------:R-:W-:Y:S02]  /*5fe0*/  FSEL R154, R39, -INF , !P2 ;  /* 0xff800000279a7808 */ /* 0x000fe40005000000 */
[C---:B------:R-:W-:Y:S02]  /*5ff0*/  ISETP.GE.AND P5, PT, R36.reuse, R100, PT ;  /* 0x000000642400720c */ /* 0x040fe40003fa6270 */
[----:B------:R-:W-:Y:S01]  /*6000*/  ISETP.GE.AND P2, PT, R36, R99, PT ;  /* 0x000000632400720c */ /* 0x000fe20003f46270 */
[----:B------:R-:W-:Y:S01]  /*6010*/  VIADD R36, R3, 0x11 ;  /* 0x0000001103247836 */ /* 0x000fe20000000000 */
[----:B------:R-:W-:-:S02]  /*6020*/  FSEL R143, R28, -INF , !P5 ;  /* 0xff8000001c8f7808 */ /* 0x000fc40006800000 */
[----:B------:R-:W-:Y:S02]  /*6030*/  FSEL R30, R30, -INF , !P2 ;  /* 0xff8000001e1e7808 */ /* 0x000fe40005000000 */
[CC--:B------:R-:W-:Y:S02]  /*6040*/  ISETP.GE.AND P4, PT, R36.reuse, R100.reuse, PT ;  /* 0x000000642400720c */ /* 0x0c0fe40003f86270 */
[----:B------:R-:W-:Y:S02]  /*6050*/  ISETP.GE.AND P3, PT, R36, R99, PT ;  /* 0x000000632400720c */ /* 0x000fe40003f66270 */
[----:B------:R-:W-:Y:S02]  /*6060*/  FSEL R123, R33, -INF , !P4 ;  /* 0xff800000217b7808 */ /* 0x000fe40006000000 */
[----:B------:R-:W-:Y:S02]  /*6070*/  FSEL R122, R35, -INF , !P3 ;  /* 0xff800000237a7808 */ /* 0x000fe40005800000 */
[----:B------:R-:W-:-:S02]  /*6080*/  ISETP.GE.AND P4, PT, R32, R100, PT ;  /* 0x000000642000720c */ /* 0x000fc40003f86270 */
[-C--:B------:R-:W-:Y:S01]  /*6090*/  ISETP.GE.AND P3, PT, R32, R99.reuse, PT ;  /* 0x000000632000720c */ /* 0x080fe20003f66270 */
[----:B------:R-:W-:Y:S01]  /*60a0*/  VIADD R32, R3, 0x19 ;  /* 0x0000001903207836 */ /* 0x000fe20000000000 */
[----:B------:R-:W-:Y:S02]  /*60b0*/  FSEL R111, R24, -INF , !P4 ;  /* 0xff800000186f7808 */ /* 0x000fe40006000000 */
[----:B------:R-:W-:Y:S02]  /*60c0*/  FSEL R112, R26, -INF , !P3 ;  /* 0xff8000001a707808 */ /* 0x000fe40005800000 */
[C---:B------:R-:W-:Y:S02]  /*60d0*/  ISETP.GE.AND P2, PT, R32.reuse, R99, PT ;  /* 0x000000632000720c */ /* 0x040fe40003f46270 */
[----:B------:R-:W-:Y:S02]  /*60e0*/  ISETP.GE.AND P5, PT, R32, R100, PT ;  /* 0x000000642000720c */ /* 0x000fe40003fa6270 */
[----:B------:R-:W-:Y:S01]  /*60f0*/  FSEL R28, R31, -INF , !P2 ;  /* 0xff8000001f1c7808 */ /* 0x000fe20005000000 */
[----:B------:R-:W-:Y:S01]  /*6100*/  VIADD R31, R3, 0x21 ;  /* 0x00000021031f7836 */ /* 0x000fe20000000000 */
[----:B------:R-:W-:-:S02]  /*6110*/  LOP3.LUT R24, R118, 0x30, R101, 0xfe, !PT ;  /* 0x0000003076187812 */ /* 0x000fc400078efe65 */
[----:B------:R-:W-:Y:S02]  /*6120*/  LOP3.LUT R32, R118, 0x28, R101, 0xfe, !PT ;  /* 0x0000002876207812 */ /* 0x000fe400078efe65 */
[C---:B------:R-:W-:Y:S02]  /*6130*/  ISETP.GE.AND P4, PT, R31.reuse, R100, PT ;  /* 0x000000641f00720c */ /* 0x040fe40003f86270 */
[----:B------:R-:W-:Y:S02]  /*6140*/  ISETP.GE.AND P3, PT, R31, R99, PT ;  /* 0x000000631f00720c */ /* 0x000fe40003f66270 */
[----:B------:R-:W-:Y:S02]  /*6150*/  FSEL R113, R25, -INF , !P4 ;  /* 0xff80000019717808 */ /* 0x000fe40006000000 */
[----:B------:R-:W-:Y:S02]  /*6160*/  FSEL R114, R27, -INF , !P3 ;  /* 0xff8000001b727808 */ /* 0x000fe40005800000 */
        /* <DEDUP_REMOVED lines=8> */
[CC--:B------:R-:W-:Y:S02]  /*61f0*/  ISETP.GE.AND P5, PT, R24.reuse, R100.reuse, PT ;  /* 0x000000641800720c */ /* 0x0c0fe40003fa6270 */
[----:B------:R-:W-:Y:S02]  /*6200*/  ISETP.GE.AND P2, PT, R24, R99, PT ;  /* 0x000000631800720c */ /* 0x000fe40003f46270 */
[----:B------:R-:W-:Y:S02]  /*6210*/  LOP3.LUT R20, R118, 0x38, R101, 0xfe, !PT ;  /* 0x0000003876147812 */ /* 0x000fe400078efe65 */
        /* <DEDUP_REMOVED lines=9> */
[----:B------:R-:W-:-:S02]  /*62b0*/  LOP3.LUT R16, R118, 0x40, R101, 0xfe, !PT ;  /* 0x0000004076107812 */ /* 0x000fc400078efe65 */
[----:B------:R-:W-:Y:S02]  /*62c0*/  FSEL R67, R17, -INF , !P4 ;  /* 0xff80000011437808 */ /* 0x000fe40006000000 */
[----:B------:R-:W-:Y:S02]  /*62d0*/  FSEL R102, R19, -INF , !P3 ;  /* 0xff80000013667808 */ /* 0x000fe40005800000 */
[C---:B------:R-:W-:Y:S02]  /*62e0*/  ISETP.GE.AND P4, PT, R16.reuse, R100, PT ;  /* 0x000000641000720c */ /* 0x040fe40003f86270 */
[----:B------:R-:W-:Y:S01]  /*62f0*/  ISETP.GE.AND P3, PT, R16, R99, PT ;  /* 0x000000631000720c */ /* 0x000fe20003f66270 */
[----:B------:R-:W-:Y:S01]  /*6300*/  VIADD R16, R3, 0x39 ;  /* 0x0000003903107836 */ /* 0x000fe20000000000 */
        /* <DEDUP_REMOVED lines=17> */
[CC--:B------:R-:W-:Y:S02]  /*6420*/  ISETP.GE.AND P4, PT, R8.reuse, R100.reuse, PT ;  /* 0x000000640800720c */ /* 0x0c0fe40003f86270 */
[----:B------:R-:W-:Y:S01]  /*6430*/  ISETP.GE.AND P3, PT, R8, R99, PT ;  /* 0x000000630800720c */ /* 0x000fe20003f66270 */
[C---:B------:R-:W-:Y:S01]  /*6440*/  VIADD R8, R3.reuse, 0x49 ;  /* 0x0000004903087836 */ /* 0x040fe20000000000 */
[----:B------:R-:W-:Y:S02]  /*6450*/  FSEL R107, R4, -INF , !P5 ;  /* 0xff800000046b7808 */ /* 0x000fe40006800000 */
[----:B------:R-:W-:Y:S01]  /*6460*/  FSEL R84, R6, -INF , !P2 ;  /* 0xff80000006547808 */ /* 0x000fe20005000000 */
[----:B------:R-:W-:Y:S01]  /*6470*/  VIADD R6, R3, 0x71 ;  /* 0x0000007103067836 */ /* 0x000fe20000000000 */
[----:B------:R-:W-:-:S02]  /*6480*/  ISETP.GE.AND P5, PT, R8, R100, PT ;  /* 0x000000640800720c */ /* 0x000fc40003fa6270 */
[-C--:B------:R-:W-:Y:S02]  /*6490*/  ISETP.GE.AND P2, PT, R8, R99.reuse, PT ;  /* 0x000000630800720c */ /* 0x080fe40003f46270 */
[----:B------:R-:W-:Y:S02]  /*64a0*/  LOP3.LUT R4, R118, 0x58, R101, 0xfe, !PT ;  /* 0x0000005876047812 */ /* 0x000fe400078efe65 */
[----:B------:R-:W-:Y:S02]  /*64b0*/  FSEL R95, R5, -INF , !P5 ;  /* 0xff800000055f7808 */ /* 0x000fe40006800000 */
[----:B------:R-:W-:Y:S01]  /*64c0*/  FSEL R86, R7, -INF , !P2 ;  /* 0xff80000007567808 */ /* 0x000fe20005000000 */
[C---:B------:R-:W-:Y:S01]  /*64d0*/  VIADD R7, R3.reuse, 0x79 ;  /* 0x0000007903077836 */ /* 0x040fe20000000000 */
[C---:B------:R-:W-:Y:S02]  /*64e0*/  ISETP.GE.AND P5, PT, R4.reuse, R100, PT ;  /* 0x000000640400720c */ /* 0x040fe40003fa6270 */
[----:B------:R-:W-:Y:S01]  /*64f0*/  ISETP.GE.AND P2, PT, R4, R99, PT ;  /* 0x000000630400720c */ /* 0x000fe20003f46270 */
[----:B------:R-:W-:Y:S01]  /*6500*/  VIADD R4, R3, 0x51 ;  /* 0x0000005103047836 */ /* 0x000fe20000000000 */
[----:B------:R-:W-:-:S02]  /*6510*/  FSEL R85, R52, -INF , !P4 ;  /* 0xff80000034557808 */ /* 0x000fc40006000000 */
[----:B------:R-:W-:Y:S02]  /*6520*/  FSEL R64, R54, -INF , !P3 ;  /* 0xff80000036407808 */ /* 0x000fe40005800000 */
[C---:B------:R-:W-:Y:S02]  /*6530*/  ISETP.GE.AND P4, PT, R4.reuse, R100, PT ;  /* 0x000000640400720c */ /* 0x040fe40003f86270 */
[----:B------:R-:W-:Y:S02]  /*6540*/  ISETP.GE.AND P3, PT, R4, R99, PT ;  /* 0x000000630400720c */ /* 0x000fe40003f66270 */
[----:B------:R-:W-:Y:S02]  /*6550*/  LOP3.LUT R4, R118, 0x60, R101, 0xfe, !PT ;  /* 0x0000006076047812 */ /* 0x000fe400078efe65 */
[----:B------:R-:W-:Y:S02]  /*6560*/  FSEL R53, R53, -INF , !P4 ;  /* 0xff80000035357808 */ /* 0x000fe40006000000 */
[----:B------:R-:W-:-:S02]  /*6570*/  FSEL R54, R55, -INF , !P3 ;  /* 0xff80000037367808 */ /* 0x000fc40005800000 */
[CC--:B------:R-:W-:Y:S02]  /*6580*/  ISETP.GE.AND P4, PT, R4.reuse, R100.reuse, PT ;  /* 0x000000640400720c */ /* 0x0c0fe40003f86270 */
[-C--:B------:R-:W-:Y:S01]  /*6590*/  ISETP.GE.AND P3, PT, R4, R99.reuse, PT ;  /* 0x000000630400720c */ /* 0x080fe20003f66270 */
[----:B------:R-:W-:Y:S01]  /*65a0*/  VIADD R4, R3, 0x59 ;  /* 0x0000005903047836 */ /* 0x000fe20000000000 */
[----:B------:R-:W-:Y:S02]  /*65b0*/  FSEL R55, R48, -INF , !P5 ;  /* 0xff80000030377808 */ /* 0x000fe40006800000 */
[----:B------:R-:W-:Y:S02]  /*65c0*/  FSEL R50, R50, -INF , !P2 ;  /* 0xff80000032327808 */ /* 0x000fe40005000000 */
[C---:B------:R-:W-:Y:S02]  /*65d0*/  ISETP.GE.AND P5, PT, R4.reuse, R100, PT ;  /* 0x000000640400720c */ /* 0x040fe40003fa6270 */
[----:B------:R-:W-:-:S02]  /*65e0*/  ISETP.GE.AND P2, PT, R4, R99, PT ;  /* 0x000000630400720c */ /* 0x000fc40003f46270 */
[----:B------:R-:W-:Y:S02]  /*65f0*/  LOP3.LUT R4, R118, 0x68, R101, 0xfe, !PT ;  /* 0x0000006876047812 */ /* 0x000fe400078efe65 */
[----:B------:R-:W-:Y:S02]  /*6600*/  FSEL R49, R49, -INF , !P5 ;  /* 0xff80000031317808 */ /* 0x000fe40006800000 */
[----:B------:R-:W-:Y:S02]  /*6610*/  FSEL R52, R51, -INF , !P2 ;  /* 0xff80000033347808 */ /* 0x000fe40005000000 */
        /* <DEDUP_REMOVED lines=12> */
[C---:B------:R-:W-:Y:S01]  /*66e0*/  VIADD R4, R3.reuse, 0x69 ;  /* 0x0000006903047836 */ /* 0x040fe20000000000 */
[----:B------:R-:W-:Y:S02]  /*66f0*/  FSEL R44, R58, -INF , !P2 ;  /* 0xff8000003a2c7808 */ /* 0x000fe40005000000 */
[----:B------:R-:W-:Y:S02]  /*6700*/  FSEL R47, R56, -INF , !P5 ;  /* 0xff800000382f7808 */ /* 0x000fe40006800000 */
[C---:B------:R-:W-:Y:S02]  /*6710*/  ISETP.GE.AND P2, PT, R4.reuse, R99, PT ;  /* 0x000000630400720c */ /* 0x040fe40003f46270 */
[----:B------:R-:W-:Y:S01]  /*6720*/  ISETP.GE.AND P5, PT, R4, R100, PT ;  /* 0x000000640400720c */ /* 0x000fe20003fa6270 */
[----:B------:R-:W-:Y:S01]  /*6730*/  VIADD R4, R3, 0x1 ;  /* 0x0000000103047836 */ /* 0x000fe20000000000 */
[----:B------:R-:W-:-:S02]  /*6740*/  FSEL R38, R59, -INF , !P2 ;  /* 0xff8000003b267808 */ /* 0x000fc40005000000 */
[----:B------:R-:W-:Y:S02]  /*6750*/  FSEL R59, R88, -INF , !P3 ;  /* 0xff800000583b7808 */ /* 0x000fe40005800000 */
[----:B------:R-:W-:Y:S02]  /*6760*/  ISETP.GE.AND P3, PT, R6, R100, PT ;  /* 0x000000640600720c */ /* 0x000fe40003f66270 */
[----:B------:R-:W-:Y:S02]  /*6770*/  FSEL R35, R90, -INF , !P4 ;  /* 0xff8000005a237808 */ /* 0x000fe40006000000 */
[----:B------:R-:W-:Y:S02]  /*6780*/  FSEL R89, R89, -INF , !P3 ;  /* 0xff80000059597808 */ /* 0x000fe40005800000 */
[-C--:B------:R-:W-:Y:S02]  /*6790*/  ISETP.GE.AND P4, PT, R4, R99.reuse, PT ;  /* 0x000000630400720c */ /* 0x080fe40003f86270 */
[----:B------:R-:W-:-:S02]  /*67a0*/  ISETP.GE.AND P3, PT, R6, R99, PT ;  /* 0x000000630600720c */ /* 0x000fc40003f66270 */
[----:B------:R-:W-:Y:S02]  /*67b0*/  FSEL R57, R57, -INF , !P5 ;  /* 0xff80000039397808 */ /* 0x000fe40006800000 */
[-C--:B------:R-:W-:Y:S02]  /*67c0*/  ISETP.GE.AND P5, PT, R4, R100.reuse, PT ;  /* 0x000000640400720c */ /* 0x080fe40003fa6270 */
[----:B------:R-:W-:Y:S02]  /*67d0*/  FSEL R36, R91, -INF , !P3 ;  /* 0xff8000005b247808 */ /* 0x000fe40005800000 */
[----:B------:R-:W-:Y:S02]  /*67e0*/  FSEL R4, R43, -INF , !P4 ;  /* 0xff8000002b047808 */ /* 0x000fe40006000000 */
[C---:B------:R-:W-:Y:S02]  /*67f0*/  ISETP.GE.AND P4, PT, R3.reuse, R100, PT ;  /* 0x000000640300720c */ /* 0x040fe40003f86270 */
[----:B------:R-:W-:-:S02]  /*6800*/  ISETP.GE.AND P3, PT, R3, R99, PT ;  /* 0x000000630300720c */ /* 0x000fc40003f66270 */
[----:B------:R-:W-:Y:S02]  /*6810*/  LOP3.LUT R101, R118, 0x78, R101, 0xfe, !PT ;  /* 0x0000007876657812 */ /* 0x000fe400078efe65 */
        /* <DEDUP_REMOVED lines=14> */
[----:B------:R-:W-:Y:S01]  /*6900*/  MOV R10, RZ ;  /* 0x000000ff000a7202 */ /* 0x000fe20000000f00 */
[----:B------:R-:W-:Y:S01]  /*6910*/  VIADD R14, R118, 0xffffff80 ;  /* 0xffffff80760e7836 */ /* 0x000fe20000000000 */
[----:B------:R-:W-:Y:S01]  /*6920*/  ULDC.64 UR4, c[0x0][0x230] ;  /* 0x00008c0000047ab9 */ /* 0x000fe20000000a00 */
[----:B-1----:R-:W-:-:S04]  /*6930*/  IABS R7, R9 ;  /* 0x0000000900077213 */ /* 0x002fc80000000000 */
[----:B------:R-:W1:Y:S08]  /*6940*/  I2F.RP R15, R7 ;  /* 0x00000007000f7306 */ /* 0x000e700000209400 */
[----:B-1----:R-:W1:Y:S02]  /*6950*/  MUFU.RCP R12, R15 ;  /* 0x0000000f000c7308 */ /* 0x002e640000001000 */
[----:B-1----:R-:W-:-:S06]  /*6960*/  VIADD R12, R12, 0xffffffe ;  /* 0x0ffffffe0c0c7836 */ /* 0x002fcc0000000000 */
[----:B------:R-:W1:Y:S02]  /*6970*/  F2I.FTZ.U32.TRUNC.NTZ R11, R12 ;  /* 0x0000000c000b7305 */ /* 0x000e64000021f000 */
[----:B-1----:R-:W-:-:S04]  /*6980*/  IMAD.MOV R8, RZ, RZ, -R11 ;  /* 0x000000ffff087224 */ /* 0x002fc800078e0a0b */
[----:B------:R-:W-:-:S04]  /*6990*/  IMAD R8, R8, R7, RZ ;  /* 0x0000000708087224 */ /* 0x000fc800078e02ff */
[----:B------:R-:W-:Y:S01]  /*69a0*/  IMAD.HI.U32 R13, R11, R8, R10 ;  /* 0x000000080b0d7227 */ /* 0x000fe200078e000a */
[----:B------:R-:W-:Y:S02]  /*69b0*/  IABS R11, R118 ;  /* 0x00000076000b7213 */ /* 0x000fe40000000000 */
[----:B------:R-:W-:Y:S02]  /*69c0*/  IABS R10, R14 ;  /* 0x0000000e000a7213 */ /* 0x000fe40000000000 */
[----:B------:R-:W-:Y:S01]  /*69d0*/  LOP3.LUT R118, R118, R9, RZ, 0x3c, !PT ;  /* 0x0000000976767212 */ /* 0x000fe200078e3cff */
[C---:B------:R-:W-:Y:S01]  /*69e0*/  IMAD.HI.U32 R15, R13.reuse, R11, RZ ;  /* 0x0000000b0d0f7227 */ /* 0x040fe200078e00ff */
[----:B------:R-:W-:Y:S02]  /*69f0*/  LOP3.LUT R14, R14, R9, RZ, 0x3c, !PT ;  /* 0x000000090e0e7212 */ /* 0x000fe400078e3cff */
[----:B------:R-:W-:Y:S01]  /*6a00*/  ISETP.GE.AND P3, PT, R118, RZ, PT ;  /* 0x000000ff7600720c */ /* 0x000fe20003f66270 */
        /* <DEDUP_REMOVED lines=31> */
[----:B------:R-:W-:Y:S02]  /*6c00*/  IMAD R10, R9, R93, R10 ;  /* 0x0000005d090a7224 */ /* 0x000fe400078e020a */
[----:B--2---:R-:W-:-:S03]  /*6c10*/  IMAD.IADD R8, R8, 0x1, -R11 ;  /* 0x0000000108087824 */ /* 0x004fc600078e0a0b */
[----:B------:R-:W-:Y:S01]  /*6c20*/  IADD3 R11, R13, R10, RZ ;  /* 0x0000000a0d0b7210 */ /* 0x000fe20007ffe0ff */
[----:B------:R-:W-:Y:S01]  /*6c30*/  IMAD.MOV.U32 R10, RZ, RZ, R12 ;  /* 0x000000ffff0a7224 */ /* 0x000fe200078e000c */
[----:B------:R-:W-:-:S03]  /*6c40*/  SHF.R.S32.HI R7, RZ, 0x1f, R8 ;  /* 0x0000001fff077819 */ /* 0x000fc60000011408 */
[----:B------:R-:W-:-:S04]  /*6c50*/  IMAD.WIDE.U32 R10, R8, UR4, R10 ;  /* 0x00000004080a7c25 */ /* 0x000fc8000f8e000a */
[----:B------:R-:W-:-:S04]  /*6c60*/  IMAD R7, R7, UR4, RZ ;  /* 0x0000000407077c24 */ /* 0x000fc8000f8e02ff */
[----:B------:R-:W-:-:S05]  /*6c70*/  IMAD R7, R8, UR5, R7 ;  /* 0x0000000508077c24 */ /* 0x000fca000f8e0207 */
[----:B------:R-:W-:Y:S01]  /*6c80*/  IADD3 R8, R11, R7, RZ ;  /* 0x000000070b087210 */ /* 0x000fe20007ffe0ff */
[----:B------:R-:W-:Y:S01]  /*6c90*/  IMAD.MOV.U32 R7, RZ, RZ, R10 ;  /* 0x000000ffff077224 */ /* 0x000fe200078e000a */
[----:B------:R-:W-:Y:S06]  /*6ca0*/  BRA `(.L_x_3645) ;  /* 0x0000000000087947 */ /* 0x000fec0003800000 */
.L_x_3644:
[----:B------:R-:W-:-:S04]  /*6cb0*/  LEA R7, -R92, RZ, 0x7 ;  /* 0x000000ff5c077211 */ /* 0x000fc800078e39ff */
[----:B------:R-:W-:-:S07]  /*6cc0*/  SHF.R.S32.HI R8, RZ, 0x1f, R7 ;  /* 0x0000001fff087819 */ /* 0x000fce0000011407 */
.L_x_3645:
[C---:B------:R-:W-:Y:S01]  /*6cd0*/  @!P0 LEA R16, P1, R7.reuse, R146, 0x1 ;  /* 0x0000009207108211 */ /* 0x040fe200078208ff */
[----:B------:R1:W-:Y:S01]  /*6ce0*/  @P0 STS [R136+0x1000], RZ ;  /* 0x001000ff88000388 */ /* 0x0003e20000000800 */
[----:B------:R-:W-:Y:S02]  /*6cf0*/  BSSY B0, `(.L_x_3646) ;  /* 0x0000028000007945 */ /* 0x000fe40003800000 */
[C---:B------:R-:W-:Y:S01]  /*6d00*/  @!P0 LEA.HI.X R17, R7.reuse, R145, R8, 0x1, P1 ;  /* 0x0000009107118211 */ /* 0x040fe200008f0c08 */
[----:B------:R1:W-:Y:S01]  /*6d10*/  @P0 STS [R136+0x1004], RZ ;  /* 0x001004ff88000388 */ /* 0x0003e20000000800 */
[----:B------:R-:W-:-:S03]  /*6d20*/  @!P0 IADD3 R10, P2, P1, R7, R96, R131 ;  /* 0x00000060070a8210 */ /* 0x000fc6000795e083 */
[----:B------:R1:W-:Y:S01]  /*6d30*/  @P0 STS.64 [R136+0x1008], RZ ;  /* 0x001008ff88000388 */ /* 0x0003e20000000a00 */
[----:B------:R-:W-:Y:S02]  /*6d40*/  @!P0 IADD3.X R9, R8, R97, R130, P2, P1 ;  /* 0x0000006108098210 */ /* 0x000fe400017e2482 */
[C---:B------:R-:W-:Y:S01]  /*6d50*/  @!P0 LEA R12, P1, R10.reuse, UR8, 0x1 ;  /* 0x000000080a0c8c11 */ /* 0x040fe2000f8208ff */
[----:B------:R-:W-:Y:S01]  /*6d60*/  @!PT LDS RZ, [RZ] ;  /* 0x00000000fffff984 */ /* 0x000fe20000000800 */
[----:B------:R-:W-:Y:S01]  /*6d70*/  @!PT LDS RZ, [RZ] ;  /* 0x00000000fffff984 */ /* 0x000fe20000000800 */
[----:B------:R-:W-:Y:S01]  /*6d80*/  @!PT LDS RZ, [RZ] ;  /* 0x00000000fffff984 */ /* 0x000fe20000000800 */
[----:B------:R1:W-:Y:S03]  /*6d90*/  @!P0 LDGSTS.E.BYPASS.LTC128B.128 [R136+0x1000], desc[UR10][R16.64] ;  /* 0x0100000010888fae */ /* 0x0003e6000b901d4a */
[----:B------:R-:W-:Y:S01]  /*6da0*/  @!P0 LEA.HI.X R13, R10, UR9, R9, 0x1, P1 ;  /* 0x000000090a0d8c11 */ /* 0x000fe200088f0c09 */
[----:B------:R1:W-:Y:S01]  /*6db0*/  @P0 STS.128 [R136+0x1800], RZ ;  /* 0x001800ff88000388 */ /* 0x0003e20000000c00 */
[----:B------:R-:W-:-:S03]  /*6dc0*/  @!P0 LEA R10, P2, R92, R96, 0x6 ;  /* 0x000000605c0a8211 */ /* 0x000fc600078430ff */
[----:B------:R-:W-:Y:S01]  /*6dd0*/  @!PT LDS RZ, [RZ] ;  /* 0x00000000fffff984 */ /* 0x000fe20000000800 */
[----:B------:R-:W-:Y:S01]  /*6de0*/  @!PT LDS RZ, [RZ] ;  /* 0x00000000fffff984 */ /* 0x000fe20000000800 */
[----:B------:R-:W-:Y:S01]  /*6df0*/  @!PT LDS RZ, [RZ] ;  /* 0x00000000fffff984 */ /* 0x000fe20000000800 */
[----:B------:R1:W-:Y:S01]  /*6e00*/  @!P0 LDGSTS.E.BYPASS.LTC128B.128 [R136+0x1800], desc[UR10][R12.64] ;  /* 0x018000000c888fae */ /* 0x0003e2000b901d4a */
[----:B------:R-:W-:Y:S02]  /*6e10*/  @!P0 IADD3 R10, P1, R7, R10, RZ ;  /* 0x0000000a070a8210 */ /* 0x000fe40007f3e0ff */
[----:B------:R-:W-:Y:S01]  /*6e20*/  @!P0 LEA.HI.X R9, R92, R97, R93, 0x6, P2 ;  /* 0x000000615c098211 */ /* 0x000fe200010f345d */
[----:B------:R1:W-:Y:S04]  /*6e30*/  @P0 STS.128 [R136+0x2000], RZ ;  /* 0x002000ff88000388 */ /* 0x0003e80000000c00 */
[----:B------:R-:W-:Y:S01]  /*6e40*/  @!P0 IMAD.X R9, R8, 0x1, R9, P1 ;  /* 0x0000000108098824 */ /* 0x000fe200008e0609 */
[----:B------:R-:W-:-:S04]  /*6e50*/  @!P0 LEA R14, P1, R10, UR8, 0x1 ;  /* 0x000000080a0e8c11 */ /* 0x000fc8000f8208ff */
[----:B------:R-:W-:-:S05]  /*6e60*/  @!P0 LEA.HI.X R15, R10, UR9, R9, 0x1, P1 ;  /* 0x000000090a0f8c11 */ /* 0x000fca00088f0c09 */
[----:B------:R-:W-:Y:S01]  /*6e70*/  @!PT LDS RZ, [RZ] ;  /* 0x00000000fffff984 */ /* 0x000fe20000000800 */
[----:B------:R-:W-:Y:S01]  /*6e80*/  @!PT LDS RZ, [RZ] ;  /* 0x00000000fffff984 */ /* 0x000fe20000000800 */
[----:B------:R-:W-:Y:S01]  /*6e90*/  @!PT LDS RZ, [RZ] ;  /* 0x00000000fffff984 */ /* 0x000fe20000000800 */
[----:B------:R1:W-:Y:S04]  /*6ea0*/  @!P0 LDGSTS.E.BYPASS.LTC128B.128 [R136+0x2000], desc[UR10][R14.64] ;  /* 0x020000000e888fae */ /* 0x0003e8000b901d4a */
[----:B------:R1:W-:Y:S01]  /*6eb0*/  @P0 STS.128 [R136+0x2800], RZ ;  /* 0x002800ff88000388 */ /* 0x0003e20000000c00 */
[----:B------:R-:W-:Y:S05]  /*6ec0*/  @P0 BRA `(.L_x_3647) ;  /* 0x0000000000280947 */ /* 0x000fea0003800000 */
[----:B------:R-:W-:-:S04]  /*6ed0*/  IMAD.WIDE.U32 R10, R92, 0x60, R96 ;  /* 0x000000605c0a7825 */ /* 0x000fc800078e0060 */
[----:B------:R-:W-:Y:S01]  /*6ee0*/  IMAD R93, R93, 0x60, RZ ;  /* 0x000000605d5d7824 */ /* 0x000fe200078e02ff */
[----:B------:R-:W-:-:S04]  /*6ef0*/  IADD3 R9, P0, R7, R10, RZ ;  /* 0x0000000a07097210 */ /* 0x000fc80007f1e0ff */
[----:B------:R-:W-:Y:S02]  /*6f00*/  IADD3.X R10, R8, R93, R11, P0, !PT ;  /* 0x0000005d080a7210 */ /* 0x000fe400007fe40b */
[----:B-1----:R-:W-:-:S04]  /*6f10*/  LEA R12, P0, R9, UR8, 0x1 ;  /* 0x00000008090c7c11 */ /* 0x002fc8000f8008ff */
[----:B------:R-:W-:-:S05]  /*6f20*/  LEA.HI.X R13, R9, UR9, R10, 0x1, P0 ;  /* 0x00000009090d7c11 */ /* 0x000fca00080f0c0a */
[----:B------:R-:W-:Y:S01]  /*6f30*/  @!PT LDS RZ, [RZ] ;  /* 0x00000000fffff984 */ /* 0x000fe20000000800 */
[----:B------:R-:W-:Y:S01]  /*6f40*/  @!PT LDS RZ, [RZ] ;  /* 0x00000000fffff984 */ /* 0x000fe20000000800 */
[----:B------:R-:W-:Y:S01]  /*6f50*/  @!PT LDS RZ, [RZ] ;  /* 0x00000000fffff984 */ /* 0x000fe20000000800 */
[----:B------:R2:W-:Y:S04]  /*6f60*/  LDGSTS.E.BYPASS.LTC128B.128 [R136+0x2800], desc[UR10][R12.64] ;  /* 0x028000000c887fae */ /* 0x0005e8000b901d4a */
.L_x_3647:
[----:B------:R-:W-:Y:S05]  /*6f70*/  BSYNC B0 ;  /* 0x0000000000007941 */ /* 0x000fea0003800000 */
.L_x_3646:
[----:B------:R-:W0:Y:S01]  /*6f80*/  LDGDEPBAR ;  /* 0x00000000000079af */ /* 0x000e220000000000 */
[----:B------:R-:W-:-:S04]  /*6f90*/  LEA R146, P0, R7, R146, 0x1 ;  /* 0x0000009207927211 */ /* 0x000fc800078008ff */
[----:B------:R-:W-:-:S09]  /*6fa0*/  LEA.HI.X R145, R7, R145, R8, 0x1, P0 ;  /* 0x0000009107917211 */ /* 0x000fd200000f0c08 */
.L_x_3643:
[----:B------:R-:W-:Y:S01]  /*6fb0*/  FMNMX.FTZ R10, R2, R3, !PT ;  /* 0x00000003020a7209 */ /* 0x000fe20007810000 */
[----:B------:R-:W-:Y:S01]  /*6fc0*/  LDSM.16.MT88.4 R24, [R125+0x3400] ;  /* 0x003400007d18783b */ /* 0x000fe20000004200 */
        /* <DEDUP_REMOVED lines=62> */
[----:B------:R-:W-:-:S03]  /*73b0*/  FMNMX.FTZ R11, R34, R11, !PT ;  /* 0x0000000b220b7209 */ /* 0x000fc60007810000 */
[----:B------:R-:W3:Y:S04]  /*73c0*/  SHFL.BFLY PT, R9, R10, 0x2, 0x1f ;  /* 0x0c401f000a097f89 */ /* 0x000ee800000e0000 */
[----:B------:R-:W4:Y:S01]  /*73d0*/  SHFL.BFLY PT, R8, R11, 0x2, 0x1f ;  /* 0x0c401f000b087f89 */ /* 0x000f2200000e0000 */
[----:B---3--:R-:W-:Y:S02]  /*73e0*/  FMNMX.FTZ R9, R10, R9, !PT ;  /* 0x000000090a097209 */ /* 0x008fe40007810000 */
[----:B----4-:R-:W-:-:S03]  /*73f0*/  FMNMX.FTZ R8, R11, R8, !PT ;  /* 0x000000080b087209 */ /* 0x010fc60007810000 */
[----:B------:R-:W3:Y:S04]  /*7400*/  SHFL.BFLY PT, R32, R9, 0x1, 0x1f ;  /* 0x0c201f0009207f89 */ /* 0x000ee800000e0000 */
[----:B------:R-:W4:Y:S01]  /*7410*/  SHFL.BFLY PT, R7, R8, 0x1, 0x1f ;  /* 0x0c201f0008077f89 */ /* 0x000f2200000e0000 */
[----:B---3--:R-:W-:-:S04]  /*7420*/  FMNMX.FTZ R32, R9, R32, !PT ;  /* 0x0000002009207209 */ /* 0x008fc80007810000 */
[C---:B------:R-:W-:Y:S01]  /*7430*/  FSETP.NEU.FTZ.AND P1, PT, R32.reuse, -INF , PT ;  /* 0xff8000002000780b */ /* 0x040fe20003f3d000 */
[----:B------:R-:W-:-:S05]  /*7440*/  FMUL.FTZ R40, R32, UR12 ;  /* 0x0000000c20287c20 */ /* 0x000fca0008410000 */
[----:B------:R-:W-:-:S05]  /*7450*/  FSEL R40, R40, RZ, P1 ;  /* 0x000000ff28287208 */ /* 0x000fca0000800000 */
[--C-:B------:R-:W-:Y:S01]  /*7460*/  FFMA.FTZ R144, R3, UR12, -R40.reuse ;  /* 0x0000000c03907c23 */ /* 0x100fe20008010828 */
[----:B----4-:R-:W-:Y:S01]  /*7470*/  FMNMX.FTZ R3, R8, R7, !PT ;  /* 0x0000000708037209 */ /* 0x010fe20007810000 */
[--C-:B------:R-:W-:Y:S01]  /*7480*/  FFMA.FTZ R96, R5, UR12, -R40.reuse ;  /* 0x0000000c05607c23 */ /* 0x100fe20008010828 */
[--C-:B------:R-:W-:Y:S01]  /*7490*/  FFMA.FTZ R42, R37, UR12, -R40.reuse ;  /* 0x0000000c252a7c23 */ /* 0x100fe20008010828 */
[--C-:B------:R-:W-:Y:S01]  /*74a0*/  FFMA.FTZ R43, R119, UR12, -R40.reuse ;  /* 0x0000000c772b7c23 */ /* 0x100fe20008010828 */
[C---:B------:R-:W-:Y:S01]  /*74b0*/  FSETP.NEU.FTZ.AND P0, PT, R3.reuse, -INF , PT ;  /* 0xff8000000300780b */ /* 0x040fe20003f1d000 */
[C---:B------:R-:W-:Y:S01]  /*74c0*/  FMUL.FTZ R5, R3.reuse, UR12 ;  /* 0x0000000c03057c20 */ /* 0x040fe20008410000 */
[----:B------:R-:W-:Y:S01]  /*74d0*/  LDSM.16.MT88.4 R8, [R124+0x3000] ;  /* 0x003000007c08783b */ /* 0x000fe20000004200 */
[----:B------:R-:W-:Y:S01]  /*74e0*/  MUFU.EX2 R144, R144 ;  /* 0x0000009000907308 */ /* 0x000fe20000000800 */
[----:B------:R-:W-:Y:S01]  /*74f0*/  FSEL R7, R3, RZ, P0 ;  /* 0x000000ff03077208 */ /* 0x000fe20000000000 */
[--C-:B------:R-:W-:Y:S01]  /*7500*/  FFMA.FTZ R97, R121, UR12, -R40.reuse ;  /* 0x0000000c79617c23 */ /* 0x100fe20008010828 */
[----:B------:R-:W-:Y:S01]  /*7510*/  FSEL R37, R5, RZ, P0 ;  /* 0x000000ff05257208 */ /* 0x000fe20000000000 */
[--C-:B------:R-:W-:Y:S01]  /*7520*/  FFMA.FTZ R60, R123, UR12, -R40.reuse ;  /* 0x0000000c7b3c7c23 */ /* 0x100fe20008010828 */
[----:B------:R-:W-:Y:S01]  /*7530*/  FSEL R5, R32, RZ, P1 ;  /* 0x000000ff20057208 */ /* 0x000fe20000800000 */
[----:B------:R-:W-:Y:S01]  /*7540*/  FADD.FTZ R7, R0, -R7 ;  /* 0x8000000700077221 */ /* 0x000fe20000010000 */
[--C-:B------:R-:W-:Y:S01]  /*7550*/  FFMA.FTZ R91, R143, UR12, -R40.reuse ;  /* 0x0000000c8f5b7c23 */ /* 0x100fe20008010828 */
[--C-:B------:R-:W-:Y:S01]  /*7560*/  FFMA.FTZ R119, R6, UR12, -R37.reuse ;  /* 0x0000000c06777c23 */ /* 0x100fe20008010825 */
[----:B------:R-:W-:Y:S01]  /*7570*/  FFMA.FTZ R100, R4, UR12, -R37 ;  /* 0x0000000c04647c23 */ /* 0x000fe20008010825 */
[----:B------:R-:W-:Y:S01]  /*7580*/  FADD.FTZ R5, R2, -R5 ;  /* 0x8000000502057221 */ /* 0x000fe20000010000 */
[----:B------:R-:W-:Y:S01]  /*7590*/  FMUL.FTZ R118, R7, UR12 ;  /* 0x0000000c07767c20 */ /* 0x000fe20008410000 */
[--C-:B------:R-:W-:Y:S01]  /*75a0*/  FFMA.FTZ R61, R152, UR12, -R37.reuse ;  /* 0x0000000c983d7c23 */ /* 0x100fe20008010825 */
[--C-:B------:R-:W-:Y:S01]  /*75b0*/  FFMA.FTZ R2, R154, UR12, -R37.reuse ;  /* 0x0000000c9a027c23 */ /* 0x100fe20008010825 */
[----:B------:R-:W-:Y:S01]  /*75c0*/  FMUL.FTZ R151, R5, UR12 ;  /* 0x0000000c05977c20 */ /* 0x000fe20008410000 */
[----:B------:R-:W1:Y:S01]  /*75d0*/  MUFU.EX2 R96, R96 ;  /* 0x0000006000607308 */ /* 0x000e620000000800 */
        /* <DEDUP_REMOVED lines=16> */
[----:B-12---:R-:W-:Y:S01]  /*76e0*/  F2FP.BF16.F32.PACK_AB R12, R96, R144 ;  /* 0x00000090600c723e */ /* 0x006fe200000010ff */
        /* <DEDUP_REMOVED lines=10> */
[--C-:B------:R-:W-:Y:S01]  /*7790*/  FFMA.FTZ R44, R44, UR12, -R37.reuse ;  /* 0x0000000c2c2c7c23 */ /* 0x100fe20008010825 */
[--C-:B------:R-:W-:Y:S01]  /*77a0*/  FFMA.FTZ R38, R38, UR12, -R37.reuse ;  /* 0x0000000c26267c23 */ /* 0x100fe20008010825 */
[--C-:B------:R-:W-:Y:S01]  /*77b0*/  FFMA.FTZ R33, R33, UR12, -R37.reuse ;  /* 0x0000000c21217c23 */ /* 0x100fe20008010825 */
[----:B------:R-:W-:Y:S01]  /*77c0*/  FFMA.FTZ R34, R34, UR12, -R37 ;  /* 0x0000000c22227c23 */ /* 0x000fe20008010825 */
[----:B------:R-:W1:Y:S01]  /*77d0*/  MUFU.EX2 R100, R100 ;  /* 0x0000006400647308 */ /* 0x000e620000000800 */
[----:B----4-:R-:W-:-:S07]  /*77e0*/  F2FP.BF16.F32.PACK_AB R14, R42, R43 ;  /* 0x0000002b2a0e723e */ /* 0x010fce00000010ff */
[----:B------:R-:W2:Y:S08]  /*77f0*/  MUFU.EX2 R151, R151 ;  /* 0x0000009700977308 */ /* 0x000eb00000000800 */
[----:B------:R-:W4:Y:S01]  /*7800*/  MUFU.EX2 R118, R118 ;  /* 0x0000007600767308 */ /* 0x000f220000000800 */
[----:B-1----:R-:W-:-:S07]  /*7810*/  F2FP.BF16.F32.PACK_AB R13, R100, R119 ;  /* 0x00000077640d723e */ /* 0x002fce00000010ff */
        /* <DEDUP_REMOVED lines=16> */
[-C--:B------:R-:W-:Y:S01]  /*7920*/  FMUL.FTZ R82, R82, R118.reuse ;  /* 0x0000007652527220 */ /* 0x080fe20000410000 */
[-C--:B------:R-:W-:Y:S01]  /*7930*/  FMUL.FTZ R83, R83, R118.reuse ;  /* 0x0000007653537220 */ /* 0x080fe20000410000 */
[----:B------:R-:W-:Y:S01]  /*7940*/  MUFU.EX2 R97, R97 ;  /* 0x0000006100617308 */ /* 0x000fe20000000800 */
[----:B------:R-:W-:Y:S01]  /*7950*/  FFMA.FTZ R147, R147, R151, R144 ;  /* 0x0000009793937223 */ /* 0x000fe20000010090 */
[----:B------:R-:W-:-:S03]  /*7960*/  FFMA.FTZ R119, R150, R118, R119 ;  /* 0x0000007696777223 */ /* 0x000fc60000010077 */
[----:B------:R-:W-:Y:S01]  /*7970*/  FADD.FTZ R68, R96, R147 ;  /* 0x0000009360447221 */ /* 0x000fe20000010000 */
[----:B------:R-:W-:Y:S01]  /*7980*/  FADD.FTZ R70, R100, R119 ;  /* 0x0000007764467221 */ /* 0x000fe20000010000 */
[----:B-1----:R-:W-:Y:S01]  /*7990*/  F2FP.BF16.F32.PACK_AB R15, R2, R61 ;  /* 0x0000003d020f723e */ /* 0x002fe200000010ff */
[----:B------:R-:W1:Y:S01]  /*79a0*/  MUFU.EX2 R60, R60 ;  /* 0x0000003c003c7308 */ /* 0x000e620000000800 */
[----:B------:R-:W-:Y:S01]  /*79b0*/  FADD.FTZ R43, R43, R68 ;  /* 0x000000442b2b7221 */ /* 0x000fe20000010000 */
[----:B------:R-:W-:Y:S01]  /*79c0*/  FADD.FTZ R61, R61, R70 ;  /* 0x000000463d3d7221 */ /* 0x000fe20000010000 */
[--C-:B------:R-:W-:Y:S01]  /*79d0*/  FFMA.FTZ R100, R49, UR12, -R40.reuse ;  /* 0x0000000c31647c23 */ /* 0x100fe20008010828 */
[--C-:B------:R-:W-:Y:S01]  /*79e0*/  FFMA.FTZ R96, R45, UR12, -R40.reuse ;  /* 0x0000000c2d607c23 */ /* 0x100fe20008010828 */
[--C-:B------:R-:W-:Y:S01]  /*79f0*/  FFMA.FTZ R49, R51, UR12, -R40.reuse ;  /* 0x0000000c33317c23 */ /* 0x100fe20008010828 */
[----:B---3--:R-:W-:Y:S01]  /*7a00*/  HMMA.16816.F32.BF16 R16, R12, R4, R16 ;  /* 0x000000040c10723c */ /* 0x008fe20000041810 */
[--C-:B------:R-:W-:Y:S01]  /*7a10*/  FFMA.FTZ R45, R57, UR12, -R40.reuse ;  /* 0x0000000c392d7c23 */ /* 0x100fe20008010828 */
[----:B------:R-:W-:Y:S01]  /*7a20*/  MUFU.EX2 R91, R91 ;  /* 0x0000005b005b7308 */ /* 0x000fe20000000800 */
[----:B------:R-:W-:-:S03]  /*7a30*/  FFMA.FTZ R147, R39, UR12, -R40 ;  /* 0x0000000c27937c23 */ /* 0x000fc60008010828 */
[C---:B------:R-:W-:Y:S04]  /*7a40*/  HMMA.16816.F32.BF16 R20, R12.reuse, R8, R20 ;  /* 0x000000080c14723c */ /* 0x040fe80000041814 */
[----:B------:R-:W2:Y:S01]  /*7a50*/  MUFU.EX2 R56, R56 ;  /* 0x0000003800387308 */ /* 0x000ea20000000800 */
[----:B-1----:R-:W-:Y:S01]  /*7a60*/  F2FP.BF16.F32.PACK_AB R28, R60, R97 ;  /* 0x000000613c1c723e */ /* 0x002fe200000010ff */
[C---:B------:R-:W-:Y:S01]  /*7a70*/  HMMA.16816.F32.BF16 R4, R12.reuse, R6, R72 ;  /* 0x000000060c04723c */ /* 0x040fe20000041848 */
[----:B------:R-:W-:Y:S05]  /*7a80*/  LDSM.16.MT88.4 R72, [R125+0x3c00] ;  /* 0x003c00007d48783b */ /* 0x000fea0000004200 */
[----:B------:R-:W-:Y:S01]  /*7a90*/  HMMA.16816.F32.BF16 R8, R12, R10, R80 ;  /* 0x0000000a0c08723c */ /* 0x000fe20000041850 */
[----:B------:R-:W1:Y:S01]  /*7aa0*/  LDSM.16.MT88.4 R12, [R124+0x3400] ;  /* 0x003400007c0c783b */ /* 0x000e620000004200 */
[----:B------:R-:W-:Y:S01]  /*7ab0*/  MUFU.EX2 R93, R93 ;  /* 0x0000005d005d7308 */ /* 0x000fe20000000800 */
[----:B--2---:R-:W-:-:S07]  /*7ac0*/  F2FP.BF16.F32.PACK_AB R30, R56, R91 ;  /* 0x0000005b381e723e */ /* 0x004fce00000010ff */
[----:B------:R-:W2:Y:S08]  /*7ad0*/  MUFU.EX2 R58, R58 ;  /* 0x0000003a003a7308 */ /* 0x000eb00000000800 */
[----:B------:R-:W-:Y:S08]  /*7ae0*/  MUFU.EX2 R63, R63 ;  /* 0x0000003f003f7308 */ /* 0x000ff00000000800 */
[----:B------:R-:W3:Y:S01]  /*7af0*/  MUFU.EX2 R0, R0 ;  /* 0x0000000000007308 */ /* 0x000ee20000000800 */
[----:B--2---:R-:W-:-:S07]  /*7b00*/  F2FP.BF16.F32.PACK_AB R29, R58, R93 ;  /* 0x0000005d3a1d723e */ /* 0x004fce00000010ff */
[----:B------:R-:W-:Y:S08]  /*7b10*/  MUFU.EX2 R111, R111 ;  /* 0x0000006f006f7308 */ /* 0x000ff00000000800 */
[----:B------:R-:W2:Y:S01]  /*7b20*/  MUFU.EX2 R88, R88 ;  /* 0x0000005800587308 */ /* 0x000ea20000000800 */
[----:B---3--:R-:W-:-:S07]  /*7b30*/  F2FP.BF16.F32.PACK_AB R31, R0, R63 ;  /* 0x0000003f001f723e */ /* 0x008fce00000010ff */
[C---:B------:R-:W-:Y:S01]  /*7b40*/  HMMA.16816.F32.BF16 R16, R28.reuse, R24, R16 ;  /* 0x000000181c10723c */ /* 0x040fe20000041810 */
[----:B------:R-:W-:Y:S05]  /*7b50*/  MUFU.EX2 R99, R99 ;  /* 0x0000006300637308 */ /* 0x000fea0000000800 */
[C---:B------:R-:W-:Y:S01]  /*7b60*/  HMMA.16816.F32.BF16 R4, R28.reuse, R26, R4 ;  /* 0x0000001a1c04723c */ /* 0x040fe20000041804 */
[----:B------:R-:W3:Y:S02]  /*7b70*/  LDSM.16.MT88.4 R24, [R125+0x3800] ;  /* 0x003800007d18783b */ /* 0x000ee40000004200 */
[----:B------:R-:W4:Y:S03]  /*7b80*/  MUFU.EX2 R62, R62 ;  /* 0x0000003e003e7308 */ /* 0x000f260000000800 */
[C---:B-1----:R-:W-:Y:S05]  /*7b90*/  HMMA.16816.F32.BF16 R20, R28.reuse, R12, R20 ;  /* 0x0000000c1c14723c */ /* 0x042fea0000041814 */
[----:B------:R-:W-:Y:S01]  /*7ba0*/  MUFU.EX2 R113, R113 ;  /* 0x0000007100717308 */ /* 0x000fe20000000800 */
[----:B------:R-:W-:Y:S01]  /*7bb0*/  HMMA.16816.F32.BF16 R8, R28, R14, R8 ;  /* 0x0000000e1c08723c */ /* 0x000fe20000041808 */
[----:B------:R-:W1:Y:S06]  /*7bc0*/  LDSM.16.MT88.4 R12, [R124+0x3800] ;  /* 0x003800007c0c783b */ /* 0x000e6c0000004200 */
[----:B------:R-:W5:Y:S01]  /*7bd0*/  MUFU.EX2 R92, R92 ;  /* 0x0000005c005c7308 */ /* 0x000f620000000800 */
[----:B--2---:R-:W-:-:S02]  /*7be0*/  F2FP.BF16.F32.PACK_AB R28, R88, R111 ;  /* 0x0000006f581c723e */ /* 0x004fc400000010ff */
[----:B----4-:R-:W-:-:S05]  /*7bf0*/  F2FP.BF16.F32.PACK_AB R30, R62, R99 ;  /* 0x000000633e1e723e */ /* 0x010fca00000010ff */
[----:B------:R-:W-:Y:S08]  /*7c00*/  MUFU.EX2 R101, R101 ;  /* 0x0000006500657308 */ /* 0x000ff00000000800 */
[----:B------:R-:W2:Y:S01]  /*7c10*/  MUFU.EX2 R90, R90 ;  /* 0x0000005a005a7308 */ /* 0x000ea20000000800 */
[----:B-----5:R-:W-:-:S07]  /*7c20*/  F2FP.BF16.F32.PACK_AB R29, R92, R113 ;  /* 0x000000715c1d723e */ /* 0x020fce00000010ff */
[----:B------:R-:W-:Y:S08]  /*7c30*/  MUFU.EX2 R110, R110 ;  /* 0x0000006e006e7308 */ /* 0x000ff00000000800 */
[----:B------:R-:W4:Y:S01]  /*7c40*/  MUFU.EX2 R65, R65 ;  /* 0x0000004100417308 */ /* 0x000f220000000800 */
[----:B--2---:R-:W-:-:S07]  /*7c50*/  F2FP.BF16.F32.PACK_AB R31, R90, R101 ;  /* 0x000000655a1f723e */ /* 0x004fce00000010ff */
[C---:B---3--:R-:W-:Y:S01]  /*7c60*/  HMMA.16816.F32.BF16 R4, R28.reuse, R26, R4 ;  /* 0x0000001a1c04723c */ /* 0x048fe20000041804 */
[----:B------:R-:W-:Y:S05]  /*7c70*/  MUFU.EX2 R106, R106 ;  /* 0x0000006a006a7308 */ /* 0x000fea0000000800 */
[C---:B------:R-:W-:Y:S01]  /*7c80*/  HMMA.16816.F32.BF16 R16, R28.reuse, R24, R16 ;  /* 0x000000181c10723c */ /* 0x040fe20000041810 */
[--C-:B------:R-:W-:Y:S01]  /*7c90*/  FFMA.FTZ R26, R87, UR12, -R40.reuse ;  /* 0x0000000c571a7c23 */ /* 0x100fe20008010828 */
[--C-:B------:R-:W-:Y:S01]  /*7ca0*/  FFMA.FTZ R87, R102, UR12, -R37.reuse ;  /* 0x0000000c66577c23 */ /* 0x100fe20008010825 */
[----:B------:R-:W-:Y:S01]  /*7cb0*/  FFMA.FTZ R102, R108, UR12, -R37 ;  /* 0x0000000c6c667c23 */ /* 0x000fe20008010825 */
[----:B------:R-:W-:Y:S01]  /*7cc0*/  MUFU.EX2 R67, R67 ;  /* 0x0000004300437308 */ /* 0x000fe20000000800 */
[----:B----4-:R-:W-:Y:S01]  /*7cd0*/  F2FP.BF16.F32.PACK_AB R80, R65, R110 ;  /* 0x0000006e4150723e */ /* 0x010fe200000010ff */
[----:B-1----:R-:W-:Y:S01]  /*7ce0*/  HMMA.16816.F32.BF16 R20, R28, R12, R20 ;  /* 0x0000000c1c14723c */ /* 0x002fe20000041814 */
[--C-:B------:R-:W-:Y:S01]  /*7cf0*/  FFMA.FTZ R24, R109, UR12, -R40.reuse ;  /* 0x0000000c6d187c23 */ /* 0x100fe20008010828 */
[--C-:B------:R-:W-:Y:S01]  /*7d00*/  FFMA.FTZ R27, R103, UR12, -R40.reuse ;  /* 0x0000000c671b7c23 */ /* 0x100fe20008010828 */
[----:B------:R-:W-:-:S03]  /*7d10*/  FFMA.FTZ R25, R59, UR12, -R40 ;  /* 0x0000000c3b197c23 */ /* 0x000fc60008010828 */
[----:B------:R-:W-:Y:S01]  /*7d20*/  HMMA.16816.F32.BF16 R8, R28, R14, R8 ;  /* 0x0000000e1c08723c */ /* 0x000fe20000041808 */
[----:B------:R-:W-:Y:S01]  /*7d30*/  MUFU.EX2 R26, R26 ;  /* 0x0000001a001a7308 */ /* 0x000fe20000000800 */
[----:B------:R-:W-:Y:S05]  /*7d40*/  LDSM.16.MT88.4 R12, [R125+0x4000] ;  /* 0x004000007d0c783b */ /* 0x000fea0000004200 */
[--C-:B------:R-:W-:Y:S01]  /*7d50*/  FFMA.FTZ R31, R105, UR12, -R40.reuse ;  /* 0x0000000c691f7c23 */ /* 0x100fe20008010828 */
[--C-:B------:R-:W-:Y:S01]  /*7d60*/  FFMA.FTZ R28, R47, UR12, -R40.reuse ;  /* 0x0000000c2f1c7c23 */ /* 0x100fe20008010828 */
[----:B------:R-:W1:Y:S01]  /*7d70*/  MUFU.EX2 R87, R87 ;  /* 0x0000005700577308 */ /* 0x000e620000000800 */
[--C-:B------:R-:W-:Y:S01]  /*7d80*/  FFMA.FTZ R29, R107, UR12, -R40.reuse ;  /* 0x0000000c6b1d7c23 */ /* 0x100fe20008010828 */
[----:B------:R-:W-:Y:S01]  /*7d90*/  FFMA.FTZ R30, R95, UR12, -R40 ;  /* 0x0000000c5f1e7c23 */ /* 0x000fe20008010828 */
[----:B------:R-:W-:Y:S01]  /*7da0*/  FFMA.FTZ R47, R84, UR12, -R37 ;  /* 0x0000000c542f7c23 */ /* 0x000fe20008010825 */
[----:B------:R-:W-:-:S04]  /*7db0*/  FADD.FTZ R84, R2, R61 ;  /* 0x0000003d02547221 */ /* 0x000fc80000010000 */
[----:B------:R-:W2:Y:S01]  /*7dc0*/  MUFU.EX2 R31, R31 ;  /* 0x0000001f001f7308 */ /* 0x000ea20000000800 */
[----:B------:R-:W-:-:S04]  /*7dd0*/  FADD.FTZ R93, R93, R84 ;  /* 0x000000545d5d7221 */ /* 0x000fc80000010000 */
[----:B------:R-:W-:-:S03]  /*7de0*/  FADD.FTZ R58, R58, R93 ;  /* 0x0000005d3a3a7221 */ /* 0x000fc60000010000 */
[----:B------:R-:W3:Y:S01]  /*7df0*/  MUFU.EX2 R102, R102 ;  /* 0x0000006600667308 */ /* 0x000ee20000000800 */
[----:B-1----:R-:W-:Y:S01]  /*7e00*/  F2FP.BF16.F32.PACK_AB R81, R87, R106 ;  /* 0x0000006a5751723e */ /* 0x002fe200000010ff */
[----:B------:R-:W-:-:S04]  /*7e10*/  FADD.FTZ R63, R63, R58 ;  /* 0x0000003a3f3f7221 */ /* 0x000fc80000010000 */
[----:B------:R-:W-:Y:S02]  /*7e20*/  FADD.FTZ R0, R0, R63 ;  /* 0x0000003f00007221 */ /* 0x000fe40000010000 */
[----:B------:R-:W-:Y:S01]  /*7e30*/  MUFU.EX2 R24, R24 ;  /* 0x0000001800187308 */ /* 0x000fe20000000800 */
[----:B--2---:R-:W-:Y:S01]  /*7e40*/  F2FP.BF16.F32.PACK_AB R82, R31, R26 ;  /* 0x0000001a1f52723e */ /* 0x004fe200000010ff */
[----:B------:R-:W-:Y:S01]  /*7e50*/  FADD.FTZ R113, R113, R0 ;  /* 0x0000000071717221 */ /* 0x000fe20000010000 */
[--C-:B------:R-:W-:Y:S01]  /*7e60*/  FFMA.FTZ R0, R35, UR12, -R37.reuse ;  /* 0x0000000c23007c23 */ /* 0x100fe20008010825 */
[----:B------:R-:W-:Y:S02]  /*7e70*/  FFMA.FTZ R35, R36, UR12, -R37 ;  /* 0x0000000c24237c23 */ /* 0x000fe40008010825 */
[----:B------:R-:W-:Y:S02]  /*7e80*/  FADD.FTZ R92, R92, R113 ;  /* 0x000000715c5c7221 */ /* 0x000fe40000010000 */
[----:B------:R-:W1:Y:S01]  /*7e90*/  MUFU.EX2 R27, R27 ;  /* 0x0000001b001b7308 */ /* 0x000e620000000800 */
[----:B---3--:R-:W-:Y:S01]  /*7ea0*/  F2FP.BF16.F32.PACK_AB R83, R102, R67 ;  /* 0x000000436653723e */ /* 0x008fe200000010ff */
[----:B------:R-:W-:-:S04]  /*7eb0*/  FADD.FTZ R101, R101, R92 ;  /* 0x0000005c65657221 */ /* 0x000fc80000010000 */
[----:B------:R-:W-:Y:S02]  /*7ec0*/  FADD.FTZ R101, R90, R101 ;  /* 0x000000655a657221 */ /* 0x000fe40000010000 */
[----:B------:R-:W-:Y:S01]  /*7ed0*/  HMMA.16816.F32.BF16 R16, R80, R72, R16 ;  /* 0x000000485010723c */ /* 0x000fe20000041810 */
[----:B------:R-:W-:Y:S01]  /*7ee0*/  MUFU.EX2 R29, R29 ;  /* 0x0000001d001d7308 */ /* 0x000fe20000000800 */
[----:B------:R-:W-:-:S04]  /*7ef0*/  FADD.FTZ R36, R106, R101 ;  /* 0x000000656a247221 */ /* 0x000fc80000010000 */
[----:B------:R-:W-:Y:S01]  /*7f00*/  HMMA.16816.F32.BF16 R72, R80, R74, R4 ;  /* 0x0000004a5048723c */ /* 0x000fe20000041804 */
[----:B------:R-:W2:Y:S01]  /*7f10*/  LDSM.16.MT88.4 R4, [R124+0x3c00] ;  /* 0x003c00007c04783b */ /* 0x000ea20000004200 */
[----:B------:R-:W-:Y:S01]  /*7f20*/  FADD.FTZ R36, R87, R36 ;  /* 0x0000002457247221 */ /* 0x000fe20000010000 */
[----:B------:R-:W3:Y:S03]  /*7f30*/  MUFU.EX2 R30, R30 ;  /* 0x0000001e001e7308 */ /* 0x000ee60000000800 */
[----:B------:R-:W-:-:S04]  /*7f40*/  FADD.FTZ R67, R67, R36 ;  /* 0x0000002443437221 */ /* 0x000fc80000010000 */
[----:B------:R-:W-:Y:S01]  /*7f50*/  FADD.FTZ R102, R102, R67 ;  /* 0x0000004366667221 */ /* 0x000fe20000010000 */
[----:B------:R-:W-:Y:S08]  /*7f60*/  MUFU.EX2 R66, R66 ;  /* 0x0000004200427308 */ /* 0x000ff00000000800 */
[----:B------:R-:W-:Y:S08]  /*7f70*/  MUFU.EX2 R47, R47 ;  /* 0x0000002f002f7308 */ /* 0x000ff00000000800 */
[----:B------:R4:W-:Y:S08]  /*7f80*/  MUFU.EX2 R2, R41 ;  /* 0x0000002900027308 */ /* 0x0009f00000000800 */
[----:B------:R-:W-:Y:S01]  /*7f90*/  MUFU.EX2 R85, R85 ;  /* 0x0000005500557308 */ /* 0x000fe20000000800 */
[C---:B--2---:R-:W-:Y:S07]  /*7fa0*/  HMMA.16816.F32.BF16 R76, R80.reuse, R4, R20 ;  /* 0x00000004504c723c */ /* 0x044fee0000041814 */
[----:B------:R-:W-:Y:S01]  /*7fb0*/  MUFU.EX2 R104, R104 ;  /* 0x0000006800687308 */ /* 0x000fe20000000800 */
[--C-:B----4-:R-:W-:Y:S01]  /*7fc0*/  FFMA.FTZ R41, R50, UR12, -R37.reuse ;  /* 0x0000000c32297c23 */ /* 0x110fe20008010825 */
[--C-:B------:R-:W-:Y:S01]  /*7fd0*/  FFMA.FTZ R50, R52, UR12, -R37.reuse ;  /* 0x0000000c34327c23 */ /* 0x100fe20008010825 */
[----:B------:R-:W-:Y:S01]  /*7fe0*/  HMMA.16816.F32.BF16 R80, R80, R6, R8 ;  /* 0x000000065050723c */ /* 0x000fe20000041808 */
[--C-:B------:R-:W-:Y:S01]  /*7ff0*/  FFMA.FTZ R21, R98, UR12, -R37.reuse ;  /* 0x0000000c62157c23 */ /* 0x100fe20008010825 */
[----:B------:R-:W-:Y:S01]  /*8000*/  FFMA.FTZ R22, R86, UR12, -R37 ;  /* 0x0000000c56167c23 */ /* 0x000fe20008010825 */
[----:B------:R-:W2:Y:S01]  /*8010*/  LDSM.16.MT88.4 R8, [R124+0x4000] ;  /* 0x004000007c08783b */ /* 0x000ea20000004200 */
[----:B-1----:R-:W-:Y:S01]  /*8020*/  F2FP.BF16.F32.PACK_AB R4, R27, R24 ;  /* 0x000000181b04723e */ /* 0x002fe200000010ff */
[----:B------:R-:W-:Y:S01]  /*8030*/  FADD.FTZ R86, R42, R43 ;  /* 0x0000002b2a567221 */ /* 0x000fe20000010000 */
[--C-:B------:R-:W-:Y:S01]  /*8040*/  FFMA.FTZ R23, R64, UR12, -R37.reuse ;  /* 0x0000000c40177c23 */ /* 0x100fe20008010825 */
[----:B------:R-:W1:Y:S01]  /*8050*/  MUFU.EX2 R21, R21 ;  /* 0x0000001500157308 */ /* 0x000e620000000800 */
[----:B---3--:R-:W-:Y:S01]  /*8060*/  F2FP.BF16.F32.PACK_AB R6, R30, R29 ;  /* 0x0000001d1e06723e */ /* 0x008fe200000010ff */
[--C-:B------:R-:W-:Y:S01]  /*8070*/  FFMA.FTZ R42, R54, UR12, -R37.reuse ;  /* 0x0000000c362a7c23 */ /* 0x100fe20008010825 */
[----:B------:R-:W-:Y:S01]  /*8080*/  FADD.FTZ R97, R97, R86 ;  /* 0x0000005661617221 */ /* 0x000fe20000010000 */
[--C-:B------:R-:W-:Y:S01]  /*8090*/  FFMA.FTZ R43, R46, UR12, -R37.reuse ;  /* 0x0000000c2e2b7c23 */ /* 0x100fe20008010825 */
[----:B------:R-:W-:Y:S01]  /*80a0*/  FFMA.FTZ R46, R48, UR12, -R37 ;  /* 0x0000000c302e7c23 */ /* 0x000fe20008010825 */
[----:B------:R-:W-:Y:S01]  /*80b0*/  FFMA.FTZ R20, R89, UR12, -R40 ;  /* 0x0000000c59147c23 */ /* 0x000fe20008010828 */
[----:B------:R-:W-:Y:S01]  /*80c0*/  FADD.FTZ R60, R60, R97 ;  /* 0x000000613c3c7221 */ /* 0x000fe20000010000 */
[----:B------:R-:W3:Y:S03]  /*80d0*/  MUFU.EX2 R22, R22 ;  /* 0x0000001600167308 */ /* 0x000ee60000000800 */
[----:B------:R-:W-:-:S04]  /*80e0*/  FADD.FTZ R91, R91, R60 ;  /* 0x0000003c5b5b7221 */ /* 0x000fc80000010000 */
[----:B------:R-:W-:Y:S01]  /*80f0*/  FADD.FTZ R56, R56, R91 ;  /* 0x0000005b38387221 */ /* 0x000fe20000010000 */
[----:B------:R-:W-:Y:S01]  /*8100*/  MUFU.EX2 R53, R53 ;  /* 0x0000003500357308 */ /* 0x000fe20000000800 */
[----:B-1----:R-:W-:Y:S02]  /*8110*/  F2FP.BF16.F32.PACK_AB R5, R66, R21 ;  /* 0x000000154205723e */ /* 0x002fe400000010ff */
[----:B------:R-:W-:-:S04]  /*8120*/  FADD.FTZ R111, R111, R56 ;  /* 0x000000386f6f7221 */ /* 0x000fc80000010000 */
[----:B------:R-:W-:Y:S01]  /*8130*/  FADD.FTZ R88, R88, R111 ;  /* 0x0000006f58587221 */ /* 0x000fe20000010000 */
[----:B------:R-:W-:Y:S01]  /*8140*/  MUFU.EX2 R100, R100 ;  /* 0x0000006400647308 */ /* 0x000fe20000000800 */
[----:B---3--:R-:W-:Y:S02]  /*8150*/  F2FP.BF16.F32.PACK_AB R7, R22, R47 ;  /* 0x0000002f1607723e */ /* 0x008fe400000010ff */
[----:B------:R-:W-:-:S04]  /*8160*/  FADD.FTZ R99, R99, R88 ;  /* 0x0000005863637221 */ /* 0x000fc80000010000 */
[----:B------:R-:W-:Y:S01]  /*8170*/  FADD.FTZ R99, R62, R99 ;  /* 0x000000633e637221 */ /* 0x000fe20000010000 */
[----:B------:R-:W-:Y:S01]  /*8180*/  HMMA.16816.F32.BF16 R68, R4, R12, R16 ;  /* 0x0000000c0444723c */ /* 0x000fe20000041810 */
[----:B------:R-:W1:Y:S01]  /*8190*/  LDSM.16.MT88.4 R16, [R125+0x4400] ;  /* 0x004400007d10783b */ /* 0x000e620000004200 */
[----:B------:R-:W-:Y:S01]  /*81a0*/  MUFU.EX2 R23, R23 ;  /* 0x0000001700177308 */ /* 0x000fe20000000800 */
[----:B------:R-:W-:-:S03]  /*81b0*/  FADD.FTZ R110, R110, R99 ;  /* 0x000000636e6e7221 */ /* 0x000fc60000010000 */
[C---:B------:R-:W-:Y:S01]  /*81c0*/  HMMA.16816.F32.BF16 R72, R4.reuse, R14, R72 ;  /* 0x0000000e0448723c */ /* 0x040fe20000041848 */
[----:B------:R-:W3:Y:S01]  /*81d0*/  LDSM.16.MT88.4 R12, [R124+0x4400] ;  /* 0x004400007c0c783b */ /* 0x000ee20000004200 */
[----:B------:R-:W-:Y:S02]  /*81e0*/  FADD.FTZ R65, R65, R110 ;  /* 0x0000006e41417221 */ /* 0x000fe40000010000 */
[----:B------:R-:W4:Y:S02]  /*81f0*/  MUFU.EX2 R42, R42 ;  /* 0x0000002a002a7308 */ /* 0x000f240000000800 */
[C---:B--2---:R-:W-:Y:S06]  /*8200*/  HMMA.16816.F32.BF16 R76, R4.reuse, R8, R76 ;  /* 0x00000008044c723c */ /* 0x044fec000004184c */
[----:B------:R-:W-:Y:S01]  /*8210*/  MUFU.EX2 R41, R41 ;  /* 0x0000002900297308 */ /* 0x000fe20000000800 */
[----:B------:R-:W-:Y:S01]  /*8220*/  HMMA.16816.F32.BF16 R80, R4, R10, R80 ;  /* 0x0000000a0450723c */ /* 0x000fe20000041850 */
[----:B------:R-:W2:Y:S06]  /*8230*/  LDSM.16.MT88.4 R8, [R125+0x4800] ;  /* 0x004800007d08783b */ /* 0x000eac0000004200 */
[----:B------:R-:W5:Y:S01]  /*8240*/  MUFU.EX2 R50, R50 ;  /* 0x0000003200327308 */ /* 0x000f620000000800 */
[----:B------:R-:W-:-:S02]  /*8250*/  F2FP.BF16.F32.PACK_AB R4, R104, R85 ;  /* 0x000000556804723e */ /* 0x000fc400000010ff */
[----:B----4-:R-:W-:Y:S02]  /*8260*/  F2FP.BF16.F32.PACK_AB R5, R42, R23 ;  /* 0x000000172a05723e */ /* 0x010fe400000010ff */
[----:B------:R-:W-:-:S03]  /*8270*/  F2FP.BF16.F32.PACK_AB R6, R100, R53 ;  /* 0x000000356406723e */ /* 0x000fc600000010ff */
[----:B------:R-:W-:Y:S08]  /*8280*/  MUFU.EX2 R49, R49 ;  /* 0x0000003100317308 */ /* 0x000ff00000000800 */
[----:B------:R-:W4:Y:S01]  /*8290*/  MUFU.EX2 R96, R96 ;  /* 0x0000006000607308 */ /* 0x000f220000000800 */
[----:B-----5:R-:W-:-:S07]  /*82a0*/  F2FP.BF16.F32.PACK_AB R7, R50, R41 ;  /* 0x000000293207723e */ /* 0x020fce00000010ff */
[----:B------:R-:W-:Y:S01]  /*82b0*/  MUFU.EX2 R28, R28 ;  /* 0x0000001c001c7308 */ /* 0x000fe20000000800 */
[C---:B-1----:R-:W-:Y:S06]  /*82c0*/  HMMA.16816.F32.BF16 R68, R4.reuse, R16, R68 ;  /* 0x000000100444723c */ /* 0x042fec0000041844 */
        /* <DEDUP_REMOVED lines=8> */
[----:B----4-:R-:W-:-:S02]  /*8350*/  F2FP.BF16.F32.PACK_AB R4, R96, R49 ;  /* 0x000000316004723e */ /* 0x010fc400000010ff */
[----:B-1----:R-:W-:-:S04]  /*8360*/  F2FP.BF16.F32.PACK_AB R6, R45, R28 ;  /* 0x0000001c2d06723e */ /* 0x002fc800000010ff */
[----:B------:R-:W-:Y:S08]  /*8370*/  MUFU.EX2 R44, R44 ;  /* 0x0000002c002c7308 */ /* 0x000ff00000000800 */
[----:B------:R-:W1:Y:S01]  /*8380*/  MUFU.EX2 R39, R38 ;  /* 0x0000002600277308 */ /* 0x000e620000000800 */
[----:B--2---:R-:W-:-:S07]  /*8390*/  F2FP.BF16.F32.PACK_AB R5, R46, R43 ;  /* 0x0000002b2e05723e */ /* 0x004fce00000010ff */
[----:B------:R-:W-:Y:S08]  /*83a0*/  MUFU.EX2 R25, R25 ;  /* 0x0000001900197308 */ /* 0x000ff00000000800 */
[----:B------:R-:W2:Y:S01]  /*83b0*/  MUFU.EX2 R20, R20 ;  /* 0x0000001400147308 */ /* 0x000ea20000000800 */
[----:B-1----:R-:W-:-:S07]  /*83c0*/  F2FP.BF16.F32.PACK_AB R7, R39, R44 ;  /* 0x0000002c2707723e */ /* 0x002fce00000010ff */
[C---:B------:R-:W-:Y:S01]  /*83d0*/  HMMA.16816.F32.BF16 R68, R4.reuse, R8, R68 ;  /* 0x000000080444723c */ /* 0x040fe20000041844 */
[----:B------:R-:W1:Y:S05]  /*83e0*/  MUFU.EX2 R147, R147 ;  /* 0x0000009300937308 */ /* 0x000e6a0000000800 */
[C---:B------:R-:W-:Y:S01]  /*83f0*/  HMMA.16816.F32.BF16 R72, R4.reuse, R10, R72 ;  /* 0x0000000a0448723c */ /* 0x040fe20000041848 */
[----:B------:R-:W-:Y:S02]  /*8400*/  FADD.FTZ R8, R26, R65 ;  /* 0x000000411a087221 */ /* 0x000fe40000010000 */
[----:B------:R-:W-:Y:S02]  /*8410*/  MUFU.EX2 R0, R0 ;  /* 0x0000000000007308 */ /* 0x000fe40000000800 */
[----:B------:R-:W-:Y:S01]  /*8420*/  FADD.FTZ R31, R31, R8 ;  /* 0x000000081f1f7221 */ /* 0x000fe20000010000 */
[C---:B-----5:R-:W-:Y:S01]  /*8430*/  HMMA.16816.F32.BF16 R76, R4.reuse, R16, R76 ;  /* 0x00000010044c723c */ /* 0x060fe2000004184c */
[----:B------:R-:W4:Y:S02]  /*8440*/  LDSM.16.MT88.4 R8, [R124+0x4c00] ;  /* 0x004c00007c08783b */ /* 0x000f240000004200 */
[----:B------:R-:W-:Y:S01]  /*8450*/  FADD.FTZ R24, R24, R31 ;  /* 0x0000001f18187221 */ /* 0x000fe20000010000 */
[----:B------:R-:W-:Y:S01]  /*8460*/  FADD.FTZ R31, R21, R102 ;  /* 0x00000066151f7221 */ /* 0x000fe20000010000 */
[----:B------:R-:W5:Y:S01]  /*8470*/  MUFU.EX2 R35, R35 ;  /* 0x0000002300237308 */ /* 0x000f620000000800 */
[----:B------:R-:W-:Y:S01]  /*8480*/  HMMA.16816.F32.BF16 R80, R4, R18, R80 ;  /* 0x000000120450723c */ /* 0x000fe20000041850 */
[----:B------:R-:W-:Y:S01]  /*8490*/  FADD.FTZ R24, R27, R24 ;  /* 0x000000181b187221 */ /* 0x000fe20000010000 */
[----:B------:R-:W-:-:S03]  /*84a0*/  FADD.FTZ R66, R66, R31 ;  /* 0x0000001f42427221 */ /* 0x000fc60000010000 */
[----:B------:R-:W-:Y:S01]  /*84b0*/  FADD.FTZ R29, R29, R24 ;  /* 0x000000181d1d7221 */ /* 0x000fe20000010000 */
[----:B------:R-:W-:Y:S01]  /*84c0*/  FADD.FTZ R47, R47, R66 ;  /* 0x000000422f2f7221 */ /* 0x000fe20000010000 */
[----:B------:R-:W-:Y:S01]  /*84d0*/  MUFU.EX2 R26, R33 ;  /* 0x00000021001a7308 */ /* 0x000fe20000000800 */
[----:B--2---:R-:W-:Y:S01]  /*84e0*/  F2FP.BF16.F32.PACK_AB R4, R20, R25 ;  /* 0x000000191404723e */ /* 0x004fe200000010ff */
[----:B------:R-:W-:Y:S01]  /*84f0*/  FADD.FTZ R30, R30, R29 ;  /* 0x0000001d1e1e7221 */ /* 0x000fe20000010000 */
[----:B------:R-:W-:Y:S01]  /*8500*/  FADD.FTZ R22, R22, R47 ;  /* 0x0000002f16167221 */ /* 0x000fe20000010000 */
[----:B-1----:R-:W-:Y:S02]  /*8510*/  F2FP.BF16.F32.PACK_AB R6, R147, R2 ;  /* 0x000000029306723e */ /* 0x002fe400000010ff */
[----:B------:R-:W-:Y:S01]  /*8520*/  FADD.FTZ R85, R85, R30 ;  /* 0x0000001e55557221 */ /* 0x000fe20000010000 */
[----:B------:R-:W-:Y:S01]  /*8530*/  FADD.FTZ R23, R23, R22 ;  /* 0x0000001617177221 */ /* 0x000fe20000010000 */
[----:B------:R-:W1:Y:S01]  /*8540*/  MUFU.EX2 R21, R34 ;  /* 0x0000002200157308 */ /* 0x000e620000000800 */
[----:B-----5:R-:W-:Y:S01]  /*8550*/  F2FP.BF16.F32.PACK_AB R5, R35, R0 ;  /* 0x000000002305723e */ /* 0x020fe200000010ff */
[----:B------:R-:W-:Y:S01]  /*8560*/  FADD.FTZ R104, R104, R85 ;  /* 0x0000005568687221 */ /* 0x000fe20000010000 */
[----:B------:R-:W-:-:S03]  /*8570*/  FADD.FTZ R42, R42, R23 ;  /* 0x000000172a2a7221 */ /* 0x000fc60000010000 */
[----:B------:R-:W-:Y:S01]  /*8580*/  FADD.FTZ R53, R53, R104 ;  /* 0x0000006835357221 */ /* 0x000fe20000010000 */
[----:B------:R-:W-:-:S03]  /*8590*/  FADD.FTZ R41, R41, R42 ;  /* 0x0000002a29297221 */ /* 0x000fc60000010000 */
[----:B------:R-:W-:Y:S01]  /*85a0*/  FADD.FTZ R100, R100, R53 ;  /* 0x0000003564647221 */ /* 0x000fe20000010000 */
[----:B------:R-:W-:Y:S01]  /*85b0*/  FADD.FTZ R50, R50, R41 ;  /* 0x0000002932327221 */ /* 0x000fe20000010000 */
[----:B-1----:R-:W-:-:S07]  /*85c0*/  F2FP.BF16.F32.PACK_AB R7, R21, R26 ;  /* 0x0000001a1507723e */ /* 0x002fce00000010ff */
[C---:B---3--:R-:W-:Y:S06]  /*85d0*/  HMMA.16816.F32.BF16 R68, R4.reuse, R12, R68 ;  /* 0x0000000c0444723c */ /* 0x048fec0000041844 */
[----:B------:R-:W-:Y:S01]  /*85e0*/  HMMA.16816.F32.BF16 R72, R4, R14, R72 ;  /* 0x0000000e0448723c */ /* 0x000fe20000041848 */
[----:B------:R-:W-:-:S04]  /*85f0*/  FADD.FTZ R13, R49, R100 ;  /* 0x00000064310d7221 */ /* 0x000fc80000010000 */
[----:B------:R-:W-:Y:S01]  /*8600*/  FADD.FTZ R13, R96, R13 ;  /* 0x0000000d600d7221 */ /* 0x000fe20000010000 */
[----:B----4-:R-:W-:Y:S01]  /*8610*/  HMMA.16816.F32.BF16 R76, R4, R8, R76 ;  /* 0x00000008044c723c */ /* 0x010fe2000004184c */
[----:B------:R-:W-:-:S04]  /*8620*/  FADD.FTZ R15, R43, R50 ;  /* 0x000000322b0f7221 */ /* 0x000fc80000010000 */
[----:B------:R-:W-:Y:S01]  /*8630*/  FADD.FTZ R15, R46, R15 ;  /* 0x0000000f2e0f7221 */ /* 0x000fe20000010000 */
[----:B------:R-:W-:Y:S01]  /*8640*/  HMMA.16816.F32.BF16 R80, R4, R10, R80 ;  /* 0x0000000a0450723c */ /* 0x000fe20000041850 */
[----:B------:R-:W-:Y:S02]  /*8650*/  FADD.FTZ R8, R28, R13 ;  /* 0x0000000d1c087221 */ /* 0x000fe40000010000 */
[----:B------:R-:W-:Y:S02]  /*8660*/  FADD.FTZ R44, R44, R15 ;  /* 0x0000000f2c2c7221 */ /* 0x000fe40000010000 */
[----:B------:R-:W-:Y:S02]  /*8670*/  FADD.FTZ R8, R45, R8 ;  /* 0x000000082d087221 */ /* 0x000fe40000010000 */
[----:B------:R-:W-:Y:S02]  /*8680*/  FADD.FTZ R39, R39, R44 ;  /* 0x0000002c27277221 */ /* 0x000fe40000010000 */
[----:B------:R-:W-:-:S02]  /*8690*/  FADD.FTZ R25, R25, R8 ;  /* 0x0000000819197221 */ /* 0x000fc40000010000 */
[----:B------:R-:W-:Y:S02]  /*86a0*/  FADD.FTZ R0, R0, R39 ;  /* 0x0000002700007221 */ /* 0x000fe40000010000 */
[----:B------:R-:W-:Y:S02]  /*86b0*/  FADD.FTZ R25, R20, R25 ;  /* 0x0000001914197221 */ /* 0x000fe40000010000 */
[----:B------:R-:W-:Y:S01]  /*86c0*/  FADD.FTZ R35, R35, R0 ;  /* 0x0000000023237221 */ /* 0x000fe20000010000 */
[----:B------:R-:W-:Y:S01]  /*86d0*/  MOV R0, R3 ;  /* 0x0000000300007202 */ /* 0x000fe20000000f00 */
[----:B------:R-:W-:Y:S02]  /*86e0*/  FADD.FTZ R2, R2, R25 ;  /* 0x0000001902027221 */ /* 0x000fe40000010000 */
[----:B------:R-:W-:Y:S02]  /*86f0*/  FADD.FTZ R26, R26, R35 ;  /* 0x000000231a1a7221 */ /* 0x000fe40000010000 */
[----:B------:R-:W-:Y:S01]  /*8700*/  FADD.FTZ R147, R147, R2 ;  /* 0x0000000293937221 */ /* 0x000fe20000010000 */
[----:B------:R-:W-:Y:S01]  /*8710*/  MOV R2, R32 ;  /* 0x0000002000027202 */ /* 0x000fe20000000f00 */
[----:B------:R-:W-:-:S07]  /*8720*/  FADD.FTZ R150, R21, R26 ;  /* 0x0000001a15967221 */ /* 0x000fce0000010000 */
.L_x_3640:
[----:B------:R-:W-:-:S13]  /*8730*/  ISETP.GE.AND P0, PT, R135, 0x1, PT ;  /* 0x000000018700780c */ /* 0x000fda0003f06270 */
[----:B------:R-:W-:Y:S05]  /*8740*/  @!P0 BRA `(.L_x_3648) ;  /* 0x00000028004c8947 */ /* 0x000fea0003800000 */
[----:B------:R-:W-:Y:S01]  /*8750*/  IMAD.U32 R144, R94, -0x80, RZ ;  /* 0xffffff805e907824 */ /* 0x000fe200078e00ff */
[----:B------:R-:W-:Y:S01]  /*8760*/  MOV R3, R0 ;  /* 0x0000000000037202 */ /* 0x000fe20000000f00 */
[----:B------:R-:W-:Y:S01]  /*8770*/  IMAD.MOV.U32 R85, RZ, RZ, R2 ;  /* 0x000000ffff557224 */ /* 0x000fe200078e0002 */
[----:B------:R-:W-:Y:S01]  /*8780*/  ULDC UR5, c[0x0][0x2d0] ;  /* 0x0000b40000057ab9 */ /* 0x000fe20000000800 */
[----:B------:R-:W-:Y:S01]  /*8790*/  ULDC UR4, c[0x0][0x2ec] ;  /* 0x0000bb0000047ab9 */ /* 0x000fe20000000800 */
[----:B------:R-:W-:-:S07]  /*87a0*/  SHF.R.S32.HI R143, RZ, 0x1f, R144 ;  /* 0x0000001fff8f7819 */ /* 0x000fce0000011490 */
.L_x_3652:
[----:B------:R-:W-:Y:S01]  /*87b0*/  ISETP.GE.AND P0, PT, R138, UR5, PT ;  /* 0x000000058a007c0c */ /* 0x000fe2000bf06270 */
[----:B------:R-:W-:Y:S04]  /*87c0*/  DEPBAR.LE SB0, 0x0 ;  /* 0x000080000000791a */ /* 0x000fe80000000000 */
[----:B------:R-:W-:Y:S01]  /*87d0*/  BAR.SYNC.DEFER_BLOCKING 0x0 ;  /* 0x0000000000007b1d */ /* 0x000fe20000010000 */
[----:B------:R-:W-:Y:S01]  /*87e0*/  IMAD.MOV.U32 R8, RZ, RZ, R144 ;  /* 0x000000ffff087224 */ /* 0x000fe200078e0090 */
[----:B------:R-:W-:Y:S06]  /*87f0*/  MOV R9, R143 ;  /* 0x0000008f00097202 */ /* 0x000fec0000000f00 */
[----:B------:R-:W1:Y:S08]  /*8800*/  @!P0 LDC.64 R152, c[0x0][0x250] ;  /* 0x00009400ff988b82 */ /* 0x000e700000000a00 */
[----:B------:R-:W2:Y:S01]  /*8810*/  @!P0 LDC.64 R86, c[0x0][0x250] ;  /* 0x00009400ff568b82 */ /* 0x000ea20000000a00 */
[----:B------:R-:W-:Y:S05]  /*8820*/  @!P6 BRA `(.L_x_3649) ;  /* 0x0000000000f4e947 */ /* 0x000fea0003800000 */
[----:B------:R-:W3:Y:S01]  /*8830*/  LDC R0, c[0x0][0x380] ;  /* 0x0000e000ff007b82 */ /* 0x000ee20000000800 */
[----:B------:R-:W-:Y:S04]  /*8840*/  SHF.L.U32 R11, R135, 0x7, RZ ;  /* 0x00000007870b7819 */ /* 0x000fe800000006ff */
[----:B------:R-:W-:Y:S01]  /*8850*/  IABS R6, R11 ;  /* 0x0000000b00067213 */ /* 0x000fe20000000000 */
[C---:B------:R-:W-:Y:S01]  /*8860*/  VIADD R5, R11.reuse, 0xffffff80 ;  /* 0xffffff800b057836 */ /* 0x040fe20000000000 */
[-C--:B---3--:R-:W-:Y:S02]  /*8870*/  IABS R2, R0.reuse ;  /* 0x0000000000027213 */ /* 0x088fe40000000000 */
[-C--:B------:R-:W-:Y:S02]  /*8880*/  LOP3.LUT R11, R11, R0.reuse, RZ, 0x3c, !PT ;  /* 0x000000000b0b7212 */ /* 0x080fe400078e3cff */
[----:B------:R-:W3:Y:S10]  /*8890*/  I2F.RP R10, R2 ;  /* 0x00000002000a7306 */ /* 0x000ef40000209400 */
[----:B---3--:R-:W3:Y:S02]  /*88a0*/  MUFU.RCP R4, R10 ;  /* 0x0000000a00047308 */ /* 0x008ee40000001000 */
[----:B---3--:R-:W-:Y:S01]  /*88b0*/  VIADD R8, R4, 0xffffffe ;  /* 0x0ffffffe04087836 */ /* 0x008fe20000000000 */
[----:B------:R-:W-:Y:S02]  /*88c0*/  IABS R4, R5 ;  /* 0x0000000500047213 */ /* 0x000fe40000000000 */
[----:B------:R-:W-:Y:S05]  /*88d0*/  LOP3.LUT R5, R5, R0, RZ, 0x3c, !PT ;  /* 0x0000000005057212 */ /* 0x000fea00078e3cff */
[----:B------:R-:W3:Y:S01]  /*88e0*/  F2I.FTZ.U32.TRUNC.NTZ R9, R8 ;  /* 0x0000000800097305 */ /* 0x000ee2000021f000 */
[----:B------:R-:W-:Y:S01]  /*88f0*/  ISETP.GE.AND P1, PT, R5, RZ, PT ;  /* 0x000000ff0500720c */ /* 0x000fe20003f26270 */
[--C-:B---3--:R-:W-:Y:S02]  /*8900*/  IMAD.MOV R7, RZ, RZ, -R9.reuse ;  /* 0x000000ffff077224 */ /* 0x108fe400078e0a09 */
        /* <DEDUP_REMOVED lines=18> */
[----:B------:R-:W-:Y:S01]  /*8a30*/  ISETP.NE.AND P3, PT, R0, RZ, PT ;  /* 0x000000ff0000720c */ /* 0x000fe20003f65270 */
[----:B------:R-:W3:Y:S01]  /*8a40*/  LDC.64 R6, c[0x0][0x250] ;  /* 0x00009400ff067b82 */ /* 0x000ee20000000a00 */
        /* <DEDUP_REMOVED lines=14> */
[----:B------:R-:W-:Y:S02]  /*8b30*/  IMAD R11, R11, R0, -0x80 ;  /* 0xffffff800b0b7424 */ /* 0x000fe400078e0200 */
[----:B------:R-:W4:Y:S03]  /*8b40*/  LDG.E R9, desc[UR10][R14.64] ;  /* 0x0000000a0e097981 */ /* 0x000f26000c1e1900 */
[----:B------:R-:W-:Y:S05]  /*8b50*/  SHF.R.S32.HI R13, RZ, 0x1f, R11 ;  /* 0x0000001fff0d7819 */ /* 0x000fea000001140b */
[----:B---3--:R-:W-:Y:S04]  /*8b60*/  IMAD R0, R13, R6, RZ ;  /* 0x000000060d007224 */ /* 0x008fe800078e02ff */
[----:B------:R-:W-:Y:S01]  /*8b70*/  IMAD R0, R11, R7, R0 ;  /* 0x000000070b007224 */ /* 0x000fe200078e0200 */
[----:B----4-:R-:W-:Y:S01]  /*8b80*/  IADD3 R2, -R9, R2, RZ ;  /* 0x0000000209027210 */ /* 0x010fe20007ffe1ff */
[----:B------:R-:W-:Y:S03]  /*8b90*/  IMAD.WIDE.U32 R8, R11, R6, RZ ;  /* 0x000000060b087225 */ /* 0x000fe600078e00ff */
[----:B------:R-:W-:Y:S01]  /*8ba0*/  SHF.R.S32.HI R7, RZ, 0x1f, R2 ;  /* 0x0000001fff077819 */ /* 0x000fe20000011402 */
[----:B------:R-:W-:Y:S04]  /*8bb0*/  IMAD.IADD R9, R9, 0x1, R0 ;  /* 0x0000000109097824 */ /* 0x000fe800078e0200 */
[-C--:B-----5:R-:W-:Y:S02]  /*8bc0*/  IMAD R7, R7, R4.reuse, RZ ;  /* 0x0000000407077224 */ /* 0x0a0fe400078e02ff */
[C---:B------:R-:W-:Y:S04]  /*8bd0*/  IMAD.WIDE.U32 R8, R2.reuse, R4, R8 ;  /* 0x0000000402087225 */ /* 0x040fe800078e0008 */
[----:B------:R-:W-:Y:S05]  /*8be0*/  IMAD R7, R2, R5, R7 ;  /* 0x0000000502077224 */ /* 0x000fea00078e0207 */
[----:B------:R-:W-:Y:S07]  /*8bf0*/  IADD3 R9, R9, R7, RZ ;  /* 0x0000000709097210 */ /* 0x000fee0007ffe0ff */
.L_x_3649:
[-C--:B-1----:R-:W-:Y:S01]  /*8c00*/  @!P0 LEA R0, P2, R152, R8.reuse, 0x6 ;  /* 0x0000000898008211 */ /* 0x082fe200078430ff */
[----:B--2---:R-:W-:Y:S01]  /*8c10*/  @!P0 IMAD R87, R87, 0x60, RZ ;  /* 0x0000006057578824 */ /* 0x004fe200078e02ff */
[----:B------:R-:W-:Y:S01]  /*8c20*/  @!P0 IADD3 R2, P1, R133, R8, RZ ;  /* 0x0000000885028210 */ /* 0x000fe20007f3e0ff */
[----:B------:R-:W-:Y:S01]  /*8c30*/  @!P0 IMAD.WIDE.U32 R154, R86, 0x60, R8 ;  /* 0x00000060569a8825 */ /* 0x000fe200078e0008 */
[-C--:B------:R-:W-:Y:S01]  /*8c40*/  LEA R86, P4, R8, R148.reuse, 0x1 ;  /* 0x0000009408567211 */ /* 0x080fe200078808ff */
[----:B------:R-:W-:Y:S01]  /*8c50*/  @P0 STS [R136+0x3000], RZ ;  /* 0x003000ff88000388 */ /* 0x000fe20000000800 */
[----:B------:R-:W-:Y:S01]  /*8c60*/  @!P0 LEA.HI.X R153, R152, R9, R153, 0x6, P2 ;  /* 0x0000000998998211 */ /* 0x000fe200010f3499 */
[----:B------:R-:W-:Y:S01]  /*8c70*/  @!P0 IMAD.IADD R152, R87, 0x1, R155 ;  /* 0x0000000157988824 */ /* 0x000fe200078e029b */
[-CC-:B------:R-:W-:Y:S01]  /*8c80*/  LEA.HI.X R87, R8, R149.reuse, R9.reuse, 0x1, P4 ;  /* 0x0000009508577211 */ /* 0x180fe200020f0c09 */
[----:B------:R-:W-:Y:S01]  /*8c90*/  @P0 STS [R136+0x3004], RZ ;  /* 0x003004ff88000388 */ /* 0x000fe20000000800 */
[----:B------:R-:W-:Y:S01]  /*8ca0*/  @!P0 IMAD.X R84, R132, 0x1, R9, P1 ;  /* 0x0000000184548824 */ /* 0x000fe200008e0609 */
[-C--:B------:R-:W-:Y:S02]  /*8cb0*/  @!P0 LEA R158, P3, R2, R148.reuse, 0x1 ;  /* 0x00000094029e8211 */ /* 0x080fe400078608ff */
[----:B------:R-:W-:Y:S01]  /*8cc0*/  @P0 STS.64 [R136+0x3008], RZ ;  /* 0x003008ff88000388 */ /* 0x000fe20000000a00 */
[-C--:B------:R-:W-:Y:S02]  /*8cd0*/  @!P0 LEA R156, P2, R0, R148.reuse, 0x1 ;  /* 0x00000094009c8211 */ /* 0x080fe400078408ff */
[-C--:B------:R-:W-:Y:S01]  /*8ce0*/  @!P0 LEA.HI.X R159, R2, R149.reuse, R84, 0x1, P3 ;  /* 0x00000095029f8211 */ /* 0x080fe200018f0c54 */
[----:B------:R-:W-:Y:S01]  /*8cf0*/  @!PT LDS RZ, [RZ] ;  /* 0x00000000fffff984 */ /* 0x000fe20000000800 */
[----:B------:R-:W-:Y:S01]  /*8d00*/  @!PT LDS RZ, [RZ] ;  /* 0x00000000fffff984 */ /* 0x000fe20000000800 */
[----:B------:R-:W-:Y:S01]  /*8d10*/  @!PT LDS RZ, [RZ] ;  /* 0x00000000fffff984 */ /* 0x000fe20000000800 */
[----:B------:R-:W-:Y:S01]  /*8d20*/  @!P0 LDGSTS.E.BYPASS.LTC128B.128 [R136+0x3000], desc[UR10][R86.64] ;  /* 0x0300000056888fae */ /* 0x000fe2000b901d4a */
[-C--:B------:R-:W-:Y:S02]  /*8d30*/  @!P0 LEA.HI.X R157, R0, R149.reuse, R153, 0x1, P2 ;  /* 0x00000095009d8211 */ /* 0x080fe400010f0c99 */
[C---:B------:R-:W-:Y:S01]  /*8d40*/  @!P0 LEA R148, P1, R154.reuse, R148, 0x1 ;  /* 0x000000949a948211 */ /* 0x040fe200078208ff */
[----:B------:R-:W-:Y:S03]  /*8d50*/  @P0 STS.128 [R136+0x3800], RZ ;  /* 0x003800ff88000388 */ /* 0x000fe60000000c00 */
[----:B------:R-:W-:Y:S01]  /*8d60*/  @!P0 LEA.HI.X R149, R154, R149, R152, 0x1, P1 ;  /* 0x000000959a958211 */ /* 0x000fe200008f0c98 */
[----:B------:R-:W-:Y:S01]  /*8d70*/  @!PT LDS RZ, [RZ] ;  /* 0x00000000fffff984 */ /* 0x000fe20000000800 */
[----:B------:R-:W-:Y:S01]  /*8d80*/  @!PT LDS RZ, [RZ] ;  /* 0x00000000fffff984 */ /* 0x000fe20000000800 */
[----:B------:R-:W-:Y:S01]  /*8d90*/  @!PT LDS RZ, [RZ] ;  /* 0x00000000fffff984 */ /* 0x000fe20000000800 */
[----:B------:R-:W-:Y:S01]  /*8da0*/  @!P0 LDGSTS.E.BYPASS.LTC128B.128 [R136+0x3800], desc[UR10][R158.64] ;  /* 0x038000009e888fae */ /* 0x000fe2000b901d4a */
[----:B------:R-:W-:Y:S03]  /*8db0*/  ISETP.GE.AND P1, PT, R135, 0x2, PT ;  /* 0x000000028700780c */ /* 0x000fe60003f26270 */
        /* <DEDUP_REMOVED lines=11> */
[----:B------:R-:W2:Y:S04]  /*8e70*/  LDSM.16.M88.4 R92, [R127+0x1000] ;  /* 0x001000007f5c783b */ /* 0x000ea80000000200 */
[----:B------:R-:W3:Y:S04]  /*8e80*/  LDSM.16.M88.4 R96, [R127+0x1400] ;  /* 0x001400007f60783b */ /* 0x000ee80000000200 */
[----:B------:R-:W4:Y:S04]  /*8e90*/  LDSM.16.M88.4 R100, [R127+0x1800] ;  /* 0x001800007f64783b */ /* 0x000f280000000200 */
[----:B------:R-:W5:Y:S04]  /*8ea0*/  LDSM.16.M88.4 R104, [R127+0x1c00] ;  /* 0x001c00007f68783b */ /* 0x000f680000000200 */
[----:B------:R-:W0:Y:S01]  /*8eb0*/  LDGDEPBAR ;  /* 0x00000000000079af */ /* 0x000e220000000000 */
[----:B-1----:R-:W-:Y:S03]  /*8ec0*/  IMAD.MOV.U32 R148, RZ, RZ, R86 ;  /* 0x000000ffff947224 */ /* 0x002fe600078e0056 */
[----:B------:R-:W1:Y:S01]  /*8ed0*/  LDSM.16.M88.4 R108, [R127+0x2000] ;  /* 0x002000007f6c783b */ /* 0x000e620000000200 */
[----:B------:R-:W-:Y:S03]  /*8ee0*/  IMAD.MOV.U32 R149, RZ, RZ, R87 ;  /* 0x000000ffff957224 */ /* 0x000fe600078e0057 */
[----:B------:R-:W1:Y:S04]  /*8ef0*/  LDSM.16.M88.4 R112, [R127+0x2400] ;  /* 0x002400007f70783b */ /* 0x000e680000000200 */
[----:B------:R-:W1:Y:S04]  /*8f00*/  LDSM.16.M88.4 R116, [R127+0x2800] ;  /* 0x002800007f74783b */ /* 0x000e680000000200 */
[----:B------:R-:W1:Y:S01]  /*8f10*/  LDSM.16.M88.4 R120, [R127+0x2c00] ;  /* 0x002c00007f78783b */ /* 0x000e620000000200 */
[C---:B--2---:R-:W-:Y:S06]  /*8f20*/  HMMA.16816.F32.BF16 R4, R88.reuse, R92, RZ ;  /* 0x0000005c5804723c */ /* 0x044fec00000418ff */
[C---:B------:R-:W-:Y:S01]  /*8f30*/  HMMA.16816.F32.BF16 R8, R88.reuse, R94, RZ ;  /* 0x0000005e5808723c */ /* 0x040fe200000418ff */
[----:B------:R-:W-:Y:S05]  /*8f40*/  LDSM.16.M88.4 R92, [R128] ;  /* 0x00000000805c783b */ /* 0x000fea0000000200 */
[C---:B---3--:R-:W-:Y:S06]  /*8f50*/  HMMA.16816.F32.BF16 R12, R88.reuse, R96, RZ ;  /* 0x00000060580c723c */ /* 0x048fec00000418ff */
[C---:B------:R-:W-:Y:S01]  /*8f60*/  HMMA.16816.F32.BF16 R16, R88.reuse, R98, RZ ;  /* 0x000000625810723c */ /* 0x040fe200000418ff */
[----:B------:R-:W2:Y:S05]  /*8f70*/  LDSM.16.M88.4 R96, [R126] ;  /* 0x000000007e60783b */ /* 0x000eaa0000000200 */
[C---:B----4-:R-:W-:Y:S06]  /*8f80*/  HMMA.16816.F32.BF16 R20, R88.reuse, R100, RZ ;  /* 0x000000645814723c */ /* 0x050fec00000418ff */
[C---:B------:R-:W-:Y:S06]  /*8f90*/  HMMA.16816.F32.BF16 R24, R88.reuse, R102, RZ ;  /* 0x000000665818723c */ /* 0x040fec00000418ff */
[C---:B-----5:R-:W-:Y:S06]  /*8fa0*/  HMMA.16816.F32.BF16 R28, R88.reuse, R104, RZ ;  /* 0x00000068581c723c */ /* 0x060fec00000418ff */
        /* <DEDUP_REMOVED lines=10> */
[C---:B--2---:R-:W-:Y:S06]  /*9050*/  HMMA.16816.F32.BF16 R4, R92.reuse, R96, R4 ;  /* 0x000000605c04723c */ /* 0x044fec0000041804 */
[C---:B------:R-:W-:Y:S01]  /*9060*/  HMMA.16816.F32.BF16 R8, R92.reuse, R98, R8 ;  /* 0x000000625c08723c */ /* 0x040fe20000041808 */
[----:B------:R-:W2:Y:S05]  /*9070*/  LDSM.16.M88.4 R96, [R126+0x800] ;  /* 0x000800007e60783b */ /* 0x000eaa0000000200 */
[C---:B-1----:R-:W-:Y:S06]  /*9080*/  HMMA.16816.F32.BF16 R12, R92.reuse, R88, R12 ;  /* 0x000000585c0c723c */ /* 0x042fec000004180c */
[C---:B------:R-:W-:Y:S01]  /*9090*/  HMMA.16816.F32.BF16 R16, R92.reuse, R90, R16 ;  /* 0x0000005a5c10723c */ /* 0x040fe20000041810 */
        /* <DEDUP_REMOVED lines=12> */
[----:B------:R-:W1:Y:S01]  /*9160*/  LDSM.16.M88.4 R88, [R126+0x1c00] ;  /* 0x001c00007e58783b */ /* 0x000e620000000200 */
[----:B------:R-:W-:Y:S04]  /*9170*/  DEPBAR.LE SB0, 0x0 ;  /* 0x000080000000791a */ /* 0x000fe80000000000 */
[C---:B--2---:R-:W-:Y:S01]  /*9180*/  HMMA.16816.F32.BF16 R52, R92.reuse, R96, R52 ;  /* 0x000000605c34723c */ /* 0x044fe20000041834 */
[----:B------:R-:W-:Y:S05]  /*9190*/  BAR.SYNC.DEFER_BLOCKING 0x0 ;  /* 0x0000000000007b1d */ /* 0x000fea0000010000 */
        /* <DEDUP_REMOVED lines=18> */
[----:B------:R-:W1:Y:S10]  /*92c0*/  I2F.RP R92, R84 ;  /* 0x00000054005c7306 */ /* 0x000e740000209400 */
        /* <DEDUP_REMOVED lines=26> */
[----:B------:R-:W1:Y:S01]  /*9470*/  LDC R84, c[0x0][0x24c] ;  /* 0x00009300ff547b82 */ /* 0x000e620000000800 */
[----:B------:R-:W-:Y:S08]  /*9480*/  ISETP.NE.AND P3, PT, R2, RZ, PT ;  /* 0x000000ff0200720c */ /* 0x000ff00003f65270 */
        /* <DEDUP_REMOVED lines=11> */
[----:B------:R-:W3:Y:S01]  /*9540*/  LDG.E R88, desc[UR10][R98.64] ;  /* 0x0000000a62587981 */ /* 0x000ee2000c1e1900 */
[----:B------:R-:W4:Y:S03]  /*9550*/  LDC.64 R86, c[0x0][0x230] ;  /* 0x00008c00ff567b82 */ /* 0x000f260000000a00 */
[----:B------:R-:W-:Y:S01]  /*9560*/  IMAD R2, R93, R2, -0x80 ;  /* 0xffffff805d027424 */ /* 0x000fe200078e0202 */
[----:B------:R-:W3:Y:S03]  /*9570*/  LDG.E R91, desc[UR10][R96.64] ;  /* 0x0000000a605b7981 */ /* 0x000ee6000c1e1900 */
[-C--:B------:R-:W-:Y:S01]  /*9580*/  IMAD.WIDE.U32 R94, R2, R89.reuse, RZ ;  /* 0x00000059025e7225 */ /* 0x080fe200078e00ff */
[----:B------:R-:W-:Y:S05]  /*9590*/  SHF.R.S32.HI R90, RZ, 0x1f, R2 ;  /* 0x0000001fff5a7819 */ /* 0x000fea0000011402 */
[----:B------:R-:W-:Y:S04]  /*95a0*/  IMAD R93, R90, R89, RZ ;  /* 0x000000595a5d7224 */ /* 0x000fe800078e02ff */
[----:B-1----:R-:W-:Y:S05]  /*95b0*/  IMAD R93, R2, R84, R93 ;  /* 0x00000054025d7224 */ /* 0x002fea00078e025d */
[----:B------:R-:W-:Y:S01]  /*95c0*/  IADD3 R95, R95, R93, RZ ;  /* 0x0000005d5f5f7210 */ /* 0x000fe20007ffe0ff */
[----:B---3--:R-:W-:Y:S04]  /*95d0*/  IMAD.IADD R88, R88, 0x1, -R91 ;  /* 0x0000000158587824 */ /* 0x008fe800078e0a5b */
[CC--:B----4-:R-:W-:Y:S01]  /*95e0*/  IMAD.WIDE.U32 R94, R88.reuse, R86.reuse, R94 ;  /* 0x00000056585e7225 */ /* 0x0d0fe200078e005e */
[----:B------:R-:W-:Y:S05]  /*95f0*/  SHF.R.S32.HI R91, RZ, 0x1f, R88 ;  /* 0x0000001fff5b7819 */ /* 0x000fea0000011458 */
[----:B------:R-:W-:Y:S01]  /*9600*/  IMAD R91, R91, R86, RZ ;  /* 0x000000565b5b7224 */ /* 0x000fe200078e02ff */
[----:B------:R-:W-:Y:S03]  /*9610*/  MOV R86, R94 ;  /* 0x0000005e00567202 */ /* 0x000fe60000000f00 */
[----:B------:R-:W-:Y:S04]  /*9620*/  IMAD R91, R88, R87, R91 ;  /* 0x00000057585b7224 */ /* 0x000fe800078e025b */
[----:B------:R-:W-:Y:S07]  /*9630*/  IMAD.IADD R87, R95, 0x1, R91 ;  /* 0x000000015f577824 */ /* 0x000fee00078e025b */
.L_x_3651:
[----:B------:R1:W-:Y:S01]  /*9640*/  @P0 STS [R136+0x1000], RZ ;  /* 0x001000ff88000388 */ /* 0x0003e20000000800 */
[----:B------:R-:W3:Y:S01]  /*9650*/  @!P0 LDC R2, c[0x0][0x24c] ;  /* 0x00009300ff028b82 */ /* 0x000ee20000000800 */
[C---:B------:R-:W-:Y:S01]  /*9660*/  LEA R96, P4, R86.reuse, R146, 0x1 ;  /* 0x0000009256607211 */ /* 0x040fe200078808ff */
[C---:B------:R-:W-:Y:S01]  /*9670*/  @!P0 IMAD.WIDE.U32 R90, R89.reuse, 0x60, R86 ;  /* 0x00000060595a8825 */ /* 0x040fe200078e0056 */
[----:B------:R1:W-:Y:S02]  /*9680*/  @P0 STS [R136+0x1004], RZ ;  /* 0x001004ff88000388 */ /* 0x0003e40000000800 */
[-C--:B------:R-:W-:Y:S02]  /*9690*/  @!P0 LEA R88, P2, R89, R86.reuse, 0x6 ;  /* 0x0000005659588211 */ /* 0x080fe400078430ff */
[----:B------:R1:W-:Y:S01]  /*96a0*/  @P0 STS.64 [R136+0x1008], RZ ;  /* 0x001008ff88000388 */ /* 0x0003e20000000a00 */
[----:B------:R-:W-:Y:S02]  /*96b0*/  @!P0 IADD3 R84, P1, R131, R86, RZ ;  /* 0x0000005683548210 */ /* 0x000fe40007f3e0ff */
[--C-:B------:R-:W-:Y:S02]  /*96c0*/  LEA.HI.X R97, R86, R145, R87.reuse, 0x1, P4 ;  /* 0x0000009156617211 */ /* 0x100fe400020f0c57 */
[----:B--2---:R-:W-:Y:S01]  /*96d0*/  @!P0 LEA.HI.X R0, R89, R87, R0, 0x6, P2 ;  /* 0x0000005759008211 */ /* 0x004fe200010f3400 */
[----:B------:R-:W-:Y:S01]  /*96e0*/  @!P0 IMAD.X R89, R130, 0x1, R87, P1 ;  /* 0x0000000182598824 */ /* 0x000fe200008e0657 */
[-C--:B------:R-:W-:Y:S01]  /*96f0*/  @!P0 LEA R94, P3, R84, R146.reuse, 0x1 ;  /* 0x00000092545e8211 */ /* 0x080fe200078608ff */
[----:B------:R-:W-:Y:S01]  /*9700*/  @!PT LDS RZ, [RZ] ;  /* 0x00000000fffff984 */ /* 0x000fe20000000800 */
[----:B------:R-:W-:Y:S01]  /*9710*/  @!PT LDS RZ, [RZ] ;  /* 0x00000000fffff984 */ /* 0x000fe20000000800 */
[----:B------:R-:W-:Y:S01]  /*9720*/  @!PT LDS RZ, [RZ] ;  /* 0x00000000fffff984 */ /* 0x000fe20000000800 */
[----:B------:R1:W-:Y:S01]  /*9730*/  @!P0 LDGSTS.E.BYPASS.LTC128B.128 [R136+0x1000], desc[UR10][R96.64] ;  /* 0x0100000060888fae */ /* 0x0003e2000b901d4a */
[-C--:B------:R-:W-:Y:S02]  /*9740*/  @!P0 LEA R92, P2, R88, R146.reuse, 0x1 ;  /* 0x00000092585c8211 */ /* 0x080fe400078408ff */
[-C--:B------:R-:W-:Y:S01]  /*9750*/  @!P0 LEA.HI.X R95, R84, R145.reuse, R89, 0x1, P3 ;  /* 0x00000091545f8211 */ /* 0x080fe200018f0c59 */
[----:B------:R1:W-:Y:S01]  /*9760*/  @P0 STS.128 [R136+0x1800], RZ ;  /* 0x001800ff88000388 */ /* 0x0003e20000000c00 */
[-C--:B------:R-:W-:Y:S02]  /*9770*/  @!P0 LEA.HI.X R93, R88, R145.reuse, R0, 0x1, P2 ;  /* 0x00000091585d8211 */ /* 0x080fe400010f0c00 */
[----:B------:R-:W-:Y:S01]  /*9780*/  @!P0 LEA R98, P1, R90, R146, 0x1 ;  /* 0x000000925a628211 */ /* 0x000fe200078208ff */
[----:B------:R-:W-:Y:S01]  /*9790*/  @!PT LDS RZ, [RZ] ;  /* 0x00000000fffff984 */ /* 0x000fe20000000800 */
[----:B------:R-:W-:Y:S01]  /*97a0*/  @!PT LDS RZ, [RZ] ;  /* 0x00000000fffff984 */ /* 0x000fe20000000800 */
[----:B------:R-:W-:Y:S01]  /*97b0*/  @!PT LDS RZ, [RZ] ;  /* 0x00000000fffff984 */ /* 0x000fe20000000800 */
[----:B------:R1:W-:Y:S01]  /*97c0*/  @!P0 LDGSTS.E.BYPASS.LTC128B.128 [R136+0x1800], desc[UR10][R94.64] ;  /* 0x018000005e888fae */ /* 0x0003e2000b901d4a */
[----:B---3--:R-:W-:Y:S02]  /*97d0*/  @!P0 IMAD R2, R2, 0x60, RZ ;  /* 0x0000006002028824 */ /* 0x008fe400078e02ff */
[----:B------:R-:W-:Y:S01]  /*97e0*/  IMAD.MOV.U32 R146, RZ, RZ, R96 ;  /* 0x000000ffff927224 */ /* 0x000fe200078e0060 */
[----:B------:R1:W-:Y:S01]  /*97f0*/  @P0 STS.128 [R136+0x2000], RZ ;  /* 0x002000ff88000388 */ /* 0x0003e20000000c00 */
[----:B------:R-:W-:Y:S03]  /*9800*/  @!P0 IMAD.IADD R2, R2, 0x1, R91 ;  /* 0x0000000102028824 */ /* 0x000fe600078e025b */
[----:B------:R-:W-:Y:S01]  /*9810*/  @!PT LDS RZ, [RZ] ;  /* 0x00000000fffff984 */ /* 0x000fe20000000800 */
[----:B------:R-:W-:Y:S01]  /*9820*/  @!PT LDS RZ, [RZ] ;  /* 0x00000000fffff984 */ /* 0x000fe20000000800 */
[----:B------:R-:W-:Y:S01]  /*9830*/  @!PT LDS RZ, [RZ] ;  /* 0x00000000fffff984 */ /* 0x000fe20000000800 */
[----:B------:R1:W-:Y:S02]  /*9840*/  @!P0 LDGSTS.E.BYPASS.LTC128B.128 [R136+0x2000], desc[UR10][R92.64] ;  /* 0x020000005c888fae */ /* 0x0003e4000b901d4a */
[----:B------:R-:W-:Y:S01]  /*9850*/  @!P0 LEA.HI.X R99, R90, R145, R2, 0x1, P1 ;  /* 0x000000915a638211 */ /* 0x000fe200008f0c02 */
[----:B------:R-:W-:Y:S01]  /*9860*/  IMAD.MOV.U32 R145, RZ, RZ, R97 ;  /* 0x000000ffff917224 */ /* 0x000fe200078e0061 */
[----:B------:R1:W-:Y:S04]  /*9870*/  @P0 STS.128 [R136+0x2800], RZ ;  /* 0x002800ff88000388 */ /* 0x0003e80000000c00 */
[----:B------:R-:W-:Y:S01]  /*9880*/  @!PT LDS RZ, [RZ] ;  /* 0x00000000fffff984 */ /* 0x000fe20000000800 */
[----:B------:R-:W-:Y:S01]  /*9890*/  @!PT LDS RZ, [RZ] ;  /* 0x00000000fffff984 */ /* 0x000fe20000000800 */
[----:B------:R-:W-:Y:S01]  /*98a0*/  @!PT LDS RZ, [RZ] ;  /* 0x00000000fffff984 */ /* 0x000fe20000000800 */
[----:B------:R1:W-:Y:S04]  /*98b0*/  @!P0 LDGSTS.E.BYPASS.LTC128B.128 [R136+0x2800], desc[UR10][R98.64] ;  /* 0x0280000062888fae */ /* 0x0003e8000b901d4a */
[----:B------:R-:W0:Y:S02]  /*98c0*/  LDGDEPBAR ;  /* 0x00000000000079af */ /* 0x000e240000000000 */
.L_x_3650:
[----:B------:R-:W-:Y:S01]  /*98d0*/  FMNMX.FTZ R0, R4, R85, !PT ;  /* 0x0000005504007209 */ /* 0x000fe20007810000 */
[----:B-1----:R-:W-:Y:S01]  /*98e0*/  LDSM.16.MT88.4 R96, [R124+0x3400] ;  /* 0x003400007c60783b */ /* 0x002fe20000004200 */
        /* <DEDUP_REMOVED lines=72> */
[----:B------:R-:W-:Y:S01]  /*9d70*/  FMUL.FTZ R87, R0, UR4 ;  /* 0x0000000400577c20 */ /* 0x000fe20008410000 */
[C---:B------:R-:W-:Y:S01]  /*9d80*/  FSETP.NEU.FTZ.AND P0, PT, R2.reuse, -INF , PT ;  /* 0xff8000000200780b */ /* 0x040fe20003f1d000 */
[C---:B------:R-:W-:Y:S01]  /*9d90*/  FMUL.FTZ R112, R2.reuse, UR4 ;  /* 0x0000000402707c20 */ /* 0x040fe20008410000 */
[----:B------:R-:W-:Y:S01]  /*9da0*/  FADD.FTZ R84, -R2, R85 ;  /* 0x0000005502547221 */ /* 0x000fe20000010100 */
[----:B------:R-:W-:Y:S03]  /*9db0*/  FMUL.FTZ R86, R3, UR4 ;  /* 0x0000000403567c20 */ /* 0x000fe60008410000 */
[----:B------:R-:W-:Y:S01]  /*9dc0*/  FSEL R112, R112, RZ, P0 ;  /* 0x000000ff70707208 */ /* 0x000fe20000000000 */
[----:B------:R-:W1:Y:S01]  /*9dd0*/  MUFU.EX2 R3, R86 ;  /* 0x0000005600037308 */ /* 0x000e620000000800 */
[----:B------:R-:W-:Y:S01]  /*9de0*/  FMUL.FTZ R85, R84, UR4 ;  /* 0x0000000454557c20 */ /* 0x000fe20008410000 */
[----:B------:R-:W-:Y:S02]  /*9df0*/  FSETP.NEU.FTZ.AND P0, PT, R0, -INF , PT ;  /* 0xff8000000000780b */ /* 0x000fe40003f1d000 */
[--C-:B------:R-:W-:Y:S01]  /*9e00*/  FFMA.FTZ R92, R16, UR4, -R112.reuse ;  /* 0x00000004105c7c23 */ /* 0x100fe20008010870 */
[--C-:B------:R-:W-:Y:S01]  /*9e10*/  FFMA.FTZ R100, R5, UR4, -R112.reuse ;  /* 0x0000000405647c23 */ /* 0x100fe20008010870 */
[--C-:B------:R-:W-:Y:S01]  /*9e20*/  FFMA.FTZ R104, R9, UR4, -R112.reuse ;  /* 0x0000000409687c23 */ /* 0x100fe20008010870 */
        /* <DEDUP_REMOVED lines=15> */
[C---:B-1----:R-:W-:Y:S01]  /*9f20*/  FMUL.FTZ R70, R3.reuse, R70 ;  /* 0x0000004603467220 */ /* 0x042fe20000410000 */
[C---:B------:R-:W-:Y:S03]  /*9f30*/  FMUL.FTZ R71, R3.reuse, R71 ;  /* 0x0000004703477220 */ /* 0x040fe60000410000 */
[----:B------:R1:W-:Y:S01]  /*9f40*/  MUFU.EX2 R14, R92 ;  /* 0x0000005c000e7308 */ /* 0x0003e20000000800 */
[C---:B--2---:R-:W-:Y:S01]  /*9f50*/  FMUL.FTZ R68, R84.reuse, R68 ;  /* 0x0000004454447220 */ /* 0x044fe20000410000 */
[C---:B------:R-:W-:Y:S01]  /*9f60*/  FMUL.FTZ R69, R84.reuse, R69 ;  /* 0x0000004554457220 */ /* 0x040fe20000410000 */
[C---:B------:R-:W-:Y:S01]  /*9f70*/  FMUL.FTZ R72, R84.reuse, R72 ;  /* 0x0000004854487220 */ /* 0x040fe20000410000 */
[C---:B------:R-:W-:Y:S01]  /*9f80*/  FMUL.FTZ R73, R84.reuse, R73 ;  /* 0x0000004954497220 */ /* 0x040fe20000410000 */
[C---:B------:R-:W-:Y:S01]  /*9f90*/  FMUL.FTZ R74, R3.reuse, R74 ;  /* 0x0000004a034a7220 */ /* 0x040fe20000410000 */
[----:B------:R-:W-:Y:S01]  /*9fa0*/  FMUL.FTZ R75, R3, R75 ;  /* 0x0000004b034b7220 */ /* 0x000fe20000410000 */
[C---:B------:R-:W-:Y:S03]  /*9fb0*/  FMUL.FTZ R76, R84.reuse, R76 ;  /* 0x0000004c544c7220 */ /* 0x040fe60000410000 */
[----:B------:R-:W-:Y:S01]  /*9fc0*/  MUFU.EX2 R101, R101 ;  /* 0x0000006500657308 */ /* 0x000fe20000000800 */
[--C-:B---3--:R-:W-:Y:S01]  /*9fd0*/  FFMA.FTZ R88, R19, UR4, -R87.reuse ;  /* 0x0000000413587c23 */ /* 0x108fe20008010857 */
[C---:B------:R-:W-:Y:S01]  /*9fe0*/  FMUL.FTZ R77, R84.reuse, R77 ;  /* 0x0000004d544d7220 */ /* 0x040fe20000410000 */
[C---:B------:R-:W-:Y:S01]  /*9ff0*/  FMUL.FTZ R78, R3.reuse, R78 ;  /* 0x0000004e034e7220 */ /* 0x040fe20000410000 */
[C---:B------:R-:W-:Y:S01]  /*a000*/  FMUL.FTZ R79, R3.reuse, R79 ;  /* 0x0000004f034f7220 */ /* 0x040fe20000410000 */
[C---:B------:R-:W-:Y:S01]  /*a010*/  FMUL.FTZ R80, R84.reuse, R80 ;  /* 0x0000005054507220 */ /* 0x040fe20000410000 */
[----:B------:R-:W-:Y:S01]  /*a020*/  FMUL.FTZ R81, R84, R81 ;  /* 0x0000005154517220 */ /* 0x000fe20000410000 */
[C---:B------:R-:W-:Y:S03]  /*a030*/  FMUL.FTZ R82, R3.reuse, R82 ;  /* 0x0000005203527220 */ /* 0x040fe60000410000 */
[----:B------:R-:W-:Y:S01]  /*a040*/  MUFU.EX2 R100, R100 ;  /* 0x0000006400647308 */ /* 0x000fe20000000800 */
[----:B-1----:R-:W1:Y:S01]  /*a050*/  LDSM.16.MT88.4 R92, [R125+0x3000] ;  /* 0x003000007d5c783b */ /* 0x002e620000004200 */
        /* <DEDUP_REMOVED lines=23> */
[----:B--2---:R-:W-:Y:S01]  /*a1d0*/  FFMA.FTZ R111, R3, R150, R102 ;  /* 0x00000096036f7223 */ /* 0x004fe20000010066 */
[--C-:B------:R-:W-:Y:S01]  /*a1e0*/  FFMA.FTZ R116, R41, UR4, -R112.reuse ;  /* 0x0000000429747c23 */ /* 0x100fe20008010870 */
[--C-:B------:R-:W-:Y:S01]  /*a1f0*/  FFMA.FTZ R162, R42, UR4, -R87.reuse ;  /* 0x000000042aa27c23 */ /* 0x100fe20008010857 */
[--C-:B------:R-:W-:Y:S01]  /*a200*/  FFMA.FTZ R157, R43, UR4, -R87.reuse ;  /* 0x000000042b9d7c23 */ /* 0x100fe20008010857 */
[--C-:B------:R-:W-:Y:S01]  /*a210*/  FFMA.FTZ R161, R44, UR4, -R112.reuse ;  /* 0x000000042ca17c23 */ /* 0x100fe20008010870 */
[--C-:B------:R-:W-:Y:S01]  /*a220*/  FFMA.FTZ R154, R45, UR4, -R112.reuse ;  /* 0x000000042d9a7c23 */ /* 0x100fe20008010870 */
[----:B------:R-:W-:Y:S03]  /*a230*/  FFMA.FTZ R156, R46, UR4, -R87 ;  /* 0x000000042e9c7c23 */ /* 0x000fe60008010857 */
[----:B------:R-:W-:Y:S01]  /*a240*/  MUFU.EX2 R104, R104 ;  /* 0x0000006800687308 */ /* 0x000fe20000000800 */
[----:B---3--:R-:W-:Y:S01]  /*a250*/  FADD.FTZ R111, R105, R111 ;  /* 0x0000006f696f7221 */ /* 0x008fe20000010000 */
[--C-:B------:R-:W-:Y:S01]  /*a260*/  FFMA.FTZ R163, R47, UR4, -R87.reuse ;  /* 0x000000042fa37c23 */ /* 0x100fe20008010857 */
[--C-:B------:R-:W-:Y:S01]  /*a270*/  FFMA.FTZ R150, R50, UR4, -R87.reuse ;  /* 0x0000000432967c23 */ /* 0x100fe20008010857 */
[--C-:B------:R-:W-:Y:S01]  /*a280*/  FFMA.FTZ R165, R51, UR4, -R87.reuse ;  /* 0x0000000433a57c23 */ /* 0x100fe20008010857 */
[--C-:B------:R-:W-:Y:S01]  /*a290*/  FFMA.FTZ R5, R52, UR4, -R112.reuse ;  /* 0x0000000434057c23 */ /* 0x100fe20008010870 */
[----:B------:R-:W-:Y:S01]  /*a2a0*/  ISETP.GT.AND P0, PT, R135, 0x1, PT ;  /* 0x000000018700780c */ /* 0x000fe20003f04270 */
[--C-:B------:R-:W-:Y:S03]  /*a2b0*/  FFMA.FTZ R6, R53, UR4, -R112.reuse ;  /* 0x0000000435067c23 */ /* 0x100fe60008010870 */
[----:B------:R-:W2:Y:S01]  /*a2c0*/  MUFU.EX2 R106, R106 ;  /* 0x0000006a006a7308 */ /* 0x000ea20000000800 */
[--C-:B------:R-:W-:Y:S01]  /*a2d0*/  FFMA.FTZ R13, R55, UR4, -R87.reuse ;  /* 0x00000004370d7c23 */ /* 0x100fe20008010857 */
[----:B------:R-:W-:Y:S01]  /*a2e0*/  FFMA.FTZ R17, R56, UR4, -R112 ;  /* 0x0000000438117c23 */ /* 0x000fe20008010870 */
[--C-:B------:R-:W-:Y:S01]  /*a2f0*/  FFMA.FTZ R54, R54, UR4, -R87.reuse ;  /* 0x0000000436367c23 */ /* 0x100fe20008010857 */
[----:B------:R-:W-:Y:S01]  /*a300*/  FFMA.FTZ R58, R58, UR4, -R87 ;  /* 0x000000043a3a7c23 */ /* 0x000fe20008010857 */
[----:B------:R-:W-:Y:S05]  /*a310*/  MOV R3, R0 ;  /* 0x0000000000037202 */ /* 0x000fea0000000f00 */
[----:B------:R-:W3:Y:S10]  /*a320*/  MUFU.EX2 R109, R109 ;  /* 0x0000006d006d7308 */ /* 0x000ef40000000800 */
[----:B------:R3:W-:Y:S01]  /*a330*/  MUFU.EX2 R9, R91 ;  /* 0x0000005b00097308 */ /* 0x0007e20000000800 */
[----:B--2---:R-:W-:Y:S09]  /*a340*/  FADD.FTZ R26, R106, R111 ;  /* 0x0000006f6a1a7221 */ /* 0x004ff20000010000 */
[----:B------:R2:W-:Y:S10]  /*a350*/  MUFU.EX2 R18, R89 ;  /* 0x0000005900127308 */ /* 0x0005f40000000800 */
[----:B------:R4:W-:Y:S01]  /*a360*/  MUFU.EX2 R11, R88 ;  /* 0x00000058000b7308 */ /* 0x0009e20000000800 */
[C---:B---3--:R-:W-:Y:S01]  /*a370*/  F2FP.BF16.F32.PACK_AB R91, R109.reuse, R106 ;  /* 0x0000006a6d5b723e */ /* 0x048fe200000010ff */
[----:B------:R-:W-:Y:S01]  /*a380*/  FADD.FTZ R109, R109, R26 ;  /* 0x0000001a6d6d7221 */ /* 0x000fe20000010000 */
[--C-:B------:R-:W-:Y:S07]  /*a390*/  FFMA.FTZ R26, R57, UR4, -R112.reuse ;  /* 0x00000004391a7c23 */ /* 0x100fee0008010870 */
[----:B------:R3:W-:Y:S01]  /*a3a0*/  MUFU.EX2 R7, R90 ;  /* 0x0000005a00077308 */ /* 0x0007e20000000800 */
[----:B--2---:R-:W-:Y:S09]  /*a3b0*/  F2FP.BF16.F32.PACK_AB R89, R105, R102 ;  /* 0x000000666959723e */ /* 0x004ff200000010ff */
[----:B------:R-:W-:Y:S01]  /*a3c0*/  MUFU.EX2 R108, R108 ;  /* 0x0000006c006c7308 */ /* 0x000fe20000000800 */
[----:B----4-:R-:W-:Y:S01]  /*a3d0*/  F2FP.BF16.F32.PACK_AB R88, R100, R101 ;  /* 0x000000656458723e */ /* 0x010fe200000010ff */
[----:B------:R-:W-:Y:S01]  /*a3e0*/  FFMA.FTZ R101, R84, R147, R101 ;  /* 0x0000009354657223 */ /* 0x000fe20000010065 */
[--C-:B------:R-:W-:Y:S01]  /*a3f0*/  FFMA.FTZ R147, R48, UR4, -R112.reuse ;  /* 0x0000000430937c23 */ /* 0x100fe20008010870 */
[----:B------:R-:W-:Y:S06]  /*a400*/  FFMA.FTZ R84, R49, UR4, -R112 ;  /* 0x0000000431547c23 */ /* 0x000fec0008010870 */
[----:B------:R-:W2:Y:S01]  /*a410*/  MUFU.EX2 R110, R110 ;  /* 0x0000006e006e7308 */ /* 0x000ea20000000800 */
[----:B---3--:R-:W-:Y:S09]  /*a420*/  F2FP.BF16.F32.PACK_AB R90, R104, R107 ;  /* 0x0000006b685a723e */ /* 0x008ff200000010ff */
[----:B------:R3:W4:Y:S01]  /*a430*/  MUFU.EX2 R15, R86 ;  /* 0x00000056000f7308 */ /* 0x0007220000000800 */
[C---:B-1----:R-:W-:Y:S06]  /*a440*/  HMMA.16816.F32.BF16 R68, R88.reuse, R92, R68 ;  /* 0x0000005c5844723c */ /* 0x042fec0000041844 */
[C---:B------:R-:W-:Y:S03]  /*a450*/  HMMA.16816.F32.BF16 R72, R88.reuse, R94, R72 ;  /* 0x0000005e5848723c */ /* 0x040fe60000041848 */
[----:B------:R-:W1:Y:S01]  /*a460*/  MUFU.EX2 R164, R164 ;  /* 0x000000a400a47308 */ /* 0x000e620000000800 */
[----:B------:R-:W5:Y:S01]  /*a470*/  LDSM.16.MT88.4 R92, [R124+0x3000] ;  /* 0x003000007c5c783b */ /* 0x000f620000004200 */
[----:B--2---:R-:W-:Y:S08]  /*a480*/  FADD.FTZ R30, R110, R109 ;  /* 0x0000006d6e1e7221 */ /* 0x004ff00000010000 */
[----:B------:R-:W-:Y:S01]  /*a490*/  MUFU.EX2 R159, R159 ;  /* 0x0000009f009f7308 */ /* 0x000fe20000000800 */
[----:B---3--:R-:W-:Y:S01]  /*a4a0*/  FFMA.FTZ R86, R22, UR4, -R87 ;  /* 0x0000000416567c23 */ /* 0x008fe20008010857 */
[----:B------:R-:W-:Y:S02]  /*a4b0*/  FADD.FTZ R22, R100, R101 ;  /* 0x0000006564167221 */ /* 0x000fe40000010000 */
[----:B------:R-:W-:Y:S02]  /*a4c0*/  LDSM.16.MT88.4 R100, [R124+0x3800] ;  /* 0x003800007c64783b */ /* 0x000fe40000004200 */
[----:B------:R-:W-:Y:S04]  /*a4d0*/  FADD.FTZ R107, R107, R22 ;  /* 0x000000166b6b7221 */ /* 0x000fe80000010000 */
[----:B------:R2:W3:Y:S01]  /*a4e0*/  MUFU.EX2 R10, R86 ;  /* 0x00000056000a7308 */ /* 0x0004e20000000800 */
[----:B------:R-:W-:Y:S02]  /*a4f0*/  FADD.FTZ R111, R104, R107 ;  /* 0x0000006b686f7221 */ /* 0x000fe40000010000 */
[----:B------:R-:W-:Y:S07]  /*a500*/  LDSM.16.MT88.4 R104, [R124+0x3c00] ;  /* 0x003c00007c68783b */ /* 0x000fee0000004200 */
[----:B------:R-:W-:Y:S10]  /*a510*/  MUFU.EX2 R160, R160 ;  /* 0x000000a000a07308 */ /* 0x000ff40000000800 */
[----:B------:R-:W3:Y:S01]  /*a520*/  MUFU.EX2 R151, R151 ;  /* 0x0000009700977308 */ /* 0x000ee20000000800 */
[----:B--2---:R-:W-:Y:S09]  /*a530*/  FFMA.FTZ R86, R39, UR4, -R87 ;  /* 0x0000000427567c23 */ /* 0x004ff20008010857 */
[----:B------:R-:W-:Y:S01]  /*a540*/  MUFU.EX2 R152, R152 ;  /* 0x0000009800987308 */ /* 0x000fe20000000800 */
[C---:B-----5:R-:W-:Y:S06]  /*a550*/  HMMA.16816.F32.BF16 R76, R88.reuse, R92, R76 ;  /* 0x0000005c584c723c */ /* 0x060fec000004184c */
[----:B------:R-:W-:Y:S03]  /*a560*/  HMMA.16816.F32.BF16 R80, R88, R94, R80 ;  /* 0x0000005e5850723c */ /* 0x000fe60000041850 */
[----:B------:R-:W2:Y:S01]  /*a570*/  MUFU.EX2 R155, R155 ;  /* 0x0000009b009b7308 */ /* 0x000ea20000000800 */
[----:B------:R-:W5:Y:S03]  /*a580*/  LDSM.16.MT88.4 R92, [R125+0x3400] ;  /* 0x003400007d5c783b */ /* 0x000f660000004200 */
[----:B------:R-:W-:Y:S06]  /*a590*/  F2FP.BF16.F32.PACK_AB R88, R85, R108 ;  /* 0x0000006c5558723e */ /* 0x000fec00000010ff */
[----:B------:R-:W-:Y:S01]  /*a5a0*/  MUFU.EX2 R122, R122 ;  /* 0x0000007a007a7308 */ /* 0x000fe20000000800 */
[----:B----4-:R-:W-:Y:S02]  /*a5b0*/  F2FP.BF16.F32.PACK_AB R89, R15, R110 ;  /* 0x0000006e0f59723e */ /* 0x010fe400000010ff */
[----:B------:R-:W-:Y:S02]  /*a5c0*/  F2FP.BF16.F32.PACK_AB R90, R9, R14 ;  /* 0x0000000e095a723e */ /* 0x000fe400000010ff */
[----:B------:R-:W-:Y:S05]  /*a5d0*/  F2FP.BF16.F32.PACK_AB R91, R11, R18 ;  /* 0x000000120b5b723e */ /* 0x000fea00000010ff */
[----:B------:R-:W-:Y:S10]  /*a5e0*/  MUFU.EX2 R119, R119 ;  /* 0x0000007700777308 */ /* 0x000ff40000000800 */
[----:B------:R-:W-:Y:S10]  /*a5f0*/  MUFU.EX2 R120, R120 ;  /* 0x0000007800787308 */ /* 0x000ff40000000800 */
[----:B------:R-:W4:Y:S10]  /*a600*/  MUFU.EX2 R115, R115 ;  /* 0x0000007300737308 */ /* 0x000f340000000800 */
[----:B------:R-:W-:Y:S01]  /*a610*/  MUFU.EX2 R114, R114 ;  /* 0x0000007200727308 */ /* 0x000fe20000000800 */
[C---:B-----5:R-:W-:Y:S06]  /*a620*/  HMMA.16816.F32.BF16 R68, R88.reuse, R92, R68 ;  /* 0x0000005c5844723c */ /* 0x060fec0000041844 */
[C---:B------:R-:W-:Y:S03]  /*a630*/  HMMA.16816.F32.BF16 R72, R88.reuse, R94, R72 ;  /* 0x0000005e5848723c */ /* 0x040fe60000041848 */
[----:B------:R-:W5:Y:S01]  /*a640*/  MUFU.EX2 R117, R117 ;  /* 0x0000007500757308 */ /* 0x000f620000000800 */
[----:B------:R-:W4:Y:S02]  /*a650*/  LDSM.16.MT88.4 R92, [R125+0x3800] ;  /* 0x003800007d5c783b */ /* 0x000f240000004200 */
[C---:B------:R-:W-:Y:S07]  /*a660*/  HMMA.16816.F32.BF16 R76, R88.reuse, R96, R76 ;  /* 0x00000060584c723c */ /* 0x040fee000004184c */
[----:B------:R-:W-:Y:S01]  /*a670*/  MUFU.EX2 R158, R158 ;  /* 0x0000009e009e7308 */ /* 0x000fe20000000800 */
[----:B------:R-:W-:Y:S01]  /*a680*/  HMMA.16816.F32.BF16 R80, R88, R98, R80 ;  /* 0x000000625850723c */ /* 0x000fe20000041850 */
[----:B------:R-:W5:Y:S08]  /*a690*/  LDSM.16.MT88.4 R96, [R125+0x3c00] ;  /* 0x003c00007d60783b */ /* 0x000f700000004200 */
[----:B------:R-:W5:Y:S02]  /*a6a0*/  MUFU.EX2 R153, R153 ;  /* 0x0000009900997308 */ /* 0x000f640000000800 */
[----:B-1----:R-:W-:Y:S02]  /*a6b0*/  F2FP.BF16.F32.PACK_AB R88, R164, R7 ;  /* 0x00000007a458723e */ /* 0x002fe400000010ff */
[----:B---3--:R-:W-:Y:S06]  /*a6c0*/  F2FP.BF16.F32.PACK_AB R89, R159, R10 ;  /* 0x0000000a9f59723e */ /* 0x008fec00000010ff */
[----:B------:R-:W-:Y:S01]  /*a6d0*/  MUFU.EX2 R123, R123 ;  /* 0x0000007b007b7308 */ /* 0x000fe20000000800 */
[----:B------:R-:W-:Y:S02]  /*a6e0*/  F2FP.BF16.F32.PACK_AB R90, R151, R160 ;  /* 0x000000a0975a723e */ /* 0x000fe400000010ff */
[----:B--2---:R-:W-:Y:S07]  /*a6f0*/  F2FP.BF16.F32.PACK_AB R91, R155, R152 ;  /* 0x000000989b5b723e */ /* 0x004fee00000010ff */
[----:B------:R-:W-:Y:S10]  /*a700*/  MUFU.EX2 R118, R118 ;  /* 0x0000007600767308 */ /* 0x000ff40000000800 */
[----:B------:R-:W-:Y:S01]  /*a710*/  MUFU.EX2 R121, R121 ;  /* 0x0000007900797308 */ /* 0x000fe20000000800 */
[C---:B----4-:R-:W-:Y:S06]  /*a720*/  HMMA.16816.F32.BF16 R68, R88.reuse, R92, R68 ;  /* 0x0000005c5844723c */ /* 0x050fec0000041844 */
[C---:B------:R-:W-:Y:S03]  /*a730*/  HMMA.16816.F32.BF16 R72, R88.reuse, R94, R72 ;  /* 0x0000005e5848723c */ /* 0x040fe60000041848 */
[----:B------:R-:W-:Y:S02]  /*a740*/  MUFU.EX2 R86, R86 ;  /* 0x0000005600567308 */ /* 0x000fe40000000800 */
[----:B------:R-:W-:Y:S01]  /*a750*/  FADD.FTZ R92, R108, R111 ;  /* 0x0000006f6c5c7221 */ /* 0x000fe20000010000 */
[C---:B------:R-:W-:Y:S01]  /*a760*/  HMMA.16816.F32.BF16 R76, R88.reuse, R100, R76 ;  /* 0x00000064584c723c */ /* 0x040fe2000004184c */
[----:B------:R-:W1:Y:S06]  /*a770*/  LDSM.16.MT88.4 R108, [R125+0x4000] ;  /* 0x004000007d6c783b */ /* 0x000e6c0000004200 */
[----:B------:R-:W-:Y:S01]  /*a780*/  MUFU.EX2 R113, R113 ;  /* 0x0000007100717308 */ /* 0x000fe20000000800 */
[----:B------:R-:W-:Y:S01]  /*a790*/  F2FP.BF16.F32.PACK_AB R93, R115, R120 ;  /* 0x00000078735d723e */ /* 0x000fe200000010ff */
[----:B------:R-:W-:Y:S01]  /*a7a0*/  HMMA.16816.F32.BF16 R80, R88, R102, R80 ;  /* 0x000000665850723c */ /* 0x000fe20000041850 */
[----:B------:R-:W2:Y:S07]  /*a7b0*/  LDSM.16.MT88.4 R100, [R124+0x4000] ;  /* 0x004000007c64783b */ /* 0x000eae0000004200 */
[----:B------:R-:W3:Y:S03]  /*a7c0*/  MUFU.EX2 R116, R116 ;  /* 0x0000007400747308 */ /* 0x000ee60000000800 */
[----:B-----5:R-:W-:Y:S01]  /*a7d0*/  F2FP.BF16.F32.PACK_AB R94, R117, R114 ;  /* 0x00000072755e723e */ /* 0x020fe200000010ff */
[----:B------:R-:W-:Y:S01]  /*a7e0*/  FADD.FTZ R19, R85, R92 ;  /* 0x0000005c55137221 */ /* 0x000fe20000010000 */
[----:B------:R-:W-:Y:S02]  /*a7f0*/  F2FP.BF16.F32.PACK_AB R92, R119, R122 ;  /* 0x0000007a775c723e */ /* 0x000fe400000010ff */
[----:B------:R-:W-:Y:S01]  /*a800*/  F2FP.BF16.F32.PACK_AB R95, R153, R158 ;  /* 0x0000009e995f723e */ /* 0x000fe200000010ff */
[----:B------:R-:W-:Y:S02]  /*a810*/  FFMA.FTZ R91, R59, UR4, -R87 ;  /* 0x000000043b5b7c23 */ /* 0x000fe40008010857 */
[----:B------:R-:W-:Y:S01]  /*a820*/  MUFU.EX2 R162, R162 ;  /* 0x000000a200a27308 */ /* 0x000fe20000000800 */
[----:B------:R-:W-:Y:S01]  /*a830*/  FADD.FTZ R88, R14, R19 ;  /* 0x000000130e587221 */ /* 0x000fe20000010000 */
[----:B------:R-:W-:Y:S01]  /*a840*/  FADD.FTZ R89, R15, R30 ;  /* 0x0000001e0f597221 */ /* 0x000fe20000010000 */
[----:B------:R-:W-:Y:S01]  /*a850*/  MOV R85, R2 ;  /* 0x0000000200557202 */ /* 0x000fe20000000f00 */
[C---:B------:R-:W-:Y:S06]  /*a860*/  HMMA.16816.F32.BF16 R68, R92.reuse, R96, R68 ;  /* 0x000000605c44723c */ /* 0x040fec0000041844 */
[----:B------:R-:W4:Y:S01]  /*a870*/  MUFU.EX2 R157, R157 ;  /* 0x0000009d009d7308 */ /* 0x000f220000000800 */
[----:B------:R-:W-:Y:S01]  /*a880*/  FADD.FTZ R90, R18, R89 ;  /* 0x00000059125a7221 */ /* 0x000fe20000010000 */
[C---:B------:R-:W-:Y:S01]  /*a890*/  HMMA.16816.F32.BF16 R72, R92.reuse, R98, R72 ;  /* 0x000000625c48723c */ /* 0x040fe20000041848 */
[----:B------:R-:W5:Y:S07]  /*a8a0*/  LDSM.16.MT88.4 R96, [R125+0x4400] ;  /* 0x004400007d60783b */ /* 0x000f6e0000004200 */
[----:B------:R4:W-:Y:S01]  /*a8b0*/  MUFU.EX2 R14, R91 ;  /* 0x0000005b000e7308 */ /* 0x0009e20000000800 */
[C---:B------:R-:W-:Y:S03]  /*a8c0*/  HMMA.16816.F32.BF16 R76, R92.reuse, R104, R76 ;  /* 0x000000685c4c723c */ /* 0x040fe6000004184c */
[----:B------:R-:W-:Y:S03]  /*a8d0*/  FADD.FTZ R89, R11, R90 ;  /* 0x0000005a0b597221 */ /* 0x000fe60000010000 */
[----:B------:R-:W-:Y:S03]  /*a8e0*/  HMMA.16816.F32.BF16 R80, R92, R106, R80 ;  /* 0x0000006a5c50723c */ /* 0x000fe60000041850 */
[----:B------:R-:W-:Y:S01]  /*a8f0*/  MUFU.EX2 R161, R161 ;  /* 0x000000a100a17308 */ /* 0x000fe20000000800 */
[----:B------:R-:W5:Y:S01]  /*a900*/  LDSM.16.MT88.4 R104, [R124+0x4400] ;  /* 0x004400007c68783b */ /* 0x000f620000004200 */
[----:B---3--:R-:W-:Y:S01]  /*a910*/  F2FP.BF16.F32.PACK_AB R90, R116, R113 ;  /* 0x00000071745a723e */ /* 0x008fe200000010ff */
[----:B------:R-:W-:Y:S01]  /*a920*/  FADD.FTZ R10, R10, R89 ;  /* 0x000000590a0a7221 */ /* 0x000fe20000010000 */
[----:B------:R-:W-:Y:S01]  /*a930*/  F2FP.BF16.F32.PACK_AB R89, R86, R121 ;  /* 0x000000795659723e */ /* 0x000fe200000010ff */
[----:B------:R-:W-:Y:S05]  /*a940*/  FFMA.FTZ R92, R61, UR4, -R112 ;  /* 0x000000043d5c7c23 */ /* 0x000fea0008010870 */
[----:B------:R-:W-:Y:S01]  /*a950*/  MUFU.EX2 R154, R154 ;  /* 0x0000009a009a7308 */ /* 0x000fe20000000800 */
[----:B----4-:R-:W-:Y:S01]  /*a960*/  F2FP.BF16.F32.PACK_AB R91, R157, R162 ;  /* 0x000000a29d5b723e */ /* 0x010fe200000010ff */
[----:B------:R-:W-:Y:S01]  /*a970*/  FFMA.FTZ R94, R62, UR4, -R87 ;  /* 0x000000043e5e7c23 */ /* 0x000fe20008010857 */
[----:B------:R-:W-:Y:S01]  /*a980*/  FADD.FTZ R88, R9, R88 ;  /* 0x0000005809587221 */ /* 0x000fe20000010000 */
[----:B------:R-:W-:Y:S01]  /*a990*/  FADD.FTZ R93, R159, R10 ;  /* 0x0000000a9f5d7221 */ /* 0x000fe20000010000 */
[----:B------:R-:W-:Y:S05]  /*a9a0*/  FFMA.FTZ R9, R60, UR4, -R112 ;  /* 0x000000043c097c23 */ /* 0x000fea0008010870 */
[----:B------:R-:W-:Y:S01]  /*a9b0*/  MUFU.EX2 R156, R156 ;  /* 0x0000009c009c7308 */ /* 0x000fe20000000800 */
[----:B------:R-:W-:Y:S01]  /*a9c0*/  FADD.FTZ R88, R7, R88 ;  /* 0x0000005807587221 */ /* 0x000fe20000010000 */
[----:B------:R-:W-:Y:S03]  /*a9d0*/  FADD.FTZ R152, R152, R93 ;  /* 0x0000005d98987221 */ /* 0x000fe60000010000 */
[----:B------:R-:W-:Y:S01]  /*a9e0*/  FADD.FTZ R7, R164, R88 ;  /* 0x00000058a4077221 */ /* 0x000fe20000010000 */
[----:B------:R-:W-:Y:S01]  /*a9f0*/  F2FP.BF16.F32.PACK_AB R88, R118, R123 ;  /* 0x0000007b7658723e */ /* 0x000fe200000010ff */
[----:B------:R-:W-:Y:S03]  /*aa00*/  FADD.FTZ R155, R155, R152 ;  /* 0x000000989b9b7221 */ /* 0x000fe60000010000 */
[----:B------:R-:W3:Y:S01]  /*aa10*/  MUFU.EX2 R163, R163 ;  /* 0x000000a300a37308 */ /* 0x000ee20000000800 */
[----:B------:R-:W-:Y:S01]  /*aa20*/  FADD.FTZ R160, R160, R7 ;  /* 0x00000007a0a07221 */ /* 0x000fe20000010000 */
[----:B------:R-:W-:Y:S01]  /*aa30*/  FFMA.FTZ R152, R63, UR4, -R87 ;  /* 0x000000043f987c23 */ /* 0x000fe20008010857 */
[--C-:B------:R-:W-:Y:S01]  /*aa40*/  FFMA.FTZ R63, R64, UR4, -R112.reuse ;  /* 0x00000004403f7c23 */ /* 0x100fe20008010870 */
[----:B------:R-:W-:Y:S01]  /*aa50*/  FFMA.FTZ R112, R65, UR4, -R112 ;  /* 0x0000000441707c23 */ /* 0x000fe20008010870 */
[C---:B-1----:R-:W-:Y:S05]  /*aa60*/  HMMA.16816.F32.BF16 R68, R88.reuse, R108, R68 ;  /* 0x0000006c5844723c */ /* 0x042fea0000041844 */
[----:B------:R-:W-:Y:S01]  /*aa70*/  MUFU.EX2 R147, R147 ;  /* 0x0000009300937308 */ /* 0x000fe20000000800 */
[----:B------:R-:W-:Y:S01]  /*aa80*/  FADD.FTZ R93, R151, R160 ;  /* 0x000000a0975d7221 */ /* 0x000fe20000010000 */
[C---:B------:R-:W-:Y:S01]  /*aa90*/  HMMA.16816.F32.BF16 R72, R88.reuse, R110, R72 ;  /* 0x0000006e5848723c */ /* 0x040fe20000041848 */
[----:B------:R-:W1:Y:S07]  /*aaa0*/  LDSM.16.MT88.4 R108, [R125+0x4800] ;  /* 0x004800007d6c783b */ /* 0x000e6e0000004200 */
[----:B------:R-:W-:Y:S01]  /*aab0*/  MUFU.EX2 R84, R84 ;  /* 0x0000005400547308 */ /* 0x000fe20000000800 */
[C---:B--2---:R-:W-:Y:S03]  /*aac0*/  HMMA.16816.F32.BF16 R76, R88.reuse, R100, R76 ;  /* 0x00000064584c723c */ /* 0x044fe6000004184c */
[----:B------:R-:W-:Y:S03]  /*aad0*/  FADD.FTZ R160, R122, R93 ;  /* 0x0000005d7aa07221 */ /* 0x000fe60000010000 */
[----:B------:R-:W-:Y:S03]  /*aae0*/  HMMA.16816.F32.BF16 R80, R88, R102, R80 ;  /* 0x000000665850723c */ /* 0x000fe60000041850 */
[----:B------:R-:W-:Y:S01]  /*aaf0*/  MUFU.EX2 R150, R150 ;  /* 0x0000009600967308 */ /* 0x000fe20000000800 */
[----:B------:R-:W2:Y:S01]  /*ab00*/  LDSM.16.MT88.4 R100, [R124+0x4800] ;  /* 0x004800007c64783b */ /* 0x000ea20000004200 */
[----:B---3--:R-:W-:Y:S01]  /*ab10*/  F2FP.BF16.F32.PACK_AB R93, R163, R156 ;  /* 0x0000009ca35d723e */ /* 0x008fe200000010ff */
[----:B------:R-:W-:Y:S01]  /*ab20*/  FADD.FTZ R122, R120, R155 ;  /* 0x0000009b787a7221 */ /* 0x000fe20000010000 */
[----:B------:R-:W-:Y:S01]  /*ab30*/  FADD.FTZ R119, R119, R160 ;  /* 0x000000a077777221 */ /* 0x000fe20000010000 */
[----:B------:R-:W-:Y:S05]  /*ab40*/  FFMA.FTZ R65, R66, UR4, -R87 ;  /* 0x0000000442417c23 */ /* 0x000fea0008010857 */
[----:B------:R-:W3:Y:S01]  /*ab50*/  MUFU.EX2 R165, R165 ;  /* 0x000000a500a57308 */ /* 0x000ee20000000800 */
[----:B------:R-:W-:Y:S01]  /*ab60*/  FADD.FTZ R115, R115, R122 ;  /* 0x0000007a73737221 */ /* 0x000fe20000010000 */
[----:B------:R-:W-:Y:S01]  /*ab70*/  FADD.FTZ R114, R114, R119 ;  /* 0x0000007772727221 */ /* 0x000fe20000010000 */
[----:B------:R-:W-:Y:S02]  /*ab80*/  FFMA.FTZ R87, R67, UR4, -R87 ;  /* 0x0000000443577c23 */ /* 0x000fe40008010857 */
[----:B------:R-:W-:Y:S01]  /*ab90*/  FADD.FTZ R158, R158, R115 ;  /* 0x000000739e9e7221 */ /* 0x000fe20000010000 */
[----:B------:R-:W-:Y:S04]  /*aba0*/  FADD.FTZ R114, R117, R114 ;  /* 0x0000007275727221 */ /* 0x000fe80000010000 */
[----:B------:R4:W-:Y:S01]  /*abb0*/  MUFU.EX2 R159, R92 ;  /* 0x0000005c009f7308 */ /* 0x0009e20000000800 */
[----:B------:R-:W-:Y:S01]  /*abc0*/  FADD.FTZ R158, R153, R158 ;  /* 0x0000009e999e7221 */ /* 0x000fe20000010000 */
[----:B------:R-:W-:Y:S03]  /*abd0*/  FADD.FTZ R123, R123, R114 ;  /* 0x000000727b7b7221 */ /* 0x000fe60000010000 */
[----:B------:R-:W-:Y:S01]  /*abe0*/  FADD.FTZ R121, R121, R158 ;  /* 0x0000009e79797221 */ /* 0x000fe20000010000 */
[----:B------:R-:W-:Y:S04]  /*abf0*/  FADD.FTZ R118, R118, R123 ;  /* 0x0000007b76767221 */ /* 0x000fe80000010000 */
[----:B------:R5:W-:Y:S01]  /*ac00*/  MUFU.EX2 R151, R94 ;  /* 0x0000005e00977308 */ /* 0x000be20000000800 */
[----:B---3--:R-:W-:Y:S01]  /*ac10*/  F2FP.BF16.F32.PACK_AB R95, R165, R150 ;  /* 0x00000096a55f723e */ /* 0x008fe200000010ff */
[----:B------:R-:W-:Y:S01]  /*ac20*/  FADD.FTZ R121, R86, R121 ;  /* 0x0000007956797221 */ /* 0x000fe20000010000 */
[----:B------:R-:W-:Y:S03]  /*ac30*/  FADD.FTZ R113, R113, R118 ;  /* 0x0000007671717221 */ /* 0x000fe60000010000 */
[----:B------:R-:W-:Y:S01]  /*ac40*/  FADD.FTZ R162, R162, R121 ;  /* 0x00000079a2a27221 */ /* 0x000fe20000010000 */
[----:B------:R-:W-:Y:S03]  /*ac50*/  FADD.FTZ R116, R116, R113 ;  /* 0x0000007174747221 */ /* 0x000fe60000010000 */
[----:B------:R-:W-:Y:S01]  /*ac60*/  MUFU.EX2 R5, R5 ;  /* 0x0000000500057308 */ /* 0x000fe20000000800 */
[----:B----4-:R-:W-:Y:S01]  /*ac70*/  F2FP.BF16.F32.PACK_AB R92, R154, R161 ;  /* 0x000000a19a5c723e */ /* 0x010fe200000010ff */
[----:B------:R-:W-:Y:S01]  /*ac80*/  FADD.FTZ R157, R157, R162 ;  /* 0x000000a29d9d7221 */ /* 0x000fe20000010000 */
[----:B------:R-:W-:Y:S03]  /*ac90*/  FADD.FTZ R161, R161, R116 ;  /* 0x00000074a1a17221 */ /* 0x000fe60000010000 */
[----:B------:R-:W-:Y:S01]  /*aca0*/  FADD.FTZ R156, R156, R157 ;  /* 0x0000009d9c9c7221 */ /* 0x000fe20000010000 */
[----:B------:R-:W-:Y:S03]  /*acb0*/  FADD.FTZ R154, R154, R161 ;  /* 0x000000a19a9a7221 */ /* 0x000fe60000010000 */
[----:B------:R-:W3:Y:S01]  /*acc0*/  MUFU.EX2 R6, R6 ;  /* 0x0000000600067308 */ /* 0x000ee20000000800 */
[----:B-----5:R-:W-:Y:S01]  /*acd0*/  F2FP.BF16.F32.PACK_AB R94, R84, R147 ;  /* 0x00000093545e723e */ /* 0x020fe200000010ff */
        /* <DEDUP_REMOVED lines=10> */
[----:B---3--:R-:W-:Y:S01]  /*ad80*/  F2FP.BF16.F32.PACK_AB R88, R6, R5 ;  /* 0x000000050658723e */ /* 0x008fe200000010ff */
[C---:B------:R-:W-:Y:S07]  /*ad90*/  HMMA.16816.F32.BF16 R76, R92.reuse, R104, R76 ;  /* 0x000000685c4c723c */ /* 0x040fee000004184c */
[----:B------:R-:W3:Y:S01]  /*ada0*/  MUFU.EX2 R17, R17 ;  /* 0x0000001100117308 */ /* 0x000ee20000000800 */
[----:B------:R-:W-:Y:S01]  /*adb0*/  FADD.FTZ R67, R5, R84 ;  /* 0x0000005405437221 */ /* 0x000fe20000010000 */
[----:B------:R-:W-:Y:S01]  /*adc0*/  HMMA.16816.F32.BF16 R80, R92, R106, R80 ;  /* 0x0000006a5c50723c */ /* 0x000fe20000041850 */
[----:B------:R-:W5:Y:S07]  /*add0*/  LDSM.16.MT88.4 R104, [R124+0x4c00] ;  /* 0x004c00007c68783b */ /* 0x000f6e0000004200 */
[----:B------:R-:W1:Y:S03]  /*ade0*/  MUFU.EX2 R26, R26 ;  /* 0x0000001a001a7308 */ /* 0x000e660000000800 */
[C---:B----4-:R-:W-:Y:S01]  /*adf0*/  F2FP.BF16.F32.PACK_AB R89, R13.reuse, R22 ;  /* 0x000000160d59723e */ /* 0x050fe200000010ff */
[----:B------:R-:W-:Y:S01]  /*ae00*/  FADD.FTZ R84, R22, R165 ;  /* 0x000000a516547221 */ /* 0x000fe20000010000 */
[----:B------:R-:W-:Y:S03]  /*ae10*/  FADD.FTZ R86, R6, R67 ;  /* 0x0000004306567221 */ /* 0x000fe60000010000 */
[----:B------:R-:W-:Y:S02]  /*ae20*/  FADD.FTZ R84, R13, R84 ;  /* 0x000000540d547221 */ /* 0x000fe40000010000 */
[----:B------:R-:W4:Y:S01]  /*ae30*/  MUFU.EX2 R15, R58 ;  /* 0x0000003a000f7308 */ /* 0x000f220000000800 */
[----:B---3--:R-:W-:Y:S09]  /*ae40*/  FADD.FTZ R67, R17, R86 ;  /* 0x0000005611437221 */ /* 0x008ff20000010000 */
[----:B------:R-:W3:Y:S01]  /*ae50*/  MUFU.EX2 R164, R9 ;  /* 0x0000000900a47308 */ /* 0x000ee20000000800 */
[C---:B-1----:R-:W-:Y:S01]  /*ae60*/  F2FP.BF16.F32.PACK_AB R90, R26.reuse, R17 ;  /* 0x000000111a5a723e */ /* 0x042fe200000010ff */
[----:B------:R-:W-:Y:S08]  /*ae70*/  FADD.FTZ R67, R26, R67 ;  /* 0x000000431a437221 */ /* 0x000ff00000010000 */
[----:B------:R-:W1:Y:S01]  /*ae80*/  MUFU.EX2 R120, R152 ;  /* 0x0000009800787308 */ /* 0x000e620000000800 */
[----:B----4-:R-:W-:Y:S07]  /*ae90*/  F2FP.BF16.F32.PACK_AB R91, R14, R15 ;  /* 0x0000000f0e5b723e */ /* 0x010fee00000010ff */
[C---:B------:R-:W-:Y:S02]  /*aea0*/  HMMA.16816.F32.BF16 R68, R88.reuse, R108, R68 ;  /* 0x0000006c5844723c */ /* 0x040fe40000041844 */
[----:B------:R-:W-:Y:S03]  /*aeb0*/  MUFU.EX2 R63, R63 ;  /* 0x0000003f003f7308 */ /* 0x000fe60000000800 */
[C---:B---3--:R-:W-:Y:S01]  /*aec0*/  F2FP.BF16.F32.PACK_AB R92, R159.reuse, R164 ;  /* 0x000000a49f5c723e */ /* 0x048fe200000010ff */
[C---:B------:R-:W-:Y:S06]  /*aed0*/  HMMA.16816.F32.BF16 R72, R88.reuse, R110, R72 ;  /* 0x0000006e5848723c */ /* 0x040fec0000041848 */
[----:B------:R-:W3:Y:S01]  /*aee0*/  MUFU.EX2 R112, R112 ;  /* 0x0000007000707308 */ /* 0x000ee20000000800 */
[----:B-1----:R-:W-:Y:S01]  /*aef0*/  F2FP.BF16.F32.PACK_AB R93, R120, R151 ;  /* 0x00000097785d723e */ /* 0x002fe200000010ff */
[C---:B--2---:R-:W-:Y:S08]  /*af00*/  HMMA.16816.F32.BF16 R76, R88.reuse, R100, R76 ;  /* 0x00000064584c723c */ /* 0x044ff0000004184c */
[----:B------:R-:W-:Y:S01]  /*af10*/  MUFU.EX2 R65, R65 ;  /* 0x0000004100417308 */ /* 0x000fe20000000800 */
[----:B------:R-:W-:Y:S03]  /*af20*/  HMMA.16816.F32.BF16 R80, R88, R102, R80 ;  /* 0x000000665850723c */ /* 0x000fe60000041850 */
[----:B------:R-:W-:Y:S06]  /*af30*/  FADD.FTZ R164, R164, R67 ;  /* 0x00000043a4a47221 */ /* 0x000fec0000010000 */
[----:B------:R-:W1:Y:S02]  /*af40*/  MUFU.EX2 R66, R87 ;  /* 0x0000005700427308 */ /* 0x000e640000000800 */
[C---:B---3--:R-:W-:Y:S01]  /*af50*/  F2FP.BF16.F32.PACK_AB R94, R112.reuse, R63 ;  /* 0x0000003f705e723e */ /* 0x048fe200000010ff */
[----:B------:R-:W-:Y:S04]  /*af60*/  FADD.FTZ R164, R159, R164 ;  /* 0x000000a49fa47221 */ /* 0x000fe80000010000 */
[----:B------:R-:W-:Y:S01]  /*af70*/  FADD.FTZ R147, R63, R164 ;  /* 0x000000a43f937221 */ /* 0x000fe20000010000 */
[----:B------:R-:W-:Y:S03]  /*af80*/  IADD3 R63, R135, -0x1, RZ ;  /* 0xffffffff873f7810 */ /* 0x000fe60007ffe0ff */
[----:B------:R-:W-:Y:S01]  /*af90*/  FADD.FTZ R147, R112, R147 ;  /* 0x0000009370937221 */ /* 0x000fe20000010000 */
[----:B------:R-:W-:Y:S02]  /*afa0*/  MOV R135, R63 ;  /* 0x0000003f00877202 */ /* 0x000fe40000000f00 */
[----:B-1----:R-:W-:Y:S01]  /*afb0*/  F2FP.BF16.F32.PACK_AB R95, R66, R65 ;  /* 0x00000041425f723e */ /* 0x002fe200000010ff */
[----:B------:R-:W-:Y:S04]  /*afc0*/  FADD.FTZ R87, R15, R84 ;  /* 0x000000540f577221 */ /* 0x000fe80000010000 */
[----:B------:R-:W-:Y:S02]  /*afd0*/  FADD.FTZ R84, R14, R87 ;  /* 0x000000570e547221 */ /* 0x000fe40000010000 */
[C---:B-----5:R-:W-:Y:S05]  /*afe0*/  HMMA.16816.F32.BF16 R68, R92.reuse, R96, R68 ;  /* 0x000000605c44723c */ /* 0x060fea0000041844 */
[----:B------:R-:W-:Y:S01]  /*aff0*/  FADD.FTZ R151, R151, R84 ;  /* 0x0000005497977221 */ /* 0x000fe20000010000 */
[C---:B------:R-:W-:Y:S05]  /*b000*/  HMMA.16816.F32.BF16 R72, R92.reuse, R98, R72 ;  /* 0x000000625c48723c */ /* 0x040fea0000041848 */
[----:B------:R-:W-:Y:S01]  /*b010*/  FADD.FTZ R120, R120, R151 ;  /* 0x0000009778787221 */ /* 0x000fe20000010000 */
[C---:B------:R-:W-:Y:S05]  /*b020*/  HMMA.16816.F32.BF16 R76, R92.reuse, R104, R76 ;  /* 0x000000685c4c723c */ /* 0x040fea000004184c */
[----:B------:R-:W-:Y:S01]  /*b030*/  FADD.FTZ R65, R65, R120 ;  /* 0x0000007841417221 */ /* 0x000fe20000010000 */
[----:B------:R-:W-:Y:S05]  /*b040*/  HMMA.16816.F32.BF16 R80, R92, R106, R80 ;  /* 0x0000006a5c50723c */ /* 0x000fea0000041850 */
[----:B------:R-:W-:Y:S01]  /*b050*/  FADD.FTZ R150, R66, R65 ;  /* 0x0000004142967221 */ /* 0x000fe20000010000 */
[----:B------:R-:W-:Y:S07]  /*b060*/  @!UPT UIADD3 URZ, URZ, URZ, URZ ;  /* 0x0000003f3f3ff290 */ /* 0x000fee000fffe03f */
[----:B------:R-:W-:Y:S11]  /*b070*/  @P0 BRA `(.L_x_3652) ;  /* 0xffffffd400cc0947 */ /* 0x000ff6000383ffff */
.L_x_3648:
[----:B------:R-:W1:Y:S01]  /*b080*/  SHFL.BFLY PT, R5, R150, 0x2, 0x1f ;  /* 0x0c401f0096057f89 */ /* 0x000e6200000e0000 */
[----:B------:R-:W-:Y:S01]  /*b090*/  IMAD.MOV.U32 R11, RZ, RZ, 0x3f800000 ;  /* 0x3f800000ff0b7424 */ /* 0x000fe200078e00ff */
[----:B------:R-:W2:Y:S01]  /*b0a0*/  S2UR UR4, SR_CgaCtaId ;  /* 0x00000000000479c3 */ /* 0x000ea20000008800 */
[----:B------:R-:W-:Y:S01]  /*b0b0*/  IMAD.MOV.U32 R9, RZ, RZ, 0x3f800000 ;  /* 0x3f800000ff097424 */ /* 0x000fe200078e00ff */
[----:B------:R-:W3:Y:S01]  /*b0c0*/  SHFL.BFLY PT, R4, R147, 0x2, 0x1f ;  /* 0x0c401f0093047f89 */ /* 0x000ee200000e0000 */
[----:B------:R-:W-:Y:S01]  /*b0d0*/  ISETP.NE.AND P0, PT, R134, -0x1, PT ;  /* 0xffffffff8600780c */ /* 0x000fe20003f05270 */
[----:B------:R-:W-:Y:S01]  /*b0e0*/  UMOV UR5, 0x400 ;  /* 0x0000040000057882 */ /* 0x000fe20000000000 */
        /* <DEDUP_REMOVED lines=8> */
[-C--:B------:R-:W-:Y:S02]  /*b170*/  LEA.HI R5, R5, R6.reuse, RZ, 0x5 ;  /* 0x0000000605057211 */ /* 0x080fe400078f28ff */
[----:B------:R-:W-:Y:S02]  /*b180*/  LOP3.LUT R13, R4, 0xfffffffc, RZ, 0xc0, !PT ;  /* 0xfffffffc040d7812 */ /* 0x000fe400078ec0ff */
[----:B------:R-:W-:Y:S02]  /*b190*/  SHF.R.S32.HI R12, RZ, 0x5, R5 ;  /* 0x00000005ff0c7819 */ /* 0x000fe40000011405 */
[----:B------:R-:W-:Y:S01]  /*b1a0*/  IADD3 R13, -R13, R6, RZ ;  /* 0x000000060d0d7210 */ /* 0x000fe20007ffe1ff */
[----:B-1----:R-:W-:Y:S01]  /*b1b0*/  FADD.FTZ R7, R10, R7 ;  /* 0x000000070a077221 */ /* 0x002fe20000010000 */
[----:B------:R-:W-:Y:S01]  /*b1c0*/  SHF.R.S32.HI R23, RZ, 0x1f, R12 ;  /* 0x0000001fff177819 */ /* 0x000fe2000001140c */
[----:B--2---:R-:W-:-:S03]  /*b1d0*/  FADD.FTZ R8, R3, R8 ;  /* 0x0000000803087221 */ /* 0x004fc60000010000 */
[----:B------:R-:W-:Y:S01]  /*b1e0*/  FSETP.NE.FTZ.AND P3, PT, R7, RZ, PT ;  /* 0x000000ff0700720b */ /* 0x000fe20003f75000 */
[----:B------:R-:W-:Y:S01]  /*b1f0*/  IMAD R14, R12, 0x100, R13 ;  /* 0x000001000c0e7824 */ /* 0x000fe200078e020d */
[----:B------:R-:W-:Y:S02]  /*b200*/  SHF.R.S32.HI R3, RZ, 0x2, R4 ;  /* 0x00000002ff037819 */ /* 0x000fe40000011404 */
[----:B------:R-:W-:Y:S02]  /*b210*/  FSETP.NE.FTZ.AND P4, PT, R8, RZ, PT ;  /* 0x000000ff0800720b */ /* 0x000fe40003f95000 */
[----:B------:R-:W-:-:S04]  /*b220*/  SHF.R.S32.HI R10, RZ, 0x1f, R3 ;  /* 0x0000001fff0a7819 */ /* 0x000fc80000011403 */
[----:B------:R-:W-:-:S03]  /*b230*/  LEA.HI R10, R10, R3, RZ, 0x3 ;  /* 0x000000030a0a7211 */ /* 0x000fc600078f18ff */
[----:B------:R-:W1:Y:S01]  /*b240*/  @P3 MUFU.RCP R11, R7 ;  /* 0x00000007000b3308 */ /* 0x000e620000001000 */
[----:B------:R-:W-:Y:S01]  /*b250*/  LOP3.LUT R10, R10, 0xfffffff8, RZ, 0xc0, !PT ;  /* 0xfffffff80a0a7812 */ /* 0x000fe200078ec0ff */
[----:B------:R-:W2:Y:S04]  /*b260*/  @P3 LDC R19, c[0x0][0x2e8] ;  /* 0x0000ba00ff133b82 */ /* 0x000ea80000000800 */
[----:B------:R-:W-:Y:S02]  /*b270*/  IMAD.IADD R10, R3, 0x1, -R10 ;  /* 0x00000001030a7824 */ /* 0x000fe400078e0a0a */
[----:B------:R-:W3:Y:S02]  /*b280*/  @P4 MUFU.RCP R9, R8 ;  /* 0x0000000800094308 */ /* 0x000ee40000001000 */
[----:B------:R-:W4:Y:S06]  /*b290*/  @P4 LDC R21, c[0x0][0x2e8] ;  /* 0x0000ba00ff154b82 */ /* 0x000f2c0000000800 */
[----:B------:R5:W2:Y:S01]  /*b2a0*/  @P3 MUFU.LG2 R16, R7 ;  /* 0x0000000700103308 */ /* 0x000aa20000000c00 */
        /* <DEDUP_REMOVED lines=8> */
[C---:B------:R-:W-:Y:S01]  /*b330*/  LEA.HI R11, R10.reuse, R10, RZ, 0x1 ;  /* 0x0000000a0a0b7211 */ /* 0x040fe200078f08ff */
[C---:B---3--:R-:W-:Y:S01]  /*b340*/  FMUL.FTZ R68, R9.reuse, R68 ;  /* 0x0000004409447220 */ /* 0x048fe20000410000 */
[----:B------:R-:W-:Y:S01]  /*b350*/  FMUL.FTZ R69, R9, R69 ;  /* 0x0000004509457220 */ /* 0x000fe20000410000 */
[----:B------:R-:W1:Y:S01]  /*b360*/  @P4 MUFU.LG2 R8, R8 ;  /* 0x0000000800084308 */ /* 0x000e620000000c00 */
[----:B------:R-:W-:Y:S01]  /*b370*/  LOP3.LUT R15, R11, 0x3fffffe, RZ, 0xc0, !PT ;  /* 0x03fffffe0b0f7812 */ /* 0x000fe200078ec0ff */
[C---:B------:R-:W-:Y:S01]  /*b380*/  FMUL.FTZ R72, R9.reuse, R72 ;  /* 0x0000004809487220 */ /* 0x040fe20000410000 */
[----:B------:R-:W-:Y:S01]  /*b390*/  SHF.R.S32.HI R11, RZ, 0x1, R11 ;  /* 0x00000001ff0b7819 */ /* 0x000fe2000001140b */
[----:B------:R-:W-:Y:S01]  /*b3a0*/  FMUL.FTZ R73, R9, R73 ;  /* 0x0000004909497220 */ /* 0x000fe20000410000 */
[----:B------:R-:W-:Y:S01]  /*b3b0*/  F2FP.BF16.F32.PACK_AB R68, R69, R68 ;  /* 0x000000444544723e */ /* 0x000fe200000010ff */
[----:B------:R-:W-:Y:S01]  /*b3c0*/  IMAD.IADD R15, R10, 0x1, -R15 ;  /* 0x000000010a0f7824 */ /* 0x000fe200078e0a0f */
[C---:B------:R-:W-:Y:S01]  /*b3d0*/  LOP3.LUT P1, RZ, R11.reuse, 0x2, RZ, 0xc0, !PT ;  /* 0x000000020bff7812 */ /* 0x040fe2000782c0ff */
[----:B------:R-:W-:Y:S01]  /*b3e0*/  IMAD.SHL.U32 R10, R11, 0x40, RZ ;  /* 0x000000400b0a7824 */ /* 0x000fe200078e00ff */
[----:B------:R-:W-:Y:S01]  /*b3f0*/  F2FP.BF16.F32.PACK_AB R70, R71, R70 ;  /* 0x000000464746723e */ /* 0x000fe200000010ff */
[----:B------:R-:W-:Y:S01]  /*b400*/  FMUL.FTZ R76, R9, R76 ;  /* 0x0000004c094c7220 */ /* 0x000fe20000410000 */
[----:B------:R-:W-:Y:S01]  /*b410*/  LEA R14, R15, R14, 0x4 ;  /* 0x0000000e0f0e7211 */ /* 0x000fe200078e20ff */
[C---:B------:R-:W-:Y:S01]  /*b420*/  FMUL.FTZ R77, R9.reuse, R77 ;  /* 0x0000004d094d7220 */ /* 0x040fe20000410000 */
[----:B------:R-:W-:Y:S01]  /*b430*/  LOP3.LUT R10, R10, 0xc0, RZ, 0xc0, !PT ;  /* 0x000000c00a0a7812 */ /* 0x000fe200078ec0ff */
[C---:B------:R-:W-:Y:S01]  /*b440*/  FMUL.FTZ R80, R9.reuse, R80 ;  /* 0x0000005009507220 */ /* 0x040fe20000410000 */
[----:B------:R-:W-:Y:S01]  /*b450*/  FMUL.FTZ R9, R9, R81 ;  /* 0x0000005109097220 */ /* 0x000fe20000410000 */
[----:B------:R-:W-:-:S02]  /*b460*/  F2FP.BF16.F32.PACK_AB R72, R73, R72 ;  /* 0x000000484948723e */ /* 0x000fc400000010ff */
[----:B------:R-:W-:Y:S02]  /*b470*/  LEA.HI R13, R10, R10, RZ, 0x1d ;  /* 0x0000000a0a0d7211 */ /* 0x000fe400078fe8ff */
[----:B------:R-:W-:Y:S02]  /*b480*/  LOP3.LUT R10, R11, 0x1, RZ, 0xc0, !PT ;  /* 0x000000010b0a7812 */ /* 0x000fe400078ec0ff */
[----:B------:R-:W-:Y:S01]  /*b490*/  F2FP.BF16.F32.PACK_AB R74, R75, R74 ;  /* 0x0000004a4b4a723e */ /* 0x000fe200000010ff */
[----:B------:R-:W-:Y:S01]  /*b4a0*/  IMAD.U32 R13, R14, 0x2, R13 ;  /* 0x000000020e0d7824 */ /* 0x000fe200078e000d */
[----:B------:R-:W-:Y:S01]  /*b4b0*/  ISETP.NE.U32.AND P2, PT, R10, 0x1, PT ;  /* 0x000000010a00780c */ /* 0x000fe20003f45070 */
[----:B------:R-:W-:Y:S01]  /*b4c0*/  IMAD.MOV.U32 R10, RZ, RZ, 0x10 ;  /* 0x00000010ff0a7424 */ /* 0x000fe200078e00ff */
[----:B------:R-:W-:Y:S02]  /*b4d0*/  F2FP.BF16.F32.PACK_AB R76, R77, R76 ;  /* 0x0000004c4d4c723e */ /* 0x000fe400000010ff */
[----:B------:R-:W-:Y:S01]  /*b4e0*/  LEA R13, R13, UR4, 0x1 ;  /* 0x000000040d0d7c11 */ /* 0x000fe2000f8e08ff */
[----:B------:R-:W-:Y:S01]  /*b4f0*/  ULDC.U8 UR4, c[0x0][0x3d8] ;  /* 0x0000f60000047ab9 */ /* 0x000fe20000000000 */
[----:B------:R-:W-:-:S02]  /*b500*/  SEL R14, R10, 0xfffffff0, P2 ;  /* 0xfffffff00a0e7807 */ /* 0x000fc40001000000 */
[----:B------:R-:W3:Y:S01]  /*b510*/  @P0 LDC.64 R10, c[0x0][0x298] ;  /* 0x0000a600ff0a0b82 */ /* 0x000ee20000000a00 */
[C---:B------:R-:W-:Y:S01]  /*b520*/  IADD3 R15, R13.reuse, 0x20, RZ ;  /* 0x000000200d0f7810 */ /* 0x040fe20007ffe0ff */
[C---:B------:R-:W-:Y:S01]  /*b530*/  @P1 VIADD R15, R13.reuse, 0xffffffe0 ;  /* 0xffffffe00d0f1836 */ /* 0x040fe20000000000 */
[----:B------:R-:W-:Y:S01]  /*b540*/  STS [R13], R68 ;  /* 0x000000440d007388 */ /* 0x000fe20000000800 */
[----:B------:R-:W-:Y:S01]  /*b550*/  IMAD.IADD R17, R13, 0x1, R14 ;  /* 0x000000010d117824 */ /* 0x000fe200078e020e */
[----:B------:R-:W-:Y:S02]  /*b560*/  F2FP.BF16.F32.PACK_AB R78, R79, R78 ;  /* 0x0000004e4f4e723e */ /* 0x000fe400000010ff */
[----:B------:R1:W-:Y:S01]  /*b570*/  STS [R13+0x200], R70 ;  /* 0x000200460d007388 */ /* 0x0003e20000000800 */
[----:B------:R-:W-:Y:S02]  /*b580*/  F2FP.BF16.F32.PACK_AB R9, R9, R80 ;  /* 0x000000500909723e */ /* 0x000fe400000010ff */
[----:B------:R-:W-:Y:S01]  /*b590*/  F2FP.BF16.F32.PACK_AB R82, R83, R82 ;  /* 0x000000525352723e */ /* 0x000fe200000010ff */
[----:B------:R-:W-:Y:S01]  /*b5a0*/  STS [R17], R72 ;  /* 0x0000004811007388 */ /* 0x000fe20000000800 */
[----:B------:R-:W-:-:S02]  /*b5b0*/  IADD3 R14, R14, R15, RZ ;  /* 0x0000000f0e0e7210 */ /* 0x000fc40007ffe0ff */
[----:B------:R-:W-:Y:S01]  /*b5c0*/  ISETP.NE.AND P1, PT, RZ, UR4, PT ;  /* 0x00000004ff007c0c */ /* 0x000fe2000bf25270 */
[----:B------:R-:W-:Y:S01]  /*b5d0*/  STS [R17+0x200], R74 ;  /* 0x0002004a11007388 */ /* 0x000fe20000000800 */
[----:B-----5:R-:W-:-:S03]  /*b5e0*/  MOV R7, 0x7f800000 ;  /* 0x7f80000000077802 */ /* 0x020fc60000000f00 */
[----:B------:R-:W-:Y:S04]  /*b5f0*/  STS [R15], R76 ;  /* 0x0000004c0f007388 */ /* 0x000fe80000000800 */
[----:B------:R2:W-:Y:S04]  /*b600*/  STS [R15+0x200], R78 ;  /* 0x0002004e0f007388 */ /* 0x0005e80000000800 */
[----:B------:R-:W-:Y:S04]  /*b610*/  STS [R14], R9 ;  /* 0x000000090e007388 */ /* 0x000fe80000000800 */
[----:B------:R5:W-:Y:S01]  /*b620*/  STS [R14+0x200], R82 ;  /* 0x000200520e007388 */ /* 0x000be20000000800 */
[----:B-1----:R-:W-:Y:S01]  /*b630*/  LEA.HI R13, R23, R12, RZ, 0x2 ;  /* 0x0000000c170d7211 */ /* 0x002fe200078f10ff */
[----:B---3--:R-:W-:-:S03]  /*b640*/  @P0 IMAD.WIDE.U32 R22, R134, R10, RZ ;  /* 0x0000000a86160225 */ /* 0x008fc600078e00ff */
[----:B------:R-:W-:-:S05]  /*b650*/  LOP3.LUT R13, R13, 0xfffffffc, RZ, 0xc0, !PT ;  /* 0xfffffffc0d0d7812 */ /* 0x000fca00078ec0ff */
[----:B------:R-:W-:Y:S02]  /*b660*/  IMAD.IADD R13, R12, 0x1, -R13 ;  /* 0x000000010c0d7824 */ /* 0x000fe400078e0a0d */
[----:B------:R-:W-:Y:S02]  /*b670*/  IMAD.MOV.U32 R12, RZ, RZ, 0x7f800000 ;  /* 0x7f800000ff0c7424 */ /* 0x000fe400078e00ff */
[----:B--2---:R-:W-:Y:S01]  /*b680*/  @P3 FMUL.FTZ R15, R16, 0.69314718246459960938 ;  /* 0x3f317218100f3820 */ /* 0x004fe20000410000 */
[----:B------:R-:W-:Y:S02]  /*b690*/  @P0 IMAD.MOV.U32 R16, RZ, RZ, R22 ;  /* 0x000000ffff100224 */ /* 0x000fe400078e0016 */
[----:B-----5:R-:W-:Y:S02]  /*b6a0*/  @P0 IMAD R14, R134, R11, R23 ;  /* 0x0000000b860e0224 */ /* 0x020fe400078e0217 */
[----:B------:R-:W-:Y:S01]  /*b6b0*/  @P4 FMUL.FTZ R11, R8, 0.69314718246459960938 ;  /* 0x3f317218080b4820 */ /* 0x000fe20000410000 */
[----:B----4-:R-:W-:Y:S06]  /*b6c0*/  @P0 BRA `(.L_x_3653) ;  /* 0x0000000000200947 */ /* 0x010fec0003800000 */
[----:B------:R-:W1:Y:S01]  /*b6d0*/  S2R R17, SR_CTAID.Y ;  /* 0x0000000000117919 */ /* 0x000e620000002600 */
[----:B------:R-:W2:Y:S01]  /*b6e0*/  LDC.64 R8, c[0x0][0x290] ;  /* 0x0000a400ff087b82 */ /* 0x000ea20000000a00 */
[----:B-1----:R-:W-:-:S05]  /*b6f0*/  SHF.R.S32.HI R23, RZ, 0x1f, R17 ;  /* 0x0000001fff177819 */ /* 0x002fca0000011411 */
[-C--:B--2---:R-:W-:Y:S02]  /*b700*/  IMAD R10, R23, R8.reuse, RZ ;  /* 0x00000008170a7224 */ /* 0x084fe400078e02ff */
[----:B------:R-:W-:-:S04]  /*b710*/  IMAD.WIDE.U32 R22, R17, R8, RZ ;  /* 0x0000000811167225 */ /* 0x000fc800078e00ff */
[----:B------:R-:W-:Y:S01]  /*b720*/  IMAD R9, R17, R9, R10 ;  /* 0x0000000911097224 */ /* 0x000fe200078e020a */
[----:B------:R-:W-:-:S04]  /*b730*/  MOV R16, R22 ;  /* 0x0000001600107202 */ /* 0x000fc80000000f00 */
[----:B------:R-:W-:Y:S02]  /*b740*/  IADD3 R14, R23, R9, RZ ;  /* 0x00000009170e7210 */ /* 0x000fe40007ffe0ff */
.L_x_3653:
[----:B------:R-:W-:Y:S01]  /*b750*/  @P4 FFMA.FTZ R12, R2, R21, R11 ;  /* 0x00000015020c4223 */ /* 0x000fe2000001000b */
[----:B------:R-:W-:Y:S01]  /*b760*/  @P3 FFMA.FTZ R7, R0, R19, R15 ;  /* 0x0000001300073223 */ /* 0x000fe2000001000f */
        /* <DEDUP_REMOVED lines=8> */
.L_x_3654:
[----:B------:R-:W1:Y:S01]  /*b7f0*/  S2R R15, SR_CTAID.Z ;  /* 0x00000000000f7919 */ /* 0x000e620000002700 */
[----:B------:R-:W1:Y:S01]  /*b800*/  LDC R0, c[0x0][0x270] ;  /* 0x00009c00ff007b82 */ /* 0x000e620000000800 */
[----:B------:R-:W1:Y:S07]  /*b810*/  S2R R2, SR_CTAID.Y ;  /* 0x0000000000027919 */ /* 0x000e6e0000002600 */
[----:B------:R-:W2:Y:S01]  /*b820*/  LDC R134, c[0x0][0x2c4] ;  /* 0x0000b100ff867b82 */ /* 0x000ea20000000800 */
[----:B-1----:R-:W-:-:S04]  /*b830*/  IMAD R9, R2, R0, R15 ;  /* 0x0000000002097224 */ /* 0x002fc800078e020f */
[----:B--2---:R-:W-:-:S07]  /*b840*/  IMAD R134, R9, R134, RZ ;  /* 0x0000008609867224 */ /* 0x004fce00078e02ff */
.L_x_3655:
        /* <DEDUP_REMOVED lines=8> */
[----:B------:R-:W2:Y:S01]  /*b8d0*/  S2R R0, SR_TID.X ;  /* 0x0000000000007919 */ /* 0x000ea20000002100 */
[----:B------:R3:W4:Y:S01]  /*b8e0*/  LDS.128 R8, [R136+0x800] ;  /* 0x0008000088087984 */ /* 0x0007220000000c00 */
[----:B-1----:R-:W-:-:S05]  /*b8f0*/  IMAD.SHL.U32 R6, R2, 0x40, RZ ;  /* 0x0000004002067824 */ /* 0x002fca00078e00ff */
[----:B------:R-:W-:-:S05]  /*b900*/  SHF.R.S32.HI R5, RZ, 0x1f, R6 ;  /* 0x0000001fff057819 */ /* 0x000fca0000011406 */
[----:B--23--:R-:W-:Y:S05]  /*b910*/  @P0 BRA `(.L_x_3657) ;  /* 0x0000000000380947 */ /* 0x00cfea0003800000 */
        /* <DEDUP_REMOVED lines=14> */
.L_x_3657:
[----:B------:R-:W-:Y:S05]  /*ba00*/  BSYNC B0 ;  /* 0x0000000000007941 */ /* 0x000fea0003800000 */
.L_x_3656:
[----:B------:R-:W-:Y:S01]  /*ba10*/  ULDC.64 UR6, c[0x0][0x298] ;  /* 0x0000a60000067ab9 */ /* 0x000fe20000000a00 */
[----:B------:R-:W-:Y:S01]  /*ba20*/  ULDC UR4, c[0x0][0x2d0] ;  /* 0x0000b40000047ab9 */ /* 0x000fe20000000800 */
[----:B------:R-:W-:Y:S01]  /*ba30*/  IMAD R2, R2, -0x40, R137 ;  /* 0xffffffc002027824 */ /* 0x000fe200078e0289 */
[----:B------:R-:W-:Y:S01]  /*ba40*/  ISETP.GE.AND P0, PT, R138, UR4, PT ;  /* 0x000000048a007c0c */ /* 0x000fe2000bf06270 */
[----:B------:R-:W-:Y:S01]  /*ba50*/  IMAD.WIDE.U32 R18, R6, UR6, R138 ;  /* 0x0000000606127c25 */ /* 0x000fe2000f8e008a */
[----:B------:R-:W-:Y:S01]  /*ba60*/  LEA.HI.SX32 R13, R4, 0x20, 0x1e ;  /* 0x00000020040d7811 */ /* 0x000fe200078ff2ff */
[----:B------:R-:W-:Y:S01]  /*ba70*/  ULDC.64 UR4, c[0x0][0x2a0] ;  /* 0x0000a80000047ab9 */ /* 0x000fe20000000a00 */
[----:B-1----:R-:W-:Y:S01]  /*ba80*/  SHF.R.S32.HI R7, RZ, 0x1f, R0 ;  /* 0x0000001fff077819 */ /* 0x002fe20000011400 */
[----:B------:R-:W-:Y:S01]  /*ba90*/  IMAD.IADD R12, R137, 0x1, -R6 ;  /* 0x00000001890c7824 */ /* 0x000fe200078e0a06 */
[----:B------:R-:W-:Y:S01]  /*baa0*/  IADD3 R16, P1, R16, R18, RZ ;  /* 0x0000001210107210 */ /* 0x000fe20007f3e0ff */
[----:B------:R-:W1:Y:S01]  /*bab0*/  LDS.128 R136, [R136] ;  /* 0x0000000088887984 */ /* 0x000e620000000c00 */
[----:B------:R-:W-:Y:S01]  /*bac0*/  IMAD R5, R5, UR6, RZ ;  /* 0x0000000605057c24 */ /* 0x000fe2000f8e02ff */
[----:B------:R-:W-:Y:S01]  /*bad0*/  SHF.R.S32.HI R4, RZ, 0x1f, R15 ;  /* 0x0000001fff047819 */ /* 0x000fe2000001140f */
[----:B------:R-:W-:Y:S01]  /*bae0*/  BSSY B0, `(.L_x_3658) ;  /* 0x0000016000007945 */ /* 0x000fe20003800000 */
[----:B------:R-:W-:Y:S01]  /*baf0*/  LEA.HI R7, R7, R0, RZ, 0x2 ;  /* 0x0000000007077211 */ /* 0x000fe200078f10ff */
[----:B------:R-:W-:-:S02]  /*bb00*/  IMAD R5, R6, UR7, R5 ;  /* 0x0000000706057c24 */ /* 0x000fc4000f8e0205 */
[----:B------:R-:W-:Y:S01]  /*bb10*/  IMAD R0, R4, UR4, RZ ;  /* 0x0000000404007c24 */ /* 0x000fe2000f8e02ff */
[----:B------:R-:W-:Y:S02]  /*bb20*/  SHF.R.S32.HI R7, RZ, 0x2, R7 ;  /* 0x00000002ff077819 */ /* 0x000fe40000011407 */
[----:B------:R-:W-:Y:S01]  /*bb30*/  IADD3.X R17, R14, R19, R5, P1, !PT ;  /* 0x000000130e117210 */ /* 0x000fe20000ffe405 */
[----:B------:R-:W-:Y:S01]  /*bb40*/  IMAD R0, R15, UR5, R0 ;  /* 0x000000050f007c24 */ /* 0x000fe2000f8e0200 */
[----:B------:R-:W-:Y:S02]  /*bb50*/  ISETP.GE.OR P1, PT, R13, R2, P0 ;  /* 0x000000020d00720c */ /* 0x000fe40000726670 */
[----:B------:R-:W-:Y:S01]  /*bb60*/  ISETP.GE.OR P0, PT, R3, R12, P0 ;  /* 0x0000000c0300720c */ /* 0x000fe20000706670 */
[----:B------:R-:W-:Y:S01]  /*bb70*/  IMAD.WIDE.U32 R16, R15, UR4, R16 ;  /* 0x000000040f107c25 */ /* 0x000fe2000f8e0010 */
[----:B------:R-:W-:-:S03]  /*bb80*/  SHF.R.S32.HI R7, RZ, 0x1f, R7 ;  /* 0x0000001fff077819 */ /* 0x000fc60000011407 */
[----:B------:R-:W-:-:S08]  /*bb90*/  IMAD.IADD R5, R0, 0x1, R17 ;  /* 0x0000000100057824 */ /* 0x000fd000078e0211 */
        /* <DEDUP_REMOVED lines=10> */
.L_x_3659:
[----:B------:R-:W-:Y:S05]  /*bc40*/  BSYNC B0 ;  /* 0x0000000000007941 */ /* 0x000fea0003800000 */
.L_x_3658:
        /* <DEDUP_REMOVED lines=11> */
[----:B----4-:R-:W-:Y:S01]  /*bd00*/  STG.E.128 desc[UR10][R2.64], R8 ;  /* 0x0000000802007986 */ /* 0x010fe2000c101d0a */
[----:B------:R-:W-:Y:S05]  /*bd10*/  EXIT ;  /* 0x000000000000794d */ /* 0x000fea0003800000 */
.L_x_3660:
        /* <DEDUP_REMOVED lines=14> */
.L_x_5360:


//--------------------- .text._ZN5flash24flash_fwd_splitkv_kernelI23Flash_fwd_kernel_traitsILi32ELi64ELi128ELi4ELb0ELb0EN7cutlass10bfloat16_tE19Flash_kernel_traitsILi32ELi64ELi128ELi4ES3_EELb1ELb0ELb0ELb0ELb0ELb1ELb0ELb0EEEvNS_16Flash_fwd_paramsE --------------------------
	.section	.text._ZN5flash24flash_fwd_splitkv_kernelI23Flash_fwd_kernel_traitsILi32ELi64ELi128ELi4ELb0ELb0EN7cutlass10bfloat16_tE19Flash_kernel_traitsILi32ELi64ELi128ELi4ES3_EELb1ELb0ELb0ELb0ELb0ELb1ELb0ELb0EEEvNS_16Flash_fwd_paramsE,"ax",@progbits
	.align	128
        .global         _ZN5flash24flash_fwd_splitkv_kernelI23Flash_fwd_kernel_traitsILi32ELi64ELi128ELi4ELb0ELb0EN7cutlass10bfloat16_tE19Flash_kernel_traitsILi32ELi64ELi128ELi4ES3_EELb1ELb0ELb0ELb0ELb0ELb1ELb0ELb0EEEvNS_16Flash_fwd_paramsE
        .type           _ZN5flash24flash_fwd_splitkv_kernelI23Flash_fwd_kernel_traitsILi32ELi64ELi128ELi4ELb0ELb0EN7cutlass10bfloat16_tE19Flash_kernel_traitsILi32ELi64ELi128ELi4ES3_EELb1ELb0ELb0ELb0ELb0ELb1ELb0ELb0EEEvNS_16Flash_fwd_paramsE,@function
        .size           _ZN5flash24flash_fwd_splitkv_kernelI23Flash_fwd_kernel_traitsILi32ELi64ELi128ELi4ELb0ELb0EN7cutlass10bfloat16_tE19Flash_kernel_traitsILi32ELi64ELi128ELi4ES3_EELb1ELb0ELb0ELb0ELb0ELb1ELb0ELb0EEEvNS_16Flash_fwd_paramsE,(.L_x_5361 - _ZN5flash24flash_fwd_splitkv_kernelI23Flash_fwd_kernel_traitsILi32ELi64ELi128ELi4ELb0ELb0EN7cutlass10bfloat16_tE19Flash_kernel_traitsILi32ELi64ELi128ELi4ES3_EELb1ELb0ELb0ELb0ELb0ELb1ELb0ELb0EEEvNS_16Flash_fwd_paramsE)
        .other          _ZN5flash24flash_fwd_splitkv_kernelI23Flash_fwd_kernel_traitsILi32ELi64ELi128ELi4ELb0ELb0EN7cutlass10bfloat16_tE19Flash_kernel_traitsILi32ELi64ELi128ELi4ES3_EELb1ELb0ELb0ELb0ELb0ELb1ELb0ELb0EEEvNS_16Flash_fwd_paramsE,@"STO_CUDA_ENTRY STV_DEFAULT"
_ZN5flash24flash_fwd_splitkv_kernelI23Flash_fwd_kernel_traitsILi32ELi64ELi128ELi4ELb0ELb0EN7cutlass10bfloat16_tE19Flash_kernel_traitsILi32ELi64ELi128ELi4ES3_EELb1ELb0ELb0ELb0ELb0ELb1ELb0ELb0EEEvNS_16Flash_fwd_paramsE:
.text._ZN5flash24flash_fwd_splitkv_kernelI23Flash_fwd_kernel_traitsILi32ELi64ELi128ELi4ELb0ELb0EN7cutlass10bfloat16_tE19Flash_kernel_traitsILi32ELi64ELi128ELi4ES3_EELb1ELb0ELb0ELb0ELb0ELb1ELb0ELb0EEEvNS_16Flash_fwd_paramsE:
        /* <DEDUP_REMOVED lines=38> */
.L_x_3661:
[----:B------:R-:W1:Y:S02]  /*0260*/  LDC R4, c[0x0][0x2c8] ;  /* 0x0000b200ff047b82 */ /* 0x000e640000000800 */
.L_x_3662:
        /* <DEDUP_REMOVED lines=44> */
[----:B------:R-:W-:-:S03]  /*0530*/  LOP3.LUT R7, R6, 0xfffffffc, RZ, 0xc0, !PT ;  /* 0xfffffffc06077812 */ /* 0x000fc600078ec0ff */
[----:B------:R-:W2:Y:S01]  /*0540*/  @!P0 LDC.64 R2, c[0x0][0x290] ;  /* 0x0000a400ff028b82 */ /* 0x000ea20000000a00 */
[----:B------:R-:W-:Y:S01]  /*0550*/  @!P0 SHF.R.S32.HI R9, RZ, 0x1f, R17 ;  /* 0x0000001fff098819 */ /* 0x000fe20000011411 */
[----:B------:R-:W-:Y:S01]  /*0560*/  IMAD.IADD R46, R46, 0x1, -R7 ;  /* 0x000000012e2e7824 */ /* 0x000fe200078e0a07 */
[----:B------:R-:W-:-:S04]  /*0570*/  SHF.R.S32.HI R7, RZ, 0x1f, R51 ;  /* 0x0000001fff077819 */ /* 0x000fc80000011433 */
[----:B------:R-:W-:Y:S01]  /*0580*/  ISETP.NE.AND P3, PT, R46, RZ, PT ;  /* 0x000000ff2e00720c */ /* 0x000fe20003f65270 */
[----:B-1----:R-:W-:-:S04]  /*0590*/  @P0 IMAD.WIDE.U32 R10, R141, R4, RZ ;  /* 0x000000048d0a0225 */ /* 0x002fc800078e00ff */
[----:B------:R-:W-:Y:S02]  /*05a0*/  @P0 IMAD R141, R141, R5, R11 ;  /* 0x000000058d8d0224 */ /* 0x000fe400078e020b */
[----:B------:R-:W-:Y:S01]  /*05b0*/  IMAD R14, R7, R4, RZ ;  /* 0x00000004070e7224 */ /* 0x000fe200078e02ff */
[----:B------:R-:W-:-:S03]  /*05c0*/  SHF.R.S32.HI R7, RZ, 0x2, R6 ;  /* 0x00000002ff077819 */ /* 0x000fc60000011406 */
[----:B------:R-:W-:Y:S01]  /*05d0*/  IMAD R14, R51, R5, R14 ;  /* 0x00000005330e7224 */ /* 0x000fe200078e020e */
[----:B------:R-:W-:Y:S01]  /*05e0*/  ISETP.GE.OR P3, PT, R7, R144, P3 ;  /* 0x000000900700720c */ /* 0x000fe20001f66670 */
[-C--:B--2---:R-:W-:Y:S01]  /*05f0*/  @!P0 IMAD R8, R9, R2.reuse, RZ ;  /* 0x0000000209088224 */ /* 0x084fe200078e02ff */
[----:B------:R-:W-:Y:S01]  /*0600*/  IADD3 R9, R7, 0x20, RZ ;  /* 0x0000002007097810 */ /* 0x000fe20007ffe0ff */
[----:B------:R-:W-:-:S04]  /*0610*/  @!P0 IMAD.WIDE.U32 R12, R17, R2, RZ ;  /* 0x00000002110c8225 */ /* 0x000fc800078e00ff */
[----:B------:R-:W-:Y:S02]  /*0620*/  @!P0 IMAD R3, R17, R3, R8 ;  /* 0x0000000311038224 */ /* 0x000fe400078e0208 */
[----:B------:R-:W-:Y:S02]  /*0630*/  @P0 IMAD.MOV.U32 R8, RZ, RZ, R10 ;  /* 0x000000ffff080224 */ /* 0x000fe400078e000a */
[----:B------:R-:W-:Y:S02]  /*0640*/  IMAD.SHL.U32 R10, R46, 0x8, RZ ;  /* 0x000000082e0a7824 */ /* 0x000fe400078e00ff */
[----:B------:R-:W-:Y:S02]  /*0650*/  @!P0 IMAD.MOV.U32 R8, RZ, RZ, R12 ;  /* 0x000000ffff088224 */ /* 0x000fe400078e000c */
[----:B------:R-:W-:Y:S01]  /*0660*/  @!P0 IMAD.IADD R141, R13, 0x1, R3 ;  /* 0x000000010d8d8824 */ /* 0x000fe200078e0203 */
[----:B------:R-:W-:Y:S01]  /*0670*/  SHF.R.S32.HI R11, RZ, 0x1f, R10 ;  /* 0x0000001fff0b7819 */ /* 0x000fe2000001140a */
[----:B------:R-:W-:Y:S01]  /*0680*/  IMAD R2, R17, UR6, R0 ;  /* 0x0000000611027c24 */ /* 0x000fe2000f8e0200 */
[----:B------:R-:W-:-:S02]  /*0690*/  ISETP.GE.AND P1, PT, R10, UR4, PT ;  /* 0x000000040a007c0c */ /* 0x000fc4000bf26270 */
[----:B------:R-:W-:Y:S01]  /*06a0*/  ISETP.GE.AND P0, PT, R9, R144, PT ;  /* 0x000000900900720c */ /* 0x000fe20003f06270 */
[----:B------:R-:W-:Y:S01]  /*06b0*/  IMAD.WIDE.U32 R10, R51, R4, R10 ;  /* 0x00000004330a7225 */ /* 0x000fe200078e000a */
[----:B------:R-:W-:Y:S02]  /*06c0*/  ISETP.GE.OR P4, PT, R9, R144, P1 ;  /* 0x000000900900720c */ /* 0x000fe40000f86670 */
[----:B------:R-:W-:Y:S01]  /*06d0*/  SHF.R.S32.HI R3, RZ, 0x1f, R0 ;  /* 0x0000001fff037819 */ /* 0x000fe20000011400 */
[----:B------:R-:W-:Y:S01]  /*06e0*/  IMAD R2, R2, UR5, R51 ;  /* 0x0000000502027c24 */ /* 0x000fe2000f8e0233 */
[----:B------:R-:W-:Y:S01]  /*06f0*/  IADD3 R8, P2, R8, R10, RZ ;  /* 0x0000000a08087210 */ /* 0x000fe20007f5e0ff */
[----:B------:R-:W-:Y:S02]  /*0700*/  ULDC.64 UR4, c[0x0][0x2a0] ;  /* 0x0000a80000047ab9 */ /* 0x000fe40000000a00 */
[----:B------:R-:W-:Y:S01]  /*0710*/  IMAD R3, R3, UR4, RZ ;  /* 0x0000000403037c24 */ /* 0x000fe2000f8e02ff */
[----:B------:R-:W-:-:S02]  /*0720*/  IADD3.X R9, R141, R11, R14, P2, !PT ;  /* 0x0000000b8d097210 */ /* 0x000fc400017fe40e */
[----:B------:R-:W-:Y:S01]  /*0730*/  ISETP.GE.OR P2, PT, R7, R144, P1 ;  /* 0x000000900700720c */ /* 0x000fe20000f46670 */
[----:B------:R-:W-:Y:S01]  /*0740*/  IMAD R13, R0, UR5, R3 ;  /* 0x00000005000d7c24 */ /* 0x000fe2000f8e0203 */
[----:B------:R-:W-:Y:S01]  /*0750*/  IADD3 R3, P1, R2, R7, RZ ;  /* 0x0000000702037210 */ /* 0x000fe20007f3e0ff */
[----:B------:R-:W-:Y:S01]  /*0760*/  IMAD.WIDE.U32 R10, R0, UR4, R8 ;  /* 0x00000004000a7c25 */ /* 0x000fe2000f8e0008 */
[----:B------:R-:W-:-:S04]  /*0770*/  SHF.R.S32.HI R9, RZ, 0x1f, R7 ;  /* 0x0000001fff097819 */ /* 0x000fc80000011407 */
[----:B------:R-:W-:-:S05]  /*0780*/  IADD3 R13, R11, R13, RZ ;  /* 0x0000000d0b0d7210 */ /* 0x000fca0007ffe0ff */
[----:B------:R-:W-:Y:S05]  /*0790*/  @P2 BRA `(.L_x_3665) ;  /* 0x0000000000242947 */ /* 0x000fea0003800000 */
        /* <DEDUP_REMOVED lines=9> */
.L_x_3665:
[----:B------:R-:W-:Y:S05]  /*0830*/  BSYNC B0 ;  /* 0x0000000000007941 */ /* 0x000fea0003800000 */
.L_x_3664:
        /* <DEDUP_REMOVED lines=13> */
.L_x_3667:
[----:B------:R-:W-:Y:S05]  /*0910*/  BSYNC B0 ;  /* 0x0000000000007941 */ /* 0x000fea0003800000 */
.L_x_3666:
        /* <DEDUP_REMOVED lines=11> */
.L_x_3663:
        /* <DEDUP_REMOVED lines=24> */
.L_x_3668:
[----:B------:R-:W-:Y:S05]  /*0b50*/  @!P6 BRA `(.L_x_3669) ;  /* 0x00000004003ce947 */ /* 0x000fea0003800000 */
[----:B-----5:R-:W2:Y:S01]  /*0b60*/  LDC R13, c[0x0][0x380] ;  /* 0x0000e000ff0d7b82 */ /* 0x020ea20000000800 */
        /* <DEDUP_REMOVED lines=55> */
[----:B------:R-:W-:Y:S02]  /*0ee0*/  @!P1 LOP3.LUT R14, RZ, R7, RZ, 0x33, !PT ;  /* 0x00000007ff0e9212 */ /* 0x000fe400078e33ff */
[----:B---3--:R-:W-:Y:S01]  /*0ef0*/  SHF.R.S32.HI R5, RZ, 0x1f, R4 ;  /* 0x0000001fff057819 */ /* 0x008fe20000011404 */
[----:B------:R-:W-:-:S04]  /*0f00*/  IMAD.WIDE.U32 R10, R4, UR4, RZ ;  /* 0x00000004040a7c25 */ /* 0x000fc8000f8e00ff */
        /* <DEDUP_REMOVED lines=8> */
[----:B------:R-:W-:-:S04]  /*0f90*/  IMAD.WIDE.U32 R20, R4, R2, RZ ;  /* 0x0000000204147225 */ /* 0x000fc800078e00ff */
[C---:B------:R-:W-:Y:S02]  /*0fa0*/  IMAD R6, R24.reuse, R85, R6 ;  /* 0x0000005518067224 */ /* 0x040fe400078e0206 */
[----:B------:R-:W-:Y:S01]  /*0fb0*/  IMAD.WIDE.U32 R12, R24, R84, R10 ;  /* 0x00000054180c7225 */ /* 0x000fe200078e000a */
[----:B------:R-:W-:-:S04]  /*0fc0*/  SHF.R.S32.HI R11, RZ, 0x1f, R14 ;  /* 0x0000001fff0b7819 */ /* 0x000fc8000001140e */
[----:B------:R-:W-:Y:S01]  /*0fd0*/  IADD3 R13, R13, R6, RZ ;  /* 0x000000060d0d7210 */ /* 0x000fe20007ffe0ff */
[----:B------:R-:W-:-:S04]  /*0fe0*/  IMAD R7, R11, UR4, RZ ;  /* 0x000000040b077c24 */ /* 0x000fc8000f8e02ff */
[C---:B------:R-:W-:Y:S02]  /*0ff0*/  IMAD R7, R14.reuse, UR5, R7 ;  /* 0x000000050e077c24 */ /* 0x040fe4000f8e0207 */
[----:B------:R-:W-:-:S04]  /*1000*/  IMAD.WIDE.U32 R4, R14, UR4, R12 ;  /* 0x000000040e047c25 */ /* 0x000fc8000f8e000c */
[----:B------:R-:W-:Y:S01]  /*1010*/  IMAD.IADD R12, R21, 0x1, R3 ;  /* 0x00000001150c7824 */ /* 0x000fe200078e0203 */
[----:B------:R-:W-:Y:S02]  /*1020*/  IADD3 R7, R5, R7, RZ ;  /* 0x0000000705077210 */ /* 0x000fe40007ffe0ff */
[----:B------:R-:W-:Y:S01]  /*1030*/  MOV R10, R4 ;  /* 0x00000004000a7202 */ /* 0x000fe20000000f00 */
[----:B------:R-:W-:Y:S06]  /*1040*/  BRA `(.L_x_3670) ;  /* 0x00000004002c7947 */ /* 0x000fec0003800000 */
.L_x_3669:
[----:B------:R-:W1:Y:S01]  /*1050*/  LDC R11, c[0x0][0x278] ;  /* 0x00009e00ff0b7b82 */ /* 0x000e620000000800 */
[----:B------:R-:W-:Y:S02]  /*1060*/  ISETP.NE.AND P3, PT, R10, -0x1, PT ;  /* 0xffffffff0a00780c */ /* 0x000fe40003f65270 */
[----:B------:R-:W-:-:S04]  /*1070*/  LEA R24, R102, 0xffffff80, 0x7 ;  /* 0xffffff8066187811 */ /* 0x000fc800078e38ff */
[----:B------:R-:W-:-:S07]  /*1080*/  SHF.R.S32.HI R9, RZ, 0x1f, R24 ;  /* 0x0000001fff097819 */ /* 0x000fce0000011418 */
[----:B------:R-:W2:Y:S01]  /*1090*/  @P3 LDC.64 R84, c[0x0][0x248] ;  /* 0x00009200ff543b82 */ /* 0x000ea20000000a00 */
        /* <DEDUP_REMOVED lines=17> */
[----:B------:R-:W-:Y:S01]  /*11b0*/  ISETP.GE.AND P1, PT, R4, RZ, PT ;  /* 0x000000ff0400720c */ /* 0x000fe20003f26270 */
[----:B------:R-:W-:-:S04]  /*11c0*/  @P3 IMAD.IADD R4, R15, 0x1, R10 ;  /* 0x000000010f043824 */ /* 0x000fc800078e020a */
[C---:B--2---:R-:W-:Y:S02]  /*11d0*/  @P3 IMAD R19, R4.reuse, R85, RZ ;  /* 0x0000005504133224 */ /* 0x044fe400078e02ff */
[----:B------:R-:W-:-:S04]  /*11e0*/  @P3 IMAD.WIDE.U32 R4, R4, R84, RZ ;  /* 0x0000005404043225 */ /* 0x000fc800078e00ff */
[-C--:B------:R-:W-:Y:S02]  /*11f0*/  @!P0 IADD3 R2, R2, -R3.reuse, RZ ;  /* 0x8000000302028210 */ /* 0x080fe40007ffe0ff */
[----:B------:R-:W-:Y:S02]  /*1200*/  @!P0 IADD3 R14, R14, 0x1, RZ ;  /* 0x000000010e0e8810 */ /* 0x000fe40007ffe0ff */
[----:B------:R-:W-:Y:S02]  /*1210*/  ISETP.GE.U32.AND P2, PT, R2, R3, PT ;  /* 0x000000030200720c */ /* 0x000fe40003f46070 */
[----:B------:R-:W2:Y:S01]  /*1220*/  LDC.64 R2, c[0x0][0x260] ;  /* 0x00009800ff027b82 */ /* 0x000ea20000000a00 */
[----:B------:R-:W-:Y:S02]  /*1230*/  ISETP.NE.AND P0, PT, R11, RZ, PT ;  /* 0x000000ff0b00720c */ /* 0x000fe40003f05270 */
[----:B------:R-:W-:Y:S02]  /*1240*/  @P3 IADD3 R19, R5, R19, RZ ;  /* 0x0000001305133210 */ /* 0x000fe40007ffe0ff */
[----:B------:R-:W-:-:S06]  /*1250*/  @P3 MOV R18, R4 ;  /* 0x0000000400123202 */ /* 0x000fcc0000000f00 */
        /* <DEDUP_REMOVED lines=15> */
.L_x_3671:
        /* <DEDUP_REMOVED lines=11> */
[----:B------:R-:W-:Y:S01]  /*1400*/  IMAD R3, R14, R3, R4 ;  /* 0x000000030e037224 */ /* 0x000fe200078e0204 */
[----:B------:R-:W-:-:S04]  /*1410*/  MOV R10, R18 ;  /* 0x00000012000a7202 */ /* 0x000fc80000000f00 */
        /* <DEDUP_REMOVED lines=14> */
.L_x_3670:
[----:B------:R-:W-:Y:S01]  /*1500*/  ISETP.NE.AND P0, PT, R141, -0x1, PT ;  /* 0xffffffff8d00780c */ /* 0x000fe20003f05270 */
[----:B------:R-:W-:Y:S01]  /*1510*/  VIADD R142, R102, 0xffffffff ;  /* 0xffffffff668e7836 */ /* 0x000fe20000000000 */
[----:B-----5:R-:W-:Y:S01]  /*1520*/  SHF.R.S32.HI R13, RZ, 0x1f, R46 ;  /* 0x0000001fff0d7819 */ /* 0x020fe2000001142e */
[----:B------:R-:W1:Y:S01]  /*1530*/  S2UR UR4, SR_CgaCtaId ;  /* 0x00000000000479c3 */ /* 0x000e620000008800 */
[----:B------:R-:W-:Y:S01]  /*1540*/  ULDC.64 UR6, c[0x0][0x258] ;  /* 0x0000960000067ab9 */ /* 0x000fe20000000a00 */
[----:B------:R-:W-:Y:S01]  /*1550*/  ULDC.64 UR8, c[0x0][0x268] ;  /* 0x00009a0000087ab9 */ /* 0x000fe20000000a00 */
[CC--:B------:R-:W-:Y:S01]  /*1560*/  LEA.HI R15, R13.reuse, R46.reuse, RZ, 0x2 ;  /* 0x0000002e0d0f7211 */ /* 0x0c0fe200078f10ff */
[----:B------:R-:W-:Y:S01]  /*1570*/  UMOV UR5, 0x400 ;  /* 0x0000040000057882 */ /* 0x000fe20000000000 */
[----:B------:R-:W-:Y:S01]  /*1580*/  LEA.HI R49, R13, R46, RZ, 0x5 ;  /* 0x0000002e0d317211 */ /* 0x000fe200078f28ff */
[----:B------:R-:W-:Y:S01]  /*1590*/  IMAD R11, R11, UR8, RZ ;  /* 0x000000080b0b7c24 */ /* 0x000fe2000f8e02ff */
[----:B------:R-:W-:Y:S01]  /*15a0*/  SHF.R.S32.HI R16, RZ, 0x2, R15 ;  /* 0x00000002ff107819 */ /* 0x000fe2000001140f */
[----:B------:R-:W-:Y:S01]  /*15b0*/  BSSY B0, `(.L_x_3672) ;  /* 0x000004c000007945 */ /* 0x000fe20003800000 */
[----:B------:R-:W-:Y:S01]  /*15c0*/  SHF.R.S32.HI R50, RZ, 0x5, R49 ;  /* 0x00000005ff327819 */ /* 0x000fe20000011431 */
[----:B------:R-:W2:Y:S01]  /*15d0*/  @!P0 LDC.64 R2, c[0x0][0x228] ;  /* 0x00008a00ff028b82 */ /* 0x000ea20000000a00 */
[----:B------:R-:W-:-:S02]  /*15e0*/  @!P0 SHF.R.S32.HI R19, RZ, 0x1f, R17 ;  /* 0x0000001fff138819 */ /* 0x000fc40000011411 */
[----:B------:R-:W-:-:S04]  /*15f0*/  LEA.HI R143, R15, R16, RZ, 0x1 ;  /* 0x000000100f8f7211 */ /* 0x000fc800078f08ff */
[----:B------:R-:W-:Y:S01]  /*1600*/  LOP3.LUT R143, R143, 0x7fffffe, RZ, 0xc0, !PT ;  /* 0x07fffffe8f8f7812 */ /* 0x000fe200078ec0ff */
[----:B------:R-:W3:Y:S03]  /*1610*/  @P0 LDC.64 R4, c[0x0][0x240] ;  /* 0x00009000ff040b82 */ /* 0x000ee60000000a00 */
[----:B------:R-:W-:Y:S01]  /*1620*/  IADD3 R143, R16, -R143, RZ ;  /* 0x8000008f108f7210 */ /* 0x000fe20007ffe0ff */
[----:B-1----:R-:W-:-:S04]  /*1630*/  ULEA UR4, UR4, UR5, 0x18 ;  /* 0x0000000504047291 */ /* 0x002fc8000f8ec03f */
[----:B------:R-:W-:Y:S02]  /*1640*/  IMAD R143, R50, 0x8, R143 ;  /* 0x00000008328f7824 */ /* 0x000fe400078e028f */
[-C--:B--2---:R-:W-:Y:S02]  /*1650*/  @!P0 IMAD R6, R19, R2.reuse, RZ ;  /* 0x0000000213068224 */ /* 0x084fe400078e02ff */
[----:B------:R-:W-:-:S04]  /*1660*/  @!P0 IMAD.WIDE.U32 R18, R17, R2, RZ ;  /* 0x0000000211128225 */ /* 0x000fc800078e00ff */
[----:B------:R-:W-:Y:S01]  /*1670*/  @!P0 IMAD R3, R17, R3, R6 ;  /* 0x0000000311038224 */ /* 0x000fe200078e0206 */
[----:B------:R-:W-:Y:S01]  /*1680*/  LOP3.LUT R17, R15, 0xfffffffc, RZ, 0xc0, !PT ;  /* 0xfffffffc0f117812 */ /* 0x000fe200078ec0ff */
[----:B---3--:R-:W-:Y:S01]  /*1690*/  @P0 IMAD.WIDE.U32 R22, R141, R4, RZ ;  /* 0x000000048d160225 */ /* 0x008fe200078e00ff */
[----:B------:R-:W-:-:S03]  /*16a0*/  LEA.HI R6, R13, R46, RZ, 0x3 ;  /* 0x0000002e0d067211 */ /* 0x000fc600078f18ff */
[----:B------:R-:W-:Y:S01]  /*16b0*/  IMAD.IADD R146, R46, 0x1, -R17 ;  /* 0x000000012e927824 */ /* 0x000fe200078e0a11 */
[----:B------:R-:W-:Y:S01]  /*16c0*/  SHF.R.S32.HI R17, RZ, 0x1f, R16 ;  /* 0x0000001fff117819 */ /* 0x000fe20000011410 */
[----:B------:R-:W-:Y:S02]  /*16d0*/  @P0 IMAD R26, R141, R5, R23 ;  /* 0x000000058d1a0224 */ /* 0x000fe400078e0217 */
[----:B------:R-:W-:Y:S02]  /*16e0*/  IMAD.IADD R5, R144, 0x1, -R51 ;  /* 0x0000000190057824 */ /* 0x000fe400078e0a33 */
[----:B------:R-:W-:Y:S02]  /*16f0*/  VIADD R4, R16, 0x20 ;  /* 0x0000002010047836 */ /* 0x000fe40000000000 */
[----:B------:R-:W-:Y:S01]  /*1700*/  IMAD.SHL.U32 R146, R146, 0x8, RZ ;  /* 0x0000000892927824 */ /* 0x000fe200078e00ff */
[-C--:B------:R-:W-:Y:S01]  /*1710*/  ISETP.GE.AND P5, PT, R16, R5.reuse, PT ;  /* 0x000000051000720c */ /* 0x080fe20003fa6270 */
[----:B------:R-:W-:Y:S01]  /*1720*/  @!P0 IMAD.MOV.U32 R22, RZ, RZ, R18 ;  /* 0x000000ffff168224 */ /* 0x000fe200078e0012 */
[----:B------:R-:W-:Y:S01]  /*1730*/  ISETP.GE.AND P4, PT, R4, R5, PT ;  /* 0x000000050400720c */ /* 0x000fe20003f86270 */
[----:B------:R-:W-:Y:S01]  /*1740*/  IMAD.SHL.U32 R2, R142, 0x80, RZ ;  /* 0x000000808e027824 */ /* 0x000fe200078e00ff */
[----:B------:R-:W-:Y:S01]  /*1750*/  SHF.R.S32.HI R5, RZ, 0x1f, R146 ;  /* 0x0000001fff057819 */ /* 0x000fe20000011492 */
[----:B------:R-:W-:Y:S01]  /*1760*/  @!P0 IMAD.IADD R26, R19, 0x1, R3 ;  /* 0x00000001131a8824 */ /* 0x000fe200078e0203 */
[C---:B------:R-:W-:Y:S01]  /*1770*/  IADD3 R18, P2, R146.reuse, R10, RZ ;  /* 0x0000000a92127210 */ /* 0x040fe20007f5e0ff */
[----:B------:R-:W-:Y:S01]  /*1780*/  IMAD.IADD R3, R45, 0x1, -R2 ;  /* 0x000000012d037824 */ /* 0x000fe200078e0a02 */
[----:B------:R-:W-:-:S02]  /*1790*/  IADD3 R20, P3, R146, R20, RZ ;  /* 0x0000001492147210 */ /* 0x000fc40007f7e0ff */
[----:B------:R-:W-:Y:S01]  /*17a0*/  IADD3 R22, P0, R146, R22, RZ ;  /* 0x0000001692167210 */ /* 0x000fe20007f1e0ff */
[C---:B------:R-:W-:Y:S01]  /*17b0*/  IMAD.X R19, R5.reuse, 0x1, R7, P2 ;  /* 0x0000000105137824 */ /* 0x040fe200010e0607 */
[----:B------:R-:W-:Y:S02]  /*17c0*/  SHF.R.S32.HI R7, RZ, 0x3, R6 ;  /* 0x00000003ff077819 */ /* 0x000fe40000011406 */
[C---:B------:R-:W-:Y:S01]  /*17d0*/  IADD3.X R21, R5.reuse, R12, RZ, P3, !PT ;  /* 0x0000000c05157210 */ /* 0x040fe20001ffe4ff */
[----:B------:R-:W-:Y:S01]  /*17e0*/  IMAD.X R23, R5, 0x1, R26, P0 ;  /* 0x0000000105177824 */ /* 0x000fe200000e061a */
[CC--:B------:R-:W-:Y:S01]  /*17f0*/  ISETP.GE.AND P1, PT, R4.reuse, R3.reuse, PT ;  /* 0x000000030400720c */ /* 0x0c0fe20003f26270 */
[----:B------:R-:W-:Y:S01]  /*1800*/  IMAD.SHL.U32 R15, R7, 0x40, RZ ;  /* 0x00000040070f7824 */ /* 0x000fe200078e00ff */
[----:B------:R-:W-:Y:S01]  /*1810*/  ISETP.GE.AND P3, PT, R4, R3, PT ;  /* 0x000000030400720c */ /* 0x000fe20003f66270 */
[----:B------:R-:W-:Y:S02]  /*1820*/  VIADD R4, R16, 0x40 ;  /* 0x0000004010047836 */ /* 0x000fe40000000000 */
[----:B------:R-:W-:Y:S01]  /*1830*/  IMAD.WIDE.U32 R22, R0, UR6, R22 ;  /* 0x0000000600167c25 */ /* 0x000fe2000f8e0016 */
[----:B------:R-:W-:-:S02]  /*1840*/  LOP3.LUT R15, R15, 0xc0, RZ, 0xc0, !PT ;  /* 0x000000c00f0f7812 */ /* 0x000fc400078ec0ff */
[-C--:B------:R-:W-:Y:S01]  /*1850*/  ISETP.GE.AND P0, PT, R4, R3.reuse, PT ;  /* 0x000000030400720c */ /* 0x080fe20003f06270 */
[----:B------:R-:W-:Y:S01]  /*1860*/  IMAD.WIDE R26, R8, 0x40, R16 ;  /* 0x00000040081a7825 */ /* 0x000fe200078e0210 */
[----:B------:R-:W-:Y:S02]  /*1870*/  ISETP.GE.AND P2, PT, R4, R3, PT ;  /* 0x000000030400720c */ /* 0x000fe40003f46270 */
[----:B------:R-:W-:Y:S02]  /*1880*/  LOP3.LUT R5, R15, 0x18, R146, 0xf8, !PT ;  /* 0x000000180f057812 */ /* 0x000fe400078ef892 */
[----:B------:R-:W-:-:S04]  /*1890*/  SHF.R.U32.HI R4, RZ, 0x3, R15 ;  /* 0x00000003ff047819 */ /* 0x000fc8000001160f */
[----:B------:R-:W-:Y:S02]  /*18a0*/  LOP3.LUT R4, R5, R4, RZ, 0x3c, !PT ;  /* 0x0000000405047212 */ /* 0x000fe400078e3cff */
[----:B------:R-:W-:-:S03]  /*18b0*/  SHF.R.S32.HI R5, RZ, 0x1f, R0 ;  /* 0x0000001fff057819 */ /* 0x000fc60000011400 */
[----:B------:R-:W-:Y:S02]  /*18c0*/  IMAD.U32 R143, R143, 0x20, R4 ;  /* 0x000000208f8f7824 */ /* 0x000fe400078e0004 */
[----:B------:R-:W-:Y:S02]  /*18d0*/  IMAD R5, R5, UR6, RZ ;  /* 0x0000000605057c24 */ /* 0x000fe4000f8e02ff */
[----:B------:R-:W-:Y:S01]  /*18e0*/  IMAD R4, R14, UR9, R11 ;  /* 0x000000090e047c24 */ /* 0x000fe2000f8e020b */
[----:B------:R-:W-:Y:S01]  /*18f0*/  LEA R143, R143, UR4, 0x1 ;  /* 0x000000048f8f7c11 */ /* 0x000fe2000f8e08ff */
[----:B------:R-:W-:Y:S02]  /*1900*/  IMAD R5, R0, UR7, R5 ;  /* 0x0000000700057c24 */ /* 0x000fe4000f8e0205 */
        /* <DEDUP_REMOVED lines=22> */
.L_x_3673:
[----:B------:R-:W-:Y:S05]  /*1a70*/  BSYNC B0 ;  /* 0x0000000000007941 */ /* 0x000fea0003800000 */
.L_x_3672:
        /* <DEDUP_REMOVED lines=22> */
.L_x_3675:
[----:B------:R-:W-:Y:S05]  /*1be0*/  BSYNC B0 ;  /* 0x0000000000007941 */ /* 0x000fea0003800000 */
.L_x_3674:
[C---:B------:R-:W-:Y:S01]  /*1bf0*/  IMAD.X R5, R17.reuse, 0x1, R9, P5 ;  /* 0x0000000111057824 */ /* 0x040fe200028e0609 */
[CC--:B------:R-:W-:Y:S01]  /*1c00*/  ISETP.GE.AND P5, PT, R16.reuse, R3.reuse, PT ;  /* 0x000000031000720c */ /* 0x0c0fe20003fa6270 */
[----:B------:R-:W-:Y:S01]  /*1c10*/  IMAD R87, R17, R84, RZ ;  /* 0x0000005411577224 */ /* 0x000fe200078e02ff */
[----:B------:R-:W-:Y:S01]  /*1c20*/  LEA.HI R0, R13, R46, RZ, 0x4 ;  /* 0x0000002e0d007211 */ /* 0x000fe200078f20ff */
[C---:B------:R-:W-:Y:S01]  /*1c30*/  IMAD.WIDE.U32 R98, R16.reuse, R84, R18 ;  /* 0x0000005410627225 */ /* 0x040fe200078e0012 */
[----:B------:R-:W-:Y:S01]  /*1c40*/  BSSY B0, `(.L_x_3676) ;  /* 0x0000015000007945 */ /* 0x000fe20003800000 */
[C---:B------:R-:W-:Y:S02]  /*1c50*/  ISETP.GE.AND P4, PT, R16.reuse, R3, PT ;  /* 0x000000031000720c */ /* 0x040fe40003f86270 */
[----:B------:R-:W-:Y:S01]  /*1c60*/  IMAD R87, R16, R85, R87 ;  /* 0x0000005510577224 */ /* 0x000fe200078e0257 */
[----:B------:R-:W-:Y:S02]  /*1c70*/  LOP3.LUT R13, R0, 0xfffffff0, RZ, 0xc0, !PT ;  /* 0xfffffff0000d7812 */ /* 0x000fe400078ec0ff */
[----:B------:R-:W-:Y:S01]  /*1c80*/  SHF.R.S32.HI R9, RZ, 0x4, R0 ;  /* 0x00000004ff097819 */ /* 0x000fe20000011400 */
[----:B------:R-:W-:Y:S01]  /*1c90*/  IMAD.IADD R87, R99, 0x1, R87 ;  /* 0x0000000163577824 */ /* 0x000fe200078e0257 */
[----:B------:R-:W-:Y:S01]  /*1ca0*/  IADD3 R16, R16, 0x60, RZ ;  /* 0x0000006010107810 */ /* 0x000fe20007ffe0ff */
        /* <DEDUP_REMOVED lines=14> */
.L_x_3677:
[----:B------:R-:W-:Y:S05]  /*1d90*/  BSYNC B0 ;  /* 0x0000000000007941 */ /* 0x000fea0003800000 */
.L_x_3676:
[----:B-1----:R-:W-:Y:S01]  /*1da0*/  LOP3.LUT R11, R6, 0xfffffff8, RZ, 0xc0, !PT ;  /* 0xfffffff8060b7812 */ /* 0x002fe200078ec0ff */
[----:B------:R-:W-:Y:S01]  /*1db0*/  BSSY B0, `(.L_x_3678) ;  /* 0x0000016000007945 */ /* 0x000fe20003800000 */
[----:B------:R-:W-:Y:S01]  /*1dc0*/  LEA.HI R0, R0, R9, RZ, 0x1 ;  /* 0x0000000900007211 */ /* 0x000fe200078f08ff */
[----:B------:R-:W-:Y:S01]  /*1dd0*/  IMAD.IADD R13, R46, 0x1, -R13 ;  /* 0x000000012e0d7824 */ /* 0x000fe200078e0a0d */
[----:B------:R-:W-:Y:S01]  /*1de0*/  ISETP.GE.AND P5, PT, R16, R3, PT ;  /* 0x000000031000720c */ /* 0x000fe20003fa6270 */
[----:B------:R-:W-:Y:S01]  /*1df0*/  IMAD.IADD R10, R46, 0x1, -R11 ;  /* 0x000000012e0a7824 */ /* 0x000fe200078e0a0b */
        /* <DEDUP_REMOVED lines=17> */
.L_x_3679:
[----:B------:R-:W-:Y:S05]  /*1f10*/  BSYNC B0 ;  /* 0x0000000000007941 */ /* 0x000fea0003800000 */
.L_x_3678:
[----:B------:R-:W-:Y:S01]  /*1f20*/  ISETP.GE.AND P1, PT, R16, R3, PT ;  /* 0x000000031000720c */ /* 0x000fe20003f26270 */
[----:B------:R-:W-:Y:S01]  /*1f30*/  IMAD.IADD R9, R9, 0x1, -R0 ;  /* 0x0000000109097824 */ /* 0x000fe200078e0a00 */
[----:B------:R-:W-:Y:S01]  /*1f40*/  LEA.HI R3, R10, R10, RZ, 0x1 ;  /* 0x0000000a0a037211 */ /* 0x000fe200078f08ff */
[----:B------:R-:W1:Y:S01]  /*1f50*/  LDC.64 R96, c[0x0][0x250] ;  /* 0x00009400ff607b82 */ /* 0x000e620000000a00 */
[----:B------:R-:W-:Y:S01]  /*1f60*/  LEA.HI R48, R13, R13, RZ, 0x1 ;  /* 0x0000000d0d307211 */ /* 0x000fe200078f08ff */
        /* <DEDUP_REMOVED lines=9> */
[----:B------:R-:W-:Y:S01]  /*2000*/  LOP3.LUT R6, R6, 0xc0, RZ, 0xc0, !PT ;  /* 0x000000c006067812 */ /* 0x000fe200078ec0ff */
[----:B------:R-:W-:Y:S01]  /*2010*/  IMAD.IADD R10, R10, 0x1, -R3 ;  /* 0x000000010a0a7824 */ /* 0x000fe200078e0a03 */
[----:B------:R-:W-:Y:S02]  /*2020*/  SHF.R.S32.HI R8, RZ, 0x1f, R13 ;  /* 0x0000001fff087819 */ /* 0x000fe4000001140d */
[----:B------:R-:W-:Y:S02]  /*2030*/  LOP3.LUT R11, R11, 0xfffffffc, RZ, 0xc0, !PT ;  /* 0xfffffffc0b0b7812 */ /* 0x000fe400078ec0ff */
[----:B------:R-:W-:Y:S02]  /*2040*/  LOP3.LUT R7, R6, 0x8, R7, 0xf8, !PT ;  /* 0x0000000806077812 */ /* 0x000fe400078ef807 */
[----:B------:R-:W-:Y:S01]  /*2050*/  SHF.R.U32.HI R6, RZ, 0x3, R6 ;  /* 0x00000003ff067819 */ /* 0x000fe20000011606 */
[----:B------:R-:W-:Y:S01]  /*2060*/  IMAD.IADD R3, R12, 0x1, -R11 ;  /* 0x000000010c037824 */ /* 0x000fe200078e0a0b */
[----:B------:R-:W-:-:S02]  /*2070*/  LOP3.LUT R48, R48, 0x7fffffe, RZ, 0xc0, !PT ;  /* 0x07fffffe30307812 */ /* 0x000fc400078ec0ff */
[----:B------:R-:W-:Y:S01]  /*2080*/  LEA.HI R8, R8, R13, RZ, 0x3 ;  /* 0x0000000d08087211 */ /* 0x000fe200078f18ff */
[----:B------:R-:W-:Y:S01]  /*2090*/  IMAD.SHL.U32 R4, R3, 0x40, RZ ;  /* 0x0000004003047824 */ /* 0x000fe200078e00ff */
[----:B------:R-:W-:Y:S01]  /*20a0*/  LOP3.LUT R6, R7, R6, RZ, 0x3c, !PT ;  /* 0x0000000607067212 */ /* 0x000fe200078e3cff */
[----:B------:R-:W-:Y:S02]  /*20b0*/  IMAD R7, R9, 0x8, R10 ;  /* 0x0000000809077824 */ /* 0x000fe400078e020a */
[----:B------:R-:W-:Y:S02]  /*20c0*/  IMAD.IADD R48, R13, 0x1, -R48 ;  /* 0x000000010d307824 */ /* 0x000fe400078e0a30 */
        /* <DEDUP_REMOVED lines=16> */
.L_x_3681:
[----:B------:R-:W-:Y:S05]  /*21d0*/  BSYNC B0 ;  /* 0x0000000000007941 */ /* 0x000fea0003800000 */
.L_x_3680:
[----:B------:R-:W-:Y:S04]  /*21e0*/  BSSY B0, `(.L_x_3682) ;  /* 0x0000011000007945 */ /* 0x000fe80003800000 */
[----:B------:R-:W-:Y:S05]  /*21f0*/  @P5 BRA `(.L_x_3683) ;  /* 0x00000000003c5947 */ /* 0x000fea0003800000 */
[----:B------:R-:W-:Y:S02]  /*2200*/  ULDC UR5, c[0x0][0x2d0] ;  /* 0x0000b40000057ab9 */ /* 0x000fe40000000800 */
[----:B------:R-:W-:-:S13]  /*2210*/  ISETP.GE.AND P0, PT, R146, UR5, PT ;  /* 0x0000000592007c0c */ /* 0x000fda000bf06270 */
[----:B------:R1:W-:Y:S01]  /*2220*/  @P0 STS.128 [R143+0x2800], RZ ;  /* 0x002800ff8f000388 */ /* 0x0003e20000000c00 */
[----:B------:R-:W-:Y:S05]  /*2230*/  @P0 BRA `(.L_x_3683) ;  /* 0x00000000002c0947 */ /* 0x000fea0003800000 */
[----:B------:R-:W-:Y:S01]  /*2240*/  MOV R86, R98 ;  /* 0x0000006200567202 */ /* 0x000fe20000000f00 */
[----:B------:R-:W-:Y:S01]  /*2250*/  IMAD R10, R85, 0x60, RZ ;  /* 0x00000060550a7824 */ /* 0x000fe200078e02ff */
[----:B------:R-:W-:-:S03]  /*2260*/  ULDC.64 UR6, c[0x0][0x218] ;  /* 0x0000860000067ab9 */ /* 0x000fc60000000a00 */
[----:B-1----:R-:W-:-:S05]  /*2270*/  IMAD.WIDE.U32 R12, R84, 0x60, R86 ;  /* 0x00000060540c7825 */ /* 0x002fca00078e0056 */
[----:B------:R-:W-:Y:S02]  /*2280*/  IADD3 R10, R13, R10, RZ ;  /* 0x0000000a0d0a7210 */ /* 0x000fe40007ffe0ff */
[----:B------:R-:W-:-:S04]  /*2290*/  LEA R16, P0, R12, UR6, 0x1 ;  /* 0x000000060c107c11 */ /* 0x000fc8000f8008ff */
[----:B------:R-:W-:-:S05]  /*22a0*/  LEA.HI.X R17, R12, UR7, R10, 0x1, P0 ;  /* 0x000000070c117c11 */ /* 0x000fca00080f0c0a */
[----:B------:R-:W-:Y:S01]  /*22b0*/  @!PT LDS RZ, [RZ] ;  /* 0x00000000fffff984 */ /* 0x000fe20000000800 */
[----:B------:R-:W-:Y:S01]  /*22c0*/  @!PT LDS RZ, [RZ] ;  /* 0x00000000fffff984 */ /* 0x000fe20000000800 */
[----:B------:R-:W-:Y:S01]  /*22d0*/  @!PT LDS RZ, [RZ] ;  /* 0x00000000fffff984 */ /* 0x000fe20000000800 */
[----:B------:R1:W-:Y:S04]  /*22e0*/  LDGSTS.E.BYPASS.LTC128B.128 [R143+0x2800], desc[UR12][R16.64] ;  /* 0x02800000108f7fae */ /* 0x0003e8000b901d4c */
.L_x_3683:
[----:B------:R-:W-:Y:S05]  /*22f0*/  BSYNC B0 ;  /* 0x0000000000007941 */ /* 0x000fea0003800000 */
.L_x_3682:
[----:B------:R-:W0:Y:S01]  /*2300*/  LDGDEPBAR ;  /* 0x00000000000079af */ /* 0x000e220000000000 */
[----:B------:R-:W-:Y:S01]  /*2310*/  LOP3.LUT R4, R4, 0xc0, RZ, 0xc0, !PT ;  /* 0x000000c004047812 */ /* 0x000fe200078ec0ff */
[-C--:B-1----:R-:W-:Y:S01]  /*2320*/  IMAD R5, R5, R96.reuse, RZ ;  /* 0x0000006005057224 */ /* 0x082fe200078e02ff */
[----:B------:R-:W-:Y:S01]  /*2330*/  LOP3.LUT R47, R8, 0xffffff00, RZ, 0xc0, !PT ;  /* 0xffffff00082f7812 */ /* 0x000fe200078ec0ff */
[----:B------:R-:W-:Y:S01]  /*2340*/  ULDC.64 UR6, c[0x0][0x220] ;  /* 0x0000880000067ab9 */ /* 0x000fe20000000a00 */
[----:B------:R-:W-:Y:S01]  /*2350*/  LOP3.LUT R9, R4, 0x8, R9, 0xf8, !PT ;  /* 0x0000000804097812 */ /* 0x000fe200078ef809 */
[----:B------:R-:W-:Y:S01]  /*2360*/  IMAD R27, R24, R97, R5 ;  /* 0x00000061181b7224 */ /* 0x000fe200078e0205 */
[----:B------:R-:W-:Y:S01]  /*2370*/  SHF.R.U32.HI R26, RZ, 0x3, R4 ;  /* 0x00000003ff1a7819 */ /* 0x000fe20000011604 */
[----:B------:R-:W-:Y:S01]  /*2380*/  IMAD R5, R50, 0x200, R47 ;  /* 0x0000020032057824 */ /* 0x000fe200078e022f */
[----:B------:R-:W-:Y:S01]  /*2390*/  BSSY B0, `(.L_x_3684) ;  /* 0x000001d000007945 */ /* 0x000fe20003800000 */
[----:B------:R-:W-:Y:S01]  /*23a0*/  IMAD.WIDE.U32 R24, R24, R96, R14 ;  /* 0x0000006018187225 */ /* 0x000fe200078e000e */
[----:B------:R-:W-:-:S02]  /*23b0*/  LOP3.LUT R26, R9, R26, RZ, 0x3c, !PT ;  /* 0x0000001a091a7212 */ /* 0x000fc400078e3cff */
[----:B------:R-:W-:Y:S01]  /*23c0*/  SHF.L.U64.HI R139, R96, 0x5, R97 ;  /* 0x00000005608b7819 */ /* 0x000fe20000010261 */
[----:B------:R-:W-:Y:S01]  /*23d0*/  IMAD R5, R48, 0x20, R5 ;  /* 0x0000002030057824 */ /* 0x000fe200078e0205 */
[----:B------:R-:W-:Y:S01]  /*23e0*/  LEA R156, P0, R24, UR6, 0x1 ;  /* 0x00000006189c7c11 */ /* 0x000fe2000f8008ff */
[----:B------:R-:W-:Y:S02]  /*23f0*/  IMAD.U32 R134, R7, 0x20, R6 ;  /* 0x0000002007867824 */ /* 0x000fe400078e0006 */
[----:B------:R-:W-:Y:S02]  /*2400*/  IMAD.IADD R27, R25, 0x1, R27 ;  /* 0x00000001191b7824 */ /* 0x000fe400078e021b */
[----:B------:R-:W-:Y:S01]  /*2410*/  IMAD.IADD R136, R26, 0x1, R5 ;  /* 0x000000011a887824 */ /* 0x000fe200078e0205 */
[----:B------:R-:W-:Y:S01]  /*2420*/  LEA R134, R134, UR4, 0x1 ;  /* 0x0000000486867c11 */ /* 0x000fe2000f8e08ff */
[----:B------:R-:W-:Y:S01]  /*2430*/  IMAD.SHL.U32 R140, R96, 0x20, RZ ;  /* 0x00000020608c7824 */ /* 0x000fe200078e00ff */
[----:B------:R-:W-:Y:S01]  /*2440*/  LEA.HI.X R157, R24, UR7, R27, 0x1, P0 ;  /* 0x00000007189d7c11 */ /* 0x000fe200080f0c1b */
[----:B------:R-:W-:-:S04]  /*2450*/  DEPBAR.LE SB0, 0x0 ;  /* 0x000080000000791a */ /* 0x000fc80000000000 */
[----:B------:R-:W-:Y:S01]  /*2460*/  BAR.SYNC.DEFER_BLOCKING 0x0 ;  /* 0x0000000000007b1d */ /* 0x000fe20000010000 */
[----:B------:R-:W-:-:S05]  /*2470*/  LEA R136, R136, UR4, 0x1 ;  /* 0x0000000488887c11 */ /* 0x000fca000f8e08ff */
        /* <DEDUP_REMOVED lines=14> */
.L_x_3685:
[----:B------:R-:W-:Y:S05]  /*2560*/  BSYNC B0 ;  /* 0x0000000000007941 */ /* 0x000fea0003800000 */
.L_x_3684:
        /* <DEDUP_REMOVED lines=13> */
.L_x_3687:
[----:B------:R-:W-:Y:S05]  /*2640*/  BSYNC B0 ;  /* 0x0000000000007941 */ /* 0x000fea0003800000 */
.L_x_3686:
        /* <DEDUP_REMOVED lines=13> */
.L_x_3689:
[----:B------:R-:W-:Y:S05]  /*2720*/  BSYNC B0 ;  /* 0x0000000000007941 */ /* 0x000fea0003800000 */
.L_x_3688:
        /* <DEDUP_REMOVED lines=14> */
.L_x_3691:
[----:B------:R-:W-:Y:S05]  /*2810*/  BSYNC B0 ;  /* 0x0000000000007941 */ /* 0x000fea0003800000 */
.L_x_3690:
[----:B------:R-:W-:Y:S01]  /*2820*/  LDSM.16.M88.4 R32, [R136] ;  /* 0x000000008820783b */ /* 0x000fe20000000200 */
[----:B------:R-:W-:Y:S01]  /*2830*/  LOP3.LUT P1, RZ, R3, 0x2, RZ, 0xc0, !PT ;  /* 0x0000000203ff7812 */ /* 0x000fe2000782c0ff */
[----:B------:R-:W-:Y:S01]  /*2840*/  ULDC UR10, c[0x0][0x39c] ;  /* 0x0000e700000a7ab9 */ /* 0x000fe20000000800 */
[----:B------:R-:W-:Y:S01]  /*2850*/  MOV R8, 0x10 ;  /* 0x0000001000087802 */ /* 0x000fe20000000f00 */
[----:B-1----:R-:W1:Y:S01]  /*2860*/  LDSM.16.M88.4 R4, [R134+0x1000] ;  /* 0x001000008604783b */ /* 0x002e620000000200 */
[----:B------:R-:W-:Y:S02]  /*2870*/  LOP3.LUT P0, RZ, R0, 0x2, RZ, 0xc0, !PT ;  /* 0x0000000200ff7812 */ /* 0x000fe4000780c0ff */
[C---:B------:R-:W-:Y:S01]  /*2880*/  SEL R3, R8.reuse, 0xfffffff0, !P1 ;  /* 0xfffffff008037807 */ /* 0x040fe20004800000 */
[----:B------:R-:W5:Y:S01]  /*2890*/  LDSM.16.M88.4 R36, [R134+0x1400] ;  /* 0x001400008624783b */ /* 0x000f620000000200 */
[----:B------:R-:W-:Y:S02]  /*28a0*/  SEL R0, R8, 0xfffffff0, !P0 ;  /* 0xfffffff008007807 */ /* 0x000fe40004000000 */
[----:B------:R-:W-:Y:S01]  /*28b0*/  LEA R135, R3, R136, 0x1 ;  /* 0x0000008803877211 */ /* 0x000fe200078e08ff */
[----:B--2---:R-:W-:Y:S01]  /*28c0*/  LDSM.16.M88.4 R28, [R134+0x1800] ;  /* 0x00180000861c783b */ /* 0x004fe20000000200 */
[----:B------:R-:W-:-:S02]  /*28d0*/  LEA R55, R0, R134, 0x1 ;  /* 0x0000008600377211 */ /* 0x000fc400078e08ff */
[----:B------:R-:W-:Y:S01]  /*28e0*/  LEA R50, R50, R51, 0x4 ;  /* 0x0000003332327211 */ /* 0x000fe200078e20ff */
[----:B----4-:R-:W-:Y:S01]  /*28f0*/  LDSM.16.M88.4 R20, [R135] ;  /* 0x000000008714783b */ /* 0x010fe20000000200 */
[----:B------:R-:W-:Y:S02]  /*2900*/  ISETP.GE.AND P2, PT, R102, 0x2, PT ;  /* 0x000000026600780c */ /* 0x000fe40003f46270 */
[----:B------:R-:W-:Y:S01]  /*2910*/  LEA R47, R48, R47, 0x5 ;  /* 0x0000002f302f7211 */ /* 0x000fe200078e28ff */
[----:B------:R-:W2:Y:S01]  /*2920*/  LDSM.16.M88.4 R40, [R55+0x1000] ;  /* 0x001000003728783b */ /* 0x000ea20000000200 */
[----:B------:R-:W-:Y:S02]  /*2930*/  SHF.L.U32 R101, R46, 0x1, RZ ;  /* 0x000000012e657819 */ /* 0x000fe400000006ff */
[----:B------:R-:W-:Y:S01]  /*2940*/  IADD3 R133, R134, 0x1000, RZ ;  /* 0x0000100086857810 */ /* 0x000fe20007ffe0ff */
[----:B------:R-:W4:Y:S01]  /*2950*/  LDSM.16.M88.4 R16, [R55+0x1400] ;  /* 0x001400003710783b */ /* 0x000f220000000200 */
[----:B------:R-:W-:-:S02]  /*2960*/  IADD3 R132, R26, R47, RZ ;  /* 0x0000002f1a847210 */ /* 0x000fc40007ffe0ff */
[----:B------:R-:W-:Y:S01]  /*2970*/  LEA R133, R0, R133, 0x1 ;  /* 0x0000008500857211 */ /* 0x000fe200078e08ff */
[----:B------:R-:W0:Y:S01]  /*2980*/  LDGDEPBAR ;  /* 0x00000000000079af */ /* 0x000e220000000000 */
[----:B------:R-:W-:Y:S01]  /*2990*/  LOP3.LUT R101, R101, 0x6, RZ, 0xc0, !PT ;  /* 0x0000000665657812 */ /* 0x000fe200078ec0ff */
[C---:B-1----:R-:W-:Y:S06]  /*29a0*/  HMMA.16816.F32.BF16 R8, R32.reuse, R4, RZ ;  /* 0x000000042008723c */ /* 0x042fec00000418ff */
[C---:B------:R-:W-:Y:S06]  /*29b0*/  HMMA.16816.F32.BF16 R4, R32.reuse, R6, RZ ;  /* 0x000000062004723c */ /* 0x040fec00000418ff */
[C---:B-----5:R-:W-:Y:S06]  /*29c0*/  HMMA.16816.F32.BF16 R12, R32.reuse, R36, RZ ;  /* 0x00000024200c723c */ /* 0x060fec00000418ff */
[----:B------:R-:W-:Y:S06]  /*29d0*/  HMMA.16816.F32.BF16 R36, R32, R38, RZ ;  /* 0x000000262024723c */ /* 0x000fec00000418ff */
[C---:B--2---:R-:W-:Y:S06]  /*29e0*/  HMMA.16816.F32.BF16 R8, R20.reuse, R40, R8 ;  /* 0x000000281408723c */ /* 0x044fec0000041808 */
[C---:B------:R-:W-:Y:S06]  /*29f0*/  HMMA.16816.F32.BF16 R4, R20.reuse, R42, R4 ;  /* 0x0000002a1404723c */ /* 0x040fec0000041804 */
[----:B----4-:R-:W-:Y:S06]  /*2a00*/  HMMA.16816.F32.BF16 R12, R20, R16, R12 ;  /* 0x00000010140c723c */ /* 0x010fec000004180c */
[----:B------:R-:W-:Y:S06]  /*2a10*/  HMMA.16816.F32.BF16 R40, R32, R28, RZ ;  /* 0x0000001c2028723c */ /* 0x000fec00000418ff */
[----:B------:R-:W-:Y:S01]  /*2a20*/  FMUL.FTZ R52, R8, UR10 ;  /* 0x0000000a08347c20 */ /* 0x000fe20008410000 */
[----:B------:R-:W-:Y:S01]  /*2a30*/  FMUL.FTZ R53, R9, UR10 ;  /* 0x0000000a09357c20 */ /* 0x000fe20008410000 */
[----:B------:R-:W-:Y:S01]  /*2a40*/  FMUL.FTZ R54, R10, UR10 ;  /* 0x0000000a0a367c20 */ /* 0x000fe20008410000 */
[----:B------:R-:W-:Y:S01]  /*2a50*/  FMUL.FTZ R56, R11, UR10 ;  /* 0x0000000a0b387c20 */ /* 0x000fe20008410000 */
[----:B------:R-:W-:Y:S01]  /*2a60*/  HMMA.16816.F32.BF16 R36, R20, R18, R36 ;  /* 0x000000121424723c */ /* 0x000fe20000041824 */
[----:B------:R-:W1:Y:S01]  /*2a70*/  LDSM.16.M88.4 R8, [R55+0x1800] ;  /* 0x001800003708783b */ /* 0x000e620000000200 */
[----:B------:R-:W-:Y:S01]  /*2a80*/  FMUL.FTZ R57, R4, UR10 ;  /* 0x0000000a04397c20 */ /* 0x000fe20008410000 */
[----:B------:R-:W-:Y:S01]  /*2a90*/  FMUL.FTZ R58, R5, UR10 ;  /* 0x0000000a053a7c20 */ /* 0x000fe20008410000 */
[----:B------:R-:W-:Y:S01]  /*2aa0*/  FMUL.FTZ R59, R6, UR10 ;  /* 0x0000000a063b7c20 */ /* 0x000fe20008410000 */
[----:B------:R-:W-:Y:S01]  /*2ab0*/  FMUL.FTZ R60, R7, UR10 ;  /* 0x0000000a073c7c20 */ /* 0x000fe20008410000 */
[----:B------:R-:W-:Y:S01]  /*2ac0*/  HMMA.16816.F32.BF16 R28, R32, R30, RZ ;  /* 0x0000001e201c723c */ /* 0x000fe200000418ff */
[----:B------:R-:W2:Y:S01]  /*2ad0*/  LDSM.16.M88.4 R4, [R134+0x1c00] ;  /* 0x001c00008604783b */ /* 0x000ea20000000200 */
[----:B------:R-:W-:Y:S01]  /*2ae0*/  FMUL.FTZ R61, R12, UR10 ;  /* 0x0000000a0c3d7c20 */ /* 0x000fe20008410000 */
[----:B------:R-:W-:Y:S01]  /*2af0*/  FMUL.FTZ R62, R13, UR10 ;  /* 0x0000000a0d3e7c20 */ /* 0x000fe20008410000 */
[----:B------:R-:W-:Y:S01]  /*2b00*/  FMUL.FTZ R63, R14, UR10 ;  /* 0x0000000a0e3f7c20 */ /* 0x000fe20008410000 */
[----:B------:R-:W-:Y:S01]  /*2b10*/  FMUL.FTZ R64, R15, UR10 ;  /* 0x0000000a0f407c20 */ /* 0x000fe20008410000 */
[----:B------:R-:W4:Y:S01]  /*2b20*/  MUFU.TANH R52, R52 ;  /* 0x0000003400347308 */ /* 0x000f220000002400 */
[----:B------:R-:W5:Y:S07]  /*2b30*/  LDSM.16.M88.4 R12, [R55+0x1c00] ;  /* 0x001c0000370c783b */ /* 0x000f6e0000000200 */
[----:B------:R-:W1:Y:S04]  /*2b40*/  MUFU.TANH R53, R53 ;  /* 0x0000003500357308 */ /* 0x000e680000002400 */
[----:B------:R-:W-:Y:S01]  /*2b50*/  FMUL.FTZ R65, R36, UR10 ;  /* 0x0000000a24417c20 */ /* 0x000fe20008410000 */
[----:B------:R-:W-:Y:S01]  /*2b60*/  FMUL.FTZ R66, R37, UR10 ;  /* 0x0000000a25427c20 */ /* 0x000fe20008410000 */
[----:B------:R-:W-:Y:S01]  /*2b70*/  FMUL.FTZ R67, R38, UR10 ;  /* 0x0000000a26437c20 */ /* 0x000fe20008410000 */
[----:B------:R-:W-:Y:S01]  /*2b80*/  FMUL.FTZ R68, R39, UR10 ;  /* 0x0000000a27447c20 */ /* 0x000fe20008410000 */
[----:B------:R-:W2:Y:S01]  /*2b90*/  MUFU.TANH R54, R54 ;  /* 0x0000003600367308 */ /* 0x000ea20000002400 */
[----:B------:R-:W3:Y:S07]  /*2ba0*/  LDSM.16.M88.4 R36, [R134+0x2000] ;  /* 0x002000008624783b */ /* 0x000eee0000000200 */
[----:B------:R-:W3:Y:S01]  /*2bb0*/  MUFU.TANH R56, R56 ;  /* 0x0000003800387308 */ /* 0x000ee20000002400 */
[----:B-1----:R-:W-:Y:S07]  /*2bc0*/  HMMA.16816.F32.BF16 R28, R20, R10, R28 ;  /* 0x0000000a141c723c */ /* 0x002fee000004181c */
[----:B------:R-:W1:Y:S01]  /*2bd0*/  MUFU.TANH R57, R57 ;  /* 0x0000003900397308 */ /* 0x000e620000002400 */
[C---:B--2---:R-:W-:Y:S07]  /*2be0*/  HMMA.16816.F32.BF16 R16, R32.reuse, R4, RZ ;  /* 0x000000042010723c */ /* 0x044fee00000418ff */
[----:B------:R-:W2:Y:S01]  /*2bf0*/  MUFU.TANH R58, R58 ;  /* 0x0000003a003a7308 */ /* 0x000ea20000002400 */
[----:B------:R-:W-:Y:S06]  /*2c00*/  HMMA.16816.F32.BF16 R4, R32, R6, RZ ;  /* 0x000000062004723c */ /* 0x000fec00000418ff */
[----:B------:R-:W-:Y:S01]  /*2c10*/  HMMA.16816.F32.BF16 R40, R20, R8, R40 ;  /* 0x000000081428723c */ /* 0x000fe20000041828 */
[----:B------:R-:W4:Y:S01]  /*2c20*/  LDSM.16.M88.4 R8, [R55+0x2000] ;  /* 0x002000003708783b */ /* 0x000f220000000200 */
[----:B------:R-:W1:Y:S01]  /*2c30*/  MUFU.TANH R59, R59 ;  /* 0x0000003b003b7308 */ /* 0x000e620000002400 */
[----:B------:R-:W-:Y:S01]  /*2c40*/  FMUL.FTZ R73, R28, UR10 ;  /* 0x0000000a1c497c20 */ /* 0x000fe20008410000 */
[----:B------:R-:W-:Y:S01]  /*2c50*/  FMUL.FTZ R74, R29, UR10 ;  /* 0x0000000a1d4a7c20 */ /* 0x000fe20008410000 */
[----:B------:R-:W-:Y:S01]  /*2c60*/  FMUL.FTZ R75, R30, UR10 ;  /* 0x0000000a1e4b7c20 */ /* 0x000fe20008410000 */
[----:B------:R-:W-:-:S04]  /*2c70*/  FMUL.FTZ R76, R31, UR10 ;  /* 0x0000000a1f4c7c20 */ /* 0x000fc80008410000 */
[----:B------:R-:W1:Y:S01]  /*2c80*/  MUFU.TANH R60, R60 ;  /* 0x0000003c003c7308 */ /* 0x000e620000002400 */
[----:B------:R-:W2:Y:S01]  /*2c90*/  LDSM.16.M88.4 R28, [R134+0x2400] ;  /* 0x00240000861c783b */ /* 0x000ea20000000200 */
[C---:B-----5:R-:W-:Y:S06]  /*2ca0*/  HMMA.16816.F32.BF16 R16, R20.reuse, R12, R16 ;  /* 0x0000000c1410723c */ /* 0x060fec0000041810 */
[----:B------:R-:W-:Y:S01]  /*2cb0*/  HMMA.16816.F32.BF16 R4, R20, R14, R4 ;  /* 0x0000000e1404723c */ /* 0x000fe20000041804 */
[----:B------:R-:W5:Y:S01]  /*2cc0*/  LDSM.16.M88.4 R12, [R55+0x2400] ;  /* 0x00240000370c783b */ /* 0x000f620000000200 */
[----:B------:R-:W1:Y:S04]  /*2cd0*/  MUFU.TANH R61, R61 ;  /* 0x0000003d003d7308 */ /* 0x000e680000002400 */
[----:B------:R-:W-:Y:S01]  /*2ce0*/  FMUL.FTZ R40, R40, UR10 ;  /* 0x0000000a28287c20 */ /* 0x000fe20008410000 */
[----:B------:R-:W-:Y:S01]  /*2cf0*/  FMUL.FTZ R41, R41, UR10 ;  /* 0x0000000a29297c20 */ /* 0x000fe20008410000 */
[----:B------:R-:W-:Y:S01]  /*2d00*/  FMUL.FTZ R42, R42, UR10 ;  /* 0x0000000a2a2a7c20 */ /* 0x000fe20008410000 */
[----:B------:R-:W-:Y:S01]  /*2d10*/  FMUL.FTZ R72, R43, UR10 ;  /* 0x0000000a2b487c20 */ /* 0x000fe20008410000 */
[----:B------:R-:W1:Y:S08]  /*2d20*/  MUFU.TANH R69, R40 ;  /* 0x0000002800457308 */ /* 0x000e700000002400 */
[----:B------:R-:W1:Y:S01]  /*2d30*/  MUFU.TANH R70, R41 ;  /* 0x0000002900467308 */ /* 0x000e620000002400 */
[----:B------:R-:W-:Y:S01]  /*2d40*/  FMUL.FTZ R16, R16, UR10 ;  /* 0x0000000a10107c20 */ /* 0x000fe20008410000 */
[----:B------:R-:W-:Y:S01]  /*2d50*/  FMUL.FTZ R17, R17, UR10 ;  /* 0x0000000a11117c20 */ /* 0x000fe20008410000 */
[----:B------:R-:W-:Y:S01]  /*2d60*/  FMUL.FTZ R18, R18, UR10 ;  /* 0x0000000a12127c20 */ /* 0x000fe20008410000 */
[----:B------:R-:W-:-:S02]  /*2d70*/  FMUL.FTZ R159, R19, UR10 ;  /* 0x0000000a139f7c20 */ /* 0x000fc40008410000 */
[----:B------:R-:W-:Y:S01]  /*2d80*/  FMUL.FTZ R131, R4, UR10 ;  /* 0x0000000a04837c20 */ /* 0x000fe20008410000 */
[----:B------:R-:W-:Y:S01]  /*2d90*/  FMUL.FTZ R161, R5, UR10 ;  /* 0x0000000a05a17c20 */ /* 0x000fe20008410000 */
[----:B------:R3:W1:Y:S01]  /*2da0*/  MUFU.TANH R71, R42 ;  /* 0x0000002a00477308 */ /* 0x0006620000002400 */
[----:B------:R-:W-:Y:S01]  /*2db0*/  FMUL.FTZ R129, R6, UR10 ;  /* 0x0000000a06817c20 */ /* 0x000fe20008410000 */
[----:B------:R-:W-:Y:S02]  /*2dc0*/  FMUL.FTZ R155, R7, UR10 ;  /* 0x0000000a079b7c20 */ /* 0x000fe40008410000 */
[----:B------:R-:W1:Y:S04]  /*2dd0*/  LDSM.16.M88.4 R4, [R134+0x2800] ;  /* 0x002800008604783b */ /* 0x000e680000000200 */
[----:B------:R-:W1:Y:S08]  /*2de0*/  MUFU.TANH R153, R16 ;  /* 0x0000001000997308 */ /* 0x000e700000002400 */
[----:B------:R-:W1:Y:S01]  /*2df0*/  MUFU.TANH R163, R17 ;  /* 0x0000001100a37308 */ /* 0x000e620000002400 */
[C---:B---3--:R-:W-:Y:S06]  /*2e00*/  HMMA.16816.F32.BF16 R40, R32.reuse, R36, RZ ;  /* 0x000000242028723c */ /* 0x048fec00000418ff */
[----:B------:R-:W-:Y:S01]  /*2e10*/  HMMA.16816.F32.BF16 R36, R32, R38, RZ ;  /* 0x000000262024723c */ /* 0x000fe200000418ff */
[----:B------:R2:W3:Y:S08]  /*2e20*/  MUFU.TANH R151, R18 ;  /* 0x0000001200977308 */ /* 0x0004f00000002400 */
[----:B------:R-:W1:Y:S08]  /*2e30*/  MUFU.TANH R62, R62 ;  /* 0x0000003e003e7308 */ /* 0x000e700000002400 */
[----:B------:R-:W1:Y:S01]  /*2e40*/  MUFU.TANH R63, R63 ;  /* 0x0000003f003f7308 */ /* 0x000e620000002400 */
[----:B----4-:R-:W-:Y:S06]  /*2e50*/  HMMA.16816.F32.BF16 R40, R20, R8, R40 ;  /* 0x000000081428723c */ /* 0x010fec0000041828 */
[C---:B--2---:R-:W-:Y:S01]  /*2e60*/  HMMA.16816.F32.BF16 R16, R32.reuse, R28, RZ ;  /* 0x0000001c2010723c */ /* 0x044fe200000418ff */
[----:B------:R-:W2:Y:S05]  /*2e70*/  MUFU.TANH R64, R64 ;  /* 0x0000004000407308 */ /* 0x000eaa0000002400 */
[----:B------:R-:W-:Y:S03]  /*2e80*/  HMMA.16816.F32.BF16 R28, R32, R30, RZ ;  /* 0x0000001e201c723c */ /* 0x000fe600000418ff */
[----:B------:R-:W4:Y:S03]  /*2e90*/  MUFU.TANH R65, R65 ;  /* 0x0000004100417308 */ /* 0x000f260000002400 */
[----:B------:R-:W-:Y:S01]  /*2ea0*/  HMMA.16816.F32.BF16 R36, R20, R10, R36 ;  /* 0x0000000a1424723c */ /* 0x000fe20000041824 */
[----:B------:R-:W3:Y:S04]  /*2eb0*/  LDSM.16.M88.4 R8, [R55+0x2800] ;  /* 0x002800003708783b */ /* 0x000ee80000000200 */
[----:B------:R-:W1:Y:S01]  /*2ec0*/  MUFU.TANH R66, R66 ;  /* 0x0000004200427308 */ /* 0x000e620000002400 */
[----:B------:R-:W-:Y:S01]  /*2ed0*/  FMUL.FTZ R40, R40, UR10 ;  /* 0x0000000a28287c20 */ /* 0x000fe20008410000 */
[----:B------:R-:W-:Y:S01]  /*2ee0*/  FMUL.FTZ R41, R41, UR10 ;  /* 0x0000000a29297c20 */ /* 0x000fe20008410000 */
[----:B------:R-:W-:Y:S01]  /*2ef0*/  FMUL.FTZ R42, R42, UR10 ;  /* 0x0000000a2a2a7c20 */ /* 0x000fe20008410000 */
[----:B------:R-:W-:-:S03]  /*2f00*/  FMUL.FTZ R115, R43, UR10 ;  /* 0x0000000a2b737c20 */ /* 0x000fc60008410000 */
[C---:B-----5:R-:W-:Y:S01]  /*2f10*/  HMMA.16816.F32.BF16 R16, R20.reuse, R12, R16 ;  /* 0x0000000c1410723c */ /* 0x060fe20000041810 */
[----:B------:R-:W1:Y:S05]  /*2f20*/  MUFU.TANH R123, R40 ;  /* 0x00000028007b7308 */ /* 0x000e6a0000002400 */
[----:B------:R-:W-:Y:S01]  /*2f30*/  HMMA.16816.F32.BF16 R28, R20, R14, R28 ;  /* 0x0000000e141c723c */ /* 0x000fe2000004181c */
[----:B------:R-:W5:Y:S02]  /*2f40*/  LDSM.16.M88.4 R12, [R134+0x2c00] ;  /* 0x002c0000860c783b */ /* 0x000f640000000200 */
[----:B------:R-:W1:Y:S03]  /*2f50*/  MUFU.TANH R121, R41 ;  /* 0x0000002900797308 */ /* 0x000e660000002400 */
[----:B------:R-:W-:Y:S01]  /*2f60*/  FMUL.FTZ R36, R36, UR10 ;  /* 0x0000000a24247c20 */ /* 0x000fe20008410000 */
[----:B------:R-:W-:Y:S01]  /*2f70*/  FMUL.FTZ R37, R37, UR10 ;  /* 0x0000000a25257c20 */ /* 0x000fe20008410000 */
[----:B------:R-:W-:Y:S01]  /*2f80*/  FMUL.FTZ R38, R38, UR10 ;  /* 0x0000000a26267c20 */ /* 0x000fe20008410000 */
[----:B------:R-:W-:-:S02]  /*2f90*/  FMUL.FTZ R39, R39, UR10 ;  /* 0x0000000a27277c20 */ /* 0x000fc40008410000 */
[----:B------:R1:W1:Y:S07]  /*2fa0*/  MUFU.TANH R117, R42 ;  /* 0x0000002a00757308 */ /* 0x00026e0000002400 */
[----:B------:R-:W-:Y:S01]  /*2fb0*/  FMUL.FTZ R16, R16, UR10 ;  /* 0x0000000a10107c20 */ /* 0x000fe20008410000 */
[----:B------:R-:W-:Y:S01]  /*2fc0*/  FMUL.FTZ R89, R17, UR10 ;  /* 0x0000000a11597c20 */ /* 0x000fe20008410000 */
[----:B------:R-:W-:Y:S01]  /*2fd0*/  FMUL.FTZ R77, R18, UR10 ;  /* 0x0000000a124d7c20 */ /* 0x000fe20008410000 */
[----:B------:R-:W2:Y:S03]  /*2fe0*/  MUFU.TANH R119, R36 ;  /* 0x0000002400777308 */ /* 0x000ea60000002400 */
[----:B------:R-:W-:Y:S01]  /*2ff0*/  FMUL.FTZ R78, R28, UR10 ;  /* 0x0000000a1c4e7c20 */ /* 0x000fe20008410000 */
[----:B------:R-:W-:Y:S01]  /*3000*/  FMUL.FTZ R28, R31, UR10 ;  /* 0x0000000a1f1c7c20 */ /* 0x000fe20008410000 */
[----:B------:R-:W-:Y:S01]  /*3010*/  FMUL.FTZ R29, R29, UR10 ;  /* 0x0000000a1d1d7c20 */ /* 0x000fe20008410000 */
[C---:B-1----:R-:W-:Y:S02]  /*3020*/  HMMA.16816.F32.BF16 R40, R32.reuse, R4, RZ ;  /* 0x000000042028723c */ /* 0x042fe400000418ff */
[----:B------:R1:W1:Y:S04]  /*3030*/  MUFU.TANH R91, R16 ;  /* 0x00000010005b7308 */ /* 0x0002680000002400 */
[----:B------:R-:W-:Y:S04]  /*3040*/  HMMA.16816.F32.BF16 R4, R32, R6, RZ ;  /* 0x000000062004723c */ /* 0x000fe800000418ff */
[----:B------:R-:W1:Y:S08]  /*3050*/  MUFU.TANH R127, R37 ;  /* 0x00000025007f7308 */ /* 0x000e700000002400 */
[----:B------:R-:W2:Y:S06]  /*3060*/  MUFU.TANH R125, R38 ;  /* 0x00000026007d7308 */ /* 0x000eac0000002400 */
[C---:B---3--:R-:W-:Y:S02]  /*3070*/  HMMA.16816.F32.BF16 R40, R20.reuse, R8, R40 ;  /* 0x000000081428723c */ /* 0x048fe40000041828 */
[----:B------:R5:W3:Y:S04]  /*3080*/  MUFU.TANH R109, R39 ;  /* 0x00000027006d7308 */ /* 0x000ae80000002400 */
[----:B------:R-:W-:Y:S01]  /*3090*/  HMMA.16816.F32.BF16 R4, R20, R10, R4 ;  /* 0x0000000a1404723c */ /* 0x000fe20000041804 */
[----:B------:R-:W-:Y:S01]  /*30a0*/  FMUL.FTZ R8, R19, UR10 ;  /* 0x0000000a13087c20 */ /* 0x000fe20008410000 */
[----:B------:R-:W-:Y:S01]  /*30b0*/  FMUL.FTZ R9, R30, UR10 ;  /* 0x0000000a1e097c20 */ /* 0x000fe20008410000 */
[----:B-1----:R-:W1:Y:S01]  /*30c0*/  LDSM.16.M88.4 R16, [R55+0x2c00] ;  /* 0x002c00003710783b */ /* 0x002e620000000200 */
[----:B------:R-:W1:Y:S01]  /*30d0*/  MUFU.TANH R67, R67 ;  /* 0x0000004300437308 */ /* 0x000e620000002400 */
[----:B------:R-:W-:-:S04]  /*30e0*/  DEPBAR.LE SB0, 0x0 ;  /* 0x000080000000791a */ /* 0x000fc80000000000 */
[C---:B-----5:R-:W-:Y:S03]  /*30f0*/  HMMA.16816.F32.BF16 R36, R32.reuse, R12, RZ ;  /* 0x0000000c2024723c */ /* 0x060fe600000418ff */
[----:B------:R-:W1:Y:S03]  /*3100*/  MUFU.TANH R68, R68 ;  /* 0x0000004400447308 */ /* 0x000e660000002400 */
[----:B------:R-:W-:Y:S03]  /*3110*/  HMMA.16816.F32.BF16 R12, R32, R14, RZ ;  /* 0x0000000e200c723c */ /* 0x000fe600000418ff */
[----:B------:R-:W-:Y:S01]  /*3120*/  FMUL.FTZ R31, R41, UR10 ;  /* 0x0000000a291f7c20 */ /* 0x000fe20008410000 */
[----:B------:R-:W-:Y:S01]  /*3130*/  FMUL.FTZ R40, R40, UR10 ;  /* 0x0000000a28287c20 */ /* 0x000fe20008410000 */
[----:B------:R-:W-:Y:S01]  /*3140*/  FMUL.FTZ R30, R42, UR10 ;  /* 0x0000000a2a1e7c20 */ /* 0x000fe20008410000 */
[----:B------:R-:W1:Y:S03]  /*3150*/  MUFU.TANH R72, R72 ;  /* 0x0000004800487308 */ /* 0x000e660000002400 */
[----:B------:R-:W-:Y:S01]  /*3160*/  FMUL.FTZ R5, R5, UR10 ;  /* 0x0000000a05057c20 */ /* 0x000fe20008410000 */
[----:B------:R-:W-:Y:S01]  /*3170*/  FMUL.FTZ R4, R4, UR10 ;  /* 0x0000000a04047c20 */ /* 0x000fe20008410000 */
[----:B------:R-:W-:Y:S01]  /*3180*/  FMUL.FTZ R33, R43, UR10 ;  /* 0x0000000a2b217c20 */ /* 0x000fe20008410000 */
[----:B------:R-:W-:Y:S01]  /*3190*/  FMUL.FTZ R6, R6, UR10 ;  /* 0x0000000a06067c20 */ /* 0x000fe20008410000 */
[----:B------:R-:W-:Y:S01]  /*31a0*/  FMUL.FTZ R7, R7, UR10 ;  /* 0x0000000a07077c20 */ /* 0x000fe20008410000 */
[----:B------:R5:W2:Y:S08]  /*31b0*/  MUFU.TANH R35, R5 ;  /* 0x0000000500237308 */ /* 0x000ab00000002400 */
[----:B------:R4:W2:Y:S02]  /*31c0*/  MUFU.TANH R41, R4 ;  /* 0x0000000400297308 */ /* 0x0008a40000002400 */
[C---:B-1----:R-:W-:Y:S06]  /*31d0*/  HMMA.16816.F32.BF16 R12, R20.reuse, R18, R12 ;  /* 0x00000012140c723c */ /* 0x042fec000004180c */
[----:B------:R-:W1:Y:S01]  /*31e0*/  MUFU.TANH R73, R73 ;  /* 0x0000004900497308 */ /* 0x000e620000002400 */
[----:B-----5:R-:W-:Y:S01]  /*31f0*/  LOP3.LUT R5, R49, 0xffffffe0, RZ, 0xc0, !PT ;  /* 0xffffffe031057812 */ /* 0x020fe200078ec0ff */
[----:B------:R-:W-:Y:S03]  /*3200*/  HMMA.16816.F32.BF16 R36, R20, R16, R36 ;  /* 0x000000101424723c */ /* 0x000fe60000041824 */
[----:B------:R-:W-:-:S03]  /*3210*/  IADD3 R5, -R5, R46, RZ ;  /* 0x0000002e05057210 */ /* 0x000fc60007ffe1ff */
[----:B------:R-:W1:Y:S01]  /*3220*/  MUFU.TANH R74, R74 ;  /* 0x0000004a004a7308 */ /* 0x000e620000002400 */
[----:B----4-:R-:W-:-:S04]  /*3230*/  SHF.R.S32.HI R4, RZ, 0x1f, R5 ;  /* 0x0000001fff047819 */ /* 0x010fc80000011405 */
[----:B------:R-:W-:-:S03]  /*3240*/  LEA.HI R4, R4, R5, RZ, 0x2 ;  /* 0x0000000504047211 */ /* 0x000fc600078f10ff */
[----:B------:R-:W4:Y:S01]  /*3250*/  MUFU.TANH R75, R75 ;  /* 0x0000004b004b7308 */ /* 0x000f220000002400 */
[----:B------:R-:W-:Y:S01]  /*3260*/  SHF.R.S32.HI R145, RZ, 0x2, R4 ;  /* 0x00000002ff917819 */ /* 0x000fe20000011404 */
[----:B------:R-:W-:Y:S01]  /*3270*/  FMUL.FTZ R12, R12, UR10 ;  /* 0x0000000a0c0c7c20 */ /* 0x000fe20008410000 */
[----:B------:R-:W-:Y:S01]  /*3280*/  FMUL.FTZ R21, R13, UR10 ;  /* 0x0000000a0d157c20 */ /* 0x000fe20008410000 */
[----:B------:R-:W-:-:S04]  /*3290*/  FMUL.FTZ R13, R14, UR10 ;  /* 0x0000000a0e0d7c20 */ /* 0x000fc80008410000 */
[----:B------:R-:W1:Y:S01]  /*32a0*/  MUFU.TANH R76, R76 ;  /* 0x0000004c004c7308 */ /* 0x000e620000002400 */
[----:B------:R-:W-:Y:S01]  /*32b0*/  IADD3 R5, R50, 0x1, R145 ;  /* 0x0000000132057810 */ /* 0x000fe20007ffe091 */
[----:B------:R-:W-:Y:S01]  /*32c0*/  FMUL.FTZ R20, R37, UR10 ;  /* 0x0000000a25147c20 */ /* 0x000fe20008410000 */
[----:B------:R-:W-:Y:S01]  /*32d0*/  FMUL.FTZ R19, R38, UR10 ;  /* 0x0000000a26137c20 */ /* 0x000fe20008410000 */
[----:B------:R-:W-:Y:S01]  /*32e0*/  FMUL.FTZ R18, R39, UR10 ;  /* 0x0000000a27127c20 */ /* 0x000fe20008410000 */
[----:B------:R-:W-:Y:S01]  /*32f0*/  FMUL.FTZ R36, R36, UR10 ;  /* 0x0000000a24247c20 */ /* 0x000fe20008410000 */
[----:B------:R-:W-:Y:S02]  /*3300*/  IADD3 R5, R45, R5, -R144 ;  /* 0x000000052d057210 */ /* 0x000fe40007ffe890 */
[----:B------:R5:W1:Y:S02]  /*3310*/  MUFU.TANH R43, R12 ;  /* 0x0000000c002b7308 */ /* 0x000a640000002400 */
[----:B------:R-:W-:-:S04]  /*3320*/  IADD3 R44, R5, R44, RZ ;  /* 0x0000002c052c7210 */ /* 0x000fc80007ffe0ff */
[C---:B------:R-:W-:Y:S02]  /*3330*/  VIMNMX R100, R44.reuse, R45, PT ;  /* 0x0000002d2c647248 */ /* 0x040fe40003fe0100 */
[----:B------:R-:W1:Y:S01]  /*3340*/  MUFU.TANH R159, R159 ;  /* 0x0000009f009f7308 */ /* 0x000e620000002400 */
[----:B------:R-:W-:-:S07]  /*3350*/  VIADDMNMX R99, R44, 0x8, R45, PT ;  /* 0x000000082c637846 */ /* 0x000fce000380012d */
[----:B------:R-:W1:Y:S01]  /*3360*/  MUFU.TANH R131, R131 ;  /* 0x0000008300837308 */ /* 0x000e620000002400 */
[----:B-----5:R-:W-:-:S07]  /*3370*/  FMUL.FTZ R12, R15, UR10 ;  /* 0x0000000a0f0c7c20 */ /* 0x020fce0008410000 */
        /* <DEDUP_REMOVED lines=16> */
[----:B------:R1:W1:Y:S08]  /*3480*/  MUFU.TANH R16, R7 ;  /* 0x0000000700107308 */ /* 0x0002700000002400 */
[----:B------:R1:W1:Y:S08]  /*3490*/  MUFU.TANH R55, R36 ;  /* 0x0000002400377308 */ /* 0x0002700000002400 */
[----:B------:R-:W1:Y:S08]  /*34a0*/  MUFU.TANH R20, R20 ;  /* 0x0000001400147308 */ /* 0x000e700000002400 */
[----:B------:R-:W1:Y:S08]  /*34b0*/  MUFU.TANH R19, R19 ;  /* 0x0000001300137308 */ /* 0x000e700000002400 */
[----:B------:R-:W1:Y:S08]  /*34c0*/  MUFU.TANH R18, R18 ;  /* 0x0000001200127308 */ /* 0x000e700000002400 */
[----:B------:R-:W1:Y:S08]  /*34d0*/  MUFU.TANH R21, R21 ;  /* 0x0000001500157308 */ /* 0x000e700000002400 */
[----:B------:R-:W1:Y:S08]  /*34e0*/  MUFU.TANH R13, R13 ;  /* 0x0000000d000d7308 */ /* 0x000e700000002400 */
[----:B------:R-:W1:Y:S01]  /*34f0*/  MUFU.TANH R12, R12 ;  /* 0x0000000c000c7308 */ /* 0x000e620000002400 */
        /* <DEDUP_REMOVED lines=62> */
.L_x_3693:
[----:B------:R-:W-:-:S04]  /*38e0*/  LEA R15, -R84, RZ, 0x7 ;  /* 0x000000ff540f7211 */ /* 0x000fc800078e39ff */
[----:B------:R-:W-:-:S07]  /*38f0*/  SHF.R.S32.HI R14, RZ, 0x1f, R15 ;  /* 0x0000001fff0e7819 */ /* 0x000fce000001140f */
.L_x_3694:
[----:B------:R-:W-:Y:S01]  /*3900*/  ULDC UR5, c[0x0][0x2d0] ;  /* 0x0000b40000057ab9 */ /* 0x000fe20000000800 */
[----:B------:R-:W-:Y:S01]  /*3910*/  BSSY B0, `(.L_x_3695) ;  /* 0x0000032000007945 */ /* 0x000fe20003800000 */
[----:B------:R-:W-:-:S13]  /*3920*/  ISETP.GE.AND P1, PT, R146, UR5, PT ;  /* 0x0000000592007c0c */ /* 0x000fda000bf26270 */
[----:B------:R-:W2:Y:S01]  /*3930*/  @!P1 LDC.64 R10, c[0x0][0x218] ;  /* 0x00008600ff0a9b82 */ /* 0x000ea20000000a00 */
[CC--:B------:R-:W-:Y:S01]  /*3940*/  @!P1 IADD3 R23, P3, R15.reuse, R98.reuse, RZ ;  /* 0x000000620f179210 */ /* 0x0c0fe20007f7e0ff */
[----:B------:R3:W-:Y:S01]  /*3950*/  @P1 STS [R143+0x1000], RZ ;  /* 0x001000ff8f001388 */ /* 0x0007e20000000800 */
[-C--:B------:R-:W-:Y:S02]  /*3960*/  @!P1 LEA R34, P0, R84, R98.reuse, 0x6 ;  /* 0x0000006254229211 */ /* 0x080fe400078030ff */
[C---:B------:R-:W-:Y:S01]  /*3970*/  @!P1 IADD3 R37, P5, P4, R15.reuse, R98, R138 ;  /* 0x000000620f259210 */ /* 0x040fe20007cbe08a */
[----:B------:R-:W-:Y:S01]  /*3980*/  @!P1 IMAD.X R22, R14, 0x1, R87, P3 ;  /* 0x000000010e169824 */ /* 0x000fe200018e0657 */
[----:B------:R-:W-:Y:S01]  /*3990*/  @!P1 IADD3 R34, P3, R15, R34, RZ ;  /* 0x000000220f229210 */ /* 0x000fe20007f7e0ff */
[----:B-1----:R-:W1:Y:S01]  /*39a0*/  @!P1 LDC.64 R6, c[0x0][0x218] ;  /* 0x00008600ff069b82 */ /* 0x002e620000000a00 */
[-C--:B------:R-:W-:Y:S01]  /*39b0*/  @!P1 LEA.HI.X R0, R84, R87.reuse, R85, 0x6, P0 ;  /* 0x0000005754009211 */ /* 0x080fe200000f3455 */
[----:B------:R3:W-:Y:S01]  /*39c0*/  @P1 STS [R143+0x1004], RZ ;  /* 0x001004ff8f001388 */ /* 0x0007e20000000800 */
[----:B------:R-:W-:-:S03]  /*39d0*/  @!P1 IADD3.X R32, R14, R87, R137, P5, P4 ;  /* 0x000000570e209210 */ /* 0x000fc60002fe8489 */
[----:B------:R-:W-:Y:S01]  /*39e0*/  @!P1 IMAD.X R0, R14, 0x1, R0, P3 ;  /* 0x000000010e009824 */ /* 0x000fe200018e0600 */
[----:B------:R3:W-:Y:S01]  /*39f0*/  @P1 STS.64 [R143+0x1008], RZ ;  /* 0x001008ff8f001388 */ /* 0x0007e20000000a00 */
[----:B------:R-:W4:Y:S01]  /*3a00*/  @!P1 LDC.64 R4, c[0x0][0x218] ;  /* 0x00008600ff049b82 */ /* 0x000f220000000a00 */
[----:B--2---:R-:W-:-:S04]  /*3a10*/  @!P1 LEA R10, P4, R23, R10, 0x1 ;  /* 0x0000000a170a9211 */ /* 0x004fc800078808ff */
[----:B------:R-:W-:Y:S02]  /*3a20*/  @!P1 LEA.HI.X R11, R23, R11, R22, 0x1, P4 ;  /* 0x0000000b170b9211 */ /* 0x000fe400020f0c16 */
[----:B-1----:R-:W-:-:S03]  /*3a30*/  @!P1 LEA R6, P0, R37, R6, 0x1 ;  /* 0x0000000625069211 */ /* 0x002fc600078008ff */
        /* <DEDUP_REMOVED lines=20> */
[----:B------:R-:W-:Y:S01]  /*3b80*/  ULDC.64 UR8, c[0x0][0x218] ;  /* 0x0000860000087ab9 */ /* 0x000fe20000000a00 */
[----:B---3--:R-:W-:Y:S02]  /*3b90*/  IMAD R5, R85, 0x60, RZ ;  /* 0x0000006055057824 */ /* 0x008fe400078e02ff */
        /* <DEDUP_REMOVED lines=9> */
.L_x_3696:
[----:B------:R-:W-:Y:S05]  /*3c30*/  BSYNC B0 ;  /* 0x0000000000007941 */ /* 0x000fea0003800000 */
.L_x_3695:
[----:B------:R-:W0:Y:S01]  /*3c40*/  LDGDEPBAR ;  /* 0x00000000000079af */ /* 0x000e220000000000 */
[----:B------:R-:W-:-:S04]  /*3c50*/  IADD3 R98, P0, R15, R98, RZ ;  /* 0x000000620f627210 */ /* 0x000fc80007f1e0ff */
[----:B------:R-:W-:-:S09]  /*3c60*/  IADD3.X R87, R14, R87, RZ, P0, !PT ;  /* 0x000000570e577210 */ /* 0x000fd200007fe4ff */
.L_x_3692:
[----:B------:R-:W-:Y:S01]  /*3c70*/  IMAD.IADD R2, R2, 0x1, R101 ;  /* 0x0000000102027824 */ /* 0x000fe200078e0265 */
[----:B------:R-:W-:Y:S01]  /*3c80*/  ULDC UR11, c[0x0][0x2ec] ;  /* 0x0000bb00000b7ab9 */ /* 0x000fe20000000800 */
[----:B------:R-:W-:Y:S01]  /*3c90*/  LEA R132, R132, UR4, 0x1 ;  /* 0x0000000484847c11 */ /* 0x000fe2000f8e08ff */
[----:B------:R-:W-:Y:S01]  /*3ca0*/  ULDC.64 UR8, c[0x0][0x218] ;  /* 0x0000860000087ab9 */ /* 0x000fe20000000a00 */
[C---:B------:R-:W-:Y:S02]  /*3cb0*/  VIADD R0, R2.reuse, 0x1 ;  /* 0x0000000102007836 */ /* 0x040fe40000000000 */
[C---:B-1-3--:R-:W-:Y:S02]  /*3cc0*/  VIADD R4, R2.reuse, 0x8 ;  /* 0x0000000802047836 */ /* 0x04afe40000000000 */
[----:B------:R-:W-:Y:S01]  /*3cd0*/  VIADD R5, R2, 0x20 ;  /* 0x0000002002057836 */ /* 0x000fe20000000000 */
[-C--:B------:R-:W-:Y:S01]  /*3ce0*/  ISETP.GE.AND P3, PT, R0, R100.reuse, PT ;  /* 0x000000640000720c */ /* 0x080fe20003f66270 */
[----:B------:R-:W-:Y:S01]  /*3cf0*/  VIADD R6, R2, 0x28 ;  /* 0x0000002802067836 */ /* 0x000fe20000000000 */
[-C--:B------:R-:W-:Y:S01]  /*3d00*/  ISETP.GE.AND P5, PT, R0, R99.reuse, PT ;  /* 0x000000630000720c */ /* 0x080fe20003fa6270 */
[----:B------:R-:W-:Y:S01]  /*3d10*/  VIADD R0, R2, 0x9 ;  /* 0x0000000902007836 */ /* 0x000fe20000000000 */
[-C--:B------:R-:W-:Y:S01]  /*3d20*/  ISETP.GE.AND P1, PT, R4, R100.reuse, PT ;  /* 0x000000640400720c */ /* 0x080fe20003f26270 */
[----:B------:R-:W-:Y:S01]  /*3d30*/  VIADD R10, R2, 0x40 ;  /* 0x00000040020a7836 */ /* 0x000fe20000000000 */
[-C--:B------:R-:W-:Y:S01]  /*3d40*/  ISETP.GE.AND P4, PT, R4, R99.reuse, PT ;  /* 0x000000630400720c */ /* 0x080fe20003f86270 */
[C---:B------:R-:W-:Y:S01]  /*3d50*/  VIADD R4, R2.reuse, 0x10 ;  /* 0x0000001002047836 */ /* 0x040fe20000000000 */
[----:B------:R-:W-:Y:S01]  /*3d60*/  FSEL R15, R53, -INF , !P3 ;  /* 0xff800000350f7808 */ /* 0x000fe20005800000 */
[----:B------:R-:W-:Y:S01]  /*3d70*/  VIADD R39, R2, 0x59 ;  /* 0x0000005902277836 */ /* 0x000fe20000000000 */
[-C--:B------:R-:W-:Y:S01]  /*3d80*/  ISETP.GE.AND P0, PT, R0, R100.reuse, PT ;  /* 0x000000640000720c */ /* 0x080fe20003f06270 */
[----:B------:R-:W-:Y:S01]  /*3d90*/  VIADD R38, R2, 0x60 ;  /* 0x0000006002267836 */ /* 0x000fe20000000000 */
[-C--:B------:R-:W-:Y:S01]  /*3da0*/  ISETP.GE.AND P3, PT, R0, R99.reuse, PT ;  /* 0x000000630000720c */ /* 0x080fe20003f66270 */
[----:B------:R-:W-:Y:S01]  /*3db0*/  VIADD R0, R2, 0x11 ;  /* 0x0000001102007836 */ /* 0x000fe20000000000 */
[----:B------:R-:W-:Y:S01]  /*3dc0*/  FSEL R47, R56, -INF , !P5 ;  /* 0xff800000382f7808 */ /* 0x000fe20006800000 */
[C---:B------:R-:W-:Y:S01]  /*3dd0*/  VIADD R14, R2.reuse, 0x69 ;  /* 0x00000069020e7836 */ /* 0x040fe20000000000 */
[----:B------:R-:W-:Y:S01]  /*3de0*/  FSEL R79, R57, -INF , !P1 ;  /* 0xff800000394f7808 */ /* 0x000fe20004800000 */
[----:B------:R-:W-:Y:S01]  /*3df0*/  VIADD R22, R2, 0x68 ;  /* 0x0000006802167836 */ /* 0x000fe20000000000 */
[C---:B------:R-:W-:Y:S01]  /*3e00*/  ISETP.GE.AND P5, PT, R4.reuse, R100, PT ;  /* 0x000000640400720c */ /* 0x040fe20003fa6270 */
[----:B------:R-:W-:Y:S01]  /*3e10*/  IMAD R86, R3, 0x2, R132 ;  /* 0x0000000203567824 */ /* 0x000fe200078e0284 */
[----:B------:R-:W-:Y:S01]  /*3e20*/  ISETP.GE.AND P1, PT, R4, R99, PT ;  /* 0x000000630400720c */ /* 0x000fe20003f26270 */
[----:B------:R-:W-:Y:S01]  /*3e30*/  VIADD R4, R2, 0x18 ;  /* 0x0000001802047836 */ /* 0x000fe20000000000 */
[----:B------:R-:W-:-:S02]  /*3e40*/  FSEL R7, R59, -INF , !P4 ;  /* 0xff8000003b077808 */ /* 0x000fc40006000000 */
[----:B------:R-:W-:Y:S02]  /*3e50*/  FSEL R103, R58, -INF , !P0 ;  /* 0xff8000003a677808 */ /* 0x000fe40004000000 */
[CC--:B------:R-:W-:Y:S02]  /*3e60*/  ISETP.GE.AND P4, PT, R0.reuse, R100.reuse, PT ;  /* 0x000000640000720c */ /* 0x0c0fe40003f86270 */
[----:B------:R-:W-:Y:S01]  /*3e70*/  ISETP.GE.AND P0, PT, R0, R99, PT ;  /* 0x000000630000720c */ /* 0x000fe20003f06270 */
[----:B------:R-:W-:Y:S01]  /*3e80*/  VIADD R0, R2, 0x19 ;  /* 0x0000001902007836 */ /* 0x000fe20000000000 */
[----:B------:R-:W-:Y:S02]  /*3e90*/  FSEL R11, R60, -INF , !P3 ;  /* 0xff8000003c0b7808 */ /* 0x000fe40005800000 */
        /* <DEDUP_REMOVED lines=26> */
[----:B------:R-:W-:Y:S02]  /*4040*/  FSEL R44, R73, -INF , !P4 ;  /* 0xff800000492c7808 */ /* 0x000fe40006000000 */
[-C--:B------:R-:W-:Y:S02]  /*4050*/  ISETP.GE.AND P5, PT, R2, R100.reuse, PT ;  /* 0x000000640200720c */ /* 0x080fe40003fa6270 */
[C---:B------:R-:W-:Y:S02]  /*4060*/  ISETP.GE.AND P1, PT, R6.reuse, R100, PT ;  /* 0x000000640600720c */ /* 0x040fe40003f26270 */
[----:B------:R-:W-:Y:S01]  /*4070*/  ISETP.GE.AND P4, PT, R6, R99, PT ;  /* 0x000000630600720c */ /* 0x000fe20003f86270 */
[----:B------:R-:W-:Y:S01]  /*4080*/  VIADD R6, R2, 0x38 ;  /* 0x0000003802067836 */ /* 0x000fe20000000000 */
[----:B------:R-:W-:-:S02]  /*4090*/  FSEL R69, R52, -INF , !P5 ;  /* 0xff80000034457808 */ /* 0x000fc40006800000 */
[----:B------:R-:W-:Y:S02]  /*40a0*/  FSEL R153, R153, -INF , !P1 ;  /* 0xff80000099997808 */ /* 0x000fe40004800000 */
[----:B------:R-:W-:Y:S02]  /*40b0*/  FSEL R151, R151, -INF , !P4 ;  /* 0xff80000097977808 */ /* 0x000fe40006000000 */
[----:B------:R-:W-:Y:S02]  /*40c0*/  FSEL R93, R71, -INF , !P3 ;  /* 0xff800000475d7808 */ /* 0x000fe40005800000 */
[CC--:B------:R-:W-:Y:S02]  /*40d0*/  ISETP.GE.AND P1, PT, R6.reuse, R100.reuse, PT ;  /* 0x000000640600720c */ /* 0x0c0fe40003f26270 */
[----:B------:R-:W-:Y:S02]  /*40e0*/  ISETP.GE.AND P4, PT, R6, R99, PT ;  /* 0x000000630600720c */ /* 0x000fe40003f86270 */
[----:B------:R-:W-:Y:S01]  /*40f0*/  ISETP.GE.AND P3, PT, R0, R100, PT ;  /* 0x000000640000720c */ /* 0x000fe20003f66270 */
[----:B------:R-:W-:Y:S01]  /*4100*/  VIADD R0, R2, 0x31 ;  /* 0x0000003102007836 */ /* 0x000fe20000000000 */
[----:B------:R-:W-:-:S02]  /*4110*/  FMNMX.FTZ R6, R69, R15, !PT ;  /* 0x0000000f45067209 */ /* 0x000fc40007810000 */
[----:B------:R-:W-:Y:S02]  /*4120*/  FSEL R46, R74, -INF , !P3 ;  /* 0xff8000004a2e7808 */ /* 0x000fe40005800000 */
[----:B------:R-:W-:Y:S02]  /*4130*/  FMNMX.FTZ R6, R79, R6, !PT ;  /* 0x000000064f067209 */ /* 0x000fe40007810000 */
[----:B------:R-:W-:Y:S02]  /*4140*/  ISETP.GE.AND P3, PT, R0, R99, PT ;  /* 0x000000630000720c */ /* 0x000fe40003f66270 */
[----:B------:R-:W-:Y:S02]  /*4150*/  FMNMX.FTZ R6, R103, R6, !PT ;  /* 0x0000000667067209 */ /* 0x000fe40007810000 */
[----:B------:R-:W-:Y:S02]  /*4160*/  FSEL R159, R159, -INF , !P3 ;  /* 0xff8000009f9f7808 */ /* 0x000fe40005800000 */
[----:B------:R-:W-:-:S02]  /*4170*/  FSEL R131, R131, -INF , !P1 ;  /* 0xff80000083837808 */ /* 0x000fc40004800000 */
[----:B------:R-:W-:Y:S02]  /*4180*/  FSEL R36, R75, -INF , !P0 ;  /* 0xff8000004b247808 */ /* 0x000fe40004000000 */
[CC--:B------:R-:W-:Y:S02]  /*4190*/  ISETP.GE.AND P3, PT, R10.reuse, R100.reuse, PT ;  /* 0x000000640a00720c */ /* 0x0c0fe40003f66270 */
[----:B------:R-:W-:Y:S02]  /*41a0*/  ISETP.GE.AND P1, PT, R10, R99, PT ;  /* 0x000000630a00720c */ /* 0x000fe40003f26270 */
[----:B------:R-:W-:Y:S01]  /*41b0*/  ISETP.GE.AND P0, PT, R0, R100, PT ;  /* 0x000000640000720c */ /* 0x000fe20003f06270 */
[C---:B------:R-:W-:Y:S01]  /*41c0*/  VIADD R0, R2.reuse, 0x39 ;  /* 0x0000003902007836 */ /* 0x040fe20000000000 */
[----:B------:R-:W-:Y:S01]  /*41d0*/  FMNMX.FTZ R10, R113, R6, !PT ;  /* 0x00000006710a7209 */ /* 0x000fe20007810000 */
[----:B------:R-:W-:Y:S01]  /*41e0*/  VIADD R6, R2, 0x48 ;  /* 0x0000004802067836 */ /* 0x000fe20000000000 */
[----:B------:R-:W-:-:S02]  /*41f0*/  FSEL R163, R163, -INF , !P0 ;  /* 0xff800000a3a37808 */ /* 0x000fc40004000000 */
[----:B------:R-:W-:Y:S01]  /*4200*/  FMNMX.FTZ R23, R111, R10, !PT ;  /* 0x0000000a6f177209 */ /* 0x000fe20007810000 */
[----:B------:R-:W-:Y:S01]  /*4210*/  VIADD R10, R2, 0x70 ;  /* 0x00000070020a7836 */ /* 0x000fe20000000000 */
[C---:B------:R-:W-:Y:S02]  /*4220*/  ISETP.GE.AND P5, PT, R0.reuse, R100, PT ;  /* 0x000000640000720c */ /* 0x040fe40003fa6270 */
[----:B------:R-:W-:Y:S01]  /*4230*/  ISETP.GE.AND P0, PT, R0, R99, PT ;  /* 0x000000630000720c */ /* 0x000fe20003f06270 */
[----:B------:R-:W-:Y:S01]  /*4240*/  VIADD R0, R2, 0x41 ;  /* 0x0000004102007836 */ /* 0x000fe20000000000 */
[----:B------:R-:W-:Y:S02]  /*4250*/  FMNMX.FTZ R23, R4, R23, !PT ;  /* 0x0000001704177209 */ /* 0x000fe40007810000 */
[----:B------:R-:W-:Y:S02]  /*4260*/  FSEL R155, R155, -INF , !P0 ;  /* 0xff8000009b9b7808 */ /* 0x000fe40004000000 */
[----:B------:R-:W-:-:S02]  /*4270*/  FSEL R123, R123, -INF , !P3 ;  /* 0xff8000007b7b7808 */ /* 0x000fc40005800000 */
[----:B------:R-:W-:Y:S02]  /*4280*/  FSEL R161, R161, -INF , !P5 ;  /* 0xff800000a1a17808 */ /* 0x000fe40006800000 */
[C---:B------:R-:W-:Y:S02]  /*4290*/  ISETP.GE.AND P0, PT, R6.reuse, R100, PT ;  /* 0x000000640600720c */ /* 0x040fe40003f06270 */
[-C--:B------:R-:W-:Y:S02]  /*42a0*/  ISETP.GE.AND P3, PT, R6, R99.reuse, PT ;  /* 0x000000630600720c */ /* 0x080fe40003f66270 */
[----:B------:R-:W-:Y:S02]  /*42b0*/  ISETP.GE.AND P5, PT, R0, R99, PT ;  /* 0x000000630000720c */ /* 0x000fe40003fa6270 */
[----:B------:R-:W-:Y:S02]  /*42c0*/  FMNMX.FTZ R6, R66, R23, !PT ;  /* 0x0000001742067209 */ /* 0x000fe40007810000 */
[----:B------:R-:W-:-:S02]  /*42d0*/  FSEL R115, R115, -INF , !P5 ;  /* 0xff80000073737808 */ /* 0x000fc40006800000 */
[----:B------:R-:W-:Y:S01]  /*42e0*/  FMNMX.FTZ R23, R95, R6, !PT ;  /* 0x000000065f177209 */ /* 0x000fe20007810000 */
[C---:B------:R-:W-:Y:S01]  /*42f0*/  VIADD R6, R2.reuse, 0x50 ;  /* 0x0000005002067836 */ /* 0x040fe20000000000 */
[----:B------:R-:W-:Y:S02]  /*4300*/  ISETP.GE.AND P5, PT, R2, R99, PT ;  /* 0x000000630200720c */ /* 0x000fe40003fa6270 */
[----:B------:R-:W-:Y:S02]  /*4310*/  FMNMX.FTZ R23, R32, R23, !PT ;  /* 0x0000001720177209 */ /* 0x000fe40007810000 */
[----:B------:R-:W-:Y:S02]  /*4320*/  FSEL R129, R129, -INF , !P4 ;  /* 0xff80000081817808 */ /* 0x000fe40006000000 */
[----:B------:R-:W-:Y:S02]  /*4330*/  FSEL R71, R54, -INF , !P5 ;  /* 0xff80000036477808 */ /* 0x000fe40006800000 */
[----:B------:R-:W-:Y:S01]  /*4340*/  ISETP.GE.AND P4, PT, R0, R100, PT ;  /* 0x000000640000720c */ /* 0x000fe20003f86270 */
[----:B------:R-:W-:Y:S01]  /*4350*/  VIADD R0, R2, 0x49 ;  /* 0x0000004902007836 */ /* 0x000fe20000000000 */
[----:B------:R-:W-:-:S02]  /*4360*/  FSEL R119, R119, -INF , !P0 ;  /* 0xff80000077777808 */ /* 0x000fc40004000000 */
[----:B------:R-:W-:Y:S02]  /*4370*/  FSEL R125, R125, -INF , !P3 ;  /* 0xff8000007d7d7808 */ /* 0x000fe40005800000 */
[----:B------:R-:W-:Y:S02]  /*4380*/  ISETP.GE.AND P0, PT, R6, R100, PT ;  /* 0x000000640600720c */ /* 0x000fe40003f06270 */
[----:B------:R-:W-:Y:S02]  /*4390*/  FMNMX.FTZ R23, R44, R23, !PT ;  /* 0x000000172c177209 */ /* 0x000fe40007810000 */
[----:B------:R-:W-:Y:S02]  /*43a0*/  ISETP.GE.AND P3, PT, R6, R99, PT ;  /* 0x000000630600720c */ /* 0x000fe40003f66270 */
[----:B------:R-:W-:Y:S02]  /*43b0*/  FMNMX.FTZ R6, R71, R47, !PT ;  /* 0x0000002f47067209 */ /* 0x000fe40007810000 */
[----:B------:R-:W-:-:S02]  /*43c0*/  FSEL R117, R117, -INF , !P1 ;  /* 0xff80000075757808 */ /* 0x000fc40004800000 */
[----:B------:R-:W-:Y:S02]  /*43d0*/  FSEL R121, R121, -INF , !P4 ;  /* 0xff80000079797808 */ /* 0x000fe40006000000 */
[C---:B------:R-:W-:Y:S02]  /*43e0*/  ISETP.GE.AND P1, PT, R0.reuse, R100, PT ;  /* 0x000000640000720c */ /* 0x040fe40003f26270 */
[----:B------:R-:W-:Y:S01]  /*43f0*/  ISETP.GE.AND P4, PT, R0, R99, PT ;  /* 0x000000630000720c */ /* 0x000fe20003f86270 */
[----:B------:R-:W-:Y:S01]  /*4400*/  VIADD R0, R2, 0x51 ;  /* 0x0000005102007836 */ /* 0x000fe20000000000 */
[----:B------:R-:W-:Y:S01]  /*4410*/  FMNMX.FTZ R42, R46, R23, !PT ;  /* 0x000000172e2a7209 */ /* 0x000fe20007810000 */
[----:B------:R-:W-:Y:S01]  /*4420*/  VIADD R23, R2, 0x61 ;  /* 0x0000006102177836 */ /* 0x000fe20000000000 */
[----:B------:R-:W-:Y:S02]  /*4430*/  FMNMX.FTZ R6, R7, R6, !PT ;  /* 0x0000000607067209 */ /* 0x000fe40007810000 */
[----:B------:R-:W-:-:S02]  /*4440*/  FMNMX.FTZ R42, R153, R42, !PT ;  /* 0x0000002a992a7209 */ /* 0x000fc40007810000 */
[----:B------:R-:W-:Y:S02]  /*4450*/  FSEL R127, R127, -INF , !P1 ;  /* 0xff8000007f7f7808 */ /* 0x000fe40004800000 */
[----:B------:R-:W-:Y:S02]  /*4460*/  FMNMX.FTZ R6, R11, R6, !PT ;  /* 0x000000060b067209 */ /* 0x000fe40007810000 */
[C---:B------:R-:W-:Y:S02]  /*4470*/  ISETP.GE.AND P5, PT, R0.reuse, R100, PT ;  /* 0x000000640000720c */ /* 0x040fe40003fa6270 */
[----:B------:R-:W-:Y:S01]  /*4480*/  ISETP.GE.AND P1, PT, R0, R99, PT ;  /* 0x000000630000720c */ /* 0x000fe20003f26270 */
[----:B------:R-:W-:Y:S01]  /*4490*/  VIADD R0, R2, 0x58 ;  /* 0x0000005802007836 */ /* 0x000fe20000000000 */
[----:B------:R-:W-:Y:S02]  /*44a0*/  FMNMX.FTZ R42, R163, R42, !PT ;  /* 0x0000002aa32a7209 */ /* 0x000fe40007810000 */
[----:B------:R-:W-:-:S02]  /*44b0*/  FMNMX.FTZ R6, R37, R6, !PT ;  /* 0x0000000625067209 */ /* 0x000fc40007810000 */
[----:B------:R-:W-:Y:S02]  /*44c0*/  FSEL R109, R109, -INF , !P4 ;  /* 0xff8000006d6d7808 */ /* 0x000fe40006000000 */
[----:B------:R-:W-:Y:S02]  /*44d0*/  FSEL R91, R91, -INF , !P0 ;  /* 0xff8000005b5b7808 */ /* 0x000fe40004000000 */
[C---:B------:R-:W-:Y:S02]  /*44e0*/  ISETP.GE.AND P4, PT, R0.reuse, R100, PT ;  /* 0x000000640000720c */ /* 0x040fe40003f86270 */
[----:B------:R-:W-:Y:S02]  /*44f0*/  FMNMX.FTZ R42, R131, R42, !PT ;  /* 0x0000002a832a7209 */ /* 0x000fe40007810000 */
[----:B------:R-:W-:Y:S02]  /*4500*/  ISETP.GE.AND P0, PT, R0, R99, PT ;  /* 0x000000630000720c */ /* 0x000fe40003f06270 */
[----:B------:R-:W-:Y:S01]  /*4510*/  FMNMX.FTZ R0, R83, R6, !PT ;  /* 0x0000000653007209 */ /* 0x000fe20007810000 */
[----:B------:R-:W-:Y:S01]  /*4520*/  VIADD R6, R2, 0x71 ;  /* 0x0000007102067836 */ /* 0x000fe20000000000 */
[----:B------:R-:W-:-:S02]  /*4530*/  FMNMX.FTZ R42, R161, R42, !PT ;  /* 0x0000002aa12a7209 */ /* 0x000fc40007810000 */
[----:B------:R-:W-:Y:S02]  /*4540*/  FMNMX.FTZ R0, R5, R0, !PT ;  /* 0x0000000005007209 */ /* 0x000fe40007810000 */
[----:B------:R-:W-:Y:S02]  /*4550*/  FMNMX.FTZ R42, R123, R42, !PT ;  /* 0x0000002a7b2a7209 */ /* 0x000fe40007810000 */
[----:B------:R-:W-:Y:S02]  /*4560*/  FMNMX.FTZ R0, R81, R0, !PT ;  /* 0x0000000051007209 */ /* 0x000fe40007810000 */
[----:B------:R-:W-:Y:S02]  /*4570*/  FMNMX.FTZ R42, R121, R42, !PT ;  /* 0x0000002a792a7209 */ /* 0x000fe40007810000 */
[----:B------:R-:W-:Y:S01]  /*4580*/  FMNMX.FTZ R45, R93, R0, !PT ;  /* 0x000000005d2d7209 */ /* 0x000fe20007810000 */
[C---:B------:R-:W-:Y:S01]  /*4590*/  VIADD R0, R2.reuse, 0x78 ;  /* 0x0000007802007836 */ /* 0x040fe20000000000 */
[----:B------:R-:W-:Y:S01]  /*45a0*/  FMNMX.FTZ R42, R119, R42, !PT ;  /* 0x0000002a772a7209 */ /* 0x000fe20007810000 */
[----:B------:R-:W-:Y:S01]  /*45b0*/  VIADD R2, R2, 0x79 ;  /* 0x0000007902027836 */ /* 0x000fe20000000000 */
[----:B------:R-:W-:-:S02]  /*45c0*/  FMNMX.FTZ R45, R34, R45, !PT ;  /* 0x0000002d222d7209 */ /* 0x000fc40007810000 */
[----:B------:R-:W-:Y:S02]  /*45d0*/  FMNMX.FTZ R42, R127, R42, !PT ;  /* 0x0000002a7f2a7209 */ /* 0x000fe40007810000 */
[----:B------:R-:W-:Y:S02]  /*45e0*/  FMNMX.FTZ R48, R36, R45, !PT ;  /* 0x0000002d24307209 */ /* 0x000fe40007810000 */
[----:B------:R-:W-:Y:S02]  /*45f0*/  FMNMX.FTZ R50, R91, R42, !PT ;  /* 0x0000002a5b327209 */ /* 0x000fe40007810000 */
[----:B------:R-:W-:Y:S02]  /*4600*/  FMNMX.FTZ R42, R165, R48, !PT ;  /* 0x00000030a52a7209 */ /* 0x000fe40007810000 */
[----:B------:R-:W-:Y:S02]  /*4610*/  FSEL R53, R77, -INF , !P3 ;  /* 0xff8000004d357808 */ /* 0x000fe40005800000 */
[----:B------:R-:W-:-:S02]  /*4620*/  FMNMX.FTZ R42, R151, R42, !PT ;  /* 0x0000002a972a7209 */ /* 0x000fc40007810000 */
[----:B------:R-:W-:Y:S02]  /*4630*/  ISETP.GE.AND P3, PT, R39, R100, PT ;  /* 0x000000642700720c */ /* 0x000fe40003f66270 */
[----:B------:R-:W-:Y:S02]  /*4640*/  FMNMX.FTZ R42, R159, R42, !PT ;  /* 0x0000002a9f2a7209 */ /* 0x000fe40007810000 */
[----:B------:R-:W-:Y:S02]  /*4650*/  FSEL R89, R89, -INF , !P5 ;  /* 0xff80000059597808 */ /* 0x000fe40006800000 */
[----:B------:R-:W-:Y:S02]  /*4660*/  FSEL R65, R29, -INF , !P3 ;  /* 0xff8000001d417808 */ /* 0x000fe40005800000 */
[----:B------:R-:W-:Y:S02]  /*4670*/  FMNMX.FTZ R42, R129, R42, !PT ;  /* 0x0000002a812a7209 */ /* 0x000fe40007810000 */
[----:B------:R-:W-:-:S02]  /*4680*/  ISETP.GE.AND P3, PT, R23, R100, PT ;  /* 0x000000641700720c */ /* 0x000fc40003f66270 */
[----:B------:R-:W-:Y:S02]  /*4690*/  FSEL R67, R78, -INF , !P4 ;  /* 0xff8000004e437808 */ /* 0x000fe40006000000 */
[----:B------:R-:W-:Y:S02]  /*46a0*/  FMNMX.FTZ R48, R89, R50, !PT ;  /* 0x0000003259307209 */ /* 0x000fe40007810000 */
[----:B------:R-:W-:Y:S02]  /*46b0*/  FMNMX.FTZ R42, R155, R42, !PT ;  /* 0x0000002a9b2a7209 */ /* 0x000fe40007810000 */
[----:B------:R-:W-:Y:S02]  /*46c0*/  FSEL R61, R31, -INF , !P3 ;  /* 0xff8000001f3d7808 */ /* 0x000fe40005800000 */
[-C--:B------:R-:W-:Y:S02]  /*46d0*/  ISETP.GE.AND P4, PT, R38, R100.reuse, PT ;  /* 0x000000642600720c */ /* 0x080fe40003f86270 */
[----:B------:R-:W-:-:S02]  /*46e0*/  ISETP.GE.AND P3, PT, R14, R100, PT ;  /* 0x000000640e00720c */ /* 0x000fc40003f66270 */
[----:B------:R-:W-:Y:S02]  /*46f0*/  FMNMX.FTZ R48, R67, R48, !PT ;  /* 0x0000003043307209 */ /* 0x000fe40007810000 */
[----:B------:R-:W-:Y:S02]  /*4700*/  FMNMX.FTZ R42, R117, R42, !PT ;  /* 0x0000002a752a7209 */ /* 0x000fe40007810000 */
[----:B------:R-:W-:Y:S02]  /*4710*/  FSEL R63, R40, -INF , !P4 ;  /* 0xff800000283f7808 */ /* 0x000fe40006000000 */
[----:B------:R-:W-:Y:S02]  /*4720*/  FSEL R57, R35, -INF , !P3 ;  /* 0xff80000023397808 */ /* 0x000fe40005800000 */
[----:B------:R-:W-:Y:S02]  /*4730*/  FMNMX.FTZ R40, R65, R48, !PT ;  /* 0x0000003041287209 */ /* 0x000fe40007810000 */
[----:B------:R-:W-:-:S02]  /*4740*/  ISETP.GE.AND P3, PT, R6, R100, PT ;  /* 0x000000640600720c */ /* 0x000fc40003f66270 */
[----:B------:R-:W-:Y:S02]  /*4750*/  FMNMX.FTZ R42, R115, R42, !PT ;  /* 0x0000002a732a7209 */ /* 0x000fe40007810000 */
[----:B------:R-:W-:Y:S02]  /*4760*/  ISETP.GE.AND P4, PT, R22, R100, PT ;  /* 0x000000641600720c */ /* 0x000fe40003f86270 */
[----:B------:R-:W-:Y:S02]  /*4770*/  FMNMX.FTZ R40, R63, R40, !PT ;  /* 0x000000283f287209 */ /* 0x000fe40007810000 */
[----:B------:R-:W-:Y:S02]  /*4780*/  FSEL R45, R20, -INF , !P3 ;  /* 0xff800000142d7808 */ /* 0x000fe40005800000 */
[----:B------:R-:W-:Y:S02]  /*4790*/  FMNMX.FTZ R20, R125, R42, !PT ;  /* 0x0000002a7d147209 */ /* 0x000fe40007810000 */
[----:B------:R-:W-:-:S02]  /*47a0*/  FSEL R59, R41, -INF , !P4 ;  /* 0xff800000293b7808 */ /* 0x000fc40006000000 */
[----:B------:R-:W-:Y:S02]  /*47b0*/  FMNMX.FTZ R40, R61, R40, !PT ;  /* 0x000000283d287209 */ /* 0x000fe40007810000 */
[----:B------:R-:W-:Y:S02]  /*47c0*/  FMNMX.FTZ R20, R109, R20, !PT ;  /* 0x000000146d147209 */ /* 0x000fe40007810000 */
[----:B------:R-:W-:Y:S02]  /*47d0*/  ISETP.GE.AND P4, PT, R10, R100, PT ;  /* 0x000000640a00720c */ /* 0x000fe40003f86270 */
[----:B------:R-:W-:Y:S02]  /*47e0*/  FMNMX.FTZ R40, R59, R40, !PT ;  /* 0x000000283b287209 */ /* 0x000fe40007810000 */
[----:B------:R-:W-:Y:S02]  /*47f0*/  FSEL R51, R8, -INF , !P1 ;  /* 0xff80000008337808 */ /* 0x000fe40004800000 */
[----:B------:R-:W-:-:S02]  /*4800*/  FMNMX.FTZ R20, R53, R20, !PT ;  /* 0x0000001435147209 */ /* 0x000fc40007810000 */
[----:B------:R-:W-:Y:S02]  /*4810*/  FSEL R55, R55, -INF , !P4 ;  /* 0xff80000037377808 */ /* 0x000fe40006000000 */
[----:B------:R-:W-:Y:S02]  /*4820*/  FMNMX.FTZ R40, R57, R40, !PT ;  /* 0x0000002839287209 */ /* 0x000fe40007810000 */
[----:B------:R-:W-:Y:S02]  /*4830*/  ISETP.GE.AND P1, PT, R39, R99, PT ;  /* 0x000000632700720c */ /* 0x000fe40003f26270 */
[----:B------:R-:W-:Y:S02]  /*4840*/  FSEL R49, R9, -INF , !P0 ;  /* 0xff80000009317808 */ /* 0x000fe40004000000 */
[----:B------:R-:W-:Y:S02]  /*4850*/  FMNMX.FTZ R20, R51, R20, !PT ;  /* 0x0000001433147209 */ /* 0x000fe40007810000 */
[----:B------:R-:W-:-:S02]  /*4860*/  ISETP.GE.AND P4, PT, R0, R100, PT ;  /* 0x000000640000720c */ /* 0x000fc40003f86270 */
[----:B------:R-:W-:Y:S02]  /*4870*/  FMNMX.FTZ R40, R55, R40, !PT ;  /* 0x0000002837287209 */ /* 0x000fe40007810000 */
        /* <DEDUP_REMOVED lines=8> */
[----:B------:R-:W-:Y:S02]  /*4900*/  FMNMX.FTZ R20, R39, R20, !PT ;  /* 0x0000001427147209 */ /* 0x000fe40007810000 */
[----:B------:R-:W-:Y:S02]  /*4910*/  FSEL R41, R21, -INF , !P3 ;  /* 0xff80000015297808 */ /* 0x000fe40005800000 */
[----:B------:R-:W-:-:S02]  /*4920*/  FMNMX.FTZ R8, R43, R40, !PT ;  /* 0x000000282b087209 */ /* 0x000fc40007810000 */
[-C--:B------:R-:W-:Y:S02]  /*4930*/  ISETP.GE.AND P0, PT, R22, R99.reuse, PT ;  /* 0x000000631600720c */ /* 0x080fe40003f06270 */
[----:B------:R-:W-:Y:S02]  /*4940*/  FSEL R33, R33, -INF , !P1 ;  /* 0xff80000021217808 */ /* 0x000fe40004800000 */
[----:B------:R-:W-:Y:S02]  /*4950*/  FMNMX.FTZ R20, R35, R20, !PT ;  /* 0x0000001423147209 */ /* 0x000fe40007810000 */
[----:B------:R-:W-:Y:S02]  /*4960*/  FMNMX.FTZ R8, R41, R8, !PT ;  /* 0x0000000829087209 */ /* 0x000fe40007810000 */
[----:B------:R-:W-:Y:S02]  /*4970*/  ISETP.GE.AND P1, PT, R14, R99, PT ;  /* 0x000000630e00720c */ /* 0x000fe40003f26270 */
[----:B------:R-:W-:Y:S01]  /*4980*/  FSEL R23, R17, -INF , !P0 ;  /* 0xff80000011177808 */ /* 0x000fe20004000000 */
[----:B------:R-:W1:Y:S01]  /*4990*/  SHFL.BFLY PT, R9, R8, 0x2, 0x1f ;  /* 0x0c401f0008097f89 */ /* 0x000e6200000e0000 */
[----:B------:R-:W-:-:S02]  /*49a0*/  FMNMX.FTZ R20, R33, R20, !PT ;  /* 0x0000001421147209 */ /* 0x000fc40007810000 */
[-C--:B------:R-:W-:Y:S02]  /*49b0*/  ISETP.GE.AND P0, PT, R10, R99.reuse, PT ;  /* 0x000000630a00720c */ /* 0x080fe40003f06270 */
[----:B------:R-:W-:Y:S02]  /*49c0*/  FSEL R21, R16, -INF , !P1 ;  /* 0xff80000010157808 */ /* 0x000fe40004800000 */
[----:B------:R-:W-:Y:S02]  /*49d0*/  FMNMX.FTZ R20, R23, R20, !PT ;  /* 0x0000001417147209 */ /* 0x000fe40007810000 */
[----:B------:R-:W-:Y:S02]  /*49e0*/  ISETP.GE.AND P1, PT, R6, R99, PT ;  /* 0x000000630600720c */ /* 0x000fe40003f26270 */
[----:B------:R-:W-:Y:S02]  /*49f0*/  FSEL R19, R19, -INF , !P0 ;  /* 0xff80000013137808 */ /* 0x000fe40004000000 */
[----:B------:R-:W-:-:S02]  /*4a00*/  FMNMX.FTZ R20, R21, R20, !PT ;  /* 0x0000001415147209 */ /* 0x000fc40007810000 */
[-C--:B------:R-:W-:Y:S02]  /*4a10*/  ISETP.GE.AND P0, PT, R0, R99.reuse, PT ;  /* 0x000000630000720c */ /* 0x080fe40003f06270 */
[----:B------:R-:W-:Y:S02]  /*4a20*/  FSEL R17, R18, -INF , !P1 ;  /* 0xff80000012117808 */ /* 0x000fe40004800000 */
[----:B------:R-:W-:Y:S02]  /*4a30*/  FMNMX.FTZ R20, R19, R20, !PT ;  /* 0x0000001413147209 */ /* 0x000fe40007810000 */
[----:B------:R-:W-:Y:S02]  /*4a40*/  ISETP.GE.AND P1, PT, R2, R99, PT ;  /* 0x000000630200720c */ /* 0x000fe40003f26270 */
[----:B------:R-:W-:Y:S02]  /*4a50*/  FSEL R31, R13, -INF , !P0 ;  /* 0xff8000000d1f7808 */ /* 0x000fe40004000000 */
[----:B------:R-:W-:-:S02]  /*4a60*/  FMNMX.FTZ R20, R17, R20, !PT ;  /* 0x0000001411147209 */ /* 0x000fc40007810000 */
[----:B------:R-:W-:Y:S02]  /*4a70*/  FSEL R29, R12, -INF , !P1 ;  /* 0xff8000000c1d7808 */ /* 0x000fe40004800000 */
[----:B------:R-:W-:Y:S02]  /*4a80*/  FMNMX.FTZ R20, R31, R20, !PT ;  /* 0x000000141f147209 */ /* 0x000fe40007810000 */
[----:B-1----:R-:W-:Y:S02]  /*4a90*/  FMNMX.FTZ R9, R8, R9, !PT ;  /* 0x0000000908097209 */ /* 0x002fe40007810000 */
        /* <DEDUP_REMOVED lines=11> */
[----:B------:R-:W2:Y:S01]  /*4b50*/  LDSM.16.MT88.4 R76, [R132+0x3000] ;  /* 0x00300000844c783b */ /* 0x000ea20000004200 */
        /* <DEDUP_REMOVED lines=15> */
[----:B-1----:R-:W-:Y:S01]  /*4c50*/  FMNMX.FTZ R0, R6, R9, !PT ;  /* 0x0000000906007209 */ /* 0x002fe20007810000 */
[--C-:B------:R-:W-:Y:S01]  /*4c60*/  FFMA.FTZ R46, R161, UR11, -R20.reuse ;  /* 0x0000000ba12e7c23 */ /* 0x100fe20008010814 */
[--C-:B------:R-:W-:Y:S01]  /*4c70*/  FFMA.FTZ R123, R123, UR11, -R20.reuse ;  /* 0x0000000b7b7b7c23 */ /* 0x100fe20008010814 */
[--C-:B------:R-:W-:Y:S01]  /*4c80*/  FFMA.FTZ R54, R121, UR11, -R20.reuse ;  /* 0x0000000b79367c23 */ /* 0x100fe20008010814 */
[C---:B------:R-:W-:Y:S01]  /*4c90*/  FSETP.NEU.FTZ.AND P0, PT, R0.reuse, -INF , PT ;  /* 0xff8000000000780b */ /* 0x040fe20003f1d000 */
[----:B------:R-:W-:Y:S01]  /*4ca0*/  FMUL.FTZ R28, R0, UR11 ;  /* 0x0000000b001c7c20 */ /* 0x000fe20008410000 */
[----:B------:R-:W-:Y:S01]  /*4cb0*/  MUFU.EX2 R105, R105 ;  /* 0x0000006900697308 */ /* 0x000fe20000000800 */
[--C-:B------:R-:W-:Y:S01]  /*4cc0*/  FFMA.FTZ R119, R119, UR11, -R20.reuse ;  /* 0x0000000b77777c23 */ /* 0x100fe20008010814 */
[--C-:B------:R-:W-:Y:S01]  /*4cd0*/  FFMA.FTZ R52, R127, UR11, -R20.reuse ;  /* 0x0000000b7f347c23 */ /* 0x100fe20008010814 */
[--C-:B------:R-:W-:Y:S01]  /*4ce0*/  FFMA.FTZ R91, R91, UR11, -R20.reuse ;  /* 0x0000000b5b5b7c23 */ /* 0x100fe20008010814 */
[----:B------:R-:W-:Y:S01]  /*4cf0*/  FSEL R28, R28, RZ, P0 ;  /* 0x000000ff1c1c7208 */ /* 0x000fe20000000000 */
[--C-:B------:R-:W-:Y:S01]  /*4d00*/  FFMA.FTZ R64, R89, UR11, -R20.reuse ;  /* 0x0000000b59407c23 */ /* 0x100fe20008010814 */
[--C-:B------:R-:W-:Y:S01]  /*4d10*/  FFMA.FTZ R67, R67, UR11, -R20.reuse ;  /* 0x0000000b43437c23 */ /* 0x100fe20008010814 */
[----:B------:R-:W-:Y:S01]  /*4d20*/  FFMA.FTZ R62, R65, UR11, -R20 ;  /* 0x0000000b413e7c23 */ /* 0x000fe20008010814 */
[----:B------:R-:W1:Y:S01]  /*4d30*/  MUFU.EX2 R14, R14 ;  /* 0x0000000e000e7308 */ /* 0x000e620000000800 */
[--C-:B------:R-:W-:Y:S01]  /*4d40*/  FFMA.FTZ R113, R71, UR11, -R28.reuse ;  /* 0x0000000b47717c23 */ /* 0x100fe2000801081c */
[--C-:B------:R-:W-:Y:S01]  /*4d50*/  FFMA.FTZ R42, R47, UR11, -R28.reuse ;  /* 0x0000000b2f2a7c23 */ /* 0x100fe2000801081c */
[--C-:B------:R-:W-:Y:S01]  /*4d60*/  FFMA.FTZ R111, R7, UR11, -R28.reuse ;  /* 0x0000000b076f7c23 */ /* 0x100fe2000801081c */
[--C-:B------:R-:W-:Y:S01]  /*4d70*/  FFMA.FTZ R30, R11, UR11, -R28.reuse ;  /* 0x0000000b0b1e7c23 */ /* 0x100fe2000801081c */
[--C-:B------:R-:W-:Y:S01]  /*4d80*/  FFMA.FTZ R47, R37, UR11, -R28.reuse ;  /* 0x0000000b252f7c23 */ /* 0x100fe2000801081c */
[----:B------:R-:W4:Y:S01]  /*4d90*/  LDSM.16.MT88.4 R8, [R132+0x3400] ;  /* 0x003400008408783b */ /* 0x000f220000004200 */
        /* <DEDUP_REMOVED lines=22> */
[----:B------:R-:W-:Y:S01]  /*4f00*/  FFMA.FTZ R49, R39, UR11, -R28 ;  /* 0x0000000b27317c23 */ /* 0x000fe2000801081c */
[----:B------:R-:W-:Y:S01]  /*4f10*/  FADD.FTZ R40, R107, R40 ;  /* 0x000000286b287221 */ /* 0x000fe20000010000 */
[----:B------:R-:W-:Y:S01]  /*4f20*/  FFMA.FTZ R90, R33, UR11, -R28 ;  /* 0x0000000b215a7c23 */ /* 0x000fe2000801081c */
[----:B------:R-:W1:Y:S01]  /*4f30*/  MUFU.EX2 R30, R30 ;  /* 0x0000001e001e7308 */ /* 0x000e620000000800 */
[----:B---3--:R-:W-:Y:S01]  /*4f40*/  F2FP.BF16.F32.PACK_AB R5, R42, R113 ;  /* 0x000000712a05723e */ /* 0x008fe200000010ff */
[----:B------:R-:W-:Y:S01]  /*4f50*/  FADD.FTZ R42, R113, R42 ;  /* 0x0000002a712a7221 */ /* 0x000fe20000010000 */
[----:B------:R-:W-:Y:S01]  /*4f60*/  FADD.FTZ R105, R105, R40 ;  /* 0x0000002869697221 */ /* 0x000fe20000010000 */
[--C-:B------:R-:W-:Y:S01]  /*4f70*/  FFMA.FTZ R63, R63, UR11, -R20.reuse ;  /* 0x0000000b3f3f7c23 */ /* 0x100fe20008010814 */
[--C-:B------:R-:W-:Y:S01]  /*4f80*/  FFMA.FTZ R60, R61, UR11, -R20.reuse ;  /* 0x0000000b3d3c7c23 */ /* 0x100fe20008010814 */
[----:B------:R-:W-:Y:S01]  /*4f90*/  FFMA.FTZ R57, R57, UR11, -R20 ;  /* 0x0000000b39397c23 */ /* 0x000fe20008010814 */
[----:B------:R-:W-:Y:S01]  /*4fa0*/  FADD.FTZ R14, R14, R105 ;  /* 0x000000690e0e7221 */ /* 0x000fe20000010000 */
[----:B------:R-:W-:Y:S01]  /*4fb0*/  MUFU.EX2 R15, R15 ;  /* 0x0000000f000f7308 */ /* 0x000fe20000000800 */
[--C-:B------:R-:W-:Y:S01]  /*4fc0*/  FFMA.FTZ R35, R35, UR11, -R28.reuse ;  /* 0x0000000b23237c23 */ /* 0x100fe2000801081c */
[----:B------:R-:W-:Y:S01]  /*4fd0*/  FFMA.FTZ R33, R23, UR11, -R28 ;  /* 0x0000000b17217c23 */ /* 0x000fe2000801081c */
[--C-:B------:R-:W-:Y:S01]  /*4fe0*/  FFMA.FTZ R40, R55, UR11, -R20.reuse ;  /* 0x0000000b37287c23 */ /* 0x100fe20008010814 */
[--C-:B------:R-:W-:Y:S01]  /*4ff0*/  FFMA.FTZ R39, R45, UR11, -R20.reuse ;  /* 0x0000000b2d277c23 */ /* 0x100fe20008010814 */
[----:B------:R-:W-:Y:S01]  /*5000*/  FFMA.FTZ R41, R41, UR11, -R20 ;  /* 0x0000000b29297c23 */ /* 0x000fe20008010814 */
[----:B------:R-:W-:Y:S01]  /*5010*/  FFMA.FTZ R31, R31, UR11, -R28 ;  /* 0x0000000b1f1f7c23 */ /* 0x000fe2000801081c */
[----:B------:R-:W-:Y:S01]  /*5020*/  LEA R152, P0, R98, UR8, 0x1 ;  /* 0x0000000862987c11 */ /* 0x000fe2000f8008ff */
[----:B------:R-:W3:Y:S01]  /*5030*/  MUFU.EX2 R12, R12 ;  /* 0x0000000c000c7308 */ /* 0x000ee20000000800 */
[----:B-1----:R-:W-:Y:S01]  /*5040*/  F2FP.BF16.F32.PACK_AB R7, R30, R111 ;  /* 0x0000006f1e07723e */ /* 0x002fe200000010ff */
[----:B------:R-:W-:Y:S01]  /*5050*/  FADD.FTZ R111, R111, R42 ;  /* 0x0000002a6f6f7221 */ /* 0x000fe20000010000 */
[----:B------:R-:W-:-:S03]  /*5060*/  FFMA.FTZ R42, R59, UR11, -R20 ;  /* 0x0000000b3b2a7c23 */ /* 0x000fc60008010814 */
[----:B------:R-:W-:Y:S02]  /*5070*/  FADD.FTZ R30, R30, R111 ;  /* 0x0000006f1e1e7221 */ /* 0x000fe40000010000 */
[C---:B--2---:R-:W-:Y:S01]  /*5080*/  HMMA.16816.F32.BF16 R80, R4.reuse, R76, RZ ;  /* 0x0000004c0450723c */ /* 0x044fe200000418ff */
[----:B------:R-:W-:Y:S05]  /*5090*/  MUFU.EX2 R13, R13 ;  /* 0x0000000d000d7308 */ /* 0x000fea0000000800 */
[----:B------:R-:W-:Y:S03]  /*50a0*/  HMMA.16816.F32.BF16 R76, R4, R78, RZ ;  /* 0x0000004e044c723c */ /* 0x000fe600000418ff */
[----:B------:R-:W1:Y:S01]  /*50b0*/  MUFU.EX2 R18, R18 ;  /* 0x0000001200127308 */ /* 0x000e620000000800 */
[----:B---3--:R-:W-:Y:S01]  /*50c0*/  F2FP.BF16.F32.PACK_AB R68, R12, R15 ;  /* 0x0000000f0c44723e */ /* 0x008fe200000010ff */
[----:B------:R-:W-:-:S04]  /*50d0*/  FADD.FTZ R15, R15, R14 ;  /* 0x0000000e0f0f7221 */ /* 0x000fc80000010000 */
[----:B------:R-:W-:Y:S02]  /*50e0*/  FADD.FTZ R12, R12, R15 ;  /* 0x0000000f0c0c7221 */ /* 0x000fe40000010000 */
[----:B------:R-:W-:Y:S08]  /*50f0*/  MUFU.EX2 R47, R47 ;  /* 0x0000002f002f7308 */ /* 0x000ff00000000800 */
[----:B------:R-:W2:Y:S01]  /*5100*/  MUFU.EX2 R22, R22 ;  /* 0x0000001600167308 */ /* 0x000ea20000000800 */
[----:B-1----:R-:W-:-:S07]  /*5110*/  F2FP.BF16.F32.PACK_AB R70, R18, R13 ;  /* 0x0000000d1246723e */ /* 0x002fce00000010ff */
[----:B------:R-:W-:Y:S08]  /*5120*/  MUFU.EX2 R37, R37 ;  /* 0x0000002500257308 */ /* 0x000ff00000000800 */
[----:B------:R-:W1:Y:S01]  /*5130*/  MUFU.EX2 R16, R16 ;  /* 0x0000001000107308 */ /* 0x000e620000000800 */
[----:B--2---:R-:W-:Y:S01]  /*5140*/  F2FP.BF16.F32.PACK_AB R69, R22, R47 ;  /* 0x0000002f1645723e */ /* 0x004fe200000010ff */
[----:B------:R-:W-:Y:S01]  /*5150*/  FADD.FTZ R47, R47, R30 ;  /* 0x0000001e2f2f7221 */ /* 0x000fe20000010000 */
[----:B------:R-:W-:Y:S01]  /*5160*/  FFMA.FTZ R30, R43, UR11, -R20 ;  /* 0x0000000b2b1e7c23 */ /* 0x000fe20008010814 */
[----:B------:R-:W-:-:S02]  /*5170*/  FADD.FTZ R43, R13, R12 ;  /* 0x0000000c0d2b7221 */ /* 0x000fc40000010000 */
[----:B------:R-:W-:Y:S01]  /*5180*/  FADD.FTZ R22, R22, R47 ;  /* 0x0000002f16167221 */ /* 0x000fe20000010000 */
[----:B------:R-:W-:Y:S01]  /*5190*/  LDSM.16.MT88.4 R12, [R86+0x4400] ;  /* 0x00440000560c783b */ /* 0x000fe20000004200 */
[----:B------:R-:W-:Y:S01]  /*51a0*/  MUFU.EX2 R103, R103 ;  /* 0x0000006700677308 */ /* 0x000fe20000000800 */
[----:B------:R-:W-:-:S07]  /*51b0*/  FADD.FTZ R18, R18, R43 ;  /* 0x0000002b12127221 */ /* 0x000fce0000010000 */
[----:B------:R-:W2:Y:S01]  /*51c0*/  MUFU.EX2 R38, R38 ;  /* 0x0000002600267308 */ /* 0x000ea20000000800 */
[----:B-1----:R-:W-:Y:S01]  /*51d0*/  F2FP.BF16.F32.PACK_AB R71, R16, R37 ;  /* 0x000000251047723e */ /* 0x002fe200000010ff */
[----:B------:R-:W-:-:S04]  /*51e0*/  FADD.FTZ R37, R37, R22 ;  /* 0x0000001625257221 */ /* 0x000fc80000010000 */
[----:B------:R-:W-:Y:S02]  /*51f0*/  FADD.FTZ R16, R16, R37 ;  /* 0x0000002510107221 */ /* 0x000fe40000010000 */
[C---:B----4-:R-:W-:Y:S01]  /*5200*/  HMMA.16816.F32.BF16 R80, R68.reuse, R8, R80 ;  /* 0x000000084450723c */ /* 0x050fe20000041850 */
[----:B------:R-:W-:Y:S05]  /*5210*/  MUFU.EX2 R95, R95 ;  /* 0x0000005f005f7308 */ /* 0x000fea0000000800 */
[----:B------:R-:W-:Y:S01]  /*5220*/  HMMA.16816.F32.BF16 R76, R68, R10, R76 ;  /* 0x0000000a444c723c */ /* 0x000fe2000004184c */
[----:B------:R-:W1:Y:S02]  /*5230*/  LDSM.16.MT88.4 R8, [R86+0x3000] ;  /* 0x003000005608783b */ /* 0x000e640000004200 */
[----:B------:R-:W3:Y:S08]  /*5240*/  MUFU.EX2 R32, R32 ;  /* 0x0000002000207308 */ /* 0x000ef00000000800 */
[----:B------:R-:W-:Y:S08]  /*5250*/  MUFU.EX2 R93, R93 ;  /* 0x0000005d005d7308 */ /* 0x000ff00000000800 */
[----:B------:R4:W5:Y:S08]  /*5260*/  MUFU.EX2 R36, R44 ;  /* 0x0000002c00247308 */ /* 0x0009700000000800 */
[----:B------:R-:W-:Y:S08]  /*5270*/  MUFU.EX2 R34, R34 ;  /* 0x0000002200227308 */ /* 0x000ff00000000800 */
[----:B------:R-:W5:Y:S01]  /*5280*/  MUFU.EX2 R3, R3 ;  /* 0x0000000300037308 */ /* 0x000f620000000800 */
[--C-:B----4-:R-:W-:Y:S01]  /*5290*/  FFMA.FTZ R44, R155, UR11, -R28.reuse ;  /* 0x0000000b9b2c7c23 */ /* 0x110fe2000801081c */
[----:B------:R-:W-:Y:S01]  /*52a0*/  FFMA.FTZ R155, R29, UR11, -R28 ;  /* 0x0000000b1d9b7c23 */ /* 0x000fe2000801081c */
[C---:B-1----:R-:W-:Y:S05]  /*52b0*/  HMMA.16816.F32.BF16 R72, R4.reuse, R8, RZ ;  /* 0x000000080448723c */ /* 0x042fea00000418ff */
[----:B------:R-:W-:Y:S01]  /*52c0*/  MUFU.EX2 R153, R153 ;  /* 0x0000009900997308 */ /* 0x000fe20000000800 */
[----:B------:R-:W-:Y:S01]  /*52d0*/  HMMA.16816.F32.BF16 R4, R4, R10, RZ ;  /* 0x0000000a0404723c */ /* 0x000fe200000418ff */
[----:B------:R-:W1:Y:S06]  /*52e0*/  LDSM.16.MT88.4 R8, [R86+0x3400] ;  /* 0x003400005608783b */ /* 0x000e6c0000004200 */
[----:B------:R-:W4:Y:S08]  /*52f0*/  MUFU.EX2 R50, R50 ;  /* 0x0000003200327308 */ /* 0x000f300000000800 */
[----:B------:R-:W-:Y:S08]  /*5300*/  MUFU.EX2 R131, R131 ;  /* 0x0000008300837308 */ /* 0x000ff00000000800 */
[----:B------:R-:W4:Y:S08]  /*5310*/  MUFU.EX2 R46, R46 ;  /* 0x0000002e002e7308 */ /* 0x000f300000000800 */
[----:B------:R-:W-:Y:S08]  /*5320*/  MUFU.EX2 R151, R151 ;  /* 0x0000009700977308 */ /* 0x000ff00000000800 */
[----:B------:R-:W4:Y:S01]  /*5330*/  MUFU.EX2 R48, R48 ;  /* 0x0000003000307308 */ /* 0x000f220000000800 */
[C---:B-1----:R-:W-:Y:S07]  /*5340*/  HMMA.16816.F32.BF16 R72, R68.reuse, R8, R72 ;  /* 0x000000084448723c */ /* 0x042fee0000041848 */
[----:B------:R-:W-:Y:S01]  /*5350*/  MUFU.EX2 R129, R129 ;  /* 0x0000008100817308 */ /* 0x000fe20000000800 */
[----:B------:R-:W-:Y:S01]  /*5360*/  HMMA.16816.F32.BF16 R68, R68, R10, R4 ;  /* 0x0000000a4444723c */ /* 0x000fe20000041804 */
[----:B------:R-:W1:Y:S06]  /*5370*/  LDSM.16.MT88.4 R8, [R132+0x3800] ;  /* 0x003800008408783b */ /* 0x000e6c0000004200 */
[----:B------:R-:W4:Y:S01]  /*5380*/  MUFU.EX2 R44, R44 ;  /* 0x0000002c002c7308 */ /* 0x000f220000000800 */
[----:B--2---:R-:W-:Y:S01]  /*5390*/  F2FP.BF16.F32.PACK_AB R4, R38, R103 ;  /* 0x000000672604723e */ /* 0x004fe200000010ff */
[----:B------:R-:W-:Y:S01]  /*53a0*/  FADD.FTZ R103, R103, R18 ;  /* 0x0000001267677221 */ /* 0x000fe20000010000 */
[----:B---3--:R-:W-:-:S02]  /*53b0*/  F2FP.BF16.F32.PACK_AB R6, R32, R95 ;  /* 0x0000005f2006723e */ /* 0x008fc400000010ff */
[C---:B-----5:R-:W-:Y:S01]  /*53c0*/  F2FP.BF16.F32.PACK_AB R5, R36.reuse, R93 ;  /* 0x0000005d2405723e */ /* 0x060fe200000010ff */
[----:B------:R-:W-:Y:S01]  /*53d0*/  FADD.FTZ R93, R93, R16 ;  /* 0x000000105d5d7221 */ /* 0x000fe20000010000 */
[----:B------:R-:W-:Y:S01]  /*53e0*/  F2FP.BF16.F32.PACK_AB R7, R3, R34 ;  /* 0x000000220307723e */ /* 0x000fe200000010ff */
[----:B------:R-:W-:Y:S01]  /*53f0*/  MUFU.EX2 R123, R123 ;  /* 0x0000007b007b7308 */ /* 0x000fe20000000800 */
[----:B------:R-:W-:Y:S01]  /*5400*/  FFMA.FTZ R16, R21, UR11, -R28 ;  /* 0x0000000b15107c23 */ /* 0x000fe2000801081c */
[----:B------:R-:W-:Y:S01]  /*5410*/  FADD.FTZ R93, R36, R93 ;  /* 0x0000005d245d7221 */ /* 0x000fe20000010000 */
[----:B------:R-:W-:Y:S01]  /*5420*/  FADD.FTZ R38, R38, R103 ;  /* 0x0000006726267221 */ /* 0x000fe20000010000 */
[----:B------:R-:W-:Y:S02]  /*5430*/  LDSM.16.MT88.4 R20, [R86+0x4800] ;  /* 0x004800005614783b */ /* 0x000fe40000004200 */
[----:B------:R-:W-:Y:S01]  /*5440*/  FADD.FTZ R18, R34, R93 ;  /* 0x0000005d22127221 */ /* 0x000fe20000010000 */
[----:B------:R-:W-:Y:S01]  /*5450*/  FADD.FTZ R95, R95, R38 ;  /* 0x000000265f5f7221 */ /* 0x000fe20000010000 */
[----:B------:R-:W-:Y:S02]  /*5460*/  MUFU.EX2 R54, R54 ;  /* 0x0000003600367308 */ /* 0x000fe40000000800 */
[----:B------:R-:W-:Y:S01]  /*5470*/  FADD.FTZ R18, R3, R18 ;  /* 0x0000001203127221 */ /* 0x000fe20000010000 */
[----:B------:R-:W-:Y:S01]  /*5480*/  FADD.FTZ R32, R32, R95 ;  /* 0x0000005f20207221 */ /* 0x000fe20000010000 */
[----:B------:R-:W-:-:S04]  /*5490*/  FFMA.FTZ R3, R19, UR11, -R28 ;  /* 0x0000000b13037c23 */ /* 0x000fc8000801081c */
[----:B------:R-:W-:Y:S08]  /*54a0*/  MUFU.EX2 R119, R119 ;  /* 0x0000007700777308 */ /* 0x000ff00000000800 */
        /* <DEDUP_REMOVED lines=14> */
[----:B----4-:R-:W-:Y:S01]  /*5590*/  F2FP.BF16.F32.PACK_AB R4, R50, R153 ;  /* 0x000000993204723e */ /* 0x010fe200000010ff */
[----:B------:R-:W-:Y:S01]  /*55a0*/  FADD.FTZ R153, R153, R32 ;  /* 0x0000002099997221 */ /* 0x000fe20000010000 */
[----:B------:R-:W-:Y:S01]  /*55b0*/  F2FP.BF16.F32.PACK_AB R6, R46, R131 ;  /* 0x000000832e06723e */ /* 0x000fe200000010ff */
[----:B------:R-:W-:Y:S01]  /*55c0*/  MUFU.EX2 R62, R62 ;  /* 0x0000003e003e7308 */ /* 0x000fe20000000800 */
[----:B------:R-:W-:Y:S01]  /*55d0*/  F2FP.BF16.F32.PACK_AB R5, R48, R151 ;  /* 0x000000973005723e */ /* 0x000fe200000010ff */
[----:B------:R-:W-:Y:S01]  /*55e0*/  FADD.FTZ R151, R151, R18 ;  /* 0x0000001297977221 */ /* 0x000fe20000010000 */
[----:B------:R-:W-:Y:S01]  /*55f0*/  F2FP.BF16.F32.PACK_AB R7, R44, R129 ;  /* 0x000000812c07723e */ /* 0x000fe200000010ff */
[----:B------:R-:W-:Y:S01]  /*5600*/  FADD.FTZ R50, R50, R153 ;  /* 0x0000009932327221 */ /* 0x000fe20000010000 */
[----:B------:R-:W-:Y:S01]  /*5610*/  FFMA.FTZ R32, R17, UR11, -R28 ;  /* 0x0000000b11207c23 */ /* 0x000fe2000801081c */
[----:B------:R-:W-:Y:S01]  /*5620*/  FADD.FTZ R48, R48, R151 ;  /* 0x0000009730307221 */ /* 0x000fe20000010000 */
[----:B------:R-:W-:Y:S01]  /*5630*/  LEA.HI.X R153, R98, UR9, R87, 0x1, P0 ;  /* 0x0000000962997c11 */ /* 0x000fe200080f0c57 */
[----:B------:R-:W-:Y:S01]  /*5640*/  MUFU.EX2 R88, R88 ;  /* 0x0000005800587308 */ /* 0x000fe20000000800 */
[----:B------:R-:W-:Y:S01]  /*5650*/  FADD.FTZ R131, R131, R50 ;  /* 0x0000003283837221 */ /* 0x000fe20000010000 */
[----:B------:R-:W-:-:S03]  /*5660*/  FADD.FTZ R129, R129, R48 ;  /* 0x0000003081817221 */ /* 0x000fc60000010000 */
[----:B------:R-:W-:Y:S01]  /*5670*/  FADD.FTZ R46, R46, R131 ;  /* 0x000000832e2e7221 */ /* 0x000fe20000010000 */
[----:B------:R-:W-:Y:S02]  /*5680*/  FADD.FTZ R44, R44, R129 ;  /* 0x000000812c2c7221 */ /* 0x000fe40000010000 */
        /* <DEDUP_REMOVED lines=9> */
[----:B------:R-:W2:Y:S08]  /*5720*/  MUFU.EX2 R57, R57 ;  /* 0x0000003900397308 */ /* 0x000eb00000000800 */
[----:B------:R-:W-:Y:S01]  /*5730*/  MUFU.EX2 R35, R35 ;  /* 0x0000002300237308 */ /* 0x000fe20000000800 */
[C---:B-1----:R-:W-:Y:S07]  /*5740*/  HMMA.16816.F32.BF16 R72, R4.reuse, R8, R72 ;  /* 0x000000080448723c */ /* 0x042fee0000041848 */
[----:B------:R-:W1:Y:S01]  /*5750*/  MUFU.EX2 R90, R90 ;  /* 0x0000005a005a7308 */ /* 0x000e620000000800 */
[----:B--2---:R-:W-:Y:S01]  /*5760*/  F2FP.BF16.F32.PACK_AB R18, R57, R42 ;  /* 0x0000002a3912723e */ /* 0x004fe200000010ff */
[----:B------:R-:W-:Y:S01]  /*5770*/  HMMA.16816.F32.BF16 R68, R4, R10, R68 ;  /* 0x0000000a0444723c */ /* 0x000fe20000041844 */
[----:B------:R-:W2:Y:S05]  /*5780*/  LDSM.16.MT88.4 R8, [R132+0x4000] ;  /* 0x004000008408783b */ /* 0x000eaa0000004200 */
[----:B------:R-:W-:Y:S01]  /*5790*/  MUFU.EX2 R33, R33 ;  /* 0x0000002100217308 */ /* 0x000fe20000000800 */
[----:B------:R-:W-:Y:S01]  /*57a0*/  F2FP.BF16.F32.PACK_AB R4, R54, R123 ;  /* 0x0000007b3604723e */ /* 0x000fe200000010ff */
[----:B------:R-:W-:Y:S01]  /*57b0*/  FADD.FTZ R123, R123, R46 ;  /* 0x0000002e7b7b7221 */ /* 0x000fe20000010000 */
[----:B------:R-:W-:-:S02]  /*57c0*/  F2FP.BF16.F32.PACK_AB R6, R52, R119 ;  /* 0x000000773406723e */ /* 0x000fc400000010ff */
[----:B------:R-:W-:-:S03]  /*57d0*/  F2FP.BF16.F32.PACK_AB R5, R58, R117 ;  /* 0x000000753a05723e */ /* 0x000fc600000010ff */
[----:B------:R3:W4:Y:S01]  /*57e0*/  MUFU.EX2 R34, R16 ;  /* 0x0000001000227308 */ /* 0x0007220000000800 */
[----:B------:R-:W-:Y:S01]  /*57f0*/  F2FP.BF16.F32.PACK_AB R7, R109, R56 ;  /* 0x000000386d07723e */ /* 0x000fe200000010ff */
[----:B------:R-:W-:Y:S01]  /*5800*/  FADD.FTZ R54, R54, R123 ;  /* 0x0000007b36367221 */ /* 0x000fe20000010000 */
[----:B-1----:R-:W-:-:S03]  /*5810*/  F2FP.BF16.F32.PACK_AB R17, R90, R35 ;  /* 0x000000235a11723e */ /* 0x002fc600000010ff */
[----:B------:R-:W-:Y:S02]  /*5820*/  FADD.FTZ R119, R119, R54 ;  /* 0x0000003677777221 */ /* 0x000fe40000010000 */
[----:B------:R-:W-:Y:S02]  /*5830*/  MUFU.EX2 R40, R40 ;  /* 0x0000002800287308 */ /* 0x000fe40000000800 */
[----:B------:R-:W-:-:S06]  /*5840*/  FADD.FTZ R52, R52, R119 ;  /* 0x0000007734347221 */ /* 0x000fcc0000010000 */
[----:B------:R-:W1:Y:S01]  /*5850*/  MUFU.EX2 R39, R39 ;  /* 0x0000002700277308 */ /* 0x000e620000000800 */
[----:B---3--:R-:W-:Y:S02]  /*5860*/  F2FP.BF16.F32.PACK_AB R16, R60, R63 ;  /* 0x0000003f3c10723e */ /* 0x008fe400000010ff */
[----:B----4-:R-:W-:-:S05]  /*5870*/  F2FP.BF16.F32.PACK_AB R19, R34, R33 ;  /* 0x000000212213723e */ /* 0x010fca00000010ff */
[----:B------:R-:W-:Y:S01]  /*5880*/  MUFU.EX2 R3, R3 ;  /* 0x0000000300037308 */ /* 0x000fe20000000800 */
[C---:B--2---:R-:W-:Y:S07]  /*5890*/  HMMA.16816.F32.BF16 R80, R4.reuse, R8, R80 ;  /* 0x000000080450723c */ /* 0x044fee0000041850 */
[----:B------:R-:W-:Y:S01]  /*58a0*/  MUFU.EX2 R32, R32 ;  /* 0x0000002000207308 */ /* 0x000fe20000000800 */
[C---:B------:R-:W-:Y:S01]  /*58b0*/  HMMA.16816.F32.BF16 R76, R4.reuse, R10, R76 ;  /* 0x0000000a044c723c */ /* 0x040fe2000004184c */
[----:B------:R-:W2:Y:S06]  /*58c0*/  LDSM.16.MT88.4 R8, [R86+0x4000] ;  /* 0x004000005608783b */ /* 0x000eac0000004200 */
[----:B------:R-:W-:Y:S08]  /*58d0*/  MUFU.EX2 R30, R30 ;  /* 0x0000001e001e7308 */ /* 0x000ff00000000800 */
[----:B------:R-:W3:Y:S08]  /*58e0*/  MUFU.EX2 R41, R41 ;  /* 0x0000002900297308 */ /* 0x000ef00000000800 */
[----:B------:R-:W-:Y:S08]  /*58f0*/  MUFU.EX2 R28, R31 ;  /* 0x0000001f001c7308 */ /* 0x000ff00000000800 */
[----:B------:R-:W4:Y:S01]  /*5900*/  MUFU.EX2 R155, R155 ;  /* 0x0000009b009b7308 */ /* 0x000f220000000800 */
[C---:B--2---:R-:W-:Y:S06]  /*5910*/  HMMA.16816.F32.BF16 R72, R4.reuse, R8, R72 ;  /* 0x000000080448723c */ /* 0x044fec0000041848 */
[----:B------:R-:W-:Y:S01]  /*5920*/  HMMA.16816.F32.BF16 R68, R4, R10, R68 ;  /* 0x0000000a0444723c */ /* 0x000fe20000041844 */
[----:B------:R-:W2:Y:S01]  /*5930*/  LDSM.16.MT88.4 R4, [R132+0x4400] ;  /* 0x004400008404783b */ /* 0x000ea20000004200 */
[----:B------:R-:W-:Y:S01]  /*5940*/  F2FP.BF16.F32.PACK_AB R8, R64, R91 ;  /* 0x0000005b4008723e */ /* 0x000fe200000010ff */
[----:B------:R-:W-:Y:S01]  /*5950*/  FADD.FTZ R91, R91, R52 ;  /* 0x000000345b5b7221 */ /* 0x000fe20000010000 */
[----:B------:R-:W-:-:S03]  /*5960*/  F2FP.BF16.F32.PACK_AB R9, R51, R88 ;  /* 0x000000583309723e */ /* 0x000fc600000010ff */
[----:B------:R-:W-:Y:S01]  /*5970*/  F2FP.BF16.F32.PACK_AB R10, R62, R67 ;  /* 0x000000433e0a723e */ /* 0x000fe200000010ff */
[----:B------:R-:W-:Y:S01]  /*5980*/  FADD.FTZ R64, R64, R91 ;  /* 0x0000005b40407221 */ /* 0x000fe20000010000 */
[----:B------:R-:W-:-:S03]  /*5990*/  F2FP.BF16.F32.PACK_AB R11, R49, R66 ;  /* 0x00000042310b723e */ /* 0x000fc600000010ff */
[----:B------:R-:W-:-:S04]  /*59a0*/  FADD.FTZ R67, R67, R64 ;  /* 0x0000004043437221 */ /* 0x000fc80000010000 */
[----:B------:R-:W-:Y:S02]  /*59b0*/  FADD.FTZ R62, R62, R67 ;  /* 0x000000433e3e7221 */ /* 0x000fe40000010000 */
[----:B------:R-:W-:Y:S02]  /*59c0*/  HMMA.16816.F32.BF16 R72, R8, R12, R72 ;  /* 0x0000000c0848723c */ /* 0x000fe40000041848 */
[----:B------:R-:W-:-:S04]  /*59d0*/  FADD.FTZ R63, R63, R62 ;  /* 0x0000003e3f3f7221 */ /* 0x000fc80000010000 */
[----:B------:R-:W-:Y:S01]  /*59e0*/  HMMA.16816.F32.BF16 R68, R8, R14, R68 ;  /* 0x0000000e0844723c */ /* 0x000fe20000041844 */
[----:B------:R-:W-:Y:S01]  /*59f0*/  LDSM.16.MT88.4 R12, [R132+0x4c00] ;  /* 0x004c0000840c783b */ /* 0x000fe20000004200 */
[----:B------:R-:W-:-:S04]  /*5a00*/  FADD.FTZ R63, R60, R63 ;  /* 0x0000003f3c3f7221 */ /* 0x000fc80000010000 */
[----:B------:R-:W-:-:S04]  /*5a10*/  FADD.FTZ R42, R42, R63 ;  /* 0x0000003f2a2a7221 */ /* 0x000fc80000010000 */
[----:B------:R-:W-:Y:S01]  /*5a20*/  FADD.FTZ R57, R57, R42 ;  /* 0x0000002a39397221 */ /* 0x000fe20000010000 */
[C---:B--2---:R-:W-:Y:S06]  /*5a30*/  HMMA.16816.F32.BF16 R80, R8.reuse, R4, R80 ;  /* 0x000000040850723c */ /* 0x044fec0000041850 */
[----:B------:R-:W-:Y:S01]  /*5a40*/  HMMA.16816.F32.BF16 R76, R8, R6, R76 ;  /* 0x00000006084c723c */ /* 0x000fe2000004184c */
[----:B------:R-:W2:Y:S04]  /*5a50*/  LDSM.16.MT88.4 R4, [R132+0x4800] ;  /* 0x004800008404783b */ /* 0x000ea80000004200 */
[----:B------:R-:W5:Y:S01]  /*5a60*/  LDSM.16.MT88.4 R8, [R86+0x4c00] ;  /* 0x004c00005608783b */ /* 0x000f620000004200 */
[C---:B------:R-:W-:Y:S06]  /*5a70*/  HMMA.16816.F32.BF16 R72, R16.reuse, R20, R72 ;  /* 0x000000141048723c */ /* 0x040fec0000041848 */
[C---:B------:R-:W-:Y:S06]  /*5a80*/  HMMA.16816.F32.BF16 R68, R16.reuse, R22, R68 ;  /* 0x000000161044723c */ /* 0x040fec0000041844 */
[C---:B--2---:R-:W-:Y:S06]  /*5a90*/  HMMA.16816.F32.BF16 R80, R16.reuse, R4, R80 ;  /* 0x000000041050723c */ /* 0x044fec0000041850 */
[----:B------:R-:W-:Y:S01]  /*5aa0*/  HMMA.16816.F32.BF16 R76, R16, R6, R76 ;  /* 0x00000006104c723c */ /* 0x000fe2000004184c */
[----:B------:R-:W-:Y:S01]  /*5ab0*/  FADD.FTZ R5, R117, R44 ;  /* 0x0000002c75057221 */ /* 0x000fe20000010000 */
[----:B-1----:R-:W-:Y:S01]  /*5ac0*/  F2FP.BF16.F32.PACK_AB R4, R39, R40 ;  /* 0x000000282704723e */ /* 0x002fe200000010ff */
[----:B------:R-:W-:-:S02]  /*5ad0*/  FADD.FTZ R40, R40, R57 ;  /* 0x0000003928287221 */ /* 0x000fc40000010000 */
[----:B------:R-:W-:Y:S02]  /*5ae0*/  FADD.FTZ R5, R58, R5 ;  /* 0x000000053a057221 */ /* 0x000fe40000010000 */
[----:B---3--:R-:W-:Y:S01]  /*5af0*/  F2FP.BF16.F32.PACK_AB R6, R41, R30 ;  /* 0x0000001e2906723e */ /* 0x008fe200000010ff */
[----:B------:R-:W-:Y:S01]  /*5b00*/  FADD.FTZ R39, R39, R40 ;  /* 0x0000002827277221 */ /* 0x000fe20000010000 */
[----:B------:R-:W-:Y:S01]  /*5b10*/  FADD.FTZ R56, R56, R5 ;  /* 0x0000000538387221 */ /* 0x000fe20000010000 */
[----:B------:R-:W-:Y:S02]  /*5b20*/  F2FP.BF16.F32.PACK_AB R5, R32, R3 ;  /* 0x000000032005723e */ /* 0x000fe400000010ff */
[----:B----4-:R-:W-:Y:S01]  /*5b30*/  F2FP.BF16.F32.PACK_AB R7, R155, R28 ;  /* 0x0000001c9b07723e */ /* 0x010fe200000010ff */
        /* <DEDUP_REMOVED lines=84> */
.L_x_3698:
[----:B------:R-:W-:-:S04]  /*6080*/  LEA R3, -R96, RZ, 0x7 ;  /* 0x000000ff60037211 */ /* 0x000fc800078e39ff */
[----:B------:R-:W-:-:S07]  /*6090*/  SHF.R.S32.HI R4, RZ, 0x1f, R3 ;  /* 0x0000001fff047819 */ /* 0x000fce0000011403 */
.L_x_3699:
[----:B------:R-:W-:Y:S01]  /*60a0*/  ULDC UR4, c[0x0][0x2d0] ;  /* 0x0000b40000047ab9 */ /* 0x000fe20000000800 */
[C---:B------:R-:W-:Y:S02]  /*60b0*/  LEA R156, P4, R3.reuse, R156, 0x1 ;  /* 0x0000009c039c7211 */ /* 0x040fe400078808ff */
[----:B------:R-:W-:Y:S02]  /*60c0*/  ISETP.GE.AND P0, PT, R146, UR4, PT ;  /* 0x0000000492007c0c */ /* 0x000fe4000bf06270 */
[----:B------:R-:W-:-:S11]  /*60d0*/  LEA.HI.X R157, R3, R157, R4, 0x1, P4 ;  /* 0x0000009d039d7211 */ /* 0x000fd600020f0c04 */
[----:B------:R-:W-:Y:S01]  /*60e0*/  @!P0 IMAD.MOV.U32 R26, RZ, RZ, R24 ;  /* 0x000000ffff1a8224 */ /* 0x000fe200078e0018 */
[-C--:B------:R-:W-:Y:S01]  /*60f0*/  @!P0 IADD3 R5, P3, P2, R3, R24.reuse, R140 ;  /* 0x0000001803058210 */ /* 0x080fe20007a7e08c */
[----:B------:R-:W-:Y:S01]  /*6100*/  @!P0 IMAD R7, R97, 0x60, RZ ;  /* 0x0000006061078824 */ /* 0x000fe200078e02ff */
[C---:B------:R-:W-:Y:S01]  /*6110*/  @!P0 LEA R6, P1, R96.reuse, R24, 0x6 ;  /* 0x0000001860068211 */ /* 0x040fe200078230ff */
[----:B------:R-:W-:Y:S01]  /*6120*/  @!P0 IMAD.WIDE.U32 R8, R96, 0x60, R26 ;  /* 0x0000006060088825 */ /* 0x000fe200078e001a */
[-C--:B------:R-:W-:Y:S01]  /*6130*/  @!P0 IADD3.X R26, R4, R27.reuse, R139, P3, P2 ;  /* 0x0000001b041a8210 */ /* 0x080fe20001fe448b */
[----:B------:R-:W-:Y:S01]  /*6140*/  @P0 STS [R143+0x3000], RZ ;  /* 0x003000ff8f000388 */ /* 0x000fe20000000800 */
[----:B------:R-:W-:Y:S02]  /*6150*/  @!P0 LEA.HI.X R97, R96, R27, R97, 0x6, P1 ;  /* 0x0000001b60618211 */ /* 0x000fe400008f3461 */
[C---:B------:R-:W-:Y:S01]  /*6160*/  @!P0 IADD3 R6, P2, R3.reuse, R6, RZ ;  /* 0x0000000603068210 */ /* 0x040fe20007f5e0ff */
[----:B------:R-:W-:Y:S01]  /*6170*/  @P0 STS [R143+0x3004], RZ ;  /* 0x003004ff8f000388 */ /* 0x000fe20000000800 */
[----:B------:R-:W-:-:S02]  /*6180*/  @!P0 IADD3 R8, P1, R3, R8, RZ ;  /* 0x0000000803088210 */ /* 0x000fc40007f3e0ff */
[C---:B------:R-:W-:Y:S01]  /*6190*/  @!P0 LEA R10, P3, R5.reuse, UR6, 0x1 ;  /* 0x00000006050a8c11 */ /* 0x040fe2000f8608ff */
[----:B------:R-:W-:Y:S01]  /*61a0*/  @!P0 IMAD.X R97, R4, 0x1, R97, P2 ;  /* 0x0000000104618824 */ /* 0x000fe200010e0661 */
[----:B------:R-:W-:Y:S01]  /*61b0*/  @!P0 LEA R24, P2, R6, UR6, 0x1 ;  /* 0x0000000606188c11 */ /* 0x000fe2000f8408ff */
[----:B------:R-:W-:Y:S01]  /*61c0*/  @P0 STS.64 [R143+0x3008], RZ ;  /* 0x003008ff8f000388 */ /* 0x000fe20000000a00 */
[----:B------:R-:W-:Y:S02]  /*61d0*/  @!P0 IADD3.X R7, R4, R9, R7, P1, !PT ;  /* 0x0000000904078210 */ /* 0x000fe40000ffe407 */
[----:B------:R-:W-:Y:S01]  /*61e0*/  @!P0 LEA.HI.X R11, R5, UR7, R26, 0x1, P3 ;  /* 0x00000007050b8c11 */ /* 0x000fe200098f0c1a */
[----:B------:R-:W-:Y:S01]  /*61f0*/  @!PT LDS RZ, [RZ] ;  /* 0x00000000fffff984 */ /* 0x000fe20000000800 */
[----:B------:R-:W-:Y:S01]  /*6200*/  @!PT LDS RZ, [RZ] ;  /* 0x00000000fffff984 */ /* 0x000fe20000000800 */
[----:B------:R-:W-:Y:S01]  /*6210*/  @!PT LDS RZ, [RZ] ;  /* 0x00000000fffff984 */ /* 0x000fe20000000800 */
[----:B------:R-:W-:Y:S01]  /*6220*/  @!P0 LDGSTS.E.BYPASS.LTC128B.128 [R143+0x3000], desc[UR12][R156.64] ;  /* 0x030000009c8f8fae */ /* 0x000fe2000b901d4c */
[----:B------:R-:W-:Y:S02]  /*6230*/  @!P0 LEA R4, P1, R8, UR6, 0x1 ;  /* 0x0000000608048c11 */ /* 0x000fe4000f8208ff */
[----:B------:R-:W-:Y:S01]  /*6240*/  @!P0 LEA.HI.X R25, R6, UR7, R97, 0x1, P2 ;  /* 0x0000000706198c11 */ /* 0x000fe200090f0c61 */
[----:B------:R-:W-:Y:S01]  /*6250*/  @P0 STS.128 [R143+0x3800], RZ ;  /* 0x003800ff8f000388 */ /* 0x000fe20000000c00 */
[----:B------:R-:W-:-:S02]  /*6260*/  @!P0 LEA.HI.X R5, R8, UR7, R7, 0x1, P1 ;  /* 0x0000000708058c11 */ /* 0x000fc400088f0c07 */
[----:B------:R-:W-:Y:S01]  /*6270*/  ISETP.GE.AND P1, PT, R102, 0x3, PT ;  /* 0x000000036600780c */ /* 0x000fe20003f26270 */
        /* <DEDUP_REMOVED lines=18> */
[----:B------:R-:W-:Y:S04]  /*63a0*/  LDSM.16.M88.4 R12, [R134+0x1c00] ;  /* 0x001c0000860c783b */ /* 0x000fe80000000200 */
[----:B------:R-:W4:Y:S04]  /*63b0*/  LDSM.16.M88.4 R28, [R134+0x1400] ;  /* 0x00140000861c783b */ /* 0x000f280000000200 */
[----:B------:R-:W5:Y:S04]  /*63c0*/  LDSM.16.M88.4 R20, [R134+0x1800] ;  /* 0x001800008614783b */ /* 0x000f680000000200 */
[----:B------:R-:W5:Y:S04]  /*63d0*/  LDSM.16.M88.4 R52, [R133+0xc00] ;  /* 0x000c00008534783b */ /* 0x000f680000000200 */
[----:B------:R-:W5:Y:S04]  /*63e0*/  LDSM.16.M88.4 R48, [R134+0x2400] ;  /* 0x002400008630783b */ /* 0x000f680000000200 */
[----:B-1----:R-:W1:Y:S04]  /*63f0*/  LDSM.16.M88.4 R8, [R133+0x400] ;  /* 0x000400008508783b */ /* 0x002e680000000200 */
[----:B--2---:R-:W2:Y:S01]  /*6400*/  LDSM.16.M88.4 R4, [R133+0x800] ;  /* 0x000800008504783b */ /* 0x004ea20000000200 */
[C---:B---3--:R-:W-:Y:S03]  /*6410*/  HMMA.16816.F32.BF16 R40, R88.reuse, R36, RZ ;  /* 0x000000245828723c */ /* 0x048fe600000418ff */
[----:B------:R-:W3:Y:S04]  /*6420*/  LDSM.16.M88.4 R56, [R134+0x2000] ;  /* 0x002000008638783b */ /* 0x000ee80000000200 */
[----:B------:R-:W3:Y:S01]  /*6430*/  LDSM.16.M88.4 R60, [R133+0x1400] ;  /* 0x00140000853c783b */ /* 0x000ee20000000200 */
[C---:B------:R-:W-:Y:S03]  /*6440*/  HMMA.16816.F32.BF16 R36, R88.reuse, R38, RZ ;  /* 0x000000265824723c */ /* 0x040fe600000418ff */
[----:B------:R-:W3:Y:S04]  /*6450*/  LDSM.16.M88.4 R44, [R133+0x1000] ;  /* 0x00100000852c783b */ /* 0x000ee80000000200 */
[----:B------:R-:W3:Y:S01]  /*6460*/  LDSM.16.M88.4 R92, [R134+0x2800] ;  /* 0x00280000865c783b */ /* 0x000ee20000000200 */
[C---:B----4-:R-:W-:Y:S03]  /*6470*/  HMMA.16816.F32.BF16 R32, R88.reuse, R28, RZ ;  /* 0x0000001c5820723c */ /* 0x050fe600000418ff */
[----:B------:R-:W0:Y:S03]  /*6480*/  LDGDEPBAR ;  /* 0x00000000000079af */ /* 0x000e260000000000 */
[----:B-----5:R-:W-:Y:S06]  /*6490*/  HMMA.16816.F32.BF16 R24, R88, R20, RZ ;  /* 0x000000145818723c */ /* 0x020fec00000418ff */
[C---:B------:R-:W-:Y:S06]  /*64a0*/  HMMA.16816.F32.BF16 R40, R64.reuse, R16, R40 ;  /* 0x000000104028723c */ /* 0x040fec0000041828 */
[----:B------:R-:W-:Y:S06]  /*64b0*/  HMMA.16816.F32.BF16 R36, R64, R18, R36 ;  /* 0x000000124024723c */ /* 0x000fec0000041824 */
[C---:B------:R-:W-:Y:S06]  /*64c0*/  HMMA.16816.F32.BF16 R16, R88.reuse, R12, RZ ;  /* 0x0000000c5810723c */ /* 0x040fec00000418ff */
[C---:B------:R-:W-:Y:S06]  /*64d0*/  HMMA.16816.F32.BF16 R12, R88.reuse, R14, RZ ;  /* 0x0000000e580c723c */ /* 0x040fec00000418ff */
[----:B------:R-:W-:Y:S01]  /*64e0*/  HMMA.16816.F32.BF16 R28, R88, R30, RZ ;  /* 0x0000001e581c723c */ /* 0x000fe200000418ff */
[----:B------:R-:W-:Y:S01]  /*64f0*/  FMUL.FTZ R3, R40, UR10 ;  /* 0x0000000a28037c20 */ /* 0x000fe20008410000 */
[----:B------:R-:W-:Y:S01]  /*6500*/  FMUL.FTZ R40, R41, UR10 ;  /* 0x0000000a29287c20 */ /* 0x000fe20008410000 */
[----:B------:R-:W-:Y:S01]  /*6510*/  FMUL.FTZ R43, R43, UR10 ;  /* 0x0000000a2b2b7c20 */ /* 0x000fe20008410000 */
[----:B------:R-:W-:-:S02]  /*6520*/  FMUL.FTZ R41, R42, UR10 ;  /* 0x0000000a2a297c20 */ /* 0x000fc40008410000 */
[----:B------:R-:W-:Y:S01]  /*6530*/  HMMA.16816.F32.BF16 R20, R88, R22, RZ ;  /* 0x000000165814723c */ /* 0x000fe200000418ff */
[----:B------:R-:W-:Y:S01]  /*6540*/  FMUL.FTZ R42, R36, UR10 ;  /* 0x0000000a242a7c20 */ /* 0x000fe20008410000 */
[----:B------:R-:W-:Y:S01]  /*6550*/  MUFU.TANH R40, R40 ;  /* 0x0000002800287308 */ /* 0x000fe20000002400 */
[----:B------:R-:W-:-:S03]  /*6560*/  FMUL.FTZ R36, R37, UR10 ;  /* 0x0000000a25247c20 */ /* 0x000fc60008410000 */
[C---:B------:R-:W-:Y:S04]  /*6570*/  HMMA.16816.F32.BF16 R16, R64.reuse, R52, R16 ;  /* 0x000000344010723c */ /* 0x040fe80000041810 */
[----:B------:R-:W-:Y:S02]  /*6580*/  MUFU.TANH R43, R43 ;  /* 0x0000002b002b7308 */ /* 0x000fe40000002400 */
[----:B------:R-:W-:Y:S06]  /*6590*/  HMMA.16816.F32.BF16 R12, R64, R54, R12 ;  /* 0x00000036400c723c */ /* 0x000fec000004180c */
[C---:B------:R-:W-:Y:S01]  /*65a0*/  HMMA.16816.F32.BF16 R52, R88.reuse, R48, RZ ;  /* 0x000000305834723c */ /* 0x040fe200000418ff */
[----:B------:R-:W4:Y:S05]  /*65b0*/  MUFU.TANH R42, R42 ;  /* 0x0000002a002a7308 */ /* 0x000f2a0000002400 */
[----:B------:R-:W-:Y:S03]  /*65c0*/  HMMA.16816.F32.BF16 R48, R88, R50, RZ ;  /* 0x000000325830723c */ /* 0x000fe600000418ff */
[----:B------:R-:W-:Y:S03]  /*65d0*/  MUFU.TANH R36, R36 ;  /* 0x0000002400247308 */ /* 0x000fe60000002400 */
[C---:B-1----:R-:W-:Y:S01]  /*65e0*/  HMMA.16816.F32.BF16 R32, R64.reuse, R8, R32 ;  /* 0x000000084020723c */ /* 0x042fe20000041820 */
[----:B------:R-:W-:Y:S01]  /*65f0*/  FMUL.FTZ R16, R16, UR10 ;  /* 0x0000000a10107c20 */ /* 0x000fe20008410000 */
[----:B------:R-:W-:Y:S01]  /*6600*/  FMUL.FTZ R18, R18, UR10 ;  /* 0x0000000a12127c20 */ /* 0x000fe20008410000 */
[----:B------:R-:W-:Y:S01]  /*6610*/  FMUL.FTZ R17, R17, UR10 ;  /* 0x0000000a11117c20 */ /* 0x000fe20008410000 */
[----:B------:R-:W-:Y:S01]  /*6620*/  FMUL.FTZ R19, R19, UR10 ;  /* 0x0000000a13137c20 */ /* 0x000fe20008410000 */
[----:B------:R1:W-:Y:S01]  /*6630*/  MUFU.TANH R97, R16 ;  /* 0x0000001000617308 */ /* 0x0003e20000002400 */
[----:B------:R-:W-:Y:S01]  /*6640*/  HMMA.16816.F32.BF16 R28, R64, R10, R28 ;  /* 0x0000000a401c723c */ /* 0x000fe2000004181c */
[----:B------:R-:W-:Y:S01]  /*6650*/  FMUL.FTZ R104, R14, UR10 ;  /* 0x0000000a0e687c20 */ /* 0x000fe20008410000 */
[----:B------:R-:W-:-:S02]  /*6660*/  IMAD.SHL.U32 R14, R142, 0x80, RZ ;  /* 0x000000808e0e7824 */ /* 0x000fc400078e00ff */
[----:B------:R-:W-:Y:S01]  /*6670*/  FMUL.FTZ R106, R15, UR10 ;  /* 0x0000000a0f6a7c20 */ /* 0x000fe20008410000 */
[----:B------:R-:W-:Y:S01]  /*6680*/  FMUL.FTZ R109, R12, UR10 ;  /* 0x0000000a0c6d7c20 */ /* 0x000fe20008410000 */
[----:B------:R-:W-:Y:S01]  /*6690*/  FMUL.FTZ R13, R13, UR10 ;  /* 0x0000000a0d0d7c20 */ /* 0x000fe20008410000 */
[----:B--2---:R-:W-:Y:S01]  /*66a0*/  HMMA.16816.F32.BF16 R24, R64, R4, R24 ;  /* 0x000000044018723c */ /* 0x004fe20000041818 */
[C---:B------:R-:W-:Y:S01]  /*66b0*/  LOP3.LUT R15, R14.reuse, R101, RZ, 0xfc, !PT ;  /* 0x000000650e0f7212 */ /* 0x040fe200078efcff */
[----:B------:R-:W-:Y:S01]  /*66c0*/  MUFU.TANH R108, R18 ;  /* 0x00000012006c7308 */ /* 0x000fe20000002400 */
[----:B------:R-:W-:-:S03]  /*66d0*/  LOP3.LUT R12, R14, 0x8, R101, 0xfe, !PT ;  /* 0x000000080e0c7812 */ /* 0x000fc600078efe65 */
[----:B------:R-:W-:Y:S01]  /*66e0*/  HMMA.16816.F32.BF16 R20, R64, R6, R20 ;  /* 0x000000064014723c */ /* 0x000fe20000041814 */
[C---:B------:R-:W-:Y:S02]  /*66f0*/  ISETP.GE.AND P5, PT, R12.reuse, R100, PT ;  /* 0x000000640c00720c */ /* 0x040fe40003fa6270 */
[----:B------:R-:W-:Y:S01]  /*6700*/  ISETP.GE.AND P3, PT, R12, R99, PT ;  /* 0x000000630c00720c */ /* 0x000fe20003f66270 */
[----:B------:R2:W-:Y:S02]  /*6710*/  MUFU.TANH R111, R13 ;  /* 0x0000000d006f7308 */ /* 0x0005e40000002400 */
[----:B---3--:R-:W-:Y:S01]  /*6720*/  HMMA.16816.F32.BF16 R8, R88, R56, RZ ;  /* 0x000000385808723c */ /* 0x008fe200000418ff */
[----:B------:R-:W-:Y:S01]  /*6730*/  FMUL.FTZ R37, R32, UR10 ;  /* 0x0000000a20257c20 */ /* 0x000fe20008410000 */
[----:B------:R-:W-:Y:S01]  /*6740*/  FMUL.FTZ R32, R33, UR10 ;  /* 0x0000000a21207c20 */ /* 0x000fe20008410000 */
[----:B------:R-:W-:-:S03]  /*6750*/  FMUL.FTZ R35, R35, UR10 ;  /* 0x0000000a23237c20 */ /* 0x000fc60008410000 */
[----:B------:R-:W-:Y:S01]  /*6760*/  HMMA.16816.F32.BF16 R4, R88, R58, RZ ;  /* 0x0000003a5804723c */ /* 0x000fe200000418ff */
[----:B------:R-:W3:Y:S01]  /*6770*/  LDSM.16.M88.4 R56, [R133+0x1800] ;  /* 0x001800008538783b */ /* 0x000ee20000000200 */
[----:B------:R-:W5:Y:S01]  /*6780*/  MUFU.TANH R37, R37 ;  /* 0x0000002500257308 */ /* 0x000f620000002400 */
[----:B------:R-:W-:Y:S01]  /*6790*/  FMUL.FTZ R30, R30, UR10 ;  /* 0x0000000a1e1e7c20 */ /* 0x000fe20008410000 */
[----:B------:R-:W-:Y:S02]  /*67a0*/  FMUL.FTZ R31, R31, UR10 ;  /* 0x0000000a1f1f7c20 */ /* 0x000fe40008410000 */
[C---:B------:R-:W-:Y:S01]  /*67b0*/  HMMA.16816.F32.BF16 R52, R64.reuse, R60, R52 ;  /* 0x0000003c4034723c */ /* 0x040fe20000041834 */
[----:B------:R-:W-:Y:S01]  /*67c0*/  FMUL.FTZ R26, R26, UR10 ;  /* 0x0000000a1a1a7c20 */ /* 0x000fe20008410000 */
[----:B------:R-:W-:Y:S01]  /*67d0*/  FMUL.FTZ R24, R24, UR10 ;  /* 0x0000000a18187c20 */ /* 0x000fe20008410000 */
[----:B------:R-:W-:Y:S01]  /*67e0*/  FMUL.FTZ R27, R27, UR10 ;  /* 0x0000000a1b1b7c20 */ /* 0x000fe20008410000 */
[----:B------:R-:W-:Y:S01]  /*67f0*/  MUFU.TANH R32, R32 ;  /* 0x0000002000207308 */ /* 0x000fe20000002400 */
[----:B------:R-:W-:Y:S01]  /*6800*/  FMUL.FTZ R25, R25, UR10 ;  /* 0x0000000a19197c20 */ /* 0x000fe20008410000 */
[C---:B------:R-:W-:Y:S01]  /*6810*/  HMMA.16816.F32.BF16 R48, R64.reuse, R62, R48 ;  /* 0x0000003e4030723c */ /* 0x040fe20000041830 */
[----:B------:R-:W5:Y:S01]  /*6820*/  LDSM.16.M88.4 R60, [R134+0x2c00] ;  /* 0x002c0000863c783b */ /* 0x000f620000000200 */
[----:B------:R-:W-:Y:S01]  /*6830*/  FMUL.FTZ R20, R20, UR10 ;  /* 0x0000000a14147c20 */ /* 0x000fe20008410000 */
[----:B------:R-:W-:Y:S01]  /*6840*/  FMUL.FTZ R22, R22, UR10 ;  /* 0x0000000a16167c20 */ /* 0x000fe20008410000 */
[----:B------:R-:W-:Y:S01]  /*6850*/  FMUL.FTZ R21, R21, UR10 ;  /* 0x0000000a15157c20 */ /* 0x000fe20008410000 */
[----:B------:R-:W-:Y:S01]  /*6860*/  FMUL.FTZ R23, R23, UR10 ;  /* 0x0000000a17177c20 */ /* 0x000fe20008410000 */
[C---:B------:R-:W-:Y:S01]  /*6870*/  HMMA.16816.F32.BF16 R8, R64.reuse, R44, R8 ;  /* 0x0000002c4008723c */ /* 0x040fe20000041808 */
[----:B------:R-:W-:Y:S05]  /*6880*/  MUFU.TANH R35, R35 ;  /* 0x0000002300237308 */ /* 0x000fea0000002400 */
[----:B------:R-:W-:Y:S03]  /*6890*/  HMMA.16816.F32.BF16 R4, R64, R46, R4 ;  /* 0x0000002e4004723c */ /* 0x000fe60000041804 */
[----:B------:R5:W-:Y:S03]  /*68a0*/  MUFU.TANH R33, R31 ;  /* 0x0000001f00217308 */ /* 0x000be60000002400 */
[----:B------:R-:W-:Y:S01]  /*68b0*/  HMMA.16816.F32.BF16 R44, R88, R92, RZ ;  /* 0x0000005c582c723c */ /* 0x000fe200000418ff */
[----:B------:R-:W-:-:S04]  /*68c0*/  FMUL.FTZ R52, R52, UR10 ;  /* 0x0000000a34347c20 */ /* 0x000fc80008410000 */
[----:B------:R-:W-:Y:S01]  /*68d0*/  MUFU.TANH R120, R26 ;  /* 0x0000001a00787308 */ /* 0x000fe20000002400 */
[----:B------:R-:W-:Y:S01]  /*68e0*/  HMMA.16816.F32.BF16 R92, R88, R94, RZ ;  /* 0x0000005e585c723c */ /* 0x000fe200000418ff */
[----:B------:R-:W-:Y:S01]  /*68f0*/  FMUL.FTZ R50, R50, UR10 ;  /* 0x0000000a32327c20 */ /* 0x000fe20008410000 */
[----:B------:R-:W-:Y:S01]  /*6900*/  FMUL.FTZ R49, R49, UR10 ;  /* 0x0000000a31317c20 */ /* 0x000fe20008410000 */
[----:B------:R-:W-:-:S03]  /*6910*/  FMUL.FTZ R51, R51, UR10 ;  /* 0x0000000a33337c20 */ /* 0x000fc60008410000 */
[----:B------:R-:W-:Y:S01]  /*6920*/  FMUL.FTZ R113, R8, UR10 ;  /* 0x0000000a08717c20 */ /* 0x000fe20008410000 */
[----:B------:R-:W-:Y:S02]  /*6930*/  VIADD R8, R15, 0x1 ;  /* 0x000000010f087836 */ /* 0x000fe40000000000 */
[----:B-1----:R-:W-:Y:S01]  /*6940*/  FMUL.FTZ R16, R11, UR10 ;  /* 0x0000000a0b107c20 */ /* 0x002fe20008410000 */
[----:B------:R-:W-:Y:S01]  /*6950*/  FMUL.FTZ R9, R9, UR10 ;  /* 0x0000000a09097c20 */ /* 0x000fe20008410000 */
[----:B----4-:R-:W-:Y:S01]  /*6960*/  FSEL R11, R42, -INF , !P5 ;  /* 0xff8000002a0b7808 */ /* 0x010fe20006800000 */
[----:B------:R-:W-:Y:S01]  /*6970*/  MUFU.TANH R123, R24 ;  /* 0x00000018007b7308 */ /* 0x000fe20000002400 */
[-C--:B------:R-:W-:Y:S01]  /*6980*/  ISETP.GE.AND P4, PT, R8, R100.reuse, PT ;  /* 0x000000640800720c */ /* 0x080fe20003f86270 */
[----:B------:R-:W-:Y:S01]  /*6990*/  FMUL.FTZ R107, R4, UR10 ;  /* 0x0000000a046b7c20 */ /* 0x000fe20008410000 */
[-C--:B------:R-:W-:Y:S01]  /*69a0*/  ISETP.GE.AND P2, PT, R8, R99.reuse, PT ;  /* 0x000000630800720c */ /* 0x080fe20003f46270 */
[----:B------:R-:W-:Y:S01]  /*69b0*/  FMUL.FTZ R5, R5, UR10 ;  /* 0x0000000a05057c20 */ /* 0x000fe20008410000 */
[--C-:B------:R-:W-:Y:S01]  /*69c0*/  LOP3.LUT R8, R14, 0x10, R101.reuse, 0xfe, !PT ;  /* 0x000000100e087812 */ /* 0x100fe200078efe65 */
[----:B------:R-:W-:Y:S01]  /*69d0*/  FMUL.FTZ R6, R6, UR10 ;  /* 0x0000000a06067c20 */ /* 0x000fe20008410000 */
[C---:B---3--:R-:W-:Y:S01]  /*69e0*/  HMMA.16816.F32.BF16 R44, R64.reuse, R56, R44 ;  /* 0x00000038402c723c */ /* 0x048fe2000004182c */
[----:B--2---:R-:W-:Y:S01]  /*69f0*/  FSEL R13, R40, -INF , !P4 ;  /* 0xff800000280d7808 */ /* 0x004fe20006000000 */
[----:B------:R1:W-:Y:S01]  /*6a00*/  MUFU.TANH R103, R9 ;  /* 0x0000000900677308 */ /* 0x0003e20000002400 */
[----:B------:R-:W-:Y:S01]  /*6a10*/  FSEL R12, R43, -INF , !P2 ;  /* 0xff8000002b0c7808 */ /* 0x000fe20005000000 */
[----:B------:R-:W-:Y:S01]  /*6a20*/  FMUL.FTZ R7, R7, UR10 ;  /* 0x0000000a07077c20 */ /* 0x000fe20008410000 */
[CC--:B------:R-:W-:Y:S01]  /*6a30*/  ISETP.GE.AND P4, PT, R8.reuse, R100.reuse, PT ;  /* 0x000000640800720c */ /* 0x0c0fe20003f86270 */
[----:B------:R-:W-:Y:S01]  /*6a40*/  HMMA.16816.F32.BF16 R56, R64, R58, R92 ;  /* 0x0000003a4038723c */ /* 0x000fe2000004185c */
[----:B------:R-:W-:Y:S01]  /*6a50*/  ISETP.GE.AND P2, PT, R8, R99, PT ;  /* 0x000000630800720c */ /* 0x000fe20003f46270 */
[----:B------:R-:W-:Y:S01]  /*6a60*/  VIADD R8, R15, 0x9 ;  /* 0x000000090f087836 */ /* 0x000fe20000000000 */
[----:B------:R-:W-:Y:S01]  /*6a70*/  LOP3.LUT R4, R14, 0x18, R101, 0xfe, !PT ;  /* 0x000000180e047812 */ /* 0x000fe200078efe65 */
[----:B------:R-:W-:Y:S01]  /*6a80*/  MUFU.TANH R118, R27 ;  /* 0x0000001b00767308 */ /* 0x000fe20000002400 */
[----:B-----5:R-:W-:Y:S01]  /*6a90*/  FSEL R31, R37, -INF , !P4 ;  /* 0xff800000251f7808 */ /* 0x020fe20006000000 */
[----:B------:R-:W-:Y:S01]  /*6aa0*/  HMMA.16816.F32.BF16 R92, R88, R60, RZ ;  /* 0x0000003c585c723c */ /* 0x000fe200000418ff */
[----:B------:R-:W-:Y:S01]  /*6ab0*/  ISETP.GE.AND P5, PT, R8, R100, PT ;  /* 0x000000640800720c */ /* 0x000fe20003fa6270 */
[----:B------:R-:W-:-:S04]  /*6ac0*/  FMUL.FTZ R43, R53, UR10 ;  /* 0x0000000a352b7c20 */ /* 0x000fc80008410000 */
[----:B------:R-:W-:Y:S01]  /*6ad0*/  HMMA.16816.F32.BF16 R60, R88, R62, RZ ;  /* 0x0000003e583c723c */ /* 0x000fe200000418ff */
[----:B------:R-:W2:Y:S01]  /*6ae0*/  LDSM.16.M88.4 R88, [R133+0x1c00] ;  /* 0x001c00008558783b */ /* 0x000ea20000000200 */
[----:B-1----:R-:W-:Y:S01]  /*6af0*/  FSEL R9, R36, -INF , !P5 ;  /* 0xff80000024097808 */ /* 0x002fe20006800000 */
[----:B------:R-:W-:Y:S01]  /*6b00*/  MUFU.TANH R121, R25 ;  /* 0x0000001900797308 */ /* 0x000fe20000002400 */
[----:B------:R-:W-:Y:S01]  /*6b10*/  ISETP.GE.AND P5, PT, R4, R100, PT ;  /* 0x000000640400720c */ /* 0x000fe20003fa6270 */
[----:B------:R-:W-:-:S04]  /*6b20*/  DEPBAR.LE SB0, 0x0 ;  /* 0x000080000000791a */ /* 0x000fc80000000000 */
        /* <DEDUP_REMOVED lines=8> */
[----:B------:R-:W-:Y:S08]  /*6bb0*/  MUFU.TANH R117, R21 ;  /* 0x0000001500757308 */ /* 0x000ff00000002400 */
[----:B------:R-:W-:Y:S01]  /*6bc0*/  MUFU.TANH R112, R23 ;  /* 0x0000001700707308 */ /* 0x000fe20000002400 */
[C---:B--2---:R-:W-:Y:S07]  /*6bd0*/  HMMA.16816.F32.BF16 R92, R64.reuse, R88, R92 ;  /* 0x00000058405c723c */ /* 0x044fee000004185c */
[----:B------:R-:W-:Y:S01]  /*6be0*/  MUFU.TANH R105, R17 ;  /* 0x0000001100697308 */ /* 0x000fe20000002400 */
[----:B------:R-:W-:Y:S07]  /*6bf0*/  HMMA.16816.F32.BF16 R60, R64, R90, R60 ;  /* 0x0000005a403c723c */ /* 0x000fee000004183c */
[----:B------:R1:W-:Y:S01]  /*6c00*/  MUFU.TANH R91, R5 ;  /* 0x00000005005b7308 */ /* 0x0003e20000002400 */
[----:B------:R-:W-:Y:S01]  /*6c10*/  FMUL.FTZ R65, R38, UR10 ;  /* 0x0000000a26417c20 */ /* 0x000fe20008410000 */
[----:B------:R-:W-:Y:S01]  /*6c20*/  FMUL.FTZ R38, R39, UR10 ;  /* 0x0000000a27267c20 */ /* 0x000fe20008410000 */
[----:B------:R-:W-:Y:S01]  /*6c30*/  FMUL.FTZ R64, R34, UR10 ;  /* 0x0000000a22407c20 */ /* 0x000fe20008410000 */
[----:B------:R-:W-:Y:S01]  /*6c40*/  FMUL.FTZ R34, R28, UR10 ;  /* 0x0000000a1c227c20 */ /* 0x000fe20008410000 */
[----:B------:R-:W-:Y:S01]  /*6c50*/  FMUL.FTZ R90, R10, UR10 ;  /* 0x0000000a0a5a7c20 */ /* 0x000fe20008410000 */
[----:B------:R-:W-:-:S02]  /*6c60*/  FMUL.FTZ R28, R29, UR10 ;  /* 0x0000000a1d1c7c20 */ /* 0x000fc40008410000 */
[----:B------:R-:W2:Y:S01]  /*6c70*/  MUFU.TANH R65, R65 ;  /* 0x0000004100417308 */ /* 0x000ea20000002400 */
[----:B------:R-:W-:Y:S01]  /*6c80*/  FMUL.FTZ R89, R92, UR10 ;  /* 0x0000000a5c597c20 */ /* 0x000fe20008410000 */
[----:B------:R-:W-:-:S06]  /*6c90*/  FMUL.FTZ R36, R94, UR10 ;  /* 0x0000000a5e247c20 */ /* 0x000fcc0008410000 */
[----:B------:R-:W3:Y:S01]  /*6ca0*/  MUFU.TANH R38, R38 ;  /* 0x0000002600267308 */ /* 0x000ee20000002400 */
[----:B-1----:R-:W-:Y:S01]  /*6cb0*/  LOP3.LUT R5, R14, 0x30, R101, 0xfe, !PT ;  /* 0x000000300e057812 */ /* 0x002fe200078efe65 */
[----:B------:R-:W-:-:S06]  /*6cc0*/  FMUL.FTZ R37, R61, UR10 ;  /* 0x0000000a3d257c20 */ /* 0x000fcc0008410000 */
[----:B------:R-:W-:Y:S01]  /*6cd0*/  MUFU.TANH R64, R64 ;  /* 0x0000004000407308 */ /* 0x000fe20000002400 */
[----:B--2---:R-:W-:Y:S02]  /*6ce0*/  FSEL R10, R65, -INF , !P3 ;  /* 0xff800000410a7808 */ /* 0x004fe40005800000 */
[----:B------:R-:W-:-:S05]  /*6cf0*/  ISETP.GE.AND P3, PT, R8, R99, PT ;  /* 0x000000630800720c */ /* 0x000fca0003f66270 */
[----:B------:R-:W1:Y:S01]  /*6d00*/  MUFU.TANH R34, R34 ;  /* 0x0000002200227308 */ /* 0x000e620000002400 */
[----:B---3--:R-:W-:Y:S01]  /*6d10*/  FSEL R8, R38, -INF , !P3 ;  /* 0xff80000026087808 */ /* 0x008fe20005800000 */
[----:B------:R-:W-:Y:S01]  /*6d20*/  FMUL.FTZ R38, R95, UR10 ;  /* 0x0000000a5f267c20 */ /* 0x000fe20008410000 */
[----:B------:R-:W-:Y:S01]  /*6d30*/  ISETP.GE.AND P3, PT, R4, R99, PT ;  /* 0x000000630400720c */ /* 0x000fe20003f66270 */
[----:B------:R-:W-:-:S04]  /*6d40*/  VIADD R4, R15, 0x11 ;  /* 0x000000110f047836 */ /* 0x000fc80000000000 */
[----:B------:R2:W3:Y:S01]  /*6d50*/  MUFU.TANH R39, R30 ;  /* 0x0000001e00277308 */ /* 0x0004e20000002400 */
[----:B------:R-:W-:-:S04]  /*6d60*/  ISETP.GE.AND P4, PT, R4, R100, PT ;  /* 0x000000640400720c */ /* 0x000fc80003f86270 */
[----:B------:R-:W-:-:S03]  /*6d70*/  FSEL R29, R32, -INF , !P4 ;  /* 0xff800000201d7808 */ /* 0x000fc60006000000 */
[----:B------:R-:W4:Y:S01]  /*6d80*/  MUFU.TANH R28, R28 ;  /* 0x0000001c001c7308 */ /* 0x000f220000002400 */
[----:B-1----:R-:W-:Y:S01]  /*6d90*/  FSEL R27, R34, -INF , !P5 ;  /* 0xff800000221b7808 */ /* 0x002fe20006800000 */
[----:B------:R-:W-:-:S06]  /*6da0*/  FMUL.FTZ R34, R62, UR10 ;  /* 0x0000000a3e227c20 */ /* 0x000fcc0008410000 */
[----:B------:R-:W1:Y:S01]  /*6db0*/  MUFU.TANH R102, R19 ;  /* 0x0000001300667308 */ /* 0x000e620000002400 */
[----:B--2---:R-:W-:Y:S02]  /*6dc0*/  FSEL R30, R64, -INF , !P2 ;  /* 0xff800000401e7808 */ /* 0x004fe40005000000 */
[-C--:B------:R-:W-:Y:S02]  /*6dd0*/  ISETP.GE.AND P2, PT, R4, R99.reuse, PT ;  /* 0x000000630400720c */ /* 0x080fe40003f46270 */
[----:B------:R-:W-:Y:S02]  /*6de0*/  LOP3.LUT R4, R14, 0x20, R101, 0xfe, !PT ;  /* 0x000000200e047812 */ /* 0x000fe400078efe65 */
[----:B------:R-:W-:Y:S01]  /*6df0*/  FSEL R26, R35, -INF , !P2 ;  /* 0xff800000231a7808 */ /* 0x000fe20005000000 */
[----:B------:R2:W-:Y:S01]  /*6e00*/  MUFU.TANH R66, R6 ;  /* 0x0000000600427308 */ /* 0x0005e20000002400 */
[CC--:B------:R-:W-:Y:S02]  /*6e10*/  ISETP.GE.AND P4, PT, R4.reuse, R100.reuse, PT ;  /* 0x000000640400720c */ /* 0x0c0fe40003f86270 */
[----:B------:R-:W-:Y:S01]  /*6e20*/  ISETP.GE.AND P2, PT, R4, R99, PT ;  /* 0x000000630400720c */ /* 0x000fe20003f46270 */
[----:B------:R-:W-:Y:S01]  /*6e30*/  VIADD R4, R15, 0x19 ;  /* 0x000000190f047836 */ /* 0x000fe20000000000 */
[----:B---3--:R-:W-:Y:S01]  /*6e40*/  FSEL R24, R39, -INF , !P3 ;  /* 0xff80000027187808 */ /* 0x008fe20005800000 */
[----:B------:R-:W-:Y:S01]  /*6e50*/  FMUL.FTZ R39, R93, UR10 ;  /* 0x0000000a5d277c20 */ /* 0x000fe20008410000 */
[----:B------:R-:W-:Y:S01]  /*6e60*/  FSEL R123, R123, -INF , !P4 ;  /* 0xff8000007b7b7808 */ /* 0x000fe20006000000 */
[----:B------:R-:W3:Y:S01]  /*6e70*/  MUFU.TANH R113, R113 ;  /* 0x0000007100717308 */ /* 0x000ee20000002400 */
[----:B------:R-:W-:-:S02]  /*6e80*/  ISETP.GE.AND P5, PT, R4, R100, PT ;  /* 0x000000640400720c */ /* 0x000fc40003fa6270 */
[-C--:B------:R-:W-:Y:S02]  /*6e90*/  ISETP.GE.AND P3, PT, R4, R99.reuse, PT ;  /* 0x000000630400720c */ /* 0x080fe40003f66270 */
[----:B------:R-:W-:Y:S02]  /*6ea0*/  LOP3.LUT R4, R14, 0x28, R101, 0xfe, !PT ;  /* 0x000000280e047812 */ /* 0x000fe400078efe65 */
[----:B----4-:R-:W-:Y:S01]  /*6eb0*/  FSEL R25, R28, -INF , !P5 ;  /* 0xff8000001c197808 */ /* 0x010fe20006800000 */
[----:B------:R-:W4:Y:S01]  /*6ec0*/  MUFU.TANH R90, R90 ;  /* 0x0000005a005a7308 */ /* 0x000f220000002400 */
[----:B------:R-:W-:Y:S01]  /*6ed0*/  FSEL R28, R33, -INF , !P3 ;  /* 0xff800000211c7808 */ /* 0x000fe20005800000 */
[----:B------:R-:W-:Y:S01]  /*6ee0*/  FMUL.FTZ R33, R63, UR10 ;  /* 0x0000000a3f217c20 */ /* 0x000fe20008410000 */
[C---:B------:R-:W-:Y:S02]  /*6ef0*/  ISETP.GE.AND P5, PT, R4.reuse, R100, PT ;  /* 0x000000640400720c */ /* 0x040fe40003fa6270 */
[----:B------:R-:W-:Y:S01]  /*6f00*/  ISETP.GE.AND P3, PT, R4, R99, PT ;  /* 0x000000630400720c */ /* 0x000fe20003f66270 */
[----:B------:R-:W-:Y:S01]  /*6f10*/  VIADD R4, R15, 0x21 ;  /* 0x000000210f047836 */ /* 0x000fe20000000000 */
[----:B------:R-:W-:Y:S01]  /*6f20*/  FSEL R120, R120, -INF , !P2 ;  /* 0xff80000078787808 */ /* 0x000fe20005000000 */
[----:B------:R-:W5:Y:S01]  /*6f30*/  MUFU.TANH R109, R109 ;  /* 0x0000006d006d7308 */ /* 0x000f620000002400 */
[----:B------:R-:W-:-:S02]  /*6f40*/  FSEL R119, R119, -INF , !P5 ;  /* 0xff80000077777808 */ /* 0x000fc40006800000 */
[CC--:B------:R-:W-:Y:S02]  /*6f50*/  ISETP.GE.AND P4, PT, R4.reuse, R100.reuse, PT ;  /* 0x000000640400720c */ /* 0x0c0fe40003f86270 */
[-C--:B------:R-:W-:Y:S01]  /*6f60*/  ISETP.GE.AND P2, PT, R4, R99.reuse, PT ;  /* 0x000000630400720c */ /* 0x080fe20003f46270 */
[----:B------:R-:W-:Y:S01]  /*6f70*/  FMUL.FTZ R4, R54, UR10 ;  /* 0x0000000a36047c20 */ /* 0x000fe20008410000 */
[----:B------:R-:W-:Y:S01]  /*6f80*/  FSEL R121, R121, -INF , !P4 ;  /* 0xff80000079797808 */ /* 0x000fe20006000000 */
[----:B------:R-:W5:Y:S01]  /*6f90*/  MUFU.TANH R104, R104 ;  /* 0x0000006800687308 */ /* 0x000f620000002400 */
[----:B------:R-:W-:Y:S01]  /*6fa0*/  FSEL R118, R118, -INF , !P2 ;  /* 0xff80000076767808 */ /* 0x000fe20005000000 */
[----:B------:R-:W-:Y:S01]  /*6fb0*/  FMUL.FTZ R54, R55, UR10 ;  /* 0x0000000a37367c20 */ /* 0x000fe20008410000 */
[C---:B------:R-:W-:Y:S02]  /*6fc0*/  ISETP.GE.AND P4, PT, R5.reuse, R100, PT ;  /* 0x000000640500720c */ /* 0x040fe40003f86270 */
[----:B------:R-:W-:Y:S01]  /*6fd0*/  ISETP.GE.AND P2, PT, R5, R99, PT ;  /* 0x000000630500720c */ /* 0x000fe20003f46270 */
[----:B------:R-:W-:Y:S01]  /*6fe0*/  VIADD R5, R15, 0x29 ;  /* 0x000000290f057836 */ /* 0x000fe20000000000 */
[----:B------:R-:W-:Y:S01]  /*6ff0*/  FSEL R114, R114, -INF , !P3 ;  /* 0xff80000072727808 */ /* 0x000fe20005800000 */
[----:B------:R-:W5:Y:S01]  /*7000*/  MUFU.TANH R16, R16 ;  /* 0x0000001000107308 */ /* 0x000f620000002400 */
[----:B--2---:R-:W-:-:S02]  /*7010*/  LOP3.LUT R6, R14, 0x38, R101, 0xfe, !PT ;  /* 0x000000380e067812 */ /* 0x004fc400078efe65 */
[CC--:B------:R-:W-:Y:S02]  /*7020*/  ISETP.GE.AND P5, PT, R5.reuse, R100.reuse, PT ;  /* 0x000000640500720c */ /* 0x0c0fe40003fa6270 */
[-C--:B------:R-:W-:Y:S01]  /*7030*/  ISETP.GE.AND P3, PT, R5, R99.reuse, PT ;  /* 0x000000630500720c */ /* 0x080fe20003f66270 */
[----:B------:R-:W-:Y:S01]  /*7040*/  FMUL.FTZ R5, R48, UR10 ;  /* 0x0000000a30057c20 */ /* 0x000fe20008410000 */
[----:B------:R-:W-:Y:S01]  /*7050*/  FSEL R117, R117, -INF , !P5 ;  /* 0xff80000075757808 */ /* 0x000fe20006800000 */
[----:B------:R-:W2:Y:S01]  /*7060*/  MUFU.TANH R106, R106 ;  /* 0x0000006a006a7308 */ /* 0x000ea20000002400 */
[----:B------:R-:W-:Y:S02]  /*7070*/  FSEL R112, R112, -INF , !P3 ;  /* 0xff80000070707808 */ /* 0x000fe40005800000 */
[C---:B------:R-:W-:Y:S02]  /*7080*/  ISETP.GE.AND P5, PT, R6.reuse, R100, PT ;  /* 0x000000640600720c */ /* 0x040fe40003fa6270 */
[----:B------:R-:W-:Y:S01]  /*7090*/  ISETP.GE.AND P3, PT, R6, R99, PT ;  /* 0x000000630600720c */ /* 0x000fe20003f66270 */
[----:B------:R-:W-:Y:S01]  /*70a0*/  VIADD R6, R15, 0x31 ;  /* 0x000000310f067836 */ /* 0x000fe20000000000 */
[----:B------:R-:W-:Y:S01]  /*70b0*/  FSEL R97, R97, -INF , !P4 ;  /* 0xff80000061617808 */ /* 0x000fe20006000000 */
[----:B------:R-:W2:Y:S01]  /*70c0*/  MUFU.TANH R107, R107 ;  /* 0x0000006b006b7308 */ /* 0x000ea20000002400 */
[----:B------:R-:W-:-:S02]  /*70d0*/  FSEL R108, R108, -INF , !P2 ;  /* 0xff8000006c6c7808 */ /* 0x000fc40005000000 */
[CC--:B------:R-:W-:Y:S02]  /*70e0*/  ISETP.GE.AND P4, PT, R6.reuse, R100.reuse, PT ;  /* 0x000000640600720c */ /* 0x0c0fe40003f86270 */
[----:B------:R-:W-:Y:S02]  /*70f0*/  ISETP.GE.AND P2, PT, R6, R99, PT ;  /* 0x000000630600720c */ /* 0x000fe40003f46270 */
[----:B------:R-:W-:Y:S01]  /*7100*/  LOP3.LUT R6, R14, 0x40, R101, 0xfe, !PT ;  /* 0x000000400e067812 */ /* 0x000fe200078efe65 */
[----:B------:R2:W2:Y:S01]  /*7110*/  MUFU.TANH R88, R7 ;  /* 0x0000000700587308 */ /* 0x0004a20000002400 */
[----:B------:R-:W-:Y:S02]  /*7120*/  FSEL R105, R105, -INF , !P4 ;  /* 0xff80000069697808 */ /* 0x000fe40006000000 */
[----:B-1----:R-:W-:Y:S02]  /*7130*/  FSEL R102, R102, -INF , !P2 ;  /* 0xff80000066667808 */ /* 0x002fe40005000000 */
[----:B------:R-:W-:-:S02]  /*7140*/  ISETP.GE.AND P4, PT, R6, R100, PT ;  /* 0x000000640600720c */ /* 0x000fc40003f86270 */
[-C--:B------:R-:W-:Y:S01]  /*7150*/  ISETP.GE.AND P2, PT, R6, R99.reuse, PT ;  /* 0x000000630600720c */ /* 0x080fe20003f46270 */
[----:B------:R-:W-:Y:S01]  /*7160*/  VIADD R6, R15, 0x39 ;  /* 0x000000390f067836 */ /* 0x000fe20000000000 */
[----:B---3--:R-:W-:Y:S01]  /*7170*/  FSEL R113, R113, -INF , !P4 ;  /* 0xff80000071717808 */ /* 0x008fe20006000000 */
[----:B------:R-:W1:Y:S01]  /*7180*/  MUFU.TANH R65, R52 ;  /* 0x0000003400417308 */ /* 0x000e620000002400 */
[----:B----4-:R-:W-:Y:S02]  /*7190*/  FSEL R90, R90, -INF , !P2 ;  /* 0xff8000005a5a7808 */ /* 0x010fe40005000000 */
[----:B-----5:R-:W-:Y:S02]  /*71a0*/  FSEL R109, R109, -INF , !P5 ;  /* 0xff8000006d6d7808 */ /* 0x020fe40006800000 */
[----:B------:R-:W-:Y:S01]  /*71b0*/  FSEL R104, R104, -INF , !P3 ;  /* 0xff80000068687808 */ /* 0x000fe20005800000 */
[----:B--2---:R-:W-:Y:S01]  /*71c0*/  VIADD R7, R15, 0x41 ;  /* 0x000000410f077836 */ /* 0x004fe20000000000 */
[C---:B------:R-:W-:Y:S01]  /*71d0*/  ISETP.GE.AND P5, PT, R6.reuse, R100, PT ;  /* 0x000000640600720c */ /* 0x040fe20003fa6270 */
[----:B------:R-:W2:Y:S01]  /*71e0*/  MUFU.TANH R4, R4 ;  /* 0x0000000400047308 */ /* 0x000ea20000002400 */
[----:B------:R-:W-:-:S02]  /*71f0*/  ISETP.GE.AND P3, PT, R6, R99, PT ;  /* 0x000000630600720c */ /* 0x000fc40003f66270 */
[C---:B------:R-:W-:Y:S02]  /*7200*/  ISETP.GE.AND P4, PT, R7.reuse, R100, PT ;  /* 0x000000640700720c */ /* 0x040fe40003f86270 */
[----:B------:R-:W-:Y:S02]  /*7210*/  ISETP.GE.AND P2, PT, R7, R99, PT ;  /* 0x000000630700720c */ /* 0x000fe40003f46270 */
[C-C-:B------:R-:W-:Y:S01]  /*7220*/  LOP3.LUT R7, R14.reuse, 0x50, R101.reuse, 0xfe, !PT ;  /* 0x000000500e077812 */ /* 0x140fe200078efe65 */
[----:B------:R-:W3:Y:S01]  /*7230*/  MUFU.TANH R43, R43 ;  /* 0x0000002b002b7308 */ /* 0x000ee20000002400 */
[----:B------:R-:W-:Y:S02]  /*7240*/  LOP3.LUT R6, R14, 0x48, R101, 0xfe, !PT ;  /* 0x000000480e067812 */ /* 0x000fe400078efe65 */
[----:B------:R-:W-:Y:S02]  /*7250*/  FSEL R103, R103, -INF , !P4 ;  /* 0xff80000067677808 */ /* 0x000fe40006000000 */
[----:B------:R-:W-:-:S02]  /*7260*/  FSEL R64, R16, -INF , !P2 ;  /* 0xff80000010407808 */ /* 0x000fc40005000000 */
[----:B------:R-:W-:Y:S01]  /*7270*/  FSEL R111, R111, -INF , !P5 ;  /* 0xff8000006f6f7808 */ /* 0x000fe20006800000 */
[----:B------:R-:W4:Y:S01]  /*7280*/  MUFU.TANH R54, R54 ;  /* 0x0000003600367308 */ /* 0x000f220000002400 */
[----:B------:R-:W-:Y:S02]  /*7290*/  FSEL R106, R106, -INF , !P3 ;  /* 0xff8000006a6a7808 */ /* 0x000fe40005800000 */
[CC--:B------:R-:W-:Y:S02]  /*72a0*/  ISETP.GE.AND P4, PT, R7.reuse, R100.reuse, PT ;  /* 0x000000640700720c */ /* 0x0c0fe40003f86270 */
[-C--:B------:R-:W-:Y:S01]  /*72b0*/  ISETP.GE.AND P2, PT, R7, R99.reuse, PT ;  /* 0x000000630700720c */ /* 0x080fe20003f46270 */
[----:B------:R-:W-:Y:S01]  /*72c0*/  VIADD R7, R15, 0x49 ;  /* 0x000000490f077836 */ /* 0x000fe20000000000 */
[C---:B------:R-:W-:Y:S01]  /*72d0*/  ISETP.GE.AND P5, PT, R6.reuse, R100, PT ;  /* 0x000000640600720c */ /* 0x040fe20003fa6270 */
[----:B------:R-:W-:Y:S01]  /*72e0*/  MUFU.TANH R5, R5 ;  /* 0x0000000500057308 */ /* 0x000fe20000002400 */
[----:B------:R-:W-:Y:S01]  /*72f0*/  ISETP.GE.AND P3, PT, R6, R99, PT ;  /* 0x000000630600720c */ /* 0x000fe20003f66270 */
[----:B------:R-:W-:Y:S01]  /*7300*/  FMUL.FTZ R6, R45, UR10 ;  /* 0x0000000a2d067c20 */ /* 0x000fe20008410000 */
[----:B------:R-:W-:-:S02]  /*7310*/  FSEL R107, R107, -INF , !P5 ;  /* 0xff8000006b6b7808 */ /* 0x000fc40006800000 */
[----:B------:R-:W-:Y:S02]  /*7320*/  FSEL R66, R66, -INF , !P3 ;  /* 0xff80000042427808 */ /* 0x000fe40005800000 */
[CC--:B------:R-:W-:Y:S01]  /*7330*/  ISETP.GE.AND P5, PT, R7.reuse, R100.reuse, PT ;  /* 0x000000640700720c */ /* 0x0c0fe20003fa6270 */
[----:B------:R-:W5:Y:S01]  /*7340*/  MUFU.TANH R50, R50 ;  /* 0x0000003200327308 */ /* 0x000f620000002400 */
[----:B------:R-:W-:Y:S01]  /*7350*/  ISETP.GE.AND P3, PT, R7, R99, PT ;  /* 0x000000630700720c */ /* 0x000fe20003f66270 */
[----:B------:R-:W-:Y:S01]  /*7360*/  FMUL.FTZ R7, R56, UR10 ;  /* 0x0000000a38077c20 */ /* 0x000fe20008410000 */
[----:B------:R-:W-:Y:S02]  /*7370*/  LOP3.LUT R16, R14, 0x58, R101, 0xfe, !PT ;  /* 0x000000580e107812 */ /* 0x000fe400078efe65 */
[----:B------:R-:W-:Y:S02]  /*7380*/  FSEL R91, R91, -INF , !P5 ;  /* 0xff8000005b5b7808 */ /* 0x000fe40006800000 */
[----:B------:R-:W-:Y:S01]  /*7390*/  FSEL R88, R88, -INF , !P3 ;  /* 0xff80000058587808 */ /* 0x000fe20005800000 */
[----:B------:R-:W-:Y:S01]  /*73a0*/  MUFU.TANH R49, R49 ;  /* 0x0000003100317308 */ /* 0x000fe20000002400 */
[----:B------:R-:W-:-:S02]  /*73b0*/  ISETP.GE.AND P5, PT, R16, R100, PT ;  /* 0x000000641000720c */ /* 0x000fc40003fa6270 */
[-C--:B------:R-:W-:Y:S01]  /*73c0*/  ISETP.GE.AND P3, PT, R16, R99.reuse, PT ;  /* 0x000000631000720c */ /* 0x080fe20003f66270 */
[----:B------:R-:W-:Y:S01]  /*73d0*/  VIADD R16, R15, 0x51 ;  /* 0x000000510f107836 */ /* 0x000fe20000000000 */
[----:B-1----:R-:W-:Y:S02]  /*73e0*/  FSEL R65, R65, -INF , !P4 ;  /* 0xff80000041417808 */ /* 0x002fe40006000000 */
[----:B--2---:R-:W-:Y:S01]  /*73f0*/  FSEL R56, R4, -INF , !P2 ;  /* 0xff80000004387808 */ /* 0x004fe20005000000 */
[----:B------:R-:W1:Y:S01]  /*7400*/  MUFU.TANH R52, R51 ;  /* 0x0000003300347308 */ /* 0x000e620000002400 */
[C---:B------:R-:W-:Y:S02]  /*7410*/  ISETP.GE.AND P4, PT, R16.reuse, R100, PT ;  /* 0x000000641000720c */ /* 0x040fe40003f86270 */
[----:B------:R-:W-:Y:S02]  /*7420*/  ISETP.GE.AND P2, PT, R16, R99, PT ;  /* 0x000000631000720c */ /* 0x000fe40003f46270 */
[----:B------:R-:W-:-:S02]  /*7430*/  LOP3.LUT R4, R14, 0x60, R101, 0xfe, !PT ;  /* 0x000000600e047812 */ /* 0x000fc400078efe65 */
[----:B---3--:R-:W-:Y:S01]  /*7440*/  FSEL R43, R43, -INF , !P4 ;  /* 0xff8000002b2b7808 */ /* 0x008fe20006000000 */
[----:B------:R-:W2:Y:S01]  /*7450*/  MUFU.TANH R55, R44 ;  /* 0x0000002c00377308 */ /* 0x000ea20000002400 */
[----:B----4-:R-:W-:Y:S02]  /*7460*/  FSEL R54, R54, -INF , !P2 ;  /* 0xff80000036367808 */ /* 0x010fe40005000000 */
[C---:B------:R-:W-:Y:S02]  /*7470*/  ISETP.GE.AND P4, PT, R4.reuse, R100, PT ;  /* 0x000000640400720c */ /* 0x040fe40003f86270 */
[-C--:B------:R-:W-:Y:S01]  /*7480*/  ISETP.GE.AND P2, PT, R4, R99.reuse, PT ;  /* 0x000000630400720c */ /* 0x080fe20003f46270 */
[----:B------:R-:W-:Y:S01]  /*7490*/  VIADD R4, R15, 0x59 ;  /* 0x000000590f047836 */ /* 0x000fe20000000000 */
[----:B-----5:R-:W-:Y:S01]  /*74a0*/  FSEL R50, R50, -INF , !P3 ;  /* 0xff80000032327808 */ /* 0x020fe20005800000 */
[----:B------:R-:W3:Y:S03]  /*74b0*/  MUFU.TANH R46, R46 ;  /* 0x0000002e002e7308 */ /* 0x000ee60000002400 */
[----:B------:R-:W-:-:S04]  /*74c0*/  ISETP.GE.AND P3, PT, R4, R99, PT ;  /* 0x000000630400720c */ /* 0x000fc80003f66270 */
[----:B-1----:R-:W-:Y:S01]  /*74d0*/  FSEL R52, R52, -INF , !P3 ;  /* 0xff80000034347808 */ /* 0x002fe20005800000 */
[----:B------:R-:W-:Y:S01]  /*74e0*/  MUFU.TANH R6, R6 ;  /* 0x0000000600067308 */ /* 0x000fe20000002400 */
[----:B--2---:R-:W-:-:S07]  /*74f0*/  FSEL R55, R55, -INF , !P4 ;  /* 0xff80000037377808 */ /* 0x004fce0006000000 */
[----:B------:R1:W-:Y:S01]  /*7500*/  MUFU.TANH R48, R47 ;  /* 0x0000002f00307308 */ /* 0x0003e20000002400 */
[----:B---3--:R-:W-:-:S07]  /*7510*/  FSEL R46, R46, -INF , !P2 ;  /* 0xff8000002e2e7808 */ /* 0x008fce0005000000 */
[----:B------:R-:W2:Y:S08]  /*7520*/  MUFU.TANH R7, R7 ;  /* 0x0000000700077308 */ /* 0x000eb00000002400 */
[----:B------:R-:W3:Y:S01]  /*7530*/  MUFU.TANH R42, R42 ;  /* 0x0000002a002a7308 */ /* 0x000ee20000002400 */
[----:B-1----:R-:W-:Y:S01]  /*7540*/  FSEL R47, R5, -INF , !P5 ;  /* 0xff800000052f7808 */ /* 0x002fe20006800000 */
[----:B------:R-:W-:Y:S01]  /*7550*/  VIADD R5, R15, 0x71 ;  /* 0x000000710f057836 */ /* 0x000fe20000000000 */
[----:B------:R-:W-:-:S02]  /*7560*/  ISETP.GE.AND P5, PT, R4, R100, PT ;  /* 0x000000640400720c */ /* 0x000fc40003fa6270 */
[----:B------:R-:W-:Y:S02]  /*7570*/  LOP3.LUT R4, R14, 0x68, R101, 0xfe, !PT ;  /* 0x000000680e047812 */ /* 0x000fe400078efe65 */
[----:B------:R-:W-:Y:S01]  /*7580*/  FSEL R49, R49, -INF , !P5 ;  /* 0xff80000031317808 */ /* 0x000fe20006800000 */
[----:B------:R-:W-:Y:S01]  /*7590*/  MUFU.TANH R89, R89 ;  /* 0x0000005900597308 */ /* 0x000fe20000002400 */
[C---:B------:R-:W-:Y:S02]  /*75a0*/  ISETP.GE.AND P5, PT, R4.reuse, R100, PT ;  /* 0x000000640400720c */ /* 0x040fe40003fa6270 */
[----:B------:R-:W-:Y:S01]  /*75b0*/  ISETP.GE.AND P3, PT, R4, R99, PT ;  /* 0x000000630400720c */ /* 0x000fe20003f66270 */
[----:B------:R-:W-:Y:S01]  /*75c0*/  VIADD R4, R15, 0x61 ;  /* 0x000000610f047836 */ /* 0x000fe20000000000 */
[----:B--2---:R-:W-:-:S03]  /*75d0*/  FSEL R59, R7, -INF , !P5 ;  /* 0xff800000073b7808 */ /* 0x004fc60006800000 */
[----:B------:R-:W1:Y:S01]  /*75e0*/  MUFU.TANH R36, R36 ;  /* 0x0000002400247308 */ /* 0x000e620000002400 */
[C---:B------:R-:W-:Y:S02]  /*75f0*/  ISETP.GE.AND P4, PT, R4.reuse, R100, PT ;  /* 0x000000640400720c */ /* 0x040fe40003f86270 */
[-C--:B------:R-:W-:Y:S02]  /*7600*/  ISETP.GE.AND P2, PT, R4, R99.reuse, PT ;  /* 0x000000630400720c */ /* 0x080fe40003f46270 */
[----:B------:R-:W-:Y:S02]  /*7610*/  LOP3.LUT R4, R14, 0x70, R101, 0xfe, !PT ;  /* 0x000000700e047812 */ /* 0x000fe400078efe65 */
[----:B------:R-:W-:Y:S01]  /*7620*/  FSEL R48, R48, -INF , !P2 ;  /* 0xff80000030307808 */ /* 0x000fe20005000000 */
[----:B------:R2:W4:Y:S01]  /*7630*/  MUFU.TANH R67, R57 ;  /* 0x0000003900437308 */ /* 0x0005220000002400 */
[----:B------:R-:W-:Y:S02]  /*7640*/  ISETP.GE.AND P2, PT, R4, R99, PT ;  /* 0x000000630400720c */ /* 0x000fe40003f46270 */
[----:B---3--:R-:W-:-:S02]  /*7650*/  FSEL R42, R42, -INF , !P3 ;  /* 0xff8000002a2a7808 */ /* 0x008fc40005800000 */
[----:B------:R-:W-:-:S03]  /*7660*/  LOP3.LUT R101, R14, 0x78, R101, 0xfe, !PT ;  /* 0x000000780e657812 */ /* 0x000fc600078efe65 */
[----:B------:R-:W3:Y:S01]  /*7670*/  MUFU.TANH R39, R39 ;  /* 0x0000002700277308 */ /* 0x000ee20000002400 */
[----:B-1----:R-:W-:Y:S02]  /*7680*/  FSEL R36, R36, -INF , !P2 ;  /* 0xff80000024247808 */ /* 0x002fe40005000000 */
[----:B------:R-:W-:-:S05]  /*7690*/  ISETP.GE.AND P2, PT, R5, R99, PT ;  /* 0x000000630500720c */ /* 0x000fca0003f46270 */
[----:B------:R-:W1:Y:S01]  /*76a0*/  MUFU.TANH R38, R38 ;  /* 0x0000002600267308 */ /* 0x000e620000002400 */
[----:B--2---:R-:W-:Y:S02]  /*76b0*/  FSEL R57, R6, -INF , !P4 ;  /* 0xff80000006397808 */ /* 0x004fe40006000000 */
[----:B------:R-:W-:Y:S01]  /*76c0*/  ISETP.GE.AND P4, PT, R4, R100, PT ;  /* 0x000000640400720c */ /* 0x000fe20003f86270 */
[----:B------:R-:W-:-:S03]  /*76d0*/  VIADD R4, R15, 0x69 ;  /* 0x000000690f047836 */ /* 0x000fc60000000000 */
[----:B------:R-:W-:Y:S01]  /*76e0*/  FSEL R89, R89, -INF , !P4 ;  /* 0xff80000059597808 */ /* 0x000fe20006000000 */
[----:B------:R-:W2:Y:S01]  /*76f0*/  MUFU.TANH R3, R3 ;  /* 0x0000000300037308 */ /* 0x000ea20000002400 */
[CC--:B------:R-:W-:Y:S02]  /*7700*/  ISETP.GE.AND P5, PT, R4.reuse, R100.reuse, PT ;  /* 0x000000640400720c */ /* 0x0c0fe40003fa6270 */
[----:B------:R-:W-:Y:S01]  /*7710*/  ISETP.GE.AND P3, PT, R4, R99, PT ;  /* 0x000000630400720c */ /* 0x000fe20003f66270 */
[----:B------:R-:W-:Y:S01]  /*7720*/  FMUL.FTZ R4, R60, UR10 ;  /* 0x0000000a3c047c20 */ /* 0x000fe20008410000 */
[----:B------:R-:W-:Y:S02]  /*7730*/  ISETP.GE.AND P4, PT, R5, R100, PT ;  /* 0x000000640500720c */ /* 0x000fe40003f86270 */
[----:B----4-:R-:W-:Y:S01]  /*7740*/  FSEL R67, R67, -INF , !P5 ;  /* 0xff80000043437808 */ /* 0x010fe20006800000 */
[----:B------:R-:W4:Y:S01]  /*7750*/  MUFU.TANH R41, R41 ;  /* 0x0000002900297308 */ /* 0x000f220000002400 */
[----:B---3--:R-:W-:-:S02]  /*7760*/  FSEL R39, R39, -INF , !P4 ;  /* 0xff80000027277808 */ /* 0x008fc40006000000 */
[----:B-1----:R-:W-:Y:S02]  /*7770*/  FSEL R38, R38, -INF , !P2 ;  /* 0xff80000026267808 */ /* 0x002fe40005000000 */
[CC--:B------:R-:W-:Y:S02]  /*7780*/  ISETP.GE.AND P4, PT, R15.reuse, R100.reuse, PT ;  /* 0x000000640f00720c */ /* 0x0c0fe40003f86270 */
[C---:B------:R-:W-:Y:S01]  /*7790*/  ISETP.GE.AND P2, PT, R15.reuse, R99, PT ;  /* 0x000000630f00720c */ /* 0x040fe20003f46270 */
[----:B------:R-:W1:Y:S01]  /*77a0*/  MUFU.TANH R40, R40 ;  /* 0x0000002800287308 */ /* 0x000e620000002400 */
[----:B------:R-:W-:Y:S01]  /*77b0*/  VIADD R15, R15, 0x79 ;  /* 0x000000790f0f7836 */ /* 0x000fe20000000000 */
[----:B--2---:R-:W-:Y:S02]  /*77c0*/  FSEL R3, R3, -INF , !P4 ;  /* 0xff80000003037808 */ /* 0x004fe40006000000 */
[-C--:B------:R-:W-:Y:S01]  /*77d0*/  ISETP.GE.AND P5, PT, R101, R100.reuse, PT ;  /* 0x000000646500720c */ /* 0x080fe20003fa6270 */
[----:B------:R-:W-:Y:S01]  /*77e0*/  BAR.SYNC.DEFER_BLOCKING 0x0 ;  /* 0x0000000000007b1d */ /* 0x000fe20000010000 */
[----:B------:R-:W-:-:S02]  /*77f0*/  ISETP.GE.AND P4, PT, R15, R100, PT ;  /* 0x000000640f00720c */ /* 0x000fc40003f86270 */
[----:B----4-:R-:W-:-:S03]  /*7800*/  FSEL R6, R41, -INF , !P2 ;  /* 0xff80000029067808 */ /* 0x010fc60005000000 */
[----:B------:R-:W2:Y:S01]  /*7810*/  MUFU.TANH R4, R4 ;  /* 0x0000000400047308 */ /* 0x000ea20000002400 */
[----:B------:R-:W-:Y:S02]  /*7820*/  ISETP.GE.AND P2, PT, R15, R99, PT ;  /* 0x000000630f00720c */ /* 0x000fe40003f46270 */
[----:B-1----:R-:W-:-:S05]  /*7830*/  FSEL R40, R40, -INF , !P3 ;  /* 0xff80000028287808 */ /* 0x002fca0005800000 */
[----:B------:R-:W1:Y:S01]  /*7840*/  MUFU.TANH R37, R37 ;  /* 0x0000002500257308 */ /* 0x000e620000002400 */
[----:B------:R-:W-:-:S07]  /*7850*/  ISETP.GE.AND P3, PT, R101, R99, PT ;  /* 0x000000636500720c */ /* 0x000fce0003f66270 */
[----:B------:R-:W3:Y:S01]  /*7860*/  MUFU.TANH R34, R34 ;  /* 0x0000002200227308 */ /* 0x000ee20000002400 */
[----:B--2---:R-:W-:-:S07]  /*7870*/  FSEL R41, R4, -INF , !P5 ;  /* 0xff80000004297808 */ /* 0x004fce0006800000 */
[----:B------:R-:W2:Y:S01]  /*7880*/  MUFU.TANH R33, R33 ;  /* 0x0000002100217308 */ /* 0x000ea20000002400 */
[----:B-1----:R-:W-:Y:S02]  /*7890*/  FSEL R37, R37, -INF , !P4 ;  /* 0xff80000025257808 */ /* 0x002fe40006000000 */
[----:B---3--:R-:W-:Y:S02]  /*78a0*/  FSEL R34, R34, -INF , !P3 ;  /* 0xff80000022227808 */ /* 0x008fe40005800000 */
[----:B--2---:R-:W-:Y:S01]  /*78b0*/  FSEL R33, R33, -INF , !P2 ;  /* 0xff80000021217808 */ /* 0x004fe20005000000 */
[----:B------:R-:W-:Y:S06]  /*78c0*/  @!P1 BRA `(.L_x_3700) ;  /* 0x0000000400b89947 */ /* 0x000fec0003800000 */
[----:B------:R-:W-:Y:S05]  /*78d0*/  @!P6 BRA `(.L_x_3701) ;  /* 0x0000000000f0e947 */ /* 0x000fea0003800000 */
[----:B------:R-:W1:Y:S01]  /*78e0*/  LDC R5, c[0x0][0x380] ;  /* 0x0000e000ff057b82 */ /* 0x000e620000000800 */
[----:B------:R-:W-:Y:S01]  /*78f0*/  MOV R18, RZ ;  /* 0x000000ff00127202 */ /* 0x000fe20000000f00 */
[----:B------:R-:W-:Y:S01]  /*7900*/  VIADD R20, R14, 0xffffff80 ;  /* 0xffffff800e147836 */ /* 0x000fe20000000000 */
[----:B------:R-:W-:Y:S01]  /*7910*/  IABS R16, R14 ;  /* 0x0000000e00107213 */ /* 0x000fe20000000000 */
[----:B------:R-:W-:-:S03]  /*7920*/  ULDC.64 UR4, c[0x0][0x230] ;  /* 0x00008c0000047ab9 */ /* 0x000fc60000000a00 */
[----:B------:R-:W-:Y:S02]  /*7930*/  IABS R15, R20 ;  /* 0x00000014000f7213 */ /* 0x000fe40000000000 */
[-C--:B-1----:R-:W-:Y:S02]  /*7940*/  IABS R4, R5.reuse ;  /* 0x0000000500047213 */ /* 0x082fe40000000000 */
[-C--:B------:R-:W-:Y:S02]  /*7950*/  LOP3.LUT R14, R14, R5.reuse, RZ, 0x3c, !PT ;  /* 0x000000050e0e7212 */ /* 0x080fe400078e3cff */
[----:B------:R-:W1:Y:S01]  /*7960*/  I2F.RP R17, R4 ;  /* 0x0000000400117306 */ /* 0x000e620000209400 */
[-C--:B------:R-:W-:Y:S02]  /*7970*/  LOP3.LUT R20, R20, R5.reuse, RZ, 0x3c, !PT ;  /* 0x0000000514147212 */ /* 0x080fe400078e3cff */
[----:B------:R-:W-:Y:S02]  /*7980*/  ISETP.GE.AND P3, PT, R14, RZ, PT ;  /* 0x000000ff0e00720c */ /* 0x000fe40003f66270 */
[----:B------:R-:W-:-:S03]  /*7990*/  LOP3.LUT R14, RZ, R5, RZ, 0x33, !PT ;  /* 0x00000005ff0e7212 */ /* 0x000fc600078e33ff */
[----:B-1----:R-:W1:Y:S02]  /*79a0*/  MUFU.RCP R19, R17 ;  /* 0x0000001100137308 */ /* 0x002e640000001000 */
[----:B-1----:R-:W-:-:S06]  /*79b0*/  VIADD R19, R19, 0xffffffe ;  /* 0x0ffffffe13137836 */ /* 0x002fcc0000000000 */
[----:B------:R-:W1:Y:S02]  /*79c0*/  F2I.FTZ.U32.TRUNC.NTZ R19, R19 ;  /* 0x0000001300137305 */ /* 0x000e64000021f000 */
[----:B-1----:R-:W-:-:S04]  /*79d0*/  IMAD.MOV R7, RZ, RZ, -R19 ;  /* 0x000000ffff077224 */ /* 0x002fc800078e0a13 */
        /* <DEDUP_REMOVED lines=44> */
.L_x_3701:
[----:B------:R-:W-:-:S04]  /*7ca0*/  LEA R5, -R84, RZ, 0x7 ;  /* 0x000000ff54057211 */ /* 0x000fc800078e39ff */
[----:B------:R-:W-:-:S07]  /*7cb0*/  SHF.R.S32.HI R4, RZ, 0x1f, R5 ;  /* 0x0000001fff047819 */ /* 0x000fce0000011405 */
.L_x_3702:
        /* <DEDUP_REMOVED lines=32> */
[----:B------:R-:W-:Y:S02]  /*7ec0*/  IMAD.MOV.U32 R99, RZ, RZ, R87 ;  /* 0x000000ffff637224 */ /* 0x000fe400078e0057 */
[----:B------:R-:W-:Y:S02]  /*7ed0*/  IMAD R85, R85, 0x60, RZ ;  /* 0x0000006055557824 */ /* 0x000fe400078e02ff */
[----:B------:R-:W-:-:S03]  /*7ee0*/  IMAD.WIDE.U32 R14, R84, 0x60, R98 ;  /* 0x00000060540e7825 */ /* 0x000fc600078e0062 */
        /* <DEDUP_REMOVED lines=8> */
.L_x_3704:
[----:B------:R-:W-:Y:S05]  /*7f70*/  BSYNC B0 ;  /* 0x0000000000007941 */ /* 0x000fea0003800000 */
.L_x_3703:
[----:B------:R-:W0:Y:S01]  /*7f80*/  LDGDEPBAR ;  /* 0x00000000000079af */ /* 0x000e220000000000 */
[----:B------:R-:W-:-:S04]  /*7f90*/  LEA R152, P0, R5, R152, 0x1 ;  /* 0x0000009805987211 */ /* 0x000fc800078008ff */
[----:B------:R-:W-:-:S09]  /*7fa0*/  LEA.HI.X R153, R5, R153, R4, 0x1, P0 ;  /* 0x0000009905997211 */ /* 0x000fd200000f0c04 */
.L_x_3700:
        /* <DEDUP_REMOVED lines=77> */
[----:B------:R-:W-:Y:S01]  /*8480*/  FSEL R5, R32, RZ, P1 ;  /* 0x000000ff20057208 */ /* 0x000fe20000800000 */
[--C-:B------:R-:W-:Y:S01]  /*8490*/  FFMA.FTZ R45, R9, UR11, -R44.reuse ;  /* 0x0000000b092d7c23 */ /* 0x100fe2000801082c */
[C---:B------:R-:W-:Y:S01]  /*84a0*/  FSETP.NEU.FTZ.AND P0, PT, R3.reuse, -INF , PT ;  /* 0xff8000000300780b */ /* 0x040fe20003f1d000 */
[----:B------:R-:W-:Y:S01]  /*84b0*/  FMUL.FTZ R35, R3, UR11 ;  /* 0x0000000b03237c20 */ /* 0x000fe20008410000 */
[--C-:B------:R-:W-:Y:S01]  /*84c0*/  FFMA.FTZ R101, R13, UR11, -R44.reuse ;  /* 0x0000000b0d657c23 */ /* 0x100fe2000801082c */
[----:B------:R-:W-:Y:S01]  /*84d0*/  FADD.FTZ R5, R2, -R5 ;  /* 0x8000000502057221 */ /* 0x000fe20000010000 */
[----:B------:R-:W-:Y:S01]  /*84e0*/  FSEL R7, R3, RZ, P0 ;  /* 0x000000ff03077208 */ /* 0x000fe20000000000 */
[----:B------:R-:W-:Y:S01]  /*84f0*/  MUFU.EX2 R125, R125 ;  /* 0x0000007d007d7308 */ /* 0x000fe20000000800 */
[----:B------:R-:W-:Y:S01]  /*8500*/  FSEL R35, R35, RZ, P0 ;  /* 0x000000ff23237208 */ /* 0x000fe20000000000 */
[----:B------:R-:W-:Y:S01]  /*8510*/  FMUL.FTZ R122, R5, UR11 ;  /* 0x0000000b057a7c20 */ /* 0x000fe20008410000 */
[--C-:B------:R-:W-:Y:S01]  /*8520*/  FFMA.FTZ R60, R27, UR11, -R44.reuse ;  /* 0x0000000b1b3c7c23 */ /* 0x100fe2000801082c */
[----:B------:R-:W-:Y:S01]  /*8530*/  FADD.FTZ R7, R0, -R7 ;  /* 0x8000000700077221 */ /* 0x000fe20000010000 */
[--C-:B------:R-:W-:Y:S01]  /*8540*/  FFMA.FTZ R53, R25, UR11, -R44.reuse ;  /* 0x0000000b19357c23 */ /* 0x100fe2000801082c */
[--C-:B------:R-:W-:Y:S01]  /*8550*/  FFMA.FTZ R110, R6, UR11, -R35.reuse ;  /* 0x0000000b066e7c23 */ /* 0x100fe20008010823 */
[--C-:B------:R-:W-:Y:S01]  /*8560*/  FFMA.FTZ R51, R10, UR11, -R35.reuse ;  /* 0x0000000b0a337c23 */ /* 0x100fe20008010823 */
[----:B------:R-:W-:Y:S01]  /*8570*/  FMUL.FTZ R116, R7, UR11 ;  /* 0x0000000b07747c20 */ /* 0x000fe20008410000 */
[--C-:B------:R-:W-:Y:S01]  /*8580*/  FFMA.FTZ R2, R8, UR11, -R35.reuse ;  /* 0x0000000b08027c23 */ /* 0x100fe20008010823 */
[----:B------:R-:W3:Y:S01]  /*8590*/  LDSM.16.MT88.4 R4, [R132+0x3000] ;  /* 0x003000008404783b */ /* 0x000ee20000004200 */
[--C-:B------:R-:W-:Y:S01]  /*85a0*/  FFMA.FTZ R115, R12, UR11, -R35.reuse ;  /* 0x0000000b0c737c23 */ /* 0x100fe20008010823 */
[----:B------:R-:W4:Y:S01]  /*85b0*/  MUFU.EX2 R101, R101 ;  /* 0x0000006500657308 */ /* 0x000f220000000800 */
[--C-:B------:R-:W-:Y:S01]  /*85c0*/  FFMA.FTZ R63, R26, UR11, -R35.reuse ;  /* 0x0000000b1a3f7c23 */ /* 0x100fe20008010823 */
[----:B------:R-:W5:Y:S01]  /*85d0*/  LDSM.16.MT88.4 R8, [R86+0x3000] ;  /* 0x003000005608783b */ /* 0x000f620000004200 */
        /* <DEDUP_REMOVED lines=28> */
[--C-:B------:R-:W-:Y:S01]  /*87a0*/  FFMA.FTZ R54, R54, UR11, -R35.reuse ;  /* 0x0000000b36367c23 */ /* 0x100fe20008010823 */
[----:B------:R-:W4:Y:S01]  /*87b0*/  MUFU.EX2 R115, R115 ;  /* 0x0000007300737308 */ /* 0x000f220000000800 */
[----:B-1----:R-:W-:Y:S01]  /*87c0*/  F2FP.BF16.F32.PACK_AB R14, R45, R58 ;  /* 0x0000003a2d0e723e */ /* 0x002fe200000010ff */
[--C-:B------:R-:W-:Y:S01]  /*87d0*/  FFMA.FTZ R42, R42, UR11, -R35.reuse ;  /* 0x0000000b2a2a7c23 */ /* 0x100fe20008010823 */
[--C-:B------:R-:W-:Y:S01]  /*87e0*/  FFMA.FTZ R40, R40, UR11, -R35.reuse ;  /* 0x0000000b28287c23 */ /* 0x100fe20008010823 */
[--C-:B------:R-:W-:Y:S01]  /*87f0*/  FFMA.FTZ R34, R34, UR11, -R35.reuse ;  /* 0x0000000b22227c23 */ /* 0x100fe20008010823 */
[----:B------:R-:W-:-:S03]  /*8800*/  FFMA.FTZ R33, R33, UR11, -R35 ;  /* 0x0000000b21217c23 */ /* 0x000fc60008010823 */
[----:B------:R-:W2:Y:S08]  /*8810*/  MUFU.EX2 R122, R122 ;  /* 0x0000007a007a7308 */ /* 0x000eb00000000800 */
[----:B------:R-:W1:Y:S01]  /*8820*/  MUFU.EX2 R116, R116 ;  /* 0x0000007400747308 */ /* 0x000e620000000800 */
[----:B----4-:R-:W-:-:S07]  /*8830*/  F2FP.BF16.F32.PACK_AB R13, R115, R110 ;  /* 0x0000006e730d723e */ /* 0x010fce00000010ff */
        /* <DEDUP_REMOVED lines=9> */
[-C--:B-1----:R-:W-:Y:S01]  /*88d0*/  FMUL.FTZ R18, R82, R116.reuse ;  /* 0x0000007452127220 */ /* 0x082fe20000410000 */
[-C--:B------:R-:W-:Y:S01]  /*88e0*/  FMUL.FTZ R19, R83, R116.reuse ;  /* 0x0000007453137220 */ /* 0x080fe20000410000 */
[-C--:B------:R-:W-:Y:S01]  /*88f0*/  FMUL.FTZ R22, R74, R116.reuse ;  /* 0x000000744a167220 */ /* 0x080fe20000410000 */
[-C--:B------:R-:W-:Y:S01]  /*8900*/  FMUL.FTZ R23, R75, R116.reuse ;  /* 0x000000744b177220 */ /* 0x080fe20000410000 */
[-C--:B------:R-:W-:Y:S01]  /*8910*/  FMUL.FTZ R78, R78, R116.reuse ;  /* 0x000000744e4e7220 */ /* 0x080fe20000410000 */
[----:B------:R-:W-:Y:S01]  /*8920*/  FMUL.FTZ R79, R79, R116 ;  /* 0x000000744f4f7220 */ /* 0x000fe20000410000 */
[----:B------:R-:W-:Y:S01]  /*8930*/  FMUL.FTZ R69, R69, R122 ;  /* 0x0000007a45457220 */ /* 0x000fe20000410000 */
[-C--:B------:R-:W-:Y:S01]  /*8940*/  FMUL.FTZ R70, R70, R116.reuse ;  /* 0x0000007446467220 */ /* 0x080fe20000410000 */
[-C--:B------:R-:W-:Y:S01]  /*8950*/  FMUL.FTZ R71, R71, R116.reuse ;  /* 0x0000007447477220 */ /* 0x080fe20000410000 */
[----:B------:R-:W-:Y:S01]  /*8960*/  MUFU.EX2 R98, R98 ;  /* 0x0000006200627308 */ /* 0x000fe20000000800 */
[----:B------:R-:W-:Y:S01]  /*8970*/  FFMA.FTZ R80, R155, R116, R110 ;  /* 0x000000749b507223 */ /* 0x000fe2000001006e */
[----:B------:R-:W-:Y:S01]  /*8980*/  FFMA.FTZ R122, R154, R122, R125 ;  /* 0x0000007a9a7a7223 */ /* 0x000fe2000001007d */
[--C-:B------:R-:W-:Y:S01]  /*8990*/  FFMA.FTZ R110, R43, UR11, -R44.reuse ;  /* 0x0000000b2b6e7c23 */ /* 0x100fe2000801082c */
[----:B------:R-:W-:Y:S01]  /*89a0*/  FFMA.FTZ R43, R55, UR11, -R44 ;  /* 0x0000000b372b7c23 */ /* 0x000fe2000801082c */
        /* <DEDUP_REMOVED lines=9> */
[----:B------:R-:W-:Y:S04]  /*8a40*/  MUFU.EX2 R60, R60 ;  /* 0x0000003c003c7308 */ /* 0x000fe80000000800 */
[C---:B-----5:R-:W-:Y:S04]  /*8a50*/  HMMA.16816.F32.BF16 R20, R12.reuse, R8, R20 ;  /* 0x000000080c14723c */ /* 0x060fe80000041814 */
[----:B------:R-:W2:Y:S01]  /*8a60*/  MUFU.EX2 R53, R53 ;  /* 0x0000003500357308 */ /* 0x000ea20000000800 */
[----:B-1----:R-:W-:Y:S01]  /*8a70*/  F2FP.BF16.F32.PACK_AB R28, R85, R98 ;  /* 0x00000062551c723e */ /* 0x002fe200000010ff */
[----:B------:R-:W-:Y:S01]  /*8a80*/  HMMA.16816.F32.BF16 R4, R12, R6, R76 ;  /* 0x000000060c04723c */ /* 0x000fe2000004184c */
[----:B------:R-:W-:Y:S01]  /*8a90*/  LDSM.16.MT88.4 R76, [R132+0x3c00] ;  /* 0x003c0000844c783b */ /* 0x000fe20000004200 */
[----:B------:R-:W-:-:S04]  /*8aa0*/  FADD.FTZ R98, R98, R45 ;  /* 0x0000002d62627221 */ /* 0x000fc80000010000 */
[----:B------:R-:W-:Y:S01]  /*8ab0*/  HMMA.16816.F32.BF16 R8, R12, R10, R68 ;  /* 0x0000000a0c08723c */ /* 0x000fe20000041844 */
[----:B------:R-:W1:Y:S01]  /*8ac0*/  LDSM.16.MT88.4 R12, [R86+0x3400] ;  /* 0x00340000560c783b */ /* 0x000e620000004200 */
[----:B------:R-:W-:Y:S01]  /*8ad0*/  MUFU.EX2 R94, R94 ;  /* 0x0000005e005e7308 */ /* 0x000fe20000000800 */
[----:B------:R-:W-:Y:S01]  /*8ae0*/  FADD.FTZ R85, R85, R98 ;  /* 0x0000006255557221 */ /* 0x000fe20000010000 */
[----:B--2---:R-:W-:-:S06]  /*8af0*/  F2FP.BF16.F32.PACK_AB R30, R53, R60 ;  /* 0x0000003c351e723e */ /* 0x004fcc00000010ff */
[----:B------:R-:W2:Y:S01]  /*8b00*/  MUFU.EX2 R63, R63 ;  /* 0x0000003f003f7308 */ /* 0x000ea20000000800 */
[----:B------:R-:W-:-:S04]  /*8b10*/  FADD.FTZ R60, R60, R85 ;  /* 0x000000553c3c7221 */ /* 0x000fc80000010000 */
[----:B------:R-:W-:-:S03]  /*8b20*/  FADD.FTZ R53, R53, R60 ;  /* 0x0000003c35357221 */ /* 0x000fc60000010000 */
[----:B------:R-:W-:Y:S08]  /*8b30*/  MUFU.EX2 R61, R61 ;  /* 0x0000003d003d7308 */ /* 0x000ff00000000800 */
[----:B------:R-:W3:Y:S01]  /*8b40*/  MUFU.EX2 R0, R0 ;  /* 0x0000000000007308 */ /* 0x000ee20000000800 */
[----:B--2---:R-:W-:Y:S01]  /*8b50*/  F2FP.BF16.F32.PACK_AB R29, R63, R94 ;  /* 0x0000005e3f1d723e */ /* 0x004fe200000010ff */
[----:B------:R-:W-:Y:S01]  /*8b60*/  FADD.FTZ R94, R94, R51 ;  /* 0x000000335e5e7221 */ /* 0x000fe20000010000 */
[----:B------:R-:W-:-:S05]  /*8b70*/  FFMA.FTZ R51, R37, UR11, -R44 ;  /* 0x0000000b25337c23 */ /* 0x000fca000801082c */
        /* <DEDUP_REMOVED lines=13> */
[----:B--2---:R-:W-:Y:S01]  /*8c50*/  F2FP.BF16.F32.PACK_AB R28, R95, R100 ;  /* 0x000000645f1c723e */ /* 0x004fe200000010ff */
[----:B------:R-:W-:Y:S01]  /*8c60*/  FADD.FTZ R100, R100, R53 ;  /* 0x0000003564647221 */ /* 0x000fe20000010000 */
[----:B----4-:R-:W-:Y:S01]  /*8c70*/  F2FP.BF16.F32.PACK_AB R30, R84, R93 ;  /* 0x0000005d541e723e */ /* 0x010fe200000010ff */
[----:B------:R-:W-:-:S02]  /*8c80*/  FFMA.FTZ R53, R38, UR11, -R35 ;  /* 0x0000000b26357c23 */ /* 0x000fc40008010823 */
[----:B------:R-:W-:Y:S02]  /*8c90*/  FADD.FTZ R100, R95, R100 ;  /* 0x000000645f647221 */ /* 0x000fe40000010000 */
[----:B------:R-:W-:Y:S02]  /*8ca0*/  MUFU.EX2 R87, R87 ;  /* 0x0000005700577308 */ /* 0x000fe40000000800 */
[----:B------:R-:W-:-:S04]  /*8cb0*/  FADD.FTZ R93, R93, R100 ;  /* 0x000000645d5d7221 */ /* 0x000fc80000010000 */
[----:B------:R-:W-:Y:S02]  /*8cc0*/  FADD.FTZ R93, R84, R93 ;  /* 0x0000005d545d7221 */ /* 0x000fe40000010000 */
[----:B------:R-:W2:Y:S01]  /*8cd0*/  MUFU.EX2 R62, R62 ;  /* 0x0000003e003e7308 */ /* 0x000ea20000000800 */
[----:B-----5:R-:W-:-:S07]  /*8ce0*/  F2FP.BF16.F32.PACK_AB R29, R92, R99 ;  /* 0x000000635c1d723e */ /* 0x020fce00000010ff */
[----:B------:R-:W-:Y:S08]  /*8cf0*/  MUFU.EX2 R114, R114 ;  /* 0x0000007200727308 */ /* 0x000ff00000000800 */
[----:B------:R-:W4:Y:S01]  /*8d00*/  MUFU.EX2 R97, R97 ;  /* 0x0000006100617308 */ /* 0x000f220000000800 */
[----:B--2---:R-:W-:-:S07]  /*8d10*/  F2FP.BF16.F32.PACK_AB R31, R62, R87 ;  /* 0x000000573e1f723e */ /* 0x004fce00000010ff */
[C---:B---3--:R-:W-:Y:S01]  /*8d20*/  HMMA.16816.F32.BF16 R16, R28.reuse, R24, R16 ;  /* 0x000000181c10723c */ /* 0x048fe20000041810 */
[----:B------:R-:W-:Y:S05]  /*8d30*/  MUFU.EX2 R112, R112 ;  /* 0x0000007000707308 */ /* 0x000fea0000000800 */
[----:B------:R-:W-:Y:S01]  /*8d40*/  HMMA.16816.F32.BF16 R4, R28, R26, R4 ;  /* 0x0000001a1c04723c */ /* 0x000fe20000041804 */
[--C-:B------:R-:W-:Y:S01]  /*8d50*/  FFMA.FTZ R25, R113, UR11, -R44.reuse ;  /* 0x0000000b71197c23 */ /* 0x100fe2000801082c */
[----:B------:R-:W-:Y:S01]  /*8d60*/  FFMA.FTZ R24, R89, UR11, -R44 ;  /* 0x0000000b59187c23 */ /* 0x000fe2000801082c */
[----:B------:R-:W-:Y:S01]  /*8d70*/  MUFU.EX2 R104, R104 ;  /* 0x0000006800687308 */ /* 0x000fe20000000800 */
[----:B----4-:R-:W-:-:S02]  /*8d80*/  F2FP.BF16.F32.PACK_AB R68, R97, R114 ;  /* 0x000000726144723e */ /* 0x010fc400000010ff */
[----:B-1----:R-:W-:Y:S01]  /*8d90*/  HMMA.16816.F32.BF16 R20, R28, R12, R20 ;  /* 0x0000000c1c14723c */ /* 0x002fe20000041814 */
[--C-:B------:R-:W-:Y:S01]  /*8da0*/  FFMA.FTZ R26, R103, UR11, -R44.reuse ;  /* 0x0000000b671a7c23 */ /* 0x100fe2000801082c */
[----:B------:R-:W-:-:S03]  /*8db0*/  FFMA.FTZ R27, R59, UR11, -R44 ;  /* 0x0000000b3b1b7c23 */ /* 0x000fc6000801082c */
[----:B------:R-:W1:Y:S01]  /*8dc0*/  MUFU.EX2 R105, R105 ;  /* 0x0000006900697308 */ /* 0x000e620000000800 */
[----:B------:R-:W-:Y:S01]  /*8dd0*/  HMMA.16816.F32.BF16 R8, R28, R14, R8 ;  /* 0x0000000e1c08723c */ /* 0x000fe20000041808 */
[----:B------:R-:W-:Y:S06]  /*8de0*/  LDSM.16.MT88.4 R12, [R132+0x4000] ;  /* 0x00400000840c783b */ /* 0x000fec0000004200 */
[--C-:B------:R-:W-:Y:S01]  /*8df0*/  FFMA.FTZ R29, R109, UR11, -R44.reuse ;  /* 0x0000000b6d1d7c23 */ /* 0x100fe2000801082c */
[--C-:B------:R-:W-:Y:S01]  /*8e00*/  FFMA.FTZ R109, R108, UR11, -R35.reuse ;  /* 0x0000000b6c6d7c23 */ /* 0x100fe20008010823 */
[----:B------:R-:W-:Y:S01]  /*8e10*/  FFMA.FTZ R108, R102, UR11, -R35 ;  /* 0x0000000b666c7c23 */ /* 0x000fe20008010823 */
[--C-:B------:R-:W-:Y:S01]  /*8e20*/  FFMA.FTZ R28, R107, UR11, -R44.reuse ;  /* 0x0000000b6b1c7c23 */ /* 0x100fe2000801082c */
[--C-:B------:R-:W-:Y:S01]  /*8e30*/  FFMA.FTZ R31, R91, UR11, -R44.reuse ;  /* 0x0000000b5b1f7c23 */ /* 0x100fe2000801082c */
[----:B------:R-:W-:Y:S01]  /*8e40*/  MUFU.EX2 R25, R25 ;  /* 0x0000001900197308 */ /* 0x000fe20000000800 */
[--C-:B------:R-:W-:Y:S01]  /*8e50*/  FFMA.FTZ R102, R57, UR11, -R44.reuse ;  /* 0x0000000b39667c23 */ /* 0x100fe2000801082c */
[----:B------:R-:W-:Y:S01]  /*8e60*/  FFMA.FTZ R30, R67, UR11, -R44 ;  /* 0x0000000b431e7c23 */ /* 0x000fe2000801082c */
[----:B-1----:R-:W-:-:S05]  /*8e70*/  F2FP.BF16.F32.PACK_AB R71, R105, R104 ;  /* 0x000000686947723e */ /* 0x002fca00000010ff */
[----:B------:R-:W1:Y:S08]  /*8e80*/  MUFU.EX2 R29, R29 ;  /* 0x0000001d001d7308 */ /* 0x000e700000000800 */
[----:B------:R-:W-:Y:S08]  /*8e90*/  MUFU.EX2 R109, R109 ;  /* 0x0000006d006d7308 */ /* 0x000ff00000000800 */
[----:B------:R-:W2:Y:S01]  /*8ea0*/  MUFU.EX2 R108, R108 ;  /* 0x0000006c006c7308 */ /* 0x000ea20000000800 */
[----:B-1----:R-:W-:-:S07]  /*8eb0*/  F2FP.BF16.F32.PACK_AB R70, R112, R29 ;  /* 0x0000001d7046723e */ /* 0x002fce00000010ff */
[----:B------:R-:W1:Y:S08]  /*8ec0*/  MUFU.EX2 R26, R26 ;  /* 0x0000001a001a7308 */ /* 0x000e700000000800 */
[----:B------:R-:W-:Y:S01]  /*8ed0*/  MUFU.EX2 R28, R28 ;  /* 0x0000001c001c7308 */ /* 0x000fe20000000800 */
[----:B--2---:R-:W-:-:S07]  /*8ee0*/  F2FP.BF16.F32.PACK_AB R69, R108, R109 ;  /* 0x0000006d6c45723e */ /* 0x004fce00000010ff */
[C---:B------:R-:W-:Y:S01]  /*8ef0*/  HMMA.16816.F32.BF16 R16, R68.reuse, R76, R16 ;  /* 0x0000004c4410723c */ /* 0x040fe20000041810 */
[----:B------:R-:W2:Y:S05]  /*8f00*/  MUFU.EX2 R31, R31 ;  /* 0x0000001f001f7308 */ /* 0x000eaa0000000800 */
[----:B------:R-:W-:Y:S01]  /*8f10*/  HMMA.16816.F32.BF16 R76, R68, R78, R4 ;  /* 0x0000004e444c723c */ /* 0x000fe20000041804 */
[----:B------:R-:W3:Y:S02]  /*8f20*/  LDSM.16.MT88.4 R4, [R86+0x3c00] ;  /* 0x003c00005604783b */ /* 0x000ee40000004200 */
[----:B------:R-:W-:Y:S08]  /*8f30*/  MUFU.EX2 R49, R49 ;  /* 0x0000003100317308 */ /* 0x000ff00000000800 */
[----:B------:R4:W-:Y:S08]  /*8f40*/  MUFU.EX2 R2, R41 ;  /* 0x0000002900027308 */ /* 0x0009f00000000800 */
[----:B------:R-:W-:Y:S08]  /*8f50*/  MUFU.EX2 R65, R65 ;  /* 0x0000004100417308 */ /* 0x000ff00000000800 */
[----:B------:R-:W-:Y:S01]  /*8f60*/  MUFU.EX2 R110, R110 ;  /* 0x0000006e006e7308 */ /* 0x000fe20000000800 */
[--C-:B----4-:R-:W-:Y:S01]  /*8f70*/  FFMA.FTZ R41, R50, UR11, -R35.reuse ;  /* 0x0000000b32297c23 */ /* 0x110fe20008010823 */
[----:B------:R-:W-:-:S06]  /*8f80*/  FFMA.FTZ R50, R52, UR11, -R35 ;  /* 0x0000000b34327c23 */ /* 0x000fcc0008010823 */
[----:B------:R-:W-:Y:S01]  /*8f90*/  MUFU.EX2 R47, R47 ;  /* 0x0000002f002f7308 */ /* 0x000fe20000000800 */
[C---:B---3--:R-:W-:Y:S07]  /*8fa0*/  HMMA.16816.F32.BF16 R72, R68.reuse, R4, R20 ;  /* 0x000000044448723c */ /* 0x048fee0000041814 */
[----:B------:R-:W-:Y:S01]  /*8fb0*/  MUFU.EX2 R106, R106 ;  /* 0x0000006a006a7308 */ /* 0x000fe20000000800 */
[----:B------:R-:W-:Y:S01]  /*8fc0*/  HMMA.16816.F32.BF16 R68, R68, R6, R8 ;  /* 0x000000064444723c */ /* 0x000fe20000041808 */
[--C-:B------:R-:W-:Y:S01]  /*8fd0*/  FFMA.FTZ R20, R90, UR11, -R35.reuse ;  /* 0x0000000b5a147c23 */ /* 0x100fe20008010823 */
[--C-:B------:R-:W-:Y:S01]  /*8fe0*/  FFMA.FTZ R23, R64, UR11, -R35.reuse ;  /* 0x0000000b40177c23 */ /* 0x100fe20008010823 */
[--C-:B------:R-:W-:Y:S01]  /*8ff0*/  FFMA.FTZ R22, R88, UR11, -R35.reuse ;  /* 0x0000000b58167c23 */ /* 0x100fe20008010823 */
[----:B------:R-:W3:Y:S01]  /*9000*/  LDSM.16.MT88.4 R8, [R86+0x4000] ;  /* 0x004000005608783b */ /* 0x000ee20000004200 */
[----:B-1----:R-:W-:Y:S01]  /*9010*/  F2FP.BF16.F32.PACK_AB R4, R26, R25 ;  /* 0x000000191a04723e */ /* 0x002fe200000010ff */
[----:B------:R-:W-:Y:S01]  /*9020*/  FFMA.FTZ R21, R39, UR11, -R44 ;  /* 0x0000000b27157c23 */ /* 0x000fe2000801082c */
[----:B------:R-:W-:Y:S01]  /*9030*/  MUFU.EX2 R20, R20 ;  /* 0x0000001400147308 */ /* 0x000fe20000000800 */
[----:B--2---:R-:W-:Y:S01]  /*9040*/  F2FP.BF16.F32.PACK_AB R6, R31, R28 ;  /* 0x0000001c1f06723e */ /* 0x004fe200000010ff */
[----:B------:R-:W-:-:S06]  /*9050*/  FFMA.FTZ R39, R56, UR11, -R35 ;  /* 0x0000000b38277c23 */ /* 0x000fcc0008010823 */
[----:B------:R-:W1:Y:S08]  /*9060*/  MUFU.EX2 R23, R23 ;  /* 0x0000001700177308 */ /* 0x000e700000000800 */
[----:B------:R-:W2:Y:S08]  /*9070*/  MUFU.EX2 R22, R22 ;  /* 0x0000001600167308 */ /* 0x000eb00000000800 */
[----:B------:R-:W-:Y:S01]  /*9080*/  MUFU.EX2 R39, R39 ;  /* 0x0000002700277308 */ /* 0x000fe20000000800 */
[----:B-1----:R-:W-:-:S07]  /*9090*/  F2FP.BF16.F32.PACK_AB R5, R23, R20 ;  /* 0x000000141705723e */ /* 0x002fce00000010ff */
[----:B------:R-:W1:Y:S01]  /*90a0*/  MUFU.EX2 R54, R54 ;  /* 0x0000003600367308 */ /* 0x000e620000000800 */
[----:B--2---:R-:W-:-:S07]  /*90b0*/  F2FP.BF16.F32.PACK_AB R7, R22, R49 ;  /* 0x000000311607723e */ /* 0x004fce00000010ff */
[C---:B------:R-:W-:Y:S01]  /*90c0*/  HMMA.16816.F32.BF16 R80, R4.reuse, R12, R16 ;  /* 0x0000000c0450723c */ /* 0x040fe20000041810 */
[----:B------:R-:W2:Y:S01]  /*90d0*/  LDSM.16.MT88.4 R16, [R132+0x4400] ;  /* 0x004400008410783b */ /* 0x000ea20000004200 */
[----:B------:R-:W-:Y:S04]  /*90e0*/  MUFU.EX2 R41, R41 ;  /* 0x0000002900297308 */ /* 0x000fe80000000800 */
[C---:B------:R-:W-:Y:S01]  /*90f0*/  HMMA.16816.F32.BF16 R76, R4.reuse, R14, R76 ;  /* 0x0000000e044c723c */ /* 0x040fe2000004184c */
[----:B------:R-:W4:Y:S03]  /*9100*/  LDSM.16.MT88.4 R12, [R86+0x4400] ;  /* 0x00440000560c783b */ /* 0x000f260000004200 */
[----:B------:R-:W5:Y:S02]  /*9110*/  MUFU.EX2 R50, R50 ;  /* 0x0000003200327308 */ /* 0x000f640000000800 */
[C---:B---3--:R-:W-:Y:S06]  /*9120*/  HMMA.16816.F32.BF16 R72, R4.reuse, R8, R72 ;  /* 0x000000080448723c */ /* 0x048fec0000041848 */
[----:B------:R-:W-:Y:S01]  /*9130*/  HMMA.16816.F32.BF16 R68, R4, R10, R68 ;  /* 0x0000000a0444723c */ /* 0x000fe20000041844 */
[--C-:B------:R-:W-:Y:S01]  /*9140*/  FFMA.FTZ R8, R46, UR11, -R35.reuse ;  /* 0x0000000b2e087c23 */ /* 0x100fe20008010823 */
[----:B------:R-:W-:Y:S01]  /*9150*/  FFMA.FTZ R46, R48, UR11, -R35 ;  /* 0x0000000b302e7c23 */ /* 0x000fe20008010823 */
[----:B------:R-:W-:Y:S01]  /*9160*/  FADD.FTZ R48, R63, R94 ;  /* 0x0000005e3f307221 */ /* 0x000fe20000010000 */
[----:B------:R-:W-:Y:S03]  /*9170*/  MUFU.EX2 R43, R43 ;  /* 0x0000002b002b7308 */ /* 0x000fe60000000800 */
[----:B------:R-:W-:Y:S01]  /*9180*/  F2FP.BF16.F32.PACK_AB R4, R110, R65 ;  /* 0x000000416e04723e */ /* 0x000fe200000010ff */
[----:B------:R-:W-:Y:S01]  /*9190*/  FADD.FTZ R61, R61, R48 ;  /* 0x000000303d3d7221 */ /* 0x000fe20000010000 */
[----:B-1----:R-:W-:-:S02]  /*91a0*/  F2FP.BF16.F32.PACK_AB R5, R54, R39 ;  /* 0x000000273605723e */ /* 0x002fc400000010ff */
[----:B------:R-:W-:Y:S01]  /*91b0*/  F2FP.BF16.F32.PACK_AB R6, R106, R47 ;  /* 0x0000002f6a06723e */ /* 0x000fe200000010ff */
[----:B------:R1:W-:Y:S01]  /*91c0*/  MUFU.EX2 R45, R8 ;  /* 0x00000008002d7308 */ /* 0x0003e20000000800 */
[----:B-----5:R-:W-:Y:S01]  /*91d0*/  F2FP.BF16.F32.PACK_AB R7, R50, R41 ;  /* 0x000000293207723e */ /* 0x020fe200000010ff */
[----:B------:R-:W-:-:S04]  /*91e0*/  FADD.FTZ R0, R0, R61 ;  /* 0x0000003d00007221 */ /* 0x000fc80000010000 */
[----:B------:R-:W-:Y:S01]  /*91f0*/  FADD.FTZ R99, R99, R0 ;  /* 0x0000000063637221 */ /* 0x000fe20000010000 */
[----:B------:R-:W-:Y:S01]  /*9200*/  FFMA.FTZ R0, R36, UR11, -R35 ;  /* 0x0000000b24007c23 */ /* 0x000fe20008010823 */
[----:B------:R-:W3:Y:S01]  /*9210*/  MUFU.EX2 R102, R102 ;  /* 0x0000006600667308 */ /* 0x000ee20000000800 */
[----:B------:R-:W-:Y:S01]  /*9220*/  FADD.FTZ R36, R114, R93 ;  /* 0x0000005d72247221 */ /* 0x000fe20000010000 */
[----:B------:R-:W-:Y:S01]  /*9230*/  FADD.FTZ R92, R92, R99 ;  /* 0x000000635c5c7221 */ /* 0x000fe20000010000 */
[C---:B--2---:R-:W-:Y:S02]  /*9240*/  HMMA.16816.F32.BF16 R80, R4.reuse, R16, R80 ;  /* 0x000000100450723c */ /* 0x044fe40000041850 */
[----:B------:R-:W-:Y:S01]  /*9250*/  FADD.FTZ R36, R97, R36 ;  /* 0x0000002461247221 */ /* 0x000fe20000010000 */
[----:B------:R-:W-:Y:S02]  /*9260*/  FADD.FTZ R87, R87, R92 ;  /* 0x0000005c57577221 */ /* 0x000fe40000010000 */
[----:B------:R-:W-:Y:S01]  /*9270*/  MUFU.EX2 R27, R27 ;  /* 0x0000001b001b7308 */ /* 0x000fe20000000800 */
[----:B-1----:R-:W1:Y:S01]  /*9280*/  LDSM.16.MT88.4 R8, [R132+0x4800] ;  /* 0x004800008408783b */ /* 0x002e620000004200 */
[----:B------:R-:W-:Y:S01]  /*9290*/  HMMA.16816.F32.BF16 R76, R4, R18, R76 ;  /* 0x00000012044c723c */ /* 0x000fe2000004184c */
[----:B------:R-:W-:-:S02]  /*92a0*/  FADD.FTZ R62, R62, R87 ;  /* 0x000000573e3e7221 */ /* 0x000fc40000010000 */
[----:B------:R-:W2:Y:S02]  /*92b0*/  LDSM.16.MT88.4 R16, [R86+0x4800] ;  /* 0x004800005610783b */ /* 0x000ea40000004200 */
[----:B------:R-:W-:Y:S01]  /*92c0*/  FADD.FTZ R55, R109, R62 ;  /* 0x0000003e6d377221 */ /* 0x000fe20000010000 */
[----:B------:R-:W5:Y:S01]  /*92d0*/  MUFU.EX2 R30, R30 ;  /* 0x0000001e001e7308 */ /* 0x000f620000000800 */
[----:B----4-:R-:W-:Y:S02]  /*92e0*/  HMMA.16816.F32.BF16 R72, R4, R12, R72 ;  /* 0x0000000c0448723c */ /* 0x010fe40000041848 */
[----:B------:R-:W-:-:S04]  /*92f0*/  FADD.FTZ R55, R108, R55 ;  /* 0x000000376c377221 */ /* 0x000fc80000010000 */
[----:B------:R-:W-:Y:S01]  /*9300*/  HMMA.16816.F32.BF16 R68, R4, R14, R68 ;  /* 0x0000000e0444723c */ /* 0x000fe20000041844 */
[----:B------:R-:W4:Y:S01]  /*9310*/  MUFU.EX2 R46, R46 ;  /* 0x0000002e002e7308 */ /* 0x000f220000000800 */
[----:B------:R-:W2:Y:S01]  /*9320*/  LDSM.16.MT88.4 R12, [R132+0x4c00] ;  /* 0x004c0000840c783b */ /* 0x000ea20000004200 */
[----:B------:R-:W-:-:S04]  /*9330*/  FADD.FTZ R104, R104, R55 ;  /* 0x0000003768687221 */ /* 0x000fc80000010000 */
[----:B---3--:R-:W-:Y:S01]  /*9340*/  F2FP.BF16.F32.PACK_AB R4, R102, R43 ;  /* 0x0000002b6604723e */ /* 0x008fe200000010ff */
[----:B------:R-:W-:Y:S01]  /*9350*/  FADD.FTZ R105, R105, R104 ;  /* 0x0000006869697221 */ /* 0x000fe20000010000 */
[----:B------:R-:W-:Y:S01]  /*9360*/  MUFU.EX2 R42, R42 ;  /* 0x0000002a002a7308 */ /* 0x000fe20000000800 */
[----:B-----5:R-:W-:-:S07]  /*9370*/  F2FP.BF16.F32.PACK_AB R6, R30, R27 ;  /* 0x0000001b1e06723e */ /* 0x020fce00000010ff */
[----:B------:R-:W3:Y:S01]  /*9380*/  MUFU.EX2 R37, R40 ;  /* 0x0000002800257308 */ /* 0x000ee20000000800 */
[----:B----4-:R-:W-:-:S07]  /*9390*/  F2FP.BF16.F32.PACK_AB R5, R46, R45 ;  /* 0x0000002d2e05723e */ /* 0x010fce00000010ff */
[----:B------:R-:W-:Y:S08]  /*93a0*/  MUFU.EX2 R24, R24 ;  /* 0x0000001800187308 */ /* 0x000ff00000000800 */
[----:B------:R-:W4:Y:S01]  /*93b0*/  MUFU.EX2 R21, R21 ;  /* 0x0000001500157308 */ /* 0x000f220000000800 */
[----:B---3--:R-:W-:-:S07]  /*93c0*/  F2FP.BF16.F32.PACK_AB R7, R37, R42 ;  /* 0x0000002a2507723e */ /* 0x008fce00000010ff */
[C---:B-1----:R-:W-:Y:S01]  /*93d0*/  HMMA.16816.F32.BF16 R80, R4.reuse, R8, R80 ;  /* 0x000000080450723c */ /* 0x042fe20000041850 */
[----:B------:R-:W1:Y:S05]  /*93e0*/  MUFU.EX2 R51, R51 ;  /* 0x0000003300337308 */ /* 0x000e6a0000000800 */
[C---:B------:R-:W-:Y:S01]  /*93f0*/  HMMA.16816.F32.BF16 R76, R4.reuse, R10, R76 ;  /* 0x0000000a044c723c */ /* 0x040fe2000004184c */
[----:B------:R-:W-:Y:S01]  /*9400*/  FADD.FTZ R9, R29, R36 ;  /* 0x000000241d097221 */ /* 0x000fe20000010000 */
[----:B------:R-:W-:Y:S01]  /*9410*/  FADD.FTZ R36, R20, R105 ;  /* 0x0000006914247221 */ /* 0x000fe20000010000 */
[----:B------:R-:W-:Y:S02]  /*9420*/  MUFU.EX2 R0, R0 ;  /* 0x0000000000007308 */ /* 0x000fe40000000800 */
[----:B------:R-:W-:Y:S01]  /*9430*/  FADD.FTZ R112, R112, R9 ;  /* 0x0000000970707221 */ /* 0x000fe20000010000 */
[----:B------:R-:W-:Y:S01]  /*9440*/  FADD.FTZ R36, R23, R36 ;  /* 0x0000002417247221 */ /* 0x000fe20000010000 */
[----:B------:R-:W3:Y:S01]  /*9450*/  LDSM.16.MT88.4 R8, [R86+0x4c00] ;  /* 0x004c00005608783b */ /* 0x000ee20000004200 */
[C---:B--2---:R-:W-:Y:S01]  /*9460*/  HMMA.16816.F32.BF16 R72, R4.reuse, R16, R72 ;  /* 0x000000100448723c */ /* 0x044fe20000041848 */
[----:B------:R-:W-:Y:S01]  /*9470*/  FADD.FTZ R25, R25, R112 ;  /* 0x0000007019197221 */ /* 0x000fe20000010000 */
[----:B------:R-:W-:Y:S01]  /*9480*/  FADD.FTZ R49, R49, R36 ;  /* 0x0000002431317221 */ /* 0x000fe20000010000 */
[----:B------:R-:W2:Y:S02]  /*9490*/  MUFU.EX2 R53, R53 ;  /* 0x0000003500357308 */ /* 0x000ea40000000800 */
[----:B------:R-:W-:Y:S01]  /*94a0*/  FADD.FTZ R25, R26, R25 ;  /* 0x000000191a197221 */ /* 0x000fe20000010000 */
[----:B------:R-:W-:Y:S01]  /*94b0*/  FADD.FTZ R22, R22, R49 ;  /* 0x0000003116167221 */ /* 0x000fe20000010000 */
[----:B------:R-:W-:Y:S02]  /*94c0*/  HMMA.16816.F32.BF16 R68, R4, R18, R68 ;  /* 0x000000120444723c */ /* 0x000fe40000041844 */
[----:B------:R-:W-:Y:S01]  /*94d0*/  FADD.FTZ R16, R28, R25 ;  /* 0x000000191c107221 */ /* 0x000fe20000010000 */
[----:B------:R-:W-:Y:S01]  /*94e0*/  FADD.FTZ R39, R39, R22 ;  /* 0x0000001627277221 */ /* 0x000fe20000010000 */
[----:B------:R-:W-:Y:S02]  /*94f0*/  MUFU.EX2 R29, R34 ;  /* 0x00000022001d7308 */ /* 0x000fe40000000800 */
[----:B------:R-:W-:Y:S01]  /*9500*/  FADD.FTZ R16, R31, R16 ;  /* 0x000000101f107221 */ /* 0x000fe20000010000 */
[----:B------:R-:W-:Y:S01]  /*9510*/  FADD.FTZ R54, R54, R39 ;  /* 0x0000002736367221 */ /* 0x000fe20000010000 */
[----:B----4-:R-:W-:-:S02]  /*9520*/  F2FP.BF16.F32.PACK_AB R4, R21, R24 ;  /* 0x000000181504723e */ /* 0x010fc400000010ff */
[----:B------:R-:W-:Y:S01]  /*9530*/  FADD.FTZ R65, R65, R16 ;  /* 0x0000001041417221 */ /* 0x000fe20000010000 */
[----:B-1----:R-:W-:Y:S01]  /*9540*/  F2FP.BF16.F32.PACK_AB R6, R51, R2 ;  /* 0x000000023306723e */ /* 0x002fe200000010ff */
        /* <DEDUP_REMOVED lines=10> */
[C---:B------:R-:W-:Y:S06]  /*95f0*/  HMMA.16816.F32.BF16 R80, R4.reuse, R12, R80 ;  /* 0x0000000c0450723c */ /* 0x040fec0000041850 */
[----:B---3--:R-:W-:Y:S01]  /*9600*/  HMMA.16816.F32.BF16 R72, R4, R8, R72 ;  /* 0x000000080448723c */ /* 0x008fe20000041848 */
[----:B------:R-:W-:-:S04]  /*9610*/  FADD.FTZ R13, R45, R50 ;  /* 0x000000322d0d7221 */ /* 0x000fc80000010000 */
[----:B------:R-:W-:Y:S01]  /*9620*/  FADD.FTZ R13, R46, R13 ;  /* 0x0000000d2e0d7221 */ /* 0x000fe20000010000 */
[C---:B------:R-:W-:Y:S01]  /*9630*/  HMMA.16816.F32.BF16 R76, R4.reuse, R14, R76 ;  /* 0x0000000e044c723c */ /* 0x040fe2000004184c */
[----:B------:R-:W-:Y:S02]  /*9640*/  FADD.FTZ R9, R27, R102 ;  /* 0x000000661b097221 */ /* 0x000fe40000010000 */
[----:B------:R-:W-:Y:S02]  /*9650*/  FADD.FTZ R42, R42, R13 ;  /* 0x0000000d2a2a7221 */ /* 0x000fe40000010000 */
[----:B------:R-:W-:Y:S01]  /*9660*/  FADD.FTZ R9, R30, R9 ;  /* 0x000000091e097221 */ /* 0x000fe20000010000 */
[----:B------:R-:W-:Y:S01]  /*9670*/  HMMA.16816.F32.BF16 R68, R4, R10, R68 ;  /* 0x0000000a0444723c */ /* 0x000fe20000041844 */
[----:B------:R-:W-:Y:S02]  /*9680*/  FADD.FTZ R37, R37, R42 ;  /* 0x0000002a25257221 */ /* 0x000fe40000010000 */
[----:B------:R-:W-:-:S02]  /*9690*/  FADD.FTZ R24, R24, R9 ;  /* 0x0000000918187221 */ /* 0x000fc40000010000 */
[----:B------:R-:W-:Y:S02]  /*96a0*/  FADD.FTZ R0, R0, R37 ;  /* 0x0000002500007221 */ /* 0x000fe40000010000 */
[----:B------:R-:W-:Y:S02]  /*96b0*/  FADD.FTZ R21, R21, R24 ;  /* 0x0000001815157221 */ /* 0x000fe40000010000 */
[----:B------:R-:W-:Y:S02]  /*96c0*/  FADD.FTZ R0, R53, R0 ;  /* 0x0000000035007221 */ /* 0x000fe40000010000 */
[----:B------:R-:W-:Y:S02]  /*96d0*/  FADD.FTZ R2, R2, R21 ;  /* 0x0000001502027221 */ /* 0x000fe40000010000 */
[----:B------:R-:W-:Y:S01]  /*96e0*/  FADD.FTZ R29, R29, R0 ;  /* 0x000000001d1d7221 */ /* 0x000fe20000010000 */
[----:B------:R-:W-:Y:S01]  /*96f0*/  MOV R0, R3 ;  /* 0x0000000300007202 */ /* 0x000fe20000000f00 */
[----:B------:R-:W-:Y:S01]  /*9700*/  FADD.FTZ R154, R51, R2 ;  /* 0x00000002339a7221 */ /* 0x000fe20000010000 */
[----:B------:R-:W-:Y:S01]  /*9710*/  MOV R2, R32 ;  /* 0x0000002000027202 */ /* 0x000fe20000000f00 */
[----:B------:R-:W-:-:S07]  /*9720*/  FADD.FTZ R155, R20, R29 ;  /* 0x0000001d149b7221 */ /* 0x000fce0000010000 */
.L_x_3697:
[----:B------:R-:W-:-:S13]  /*9730*/  ISETP.GE.AND P0, PT, R142, 0x1, PT ;  /* 0x000000018e00780c */ /* 0x000fda0003f06270 */
[----:B------:R-:W-:Y:S05]  /*9740*/  @!P0 BRA `(.L_x_3705) ;  /* 0x0000003000508947 */ /* 0x000fea0003800000 */
[----:B------:R-:W-:Y:S01]  /*9750*/  IMAD.U32 R151, R96, -0x80, RZ ;  /* 0xffffff8060977824 */ /* 0x000fe200078e00ff */
[----:B------:R-:W-:Y:S01]  /*9760*/  MOV R85, R0 ;  /* 0x0000000000557202 */ /* 0x000fe20000000f00 */
[----:B------:R-:W-:Y:S01]  /*9770*/  IMAD.MOV.U32 R87, RZ, RZ, R2 ;  /* 0x000000ffff577224 */ /* 0x000fe200078e0002 */
[----:B------:R-:W-:Y:S01]  /*9780*/  ULDC UR6, c[0x0][0x2d0] ;  /* 0x0000b40000067ab9 */ /* 0x000fe20000000800 */
[----:B------:R-:W-:Y:S01]  /*9790*/  ULDC UR5, c[0x0][0x39c] ;  /* 0x0000e70000057ab9 */ /* 0x000fe20000000800 */
[----:B------:R-:W-:Y:S01]  /*97a0*/  SHF.R.S32.HI R150, RZ, 0x1f, R151 ;  /* 0x0000001fff967819 */ /* 0x000fe20000011497 */
[----:B------:R-:W-:-:S06]  /*97b0*/  ULDC UR4, c[0x0][0x2ec] ;  /* 0x0000bb0000047ab9 */ /* 0x000fcc0000000800 */
.L_x_3709:
        /* <DEDUP_REMOVED lines=10> */
[----:B------:R-:W-:Y:S02]  /*9860*/  IABS R6, R11 ;  /* 0x0000000b00067213 */ /* 0x000fe40000000000 */
[-C--:B---3--:R-:W-:Y:S04]  /*9870*/  IABS R2, R0.reuse ;  /* 0x0000000000027213 */ /* 0x088fe80000000000 */
[----:B------:R-:W3:Y:S10]  /*9880*/  I2F.RP R7, R2 ;  /* 0x0000000200077306 */ /* 0x000ef40000209400 */
[----:B---3--:R-:W3:Y:S02]  /*9890*/  MUFU.RCP R3, R7 ;  /* 0x0000000700037308 */ /* 0x008ee40000001000 */
[----:B---3--:R-:W-:Y:S02]  /*98a0*/  VIADD R8, R3, 0xffffffe ;  /* 0x0ffffffe03087836 */ /* 0x008fe40000000000 */
[C---:B------:R-:W-:Y:S01]  /*98b0*/  VIADD R3, R11.reuse, 0xffffff80 ;  /* 0xffffff800b037836 */ /* 0x040fe20000000000 */
[-C--:B------:R-:W-:Y:S05]  /*98c0*/  LOP3.LUT R11, R11, R0.reuse, RZ, 0x3c, !PT ;  /* 0x000000000b0b7212 */ /* 0x080fea00078e3cff */
[----:B------:R-:W3:Y:S01]  /*98d0*/  F2I.FTZ.U32.TRUNC.NTZ R9, R8 ;  /* 0x0000000800097305 */ /* 0x000ee2000021f000 */
[----:B------:R-:W-:Y:S02]  /*98e0*/  IABS R4, R3 ;  /* 0x0000000300047213 */ /* 0x000fe40000000000 */
[----:B------:R-:W-:Y:S04]  /*98f0*/  LOP3.LUT R3, R3, R0, RZ, 0x3c, !PT ;  /* 0x0000000003037212 */ /* 0x000fe800078e3cff */
        /* <DEDUP_REMOVED lines=20> */
[----:B------:R-:W3:Y:S01]  /*9a40*/  LDC.64 R4, c[0x0][0x250] ;  /* 0x00009400ff047b82 */ /* 0x000ee20000000a00 */
        /* <DEDUP_REMOVED lines=18> */
[-C--:B---3--:R-:W-:Y:S02]  /*9b70*/  IMAD R0, R11, R4.reuse, RZ ;  /* 0x000000040b007224 */ /* 0x088fe400078e02ff */
[C---:B------:R-:W-:Y:S04]  /*9b80*/  IMAD.WIDE.U32 R10, R9.reuse, R4, RZ ;  /* 0x00000004090a7225 */ /* 0x040fe800078e00ff */
[----:B------:R-:W-:Y:S04]  /*9b90*/  IMAD R0, R9, R5, R0 ;  /* 0x0000000509007224 */ /* 0x000fe800078e0200 */
[----:B------:R-:W-:Y:S01]  /*9ba0*/  IMAD.IADD R11, R11, 0x1, R0 ;  /* 0x000000010b0b7824 */ /* 0x000fe200078e0200 */
[----:B----4-:R-:W-:Y:S04]  /*9bb0*/  IADD3 R6, -R7, R6, RZ ;  /* 0x0000000607067210 */ /* 0x010fe80007ffe1ff */
[----:B------:R-:W-:Y:S01]  /*9bc0*/  SHF.R.S32.HI R5, RZ, 0x1f, R6 ;  /* 0x0000001fff057819 */ /* 0x000fe20000011406 */
[CC--:B-----5:R-:W-:Y:S04]  /*9bd0*/  IMAD.WIDE.U32 R10, R6.reuse, R2.reuse, R10 ;  /* 0x00000002060a7225 */ /* 0x0e0fe800078e000a */
[----:B------:R-:W-:Y:S04]  /*9be0*/  IMAD R5, R5, R2, RZ ;  /* 0x0000000205057224 */ /* 0x000fe800078e02ff */
[----:B------:R-:W-:Y:S05]  /*9bf0*/  IMAD R5, R6, R3, R5 ;  /* 0x0000000306057224 */ /* 0x000fea00078e0205 */
[----:B------:R-:W-:Y:S07]  /*9c00*/  IADD3 R11, R11, R5, RZ ;  /* 0x000000050b0b7210 */ /* 0x000fee0007ffe0ff */
.L_x_3706:
[----:B------:R-:W-:Y:S01]  /*9c10*/  @P0 STS.64 [R143+0x3008], RZ ;  /* 0x003008ff8f000388 */ /* 0x000fe20000000a00 */
[----:B--2---:R-:W-:Y:S01]  /*9c20*/  @!P0 IMAD R159, R159, 0x60, RZ ;  /* 0x000000609f9f8824 */ /* 0x004fe200078e02ff */
[----:B-1----:R-:W-:Y:S01]  /*9c30*/  @!P0 LEA R0, P2, R160, R10, 0x6 ;  /* 0x0000000aa0008211 */ /* 0x002fe200078430ff */
[----:B------:R-:W-:Y:S01]  /*9c40*/  @!P0 IMAD.WIDE.U32 R164, R158, 0x60, R10 ;  /* 0x000000609ea48825 */ /* 0x000fe200078e000a */
[----:B------:R-:W-:Y:S02]  /*9c50*/  LEA R158, P4, R10, R156, 0x1 ;  /* 0x0000009c0a9e7211 */ /* 0x000fe400078808ff */
[----:B------:R-:W-:Y:S01]  /*9c60*/  @P0 STS [R143+0x3000], RZ ;  /* 0x003000ff8f000388 */ /* 0x000fe20000000800 */
[----:B------:R-:W-:Y:S02]  /*9c70*/  @!P0 IADD3 R2, P1, R140, R10, RZ ;  /* 0x0000000a8c028210 */ /* 0x000fe40007f3e0ff */
[----:B------:R-:W-:Y:S01]  /*9c80*/  @!P0 IADD3 R162, R159, R165, RZ ;  /* 0x000000a59fa28210 */ /* 0x000fe20007ffe0ff */
[----:B------:R-:W-:Y:S01]  /*9c90*/  @P0 STS [R143+0x3004], RZ ;  /* 0x003004ff8f000388 */ /* 0x000fe20000000800 */
[----:B------:R-:W-:Y:S02]  /*9ca0*/  LEA.HI.X R159, R10, R157, R11, 0x1, P4 ;  /* 0x0000009d0a9f7211 */ /* 0x000fe400020f0c0b */
[-C--:B------:R-:W-:Y:S02]  /*9cb0*/  @!P0 LEA R114, P3, R2, R156.reuse, 0x1 ;  /* 0x0000009c02728211 */ /* 0x080fe400078608ff */
[-C--:B------:R-:W-:Y:S01]  /*9cc0*/  @!P0 LEA.HI.X R161, R160, R11.reuse, R161, 0x6, P2 ;  /* 0x0000000ba0a18211 */ /* 0x080fe200010f34a1 */
[----:B------:R-:W-:Y:S01]  /*9cd0*/  @!PT LDS RZ, [RZ] ;  /* 0x00000000fffff984 */ /* 0x000fe20000000800 */
[----:B------:R-:W-:Y:S01]  /*9ce0*/  @!PT LDS RZ, [RZ] ;  /* 0x00000000fffff984 */ /* 0x000fe20000000800 */
[----:B------:R-:W-:Y:S01]  /*9cf0*/  @!PT LDS RZ, [RZ] ;  /* 0x00000000fffff984 */ /* 0x000fe20000000800 */
[----:B------:R-:W-:Y:S01]  /*9d00*/  @!P0 LDGSTS.E.BYPASS.LTC128B.128 [R143+0x3000], desc[UR12][R158.64] ;  /* 0x030000009e8f8fae */ /* 0x000fe2000b901d4c */
[CC--:B------:R-:W-:Y:S02]  /*9d10*/  @!P0 LEA R122, P2, R0.reuse, R156.reuse, 0x1 ;  /* 0x0000009c007a8211 */ /* 0x0c0fe400078408ff */
[----:B------:R-:W-:Y:S02]  /*9d20*/  @!P0 IADD3.X R160, R139, R11, RZ, P1, !PT ;  /* 0x0000000b8ba08210 */ /* 0x000fe40000ffe4ff */
[-C--:B------:R-:W-:Y:S02]  /*9d30*/  @!P0 LEA.HI.X R123, R0, R157.reuse, R161, 0x1, P2 ;  /* 0x0000009d007b8211 */ /* 0x080fe400010f0ca1 */
[-C--:B------:R-:W-:Y:S01]  /*9d40*/  @!P0 LEA.HI.X R115, R2, R157.reuse, R160, 0x1, P3 ;  /* 0x0000009d02738211 */ /* 0x080fe200018f0ca0 */
[----:B------:R-:W-:Y:S01]  /*9d50*/  @P0 STS.128 [R143+0x3800], RZ ;  /* 0x003800ff8f000388 */ /* 0x000fe20000000c00 */
[C---:B------:R-:W-:Y:S04]  /*9d60*/  @!P0 LEA R156, P1, R164.reuse, R156, 0x1 ;  /* 0x0000009ca49c8211 */ /* 0x040fe800078208ff */
[----:B------:R-:W-:Y:S02]  /*9d70*/  @!P0 LEA.HI.X R157, R164, R157, R162, 0x1, P1 ;  /* 0x0000009da49d8211 */ /* 0x000fe400008f0ca2 */
[----:B------:R-:W-:Y:S01]  /*9d80*/  ISETP.GE.AND P1, PT, R142, 0x2, PT ;  /* 0x000000028e00780c */ /* 0x000fe20003f26270 */
        /* <DEDUP_REMOVED lines=16> */
[----:B------:R-:W4:Y:S08]  /*9e90*/  LDSM.16.M88.4 R92, [R134+0x1000] ;  /* 0x00100000865c783b */ /* 0x000f300000000200 */
[----:B------:R-:W5:Y:S08]  /*9ea0*/  LDSM.16.M88.4 R96, [R134+0x1400] ;  /* 0x001400008660783b */ /* 0x000f700000000200 */
[----:B------:R-:W3:Y:S08]  /*9eb0*/  LDSM.16.M88.4 R100, [R134+0x1800] ;  /* 0x001800008664783b */ /* 0x000ef00000000200 */
[----:B------:R-:W3:Y:S08]  /*9ec0*/  LDSM.16.M88.4 R104, [R134+0x1c00] ;  /* 0x001c00008668783b */ /* 0x000ef00000000200 */
[----:B------:R-:W3:Y:S08]  /*9ed0*/  LDSM.16.M88.4 R108, [R134+0x2000] ;  /* 0x00200000866c783b */ /* 0x000ef00000000200 */
[----:B-1----:R-:W1:Y:S08]  /*9ee0*/  LDSM.16.M88.4 R112, [R134+0x2400] ;  /* 0x002400008670783b */ /* 0x002e700000000200 */
[----:B------:R-:W1:Y:S08]  /*9ef0*/  LDSM.16.M88.4 R116, [R134+0x2800] ;  /* 0x002800008674783b */ /* 0x000e700000000200 */
[----:B--2---:R-:W2:Y:S08]  /*9f00*/  LDSM.16.M88.4 R120, [R134+0x2c00] ;  /* 0x002c00008678783b */ /* 0x004eb00000000200 */
[----:B------:R-:W-:Y:S08]  /*9f10*/  LDSM.16.M88.4 R124, [R135] ;  /* 0x00000000877c783b */ /* 0x000ff00000000200 */
[----:B------:R-:W2:Y:S01]  /*9f20*/  LDSM.16.M88.4 R128, [R133] ;  /* 0x000000008580783b */ /* 0x000ea20000000200 */
[C---:B----4-:R-:W-:Y:S06]  /*9f30*/  HMMA.16816.F32.BF16 R4, R88.reuse, R92, RZ ;  /* 0x0000005c5804723c */ /* 0x050fec00000418ff */
[C---:B------:R-:W-:Y:S01]  /*9f40*/  HMMA.16816.F32.BF16 R8, R88.reuse, R94, RZ ;  /* 0x0000005e5808723c */ /* 0x040fe200000418ff */
[----:B------:R-:W-:Y:S05]  /*9f50*/  LDSM.16.M88.4 R92, [R133+0x800] ;  /* 0x00080000855c783b */ /* 0x000fea0000000200 */
[C---:B-----5:R-:W-:Y:S06]  /*9f60*/  HMMA.16816.F32.BF16 R12, R88.reuse, R96, RZ ;  /* 0x00000060580c723c */ /* 0x060fec00000418ff */
[C---:B------:R-:W-:Y:S06]  /*9f70*/  HMMA.16816.F32.BF16 R16, R88.reuse, R98, RZ ;  /* 0x000000625810723c */ /* 0x040fec00000418ff */
[C---:B---3--:R-:W-:Y:S06]  /*9f80*/  HMMA.16816.F32.BF16 R20, R88.reuse, R100, RZ ;  /* 0x000000645814723c */ /* 0x048fec00000418ff */
        /* <DEDUP_REMOVED lines=9> */
[C---:B--2---:R-:W-:Y:S06]  /*a020*/  HMMA.16816.F32.BF16 R60, R88.reuse, R120, RZ ;  /* 0x00000078583c723c */ /* 0x044fec00000418ff */
        /* <DEDUP_REMOVED lines=12> */
[----:B------:R1:W4:Y:S01]  /*a0f0*/  MUFU.TANH R110, R156 ;  /* 0x0000009c006e7308 */ /* 0x0003220000002400 */
[C---:B------:R-:W-:Y:S01]  /*a100*/  HMMA.16816.F32.BF16 R16, R124.reuse, R90, R16 ;  /* 0x0000005a7c10723c */ /* 0x040fe20000041810 */
[----:B------:R-:W5:Y:S08]  /*a110*/  LDSM.16.M88.4 R88, [R133+0xc00] ;  /* 0x000c00008558783b */ /* 0x000f700000000200 */
[----:B------:R3:W3:Y:S02]  /*a120*/  MUFU.TANH R103, R2 ;  /* 0x0000000200677308 */ /* 0x0006e40000002400 */
[----:B--2---:R-:W-:Y:S01]  /*a130*/  FMUL.FTZ R0, R11, UR5 ;  /* 0x000000050b007c20 */ /* 0x004fe20008410000 */
[C---:B------:R-:W-:Y:S07]  /*a140*/  HMMA.16816.F32.BF16 R20, R124.reuse, R92, R20 ;  /* 0x0000005c7c14723c */ /* 0x040fee0000041814 */
[----:B------:R2:W2:Y:S01]  /*a150*/  MUFU.TANH R121, R0 ;  /* 0x0000000000797308 */ /* 0x0004a20000002400 */
[C---:B------:R-:W-:Y:S01]  /*a160*/  HMMA.16816.F32.BF16 R24, R124.reuse, R94, R24 ;  /* 0x0000005e7c18723c */ /* 0x040fe20000041818 */
[----:B------:R-:W4:Y:S02]  /*a170*/  LDSM.16.M88.4 R92, [R133+0x1000] ;  /* 0x00100000855c783b */ /* 0x000f240000000200 */
[----:B-1----:R-:W-:Y:S01]  /*a180*/  FMUL.FTZ R156, R10, UR5 ;  /* 0x000000050a9c7c20 */ /* 0x002fe20008410000 */
[----:B------:R-:W-:Y:S05]  /*a190*/  FMUL.FTZ R162, R13, UR5 ;  /* 0x000000050da27c20 */ /* 0x000fea0008410000 */
[----:B------:R1:W1:Y:S02]  /*a1a0*/  MUFU.TANH R130, R160 ;  /* 0x000000a000827308 */ /* 0x0002640000002400 */
[----:B------:R-:W-:Y:S01]  /*a1b0*/  FMUL.FTZ R161, R14, UR5 ;  /* 0x000000050ea17c20 */ /* 0x000fe20008410000 */
[----:B------:R-:W-:Y:S01]  /*a1c0*/  FMUL.FTZ R163, R12, UR5 ;  /* 0x000000050ca37c20 */ /* 0x000fe20008410000 */
[----:B---3--:R-:W-:Y:S06]  /*a1d0*/  FMUL.FTZ R2, R16, UR5 ;  /* 0x0000000510027c20 */ /* 0x008fec0008410000 */
[----:B------:R3:W3:Y:S01]  /*a1e0*/  MUFU.TANH R114, R157 ;  /* 0x0000009d00727308 */ /* 0x0006e20000002400 */
[----:B--2---:R-:W-:Y:S09]  /*a1f0*/  FMUL.FTZ R0, R19, UR5 ;  /* 0x0000000513007c20 */ /* 0x004ff20008410000 */
[----:B------:R2:W2:Y:S01]  /*a200*/  MUFU.TANH R109, R156 ;  /* 0x0000009c006d7308 */ /* 0x0004a20000002400 */
[----:B-1----:R-:W-:Y:S01]  /*a210*/  FMUL.FTZ R160, R15, UR5 ;  /* 0x000000050fa07c20 */ /* 0x002fe20008410000 */
[C---:B-----5:R-:W-:Y:S08]  /*a220*/  HMMA.16816.F32.BF16 R28, R124.reuse, R88, R28 ;  /* 0x000000587c1c723c */ /* 0x060ff0000004181c */
[----:B------:R1:W1:Y:S03]  /*a230*/  MUFU.TANH R96, R2 ;  /* 0x0000000200607308 */ /* 0x0002660000002400 */
[----:B---3--:R-:W-:Y:S01]  /*a240*/  FMUL.FTZ R157, R9, UR5 ;  /* 0x00000005099d7c20 */ /* 0x008fe20008410000 */
[C---:B------:R-:W-:Y:S01]  /*a250*/  HMMA.16816.F32.BF16 R32, R124.reuse, R90, R32 ;  /* 0x0000005a7c20723c */ /* 0x040fe20000041820 */
[----:B------:R-:W3:Y:S05]  /*a260*/  LDSM.16.M88.4 R88, [R133+0x1400] ;  /* 0x001400008558783b */ /* 0x000eea0000000200 */
[----:B------:R5:W3:Y:S01]  /*a270*/  MUFU.TANH R13, R0 ;  /* 0x00000000000d7308 */ /* 0x000ae20000002400 */
[----:B--2---:R-:W-:Y:S01]  /*a280*/  FMUL.FTZ R156, R18, UR5 ;  /* 0x00000005129c7c20 */ /* 0x004fe20008410000 */
[C---:B----4-:R-:W-:Y:S08]  /*a290*/  HMMA.16816.F32.BF16 R36, R124.reuse, R92, R36 ;  /* 0x0000005c7c24723c */ /* 0x050ff00000041824 */
[----:B------:R2:W4:Y:S01]  /*a2a0*/  MUFU.TANH R10, R162 ;  /* 0x000000a2000a7308 */ /* 0x0005220000002400 */
[C---:B------:R-:W-:Y:S01]  /*a2b0*/  HMMA.16816.F32.BF16 R40, R124.reuse, R94, R40 ;  /* 0x0000005e7c28723c */ /* 0x040fe20000041828 */
[----:B------:R-:W4:Y:S02]  /*a2c0*/  LDSM.16.M88.4 R92, [R133+0x1800] ;  /* 0x00180000855c783b */ /* 0x000f240000000200 */
[----:B-1----:R-:W-:Y:S06]  /*a2d0*/  FMUL.FTZ R2, R22, UR5 ;  /* 0x0000000516027c20 */ /* 0x002fec0008410000 */
[----:B------:R1:W1:Y:S02]  /*a2e0*/  MUFU.TANH R9, R161 ;  /* 0x000000a100097308 */ /* 0x0002640000002400 */
[----:B-----5:R-:W-:Y:S08]  /*a2f0*/  FMUL.FTZ R0, R25, UR5 ;  /* 0x0000000519007c20 */ /* 0x020ff00008410000 */
[----:B------:R5:W4:Y:S01]  /*a300*/  MUFU.TANH R11, R160 ;  /* 0x000000a0000b7308 */ /* 0x000b220000002400 */
[----:B--2---:R-:W-:Y:S09]  /*a310*/  FMUL.FTZ R162, R20, UR5 ;  /* 0x0000000514a27c20 */ /* 0x004ff20008410000 */
[----:B------:R2:W2:Y:S01]  /*a320*/  MUFU.TANH R107, R157 ;  /* 0x0000009d006b7308 */ /* 0x0004a20000002400 */
[----:B-1----:R-:W-:Y:S01]  /*a330*/  FMUL.FTZ R161, R21, UR5 ;  /* 0x0000000515a17c20 */ /* 0x002fe20008410000 */
[C---:B---3--:R-:W-:Y:S08]  /*a340*/  HMMA.16816.F32.BF16 R44, R124.reuse, R88, R44 ;  /* 0x000000587c2c723c */ /* 0x048ff0000004182c */
[----:B------:R1:W3:Y:S03]  /*a350*/  MUFU.TANH R15, R156 ;  /* 0x0000009c000f7308 */ /* 0x0002e60000002400 */
[----:B-----5:R-:W-:Y:S01]  /*a360*/  FMUL.FTZ R160, R23, UR5 ;  /* 0x0000000517a07c20 */ /* 0x020fe20008410000 */
[C---:B------:R-:W-:Y:S01]  /*a370*/  HMMA.16816.F32.BF16 R48, R124.reuse, R90, R48 ;  /* 0x0000005a7c30723c */ /* 0x040fe20000041830 */
[----:B------:R-:W5:Y:S01]  /*a380*/  LDSM.16.M88.4 R88, [R133+0x1c00] ;  /* 0x001c00008558783b */ /* 0x000f620000000200 */
[----:B------:R-:W-:Y:S04]  /*a390*/  DEPBAR.LE SB0, 0x0 ;  /* 0x000080000000791a */ /* 0x000fe80000000000 */
[----:B------:R3:W3:Y:S01]  /*a3a0*/  MUFU.TANH R128, R2 ;  /* 0x0000000200807308 */ /* 0x0006e20000002400 */
[C---:B----4-:R-:W-:Y:S05]  /*a3b0*/  HMMA.16816.F32.BF16 R52, R124.reuse, R92, R52 ;  /* 0x0000005c7c34723c */ /* 0x050fea0000041834 */
[----:B--2---:R-:W-:Y:S04]  /*a3c0*/  FMUL.FTZ R157, R17, UR5 ;  /* 0x00000005119d7c20 */ /* 0x004fe80008410000 */
[----:B------:R2:W4:Y:S01]  /*a3d0*/  MUFU.TANH R16, R0 ;  /* 0x0000000000107308 */ /* 0x0005220000002400 */
[----:B------:R-:W-:Y:S01]  /*a3e0*/  BAR.SYNC.DEFER_BLOCKING 0x0 ;  /* 0x0000000000007b1d */ /* 0x000fe20000010000 */
[C---:B------:R-:W-:Y:S03]  /*a3f0*/  HMMA.16816.F32.BF16 R56, R124.reuse, R94, R56 ;  /* 0x0000005e7c38723c */ /* 0x040fe60000041838 */
[----:B-1----:R-:W-:Y:S05]  /*a400*/  FMUL.FTZ R156, R26, UR5 ;  /* 0x000000051a9c7c20 */ /* 0x002fea0008410000 */
[----:B------:R1:W1:Y:S03]  /*a410*/  MUFU.TANH R12, R162 ;  /* 0x000000a2000c7308 */ /* 0x0002660000002400 */
[----:B---3--:R-:W-:Y:S07]  /*a420*/  FMUL.FTZ R2, R27, UR5 ;  /* 0x000000051b027c20 */ /* 0x008fee0008410000 */
[----:B------:R3:W3:Y:S01]  /*a430*/  MUFU.TANH R8, R161 ;  /* 0x000000a100087308 */ /* 0x0006e20000002400 */
[----:B--2---:R-:W-:Y:S09]  /*a440*/  FMUL.FTZ R0, R31, UR5 ;  /* 0x000000051f007c20 */ /* 0x004ff20008410000 */
[----:B------:R2:W2:Y:S01]  /*a450*/  MUFU.TANH R120, R160 ;  /* 0x000000a000787308 */ /* 0x0004a20000002400 */
[----:B-1----:R-:W-:Y:S01]  /*a460*/  FMUL.FTZ R162, R29, UR5 ;  /* 0x000000051da27c20 */ /* 0x002fe20008410000 */
[----:B------:R-:W-:Y:S01]  /*a470*/  FMUL.FTZ R164, R59, UR5 ;  /* 0x000000053ba47c20 */ /* 0x000fe20008410000 */
[C---:B-----5:R-:W-:Y:S07]  /*a480*/  HMMA.16816.F32.BF16 R60, R124.reuse, R88, R60 ;  /* 0x000000587c3c723c */ /* 0x060fee000004183c */
[----:B------:R1:W1:Y:S01]  /*a490*/  MUFU.TANH R14, R157 ;  /* 0x0000009d000e7308 */ /* 0x0002620000002400 */
[----:B---3--:R-:W-:Y:S01]  /*a4a0*/  FMUL.FTZ R161, R30, UR5 ;  /* 0x000000051ea17c20 */ /* 0x008fe20008410000 */
[----:B------:R-:W-:Y:S08]  /*a4b0*/  HMMA.16816.F32.BF16 R64, R124, R90, R64 ;  /* 0x0000005a7c40723c */ /* 0x000ff00000041840 */
[----:B------:R3:W3:Y:S03]  /*a4c0*/  MUFU.TANH R26, R156 ;  /* 0x0000009c001a7308 */ /* 0x0006e60000002400 */
[----:B--2---:R-:W-:Y:S07]  /*a4d0*/  FMUL.FTZ R160, R32, UR5 ;  /* 0x0000000520a07c20 */ /* 0x004fee0008410000 */
[----:B------:R2:W2:Y:S01]  /*a4e0*/  MUFU.TANH R25, R2 ;  /* 0x0000000200197308 */ /* 0x0004a20000002400 */
[----:B-1----:R-:W-:Y:S01]  /*a4f0*/  FMUL.FTZ R157, R24, UR5 ;  /* 0x00000005189d7c20 */ /* 0x002fe20008410000 */
[----:B------:R-:W-:Y:S08]  /*a500*/  FMUL.FTZ R165, R62, UR5 ;  /* 0x000000053ea57c20 */ /* 0x000ff00008410000 */
[----:B------:R1:W1:Y:S01]  /*a510*/  MUFU.TANH R31, R0 ;  /* 0x00000000001f7308 */ /* 0x0002620000002400 */
[----:B---3--:R-:W-:Y:S01]  /*a520*/  FMUL.FTZ R156, R33, UR5 ;  /* 0x00000005219c7c20 */ /* 0x008fe20008410000 */
[----:B------:R-:W-:Y:S08]  /*a530*/  FMUL.FTZ R3, R67, UR5 ;  /* 0x0000000543037c20 */ /* 0x000ff00008410000 */
[----:B------:R3:W3:Y:S01]  /*a540*/  MUFU.TANH R29, R162 ;  /* 0x000000a2001d7308 */ /* 0x0006e20000002400 */
[----:B--2---:R-:W-:Y:S09]  /*a550*/  FMUL.FTZ R2, R35, UR5 ;  /* 0x0000000523027c20 */ /* 0x004ff20008410000 */
[----:B------:R2:W2:Y:S01]  /*a560*/  MUFU.TANH R27, R161 ;  /* 0x000000a1001b7308 */ /* 0x0004a20000002400 */
[----:B-1----:R-:W-:Y:S09]  /*a570*/  FMUL.FTZ R0, R38, UR5 ;  /* 0x0000000526007c20 */ /* 0x002ff20008410000 */
[----:B------:R1:W1:Y:S01]  /*a580*/  MUFU.TANH R32, R160 ;  /* 0x000000a000207308 */ /* 0x0002620000002400 */
[----:B---3--:R-:W-:Y:S09]  /*a590*/  FMUL.FTZ R162, R36, UR5 ;  /* 0x0000000524a27c20 */ /* 0x008ff20008410000 */
        /* <DEDUP_REMOVED lines=58> */
[----:B------:R-:W1:Y:S01]  /*a940*/  MUFU.TANH R164, R164 ;  /* 0x000000a400a47308 */ /* 0x000e620000002400 */
[----:B---3--:R-:W-:Y:S09]  /*a950*/  MOV R157, R159 ;  /* 0x0000009f009d7202 */ /* 0x008ff20000000f00 */
[----:B------:R3:W1:Y:S01]  /*a960*/  MUFU.TANH R98, R2 ;  /* 0x0000000200627308 */ /* 0x0006620000002400 */
[----:B--2---:R-:W-:Y:S09]  /*a970*/  MOV R156, R158 ;  /* 0x0000009e009c7202 */ /* 0x004ff20000000f00 */
[----:B------:R-:W2:Y:S10]  /*a980*/  MUFU.TANH R162, R162 ;  /* 0x000000a200a27308 */ /* 0x000eb40000002400 */
[----:B------:R-:W1:Y:S10]  /*a990*/  MUFU.TANH R165, R165 ;  /* 0x000000a500a57308 */ /* 0x000e740000002400 */
[----:B------:R-:W1:Y:S10]  /*a9a0*/  MUFU.TANH R163, R163 ;  /* 0x000000a300a37308 */ /* 0x000e740000002400 */
[----:B------:R-:W1:Y:S10]  /*a9b0*/  MUFU.TANH R161, R161 ;  /* 0x000000a100a17308 */ /* 0x000e740000002400 */
[----:B------:R-:W1:Y:S10]  /*a9c0*/  MUFU.TANH R160, R160 ;  /* 0x000000a000a07308 */ /* 0x000e740000002400 */
[----:B------:R3:W1:Y:S10]  /*a9d0*/  MUFU.TANH R84, R0 ;  /* 0x0000000000547308 */ /* 0x0006740000002400 */
[----:B------:R-:W1:Y:S01]  /*a9e0*/  MUFU.TANH R3, R3 ;  /* 0x0000000300037308 */ /* 0x000e620000002400 */
[----:B--2-4-:R-:W-:Y:S05]  /*a9f0*/  @!P1 BRA `(.L_x_3707) ;  /* 0x0000000400bc9947 */ /* 0x014fea0003800000 */
[----:B------:R-:W2:Y:S08]  /*aa00*/  LDC R7, c[0x0][0x248] ;  /* 0x00009200ff077b82 */ /* 0x000eb00000000800 */
[----:B---3--:R-:W3:Y:S01]  /*aa10*/  @!P0 LDC R0, c[0x0][0x24c] ;  /* 0x00009300ff008b82 */ /* 0x008ee20000000800 */
        /* <DEDUP_REMOVED lines=12> */
[-C--:B------:R-:W-:Y:S02]  /*aae0*/  LOP3.LUT R41, R41, R2.reuse, RZ, 0x3c, !PT ;  /* 0x0000000229297212 */ /* 0x080fe400078e3cff */
[----:B------:R-:W-:Y:S02]  /*aaf0*/  ISETP.GE.AND P1, PT, R23, RZ, PT ;  /* 0x000000ff1700720c */ /* 0x000fe40003f26270 */
[----:B------:R-:W-:Y:S05]  /*ab00*/  LOP3.LUT R23, RZ, R2, RZ, 0x33, !PT ;  /* 0x00000002ff177212 */ /* 0x000fea00078e33ff */
[----:B--2---:R-:W2:Y:S02]  /*ab10*/  MUFU.RCP R5, R21 ;  /* 0x0000001500057308 */ /* 0x004ea40000001000 */
[----:B--2---:R-:W-:Y:S08]  /*ab20*/  VIADD R42, R5, 0xffffffe ;  /* 0x0ffffffe052a7836 */ /* 0x004ff00000000000 */
[----:B------:R-:W2:Y:S02]  /*ab30*/  F2I.FTZ.U32.TRUNC.NTZ R43, R42 ;  /* 0x0000002a002b7305 */ /* 0x000ea4000021f000 */
[--C-:B--2---:R-:W-:Y:S01]  /*ab40*/  IMAD.MOV R5, RZ, RZ, -R43.reuse ;  /* 0x000000ffff057224 */ /* 0x104fe200078e0a2b */
        /* <DEDUP_REMOVED lines=17> */
[----:B------:R-:W-:Y:S01]  /*ac60*/  ISETP.GE.U32.AND P5, PT, R20, R4, PT ;  /* 0x000000041400720c */ /* 0x000fe20003fa6070 */
[----:B------:R-:W2:Y:S01]  /*ac70*/  LDC R6, c[0x0][0x24c] ;  /* 0x00009300ff067b82 */ /* 0x000ea20000000800 */
[----:B------:R-:W-:Y:S09]  /*ac80*/  ISETP.NE.AND P3, PT, R2, RZ, PT ;  /* 0x000000ff0200720c */ /* 0x000ff20003f65270 */
        /* <DEDUP_REMOVED lines=11> */
[----:B------:R-:W4:Y:S01]  /*ad40*/  LDG.E R20, desc[UR12][R44.64] ;  /* 0x0000000c2c147981 */ /* 0x000f22000c1e1900 */
[----:B------:R-:W5:Y:S03]  /*ad50*/  LDC.64 R4, c[0x0][0x230] ;  /* 0x00008c00ff047b82 */ /* 0x000f660000000a00 */
[----:B------:R-:W-:Y:S01]  /*ad60*/  IMAD R2, R23, R2, -0x80 ;  /* 0xffffff8017027424 */ /* 0x000fe200078e0202 */
[----:B------:R-:W4:Y:S03]  /*ad70*/  LDG.E R21, desc[UR12][R42.64] ;  /* 0x0000000c2a157981 */ /* 0x000f26000c1e1900 */
[-C--:B------:R-:W-:Y:S01]  /*ad80*/  IMAD.WIDE.U32 R40, R2, R7.reuse, RZ ;  /* 0x0000000702287225 */ /* 0x080fe200078e00ff */
[----:B------:R-:W-:Y:S05]  /*ad90*/  SHF.R.S32.HI R22, RZ, 0x1f, R2 ;  /* 0x0000001fff167819 */ /* 0x000fea0000011402 */
[----:B------:R-:W-:Y:S04]  /*ada0*/  IMAD R23, R22, R7, RZ ;  /* 0x0000000716177224 */ /* 0x000fe800078e02ff */
[----:B--2---:R-:W-:Y:S05]  /*adb0*/  IMAD R23, R2, R6, R23 ;  /* 0x0000000602177224 */ /* 0x004fea00078e0217 */
[----:B------:R-:W-:Y:S01]  /*adc0*/  IADD3 R41, R41, R23, RZ ;  /* 0x0000001729297210 */ /* 0x000fe20007ffe0ff */
[----:B----4-:R-:W-:Y:S04]  /*add0*/  IMAD.IADD R20, R20, 0x1, -R21 ;  /* 0x0000000114147824 */ /* 0x010fe800078e0a15 */
[CC--:B-----5:R-:W-:Y:S01]  /*ade0*/  IMAD.WIDE.U32 R40, R20.reuse, R4.reuse, R40 ;  /* 0x0000000414287225 */ /* 0x0e0fe200078e0028 */
[----:B------:R-:W-:Y:S05]  /*adf0*/  SHF.R.S32.HI R21, RZ, 0x1f, R20 ;  /* 0x0000001fff157819 */ /* 0x000fea0000011414 */
[----:B------:R-:W-:Y:S04]  /*ae00*/  IMAD R21, R21, R4, RZ ;  /* 0x0000000415157224 */ /* 0x000fe800078e02ff */
[----:B------:R-:W-:Y:S01]  /*ae10*/  IMAD R21, R20, R5, R21 ;  /* 0x0000000514157224 */ /* 0x000fe200078e0215 */
[----:B------:R-:W-:Y:S03]  /*ae20*/  MOV R5, R40 ;  /* 0x0000002800057202 */ /* 0x000fe60000000f00 */
[----:B------:R-:W-:Y:S07]  /*ae30*/  IMAD.IADD R4, R41, 0x1, R21 ;  /* 0x0000000129047824 */ /* 0x000fee00078e0215 */
.L_x_3708:
[----:B------:R2:W-:Y:S01]  /*ae40*/  @P0 STS [R143+0x1000], RZ ;  /* 0x001000ff8f000388 */ /* 0x0005e20000000800 */
[----:B------:R-:W4:Y:S01]  /*ae50*/  @!P0 LDC R2, c[0x0][0x24c] ;  /* 0x00009300ff028b82 */ /* 0x000f220000000800 */
[----:B------:R-:W-:Y:S01]  /*ae60*/  LEA R44, P4, R5, R152, 0x1 ;  /* 0x00000098052c7211 */ /* 0x000fe200078808ff */
[----:B------:R-:W-:Y:S01]  /*ae70*/  @!P0 IMAD.MOV.U32 R22, RZ, RZ, R5 ;  /* 0x000000ffff168224 */ /* 0x000fe200078e0005 */
[----:B------:R2:W-:Y:S01]  /*ae80*/  @P0 STS [R143+0x1004], RZ ;  /* 0x001004ff8f000388 */ /* 0x0005e20000000800 */
[-C--:B------:R-:W-:Y:S01]  /*ae90*/  @!P0 LEA R20, P2, R7, R5.reuse, 0x6 ;  /* 0x0000000507148211 */ /* 0x080fe200078430ff */
[--C-:B------:R-:W-:Y:S01]  /*aea0*/  @!P0 IMAD.MOV.U32 R23, RZ, RZ, R4.reuse ;  /* 0x000000ffff178224 */ /* 0x100fe200078e0004 */
[----:B------:R-:W-:Y:S01]  /*aeb0*/  @!P0 IADD3 R6, P1, R138, R5, RZ ;  /* 0x000000058a068210 */ /* 0x000fe20007f3e0ff */
[----:B------:R2:W-:Y:S01]  /*aec0*/  @P0 STS.64 [R143+0x1008], RZ ;  /* 0x001008ff8f000388 */ /* 0x0005e20000000a00 */
[-C--:B------:R-:W-:Y:S01]  /*aed0*/  LEA.HI.X R45, R5, R153.reuse, R4, 0x1, P4 ;  /* 0x00000099052d7211 */ /* 0x080fe200020f0c04 */
[C---:B------:R-:W-:Y:S01]  /*aee0*/  @!P0 IMAD.WIDE.U32 R22, R7.reuse, 0x60, R22 ;  /* 0x0000006007168825 */ /* 0x040fe200078e0016 */
[----:B---3--:R-:W-:Y:S02]  /*aef0*/  @!P0 LEA.HI.X R0, R7, R4, R0, 0x6, P2 ;  /* 0x0000000407008211 */ /* 0x008fe400010f3400 */
[-C--:B------:R-:W-:Y:S01]  /*af00*/  @!P0 LEA R42, P3, R6, R152.reuse, 0x1 ;  /* 0x00000098062a8211 */ /* 0x080fe200078608ff */
[----:B------:R-:W-:Y:S01]  /*af10*/  @!PT LDS RZ, [RZ] ;  /* 0x00000000fffff984 */ /* 0x000fe20000000800 */
[----:B------:R-:W-:Y:S01]  /*af20*/  @!PT LDS RZ, [RZ] ;  /* 0x00000000fffff984 */ /* 0x000fe20000000800 */
[----:B------:R-:W-:Y:S01]  /*af30*/  @!PT LDS RZ, [RZ] ;  /* 0x00000000fffff984 */ /* 0x000fe20000000800 */
[----:B------:R2:W-:Y:S01]  /*af40*/  @!P0 LDGSTS.E.BYPASS.LTC128B.128 [R143+0x1000], desc[UR12][R44.64] ;  /* 0x010000002c8f8fae */ /* 0x0005e2000b901d4c */
[----:B------:R-:W-:Y:S01]  /*af50*/  @!P0 IMAD.X R7, R137, 0x1, R4, P1 ;  /* 0x0000000189078824 */ /* 0x000fe200008e0604 */
[-C--:B------:R-:W-:Y:S02]  /*af60*/  @!P0 LEA R40, P2, R20, R152.reuse, 0x1 ;  /* 0x0000009814288211 */ /* 0x080fe400078408ff */
[----:B------:R2:W-:Y:S01]  /*af70*/  @P0 STS.128 [R143+0x1800], RZ ;  /* 0x001800ff8f000388 */ /* 0x0005e20000000c00 */
[----:B------:R-:W-:Y:S01]  /*af80*/  @!P0 LEA R46, P1, R22, R152, 0x1 ;  /* 0x00000098162e8211 */ /* 0x000fe200078208ff */
[----:B------:R-:W-:Y:S01]  /*af90*/  IMAD.MOV.U32 R152, RZ, RZ, R44 ;  /* 0x000000ffff987224 */ /* 0x000fe200078e002c */
[-C--:B------:R-:W-:Y:S02]  /*afa0*/  @!P0 LEA.HI.X R43, R6, R153.reuse, R7, 0x1, P3 ;  /* 0x00000099062b8211 */ /* 0x080fe400018f0c07 */
[-C--:B------:R-:W-:Y:S01]  /*afb0*/  @!P0 LEA.HI.X R41, R20, R153.reuse, R0, 0x1, P2 ;  /* 0x0000009914298211 */ /* 0x080fe200010f0c00 */
[----:B----4-:R-:W-:Y:S02]  /*afc0*/  @!P0 IMAD R2, R2, 0x60, RZ ;  /* 0x0000006002028824 */ /* 0x010fe400078e02ff */
[----:B------:R-:W-:Y:S01]  /*afd0*/  @!PT LDS RZ, [RZ] ;  /* 0x00000000fffff984 */ /* 0x000fe20000000800 */
[----:B------:R-:W-:Y:S01]  /*afe0*/  @!PT LDS RZ, [RZ] ;  /* 0x00000000fffff984 */ /* 0x000fe20000000800 */
[----:B------:R-:W-:Y:S01]  /*aff0*/  @!PT LDS RZ, [RZ] ;  /* 0x00000000fffff984 */ /* 0x000fe20000000800 */
[----:B------:R2:W-:Y:S02]  /*b000*/  @!P0 LDGSTS.E.BYPASS.LTC128B.128 [R143+0x1800], desc[UR12][R42.64] ;  /* 0x018000002a8f8fae */ /* 0x0005e4000b901d4c */
[----:B------:R-:W-:Y:S02]  /*b010*/  @!P0 IMAD.IADD R2, R2, 0x1, R23 ;  /* 0x0000000102028824 */ /* 0x000fe400078e0217 */
[----:B------:R2:W-:Y:S04]  /*b020*/  @P0 STS.128 [R143+0x2000], RZ ;  /* 0x002000ff8f000388 */ /* 0x0005e80000000c00 */
        /* <DEDUP_REMOVED lines=11> */
[----:B------:R-:W0:Y:S02]  /*b0e0*/  LDGDEPBAR ;  /* 0x00000000000079af */ /* 0x000e240000000000 */
.L_x_3707:
        /* <DEDUP_REMOVED lines=60> */
[----:B---3--:R-:W-:Y:S02]  /*b4b0*/  FMNMX.FTZ R2, R84, R5, !PT ;  /* 0x0000000554027209 */ /* 0x008fe40007810000 */
        /* <DEDUP_REMOVED lines=9> */
[----:B-1----:R-:W-:Y:S04]  /*b550*/  FMNMX.FTZ R2, R23, R20, !PT ;  /* 0x0000001417027209 */ /* 0x002fe80007810000 */
[C---:B------:R-:W-:Y:S01]  /*b560*/  FSETP.NEU.FTZ.AND P0, PT, R2.reuse, -INF , PT ;  /* 0xff8000000200780b */ /* 0x040fe20003f1d000 */
[----:B------:R-:W-:Y:S01]  /*b570*/  FMUL.FTZ R22, R2, UR4 ;  /* 0x0000000402167c20 */ /* 0x000fe20008410000 */
[----:B--2---:R-:W-:Y:S01]  /*b580*/  FMNMX.FTZ R0, R6, R5, !PT ;  /* 0x0000000506007209 */ /* 0x004fe20007810000 */
[----:B------:R-:W-:Y:S01]  /*b590*/  FADD.FTZ R4, -R2, R87 ;  /* 0x0000005702047221 */ /* 0x000fe20000010100 */
[----:B------:R-:W-:Y:S02]  /*b5a0*/  MOV R87, R2 ;  /* 0x0000000200577202 */ /* 0x000fe40000000f00 */
[----:B------:R-:W-:Y:S01]  /*b5b0*/  FSEL R23, R22, RZ, P0 ;  /* 0x000000ff16177208 */ /* 0x000fe20000000000 */
[C---:B------:R-:W-:Y:S01]  /*b5c0*/  FMUL.FTZ R22, R0.reuse, UR4 ;  /* 0x0000000400167c20 */ /* 0x040fe20008410000 */
[----:B------:R-:W-:Y:S01]  /*b5d0*/  FSETP.NEU.FTZ.AND P0, PT, R0, -INF , PT ;  /* 0xff8000000000780b */ /* 0x000fe20003f1d000 */
[----:B------:R-:W-:Y:S01]  /*b5e0*/  FMUL.FTZ R21, R4, UR4 ;  /* 0x0000000404157c20 */ /* 0x000fe20008410000 */
[----:B------:R-:W-:Y:S01]  /*b5f0*/  FADD.FTZ R4, -R0, R85 ;  /* 0x0000005500047221 */ /* 0x000fe20000010100 */
[--C-:B------:R-:W-:Y:S01]  /*b600*/  FFMA.FTZ R104, R14, UR4, -R23.reuse ;  /* 0x000000040e687c23 */ /* 0x100fe20008010817 */
[--C-:B------:R-:W-:Y:S01]  /*b610*/  FFMA.FTZ R91, R28, UR4, -R23.reuse ;  /* 0x000000041c5b7c23 */ /* 0x100fe20008010817 */
        /* <DEDUP_REMOVED lines=31> */
[----:B------:R-:W-:Y:S01]  /*b810*/  FMUL.FTZ R20, R4, UR4 ;  /* 0x0000000404147c20 */ /* 0x000fe20008410000 */
[--C-:B------:R-:W-:Y:S01]  /*b820*/  FFMA.FTZ R46, R114, UR4, -R23.reuse ;  /* 0x00000004722e7c23 */ /* 0x100fe20008010817 */
[----:B------:R-:W-:Y:S03]  /*b830*/  LDSM.16.MT88.4 R32, [R86+0x3400] ;  /* 0x003400005620783b */ /* 0x000fe60000004200 */
[----:B------:R-:W-:Y:S01]  /*b840*/  MUFU.EX2 R40, R40 ;  /* 0x0000002800287308 */ /* 0x000fe20000000800 */
[--C-:B------:R-:W-:Y:S01]  /*b850*/  FFMA.FTZ R41, R130, UR4, -R23.reuse ;  /* 0x0000000482297c23 */ /* 0x100fe20008010817 */
[--C-:B------:R-:W-:Y:S01]  /*b860*/  FFMA.FTZ R44, R121, UR4, -R22.reuse ;  /* 0x00000004792c7c23 */ /* 0x100fe20008010816 */
[--C-:B------:R-:W-:Y:S01]  /*b870*/  FFMA.FTZ R90, R25, UR4, -R22.reuse ;  /* 0x00000004195a7c23 */ /* 0x100fe20008010816 */
[C---:B-1----:R-:W-:Y:S01]  /*b880*/  FMUL.FTZ R4, R21.reuse, R80 ;  /* 0x0000005015047220 */ /* 0x042fe20000410000 */
[C---:B------:R-:W-:Y:S01]  /*b890*/  FMUL.FTZ R5, R21.reuse, R81 ;  /* 0x0000005115057220 */ /* 0x040fe20000410000 */
[C---:B------:R-:W-:Y:S01]  /*b8a0*/  FMUL.FTZ R9, R21.reuse, R77 ;  /* 0x0000004d15097220 */ /* 0x040fe20000410000 */
[--C-:B------:R-:W-:Y:S03]  /*b8b0*/  FFMA.FTZ R92, R16, UR4, -R23.reuse ;  /* 0x00000004105c7c23 */ /* 0x100fe60008010817 */
[----:B------:R-:W1:Y:S01]  /*b8c0*/  MUFU.EX2 R20, R20 ;  /* 0x0000001400147308 */ /* 0x000e620000000800 */
[----:B------:R-:W-:Y:S01]  /*b8d0*/  FMUL.FTZ R16, R21, R68 ;  /* 0x0000004415107220 */ /* 0x000fe20000410000 */
[--C-:B------:R-:W-:Y:S01]  /*b8e0*/  FFMA.FTZ R77, R17, UR4, -R22.reuse ;  /* 0x00000004114d7c23 */ /* 0x100fe20008010816 */
[----:B------:R-:W-:Y:S01]  /*b8f0*/  FMUL.FTZ R17, R21, R69 ;  /* 0x0000004515117220 */ /* 0x000fe20000410000 */
        /* <DEDUP_REMOVED lines=10> */
[C---:B------:R-:W-:Y:S01]  /*b9a0*/  FMUL.FTZ R8, R21.reuse, R76 ;  /* 0x0000004c15087220 */ /* 0x040fe20000410000 */
[--C-:B------:R-:W-:Y:S03]  /*b9b0*/  FFMA.FTZ R76, R116, UR4, -R22.reuse ;  /* 0x00000004744c7c23 */ /* 0x100fe60008010816 */
[----:B------:R-:W4:Y:S01]  /*b9c0*/  MUFU.EX2 R41, R41 ;  /* 0x0000002900297308 */ /* 0x000f220000000800 */
[C---:B-1----:R-:W-:Y:S01]  /*b9d0*/  FMUL.FTZ R10, R20.reuse, R78 ;  /* 0x0000004e140a7220 */ /* 0x042fe20000410000 */
[C---:B------:R-:W-:Y:S01]  /*b9e0*/  FMUL.FTZ R11, R20.reuse, R79 ;  /* 0x0000004f140b7220 */ /* 0x040fe20000410000 */
[C---:B------:R-:W-:Y:S01]  /*b9f0*/  FMUL.FTZ R18, R20.reuse, R70 ;  /* 0x0000004614127220 */ /* 0x040fe20000410000 */
[C---:B------:R-:W-:Y:S01]  /*ba00*/  FMUL.FTZ R19, R20.reuse, R71 ;  /* 0x0000004714137220 */ /* 0x040fe20000410000 */
[C---:B------:R-:W-:Y:S01]  /*ba10*/  FMUL.FTZ R6, R20.reuse, R82 ;  /* 0x0000005214067220 */ /* 0x040fe20000410000 */
[----:B------:R-:W-:Y:S01]  /*ba20*/  FMUL.FTZ R7, R20, R83 ;  /* 0x0000005314077220 */ /* 0x000fe20000410000 */
[----:B------:R-:W-:Y:S03]  /*ba30*/  FFMA.FTZ R101, R128, UR4, -R22 ;  /* 0x0000000480657c23 */ /* 0x000fe60008010816 */
[----:B------:R-:W1:Y:S01]  /*ba40*/  MUFU.EX2 R61, R61 ;  /* 0x0000003d003d7308 */ /* 0x000e620000000800 */
[----:B---3--:R-:W-:Y:S01]  /*ba50*/  F2FP.BF16.F32.PACK_AB R24, R36, R46 ;  /* 0x0000002e2418723e */ /* 0x008fe200000010ff */
[----:B------:R-:W-:Y:S01]  /*ba60*/  FFMA.FTZ R46, R21, R154, R46 ;  /* 0x0000009a152e7223 */ /* 0x000fe2000001002e */
[--C-:B------:R-:W-:Y:S01]  /*ba70*/  FFMA.FTZ R94, R120, UR4, -R22.reuse ;  /* 0x00000004785e7c23 */ /* 0x100fe20008010816 */
[--C-:B------:R-:W-:Y:S01]  /*ba80*/  FFMA.FTZ R63, R112, UR4, -R23.reuse ;  /* 0x00000004703f7c23 */ /* 0x100fe20008010817 */
[----:B------:R-:W-:Y:S01]  /*ba90*/  FFMA.FTZ R67, R131, UR4, -R22 ;  /* 0x0000000483437c23 */ /* 0x000fe20008010816 */
[----:B------:R-:W-:Y:S01]  /*baa0*/  FADD.FTZ R46, R36, R46 ;  /* 0x0000002e242e7221 */ /* 0x000fe20000010000 */
[--C-:B------:R-:W-:Y:S03]  /*bab0*/  FFMA.FTZ R66, R122, UR4, -R23.reuse ;  /* 0x000000047a427c23 */ /* 0x100fe60008010817 */
[----:B------:R-:W3:Y:S01]  /*bac0*/  MUFU.EX2 R43, R43 ;  /* 0x0000002b002b7308 */ /* 0x000ee20000000800 */
[----:B------:R-:W-:Y:S01]  /*bad0*/  LDSM.16.MT88.4 R36, [R86+0x3800] ;  /* 0x003800005624783b */ /* 0x000fe20000004200 */
[----:B----4-:R-:W-:Y:S01]  /*bae0*/  F2FP.BF16.F32.PACK_AB R26, R40, R41 ;  /* 0x00000029281a723e */ /* 0x010fe200000010ff */
[----:B------:R-:W-:Y:S01]  /*baf0*/  FADD.FTZ R41, R41, R46 ;  /* 0x0000002e29297221 */ /* 0x000fe20000010000 */
[--C-:B------:R-:W-:Y:S01]  /*bb00*/  FFMA.FTZ R65, R118, UR4, -R23.reuse ;  /* 0x0000000476417c23 */ /* 0x100fe20008010817 */
[----:B------:R-:W-:Y:S01]  /*bb10*/  ISETP.GT.AND P0, PT, R142, 0x1, PT ;  /* 0x000000018e00780c */ /* 0x000fe20003f04270 */
[----:B------:R-:W-:Y:S01]  /*bb20*/  FFMA.FTZ R102, R102, UR4, -R23 ;  /* 0x0000000466667c23 */ /* 0x000fe20008010817 */
[----:B------:R-:W-:Y:S03]  /*bb30*/  FADD.FTZ R46, R40, R41 ;  /* 0x00000029282e7221 */ /* 0x000fe60000010000 */
[----:B------:R-:W4:Y:S01]  /*bb40*/  MUFU.EX2 R44, R44 ;  /* 0x0000002c002c7308 */ /* 0x000f220000000800 */
[----:B-1----:R-:W-:Y:S01]  /*bb50*/  F2FP.BF16.F32.PACK_AB R25, R42, R61 ;  /* 0x0000003d2a19723e */ /* 0x002fe200000010ff */
[----:B------:R-:W-:Y:S01]  /*bb60*/  FFMA.FTZ R155, R20, R155, R61 ;  /* 0x0000009b149b7223 */ /* 0x000fe2000001003d */
[--C-:B------:R-:W-:Y:S01]  /*bb70*/  FFMA.FTZ R61, R113, UR4, -R22.reuse ;  /* 0x00000004713d7c23 */ /* 0x100fe20008010816 */
[----:B------:R-:W-:Y:S01]  /*bb80*/  FFMA.FTZ R164, R164, UR4, -R22 ;  /* 0x00000004a4a47c23 */ /* 0x000fe20008010816 */
[----:B------:R-:W-:Y:S01]  /*bb90*/  MOV R85, R0 ;  /* 0x0000000000557202 */ /* 0x000fe20000000f00 */
[----:B------:R-:W-:Y:S01]  /*bba0*/  FADD.FTZ R42, R42, R155 ;  /* 0x0000009b2a2a7221 */ /* 0x000fe20000010000 */
[--C-:B------:R-:W-:Y:S03]  /*bbb0*/  FFMA.FTZ R98, R98, UR4, -R23.reuse ;  /* 0x0000000462627c23 */ /* 0x100fe60008010817 */
[----:B------:R-:W-:Y:S01]  /*bbc0*/  MUFU.EX2 R45, R45 ;  /* 0x0000002d002d7308 */ /* 0x000fe20000000800 */
[--C-:B------:R-:W-:Y:S01]  /*bbd0*/  FFMA.FTZ R162, R162, UR4, -R23.reuse ;  /* 0x00000004a2a27c23 */ /* 0x100fe20008010817 */
[----:B---3--:R-:W-:Y:S01]  /*bbe0*/  FADD.FTZ R69, R43, R42 ;  /* 0x0000002a2b457221 */ /* 0x008fe20000010000 */
[----:B------:R-:W-:Y:S01]  /*bbf0*/  FFMA.FTZ R161, R161, UR4, -R23 ;  /* 0x00000004a1a17c23 */ /* 0x000fe20008010817 */
[----:B------:R-:W-:Y:S06]  /*bc00*/  FFMA.FTZ R165, R165, UR4, -R22 ;  /* 0x00000004a5a57c23 */ /* 0x000fec0008010816 */
[----:B------:R-:W-:Y:S01]  /*bc10*/  MUFU.EX2 R110, R110 ;  /* 0x0000006e006e7308 */ /* 0x000fe20000000800 */
[C---:B----4-:R-:W-:Y:S01]  /*bc20*/  F2FP.BF16.F32.PACK_AB R27, R44.reuse, R43 ;  /* 0x0000002b2c1b723e */ /* 0x050fe200000010ff */
[----:B------:R-:W-:Y:S01]  /*bc30*/  FADD.FTZ R44, R44, R69 ;  /* 0x000000452c2c7221 */ /* 0x000fe20000010000 */
[----:B------:R-:W-:Y:S07]  /*bc40*/  LDSM.16.MT88.4 R40, [R86+0x3c00] ;  /* 0x003c00005628783b */ /* 0x000fee0000004200 */
[----:B------:R-:W1:Y:S01]  /*bc50*/  MUFU.EX2 R47, R47 ;  /* 0x0000002f002f7308 */ /* 0x000e620000000800 */
[C---:B--2---:R-:W-:Y:S06]  /*bc60*/  HMMA.16816.F32.BF16 R4, R24.reuse, R12, R4 ;  /* 0x0000000c1804723c */ /* 0x044fec0000041804 */
[C---:B------:R-:W-:Y:S03]  /*bc70*/  HMMA.16816.F32.BF16 R8, R24.reuse, R14, R8 ;  /* 0x0000000e1808723c */ /* 0x040fe60000041808 */
[----:B------:R-:W2:Y:S02]  /*bc80*/  MUFU.EX2 R108, R108 ;  /* 0x0000006c006c7308 */ /* 0x000ea40000000800 */
[C---:B------:R-:W-:Y:S01]  /*bc90*/  FMUL.FTZ R12, R21.reuse, R72 ;  /* 0x00000048150c7220 */ /* 0x040fe20000410000 */
[----:B------:R-:W-:Y:S01]  /*bca0*/  FMUL.FTZ R13, R21, R73 ;  /* 0x00000049150d7220 */ /* 0x000fe20000410000 */
[C---:B------:R-:W-:Y:S01]  /*bcb0*/  FMUL.FTZ R14, R20.reuse, R74 ;  /* 0x0000004a140e7220 */ /* 0x040fe20000410000 */
[----:B------:R-:W-:Y:S05]  /*bcc0*/  FMUL.FTZ R15, R20, R75 ;  /* 0x0000004b140f7220 */ /* 0x000fea0000410000 */
[----:B------:R-:W3:Y:S01]  /*bcd0*/  MUFU.EX2 R109, R109 ;  /* 0x0000006d006d7308 */ /* 0x000ee20000000800 */
[----:B-1----:R-:W-:Y:S01]  /*bce0*/  FADD.FTZ R69, R47, R44 ;  /* 0x0000002c2f457221 */ /* 0x002fe20000010000 */
[--C-:B------:R-:W-:Y:S01]  /*bcf0*/  FFMA.FTZ R20, R111, UR4, -R22.reuse ;  /* 0x000000046f147c23 */ /* 0x100fe20008010816 */
[--C-:B------:R-:W-:Y:S01]  /*bd00*/  FFMA.FTZ R73, R105, UR4, -R22.reuse ;  /* 0x0000000469497c23 */ /* 0x100fe20008010816 */
[--C-:B------:R-:W-:Y:S01]  /*bd10*/  FFMA.FTZ R72, R99, UR4, -R22.reuse ;  /* 0x0000000463487c23 */ /* 0x100fe20008010816 */
[C---:B------:R-:W-:Y:S05]  /*bd20*/  HMMA.16816.F32.BF16 R12, R24.reuse, R28, R12 ;  /* 0x0000001c180c723c */ /* 0x040fea000004180c */
[----:B------:R-:W-:Y:S01]  /*bd30*/  MUFU.EX2 R107, R107 ;  /* 0x0000006b006b7308 */ /* 0x000fe20000000800 */
[--C-:B------:R-:W-:Y:S01]  /*bd40*/  FFMA.FTZ R74, R106, UR4, -R23.reuse ;  /* 0x000000046a4a7c23 */ /* 0x100fe20008010817 */
[----:B------:R-:W-:Y:S01]  /*bd50*/  FFMA.FTZ R75, R97, UR4, -R22 ;  /* 0x00000004614b7c23 */ /* 0x000fe20008010816 */
[----:B------:R-:W-:Y:S01]  /*bd60*/  FFMA.FTZ R23, R160, UR4, -R23 ;  /* 0x00000004a0177c23 */ /* 0x000fe20008010817 */
[----:B------:R-:W-:Y:S01]  /*bd70*/  HMMA.16816.F32.BF16 R16, R24, R30, R16 ;  /* 0x0000001e1810723c */ /* 0x000fe20000041810 */
[----:B------:R-:W1:Y:S05]  /*bd80*/  LDSM.16.MT88.4 R28, [R132+0x3400] ;  /* 0x00340000841c783b */ /* 0x000e6a0000004200 */
[----:B------:R-:W4:Y:S01]  /*bd90*/  MUFU.EX2 R100, R100 ;  /* 0x0000006400647308 */ /* 0x000f220000000800 */
[----:B------:R-:W-:Y:S04]  /*bda0*/  F2FP.BF16.F32.PACK_AB R24, R110, R45 ;  /* 0x0000002d6e18723e */ /* 0x000fe800000010ff */
[----:B--2---:R-:W-:Y:S05]  /*bdb0*/  F2FP.BF16.F32.PACK_AB R25, R108, R47 ;  /* 0x0000002f6c19723e */ /* 0x004fea00000010ff */
[----:B------:R-:W-:Y:S01]  /*bdc0*/  MUFU.EX2 R103, R103 ;  /* 0x0000006700677308 */ /* 0x000fe20000000800 */
[----:B---3--:R-:W-:Y:S01]  /*bdd0*/  F2FP.BF16.F32.PACK_AB R26, R104, R109 ;  /* 0x0000006d681a723e */ /* 0x008fe200000010ff */
[----:B------:R-:W-:Y:S08]  /*bde0*/  FADD.FTZ R108, R108, R69 ;  /* 0x000000456c6c7221 */ /* 0x000ff00000010000 */
[----:B------:R-:W2:Y:S01]  /*bdf0*/  MUFU.EX2 R96, R96 ;  /* 0x0000006000607308 */ /* 0x000ea20000000800 */
[----:B----4-:R-:W-:Y:S01]  /*be00*/  F2FP.BF16.F32.PACK_AB R27, R100, R107 ;  /* 0x0000006b641b723e */ /* 0x010fe200000010ff */
[----:B------:R-:W-:Y:S08]  /*be10*/  FADD.FTZ R107, R107, R108 ;  /* 0x0000006c6b6b7221 */ /* 0x000ff00000010000 */
[----:B------:R-:W-:Y:S10]  /*be20*/  MUFU.EX2 R101, R101 ;  /* 0x0000006500657308 */ /* 0x000ff40000000800 */
[----:B------:R-:W3:Y:S01]  /*be30*/  MUFU.EX2 R94, R94 ;  /* 0x0000005e005e7308 */ /* 0x000ee20000000800 */
[C---:B-1----:R-:W-:Y:S09]  /*be40*/  HMMA.16816.F32.BF16 R4, R24.reuse, R28, R4 ;  /* 0x0000001c1804723c */ /* 0x042ff20000041804 */
[----:B------:R-:W-:Y:S01]  /*be50*/  MUFU.EX2 R95, R95 ;  /* 0x0000005f005f7308 */ /* 0x000fe20000000800 */
[C---:B------:R-:W-:Y:S01]  /*be60*/  HMMA.16816.F32.BF16 R8, R24.reuse, R30, R8 ;  /* 0x0000001e1808723c */ /* 0x040fe20000041808 */
[----:B------:R-:W1:Y:S08]  /*be70*/  LDSM.16.MT88.4 R28, [R132+0x3800] ;  /* 0x00380000841c783b */ /* 0x000e700000004200 */
[----:B------:R-:W4:Y:S01]  /*be80*/  MUFU.EX2 R92, R92 ;  /* 0x0000005c005c7308 */ /* 0x000f220000000800 */
[C---:B------:R-:W-:Y:S06]  /*be90*/  HMMA.16816.F32.BF16 R12, R24.reuse, R32, R12 ;  /* 0x00000020180c723c */ /* 0x040fec000004180c */
[----:B------:R-:W-:Y:S03]  /*bea0*/  HMMA.16816.F32.BF16 R16, R24, R34, R16 ;  /* 0x000000221810723c */ /* 0x000fe60000041810 */
[----:B------:R-:W-:Y:S01]  /*beb0*/  MUFU.EX2 R93, R93 ;  /* 0x0000005d005d7308 */ /* 0x000fe20000000800 */
[----:B------:R-:W5:Y:S03]  /*bec0*/  LDSM.16.MT88.4 R32, [R132+0x3c00] ;  /* 0x003c00008420783b */ /* 0x000f660000004200 */
[----:B--2---:R-:W-:Y:S06]  /*bed0*/  F2FP.BF16.F32.PACK_AB R24, R96, R103 ;  /* 0x000000676018723e */ /* 0x004fec00000010ff */
[----:B------:R-:W2:Y:S01]  /*bee0*/  MUFU.EX2 R90, R90 ;  /* 0x0000005a005a7308 */ /* 0x000ea20000000800 */
[----:B---3--:R-:W-:Y:S02]  /*bef0*/  F2FP.BF16.F32.PACK_AB R25, R94, R101 ;  /* 0x000000655e19723e */ /* 0x008fe400000010ff */
[----:B----4-:R-:W-:Y:S07]  /*bf00*/  F2FP.BF16.F32.PACK_AB R26, R92, R95 ;  /* 0x0000005f5c1a723e */ /* 0x010fee00000010ff */
[----:B------:R-:W-:Y:S10]  /*bf10*/  MUFU.EX2 R91, R91 ;  /* 0x0000005b005b7308 */ /* 0x000ff40000000800 */
[----:B------:R-:W3:Y:S01]  /*bf20*/  MUFU.EX2 R88, R88 ;  /* 0x0000005800587308 */ /* 0x000ee20000000800 */
[----:B--2---:R-:W-:Y:S09]  /*bf30*/  F2FP.BF16.F32.PACK_AB R27, R90, R93 ;  /* 0x0000005d5a1b723e */ /* 0x004ff200000010ff */
[----:B------:R-:W-:Y:S01]  /*bf40*/  MUFU.EX2 R89, R89 ;  /* 0x0000005900597308 */ /* 0x000fe20000000800 */
[C---:B-1----:R-:W-:Y:S06]  /*bf50*/  HMMA.16816.F32.BF16 R4, R24.reuse, R28, R4 ;  /* 0x0000001c1804723c */ /* 0x042fec0000041804 */
[C---:B------:R-:W-:Y:S03]  /*bf60*/  HMMA.16816.F32.BF16 R8, R24.reuse, R30, R8 ;  /* 0x0000001e1808723c */ /* 0x040fe60000041808 */
[----:B------:R-:W1:Y:S02]  /*bf70*/  MUFU.EX2 R56, R56 ;  /* 0x0000003800387308 */ /* 0x000e640000000800 */
[----:B------:R-:W-:Y:S01]  /*bf80*/  FADD.FTZ R29, R45, R46 ;  /* 0x0000002e2d1d7221 */ /* 0x000fe20000010000 */
[C---:B------:R-:W-:Y:S01]  /*bf90*/  HMMA.16816.F32.BF16 R12, R24.reuse, R36, R12 ;  /* 0x00000024180c723c */ /* 0x040fe2000004180c */
[----:B------:R-:W2:Y:S06]  /*bfa0*/  LDSM.16.MT88.4 R44, [R132+0x4000] ;  /* 0x00400000842c783b */ /* 0x000eac0000004200 */
[----:B------:R-:W-:Y:S01]  /*bfb0*/  MUFU.EX2 R53, R53 ;  /* 0x0000003500357308 */ /* 0x000fe20000000800 */
[----:B---3--:R-:W-:Y:S01]  /*bfc0*/  F2FP.BF16.F32.PACK_AB R28, R88, R91 ;  /* 0x0000005b581c723e */ /* 0x008fe200000010ff */
[----:B------:R-:W-:Y:S01]  /*bfd0*/  HMMA.16816.F32.BF16 R16, R24, R38, R16 ;  /* 0x000000261810723c */ /* 0x000fe20000041810 */
[----:B------:R-:W3:Y:S07]  /*bfe0*/  LDSM.16.MT88.4 R36, [R86+0x4000] ;  /* 0x004000005624783b */ /* 0x000eee0000004200 */
[----:B------:R-:W4:Y:S03]  /*bff0*/  MUFU.EX2 R60, R60 ;  /* 0x0000003c003c7308 */ /* 0x000f260000000800 */
[----:B------:R-:W-:Y:S01]  /*c000*/  FADD.FTZ R110, R110, R29 ;  /* 0x0000001d6e6e7221 */ /* 0x000fe20000010000 */
[----:B-1----:R-:W-:Y:S01]  /*c010*/  F2FP.BF16.F32.PACK_AB R29, R56, R89 ;  /* 0x00000059381d723e */ /* 0x002fe200000010ff */
[----:B------:R-:W-:Y:S02]  /*c020*/  FADD.FTZ R24, R100, R107 ;  /* 0x0000006b64187221 */ /* 0x000fe40000010000 */
[----:B------:R-:W-:Y:S02]  /*c030*/  FADD.FTZ R109, R109, R110 ;  /* 0x0000006e6d6d7221 */ /* 0x000fe40000010000 */
        /* <DEDUP_REMOVED lines=8> */
[----:B------:R-:W-:Y:S08]  /*c0c0*/  FADD.FTZ R68, R96, R103 ;  /* 0x0000006760447221 */ /* 0x000ff00000010000 */
[----:B------:R-:W-:Y:S10]  /*c0d0*/  MUFU.EX2 R63, R63 ;  /* 0x0000003f003f7308 */ /* 0x000ff40000000800 */
        /* <DEDUP_REMOVED lines=8> */
[C---:B------:R-:W-:Y:S07]  /*c160*/  HMMA.16816.F32.BF16 R12, R28.reuse, R40, R12 ;  /* 0x000000281c0c723c */ /* 0x040fee000004180c */
[----:B------:R-:W-:Y:S01]  /*c170*/  MUFU.EX2 R49, R49 ;  /* 0x0000003100317308 */ /* 0x000fe20000000800 */
[----:B------:R-:W-:Y:S01]  /*c180*/  HMMA.16816.F32.BF16 R16, R28, R42, R16 ;  /* 0x0000002a1c10723c */ /* 0x000fe20000041810 */
[----:B------:R-:W4:Y:S08]  /*c190*/  LDSM.16.MT88.4 R40, [R86+0x4400] ;  /* 0x004400005628783b */ /* 0x000f300000004200 */
[----:B------:R-:W2:Y:S02]  /*c1a0*/  MUFU.EX2 R50, R50 ;  /* 0x0000003200327308 */ /* 0x000ea40000000800 */
[----:B-1----:R-:W-:Y:S01]  /*c1b0*/  F2FP.BF16.F32.PACK_AB R25, R48, R55 ;  /* 0x000000373019723e */ /* 0x002fe200000010ff */
[----:B------:R-:W-:Y:S01]  /*c1c0*/  FADD.FTZ R29, R95, R68 ;  /* 0x000000445f1d7221 */ /* 0x000fe20000010000 */
[----:B------:R-:W-:Y:S03]  /*c1d0*/  FADD.FTZ R28, R90, R93 ;  /* 0x0000005d5a1c7221 */ /* 0x000fe60000010000 */
[----:B------:R-:W-:Y:S01]  /*c1e0*/  FADD.FTZ R92, R92, R29 ;  /* 0x0000001d5c5c7221 */ /* 0x000fe20000010000 */
[----:B------:R-:W-:Y:S02]  /*c1f0*/  FADD.FTZ R69, R89, R28 ;  /* 0x0000001c59457221 */ /* 0x000fe40000010000 */
[----:B------:R-:W-:Y:S01]  /*c200*/  MUFU.EX2 R67, R67 ;  /* 0x0000004300437308 */ /* 0x000fe20000000800 */
[----:B------:R-:W-:Y:S01]  /*c210*/  FFMA.FTZ R89, R163, UR4, -R22 ;  /* 0x00000004a3597c23 */ /* 0x000fe20008010816 */
[----:B------:R-:W-:Y:S04]  /*c220*/  FADD.FTZ R91, R91, R92 ;  /* 0x0000005c5b5b7221 */ /* 0x000fe80000010000 */
[----:B------:R-:W-:Y:S04]  /*c230*/  FADD.FTZ R88, R88, R91 ;  /* 0x0000005b58587221 */ /* 0x000fe80000010000 */
[----:B------:R-:W1:Y:S01]  /*c240*/  MUFU.EX2 R62, R62 ;  /* 0x0000003e003e7308 */ /* 0x000e620000000800 */
[----:B--2---:R-:W-:Y:S01]  /*c250*/  F2FP.BF16.F32.PACK_AB R26, R50, R49 ;  /* 0x00000031321a723e */ /* 0x004fe200000010ff */
[----:B------:R-:W-:Y:S04]  /*c260*/  FADD.FTZ R53, R53, R88 ;  /* 0x0000005835357221 */ /* 0x000fe80000010000 */
[----:B------:R-:W-:Y:S04]  /*c270*/  FADD.FTZ R60, R60, R53 ;  /* 0x000000353c3c7221 */ /* 0x000fe80000010000 */
[----:B------:R-:W-:Y:S01]  /*c280*/  MUFU.EX2 R64, R64 ;  /* 0x0000004000407308 */ /* 0x000fe20000000800 */
[----:B------:R-:W-:Y:S04]  /*c290*/  FADD.FTZ R63, R63, R60 ;  /* 0x0000003c3f3f7221 */ /* 0x000fe80000010000 */
[----:B------:R-:W-:Y:S05]  /*c2a0*/  FADD.FTZ R58, R58, R63 ;  /* 0x0000003f3a3a7221 */ /* 0x000fea0000010000 */
        /* <DEDUP_REMOVED lines=17> */
[----:B------:R-:W-:Y:S01]  /*c3c0*/  FADD.FTZ R24, R56, R69 ;  /* 0x0000004538187221 */ /* 0x000fe20000010000 */
[----:B------:R-:W-:Y:S03]  /*c3d0*/  FADD.FTZ R57, R57, R64 ;  /* 0x0000004039397221 */ /* 0x000fe60000010000 */
[----:B------:R-:W-:Y:S02]  /*c3e0*/  FADD.FTZ R77, R77, R24 ;  /* 0x000000184d4d7221 */ /* 0x000fe40000010000 */
[----:B------:R-:W-:Y:S02]  /*c3f0*/  MUFU.EX2 R61, R61 ;  /* 0x0000003d003d7308 */ /* 0x000fe40000000800 */
[----:B------:R-:W-:Y:S02]  /*c400*/  FADD.FTZ R24, R76, R77 ;  /* 0x0000004d4c187221 */ /* 0x000fe40000010000 */
[----:B------:R-:W1:Y:S02]  /*c410*/  LDSM.16.MT88.4 R76, [R132+0x4c00] ;  /* 0x004c0000844c783b */ /* 0x000e640000004200 */
[----:B------:R-:W-:Y:S04]  /*c420*/  FADD.FTZ R55, R55, R24 ;  /* 0x0000001837377221 */ /* 0x000fe80000010000 */
[----:B------:R-:W5:Y:S01]  /*c430*/  MUFU.EX2 R20, R20 ;  /* 0x0000001400147308 */ /* 0x000f620000000800 */
[----:B---3--:R-:W-:Y:S01]  /*c440*/  F2FP.BF16.F32.PACK_AB R30, R51, R52 ;  /* 0x00000034331e723e */ /* 0x008fe200000010ff */
[----:B------:R-:W-:Y:S01]  /*c450*/  FADD.FTZ R48, R48, R55 ;  /* 0x0000003730307221 */ /* 0x000fe20000010000 */
[----:B------:R-:W-:Y:S03]  /*c460*/  FADD.FTZ R52, R52, R57 ;  /* 0x0000003934347221 */ /* 0x000fe60000010000 */
[----:B------:R-:W-:Y:S01]  /*c470*/  FADD.FTZ R67, R67, R48 ;  /* 0x0000003043437221 */ /* 0x000fe20000010000 */
[----:B------:R-:W-:Y:S03]  /*c480*/  FADD.FTZ R51, R51, R52 ;  /* 0x0000003433337221 */ /* 0x000fe60000010000 */
[----:B------:R-:W-:Y:S01]  /*c490*/  MUFU.EX2 R66, R66 ;  /* 0x0000004200427308 */ /* 0x000fe20000000800 */
[----:B------:R-:W-:Y:S09]  /*c4a0*/  FADD.FTZ R67, R62, R67 ;  /* 0x000000433e437221 */ /* 0x000ff20000010000 */
[----:B------:R-:W3:Y:S01]  /*c4b0*/  MUFU.EX2 R65, R65 ;  /* 0x0000004100417308 */ /* 0x000ee20000000800 */
[----:B-----5:R-:W-:Y:S09]  /*c4c0*/  F2FP.BF16.F32.PACK_AB R31, R20, R61 ;  /* 0x0000003d141f723e */ /* 0x020ff200000010ff */
[----:B------:R-:W-:Y:S01]  /*c4d0*/  MUFU.EX2 R73, R73 ;  /* 0x0000004900497308 */ /* 0x000fe20000000800 */
[C---:B------:R-:W-:Y:S06]  /*c4e0*/  HMMA.16816.F32.BF16 R4, R28.reuse, R32, R4 ;  /* 0x000000201c04723c */ /* 0x040fec0000041804 */
[C---:B------:R-:W-:Y:S03]  /*c4f0*/  HMMA.16816.F32.BF16 R8, R28.reuse, R34, R8 ;  /* 0x000000221c08723c */ /* 0x040fe60000041808 */
[----:B------:R-:W5:Y:S02]  /*c500*/  MUFU.EX2 R72, R72 ;  /* 0x0000004800487308 */ /* 0x000f640000000800 */
[----:B---3--:R-:W-:Y:S01]  /*c510*/  F2FP.BF16.F32.PACK_AB R24, R65, R66 ;  /* 0x000000424118723e */ /* 0x008fe200000010ff */
[C---:B----4-:R-:W-:Y:S07]  /*c520*/  HMMA.16816.F32.BF16 R12, R28.reuse, R40, R12 ;  /* 0x000000281c0c723c */ /* 0x050fee000004180c */
[----:B------:R-:W-:Y:S01]  /*c530*/  MUFU.EX2 R74, R74 ;  /* 0x0000004a004a7308 */ /* 0x000fe20000000800 */
[--C-:B------:R-:W-:Y:S01]  /*c540*/  FFMA.FTZ R32, R84, UR4, -R22.reuse ;  /* 0x0000000454207c23 */ /* 0x100fe20008010816 */
[----:B------:R-:W-:Y:S01]  /*c550*/  HMMA.16816.F32.BF16 R16, R28, R42, R16 ;  /* 0x0000002a1c10723c */ /* 0x000fe20000041810 */
[----:B------:R-:W3:Y:S07]  /*c560*/  LDSM.16.MT88.4 R28, [R86+0x4c00] ;  /* 0x004c0000561c783b */ /* 0x000eee0000004200 */
[----:B------:R-:W4:Y:S03]  /*c570*/  MUFU.EX2 R97, R102 ;  /* 0x0000006600617308 */ /* 0x000f260000000800 */
[----:B-----5:R-:W-:Y:S01]  /*c580*/  F2FP.BF16.F32.PACK_AB R25, R72, R73 ;  /* 0x000000494819723e */ /* 0x020fe200000010ff */
[----:B------:R-:W-:Y:S01]  /*c590*/  FFMA.FTZ R22, R3, UR4, -R22 ;  /* 0x0000000403167c23 */ /* 0x000fe20008010816 */
[----:B------:R-:W-:Y:S01]  /*c5a0*/  FADD.FTZ R34, R54, R67 ;  /* 0x0000004336227221 */ /* 0x000fe20000010000 */
[----:B------:R-:W-:Y:S03]  /*c5b0*/  FADD.FTZ R66, R66, R51 ;  /* 0x0000003342427221 */ /* 0x000fe60000010000 */
[----:B------:R-:W-:Y:S01]  /*c5c0*/  FADD.FTZ R34, R59, R34 ;  /* 0x000000223b227221 */ /* 0x000fe20000010000 */
[----:B------:R-:W-:Y:S01]  /*c5d0*/  MUFU.EX2 R75, R75 ;  /* 0x0000004b004b7308 */ /* 0x000fe20000000800 */
[----:B------:R-:W-:Y:S02]  /*c5e0*/  FADD.FTZ R65, R65, R66 ;  /* 0x0000004241417221 */ /* 0x000fe40000010000 */
[----:B------:R-:W-:Y:S04]  /*c5f0*/  FADD.FTZ R61, R61, R34 ;  /* 0x000000223d3d7221 */ /* 0x000fe80000010000 */
[----:B------:R-:W-:Y:S03]  /*c600*/  FADD.FTZ R20, R20, R61 ;  /* 0x0000003d14147221 */ /* 0x000fe60000010000 */
[----:B------:R-:W5:Y:S01]  /*c610*/  MUFU.EX2 R100, R164 ;  /* 0x000000a400647308 */ /* 0x000f620000000800 */
[----:B----4-:R-:W-:Y:S01]  /*c620*/  F2FP.BF16.F32.PACK_AB R26, R97, R74 ;  /* 0x0000004a611a723e */ /* 0x010fe200000010ff */
[----:B------:R-:W-:Y:S04]  /*c630*/  FADD.FTZ R73, R73, R20 ;  /* 0x0000001449497221 */ /* 0x000fe80000010000 */
[----:B------:R-:W-:Y:S04]  /*c640*/  FADD.FTZ R72, R72, R73 ;  /* 0x0000004948487221 */ /* 0x000fe80000010000 */
[----:B------:R-:W-:Y:S10]  /*c650*/  MUFU.EX2 R96, R98 ;  /* 0x0000006200607308 */ /* 0x000ff40000000800 */
[----:B------:R-:W4:Y:S01]  /*c660*/  MUFU.EX2 R95, R162 ;  /* 0x000000a2005f7308 */ /* 0x000f220000000800 */
[----:B-----5:R-:W-:Y:S09]  /*c670*/  F2FP.BF16.F32.PACK_AB R27, R100, R75 ;  /* 0x0000004b641b723e */ /* 0x020ff200000010ff */
[----:B------:R-:W-:Y:S01]  /*c680*/  MUFU.EX2 R90, R165 ;  /* 0x000000a5005a7308 */ /* 0x000fe20000000800 */
[C---:B------:R-:W-:Y:S06]  /*c690*/  HMMA.16816.F32.BF16 R4, R24.reuse, R44, R4 ;  /* 0x0000002c1804723c */ /* 0x040fec0000041804 */
[C---:B------:R-:W-:Y:S03]  /*c6a0*/  HMMA.16816.F32.BF16 R8, R24.reuse, R46, R8 ;  /* 0x0000002e1808723c */ /* 0x040fe60000041808 */
[----:B------:R-:W5:Y:S02]  /*c6b0*/  MUFU.EX2 R89, R89 ;  /* 0x0000005900597308 */ /* 0x000f640000000800 */
[----:B----4-:R-:W-:Y:S01]  /*c6c0*/  F2FP.BF16.F32.PACK_AB R68, R95, R96 ;  /* 0x000000605f44723e */ /* 0x010fe200000010ff */
[C---:B--2---:R-:W-:Y:S07]  /*c6d0*/  HMMA.16816.F32.BF16 R12, R24.reuse, R36, R12 ;  /* 0x00000024180c723c */ /* 0x044fee000004180c */
[----:B------:R-:W-:Y:S01]  /*c6e0*/  MUFU.EX2 R56, R161 ;  /* 0x000000a100387308 */ /* 0x000fe20000000800 */
[----:B------:R-:W-:Y:S09]  /*c6f0*/  HMMA.16816.F32.BF16 R16, R24, R38, R16 ;  /* 0x000000261810723c */ /* 0x000ff20000041810 */
[----:B------:R-:W2:Y:S02]  /*c700*/  MUFU.EX2 R23, R23 ;  /* 0x0000001700177308 */ /* 0x000ea40000000800 */
[----:B-----5:R-:W-:Y:S08]  /*c710*/  F2FP.BF16.F32.PACK_AB R69, R89, R90 ;  /* 0x0000005a5945723e */ /* 0x020ff000000010ff */
[----:B------:R-:W-:Y:S10]  /*c720*/  MUFU.EX2 R32, R32 ;  /* 0x0000002000207308 */ /* 0x000ff40000000800 */
[----:B------:R-:W4:Y:S01]  /*c730*/  MUFU.EX2 R155, R22 ;  /* 0x00000016009b7308 */ /* 0x000f220000000800 */
[----:B--2---:R-:W-:Y:S02]  /*c740*/  F2FP.BF16.F32.PACK_AB R70, R23, R56 ;  /* 0x000000381746723e */ /* 0x004fe400000010ff */
[----:B----4-:R-:W-:Y:S07]  /*c750*/  F2FP.BF16.F32.PACK_AB R71, R155, R32 ;  /* 0x000000209b47723e */ /* 0x010fee00000010ff */
[C---:B-1----:R-:W-:Y:S06]  /*c760*/  HMMA.16816.F32.BF16 R80, R68.reuse, R76, R4 ;  /* 0x0000004c4450723c */ /* 0x042fec0000041804 */
[C---:B------:R-:W-:Y:S07]  /*c770*/  HMMA.16816.F32.BF16 R76, R68.reuse, R78, R8 ;  /* 0x0000004e444c723c */ /* 0x040fee0000041808 */
[----:B------:R-:W-:Y:S01]  /*c780*/  FADD.FTZ R8, R74, R65 ;  /* 0x000000414a087221 */ /* 0x000fe20000010000 */
[----:B------:R-:W-:Y:S02]  /*c790*/  FADD.FTZ R9, R75, R72 ;  /* 0x000000484b097221 */ /* 0x000fe40000010000 */
[C---:B---3--:R-:W-:Y:S03]  /*c7a0*/  HMMA.16816.F32.BF16 R72, R68.reuse, R28, R12 ;  /* 0x0000001c4448723c */ /* 0x048fe6000004180c */
[----:B------:R-:W-:Y:S01]  /*c7b0*/  FADD.FTZ R97, R97, R8 ;  /* 0x0000000861617221 */ /* 0x000fe20000010000 */
[----:B------:R-:W-:Y:S01]  /*c7c0*/  FADD.FTZ R9, R100, R9 ;  /* 0x0000000964097221 */ /* 0x000fe20000010000 */
[----:B------:R-:W-:Y:S01]  /*c7d0*/  IADD3 R8, R142, -0x1, RZ ;  /* 0xffffffff8e087810 */ /* 0x000fe20007ffe0ff */
[----:B------:R-:W-:Y:S05]  /*c7e0*/  HMMA.16816.F32.BF16 R68, R68, R30, R16 ;  /* 0x0000001e4444723c */ /* 0x000fea0000041810 */
[----:B------:R-:W-:Y:S01]  /*c7f0*/  FADD.FTZ R96, R96, R97 ;  /* 0x0000006160607221 */ /* 0x000fe20000010000 */
[----:B------:R-:W-:Y:S01]  /*c800*/  FADD.FTZ R90, R90, R9 ;  /* 0x000000095a5a7221 */ /* 0x000fe20000010000 */
[----:B------:R-:W-:Y:S04]  /*c810*/  MOV R142, R8 ;  /* 0x00000008008e7202 */ /* 0x000fe80000000f00 */
[----:B------:R-:W-:Y:S01]  /*c820*/  FADD.FTZ R95, R95, R96 ;  /* 0x000000605f5f7221 */ /* 0x000fe20000010000 */
[----:B------:R-:W-:Y:S03]  /*c830*/  FADD.FTZ R89, R89, R90 ;  /* 0x0000005a59597221 */ /* 0x000fe60000010000 */
[----:B------:R-:W-:Y:S01]  /*c840*/  FADD.FTZ R56, R56, R95 ;  /* 0x0000005f38387221 */ /* 0x000fe20000010000 */
[----:B------:R-:W-:Y:S03]  /*c850*/  FADD.FTZ R32, R32, R89 ;  /* 0x0000005920207221 */ /* 0x000fe60000010000 */
[----:B------:R-:W-:Y:S01]  /*c860*/  FADD.FTZ R154, R23, R56 ;  /* 0x00000038179a7221 */ /* 0x000fe20000010000 */
[----:B------:R-:W-:Y:S01]  /*c870*/  FADD.FTZ R155, R155, R32 ;  /* 0x000000209b9b7221 */ /* 0x000fe20000010000 */
[----:B------:R-:W-:Y:S06]  /*c880*/  @P0 BRA `(.L_x_3709) ;  /* 0xffffffcc00cc0947 */ /* 0x000fec000383ffff */
.L_x_3705:
        /* <DEDUP_REMOVED lines=109> */
.L_x_3710:
        /* <DEDUP_REMOVED lines=10> */
.L_x_3711:
[----:B------:R-:W1:Y:S01]  /*d000*/  S2R R0, SR_CTAID.Z ;  /* 0x0000000000007919 */ /* 0x000e620000002700 */
[----:B------:R-:W1:Y:S01]  /*d010*/  LDC R9, c[0x0][0x270] ;  /* 0x00009c00ff097b82 */ /* 0x000e620000000800 */
[----:B------:R-:W1:Y:S07]  /*d020*/  S2R R2, SR_CTAID.Y ;  /* 0x0000000000027919 */ /* 0x000e6e0000002600 */
[----:B------:R-:W2:Y:S01]  /*d030*/  LDC R141, c[0x0][0x2c4] ;  /* 0x0000b100ff8d7b82 */ /* 0x000ea20000000800 */
[----:B-1----:R-:W-:-:S04]  /*d040*/  IMAD R2, R2, R9, R0 ;  /* 0x0000000902027224 */ /* 0x002fc800078e0200 */
[----:B--2---:R-:W-:-:S07]  /*d050*/  IMAD R141, R2, R141, RZ ;  /* 0x0000008d028d7224 */ /* 0x004fce00078e02ff */
.L_x_3712:
        /* <DEDUP_REMOVED lines=27> */
.L_x_3714:
[----:B------:R-:W-:Y:S05]  /*d210*/  BSYNC B0 ;  /* 0x0000000000007941 */ /* 0x000fea0003800000 */
.L_x_3713:
[----:B------:R-:W-:Y:S01]  /*d220*/  ULDC.64 UR6, c[0x0][0x298] ;  /* 0x0000a60000067ab9 */ /* 0x000fe20000000a00 */
[----:B------:R-:W-:Y:S01]  /*d230*/  IMAD R15, R15, -0x40, R144 ;  /* 0xffffffc00f0f7824 */ /* 0x000fe200078e0290 */
[----:B------:R-:W-:Y:S01]  /*d240*/  ULDC UR4, c[0x0][0x2d0] ;  /* 0x0000b40000047ab9 */ /* 0x000fe20000000800 */
[----:B------:R-:W-:Y:S01]  /*d250*/  IMAD R6, R5, UR6, RZ ;  /* 0x0000000605067c24 */ /* 0x000fe2000f8e02ff */
[----:B------:R-:W-:Y:S01]  /*d260*/  SHF.R.S32.HI R5, RZ, 0x1f, R2 ;  /* 0x0000001fff057819 */ /* 0x000fe20000011402 */
[----:B-1----:R-:W-:Y:S01]  /*d270*/  IMAD.WIDE.U32 R12, R17, UR6, R146 ;  /* 0x00000006110c7c25 */ /* 0x002fe2000f8e0092 */
[----:B------:R-:W-:Y:S01]  /*d280*/  ISETP.GE.AND P0, PT, R146, UR4, PT ;  /* 0x0000000492007c0c */ /* 0x000fe2000bf06270 */
[----:B------:R-:W-:Y:S01]  /*d290*/  ULDC.64 UR4, c[0x0][0x2a0] ;  /* 0x0000a80000047ab9 */ /* 0x000fe20000000a00 */
[----:B------:R-:W-:Y:S01]  /*d2a0*/  LEA.HI R5, R5, R2, RZ, 0x2 ;  /* 0x0000000205057211 */ /* 0x000fe200078f10ff */
[----:B------:R-:W-:Y:S01]  /*d2b0*/  IMAD.IADD R144, R144, 0x1, -R17 ;  /* 0x0000000190907824 */ /* 0x000fe200078e0a11 */
[----:B------:R-:W-:Y:S01]  /*d2c0*/  IADD3 R16, P1, R16, R12, RZ ;  /* 0x0000000c10107210 */ /* 0x000fe20007f3e0ff */
[----:B------:R-:W-:Y:S01]  /*d2d0*/  IMAD R17, R17, UR7, R6 ;  /* 0x0000000711117c24 */ /* 0x000fe2000f8e0206 */
[----:B------:R-:W-:Y:S01]  /*d2e0*/  LEA.HI.SX32 R6, R4, 0x20, 0x1e ;  /* 0x0000002004067811 */ /* 0x000fe200078ff2ff */
[----:B------:R-:W-:Y:S01]  /*d2f0*/  BSSY B0, `(.L_x_3715) ;  /* 0x0000016000007945 */ /* 0x000fe20003800000 */
[----:B------:R-:W-:-:S02]  /*d300*/  SHF.R.S32.HI R4, RZ, 0x1f, R0 ;  /* 0x0000001fff047819 */ /* 0x000fc40000011400 */
[----:B------:R-:W-:Y:S02]  /*d310*/  IADD3.X R17, R14, R13, R17, P1, !PT ;  /* 0x0000000d0e117210 */ /* 0x000fe40000ffe411 */
[----:B------:R-:W-:Y:S01]  /*d320*/  ISETP.GE.OR P1, PT, R6, R15, P0 ;  /* 0x0000000f0600720c */ /* 0x000fe20000726670 */
[----:B------:R-:W-:Y:S01]  /*d330*/  IMAD R7, R4, UR4, RZ ;  /* 0x0000000404077c24 */ /* 0x000fe2000f8e02ff */
[----:B------:R-:W-:Y:S01]  /*d340*/  SHF.R.S32.HI R2, RZ, 0x2, R5 ;  /* 0x00000002ff027819 */ /* 0x000fe20000011405 */
[C---:B------:R-:W-:Y:S01]  /*d350*/  IMAD.WIDE.U32 R16, R0.reuse, UR4, R16 ;  /* 0x0000000400107c25 */ /* 0x040fe2000f8e0010 */
[----:B------:R-:W-:Y:S02]  /*d360*/  ISETP.GE.OR P0, PT, R3, R144, P0 ;  /* 0x000000900300720c */ /* 0x000fe40000706670 */
[----:B------:R-:W-:Y:S01]  /*d370*/  SHF.R.S32.HI R2, RZ, 0x1f, R2 ;  /* 0x0000001fff027819 */ /* 0x000fe20000011402 */
[----:B------:R-:W-:Y:S02]  /*d380*/  IMAD R0, R0, UR5, R7 ;  /* 0x0000000500007c24 */ /* 0x000fe4000f8e0207 */
[----:B------:R1:W2:Y:S02]  /*d390*/  LDS.128 R4, [R143] ;  /* 0x000000008f047984 */ /* 0x0002a40000000c00 */
[----:B------:R-:W-:-:S06]  /*d3a0*/  IMAD.IADD R13, R0, 0x1, R17 ;  /* 0x00000001000d7824 */ /* 0x000fcc00078e0211 */
        /* <DEDUP_REMOVED lines=10> */
.L_x_3716:
[----:B------:R-:W-:Y:S05]  /*d450*/  BSYNC B0 ;  /* 0x0000000000007941 */ /* 0x000fea0003800000 */
.L_x_3715:
        /* <DEDUP_REMOVED lines=14> */
.L_x_3717:
        /* <DEDUP_REMOVED lines=12> */
.L_x_5361:


//--------------------- .text._ZN5flash24flash_fwd_splitkv_kernelI23Flash_fwd_kernel_traitsILi32ELi64ELi128ELi4ELb0ELb0EN7cutlass10bfloat16_tE19Flash_kernel_traitsILi32ELi64ELi128ELi4ES3_EELb1ELb0ELb0ELb0ELb0ELb0ELb0ELb1EEEvNS_16Flash_fwd_paramsE --------------------------
	.section	.text._ZN5flash24flash_fwd_splitkv_kernelI23Flash_fwd_kernel_traitsILi32ELi64ELi128ELi4ELb0ELb0EN7cutlass10bfloat16_tE19Flash_kernel_traitsILi32ELi64ELi128ELi4ES3_EELb1ELb0ELb0ELb0ELb0ELb0ELb0ELb1EEEvNS_16Flash_fwd_paramsE,"ax",@progbits
	.align	128
        .global         _ZN5flash24flash_fwd_splitkv_kernelI23Flash_fwd_kernel_traitsILi32ELi64ELi128ELi4ELb0ELb0EN7cutlass10bfloat16_tE19Flash_kernel_traitsILi32ELi64ELi128ELi4ES3_EELb1ELb0ELb0ELb0ELb0ELb0ELb0ELb1EEEvNS_16Flash_fwd_paramsE
        .type           _ZN5flash24flash_fwd_splitkv_kernelI23Flash_fwd_kernel_traitsILi32ELi64ELi128ELi4ELb0ELb0EN7cutlass10bfloat16_tE19Flash_kernel_traitsILi32ELi64ELi128ELi4ES3_EELb1ELb0ELb0ELb0ELb0ELb0ELb0ELb1EEEvNS_16Flash_fwd_paramsE,@function
        .size           _ZN5flash24flash_fwd_splitkv_kernelI23Flash_fwd_kernel_traitsILi32ELi64ELi128ELi4ELb0ELb0EN7cutlass10bfloat16_tE19Flash_kernel_traitsILi32ELi64ELi128ELi4ES3_EELb1ELb0ELb0ELb0ELb0ELb0ELb0ELb1EEEvNS_16Flash_fwd_paramsE,(.L_x_5362 - _ZN5flash24flash_fwd_splitkv_kernelI23Flash_fwd_kernel_traitsILi32ELi64ELi128ELi4ELb0ELb0EN7cutlass10bfloat16_tE19Flash_kernel_traitsILi32ELi64ELi128ELi4ES3_EELb1ELb0ELb0ELb0ELb0ELb0ELb0ELb1EEEvNS_16Flash_fwd_paramsE)
        .other          _ZN5flash24flash_fwd_splitkv_kernelI23Flash_fwd_kernel_traitsILi32ELi64ELi128ELi4ELb0ELb0EN7cutlass10bfloat16_tE19Flash_kernel_traitsILi32ELi64ELi128ELi4ES3_EELb1ELb0ELb0ELb0ELb0ELb0ELb0ELb1EEEvNS_16Flash_fwd_paramsE,@"STO_CUDA_ENTRY STV_DEFAULT"
_ZN5flash24flash_fwd_splitkv_kernelI23Flash_fwd_kernel_traitsILi32ELi64ELi128ELi4ELb0ELb0EN7cutlass10bfloat16_tE19Flash_kernel_traitsILi32ELi64ELi128ELi4ES3_EELb1ELb0ELb0ELb0ELb0ELb0ELb0ELb1EEEvNS_16Flash_fwd_paramsE:
.text._ZN5flash24flash_fwd_splitkv_kernelI23Flash_fwd_kernel_traitsILi32ELi64ELi128ELi4ELb0ELb0EN7cutlass10bfloat16_tE19Flash_kernel_traitsILi32ELi64ELi128ELi4ES3_EELb1ELb0ELb0ELb0ELb0ELb0ELb0ELb1EEEvNS_16Flash_fwd_paramsE:
        /* <DEDUP_REMOVED lines=15> */
[----:B------:R1:W2:Y:S01]  /*00f0*/  @P0 LDG.E R141, desc[UR6][R8.64+0x4] ;  /* 0x00000406088d0981 */ /* 0x0002a2000c1e1900 */
        /* <DEDUP_REMOVED lines=25> */
.L_x_3718:
[----:B------:R-:W1:Y:S02]  /*0290*/  LDC R67, c[0x0][0x2c8] ;  /* 0x0000b200ff437b82 */ /* 0x000e640000000800 */
.L_x_3719:
        /* <DEDUP_REMOVED lines=11> */
[----:B-1----:R-:W1:Y:S01]  /*0350*/  LDC R5, c[0x0][0x398] ;  /* 0x0000e600ff057b82 */ /* 0x002e620000000800 */
[----:B---3--:R-:W-:Y:S01]  /*0360*/  @!P1 ISETP.NE.U32.AND P0, PT, R2, RZ, PT ;  /* 0x000000ff0200920c */ /* 0x008fe20003f05070 */
[--C-:B-----5:R-:W-:Y:S01]  /*0370*/  IMAD.IADD R67, R67, 0x1, -R6.reuse ;  /* 0x0000000143437824 */ /* 0x120fe200078e0a06 */
        /* <DEDUP_REMOVED lines=32> */
[----:B------:R-:W2:Y:S02]  /*0580*/  @!P0 LDC.64 R2, c[0x0][0x290] ;  /* 0x0000a400ff028b82 */ /* 0x000ea40000000a00 */
[----:B------:R-:W-:-:S05]  /*0590*/  IMAD.IADD R0, R57, 0x1, -R0 ;  /* 0x0000000139007824 */ /* 0x000fca00078e0a00 */
[----:B------:R-:W-:-:S04]  /*05a0*/  ISETP.NE.AND P3, PT, R0, RZ, PT ;  /* 0x000000ff0000720c */ /* 0x000fc80003f65270 */
[----:B------:R-:W-:Y:S01]  /*05b0*/  ISETP.GE.OR P3, PT, R6, R141, P3 ;  /* 0x0000008d0600720c */ /* 0x000fe20001f66670 */
[----:B-1----:R-:W-:-:S04]  /*05c0*/  @P0 IMAD.WIDE.U32 R10, R142, R4, RZ ;  /* 0x000000048e0a0225 */ /* 0x002fc800078e00ff */
[----:B------:R-:W-:Y:S02]  /*05d0*/  @P0 IMAD R142, R142, R5, R11 ;  /* 0x000000058e8e0224 */ /* 0x000fe400078e020b */
[-C--:B--2---:R-:W-:Y:S01]  /*05e0*/  @!P0 IMAD R8, R7, R2.reuse, RZ ;  /* 0x0000000207088224 */ /* 0x084fe200078e02ff */
[----:B------:R-:W-:Y:S01]  /*05f0*/  SHF.R.S32.HI R7, RZ, 0x1f, R60 ;  /* 0x0000001fff077819 */ /* 0x000fe2000001143c */
[----:B------:R-:W-:Y:S01]  /*0600*/  @!P0 IMAD.WIDE.U32 R14, R13, R2, RZ ;  /* 0x000000020d0e8225 */ /* 0x000fe200078e00ff */
[----:B------:R-:W-:-:S03]  /*0610*/  IADD3 R2, R6, 0x20, RZ ;  /* 0x0000002006027810 */ /* 0x000fc60007ffe0ff */
[----:B------:R-:W-:Y:S02]  /*0620*/  @!P0 IMAD R3, R13, R3, R8 ;  /* 0x000000030d038224 */ /* 0x000fe400078e0208 */
        /* <DEDUP_REMOVED lines=9> */
[----:B------:R-:W-:-:S02]  /*06c0*/  ISETP.GE.AND P0, PT, R2, R141, PT ;  /* 0x0000008d0200720c */ /* 0x000fc40003f06270 */
[----:B------:R-:W-:Y:S01]  /*06d0*/  ISETP.GE.OR P4, PT, R2, R141, P1 ;  /* 0x0000008d0200720c */ /* 0x000fe20000f86670 */
[----:B------:R-:W-:Y:S01]  /*06e0*/  IMAD R13, R13, UR8, R116 ;  /* 0x000000080d0d7c24 */ /* 0x000fe2000f8e0274 */
[----:B------:R-:W-:-:S03]  /*06f0*/  IADD3 R10, P2, R10, R8, RZ ;  /* 0x000000080a0a7210 */ /* 0x000fc60007f5e0ff */
[----:B------:R-:W-:Y:S01]  /*0700*/  IMAD R13, R13, UR5, R60 ;  /* 0x000000050d0d7c24 */ /* 0x000fe2000f8e023c */
[----:B------:R-:W-:Y:S01]  /*0710*/  IADD3.X R11, R142, R9, R7, P2, !PT ;  /* 0x000000098e0b7210 */ /* 0x000fe200017fe407 */
[----:B------:R-:W-:Y:S01]  /*0720*/  ULDC.64 UR4, c[0x0][0x2a0] ;  /* 0x0000a80000047ab9 */ /* 0x000fe20000000a00 */
[----:B------:R-:W-:Y:S01]  /*0730*/  ISETP.GE.OR P2, PT, R6, R141, P1 ;  /* 0x0000008d0600720c */ /* 0x000fe20000f46670 */
[----:B------:R-:W-:Y:S01]  /*0740*/  IMAD R3, R3, UR4, RZ ;  /* 0x0000000403037c24 */ /* 0x000fe2000f8e02ff */
[----:B------:R-:W-:Y:S01]  /*0750*/  IADD3 R2, P1, R13, R6, RZ ;  /* 0x000000060d027210 */ /* 0x000fe20007f3e0ff */
[----:B------:R-:W-:Y:S01]  /*0760*/  IMAD.WIDE.U32 R10, R116, UR4, R10 ;  /* 0x00000004740a7c25 */ /* 0x000fe2000f8e000a */
[----:B------:R-:W-:-:S03]  /*0770*/  SHF.R.S32.HI R7, RZ, 0x1f, R6 ;  /* 0x0000001fff077819 */ /* 0x000fc60000011406 */
        /* <DEDUP_REMOVED lines=12> */
.L_x_3722:
[----:B------:R-:W-:Y:S05]  /*0840*/  BSYNC B0 ;  /* 0x0000000000007941 */ /* 0x000fea0003800000 */
.L_x_3721:
        /* <DEDUP_REMOVED lines=13> */
.L_x_3724:
[----:B------:R-:W-:Y:S05]  /*0920*/  BSYNC B0 ;  /* 0x0000000000007941 */ /* 0x000fea0003800000 */
.L_x_3723:
        /* <DEDUP_REMOVED lines=11> */
.L_x_3720:
[----:B------:R-:W1:Y:S01]  /*09e0*/  LDC.64 R2, c[0x0][0x368] ;  /* 0x0000da00ff027b82 */ /* 0x000e620000000a00 */
        /* <DEDUP_REMOVED lines=11> */
[----:B-1----:R-:W1:Y:S02]  /*0aa0*/  LDC.64 R2, c[0x0][0x378] ;  /* 0x0000de00ff027b82 */ /* 0x002e640000000a00 */
        /* <DEDUP_REMOVED lines=9> */
.L_x_3725:
[----:B------:R-:W-:Y:S05]  /*0b40*/  @!P2 BRA `(.L_x_3726) ;  /* 0x000000040044a947 */ /* 0x000fea0003800000 */
[----:B-----5:R-:W1:Y:S01]  /*0b50*/  LDC R13, c[0x0][0x380] ;  /* 0x0000e000ff0d7b82 */ /* 0x020e620000000800 */
[----:B------:R-:W-:Y:S01]  /*0b60*/  LEA R48, R46, 0xffffff80, 0x7 ;  /* 0xffffff802e307811 */ /* 0x000fe200078e38ff */
[----:B------:R-:W-:-:S06]  /*0b70*/  ULDC.64 UR4, c[0x0][0x230] ;  /* 0x00008c0000047ab9 */ /* 0x000fcc0000000a00 */
        /* <DEDUP_REMOVED lines=27> */
[----:B-1----:R-:W-:Y:S01]  /*0d30*/  IABS R2, R5 ;  /* 0x0000000500027213 */ /* 0x002fe20000000000 */
[----:B------:R-:W-:-:S03]  /*0d40*/  IMAD.MOV R19, RZ, RZ, -R19 ;  /* 0x000000ffff137224 */ /* 0x000fc600078e0a13 */
[----:B------:R-:W1:Y:S01]  /*0d50*/  I2F.RP R8, R2 ;  /* 0x0000000200087306 */ /* 0x000e620000209400 */
[----:B------:R-:W-:-:S05]  /*0d60*/  IMAD R19, R13, R19, R48 ;  /* 0x000000130d137224 */ /* 0x000fca00078e0230 */
[----:B------:R-:W-:Y:S02]  /*0d70*/  SHF.R.S32.HI R17, RZ, 0x1f, R19 ;  /* 0x0000001fff117819 */ /* 0x000fe40000011413 */
        /* <DEDUP_REMOVED lines=24> */
[----:B---3--:R-:W-:Y:S01]  /*0f00*/  SHF.R.S32.HI R11, RZ, 0x1f, R4 ;  /* 0x0000001fff0b7819 */ /* 0x008fe20000011404 */
        /* <DEDUP_REMOVED lines=8> */
[----:B--2---:R-:W-:Y:S01]  /*0f90*/  IMAD R6, R17, R122, RZ ;  /* 0x0000007a11067224 */ /* 0x004fe200078e02ff */
[----:B------:R-:W-:Y:S01]  /*0fa0*/  MOV R8, R10 ;  /* 0x0000000a00087202 */ /* 0x000fe20000000f00 */
[----:B------:R-:W-:-:S04]  /*0fb0*/  IMAD.WIDE.U32 R12, R19, R122, R12 ;  /* 0x0000007a130c7225 */ /* 0x000fc800078e000c */
[----:B------:R-:W-:Y:S01]  /*0fc0*/  IMAD R6, R19, R123, R6 ;  /* 0x0000007b13067224 */ /* 0x000fe200078e0206 */
[----:B------:R-:W-:Y:S01]  /*0fd0*/  MOV R14, R12 ;  /* 0x0000000c000e7202 */ /* 0x000fe20000000f00 */
[----:B------:R-:W-:Y:S02]  /*0fe0*/  IMAD.IADD R23, R11, 0x1, R3 ;  /* 0x000000010b177824 */ /* 0x000fe400078e0203 */
[----:B------:R-:W-:Y:S02]  /*0ff0*/  IMAD.IADD R15, R13, 0x1, R6 ;  /* 0x000000010d0f7824 */ /* 0x000fe400078e0206 */
[----:B------:R-:W-:Y:S02]  /*1000*/  IMAD R13, R5, UR4, RZ ;  /* 0x00000004050d7c24 */ /* 0x000fe4000f8e02ff */
[----:B------:R-:W-:-:S04]  /*1010*/  IMAD.WIDE.U32 R14, R0, UR4, R14 ;  /* 0x00000004000e7c25 */ /* 0x000fc8000f8e000e */
[----:B------:R-:W-:Y:S01]  /*1020*/  IMAD R13, R0, UR5, R13 ;  /* 0x00000005000d7c24 */ /* 0x000fe2000f8e020d */
[----:B------:R-:W-:-:S04]  /*1030*/  MOV R4, R14 ;  /* 0x0000000e00047202 */ /* 0x000fc80000000f00 */
[----:B------:R-:W-:Y:S01]  /*1040*/  IADD3 R15, R15, R13, RZ ;  /* 0x0000000d0f0f7210 */ /* 0x000fe20007ffe0ff */
[----:B------:R-:W-:Y:S06]  /*1050*/  BRA `(.L_x_3727) ;  /* 0x0000000400447947 */ /* 0x000fec0003800000 */
.L_x_3726:
[----:B------:R-:W1:Y:S01]  /*1060*/  LDC R19, c[0x0][0x278] ;  /* 0x00009e00ff137b82 */ /* 0x000e620000000800 */
[----:B------:R-:W-:Y:S02]  /*1070*/  MOV R4, RZ ;  /* 0x000000ff00047202 */ /* 0x000fe40000000f00 */
        /* <DEDUP_REMOVED lines=8> */
[----:B-1----:R-:W-:Y:S01]  /*1100*/  VIADD R8, R8, 0xffffffe ;  /* 0x0ffffffe08087836 */ /* 0x002fe20000000000 */
[----:B------:R-:W1:Y:S05]  /*1110*/  @P4 LDC.64 R10, c[0x0][0x250] ;  /* 0x00009400ff0a4b82 */ /* 0x000e6a0000000a00 */
[----:B------:R-:W3:Y:S02]  /*1120*/  F2I.FTZ.U32.TRUNC.NTZ R5, R8 ;  /* 0x0000000800057305 */ /* 0x000ee4000021f000 */
[----:B---3--:R-:W-:-:S04]  /*1130*/  IMAD.MOV R0, RZ, RZ, -R5 ;  /* 0x000000ffff007224 */ /* 0x008fc800078e0a05 */
[----:B------:R-:W-:Y:S01]  /*1140*/  IMAD R2, R0, R3, RZ ;  /* 0x0000000300027224 */ /* 0x000fe200078e02ff */
[----:B------:R-:W-:-:S03]  /*1150*/  IABS R0, R116 ;  /* 0x0000007400007213 */ /* 0x000fc60000000000 */
[----:B------:R-:W-:-:S04]  /*1160*/  IMAD.HI.U32 R5, R5, R2, R4 ;  /* 0x0000000205057227 */ /* 0x000fc800078e0004 */
[----:B------:R-:W-:-:S04]  /*1170*/  IMAD.MOV.U32 R4, RZ, RZ, R0 ;  /* 0x000000ffff047224 */ /* 0x000fc800078e0000 */
[----:B------:R-:W-:-:S04]  /*1180*/  IMAD.HI.U32 R0, R5, R4, RZ ;  /* 0x0000000405007227 */ /* 0x000fc800078e00ff */
[----:B------:R-:W-:Y:S02]  /*1190*/  IMAD.MOV R2, RZ, RZ, -R0 ;  /* 0x000000ffff027224 */ /* 0x000fe400078e0a00 */
[----:B--2---:R-:W-:Y:S02]  /*11a0*/  @P4 IMAD R5, R22, R123, RZ ;  /* 0x0000007b16054224 */ /* 0x004fe400078e02ff */
[----:B------:R-:W-:Y:S01]  /*11b0*/  IMAD R2, R3, R2, R4 ;  /* 0x0000000203027224 */ /* 0x000fe200078e0204 */
[----:B------:R-:W-:Y:S01]  /*11c0*/  LOP3.LUT R4, R116, R19, RZ, 0x3c, !PT ;  /* 0x0000001374047212 */ /* 0x000fe200078e3cff */
[----:B------:R-:W-:-:S03]  /*11d0*/  @P4 IMAD.WIDE.U32 R22, R22, R122, RZ ;  /* 0x0000007a16164225 */ /* 0x000fc600078e00ff */
[----:B------:R-:W-:Y:S02]  /*11e0*/  ISETP.GT.U32.AND P0, PT, R3, R2, PT ;  /* 0x000000020300720c */ /* 0x000fe40003f04070 */
[----:B------:R-:W-:Y:S02]  /*11f0*/  ISETP.GE.AND P1, PT, R4, RZ, PT ;  /* 0x000000ff0400720c */ /* 0x000fe40003f26270 */
[----:B------:R-:W-:Y:S02]  /*1200*/  @P4 IADD3 R5, R23, R5, RZ ;  /* 0x0000000517054210 */ /* 0x000fe40007ffe0ff */
[----:B------:R-:W-:-:S07]  /*1210*/  @P4 MOV R8, R22 ;  /* 0x0000001600084202 */ /* 0x000fce0000000f00 */
[-C--:B------:R-:W-:Y:S02]  /*1220*/  @!P0 IADD3 R2, R2, -R3.reuse, RZ ;  /* 0x8000000302028210 */ /* 0x080fe40007ffe0ff */
[----:B------:R-:W-:Y:S02]  /*1230*/  @!P0 IADD3 R0, R0, 0x1, RZ ;  /* 0x0000000100008810 */ /* 0x000fe40007ffe0ff */
[----:B------:R-:W-:Y:S02]  /*1240*/  ISETP.GE.U32.AND P3, PT, R2, R3, PT ;  /* 0x000000030200720c */ /* 0x000fe40003f66070 */
[----:B------:R-:W2:Y:S01]  /*1250*/  LDC.64 R2, c[0x0][0x260] ;  /* 0x00009800ff027b82 */ /* 0x000ea20000000a00 */
[----:B------:R-:W-:-:S10]  /*1260*/  ISETP.NE.AND P0, PT, R19, RZ, PT ;  /* 0x000000ff1300720c */ /* 0x000fd40003f05270 */
[----:B------:R-:W-:-:S04]  /*1270*/  @P3 VIADD R0, R0, 0x1 ;  /* 0x0000000100003836 */ /* 0x000fc80000000000 */
        /* <DEDUP_REMOVED lines=15> */
.L_x_3728:
        /* <DEDUP_REMOVED lines=9> */
[----:B------:R-:W-:-:S03]  /*1400*/  IADD3 R19, R19, R4, RZ ;  /* 0x0000000413137210 */ /* 0x000fc60007ffe0ff */
[----:B--2---:R-:W-:Y:S01]  /*1410*/  IMAD R4, R5, R2, RZ ;  /* 0x0000000205047224 */ /* 0x004fe200078e02ff */
[----:B------:R-:W-:Y:S01]  /*1420*/  @P4 MOV R8, R22 ;  /* 0x0000001600084202 */ /* 0x000fe20000000f00 */
[----:B------:R-:W-:-:S04]  /*1430*/  IMAD.WIDE.U32 R18, R0, R2, R18 ;  /* 0x0000000200127225 */ /* 0x000fc800078e0012 */
[----:B------:R-:W-:Y:S01]  /*1440*/  IMAD R3, R0, R3, R4 ;  /* 0x0000000300037224 */ /* 0x000fe200078e0204 */
[----:B------:R-:W-:Y:S01]  /*1450*/  MOV R4, R18 ;  /* 0x0000001200047202 */ /* 0x000fe20000000f00 */
[----:B------:R-:W-:-:S03]  /*1460*/  @P4 IMAD R23, R15, R11, R23 ;  /* 0x0000000b0f174224 */ /* 0x000fc600078e0217 */
[----:B------:R-:W-:Y:S02]  /*1470*/  IADD3 R15, R19, R3, RZ ;  /* 0x00000003130f7210 */ /* 0x000fe40007ffe0ff */
[----:B------:R-:W-:Y:S01]  /*1480*/  MOV R19, R48 ;  /* 0x0000003000137202 */ /* 0x000fe20000000f00 */
        /* <DEDUP_REMOVED lines=14> */
.L_x_3727:
[----:B------:R1:W5:Y:S01]  /*1570*/  @P5 LDG.E R11, desc[UR6][R118.64] ;  /* 0x00000006760b5981 */ /* 0x000362000c1e1900 */
[----:B------:R-:W-:Y:S01]  /*1580*/  ISETP.NE.AND P0, PT, R142, -0x1, PT ;  /* 0xffffffff8e00780c */ /* 0x000fe20003f05270 */
[----:B------:R-:W2:Y:S01]  /*1590*/  LDC.64 R2, c[0x0][0x240] ;  /* 0x00009000ff027b82 */ /* 0x000ea20000000a00 */
[----:B------:R-:W-:Y:S01]  /*15a0*/  SHF.R.S32.HI R10, RZ, 0x1f, R57 ;  /* 0x0000001fff0a7819 */ /* 0x000fe20000011439 */
[----:B------:R-:W-:Y:S01]  /*15b0*/  ULDC.64 UR4, c[0x0][0x268] ;  /* 0x00009a0000047ab9 */ /* 0x000fe20000000a00 */
[----:B------:R-:W-:Y:S01]  /*15c0*/  IMAD.MOV.U32 R47, RZ, RZ, 0x10 ;  /* 0x00000010ff2f7424 */ /* 0x000fe200078e00ff */
[C---:B------:R-:W-:Y:S01]  /*15d0*/  SHF.L.U64.HI R137, R122.reuse, 0x5, R123 ;  /* 0x000000057a897819 */ /* 0x040fe2000001027b */
[----:B------:R-:W-:Y:S01]  /*15e0*/  IMAD.SHL.U32 R138, R122, 0x20, RZ ;  /* 0x000000207a8a7824 */ /* 0x000fe200078e00ff */
[CC--:B------:R-:W-:Y:S02]  /*15f0*/  LEA.HI R27, R10.reuse, R57.reuse, RZ, 0x2 ;  /* 0x000000390a1b7211 */ /* 0x0c0fe400078f10ff */
[----:B------:R-:W-:Y:S01]  /*1600*/  LEA.HI R64, R10, R57, RZ, 0x3 ;  /* 0x000000390a407211 */ /* 0x000fe200078f18ff */
[----:B------:R-:W3:Y:S01]  /*1610*/  LDC R72, c[0x0][0x2e0] ;  /* 0x0000b800ff487b82 */ /* 0x000ee20000000800 */
[----:B------:R-:W-:-:S02]  /*1620*/  LOP3.LUT R6, R27, 0xfffffffc, RZ, 0xc0, !PT ;  /* 0xfffffffc1b067812 */ /* 0x000fc400078ec0ff */
[----:B------:R-:W-:Y:S02]  /*1630*/  SHF.R.S32.HI R59, RZ, 0x3, R64 ;  /* 0x00000003ff3b7819 */ /* 0x000fe40000011440 */
[----:B------:R-:W-:Y:S01]  /*1640*/  SHF.R.S32.HI R144, RZ, 0x2, R27 ;  /* 0x00000002ff907819 */ /* 0x000fe2000001141b */
[----:B------:R-:W-:Y:S01]  /*1650*/  IMAD.IADD R6, R57, 0x1, -R6 ;  /* 0x0000000139067824 */ /* 0x000fe200078e0a06 */
[----:B------:R-:W-:Y:S01]  /*1660*/  LEA.HI R58, R10, R57, RZ, 0x5 ;  /* 0x000000390a3a7211 */ /* 0x000fe200078f28ff */
[----:B-----5:R-:W4:Y:S01]  /*1670*/  @!P0 LDC.64 R12, c[0x0][0x228] ;  /* 0x00008a00ff0c8b82 */ /* 0x020f220000000a00 */
[----:B------:R-:W-:Y:S01]  /*1680*/  IMAD.SHL.U32 R31, R59, 0x40, RZ ;  /* 0x000000403b1f7824 */ /* 0x000fe200078e00ff */
[--C-:B------:R-:W-:Y:S01]  /*1690*/  SHF.R.S32.HI R145, RZ, 0x1f, R144.reuse ;  /* 0x0000001fff917819 */ /* 0x100fe20000011490 */
[C---:B------:R-:W-:Y:S01]  /*16a0*/  IMAD.SHL.U32 R84, R6.reuse, 0x8, RZ ;  /* 0x0000000806547824 */ /* 0x040fe200078e00ff */
[----:B------:R-:W-:Y:S01]  /*16b0*/  LEA.HI R27, R27, R144, RZ, 0x1 ;  /* 0x000000901b1b7211 */ /* 0x000fe200078f08ff */
[----:B------:R-:W-:Y:S01]  /*16c0*/  IMAD.SHL.U32 R6, R6, 0x4, RZ ;  /* 0x0000000406067824 */ /* 0x000fe200078e00ff */
[----:B------:R-:W-:Y:S01]  /*16d0*/  LOP3.LUT R31, R31, 0xc0, RZ, 0xc0, !PT ;  /* 0x000000c01f1f7812 */ /* 0x000fe200078ec0ff */
[----:B--2---:R-:W-:Y:S01]  /*16e0*/  @P0 IMAD.WIDE.U32 R28, R142, R2, RZ ;  /* 0x000000028e1c0225 */ /* 0x004fe200078e00ff */
[----:B------:R-:W-:Y:S01]  /*16f0*/  LOP3.LUT R27, R27, 0x7fffffe, RZ, 0xc0, !PT ;  /* 0x07fffffe1b1b7812 */ /* 0x000fe200078ec0ff */
[----:B------:R-:W2:Y:S01]  /*1700*/  LDC.64 R120, c[0x0][0x250] ;  /* 0x00009400ff787b82 */ /* 0x000ea20000000a00 */
[----:B------:R-:W-:Y:S01]  /*1710*/  SHF.R.U32.HI R18, RZ, 0x3, R31 ;  /* 0x00000003ff127819 */ /* 0x000fe2000001161f */
[----:B------:R-:W-:Y:S01]  /*1720*/  IMAD.WIDE R24, R21, 0x40, R144 ;  /* 0x0000004015187825 */ /* 0x000fe200078e0290 */
[----:B------:R-:W-:-:S02]  /*1730*/  SHF.R.S32.HI R85, RZ, 0x1f, R84 ;  /* 0x0000001fff557819 */ /* 0x000fc40000011454 */
[----:B------:R-:W-:Y:S01]  /*1740*/  SHF.R.S32.HI R58, RZ, 0x5, R58 ;  /* 0x00000005ff3a7819 */ /* 0x000fe2000001143a */
[----:B------:R-:W-:Y:S01]  /*1750*/  @P0 IMAD R21, R142, R3, R29 ;  /* 0x000000038e150224 */ /* 0x000fe200078e021d */
[----:B------:R-:W-:Y:S01]  /*1760*/  LOP3.LUT R29, R31, 0x18, R84, 0xf8, !PT ;  /* 0x000000181f1d7812 */ /* 0x000fe200078ef854 */
[----:B------:R-:W-:Y:S01]  /*1770*/  @P0 IMAD.MOV.U32 R14, RZ, RZ, R28 ;  /* 0x000000ffff0e0224 */ /* 0x000fe200078e001c */
[----:B------:R-:W-:Y:S01]  /*1780*/  LEA.HI R63, R10, R57, RZ, 0x4 ;  /* 0x000000390a3f7211 */ /* 0x000fe200078f20ff */
[----:B------:R-:W-:Y:S01]  /*1790*/  IMAD R10, R25, R2, RZ ;  /* 0x00000002190a7224 */ /* 0x000fe200078e02ff */
[----:B------:R-:W-:Y:S01]  /*17a0*/  LOP3.LUT R18, R29, R18, RZ, 0x3c, !PT ;  /* 0x000000121d127212 */ /* 0x000fe200078e3cff */
[----:B------:R-:W-:Y:S01]  /*17b0*/  IMAD R115, R145, R122, RZ ;  /* 0x0000007a91737224 */ /* 0x000fe200078e02ff */
[----:B------:R-:W-:Y:S01]  /*17c0*/  LOP3.LUT R62, R63, 0xfffffff0, RZ, 0xc0, !PT ;  /* 0xfffffff03f3e7812 */ /* 0x000fe200078ec0ff */
[----:B------:R-:W-:Y:S01]  /*17d0*/  IMAD R3, R24, R3, R10 ;  /* 0x0000000318037224 */ /* 0x000fe200078e020a */
[----:B---3--:R-:W-:Y:S01]  /*17e0*/  LEA.HI R72, R72, R72, RZ, 0x1 ;  /* 0x0000004848487211 */ /* 0x008fe200078f08ff */
[-C--:B----4-:R-:W-:Y:S01]  /*17f0*/  @!P0 IMAD R16, R7, R12.reuse, RZ ;  /* 0x0000000c07108224 */ /* 0x090fe200078e02ff */
[----:B------:R-:W-:Y:S01]  /*1800*/  IADD3 R62, -R62, R57, RZ ;  /* 0x000000393e3e7210 */ /* 0x000fe20007ffe1ff */
[----:B------:R-:W-:Y:S01]  /*1810*/  @!P0 IMAD.WIDE.U32 R30, R9, R12, RZ ;  /* 0x0000000c091e8225 */ /* 0x000fe200078e00ff */
[----:B------:R-:W-:-:S02]  /*1820*/  SHF.R.S32.HI R69, RZ, 0x1, R72 ;  /* 0x00000001ff457819 */ /* 0x000fc40000011448 */
[----:B------:R-:W-:Y:S01]  /*1830*/  LEA.HI R73, R62, R62, RZ, 0x1 ;  /* 0x0000003e3e497211 */ /* 0x000fe200078f08ff */
[----:B------:R-:W-:Y:S02]  /*1840*/  @!P0 IMAD R13, R9, R13, R16 ;  /* 0x0000000d090d8224 */ /* 0x000fe400078e0210 */
[----:B------:R-:W-:Y:S01]  /*1850*/  @!P0 IMAD.MOV.U32 R14, RZ, RZ, R30 ;  /* 0x000000ffff0e8224 */ /* 0x000fe200078e001e */
[----:B------:R-:W-:Y:S01]  /*1860*/  SHF.R.S32.HI R61, RZ, 0x1, R73 ;  /* 0x00000001ff3d7819 */ /* 0x000fe20000011449 */
[C---:B------:R-:W-:Y:S01]  /*1870*/  IMAD R71, R144.reuse, R69, R6 ;  /* 0x0000004590477224 */ /* 0x040fe200078e0206 */
[----:B------:R-:W-:Y:S01]  /*1880*/  @!P0 IADD3 R21, R31, R13, RZ ;  /* 0x0000000d1f158210 */ /* 0x000fe20007ffe0ff */
[----:B------:R-:W-:Y:S01]  /*1890*/  IMAD.IADD R13, R144, 0x1, -R27 ;  /* 0x00000001900d7824 */ /* 0x000fe200078e0a1b */
[----:B------:R-:W-:Y:S01]  /*18a0*/  IADD3 R20, P0, R84, R14, RZ ;  /* 0x0000000e54147210 */ /* 0x000fe20007f1e0ff */
[----:B------:R-:W-:Y:S01]  /*18b0*/  IMAD R115, R144, R123, R115 ;  /* 0x0000007b90737224 */ /* 0x000fe200078e0273 */
[----:B--2---:R-:W-:Y:S01]  /*18c0*/  SHF.L.U64.HI R139, R120, 0x5, R121 ;  /* 0x00000005788b7819 */ /* 0x004fe20000010279 */
[----:B------:R-:W-:Y:S01]  /*18d0*/  IMAD R13, R58, 0x8, R13 ;  /* 0x000000083a0d7824 */ /* 0x000fe200078e020d */
[----:B------:R-:W-:Y:S01]  /*18e0*/  SHF.L.U32 R140, R120, 0x5, RZ ;  /* 0x00000005788c7819 */ /* 0x000fe200000006ff */
[----:B------:R-:W-:Y:S01]  /*18f0*/  IMAD.X R21, R85, 0x1, R21, P0 ;  /* 0x0000000155157824 */ /* 0x000fe200000e0615 */
[----:B------:R-:W-:Y:S01]  /*1900*/  IADD3 R22, P0, R84, R8, RZ ;  /* 0x0000000854167210 */ /* 0x000fe20007f1e0ff */
[----:B------:R-:W-:Y:S01]  /*1910*/  IMAD.U32 R108, R13, 0x20, R18 ;  /* 0x000000200d6c7824 */ /* 0x000fe200078e0012 */
[----:B------:R-:W-:Y:S01]  /*1920*/  SHF.R.S32.HI R8, RZ, 0x1f, R73 ;  /* 0x0000001fff087819 */ /* 0x000fe20000011449 */
[----:B------:R-:W-:Y:S01]  /*1930*/  IMAD R13, R5, UR4, RZ ;  /* 0x00000004050d7c24 */ /* 0x000fe2000f8e02ff */
[----:B------:R-:W-:Y:S01]  /*1940*/  SHF.R.S32.HI R68, RZ, 0x1f, R71 ;  /* 0x0000001fff447819 */ /* 0x000fe20000011447 */
[----:B------:R-:W-:Y:S01]  /*1950*/  IMAD.X R23, R85, 0x1, R23, P0 ;  /* 0x0000000155177824 */ /* 0x000fe200000e0617 */
[----:B------:R-:W-:Y:S01]  /*1960*/  IADD3 R110, P0, R144, R19, RZ ;  /* 0x00000013906e7210 */ /* 0x000fe20007f1e0ff */
[----:B------:R-:W-:Y:S01]  /*1970*/  IMAD.WIDE.U32 R20, R24, R2, R20 ;  /* 0x0000000218147225 */ /* 0x000fe200078e0014 */
[----:B------:R-:W-:-:S02]  /*1980*/  SHF.R.S32.HI R2, RZ, 0x1f, R116 ;  /* 0x0000001fff027819 */ /* 0x000fc40000011474 */
[----:B------:R-:W-:Y:S01]  /*1990*/  LEA.HI R8, R8, R61, RZ, 0x2 ;  /* 0x0000003d08087211 */ /* 0x000fe200078f10ff */
[C---:B------:R-:W-:Y:S02]  /*19a0*/  IMAD R12, R0.reuse, UR5, R13 ;  /* 0x00000005000c7c24 */ /* 0x040fe4000f8e020d */
[----:B------:R-:W-:Y:S01]  /*19b0*/  IMAD.WIDE.U32 R22, R0, UR4, R22 ;  /* 0x0000000400167c25 */ /* 0x000fe2000f8e0016 */
[----:B------:R-:W-:Y:S01]  /*19c0*/  ULDC.64 UR4, c[0x0][0x258] ;  /* 0x0000960000047ab9 */ /* 0x000fe20000000a00 */
[----:B------:R-:W-:Y:S02]  /*19d0*/  LOP3.LUT R8, R8, 0xfffffffc, RZ, 0xc0, !PT ;  /* 0xfffffffc08087812 */ /* 0x000fe400078ec0ff */
[----:B------:R-:W-:Y:S01]  /*19e0*/  IMAD R65, R2, UR4, RZ ;  /* 0x0000000402417c24 */ /* 0x000fe2000f8e02ff */
[----:B------:R-:W-:Y:S01]  /*19f0*/  SHF.R.S32.HI R2, RZ, 0x1f, R67 ;  /* 0x0000001fff027819 */ /* 0x000fe20000011443 */
[----:B------:R-:W-:Y:S01]  /*1a00*/  IMAD.X R17, R145, 0x1, R17, P0 ;  /* 0x0000000191117824 */ /* 0x000fe200000e0611 */
[----:B------:R-:W-:Y:S01]  /*1a10*/  IADD3 R112, P0, R84, R4, RZ ;  /* 0x0000000454707210 */ /* 0x000fe20007f1e0ff */
[----:B------:R-:W-:Y:S01]  /*1a20*/  IMAD.IADD R13, R23, 0x1, R12 ;  /* 0x00000001170d7824 */ /* 0x000fe200078e020c */
[----:B------:R-:W-:Y:S01]  /*1a30*/  LEA.HI R81, R2, R67, RZ, 0x7 ;  /* 0x0000004302517211 */ /* 0x000fe200078f38ff */
[----:B------:R-:W-:Y:S01]  /*1a40*/  IMAD R17, R17, R120, RZ ;  /* 0x0000007811117224 */ /* 0x000fe200078e02ff */
[----:B------:R-:W-:Y:S01]  /*1a50*/  IADD3 R61, R61, -R8, RZ ;  /* 0x800000083d3d7210 */ /* 0x000fe20007ffe0ff */
[----:B------:R-:W-:Y:S01]  /*1a60*/  IMAD.X R113, R85, 0x1, R15, P0 ;  /* 0x0000000155717824 */ /* 0x000fe200000e060f */
[----:B------:R-:W-:Y:S01]  /*1a70*/  SHF.R.S32.HI R81, RZ, 0x7, R81 ;  /* 0x00000007ff517819 */ /* 0x000fe20000011451 */
[----:B------:R-:W-:Y:S01]  /*1a80*/  IMAD.IADD R21, R21, 0x1, R3 ;  /* 0x0000000115157824 */ /* 0x000fe200078e0203 */
[----:B------:R-:W-:Y:S01]  /*1a90*/  LOP3.LUT P1, RZ, R61, 0x2, RZ, 0xc0, !PT ;  /* 0x000000023dff7812 */ /* 0x000fe2000782c0ff */
[----:B------:R-:W-:Y:S01]  /*1aa0*/  IMAD.MOV.U32 R12, RZ, RZ, R22 ;  /* 0x000000ffff0c7224 */ /* 0x000fe200078e0016 */
[----:B------:R-:W-:Y:S01]  /*1ab0*/  VIMNMX R81, RZ, R81, !PT ;  /* 0x00000051ff517248 */ /* 0x000fe20007fe0100 */
[----:B------:R-:W-:Y:S01]  /*1ac0*/  IMAD R65, R116, UR5, R65 ;  /* 0x0000000574417c24 */ /* 0x000fe2000f8e0241 */
[----:B------:R-:W-:Y:S01]  /*1ad0*/  SEL R47, R47, 0xfffffff0, !P1 ;  /* 0xfffffff02f2f7807 */ /* 0x000fe20004800000 */
[----:B------:R-:W-:Y:S01]  /*1ae0*/  IMAD R109, R110, R121, R17 ;  /* 0x000000796e6d7224 */ /* 0x000fe200078e0211 */
[----:B------:R-:W-:Y:S01]  /*1af0*/  ISETP.GT.AND P0, PT, R46, R81, PT ;  /* 0x000000512e00720c */ /* 0x000fe20003f04270 */
[----:B------:R-:W-:-:S02]  /*1b00*/  IMAD.IADD R70, R6, 0x1, R71 ;  /* 0x0000000106467824 */ /* 0x000fc400078e0247 */
[----:B------:R-:W-:-:S03]  /*1b10*/  IMAD.WIDE.U32 R112, R144, R122, R112 ;  /* 0x0000007a90707225 */ /* 0x000fc600078e0070 */
[----:B------:R-:W-:Y:S01]  /*1b20*/  SHF.R.S32.HI R66, RZ, 0x1f, R70 ;  /* 0x0000001fff427819 */ /* 0x000fe20000011446 */
[----:B------:R-:W-:Y:S01]  /*1b30*/  IMAD.WIDE.U32 R116, R116, UR4, R20 ;  /* 0x0000000474747c25 */ /* 0x000fe2000f8e0014 */
[----:B------:R-:W-:-:S03]  /*1b40*/  IADD3 R115, R113, R115, RZ ;  /* 0x0000007371737210 */ /* 0x000fc60007ffe0ff */
[----:B------:R-:W-:-:S04]  /*1b50*/  IMAD.WIDE.U32 R110, R110, R120, R12 ;  /* 0x000000786e6e7225 */ /* 0x000fc800078e000c */
[----:B------:R-:W-:Y:S02]  /*1b60*/  IMAD.IADD R65, R117, 0x1, R65 ;  /* 0x0000000175417824 */ /* 0x000fe400078e0241 */
[----:B------:R-:W-:Y:S02]  /*1b70*/  IMAD.IADD R109, R111, 0x1, R109 ;  /* 0x000000016f6d7824 */ /* 0x000fe400078e026d */
[----:B------:R-:W-:Y:S01]  /*1b80*/  @!P5 IMAD.MOV.U32 R11, RZ, RZ, RZ ;  /* 0x000000ffff0bd224 */ /* 0x000fe200078e00ff */
[----:B-1----:R-:W-:Y:S06]  /*1b90*/  @!P0 BRA `(.L_x_3729) ;  /* 0x0000003800048947 */ /* 0x002fec0003800000 */
[----:B------:R-:W1:Y:S01]  /*1ba0*/  LDC.64 R2, c[0x0][0x338] ;  /* 0x0000ce00ff027b82 */ /* 0x000e620000000a00 */
[----:B------:R-:W-:Y:S01]  /*1bb0*/  ULDC.64 UR10, c[0x0][0x330] ;  /* 0x0000cc00000a7ab9 */ /* 0x000fe20000000a00 */
[----:B------:R-:W-:Y:S01]  /*1bc0*/  ULDC.64 UR4, c[0x0][0x328] ;  /* 0x0000ca0000047ab9 */ /* 0x000fe20000000a00 */
[----:B------:R-:W-:Y:S01]  /*1bd0*/  SHF.R.S32.HI R13, RZ, 0x1f, R48 ;  /* 0x0000001fff0d7819 */ /* 0x000fe20000011430 */
[C---:B------:R-:W-:Y:S01]  /*1be0*/  IMAD R4, R7.reuse, UR10, RZ ;  /* 0x0000000a07047c24 */ /* 0x040fe2000f8e02ff */
[--C-:B------:R-:W-:Y:S01]  /*1bf0*/  SHF.R.S32.HI R8, RZ, 0x1f, R67.reuse ;  /* 0x0000001fff087819 */ /* 0x100fe20000011443 */
[----:B------:R-:W-:Y:S01]  /*1c00*/  IMAD R10, R7, UR4, RZ ;  /* 0x00000004070a7c24 */ /* 0x000fe2000f8e02ff */
[----:B------:R-:W-:Y:S01]  /*1c10*/  IADD3 R6, P1, P0, R48, R144, -R67 ;  /* 0x0000009030067210 */ /* 0x000fe2000783e843 */
[----:B------:R-:W-:Y:S01]  /*1c20*/  IMAD.WIDE.U32 R14, R9, UR10, R84 ;  /* 0x0000000a090e7c25 */ /* 0x000fe2000f8e0054 */
[----:B------:R-:W-:Y:S01]  /*1c30*/  ULDC.64 UR12, c[0x0][0x350] ;  /* 0x0000d400000c7ab9 */ /* 0x000fe20000000a00 */
[----:B------:R-:W2:Y:S01]  /*1c40*/  LDC R82, c[0x0][0x340] ;  /* 0x0000d000ff527b82 */ /* 0x000ea20000000800 */
[----:B------:R-:W-:Y:S01]  /*1c50*/  IADD3.X R13, R13, R145, ~R8, P1, P0 ;  /* 0x000000910d0d7210 */ /* 0x000fe20000fe0c08 */
[C---:B------:R-:W-:Y:S01]  /*1c60*/  IMAD R4, R9.reuse, UR11, R4 ;  /* 0x0000000b09047c24 */ /* 0x040fe2000f8e0204 */
[----:B------:R-:W-:Y:S01]  /*1c70*/  ULDC.64 UR10, c[0x0][0x348] ;  /* 0x0000d200000a7ab9 */ /* 0x000fe20000000a00 */
[----:B------:R-:W-:Y:S01]  /*1c80*/  IMAD.WIDE.U32 R16, R9, UR4, R84 ;  /* 0x0000000409107c25 */ /* 0x000fe2000f8e0054 */
[----:B------:R-:W-:Y:S01]  /*1c90*/  SHF.L.U32 R87, R123, 0x6, RZ ;  /* 0x000000067b577819 */ /* 0x000fe200000006ff */
[----:B------:R-:W-:Y:S01]  /*1ca0*/  ULDC UR25, c[0x0][0x2d0] ;  /* 0x0000b40000197ab9 */ /* 0x000fe20000000800 */
[----:B------:R-:W-:Y:S01]  /*1cb0*/  SHF.L.U32 R78, R69, 0x6, RZ ;  /* 0x00000006454e7819 */ /* 0x000fe200000006ff */
[----:B------:R-:W-:Y:S01]  /*1cc0*/  IMAD R10, R9, UR5, R10 ;  /* 0x00000005090a7c24 */ /* 0x000fe2000f8e020a */
[----:B------:R-:W-:Y:S01]  /*1cd0*/  ULDC.64 UR4, c[0x0][0x340] ;  /* 0x0000d00000047ab9 */ /* 0x000fe20000000a00 */
[----:B------:R-:W-:Y:S01]  /*1ce0*/  IMAD.IADD R15, R15, 0x1, R4 ;  /* 0x000000010f0f7824 */ /* 0x000fe200078e0204 */
[----:B------:R-:W-:Y:S01]  /*1cf0*/  USHF.L.U32 UR14, UR4, 0x6, URZ ;  /* 0x00000006040e7899 */ /* 0x000fe2000800063f */
[----:B------:R-:W-:Y:S01]  /*1d00*/  IMAD R7, R13, UR4, RZ ;  /* 0x000000040d077c24 */ /* 0x000fe2000f8e02ff */
[----:B------:R-:W-:Y:S01]  /*1d10*/  USHF.L.U64.HI UR15, UR4, 0x5, UR5 ;  /* 0x00000005040f7899 */ /* 0x000fe20008010205 */
[----:B------:R-:W-:Y:S01]  /*1d20*/  IMAD.IADD R17, R17, 0x1, R10 ;  /* 0x0000000111117824 */ /* 0x000fe200078e020a */
[----:B------:R-:W-:Y:S01]  /*1d30*/  USHF.L.U32 UR20, UR4, 0x5, URZ ;  /* 0x0000000504147899 */ /* 0x000fe2000800063f */
[-C--:B-1----:R-:W-:Y:S01]  /*1d40*/  IMAD R4, R13, R2.reuse, RZ ;  /* 0x000000020d047224 */ /* 0x082fe200078e02ff */
[----:B------:R-:W-:Y:S01]  /*1d50*/  UIMAD.WIDE.U32 UR18, UR4, 0xc0, URZ ;  /* 0x000000c0041278a5 */ /* 0x000fe2000f8e003f */
[----:B------:R-:W-:Y:S01]  /*1d60*/  IMAD R7, R6, UR5, R7 ;  /* 0x0000000506077c24 */ /* 0x000fe2000f8e0207 */
[----:B------:R-:W-:Y:S01]  /*1d70*/  SHF.L.U64.HI R83, R2, 0x6, R3 ;  /* 0x0000000602537819 */ /* 0x000fe20000010203 */
[----:B------:R-:W-:Y:S01]  /*1d80*/  IMAD.WIDE.U32 R14, R6, UR4, R14 ;  /* 0x00000004060e7c25 */ /* 0x000fe2000f8e000e */
[C---:B------:R-:W-:Y:S01]  /*1d90*/  SHF.L.U64.HI R104, R2.reuse, 0x5, R3 ;  /* 0x0000000502687819 */ /* 0x040fe20000010203 */
[----:B------:R-:W-:Y:S01]  /*1da0*/  USHF.L.U64.HI UR23, UR20, 0x1, UR15 ;  /* 0x0000000114177899 */ /* 0x000fe2000801020f */
[----:B------:R-:W-:Y:S01]  /*1db0*/  SHF.L.U32 R86, R2, 0x6, RZ ;  /* 0x0000000602567819 */ /* 0x000fe200000006ff */
[----:B------:R-:W-:Y:S01]  /*1dc0*/  IMAD.WIDE.U32 R16, R6, R2, R16 ;  /* 0x0000000206107225 */ /* 0x000fe200078e0010 */
[----:B------:R-:W-:Y:S01]  /*1dd0*/  IADD3 R15, R15, R7, RZ ;  /* 0x000000070f0f7210 */ /* 0x000fe20007ffe0ff */
[----:B------:R-:W-:Y:S01]  /*1de0*/  USHF.L.U32 UR26, UR14, 0x1, URZ ;  /* 0x000000010e1a7899 */ /* 0x000fe2000800063f */
[----:B------:R-:W-:Y:S01]  /*1df0*/  IADD3 R74, R144, 0x20, RZ ;  /* 0x00000020904a7810 */ /* 0x000fe20007ffe0ff */
[----:B------:R-:W-:Y:S01]  /*1e00*/  IMAD R4, R6, R3, R4 ;  /* 0x0000000306047224 */ /* 0x000fe200078e0204 */
[----:B------:R-:W-:Y:S01]  /*1e10*/  MOV R6, R16 ;  /* 0x0000001000067202 */ /* 0x000fe20000000f00 */
[----:B------:R-:W-:Y:S01]  /*1e20*/  IMAD.IADD R48, R11, 0x1, R48 ;  /* 0x000000010b307824 */ /* 0x000fe200078e0230 */
[----:B------:R-:W-:Y:S01]  /*1e30*/  IADD3 R106, R144, 0x60, RZ ;  /* 0x00000060906a7810 */ /* 0x000fe20007ffe0ff */
[----:B------:R-:W-:Y:S01]  /*1e40*/  IMAD.IADD R7, R17, 0x1, R4 ;  /* 0x0000000111077824 */ /* 0x000fe200078e0204 */
[----:B------:R-:W-:Y:S01]  /*1e50*/  SHF.R.S32.HI R77, RZ, 0x1f, R78 ;  /* 0x0000001fff4d7819 */ /* 0x000fe2000001144e */
[----:B------:R-:W-:Y:S01]  /*1e60*/  IMAD R99, R5, UR10, RZ ;  /* 0x0000000a05637c24 */ /* 0x000fe2000f8e02ff */
[----:B--2---:R-:W-:Y:S01]  /*1e70*/  LEA R82, -R82, RZ, 0x7 ;  /* 0x000000ff52527211 */ /* 0x004fe200078e39ff */
[----:B------:R-:W-:Y:S01]  /*1e80*/  IMAD R48, R69, R48, RZ ;  /* 0x0000003045307224 */ /* 0x000fe200078e02ff */
[----:B------:R-:W-:Y:S01]  /*1e90*/  ULDC.U8 UR22, c[0x0][0x3c3] ;  /* 0x0000f0c000167ab9 */ /* 0x000fe20000000000 */
[----:B------:R-:W-:Y:S01]  /*1ea0*/  IMAD R97, R5, UR12, RZ ;  /* 0x0000000c05617c24 */ /* 0x000fe2000f8e02ff */
[----:B------:R-:W-:Y:S01]  /*1eb0*/  ULDC UR21, c[0x0][0x2e0] ;  /* 0x0000b80000157ab9 */ /* 0x000fe20000000800 */
[C---:B------:R-:W-:Y:S01]  /*1ec0*/  IMAD R99, R0.reuse, UR11, R99 ;  /* 0x0000000b00637c24 */ /* 0x040fe2000f8e0263 */
[----:B------:R-:W-:Y:S01]  /*1ed0*/  SHF.R.S32.HI R49, RZ, 0x1f, R48 ;  /* 0x0000001fff317819 */ /* 0x000fe20000011430 */
[----:B------:R-:W-:Y:S01]  /*1ee0*/  IMAD.WIDE.U32 R6, R0, UR10, R6 ;  /* 0x0000000a00067c25 */ /* 0x000fe2000f8e0006 */
[-C--:B------:R-:W-:Y:S01]  /*1ef0*/  IADD3 R102, P3, R70, R48.reuse, RZ ;  /* 0x0000003046667210 */ /* 0x080fe20007f7e0ff */
[----:B------:R-:W-:Y:S01]  /*1f00*/  ULDC.64 UR10, c[0x0][0x318] ;  /* 0x0000c600000a7ab9 */ /* 0x000fe20000000a00 */
[----:B------:R-:W-:Y:S01]  /*1f10*/  IADD3 R48, P4, R71, R48, RZ ;  /* 0x0000003047307210 */ /* 0x000fe20007f9e0ff */
[----:B------:R-:W-:Y:S01]  /*1f20*/  IMAD R97, R0, UR13, R97 ;  /* 0x0000000d00617c24 */ /* 0x000fe2000f8e0261 */
[----:B------:R-:W-:Y:S01]  /*1f30*/  LEA R98, P0, R6, UR10, 0x1 ;  /* 0x0000000a06627c11 */ /* 0x000fe2000f8008ff */
[----:B------:R-:W-:Y:S01]  /*1f40*/  IMAD.WIDE.U32 R4, R0, UR12, R14 ;  /* 0x0000000c00047c25 */ /* 0x000fe2000f8e000e */
[----:B------:R-:W-:Y:S01]  /*1f50*/  ULDC.64 UR12, c[0x0][0x320] ;  /* 0x0000c800000c7ab9 */ /* 0x000fe20000000a00 */
[----:B------:R-:W-:Y:S01]  /*1f60*/  ULDC.64 UR16, c[0x0][0x250] ;  /* 0x0000940000107ab9 */ /* 0x000fe20000000a00 */
[----:B------:R-:W-:Y:S01]  /*1f70*/  USHF.L.U32 UR20, UR20, 0x1, URZ ;  /* 0x0000000114147899 */ /* 0x000fe2000800063f */
[----:B------:R-:W-:Y:S01]  /*1f80*/  IMAD.IADD R99, R7, 0x1, R99 ;  /* 0x0000000107637824 */ /* 0x000fe200078e0263 */
[----:B------:R-:W-:Y:S01]  /*1f90*/  IADD3 R97, R5, R97, RZ ;  /* 0x0000006105617210 */ /* 0x000fe20007ffe0ff */
[--C-:B------:R-:W-:Y:S01]  /*1fa0*/  IMAD.X R103, R66, 0x1, R49.reuse, P3 ;  /* 0x0000000142677824 */ /* 0x100fe200018e0631 */
[----:B------:R-:W-:Y:S01]  /*1fb0*/  LEA R96, P1, R4, UR12, 0x1 ;  /* 0x0000000c04607c11 */ /* 0x000fe2000f8208ff */
[----:B------:R-:W-:Y:S01]  /*1fc0*/  IMAD.X R49, R68, 0x1, R49, P4 ;  /* 0x0000000144317824 */ /* 0x000fe200020e0631 */
[----:B------:R-:W-:Y:S01]  /*1fd0*/  LEA.HI.X R99, R6, UR11, R99, 0x1, P0 ;  /* 0x0000000b06637c11 */ /* 0x000fe200080f0c63 */
[----:B------:R-:W-:Y:S01]  /*1fe0*/  ULDC.64 UR10, c[0x0][0x218] ;  /* 0x00008600000a7ab9 */ /* 0x000fe20000000a00 */
[----:B------:R-:W-:Y:S01]  /*1ff0*/  LEA.HI.X R97, R4, UR13, R97, 0x1, P1 ;  /* 0x0000000d04617c11 */ /* 0x000fe200088f0c61 */
[----:B------:R-:W-:Y:S01]  /*2000*/  USHF.L.U64.HI UR13, UR4, 0x6, UR5 ;  /* 0x00000006040d7899 */ /* 0x000fe20008010205 */
[----:B------:R-:W-:Y:S01]  /*2010*/  LEA R92, P1, R112, UR10, 0x1 ;  /* 0x0000000a705c7c11 */ /* 0x000fe2000f8208ff */
[----:B------:R-:W-:Y:S01]  /*2020*/  UIMAD UR12, UR5, 0xc0, URZ ;  /* 0x000000c0050c78a4 */ /* 0x000fe2000f8e023f */
[C---:B------:R-:W-:Y:S01]  /*2030*/  SHF.L.U64.HI R49, R48.reuse, 0x1, R49 ;  /* 0x0000000130317819 */ /* 0x040fe20000010231 */
[----:B------:R-:W-:Y:S01]  /*2040*/  IMAD.SHL.U32 R48, R48, 0x2, RZ ;  /* 0x0000000230307824 */ /* 0x000fe200078e00ff */
[----:B------:R-:W-:Y:S01]  /*2050*/  ULDC.64 UR4, c[0x0][0x220] ;  /* 0x0000880000047ab9 */ /* 0x000fe20000000a00 */
[----:B------:R-:W-:Y:S01]  /*2060*/  IMAD.SHL.U32 R88, R121, 0x40, RZ ;  /* 0x0000004079587824 */ /* 0x000fe200078e00ff */
[----:B------:R-:W-:Y:S01]  /*2070*/  LEA R94, P0, R110, UR4, 0x1 ;  /* 0x000000046e5e7c11 */ /* 0x000fe2000f8008ff */
[----:B------:R-:W-:Y:S01]  /*2080*/  IMAD.WIDE.U32 R8, R120, 0x40, RZ ;  /* 0x0000004078087825 */ /* 0x000fe200078e00ff */
[----:B------:R-:W-:Y:S01]  /*2090*/  LEA.HI.X R91, R112, UR11, R115, 0x1, P1 ;  /* 0x0000000b705b7c11 */ /* 0x000fe200088f0c73 */
[----:B------:R-:W-:Y:S01]  /*20a0*/  ULDC.64 UR10, c[0x0][0x360] ;  /* 0x0000d800000a7ab9 */ /* 0x000fe20000000a00 */
[C---:B------:R-:W-:Y:S01]  /*20b0*/  SHF.L.U64.HI R103, R102.reuse, 0x1, R103 ;  /* 0x0000000166677819 */ /* 0x040fe20000010267 */
[----:B------:R-:W-:Y:S01]  /*20c0*/  IMAD.IADD R88, R9, 0x1, R88 ;  /* 0x0000000109587824 */ /* 0x000fe200078e0258 */
[----:B------:R-:W-:Y:S01]  /*20d0*/  SHF.L.U32 R102, R102, 0x1, RZ ;  /* 0x0000000166667819 */ /* 0x000fe200000006ff */
[----:B------:R-:W-:Y:S01]  /*20e0*/  IMAD.WIDE.U32 R122, R122, 0x40, RZ ;  /* 0x000000407a7a7825 */ /* 0x000fe200078e00ff */
[----:B------:R-:W-:Y:S01]  /*20f0*/  LEA.HI.X R95, R110, UR5, R109, 0x1, P0 ;  /* 0x000000056e5f7c11 */ /* 0x000fe200080f0c6d */
[----:B------:R-:W-:Y:S01]  /*2100*/  ULDC.64 UR4, c[0x0][0x358] ;  /* 0x0000d60000047ab9 */ /* 0x000fe20000000a00 */
[----:B------:R-:W-:Y:S01]  /*2110*/  IADD3 R10, P1, R48, UR10, RZ ;  /* 0x0000000a300a7c10 */ /* 0x000fe2000ff3e0ff */
[----:B------:R-:W-:Y:S01]  /*2120*/  IMAD R5, R121, 0xc0, RZ ;  /* 0x000000c079057824 */ /* 0x000fe200078e02ff */
[C---:B------:R-:W-:Y:S01]  /*2130*/  IADD3 R100, P4, R102.reuse, UR10, RZ ;  /* 0x0000000a66647c10 */ /* 0x040fe2000ff9e0ff */
[C---:B------:R-:W-:Y:S01]  /*2140*/  IMAD.SHL.U32 R80, R69.reuse, 0x20, RZ ;  /* 0x0000002045507824 */ /* 0x040fe200078e00ff */
[----:B------:R-:W-:Y:S01]  /*2150*/  IADD3 R102, P3, R102, UR4, RZ ;  /* 0x0000000466667c10 */ /* 0x000fe2000ff7e0ff */
[----:B------:R-:W-:Y:S01]  /*2160*/  IMAD R76, R69, 0x60, RZ ;  /* 0x00000060454c7824 */ /* 0x000fe200078e02ff */
[----:B------:R-:W-:Y:S01]  /*2170*/  IADD3 R48, P0, R48, UR4, RZ ;  /* 0x0000000430307c10 */ /* 0x000fe2000ff1e0ff */
[----:B------:R-:W-:Y:S01]  /*2180*/  IMAD.WIDE.U32 R120, R120, 0xc0, RZ ;  /* 0x000000c078787825 */ /* 0x000fe200078e00ff */
[----:B------:R-:W-:Y:S01]  /*2190*/  IADD3.X R9, R49, UR11, RZ, P1, !PT ;  /* 0x0000000b31097c10 */ /* 0x000fe20008ffe4ff */
[----:B------:R-:W-:Y:S01]  /*21a0*/  USHF.L.U64.HI UR24, UR14, 0x1, UR13 ;  /* 0x000000010e187899 */ /* 0x000fe2000801020d */
[C---:B------:R-:W-:Y:S01]  /*21b0*/  SHF.L.U64.HI R88, R8.reuse, 0x1, R88 ;  /* 0x0000000108587819 */ /* 0x040fe20000010258 */
[----:B------:R-:W-:Y:S01]  /*21c0*/  IMAD.SHL.U32 R89, R8, 0x2, RZ ;  /* 0x0000000208597824 */ /* 0x000fe200078e00ff */
[----:B------:R-:W-:Y:S01]  /*21d0*/  IADD3 R87, R123, R87, RZ ;  /* 0x000000577b577210 */ /* 0x000fe20007ffe0ff */
[----:B------:R-:W-:Y:S01]  /*21e0*/  IMAD.SHL.U32 R105, R2, 0x20, RZ ;  /* 0x0000002002697824 */ /* 0x000fe200078e00ff */
[----:B------:R-:W-:Y:S01]  /*21f0*/  ISETP.GE.AND P1, PT, R84, UR25, PT ;  /* 0x0000001954007c0c */ /* 0x000fe2000bf26270 */
[----:B------:R-:W-:Y:S01]  /*2200*/  VIADD R107, R144, 0x40 ;  /* 0x00000040906b7836 */ /* 0x000fe20000000000 */
[----:B------:R-:W-:Y:S01]  /*2210*/  SHF.R.S32.HI R79, RZ, 0x1f, R80 ;  /* 0x0000001fff4f7819 */ /* 0x000fe20000011450 */
[----:B------:R-:W-:Y:S01]  /*2220*/  IMAD.MOV.U32 R11, RZ, RZ, R46 ;  /* 0x000000ffff0b7224 */ /* 0x000fe200078e002e */
[----:B------:R-:W-:Y:S01]  /*2230*/  SHF.R.S32.HI R75, RZ, 0x1f, R76 ;  /* 0x0000001fff4b7819 */ /* 0x000fe2000001144c */
[----:B------:R-:W-:Y:S01]  /*2240*/  IMAD.IADD R90, R121, 0x1, R5 ;  /* 0x00000001795a7824 */ /* 0x000fe200078e0205 */
[C---:B------:R-:W-:Y:S01]  /*2250*/  IADD3.X R101, R103.reuse, UR11, RZ, P4, !PT ;  /* 0x0000000b67657c10 */ /* 0x040fe2000a7fe4ff */
[----:B------:R-:W-:Y:S01]  /*2260*/  UIADD3 UR27, UR19, UR12, URZ ;  /* 0x0000000c131b7290 */ /* 0x000fe2000fffe03f */
[----:B------:R-:W-:Y:S01]  /*2270*/  IADD3.X R103, R103, UR5, RZ, P3, !PT ;  /* 0x0000000567677c10 */ /* 0x000fe20009ffe4ff */
[----:B------:R-:W-:Y:S01]  /*2280*/  ULDC UR4, c[0x0][0x2e0] ;  /* 0x0000b80000047ab9 */ /* 0x000fe20000000800 */
[----:B------:R-:W-:Y:S01]  /*2290*/  IADD3.X R49, R49, UR5, RZ, P0, !PT ;  /* 0x0000000531317c10 */ /* 0x000fe200087fe4ff */
[----:B------:R-:W-:Y:S01]  /*22a0*/  ULDC UR5, c[0x0][0x2e0] ;  /* 0x0000b80000057ab9 */ /* 0x000fe20000000800 */
[----:B------:R-:W-:Y:S01]  /*22b0*/  ULDC.64 UR10, c[0x0][0x248] ;  /* 0x00009200000a7ab9 */ /* 0x000fe20000000a00 */
[----:B------:R-:W-:Y:S01]  /*22c0*/  ULDC.64 UR12, c[0x0][0x230] ;  /* 0x00008c00000c7ab9 */ /* 0x000fe20000000a00 */
[----:B------:R-:W-:-:S05]  /*22d0*/  ULDC.64 UR14, c[0x0][0x238] ;  /* 0x00008e00000e7ab9 */ /* 0x000fca0000000a00 */
.L_x_3759:
[----:B------:R-:W-:Y:S04]  /*22e0*/  IMAD.SHL.U32 R13, R11, 0x80, RZ ;  /* 0x000000800b0d7824 */ /* 0x000fe800078e00ff */
[----:B------:R-:W-:Y:S04]  /*22f0*/  VIADD R12, R13, 0xffffff80 ;  /* 0xffffff800d0c7836 */ /* 0x000fe80000000000 */
[--C-:B------:R-:W-:Y:S02]  /*2300*/  IMAD.IADD R15, R56, 0x1, -R12.reuse ;  /* 0x00000001380f7824 */ /* 0x100fe400078e0a0c */
[----:B------:R-:W-:Y:S03]  /*2310*/  IMAD.IADD R3, R67, 0x1, -R12 ;  /* 0x0000000143037824 */ /* 0x000fe600078e0a0c */
[-C--:B------:R-:W-:Y:S02]  /*2320*/  ISETP.GE.OR P6, PT, R144, R15.reuse, P1 ;  /* 0x0000000f9000720c */ /* 0x080fe40000fc6670 */
[----:B------:R-:W-:Y:S02]  /*2330*/  ISETP.GE.OR P5, PT, R74, R15, P1 ;  /* 0x0000000f4a00720c */ /* 0x000fe40000fa6670 */
[-C--:B------:R-:W-:Y:S02]  /*2340*/  ISETP.LT.OR P6, PT, R144, R3.reuse, P6 ;  /* 0x000000039000720c */ /* 0x080fe400037c1670 */
[----:B------:R-:W-:Y:S02]  /*2350*/  ISETP.LT.OR P5, PT, R74, R3, P5 ;  /* 0x000000034a00720c */ /* 0x000fe40002fa1670 */
[C---:B------:R-:W-:Y:S04]  /*2360*/  ISETP.GE.OR P4, PT, R107.reuse, R15, P1 ;  /* 0x0000000f6b00720c */ /* 0x040fe80000f86670 */
[----:B------:R-:W-:Y:S05]  /*2370*/  ISETP.LT.OR P4, PT, R107, R3, P4 ;  /* 0x000000036b00720c */ /* 0x000fea0002781670 */
[----:B------:R-:W2:Y:S02]  /*2380*/  @!P6 LDG.E.128 R20, desc[UR6][R96.64] ;  /* 0x000000066014e981 */ /* 0x000ea4000c1e1d00 */
[----:B------:R-:W-:Y:S02]  /*2390*/  @!P5 IADD3 R28, P0, R96, UR20, RZ ;  /* 0x00000014601cdc10 */ /* 0x000fe4000ff1e0ff */
[----:B------:R-:W-:Y:S02]  /*23a0*/  @!P5 LEA R26, P3, R140, R94, 0x1 ;  /* 0x0000005e8c1ad211 */ /* 0x000fe400078608ff */
[C---:B------:R-:W-:Y:S02]  /*23b0*/  @!P5 IADD3.X R29, R97.reuse, UR23, RZ, P0, !PT ;  /* 0x00000017611ddc10 */ /* 0x040fe400087fe4ff */
[----:B------:R-:W-:Y:S02]  /*23c0*/  @!P4 IADD3 R24, P0, R96, UR26, RZ ;  /* 0x0000001a6018cc10 */ /* 0x000fe4000ff1e0ff */
[----:B------:R-:W-:Y:S02]  /*23d0*/  @!P5 LEA.HI.X R27, R140, R95, R139, 0x1, P3 ;  /* 0x0000005f8c1bd211 */ /* 0x000fe400018f0c8b */
[----:B------:R-:W-:Y:S02]  /*23e0*/  @!P4 IADD3.X R25, R97, UR24, RZ, P0, !PT ;  /* 0x000000186119cc10 */ /* 0x000fe400087fe4ff */
[----:B------:R-:W-:Y:S02]  /*23f0*/  @!P4 IADD3 R2, P0, R94, R89, RZ ;  /* 0x000000595e02c210 */ /* 0x000fe40007f1e0ff */
[C---:B------:R-:W-:Y:S04]  /*2400*/  ISETP.GE.OR P3, PT, R106.reuse, R15, P1 ;  /* 0x0000000f6a00720c */ /* 0x040fe80000f66670 */
[----:B------:R-:W-:Y:S01]  /*2410*/  ISETP.LT.OR P3, PT, R106, R3, P3 ;  /* 0x000000036a00720c */ /* 0x000fe20001f61670 */
[----:B------:R-:W-:Y:S11]  /*2420*/  @!P4 IMAD.X R3, R95, 0x1, R88, P0 ;  /* 0x000000015f03c824 */ /* 0x000ff600000e0658 */
[----:B------:R-:W-:Y:S01]  /*2430*/  @!UPT UIADD3 URZ, URZ, URZ, URZ ;  /* 0x0000003f3f3ff290 */ /* 0x000fe2000fffe03f */
[----:B------:R-:W-:Y:S04]  /*2440*/  @!P3 IADD3 R14, P0, R96, UR18, RZ ;  /* 0x00000012600ebc10 */ /* 0x000fe8000ff1e0ff */
[----:B------:R-:W-:Y:S01]  /*2450*/  @!P3 IADD3.X R15, R97, UR27, RZ, P0, !PT ;  /* 0x0000001b610fbc10 */ /* 0x000fe200087fe4ff */
[----:B--2---:R1:W-:Y:S04]  /*2460*/  @!P6 STG.E.128 desc[UR6][R94.64], R20 ;  /* 0x000000145e00e986 */ /* 0x0043e8000c101d06 */
[----:B---34-:R2:W3:Y:S02]  /*2470*/  @!P5 LDG.E.128 R16, desc[UR6][R28.64] ;  /* 0x000000061c10d981 */ /* 0x0184e4000c1e1d00 */
[----:B--2---:R-:W-:Y:S05]  /*2480*/  @!P3 IADD3 R28, P0, R94, R120, RZ ;  /* 0x000000785e1cb210 */ /* 0x004fea0007f1e0ff */
[----:B------:R-:W-:Y:S01]  /*2490*/  @!P3 IMAD.X R29, R95, 0x1, R90, P0 ;  /* 0x000000015f1db824 */ /* 0x000fe200000e065a */
[C---:B------:R-:W-:Y:S04]  /*24a0*/  LEA R96, P0, R82.reuse, R96, 0x1 ;  /* 0x0000006052607211 */ /* 0x040fe800078008ff */
[----:B------:R-:W-:Y:S02]  /*24b0*/  LEA.HI.X.SX32 R97, R82, R97, 0x1, P0 ;  /* 0x0000006152617211 */ /* 0x000fe400000f0eff */
[----:B------:R-:W-:Y:S01]  /*24c0*/  ISETP.NE.AND P0, PT, RZ, UR4, PT ;  /* 0x00000004ff007c0c */ /* 0x000fe2000bf05270 */
[----:B---3--:R2:W-:Y:S04]  /*24d0*/  @!P5 STG.E.128 desc[UR6][R26.64], R16 ;  /* 0x000000101a00d986 */ /* 0x0085e8000c101d06 */
[----:B------:R-:W3:Y:S04]  /*24e0*/  @!P4 LDG.E.128 R4, desc[UR6][R24.64] ;  /* 0x000000061804c981 */ /* 0x000ee8000c1e1d00 */
[----:B---3--:R2:W-:Y:S04]  /*24f0*/  @!P4 STG.E.128 desc[UR6][R2.64], R4 ;  /* 0x000000040200c986 */ /* 0x0085e8000c101d06 */
[----:B-1----:R-:W3:Y:S04]  /*2500*/  @!P3 LDG.E.128 R20, desc[UR6][R14.64] ;  /* 0x000000060e14b981 */ /* 0x002ee8000c1e1d00 */
[----:B---3--:R2:W-:Y:S01]  /*2510*/  @!P3 STG.E.128 desc[UR6][R28.64], R20 ;  /* 0x000000141c00b986 */ /* 0x0085e2000c101d06 */
[----:B------:R-:W-:Y:S05]  /*2520*/  @!P0 BRA `(.L_x_3730) ;  /* 0x0000002400bc8947 */ /* 0x000fea0003800000 */
[----:B------:R-:W-:Y:S11]  /*2530*/  ISETP.NE.AND P0, PT, RZ, UR22, PT ;  /* 0x00000016ff007c0c */ /* 0x000ff6000bf05270 */
[----:B------:R-:W-:Y:S02]  /*2540*/  @!UPT UIADD3 URZ, URZ, URZ, URZ ;  /* 0x0000003f3f3ff290 */ /* 0x000fe4000fffe03f */
[----:B------:R-:W-:Y:S05]  /*2550*/  @!P0 BRA `(.L_x_3731) ;  /* 0x0000000c00c08947 */ /* 0x000fea0003800000 */
[----:B------:R-:W1:Y:S01]  /*2560*/  LDC R33, c[0x0][0x2e0] ;  /* 0x0000b800ff217b82 */ /* 0x000e620000000800 */
[----:B------:R-:W-:Y:S01]  /*2570*/  BSSY B0, `(.L_x_3732) ;  /* 0x0000034000007945 */ /* 0x000fe20003800000 */
[----:B-1----:R-:W-:Y:S03]  /*2580*/  LEA R33, -R33, RZ, 0x6 ;  /* 0x000000ff21217211 */ /* 0x002fe600078e31ff */
[----:B------:R-:W-:Y:S05]  /*2590*/  @P6 BRA `(.L_x_3733) ;  /* 0x0000000000c46947 */ /* 0x000fea0003800000 */
[----:B------:R-:W-:Y:S01]  /*25a0*/  ISETP.GE.AND P0, PT, R84, UR4, PT ;  /* 0x0000000454007c0c */ /* 0x000fe2000bf06270 */
[----:B--2---:R-:W2:Y:S01]  /*25b0*/  LDG.E.128 R16, desc[UR6][R98.64] ;  /* 0x0000000662107981 */ /* 0x004ea2000c1e1d00 */
[----:B------:R-:W-:Y:S11]  /*25c0*/  IMAD.MOV.U32 R93, RZ, RZ, R91 ;  /* 0x000000ffff5d7224 */ /* 0x000ff600078e005b */
[----:B------:R-:W-:Y:S01]  /*25d0*/  @!P0 MOV R8, R10 ;  /* 0x0000000a00088202 */ /* 0x000fe20000000f00 */
[----:B------:R-:W-:Y:S01]  /*25e0*/  @!P0 IMAD.MOV.U32 R29, RZ, RZ, R49 ;  /* 0x000000ffff1d8224 */ /* 0x000fe200078e0031 */
[----:B------:R-:W-:Y:S03]  /*25f0*/  @!P0 MOV R28, R48 ;  /* 0x00000030001c8202 */ /* 0x000fe60000000f00 */
[----:B------:R1:W3:Y:S06]  /*2600*/  @!P0 LDG.E.64 R6, desc[UR6][R8.64] ;  /* 0x0000000608068981 */ /* 0x0002ec000c1e1b00 */
[----:B------:R-:W4:Y:S01]  /*2610*/  @!P0 LDG.E.64 R24, desc[UR6][R28.64] ;  /* 0x000000061c188981 */ /* 0x000f22000c1e1b00 */
[C---:B--2---:R-:W-:Y:S01]  /*2620*/  @!P0 LOP3.LUT R21, R16.reuse, 0xffff0000, RZ, 0xc0, !PT ;  /* 0xffff000010158812 */ /* 0x044fe200078ec0ff */
[----:B------:R-:W-:Y:S01]  /*2630*/  @!P0 IMAD.U32 R15, R16, 0x10000, RZ ;  /* 0x00010000100f8824 */ /* 0x000fe200078e00ff */
[----:B-1----:R-:W-:Y:S02]  /*2640*/  @!P0 SHF.L.U32 R8, R18, 0x10, RZ ;  /* 0x0000001012088819 */ /* 0x002fe400000006ff */
        /* <DEDUP_REMOVED lines=12> */
[----:B------:R-:W-:Y:S01]  /*2710*/  @!P0 LOP3.LUT R7, R7, 0xffff0000, RZ, 0xc0, !PT ;  /* 0xffff000007078812 */ /* 0x000fe200078ec0ff */
[----:B------:R-:W-:Y:S01]  /*2720*/  @!P0 FMUL.FTZ R3, R8, R5 ;  /* 0x0000000508038220 */ /* 0x000fe20000410000 */
        /* <DEDUP_REMOVED lines=24> */
.L_x_3733:
[----:B------:R-:W-:Y:S05]  /*28b0*/  BSYNC B0 ;  /* 0x0000000000007941 */ /* 0x000fea0003800000 */
.L_x_3732:
[----:B------:R-:W-:Y:S04]  /*28c0*/  BSSY B0, `(.L_x_3734) ;  /* 0x0000039000007945 */ /* 0x000fe80003800000 */
[----:B------:R-:W-:Y:S05]  /*28d0*/  @P5 BRA `(.L_x_3735) ;  /* 0x0000000000dc5947 */ /* 0x000fea0003800000 */
[----:B------:R-:W-:Y:S02]  /*28e0*/  ISETP.GE.AND P0, PT, R84, UR4, PT ;  /* 0x0000000454007c0c */ /* 0x000fe4000bf06270 */
[C---:B------:R-:W-:Y:S04]  /*28f0*/  LEA R34, P5, R105.reuse, R98, 0x1 ;  /* 0x0000006269227211 */ /* 0x040fe800078a08ff */
[----:B------:R-:W-:Y:S05]  /*2900*/  LEA.HI.X R35, R105, R99, R104, 0x1, P5 ;  /* 0x0000006369237211 */ /* 0x000fea00028f0c68 */
[----:B-12---:R1:W2:Y:S02]  /*2910*/  LDG.E.128 R16, desc[UR6][R34.64] ;  /* 0x0000000622107981 */ /* 0x0062a4000c1e1d00 */
        /* <DEDUP_REMOVED lines=51> */
.L_x_3735:
[----:B------:R-:W-:Y:S05]  /*2c50*/  BSYNC B0 ;  /* 0x0000000000007941 */ /* 0x000fea0003800000 */
.L_x_3734:
[----:B------:R-:W-:Y:S04]  /*2c60*/  BSSY B0, `(.L_x_3736) ;  /* 0x0000039000007945 */ /* 0x000fe80003800000 */
[----:B------:R-:W-:Y:S05]  /*2c70*/  @P4 BRA `(.L_x_3737) ;  /* 0x0000000000dc4947 */ /* 0x000fea0003800000 */
[----:B------:R-:W-:Y:S02]  /*2c80*/  ISETP.GE.AND P0, PT, R84, UR4, PT ;  /* 0x0000000454007c0c */ /* 0x000fe4000bf06270 */
[C---:B---3--:R-:W-:Y:S04]  /*2c90*/  LEA R34, P6, R86.reuse, R98, 0x1 ;  /* 0x0000006256227211 */ /* 0x048fe800078c08ff */
        /* <DEDUP_REMOVED lines=53> */
.L_x_3737:
[----:B------:R-:W-:Y:S05]  /*2ff0*/  BSYNC B0 ;  /* 0x0000000000007941 */ /* 0x000fea0003800000 */
.L_x_3736:
[----:B------:R-:W-:Y:S04]  /*3000*/  BSSY B0, `(.L_x_3738) ;  /* 0x000003e000007945 */ /* 0x000fe80003800000 */
[----:B------:R-:W-:Y:S05]  /*3010*/  @P3 BRA `(.L_x_3739) ;  /* 0x0000000000f03947 */ /* 0x000fea0003800000 */
[----:B------:R-:W-:Y:S01]  /*3020*/  ISETP.GE.AND P0, PT, R84, UR4, PT ;  /* 0x0000000454007c0c */ /* 0x000fe2000bf06270 */
[----:B------:R-:W5:Y:S01]  /*3030*/  LDC.64 R30, c[0x0][0x338] ;  /* 0x0000ce00ff1e7b82 */ /* 0x000f620000000a00 */
[----:B-1----:R-:W-:Y:S11]  /*3040*/  IMAD.MOV.U32 R93, RZ, RZ, R91 ;  /* 0x000000ffff5d7224 */ /* 0x002ff600078e005b */
[C---:B---34-:R-:W-:Y:S02]  /*3050*/  @!P0 SHF.L.U32 R35, R76.reuse, 0x1, RZ ;  /* 0x000000014c238819 */ /* 0x058fe400000006ff */
[----:B------:R-:W-:Y:S02]  /*3060*/  @!P0 SHF.L.U64.HI R24, R76, 0x1, R75 ;  /* 0x000000014c188819 */ /* 0x000fe4000001024b */
[C---:B--2---:R-:W-:Y:S02]  /*3070*/  @!P0 IADD3 R6, P3, R35.reuse, R10, RZ ;  /* 0x0000000a23068210 */ /* 0x044fe40007f7e0ff */
[----:B------:R-:W-:Y:S03]  /*3080*/  @!P0 IADD3 R28, P4, R35, R48, RZ ;  /* 0x00000030231c8210 */ /* 0x000fe60007f9e0ff */
[C---:B------:R-:W-:Y:S01]  /*3090*/  @!P0 IMAD.X R7, R24.reuse, 0x1, R9, P3 ;  /* 0x0000000118078824 */ /* 0x040fe200018e0609 */
[----:B------:R-:W-:Y:S01]  /*30a0*/  @!P0 IADD3.X R29, R24, R49, RZ, P4, !PT ;  /* 0x00000031181d8210 */ /* 0x000fe200027fe4ff */
[----:B-----5:R-:W-:Y:S04]  /*30b0*/  IMAD.WIDE.U32 R36, R30, 0xc0, R98 ;  /* 0x000000c01e247825 */ /* 0x020fe800078e0062 */
[----:B------:R-:W2:Y:S01]  /*30c0*/  @!P0 LDG.E.64 R6, desc[UR6][R6.64] ;  /* 0x0000000606068981 */ /* 0x000ea2000c1e1b00 */
[----:B------:R-:W-:Y:S04]  /*30d0*/  IMAD R31, R31, 0xc0, RZ ;  /* 0x000000c01f1f7824 */ /* 0x000fe800078e02ff */
[----:B------:R-:W-:Y:S01]  /*30e0*/  IMAD.IADD R37, R37, 0x1, R31 ;  /* 0x0000000125257824 */ /* 0x000fe200078e021f */
[----:B------:R-:W3:Y:S01]  /*30f0*/  @!P0 LDG.E.64 R26, desc[UR6][R28.64] ;  /* 0x000000061c1a8981 */ /* 0x000ee2000c1e1b00 */
[----:B------:R-:W1:Y:S05]  /*3100*/  LDC.64 R30, c[0x0][0x248] ;  /* 0x00009200ff1e7b82 */ /* 0x000e6a0000000a00 */
[----:B------:R-:W4:Y:S01]  /*3110*/  LDG.E.128 R16, desc[UR6][R36.64] ;  /* 0x0000000624107981 */ /* 0x000f22000c1e1d00 */
[----:B-1----:R-:W-:Y:S04]  /*3120*/  IMAD.WIDE.U32 R40, R30, 0xc0, R92 ;  /* 0x000000c01e287825 */ /* 0x002fe800078e005c */
[----:B------:R-:W-:Y:S05]  /*3130*/  IMAD R31, R31, 0xc0, RZ ;  /* 0x000000c01f1f7824 */ /* 0x000fea00078e02ff */
[----:B------:R-:W-:Y:S02]  /*3140*/  IADD3 R41, R41, R31, RZ ;  /* 0x0000001f29297210 */ /* 0x000fe40007ffe0ff */
[C---:B--2---:R-:W-:Y:S02]  /*3150*/  @!P0 SHF.L.U32 R5, R6.reuse, 0x10, RZ ;  /* 0x0000001006058819 */ /* 0x044fe400000006ff */
[----:B------:R-:W-:Y:S02]  /*3160*/  @!P0 LOP3.LUT R8, R6, 0xffff0000, RZ, 0xc0, !PT ;  /* 0xffff000006088812 */ /* 0x000fe400078ec0ff */
[C---:B---3--:R-:W-:Y:S01]  /*3170*/  @!P0 LOP3.LUT R20, R26.reuse, 0xffff0000, RZ, 0xc0, !PT ;  /* 0xffff00001a148812 */ /* 0x048fe200078ec0ff */
[----:B------:R-:W-:Y:S02]  /*3180*/  @!P0 IMAD.U32 R23, R26, 0x10000, RZ ;  /* 0x000100001a178824 */ /* 0x000fe400078e00ff */
[C---:B------:R-:W-:Y:S01]  /*3190*/  @!P0 IMAD.U32 R25, R27.reuse, 0x10000, RZ ;  /* 0x000100001b198824 */ /* 0x040fe200078e00ff */
[----:B------:R-:W-:Y:S02]  /*31a0*/  @!P0 LOP3.LUT R27, R27, 0xffff0000, RZ, 0xc0, !PT ;  /* 0xffff00001b1b8812 */ /* 0x000fe400078ec0ff */
[C---:B----4-:R-:W-:Y:S01]  /*31b0*/  @!P0 LOP3.LUT R21, R16.reuse, 0xffff0000, RZ, 0xc0, !PT ;  /* 0xffff000010158812 */ /* 0x050fe200078ec0ff */
[----:B------:R-:W-:Y:S01]  /*31c0*/  @!P0 IMAD.U32 R15, R17, 0x10000, RZ ;  /* 0x00010000110f8824 */ /* 0x000fe200078e00ff */
[----:B------:R-:W-:Y:S02]  /*31d0*/  @!P0 SHF.L.U32 R14, R16, 0x10, RZ ;  /* 0x00000010100e8819 */ /* 0x000fe400000006ff */
[----:B------:R-:W-:Y:S01]  /*31e0*/  @!P0 LOP3.LUT R22, R18, 0xffff0000, RZ, 0xc0, !PT ;  /* 0xffff000012168812 */ /* 0x000fe200078ec0ff */
[-C--:B------:R-:W-:Y:S01]  /*31f0*/  @!P0 FMUL.FTZ R35, R21, R5.reuse ;  /* 0x0000000515238220 */ /* 0x080fe20000410000 */
[----:B------:R-:W-:Y:S01]  /*3200*/  @!P0 SHF.L.U32 R6, R19, 0x10, RZ ;  /* 0x0000001013068819 */ /* 0x000fe200000006ff */
[C---:B------:R-:W-:Y:S01]  /*3210*/  @!P0 FMUL.FTZ R0, R14.reuse, R5 ;  /* 0x000000050e008220 */ /* 0x040fe20000410000 */
[----:B------:R-:W-:Y:S01]  /*3220*/  @!P0 SHF.L.U32 R5, R7, 0x10, RZ ;  /* 0x0000001007058819 */ /* 0x000fe200000006ff */
[-C--:B------:R-:W-:Y:S01]  /*3230*/  @!P0 FFMA.FTZ R35, R14, R23.reuse, -R35 ;  /* 0x000000170e238223 */ /* 0x080fe20000010823 */
[----:B------:R-:W-:Y:S01]  /*3240*/  @!P0 SHF.L.U32 R14, R18, 0x10, RZ ;  /* 0x00000010120e8819 */ /* 0x000fe200000006ff */
[----:B------:R-:W-:Y:S01]  /*3250*/  @!P0 FFMA.FTZ R0, R21, R23, R0 ;  /* 0x0000001715008223 */ /* 0x000fe20000010000 */
        /* <DEDUP_REMOVED lines=24> */
.L_x_3739:
[----:B------:R-:W-:Y:S05]  /*33e0*/  BSYNC B0 ;  /* 0x0000000000007941 */ /* 0x000fea0003800000 */
.L_x_3738:
[C---:B------:R-:W-:Y:S01]  /*33f0*/  LEA R48, P3, R33.reuse, R48, 0x1 ;  /* 0x0000003021307211 */ /* 0x040fe200078608ff */
[----:B------:R-:W-:Y:S01]  /*3400*/  IMAD.MOV.U32 R8, RZ, RZ, R10 ;  /* 0x000000ffff087224 */ /* 0x000fe200078e000a */
[----:B------:R-:W-:Y:S02]  /*3410*/  UMOV UR4, UR21 ;  /* 0x0000001500047c82 */ /* 0x000fe40008000000 */
[C---:B------:R-:W-:Y:S02]  /*3420*/  LEA.HI.X.SX32 R49, R33.reuse, R49, 0x1, P3 ;  /* 0x0000003121317211 */ /* 0x040fe400018f0eff */
[C---:B------:R-:W-:Y:S04]  /*3430*/  LEA R10, P0, R33.reuse, R8, 0x1 ;  /* 0x00000008210a7211 */ /* 0x040fe800078008ff */
[----:B------:R-:W-:Y:S01]  /*3440*/  LEA.HI.X.SX32 R9, R33, R9, 0x1, P0 ;  /* 0x0000000921097211 */ /* 0x000fe200000f0eff */
[----:B------:R-:W-:Y:S08]  /*3450*/  BRA `(.L_x_3740) ;  /* 0x00000018005c7947 */ /* 0x000ff00003800000 */
.L_x_3731:
        /* <DEDUP_REMOVED lines=13> */
[C---:B-----5:R-:W-:Y:S01]  /*3530*/  IMAD.U32 R34, R41.reuse, 0x10000, RZ ;  /* 0x0001000029227824 */ /* 0x060fe200078e00ff */
[C---:B------:R-:W-:Y:S02]  /*3540*/  SHF.L.U32 R31, R40.reuse, 0x10, RZ ;  /* 0x00000010281f7819 */ /* 0x040fe400000006ff */
[----:B------:R-:W-:Y:S02]  /*3550*/  LOP3.LUT R33, R40, 0xffff0000, RZ, 0xc0, !PT ;  /* 0xffff000028217812 */ /* 0x000fe400078ec0ff */
[----:B------:R-:W-:Y:S02]  /*3560*/  LOP3.LUT R37, R41, 0xffff0000, RZ, 0xc0, !PT ;  /* 0xffff000029257812 */ /* 0x000fe400078ec0ff */
[C---:B------:R-:W-:Y:S02]  /*3570*/  SHF.L.U32 R38, R42.reuse, 0x10, RZ ;  /* 0x000000102a267819 */ /* 0x040fe400000006ff */
[----:B------:R-:W-:Y:S01]  /*3580*/  LOP3.LUT R41, R42, 0xffff0000, RZ, 0xc0, !PT ;  /* 0xffff00002a297812 */ /* 0x000fe200078ec0ff */
[----:B------:R-:W-:Y:S01]  /*3590*/  @P6 IMAD R129, RZ, RZ, -UR25 ;  /* 0x80000019ff816e24 */ /* 0x000fe2000f8e02ff */
[C---:B------:R-:W-:Y:S01]  /*35a0*/  LOP3.LUT R45, R43.reuse, 0xffff0000, RZ, 0xc0, !PT ;  /* 0xffff00002b2d7812 */ /* 0x040fe200078ec0ff */
[----:B------:R-:W-:Y:S02]  /*35b0*/  @P6 IMAD R127, RZ, RZ, -UR25 ;  /* 0x80000019ff7f6e24 */ /* 0x000fe4000f8e02ff */
[----:B------:R-:W-:Y:S01]  /*35c0*/  IMAD.U32 R42, R43, 0x10000, RZ ;  /* 0x000100002b2a7824 */ /* 0x000fe200078e00ff */
[C---:B------:R-:W-:Y:S04]  /*35d0*/  LEA R14, P0, R129.reuse, R98, 0x1 ;  /* 0x00000062810e7211 */ /* 0x040fe800078008ff */
[----:B------:R-:W-:Y:S02]  /*35e0*/  LEA.HI.X.SX32 R15, R129, R99, 0x1, P0 ;  /* 0x00000063810f7211 */ /* 0x000fe400000f0eff */
[C---:B------:R-:W-:Y:S03]  /*35f0*/  LEA R130, P0, R127.reuse, R100, 0x1 ;  /* 0x000000647f827211 */ /* 0x040fe600078008ff */
[----:B--2---:R-:W2:Y:S01]  /*3600*/  LDG.E.128 R16, desc[UR6][R14.64] ;  /* 0x000000060e107981 */ /* 0x004ea2000c1e1d00 */
[----:B------:R-:W-:Y:S02]  /*3610*/  LEA.HI.X.SX32 R131, R127, R101, 0x1, P0 ;  /* 0x000000657f837211 */ /* 0x000fe400000f0eff */
[----:B------:R-:W-:Y:S01]  /*3620*/  MOV R127, RZ ;  /* 0x000000ff007f7202 */ /* 0x000fe20000000f00 */
[----:B------:R-:W-:Y:S04]  /*3630*/  @P6 IMAD R127, RZ, RZ, -UR25 ;  /* 0x80000019ff7f6e24 */ /* 0x000fe8000f8e02ff */
[----:B------:R-:W3:Y:S01]  /*3640*/  LDG.E.128 R128, desc[UR6][R130.64] ;  /* 0x0000000682807981 */ /* 0x000ee2000c1e1d00 */
[C---:B------:R-:W-:Y:S04]  /*3650*/  LEA R50, P0, R127.reuse, R102, 0x1 ;  /* 0x000000667f327211 */ /* 0x040fe800078008ff */
[----:B------:R-:W-:Y:S05]  /*3660*/  LEA.HI.X.SX32 R51, R127, R103, 0x1, P0 ;  /* 0x000000677f337211 */ /* 0x000fea00000f0eff */
[----:B------:R-:W4:Y:S01]  /*3670*/  LDG.E.128 R52, desc[UR6][R50.64] ;  /* 0x0000000632347981 */ /* 0x000f22000c1e1d00 */
[C---:B--2---:R-:W-:Y:S01]  /*3680*/  SHF.L.U32 R24, R16.reuse, 0x10, RZ ;  /* 0x0000001010187819 */ /* 0x044fe200000006ff */
[----:B------:R-:W-:Y:S01]  /*3690*/  IMAD.U32 R14, R19, 0x10000, RZ ;  /* 0x00010000130e7824 */ /* 0x000fe200078e00ff */
[----:B------:R-:W-:Y:S01]  /*36a0*/  LOP3.LUT R23, R16, 0xffff0000, RZ, 0xc0, !PT ;  /* 0xffff000010177812 */ /* 0x000fe200078ec0ff */
[----:B------:R-:W-:Y:S01]  /*36b0*/  IMAD.U32 R21, R17, 0x10000, RZ ;  /* 0x0001000011157824 */ /* 0x000fe200078e00ff */
[C---:B------:R-:W-:Y:S02]  /*36c0*/  SHF.L.U32 R20, R18.reuse, 0x10, RZ ;  /* 0x0000001012147819 */ /* 0x040fe400000006ff */
[----:B------:R-:W-:Y:S02]  /*36d0*/  LOP3.LUT R16, R18, 0xffff0000, RZ, 0xc0, !PT ;  /* 0xffff000012107812 */ /* 0x000fe400078ec0ff */
[C---:B---3--:R-:W-:Y:S01]  /*36e0*/  SHF.L.U32 R29, R128.reuse, 0x10, RZ ;  /* 0x00000010801d7819 */ /* 0x048fe200000006ff */
[C---:B------:R-:W-:Y:S01]  /*36f0*/  IMAD.U32 R26, R129.reuse, 0x10000, RZ ;  /* 0x00010000811a7824 */ /* 0x040fe200078e00ff */
[----:B------:R-:W-:Y:S02]  /*3700*/  LOP3.LUT R28, R128, 0xffff0000, RZ, 0xc0, !PT ;  /* 0xffff0000801c7812 */ /* 0x000fe400078ec0ff */
        /* <DEDUP_REMOVED lines=9> */
[C---:B------:R-:W-:Y:S01]  /*37a0*/  IMAD.U32 R17, R131.reuse, 0x10000, RZ ;  /* 0x0001000083117824 */ /* 0x040fe200078e00ff */
[----:B------:R-:W-:Y:S01]  /*37b0*/  LOP3.LUT R15, R131, 0xffff0000, RZ, 0xc0, !PT ;  /* 0xffff0000830f7812 */ /* 0x000fe200078ec0ff */
[----:B------:R-:W-:Y:S01]  /*37c0*/  FMUL.FTZ R0, R24, R29 ;  /* 0x0000001d18007220 */ /* 0x000fe20000410000 */
[C---:B----4-:R-:W-:Y:S01]  /*37d0*/  SHF.L.U32 R30, R52.reuse, 0x10, RZ ;  /* 0x00000010341e7819 */ /* 0x050fe200000006ff */
        /* <DEDUP_REMOVED lines=30> */
.L_x_3744:
[----:B------:R-:W-:Y:S05]  /*39c0*/  BSYNC B0 ;  /* 0x0000000000007941 */ /* 0x000fea0003800000 */
.L_x_3743:
[----:B-----5:R3:W-:Y:S02]  /*39d0*/  STG.E.128 desc[UR6][R92.64], R40 ;  /* 0x000000285c007986 */ /* 0x0207e4000c101d06 */
.L_x_3742:
[----:B------:R-:W-:Y:S05]  /*39e0*/  BSYNC B1 ;  /* 0x0000000000017941 */ /* 0x000fea0003800000 */
.L_x_3741:
[----:B------:R-:W-:Y:S04]  /*39f0*/  BSSY B1, `(.L_x_3745) ;  /* 0x000005c000017945 */ /* 0x000fe80003800000 */
[----:B------:R-:W-:Y:S05]  /*3a00*/  @P5 BRA `(.L_x_3746) ;  /* 0x0000000400685947 */ /* 0x000fea0003800000 */
[C---:B------:R-:W-:Y:S01]  /*3a10*/  LEA R130, P0, R105.reuse, R98, 0x1 ;  /* 0x0000006269827211 */ /* 0x040fe200078008ff */
[----:B------:R-:W-:Y:S01]  /*3a20*/  BSSY B0, `(.L_x_3747) ;  /* 0x0000057000007945 */ /* 0x000fe20003800000 */
[----:B------:R-:W-:Y:S02]  /*3a30*/  ISETP.GE.AND P5, PT, R84, UR4, PT ;  /* 0x0000000454007c0c */ /* 0x000fe4000bfa6270 */
[----:B------:R-:W-:Y:S02]  /*3a40*/  LEA.HI.X R131, R105, R99, R104, 0x1, P0 ;  /* 0x0000006369837211 */ /* 0x000fe400000f0c68 */
[C---:B------:R-:W-:Y:S03]  /*3a50*/  LEA R126, P0, R138.reuse, R92, 0x1 ;  /* 0x0000005c8a7e7211 */ /* 0x040fe600078008ff */
[----:B---3--:R3:W5:Y:S01]  /*3a60*/  LDG.E.128 R40, desc[UR6][R130.64] ;  /* 0x0000000682287981 */ /* 0x008762000c1e1d00 */
        /* <DEDUP_REMOVED lines=19> */
[C---:B---3--:R-:W-:Y:S01]  /*3ba0*/  LEA R130, P0, R93.reuse, R100, 0x1 ;  /* 0x000000645d827211 */ /* 0x048fe200078008ff */
[----:B--2---:R-:W2:Y:S03]  /*3bb0*/  LDG.E.128 R16, desc[UR6][R14.64] ;  /* 0x000000060e107981 */ /* 0x004ea6000c1e1d00 */
        /* <DEDUP_REMOVED lines=9> */
[C---:B--2---:R-:W-:Y:S01]  /*3c50*/  LOP3.LUT R23, R16.reuse, 0xffff0000, RZ, 0xc0, !PT ;  /* 0xffff000010177812 */ /* 0x044fe200078ec0ff */
[----:B------:R-:W-:Y:S01]  /*3c60*/  IMAD.U32 R24, R16, 0x10000, RZ ;  /* 0x0001000010187824 */ /* 0x000fe200078e00ff */
[C---:B------:R-:W-:Y:S01]  /*3c70*/  LOP3.LUT R16, R18.reuse, 0xffff0000, RZ, 0xc0, !PT ;  /* 0xffff000012107812 */ /* 0x040fe200078ec0ff */
[----:B------:R-:W-:Y:S01]  /*3c80*/  IMAD.U32 R20, R18, 0x10000, RZ ;  /* 0x0001000012147824 */ /* 0x000fe200078e00ff */
[C---:B------:R-:W-:Y:S02]  /*3c90*/  SHF.L.U32 R14, R19.reuse, 0x10, RZ ;  /* 0x00000010130e7819 */ /* 0x040fe400000006ff */
[----:B------:R-:W-:Y:S02]  /*3ca0*/  LOP3.LUT R18, R19, 0xffff0000, RZ, 0xc0, !PT ;  /* 0xffff000013127812 */ /* 0x000fe400078ec0ff */
[----:B------:R-:W-:Y:S02]  /*3cb0*/  SHF.L.U32 R21, R17, 0x10, RZ ;  /* 0x0000001011157819 */ /* 0x000fe400000006ff */
        /* <DEDUP_REMOVED lines=45> */
.L_x_3748:
[----:B------:R-:W-:Y:S05]  /*3f90*/  BSYNC B0 ;  /* 0x0000000000007941 */ /* 0x000fea0003800000 */
.L_x_3747:
[----:B-----5:R4:W-:Y:S02]  /*3fa0*/  STG.E.128 desc[UR6][R126.64], R40 ;  /* 0x000000287e007986 */ /* 0x0209e4000c101d06 */
.L_x_3746:
[----:B------:R-:W-:Y:S05]  /*3fb0*/  BSYNC B1 ;  /* 0x0000000000017941 */ /* 0x000fea0003800000 */
.L_x_3745:
[----:B------:R-:W-:Y:S04]  /*3fc0*/  BSSY B1, `(.L_x_3749) ;  /* 0x000005c000017945 */ /* 0x000fe80003800000 */
[----:B------:R-:W-:Y:S05]  /*3fd0*/  @P4 BRA `(.L_x_3750) ;  /* 0x0000000400684947 */ /* 0x000fea0003800000 */
[----:B---3--:R-:W-:Y:S01]  /*3fe0*/  LEA R130, P0, R86, R98, 0x1 ;  /* 0x0000006256827211 */ /* 0x008fe200078008ff */
[----:B------:R-:W-:Y:S01]  /*3ff0*/  BSSY B0, `(.L_x_3751) ;  /* 0x0000057000007945 */ /* 0x000fe20003800000 */
[----:B------:R-:W-:Y:S02]  /*4000*/  ISETP.GE.AND P4, PT, R84, UR4, PT ;  /* 0x0000000454007c0c */ /* 0x000fe4000bf86270 */
[----:B------:R-:W-:Y:S02]  /*4010*/  LEA.HI.X R131, R86, R99, R83, 0x1, P0 ;  /* 0x0000006356837211 */ /* 0x000fe400000f0c53 */
[C---:B----4-:R-:W-:Y:S03]  /*4020*/  LEA R126, P0, R122.reuse, R92, 0x1 ;  /* 0x0000005c7a7e7211 */ /* 0x050fe600078008ff */
        /* <DEDUP_REMOVED lines=83> */
.L_x_3752:
[----:B------:R-:W-:Y:S05]  /*4560*/  BSYNC B0 ;  /* 0x0000000000007941 */ /* 0x000fea0003800000 */
.L_x_3751:
[----:B-----5:R4:W-:Y:S02]  /*4570*/  STG.E.128 desc[UR6][R126.64], R40 ;  /* 0x000000287e007986 */ /* 0x0209e4000c101d06 */
.L_x_3750:
[----:B------:R-:W-:Y:S05]  /*4580*/  BSYNC B1 ;  /* 0x0000000000017941 */ /* 0x000fea0003800000 */
.L_x_3749:
[----:B------:R-:W-:Y:S04]  /*4590*/  BSSY B1, `(.L_x_3753) ;  /* 0x0000060000017945 */ /* 0x000fe80003800000 */
[----:B------:R-:W-:Y:S05]  /*45a0*/  @P3 BRA `(.L_x_3754) ;  /* 0x0000000400783947 */ /* 0x000fea0003800000 */
[----:B--2---:R-:W4:Y:S01]  /*45b0*/  LDC.64 R2, c[0x0][0x338] ;  /* 0x0000ce00ff027b82 */ /* 0x004f220000000a00 */
[----:B------:R-:W-:Y:S01]  /*45c0*/  ISETP.GE.AND P0, PT, R84, UR4, PT ;  /* 0x0000000454007c0c */ /* 0x000fe2000bf06270 */
[----:B------:R-:W-:Y:S01]  /*45d0*/  BSSY B0, `(.L_x_3755) ;  /* 0x000005a000007945 */ /* 0x000fe20003800000 */
[----:B---3--:R-:W-:Y:S01]  /*45e0*/  MOV R93, R91 ;  /* 0x0000005b005d7202 */ /* 0x008fe20000000f00 */
[----:B----4-:R-:W-:Y:S04]  /*45f0*/  IMAD.WIDE.U32 R126, R2, 0xc0, R98 ;  /* 0x000000c0027e7825 */ /* 0x010fe800078e0062 */
[----:B------:R-:W-:Y:S05]  /*4600*/  IMAD R3, R3, 0xc0, RZ ;  /* 0x000000c003037824 */ /* 0x000fea00078e02ff */
[----:B------:R-:W-:Y:S02]  /*4610*/  IADD3 R127, R127, R3, RZ ;  /* 0x000000037f7f7210 */ /* 0x000fe40007ffe0ff */
[----:B------:R-:W2:Y:S03]  /*4620*/  LDC.64 R2, c[0x0][0x248] ;  /* 0x00009200ff027b82 */ /* 0x000ea60000000a00 */
[----:B------:R3:W5:Y:S01]  /*4630*/  LDG.E.128 R40, desc[UR6][R126.64] ;  /* 0x000000067e287981 */ /* 0x000762000c1e1d00 */
[----:B--2---:R-:W-:Y:S04]  /*4640*/  IMAD.WIDE.U32 R128, R2, 0xc0, R92 ;  /* 0x000000c002807825 */ /* 0x004fe800078e005c */
[----:B------:R-:W-:Y:S05]  /*4650*/  IMAD R3, R3, 0xc0, RZ ;  /* 0x000000c003037824 */ /* 0x000fea00078e02ff */
[----:B------:R-:W-:Y:S01]  /*4660*/  IADD3 R129, R129, R3, RZ ;  /* 0x0000000381817210 */ /* 0x000fe20007ffe0ff */
[----:B---3--:R-:W-:Y:S06]  /*4670*/  @P0 BRA `(.L_x_3756) ;  /* 0x00000004003c0947 */ /* 0x008fec0003800000 */
[----:B------:R-:W-:Y:S01]  /*4680*/  ISETP.GE.AND P3, PT, R84, R125, PT ;  /* 0x0000007d5400720c */ /* 0x000fe20003f66270 */
[----:B------:R-:W-:Y:S01]  /*4690*/  IMAD.MOV.U32 R124, RZ, RZ, RZ ;  /* 0x000000ffff7c7224 */ /* 0x000fe200078e00ff */
        /* <DEDUP_REMOVED lines=16> */
[C---:B------:R-:W-:Y:S01]  /*47a0*/  LEA R126, P0, R93.reuse, R100, 0x1 ;  /* 0x000000645d7e7211 */ /* 0x040fe200078008ff */
[----:B------:R-:W2:Y:S03]  /*47b0*/  LDG.E.128 R16, desc[UR6][R14.64] ;  /* 0x000000060e107981 */ /* 0x000ea6000c1e1d00 */
        /* <DEDUP_REMOVED lines=18> */
[C---:B------:R-:W-:Y:S01]  /*48e0*/  IMAD.U32 R25, R126.reuse, 0x10000, RZ ;  /* 0x000100007e197824 */ /* 0x040fe200078e00ff */
        /* <DEDUP_REMOVED lines=40> */
.L_x_3756:
[----:B------:R-:W-:Y:S05]  /*4b70*/  BSYNC B0 ;  /* 0x0000000000007941 */ /* 0x000fea0003800000 */
.L_x_3755:
[----:B-----5:R2:W-:Y:S02]  /*4b80*/  STG.E.128 desc[UR6][R128.64], R40 ;  /* 0x0000002880007986 */ /* 0x0205e4000c101d06 */
.L_x_3754:
[----:B------:R-:W-:Y:S05]  /*4b90*/  BSYNC B1 ;  /* 0x0000000000017941 */ /* 0x000fea0003800000 */
.L_x_3753:
[----:B--2---:R-:W2:Y:S01]  /*4ba0*/  LDC R3, c[0x0][0x2e0] ;  /* 0x0000b800ff037b82 */ /* 0x004ea20000000800 */
[----:B------:R-:W-:Y:S01]  /*4bb0*/  UMOV UR4, UR5 ;  /* 0x0000000500047c82 */ /* 0x000fe20008000000 */
[----:B--2---:R-:W-:Y:S05]  /*4bc0*/  IMAD.U32 R3, R3, -0x40, RZ ;  /* 0xffffffc003037824 */ /* 0x004fea00078e00ff */
[C---:B------:R-:W-:Y:S02]  /*4bd0*/  LEA R102, P3, R3.reuse, R102, 0x1 ;  /* 0x0000006603667211 */ /* 0x040fe400078608ff */
[C---:B------:R-:W-:Y:S02]  /*4be0*/  LEA R100, P0, R3.reuse, R100, 0x1 ;  /* 0x0000006403647211 */ /* 0x040fe400078008ff */
[C---:B------:R-:W-:Y:S02]  /*4bf0*/  LEA.HI.X.SX32 R103, R3.reuse, R103, 0x1, P3 ;  /* 0x0000006703677211 */ /* 0x040fe400018f0eff */
[----:B------:R-:W-:Y:S01]  /*4c00*/  LEA.HI.X.SX32 R101, R3, R101, 0x1, P0 ;  /* 0x0000006503657211 */ /* 0x000fe200000f0eff */
[----:B------:R-:W-:Y:S08]  /*4c10*/  BRA `(.L_x_3740) ;  /* 0x00000000006c7947 */ /* 0x000ff00003800000 */
.L_x_3730:
[----:B--2---:R-:W2:Y:S01]  /*4c20*/  @!P6 LDG.E.128 R20, desc[UR6][R98.64] ;  /* 0x000000066214e981 */ /* 0x004ea2000c1e1d00 */
[CC--:B------:R-:W-:Y:S01]  /*4c30*/  @!P5 LEA R26, P0, R105.reuse, R98.reuse, 0x1 ;  /* 0x00000062691ad211 */ /* 0x0c0fe200078008ff */
[----:B------:R-:W-:Y:S01]  /*4c40*/  @!P6 IMAD.MOV.U32 R93, RZ, RZ, R91 ;  /* 0x000000ffff5de224 */ /* 0x000fe200078e005b */
[----:B------:R-:W1:Y:S01]  /*4c50*/  @!P3 LDC.64 R2, c[0x0][0x338] ;  /* 0x0000ce00ff02bb82 */ /* 0x000e620000000a00 */
[----:B------:R-:W-:Y:S01]  /*4c60*/  UMOV UR4, URZ ;  /* 0x0000003f00047c82 */ /* 0x000fe20008000000 */
[-C--:B------:R-:W-:Y:S02]  /*4c70*/  @!P5 LEA.HI.X R27, R105, R99.reuse, R104, 0x1, P0 ;  /* 0x00000063691bd211 */ /* 0x080fe400000f0c68 */
[C---:B------:R-:W-:Y:S04]  /*4c80*/  @!P4 LEA R16, P0, R86.reuse, R98, 0x1 ;  /* 0x000000625610c211 */ /* 0x040fe800078008ff */
[----:B------:R-:W-:Y:S01]  /*4c90*/  @!P4 LEA.HI.X R17, R86, R99, R83, 0x1, P0 ;  /* 0x000000635611c211 */ /* 0x000fe200000f0c53 */
[----:B--2---:R2:W-:Y:S01]  /*4ca0*/  @!P6 STG.E.128 desc[UR6][R92.64], R20 ;  /* 0x000000145c00e986 */ /* 0x0045e2000c101d06 */
[----:B-1----:R-:W-:Y:S01]  /*4cb0*/  @!P3 IMAD.WIDE.U32 R14, R2, 0xc0, R98 ;  /* 0x000000c0020eb825 */ /* 0x002fe200078e0062 */
[CC--:B------:R-:W-:Y:S02]  /*4cc0*/  @!P5 LEA R24, P6, R138.reuse, R92.reuse, 0x1 ;  /* 0x0000005c8a18d211 */ /* 0x0c0fe400078c08ff */
[----:B------:R-:W3:Y:S01]  /*4cd0*/  @!P5 LDG.E.128 R4, desc[UR6][R26.64] ;  /* 0x000000061a04d981 */ /* 0x000ee2000c1e1d00 */
[----:B------:R-:W-:Y:S01]  /*4ce0*/  @!P3 IMAD R3, R3, 0xc0, RZ ;  /* 0x000000c00303b824 */ /* 0x000fe200078e02ff */
[-C--:B------:R-:W-:Y:S03]  /*4cf0*/  @!P5 LEA.HI.X R25, R138, R91.reuse, R137, 0x1, P6 ;  /* 0x0000005b8a19d211 */ /* 0x080fe600030f0c89 */
[----:B------:R-:W-:Y:S02]  /*4d00*/  @!P3 IMAD.IADD R15, R15, 0x1, R3 ;  /* 0x000000010f0fb824 */ /* 0x000fe400078e0203 */
[----:B------:R-:W1:Y:S01]  /*4d10*/  @!P3 LDC.64 R2, c[0x0][0x248] ;  /* 0x00009200ff02bb82 */ /* 0x000e620000000a00 */
[C---:B--2---:R-:W-:Y:S01]  /*4d20*/  @!P4 LEA R20, P0, R122.reuse, R92, 0x1 ;  /* 0x0000005c7a14c211 */ /* 0x044fe200078008ff */
[----:B------:R-:W-:Y:S02]  /*4d30*/  @!P3 IMAD.MOV.U32 R93, RZ, RZ, R91 ;  /* 0x000000ffff5db224 */ /* 0x000fe400078e005b */
[----:B-1----:R-:W-:Y:S01]  /*4d40*/  @!P3 IMAD R3, R3, 0xc0, RZ ;  /* 0x000000c00303b824 */ /* 0x002fe200078e02ff */
[----:B------:R-:W-:Y:S01]  /*4d50*/  @!P4 LEA.HI.X R21, R122, R91, R87, 0x1, P0 ;  /* 0x0000005b7a15c211 */ /* 0x000fe200000f0c57 */
[----:B---3--:R1:W-:Y:S04]  /*4d60*/  @!P5 STG.E.128 desc[UR6][R24.64], R4 ;  /* 0x000000041800d986 */ /* 0x0083e8000c101d06 */
[----:B------:R-:W2:Y:S04]  /*4d70*/  @!P4 LDG.E.128 R16, desc[UR6][R16.64] ;  /* 0x000000061010c981 */ /* 0x000ea8000c1e1d00 */
[----:B--2---:R2:W-:Y:S04]  /*4d80*/  @!P4 STG.E.128 desc[UR6][R20.64], R16 ;  /* 0x000000101400c986 */ /* 0x0045e8000c101d06 */
[----:B-1----:R1:W3:Y:S02]  /*4d90*/  @!P3 LDG.E.128 R4, desc[UR6][R14.64] ;  /* 0x000000060e04b981 */ /* 0x0022e4000c1e1d00 */
[----:B-1----:R-:W-:Y:S04]  /*4da0*/  @!P3 IMAD.WIDE.U32 R14, R2, 0xc0, R92 ;  /* 0x000000c0020eb825 */ /* 0x002fe800078e005c */
[----:B------:R-:W-:Y:S05]  /*4db0*/  @!P3 IMAD.IADD R15, R15, 0x1, R3 ;  /* 0x000000010f0fb824 */ /* 0x000fea00078e0203 */
[----:B---3--:R2:W-:Y:S02]  /*4dc0*/  @!P3 STG.E.128 desc[UR6][R14.64], R4 ;  /* 0x000000040e00b986 */ /* 0x0085e4000c101d06 */
.L_x_3740:
[----:B------:R-:W2:Y:S02]  /*4dd0*/  LDC R0, c[0x0][0x338] ;  /* 0x0000ce00ff007b82 */ /* 0x000ea40000000800 */
[----:B--2---:R-:W-:Y:S05]  /*4de0*/  IMAD.U32 R3, R0, -0x80, RZ ;  /* 0xffffff8000037824 */ /* 0x004fea00078e00ff */
[C---:B-1----:R-:W-:Y:S04]  /*4df0*/  LEA R98, P0, R3.reuse, R98, 0x1 ;  /* 0x0000006203627211 */ /* 0x042fe800078008ff */
[----:B------:R-:W-:Y:S01]  /*4e00*/  LEA.HI.X.SX32 R99, R3, R99, 0x1, P0 ;  /* 0x0000006303637211 */ /* 0x000fe200000f0eff */
[----:B------:R-:W-:Y:S08]  /*4e10*/  @!P2 BRA `(.L_x_3757) ;  /* 0x000000040030a947 */ /* 0x000ff00003800000 */
[----:B------:R-:W-:Y:S04]  /*4e20*/  IADD3 R0, R11, -0x1, RZ ;  /* 0xffffffff0b007810 */ /* 0x000fe80007ffe0ff */
[----:B------:R-:W-:Y:S11]  /*4e30*/  ISETP.GT.AND P0, PT, R0, R81, PT ;  /* 0x000000510000720c */ /* 0x000ff60003f04270 */
[----:B------:R-:W-:Y:S02]  /*4e40*/  @!UPT UIADD3 URZ, URZ, URZ, URZ ;  /* 0x0000003f3f3ff290 */ /* 0x000fe4000fffe03f */
[----:B------:R-:W-:Y:S05]  /*4e50*/  @!P0 BRA `(.L_x_3758) ;  /* 0x0000000400448947 */ /* 0x000fea0003800000 */
[----:B---34-:R-:W-:Y:S01]  /*4e60*/  IMAD.MOV.U32 R18, RZ, RZ, RZ ;  /* 0x000000ffff127224 */ /* 0x018fe200078e00ff */
[----:B------:R-:W1:Y:S01]  /*4e70*/  LDC R2, c[0x0][0x380] ;  /* 0x0000e000ff027b82 */ /* 0x000e620000000800 */
[----:B------:R-:W-:Y:S02]  /*4e80*/  IADD3 R13, R13, -0x100, RZ ;  /* 0xffffff000d0d7810 */ /* 0x000fe40007ffe0ff */
[----:B------:R-:W-:Y:S02]  /*4e90*/  IABS R15, R12 ;  /* 0x0000000c000f7213 */ /* 0x000fe40000000000 */
        /* <DEDUP_REMOVED lines=21> */
[----:B------:R-:W-:Y:S02]  /*4ff0*/  @!P4 IMAD.IADD R7, R7, 0x1, -R5 ;  /* 0x000000010707c824 */ /* 0x000fe400078e0a05 */
[-C--:B------:R-:W-:Y:S01]  /*5000*/  ISETP.GE.U32.AND P6, PT, R15, R5.reuse, PT ;  /* 0x000000050f00720c */ /* 0x080fe20003fc6070 */
[----:B------:R-:W-:Y:S01]  /*5010*/  @!P0 VIADD R6, R6, 0x1 ;  /* 0x0000000106068836 */ /* 0x000fe20000000000 */
[----:B------:R-:W-:Y:S02]  /*5020*/  ISETP.NE.AND P0, PT, R2, RZ, PT ;  /* 0x000000ff0200720c */ /* 0x000fe40003f05270 */
[----:B------:R-:W-:Y:S02]  /*5030*/  ISETP.GE.U32.AND P5, PT, R7, R5, PT ;  /* 0x000000050700720c */ /* 0x000fe40003fa6070 */
[-C--:B------:R-:W-:Y:S02]  /*5040*/  LOP3.LUT R5, R13, R2.reuse, RZ, 0x3c, !PT ;  /* 0x000000020d057212 */ /* 0x080fe400078e3cff */
[----:B------:R-:W-:Y:S02]  /*5050*/  LOP3.LUT R7, R12, R2, RZ, 0x3c, !PT ;  /* 0x000000020c077212 */ /* 0x000fe400078e3cff */
[----:B------:R-:W-:Y:S02]  /*5060*/  ISETP.GE.AND P3, PT, R5, RZ, PT ;  /* 0x000000ff0500720c */ /* 0x000fe40003f66270 */
[----:B------:R-:W-:Y:S01]  /*5070*/  ISETP.GE.AND P4, PT, R7, RZ, PT ;  /* 0x000000ff0700720c */ /* 0x000fe20003f86270 */
[----:B------:R-:W-:Y:S04]  /*5080*/  @P6 VIADD R6, R6, 0x1 ;  /* 0x0000000106066836 */ /* 0x000fe80000000000 */
        /* <DEDUP_REMOVED lines=37> */
.L_x_3757:
        /* <DEDUP_REMOVED lines=9> */
.L_x_3758:
[----:B------:R-:W-:Y:S04]  /*5370*/  IADD3 R11, R11, -0x1, RZ ;  /* 0xffffffff0b0b7810 */ /* 0x000fe80007ffe0ff */
[----:B------:R-:W-:Y:S11]  /*5380*/  ISETP.GT.AND P0, PT, R11, R81, PT ;  /* 0x000000510b00720c */ /* 0x000ff60003f04270 */
[----:B------:R-:W-:Y:S02]  /*5390*/  @!UPT UIADD3 URZ, URZ, URZ, URZ ;  /* 0x0000003f3f3ff290 */ /* 0x000fe4000fffe03f */
[----:B------:R-:W-:Y:S05]  /*53a0*/  @P0 BRA `(.L_x_3759) ;  /* 0xffffffcc00cc0947 */ /* 0x000fea000383ffff */
.L_x_3729:
        /* <DEDUP_REMOVED lines=16> */
[----:B------:R-:W2:Y:S01]  /*54b0*/  @P0 LDG.E R0, desc[UR6][R118.64] ;  /* 0x0000000676000981 */ /* 0x000ea2000c1e1900 */
[C---:B------:R-:W-:Y:S01]  /*54c0*/  IADD3 R3, P0, R116.reuse, UR10, RZ ;  /* 0x0000000a74037c10 */ /* 0x040fe2000ff1e0ff */
[----:B------:R-:W-:Y:S01]  /*54d0*/  ULDC.U8 UR10, c[0x0][0x3c3] ;  /* 0x0000f0c0000a7ab9 */ /* 0x000fe20000000000 */
[C---:B------:R-:W-:Y:S01]  /*54e0*/  LEA R10, P3, R116.reuse, UR8, 0x1 ;  /* 0x00000008740a7c11 */ /* 0x040fe2000f8608ff */
[----:B------:R-:W-:Y:S01]  /*54f0*/  IMAD.SHL.U32 R23, R69, 0x20, RZ ;  /* 0x0000002045177824 */ /* 0x000fe200078e00ff */
[----:B------:R-:W-:Y:S01]  /*5500*/  IADD3.X R2, R65, UR11, RZ, P0, !PT ;  /* 0x0000000b41027c10 */ /* 0x000fe200087fe4ff */
[----:B------:R-:W-:Y:S01]  /*5510*/  IMAD.IADD R21, R141, 0x1, -R60 ;  /* 0x000000018d157824 */ /* 0x000fe200078e0a3c */
[----:B------:R-:W-:Y:S02]  /*5520*/  ISETP.NE.AND P0, PT, RZ, UR10, PT ;  /* 0x0000000aff007c0c */ /* 0x000fe4000bf05270 */
[----:B------:R-:W-:Y:S02]  /*5530*/  LEA R28, P1, R3, UR8, 0x1 ;  /* 0x00000008031c7c11 */ /* 0x000fe4000f8208ff */
[----:B------:R-:W-:-:S02]  /*5540*/  LEA.HI.X R11, R116, UR9, R65, 0x1, P3 ;  /* 0x00000009740b7c11 */ /* 0x000fc400098f0c41 */
[----:B------:R-:W-:Y:S02]  /*5550*/  LEA.HI.X R29, R3, UR9, R2, 0x1, P1 ;  /* 0x00000009031d7c11 */ /* 0x000fe400088f0c02 */
[----:B--2---:R-:W-:-:S05]  /*5560*/  IADD3 R0, R0, R67, R60 ;  /* 0x0000004300007210 */ /* 0x004fca0007ffe03c */
[----:B------:R-:W-:-:S05]  /*5570*/  IMAD R4, R69, R0, RZ ;  /* 0x0000000045047224 */ /* 0x000fca00078e02ff */
[-C--:B------:R-:W-:Y:S02]  /*5580*/  IADD3 R6, P5, R71, R4.reuse, RZ ;  /* 0x0000000447067210 */ /* 0x080fe40007fbe0ff */
[----:B------:R-:W-:Y:S02]  /*5590*/  IADD3 R0, P4, R70, R4, RZ ;  /* 0x0000000446007210 */ /* 0x000fe40007f9e0ff */
[----:B------:R-:W-:-:S05]  /*55a0*/  SHF.R.S32.HI R5, RZ, 0x1f, R4 ;  /* 0x0000001fff057819 */ /* 0x000fca0000011404 */
        /* <DEDUP_REMOVED lines=32> */
[----:B------:R-:W-:-:S02]  /*57b0*/  LOP3.LUT R18, R10, 0xffff0000, RZ, 0xc0, !PT ;  /* 0xffff00000a127812 */ /* 0x000fc400078ec0ff */
[C---:B------:R-:W-:Y:S02]  /*57c0*/  SHF.L.U32 R12, R11.reuse, 0x10, RZ ;  /* 0x000000100b0c7819 */ /* 0x040fe400000006ff */
[----:B------:R-:W-:Y:S02]  /*57d0*/  LOP3.LUT R11, R11, 0xffff0000, RZ, 0xc0, !PT ;  /* 0xffff00000b0b7812 */ /* 0x000fe400078ec0ff */
[C---:B--2---:R-:W-:Y:S02]  /*57e0*/  LOP3.LUT R8, R2.reuse, 0xffff0000, RZ, 0xc0, !PT ;  /* 0xffff000002087812 */ /* 0x044fe400078ec0ff */
[----:B------:R-:W-:Y:S02]  /*57f0*/  SHF.L.U32 R2, R2, 0x10, RZ ;  /* 0x0000001002027819 */ /* 0x000fe400000006ff */
[----:B---3--:R-:W-:Y:S01]  /*5800*/  LOP3.LUT R17, R4, 0xffff0000, RZ, 0xc0, !PT ;  /* 0xffff000004117812 */ /* 0x008fe200078ec0ff */
[-C--:B------:R-:W-:Y:S01]  /*5810*/  FMUL.FTZ R10, R0, R8.reuse ;  /* 0x00000008000a7220 */ /* 0x080fe20000410000 */
[----:B------:R-:W-:Y:S01]  /*5820*/  FMUL.FTZ R25, R7, R8 ;  /* 0x0000000807197220 */ /* 0x000fe20000410000 */
[C---:B------:R-:W-:Y:S01]  /*5830*/  LOP3.LUT R15, R3.reuse, 0xffff0000, RZ, 0xc0, !PT ;  /* 0xffff0000030f7812 */ /* 0x040fe200078ec0ff */
[----:B------:R-:W-:-:S02]  /*5840*/  IMAD.U32 R3, R3, 0x10000, RZ ;  /* 0x0001000003037824 */ /* 0x000fc400078e00ff */
[-C--:B------:R-:W-:Y:S01]  /*5850*/  FFMA.FTZ R10, R7, R17.reuse, -R10 ;  /* 0x00000011070a7223 */ /* 0x080fe2000001080a */
[----:B------:R-:W-:Y:S01]  /*5860*/  FFMA.FTZ R25, R0, R17, R25 ;  /* 0x0000001100197223 */ /* 0x000fe20000010019 */
[----:B------:R-:W-:Y:S01]  /*5870*/  LOP3.LUT R16, R5, 0xffff0000, RZ, 0xc0, !PT ;  /* 0xffff000005107812 */ /* 0x000fe200078ec0ff */
[-C--:B------:R-:W-:Y:S01]  /*5880*/  FMUL.FTZ R0, R14, R2.reuse ;  /* 0x000000020e007220 */ /* 0x080fe20000410000 */
[----:B------:R-:W-:Y:S01]  /*5890*/  FMUL.FTZ R7, R9, R2 ;  /* 0x0000000209077220 */ /* 0x000fe20000410000 */
[-C--:B------:R-:W-:Y:S01]  /*58a0*/  FMUL.FTZ R19, R11, R15.reuse ;  /* 0x0000000f0b137220 */ /* 0x080fe20000410000 */
[----:B------:R-:W-:Y:S01]  /*58b0*/  FMUL.FTZ R8, R12, R15 ;  /* 0x0000000f0c087220 */ /* 0x000fe20000410000 */
[----:B------:R-:W-:Y:S01]  /*58c0*/  SHF.L.U32 R4, R4, 0x10, RZ ;  /* 0x0000001004047819 */ /* 0x000fe200000006ff */
[-C--:B------:R-:W-:Y:S01]  /*58d0*/  FMUL.FTZ R2, R18, R3.reuse ;  /* 0x0000000312027220 */ /* 0x080fe20000410000 */
[----:B------:R-:W-:Y:S02]  /*58e0*/  IMAD.U32 R5, R5, 0x10000, RZ ;  /* 0x0001000005057824 */ /* 0x000fe400078e00ff */
[----:B------:R-:W-:Y:S01]  /*58f0*/  FMUL.FTZ R3, R13, R3 ;  /* 0x000000030d037220 */ /* 0x000fe20000410000 */
[-C--:B------:R-:W-:Y:S01]  /*5900*/  FFMA.FTZ R19, R12, R16.reuse, -R19 ;  /* 0x000000100c137223 */ /* 0x080fe20000010813 */
        /* <DEDUP_REMOVED lines=9> */
.L_x_3766:
[----:B------:R-:W-:Y:S05]  /*59a0*/  BSYNC B0 ;  /* 0x0000000000007941 */ /* 0x000fea0003800000 */
.L_x_3765:
[----:B-----5:R2:W-:Y:S02]  /*59b0*/  STS.128 [R150], R8 ;  /* 0x0000000896007388 */ /* 0x0205e40000000c00 */
.L_x_3764:
[----:B------:R-:W-:Y:S05]  /*59c0*/  BSYNC B1 ;  /* 0x0000000000017941 */ /* 0x000fea0003800000 */
.L_x_3763:
        /* <DEDUP_REMOVED lines=26> */
[C---:B--2---:R-:W-:Y:S01]  /*5b70*/  LOP3.LUT R8, R31.reuse, 0xffff0000, RZ, 0xc0, !PT ;  /* 0xffff00001f087812 */ /* 0x044fe200078ec0ff */
[----:B------:R-:W-:Y:S01]  /*5b80*/  IMAD.U32 R10, R31, 0x10000, RZ ;  /* 0x000100001f0a7824 */ /* 0x000fe200078e00ff */
[C---:B------:R-:W-:Y:S02]  /*5b90*/  SHF.L.U32 R7, R28.reuse, 0x10, RZ ;  /* 0x000000101c077819 */ /* 0x040fe400000006ff */
[----:B------:R-:W-:-:S02]  /*5ba0*/  LOP3.LUT R28, R28, 0xffff0000, RZ, 0xc0, !PT ;  /* 0xffff00001c1c7812 */ /* 0x000fc400078ec0ff */
[C---:B------:R-:W-:Y:S02]  /*5bb0*/  SHF.L.U32 R11, R30.reuse, 0x10, RZ ;  /* 0x000000101e0b7819 */ /* 0x040fe400000006ff */
[----:B------:R-:W-:Y:S02]  /*5bc0*/  LOP3.LUT R30, R30, 0xffff0000, RZ, 0xc0, !PT ;  /* 0xffff00001e1e7812 */ /* 0x000fe400078ec0ff */
[C---:B---3--:R-:W-:Y:S01]  /*5bd0*/  LOP3.LUT R9, R2.reuse, 0xffff0000, RZ, 0xc0, !PT ;  /* 0xffff000002097812 */ /* 0x048fe200078ec0ff */
[----:B------:R-:W-:Y:S01]  /*5be0*/  IMAD.U32 R2, R2, 0x10000, RZ ;  /* 0x0001000002027824 */ /* 0x000fe200078e00ff */
[----:B------:R-:W-:Y:S02]  /*5bf0*/  LOP3.LUT R15, R3, 0xffff0000, RZ, 0xc0, !PT ;  /* 0xffff0000030f7812 */ /* 0x000fe400078ec0ff */
[----:B----4-:R-:W-:Y:S01]  /*5c00*/  LOP3.LUT R19, R4, 0xffff0000, RZ, 0xc0, !PT ;  /* 0xffff000004137812 */ /* 0x010fe200078ec0ff */
        /* <DEDUP_REMOVED lines=24> */
.L_x_3769:
[----:B------:R-:W-:Y:S05]  /*5d90*/  BSYNC B0 ;  /* 0x0000000000007941 */ /* 0x000fea0003800000 */
.L_x_3768:
[----:B-----5:R1:W-:Y:S01]  /*5da0*/  STS.128 [R150+0x800], R28 ;  /* 0x0008001c96007388 */ /* 0x0203e20000000c00 */
[----:B------:R-:W-:Y:S05]  /*5db0*/  BRA `(.L_x_3767) ;  /* 0x0000000c00ac7947 */ /* 0x000fea0003800000 */
.L_x_3762:
        /* <DEDUP_REMOVED lines=26> */
[----:B------:R-:W-:Y:S02]  /*5f60*/  IMAD.MOV.U32 R13, RZ, RZ, RZ ;  /* 0x000000ffff0d7224 */ /* 0x000fe400078e00ff */
        /* <DEDUP_REMOVED lines=11> */
[C---:B-----5:R-:W-:Y:S01]  /*6020*/  LOP3.LUT R3, R17.reuse, 0xffff0000, RZ, 0xc0, !PT ;  /* 0xffff000011037812 */ /* 0x060fe200078ec0ff */
[----:B------:R-:W-:Y:S01]  /*6030*/  IMAD.U32 R24, R17, 0x10000, RZ ;  /* 0x0001000011187824 */ /* 0x000fe200078e00ff */
[C---:B------:R-:W-:Y:S01]  /*6040*/  LOP3.LUT R17, R19.reuse, 0xffff0000, RZ, 0xc0, !PT ;  /* 0xffff000013117812 */ /* 0x040fe200078ec0ff */
[----:B------:R-:W-:Y:S01]  /*6050*/  IMAD.U32 R26, R19, 0x10000, RZ ;  /* 0x00010000131a7824 */ /* 0x000fe200078e00ff */
[----:B------:R-:W-:Y:S01]  /*6060*/  SHF.L.U32 R22, R18, 0x10, RZ ;  /* 0x0000001012167819 */ /* 0x000fe200000006ff */
        /* <DEDUP_REMOVED lines=30> */
[C---:B----4-:R-:W-:Y:S01]  /*6250*/  IMAD.U32 R8, R12.reuse, 0x10000, RZ ;  /* 0x000100000c087824 */ /* 0x050fe200078e00ff */
[----:B------:R-:W-:Y:S01]  /*6260*/  LOP3.LUT R6, R12, 0xffff0000, RZ, 0xc0, !PT ;  /* 0xffff00000c067812 */ /* 0x000fe200078ec0ff */
[----:B------:R-:W-:Y:S01]  /*6270*/  FMUL.FTZ R5, R5, R10 ;  /* 0x0000000a05057220 */ /* 0x000fe20000410000 */
[----:B------:R-:W-:Y:S01]  /*6280*/  SHF.L.U32 R4, R13, 0x10, RZ ;  /* 0x000000100d047819 */ /* 0x000fe200000006ff */
[C---:B------:R-:W-:Y:S01]  /*6290*/  IMAD.U32 R12, R14.reuse, 0x10000, RZ ;  /* 0x000100000e0c7824 */ /* 0x040fe200078e00ff */
[----:B------:R-:W-:Y:S01]  /*62a0*/  LOP3.LUT R11, R14, 0xffff0000, RZ, 0xc0, !PT ;  /* 0xffff00000e0b7812 */ /* 0x000fe200078ec0ff */
[----:B------:R-:W-:Y:S01]  /*62b0*/  FMUL.FTZ R25, R25, R32 ;  /* 0x0000002019197220 */ /* 0x000fe20000410000 */
[----:B------:R-:W-:Y:S01]  /*62c0*/  LOP3.LUT R13, R13, 0xffff0000, RZ, 0xc0, !PT ;  /* 0xffff00000d0d7812 */ /* 0x000fe200078ec0ff */
[----:B------:R-:W-:Y:S01]  /*62d0*/  FMUL.FTZ R30, R30, R33 ;  /* 0x000000211e1e7220 */ /* 0x000fe20000410000 */
[----:B------:R-:W-:Y:S01]  /*62e0*/  SHF.L.U32 R10, R15, 0x10, RZ ;  /* 0x000000100f0a7819 */ /* 0x000fe200000006ff */
        /* <DEDUP_REMOVED lines=15> */
.L_x_3773:
[----:B------:R-:W-:Y:S05]  /*63e0*/  BSYNC B0 ;  /* 0x0000000000007941 */ /* 0x000fea0003800000 */
.L_x_3772:
[----:B-----5:R3:W-:Y:S02]  /*63f0*/  STS.128 [R150], R16 ;  /* 0x0000001096007388 */ /* 0x0207e40000000c00 */
.L_x_3771:
[----:B------:R-:W-:Y:S05]  /*6400*/  BSYNC B1 ;  /* 0x0000000000017941 */ /* 0x000fea0003800000 */
.L_x_3770:
        /* <DEDUP_REMOVED lines=23> */
[----:B--2---:R-:W-:-:S03]  /*6580*/  IMAD.WIDE R10, R69, 0x2, R28 ;  /* 0x00000002450a7825 */ /* 0x004fc600078e021c */
[----:B------:R-:W-:Y:S02]  /*6590*/  LEA.HI.X.SX32 R12, R9, R2, 0x1, P1 ;  /* 0x00000002090c7211 */ /* 0x000fe400008f0eff */
[C---:B------:R-:W-:Y:S01]  /*65a0*/  LEA R14, P1, R3.reuse, UR8, 0x1 ;  /* 0x00000008030e7c11 */ /* 0x040fe2000f8208ff */
[----:B------:R-:W2:Y:S03]  /*65b0*/  LDG.E.128 R8, desc[UR6][R10.64] ;  /* 0x000000060a087981 */ /* 0x000ea6000c1e1d00 */
[----:B------:R-:W-:Y:S01]  /*65c0*/  LEA.HI.X R15, R3, UR9, R12, 0x1, P1 ;  /* 0x00000009030f7c11 */ /* 0x000fe200088f0c0c */
[----:B------:R-:W-:Y:S01]  /*65d0*/  ULDC.64 UR8, c[0x0][0x358] ;  /* 0x0000d60000087ab9 */ /* 0x000fe20000000a00 */
[----:B------:R-:W-:Y:S01]  /*65e0*/  MOV R3, RZ ;  /* 0x000000ff00037202 */ /* 0x000fe20000000f00 */
[----:B------:R-:W-:-:S03]  /*65f0*/  @P0 IMAD.MOV R3, RZ, RZ, -R72 ;  /* 0x000000ffff030224 */ /* 0x000fc600078e0a48 */
[----:B------:R-:W1:Y:S02]  /*6600*/  LDG.E.128 R12, desc[UR6][R14.64] ;  /* 0x000000060e0c7981 */ /* 0x000e64000c1e1d00 */
[----:B------:R-:W-:-:S04]  /*6610*/  IADD3 R0, P1, R3, R0, RZ ;  /* 0x0000000003007210 */ /* 0x000fc80007f3e0ff */
[----:B------:R-:W-:Y:S02]  /*6620*/  LEA.HI.X.SX32 R3, R3, R2, 0x1, P1 ;  /* 0x0000000203037211 */ /* 0x000fe400008f0eff */
[----:B---34-:R-:W-:-:S04]  /*6630*/  LEA R16, P1, R0, UR8, 0x1 ;  /* 0x0000000800107c11 */ /* 0x018fc8000f8208ff */
[----:B------:R-:W-:-:S06]  /*6640*/  LEA.HI.X R17, R0, UR9, R3, 0x1, P1 ;  /* 0x0000000900117c11 */ /* 0x000fcc00088f0c03 */
[----:B------:R-:W3:Y:S01]  /*6650*/  LDG.E.128 R16, desc[UR6][R16.64] ;  /* 0x0000000610107981 */ /* 0x000ee2000c1e1d00 */
        /* <DEDUP_REMOVED lines=13> */
[----:B------:R-:W-:Y:S02]  /*6730*/  LOP3.LUT R9, R10, 0xffff0000, RZ, 0xc0, !PT ;  /* 0xffff00000a097812 */ /* 0x000fe400078ec0ff */
[C---:B------:R-:W-:Y:S01]  /*6740*/  SHF.L.U32 R8, R11.reuse, 0x10, RZ ;  /* 0x000000100b087819 */ /* 0x040fe200000006ff */
[C---:B-1----:R-:W-:Y:S01]  /*6750*/  IMAD.U32 R28, R12.reuse, 0x10000, RZ ;  /* 0x000100000c1c7824 */ /* 0x042fe200078e00ff */
        /* <DEDUP_REMOVED lines=20> */
[C---:B---3--:R-:W-:Y:S01]  /*68a0*/  IMAD.U32 R9, R16.reuse, 0x10000, RZ ;  /* 0x0001000010097824 */ /* 0x048fe200078e00ff */
        /* <DEDUP_REMOVED lines=23> */
.L_x_3775:
[----:B------:R-:W-:Y:S05]  /*6a20*/  BSYNC B0 ;  /* 0x0000000000007941 */ /* 0x000fea0003800000 */
.L_x_3774:
[----:B-----5:R1:W-:Y:S01]  /*6a30*/  STS.128 [R150+0x800], R4 ;  /* 0x0008000496007388 */ /* 0x0203e20000000c00 */
[----:B------:R-:W-:Y:S05]  /*6a40*/  BRA `(.L_x_3767) ;  /* 0x0000000000887947 */ /* 0x000fea0003800000 */
.L_x_3761:
[----:B------:R-:W-:Y:S01]  /*6a50*/  IMAD.IADD R3, R141, 0x1, -R60 ;  /* 0x000000018d037824 */ /* 0x000fe200078e0a3c */
        /* <DEDUP_REMOVED lines=18> */
.L_x_3777:
[----:B------:R-:W-:Y:S05]  /*6b80*/  BSYNC B0 ;  /* 0x0000000000007941 */ /* 0x000fea0003800000 */
.L_x_3776:
        /* <DEDUP_REMOVED lines=8> */
[----:B--2---:R-:W-:-:S04]  /*6c10*/  LEA R2, P0, R116, UR8, 0x1 ;  /* 0x0000000874027c11 */ /* 0x004fc8000f8008ff */
[----:B------:R-:W-:-:S05]  /*6c20*/  LEA.HI.X R3, R116, UR9, R65, 0x1, P0 ;  /* 0x0000000974037c11 */ /* 0x000fca00080f0c41 */
[----:B------:R-:W-:Y:S01]  /*6c30*/  @!PT LDS RZ, [RZ] ;  /* 0x00000000fffff984 */ /* 0x000fe20000000800 */
[----:B------:R-:W-:Y:S01]  /*6c40*/  @!PT LDS RZ, [RZ] ;  /* 0x00000000fffff984 */ /* 0x000fe20000000800 */
[----:B------:R-:W-:Y:S01]  /*6c50*/  @!PT LDS RZ, [RZ] ;  /* 0x00000000fffff984 */ /* 0x000fe20000000800 */
[----:B------:R2:W-:Y:S04]  /*6c60*/  LDGSTS.E.BYPASS.LTC128B.128 [R150+0x800], desc[UR6][R2.64] ;  /* 0x0080000002967fae */ /* 0x0005e8000b901d46 */
.L_x_3767:
[----:B------:R-:W-:Y:S05]  /*6c70*/  BSYNC B2 ;  /* 0x0000000000027941 */ /* 0x000fea0003800000 */
.L_x_3760:
[----:B------:R-:W-:Y:S01]  /*6c80*/  VIADD R149, R46, 0xffffffff ;  /* 0xffffffff2e957836 */ /* 0x000fe20000000000 */
[----:B------:R-:W-:Y:S01]  /*6c90*/  ULDC.64 UR12, c[0x0][0x218] ;  /* 0x00008600000c7ab9 */ /* 0x000fe20000000a00 */
[----:B------:R-:W-:Y:S01]  /*6ca0*/  LOP3.LUT R73, R73, 0x7fffffe, RZ, 0xc0, !PT ;  /* 0x07fffffe49497812 */ /* 0x000fe200078ec0ff */
[----:B--2---:R-:W-:Y:S01]  /*6cb0*/  VIADD R2, R144, 0x40 ;  /* 0x0000004090027836 */ /* 0x004fe20000000000 */
[----:B------:R-:W-:Y:S01]  /*6cc0*/  LOP3.LUT R64, R64, 0xfffffff8, RZ, 0xc0, !PT ;  /* 0xfffffff840407812 */ /* 0x000fe200078ec0ff */
[----:B------:R-:W-:Y:S01]  /*6cd0*/  IMAD.SHL.U32 R45, R149, 0x80, RZ ;  /* 0x00000080952d7824 */ /* 0x000fe200078e00ff */
[----:B------:R-:W-:Y:S01]  /*6ce0*/  LEA R148, P0, R112, UR12, 0x1 ;  /* 0x0000000c70947c11 */ /* 0x000fe2000f8008ff */
[----:B------:R-:W-:Y:S01]  /*6cf0*/  IMAD.IADD R0, R62, 0x1, -R73 ;  /* 0x000000013e007824 */ /* 0x000fe200078e0a49 */
[----:B------:R-:W-:Y:S01]  /*6d00*/  SHF.R.S32.HI R3, RZ, 0x1f, R62 ;  /* 0x0000001fff037819 */ /* 0x000fe2000001143e */
[----:B-1----:R-:W-:Y:S01]  /*6d10*/  IMAD.IADD R5, R56, 0x1, -R45 ;  /* 0x0000000138057824 */ /* 0x002fe200078e0a2d */
[----:B------:R-:W-:Y:S01]  /*6d20*/  SHF.R.S32.HI R8, RZ, 0x4, R63 ;  /* 0x00000004ff087819 */ /* 0x000fe2000001143f */
[----:B------:R-:W-:Y:S01]  /*6d30*/  IMAD.IADD R7, R57, 0x1, -R64 ;  /* 0x0000000139077824 */ /* 0x000fe200078e0a40 */
[----:B------:R-:W-:Y:S01]  /*6d40*/  LEA.HI.X R143, R112, UR13, R115, 0x1, P0 ;  /* 0x0000000d708f7c11 */ /* 0x000fe200080f0c73 */
[C---:B------:R-:W-:Y:S01]  /*6d50*/  VIADD R4, R144.reuse, 0x60 ;  /* 0x0000006090047836 */ /* 0x040fe20000000000 */
[----:B------:R-:W-:Y:S01]  /*6d60*/  ISETP.GE.AND P0, PT, R144, R5, PT ;  /* 0x000000059000720c */ /* 0x000fe20003f06270 */
[----:B------:R-:W-:Y:S01]  /*6d70*/  IMAD.SHL.U32 R11, R61, 0x40, RZ ;  /* 0x000000403d0b7824 */ /* 0x000fe200078e00ff */
[----:B------:R-:W-:Y:S01]  /*6d80*/  LEA.HI R62, R3, R62, RZ, 0x3 ;  /* 0x0000003e033e7211 */ /* 0x000fe200078f18ff */
[----:B------:R-:W-:Y:S01]  /*6d90*/  BSSY B0, `(.L_x_3778) ;  /* 0x000001f000007945 */ /* 0x000fe20003800000 */
[----:B------:R-:W-:Y:S01]  /*6da0*/  LEA.HI R3, R63, R8, RZ, 0x1 ;  /* 0x000000083f037211 */ /* 0x000fe200078f08ff */
[----:B------:R-:W-:Y:S01]  /*6db0*/  IMAD.SHL.U32 R9, R59, 0x8, RZ ;  /* 0x000000083b097824 */ /* 0x000fe200078e00ff */
[----:B------:R-:W-:Y:S01]  /*6dc0*/  LEA.HI R6, R7, R7, RZ, 0x1 ;  /* 0x0000000707067211 */ /* 0x000fe200078f08ff */
[----:B------:R-:W-:Y:S01]  /*6dd0*/  IMAD.SHL.U32 R59, R62, 0x20, RZ ;  /* 0x000000203e3b7824 */ /* 0x000fe200078e00ff */
[----:B------:R-:W-:-:S02]  /*6de0*/  LOP3.LUT R3, R3, 0xfffffffe, RZ, 0xc0, !PT ;  /* 0xfffffffe03037812 */ /* 0x000fc400078ec0ff */
[CC--:B------:R-:W-:Y:S02]  /*6df0*/  ISETP.GE.AND P5, PT, R2.reuse, R5.reuse, PT ;  /* 0x000000050200720c */ /* 0x0c0fe40003fa6270 */
[-C--:B------:R-:W-:Y:S01]  /*6e00*/  ISETP.GE.AND P1, PT, R2, R5.reuse, PT ;  /* 0x000000050200720c */ /* 0x080fe20003f26270 */
[----:B------:R-:W-:Y:S01]  /*6e10*/  IMAD.IADD R8, R8, 0x1, -R3 ;  /* 0x0000000108087824 */ /* 0x000fe200078e0a03 */
[----:B------:R-:W-:Y:S02]  /*6e20*/  LOP3.LUT R2, R6, 0x3fffffe, RZ, 0xc0, !PT ;  /* 0x03fffffe06027812 */ /* 0x000fe400078ec0ff */
[----:B------:R-:W-:Y:S01]  /*6e30*/  SHF.R.S32.HI R6, RZ, 0x1, R6 ;  /* 0x00000001ff067819 */ /* 0x000fe20000011406 */
[----:B------:R-:W-:Y:S01]  /*6e40*/  IMAD.SHL.U32 R10, R8, 0x8, RZ ;  /* 0x00000008080a7824 */ /* 0x000fe200078e00ff */
[CC--:B------:R-:W-:Y:S01]  /*6e50*/  ISETP.GE.AND P6, PT, R20.reuse, R5.reuse, PT ;  /* 0x000000051400720c */ /* 0x0c0fe20003fc6270 */
[----:B------:R-:W-:Y:S01]  /*6e60*/  IMAD.IADD R7, R7, 0x1, -R2 ;  /* 0x0000000107077824 */ /* 0x000fe200078e0a02 */
[-C--:B------:R-:W-:Y:S01]  /*6e70*/  ISETP.GE.AND P3, PT, R20, R5.reuse, PT ;  /* 0x000000051400720c */ /* 0x080fe20003f66270 */
[----:B------:R-:W-:Y:S01]  /*6e80*/  IMAD.SHL.U32 R12, R6, 0x40, RZ ;  /* 0x00000040060c7824 */ /* 0x000fe200078e00ff */
[----:B------:R-:W-:-:S02]  /*6e90*/  ISETP.GE.AND P4, PT, R4, R5, PT ;  /* 0x000000050400720c */ /* 0x000fc40003f86270 */
        /* <DEDUP_REMOVED lines=14> */
.L_x_3779:
[----:B------:R-:W-:Y:S05]  /*6f80*/  BSYNC B0 ;  /* 0x0000000000007941 */ /* 0x000fea0003800000 */
.L_x_3778:
[----:B------:R-:W-:Y:S04]  /*6f90*/  BSSY B0, `(.L_x_3780) ;  /* 0x000000c000007945 */ /* 0x000fe80003800000 */
[----:B------:R-:W-:Y:S05]  /*6fa0*/  @P6 BRA `(.L_x_3781) ;  /* 0x0000000000286947 */ /* 0x000fea0003800000 */
[----:B------:R-:W-:Y:S02]  /*6fb0*/  ULDC UR5, c[0x0][0x2d0] ;  /* 0x0000b40000057ab9 */ /* 0x000fe40000000800 */
[----:B------:R-:W-:-:S13]  /*6fc0*/  ISETP.GE.AND P0, PT, R84, UR5, PT ;  /* 0x0000000554007c0c */ /* 0x000fda000bf06270 */
[----:B------:R1:W-:Y:S01]  /*6fd0*/  @P0 STS.128 [R150+0x1800], RZ ;  /* 0x001800ff96000388 */ /* 0x0003e20000000c00 */
[----:B------:R-:W-:Y:S05]  /*6fe0*/  @P0 BRA `(.L_x_3781) ;  /* 0x0000000000180947 */ /* 0x000fea0003800000 */
[----:B--2---:R-:W-:-:S04]  /*6ff0*/  LEA R2, P0, R138, R148, 0x1 ;  /* 0x000000948a027211 */ /* 0x004fc800078008ff */
[----:B------:R-:W-:-:S05]  /*7000*/  LEA.HI.X R3, R138, R143, R137, 0x1, P0 ;  /* 0x0000008f8a037211 */ /* 0x000fca00000f0c89 */
[----:B------:R-:W-:Y:S01]  /*7010*/  @!PT LDS RZ, [RZ] ;  /* 0x00000000fffff984 */ /* 0x000fe20000000800 */
[----:B------:R-:W-:Y:S01]  /*7020*/  @!PT LDS RZ, [RZ] ;  /* 0x00000000fffff984 */ /* 0x000fe20000000800 */
[----:B------:R-:W-:Y:S01]  /*7030*/  @!PT LDS RZ, [RZ] ;  /* 0x00000000fffff984 */ /* 0x000fe20000000800 */
[----:B------:R2:W-:Y:S04]  /*7040*/  LDGSTS.E.BYPASS.LTC128B.128 [R150+0x1800], desc[UR6][R2.64] ;  /* 0x0180000002967fae */ /* 0x0005e8000b901d46 */
.L_x_3781:
[----:B------:R-:W-:Y:S05]  /*7050*/  BSYNC B0 ;  /* 0x0000000000007941 */ /* 0x000fea0003800000 */
.L_x_3780:
[----:B------:R-:W-:Y:S04]  /*7060*/  BSSY B0, `(.L_x_3782) ;  /* 0x000000d000007945 */ /* 0x000fe80003800000 */
[----:B------:R-:W-:Y:S05]  /*7070*/  @P5 BRA `(.L_x_3783) ;  /* 0x00000000002c5947 */ /* 0x000fea0003800000 */
[----:B------:R-:W-:Y:S02]  /*7080*/  ULDC UR5, c[0x0][0x2d0] ;  /* 0x0000b40000057ab9 */ /* 0x000fe40000000800 */
[----:B------:R-:W-:-:S13]  /*7090*/  ISETP.GE.AND P0, PT, R84, UR5, PT ;  /* 0x0000000554007c0c */ /* 0x000fda000bf06270 */
[----:B------:R1:W-:Y:S01]  /*70a0*/  @P0 STS.128 [R150+0x2000], RZ ;  /* 0x002000ff96000388 */ /* 0x0003e20000000c00 */
[----:B------:R-:W-:Y:S05]  /*70b0*/  @P0 BRA `(.L_x_3783) ;  /* 0x00000000001c0947 */ /* 0x000fea0003800000 */
[----:B--2---:R-:W2:Y:S02]  /*70c0*/  LDC.64 R2, c[0x0][0x248] ;  /* 0x00009200ff027b82 */ /* 0x004ea40000000a00 */
[----:B--2---:R-:W-:-:S04]  /*70d0*/  LEA R14, P0, R2, R148, 0x7 ;  /* 0x00000094020e7211 */ /* 0x004fc800078038ff */
[----:B------:R-:W-:-:S05]  /*70e0*/  LEA.HI.X R15, R2, R143, R3, 0x7, P0 ;  /* 0x0000008f020f7211 */ /* 0x000fca00000f3c03 */
[----:B------:R-:W-:Y:S01]  /*70f0*/  @!PT LDS RZ, [RZ] ;  /* 0x00000000fffff984 */ /* 0x000fe20000000800 */
[----:B------:R-:W-:Y:S01]  /*7100*/  @!PT LDS RZ, [RZ] ;  /* 0x00000000fffff984 */ /* 0x000fe20000000800 */
[----:B------:R-:W-:Y:S01]  /*7110*/  @!PT LDS RZ, [RZ] ;  /* 0x00000000fffff984 */ /* 0x000fe20000000800 */
[----:B------:R2:W-:Y:S04]  /*7120*/  LDGSTS.E.BYPASS.LTC128B.128 [R150+0x2000], desc[UR6][R14.64] ;  /* 0x020000000e967fae */ /* 0x0005e8000b901d46 */
.L_x_3783:
[----:B------:R-:W-:Y:S05]  /*7130*/  BSYNC B0 ;  /* 0x0000000000007941 */ /* 0x000fea0003800000 */
.L_x_3782:
[----:B------:R-:W-:Y:S04]  /*7140*/  BSSY B0, `(.L_x_3784) ;  /* 0x0000010000007945 */ /* 0x000fe80003800000 */
[----:B------:R-:W-:Y:S05]  /*7150*/  @P4 BRA `(.L_x_3785) ;  /* 0x0000000000384947 */ /* 0x000fea0003800000 */
[----:B------:R-:W-:Y:S02]  /*7160*/  ULDC UR5, c[0x0][0x2d0] ;  /* 0x0000b40000057ab9 */ /* 0x000fe40000000800 */
[----:B------:R-:W-:-:S13]  /*7170*/  ISETP.GE.AND P0, PT, R84, UR5, PT ;  /* 0x0000000554007c0c */ /* 0x000fda000bf06270 */
[----:B------:R1:W-:Y:S01]  /*7180*/  @P0 STS.128 [R150+0x2800], RZ ;  /* 0x002800ff96000388 */ /* 0x0003e20000000c00 */
[----:B------:R-:W-:Y:S05]  /*7190*/  @P0 BRA `(.L_x_3785) ;  /* 0x0000000000280947 */ /* 0x000fea0003800000 */
[----:B--2---:R-:W2:Y:S01]  /*71a0*/  LDC.64 R2, c[0x0][0x248] ;  /* 0x00009200ff027b82 */ /* 0x004ea20000000a00 */
[----:B------:R-:W-:Y:S02]  /*71b0*/  MOV R14, R148 ;  /* 0x00000094000e7202 */ /* 0x000fe40000000f00 */
[----:B------:R-:W-:-:S03]  /*71c0*/  MOV R15, R143 ;  /* 0x0000008f000f7202 */ /* 0x000fc60000000f00 */
[----:B--2---:R-:W-:-:S04]  /*71d0*/  IMAD.WIDE.U32 R14, R2, 0xc0, R14 ;  /* 0x000000c0020e7825 */ /* 0x004fc800078e000e */
[----:B------:R-:W-:-:S05]  /*71e0*/  IMAD R3, R3, 0xc0, RZ ;  /* 0x000000c003037824 */ /* 0x000fca00078e02ff */
[----:B------:R-:W-:-:S05]  /*71f0*/  IADD3 R15, R3, R15, RZ ;  /* 0x0000000f030f7210 */ /* 0x000fca0007ffe0ff */
[----:B------:R-:W-:Y:S01]  /*7200*/  @!PT LDS RZ, [RZ] ;  /* 0x00000000fffff984 */ /* 0x000fe20000000800 */
[----:B------:R-:W-:Y:S01]  /*7210*/  @!PT LDS RZ, [RZ] ;  /* 0x00000000fffff984 */ /* 0x000fe20000000800 */
[----:B------:R-:W-:Y:S01]  /*7220*/  @!PT LDS RZ, [RZ] ;  /* 0x00000000fffff984 */ /* 0x000fe20000000800 */
[----:B------:R2:W-:Y:S02]  /*7230*/  LDGSTS.E.BYPASS.LTC128B.128 [R150+0x2800], desc[UR6][R14.64] ;  /* 0x028000000e967fae */ /* 0x0005e4000b901d46 */
.L_x_3785:
[----:B------:R-:W-:Y:S05]  /*7240*/  BSYNC B0 ;  /* 0x0000000000007941 */ /* 0x000fea0003800000 */
.L_x_3784:
[----:B------:R-:W0:Y:S01]  /*7250*/  LDGDEPBAR ;  /* 0x00000000000079af */ /* 0x000e220000000000 */
[----:B------:R-:W-:Y:S01]  /*7260*/  ISETP.GE.AND P5, PT, R144, R5, PT ;  /* 0x000000059000720c */ /* 0x000fe20003fa6270 */
[----:B------:R-:W-:Y:S01]  /*7270*/  IMAD R7, R8, 0x8, R7 ;  /* 0x0000000808077824 */ /* 0x000fe200078e0207 */
[----:B------:R-:W-:Y:S01]  /*7280*/  LOP3.LUT R12, R12, 0xc0, RZ, 0xc0, !PT ;  /* 0x000000c00c0c7812 */ /* 0x000fe200078ec0ff */
[----:B------:R-:W-:Y:S01]  /*7290*/  ULDC.64 UR10, c[0x0][0x220] ;  /* 0x00008800000a7ab9 */ /* 0x000fe20000000a00 */
[----:B------:R-:W-:Y:S01]  /*72a0*/  LOP3.LUT R59, R59, 0xffffff00, RZ, 0xc0, !PT ;  /* 0xffffff003b3b7812 */ /* 0x000fe200078ec0ff */
[----:B------:R-:W-:Y:S01]  /*72b0*/  BSSY B0, `(.L_x_3786) ;  /* 0x0000020000007945 */ /* 0x000fe20003800000 */
[----:B------:R-:W-:Y:S02]  /*72c0*/  LOP3.LUT R9, R12, 0x8, R9, 0xf8, !PT ;  /* 0x000000080c097812 */ /* 0x000fe400078ef809 */
[----:B--2---:R-:W-:Y:S02]  /*72d0*/  LOP3.LUT R3, R11, 0x8, R10, 0xf8, !PT ;  /* 0x000000080b037812 */ /* 0x004fe400078ef80a */
[----:B------:R-:W-:Y:S01]  /*72e0*/  SHF.R.U32.HI R2, RZ, 0x3, R11 ;  /* 0x00000003ff027819 */ /* 0x000fe2000001160b */
[----:B------:R-:W-:Y:S01]  /*72f0*/  IMAD R11, R58, 0x200, R59 ;  /* 0x000002003a0b7824 */ /* 0x000fe200078e023b */
[----:B------:R-:W-:-:S02]  /*7300*/  SHF.R.U32.HI R12, RZ, 0x3, R12 ;  /* 0x00000003ff0c7819 */ /* 0x000fc4000001160c */
[----:B------:R-:W-:Y:S01]  /*7310*/  LOP3.LUT R3, R3, R2, RZ, 0x3c, !PT ;  /* 0x0000000203037212 */ /* 0x000fe200078e3cff */
[----:B------:R-:W-:Y:S01]  /*7320*/  IMAD R136, R0, 0x20, R11 ;  /* 0x0000002000887824 */ /* 0x000fe200078e020b */
[----:B------:R-:W-:Y:S02]  /*7330*/  LOP3.LUT R12, R9, R12, RZ, 0x3c, !PT ;  /* 0x0000000c090c7212 */ /* 0x000fe400078e3cff */
[----:B------:R-:W-:Y:S01]  /*7340*/  LEA R154, P0, R110, UR10, 0x1 ;  /* 0x0000000a6e9a7c11 */ /* 0x000fe2000f8008ff */
[----:B------:R-:W-:Y:S01]  /*7350*/  IMAD.IADD R136, R3, 0x1, R136 ;  /* 0x0000000103887824 */ /* 0x000fe200078e0288 */
[----:B------:R-:W-:Y:S01]  /*7360*/  ISETP.GE.AND P4, PT, R4, R5, PT ;  /* 0x000000050400720c */ /* 0x000fe20003f86270 */
[----:B------:R-:W-:Y:S01]  /*7370*/  IMAD.U32 R134, R7, 0x20, R12 ;  /* 0x0000002007867824 */ /* 0x000fe200078e000c */
[----:B------:R-:W-:Y:S01]  /*7380*/  LEA.HI.X R155, R110, UR11, R109, 0x1, P0 ;  /* 0x0000000b6e9b7c11 */ /* 0x000fe200080f0c6d */
[----:B------:R-:W-:-:S04]  /*7390*/  DEPBAR.LE SB0, 0x0 ;  /* 0x000080000000791a */ /* 0x000fc80000000000 */
[----:B------:R-:W-:Y:S01]  /*73a0*/  BAR.SYNC.DEFER_BLOCKING 0x0 ;  /* 0x0000000000007b1d */ /* 0x000fe20000010000 */
[----:B------:R-:W-:Y:S02]  /*73b0*/  LEA R136, R136, UR4, 0x1 ;  /* 0x0000000488887c11 */ /* 0x000fe4000f8e08ff */
[----:B------:R-:W-:-:S03]  /*73c0*/  LEA R134, R134, UR4, 0x1 ;  /* 0x0000000486867c11 */ /* 0x000fc6000f8e08ff */
        /* <DEDUP_REMOVED lines=14> */
.L_x_3787:
[----:B------:R-:W-:Y:S05]  /*74b0*/  BSYNC B0 ;  /* 0x0000000000007941 */ /* 0x000fea0003800000 */
.L_x_3786:
        /* <DEDUP_REMOVED lines=13> */
.L_x_3789:
[----:B------:R-:W-:Y:S05]  /*7590*/  BSYNC B0 ;  /* 0x0000000000007941 */ /* 0x000fea0003800000 */
.L_x_3788:
        /* <DEDUP_REMOVED lines=14> */
.L_x_3791:
[----:B------:R-:W-:Y:S05]  /*7680*/  BSYNC B0 ;  /* 0x0000000000007941 */ /* 0x000fea0003800000 */
.L_x_3790:
        /* <DEDUP_REMOVED lines=15> */
.L_x_3793:
[----:B------:R-:W-:Y:S05]  /*7780*/  BSYNC B0 ;  /* 0x0000000000007941 */ /* 0x000fea0003800000 */
.L_x_3792:
        /* <DEDUP_REMOVED lines=8> */
[----:B------:R-:W-:Y:S02]  /*7810*/  IMAD R58, R58, 0x10, R60 ;  /* 0x000000103a3a7824 */ /* 0x000fe400078e023c */
[----:B------:R-:W-:Y:S01]  /*7820*/  IMAD.SHL.U32 R86, R57, 0x2, RZ ;  /* 0x0000000239567824 */ /* 0x000fe200078e00ff */
[----:B------:R-:W2:Y:S01]  /*7830*/  LDSM.16.M88.4 R20, [R134+0x1000] ;  /* 0x001000008614783b */ /* 0x000ea20000000200 */
[----:B------:R-:W-:-:S02]  /*7840*/  IMAD R0, R0, 0x20, R59 ;  /* 0x0000002000007824 */ /* 0x000fc400078e023b */
[----:B------:R-:W-:Y:S01]  /*7850*/  @P0 VIADD R133, R2, 0xffffffe0 ;  /* 0xffffffe002850836 */ /* 0x000fe20000000000 */
[----:B------:R-:W2:Y:S01]  /*7860*/  LDSM.16.M88.4 R12, [R134+0x1400] ;  /* 0x00140000860c783b */ /* 0x000ea20000000200 */
[----:B------:R-:W-:Y:S01]  /*7870*/  SHF.R.S32.HI R2, RZ, 0x1f, R57 ;  /* 0x0000001fff027819 */ /* 0x000fe20000011439 */
[----:B------:R-:W-:Y:S01]  /*7880*/  IMAD.IADD R3, R3, 0x1, R0 ;  /* 0x0000000103037824 */ /* 0x000fe200078e0200 */
[----:B------:R-:W-:Y:S01]  /*7890*/  LOP3.LUT R86, R86, 0x6, RZ, 0xc0, !PT ;  /* 0x0000000656567812 */ /* 0x000fe200078ec0ff */
[----:B---34-:R-:W-:Y:S01]  /*78a0*/  LDSM.16.M88.4 R32, [R135] ;  /* 0x000000008720783b */ /* 0x018fe20000000200 */
[----:B------:R-:W-:Y:S01]  /*78b0*/  LEA.HI R2, R2, R57, RZ, 0x5 ;  /* 0x0000003902027211 */ /* 0x000fe200078f28ff */
[C---:B------:R-:W-:Y:S02]  /*78c0*/  VIADD R130, R133.reuse, 0x400 ;  /* 0x0000040085827836 */ /* 0x040fe40000000000 */
[----:B------:R-:W3:Y:S01]  /*78d0*/  LDSM.16.M88.4 R96, [R133+0xc00] ;  /* 0x000c00008560783b */ /* 0x000ee20000000200 */
[----:B------:R-:W-:Y:S01]  /*78e0*/  LOP3.LUT R2, R2, 0xffffffe0, RZ, 0xc0, !PT ;  /* 0xffffffe002027812 */ /* 0x000fe200078ec0ff */
[----:B------:R-:W-:-:S02]  /*78f0*/  VIADD R129, R133, 0x800 ;  /* 0x0000080085817836 */ /* 0x000fc40000000000 */
[----:B------:R-:W4:Y:S01]  /*7900*/  LDSM.16.M88.4 R92, [R133+0x1000] ;  /* 0x00100000855c783b */ /* 0x000f220000000200 */
[----:B------:R-:W-:Y:S02]  /*7910*/  VIADD R128, R133, 0xc00 ;  /* 0x00000c0085807836 */ /* 0x000fe40000000000 */
[----:B------:R-:W-:Y:S01]  /*7920*/  IMAD.IADD R151, R57, 0x1, -R2 ;  /* 0x0000000139977824 */ /* 0x000fe200078e0a02 */
[----:B------:R-:W4:Y:S01]  /*7930*/  LDSM.16.M88.4 R48, [R133] ;  /* 0x000000008530783b */ /* 0x000f220000000200 */
[C---:B------:R-:W-:Y:S02]  /*7940*/  VIADD R127, R133.reuse, 0x1000 ;  /* 0x00001000857f7836 */ /* 0x040fe40000000000 */
[C---:B------:R-:W-:Y:S01]  /*7950*/  VIADD R126, R133.reuse, 0x1400 ;  /* 0x00001400857e7836 */ /* 0x040fe20000000000 */
[----:B------:R-:W4:Y:S01]  /*7960*/  LDSM.16.M88.4 R40, [R134+0x2800] ;  /* 0x002800008628783b */ /* 0x000f220000000200 */
[----:B------:R-:W-:Y:S01]  /*7970*/  SHF.R.S32.HI R2, RZ, 0x1f, R151 ;  /* 0x0000001fff027819 */ /* 0x000fe20000011497 */
[----:B------:R-:W-:-:S02]  /*7980*/  VIADD R125, R133, 0x1800 ;  /* 0x00001800857d7836 */ /* 0x000fc40000000000 */
[----:B-1----:R-:W1:Y:S01]  /*7990*/  LDSM.16.M88.4 R4, [R134+0x1800] ;  /* 0x001800008604783b */ /* 0x002e620000000200 */
[----:B------:R-:W-:Y:S01]  /*79a0*/  LEA.HI R151, R2, R151, RZ, 0x2 ;  /* 0x0000009702977211 */ /* 0x000fe200078f10ff */
[----:B------:R-:W-:Y:S01]  /*79b0*/  IMAD.IADD R2, R45, 0x1, R86 ;  /* 0x000000012d027824 */ /* 0x000fe200078e0256 */
[C---:B-----5:R-:W-:Y:S01]  /*79c0*/  HMMA.16816.F32.BF16 R80, R28.reuse, R76, RZ ;  /* 0x0000004c1c50723c */ /* 0x060fe200000418ff */
[----:B------:R-:W5:Y:S01]  /*79d0*/  LDSM.16.M88.4 R36, [R133+0x400] ;  /* 0x000400008524783b */ /* 0x000f620000000200 */
[----:B------:R-:W-:Y:S01]  /*79e0*/  SHF.R.S32.HI R151, RZ, 0x2, R151 ;  /* 0x00000002ff977819 */ /* 0x000fe20000011497 */
[----:B------:R-:W-:Y:S02]  /*79f0*/  VIADD R0, R2, 0x1 ;  /* 0x0000000102007836 */ /* 0x000fe40000000000 */
[----:B------:R-:W5:Y:S01]  /*7a00*/  LDSM.16.M88.4 R52, [R134+0x2400] ;  /* 0x002400008634783b */ /* 0x000f620000000200 */
[C---:B------:R-:W-:Y:S01]  /*7a10*/  HMMA.16816.F32.BF16 R76, R28.reuse, R78, RZ ;  /* 0x0000004e1c4c723c */ /* 0x040fe200000418ff */
[----:B------:R-:W-:Y:S01]  /*7a20*/  IADD3 R44, R58, 0x1, R151 ;  /* 0x000000013a2c7810 */ /* 0x000fe20007ffe097 */
[----:B------:R-:W-:Y:S01]  /*7a30*/  VIADD R124, R133, 0x1c00 ;  /* 0x00001c00857c7836 */ /* 0x000fe20000000000 */
[----:B------:R-:W5:Y:S02]  /*7a40*/  LDSM.16.M88.4 R100, [R134+0x2c00] ;  /* 0x002c00008664783b */ /* 0x000f640000000200 */
[----:B------:R-:W-:Y:S01]  /*7a50*/  IADD3 R44, R56, R44, -R141 ;  /* 0x0000002c382c7210 */ /* 0x000fe20007ffe88d */
[C---:B--2---:R-:W-:Y:S01]  /*7a60*/  HMMA.16816.F32.BF16 R72, R28.reuse, R68, RZ ;  /* 0x000000441c48723c */ /* 0x044fe200000418ff */
[----:B------:R-:W-:Y:S03]  /*7a70*/  LDSM.16.M88.4 R104, [R133+0x800] ;  /* 0x000800008568783b */ /* 0x000fe60000000200 */
[----:B------:R-:W-:Y:S01]  /*7a80*/  VIADD R57, R44, UR5 ;  /* 0x000000052c397c36 */ /* 0x000fe20008000000 */
[----:B------:R-:W-:Y:S01]  /*7a90*/  LDSM.16.M88.4 R88, [R133+0x1400] ;  /* 0x001400008558783b */ /* 0x000fe20000000200 */
[C---:B------:R-:W-:Y:S03]  /*7aa0*/  HMMA.16816.F32.BF16 R68, R28.reuse, R70, RZ ;  /* 0x000000461c44723c */ /* 0x040fe600000418ff */
[----:B------:R-:W-:Y:S01]  /*7ab0*/  VIMNMX R87, R57, R56, PT ;  /* 0x0000003839577248 */ /* 0x000fe20003fe0100 */
[----:B------:R-:W0:Y:S02]  /*7ac0*/  LDGDEPBAR ;  /* 0x00000000000079af */ /* 0x000e240000000000 */
[----:B------:R-:W-:Y:S01]  /*7ad0*/  HMMA.16816.F32.BF16 R24, R28, R20, RZ ;  /* 0x000000141c18723c */ /* 0x000fe200000418ff */
[----:B------:R-:W-:-:S05]  /*7ae0*/  ISETP.GE.AND P5, PT, R0, R87, PT ;  /* 0x000000570000720c */ /* 0x000fca0003fa6270 */
[C---:B------:R-:W-:Y:S06]  /*7af0*/  HMMA.16816.F32.BF16 R20, R28.reuse, R22, RZ ;  /* 0x000000161c14723c */ /* 0x040fec00000418ff */
[C---:B------:R-:W-:Y:S06]  /*7b00*/  HMMA.16816.F32.BF16 R16, R28.reuse, R12, RZ ;  /* 0x0000000c1c10723c */ /* 0x040fec00000418ff */
[----:B------:R-:W-:Y:S06]  /*7b10*/  HMMA.16816.F32.BF16 R12, R28, R14, RZ ;  /* 0x0000000e1c0c723c */ /* 0x000fec00000418ff */
[C---:B---3--:R-:W-:Y:S06]  /*7b20*/  HMMA.16816.F32.BF16 R80, R32.reuse, R96, R80 ;  /* 0x000000602050723c */ /* 0x048fec0000041850 */
[C---:B------:R-:W-:Y:S01]  /*7b30*/  HMMA.16816.F32.BF16 R76, R32.reuse, R98, R76 ;  /* 0x00000062204c723c */ /* 0x040fe2000004184c */
[----:B------:R-:W2:Y:S05]  /*7b40*/  LDSM.16.M88.4 R96, [R133+0x1800] ;  /* 0x001800008560783b */ /* 0x000eaa0000000200 */
[C---:B----4-:R-:W-:Y:S06]  /*7b50*/  HMMA.16816.F32.BF16 R72, R32.reuse, R92, R72 ;  /* 0x0000005c2048723c */ /* 0x050fec0000041848 */
[----:B------:R-:W-:Y:S01]  /*7b60*/  HMMA.16816.F32.BF16 R68, R32, R94, R68 ;  /* 0x0000005e2044723c */ /* 0x000fe20000041844 */
[----:B------:R-:W3:Y:S01]  /*7b70*/  LDSM.16.M88.4 R92, [R133+0x1c00] ;  /* 0x001c0000855c783b */ /* 0x000ee20000000200 */
[----:B------:R-:W-:-:S04]  /*7b80*/  DEPBAR.LE SB0, 0x0 ;  /* 0x000080000000791a */ /* 0x000fc80000000000 */
[C---:B------:R-:W-:Y:S06]  /*7b90*/  HMMA.16816.F32.BF16 R24, R32.reuse, R48, R24 ;  /* 0x000000302018723c */ /* 0x040fec0000041818 */
[----:B------:R-:W-:Y:S06]  /*7ba0*/  HMMA.16816.F32.BF16 R20, R32, R50, R20 ;  /* 0x000000322014723c */ /* 0x000fec0000041814 */
[C---:B------:R-:W-:Y:S06]  /*7bb0*/  HMMA.16816.F32.BF16 R48, R28.reuse, R40, RZ ;  /* 0x000000281c30723c */ /* 0x040fec00000418ff */
[----:B-1----:R-:W-:Y:S06]  /*7bc0*/  HMMA.16816.F32.BF16 R8, R28, R4, RZ ;  /* 0x000000041c08723c */ /* 0x002fec00000418ff */
[C---:B-----5:R-:W-:Y:S06]  /*7bd0*/  HMMA.16816.F32.BF16 R16, R32.reuse, R36, R16 ;  /* 0x000000242010723c */ /* 0x060fec0000041810 */
[----:B------:R-:W-:Y:S06]  /*7be0*/  HMMA.16816.F32.BF16 R12, R32, R38, R12 ;  /* 0x00000026200c723c */ /* 0x000fec000004180c */
[C---:B------:R-:W-:Y:S06]  /*7bf0*/  HMMA.16816.F32.BF16 R64, R28.reuse, R52, RZ ;  /* 0x000000341c40723c */ /* 0x040fec00000418ff */
[C---:B------:R-:W-:Y:S06]  /*7c00*/  HMMA.16816.F32.BF16 R4, R28.reuse, R6, RZ ;  /* 0x000000061c04723c */ /* 0x040fec00000418ff */
[C---:B------:R-:W-:Y:S06]  /*7c10*/  HMMA.16816.F32.BF16 R52, R28.reuse, R54, RZ ;  /* 0x000000361c34723c */ /* 0x040fec00000418ff */
[C---:B------:R-:W-:Y:S06]  /*7c20*/  HMMA.16816.F32.BF16 R40, R28.reuse, R42, RZ ;  /* 0x0000002a1c28723c */ /* 0x040fec00000418ff */
[C---:B------:R-:W-:Y:S06]  /*7c30*/  HMMA.16816.F32.BF16 R36, R28.reuse, R100, RZ ;  /* 0x000000641c24723c */ /* 0x040fec00000418ff */
[----:B------:R-:W-:Y:S06]  /*7c40*/  HMMA.16816.F32.BF16 R28, R28, R102, RZ ;  /* 0x000000661c1c723c */ /* 0x000fec00000418ff */
[C---:B--2---:R-:W-:Y:S06]  /*7c50*/  HMMA.16816.F32.BF16 R48, R32.reuse, R96, R48 ;  /* 0x000000602030723c */ /* 0x044fec0000041830 */
[C---:B------:R-:W-:Y:S01]  /*7c60*/  HMMA.16816.F32.BF16 R8, R32.reuse, R104, R8 ;  /* 0x000000682008723c */ /* 0x040fe20000041808 */
[----:B------:R-:W-:Y:S01]  /*7c70*/  VIADDMNMX R96, R57, 0x8, R56, PT ;  /* 0x0000000839607846 */ /* 0x000fe20003800138 */
[----:B------:R-:W-:Y:S03]  /*7c80*/  BAR.SYNC.DEFER_BLOCKING 0x0 ;  /* 0x0000000000007b1d */ /* 0x000fe60000010000 */
[----:B------:R-:W-:Y:S01]  /*7c90*/  ISETP.GE.AND P6, PT, R0, R96, PT ;  /* 0x000000600000720c */ /* 0x000fe20003fc6270 */
[----:B------:R-:W-:Y:S01]  /*7ca0*/  HMMA.16816.F32.BF16 R4, R32, R106, R4 ;  /* 0x0000006a2004723c */ /* 0x000fe20000041804 */
[----:B------:R-:W-:-:S05]  /*7cb0*/  VIADD R0, R2, 0x9 ;  /* 0x0000000902007836 */ /* 0x000fca0000000000 */
[C---:B------:R-:W-:Y:S01]  /*7cc0*/  HMMA.16816.F32.BF16 R64, R32.reuse, R88, R64 ;  /* 0x000000582040723c */ /* 0x040fe20000041840 */
[C---:B------:R-:W-:Y:S02]  /*7cd0*/  ISETP.GE.AND P0, PT, R0.reuse, R87, PT ;  /* 0x000000570000720c */ /* 0x040fe40003f06270 */
[----:B------:R-:W-:Y:S02]  /*7ce0*/  ISETP.GE.AND P4, PT, R0, R96, PT ;  /* 0x000000600000720c */ /* 0x000fe40003f86270 */
[----:B------:R-:W-:Y:S01]  /*7cf0*/  FSEL R0, R25, -INF , !P5 ;  /* 0xff80000019007808 */ /* 0x000fe20006800000 */
[----:B------:R-:W-:Y:S01]  /*7d00*/  HMMA.16816.F32.BF16 R52, R32, R90, R52 ;  /* 0x0000005a2034723c */ /* 0x000fe20000041834 */
[C---:B------:R-:W-:Y:S01]  /*7d10*/  VIADD R25, R2.reuse, 0x18 ;  /* 0x0000001802197836 */ /* 0x040fe20000000000 */
[----:B------:R-:W-:Y:S01]  /*7d20*/  FSEL R121, R23, -INF , !P4 ;  /* 0xff80000017797808 */ /* 0x000fe20006000000 */
[----:B------:R-:W-:-:S03]  /*7d30*/  VIADD R23, R2, 0x19 ;  /* 0x0000001902177836 */ /* 0x000fc60000000000 */
[----:B------:R-:W-:Y:S01]  /*7d40*/  HMMA.16816.F32.BF16 R40, R32, R98, R40 ;  /* 0x000000622028723c */ /* 0x000fe20000041828 */
[----:B------:R-:W-:-:S04]  /*7d50*/  ISETP.GE.AND P4, PT, R25, R87, PT ;  /* 0x000000571900720c */ /* 0x000fc80003f86270 */
[----:B------:R-:W-:Y:S01]  /*7d60*/  FSEL R102, R12, -INF , !P4 ;  /* 0xff8000000c667808 */ /* 0x000fe20006000000 */
[----:B---3--:R-:W-:Y:S01]  /*7d70*/  HMMA.16816.F32.BF16 R36, R32, R92, R36 ;  /* 0x0000005c2024723c */ /* 0x008fe20000041824 */
[----:B------:R-:W-:-:S05]  /*7d80*/  VIADD R12, R2, 0x28 ;  /* 0x00000028020c7836 */ /* 0x000fca0000000000 */
[----:B------:R-:W-:Y:S07]  /*7d90*/  HMMA.16816.F32.BF16 R28, R32, R94, R28 ;  /* 0x0000005e201c723c */ /* 0x000fee000004181c */
[C---:B------:R-:W-:Y:S02]  /*7da0*/  VIADD R32, R2.reuse, 0x8 ;  /* 0x0000000802207836 */ /* 0x040fe40000000000 */
[----:B------:R-:W-:-:S03]  /*7db0*/  VIADD R33, R2, 0x10 ;  /* 0x0000001002217836 */ /* 0x000fc60000000000 */
[CC--:B------:R-:W-:Y:S02]  /*7dc0*/  ISETP.GE.AND P3, PT, R32.reuse, R87.reuse, PT ;  /* 0x000000572000720c */ /* 0x0c0fe40003f66270 */
[----:B------:R-:W-:Y:S01]  /*7dd0*/  ISETP.GE.AND P1, PT, R32, R96, PT ;  /* 0x000000602000720c */ /* 0x000fe20003f26270 */
[----:B------:R-:W-:Y:S01]  /*7de0*/  VIADD R32, R2, 0x11 ;  /* 0x0000001102207836 */ /* 0x000fe20000000000 */
[----:B------:R-:W-:Y:S02]  /*7df0*/  FSEL R20, R20, -INF , !P3 ;  /* 0xff80000014147808 */ /* 0x000fe40005800000 */
[----:B------:R-:W-:Y:S02]  /*7e00*/  FSEL R95, R22, -INF , !P1 ;  /* 0xff800000165f7808 */ /* 0x000fe40004800000 */
[----:B------:R-:W-:Y:S01]  /*7e10*/  FSEL R22, R21, -INF , !P0 ;  /* 0xff80000015167808 */ /* 0x000fe20004000000 */
[----:B------:R-:W-:Y:S01]  /*7e20*/  VIADD R21, R2, 0x20 ;  /* 0x0000002002157836 */ /* 0x000fe20000000000 */
[----:B------:R-:W-:-:S02]  /*7e30*/  ISETP.GE.AND P1, PT, R32, R87, PT ;  /* 0x000000572000720c */ /* 0x000fc40003f26270 */
[-C--:B------:R-:W-:Y:S02]  /*7e40*/  ISETP.GE.AND P0, PT, R32, R96.reuse, PT ;  /* 0x000000602000720c */ /* 0x080fe40003f06270 */
[C---:B------:R-:W-:Y:S02]  /*7e50*/  ISETP.GE.AND P5, PT, R33.reuse, R87, PT ;  /* 0x000000572100720c */ /* 0x040fe40003fa6270 */
[----:B------:R-:W-:Y:S02]  /*7e60*/  ISETP.GE.AND P3, PT, R33, R96, PT ;  /* 0x000000602100720c */ /* 0x000fe40003f66270 */
[----:B------:R-:W-:Y:S02]  /*7e70*/  FSEL R32, R17, -INF , !P1 ;  /* 0xff80000011207808 */ /* 0x000fe40004800000 */
[----:B------:R-:W-:Y:S02]  /*7e80*/  FSEL R131, R19, -INF , !P0 ;  /* 0xff80000013837808 */ /* 0x000fe40004000000 */
[----:B------:R-:W-:Y:S01]  /*7e90*/  FSEL R90, R16, -INF , !P5 ;  /* 0xff800000105a7808 */ /* 0x000fe20006800000 */
[----:B------:R-:W-:Y:S01]  /*7ea0*/  VIADD R16, R2, 0x21 ;  /* 0x0000002102107836 */ /* 0x000fe20000000000 */
[----:B------:R-:W-:-:S02]  /*7eb0*/  FSEL R123, R18, -INF , !P3 ;  /* 0xff800000127b7808 */ /* 0x000fc40005800000 */
[-C--:B------:R-:W-:Y:S02]  /*7ec0*/  ISETP.GE.AND P1, PT, R23, R96.reuse, PT ;  /* 0x000000601700720c */ /* 0x080fe40003f26270 */
[-C--:B------:R-:W-:Y:S02]  /*7ed0*/  ISETP.GE.AND P0, PT, R21, R87.reuse, PT ;  /* 0x000000571500720c */ /* 0x080fe40003f06270 */
[----:B------:R-:W-:Y:S02]  /*7ee0*/  ISETP.GE.AND P5, PT, R25, R96, PT ;  /* 0x000000601900720c */ /* 0x000fe40003fa6270 */
[----:B------:R-:W-:Y:S02]  /*7ef0*/  ISETP.GE.AND P3, PT, R23, R87, PT ;  /* 0x000000571700720c */ /* 0x000fe40003f66270 */
[----:B------:R-:W-:Y:S02]  /*7f00*/  FSEL R89, R15, -INF , !P1 ;  /* 0xff8000000f597808 */ /* 0x000fe40004800000 */
[----:B------:R-:W-:Y:S01]  /*7f10*/  FSEL R34, R8, -INF , !P0 ;  /* 0xff80000008227808 */ /* 0x000fe20004000000 */
[----:B------:R-:W-:Y:S01]  /*7f20*/  VIADD R8, R2, 0x31 ;  /* 0x0000003102087836 */ /* 0x000fe20000000000 */
[----:B------:R-:W-:-:S02]  /*7f30*/  FSEL R107, R14, -INF , !P5 ;  /* 0xff8000000e6b7808 */ /* 0x000fc40006800000 */
[----:B------:R-:W-:Y:S01]  /*7f40*/  FSEL R100, R13, -INF , !P3 ;  /* 0xff8000000d647808 */ /* 0x000fe20005800000 */
[----:B------:R-:W-:Y:S01]  /*7f50*/  VIADD R13, R2, 0x29 ;  /* 0x00000029020d7836 */ /* 0x000fe20000000000 */
[CC--:B------:R-:W-:Y:S02]  /*7f60*/  ISETP.GE.AND P1, PT, R12.reuse, R87.reuse, PT ;  /* 0x000000570c00720c */ /* 0x0c0fe40003f26270 */
[-C--:B------:R-:W-:Y:S01]  /*7f70*/  ISETP.GE.AND P0, PT, R12, R96.reuse, PT ;  /* 0x000000600c00720c */ /* 0x080fe20003f06270 */
[----:B------:R-:W-:Y:S01]  /*7f80*/  VIADD R12, R2, 0x30 ;  /* 0x00000030020c7836 */ /* 0x000fe20000000000 */
[C---:B------:R-:W-:Y:S02]  /*7f90*/  ISETP.GE.AND P5, PT, R16.reuse, R87, PT ;  /* 0x000000571000720c */ /* 0x040fe40003fa6270 */
[-C--:B------:R-:W-:Y:S02]  /*7fa0*/  ISETP.GE.AND P3, PT, R16, R96.reuse, PT ;  /* 0x000000601000720c */ /* 0x080fe40003f66270 */
[----:B------:R-:W-:-:S02]  /*7fb0*/  ISETP.GE.AND P4, PT, R21, R96, PT ;  /* 0x000000601500720c */ /* 0x000fc40003f86270 */
[----:B------:R-:W-:Y:S02]  /*7fc0*/  FSEL R92, R9, -INF , !P5 ;  /* 0xff800000095c7808 */ /* 0x000fe40006800000 */
[----:B------:R-:W-:Y:S02]  /*7fd0*/  FSEL R97, R11, -INF , !P3 ;  /* 0xff8000000b617808 */ /* 0x000fe40005800000 */
[----:B------:R-:W-:Y:S01]  /*7fe0*/  FSEL R94, R4, -INF , !P1 ;  /* 0xff800000045e7808 */ /* 0x000fe20004800000 */
[----:B------:R-:W-:Y:S01]  /*7ff0*/  VIADD R4, R2, 0x38 ;  /* 0x0000003802047836 */ /* 0x000fe20000000000 */
[----:B------:R-:W-:Y:S02]  /*8000*/  FSEL R63, R10, -INF , !P4 ;  /* 0xff8000000a3f7808 */ /* 0x000fe40006000000 */
[----:B------:R-:W-:Y:S02]  /*8010*/  ISETP.GE.AND P5, PT, R13, R96, PT ;  /* 0x000000600d00720c */ /* 0x000fe40003fa6270 */
[----:B------:R-:W-:-:S02]  /*8020*/  ISETP.GE.AND P3, PT, R12, R87, PT ;  /* 0x000000570c00720c */ /* 0x000fc40003f66270 */
[-C--:B------:R-:W-:Y:S02]  /*8030*/  ISETP.GE.AND P4, PT, R13, R87.reuse, PT ;  /* 0x000000570d00720c */ /* 0x080fe40003f86270 */
[----:B------:R-:W-:Y:S02]  /*8040*/  FSEL R119, R7, -INF , !P5 ;  /* 0xff80000007777808 */ /* 0x000fe40006800000 */
[----:B------:R-:W-:Y:S02]  /*8050*/  FSEL R44, R80, -INF , !P3 ;  /* 0xff800000502c7808 */ /* 0x000fe40005800000 */
[----:B------:R-:W-:Y:S01]  /*8060*/  FSEL R98, R5, -INF , !P4 ;  /* 0xff80000005627808 */ /* 0x000fe20006000000 */
[----:B------:R-:W-:Y:S01]  /*8070*/  VIADD R5, R2, 0x39 ;  /* 0x0000003902057836 */ /* 0x000fe20000000000 */
[C---:B------:R-:W-:Y:S02]  /*8080*/  ISETP.GE.AND P5, PT, R4.reuse, R87, PT ;  /* 0x000000570400720c */ /* 0x040fe40003fa6270 */
[----:B------:R-:W-:Y:S01]  /*8090*/  ISETP.GE.AND P3, PT, R4, R96, PT ;  /* 0x000000600400720c */ /* 0x000fe20003f66270 */
[----:B------:R-:W-:Y:S01]  /*80a0*/  VIADD R4, R2, 0x40 ;  /* 0x0000004002047836 */ /* 0x000fe20000000000 */
[----:B------:R-:W-:-:S02]  /*80b0*/  FSEL R117, R6, -INF , !P0 ;  /* 0xff80000006757808 */ /* 0x000fc40004000000 */
[-C--:B------:R-:W-:Y:S02]  /*80c0*/  ISETP.GE.AND P4, PT, R8, R96.reuse, PT ;  /* 0x000000600800720c */ /* 0x080fe40003f86270 */
[----:B------:R-:W-:Y:S02]  /*80d0*/  ISETP.GE.AND P1, PT, R12, R96, PT ;  /* 0x000000600c00720c */ /* 0x000fe40003f26270 */
[----:B------:R-:W-:Y:S02]  /*80e0*/  ISETP.GE.AND P0, PT, R8, R87, PT ;  /* 0x000000570800720c */ /* 0x000fe40003f06270 */
[----:B------:R-:W-:Y:S02]  /*80f0*/  FSEL R59, R83, -INF , !P4 ;  /* 0xff800000533b7808 */ /* 0x000fe40006000000 */
[----:B------:R-:W-:Y:S02]  /*8100*/  FSEL R58, R76, -INF , !P5 ;  /* 0xff8000004c3a7808 */ /* 0x000fe40006800000 */
[----:B------:R-:W-:-:S02]  /*8110*/  FSEL R57, R82, -INF , !P1 ;  /* 0xff80000052397808 */ /* 0x000fc40004800000 */
[----:B------:R-:W-:Y:S02]  /*8120*/  FSEL R56, R81, -INF , !P0 ;  /* 0xff80000051387808 */ /* 0x000fe40004000000 */
[CC--:B------:R-:W-:Y:S02]  /*8130*/  ISETP.GE.AND P4, PT, R4.reuse, R87.reuse, PT ;  /* 0x000000570400720c */ /* 0x0c0fe40003f86270 */
[-C--:B------:R-:W-:Y:S01]  /*8140*/  ISETP.GE.AND P5, PT, R4, R96.reuse, PT ;  /* 0x000000600400720c */ /* 0x080fe20003fa6270 */
        /* <DEDUP_REMOVED lines=19> */
[-C--:B------:R-:W-:Y:S01]  /*8280*/  ISETP.GE.AND P0, PT, R4, R96.reuse, PT ;  /* 0x000000600400720c */ /* 0x080fe20003f06270 */
        /* <DEDUP_REMOVED lines=47> */
[----:B------:R-:W-:Y:S02]  /*8580*/  ISETP.GE.AND P1, PT, R46, 0x2, PT ;  /* 0x000000022e00780c */ /* 0x000fe40003f26270 */
[----:B------:R-:W-:Y:S02]  /*8590*/  FSEL R36, R36, -INF , !P0 ;  /* 0xff80000024247808 */ /* 0x000fe40004000000 */
[----:B------:R-:W-:Y:S02]  /*85a0*/  FSEL R21, R38, -INF , !P4 ;  /* 0xff80000026157808 */ /* 0x000fe40006000000 */
[----:B------:R-:W-:-:S02]  /*85b0*/  FSEL R17, R42, -INF , !P5 ;  /* 0xff8000002a117808 */ /* 0x000fc40006800000 */
[CC--:B------:R-:W-:Y:S02]  /*85c0*/  ISETP.GE.AND P0, PT, R2.reuse, R87.reuse, PT ;  /* 0x000000570200720c */ /* 0x0c0fe40003f06270 */
[CC--:B------:R-:W-:Y:S01]  /*85d0*/  ISETP.GE.AND P4, PT, R2.reuse, R96.reuse, PT ;  /* 0x000000600200720c */ /* 0x0c0fe20003f86270 */
[----:B------:R-:W-:Y:S01]  /*85e0*/  VIADD R2, R2, 0x79 ;  /* 0x0000007902027836 */ /* 0x000fe20000000000 */
[----:B------:R-:W-:Y:S02]  /*85f0*/  ISETP.GE.AND P5, PT, R5, R87, PT ;  /* 0x000000570500720c */ /* 0x000fe40003fa6270 */
[----:B------:R-:W-:Y:S02]  /*8600*/  FSEL R41, R41, -INF , !P3 ;  /* 0xff80000029297808 */ /* 0x000fe40005800000 */
[----:B------:R-:W-:Y:S02]  /*8610*/  ISETP.GE.AND P3, PT, R5, R96, PT ;  /* 0x000000600500720c */ /* 0x000fe40003f66270 */
[----:B------:R-:W-:-:S02]  /*8620*/  FSEL R5, R27, -INF , !P6 ;  /* 0xff8000001b057808 */ /* 0x000fc40007000000 */
[----:B------:R-:W-:Y:S02]  /*8630*/  FSEL R37, R37, -INF , !P5 ;  /* 0xff80000025257808 */ /* 0x000fe40006800000 */
[----:B------:R-:W-:Y:S02]  /*8640*/  FSEL R24, R24, -INF , !P0 ;  /* 0xff80000018187808 */ /* 0x000fe40004000000 */
[-C--:B------:R-:W-:Y:S02]  /*8650*/  ISETP.GE.AND P6, PT, R4, R87.reuse, PT ;  /* 0x000000570400720c */ /* 0x080fe40003fc6270 */
[C---:B------:R-:W-:Y:S02]  /*8660*/  ISETP.GE.AND P5, PT, R2.reuse, R87, PT ;  /* 0x000000570200720c */ /* 0x040fe40003fa6270 */
[----:B------:R-:W-:Y:S02]  /*8670*/  ISETP.GE.AND P0, PT, R2, R96, PT ;  /* 0x000000600200720c */ /* 0x000fe40003f06270 */
        /* <DEDUP_REMOVED lines=8> */
[----:B------:R-:W-:Y:S01]  /*8700*/  IMAD.MOV.U32 R68, RZ, RZ, RZ ;  /* 0x000000ffff447224 */ /* 0x000fe200078e00ff */
[C---:B------:R-:W-:Y:S01]  /*8710*/  IADD3 R27, R45.reuse, -0x80, RZ ;  /* 0xffffff802d1b7810 */ /* 0x040fe20007ffe0ff */
[----:B------:R-:W-:Y:S01]  /*8720*/  ULDC.64 UR8, c[0x0][0x248] ;  /* 0x0000920000087ab9 */ /* 0x000fe20000000a00 */
[----:B------:R-:W-:Y:S02]  /*8730*/  IABS R8, R45 ;  /* 0x0000002d00087213 */ /* 0x000fe40000000000 */
[----:B------:R-:W-:Y:S02]  /*8740*/  IABS R6, R27 ;  /* 0x0000001b00067213 */ /* 0x000fe40000000000 */
[-C--:B-1----:R-:W-:Y:S02]  /*8750*/  IABS R2, R4.reuse ;  /* 0x0000000400027213 */ /* 0x082fe40000000000 */
[----:B------:R-:W-:-:S02]  /*8760*/  LOP3.LUT R45, R45, R4, RZ, 0x3c, !PT ;  /* 0x000000042d2d7212 */ /* 0x000fc400078e3cff */
[----:B------:R-:W1:Y:S01]  /*8770*/  I2F.RP R11, R2 ;  /* 0x00000002000b7306 */ /* 0x000e620000209400 */
[----:B------:R-:W-:Y:S02]  /*8780*/  LOP3.LUT R27, R27, R4, RZ, 0x3c, !PT ;  /* 0x000000041b1b7212 */ /* 0x000fe400078e3cff */
[----:B------:R-:W-:-:S05]  /*8790*/  ISETP.GE.AND P4, PT, R45, RZ, PT ;  /* 0x000000ff2d00720c */ /* 0x000fca0003f86270 */
        /* <DEDUP_REMOVED lines=50> */
.L_x_3795:
[----:B------:R-:W1:Y:S02]  /*8ac0*/  LDC R9, c[0x0][0x248] ;  /* 0x00009200ff097b82 */ /* 0x000e640000000800 */
[----:B-1----:R-:W-:-:S05]  /*8ad0*/  IMAD.SHL.U32 R11, R9, 0x80, RZ ;  /* 0x00000080090b7824 */ /* 0x002fca00078e00ff */
[----:B------:R-:W-:-:S04]  /*8ae0*/  IADD3 R11, -R11, RZ, RZ ;  /* 0x000000ff0b0b7210 */ /* 0x000fc80007ffe1ff */
[----:B------:R-:W-:-:S07]  /*8af0*/  SHF.R.S32.HI R2, RZ, 0x1f, R11 ;  /* 0x0000001fff027819 */ /* 0x000fce000001140b */
.L_x_3796:
[----:B------:R-:W-:Y:S01]  /*8b00*/  ULDC UR5, c[0x0][0x2d0] ;  /* 0x0000b40000057ab9 */ /* 0x000fe20000000800 */
[----:B------:R-:W-:Y:S01]  /*8b10*/  BSSY B0, `(.L_x_3797) ;  /* 0x000002e000007945 */ /* 0x000fe20003800000 */
[----:B------:R-:W-:-:S13]  /*8b20*/  ISETP.GE.AND P0, PT, R84, UR5, PT ;  /* 0x0000000554007c0c */ /* 0x000fda000bf06270 */
[----:B------:R-:W1:Y:S01]  /*8b30*/  @!P0 LDC R45, c[0x0][0x24c] ;  /* 0x00009300ff2d8b82 */ /* 0x000e620000000800 */
[-C--:B------:R-:W-:Y:S01]  /*8b40*/  @!P0 LEA R6, P4, R9, R112.reuse, 0x6 ;  /* 0x0000007009068211 */ /* 0x080fe200078830ff */
[----:B------:R2:W-:Y:S01]  /*8b50*/  @P0 STS [R150+0x1000], RZ ;  /* 0x001000ff96000388 */ /* 0x0005e20000000800 */
[C---:B------:R-:W-:Y:S02]  /*8b60*/  @!P0 IADD3 R27, P6, P5, R11.reuse, R112, R138 ;  /* 0x000000700b1b8210 */ /* 0x040fe40007dde08a */
[----:B------:R-:W-:Y:S01]  /*8b70*/  @!P0 IADD3 R6, P3, R11, R6, RZ ;  /* 0x000000060b068210 */ /* 0x000fe20007f7e0ff */
[----:B------:R2:W-:Y:S01]  /*8b80*/  @P0 STS [R150+0x1004], RZ ;  /* 0x001004ff96000388 */ /* 0x0005e20000000800 */
[----:B------:R-:W-:Y:S02]  /*8b90*/  @!P0 IADD3.X R4, R2, R115, R137, P6, P5 ;  /* 0x0000007302048210 */ /* 0x000fe400037ea489 */
[C---:B------:R-:W-:Y:S01]  /*8ba0*/  @!P0 LEA R26, P5, R27.reuse, UR12, 0x1 ;  /* 0x0000000c1b1a8c11 */ /* 0x040fe2000f8a08ff */
[----:B------:R2:W-:Y:S03]  /*8bb0*/  @P0 STS.64 [R150+0x1008], RZ ;  /* 0x001008ff96000388 */ /* 0x0005e60000000a00 */
[----:B------:R-:W-:-:S02]  /*8bc0*/  @!P0 LEA.HI.X R27, R27, UR13, R4, 0x1, P5 ;  /* 0x0000000d1b1b8c11 */ /* 0x000fc4000a8f0c04 */
[----:B-1----:R-:W-:Y:S02]  /*8bd0*/  @!P0 LEA.HI.X R45, R9, R115, R45, 0x6, P4 ;  /* 0x00000073092d8211 */ /* 0x002fe400020f342d */
[----:B------:R-:W-:-:S03]  /*8be0*/  @!P0 LEA R68, P4, R11, R148, 0x1 ;  /* 0x000000940b448211 */ /* 0x000fc600078808ff */
[----:B------:R-:W-:Y:S01]  /*8bf0*/  @!P0 IMAD.X R45, R2, 0x1, R45, P3 ;  /* 0x00000001022d8824 */ /* 0x000fe200018e062d */
[C---:B------:R-:W-:Y:S02]  /*8c00*/  @!P0 LEA R70, P3, R6.reuse, UR12, 0x1 ;  /* 0x0000000c06468c11 */ /* 0x040fe4000f8608ff */
[----:B------:R-:W-:Y:S02]  /*8c10*/  @!P0 LEA.HI.X R69, R11, R143, R2, 0x1, P4 ;  /* 0x0000008f0b458211 */ /* 0x000fe400020f0c02 */
        /* <DEDUP_REMOVED lines=29> */
.L_x_3798:
[----:B------:R-:W-:Y:S05]  /*8df0*/  BSYNC B0 ;  /* 0x0000000000007941 */ /* 0x000fea0003800000 */
.L_x_3797:
[----:B------:R-:W0:Y:S01]  /*8e00*/  LDGDEPBAR ;  /* 0x00000000000079af */ /* 0x000e220000000000 */
[----:B------:R-:W-:-:S04]  /*8e10*/  LEA R148, P0, R11, R148, 0x1 ;  /* 0x000000940b947211 */ /* 0x000fc800078008ff */
[----:B------:R-:W-:-:S09]  /*8e20*/  LEA.HI.X R143, R11, R143, R2, 0x1, P0 ;  /* 0x0000008f0b8f7211 */ /* 0x000fd200000f0c02 */
.L_x_3794:
[----:B-1----:R-:W-:Y:S01]  /*8e30*/  FMNMX.FTZ R9, R24, R0, !PT ;  /* 0x0000000018097209 */ /* 0x002fe20007810000 */
[----:B------:R-:W-:Y:S01]  /*8e40*/  ULDC UR8, c[0x0][0x2ec] ;  /* 0x0000bb0000087ab9 */ /* 0x000fe20000000800 */
        /* <DEDUP_REMOVED lines=61> */
[----:B------:R-:W-:Y:S01]  /*9220*/  LEA R132, R3, UR4, 0x1 ;  /* 0x0000000403847c11 */ /* 0x000fe2000f8e08ff */
[----:B------:R-:W1:Y:S04]  /*9230*/  SHFL.BFLY PT, R9, R6, 0x2, 0x1f ;  /* 0x0c401f0006097f89 */ /* 0x000e6800000e0000 */
[----:B------:R-:W3:Y:S04]  /*9240*/  SHFL.BFLY PT, R4, R11, 0x2, 0x1f ;  /* 0x0c401f000b047f89 */ /* 0x000ee800000e0000 */
[----:B------:R-:W-:Y:S01]  /*9250*/  LDSM.16.MT88.4 R72, [R132+0x3000] ;  /* 0x003000008448783b */ /* 0x000fe20000004200 */
[----:B-1----:R-:W-:-:S02]  /*9260*/  FMNMX.FTZ R9, R6, R9, !PT ;  /* 0x0000000906097209 */ /* 0x002fc40007810000 */
[----:B---3--:R-:W-:-:S03]  /*9270*/  FMNMX.FTZ R4, R11, R4, !PT ;  /* 0x000000040b047209 */ /* 0x008fc60007810000 */
[----:B------:R-:W1:Y:S02]  /*9280*/  SHFL.BFLY PT, R2, R9, 0x1, 0x1f ;  /* 0x0c201f0009027f89 */ /* 0x000e6400000e0000 */
[----:B-1----:R-:W-:Y:S02]  /*9290*/  FMNMX.FTZ R2, R9, R2, !PT ;  /* 0x0000000209027209 */ /* 0x002fe40007810000 */
[----:B------:R-:W1:Y:S02]  /*92a0*/  SHFL.BFLY PT, R9, R4, 0x1, 0x1f ;  /* 0x0c201f0004097f89 */ /* 0x000e6400000e0000 */
[C---:B------:R-:W-:Y:S01]  /*92b0*/  FSETP.NEU.FTZ.AND P0, PT, R2.reuse, -INF , PT ;  /* 0xff8000000200780b */ /* 0x040fe20003f1d000 */
[----:B--2---:R-:W-:-:S05]  /*92c0*/  FMUL.FTZ R27, R2, UR8 ;  /* 0x00000008021b7c20 */ /* 0x004fca0008410000 */
        /* <DEDUP_REMOVED lines=12> */
[----:B-1----:R-:W-:Y:S01]  /*9390*/  FMNMX.FTZ R0, R4, R9, !PT ;  /* 0x0000000904007209 */ /* 0x002fe20007810000 */
[--C-:B------:R-:W-:Y:S01]  /*93a0*/  FFMA.FTZ R113, R44, UR8, -R27.reuse ;  /* 0x000000082c717c23 */ /* 0x100fe2000801081b */
[----:B------:R-:W1:Y:S01]  /*93b0*/  LDSM.16.MT88.4 R8, [R132+0x3400] ;  /* 0x003400008408783b */ /* 0x000e620000004200 */
[----:B------:R-:W2:Y:S01]  /*93c0*/  MUFU.EX2 R101, R101 ;  /* 0x0000006500657308 */ /* 0x000ea20000000800 */
[C---:B------:R-:W-:Y:S01]  /*93d0*/  FSETP.NEU.FTZ.AND P0, PT, R0.reuse, -INF , PT ;  /* 0xff8000000000780b */ /* 0x040fe20003f1d000 */
[----:B------:R-:W-:Y:S01]  /*93e0*/  FMUL.FTZ R20, R0, UR8 ;  /* 0x0000000800147c20 */ /* 0x000fe20008410000 */
[--C-:B------:R-:W-:Y:S01]  /*93f0*/  FFMA.FTZ R54, R56, UR8, -R27.reuse ;  /* 0x0000000838367c23 */ /* 0x100fe2000801081b */
[--C-:B------:R-:W-:Y:S01]  /*9400*/  FFMA.FTZ R44, R60, UR8, -R27.reuse ;  /* 0x000000083c2c7c23 */ /* 0x100fe2000801081b */
[--C-:B------:R-:W-:Y:S01]  /*9410*/  FFMA.FTZ R92, R12, UR8, -R27.reuse ;  /* 0x000000080c5c7c23 */ /* 0x100fe2000801081b */
[--C-:B------:R-:W-:Y:S01]  /*9420*/  FFMA.FTZ R60, R18, UR8, -R27.reuse ;  /* 0x00000008123c7c23 */ /* 0x100fe2000801081b */
[----:B------:R-:W-:Y:S01]  /*9430*/  FSEL R20, R20, RZ, P0 ;  /* 0x000000ff14147208 */ /* 0x000fe20000000000 */
        /* <DEDUP_REMOVED lines=36> */
[----:B------:R-:W-:Y:S01]  /*9680*/  FFMA.FTZ R35, R53, UR8, -R27 ;  /* 0x0000000835237c23 */ /* 0x000fe2000801081b */
[----:B------:R-:W-:Y:S01]  /*9690*/  FADD.FTZ R62, R62, R99 ;  /* 0x000000633e3e7221 */ /* 0x000fe20000010000 */
[--C-:B------:R-:W-:Y:S01]  /*96a0*/  FFMA.FTZ R67, R67, UR8, -R20.reuse ;  /* 0x0000000843437c23 */ /* 0x100fe20008010814 */
[--C-:B------:R-:W-:Y:S01]  /*96b0*/  FFMA.FTZ R19, R19, UR8, -R20.reuse ;  /* 0x0000000813137c23 */ /* 0x100fe20008010814 */
[----:B------:R-:W3:Y:S01]  /*96c0*/  MUFU.EX2 R66, R66 ;  /* 0x0000004200427308 */ /* 0x000ee20000000800 */
[----:B--2---:R-:W-:Y:S01]  /*96d0*/  F2FP.BF16.F32.PACK_AB R5, R90, R105 ;  /* 0x000000695a05723e */ /* 0x004fe200000010ff */
[--C-:B------:R-:W-:Y:S01]  /*96e0*/  FFMA.FTZ R21, R21, UR8, -R20.reuse ;  /* 0x0000000815157c23 */ /* 0x100fe20008010814 */
[--C-:B------:R-:W-:Y:S01]  /*96f0*/  FFMA.FTZ R30, R30, UR8, -R20.reuse ;  /* 0x000000081e1e7c23 */ /* 0x100fe20008010814 */
[----:B------:R-:W-:-:S04]  /*9700*/  FFMA.FTZ R31, R31, UR8, -R20 ;  /* 0x000000081f1f7c23 */ /* 0x000fc80008010814 */
[----:B------:R-:W2:Y:S08]  /*9710*/  MUFU.EX2 R93, R93 ;  /* 0x0000005d005d7308 */ /* 0x000eb00000000800 */
[----:B------:R-:W4:Y:S01]  /*9720*/  MUFU.EX2 R26, R26 ;  /* 0x0000001a001a7308 */ /* 0x000f220000000800 */
[----:B---3--:R-:W-:-:S07]  /*9730*/  F2FP.BF16.F32.PACK_AB R7, R66, R103 ;  /* 0x000000674207723e */ /* 0x008fce00000010ff */
[----:B------:R-:W-:Y:S01]  /*9740*/  HMMA.16816.F32.BF16 R68, R4, R72, RZ ;  /* 0x000000480444723c */ /* 0x000fe200000418ff */
[----:B------:R-:W-:Y:S01]  /*9750*/  MUFU.EX2 R45, R45 ;  /* 0x0000002d002d7308 */ /* 0x000fe20000000800 */
[----:B--2---:R-:W-:Y:S01]  /*9760*/  FADD.FTZ R99, R93, R62 ;  /* 0x0000003e5d637221 */ /* 0x004fe20000010000 */
[----:B------:R-:W-:-:S03]  /*9770*/  FFMA.FTZ R62, R65, UR8, -R27 ;  /* 0x00000008413e7c23 */ /* 0x000fc6000801081b */
[----:B------:R-:W-:Y:S03]  /*9780*/  HMMA.16816.F32.BF16 R72, R4, R74, RZ ;  /* 0x0000004a0448723c */ /* 0x000fe600000418ff */
[----:B------:R-:W2:Y:S01]  /*9790*/  MUFU.EX2 R22, R22 ;  /* 0x0000001600167308 */ /* 0x000ea20000000800 */
[----:B----4-:R-:W-:Y:S01]  /*97a0*/  F2FP.BF16.F32.PACK_AB R80, R26, R93 ;  /* 0x0000005d1a50723e */ /* 0x010fe200000010ff */
[----:B------:R-:W-:-:S06]  /*97b0*/  FFMA.FTZ R93, R64, UR8, -R27 ;  /* 0x00000008405d7c23 */ /* 0x000fcc000801081b */
[----:B------:R-:W-:Y:S08]  /*97c0*/  MUFU.EX2 R95, R95 ;  /* 0x0000005f005f7308 */ /* 0x000ff00000000800 */
[----:B------:R-:W3:Y:S01]  /*97d0*/  MUFU.EX2 R32, R32 ;  /* 0x0000002000207308 */ /* 0x000ee20000000800 */
[----:B--2---:R-:W-:-:S07]  /*97e0*/  F2FP.BF16.F32.PACK_AB R82, R22, R45 ;  /* 0x0000002d1652723e */ /* 0x004fce00000010ff */
[----:B------:R-:W-:Y:S08]  /*97f0*/  MUFU.EX2 R24, R24 ;  /* 0x0000001800187308 */ /* 0x000ff00000000800 */
[----:B------:R-:W2:Y:S01]  /*9800*/  MUFU.EX2 R3, R3 ;  /* 0x0000000300037308 */ /* 0x000ea20000000800 */
[----:B---3--:R-:W-:-:S07]  /*9810*/  F2FP.BF16.F32.PACK_AB R81, R32, R95 ;  /* 0x0000005f2051723e */ /* 0x008fce00000010ff */
[----:B------:R-:W-:Y:S08]  /*9820*/  MUFU.EX2 R107, R107 ;  /* 0x0000006b006b7308 */ /* 0x000ff00000000800 */
[----:B------:R-:W3:Y:S01]  /*9830*/  MUFU.EX2 R50, R50 ;  /* 0x0000003200327308 */ /* 0x000ee20000000800 */
[----:B--2---:R-:W-:-:S07]  /*9840*/  F2FP.BF16.F32.PACK_AB R83, R3, R24 ;  /* 0x000000180353723e */ /* 0x004fce00000010ff */
[C---:B-1----:R-:W-:Y:S01]  /*9850*/  HMMA.16816.F32.BF16 R68, R80.reuse, R8, R68 ;  /* 0x000000085044723c */ /* 0x042fe20000041844 */
[----:B------:R-:W-:Y:S05]  /*9860*/  MUFU.EX2 R89, R89 ;  /* 0x0000005900597308 */ /* 0x000fea0000000800 */
[----:B------:R-:W-:Y:S01]  /*9870*/  HMMA.16816.F32.BF16 R72, R80, R10, R72 ;  /* 0x0000000a5048723c */ /* 0x000fe20000041848 */
[----:B------:R-:W1:Y:S02]  /*9880*/  LDSM.16.MT88.4 R8, [R131+0x3000] ;  /* 0x003000008308783b */ /* 0x000e640000004200 */
[----:B------:R-:W-:Y:S08]  /*9890*/  MUFU.EX2 R38, R38 ;  /* 0x0000002600267308 */ /* 0x000ff00000000800 */
[----:B------:R-:W-:Y:S08]  /*98a0*/  MUFU.EX2 R63, R63 ;  /* 0x0000003f003f7308 */ /* 0x000ff00000000800 */
[----:B------:R-:W2:Y:S08]  /*98b0*/  MUFU.EX2 R42, R42 ;  /* 0x0000002a002a7308 */ /* 0x000eb00000000800 */
[----:B------:R-:W-:Y:S08]  /*98c0*/  MUFU.EX2 R47, R47 ;  /* 0x0000002f002f7308 */ /* 0x000ff00000000800 */
[----:B------:R-:W4:Y:S01]  /*98d0*/  MUFU.EX2 R34, R34 ;  /* 0x0000002200227308 */ /* 0x000f220000000800 */
[C---:B-1----:R-:W-:Y:S07]  /*98e0*/  HMMA.16816.F32.BF16 R76, R4.reuse, R8, RZ ;  /* 0x00000008044c723c */ /* 0x042fee00000418ff */
[----:B------:R-:W-:Y:S01]  /*98f0*/  MUFU.EX2 R113, R113 ;  /* 0x0000007100717308 */ /* 0x000fe20000000800 */
[----:B------:R-:W-:Y:S01]  /*9900*/  HMMA.16816.F32.BF16 R4, R4, R10, RZ ;  /* 0x0000000a0404723c */ /* 0x000fe200000418ff */
[----:B------:R-:W1:Y:S06]  /*9910*/  LDSM.16.MT88.4 R8, [R131+0x3400] ;  /* 0x003400008308783b */ /* 0x000e6c0000004200 */
[----:B------:R-:W5:Y:S08]  /*9920*/  MUFU.EX2 R54, R54 ;  /* 0x0000003600367308 */ /* 0x000f700000000800 */
[----:B------:R-:W-:Y:S08]  /*9930*/  MUFU.EX2 R97, R97 ;  /* 0x0000006100617308 */ /* 0x000ff00000000800 */
[----:B------:R-:W-:Y:S08]  /*9940*/  MUFU.EX2 R44, R44 ;  /* 0x0000002c002c7308 */ /* 0x000ff00000000800 */
[----:B------:R-:W-:Y:S08]  /*9950*/  MUFU.EX2 R58, R58 ;  /* 0x0000003a003a7308 */ /* 0x000ff00000000800 */
[----:B------:R-:W5:Y:S01]  /*9960*/  MUFU.EX2 R57, R57 ;  /* 0x0000003900397308 */ /* 0x000f620000000800 */
[C---:B-1----:R-:W-:Y:S07]  /*9970*/  HMMA.16816.F32.BF16 R76, R80.reuse, R8, R76 ;  /* 0x00000008504c723c */ /* 0x042fee000004184c */
[----:B------:R-:W-:Y:S01]  /*9980*/  MUFU.EX2 R59, R59 ;  /* 0x0000003b003b7308 */ /* 0x000fe20000000800 */
[----:B------:R-:W-:Y:S01]  /*9990*/  HMMA.16816.F32.BF16 R80, R80, R10, R4 ;  /* 0x0000000a5050723c */ /* 0x000fe20000041804 */
[----:B------:R-:W1:Y:S06]  /*99a0*/  LDSM.16.MT88.4 R8, [R132+0x3800] ;  /* 0x003800008408783b */ /* 0x000e6c0000004200 */
[----:B------:R-:W5:Y:S01]  /*99b0*/  MUFU.EX2 R56, R56 ;  /* 0x0000003800387308 */ /* 0x000f620000000800 */
[----:B---3--:R-:W-:-:S02]  /*99c0*/  F2FP.BF16.F32.PACK_AB R4, R50, R107 ;  /* 0x0000006b3204723e */ /* 0x008fc400000010ff */
[----:B--2---:R-:W-:Y:S02]  /*99d0*/  F2FP.BF16.F32.PACK_AB R5, R42, R63 ;  /* 0x0000003f2a05723e */ /* 0x004fe400000010ff */
[----:B------:R-:W-:Y:S02]  /*99e0*/  F2FP.BF16.F32.PACK_AB R6, R38, R89 ;  /* 0x000000592606723e */ /* 0x000fe400000010ff */
[----:B----4-:R-:W-:Y:S01]  /*99f0*/  F2FP.BF16.F32.PACK_AB R7, R34, R47 ;  /* 0x0000002f2207723e */ /* 0x010fe200000010ff */
[----:B------:R-:W-:Y:S08]  /*9a00*/  MUFU.EX2 R92, R92 ;  /* 0x0000005c005c7308 */ /* 0x000ff00000000800 */
[----:B------:R-:W-:Y:S08]  /*9a10*/  MUFU.EX2 R61, R61 ;  /* 0x0000003d003d7308 */ /* 0x000ff00000000800 */
[----:B------:R-:W-:Y:S08]  /*9a20*/  MUFU.EX2 R91, R91 ;  /* 0x0000005b005b7308 */ /* 0x000ff00000000800 */
[----:B------:R-:W2:Y:S01]  /*9a30*/  MUFU.EX2 R60, R60 ;  /* 0x0000003c003c7308 */ /* 0x000ea20000000800 */
        /* <DEDUP_REMOVED lines=13> */
[----:B-----5:R-:W-:-:S02]  /*9b10*/  F2FP.BF16.F32.PACK_AB R4, R54, R113 ;  /* 0x000000713604723e */ /* 0x020fc400000010ff */
[----:B------:R-:W-:Y:S01]  /*9b20*/  F2FP.BF16.F32.PACK_AB R5, R57, R58 ;  /* 0x0000003a3905723e */ /* 0x000fe200000010ff */
[----:B------:R-:W-:Y:S01]  /*9b30*/  MUFU.EX2 R21, R21 ;  /* 0x0000001500157308 */ /* 0x000fe20000000800 */
[----:B------:R-:W-:Y:S02]  /*9b40*/  F2FP.BF16.F32.PACK_AB R6, R44, R97 ;  /* 0x000000612c06723e */ /* 0x000fe400000010ff */
[----:B------:R-:W-:-:S05]  /*9b50*/  F2FP.BF16.F32.PACK_AB R7, R56, R59 ;  /* 0x0000003b3807723e */ /* 0x000fca00000010ff */
[----:B------:R-:W-:Y:S08]  /*9b60*/  MUFU.EX2 R30, R30 ;  /* 0x0000001e001e7308 */ /* 0x000ff00000000800 */
[----:B------:R-:W-:Y:S01]  /*9b70*/  MUFU.EX2 R31, R31 ;  /* 0x0000001f001f7308 */ /* 0x000fe20000000800 */
[C---:B-1----:R-:W-:Y:S06]  /*9b80*/  HMMA.16816.F32.BF16 R68, R4.reuse, R8, R68 ;  /* 0x000000080444723c */ /* 0x042fec0000041844 */
[C---:B------:R-:W-:Y:S01]  /*9b90*/  HMMA.16816.F32.BF16 R72, R4.reuse, R10, R72 ;  /* 0x0000000a0448723c */ /* 0x040fe20000041848 */
[----:B------:R-:W1:Y:S05]  /*9ba0*/  LDSM.16.MT88.4 R8, [R131+0x3c00] ;  /* 0x003c00008308783b */ /* 0x000e6a0000004200 */
[C---:B-1----:R-:W-:Y:S06]  /*9bb0*/  HMMA.16816.F32.BF16 R76, R4.reuse, R8, R76 ;  /* 0x00000008044c723c */ /* 0x042fec000004184c */
[----:B------:R-:W-:Y:S01]  /*9bc0*/  HMMA.16816.F32.BF16 R80, R4, R10, R80 ;  /* 0x0000000a0450723c */ /* 0x000fe20000041850 */
[----:B------:R-:W1:Y:S06]  /*9bd0*/  LDSM.16.MT88.4 R8, [R132+0x4000] ;  /* 0x004000008408783b */ /* 0x000e6c0000004200 */
[----:B------:R-:W-:Y:S01]  /*9be0*/  FADD.FTZ R4, R105, R90 ;  /* 0x0000005a69047221 */ /* 0x000fe20000010000 */
[--C-:B------:R-:W-:Y:S01]  /*9bf0*/  FFMA.FTZ R90, R23, UR8, -R20.reuse ;  /* 0x00000008175a7c23 */ /* 0x100fe20008010814 */
[----:B------:R-:W-:Y:S01]  /*9c00*/  FFMA.FTZ R23, R25, UR8, -R20 ;  /* 0x0000000819177c23 */ /* 0x000fe20008010814 */
[----:B--2---:R-:W-:Y:S01]  /*9c10*/  F2FP.BF16.F32.PACK_AB R6, R60, R91 ;  /* 0x0000005b3c06723e */ /* 0x004fe200000010ff */
[----:B------:R-:W-:Y:S01]  /*9c20*/  FADD.FTZ R103, R103, R4 ;  /* 0x0000000467677221 */ /* 0x000fe20000010000 */
[----:B------:R-:W-:Y:S01]  /*9c30*/  F2FP.BF16.F32.PACK_AB R4, R61, R92 ;  /* 0x0000005c3d04723e */ /* 0x000fe200000010ff */
[----:B------:R-:W-:Y:S01]  /*9c40*/  FFMA.FTZ R25, R49, UR8, -R27 ;  /* 0x0000000831197c23 */ /* 0x000fe2000801081b */
[----:B------:R-:W2:Y:S01]  /*9c50*/  MUFU.EX2 R90, R90 ;  /* 0x0000005a005a7308 */ /* 0x000ea20000000800 */
[----:B------:R-:W-:Y:S01]  /*9c60*/  FADD.FTZ R66, R66, R103 ;  /* 0x0000006742427221 */ /* 0x000fe20000010000 */
[----:B------:R-:W-:-:S03]  /*9c70*/  FFMA.FTZ R49, R13, UR8, -R20 ;  /* 0x000000080d317c23 */ /* 0x000fc60008010814 */
[----:B------:R-:W-:-:S03]  /*9c80*/  FADD.FTZ R95, R95, R66 ;  /* 0x000000425f5f7221 */ /* 0x000fc60000010000 */
[----:B------:R-:W3:Y:S01]  /*9c90*/  MUFU.EX2 R23, R23 ;  /* 0x0000001700177308 */ /* 0x000ee20000000800 */
[----:B------:R-:W-:Y:S01]  /*9ca0*/  FADD.FTZ R95, R32, R95 ;  /* 0x0000005f205f7221 */ /* 0x000fe20000010000 */
[--C-:B------:R-:W-:Y:S01]  /*9cb0*/  FFMA.FTZ R32, R41, UR8, -R27.reuse ;  /* 0x0000000829207c23 */ /* 0x100fe2000801081b */
[--C-:B------:R-:W-:Y:S01]  /*9cc0*/  FFMA.FTZ R41, R36, UR8, -R27.reuse ;  /* 0x0000000824297c23 */ /* 0x100fe2000801081b */
[----:B------:R-:W-:Y:S01]  /*9cd0*/  FFMA.FTZ R36, R37, UR8, -R27 ;  /* 0x0000000825247c23 */ /* 0x000fe2000801081b */
[----:B------:R-:W-:Y:S01]  /*9ce0*/  FADD.FTZ R16, R24, R95 ;  /* 0x0000005f18107221 */ /* 0x000fe20000010000 */
[--C-:B------:R-:W-:Y:S01]  /*9cf0*/  FFMA.FTZ R24, R55, UR8, -R20.reuse ;  /* 0x0000000837187c23 */ /* 0x100fe20008010814 */
[----:B------:R-:W-:Y:S01]  /*9d00*/  FFMA.FTZ R37, R51, UR8, -R20 ;  /* 0x0000000833257c23 */ /* 0x000fe20008010814 */
[----:B------:R-:W-:Y:S01]  /*9d10*/  MUFU.EX2 R49, R49 ;  /* 0x0000003100317308 */ /* 0x000fe20000000800 */
[----:B--2---:R-:W-:Y:S01]  /*9d20*/  F2FP.BF16.F32.PACK_AB R5, R33, R90 ;  /* 0x0000005a2105723e */ /* 0x004fe200000010ff */
[----:B------:R-:W-:-:S04]  /*9d30*/  FADD.FTZ R16, R3, R16 ;  /* 0x0000001003107221 */ /* 0x000fc80000010000 */
[----:B------:R-:W-:Y:S02]  /*9d40*/  FADD.FTZ R63, R63, R16 ;  /* 0x000000103f3f7221 */ /* 0x000fe40000010000 */
[----:B------:R-:W-:Y:S01]  /*9d50*/  MUFU.EX2 R24, R24 ;  /* 0x0000001800187308 */ /* 0x000fe20000000800 */
[----:B---3--:R-:W-:Y:S01]  /*9d60*/  F2FP.BF16.F32.PACK_AB R7, R23, R88 ;  /* 0x000000581707723e */ /* 0x008fe200000010ff */
[----:B------:R-:W-:-:S04]  /*9d70*/  FADD.FTZ R42, R42, R63 ;  /* 0x0000003f2a2a7221 */ /* 0x000fc80000010000 */
[----:B------:R-:W-:Y:S02]  /*9d80*/  FADD.FTZ R47, R47, R42 ;  /* 0x0000002a2f2f7221 */ /* 0x000fe40000010000 */
[----:B-1----:R-:W-:Y:S01]  /*9d90*/  HMMA.16816.F32.BF16 R68, R4, R8, R68 ;  /* 0x000000080444723c */ /* 0x002fe20000041844 */
[----:B------:R-:W-:Y:S01]  /*9da0*/  MUFU.EX2 R3, R32 ;  /* 0x0000002000037308 */ /* 0x000fe20000000800 */
[----:B------:R-:W-:Y:S01]  /*9db0*/  FADD.FTZ R47, R34, R47 ;  /* 0x0000002f222f7221 */ /* 0x000fe20000010000 */
[----:B------:R-:W-:-:S03]  /*9dc0*/  FFMA.FTZ R34, R39, UR8, -R20 ;  /* 0x0000000827227c23 */ /* 0x000fc60008010814 */
[----:B------:R-:W-:Y:S01]  /*9dd0*/  HMMA.16816.F32.BF16 R72, R4, R10, R72 ;  /* 0x0000000a0448723c */ /* 0x000fe20000041848 */
[----:B------:R-:W1:Y:S01]  /*9de0*/  LDSM.16.MT88.4 R8, [R131+0x4000] ;  /* 0x004000008308783b */ /* 0x000e620000004200 */
[----:B------:R-:W-:Y:S01]  /*9df0*/  FADD.FTZ R58, R58, R47 ;  /* 0x0000002f3a3a7221 */ /* 0x000fe20000010000 */
[----:B------:R-:W-:Y:S03]  /*9e00*/  MUFU.EX2 R28, R41 ;  /* 0x00000029001c7308 */ /* 0x000fe60000000800 */
[----:B------:R-:W-:-:S04]  /*9e10*/  FADD.FTZ R58, R57, R58 ;  /* 0x0000003a393a7221 */ /* 0x000fc80000010000 */
        /* <DEDUP_REMOVED lines=8> */
[----:B------:R-:W-:-:S05]  /*9ea0*/  FADD.FTZ R88, R23, R88 ;  /* 0x0000005817587221 */ /* 0x000fca0000010000 */
[----:B------:R-:W-:Y:S01]  /*9eb0*/  MUFU.EX2 R34, R34 ;  /* 0x0000002200227308 */ /* 0x000fe20000000800 */
[C---:B-1----:R-:W-:Y:S06]  /*9ec0*/  HMMA.16816.F32.BF16 R76, R4.reuse, R8, R76 ;  /* 0x00000008044c723c */ /* 0x042fec000004184c */
[----:B------:R-:W-:Y:S01]  /*9ed0*/  HMMA.16816.F32.BF16 R80, R4, R10, R80 ;  /* 0x0000000a0450723c */ /* 0x000fe20000041850 */
[----:B------:R-:W1:Y:S06]  /*9ee0*/  LDSM.16.MT88.4 R8, [R132+0x4400] ;  /* 0x004400008408783b */ /* 0x000e6c0000004200 */
[----:B------:R-:W-:Y:S01]  /*9ef0*/  FADD.FTZ R4, R26, R99 ;  /* 0x000000631a047221 */ /* 0x000fe20000010000 */
[----:B------:R-:W-:Y:S01]  /*9f00*/  FFMA.FTZ R6, R15, UR8, -R20 ;  /* 0x000000080f067c23 */ /* 0x000fe20008010814 */
[----:B------:R-:W2:Y:S01]  /*9f10*/  MUFU.EX2 R26, R67 ;  /* 0x00000043001a7308 */ /* 0x000ea20000000800 */
[----:B------:R-:W3:Y:S01]  /*9f20*/  LDSM.16.MT88.4 R12, [R131+0x4400] ;  /* 0x00440000830c783b */ /* 0x000ee20000004200 */
[----:B------:R-:W-:-:S04]  /*9f30*/  FADD.FTZ R5, R45, R4 ;  /* 0x000000042d057221 */ /* 0x000fc80000010000 */
[----:B------:R-:W-:Y:S01]  /*9f40*/  FADD.FTZ R4, R22, R5 ;  /* 0x0000000516047221 */ /* 0x000fe20000010000 */
[--C-:B------:R-:W-:Y:S01]  /*9f50*/  FFMA.FTZ R22, R40, UR8, -R27.reuse ;  /* 0x0000000828167c23 */ /* 0x100fe2000801081b */
[----:B------:R4:W5:Y:S01]  /*9f60*/  MUFU.EX2 R45, R6 ;  /* 0x00000006002d7308 */ /* 0x0009620000000800 */
[----:B------:R-:W-:Y:S01]  /*9f70*/  FFMA.FTZ R40, R29, UR8, -R27 ;  /* 0x000000081d287c23 */ /* 0x000fe2000801081b */
[----:B------:R-:W-:Y:S01]  /*9f80*/  FADD.FTZ R107, R107, R4 ;  /* 0x000000046b6b7221 */ /* 0x000fe20000010000 */
[----:B------:R-:W-:-:S03]  /*9f90*/  F2FP.BF16.F32.PACK_AB R4, R62, R93 ;  /* 0x0000005d3e04723e */ /* 0x000fc600000010ff */
[----:B------:R-:W-:Y:S02]  /*9fa0*/  FADD.FTZ R50, R50, R107 ;  /* 0x0000006b32327221 */ /* 0x000fe40000010000 */
[----:B------:R1:W-:Y:S01]  /*9fb0*/  MUFU.EX2 R27, R36 ;  /* 0x00000024001b7308 */ /* 0x0003e20000000800 */
[----:B--2---:R-:W-:Y:S01]  /*9fc0*/  F2FP.BF16.F32.PACK_AB R5, R26, R49 ;  /* 0x000000311a05723e */ /* 0x004fe200000010ff */
[----:B------:R-:W-:Y:S01]  /*9fd0*/  FADD.FTZ R89, R89, R50 ;  /* 0x0000003259597221 */ /* 0x000fe20000010000 */
[----:B------:R-:W-:-:S03]  /*9fe0*/  FADD.FTZ R49, R49, R88 ;  /* 0x0000005831317221 */ /* 0x000fc60000010000 */
[----:B------:R-:W-:Y:S01]  /*9ff0*/  FADD.FTZ R38, R38, R89 ;  /* 0x0000005926267221 */ /* 0x000fe20000010000 */
[----:B------:R-:W-:Y:S01]  /*a000*/  FADD.FTZ R26, R26, R49 ;  /* 0x000000311a1a7221 */ /* 0x000fe20000010000 */
[----:B------:R-:W2:Y:S01]  /*a010*/  MUFU.EX2 R22, R22 ;  /* 0x0000001600167308 */ /* 0x000ea20000000800 */
[----:B----4-:R-:W-:Y:S01]  /*a020*/  F2FP.BF16.F32.PACK_AB R6, R35, R52 ;  /* 0x000000342306723e */ /* 0x010fe200000010ff */
[----:B------:R-:W-:Y:S01]  /*a030*/  FADD.FTZ R113, R113, R38 ;  /* 0x0000002671717221 */ /* 0x000fe20000010000 */
[----:B-----5:R-:W-:Y:S01]  /*a040*/  F2FP.BF16.F32.PACK_AB R7, R24, R45 ;  /* 0x0000002d1807723e */ /* 0x020fe200000010ff */
[----:B------:R-:W-:Y:S02]  /*a050*/  FADD.FTZ R45, R45, R26 ;  /* 0x0000001a2d2d7221 */ /* 0x000fe40000010000 */
[----:B------:R-:W-:Y:S02]  /*a060*/  FADD.FTZ R54, R54, R113 ;  /* 0x0000007136367221 */ /* 0x000fe40000010000 */
[----:B------:R4:W-:Y:S01]  /*a070*/  MUFU.EX2 R29, R18 ;  /* 0x00000012001d7308 */ /* 0x0009e20000000800 */
[----:B-1----:R-:W-:Y:S01]  /*a080*/  FFMA.FTZ R36, R43, UR8, -R20 ;  /* 0x000000082b247c23 */ /* 0x002fe20008010814 */
[----:B------:R-:W-:Y:S01]  /*a090*/  HMMA.16816.F32.BF16 R68, R4, R8, R68 ;  /* 0x000000080444723c */ /* 0x000fe20000041844 */
[----:B------:R-:W-:Y:S01]  /*a0a0*/  FADD.FTZ R97, R97, R54 ;  /* 0x0000003661617221 */ /* 0x000fe20000010000 */
[----:B------:R-:W-:-:S03]  /*a0b0*/  FADD.FTZ R45, R24, R45 ;  /* 0x0000002d182d7221 */ /* 0x000fc60000010000 */
[----:B------:R-:W-:Y:S01]  /*a0c0*/  FADD.FTZ R97, R44, R97 ;  /* 0x000000612c617221 */ /* 0x000fe20000010000 */
[----:B------:R-:W-:Y:S01]  /*a0d0*/  HMMA.16816.F32.BF16 R72, R4, R10, R72 ;  /* 0x0000000a0448723c */ /* 0x000fe20000041848 */
[----:B------:R-:W1:Y:S01]  /*a0e0*/  LDSM.16.MT88.4 R8, [R132+0x4800] ;  /* 0x004800008408783b */ /* 0x000e620000004200 */
[----:B------:R-:W-:Y:S01]  /*a0f0*/  MUFU.EX2 R36, R36 ;  /* 0x0000002400247308 */ /* 0x000fe20000000800 */
[----:B------:R-:W-:-:S03]  /*a100*/  FADD.FTZ R92, R92, R97 ;  /* 0x000000615c5c7221 */ /* 0x000fc60000010000 */
[----:B---3--:R-:W-:Y:S01]  /*a110*/  HMMA.16816.F32.BF16 R76, R4, R12, R76 ;  /* 0x0000000c044c723c */ /* 0x008fe2000004184c */
[----:B------:R-:W-:-:S03]  /*a120*/  FADD.FTZ R92, R61, R92 ;  /* 0x0000005c3d5c7221 */ /* 0x000fc60000010000 */
[----:B------:R-:W-:Y:S01]  /*a130*/  MUFU.EX2 R40, R40 ;  /* 0x0000002800287308 */ /* 0x000fe20000000800 */
[----:B------:R-:W-:Y:S01]  /*a140*/  FADD.FTZ R91, R91, R92 ;  /* 0x0000005c5b5b7221 */ /* 0x000fe20000010000 */
[----:B------:R-:W-:Y:S01]  /*a150*/  HMMA.16816.F32.BF16 R80, R4, R14, R80 ;  /* 0x0000000e0450723c */ /* 0x000fe20000041850 */
[----:B------:R-:W-:Y:S02]  /*a160*/  FFMA.FTZ R12, R17, UR8, -R20 ;  /* 0x00000008110c7c23 */ /* 0x000fe40008010814 */
[----:B----4-:R-:W3:Y:S01]  /*a170*/  LDSM.16.MT88.4 R16, [R131+0x4800] ;  /* 0x004800008310783b */ /* 0x010ee20000004200 */
[----:B------:R-:W-:Y:S02]  /*a180*/  FADD.FTZ R60, R60, R91 ;  /* 0x0000005b3c3c7221 */ /* 0x000fe40000010000 */
[----:B------:R-:W4:Y:S01]  /*a190*/  MUFU.EX2 R41, R12 ;  /* 0x0000000c00297308 */ /* 0x000f220000000800 */
[----:B------:R-:W-:Y:S01]  /*a1a0*/  F2FP.BF16.F32.PACK_AB R4, R25, R48 ;  /* 0x000000301904723e */ /* 0x000fe200000010ff */
[----:B------:R-:W-:Y:S01]  /*a1b0*/  FADD.FTZ R93, R93, R60 ;  /* 0x0000003c5d5d7221 */ /* 0x000fe20000010000 */
[----:B------:R-:W-:Y:S01]  /*a1c0*/  F2FP.BF16.F32.PACK_AB R5, R37, R32 ;  /* 0x000000202505723e */ /* 0x000fe200000010ff */
[----:B------:R-:W-:Y:S01]  /*a1d0*/  FADD.FTZ R32, R32, R45 ;  /* 0x0000002d20207221 */ /* 0x000fe20000010000 */
[----:B--2---:R-:W-:Y:S01]  /*a1e0*/  F2FP.BF16.F32.PACK_AB R6, R3, R22 ;  /* 0x000000160306723e */ /* 0x004fe200000010ff */
[----:B------:R-:W-:-:S02]  /*a1f0*/  FADD.FTZ R93, R62, R93 ;  /* 0x0000005d3e5d7221 */ /* 0x000fc40000010000 */
[----:B------:R-:W-:Y:S02]  /*a200*/  FADD.FTZ R32, R37, R32 ;  /* 0x0000002025207221 */ /* 0x000fe40000010000 */
[----:B------:R-:W-:-:S04]  /*a210*/  FADD.FTZ R52, R52, R93 ;  /* 0x0000005d34347221 */ /* 0x000fc80000010000 */
[----:B------:R-:W-:Y:S01]  /*a220*/  FADD.FTZ R35, R35, R52 ;  /* 0x0000003423237221 */ /* 0x000fe20000010000 */
[----:B----4-:R-:W-:Y:S01]  /*a230*/  F2FP.BF16.F32.PACK_AB R7, R36, R41 ;  /* 0x000000292407723e */ /* 0x010fe200000010ff */
[----:B------:R-:W2:Y:S02]  /*a240*/  LDSM.16.MT88.4 R12, [R132+0x4c00] ;  /* 0x004c0000840c783b */ /* 0x000ea40000004200 */
[----:B------:R-:W-:Y:S01]  /*a250*/  FADD.FTZ R48, R48, R35 ;  /* 0x0000002330307221 */ /* 0x000fe20000010000 */
[----:B------:R-:W-:-:S03]  /*a260*/  FADD.FTZ R41, R41, R32 ;  /* 0x0000002029297221 */ /* 0x000fc60000010000 */
[----:B------:R-:W-:Y:S01]  /*a270*/  FADD.FTZ R25, R25, R48 ;  /* 0x0000003019197221 */ /* 0x000fe20000010000 */
[----:B-1----:R-:W-:Y:S01]  /*a280*/  HMMA.16816.F32.BF16 R68, R4, R8, R68 ;  /* 0x000000080444723c */ /* 0x002fe20000041844 */
[----:B------:R-:W-:Y:S02]  /*a290*/  FADD.FTZ R36, R36, R41 ;  /* 0x0000002924247221 */ /* 0x000fe40000010000 */
[----:B------:R-:W-:-:S03]  /*a2a0*/  FADD.FTZ R22, R22, R25 ;  /* 0x0000001916167221 */ /* 0x000fc60000010000 */
[----:B------:R-:W-:Y:S01]  /*a2b0*/  HMMA.16816.F32.BF16 R72, R4, R10, R72 ;  /* 0x0000000a0448723c */ /* 0x000fe20000041848 */
[----:B------:R-:W1:Y:S01]  /*a2c0*/  LDSM.16.MT88.4 R8, [R131+0x4c00] ;  /* 0x004c00008308783b */ /* 0x000e620000004200 */
[----:B------:R-:W-:-:S04]  /*a2d0*/  FADD.FTZ R3, R3, R22 ;  /* 0x0000001603037221 */ /* 0x000fc80000010000 */
[C---:B---3--:R-:W-:Y:S06]  /*a2e0*/  HMMA.16816.F32.BF16 R76, R4.reuse, R16, R76 ;  /* 0x00000010044c723c */ /* 0x048fec000004184c */
[----:B------:R-:W-:Y:S07]  /*a2f0*/  HMMA.16816.F32.BF16 R80, R4, R18, R80 ;  /* 0x000000120450723c */ /* 0x000fee0000041850 */
[----:B------:R-:W-:Y:S01]  /*a300*/  F2FP.BF16.F32.PACK_AB R4, R27, R28 ;  /* 0x0000001c1b04723e */ /* 0x000fe200000010ff */
[----:B------:R-:W-:Y:S01]  /*a310*/  FADD.FTZ R28, R28, R3 ;  /* 0x000000031c1c7221 */ /* 0x000fe20000010000 */
[----:B------:R-:W-:Y:S01]  /*a320*/  F2FP.BF16.F32.PACK_AB R5, R34, R21 ;  /* 0x000000152205723e */ /* 0x000fe200000010ff */
[----:B------:R-:W-:Y:S01]  /*a330*/  FADD.FTZ R21, R21, R36 ;  /* 0x0000002415157221 */ /* 0x000fe20000010000 */
[----:B------:R-:W-:Y:S01]  /*a340*/  F2FP.BF16.F32.PACK_AB R6, R40, R29 ;  /* 0x0000001d2806723e */ /* 0x000fe200000010ff */
[----:B------:R-:W-:Y:S01]  /*a350*/  FADD.FTZ R28, R27, R28 ;  /* 0x0000001c1b1c7221 */ /* 0x000fe20000010000 */
[----:B------:R-:W-:Y:S01]  /*a360*/  F2FP.BF16.F32.PACK_AB R7, R31, R30 ;  /* 0x0000001e1f07723e */ /* 0x000fe200000010ff */
[----:B------:R-:W-:-:S02]  /*a370*/  FADD.FTZ R21, R34, R21 ;  /* 0x0000001522157221 */ /* 0x000fc40000010000 */
[----:B------:R-:W-:Y:S02]  /*a380*/  FADD.FTZ R29, R29, R28 ;  /* 0x0000001c1d1d7221 */ /* 0x000fe40000010000 */
[----:B------:R-:W-:Y:S02]  /*a390*/  FADD.FTZ R30, R30, R21 ;  /* 0x000000151e1e7221 */ /* 0x000fe40000010000 */
[----:B--2---:R-:W-:Y:S01]  /*a3a0*/  HMMA.16816.F32.BF16 R68, R4, R12, R68 ;  /* 0x0000000c0444723c */ /* 0x004fe20000041844 */
[----:B------:R-:W-:Y:S01]  /*a3b0*/  FADD.FTZ R157, R40, R29 ;  /* 0x0000001d289d7221 */ /* 0x000fe20000010000 */
[----:B------:R-:W-:-:S04]  /*a3c0*/  FADD.FTZ R156, R31, R30 ;  /* 0x0000001e1f9c7221 */ /* 0x000fc80000010000 */
        /* <DEDUP_REMOVED lines=71> */
.L_x_3800:
[----:B------:R-:W1:Y:S02]  /*a840*/  LDC R7, c[0x0][0x250] ;  /* 0x00009400ff077b82 */ /* 0x000e640000000800 */
[----:B-1----:R-:W-:-:S05]  /*a850*/  IMAD.SHL.U32 R9, R7, 0x80, RZ ;  /* 0x0000008007097824 */ /* 0x002fca00078e00ff */
[----:B------:R-:W-:-:S04]  /*a860*/  IADD3 R9, -R9, RZ, RZ ;  /* 0x000000ff09097210 */ /* 0x000fc80007ffe1ff */
[----:B------:R-:W-:-:S07]  /*a870*/  SHF.R.S32.HI R4, RZ, 0x1f, R9 ;  /* 0x0000001fff047819 */ /* 0x000fce0000011409 */
.L_x_3801:
[----:B------:R-:W-:Y:S01]  /*a880*/  ULDC UR4, c[0x0][0x2d0] ;  /* 0x0000b40000047ab9 */ /* 0x000fe20000000800 */
[C---:B------:R-:W-:Y:S02]  /*a890*/  LEA R154, P5, R9.reuse, R154, 0x1 ;  /* 0x0000009a099a7211 */ /* 0x040fe400078a08ff */
[----:B------:R-:W-:Y:S02]  /*a8a0*/  ISETP.GE.AND P0, PT, R84, UR4, PT ;  /* 0x0000000454007c0c */ /* 0x000fe4000bf06270 */
[----:B------:R-:W-:-:S11]  /*a8b0*/  LEA.HI.X R155, R9, R155, R4, 0x1, P5 ;  /* 0x0000009b099b7211 */ /* 0x000fd600028f0c04 */
[----:B------:R-:W1:Y:S01]  /*a8c0*/  @!P0 LDC R5, c[0x0][0x254] ;  /* 0x00009500ff058b82 */ /* 0x000e620000000800 */
[-C--:B------:R-:W-:Y:S01]  /*a8d0*/  @!P0 LEA R8, P4, R7, R110.reuse, 0x6 ;  /* 0x0000006e07088211 */ /* 0x080fe200078830ff */
[----:B------:R-:W-:Y:S01]  /*a8e0*/  @!P0 IMAD.MOV.U32 R108, RZ, RZ, R110 ;  /* 0x000000ffff6c8224 */ /* 0x000fe200078e006e */
[----:B------:R-:W-:Y:S01]  /*a8f0*/  @!P0 IADD3 R6, P3, P1, R9, R110, R140 ;  /* 0x0000006e09068210 */ /* 0x000fe2000797e08c */
[----:B------:R-:W-:Y:S02]  /*a900*/  @P0 STS [R150+0x3000], RZ ;  /* 0x003000ff96000388 */ /* 0x000fe40000000800 */
[C---:B------:R-:W-:Y:S02]  /*a910*/  @!P0 IMAD.WIDE.U32 R10, R7.reuse, 0x60, R108 ;  /* 0x00000060070a8825 */ /* 0x040fe400078e006c */
[----:B------:R-:W2:Y:S01]  /*a920*/  @!P0 LDC R3, c[0x0][0x254] ;  /* 0x00009500ff038b82 */ /* 0x000ea20000000800 */
[----:B------:R-:W-:Y:S04]  /*a930*/  @P0 STS [R150+0x3004], RZ ;  /* 0x003004ff96000388 */ /* 0x000fe80000000800 */
[----:B------:R-:W-:Y:S04]  /*a940*/  @P0 STS.64 [R150+0x3008], RZ ;  /* 0x003008ff96000388 */ /* 0x000fe80000000a00 */
[----:B------:R-:W-:Y:S01]  /*a950*/  @!PT LDS RZ, [RZ] ;  /* 0x00000000fffff984 */ /* 0x000fe20000000800 */
[----:B------:R-:W-:Y:S01]  /*a960*/  @!PT LDS RZ, [RZ] ;  /* 0x00000000fffff984 */ /* 0x000fe20000000800 */
[----:B------:R-:W-:Y:S01]  /*a970*/  @!PT LDS RZ, [RZ] ;  /* 0x00000000fffff984 */ /* 0x000fe20000000800 */
[----:B------:R-:W-:Y:S04]  /*a980*/  @!P0 LDGSTS.E.BYPASS.LTC128B.128 [R150+0x3000], desc[UR6][R154.64] ;  /* 0x030000009a968fae */ /* 0x000fe8000b901d46 */
[----:B------:R-:W-:Y:S01]  /*a990*/  @P0 STS.128 [R150+0x3800], RZ ;  /* 0x003800ff96000388 */ /* 0x000fe20000000c00 */
[----:B-1----:R-:W-:-:S02]  /*a9a0*/  @!P0 LEA.HI.X R5, R7, R109, R5, 0x6, P4 ;  /* 0x0000006d07058211 */ /* 0x002fc400020f3405 */
[----:B------:R-:W-:Y:S02]  /*a9b0*/  @!P0 IADD3.X R109, R4, R109, R139, P3, P1 ;  /* 0x0000006d046d8210 */ /* 0x000fe40001fe248b */
[C---:B------:R-:W-:Y:S02]  /*a9c0*/  @!P0 IADD3 R8, P3, R9.reuse, R8, RZ ;  /* 0x0000000809088210 */ /* 0x040fe40007f7e0ff */
[----:B------:R-:W-:Y:S01]  /*a9d0*/  @!P0 IADD3 R7, P1, R9, R10, RZ ;  /* 0x0000000a09078210 */ /* 0x000fe20007f3e0ff */
[----:B--2---:R-:W-:Y:S01]  /*a9e0*/  @!P0 IMAD R3, R3, 0x60, RZ ;  /* 0x0000006003038824 */ /* 0x004fe200078e02ff */
[----:B------:R-:W-:Y:S01]  /*a9f0*/  @!P0 LEA R12, P4, R6, UR10, 0x1 ;  /* 0x0000000a060c8c11 */ /* 0x000fe2000f8808ff */
[----:B------:R-:W-:Y:S01]  /*aa00*/  @!P0 IMAD.X R5, R4, 0x1, R5, P3 ;  /* 0x0000000104058824 */ /* 0x000fe200018e0605 */
[----:B------:R-:W-:Y:S02]  /*aa10*/  @!P0 LEA R10, P3, R8, UR10, 0x1 ;  /* 0x0000000a080a8c11 */ /* 0x000fe4000f8608ff */
[----:B------:R-:W-:Y:S01]  /*aa20*/  @!P0 IADD3.X R4, R4, R11, R3, P1, !PT ;  /* 0x0000000b04048210 */ /* 0x000fe20000ffe403 */
[----:B------:R-:W-:Y:S01]  /*aa30*/  IMAD.SHL.U32 R3, R149, 0x80, RZ ;  /* 0x0000008095037824 */ /* 0x000fe200078e00ff */
[----:B------:R-:W-:-:S02]  /*aa40*/  @!P0 LEA.HI.X R13, R6, UR11, R109, 0x1, P4 ;  /* 0x0000000b060d8c11 */ /* 0x000fc4000a0f0c6d */
[C---:B------:R-:W-:Y:S02]  /*aa50*/  @!P0 LEA R14, P1, R7.reuse, UR10, 0x1 ;  /* 0x0000000a070e8c11 */ /* 0x040fe4000f8208ff */
[----:B------:R-:W-:Y:S01]  /*aa60*/  @!P0 LEA.HI.X R11, R8, UR11, R5, 0x1, P3 ;  /* 0x0000000b080b8c11 */ /* 0x000fe200098f0c05 */
[----:B------:R-:W-:Y:S01]  /*aa70*/  @!PT LDS RZ, [RZ] ;  /* 0x00000000fffff984 */ /* 0x000fe20000000800 */
[----:B------:R-:W-:Y:S01]  /*aa80*/  @!PT LDS RZ, [RZ] ;  /* 0x00000000fffff984 */ /* 0x000fe20000000800 */
[----:B------:R-:W-:Y:S01]  /*aa90*/  @!PT LDS RZ, [RZ] ;  /* 0x00000000fffff984 */ /* 0x000fe20000000800 */
[----:B------:R-:W-:Y:S01]  /*aaa0*/  @!P0 LDGSTS.E.BYPASS.LTC128B.128 [R150+0x3800], desc[UR6][R12.64] ;  /* 0x038000000c968fae */ /* 0x000fe2000b901d46 */
[----:B------:R-:W-:Y:S02]  /*aab0*/  @!P0 LEA.HI.X R15, R7, UR11, R4, 0x1, P1 ;  /* 0x0000000b070f8c11 */ /* 0x000fe400088f0c04 */
[----:B------:R-:W-:Y:S01]  /*aac0*/  ISETP.GE.AND P1, PT, R46, 0x3, PT ;  /* 0x000000032e00780c */ /* 0x000fe20003f26270 */
[----:B------:R-:W-:Y:S01]  /*aad0*/  @P0 STS.128 [R150+0x4000], RZ ;  /* 0x004000ff96000388 */ /* 0x000fe20000000c00 */
[----:B------:R-:W-:-:S03]  /*aae0*/  LOP3.LUT R105, R3, R86, RZ, 0xfc, !PT ;  /* 0x0000005603697212 */ /* 0x000fc600078efcff */
        /* <DEDUP_REMOVED lines=13> */
[----:B------:R-:W4:Y:S04]  /*abc0*/  LDSM.16.M88.4 R36, [R134+0x1800] ;  /* 0x001800008624783b */ /* 0x000f280000000200 */
[----:B------:R-:W5:Y:S04]  /*abd0*/  LDSM.16.M88.4 R28, [R134+0x1c00] ;  /* 0x001c0000861c783b */ /* 0x000f680000000200 */
[----:B------:R-:W5:Y:S04]  /*abe0*/  LDSM.16.M88.4 R48, [R134+0x1400] ;  /* 0x001400008630783b */ /* 0x000f680000000200 */
[----:B-1----:R-:W1:Y:S04]  /*abf0*/  LDSM.16.M88.4 R8, [R129] ;  /* 0x000000008108783b */ /* 0x002e680000000200 */
[----:B------:R-:W1:Y:S04]  /*ac00*/  LDSM.16.M88.4 R20, [R134+0x2000] ;  /* 0x002000008614783b */ /* 0x000e680000000200 */
[----:B------:R-:W-:Y:S04]  /*ac10*/  LDSM.16.M88.4 R16, [R130] ;  /* 0x000000008210783b */ /* 0x000fe80000000200 */
[----:B--2---:R-:W-:Y:S01]  /*ac20*/  LDSM.16.M88.4 R12, [R134+0x2400] ;  /* 0x00240000860c783b */ /* 0x004fe20000000200 */
[C---:B---3--:R-:W-:Y:S03]  /*ac30*/  HMMA.16816.F32.BF16 R60, R92.reuse, R56, RZ ;  /* 0x000000385c3c723c */ /* 0x048fe600000418ff */
[----:B------:R-:W-:Y:S04]  /*ac40*/  LDSM.16.M88.4 R88, [R127] ;  /* 0x000000007f58783b */ /* 0x000fe80000000200 */
[----:B------:R-:W-:Y:S01]  /*ac50*/  LDSM.16.M88.4 R44, [R134+0x2c00] ;  /* 0x002c0000862c783b */ /* 0x000fe20000000200 */
[C---:B------:R-:W-:Y:S03]  /*ac60*/  HMMA.16816.F32.BF16 R56, R92.reuse, R58, RZ ;  /* 0x0000003a5c38723c */ /* 0x040fe600000418ff */
[----:B------:R-:W0:Y:S03]  /*ac70*/  LDGDEPBAR ;  /* 0x00000000000079af */ /* 0x000e260000000000 */
[C---:B----4-:R-:W-:Y:S06]  /*ac80*/  HMMA.16816.F32.BF16 R40, R92.reuse, R36, RZ ;  /* 0x000000245c28723c */ /* 0x050fec00000418ff */
[----:B------:R-:W-:Y:S06]  /*ac90*/  HMMA.16816.F32.BF16 R36, R92, R38, RZ ;  /* 0x000000265c24723c */ /* 0x000fec00000418ff */
[C---:B------:R-:W-:Y:S06]  /*aca0*/  HMMA.16816.F32.BF16 R60, R64.reuse, R4, R60 ;  /* 0x00000004403c723c */ /* 0x040fec000004183c */
[----:B------:R-:W-:Y:S01]  /*acb0*/  HMMA.16816.F32.BF16 R56, R64, R6, R56 ;  /* 0x000000064038723c */ /* 0x000fe20000041838 */
[----:B------:R-:W2:Y:S05]  /*acc0*/  LDSM.16.M88.4 R4, [R128] ;  /* 0x000000008004783b */ /* 0x000eaa0000000200 */
[C---:B-----5:R-:W-:Y:S06]  /*acd0*/  HMMA.16816.F32.BF16 R32, R92.reuse, R28, RZ ;  /* 0x0000001c5c20723c */ /* 0x060fec00000418ff */
[C---:B------:R-:W-:Y:S06]  /*ace0*/  HMMA.16816.F32.BF16 R28, R92.reuse, R30, RZ ;  /* 0x0000001e5c1c723c */ /* 0x040fec00000418ff */
[C---:B------:R-:W-:Y:S06]  /*acf0*/  HMMA.16816.F32.BF16 R52, R92.reuse, R48, RZ ;  /* 0x000000305c34723c */ /* 0x040fec00000418ff */
[----:B------:R-:W-:Y:S06]  /*ad00*/  HMMA.16816.F32.BF16 R48, R92, R50, RZ ;  /* 0x000000325c30723c */ /* 0x000fec00000418ff */
[C---:B-1----:R-:W-:Y:S06]  /*ad10*/  HMMA.16816.F32.BF16 R40, R64.reuse, R8, R40 ;  /* 0x000000084028723c */ /* 0x042fec0000041828 */
[----:B------:R-:W-:Y:S01]  /*ad20*/  HMMA.16816.F32.BF16 R36, R64, R10, R36 ;  /* 0x0000000a4024723c */ /* 0x000fe20000041824 */
[----:B------:R-:W1:Y:S05]  /*ad30*/  LDSM.16.M88.4 R8, [R126] ;  /* 0x000000007e08783b */ /* 0x000e6a0000000200 */
[----:B------:R-:W-:Y:S06]  /*ad40*/  HMMA.16816.F32.BF16 R24, R92, R20, RZ ;  /* 0x000000145c18723c */ /* 0x000fec00000418ff */
[C---:B--2---:R-:W-:Y:S06]  /*ad50*/  HMMA.16816.F32.BF16 R32, R64.reuse, R4, R32 ;  /* 0x000000044020723c */ /* 0x044fec0000041820 */
[----:B------:R-:W-:Y:S01]  /*ad60*/  HMMA.16816.F32.BF16 R28, R64, R6, R28 ;  /* 0x00000006401c723c */ /* 0x000fe2000004181c */
[----:B------:R-:W2:Y:S05]  /*ad70*/  LDSM.16.M88.4 R4, [R134+0x2800] ;  /* 0x002800008604783b */ /* 0x000eaa0000000200 */
[----:B------:R-:W-:Y:S06]  /*ad80*/  HMMA.16816.F32.BF16 R20, R92, R22, RZ ;  /* 0x000000165c14723c */ /* 0x000fec00000418ff */
[C---:B------:R-:W-:Y:S06]  /*ad90*/  HMMA.16816.F32.BF16 R52, R64.reuse, R16, R52 ;  /* 0x000000104034723c */ /* 0x040fec0000041834 */
[----:B------:R-:W-:Y:S06]  /*ada0*/  HMMA.16816.F32.BF16 R48, R64, R18, R48 ;  /* 0x000000124030723c */ /* 0x000fec0000041830 */
[C---:B------:R-:W-:Y:S06]  /*adb0*/  HMMA.16816.F32.BF16 R16, R92.reuse, R12, RZ ;  /* 0x0000000c5c10723c */ /* 0x040fec00000418ff */
[----:B------:R-:W-:Y:S06]  /*adc0*/  HMMA.16816.F32.BF16 R12, R92, R14, RZ ;  /* 0x0000000e5c0c723c */ /* 0x000fec00000418ff */
[C---:B------:R-:W-:Y:S06]  /*add0*/  HMMA.16816.F32.BF16 R24, R64.reuse, R88, R24 ;  /* 0x000000584018723c */ /* 0x040fec0000041818 */
[C---:B------:R-:W-:Y:S01]  /*ade0*/  HMMA.16816.F32.BF16 R20, R64.reuse, R90, R20 ;  /* 0x0000005a4014723c */ /* 0x040fe20000041814 */
[----:B------:R-:W3:Y:S05]  /*adf0*/  LDSM.16.M88.4 R88, [R125] ;  /* 0x000000007d58783b */ /* 0x000eea0000000200 */
[C---:B-1----:R-:W-:Y:S06]  /*ae00*/  HMMA.16816.F32.BF16 R16, R64.reuse, R8, R16 ;  /* 0x000000084010723c */ /* 0x042fec0000041810 */
[----:B------:R-:W-:Y:S06]  /*ae10*/  HMMA.16816.F32.BF16 R12, R64, R10, R12 ;  /* 0x0000000a400c723c */ /* 0x000fec000004180c */
[C---:B--2---:R-:W-:Y:S06]  /*ae20*/  HMMA.16816.F32.BF16 R8, R92.reuse, R4, RZ ;  /* 0x000000045c08723c */ /* 0x044fec00000418ff */
[----:B------:R-:W-:-:S15]  /*ae30*/  HMMA.16816.F32.BF16 R4, R92, R6, RZ ;  /* 0x000000065c04723c */ /* 0x000fde00000418ff */
[----:B------:R-:W-:-:S03]  /*ae40*/  NOP ;  /* 0x0000000000007918 */ /* 0x000fc60000000000 */
[C---:B---3--:R-:W-:Y:S06]  /*ae50*/  HMMA.16816.F32.BF16 R8, R64.reuse, R88, R8 ;  /* 0x000000584008723c */ /* 0x048fec0000041808 */
[----:B------:R-:W-:Y:S06]  /*ae60*/  HMMA.16816.F32.BF16 R4, R64, R90, R4 ;  /* 0x0000005a4004723c */ /* 0x000fec0000041804 */
[C---:B------:R-:W-:Y:S06]  /*ae70*/  HMMA.16816.F32.BF16 R88, R92.reuse, R44, RZ ;  /* 0x0000002c5c58723c */ /* 0x040fec00000418ff */
[----:B------:R-:W-:Y:S01]  /*ae80*/  HMMA.16816.F32.BF16 R44, R92, R46, RZ ;  /* 0x0000002e5c2c723c */ /* 0x000fe200000418ff */
[----:B------:R-:W1:Y:S01]  /*ae90*/  LDSM.16.M88.4 R92, [R124] ;  /* 0x000000007c5c783b */ /* 0x000e620000000200 */
[----:B------:R-:W-:-:S15]  /*aea0*/  DEPBAR.LE SB0, 0x0 ;  /* 0x000080000000791a */ /* 0x000fde0000000000 */
[----:B------:R-:W-:-:S01]  /*aeb0*/  NOP ;  /* 0x0000000000007918 */ /* 0x000fc20000000000 */
[C---:B-1----:R-:W-:Y:S06]  /*aec0*/  HMMA.16816.F32.BF16 R88, R64.reuse, R92, R88 ;  /* 0x0000005c4058723c */ /* 0x042fec0000041858 */
[----:B------:R-:W-:Y:S07]  /*aed0*/  HMMA.16816.F32.BF16 R44, R64, R94, R44 ;  /* 0x0000005e402c723c */ /* 0x000fee000004182c */
[----:B------:R-:W-:Y:S01]  /*aee0*/  LOP3.LUT R64, R3, 0x8, R86, 0xfe, !PT ;  /* 0x0000000803407812 */ /* 0x000fe200078efe56 */
[----:B------:R-:W-:Y:S03]  /*aef0*/  BAR.SYNC.DEFER_BLOCKING 0x0 ;  /* 0x0000000000007b1d */ /* 0x000fe60000010000 */
[----:B------:R-:W-:-:S02]  /*af00*/  ISETP.GE.AND P6, PT, R64, R87, PT ;  /* 0x000000574000720c */ /* 0x000fc40003fc6270 */
[-C--:B------:R-:W-:Y:S02]  /*af10*/  ISETP.GE.AND P3, PT, R64, R96.reuse, PT ;  /* 0x000000604000720c */ /* 0x080fe40003f66270 */
[----:B------:R-:W-:Y:S02]  /*af20*/  LOP3.LUT R64, R3, 0x10, R86, 0xfe, !PT ;  /* 0x0000001003407812 */ /* 0x000fe400078efe56 */
[----:B------:R-:W-:Y:S02]  /*af30*/  FSEL R101, R56, -INF , !P6 ;  /* 0xff80000038657808 */ /* 0x000fe40007000000 */
[C---:B------:R-:W-:Y:S02]  /*af40*/  ISETP.GE.AND P5, PT, R64.reuse, R87, PT ;  /* 0x000000574000720c */ /* 0x040fe40003fa6270 */
[----:B------:R-:W-:Y:S01]  /*af50*/  ISETP.GE.AND P4, PT, R64, R96, PT ;  /* 0x000000604000720c */ /* 0x000fe20003f86270 */
[----:B------:R-:W-:Y:S01]  /*af60*/  VIADD R64, R105, 0x9 ;  /* 0x0000000969407836 */ /* 0x000fe20000000000 */
[----:B------:R-:W-:-:S02]  /*af70*/  FSEL R106, R58, -INF , !P3 ;  /* 0xff8000003a6a7808 */ /* 0x000fc40005800000 */
[----:B------:R-:W-:Y:S02]  /*af80*/  LOP3.LUT R56, R3, 0x18, R86, 0xfe, !PT ;  /* 0x0000001803387812 */ /* 0x000fe400078efe56 */
        /* <DEDUP_REMOVED lines=89> */
[----:B------:R-:W-:Y:S02]  /*b520*/  ISETP.GE.AND P4, PT, R20, R96, PT ;  /* 0x000000601400720c */ /* 0x000fe40003f86270 */
[----:B------:R-:W-:Y:S02]  /*b530*/  FSEL R43, R12, -INF , !P6 ;  /* 0xff8000000c2b7808 */ /* 0x000fe40007000000 */
[----:B------:R-:W-:Y:S01]  /*b540*/  FSEL R16, R19, -INF , !P4 ;  /* 0xff80000013107808 */ /* 0x000fe20006000000 */
[----:B------:R-:W-:Y:S01]  /*b550*/  VIADD R19, R105, 0x59 ;  /* 0x0000005969137836 */ /* 0x000fe20000000000 */
[----:B------:R-:W-:-:S02]  /*b560*/  FSEL R36, R14, -INF , !P3 ;  /* 0xff8000000e247808 */ /* 0x000fc40005800000 */
        /* <DEDUP_REMOVED lines=9> */
[-C--:B------:R-:W-:Y:S01]  /*b600*/  ISETP.GE.AND P3, PT, R12, R96.reuse, PT ;  /* 0x000000600c00720c */ /* 0x080fe20003f66270 */
[----:B------:R-:W-:Y:S01]  /*b610*/  VIADD R12, R105, 0x61 ;  /* 0x00000061690c7836 */ /* 0x000fe20000000000 */
[C---:B------:R-:W-:Y:S02]  /*b620*/  ISETP.GE.AND P5, PT, R20.reuse, R87, PT ;  /* 0x000000571400720c */ /* 0x040fe40003fa6270 */
[----:B------:R-:W-:-:S02]  /*b630*/  ISETP.GE.AND P4, PT, R20, R96, PT ;  /* 0x000000601400720c */ /* 0x000fc40003f86270 */
[----:B------:R-:W-:Y:S02]  /*b640*/  FSEL R19, R8, -INF , !P5 ;  /* 0xff80000008137808 */ /* 0x000fe40006800000 */
[----:B------:R-:W-:Y:S02]  /*b650*/  FSEL R34, R10, -INF , !P4 ;  /* 0xff8000000a227808 */ /* 0x000fe40006000000 */
[C---:B------:R-:W-:Y:S02]  /*b660*/  ISETP.GE.AND P5, PT, R12.reuse, R87, PT ;  /* 0x000000570c00720c */ /* 0x040fe40003fa6270 */
[----:B------:R-:W-:Y:S02]  /*b670*/  ISETP.GE.AND P4, PT, R12, R96, PT ;  /* 0x000000600c00720c */ /* 0x000fe40003f86270 */
[----:B------:R-:W-:Y:S02]  /*b680*/  LOP3.LUT R8, R3, 0x70, R86, 0xfe, !PT ;  /* 0x0000007003087812 */ /* 0x000fe400078efe56 */
[----:B------:R-:W-:-:S02]  /*b690*/  FSEL R51, R9, -INF , !P5 ;  /* 0xff80000009337808 */ /* 0x000fc40006800000 */
[----:B------:R-:W-:Y:S02]  /*b6a0*/  FSEL R32, R11, -INF , !P4 ;  /* 0xff8000000b207808 */ /* 0x000fe40006000000 */
[CC--:B------:R-:W-:Y:S02]  /*b6b0*/  ISETP.GE.AND P4, PT, R8.reuse, R87.reuse, PT ;  /* 0x000000570800720c */ /* 0x0c0fe40003f86270 */
[----:B------:R-:W-:Y:S01]  /*b6c0*/  ISETP.GE.AND P5, PT, R8, R96, PT ;  /* 0x000000600800720c */ /* 0x000fe20003fa6270 */
[C---:B------:R-:W-:Y:S01]  /*b6d0*/  VIADD R8, R105.reuse, 0x69 ;  /* 0x0000006969087836 */ /* 0x040fe20000000000 */
[----:B------:R-:W-:Y:S01]  /*b6e0*/  FSEL R57, R4, -INF , !P6 ;  /* 0xff80000004397808 */ /* 0x000fe20007000000 */
[----:B------:R-:W-:Y:S01]  /*b6f0*/  VIADD R4, R105, 0x1 ;  /* 0x0000000169047836 */ /* 0x000fe20000000000 */
[----:B------:R-:W-:Y:S02]  /*b700*/  FSEL R88, R88, -INF , !P4 ;  /* 0xff80000058587808 */ /* 0x000fe40006000000 */
[----:B------:R-:W-:-:S02]  /*b710*/  ISETP.GE.AND P6, PT, R8, R87, PT ;  /* 0x000000570800720c */ /* 0x000fc40003fc6270 */
[----:B------:R-:W-:Y:S02]  /*b720*/  FSEL R24, R90, -INF , !P5 ;  /* 0xff8000005a187808 */ /* 0x000fe40006800000 */
[----:B------:R-:W-:Y:S01]  /*b730*/  FSEL R65, R5, -INF , !P6 ;  /* 0xff80000005417808 */ /* 0x000fe20007000000 */
[----:B------:R-:W-:Y:S01]  /*b740*/  VIADD R5, R105, 0x71 ;  /* 0x0000007169057836 */ /* 0x000fe20000000000 */
[----:B------:R-:W-:Y:S02]  /*b750*/  ISETP.GE.AND P5, PT, R4, R96, PT ;  /* 0x000000600400720c */ /* 0x000fe40003fa6270 */
[----:B------:R-:W-:Y:S02]  /*b760*/  FSEL R30, R6, -INF , !P3 ;  /* 0xff800000061e7808 */ /* 0x000fe40005800000 */
[----:B------:R-:W-:Y:S02]  /*b770*/  ISETP.GE.AND P4, PT, R5, R87, PT ;  /* 0x000000570500720c */ /* 0x000fe40003f86270 */
[----:B------:R-:W-:-:S02]  /*b780*/  FSEL R6, R63, -INF , !P5 ;  /* 0xff8000003f067808 */ /* 0x000fc40006800000 */
[----:B------:R-:W-:Y:S02]  /*b790*/  FSEL R89, R89, -INF , !P4 ;  /* 0xff80000059597808 */ /* 0x000fe40006000000 */
[-C--:B------:R-:W-:Y:S02]  /*b7a0*/  ISETP.GE.AND P4, PT, R5, R96.reuse, PT ;  /* 0x000000600500720c */ /* 0x080fe40003f86270 */
[-C--:B------:R-:W-:Y:S02]  /*b7b0*/  ISETP.GE.AND P3, PT, R8, R96.reuse, PT ;  /* 0x000000600800720c */ /* 0x080fe40003f66270 */
[----:B------:R-:W-:Y:S02]  /*b7c0*/  FSEL R26, R91, -INF , !P4 ;  /* 0xff8000005b1a7808 */ /* 0x000fe40006000000 */
[CC--:B------:R-:W-:Y:S02]  /*b7d0*/  ISETP.GE.AND P5, PT, R105.reuse, R87.reuse, PT ;  /* 0x000000576900720c */ /* 0x0c0fe40003fa6270 */
[C---:B------:R-:W-:Y:S01]  /*b7e0*/  ISETP.GE.AND P4, PT, R105.reuse, R96, PT ;  /* 0x000000606900720c */ /* 0x040fe20003f86270 */
[----:B------:R-:W-:Y:S01]  /*b7f0*/  VIADD R105, R105, 0x79 ;  /* 0x0000007969697836 */ /* 0x000fe20000000000 */
[----:B------:R-:W-:-:S02]  /*b800*/  ISETP.GE.AND P6, PT, R4, R87, PT ;  /* 0x000000570400720c */ /* 0x000fc40003fc6270 */
        /* <DEDUP_REMOVED lines=9> */
[----:B------:R-:W-:Y:S02]  /*b8a0*/  FSEL R60, R44, -INF , !P6 ;  /* 0xff8000002c3c7808 */ /* 0x000fe40007000000 */
[----:B------:R-:W-:Y:S02]  /*b8b0*/  FSEL R61, R45, -INF , !P5 ;  /* 0xff8000002d3d7808 */ /* 0x000fe40006800000 */
[----:B------:R-:W-:-:S02]  /*b8c0*/  FSEL R21, R46, -INF , !P3 ;  /* 0xff8000002e157808 */ /* 0x000fc40005800000 */
[----:B------:R-:W-:Y:S01]  /*b8d0*/  FSEL R22, R47, -INF , !P4 ;  /* 0xff8000002f167808 */ /* 0x000fe20006000000 */
[----:B------:R-:W-:Y:S06]  /*b8e0*/  @!P1 BRA `(.L_x_3802) ;  /* 0x0000000400c49947 */ /* 0x000fec0003800000 */
[----:B------:R-:W-:Y:S05]  /*b8f0*/  @!P2 BRA `(.L_x_3803) ;  /* 0x0000000000f4a947 */ /* 0x000fea0003800000 */
[----:B------:R-:W1:Y:S01]  /*b900*/  LDC R8, c[0x0][0x380] ;  /* 0x0000e000ff087b82 */ /* 0x000e620000000800 */
[----:B------:R-:W-:Y:S01]  /*b910*/  MOV R10, RZ ;  /* 0x000000ff000a7202 */ /* 0x000fe20000000f00 */
[----:B------:R-:W-:Y:S01]  /*b920*/  ULDC.64 UR4, c[0x0][0x248] ;  /* 0x0000920000047ab9 */ /* 0x000fe20000000a00 */
[----:B------:R-:W-:Y:S02]  /*b930*/  IABS R13, R3 ;  /* 0x00000003000d7213 */ /* 0x000fe40000000000 */
[----:B-1----:R-:W-:-:S04]  /*b940*/  IABS R5, R8 ;  /* 0x0000000800057213 */ /* 0x002fc80000000000 */
[----:B------:R-:W1:Y:S08]  /*b950*/  I2F.RP R14, R5 ;  /* 0x00000005000e7306 */ /* 0x000e700000209400 */
[----:B-1----:R-:W1:Y:S02]  /*b960*/  MUFU.RCP R12, R14 ;  /* 0x0000000e000c7308 */ /* 0x002e640000001000 */
[----:B-1----:R-:W-:-:S06]  /*b970*/  VIADD R12, R12, 0xffffffe ;  /* 0x0ffffffe0c0c7836 */ /* 0x002fcc0000000000 */
[----:B------:R-:W1:Y:S02]  /*b980*/  F2I.FTZ.U32.TRUNC.NTZ R11, R12 ;  /* 0x0000000c000b7305 */ /* 0x000e64000021f000 */
[----:B-1----:R-:W-:Y:S01]  /*b990*/  IMAD.MOV R4, RZ, RZ, -R11 ;  /* 0x000000ffff047224 */ /* 0x002fe200078e0a0b */
[----:B------:R-:W-:-:S03]  /*b9a0*/  LOP3.LUT R12, R3, R8, RZ, 0x3c, !PT ;  /* 0x00000008030c7212 */ /* 0x000fc600078e3cff */
[----:B------:R-:W-:Y:S01]  /*b9b0*/  IMAD R4, R4, R5, RZ ;  /* 0x0000000504047224 */ /* 0x000fe200078e02ff */
[----:B------:R-:W-:-:S03]  /*b9c0*/  ISETP.GE.AND P4, PT, R12, RZ, PT ;  /* 0x000000ff0c00720c */ /* 0x000fc60003f86270 */
[----:B------:R-:W-:-:S06]  /*b9d0*/  IMAD.HI.U32 R4, R11, R4, R10 ;  /* 0x000000040b047227 */ /* 0x000fcc00078e000a */
[----:B------:R-:W-:-:S04]  /*b9e0*/  IMAD.HI.U32 R11, R4, R13, RZ ;  /* 0x0000000d040b7227 */ /* 0x000fc800078e00ff */
[----:B------:R-:W-:-:S04]  /*b9f0*/  IMAD.MOV R10, RZ, RZ, -R11 ;  /* 0x000000ffff0a7224 */ /* 0x000fc800078e0a0b */
[----:B------:R-:W-:Y:S01]  /*ba00*/  IMAD R10, R5, R10, R13 ;  /* 0x0000000a050a7224 */ /* 0x000fe200078e020d */
[----:B------:R-:W-:-:S04]  /*ba10*/  IADD3 R13, R3, -0x80, RZ ;  /* 0xffffff80030d7810 */ /* 0x000fc80007ffe0ff */
[----:B------:R-:W-:Y:S02]  /*ba20*/  ISETP.GT.U32.AND P1, PT, R5, R10, PT ;  /* 0x0000000a0500720c */ /* 0x000fe40003f24070 */
[----:B------:R-:W-:Y:S02]  /*ba30*/  IABS R3, R13 ;  /* 0x0000000d00037213 */ /* 0x000fe40000000000 */
[----:B------:R-:W-:-:S03]  /*ba40*/  LOP3.LUT R13, R13, R8, RZ, 0x3c, !PT ;  /* 0x000000080d0d7212 */ /* 0x000fc600078e3cff */
[----:B------:R-:W-:-:S06]  /*ba50*/  IMAD.HI.U32 R4, R4, R3, RZ ;  /* 0x0000000304047227 */ /* 0x000fcc00078e00ff */
[----:B------:R-:W-:Y:S01]  /*ba60*/  @!P1 IMAD.IADD R10, R10, 0x1, -R5 ;  /* 0x000000010a0a9824 */ /* 0x000fe200078e0a05 */
[----:B------:R-:W-:Y:S02]  /*ba70*/  @!P1 IADD3 R11, R11, 0x1, RZ ;  /* 0x000000010b0b9810 */ /* 0x000fe40007ffe0ff */
[----:B------:R-:W-:Y:S02]  /*ba80*/  ISETP.GE.AND P1, PT, R13, RZ, PT ;  /* 0x000000ff0d00720c */ /* 0x000fe40003f26270 */
[----:B------:R-:W-:Y:S02]  /*ba90*/  ISETP.GE.U32.AND P6, PT, R10, R5, PT ;  /* 0x000000050a00720c */ /* 0x000fe40003fc6070 */
[----:B------:R-:W-:-:S05]  /*baa0*/  IADD3 R10, -R4, RZ, RZ ;  /* 0x000000ff040a7210 */ /* 0x000fca0007ffe1ff */
[----:B------:R-:W-:-:S05]  /*bab0*/  IMAD R10, R5, R10, R3 ;  /* 0x0000000a050a7224 */ /* 0x000fca00078e0203 */
[----:B------:R-:W-:Y:S02]  /*bac0*/  ISETP.GT.U32.AND P3, PT, R5, R10, PT ;  /* 0x0000000a0500720c */ /* 0x000fe40003f64070 */
[----:B------:R-:W-:-:S04]  /*bad0*/  @P6 IADD3 R11, R11, 0x1, RZ ;  /* 0x000000010b0b6810 */ /* 0x000fc80007ffe0ff */
[----:B------:R-:W-:-:S07]  /*bae0*/  @!P4 IADD3 R11, -R11, RZ, RZ ;  /* 0x000000ff0b0bc210 */ /* 0x000fce0007ffe1ff */
[----:B------:R-:W-:Y:S02]  /*baf0*/  @!P3 IMAD.IADD R10, R10, 0x1, -R5 ;  /* 0x000000010a0ab824 */ /* 0x000fe400078e0a05 */
[----:B------:R-:W-:Y:S01]  /*bb00*/  @!P3 VIADD R4, R4, 0x1 ;  /* 0x000000010404b836 */ /* 0x000fe20000000000 */
[----:B------:R-:W-:Y:S02]  /*bb10*/  ISETP.NE.AND P3, PT, R8, RZ, PT ;  /* 0x000000ff0800720c */ /* 0x000fe40003f65270 */
[----:B------:R-:W-:Y:S02]  /*bb20*/  ISETP.GE.U32.AND P5, PT, R10, R5, PT ;  /* 0x000000050a00720c */ /* 0x000fe40003fa6070 */
[----:B------:R-:W-:-:S04]  /*bb30*/  LOP3.LUT R5, RZ, R8, RZ, 0x33, !PT ;  /* 0x00000008ff057212 */ /* 0x000fc800078e33ff */
[----:B------:R-:W-:-:S05]  /*bb40*/  SEL R3, R5, R11, !P3 ;  /* 0x0000000b05037207 */ /* 0x000fca0005800000 */
[----:B------:R-:W-:-:S04]  /*bb50*/  IMAD.WIDE R14, R3, 0x4, R146 ;  /* 0x00000004030e7825 */ /* 0x000fc800078e0292 */
[----:B------:R-:W-:-:S04]  /*bb60*/  @P5 VIADD R4, R4, 0x1 ;  /* 0x0000000104045836 */ /* 0x000fc80000000000 */
[----:B------:R-:W-:-:S05]  /*bb70*/  @!P1 IMAD.MOV R4, RZ, RZ, -R4 ;  /* 0x000000ffff049224 */ /* 0x000fca00078e0a04 */
[----:B------:R-:W-:Y:S02]  /*bb80*/  SEL R5, R5, R4, !P3 ;  /* 0x0000000405057207 */ /* 0x000fe40005800000 */
[----:B------:R1:W2:Y:S03]  /*bb90*/  LDG.E R4, desc[UR6][R14.64] ;  /* 0x000000060e047981 */ /* 0x0002a6000c1e1900 */
[----:B------:R-:W-:-:S05]  /*bba0*/  IMAD.WIDE R44, R5, 0x4, R146 ;  /* 0x00000004052c7825 */ /* 0x000fca00078e0292 */
[----:B------:R-:W2:Y:S01]  /*bbb0*/  LDG.E R11, desc[UR6][R44.64] ;  /* 0x000000062c0b7981 */ /* 0x000ea2000c1e1900 */
[----:B------:R-:W-:-:S05]  /*bbc0*/  IADD3 R3, R3, -R5, RZ ;  /* 0x8000000503037210 */ /* 0x000fca0007ffe0ff */
[----:B------:R-:W-:Y:S01]  /*bbd0*/  IMAD R10, R3, R8, -0x80 ;  /* 0xffffff80030a7424 */ /* 0x000fe200078e0208 */
[----:B------:R-:W-:-:S05]  /*bbe0*/  MOV R3, UR4 ;  /* 0x0000000400037c02 */ /* 0x000fca0008000f00 */
[----:B-1----:R-:W-:-:S04]  /*bbf0*/  IMAD.WIDE.U32 R14, R10, R3, RZ ;  /* 0x000000030a0e7225 */ /* 0x002fc800078e00ff */
[----:B--2---:R-:W-:Y:S01]  /*bc00*/  IMAD.IADD R11, R11, 0x1, -R4 ;  /* 0x000000010b0b7824 */ /* 0x004fe200078e0a04 */
[----:B------:R-:W-:-:S05]  /*bc10*/  SHF.R.S32.HI R4, RZ, 0x1f, R10 ;  /* 0x0000001fff047819 */ /* 0x000fca000001140a */
[----:B------:R-:W-:Y:S02]  /*bc20*/  IMAD R13, R4, R3, RZ ;  /* 0x00000003040d7224 */ /* 0x000fe400078e02ff */
[----:B------:R-:W1:Y:S02]  /*bc30*/  LDC.64 R4, c[0x0][0x230] ;  /* 0x00008c00ff047b82 */ /* 0x000e640000000a00 */
[----:B------:R-:W-:Y:S01]  /*bc40*/  IMAD R8, R10, UR5, R13 ;  /* 0x000000050a087c24 */ /* 0x000fe2000f8e020d */
        /* <DEDUP_REMOVED lines=8> */
.L_x_3803:
[----:B------:R-:W1:Y:S02]  /*bcd0*/  LDC R3, c[0x0][0x248] ;  /* 0x00009200ff037b82 */ /* 0x000e640000000800 */
[----:B-1----:R-:W-:-:S05]  /*bce0*/  IMAD.SHL.U32 R5, R3, 0x80, RZ ;  /* 0x0000008003057824 */ /* 0x002fca00078e00ff */
[----:B------:R-:W-:-:S04]  /*bcf0*/  IADD3 R5, -R5, RZ, RZ ;  /* 0x000000ff05057210 */ /* 0x000fc80007ffe1ff */
[----:B------:R-:W-:-:S07]  /*bd00*/  SHF.R.S32.HI R8, RZ, 0x1f, R5 ;  /* 0x0000001fff087819 */ /* 0x000fce0000011405 */
.L_x_3804:
[----:B------:R-:W1:Y:S01]  /*bd10*/  @!P0 LDC R4, c[0x0][0x24c] ;  /* 0x00009300ff048b82 */ /* 0x000e620000000800 */
[C---:B------:R-:W-:Y:S01]  /*bd20*/  @!P0 LEA R44, P1, R5.reuse, R148, 0x1 ;  /* 0x00000094052c8211 */ /* 0x040fe200078208ff */
[----:B------:R2:W-:Y:S01]  /*bd30*/  @P0 STS [R150+0x1000], RZ ;  /* 0x001000ff96000388 */ /* 0x0005e20000000800 */
[----:B------:R-:W-:Y:S02]  /*bd40*/  BSSY B0, `(.L_x_3805) ;  /* 0x0000028000007945 */ /* 0x000fe40003800000 */
[----:B------:R-:W-:Y:S01]  /*bd50*/  @!P0 LEA.HI.X R45, R5, R143, R8, 0x1, P1 ;  /* 0x0000008f052d8211 */ /* 0x000fe200008f0c08 */
[----:B------:R2:W-:Y:S01]  /*bd60*/  @P0 STS [R150+0x1004], RZ ;  /* 0x001004ff96000388 */ /* 0x0005e20000000800 */
[----:B------:R-:W-:-:S03]  /*bd70*/  @!P0 IADD3 R11, P1, R138, R5, RZ ;  /* 0x000000058a0b8210 */ /* 0x000fc60007f3e0ff */
[----:B------:R2:W-:Y:S02]  /*bd80*/  @P0 STS.64 [R150+0x1008], RZ ;  /* 0x001008ff96000388 */ /* 0x0005e40000000a00 */
[----:B------:R-:W-:Y:S01]  /*bd90*/  @!P0 IMAD.X R10, R137, 0x1, R8, P1 ;  /* 0x00000001890a8824 */ /* 0x000fe200008e0608 */
[C---:B------:R-:W-:Y:S01]  /*bda0*/  @!P0 LEA R12, P1, R11.reuse, R148, 0x1 ;  /* 0x000000940b0c8211 */ /* 0x040fe200078208ff */
[----:B------:R-:W-:Y:S01]  /*bdb0*/  @!PT LDS RZ, [RZ] ;  /* 0x00000000fffff984 */ /* 0x000fe20000000800 */
[----:B------:R-:W-:Y:S01]  /*bdc0*/  @!PT LDS RZ, [RZ] ;  /* 0x00000000fffff984 */ /* 0x000fe20000000800 */
[----:B------:R-:W-:Y:S01]  /*bdd0*/  @!PT LDS RZ, [RZ] ;  /* 0x00000000fffff984 */ /* 0x000fe20000000800 */
[----:B------:R2:W-:Y:S03]  /*bde0*/  @!P0 LDGSTS.E.BYPASS.LTC128B.128 [R150+0x1000], desc[UR6][R44.64] ;  /* 0x010000002c968fae */ /* 0x0005e6000b901d46 */
[----:B------:R-:W-:Y:S01]  /*bdf0*/  @!P0 LEA.HI.X R13, R11, R143, R10, 0x1, P1 ;  /* 0x0000008f0b0d8211 */ /* 0x000fe200008f0c0a */
[----:B------:R2:W-:Y:S01]  /*be00*/  @P0 STS.128 [R150+0x1800], RZ ;  /* 0x001800ff96000388 */ /* 0x0005e20000000c00 */
[----:B------:R-:W-:-:S03]  /*be10*/  @!P0 LEA R10, P1, R3, R5, 0x6 ;  /* 0x00000005030a8211 */ /* 0x000fc600078230ff */
[----:B------:R-:W-:Y:S01]  /*be20*/  @!PT LDS RZ, [RZ] ;  /* 0x00000000fffff984 */ /* 0x000fe20000000800 */
[----:B------:R-:W-:Y:S01]  /*be30*/  @!PT LDS RZ, [RZ] ;  /* 0x00000000fffff984 */ /* 0x000fe20000000800 */
[----:B------:R-:W-:Y:S01]  /*be40*/  @!PT LDS RZ, [RZ] ;  /* 0x00000000fffff984 */ /* 0x000fe20000000800 */
[----:B------:R2:W-:Y:S01]  /*be50*/  @!P0 LDGSTS.E.BYPASS.LTC128B.128 [R150+0x1800], desc[UR6][R12.64] ;  /* 0x018000000c968fae */ /* 0x0005e2000b901d46 */
[----:B-1----:R-:W-:Y:S02]  /*be60*/  @!P0 LEA.HI.X R4, R3, R8, R4, 0x6, P1 ;  /* 0x0000000803048211 */ /* 0x002fe400008f3404 */
[C---:B------:R-:W-:Y:S01]  /*be70*/  @!P0 LEA R14, P1, R10.reuse, R148, 0x1 ;  /* 0x000000940a0e8211 */ /* 0x040fe200078208ff */
[----:B------:R2:W-:Y:S03]  /*be80*/  @P0 STS.128 [R150+0x2000], RZ ;  /* 0x002000ff96000388 */ /* 0x0005e60000000c00 */
[----:B------:R-:W-:-:S05]  /*be90*/  @!P0 LEA.HI.X R15, R10, R143, R4, 0x1, P1 ;  /* 0x0000008f0a0f8211 */ /* 0x000fca00008f0c04 */
[----:B------:R-:W-:Y:S01]  /*bea0*/  @!PT LDS RZ, [RZ] ;  /* 0x00000000fffff984 */ /* 0x000fe20000000800 */
[----:B------:R-:W-:Y:S01]  /*beb0*/  @!PT LDS RZ, [RZ] ;  /* 0x00000000fffff984 */ /* 0x000fe20000000800 */
[----:B------:R-:W-:Y:S01]  /*bec0*/  @!PT LDS RZ, [RZ] ;  /* 0x00000000fffff984 */ /* 0x000fe20000000800 */
[----:B------:R2:W-:Y:S04]  /*bed0*/  @!P0 LDGSTS.E.BYPASS.LTC128B.128 [R150+0x2000], desc[UR6][R14.64] ;  /* 0x020000000e968fae */ /* 0x0005e8000b901d46 */
[----:B------:R2:W-:Y:S01]  /*bee0*/  @P0 STS.128 [R150+0x2800], RZ ;  /* 0x002800ff96000388 */ /* 0x0005e20000000c00 */
[----:B------:R-:W-:Y:S05]  /*bef0*/  @P0 BRA `(.L_x_3806) ;  /* 0x0000000000300947 */ /* 0x000fea0003800000 */
[----:B------:R-:W-:Y:S01]  /*bf00*/  MOV R11, R8 ;  /* 0x00000008000b7202 */ /* 0x000fe20000000f00 */
[----:B------:R-:W-:Y:S01]  /*bf10*/  IMAD.MOV.U32 R10, RZ, RZ, R5 ;  /* 0x000000ffff0a7224 */ /* 0x000fe200078e0005 */
[----:B------:R-:W-:Y:S02]  /*bf20*/  ULDC UR4, c[0x0][0x24c] ;  /* 0x0000930000047ab9 */ /* 0x000fe40000000800 */
[----:B------:R-:W-:Y:S01]  /*bf30*/  UIMAD UR4, UR4, 0x60, URZ ;  /* 0x00000060040478a4 */ /* 0x000fe2000f8e023f */
[----:B--2---:R-:W-:-:S05]  /*bf40*/  IMAD.WIDE.U32 R12, R3, 0x60, R10 ;  /* 0x00000060030c7825 */ /* 0x004fca00078e000a */
[----:B------:R-:W-:Y:S01]  /*bf50*/  VIADD R4, R13, UR4 ;  /* 0x000000040d047c36 */ /* 0x000fe20008000000 */
[----:B------:R-:W-:-:S04]  /*bf60*/  LEA R10, P0, R12, R148, 0x1 ;  /* 0x000000940c0a7211 */ /* 0x000fc800078008ff */
[----:B------:R-:W-:-:S05]  /*bf70*/  LEA.HI.X R11, R12, R143, R4, 0x1, P0 ;  /* 0x0000008f0c0b7211 */ /* 0x000fca00000f0c04 */
[----:B------:R-:W-:Y:S01]  /*bf80*/  @!PT LDS RZ, [RZ] ;  /* 0x00000000fffff984 */ /* 0x000fe20000000800 */
[----:B------:R-:W-:Y:S01]  /*bf90*/  @!PT LDS RZ, [RZ] ;  /* 0x00000000fffff984 */ /* 0x000fe20000000800 */
[----:B------:R-:W-:Y:S01]  /*bfa0*/  @!PT LDS RZ, [RZ] ;  /* 0x00000000fffff984 */ /* 0x000fe20000000800 */
[----:B------:R1:W-:Y:S04]  /*bfb0*/  LDGSTS.E.BYPASS.LTC128B.128 [R150+0x2800], desc[UR6][R10.64] ;  /* 0x028000000a967fae */ /* 0x0003e8000b901d46 */
.L_x_3806:
[----:B------:R-:W-:Y:S05]  /*bfc0*/  BSYNC B0 ;  /* 0x0000000000007941 */ /* 0x000fea0003800000 */
.L_x_3805:
[----:B------:R-:W0:Y:S01]  /*bfd0*/  LDGDEPBAR ;  /* 0x00000000000079af */ /* 0x000e220000000000 */
[----:B------:R-:W-:-:S04]  /*bfe0*/  LEA R148, P0, R5, R148, 0x1 ;  /* 0x0000009405947211 */ /* 0x000fc800078008ff */
[----:B------:R-:W-:-:S09]  /*bff0*/  LEA.HI.X R143, R5, R143, R8, 0x1, P0 ;  /* 0x0000008f058f7211 */ /* 0x000fd200000f0c08 */
.L_x_3802:
        /* <DEDUP_REMOVED lines=61> */
[----:B-1----:R-:W-:Y:S02]  /*c3d0*/  FMNMX.FTZ R11, R21, R8, !PT ;  /* 0x00000008150b7209 */ /* 0x002fe40007810000 */
[----:B------:R-:W-:Y:S02]  /*c3e0*/  FMNMX.FTZ R4, R61, R4, !PT ;  /* 0x000000043d047209 */ /* 0x000fe40007810000 */
[----:B------:R-:W-:-:S03]  /*c3f0*/  FMNMX.FTZ R11, R22, R11, !PT ;  /* 0x0000000b160b7209 */ /* 0x000fc60007810000 */
[----:B------:R-:W1:Y:S04]  /*c400*/  SHFL.BFLY PT, R5, R4, 0x2, 0x1f ;  /* 0x0c401f0004057f89 */ /* 0x000e6800000e0000 */
[----:B------:R-:W3:Y:S01]  /*c410*/  SHFL.BFLY PT, R8, R11, 0x2, 0x1f ;  /* 0x0c401f000b087f89 */ /* 0x000ee200000e0000 */
[----:B-1----:R-:W-:Y:S02]  /*c420*/  FMNMX.FTZ R5, R4, R5, !PT ;  /* 0x0000000504057209 */ /* 0x002fe40007810000 */
[----:B---3--:R-:W-:-:S03]  /*c430*/  FMNMX.FTZ R8, R11, R8, !PT ;  /* 0x000000080b087209 */ /* 0x008fc60007810000 */
[----:B------:R-:W1:Y:S04]  /*c440*/  SHFL.BFLY PT, R20, R5, 0x1, 0x1f ;  /* 0x0c201f0005147f89 */ /* 0x000e6800000e0000 */
[----:B------:R-:W3:Y:S01]  /*c450*/  SHFL.BFLY PT, R3, R8, 0x1, 0x1f ;  /* 0x0c201f0008037f89 */ /* 0x000ee200000e0000 */
[----:B-1----:R-:W-:-:S04]  /*c460*/  FMNMX.FTZ R20, R5, R20, !PT ;  /* 0x0000001405147209 */ /* 0x002fc80007810000 */
[C---:B------:R-:W-:Y:S01]  /*c470*/  FSETP.NEU.FTZ.AND P1, PT, R20.reuse, -INF , PT ;  /* 0xff8000001400780b */ /* 0x040fe20003f3d000 */
[----:B------:R-:W-:Y:S01]  /*c480*/  FMUL.FTZ R86, R20, UR8 ;  /* 0x0000000814567c20 */ /* 0x000fe20008410000 */
[----:B---3--:R-:W-:Y:S02]  /*c490*/  FMNMX.FTZ R3, R8, R3, !PT ;  /* 0x0000000308037209 */ /* 0x008fe40007810000 */
[----:B------:R-:W-:Y:S02]  /*c4a0*/  FSEL R5, R20, RZ, P1 ;  /* 0x000000ff14057208 */ /* 0x000fe40000800000 */
[----:B------:R-:W-:Y:S01]  /*c4b0*/  FSEL R86, R86, RZ, P1 ;  /* 0x000000ff56567208 */ /* 0x000fe20000800000 */
[C---:B------:R-:W-:Y:S01]  /*c4c0*/  FMUL.FTZ R23, R3.reuse, UR8 ;  /* 0x0000000803177c20 */ /* 0x040fe20008410000 */
[----:B------:R-:W-:Y:S01]  /*c4d0*/  FSETP.NEU.FTZ.AND P0, PT, R3, -INF , PT ;  /* 0xff8000000300780b */ /* 0x000fe20003f1d000 */
[----:B------:R-:W-:Y:S02]  /*c4e0*/  FADD.FTZ R2, R2, -R5 ;  /* 0x8000000502027221 */ /* 0x000fe40000010000 */
[--C-:B------:R-:W-:Y:S01]  /*c4f0*/  FFMA.FTZ R4, R9, UR8, -R86.reuse ;  /* 0x0000000809047c23 */ /* 0x100fe20008010856 */
[----:B------:R-:W-:Y:S01]  /*c500*/  FSEL R5, R3, RZ, P0 ;  /* 0x000000ff03057208 */ /* 0x000fe20000000000 */
[----:B------:R-:W1:Y:S01]  /*c510*/  LDSM.16.MT88.4 R8, [R132+0x3000] ;  /* 0x003000008408783b */ /* 0x000e620000004200 */
[----:B------:R-:W-:Y:S01]  /*c520*/  FSEL R23, R23, RZ, P0 ;  /* 0x000000ff17177208 */ /* 0x000fe20000000000 */
[--C-:B--2---:R-:W-:Y:S01]  /*c530*/  FFMA.FTZ R12, R7, UR8, -R86.reuse ;  /* 0x00000008070c7c23 */ /* 0x104fe20008010856 */
[--C-:B------:R-:W-:Y:S01]  /*c540*/  FFMA.FTZ R101, R101, UR8, -R86.reuse ;  /* 0x0000000865657c23 */ /* 0x100fe20008010856 */
[----:B------:R-:W-:Y:S01]  /*c550*/  FADD.FTZ R5, R0, -R5 ;  /* 0x8000000500057221 */ /* 0x000fe20000010000 */
[----:B------:R-:W-:Y:S01]  /*c560*/  FMUL.FTZ R0, R2, UR8 ;  /* 0x0000000802007c20 */ /* 0x000fe20008410000 */
        /* <DEDUP_REMOVED lines=29> */
[----:B------:R-:W-:Y:S01]  /*c740*/  FFMA.FTZ R37, R35, UR8, -R86 ;  /* 0x0000000823257c23 */ /* 0x000fe20008010856 */
[----:B------:R-:W4:Y:S01]  /*c750*/  MUFU.EX2 R101, R101 ;  /* 0x0000006500657308 */ /* 0x000f220000000800 */
[-C--:B--2---:R-:W-:Y:S01]  /*c760*/  FFMA.FTZ R157, R157, R0.reuse, R4 ;  /* 0x000000009d9d7223 */ /* 0x084fe20000010004 */
[-C--:B------:R-:W-:Y:S01]  /*c770*/  FMUL.FTZ R68, R68, R0.reuse ;  /* 0x0000000044447220 */ /* 0x080fe20000410000 */
[-C--:B------:R-:W-:Y:S01]  /*c780*/  FMUL.FTZ R69, R69, R0.reuse ;  /* 0x0000000045457220 */ /* 0x080fe20000410000 */
[-C--:B------:R-:W-:Y:S01]  /*c790*/  FMUL.FTZ R72, R72, R0.reuse ;  /* 0x0000000048487220 */ /* 0x080fe20000410000 */
[-C--:B------:R-:W-:Y:S01]  /*c7a0*/  FMUL.FTZ R73, R73, R0.reuse ;  /* 0x0000000049497220 */ /* 0x080fe20000410000 */
[-C--:B------:R-:W-:Y:S01]  /*c7b0*/  FMUL.FTZ R76, R76, R0.reuse ;  /* 0x000000004c4c7220 */ /* 0x080fe20000410000 */
[----:B------:R-:W-:Y:S01]  /*c7c0*/  FMUL.FTZ R77, R77, R0 ;  /* 0x000000004d4d7220 */ /* 0x000fe20000410000 */
[----:B------:R-:W2:Y:S01]  /*c7d0*/  MUFU.EX2 R90, R90 ;  /* 0x0000005a005a7308 */ /* 0x000ea20000000800 */
[----:B---3--:R-:W-:Y:S01]  /*c7e0*/  F2FP.BF16.F32.PACK_AB R4, R12, R4 ;  /* 0x000000040c04723e */ /* 0x008fe200000010ff */
[-C--:B------:R-:W-:Y:S01]  /*c7f0*/  FMUL.FTZ R80, R80, R0.reuse ;  /* 0x0000000050507220 */ /* 0x080fe20000410000 */
[----:B------:R-:W-:Y:S01]  /*c800*/  FMUL.FTZ R81, R81, R0 ;  /* 0x0000000051517220 */ /* 0x000fe20000410000 */
[----:B------:R-:W-:Y:S01]  /*c810*/  FFMA.FTZ R0, R100, UR8, -R23 ;  /* 0x0000000864007c23 */ /* 0x000fe20008010817 */
[----:B------:R-:W-:Y:S01]  /*c820*/  FADD.FTZ R100, R12, R157 ;  /* 0x0000009d0c647221 */ /* 0x000fe20000010000 */
[----:B------:R-:W-:Y:S01]  /*c830*/  FFMA.FTZ R92, R29, UR8, -R86 ;  /* 0x000000081d5c7c23 */ /* 0x000fe20008010856 */
[--C-:B------:R-:W-:Y:S01]  /*c840*/  FFMA.FTZ R43, R52, UR8, -R23.reuse ;  /* 0x00000008342b7c23 */ /* 0x100fe20008010817 */
[----:B------:R-:W-:Y:S01]  /*c850*/  MUFU.EX2 R13, R13 ;  /* 0x0000000d000d7308 */ /* 0x000fe20000000800 */
[----:B----4-:R-:W-:Y:S01]  /*c860*/  FADD.FTZ R67, R101, R100 ;  /* 0x0000006465437221 */ /* 0x010fe20000010000 */
[--C-:B------:R-:W-:Y:S01]  /*c870*/  FFMA.FTZ R100, R56, UR8, -R23.reuse ;  /* 0x0000000838647c23 */ /* 0x100fe20008010817 */
[--C-:B------:R-:W-:Y:S01]  /*c880*/  FFMA.FTZ R41, R54, UR8, -R23.reuse ;  /* 0x0000000836297c23 */ /* 0x100fe20008010817 */
[--C-:B------:R-:W-:Y:S01]  /*c890*/  FFMA.FTZ R56, R58, UR8, -R23.reuse ;  /* 0x000000083a387c23 */ /* 0x100fe20008010817 */
[--C-:B------:R-:W-:Y:S01]  /*c8a0*/  FFMA.FTZ R52, R51, UR8, -R86.reuse ;  /* 0x0000000833347c23 */ /* 0x100fe20008010856 */
[----:B------:R-:W-:Y:S01]  /*c8b0*/  FFMA.FTZ R51, R40, UR8, -R23 ;  /* 0x0000000828337c23 */ /* 0x000fe20008010817 */
[--C-:B------:R-:W-:Y:S01]  /*c8c0*/  FFMA.FTZ R66, R39, UR8, -R86.reuse ;  /* 0x0000000827427c23 */ /* 0x100fe20008010856 */
[----:B------:R-:W3:Y:S01]  /*c8d0*/  MUFU.EX2 R62, R62 ;  /* 0x0000003e003e7308 */ /* 0x000ee20000000800 */
[C---:B--2---:R-:W-:Y:S01]  /*c8e0*/  F2FP.BF16.F32.PACK_AB R6, R90.reuse, R101 ;  /* 0x000000655a06723e */ /* 0x044fe200000010ff */
[----:B------:R-:W-:Y:S01]  /*c8f0*/  FADD.FTZ R67, R90, R67 ;  /* 0x000000435a437221 */ /* 0x000fe20000010000 */
        /* <DEDUP_REMOVED lines=19> */
[----:B------:R-:W-:Y:S01]  /*ca30*/  FFMA.FTZ R21, R21, UR8, -R23 ;  /* 0x0000000815157c23 */ /* 0x000fe20008010817 */
[--C-:B------:R-:W-:Y:S01]  /*ca40*/  FFMA.FTZ R89, R89, UR8, -R86.reuse ;  /* 0x0000000859597c23 */ /* 0x100fe20008010856 */
[----:B------:R-:W3:Y:S01]  /*ca50*/  MUFU.EX2 R63, R63 ;  /* 0x0000003f003f7308 */ /* 0x000ee20000000800 */
[----:B------:R-:W-:-:S07]  /*ca60*/  FFMA.FTZ R60, R60, UR8, -R86 ;  /* 0x000000083c3c7c23 */ /* 0x000fce0008010856 */
        /* <DEDUP_REMOVED lines=9> */
[----:B---3--:R-:W-:Y:S01]  /*cb00*/  F2FP.BF16.F32.PACK_AB R7, R63, R106 ;  /* 0x0000006a3f07723e */ /* 0x008fe200000010ff */
[----:B------:R-:W2:Y:S01]  /*cb10*/  MUFU.EX2 R93, R93 ;  /* 0x0000005d005d7308 */ /* 0x000ea20000000800 */
[----:B------:R-:W-:Y:S01]  /*cb20*/  FFMA.FTZ R97, R156, R14, R13 ;  /* 0x0000000e9c617223 */ /* 0x000fe2000001000d */
[----:B------:R-:W-:Y:S01]  /*cb30*/  FFMA.FTZ R156, R22, UR8, -R23 ;  /* 0x00000008169c7c23 */ /* 0x000fe20008010817 */
[----:B------:R-:W-:Y:S02]  /*cb40*/  LDSM.16.MT88.4 R12, [R132+0x3800] ;  /* 0x00380000840c783b */ /* 0x000fe40000004200 */
[----:B------:R-:W-:Y:S01]  /*cb50*/  FADD.FTZ R97, R62, R97 ;  /* 0x000000613e617221 */ /* 0x000fe20000010000 */
[----:B-1----:R-:W-:Y:S01]  /*cb60*/  HMMA.16816.F32.BF16 R68, R4, R8, R68 ;  /* 0x000000080444723c */ /* 0x002fe20000041844 */
[----:B------:R-:W-:Y:S01]  /*cb70*/  FFMA.FTZ R62, R53, UR8, -R86 ;  /* 0x00000008353e7c23 */ /* 0x000fe20008010856 */
[----:B------:R-:W-:Y:S01]  /*cb80*/  MUFU.EX2 R91, R91 ;  /* 0x0000005b005b7308 */ /* 0x000fe20000000800 */
[----:B------:R-:W-:Y:S01]  /*cb90*/  FFMA.FTZ R53, R42, UR8, -R23 ;  /* 0x000000082a357c23 */ /* 0x000fe20008010817 */
[----:B------:R-:W-:-:S02]  /*cba0*/  FADD.FTZ R106, R106, R97 ;  /* 0x000000616a6a7221 */ /* 0x000fc40000010000 */
[C---:B------:R-:W-:Y:S01]  /*cbb0*/  HMMA.16816.F32.BF16 R72, R4.reuse, R10, R72 ;  /* 0x0000000a0448723c */ /* 0x040fe20000041848 */
[----:B------:R-:W1:Y:S01]  /*cbc0*/  LDSM.16.MT88.4 R8, [R131+0x3000] ;  /* 0x003000008308783b */ /* 0x000e620000004200 */
[----:B------:R-:W-:Y:S02]  /*cbd0*/  FADD.FTZ R63, R63, R106 ;  /* 0x0000006a3f3f7221 */ /* 0x000fe40000010000 */
[----:B------:R-:W-:Y:S08]  /*cbe0*/  MUFU.EX2 R2, R2 ;  /* 0x0000000200027308 */ /* 0x000ff00000000800 */
[----:B------:R-:W-:Y:S08]  /*cbf0*/  MUFU.EX2 R110, R110 ;  /* 0x0000006e006e7308 */ /* 0x000ff00000000800 */
[----:B------:R-:W3:Y:S08]  /*cc00*/  MUFU.EX2 R95, R95 ;  /* 0x0000005f005f7308 */ /* 0x000ef00000000800 */
[----:B------:R-:W-:Y:S08]  /*cc10*/  MUFU.EX2 R87, R87 ;  /* 0x0000005700577308 */ /* 0x000ff00000000800 */
[----:B------:R-:W4:Y:S01]  /*cc20*/  MUFU.EX2 R0, R0 ;  /* 0x0000000000007308 */ /* 0x000f220000000800 */
[C---:B-1----:R-:W-:Y:S07]  /*cc30*/  HMMA.16816.F32.BF16 R76, R4.reuse, R8, R76 ;  /* 0x00000008044c723c */ /* 0x042fee000004184c */
[----:B------:R-:W-:Y:S01]  /*cc40*/  MUFU.EX2 R96, R96 ;  /* 0x0000006000607308 */ /* 0x000fe20000000800 */
[----:B------:R-:W-:Y:S01]  /*cc50*/  HMMA.16816.F32.BF16 R80, R4, R10, R80 ;  /* 0x0000000a0450723c */ /* 0x000fe20000041850 */
[----:B------:R-:W1:Y:S06]  /*cc60*/  LDSM.16.MT88.4 R8, [R132+0x3400] ;  /* 0x003400008408783b */ /* 0x000e6c0000004200 */
[----:B------:R-:W5:Y:S01]  /*cc70*/  MUFU.EX2 R45, R45 ;  /* 0x0000002d002d7308 */ /* 0x000f620000000800 */
[----:B--2---:R-:W-:Y:S01]  /*cc80*/  F2FP.BF16.F32.PACK_AB R4, R93, R108 ;  /* 0x0000006c5d04723e */ /* 0x004fe200000010ff */
[----:B------:R-:W-:Y:S01]  /*cc90*/  FADD.FTZ R108, R108, R67 ;  /* 0x000000436c6c7221 */ /* 0x000fe20000010000 */
[C---:B---3--:R-:W-:Y:S01]  /*cca0*/  F2FP.BF16.F32.PACK_AB R5, R95.reuse, R110 ;  /* 0x0000006e5f05723e */ /* 0x048fe200000010ff */
[----:B------:R-:W-:Y:S01]  /*ccb0*/  FADD.FTZ R110, R110, R63 ;  /* 0x0000003f6e6e7221 */ /* 0x000fe20000010000 */
[----:B------:R-:W-:Y:S01]  /*ccc0*/  F2FP.BF16.F32.PACK_AB R6, R2, R91 ;  /* 0x0000005b0206723e */ /* 0x000fe200000010ff */
[--C-:B------:R-:W-:Y:S01]  /*ccd0*/  FFMA.FTZ R63, R16, UR8, -R23.reuse ;  /* 0x00000008103f7c23 */ /* 0x100fe20008010817 */
[----:B----4-:R-:W-:Y:S01]  /*cce0*/  F2FP.BF16.F32.PACK_AB R7, R0, R87 ;  /* 0x000000570007723e */ /* 0x010fe200000010ff */
[----:B------:R-:W-:Y:S01]  /*ccf0*/  MUFU.EX2 R47, R47 ;  /* 0x0000002f002f7308 */ /* 0x000fe20000000800 */
[----:B------:R-:W-:Y:S01]  /*cd00*/  LDSM.16.MT88.4 R16, [R132+0x4400] ;  /* 0x004400008410783b */ /* 0x000fe20000004200 */
[----:B------:R-:W-:Y:S01]  /*cd10*/  FADD.FTZ R110, R95, R110 ;  /* 0x0000006e5f6e7221 */ /* 0x000fe20000010000 */
[----:B------:R-:W-:Y:S01]  /*cd20*/  FADD.FTZ R108, R93, R108 ;  /* 0x0000006c5d6c7221 */ /* 0x000fe20000010000 */
[----:B------:R-:W-:-:S02]  /*cd30*/  FFMA.FTZ R67, R28, UR8, -R23 ;  /* 0x000000081c437c23 */ /* 0x000fc40008010817 */
[----:B------:R-:W-:Y:S01]  /*cd40*/  FADD.FTZ R87, R87, R110 ;  /* 0x0000006e57577221 */ /* 0x000fe20000010000 */
[----:B------:R-:W-:Y:S01]  /*cd50*/  FADD.FTZ R91, R91, R108 ;  /* 0x0000006c5b5b7221 */ /* 0x000fe20000010000 */
[----:B------:R-:W-:Y:S02]  /*cd60*/  MUFU.EX2 R44, R44 ;  /* 0x0000002c002c7308 */ /* 0x000fe40000000800 */
[----:B------:R-:W-:Y:S01]  /*cd70*/  FADD.FTZ R87, R0, R87 ;  /* 0x0000005700577221 */ /* 0x000fe20000010000 */
[----:B------:R-:W-:Y:S01]  /*cd80*/  FFMA.FTZ R0, R34, UR8, -R23 ;  /* 0x0000000822007c23 */ /* 0x000fe20008010817 */
[----:B------:R-:W-:-:S04]  /*cd90*/  FADD.FTZ R91, R2, R91 ;  /* 0x0000005b025b7221 */ /* 0x000fc80000010000 */
[----:B------:R-:W-:Y:S08]  /*cda0*/  MUFU.EX2 R98, R98 ;  /* 0x0000006200627308 */ /* 0x000ff00000000800 */
[----:B------:R-:W2:Y:S01]  /*cdb0*/  MUFU.EX2 R49, R49 ;  /* 0x0000003100317308 */ /* 0x000ea20000000800 */
[C---:B-1----:R-:W-:Y:S07]  /*cdc0*/  HMMA.16816.F32.BF16 R68, R4.reuse, R8, R68 ;  /* 0x000000080444723c */ /* 0x042fee0000041844 */
[----:B------:R-:W-:Y:S01]  /*cdd0*/  MUFU.EX2 R55, R55 ;  /* 0x0000003700377308 */ /* 0x000fe20000000800 */
[C---:B------:R-:W-:Y:S01]  /*cde0*/  HMMA.16816.F32.BF16 R72, R4.reuse, R10, R72 ;  /* 0x0000000a0448723c */ /* 0x040fe20000041848 */
[----:B------:R-:W1:Y:S06]  /*cdf0*/  LDSM.16.MT88.4 R8, [R131+0x3400] ;  /* 0x003400008308783b */ /* 0x000e6c0000004200 */
[----:B------:R-:W3:Y:S08]  /*ce00*/  MUFU.EX2 R46, R46 ;  /* 0x0000002e002e7308 */ /* 0x000ef00000000800 */
[----:B------:R-:W4:Y:S08]  /*ce10*/  MUFU.EX2 R94, R94 ;  /* 0x0000005e005e7308 */ /* 0x000f300000000800 */
[----:B------:R-:W-:Y:S08]  /*ce20*/  MUFU.EX2 R59, R59 ;  /* 0x0000003b003b7308 */ /* 0x000ff00000000800 */
[----:B------:R-:W-:Y:S08]  /*ce30*/  MUFU.EX2 R37, R37 ;  /* 0x0000002500257308 */ /* 0x000ff00000000800 */
[----:B------:R-:W-:Y:S01]  /*ce40*/  MUFU.EX2 R92, R92 ;  /* 0x0000005c005c7308 */ /* 0x000fe20000000800 */
[C---:B-1----:R-:W-:Y:S06]  /*ce50*/  HMMA.16816.F32.BF16 R76, R4.reuse, R8, R76 ;  /* 0x00000008044c723c */ /* 0x042fec000004184c */
[----:B------:R-:W-:Y:S01]  /*ce60*/  HMMA.16816.F32.BF16 R80, R4, R10, R80 ;  /* 0x0000000a0450723c */ /* 0x000fe20000041850 */
[----:B------:R-:W1:Y:S01]  /*ce70*/  LDSM.16.MT88.4 R8, [R131+0x3800] ;  /* 0x003800008308783b */ /* 0x000e620000004200 */
[----:B------:R-:W4:Y:S05]  /*ce80*/  MUFU.EX2 R100, R100 ;  /* 0x0000006400647308 */ /* 0x000f2a0000000800 */
[----:B-----5:R-:W-:Y:S01]  /*ce90*/  F2FP.BF16.F32.PACK_AB R4, R45, R96 ;  /* 0x000000602d04723e */ /* 0x020fe200000010ff */
[----:B------:R-:W-:Y:S01]  /*cea0*/  FADD.FTZ R96, R96, R91 ;  /* 0x0000005b60607221 */ /* 0x000fe20000010000 */
[----:B--2---:R-:W-:Y:S01]  /*ceb0*/  F2FP.BF16.F32.PACK_AB R5, R49, R98 ;  /* 0x000000623105723e */ /* 0x004fe200000010ff */
[----:B------:R-:W2:Y:S01]  /*cec0*/  MUFU.EX2 R43, R43 ;  /* 0x0000002b002b7308 */ /* 0x000ea20000000800 */
[----:B------:R-:W-:Y:S01]  /*ced0*/  F2FP.BF16.F32.PACK_AB R6, R44, R47 ;  /* 0x0000002f2c06723e */ /* 0x000fe200000010ff */
[----:B------:R-:W-:Y:S01]  /*cee0*/  FADD.FTZ R98, R98, R87 ;  /* 0x0000005762627221 */ /* 0x000fe20000010000 */
[----:B---3--:R-:W-:Y:S01]  /*cef0*/  F2FP.BF16.F32.PACK_AB R7, R46, R55 ;  /* 0x000000372e07723e */ /* 0x008fe200000010ff */
[----:B------:R-:W-:Y:S01]  /*cf00*/  FADD.FTZ R96, R45, R96 ;  /* 0x000000602d607221 */ /* 0x000fe20000010000 */
[----:B------:R-:W-:Y:S01]  /*cf10*/  FFMA.FTZ R45, R26, UR8, -R23 ;  /* 0x000000081a2d7c23 */ /* 0x000fe20008010817 */
[----:B------:R-:W-:-:S02]  /*cf20*/  FADD.FTZ R98, R49, R98 ;  /* 0x0000006231627221 */ /* 0x000fc40000010000 */
[----:B------:R-:W-:Y:S01]  /*cf30*/  MUFU.EX2 R41, R41 ;  /* 0x0000002900297308 */ /* 0x000fe20000000800 */
[----:B------:R-:W-:Y:S01]  /*cf40*/  FADD.FTZ R47, R47, R96 ;  /* 0x000000602f2f7221 */ /* 0x000fe20000010000 */
[C---:B------:R-:W-:Y:S01]  /*cf50*/  HMMA.16816.F32.BF16 R68, R4.reuse, R12, R68 ;  /* 0x0000000c0444723c */ /* 0x040fe20000041844 */
[----:B------:R-:W-:Y:S02]  /*cf60*/  FADD.FTZ R55, R55, R98 ;  /* 0x0000006237377221 */ /* 0x000fe40000010000 */
[----:B------:R-:W-:Y:S02]  /*cf70*/  FADD.FTZ R47, R44, R47 ;  /* 0x0000002f2c2f7221 */ /* 0x000fe40000010000 */
[----:B------:R-:W-:Y:S01]  /*cf80*/  FADD.FTZ R55, R46, R55 ;  /* 0x000000372e377221 */ /* 0x000fe20000010000 */
[----:B------:R-:W-:Y:S01]  /*cf90*/  HMMA.16816.F32.BF16 R72, R4, R14, R72 ;  /* 0x0000000e0448723c */ /* 0x000fe20000041848 */
[----:B------:R-:W3:Y:S01]  /*cfa0*/  LDSM.16.MT88.4 R12, [R132+0x3c00] ;  /* 0x003c0000840c783b */ /* 0x000ee20000004200 */
[----:B------:R-:W5:Y:S01]  /*cfb0*/  MUFU.EX2 R56, R56 ;  /* 0x0000003800387308 */ /* 0x000f620000000800 */
[----:B----4-:R-:W-:Y:S01]  /*cfc0*/  FADD.FTZ R26, R94, R47 ;  /* 0x0000002f5e1a7221 */ /* 0x010fe20000010000 */
[----:B------:R-:W-:-:S03]  /*cfd0*/  FADD.FTZ R28, R100, R55 ;  /* 0x00000037641c7221 */ /* 0x000fc60000010000 */
[----:B------:R-:W-:Y:S01]  /*cfe0*/  FADD.FTZ R26, R59, R26 ;  /* 0x0000001a3b1a7221 */ /* 0x000fe20000010000 */
[----:B--2---:R-:W-:Y:S02]  /*cff0*/  FADD.FTZ R28, R43, R28 ;  /* 0x0000001c2b1c7221 */ /* 0x004fe40000010000 */
[----:B------:R-:W-:Y:S01]  /*d000*/  MUFU.EX2 R90, R90 ;  /* 0x0000005a005a7308 */ /* 0x000fe20000000800 */
[C---:B-1----:R-:W-:Y:S07]  /*d010*/  HMMA.16816.F32.BF16 R76, R4.reuse, R8, R76 ;  /* 0x00000008044c723c */ /* 0x042fee000004184c */
[----:B------:R-:W1:Y:S01]  /*d020*/  MUFU.EX2 R33, R33 ;  /* 0x0000002100217308 */ /* 0x000e620000000800 */
[----:B------:R-:W-:Y:S01]  /*d030*/  HMMA.16816.F32.BF16 R80, R4, R10, R80 ;  /* 0x0000000a0450723c */ /* 0x000fe20000041850 */
[----:B------:R-:W2:Y:S06]  /*d040*/  LDSM.16.MT88.4 R8, [R131+0x3c00] ;  /* 0x003c00008308783b */ /* 0x000eac0000004200 */
[----:B------:R-:W-:Y:S01]  /*d050*/  MUFU.EX2 R31, R31 ;  /* 0x0000001f001f7308 */ /* 0x000fe20000000800 */
[----:B------:R-:W-:-:S02]  /*d060*/  F2FP.BF16.F32.PACK_AB R4, R59, R94 ;  /* 0x0000005e3b04723e */ /* 0x000fc400000010ff */
[----:B------:R-:W-:Y:S02]  /*d070*/  F2FP.BF16.F32.PACK_AB R5, R43, R100 ;  /* 0x000000642b05723e */ /* 0x000fe400000010ff */
[----:B------:R-:W-:Y:S02]  /*d080*/  F2FP.BF16.F32.PACK_AB R6, R92, R37 ;  /* 0x000000255c06723e */ /* 0x000fe400000010ff */
[----:B-----5:R-:W-:Y:S01]  /*d090*/  F2FP.BF16.F32.PACK_AB R7, R56, R41 ;  /* 0x000000293807723e */ /* 0x020fe200000010ff */
[----:B------:R-:W-:Y:S01]  /*d0a0*/  MUFU.EX2 R66, R66 ;  /* 0x0000004200427308 */ /* 0x000fe20000000800 */
[----:B------:R-:W-:-:S04]  /*d0b0*/  FADD.FTZ R41, R41, R28 ;  /* 0x0000001c29297221 */ /* 0x000fc80000010000 */
[----:B------:R-:W-:Y:S01]  /*d0c0*/  FADD.FTZ R56, R56, R41 ;  /* 0x0000002938387221 */ /* 0x000fe20000010000 */
[C---:B---3--:R-:W-:Y:S02]  /*d0d0*/  HMMA.16816.F32.BF16 R68, R4.reuse, R12, R68 ;  /* 0x0000000c0444723c */ /* 0x048fe40000041844 */
[----:B------:R-:W-:Y:S04]  /*d0e0*/  MUFU.EX2 R53, R53 ;  /* 0x0000003500357308 */ /* 0x000fe80000000800 */
[C---:B------:R-:W-:Y:S01]  /*d0f0*/  HMMA.16816.F32.BF16 R72, R4.reuse, R14, R72 ;  /* 0x0000000e0448723c */ /* 0x040fe20000041848 */
[----:B------:R-:W3:Y:S03]  /*d100*/  LDSM.16.MT88.4 R12, [R132+0x4000] ;  /* 0x00400000840c783b */ /* 0x000ee60000004200 */
[----:B------:R-:W4:Y:S08]  /*d110*/  MUFU.EX2 R50, R50 ;  /* 0x0000003200327308 */ /* 0x000f300000000800 */
[----:B------:R-:W-:Y:S01]  /*d120*/  MUFU.EX2 R51, R51 ;  /* 0x0000003300337308 */ /* 0x000fe20000000800 */
[C---:B--2---:R-:W-:Y:S07]  /*d130*/  HMMA.16816.F32.BF16 R76, R4.reuse, R8, R76 ;  /* 0x00000008044c723c */ /* 0x044fee000004184c */
[----:B------:R-:W2:Y:S01]  /*d140*/  MUFU.EX2 R40, R40 ;  /* 0x0000002800287308 */ /* 0x000ea20000000800 */
[----:B------:R-:W-:Y:S01]  /*d150*/  HMMA.16816.F32.BF16 R80, R4, R10, R80 ;  /* 0x0000000a0450723c */ /* 0x000fe20000041850 */
[----:B------:R-:W5:Y:S06]  /*d160*/  LDSM.16.MT88.4 R8, [R131+0x4000] ;  /* 0x004000008308783b */ /* 0x000f6c0000004200 */
[----:B-1----:R-:W-:Y:S01]  /*d170*/  F2FP.BF16.F32.PACK_AB R4, R33, R90 ;  /* 0x0000005a2104723e */ /* 0x002fe200000010ff */
[----:B------:R-:W-:Y:S01]  /*d180*/  MUFU.EX2 R64, R64 ;  /* 0x0000004000407308 */ /* 0x000fe20000000800 */
[----:B----4-:R-:W-:Y:S01]  /*d190*/  F2FP.BF16.F32.PACK_AB R5, R50, R53 ;  /* 0x000000353205723e */ /* 0x010fe200000010ff */
[----:B------:R-:W-:Y:S01]  /*d1a0*/  FADD.FTZ R53, R53, R56 ;  /* 0x0000003835357221 */ /* 0x000fe20000010000 */
[----:B------:R-:W-:-:S03]  /*d1b0*/  F2FP.BF16.F32.PACK_AB R6, R66, R31 ;  /* 0x0000001f4206723e */ /* 0x000fc600000010ff */
[----:B------:R-:W-:Y:S01]  /*d1c0*/  FADD.FTZ R50, R50, R53 ;  /* 0x0000003532327221 */ /* 0x000fe20000010000 */
[----:B--2---:R-:W-:Y:S01]  /*d1d0*/  F2FP.BF16.F32.PACK_AB R7, R40, R51 ;  /* 0x000000332807723e */ /* 0x004fe200000010ff */
[----:B------:R-:W1:Y:S02]  /*d1e0*/  MUFU.EX2 R27, R27 ;  /* 0x0000001b001b7308 */ /* 0x000e640000000800 */
[----:B------:R-:W-:-:S04]  /*d1f0*/  FADD.FTZ R51, R51, R50 ;  /* 0x0000003233337221 */ /* 0x000fc80000010000 */
[----:B------:R-:W-:Y:S01]  /*d200*/  FADD.FTZ R51, R40, R51 ;  /* 0x0000003328337221 */ /* 0x000fe20000010000 */
[C---:B---3--:R-:W-:Y:S01]  /*d210*/  HMMA.16816.F32.BF16 R68, R4.reuse, R12, R68 ;  /* 0x0000000c0444723c */ /* 0x048fe20000041844 */
[----:B------:R-:W-:Y:S05]  /*d220*/  MUFU.EX2 R25, R25 ;  /* 0x0000001900197308 */ /* 0x000fea0000000800 */
[C---:B------:R-:W-:Y:S01]  /*d230*/  HMMA.16816.F32.BF16 R72, R4.reuse, R14, R72 ;  /* 0x0000000e0448723c */ /* 0x040fe20000041848 */
[----:B------:R-:W2:Y:S02]  /*d240*/  LDSM.16.MT88.4 R12, [R131+0x4400] ;  /* 0x00440000830c783b */ /* 0x000ea40000004200 */
[----:B------:R-:W3:Y:S08]  /*d250*/  MUFU.EX2 R62, R62 ;  /* 0x0000003e003e7308 */ /* 0x000ef00000000800 */
[----:B------:R-:W-:Y:S01]  /*d260*/  MUFU.EX2 R48, R48 ;  /* 0x0000003000307308 */ /* 0x000fe20000000800 */
[C---:B-----5:R-:W-:Y:S06]  /*d270*/  HMMA.16816.F32.BF16 R76, R4.reuse, R8, R76 ;  /* 0x00000008044c723c */ /* 0x060fec000004184c */
[----:B------:R-:W-:Y:S01]  /*d280*/  HMMA.16816.F32.BF16 R80, R4, R10, R80 ;  /* 0x0000000a0450723c */ /* 0x000fe20000041850 */
[----:B------:R-:W4:Y:S01]  /*d290*/  MUFU.EX2 R63, R63 ;  /* 0x0000003f003f7308 */ /* 0x000f220000000800 */
[----:B------:R-:W5:Y:S05]  /*d2a0*/  LDSM.16.MT88.4 R8, [R132+0x4800] ;  /* 0x004800008408783b */ /* 0x000f6a0000004200 */
[----:B-1----:R-:W-:-:S02]  /*d2b0*/  F2FP.BF16.F32.PACK_AB R4, R27, R64 ;  /* 0x000000401b04723e */ /* 0x002fc400000010ff */
[----:B------:R-:W-:Y:S01]  /*d2c0*/  MUFU.EX2 R36, R36 ;  /* 0x0000002400247308 */ /* 0x000fe20000000800 */
[----:B---3--:R-:W-:-:S07]  /*d2d0*/  F2FP.BF16.F32.PACK_AB R6, R62, R25 ;  /* 0x000000193e06723e */ /* 0x008fce00000010ff */
[----:B------:R-:W1:Y:S01]  /*d2e0*/  MUFU.EX2 R57, R57 ;  /* 0x0000003900397308 */ /* 0x000e620000000800 */
[----:B----4-:R-:W-:Y:S01]  /*d2f0*/  F2FP.BF16.F32.PACK_AB R5, R63, R48 ;  /* 0x000000303f05723e */ /* 0x010fe200000010ff */
[----:B------:R-:W-:-:S04]  /*d300*/  FADD.FTZ R48, R48, R51 ;  /* 0x0000003330307221 */ /* 0x000fc80000010000 */
        /* <DEDUP_REMOVED lines=11> */
[C---:B--2---:R-:W-:Y:S05]  /*d3c0*/  HMMA.16816.F32.BF16 R76, R4.reuse, R12, R76 ;  /* 0x0000000c044c723c */ /* 0x044fea000004184c */
[----:B------:R-:W-:Y:S01]  /*d3d0*/  MUFU.EX2 R0, R0 ;  /* 0x0000000000007308 */ /* 0x000fe20000000800 */
[----:B------:R-:W-:Y:S01]  /*d3e0*/  HMMA.16816.F32.BF16 R80, R4, R14, R80 ;  /* 0x0000000e0450723c */ /* 0x000fe20000041850 */
[----:B------:R-:W2:Y:S06]  /*d3f0*/  LDSM.16.MT88.4 R12, [R132+0x4c00] ;  /* 0x004c0000840c783b */ /* 0x000eac0000004200 */
[----:B------:R-:W5:Y:S01]  /*d400*/  MUFU.EX2 R65, R65 ;  /* 0x0000004100417308 */ /* 0x000f620000000800 */
[----:B---3--:R-:W-:-:S02]  /*d410*/  F2FP.BF16.F32.PACK_AB R4, R52, R29 ;  /* 0x0000001d3404723e */ /* 0x008fc400000010ff */
[----:B----4-:R-:W-:-:S05]  /*d420*/  F2FP.BF16.F32.PACK_AB R6, R54, R35 ;  /* 0x000000233606723e */ /* 0x010fca00000010ff */
[----:B------:R-:W-:Y:S08]  /*d430*/  MUFU.EX2 R30, R30 ;  /* 0x0000001e001e7308 */ /* 0x000ff00000000800 */
[----:B------:R-:W3:Y:S01]  /*d440*/  MUFU.EX2 R67, R67 ;  /* 0x0000004300437308 */ /* 0x000ee20000000800 */
[----:B-----5:R-:W-:Y:S01]  /*d450*/  F2FP.BF16.F32.PACK_AB R5, R65, R0 ;  /* 0x000000004105723e */ /* 0x020fe200000010ff */
[----:B------:R-:W-:-:S04]  /*d460*/  FADD.FTZ R0, R0, R57 ;  /* 0x0000003900007221 */ /* 0x000fc80000010000 */
[----:B------:R-:W-:Y:S01]  /*d470*/  FADD.FTZ R65, R65, R0 ;  /* 0x0000000041417221 */ /* 0x000fe20000010000 */
[----:B------:R-:W-:Y:S01]  /*d480*/  MOV R0, R3 ;  /* 0x0000000300007202 */ /* 0x000fe20000000f00 */
[----:B------:R-:W-:Y:S08]  /*d490*/  MUFU.EX2 R39, R39 ;  /* 0x0000002700277308 */ /* 0x000ff00000000800 */
[----:B------:R-:W4:Y:S01]  /*d4a0*/  MUFU.EX2 R42, R89 ;  /* 0x00000059002a7308 */ /* 0x000f220000000800 */
[----:B---3--:R-:W-:Y:S01]  /*d4b0*/  F2FP.BF16.F32.PACK_AB R7, R67, R30 ;  /* 0x0000001e4307723e */ /* 0x008fe200000010ff */
[----:B------:R-:W-:-:S04]  /*d4c0*/  FADD.FTZ R30, R30, R65 ;  /* 0x000000411e1e7221 */ /* 0x000fc80000010000 */
[----:B------:R-:W-:Y:S02]  /*d4d0*/  FADD.FTZ R67, R67, R30 ;  /* 0x0000001e43437221 */ /* 0x000fe40000010000 */
[C---:B------:R-:W-:Y:S01]  /*d4e0*/  HMMA.16816.F32.BF16 R68, R4.reuse, R8, R68 ;  /* 0x000000080444723c */ /* 0x040fe20000041844 */
[----:B------:R-:W-:Y:S05]  /*d4f0*/  MUFU.EX2 R2, R60 ;  /* 0x0000003c00027308 */ /* 0x000fea0000000800 */
[C---:B------:R-:W-:Y:S01]  /*d500*/  HMMA.16816.F32.BF16 R72, R4.reuse, R10, R72 ;  /* 0x0000000a0448723c */ /* 0x040fe20000041848 */
[----:B------:R-:W-:Y:S02]  /*d510*/  FADD.FTZ R9, R37, R26 ;  /* 0x0000001a25097221 */ /* 0x000fe40000010000 */
[----:B------:R-:W3:Y:S02]  /*d520*/  MUFU.EX2 R61, R61 ;  /* 0x0000003d003d7308 */ /* 0x000ee40000000800 */
[----:B------:R-:W-:Y:S01]  /*d530*/  FADD.FTZ R9, R92, R9 ;  /* 0x000000095c097221 */ /* 0x000fe20000010000 */
[----:B-1----:R-:W-:Y:S03]  /*d540*/  HMMA.16816.F32.BF16 R76, R4, R16, R76 ;  /* 0x00000010044c723c */ /* 0x002fe6000004184c */
[----:B------:R-:W-:-:S02]  /*d550*/  FADD.FTZ R22, R90, R9 ;  /* 0x000000095a167221 */ /* 0x000fc40000010000 */
[----:B------:R-:W1:Y:S01]  /*d560*/  LDSM.16.MT88.4 R8, [R131+0x4c00] ;  /* 0x004c00008308783b */ /* 0x000e620000004200 */
[----:B------:R-:W-:Y:S01]  /*d570*/  MUFU.EX2 R24, R24 ;  /* 0x0000001800187308 */ /* 0x000fe20000000800 */
[----:B------:R-:W-:Y:S01]  /*d580*/  FADD.FTZ R22, R33, R22 ;  /* 0x0000001621167221 */ /* 0x000fe20000010000 */
[----:B------:R-:W-:Y:S03]  /*d590*/  HMMA.16816.F32.BF16 R80, R4, R18, R80 ;  /* 0x000000120450723c */ /* 0x000fe60000041850 */
[----:B------:R-:W-:-:S03]  /*d5a0*/  FADD.FTZ R17, R31, R22 ;  /* 0x000000161f117221 */ /* 0x000fc60000010000 */
[----:B------:R-:W5:Y:S01]  /*d5b0*/  MUFU.EX2 R45, R45 ;  /* 0x0000002d002d7308 */ /* 0x000f620000000800 */
[----:B------:R-:W-:Y:S01]  /*d5c0*/  FADD.FTZ R17, R66, R17 ;  /* 0x0000001142117221 */ /* 0x000fe20000010000 */
[----:B----4-:R-:W-:Y:S02]  /*d5d0*/  F2FP.BF16.F32.PACK_AB R4, R42, R39 ;  /* 0x000000272a04723e */ /* 0x010fe400000010ff */
[----:B---3--:R-:W-:Y:S01]  /*d5e0*/  F2FP.BF16.F32.PACK_AB R6, R61, R2 ;  /* 0x000000023d06723e */ /* 0x008fe200000010ff */
[----:B------:R-:W-:-:S03]  /*d5f0*/  FADD.FTZ R16, R64, R17 ;  /* 0x0000001140107221 */ /* 0x000fc60000010000 */
[----:B------:R-:W-:Y:S01]  /*d600*/  MUFU.EX2 R21, R21 ;  /* 0x0000001500157308 */ /* 0x000fe20000000800 */
[----:B------:R-:W-:-:S04]  /*d610*/  FADD.FTZ R16, R27, R16 ;  /* 0x000000101b107221 */ /* 0x000fc80000010000 */
[----:B------:R-:W-:-:S03]  /*d620*/  FADD.FTZ R25, R25, R16 ;  /* 0x0000001019197221 */ /* 0x000fc60000010000 */
[----:B------:R-:W3:Y:S01]  /*d630*/  MUFU.EX2 R156, R156 ;  /* 0x0000009c009c7308 */ /* 0x000ee20000000800 */
[----:B------:R-:W-:Y:S01]  /*d640*/  FADD.FTZ R62, R62, R25 ;  /* 0x000000193e3e7221 */ /* 0x000fe20000010000 */
[----:B-----5:R-:W-:Y:S01]  /*d650*/  F2FP.BF16.F32.PACK_AB R5, R45, R24 ;  /* 0x000000182d05723e */ /* 0x020fe200000010ff */
[----:B------:R-:W-:Y:S02]  /*d660*/  FADD.FTZ R24, R24, R67 ;  /* 0x0000004318187221 */ /* 0x000fe40000010000 */
[----:B------:R-:W-:Y:S02]  /*d670*/  FADD.FTZ R29, R29, R62 ;  /* 0x0000003e1d1d7221 */ /* 0x000fe40000010000 */
[----:B------:R-:W-:Y:S02]  /*d680*/  FADD.FTZ R24, R45, R24 ;  /* 0x000000182d187221 */ /* 0x000fe40000010000 */
[----:B------:R-:W-:-:S04]  /*d690*/  FADD.FTZ R52, R52, R29 ;  /* 0x0000001d34347221 */ /* 0x000fc80000010000 */
[----:B------:R-:W-:Y:S01]  /*d6a0*/  FADD.FTZ R35, R35, R52 ;  /* 0x0000003423237221 */ /* 0x000fe20000010000 */
[----:B---3--:R-:W-:-:S03]  /*d6b0*/  F2FP.BF16.F32.PACK_AB R7, R156, R21 ;  /* 0x000000159c07723e */ /* 0x008fc600000010ff */
[----:B------:R-:W-:Y:S01]  /*d6c0*/  FADD.FTZ R54, R54, R35 ;  /* 0x0000002336367221 */ /* 0x000fe20000010000 */
[----:B------:R-:W-:-:S03]  /*d6d0*/  FADD.FTZ R21, R21, R24 ;  /* 0x0000001815157221 */ /* 0x000fc60000010000 */
[----:B------:R-:W-:Y:S01]  /*d6e0*/  FADD.FTZ R39, R39, R54 ;  /* 0x0000003627277221 */ /* 0x000fe20000010000 */
[----:B------:R-:W-:Y:S01]  /*d6f0*/  FADD.FTZ R156, R156, R21 ;  /* 0x000000159c9c7221 */ /* 0x000fe20000010000 */
[----:B--2---:R-:W-:Y:S02]  /*d700*/  HMMA.16816.F32.BF16 R68, R4, R12, R68 ;  /* 0x0000000c0444723c */ /* 0x004fe40000041844 */
[----:B------:R-:W-:-:S04]  /*d710*/  FADD.FTZ R39, R42, R39 ;  /* 0x000000272a277221 */ /* 0x000fc80000010000 */
[----:B------:R-:W-:Y:S01]  /*d720*/  HMMA.16816.F32.BF16 R72, R4, R14, R72 ;  /* 0x0000000e0448723c */ /* 0x000fe20000041848 */
[----:B------:R-:W-:-:S04]  /*d730*/  FADD.FTZ R2, R2, R39 ;  /* 0x0000002702027221 */ /* 0x000fc80000010000 */
[----:B------:R-:W-:Y:S01]  /*d740*/  FADD.FTZ R157, R61, R2 ;  /* 0x000000023d9d7221 */ /* 0x000fe20000010000 */
[----:B-1----:R-:W-:Y:S01]  /*d750*/  HMMA.16816.F32.BF16 R76, R4, R8, R76 ;  /* 0x00000008044c723c */ /* 0x002fe2000004184c */
[----:B------:R-:W-:-:S05]  /*d760*/  MOV R2, R20 ;  /* 0x0000001400027202 */ /* 0x000fca0000000f00 */
[----:B------:R-:W-:-:S15]  /*d770*/  HMMA.16816.F32.BF16 R80, R4, R10, R80 ;  /* 0x0000000a0450723c */ /* 0x000fde0000041850 */
[----:B------:R-:W-:-:S09]  /*d780*/  NOP ;  /* 0x0000000000007918 */ /* 0x000fd20000000000 */
.L_x_3799:
[----:B------:R-:W-:-:S13]  /*d790*/  ISETP.GE.AND P0, PT, R149, 0x1, PT ;  /* 0x000000019500780c */ /* 0x000fda0003f06270 */
        /* <DEDUP_REMOVED lines=10> */
.L_x_3811:
        /* <DEDUP_REMOVED lines=69> */
.L_x_3808:
        /* <DEDUP_REMOVED lines=54> */
[C---:B------:R-:W-:Y:S06]  /*dff0*/  HMMA.16816.F32.BF16 R16, R88.reuse, R98, RZ ;  /* 0x000000625810723c */ /* 0x040fec00000418ff */
        /* <DEDUP_REMOVED lines=13> */
[C---:B-1----:R-:W-:Y:S06]  /*e0d0*/  HMMA.16816.F32.BF16 R4, R88.reuse, R92, R4 ;  /* 0x0000005c5804723c */ /* 0x042fec0000041804 */
[C---:B------:R-:W-:Y:S01]  /*e0e0*/  HMMA.16816.F32.BF16 R8, R88.reuse, R94, R8 ;  /* 0x0000005e5808723c */ /* 0x040fe20000041808 */
        /* <DEDUP_REMOVED lines=18> */
[----:B------:R-:W1:Y:S01]  /*e210*/  LDSM.16.M88.4 R92, [R124] ;  /* 0x000000007c5c783b */ /* 0x000e620000000200 */
[----:B------:R-:W-:Y:S04]  /*e220*/  DEPBAR.LE SB0, 0x0 ;  /* 0x000080000000791a */ /* 0x000fe80000000000 */
[----:B------:R-:W-:Y:S01]  /*e230*/  BAR.SYNC.DEFER_BLOCKING 0x0 ;  /* 0x0000000000007b1d */ /* 0x000fe20000010000 */
[C---:B-1----:R-:W-:Y:S06]  /*e240*/  HMMA.16816.F32.BF16 R60, R88.reuse, R92, R60 ;  /* 0x0000005c583c723c */ /* 0x042fec000004183c */
[----:B------:R-:W-:Y:S01]  /*e250*/  HMMA.16816.F32.BF16 R64, R88, R94, R64 ;  /* 0x0000005e5840723c */ /* 0x000fe20000041840 */
[----:B------:R-:W-:Y:S11]  /*e260*/  @!UPT UIADD3 URZ, URZ, URZ, URZ ;  /* 0x0000003f3f3ff290 */ /* 0x000ff6000fffe03f */
[----:B------:R-:W-:Y:S01]  /*e270*/  @!UPT UIADD3 URZ, URZ, URZ, URZ ;  /* 0x0000003f3f3ff290 */ /* 0x000fe2000fffe03f */
[----:B------:R-:W-:Y:S11]  /*e280*/  @!P1 BRA `(.L_x_3809) ;  /* 0x0000000400bc9947 */ /* 0x000ff60003800000 */
[----:B------:R-:W1:Y:S02]  /*e290*/  LDC R0, c[0x0][0x248] ;  /* 0x00009200ff007b82 */ /* 0x000e640000000800 */
[----:B-1----:R-:W-:Y:S04]  /*e2a0*/  LEA R89, -R0, RZ, 0x7 ;  /* 0x000000ff00597211 */ /* 0x002fe800078e39ff */
[----:B------:R-:W-:Y:S01]  /*e2b0*/  SHF.R.S32.HI R2, RZ, 0x1f, R89 ;  /* 0x0000001fff027819 */ /* 0x000fe20000011459 */
[----:B------:R-:W-:Y:S06]  /*e2c0*/  @!P2 BRA `(.L_x_3810) ;  /* 0x0000000000fca947 */ /* 0x000fec0003800000 */
[----:B------:R-:W-:Y:S01]  /*e2d0*/  IMAD.SHL.U32 R89, R149, 0x80, RZ ;  /* 0x0000008095597824 */ /* 0x000fe200078e00ff */
[----:B------:R-:W1:Y:S01]  /*e2e0*/  LDC R88, c[0x0][0x380] ;  /* 0x0000e000ff587b82 */ /* 0x000e620000000800 */
[----:B------:R-:W-:Y:S02]  /*e2f0*/  MOV R90, RZ ;  /* 0x000000ff005a7202 */ /* 0x000fe40000000f00 */
[----:B-1----:R-:W-:Y:S04]  /*e300*/  IABS R86, R88 ;  /* 0x0000005800567213 */ /* 0x002fe80000000000 */
[----:B------:R-:W1:Y:S10]  /*e310*/  I2F.RP R94, R86 ;  /* 0x00000056005e7306 */ /* 0x000e740000209400 */
[----:B-1----:R-:W1:Y:S02]  /*e320*/  MUFU.RCP R2, R94 ;  /* 0x0000005e00027308 */ /* 0x002e640000001000 */
[----:B-1----:R-:W-:Y:S08]  /*e330*/  VIADD R92, R2, 0xffffffe ;  /* 0x0ffffffe025c7836 */ /* 0x002ff00000000000 */
[----:B------:R-:W1:Y:S02]  /*e340*/  F2I.FTZ.U32.TRUNC.NTZ R91, R92 ;  /* 0x0000005c005b7305 */ /* 0x000e64000021f000 */
[--C-:B-1----:R-:W-:Y:S04]  /*e350*/  IMAD.MOV R2, RZ, RZ, -R91.reuse ;  /* 0x000000ffff027224 */ /* 0x102fe800078e0a5b */
[----:B------:R-:W-:Y:S04]  /*e360*/  IMAD R2, R2, R86, RZ ;  /* 0x0000005602027224 */ /* 0x000fe800078e02ff */
[----:B------:R-:W-:Y:S04]  /*e370*/  IMAD.HI.U32 R2, R91, R2, R90 ;  /* 0x000000025b027227 */ /* 0x000fe800078e005a */
[C---:B------:R-:W-:Y:S02]  /*e380*/  VIADD R91, R89.reuse, 0xffffff80 ;  /* 0xffffff80595b7836 */ /* 0x040fe40000000000 */
[----:B------:R-:W-:Y:S03]  /*e390*/  VIADD R89, R89, 0xffffff00 ;  /* 0xffffff0059597836 */ /* 0x000fe60000000000 */
[----:B------:R-:W-:Y:S02]  /*e3a0*/  IABS R93, R91 ;  /* 0x0000005b005d7213 */ /* 0x000fe40000000000 */
[-C--:B------:R-:W-:Y:S04]  /*e3b0*/  LOP3.LUT R90, R91, R88.reuse, RZ, 0x3c, !PT ;  /* 0x000000585b5a7212 */ /* 0x080fe800078e3cff */
[----:B------:R-:W-:Y:S01]  /*e3c0*/  ISETP.GE.AND P4, PT, R90, RZ, PT ;  /* 0x000000ff5a00720c */ /* 0x000fe20003f86270 */
[----:B------:R-:W-:Y:S05]  /*e3d0*/  IMAD.HI.U32 R90, R2, R93, RZ ;  /* 0x0000005d025a7227 */ /* 0x000fea00078e00ff */
[----:B------:R-:W-:Y:S05]  /*e3e0*/  IADD3 R91, -R90, RZ, RZ ;  /* 0x000000ff5a5b7210 */ /* 0x000fea0007ffe1ff */
[C---:B------:R-:W-:Y:S01]  /*e3f0*/  IMAD R93, R86.reuse, R91, R93 ;  /* 0x0000005b565d7224 */ /* 0x040fe200078e025d */
[----:B------:R-:W-:Y:S02]  /*e400*/  IABS R91, R89 ;  /* 0x00000059005b7213 */ /* 0x000fe40000000000 */
[-C--:B------:R-:W-:Y:S02]  /*e410*/  LOP3.LUT R89, R89, R88.reuse, RZ, 0x3c, !PT ;  /* 0x0000005859597212 */ /* 0x080fe400078e3cff */
[----:B------:R-:W-:Y:S01]  /*e420*/  ISETP.GT.U32.AND P5, PT, R86, R93, PT ;  /* 0x0000005d5600720c */ /* 0x000fe20003fa4070 */
[----:B------:R-:W-:Y:S01]  /*e430*/  IMAD.HI.U32 R2, R2, R91, RZ ;  /* 0x0000005b02027227 */ /* 0x000fe200078e00ff */
[----:B------:R-:W-:Y:S04]  /*e440*/  ISETP.GE.AND P1, PT, R89, RZ, PT ;  /* 0x000000ff5900720c */ /* 0x000fe80003f26270 */
[----:B------:R-:W-:Y:S05]  /*e450*/  IADD3 R89, -R2, RZ, RZ ;  /* 0x000000ff02597210 */ /* 0x000fea0007ffe1ff */
[----:B------:R-:W-:Y:S01]  /*e460*/  IMAD R91, R86, R89, R91 ;  /* 0x00000059565b7224 */ /* 0x000fe200078e025b */
[----:B------:R-:W-:Y:S01]  /*e470*/  LOP3.LUT R89, RZ, R88, RZ, 0x33, !PT ;  /* 0x00000058ff597212 */ /* 0x000fe200078e33ff */
[--C-:B------:R-:W-:Y:S01]  /*e480*/  @!P5 IMAD.IADD R93, R93, 0x1, -R86.reuse ;  /* 0x000000015d5dd824 */ /* 0x100fe200078e0a56 */
[----:B------:R-:W-:Y:S02]  /*e490*/  @!P5 IADD3 R90, R90, 0x1, RZ ;  /* 0x000000015a5ad810 */ /* 0x000fe40007ffe0ff */
[----:B------:R-:W-:Y:S02]  /*e4a0*/  ISETP.GT.U32.AND P3, PT, R86, R91, PT ;  /* 0x0000005b5600720c */ /* 0x000fe40003f64070 */
[-C--:B------:R-:W-:Y:S11]  /*e4b0*/  ISETP.GE.U32.AND P6, PT, R93, R86.reuse, PT ;  /* 0x000000565d00720c */ /* 0x080ff60003fc6070 */
[----:B------:R-:W-:Y:S02]  /*e4c0*/  @!P3 IMAD.IADD R91, R91, 0x1, -R86 ;  /* 0x000000015b5bb824 */ /* 0x000fe400078e0a56 */
[----:B------:R-:W-:Y:S02]  /*e4d0*/  @!P3 VIADD R2, R2, 0x1 ;  /* 0x000000010202b836 */ /* 0x000fe40000000000 */
[----:B------:R-:W-:Y:S01]  /*e4e0*/  @P6 VIADD R90, R90, 0x1 ;  /* 0x000000015a5a6836 */ /* 0x000fe20000000000 */
[----:B------:R-:W-:Y:S02]  /*e4f0*/  ISETP.GE.U32.AND P3, PT, R91, R86, PT ;  /* 0x000000565b00720c */ /* 0x000fe40003f66070 */
[----:B------:R-:W1:Y:S01]  /*e500*/  LDC R86, c[0x0][0x24c] ;  /* 0x00009300ff567b82 */ /* 0x000e620000000800 */
[----:B------:R-:W-:Y:S10]  /*e510*/  @!P4 IMAD.MOV R90, RZ, RZ, -R90 ;  /* 0x000000ffff5ac224 */ /* 0x000ff400078e0a5a */
[----:B------:R-:W-:Y:S01]  /*e520*/  @P3 VIADD R2, R2, 0x1 ;  /* 0x0000000102023836 */ /* 0x000fe20000000000 */
[----:B------:R-:W-:Y:S04]  /*e530*/  ISETP.NE.AND P3, PT, R88, RZ, PT ;  /* 0x000000ff5800720c */ /* 0x000fe80003f65270 */
[----:B------:R-:W-:Y:S04]  /*e540*/  @!P1 IADD3 R2, -R2, RZ, RZ ;  /* 0x000000ff02029210 */ /* 0x000fe80007ffe1ff */
[C---:B------:R-:W-:Y:S02]  /*e550*/  SEL R93, R89.reuse, R2, !P3 ;  /* 0x00000002595d7207 */ /* 0x040fe40005800000 */
[----:B------:R-:W-:Y:S02]  /*e560*/  SEL R89, R89, R90, !P3 ;  /* 0x0000005a59597207 */ /* 0x000fe40005800000 */
[CC--:B------:R-:W-:Y:S04]  /*e570*/  LEA R96, P1, R93.reuse, R146.reuse, 0x2 ;  /* 0x000000925d607211 */ /* 0x0c0fe800078210ff */
[-C--:B------:R-:W-:Y:S02]  /*e580*/  LEA.HI.X.SX32 R97, R93, R147.reuse, 0x2, P1 ;  /* 0x000000935d617211 */ /* 0x080fe400008f16ff */
[C---:B------:R-:W-:Y:S03]  /*e590*/  LEA R94, P1, R89.reuse, R146, 0x2 ;  /* 0x00000092595e7211 */ /* 0x040fe600078210ff */
[----:B------:R-:W2:Y:S01]  /*e5a0*/  LDG.E R2, desc[UR6][R96.64] ;  /* 0x0000000660027981 */ /* 0x000ea2000c1e1900 */
[C---:B------:R-:W-:Y:S02]  /*e5b0*/  LEA.HI.X.SX32 R95, R89.reuse, R147, 0x2, P1 ;  /* 0x00000093595f7211 */ /* 0x040fe400008f16ff */
[----:B------:R-:W-:Y:S03]  /*e5c0*/  IADD3 R89, R89, -R93, RZ ;  /* 0x8000005d59597210 */ /* 0x000fe60007ffe0ff */
[----:B------:R-:W2:Y:S02]  /*e5d0*/  LDG.E R91, desc[UR6][R94.64] ;  /* 0x000000065e5b7981 */ /* 0x000ea4000c1e1900 */
[----:B------:R-:W-:Y:S04]  /*e5e0*/  IMAD R89, R89, R88, -0x80 ;  /* 0xffffff8059597424 */ /* 0x000fe800078e0258 */
[-C--:B------:R-:W-:Y:S04]  /*e5f0*/  IMAD.WIDE.U32 R92, R89, R0.reuse, RZ ;  /* 0x00000000595c7225 */ /* 0x080fe800078e00ff */
[----:B--2---:R-:W-:Y:S01]  /*e600*/  IMAD.IADD R2, R2, 0x1, -R91 ;  /* 0x0000000102027824 */ /* 0x004fe200078e0a5b */
[----:B------:R-:W-:Y:S05]  /*e610*/  SHF.R.S32.HI R91, RZ, 0x1f, R89 ;  /* 0x0000001fff5b7819 */ /* 0x000fea0000011459 */
[----:B------:R-:W-:Y:S01]  /*e620*/  IMAD R88, R91, R0, RZ ;  /* 0x000000005b587224 */ /* 0x000fe200078e02ff */
[----:B------:R-:W-:Y:S03]  /*e630*/  SHF.R.S32.HI R91, RZ, 0x1f, R2 ;  /* 0x0000001fff5b7819 */ /* 0x000fe60000011402 */
[----:B-1----:R-:W-:Y:S05]  /*e640*/  IMAD R88, R89, R86, R88 ;  /* 0x0000005659587224 */ /* 0x002fea00078e0258 */
[----:B------:R-:W-:Y:S02]  /*e650*/  IADD3 R93, R93, R88, RZ ;  /* 0x000000585d5d7210 */ /* 0x000fe40007ffe0ff */
[----:B------:R-:W1:Y:S02]  /*e660*/  LDC.64 R88, c[0x0][0x230] ;  /* 0x00008c00ff587b82 */ /* 0x000e640000000a00 */
[-C--:B-1----:R-:W-:Y:S02]  /*e670*/  IMAD R91, R91, R88.reuse, RZ ;  /* 0x000000585b5b7224 */ /* 0x082fe400078e02ff */
[C---:B------:R-:W-:Y:S04]  /*e680*/  IMAD.WIDE.U32 R92, R2.reuse, R88, R92 ;  /* 0x00000058025c7225 */ /* 0x040fe800078e005c */
[----:B------:R-:W-:Y:S01]  /*e690*/  IMAD R91, R2, R89, R91 ;  /* 0x00000059025b7224 */ /* 0x000fe200078e025b */
[----:B------:R-:W-:Y:S03]  /*e6a0*/  MOV R89, R92 ;  /* 0x0000005c00597202 */ /* 0x000fe60000000f00 */
[----:B------:R-:W-:Y:S07]  /*e6b0*/  IMAD.IADD R2, R93, 0x1, R91 ;  /* 0x000000015d027824 */ /* 0x000fee00078e025b */
.L_x_3810:
[----:B------:R1:W-:Y:S01]  /*e6c0*/  @P0 STS [R150+0x1000], RZ ;  /* 0x001000ff96000388 */ /* 0x0003e20000000800 */
[CC--:B------:R-:W-:Y:S01]  /*e6d0*/  LEA R92, P1, R89.reuse, R148.reuse, 0x1 ;  /* 0x00000094595c7211 */ /* 0x0c0fe200078208ff */
[----:B------:R-:W-:Y:S02]  /*e6e0*/  @!P0 IMAD.MOV.U32 R88, RZ, RZ, R89 ;  /* 0x000000ffff588224 */ /* 0x000fe400078e0059 */
[----:B------:R1:W-:Y:S01]  /*e6f0*/  @P0 STS [R150+0x1004], RZ ;  /* 0x001004ff96000388 */ /* 0x0003e20000000800 */
[--C-:B------:R-:W-:Y:S02]  /*e700*/  LEA.HI.X R93, R89, R143, R2.reuse, 0x1, P1 ;  /* 0x0000008f595d7211 */ /* 0x100fe400008f0c02 */
[----:B------:R-:W-:Y:S01]  /*e710*/  @!P0 IADD3 R91, P1, R138, R89, RZ ;  /* 0x000000598a5b8210 */ /* 0x000fe20007f3e0ff */
[----:B------:R1:W-:Y:S04]  /*e720*/  @P0 STS.64 [R150+0x1008], RZ ;  /* 0x001008ff96000388 */ /* 0x0003e80000000a00 */
[----:B------:R-:W-:Y:S01]  /*e730*/  @!PT LDS RZ, [RZ] ;  /* 0x00000000fffff984 */ /* 0x000fe20000000800 */
[----:B------:R-:W-:Y:S01]  /*e740*/  @!PT LDS RZ, [RZ] ;  /* 0x00000000fffff984 */ /* 0x000fe20000000800 */
[----:B------:R-:W-:Y:S01]  /*e750*/  @!PT LDS RZ, [RZ] ;  /* 0x00000000fffff984 */ /* 0x000fe20000000800 */
[----:B------:R1:W-:Y:S01]  /*e760*/  @!P0 LDGSTS.E.BYPASS.LTC128B.128 [R150+0x1000], desc[UR6][R92.64] ;  /* 0x010000005c968fae */ /* 0x0003e2000b901d46 */
[----:B------:R-:W-:Y:S01]  /*e770*/  @!P0 IMAD.X R86, R137, 0x1, R2, P1 ;  /* 0x0000000189568824 */ /* 0x000fe200008e0602 */
[CC--:B------:R-:W-:Y:S02]  /*e780*/  @!P0 LEA R96, P1, R91.reuse, R148.reuse, 0x1 ;  /* 0x000000945b608211 */ /* 0x0c0fe400078208ff */
[----:B------:R1:W-:Y:S02]  /*e790*/  @P0 STS.128 [R150+0x1800], RZ ;  /* 0x001800ff96000388 */ /* 0x0003e40000000c00 */
[----:B------:R-:W-:Y:S02]  /*e7a0*/  @!P0 LEA.HI.X R97, R91, R143, R86, 0x1, P1 ;  /* 0x0000008f5b618211 */ /* 0x000fe400008f0c56 */
[----:B------:R-:W2:Y:S01]  /*e7b0*/  @!P0 LDC R91, c[0x0][0x24c] ;  /* 0x00009300ff5b8b82 */ /* 0x000ea20000000800 */
[----:B------:R-:W-:Y:S01]  /*e7c0*/  @!P0 LEA R86, P3, R0, R89, 0x6 ;  /* 0x0000005900568211 */ /* 0x000fe200078630ff */
[----:B------:R-:W-:Y:S01]  /*e7d0*/  @!P0 IMAD.MOV.U32 R89, RZ, RZ, R2 ;  /* 0x000000ffff598224 */ /* 0x000fe200078e0002 */
[----:B------:R-:W-:Y:S01]  /*e7e0*/  @!PT LDS RZ, [RZ] ;  /* 0x00000000fffff984 */ /* 0x000fe20000000800 */
[----:B------:R-:W-:Y:S01]  /*e7f0*/  @!PT LDS RZ, [RZ] ;  /* 0x00000000fffff984 */ /* 0x000fe20000000800 */
[----:B------:R-:W-:Y:S01]  /*e800*/  @!PT LDS RZ, [RZ] ;  /* 0x00000000fffff984 */ /* 0x000fe20000000800 */
[----:B------:R1:W-:Y:S02]  /*e810*/  @!P0 LDGSTS.E.BYPASS.LTC128B.128 [R150+0x1800], desc[UR6][R96.64] ;  /* 0x0180000060968fae */ /* 0x0003e4000b901d46 */
[----:B------:R-:W-:Y:S01]  /*e820*/  @!P0 LEA R94, P1, R86, R148, 0x1 ;  /* 0x00000094565e8211 */ /* 0x000fe200078208ff */
[C---:B------:R-:W-:Y:S01]  /*e830*/  @!P0 IMAD.WIDE.U32 R88, R0.reuse, 0x60, R88 ;  /* 0x0000006000588825 */ /* 0x040fe200078e0058 */
[----:B------:R1:W-:Y:S02]  /*e840*/  @P0 STS.128 [R150+0x2000], RZ ;  /* 0x002000ff96000388 */ /* 0x0003e40000000c00 */
[----:B--2---:R-:W-:Y:S02]  /*e850*/  @!P0 LEA.HI.X R91, R0, R2, R91, 0x6, P3 ;  /* 0x00000002005b8211 */ /* 0x004fe400018f345b */
[----:B------:R-:W2:Y:S02]  /*e860*/  @!P0 LDC R0, c[0x0][0x24c] ;  /* 0x00009300ff008b82 */ /* 0x000ea40000000800 */
[-C--:B------:R-:W-:Y:S02]  /*e870*/  @!P0 LEA.HI.X R95, R86, R143.reuse, R91, 0x1, P1 ;  /* 0x0000008f565f8211 */ /* 0x080fe400008f0c5b */
[----:B------:R-:W-:Y:S01]  /*e880*/  @!P0 LEA R90, P1, R88, R148, 0x1 ;  /* 0x00000094585a8211 */ /* 0x000fe200078208ff */
[----:B------:R-:W-:Y:S02]  /*e890*/  IMAD.MOV.U32 R148, RZ, RZ, R92 ;  /* 0x000000ffff947224 */ /* 0x000fe400078e005c */
[----:B------:R-:W-:Y:S01]  /*e8a0*/  @!PT LDS RZ, [RZ] ;  /* 0x00000000fffff984 */ /* 0x000fe20000000800 */
[----:B------:R-:W-:Y:S01]  /*e8b0*/  @!PT LDS RZ, [RZ] ;  /* 0x00000000fffff984 */ /* 0x000fe20000000800 */
[----:B------:R-:W-:Y:S01]  /*e8c0*/  @!PT LDS RZ, [RZ] ;  /* 0x00000000fffff984 */ /* 0x000fe20000000800 */
[----:B------:R1:W-:Y:S04]  /*e8d0*/  @!P0 LDGSTS.E.BYPASS.LTC128B.128 [R150+0x2000], desc[UR6][R94.64] ;  /* 0x020000005e968fae */ /* 0x0003e8000b901d46 */
[----:B------:R1:W-:Y:S01]  /*e8e0*/  @P0 STS.128 [R150+0x2800], RZ ;  /* 0x002800ff96000388 */ /* 0x0003e20000000c00 */
[----:B--2---:R-:W-:Y:S04]  /*e8f0*/  @!P0 IMAD R0, R0, 0x60, RZ ;  /* 0x0000006000008824 */ /* 0x004fe800078e02ff */
[----:B------:R-:W-:Y:S05]  /*e900*/  @!P0 IMAD.IADD R0, R0, 0x1, R89 ;  /* 0x0000000100008824 */ /* 0x000fea00078e0259 */
[----:B------:R-:W-:Y:S01]  /*e910*/  @!P0 LEA.HI.X R91, R88, R143, R0, 0x1, P1 ;  /* 0x0000008f585b8211 */ /* 0x000fe200008f0c00 */
[----:B------:R-:W-:Y:S04]  /*e920*/  IMAD.MOV.U32 R143, RZ, RZ, R93 ;  /* 0x000000ffff8f7224 */ /* 0x000fe800078e005d */
[----:B------:R-:W-:Y:S01]  /*e930*/  @!PT LDS RZ, [RZ] ;  /* 0x00000000fffff984 */ /* 0x000fe20000000800 */
[----:B------:R-:W-:Y:S01]  /*e940*/  @!PT LDS RZ, [RZ] ;  /* 0x00000000fffff984 */ /* 0x000fe20000000800 */
[----:B------:R-:W-:Y:S01]  /*e950*/  @!PT LDS RZ, [RZ] ;  /* 0x00000000fffff984 */ /* 0x000fe20000000800 */
[----:B------:R1:W-:Y:S04]  /*e960*/  @!P0 LDGSTS.E.BYPASS.LTC128B.128 [R150+0x2800], desc[UR6][R90.64] ;  /* 0x028000005a968fae */ /* 0x0003e8000b901d46 */
[----:B------:R-:W0:Y:S02]  /*e970*/  LDGDEPBAR ;  /* 0x00000000000079af */ /* 0x000e240000000000 */
.L_x_3809:
        /* <DEDUP_REMOVED lines=72> */
[C---:B------:R-:W-:Y:S02]  /*ee00*/  FMUL.FTZ R96, R0.reuse, UR4 ;  /* 0x0000000400607c20 */ /* 0x040fe40008410000 */
[----:B------:R-:W1:Y:S01]  /*ee10*/  LDSM.16.MT88.4 R92, [R132+0x3000] ;  /* 0x00300000845c783b */ /* 0x000e620000004200 */
[C---:B------:R-:W-:Y:S01]  /*ee20*/  FSETP.NEU.FTZ.AND P0, PT, R0.reuse, -INF , PT ;  /* 0xff8000000000780b */ /* 0x040fe20003f1d000 */
[----:B------:R-:W-:Y:S01]  /*ee30*/  FADD.FTZ R3, -R0, R3 ;  /* 0x0000000300037221 */ /* 0x000fe20000010100 */
[C---:B------:R-:W-:Y:S01]  /*ee40*/  FMUL.FTZ R97, R2.reuse, UR4 ;  /* 0x0000000402617c20 */ /* 0x040fe20008410000 */
[C---:B------:R-:W-:Y:S01]  /*ee50*/  FSETP.NEU.FTZ.AND P1, PT, R2.reuse, -INF , PT ;  /* 0xff8000000200780b */ /* 0x040fe20003f3d000 */
[----:B------:R-:W-:Y:S01]  /*ee60*/  FADD.FTZ R86, -R2, R87 ;  /* 0x0000005702567221 */ /* 0x000fe20000010100 */
[----:B------:R-:W-:Y:S01]  /*ee70*/  FSEL R96, R96, RZ, P0 ;  /* 0x000000ff60607208 */ /* 0x000fe20000000000 */
[----:B------:R-:W-:Y:S01]  /*ee80*/  FMUL.FTZ R88, R3, UR4 ;  /* 0x0000000403587c20 */ /* 0x000fe20008410000 */
[----:B------:R-:W-:Y:S01]  /*ee90*/  FSEL R97, R97, RZ, P1 ;  /* 0x000000ff61617208 */ /* 0x000fe20000800000 */
[----:B------:R-:W-:Y:S01]  /*eea0*/  FMUL.FTZ R87, R86, UR4 ;  /* 0x0000000456577c20 */ /* 0x000fe20008410000 */
[----:B------:R-:W-:Y:S01]  /*eeb0*/  ISETP.GT.AND P0, PT, R149, 0x1, PT ;  /* 0x000000019500780c */ /* 0x000fe20003f04270 */
        /* <DEDUP_REMOVED lines=24> */
[----:B------:R-:W2:Y:S01]  /*f040*/  MUFU.EX2 R89, R89 ;  /* 0x0000005900597308 */ /* 0x000ea20000000800 */
[C---:B---3--:R-:W-:Y:S01]  /*f050*/  FMUL.FTZ R68, R86.reuse, R68 ;  /* 0x0000004456447220 */ /* 0x048fe20000410000 */
        /* <DEDUP_REMOVED lines=13> */
[----:B------:R-:W-:Y:S03]  /*f130*/  FFMA.FTZ R121, R13, UR4, -R97 ;  /* 0x000000040d797c23 */ /* 0x000fe60008010861 */
[----:B------:R-:W-:Y:S01]  /*f140*/  MUFU.EX2 R116, R116 ;  /* 0x0000007400747308 */ /* 0x000fe20000000800 */
[----:B--2---:R-:W-:Y:S01]  /*f150*/  F2FP.BF16.F32.PACK_AB R88, R98, R89 ;  /* 0x000000596258723e */ /* 0x004fe200000010ff */
[----:B------:R-:W-:Y:S01]  /*f160*/  FFMA.FTZ R103, R86, R157, R89 ;  /* 0x0000009d56677223 */ /* 0x000fe20000010059 */
[--C-:B------:R-:W-:Y:S01]  /*f170*/  FFMA.FTZ R157, R18, UR4, -R96.reuse ;  /* 0x00000004129d7c23 */ /* 0x100fe20008010860 */
[--C-:B------:R-:W-:Y:S01]  /*f180*/  FFMA.FTZ R163, R14, UR4, -R96.reuse ;  /* 0x000000040ea37c23 */ /* 0x100fe20008010860 */
[--C-:B------:R-:W-:Y:S01]  /*f190*/  FFMA.FTZ R122, R19, UR4, -R96.reuse ;  /* 0x00000004137a7c23 */ /* 0x100fe20008010860 */
[----:B------:R-:W-:Y:S01]  /*f1a0*/  FADD.FTZ R98, R98, R103 ;  /* 0x0000006762627221 */ /* 0x000fe20000010000 */
        /* <DEDUP_REMOVED lines=14> */
[----:B------:R-:W-:Y:S01]  /*f290*/  FFMA.FTZ R109, R31, UR4, -R96 ;  /* 0x000000041f6d7c23 */ /* 0x000fe20008010860 */
[--C-:B------:R-:W-:Y:S01]  /*f2a0*/  FFMA.FTZ R105, R32, UR4, -R97.reuse ;  /* 0x0000000420697c23 */ /* 0x100fe20008010861 */
[--C-:B------:R-:W-:Y:S03]  /*f2b0*/  FFMA.FTZ R102, R33, UR4, -R97.reuse ;  /* 0x0000000421667c23 */ /* 0x100fe60008010861 */
[----:B------:R-:W4:Y:S01]  /*f2c0*/  MUFU.EX2 R119, R119 ;  /* 0x0000007700777308 */ /* 0x000f220000000800 */
[----:B--2---:R-:W-:Y:S01]  /*f2d0*/  FFMA.FTZ R86, R3, R156, R90 ;  /* 0x0000009c03567223 */ /* 0x004fe2000001005a */
[----:B------:R-:W-:Y:S01]  /*f2e0*/  F2FP.BF16.F32.PACK_AB R89, R99, R90 ;  /* 0x0000005a6359723e */ /* 0x000fe200000010ff */
[--C-:B------:R-:W-:Y:S01]  /*f2f0*/  FFMA.FTZ R156, R17, UR4, -R97.reuse ;  /* 0x00000004119c7c23 */ /* 0x100fe20008010861 */
[----:B------:R-:W-:Y:S01]  /*f300*/  FFMA.FTZ R106, R34, UR4, -R96 ;  /* 0x00000004226a7c23 */ /* 0x000fe20008010860 */
[----:B------:R-:W-:Y:S01]  /*f310*/  FADD.FTZ R165, R99, R86 ;  /* 0x0000005663a57221 */ /* 0x000fe20000010000 */
[--C-:B------:R-:W-:Y:S01]  /*f320*/  FFMA.FTZ R99, R42, UR4, -R96.reuse ;  /* 0x000000042a637c23 */ /* 0x100fe20008010860 */
[----:B------:R-:W-:Y:S03]  /*f330*/  FFMA.FTZ R86, R43, UR4, -R96 ;  /* 0x000000042b567c23 */ /* 0x000fe60008010860 */
[----:B------:R-:W2:Y:S01]  /*f340*/  MUFU.EX2 R162, R162 ;  /* 0x000000a200a27308 */ /* 0x000ea20000000800 */
[----:B------:R-:W-:Y:S01]  /*f350*/  LDSM.16.MT88.4 R40, [R132+0x3800] ;  /* 0x003800008428783b */ /* 0x000fe20000004200 */
[----:B---3--:R-:W-:Y:S01]  /*f360*/  F2FP.BF16.F32.PACK_AB R90, R116, R101 ;  /* 0x00000065745a723e */ /* 0x008fe200000010ff */
[----:B------:R-:W-:Y:S01]  /*f370*/  FADD.FTZ R5, R101, R98 ;  /* 0x0000006265057221 */ /* 0x000fe20000010000 */
[--C-:B------:R-:W-:Y:S01]  /*f380*/  FFMA.FTZ R98, R44, UR4, -R97.reuse ;  /* 0x000000042c627c23 */ /* 0x100fe20008010861 */
[--C-:B------:R-:W-:Y:S01]  /*f390*/  FFMA.FTZ R101, R39, UR4, -R96.reuse ;  /* 0x0000000427657c23 */ /* 0x100fe20008010860 */
[----:B------:R-:W-:Y:S01]  /*f3a0*/  FFMA.FTZ R60, R60, UR4, -R97 ;  /* 0x000000043c3c7c23 */ /* 0x000fe20008010861 */
[----:B------:R-:W-:Y:S03]  /*f3b0*/  FADD.FTZ R37, R116, R5 ;  /* 0x0000000574257221 */ /* 0x000fe60000010000 */
[----:B------:R-:W-:Y:S01]  /*f3c0*/  MUFU.EX2 R164, R164 ;  /* 0x000000a400a47308 */ /* 0x000fe20000000800 */
[--C-:B------:R-:W-:Y:S01]  /*f3d0*/  FFMA.FTZ R116, R54, UR4, -R96.reuse ;  /* 0x0000000436747c23 */ /* 0x100fe20008010860 */
[----:B----4-:R-:W-:Y:S01]  /*f3e0*/  FADD.FTZ R165, R119, R165 ;  /* 0x000000a577a57221 */ /* 0x010fe20000010000 */
[--C-:B------:R-:W-:Y:S01]  /*f3f0*/  FFMA.FTZ R61, R61, UR4, -R97.reuse ;  /* 0x000000043d3d7c23 */ /* 0x100fe20008010861 */
[----:B------:R-:W-:Y:S01]  /*f400*/  MOV R3, R0 ;  /* 0x0000000000037202 */ /* 0x000fe20000000f00 */
[----:B------:R-:W-:Y:S01]  /*f410*/  FFMA.FTZ R64, R64, UR4, -R97 ;  /* 0x0000000440407c23 */ /* 0x000fe20008010861 */
[--C-:B------:R-:W-:Y:S01]  /*f420*/  FFMA.FTZ R62, R62, UR4, -R96.reuse ;  /* 0x000000043e3e7c23 */ /* 0x100fe20008010860 */
[--C-:B------:R-:W-:Y:S03]  /*f430*/  FFMA.FTZ R63, R63, UR4, -R96.reuse ;  /* 0x000000043f3f7c23 */ /* 0x100fe60008010860 */
[----:B------:R-:W3:Y:S01]  /*f440*/  MUFU.EX2 R121, R121 ;  /* 0x0000007900797308 */ /* 0x000ee20000000800 */
[C---:B--2---:R-:W-:Y:S01]  /*f450*/  F2FP.BF16.F32.PACK_AB R91, R162.reuse, R119 ;  /* 0x00000077a25b723e */ /* 0x044fe200000010ff */
[----:B------:R-:W-:Y:S01]  /*f460*/  FFMA.FTZ R119, R55, UR4, -R96 ;  /* 0x0000000437777c23 */ /* 0x000fe20008010860 */
[----:B------:R-:W-:Y:S01]  /*f470*/  FADD.FTZ R162, R162, R165 ;  /* 0x000000a5a2a27221 */ /* 0x000fe20000010000 */
[----:B------:R-:W-:Y:S06]  /*f480*/  MOV R87, R2 ;  /* 0x0000000200577202 */ /* 0x000fec0000000f00 */
[----:B------:R-:W-:Y:S01]  /*f490*/  MUFU.EX2 R163, R163 ;  /* 0x000000a300a37308 */ /* 0x000fe20000000800 */
[C---:B-1----:R-:W-:Y:S06]  /*f4a0*/  HMMA.16816.F32.BF16 R68, R88.reuse, R92, R68 ;  /* 0x0000005c5844723c */ /* 0x042fec0000041844 */
[C---:B------:R-:W-:Y:S03]  /*f4b0*/  HMMA.16816.F32.BF16 R72, R88.reuse, R94, R72 ;  /* 0x0000005e5848723c */ /* 0x040fe60000041848 */
[----:B------:R-:W1:Y:S01]  /*f4c0*/  MUFU.EX2 R158, R158 ;  /* 0x0000009e009e7308 */ /* 0x000e620000000800 */
[----:B------:R-:W2:Y:S09]  /*f4d0*/  LDSM.16.MT88.4 R92, [R131+0x3000] ;  /* 0x00300000835c783b */ /* 0x000eb20000004200 */
[----:B------:R-:W-:Y:S10]  /*f4e0*/  MUFU.EX2 R159, R159 ;  /* 0x0000009f009f7308 */ /* 0x000ff40000000800 */
[----:B------:R-:W4:Y:S10]  /*f4f0*/  MUFU.EX2 R156, R156 ;  /* 0x0000009c009c7308 */ /* 0x000f340000000800 */
[----:B------:R-:W-:Y:S10]  /*f500*/  MUFU.EX2 R157, R157 ;  /* 0x0000009d009d7308 */ /* 0x000ff40000000800 */
[----:B------:R-:W5:Y:S10]  /*f510*/  MUFU.EX2 R122, R122 ;  /* 0x0000007a007a7308 */ /* 0x000f740000000800 */
[----:B------:R-:W-:Y:S01]  /*f520*/  MUFU.EX2 R160, R160 ;  /* 0x000000a000a07308 */ /* 0x000fe20000000800 */
[C---:B--2---:R-:W-:Y:S06]  /*f530*/  HMMA.16816.F32.BF16 R76, R88.reuse, R92, R76 ;  /* 0x0000005c584c723c */ /* 0x044fec000004184c */
[----:B------:R-:W-:Y:S03]  /*f540*/  HMMA.16816.F32.BF16 R80, R88, R94, R80 ;  /* 0x0000005e5850723c */ /* 0x000fe60000041850 */
[----:B------:R-:W-:Y:S01]  /*f550*/  MUFU.EX2 R123, R123 ;  /* 0x0000007b007b7308 */ /* 0x000fe20000000800 */
[----:B------:R-:W2:Y:S03]  /*f560*/  LDSM.16.MT88.4 R92, [R132+0x3400] ;  /* 0x00340000845c783b */ /* 0x000ea60000004200 */
[----:B---3--:R-:W-:Y:S01]  /*f570*/  F2FP.BF16.F32.PACK_AB R88, R121, R164 ;  /* 0x000000a47958723e */ /* 0x008fe200000010ff */
[----:B------:R-:W-:Y:S05]  /*f580*/  FADD.FTZ R164, R164, R37 ;  /* 0x00000025a4a47221 */ /* 0x000fea0000010000 */
[----:B------:R-:W-:Y:S01]  /*f590*/  MUFU.EX2 R161, R161 ;  /* 0x000000a100a17308 */ /* 0x000fe20000000800 */
[----:B-1----:R-:W-:Y:S01]  /*f5a0*/  F2FP.BF16.F32.PACK_AB R89, R158, R163 ;  /* 0x000000a39e59723e */ /* 0x002fe200000010ff */
[----:B------:R-:W-:Y:S01]  /*f5b0*/  FADD.FTZ R163, R163, R162 ;  /* 0x000000a2a3a37221 */ /* 0x000fe20000010000 */
[----:B------:R-:W-:Y:S01]  /*f5c0*/  FFMA.FTZ R162, R59, UR4, -R96 ;  /* 0x000000043ba27c23 */ /* 0x000fe20008010860 */
[----:B----4-:R-:W-:Y:S01]  /*f5d0*/  F2FP.BF16.F32.PACK_AB R90, R156, R159 ;  /* 0x0000009f9c5a723e */ /* 0x010fe200000010ff */
[----:B------:R-:W-:Y:S01]  /*f5e0*/  FADD.FTZ R164, R121, R164 ;  /* 0x000000a479a47221 */ /* 0x000fe20000010000 */
[----:B-----5:R-:W-:Y:S04]  /*f5f0*/  F2FP.BF16.F32.PACK_AB R91, R122, R157 ;  /* 0x0000009d7a5b723e */ /* 0x020fe800000010ff */
[----:B------:R-:W1:Y:S01]  /*f600*/  MUFU.EX2 R114, R114 ;  /* 0x0000007200727308 */ /* 0x000e620000000800 */
[--C-:B------:R-:W-:Y:S01]  /*f610*/  FFMA.FTZ R121, R56, UR4, -R97.reuse ;  /* 0x0000000438797c23 */ /* 0x100fe20008010861 */
[----:B------:R-:W-:Y:S01]  /*f620*/  FFMA.FTZ R56, R57, UR4, -R97 ;  /* 0x0000000439387c23 */ /* 0x000fe20008010861 */
[----:B------:R-:W-:Y:S01]  /*f630*/  FADD.FTZ R57, R159, R164 ;  /* 0x000000a49f397221 */ /* 0x000fe20000010000 */
[--C-:B------:R-:W-:Y:S03]  /*f640*/  FFMA.FTZ R159, R58, UR4, -R96.reuse ;  /* 0x000000043a9f7c23 */ /* 0x100fe60008010860 */
[----:B------:R-:W-:Y:S03]  /*f650*/  FADD.FTZ R57, R156, R57 ;  /* 0x000000399c397221 */ /* 0x000fe60000010000 */
[----:B------:R-:W-:Y:S10]  /*f660*/  MUFU.EX2 R117, R117 ;  /* 0x0000007500757308 */ /* 0x000ff40000000800 */
[----:B------:R-:W3:Y:S01]  /*f670*/  MUFU.EX2 R104, R104 ;  /* 0x0000006800687308 */ /* 0x000ee20000000800 */
[----:B-1----:R-:W-:Y:S09]  /*f680*/  F2FP.BF16.F32.PACK_AB R37, R114, R161 ;  /* 0x000000a17225723e */ /* 0x002ff200000010ff */
[----:B------:R-:W-:Y:S01]  /*f690*/  MUFU.EX2 R107, R107 ;  /* 0x0000006b006b7308 */ /* 0x000fe20000000800 */
[C---:B--2---:R-:W-:Y:S06]  /*f6a0*/  HMMA.16816.F32.BF16 R68, R88.reuse, R92, R68 ;  /* 0x0000005c5844723c */ /* 0x044fec0000041844 */
[C---:B------:R-:W-:Y:S03]  /*f6b0*/  HMMA.16816.F32.BF16 R72, R88.reuse, R94, R72 ;  /* 0x0000005e5848723c */ /* 0x040fe60000041848 */
[----:B------:R-:W1:Y:S01]  /*f6c0*/  MUFU.EX2 R110, R110 ;  /* 0x0000006e006e7308 */ /* 0x000e620000000800 */
[----:B------:R-:W2:Y:S01]  /*f6d0*/  LDSM.16.MT88.4 R92, [R131+0x3400] ;  /* 0x00340000835c783b */ /* 0x000ea20000004200 */
[----:B---3--:R-:W-:Y:S08]  /*f6e0*/  F2FP.BF16.F32.PACK_AB R38, R104, R117 ;  /* 0x000000756826723e */ /* 0x008ff000000010ff */
[----:B------:R-:W-:Y:S10]  /*f6f0*/  MUFU.EX2 R113, R113 ;  /* 0x0000007100717308 */ /* 0x000ff40000000800 */
[----:B------:R-:W3:Y:S01]  /*f700*/  MUFU.EX2 R118, R118 ;  /* 0x0000007600767308 */ /* 0x000ee20000000800 */
[----:B-1----:R-:W-:Y:S09]  /*f710*/  F2FP.BF16.F32.PACK_AB R39, R110, R107 ;  /* 0x0000006b6e27723e */ /* 0x002ff200000010ff */
[----:B------:R-:W-:Y:S10]  /*f720*/  MUFU.EX2 R120, R120 ;  /* 0x0000007800787308 */ /* 0x000ff40000000800 */
[----:B------:R-:W1:Y:S10]  /*f730*/  MUFU.EX2 R109, R109 ;  /* 0x0000006d006d7308 */ /* 0x000e740000000800 */
[----:B------:R-:W-:Y:S01]  /*f740*/  MUFU.EX2 R105, R105 ;  /* 0x0000006900697308 */ /* 0x000fe20000000800 */
[C---:B--2---:R-:W-:Y:S06]  /*f750*/  HMMA.16816.F32.BF16 R76, R88.reuse, R92, R76 ;  /* 0x0000005c584c723c */ /* 0x044fec000004184c */
[----:B------:R-:W-:Y:S03]  /*f760*/  HMMA.16816.F32.BF16 R80, R88, R94, R80 ;  /* 0x0000005e5850723c */ /* 0x000fe60000041850 */
[----:B------:R2:W-:Y:S02]  /*f770*/  MUFU.EX2 R95, R36 ;  /* 0x00000024005f7308 */ /* 0x0005e40000000800 */
[--C-:B------:R-:W-:Y:S01]  /*f780*/  FFMA.FTZ R92, R46, UR4, -R96.reuse ;  /* 0x000000042e5c7c23 */ /* 0x100fe20008010860 */
[--C-:B------:R-:W-:Y:S01]  /*f790*/  FFMA.FTZ R93, R48, UR4, -R97.reuse ;  /* 0x00000004305d7c23 */ /* 0x100fe20008010861 */
[----:B------:R-:W4:Y:S01]  /*f7a0*/  LDSM.16.MT88.4 R44, [R131+0x3800] ;  /* 0x00380000832c783b */ /* 0x000f220000004200 */
[--C-:B------:R-:W-:Y:S05]  /*f7b0*/  FFMA.FTZ R88, R49, UR4, -R97.reuse ;  /* 0x0000000431587c23 */ /* 0x100fea0008010861 */
[----:B------:R-:W5:Y:S01]  /*f7c0*/  MUFU.EX2 R102, R102 ;  /* 0x0000006600667308 */ /* 0x000f620000000800 */
[--C-:B------:R-:W-:Y:S01]  /*f7d0*/  FFMA.FTZ R89, R50, UR4, -R96.reuse ;  /* 0x0000000432597c23 */ /* 0x100fe20008010860 */
[----:B------:R-:W-:Y:S01]  /*f7e0*/  FFMA.FTZ R90, R51, UR4, -R96 ;  /* 0x00000004335a7c23 */ /* 0x000fe20008010860 */
[--C-:B------:R-:W-:Y:S01]  /*f7f0*/  FFMA.FTZ R94, R53, UR4, -R97.reuse ;  /* 0x00000004355e7c23 */ /* 0x100fe20008010861 */
[----:B------:R-:W-:Y:S01]  /*f800*/  FFMA.FTZ R91, R52, UR4, -R97 ;  /* 0x00000004345b7c23 */ /* 0x000fe20008010861 */
[----:B------:R-:W-:Y:S01]  /*f810*/  LDSM.16.MT88.4 R48, [R131+0x3c00] ;  /* 0x003c00008330783b */ /* 0x000fe20000004200 */
[----:B------:R-:W-:Y:S04]  /*f820*/  FADD.FTZ R52, R158, R163 ;  /* 0x000000a39e347221 */ /* 0x000fe80000010000 */
[----:B------:R-:W-:Y:S01]  /*f830*/  MUFU.EX2 R106, R106 ;  /* 0x0000006a006a7308 */ /* 0x000fe20000000800 */
[----:B--2---:R-:W-:Y:S01]  /*f840*/  F2FP.BF16.F32.PACK_AB R36, R123, R160 ;  /* 0x000000a07b24723e */ /* 0x004fe200000010ff */
[----:B------:R-:W-:Y:S01]  /*f850*/  FADD.FTZ R160, R160, R57 ;  /* 0x00000039a0a07221 */ /* 0x000fe20000010000 */
[----:B------:R-:W-:Y:S01]  /*f860*/  FADD.FTZ R157, R157, R52 ;  /* 0x000000349d9d7221 */ /* 0x000fe20000010000 */
[----:B------:R-:W-:Y:S01]  /*f870*/  FFMA.FTZ R97, R65, UR4, -R97 ;  /* 0x0000000441617c23 */ /* 0x000fe20008010861 */
[----:B------:R-:W-:Y:S01]  /*f880*/  FFMA.FTZ R65, R66, UR4, -R96 ;  /* 0x0000000442417c23 */ /* 0x000fe20008010860 */
[----:B------:R-:W-:Y:S01]  /*f890*/  LDSM.16.MT88.4 R52, [R131+0x4000] ;  /* 0x004000008334783b */ /* 0x000fe20000004200 */
[----:B------:R-:W-:Y:S03]  /*f8a0*/  FADD.FTZ R122, R122, R157 ;  /* 0x0000009d7a7a7221 */ /* 0x000fe60000010000 */
[----:B------:R-:W2:Y:S01]  /*f8b0*/  MUFU.EX2 R103, R103 ;  /* 0x0000006700677308 */ /* 0x000ea20000000800 */
[C---:B------:R-:W-:Y:S05]  /*f8c0*/  HMMA.16816.F32.BF16 R68, R36.reuse, R40, R68 ;  /* 0x000000282444723c */ /* 0x040fea0000041844 */
[----:B------:R-:W-:Y:S01]  /*f8d0*/  FADD.FTZ R161, R161, R122 ;  /* 0x0000007aa1a17221 */ /* 0x000fe20000010000 */
[C---:B------:R-:W-:Y:S03]  /*f8e0*/  HMMA.16816.F32.BF16 R72, R36.reuse, R42, R72 ;  /* 0x0000002a2448723c */ /* 0x040fe60000041848 */
[----:B------:R3:W-:Y:S01]  /*f8f0*/  MUFU.EX2 R158, R56 ;  /* 0x00000038009e7308 */ /* 0x0007e20000000800 */
[----:B------:R-:W2:Y:S01]  /*f900*/  LDSM.16.MT88.4 R40, [R132+0x3c00] ;  /* 0x003c00008428783b */ /* 0x000ea20000004200 */
[----:B------:R-:W-:Y:S01]  /*f910*/  FADD.FTZ R114, R114, R161 ;  /* 0x000000a172727221 */ /* 0x000fe20000010000 */
[----:B------:R-:W-:Y:S01]  /*f920*/  FADD.FTZ R122, R123, R160 ;  /* 0x000000a07b7a7221 */ /* 0x000fe20000010000 */
[----:B------:R-:W-:Y:S06]  /*f930*/  FFMA.FTZ R96, R67, UR4, -R96 ;  /* 0x0000000443607c23 */ /* 0x000fec0008010860 */
[----:B------:R-:W-:Y:S01]  /*f940*/  MUFU.EX2 R108, R108 ;  /* 0x0000006c006c7308 */ /* 0x000fe20000000800 */
[----:B------:R-:W-:Y:S01]  /*f950*/  FADD.FTZ R117, R117, R122 ;  /* 0x0000007a75757221 */ /* 0x000fe20000010000 */
[C---:B----4-:R-:W-:Y:S08]  /*f960*/  HMMA.16816.F32.BF16 R76, R36.reuse, R44, R76 ;  /* 0x0000002c244c723c */ /* 0x050ff0000004184c */
[----:B------:R-:W4:Y:S01]  /*f970*/  MUFU.EX2 R111, R111 ;  /* 0x0000006f006f7308 */ /* 0x000f220000000800 */
[----:B---3--:R-:W-:Y:S02]  /*f980*/  LDSM.16.MT88.4 R56, [R132+0x4400] ;  /* 0x004400008438783b */ /* 0x008fe40000004200 */
[----:B------:R-:W-:Y:S01]  /*f990*/  FADD.FTZ R104, R104, R117 ;  /* 0x0000007568687221 */ /* 0x000fe20000010000 */
[----:B------:R-:W-:Y:S06]  /*f9a0*/  HMMA.16816.F32.BF16 R80, R36, R46, R80 ;  /* 0x0000002e2450723c */ /* 0x000fec0000041850 */
[----:B------:R-:W-:Y:S01]  /*f9b0*/  MUFU.EX2 R112, R112 ;  /* 0x0000007000707308 */ /* 0x000fe20000000800 */
[----:B------:R-:W3:Y:S01]  /*f9c0*/  LDSM.16.MT88.4 R44, [R132+0x4000] ;  /* 0x00400000842c783b */ /* 0x000ee20000004200 */
[----:B------:R-:W-:Y:S03]  /*f9d0*/  F2FP.BF16.F32.PACK_AB R36, R118, R113 ;  /* 0x000000717624723e */ /* 0x000fe600000010ff */
[----:B------:R-:W-:Y:S01]  /*f9e0*/  FADD.FTZ R113, R113, R104 ;  /* 0x0000006871717221 */ /* 0x000fe20000010000 */
[----:B-1----:R-:W-:Y:S04]  /*f9f0*/  F2FP.BF16.F32.PACK_AB R37, R109, R120 ;  /* 0x000000786d25723e */ /* 0x002fe800000010ff */
[----:B------:R-:W1:Y:S01]  /*fa00*/  MUFU.EX2 R101, R101 ;  /* 0x0000006500657308 */ /* 0x000e620000000800 */
[----:B-----5:R-:W-:Y:S01]  /*fa10*/  F2FP.BF16.F32.PACK_AB R38, R102, R105 ;  /* 0x000000696626723e */ /* 0x020fe200000010ff */
[----:B------:R-:W-:Y:S01]  /*fa20*/  FADD.FTZ R118, R118, R113 ;  /* 0x0000007176767221 */ /* 0x000fe20000010000 */
[----:B--2---:R-:W-:Y:S03]  /*fa30*/  F2FP.BF16.F32.PACK_AB R39, R103, R106 ;  /* 0x0000006a6727723e */ /* 0x004fe600000010ff */
[----:B------:R-:W-:Y:S04]  /*fa40*/  FADD.FTZ R105, R105, R118 ;  /* 0x0000007669697221 */ /* 0x000fe80000010000 */
[----:B------:R-:W-:Y:S01]  /*fa50*/  MUFU.EX2 R100, R100 ;  /* 0x0000006400647308 */ /* 0x000fe20000000800 */
[C---:B------:R-:W-:Y:S03]  /*fa60*/  HMMA.16816.F32.BF16 R68, R36.reuse, R40, R68 ;  /* 0x000000282444723c */ /* 0x040fe60000041844 */
[----:B------:R-:W-:Y:S06]  /*fa70*/  FADD.FTZ R105, R102, R105 ;  /* 0x0000006966697221 */ /* 0x000fec0000010000 */
[----:B------:R-:W2:Y:S01]  /*fa80*/  MUFU.EX2 R35, R35 ;  /* 0x0000002300237308 */ /* 0x000ea20000000800 */
[C---:B------:R-:W-:Y:S03]  /*fa90*/  HMMA.16816.F32.BF16 R72, R36.reuse, R42, R72 ;  /* 0x0000002a2448723c */ /* 0x040fe60000041848 */
[----:B----4-:R-:W-:Y:S01]  /*faa0*/  F2FP.BF16.F32.PACK_AB R40, R111, R108 ;  /* 0x0000006c6f28723e */ /* 0x010fe200000010ff */
[----:B------:R-:W-:Y:S02]  /*fab0*/  FADD.FTZ R108, R108, R105 ;  /* 0x000000696c6c7221 */ /* 0x000fe40000010000 */
[C---:B------:R-:W-:Y:S03]  /*fac0*/  HMMA.16816.F32.BF16 R76, R36.reuse, R48, R76 ;  /* 0x00000030244c723c */ /* 0x040fe6000004184c */
[----:B------:R-:W-:Y:S02]  /*fad0*/  MUFU.EX2 R99, R99 ;  /* 0x0000006300637308 */ /* 0x000fe40000000800 */
[----:B-1----:R-:W-:Y:S01]  /*fae0*/  F2FP.BF16.F32.PACK_AB R41, R101, R112 ;  /* 0x000000706529723e */ /* 0x002fe200000010ff */
[----:B------:R-:W-:Y:S01]  /*faf0*/  HMMA.16816.F32.BF16 R80, R36, R50, R80 ;  /* 0x000000322450723c */ /* 0x000fe20000041850 */
[----:B------:R-:W1:Y:S06]  /*fb00*/  LDSM.16.MT88.4 R48, [R131+0x4400] ;  /* 0x004400008330783b */ /* 0x000e6c0000004200 */
[----:B------:R-:W4:Y:S01]  /*fb10*/  MUFU.EX2 R86, R86 ;  /* 0x0000005600567308 */ /* 0x000f220000000800 */
[----:B--2---:R-:W-:Y:S03]  /*fb20*/  F2FP.BF16.F32.PACK_AB R42, R35, R100 ;  /* 0x00000064232a723e */ /* 0x004fe600000010ff */
[----:B------:R-:W-:Y:S01]  /*fb30*/  FADD.FTZ R111, R111, R108 ;  /* 0x0000006c6f6f7221 */ /* 0x000fe20000010000 */
[----:B------:R-:W-:Y:S05]  /*fb40*/  FADD.FTZ R37, R107, R114 ;  /* 0x000000726b257221 */ /* 0x000fea0000010000 */
[----:B------:R-:W2:Y:S01]  /*fb50*/  MUFU.EX2 R98, R98 ;  /* 0x0000006200627308 */ /* 0x000ea20000000800 */
[----:B------:R-:W-:Y:S01]  /*fb60*/  FADD.FTZ R37, R110, R37 ;  /* 0x000000256e257221 */ /* 0x000fe20000010000 */
[----:B------:R-:W-:Y:S03]  /*fb70*/  FADD.FTZ R100, R100, R111 ;  /* 0x0000006f64647221 */ /* 0x000fe60000010000 */
[----:B------:R-:W-:Y:S01]  /*fb80*/  FADD.FTZ R120, R120, R37 ;  /* 0x0000002578787221 */ /* 0x000fe20000010000 */
[----:B------:R-:W-:Y:S04]  /*fb90*/  FADD.FTZ R35, R35, R100 ;  /* 0x0000006423237221 */ /* 0x000fe80000010000 */
[----:B------:R-:W-:Y:S01]  /*fba0*/  MUFU.EX2 R92, R92 ;  /* 0x0000005c005c7308 */ /* 0x000fe20000000800 */
[----:B----4-:R-:W-:Y:S01]  /*fbb0*/  F2FP.BF16.F32.PACK_AB R43, R86, R99 ;  /* 0x00000063562b723e */ /* 0x010fe200000010ff */
[----:B------:R-:W-:Y:S04]  /*fbc0*/  FADD.FTZ R109, R109, R120 ;  /* 0x000000786d6d7221 */ /* 0x000fe80000010000 */
[----:B------:R-:W-:Y:S04]  /*fbd0*/  FADD.FTZ R106, R106, R109 ;  /* 0x0000006d6a6a7221 */ /* 0x000fe80000010000 */
[----:B------:R-:W4:Y:S01]  /*fbe0*/  MUFU.EX2 R115, R115 ;  /* 0x0000007300737308 */ /* 0x000f220000000800 */
[C---:B---3--:R-:W-:Y:S05]  /*fbf0*/  HMMA.16816.F32.BF16 R68, R40.reuse, R44, R68 ;  /* 0x0000002c2844723c */ /* 0x048fea0000041844 */
[----:B--2---:R-:W-:Y:S01]  /*fc00*/  F2FP.BF16.F32.PACK_AB R36, R95, R98 ;  /* 0x000000625f24723e */ /* 0x004fe200000010ff */
[C---:B------:R-:W-:Y:S03]  /*fc10*/  HMMA.16816.F32.BF16 R72, R40.reuse, R46, R72 ;  /* 0x0000002e2848723c */ /* 0x040fe60000041848 */
[----:B------:R-:W-:Y:S01]  /*fc20*/  MUFU.EX2 R93, R93 ;  /* 0x0000005d005d7308 */ /* 0x000fe20000000800 */
[----:B------:R-:W2:Y:S01]  /*fc30*/  LDSM.16.MT88.4 R44, [R132+0x4800] ;  /* 0x00480000842c783b */ /* 0x000ea20000004200 */
[----:B------:R-:W-:Y:S01]  /*fc40*/  FADD.FTZ R103, R103, R106 ;  /* 0x0000006a67677221 */ /* 0x000fe20000010000 */
[C---:B------:R-:W-:Y:S07]  /*fc50*/  HMMA.16816.F32.BF16 R76, R40.reuse, R52, R76 ;  /* 0x00000034284c723c */ /* 0x040fee000004184c */
[----:B------:R-:W3:Y:S01]  /*fc60*/  MUFU.EX2 R88, R88 ;  /* 0x0000005800587308 */ /* 0x000ee20000000800 */
[----:B----4-:R-:W-:Y:S01]  /*fc70*/  F2FP.BF16.F32.PACK_AB R37, R115, R92 ;  /* 0x0000005c7325723e */ /* 0x010fe200000010ff */
[----:B------:R-:W-:Y:S01]  /*fc80*/  HMMA.16816.F32.BF16 R80, R40, R54, R80 ;  /* 0x000000362850723c */ /* 0x000fe20000041850 */
[----:B------:R-:W4:Y:S07]  /*fc90*/  LDSM.16.MT88.4 R52, [R131+0x4800] ;  /* 0x004800008334783b */ /* 0x000f2e0000004200 */
[----:B------:R-:W-:Y:S03]  /*fca0*/  MUFU.EX2 R89, R89 ;  /* 0x0000005900597308 */ /* 0x000fe60000000800 */
[----:B------:R-:W-:Y:S01]  /*fcb0*/  FADD.FTZ R112, R112, R103 ;  /* 0x0000006770707221 */ /* 0x000fe20000010000 */
[----:B------:R-:W-:Y:S03]  /*fcc0*/  FADD.FTZ R98, R98, R35 ;  /* 0x0000002362627221 */ /* 0x000fe60000010000 */
[----:B------:R-:W-:Y:S01]  /*fcd0*/  FADD.FTZ R112, R101, R112 ;  /* 0x0000007065707221 */ /* 0x000fe20000010000 */
[----:B------:R-:W-:Y:S02]  /*fce0*/  FADD.FTZ R98, R95, R98 ;  /* 0x000000625f627221 */ /* 0x000fe40000010000 */
[----:B------:R-:W5:Y:S01]  /*fcf0*/  MUFU.EX2 R90, R90 ;  /* 0x0000005a005a7308 */ /* 0x000f620000000800 */
[----:B---3--:R-:W-:Y:S01]  /*fd00*/  F2FP.BF16.F32.PACK_AB R38, R88, R93 ;  /* 0x0000005d5826723e */ /* 0x008fe200000010ff */
[----:B------:R-:W-:Y:S01]  /*fd10*/  FADD.FTZ R99, R99, R112 ;  /* 0x0000007063637221 */ /* 0x000fe20000010000 */
[----:B------:R-:W-:Y:S03]  /*fd20*/  FADD.FTZ R93, R93, R98 ;  /* 0x000000625d5d7221 */ /* 0x000fe60000010000 */
[----:B------:R-:W-:Y:S01]  /*fd30*/  FADD.FTZ R99, R86, R99 ;  /* 0x0000006356637221 */ /* 0x000fe20000010000 */
[----:B------:R-:W-:Y:S03]  /*fd40*/  FADD.FTZ R88, R88, R93 ;  /* 0x0000005d58587221 */ /* 0x000fe60000010000 */
[----:B------:R-:W-:Y:S10]  /*fd50*/  MUFU.EX2 R91, R91 ;  /* 0x0000005b005b7308 */ /* 0x000ff40000000800 */
[----:B------:R-:W3:Y:S01]  /*fd60*/  MUFU.EX2 R94, R94 ;  /* 0x0000005e005e7308 */ /* 0x000ee20000000800 */
[----:B-----5:R-:W-:Y:S09]  /*fd70*/  F2FP.BF16.F32.PACK_AB R39, R90, R89 ;  /* 0x000000595a27723e */ /* 0x020ff200000010ff */
[----:B------:R-:W-:Y:S01]  /*fd80*/  MUFU.EX2 R116, R116 ;  /* 0x0000007400747308 */ /* 0x000fe20000000800 */
[C---:B------:R-:W-:Y:S06]  /*fd90*/  HMMA.16816.F32.BF16 R68, R36.reuse, R56, R68 ;  /* 0x000000382444723c */ /* 0x040fec0000041844 */
[C---:B------:R-:W-:Y:S03]  /*fda0*/  HMMA.16816.F32.BF16 R72, R36.reuse, R58, R72 ;  /* 0x0000003a2448723c */ /* 0x040fe60000041848 */
[----:B------:R-:W5:Y:S01]  /*fdb0*/  MUFU.EX2 R119, R119 ;  /* 0x0000007700777308 */ /* 0x000f620000000800 */
[----:B------:R-:W4:Y:S01]  /*fdc0*/  LDSM.16.MT88.4 R56, [R132+0x4c00] ;  /* 0x004c00008438783b */ /* 0x000f220000004200 */
[C---:B---3--:R-:W-:Y:S01]  /*fdd0*/  F2FP.BF16.F32.PACK_AB R40, R94.reuse, R91 ;  /* 0x0000005b5e28723e */ /* 0x048fe200000010ff */
[C---:B-1----:R-:W-:Y:S07]  /*fde0*/  HMMA.16816.F32.BF16 R76, R36.reuse, R48, R76 ;  /* 0x00000030244c723c */ /* 0x042fee000004184c */
[----:B------:R-:W1:Y:S01]  /*fdf0*/  MUFU.EX2 R121, R121 ;  /* 0x0000007900797308 */ /* 0x000e620000000800 */
[----:B------:R-:W-:Y:S01]  /*fe00*/  FADD.FTZ R91, R91, R88 ;  /* 0x000000585b5b7221 */ /* 0x000fe20000010000 */
[----:B------:R-:W-:Y:S01]  /*fe10*/  HMMA.16816.F32.BF16 R80, R36, R50, R80 ;  /* 0x000000322450723c */ /* 0x000fe20000041850 */
[----:B------:R-:W3:Y:S07]  /*fe20*/  LDSM.16.MT88.4 R48, [R131+0x4c00] ;  /* 0x004c00008330783b */ /* 0x000eee0000004200 */
[----:B------:R-:W-:Y:S03]  /*fe30*/  MUFU.EX2 R156, R159 ;  /* 0x0000009f009c7308 */ /* 0x000fe60000000800 */
[----:B-----5:R-:W-:Y:S01]  /*fe40*/  F2FP.BF16.F32.PACK_AB R41, R119, R116 ;  /* 0x000000747729723e */ /* 0x020fe200000010ff */
[----:B------:R-:W-:Y:S06]  /*fe50*/  FADD.FTZ R94, R94, R91 ;  /* 0x0000005b5e5e7221 */ /* 0x000fec0000010000 */
[----:B------:R-:W5:Y:S01]  /*fe60*/  MUFU.EX2 R157, R162 ;  /* 0x000000a2009d7308 */ /* 0x000f620000000800 */
[C---:B-1----:R-:W-:Y:S01]  /*fe70*/  F2FP.BF16.F32.PACK_AB R42, R158.reuse, R121 ;  /* 0x000000799e2a723e */ /* 0x042fe200000010ff */
[----:B------:R-:W-:Y:S04]  /*fe80*/  FADD.FTZ R121, R121, R94 ;  /* 0x0000005e79797221 */ /* 0x000fe80000010000 */
[----:B------:R-:W-:Y:S04]  /*fe90*/  FADD.FTZ R121, R158, R121 ;  /* 0x000000799e797221 */ /* 0x000fe80000010000 */
[----:B------:R-:W-:Y:S10]  /*fea0*/  MUFU.EX2 R60, R60 ;  /* 0x0000003c003c7308 */ /* 0x000ff40000000800 */
[----:B------:R-:W1:Y:S01]  /*feb0*/  MUFU.EX2 R61, R61 ;  /* 0x0000003d003d7308 */ /* 0x000e620000000800 */
[----:B-----5:R-:W-:Y:S09]  /*fec0*/  F2FP.BF16.F32.PACK_AB R43, R157, R156 ;  /* 0x0000009c9d2b723e */ /* 0x020ff200000010ff */
[----:B------:R-:W-:Y:S01]  /*fed0*/  MUFU.EX2 R62, R62 ;  /* 0x0000003e003e7308 */ /* 0x000fe20000000800 */
[C---:B--2---:R-:W-:Y:S06]  /*fee0*/  HMMA.16816.F32.BF16 R68, R40.reuse, R44, R68 ;  /* 0x0000002c2844723c */ /* 0x044fec0000041844 */
[C---:B------:R-:W-:Y:S03]  /*fef0*/  HMMA.16816.F32.BF16 R72, R40.reuse, R46, R72 ;  /* 0x0000002e2848723c */ /* 0x040fe60000041848 */
[----:B------:R-:W2:Y:S02]  /*ff00*/  MUFU.EX2 R63, R63 ;  /* 0x0000003f003f7308 */ /* 0x000ea40000000800 */
[----:B------:R-:W-:Y:S01]  /*ff10*/  FADD.FTZ R44, R92, R99 ;  /* 0x000000635c2c7221 */ /* 0x000fe20000010000 */
[C---:B----4-:R-:W-:Y:S07]  /*ff20*/  HMMA.16816.F32.BF16 R76, R40.reuse, R52, R76 ;  /* 0x00000034284c723c */ /* 0x050fee000004184c */
[----:B------:R-:W-:Y:S01]  /*ff30*/  MUFU.EX2 R64, R64 ;  /* 0x0000004000407308 */ /* 0x000fe20000000800 */
[----:B-1----:R-:W-:Y:S01]  /*ff40*/  F2FP.BF16.F32.PACK_AB R36, R61, R60 ;  /* 0x0000003c3d24723e */ /* 0x002fe200000010ff */
[----:B------:R-:W-:Y:S08]  /*ff50*/  HMMA.16816.F32.BF16 R80, R40, R54, R80 ;  /* 0x000000362850723c */ /* 0x000ff00000041850 */
[----:B------:R-:W1:Y:S03]  /*ff60*/  MUFU.EX2 R97, R97 ;  /* 0x0000006100617308 */ /* 0x000e660000000800 */
[----:B--2---:R-:W-:Y:S01]  /*ff70*/  F2FP.BF16.F32.PACK_AB R37, R63, R62 ;  /* 0x0000003e3f25723e */ /* 0x004fe200000010ff */
[----:B------:R-:W-:Y:S01]  /*ff80*/  FADD.FTZ R44, R115, R44 ;  /* 0x0000002c732c7221 */ /* 0x000fe20000010000 */
[----:B------:R-:W-:Y:S03]  /*ff90*/  FADD.FTZ R60, R60, R121 ;  /* 0x000000793c3c7221 */ /* 0x000fe60000010000 */
[----:B------:R-:W-:Y:S01]  /*ffa0*/  FADD.FTZ R35, R89, R44 ;  /* 0x0000002c59237221 */ /* 0x000fe20000010000 */
[----:B------:R-:W-:Y:S01]  /*ffb0*/  FADD.FTZ R61, R61, R60 ;  /* 0x0000003c3d3d7221 */ /* 0x000fe20000010000 */
[----:B------:R-:W-:Y:S02]  /*ffc0*/  MUFU.EX2 R65, R65 ;  /* 0x0000004100417308 */ /* 0x000fe40000000800 */
[----:B------:R-:W-:Y:S04]  /*ffd0*/  FADD.FTZ R35, R90, R35 ;  /* 0x000000235a237221 */ /* 0x000fe80000010000 */
[----:B------:R-:W-:Y:S01]  /*ffe0*/  FADD.FTZ R116, R116, R35 ;  /* 0x0000002374747221 */ /* 0x000fe20000010000 */
[----:B------:R-:W-:Y:S03]  /*fff0*/  IADD3 R35, R149, -0x1, RZ ;  /* 0xffffffff95237810 */ /* 0x000fe60007ffe0ff */
[----:B------:R-:W2:Y:S01]  /*10000*/  MUFU.EX2 R96, R96 ;  /* 0x0000006000607308 */ /* 0x000ea20000000800 */
[----:B-1----:R-:W-:Y:S01]  /*10010*/  F2FP.BF16.F32.PACK_AB R38, R97, R64 ;  /* 0x000000406126723e */ /* 0x002fe200000010ff */
[----:B------:R-:W-:Y:S01]  /*10020*/  FADD.FTZ R119, R119, R116 ;  /* 0x0000007477777221 */ /* 0x000fe20000010000 */
[----:B------:R-:W-:Y:S01]  /*10030*/  FADD.FTZ R64, R64, R61 ;  /* 0x0000003d40407221 */ /* 0x000fe20000010000 */
[----:B------:R-:W-:Y:S02]  /*10040*/  MOV R149, R35 ;  /* 0x0000002300957202 */ /* 0x000fe40000000f00 */
[----:B------:R-:W-:Y:S04]  /*10050*/  FADD.FTZ R156, R156, R119 ;  /* 0x000000779c9c7221 */ /* 0x000fe80000010000 */
[----:B------:R-:W-:Y:S04]  /*10060*/  FADD.FTZ R157, R157, R156 ;  /* 0x0000009c9d9d7221 */ /* 0x000fe80000010000 */
[----:B------:R-:W-:Y:S01]  /*10070*/  FADD.FTZ R62, R62, R157 ;  /* 0x0000009d3e3e7221 */ /* 0x000fe20000010000 */
[----:B------:R-:W-:Y:S01]  /*10080*/  FADD.FTZ R157, R97, R64 ;  /* 0x00000040619d7221 */ /* 0x000fe20000010000 */
[C---:B--2---:R-:W-:Y:S02]  /*10090*/  F2FP.BF16.F32.PACK_AB R39, R96.reuse, R65 ;  /* 0x000000416027723e */ /* 0x044fe400000010ff */
[----:B------:R-:W-:Y:S04]  /*100a0*/  FADD.FTZ R62, R63, R62 ;  /* 0x0000003e3f3e7221 */ /* 0x000fe80000010000 */
[----:B------:R-:W-:Y:S01]  /*100b0*/  FADD.FTZ R65, R65, R62 ;  /* 0x0000003e41417221 */ /* 0x000fe20000010000 */
[C---:B------:R-:W-:Y:S05]  /*100c0*/  HMMA.16816.F32.BF16 R68, R36.reuse, R56, R68 ;  /* 0x000000382444723c */ /* 0x040fea0000041844 */
[----:B------:R-:W-:Y:S01]  /*100d0*/  FADD.FTZ R156, R96, R65 ;  /* 0x00000041609c7221 */ /* 0x000fe20000010000 */
[C---:B------:R-:W-:Y:S06]  /*100e0*/  HMMA.16816.F32.BF16 R72, R36.reuse, R58, R72 ;  /* 0x0000003a2448723c */ /* 0x040fec0000041848 */
[C---:B---3--:R-:W-:Y:S06]  /*100f0*/  HMMA.16816.F32.BF16 R76, R36.reuse, R48, R76 ;  /* 0x00000030244c723c */ /* 0x048fec000004184c */
[----:B------:R-:W-:Y:S01]  /*10100*/  HMMA.16816.F32.BF16 R80, R36, R50, R80 ;  /* 0x000000322450723c */ /* 0x000fe20000041850 */
[----:B------:R-:W-:Y:S11]  /*10110*/  @!UPT UIADD3 URZ, URZ, URZ, URZ ;  /* 0x0000003f3f3ff290 */ /* 0x000ff6000fffe03f */
[----:B------:R-:W-:Y:S01]  /*10120*/  @!UPT UIADD3 URZ, URZ, URZ, URZ ;  /* 0x0000003f3f3ff290 */ /* 0x000fe2000fffe03f */
[----:B------:R-:W-:Y:S11]  /*10130*/  @P0 BRA `(.L_x_3811) ;  /* 0xffffffd400c00947 */ /* 0x000ff6000383ffff */
.L_x_3807:
[----:B------:R-:W1:Y:S01]  /*10140*/  SHFL.BFLY PT, R10, R157, 0x2, 0x1f ;  /* 0x0c401f009d0a7f89 */ /* 0x000e6200000e0000 */
[----:B------:R-:W-:Y:S01]  /*10150*/  IMAD.MOV.U32 R6, RZ, RZ, 0x3f800000 ;  /* 0x3f800000ff067424 */ /* 0x000fe200078e00ff */
[----:B------:R-:W-:Y:S01]  /*10160*/  SHF.R.S32.HI R7, RZ, 0x1f, R144 ;  /* 0x0000001fff077819 */ /* 0x000fe20000011490 */
[----:B------:R-:W2:Y:S01]  /*10170*/  S2UR UR4, SR_CgaCtaId ;  /* 0x00000000000479c3 */ /* 0x000ea20000008800 */
[----:B------:R-:W3:Y:S01]  /*10180*/  SHFL.BFLY PT, R9, R156, 0x2, 0x1f ;  /* 0x0c401f009c097f89 */ /* 0x000ee200000e0000 */
[----:B------:R-:W-:Y:S01]  /*10190*/  IMAD.MOV.U32 R8, RZ, RZ, 0x3f800000 ;  /* 0x3f800000ff087424 */ /* 0x000fe200078e00ff */
[----:B------:R-:W-:Y:S01]  /*101a0*/  LEA.HI R7, R7, R144, RZ, 0x3 ;  /* 0x0000009007077211 */ /* 0x000fe200078f18ff */
[----:B------:R-:W-:Y:S01]  /*101b0*/  UMOV UR5, 0x400 ;  /* 0x0000040000057882 */ /* 0x000fe20000000000 */
[----:B------:R-:W4:Y:S02]  /*101c0*/  S2R R3, SR_TID.X ;  /* 0x0000000000037919 */ /* 0x000f240000002100 */
[----:B------:R-:W-:-:S04]  /*101d0*/  LOP3.LUT R7, R7, 0xfffffff8, RZ, 0xc0, !PT ;  /* 0xfffffff807077812 */ /* 0x000fc800078ec0ff */
[----:B------:R-:W-:Y:S01]  /*101e0*/  IADD3 R7, R144, -R7, RZ ;  /* 0x8000000790077210 */ /* 0x000fe20007ffe0ff */
[----:B-1----:R-:W-:Y:S01]  /*101f0*/  FADD.FTZ R10, R10, R157 ;  /* 0x0000009d0a0a7221 */ /* 0x002fe20000010000 */
[----:B--2---:R-:W-:Y:S01]  /*10200*/  ULEA UR4, UR4, UR5, 0x18 ;  /* 0x0000000504047291 */ /* 0x004fe2000f8ec03f */
[----:B---3--:R-:W-:-:S03]  /*10210*/  FADD.FTZ R9, R9, R156 ;  /* 0x0000009c09097221 */ /* 0x008fc60000010000 */
[----:B------:R-:W1:Y:S04]  /*10220*/  SHFL.BFLY PT, R5, R10, 0x1, 0x1f ;  /* 0x0c201f000a057f89 */ /* 0x000e6800000e0000 */
[----:B------:R-:W2:Y:S01]  /*10230*/  SHFL.BFLY PT, R4, R9, 0x1, 0x1f ;  /* 0x0c201f0009047f89 */ /* 0x000ea200000e0000 */
[----:B-1----:R-:W-:Y:S01]  /*10240*/  FADD.FTZ R5, R10, R5 ;  /* 0x000000050a057221 */ /* 0x002fe20000010000 */
[----:B--2---:R-:W-:-:S04]  /*10250*/  FADD.FTZ R4, R9, R4 ;  /* 0x0000000409047221 */ /* 0x004fc80000010000 */
[----:B------:R-:W-:Y:S02]  /*10260*/  FSETP.NE.FTZ.AND P3, PT, R5, RZ, PT ;  /* 0x000000ff0500720b */ /* 0x000fe40003f75000 */
[----:B------:R-:W-:Y:S02]  /*10270*/  LEA.HI R9, R7, R7, RZ, 0x1 ;  /* 0x0000000707097211 */ /* 0x000fe400078f08ff */
[----:B------:R-:W-:Y:S02]  /*10280*/  FSETP.NE.FTZ.AND P2, PT, R4, RZ, PT ;  /* 0x000000ff0400720b */ /* 0x000fe40003f55000 */
[----:B------:R-:W-:Y:S02]  /*10290*/  LOP3.LUT R12, R9, 0x3fffffe, RZ, 0xc0, !PT ;  /* 0x03fffffe090c7812 */ /* 0x000fe400078ec0ff */
[----:B------:R-:W-:-:S03]  /*102a0*/  SHF.R.S32.HI R9, RZ, 0x1, R9 ;  /* 0x00000001ff097819 */ /* 0x000fc60000011409 */
[----:B------:R-:W-:Y:S01]  /*102b0*/  IMAD.IADD R12, R7, 0x1, -R12 ;  /* 0x00000001070c7824 */ /* 0x000fe200078e0a0c */
[C---:B------:R-:W-:Y:S01]  /*102c0*/  SHF.L.U32 R11, R9.reuse, 0x6, RZ ;  /* 0x00000006090b7819 */ /* 0x040fe200000006ff */
[----:B------:R-:W1:Y:S01]  /*102d0*/  @P3 MUFU.RCP R6, R5 ;  /* 0x0000000500063308 */ /* 0x000e620000001000 */
[----:B------:R-:W-:Y:S01]  /*102e0*/  LOP3.LUT P0, RZ, R9, 0x2, RZ, 0xc0, !PT ;  /* 0x0000000209ff7812 */ /* 0x000fe2000780c0ff */
[----:B------:R-:W2:Y:S01]  /*102f0*/  @P3 LDC R19, c[0x0][0x2e8] ;  /* 0x0000ba00ff133b82 */ /* 0x000ea20000000800 */
[----:B------:R-:W-:Y:S02]  /*10300*/  LOP3.LUT R11, R11, 0xc0, RZ, 0xc0, !PT ;  /* 0x000000c00b0b7812 */ /* 0x000fe400078ec0ff */
[----:B------:R-:W-:Y:S02]  /*10310*/  LOP3.LUT R9, R9, 0x1, RZ, 0xc0, !PT ;  /* 0x0000000109097812 */ /* 0x000fe400078ec0ff */
[----:B------:R-:W-:Y:S01]  /*10320*/  LEA.HI R11, R11, R11, RZ, 0x1d ;  /* 0x0000000b0b0b7211 */ /* 0x000fe200078fe8ff */
[----:B------:R-:W3:Y:S01]  /*10330*/  @P2 MUFU.RCP R8, R4 ;  /* 0x0000000400082308 */ /* 0x000ee20000001000 */
[----:B------:R-:W-:Y:S01]  /*10340*/  ISETP.NE.U32.AND P1, PT, R9, 0x1, PT ;  /* 0x000000010900780c */ /* 0x000fe20003f25070 */
[----:B------:R-:W-:Y:S01]  /*10350*/  IMAD.MOV.U32 R9, RZ, RZ, -0x10 ;  /* 0xfffffff0ff097424 */ /* 0x000fe200078e00ff */
[----:B------:R-:W5:Y:S04]  /*10360*/  @P2 LDC R17, c[0x0][0x2e8] ;  /* 0x0000ba00ff112b82 */ /* 0x000f680000000800 */
[----:B------:R-:W-:Y:S01]  /*10370*/  SEL R9, R9, 0x10, !P1 ;  /* 0x0000001009097807 */ /* 0x000fe20004800000 */
[----:B------:R-:W2:Y:S01]  /*10380*/  @P3 MUFU.LG2 R5, R5 ;  /* 0x0000000500053308 */ /* 0x000ea20000000c00 */
        /* <DEDUP_REMOVED lines=8> */
[----:B----4-:R-:W-:Y:S01]  /*10410*/  SHF.R.S32.HI R6, RZ, 0x1f, R3 ;  /* 0x0000001fff067819 */ /* 0x010fe20000011403 */
[C---:B---3--:R-:W-:Y:S01]  /*10420*/  FMUL.FTZ R71, R8.reuse, R71 ;  /* 0x0000004708477220 */ /* 0x048fe20000410000 */
[C---:B------:R-:W-:Y:S01]  /*10430*/  FMUL.FTZ R70, R8.reuse, R70 ;  /* 0x0000004608467220 */ /* 0x040fe20000410000 */
[----:B------:R-:W-:Y:S01]  /*10440*/  FMUL.FTZ R75, R8, R75 ;  /* 0x0000004b084b7220 */ /* 0x000fe20000410000 */
[-C--:B------:R-:W-:Y:S01]  /*10450*/  LEA.HI R10, R6, R3.reuse, RZ, 0x2 ;  /* 0x00000003060a7211 */ /* 0x080fe200078f10ff */
[----:B------:R-:W-:Y:S01]  /*10460*/  FMUL.FTZ R74, R8, R74 ;  /* 0x0000004a084a7220 */ /* 0x000fe20000410000 */
[----:B------:R-:W-:Y:S01]  /*10470*/  LEA.HI R6, R6, R3, RZ, 0x5 ;  /* 0x0000000306067211 */ /* 0x000fe200078f28ff */
[----:B------:R-:W-:Y:S01]  /*10480*/  FMUL.FTZ R79, R8, R79 ;  /* 0x0000004f084f7220 */ /* 0x000fe20000410000 */
[----:B------:R-:W-:Y:S01]  /*10490*/  LOP3.LUT R10, R10, 0xfffffffc, RZ, 0xc0, !PT ;  /* 0xfffffffc0a0a7812 */ /* 0x000fe200078ec0ff */
[C---:B------:R-:W-:Y:S01]  /*104a0*/  FMUL.FTZ R78, R8.reuse, R78 ;  /* 0x0000004e084e7220 */ /* 0x040fe20000410000 */
[----:B------:R-:W-:Y:S01]  /*104b0*/  SHF.R.S32.HI R7, RZ, 0x5, R6 ;  /* 0x00000005ff077819 */ /* 0x000fe20000011406 */
[C---:B------:R-:W-:Y:S01]  /*104c0*/  FMUL.FTZ R83, R8.reuse, R83 ;  /* 0x0000005308537220 */ /* 0x040fe20000410000 */
[----:B------:R-:W-:Y:S01]  /*104d0*/  FMUL.FTZ R8, R8, R82 ;  /* 0x0000005208087220 */ /* 0x000fe20000410000 */
[----:B------:R-:W-:Y:S01]  /*104e0*/  IMAD.IADD R10, R3, 0x1, -R10 ;  /* 0x00000001030a7824 */ /* 0x000fe200078e0a0a */
[----:B------:R-:W-:Y:S01]  /*104f0*/  F2FP.BF16.F32.PACK_AB R68, R69, R68 ;  /* 0x000000444544723e */ /* 0x000fe200000010ff */
[----:B------:R-:W1:Y:S01]  /*10500*/  @P2 MUFU.LG2 R4, R4 ;  /* 0x0000000400042308 */ /* 0x000e620000000c00 */
[----:B------:R-:W-:Y:S01]  /*10510*/  F2FP.BF16.F32.PACK_AB R70, R71, R70 ;  /* 0x000000464746723e */ /* 0x000fe200000010ff */
[----:B------:R-:W-:Y:S01]  /*10520*/  IMAD R13, R7, 0x100, R10 ;  /* 0x00000100070d7824 */ /* 0x000fe200078e020a */
[----:B------:R-:W-:Y:S01]  /*10530*/  F2FP.BF16.F32.PACK_AB R72, R73, R72 ;  /* 0x000000484948723e */ /* 0x000fe200000010ff */
[----:B--2---:R-:W-:Y:S01]  /*10540*/  @P3 FMUL.FTZ R5, R5, 0.69314718246459960938 ;  /* 0x3f31721805053820 */ /* 0x004fe20000410000 */
[----:B------:R-:W-:Y:S01]  /*10550*/  F2FP.BF16.F32.PACK_AB R74, R75, R74 ;  /* 0x0000004a4b4a723e */ /* 0x000fe200000010ff */
[----:B------:R-:W-:Y:S01]  /*10560*/  IMAD.MOV.U32 R10, RZ, RZ, 0x7f800000 ;  /* 0x7f800000ff0a7424 */ /* 0x000fe200078e00ff */
[----:B------:R-:W-:Y:S01]  /*10570*/  LEA R12, R12, R13, 0x4 ;  /* 0x0000000d0c0c7211 */ /* 0x000fe200078e20ff */
[----:B------:R-:W-:Y:S01]  /*10580*/  @P3 FFMA.FTZ R10, R2, R19, R5 ;  /* 0x00000013020a3223 */ /* 0x000fe20000010005 */
[----:B------:R-:W-:-:S02]  /*10590*/  F2FP.BF16.F32.PACK_AB R76, R77, R76 ;  /* 0x0000004c4d4c723e */ /* 0x000fc400000010ff */
[----:B------:R-:W-:Y:S02]  /*105a0*/  LEA R11, R12, R11, 0x1 ;  /* 0x0000000b0c0b7211 */ /* 0x000fe400078e08ff */
[----:B------:R-:W-:Y:S02]  /*105b0*/  F2FP.BF16.F32.PACK_AB R78, R79, R78 ;  /* 0x0000004e4f4e723e */ /* 0x000fe400000010ff */
[----:B------:R-:W-:Y:S01]  /*105c0*/  LEA R11, R11, UR4, 0x1 ;  /* 0x000000040b0b7c11 */ /* 0x000fe2000f8e08ff */
[----:B------:R-:W-:Y:S01]  /*105d0*/  ULDC.U8 UR4, c[0x0][0x3d8] ;  /* 0x0000f60000047ab9 */ /* 0x000fe20000000000 */
[----:B------:R-:W-:Y:S02]  /*105e0*/  F2FP.BF16.F32.PACK_AB R80, R81, R80 ;  /* 0x000000505150723e */ /* 0x000fe400000010ff */
[C---:B------:R-:W-:Y:S01]  /*105f0*/  IADD3 R13, R11.reuse, 0x20, RZ ;  /* 0x000000200b0d7810 */ /* 0x040fe20007ffe0ff */
[----:B------:R-:W-:Y:S01]  /*10600*/  @P0 VIADD R13, R11, 0xffffffe0 ;  /* 0xffffffe00b0d0836 */ /* 0x000fe20000000000 */
[----:B------:R-:W-:Y:S01]  /*10610*/  F2FP.BF16.F32.PACK_AB R8, R83, R8 ;  /* 0x000000085308723e */ /* 0x000fe200000010ff */
[----:B------:R-:W-:Y:S01]  /*10620*/  IMAD.IADD R15, R11, 0x1, R9 ;  /* 0x000000010b0f7824 */ /* 0x000fe200078e0209 */
[----:B------:R-:W-:Y:S01]  /*10630*/  STS [R11], R68 ;  /* 0x000000440b007388 */ /* 0x000fe20000000800 */
[----:B------:R-:W-:-:S02]  /*10640*/  ISETP.NE.AND P0, PT, RZ, UR4, PT ;  /* 0x00000004ff007c0c */ /* 0x000fc4000bf05270 */
[----:B------:R-:W-:Y:S01]  /*10650*/  IADD3 R9, R9, R13, RZ ;  /* 0x0000000d09097210 */ /* 0x000fe20007ffe0ff */
[----:B------:R2:W-:Y:S04]  /*10660*/  STS [R11+0x200], R70 ;  /* 0x000200460b007388 */ /* 0x0005e80000000800 */
[----:B------:R-:W-:Y:S04]  /*10670*/  STS [R15], R72 ;  /* 0x000000480f007388 */ /* 0x000fe80000000800 */
[----:B------:R1:W-:Y:S04]  /*10680*/  STS [R15+0x200], R74 ;  /* 0x0002004a0f007388 */ /* 0x0003e80000000800 */
[----:B------:R3:W-:Y:S04]  /*10690*/  STS [R13], R76 ;  /* 0x0000004c0d007388 */ /* 0x0007e80000000800 */
[----:B------:R3:W-:Y:S04]  /*106a0*/  STS [R13+0x200], R78 ;  /* 0x0002004e0d007388 */ /* 0x0007e80000000800 */
[----:B------:R3:W-:Y:S04]  /*106b0*/  STS [R9], R80 ;  /* 0x0000005009007388 */ /* 0x0007e80000000800 */
[----:B------:R3:W-:Y:S01]  /*106c0*/  STS [R9+0x200], R8 ;  /* 0x0002000809007388 */ /* 0x0007e20000000800 */
[----:B--2---:R-:W-:Y:S01]  /*106d0*/  MOV R11, 0x7f800000 ;  /* 0x7f800000000b7802 */ /* 0x004fe20000000f00 */
[----:B-1----:R-:W-:-:S04]  /*106e0*/  @P2 FMUL.FTZ R15, R4, 0.69314718246459960938 ;  /* 0x3f317218040f2820 */ /* 0x002fc80000410000 */
[----:B-----5:R-:W-:Y:S01]  /*106f0*/  @P2 FFMA.FTZ R11, R0, R17, R15 ;  /* 0x00000011000b2223 */ /* 0x020fe2000001000f */
        /* <DEDUP_REMOVED lines=10> */
.L_x_3812:
[----:B------:R-:W1:Y:S01]  /*107a0*/  S2R R17, SR_CTAID.Z ;  /* 0x0000000000117919 */ /* 0x000e620000002700 */
[----:B------:R-:W1:Y:S01]  /*107b0*/  LDC R2, c[0x0][0x270] ;  /* 0x00009c00ff027b82 */ /* 0x000e620000000800 */
[----:B------:R-:W1:Y:S07]  /*107c0*/  S2R R0, SR_CTAID.Y ;  /* 0x0000000000007919 */ /* 0x000e6e0000002600 */
[----:B------:R-:W2:Y:S01]  /*107d0*/  LDC R12, c[0x0][0x2c4] ;  /* 0x0000b100ff0c7b82 */ /* 0x000ea20000000800 */
[----:B-1----:R-:W-:-:S04]  /*107e0*/  IMAD R5, R0, R2, R17 ;  /* 0x0000000200057224 */ /* 0x002fc800078e0211 */
[----:B--2---:R-:W-:-:S07]  /*107f0*/  IMAD R12, R5, R12, RZ ;  /* 0x0000000c050c7224 */ /* 0x004fce00078e02ff */
.L_x_3813:
[----:B------:R-:W-:Y:S01]  /*10800*/  LOP3.LUT R6, R6, 0xffffffe0, RZ, 0xc0, !PT ;  /* 0xffffffe006067812 */ /* 0x000fe200078ec0ff */
[----:B------:R-:W1:Y:S01]  /*10810*/  LDC.64 R4, c[0x0][0x290] ;  /* 0x0000a400ff047b82 */ /* 0x000e620000000a00 */
[----:B------:R-:W-:Y:S01]  /*10820*/  SHF.R.S32.HI R2, RZ, 0x1f, R7 ;  /* 0x0000001fff027819 */ /* 0x000fe20000011407 */
[----:B------:R-:W-:Y:S02]  /*10830*/  BSSY B0, `(.L_x_3814) ;  /* 0x0000018000007945 */ /* 0x000fe40003800000 */
[----:B------:R-:W-:Y:S01]  /*10840*/  IMAD.IADD R6, R3, 0x1, -R6 ;  /* 0x0000000103067824 */ /* 0x000fe200078e0a06 */
[----:B------:R-:W-:-:S03]  /*10850*/  LEA.HI R2, R2, R7, RZ, 0x2 ;  /* 0x0000000702027211 */ /* 0x000fc600078f10ff */
[----:B---3--:R-:W2:Y:S08]  /*10860*/  LDC.64 R8, c[0x0][0x298] ;  /* 0x0000a600ff087b82 */ /* 0x008eb00000000a00 */
[----:B------:R-:W-:Y:S01]  /*10870*/  BAR.SYNC.DEFER_BLOCKING 0x0 ;  /* 0x0000000000007b1d */ /* 0x000fe20000010000 */
[----:B------:R-:W-:Y:S02]  /*10880*/  LOP3.LUT P0, RZ, R6, 0x3, RZ, 0xc0, !PT ;  /* 0x0000000306ff7812 */ /* 0x000fe4000780c0ff */
[----:B------:R-:W-:-:S05]  /*10890*/  LOP3.LUT R2, R2, 0xffffffc, RZ, 0xc0, !PT ;  /* 0x0ffffffc02027812 */ /* 0x000fca00078ec0ff */
[----:B------:R-:W-:-:S04]  /*108a0*/  IMAD.IADD R2, R7, 0x1, -R2 ;  /* 0x0000000107027824 */ /* 0x000fc800078e0a02 */
[----:B------:R-:W-:Y:S02]  /*108b0*/  IMAD R151, R2, 0x10, R151 ;  /* 0x0000001002977824 */ /* 0x000fe400078e0297 */
[----:B------:R-:W-:Y:S05]  /*108c0*/  @P0 BRA `(.L_x_3815) ;  /* 0x0000000000380947 */ /* 0x000fea0003800000 */
[----:B------:R-:W3:Y:S01]  /*108d0*/  S2R R2, SR_CTAID.X ;  /* 0x0000000000027919 */ /* 0x000ee20000002500 */
[----:B------:R-:W-:Y:S01]  /*108e0*/  VIADD R7, R151, 0x8 ;  /* 0x0000000897077836 */ /* 0x000fe20000000000 */
[----:B------:R-:W-:Y:S01]  /*108f0*/  ULDC.64 UR4, c[0x0][0x2b0] ;  /* 0x0000ac0000047ab9 */ /* 0x000fe20000000a00 */
[C---:B---3--:R-:W-:Y:S02]  /*10900*/  IMAD R12, R2.reuse, 0x40, R12 ;  /* 0x00000040020c7824 */ /* 0x048fe400078e020c */
        /* <DEDUP_REMOVED lines=10> */
.L_x_3815:
[----:B------:R-:W-:Y:S05]  /*109b0*/  BSYNC B0 ;  /* 0x0000000000007941 */ /* 0x000fea0003800000 */
.L_x_3814:
[----:B------:R-:W4:Y:S01]  /*109c0*/  S2UR UR8, SR_CTAID.X ;  /* 0x00000000000879c3 */ /* 0x000f220000002500 */
[----:B---3--:R-:W3:Y:S01]  /*109d0*/  S2R R2, SR_TID.X ;  /* 0x0000000000027919 */ /* 0x008ee20000002100 */
[----:B------:R-:W-:Y:S01]  /*109e0*/  SHF.R.S32.HI R3, RZ, 0x1f, R0 ;  /* 0x0000001fff037819 */ /* 0x000fe20000011400 */
[C---:B--2---:R-:W-:Y:S01]  /*109f0*/  IMAD.WIDE.U32 R10, R142.reuse, R8, RZ ;  /* 0x000000088e0a7225 */ /* 0x044fe200078e00ff */
[----:B------:R-:W-:Y:S01]  /*10a00*/  ISETP.NE.AND P1, PT, R142, -0x1, PT ;  /* 0xffffffff8e00780c */ /* 0x000fe20003f25270 */
[----:B------:R2:W2:Y:S01]  /*10a10*/  LDS.128 R12, [R150+0x800] ;  /* 0x00080000960c7984 */ /* 0x0004a20000000c00 */
[----:B------:R-:W-:Y:S01]  /*10a20*/  SHF.R.S32.HI R85, RZ, 0x1f, R84 ;  /* 0x0000001fff557819 */ /* 0x000fe20000011454 */
[-C--:B-1----:R-:W-:Y:S01]  /*10a30*/  IMAD R3, R3, R4.reuse, RZ ;  /* 0x0000000403037224 */ /* 0x082fe200078e02ff */
[----:B------:R-:W-:Y:S01]  /*10a40*/  ULDC UR5, c[0x0][0x2d0] ;  /* 0x0000b40000057ab9 */ /* 0x000fe20000000800 */
[----:B------:R-:W1:Y:S01]  /*10a50*/  LDS.128 R148, [R150] ;  /* 0x0000000096947984 */ /* 0x000e620000000c00 */
[----:B------:R-:W-:Y:S01]  /*10a60*/  IMAD.WIDE.U32 R6, R0, R4, RZ ;  /* 0x0000000400067225 */ /* 0x000fe200078e00ff */
[----:B------:R-:W-:Y:S01]  /*10a70*/  ISETP.GE.AND P0, PT, R84, UR5, PT ;  /* 0x0000000554007c0c */ /* 0x000fe2000bf06270 */
[----:B------:R-:W-:Y:S02]  /*10a80*/  BSSY B0, `(.L_x_3816) ;  /* 0x0000024000007945 */ /* 0x000fe40003800000 */
[----:B------:R-:W-:Y:S01]  /*10a90*/  IMAD R5, R0, R5, R3 ;  /* 0x0000000500057224 */ /* 0x000fe200078e0203 */
[----:B------:R-:W-:Y:S01]  /*10aa0*/  SEL R0, R6, R10, !P1 ;  /* 0x0000000a06007207 */ /* 0x000fe20004800000 */
[----:B------:R-:W-:-:S02]  /*10ab0*/  IMAD R142, R142, R9, R11 ;  /* 0x000000098e8e7224 */ /* 0x000fc400078e020b */
[----:B------:R-:W-:Y:S01]  /*10ac0*/  @!P1 IMAD.IADD R142, R7, 0x1, R5 ;  /* 0x00000001078e9824 */ /* 0x000fe200078e0205 */
[----:B------:R-:W-:Y:S01]  /*10ad0*/  SHF.R.S32.HI R5, RZ, 0x1f, R17 ;  /* 0x0000001fff057819 */ /* 0x000fe20000011411 */
[----:B------:R-:W-:Y:S01]  /*10ae0*/  VIADD R3, R144, 0x20 ;  /* 0x0000002090037836 */ /* 0x000fe20000000000 */
[----:B----4-:R-:W-:-:S04]  /*10af0*/  USHF.L.U32 UR8, UR8, 0x6, URZ ;  /* 0x0000000608087899 */ /* 0x010fc8000800063f */
[----:B------:R-:W-:Y:S02]  /*10b00*/  USHF.R.S32.HI UR4, URZ, 0x1f, UR8 ;  /* 0x0000001f3f047899 */ /* 0x000fe40008011408 */
[C---:B------:R-:W-:Y:S01]  /*10b10*/  IMAD.WIDE.U32 R18, R8.reuse, UR8, R84 ;  /* 0x0000000808127c25 */ /* 0x040fe2000f8e0054 */
[----:B------:R-:W-:Y:S02]  /*10b20*/  IADD3 R141, R141, -UR8, RZ ;  /* 0x800000088d8d7c10 */ /* 0x000fe4000fffe0ff */
[----:B---3--:R-:W-:Y:S01]  /*10b30*/  SHF.R.S32.HI R11, RZ, 0x1f, R2 ;  /* 0x0000001fff0b7819 */ /* 0x008fe20000011402 */
[----:B------:R-:W-:Y:S01]  /*10b40*/  IMAD R4, R8, UR4, RZ ;  /* 0x0000000408047c24 */ /* 0x000fe2000f8e02ff */
[----:B------:R-:W-:Y:S01]  /*10b50*/  IADD3 R6, P1, R0, R18, RZ ;  /* 0x0000001200067210 */ /* 0x000fe20007f3e0ff */
[----:B------:R-:W-:Y:S01]  /*10b60*/  ULDC.64 UR4, c[0x0][0x2a0] ;  /* 0x0000a80000047ab9 */ /* 0x000fe20000000a00 */
[----:B------:R-:W-:Y:S01]  /*10b70*/  LEA.HI R11, R11, R2, RZ, 0x2 ;  /* 0x000000020b0b7211 */ /* 0x000fe200078f10ff */
[----:B------:R-:W-:-:S02]  /*10b80*/  IMAD R7, R9, UR8, R4 ;  /* 0x0000000809077c24 */ /* 0x000fc4000f8e0204 */
[----:B------:R-:W-:Y:S01]  /*10b90*/  IMAD R0, R5, UR4, RZ ;  /* 0x0000000405007c24 */ /* 0x000fe2000f8e02ff */
[----:B------:R-:W-:Y:S02]  /*10ba0*/  SHF.R.S32.HI R11, RZ, 0x2, R11 ;  /* 0x00000002ff0b7819 */ /* 0x000fe4000001140b */
[----:B------:R-:W-:Y:S01]  /*10bb0*/  IADD3.X R7, R142, R19, R7, P1, !PT ;  /* 0x000000138e077210 */ /* 0x000fe20000ffe407 */
[----:B------:R-:W-:Y:S01]  /*10bc0*/  IMAD R0, R17, UR5, R0 ;  /* 0x0000000511007c24 */ /* 0x000fe2000f8e0200 */
[-C--:B------:R-:W-:Y:S02]  /*10bd0*/  ISETP.GE.OR P1, PT, R3, R141.reuse, P0 ;  /* 0x0000008d0300720c */ /* 0x080fe40000726670 */
[----:B------:R-:W-:Y:S01]  /*10be0*/  ISETP.GE.OR P0, PT, R144, R141, P0 ;  /* 0x0000008d9000720c */ /* 0x000fe20000706670 */
[----:B------:R-:W-:Y:S01]  /*10bf0*/  IMAD.WIDE.U32 R6, R17, UR4, R6 ;  /* 0x0000000411067c25 */ /* 0x000fe2000f8e0006 */
[----:B------:R-:W-:-:S03]  /*10c00*/  SHF.R.S32.HI R11, RZ, 0x1f, R11 ;  /* 0x0000001fff0b7819 */ /* 0x000fc6000001140b */
[----:B------:R-:W-:-:S08]  /*10c10*/  IMAD.IADD R3, R0, 0x1, R7 ;  /* 0x0000000100037824 */ /* 0x000fd000078e0207 */
[----:B-12---:R-:W-:Y:S05]  /*10c20*/  @P0 BRA `(.L_x_3817) ;  /* 0x0000000000240947 */ /* 0x006fea0003800000 */
        /* <DEDUP_REMOVED lines=8> */
[----:B------:R1:W-:Y:S02]  /*10cb0*/  STG.E.128 desc[UR6][R16.64], R148 ;  /* 0x0000009410007986 */ /* 0x0003e4000c101d06 */
.L_x_3817:
[----:B------:R-:W-:Y:S05]  /*10cc0*/  BSYNC B0 ;  /* 0x0000000000007941 */ /* 0x000fea0003800000 */
.L_x_3816:
        /* <DEDUP_REMOVED lines=13> */
.L_x_3818:
        /* <DEDUP_REMOVED lines=14> */
.L_x_5362:


//--------------------- .text._ZN5flash24flash_fwd_splitkv_kernelI23Flash_fwd_kernel_traitsILi32ELi64ELi128ELi4ELb0ELb0EN7cutlass10bfloat16_tE19Flash_kernel_traitsILi32ELi64ELi128ELi4ES3_EELb1ELb0ELb0ELb0ELb0ELb1ELb0ELb1EEEvNS_16Flash_fwd_paramsE --------------------------
	.section	.text._ZN5flash24flash_fwd_splitkv_kernelI23Flash_fwd_kernel_traitsILi32ELi64ELi128ELi4ELb0ELb0EN7cutlass10bfloat16_tE19Flash_kernel_traitsILi32ELi64ELi128ELi4ES3_EELb1ELb0ELb0ELb0ELb0ELb1ELb0ELb1EEEvNS_16Flash_fwd_paramsE,"ax",@progbits
	.align	128
        .global         _ZN5flash24flash_fwd_splitkv_kernelI23Flash_fwd_kernel_traitsILi32ELi64ELi128ELi4ELb0ELb0EN7cutlass10bfloat16_tE19Flash_kernel_traitsILi32ELi64ELi128ELi4ES3_EELb1ELb0ELb0ELb0ELb0ELb1ELb0ELb1EEEvNS_16Flash_fwd_paramsE
        .type           _ZN5flash24flash_fwd_splitkv_kernelI23Flash_fwd_kernel_traitsILi32ELi64ELi128ELi4ELb0ELb0EN7cutlass10bfloat16_tE19Flash_kernel_traitsILi32ELi64ELi128ELi4ES3_EELb1ELb0ELb0ELb0ELb0ELb1ELb0ELb1EEEvNS_16Flash_fwd_paramsE,@function
        .size           _ZN5flash24flash_fwd_splitkv_kernelI23Flash_fwd_kernel_traitsILi32ELi64ELi128ELi4ELb0ELb0EN7cutlass10bfloat16_tE19Flash_kernel_traitsILi32ELi64ELi128ELi4ES3_EELb1ELb0ELb0ELb0ELb0ELb1ELb0ELb1EEEvNS_16Flash_fwd_paramsE,(.L_x_5363 - _ZN5flash24flash_fwd_splitkv_kernelI23Flash_fwd_kernel_traitsILi32ELi64ELi128ELi4ELb0ELb0EN7cutlass10bfloat16_tE19Flash_kernel_traitsILi32ELi64ELi128ELi4ES3_EELb1ELb0ELb0ELb0ELb0ELb1ELb0ELb1EEEvNS_16Flash_fwd_paramsE)
        .other          _ZN5flash24flash_fwd_splitkv_kernelI23Flash_fwd_kernel_traitsILi32ELi64ELi128ELi4ELb0ELb0EN7cutlass10bfloat16_tE19Flash_kernel_traitsILi32ELi64ELi128ELi4ES3_EELb1ELb0ELb0ELb0ELb0ELb1ELb0ELb1EEEvNS_16Flash_fwd_paramsE,@"STO_CUDA_ENTRY STV_DEFAULT"
_ZN5flash24flash_fwd_splitkv_kernelI23Flash_fwd_kernel_traitsILi32ELi64ELi128ELi4ELb0ELb0EN7cutlass10bfloat16_tE19Flash_kernel_traitsILi32ELi64ELi128ELi4ES3_EELb1ELb0ELb0ELb0ELb0ELb1ELb0ELb1EEEvNS_16Flash_fwd_paramsE:
.text._ZN5flash24flash_fwd_splitkv_kernelI23Flash_fwd_kernel_traitsILi32ELi64ELi128ELi4ELb0ELb0EN7cutlass10bfloat16_tE19Flash_kernel_traitsILi32ELi64ELi128ELi4ES3_EELb1ELb0ELb0ELb0ELb0ELb1ELb0ELb1EEEvNS_16Flash_fwd_paramsE:
        /* <DEDUP_REMOVED lines=22> */
[----:B-1----:R-:W-:-:S04]  /*0160*/  IMAD.WIDE R8, R0, 0x4, R8 ;  /* 0x0000000400087825 */ /* 0x002fc800078e0208 */
[----:B------:R-:W-:-:S04]  /*0170*/  IMAD.WIDE R98, R0, 0x4, R98 ;  /* 0x0000000400627825 */ /* 0x000fc800078e0262 */
[----:B------:R-:W-:Y:S02]  /*0180*/  IMAD.MOV.U32 R7, RZ, RZ, RZ ;  /* 0x000000ffff077224 */ /* 0x000fe400078e00ff */
[----:B------:R1:W5:Y:S04]  /*0190*/  @!P2 LDG.E R14, desc[UR6][R8.64] ;  /* 0x00000006080ea981 */ /* 0x000368000c1e1900 */
[----:B------:R1:W5:Y:S01]  /*01a0*/  @P5 LDG.E R7, desc[UR6][R98.64] ;  /* 0x0000000662075981 */ /* 0x000362000c1e1900 */
[----:B------:R-:W3:Y:S01]  /*01b0*/  S2R R16, SR_CTAID.X ;  /* 0x0000000000107919 */ /* 0x000ee20000002500 */
[----:B------:R-:W4:Y:S01]  /*01c0*/  S2R R96, SR_CTAID.Z ;  /* 0x0000000000607919 */ /* 0x000f220000002700 */
[----:B------:R-:W1:Y:S01]  /*01d0*/  S2R R40, SR_TID.X ;  /* 0x0000000000287919 */ /* 0x000e620000002100 */
[----:B------:R-:W-:-:S04]  /*01e0*/  IMAD.MOV.U32 R12, RZ, RZ, R0 ;  /* 0x000000ffff0c7224 */ /* 0x000fc800078e0000 */
[--C-:B------:R-:W-:Y:S01]  /*01f0*/  IMAD.MOV.U32 R6, RZ, RZ, R12.reuse ;  /* 0x000000ffff067224 */ /* 0x100fe200078e000c */
[----:B------:R-:W-:Y:S01]  /*0200*/  SHF.R.S32.HI R5, RZ, 0x1f, R12 ;  /* 0x0000001fff057819 */ /* 0x000fe2000001140c */
        /* <DEDUP_REMOVED lines=9> */
.L_x_3819:
[----:B------:R-:W1:Y:S02]  /*02a0*/  LDC R49, c[0x0][0x2c8] ;  /* 0x0000b200ff317b82 */ /* 0x000e640000000800 */
.L_x_3820:
[----:B------:R-:W4:Y:S02]  /*02b0*/  LDC.64 R2, c[0x0][0x308] ;  /* 0x0000c200ff027b82 */ /* 0x000f240000000a00 */
[----:B----4-:R-:W-:-:S04]  /*02c0*/  ISETP.NE.U32.AND P1, PT, R2, RZ, PT ;  /* 0x000000ff0200720c */ /* 0x010fc80003f25070 */
[----:B------:R-:W-:-:S13]  /*02d0*/  ISETP.NE.AND.EX P1, PT, R3, RZ, PT, P1 ;  /* 0x000000ff0300720c */ /* 0x000fda0003f25310 */
[----:B------:R-:W4:Y:S01]  /*02e0*/  @P1 LDC.64 R2, c[0x0][0x308] ;  /* 0x0000c200ff021b82 */ /* 0x000f220000000a00 */
[----:B------:R-:W-:-:S07]  /*02f0*/  IMAD.SHL.U32 R42, R16, 0x40, RZ ;  /* 0x00000040102a7824 */ /* 0x000fce00078e00ff */
[----:B---3--:R-:W3:Y:S01]  /*0300*/  @!P1 LDC R8, c[0x0][0x2cc] ;  /* 0x0000b300ff089b82 */ /* 0x008ee20000000800 */
[----:B--2---:R-:W-:Y:S01]  /*0310*/  ISETP.GT.AND P0, PT, R113, R42, PT ;  /* 0x0000002a7100720c */ /* 0x004fe20003f04270 */
[----:B----4-:R-:W-:-:S05]  /*0320*/  @P1 IMAD.WIDE R2, R0, 0x4, R2 ;  /* 0x0000000400021825 */ /* 0x010fca00078e0202 */
[----:B------:R2:W5:Y:S01]  /*0330*/  @P1 LDG.E R35, desc[UR6][R2.64] ;  /* 0x0000000602231981 */ /* 0x000562000c1e1900 */
[----:B------:R-:W4:Y:S06]  /*0340*/  @!P1 LDC.64 R2, c[0x0][0x318] ;  /* 0x0000c600ff029b82 */ /* 0x000f2c0000000a00 */
[----:B--23--:R-:W-:Y:S05]  /*0350*/  @!P0 EXIT ;  /* 0x000000000000894d */ /* 0x00cfea0003800000 */
        /* <DEDUP_REMOVED lines=36> */
[----:B------:R-:W-:-:S04]  /*05a0*/  IMAD.IADD R0, R40, 0x1, -R0 ;  /* 0x0000000128007824 */ /* 0x000fc800078e0a00 */
[C---:B------:R-:W-:Y:S01]  /*05b0*/  IMAD.SHL.U32 R10, R0.reuse, 0x8, RZ ;  /* 0x00000008000a7824 */ /* 0x040fe200078e00ff */
[----:B------:R-:W-:-:S04]  /*05c0*/  ISETP.NE.AND P3, PT, R0, RZ, PT ;  /* 0x000000ff0000720c */ /* 0x000fc80003f65270 */
[--C-:B------:R-:W-:Y:S01]  /*05d0*/  SHF.R.S32.HI R11, RZ, 0x1f, R10.reuse ;  /* 0x0000001fff0b7819 */ /* 0x100fe2000001140a */
[-C--:B-1----:R-:W-:Y:S01]  /*05e0*/  @P0 IMAD.WIDE.U32 R8, R114, R6.reuse, RZ ;  /* 0x0000000672080225 */ /* 0x082fe200078e00ff */
[----:B------:R-:W-:Y:S02]  /*05f0*/  ISETP.GE.AND P1, PT, R10, UR4, PT ;  /* 0x000000040a007c0c */ /* 0x000fe4000bf26270 */
[----:B------:R-:W-:Y:S01]  /*0600*/  ISETP.GE.OR P3, PT, R4, R113, P3 ;  /* 0x000000710400720c */ /* 0x000fe20001f66670 */
[----:B------:R-:W-:-:S04]  /*0610*/  IMAD.WIDE.U32 R10, R42, R6, R10 ;  /* 0x000000062a0a7225 */ /* 0x000fc800078e000a */
[----:B------:R-:W-:Y:S02]  /*0620*/  @P0 IMAD R114, R114, R7, R9 ;  /* 0x0000000772720224 */ /* 0x000fe400078e0209 */
[-C--:B--2---:R-:W-:Y:S02]  /*0630*/  @!P0 IMAD R5, R5, R2.reuse, RZ ;  /* 0x0000000205058224 */ /* 0x084fe400078e02ff */
[----:B------:R-:W-:Y:S01]  /*0640*/  @!P0 IMAD.WIDE.U32 R14, R12, R2, RZ ;  /* 0x000000020c0e8225 */ /* 0x000fe200078e00ff */
[----:B------:R-:W-:-:S03]  /*0650*/  SHF.R.S32.HI R2, RZ, 0x1f, R42 ;  /* 0x0000001fff027819 */ /* 0x000fc6000001142a */
[----:B------:R-:W-:Y:S01]  /*0660*/  @!P0 IMAD R3, R12, R3, R5 ;  /* 0x000000030c038224 */ /* 0x000fe200078e0205 */
[----:B------:R-:W-:Y:S01]  /*0670*/  IADD3 R5, R4, 0x20, RZ ;  /* 0x0000002004057810 */ /* 0x000fe20007ffe0ff */
[----:B------:R-:W-:Y:S02]  /*0680*/  IMAD R2, R2, R6, RZ ;  /* 0x0000000602027224 */ /* 0x000fe400078e02ff */
[----:B------:R-:W-:Y:S01]  /*0690*/  @!P0 IMAD.MOV.U32 R8, RZ, RZ, R14 ;  /* 0x000000ffff088224 */ /* 0x000fe200078e000e */
[----:B------:R-:W-:Y:S01]  /*06a0*/  ISETP.GE.OR P4, PT, R5, R113, P1 ;  /* 0x000000710500720c */ /* 0x000fe20000f86670 */
[----:B------:R-:W-:Y:S02]  /*06b0*/  IMAD R2, R42, R7, R2 ;  /* 0x000000072a027224 */ /* 0x000fe400078e0202 */
[----:B------:R-:W-:Y:S01]  /*06c0*/  @!P0 IMAD.IADD R114, R15, 0x1, R3 ;  /* 0x000000010f728824 */ /* 0x000fe200078e0203 */
[----:B------:R-:W-:Y:S01]  /*06d0*/  IADD3 R8, P2, R8, R10, RZ ;  /* 0x0000000a08087210 */ /* 0x000fe20007f5e0ff */
[--C-:B------:R-:W-:Y:S01]  /*06e0*/  IMAD R12, R12, UR8, R96.reuse ;  /* 0x000000080c0c7c24 */ /* 0x100fe2000f8e0260 */
[----:B------:R-:W-:-:S02]  /*06f0*/  SHF.R.S32.HI R3, RZ, 0x1f, R96 ;  /* 0x0000001fff037819 */ /* 0x000fc40000011460 */
[----:B------:R-:W-:Y:S01]  /*0700*/  IADD3.X R9, R114, R11, R2, P2, !PT ;  /* 0x0000000b72097210 */ /* 0x000fe200017fe402 */
[----:B------:R-:W-:Y:S01]  /*0710*/  IMAD R12, R12, UR5, R42 ;  /* 0x000000050c0c7c24 */ /* 0x000fe2000f8e022a */
[-C--:B------:R-:W-:Y:S01]  /*0720*/  ISETP.GE.OR P2, PT, R4, R113.reuse, P1 ;  /* 0x000000710400720c */ /* 0x080fe20000f46670 */
[----:B------:R-:W-:Y:S01]  /*0730*/  ULDC.64 UR4, c[0x0][0x2a0] ;  /* 0x0000a80000047ab9 */ /* 0x000fe20000000a00 */
[----:B------:R-:W-:Y:S01]  /*0740*/  ISETP.GE.AND P0, PT, R5, R113, PT ;  /* 0x000000710500720c */ /* 0x000fe20003f06270 */
        /* <DEDUP_REMOVED lines=16> */
.L_x_3823:
[----:B------:R-:W-:Y:S05]  /*0850*/  BSYNC B0 ;  /* 0x0000000000007941 */ /* 0x000fea0003800000 */
.L_x_3822:
        /* <DEDUP_REMOVED lines=13> */
.L_x_3825:
[----:B------:R-:W-:Y:S05]  /*0930*/  BSYNC B0 ;  /* 0x0000000000007941 */ /* 0x000fea0003800000 */
.L_x_3824:
        /* <DEDUP_REMOVED lines=11> */
.L_x_3821:
        /* <DEDUP_REMOVED lines=22> */
.L_x_3826:
[----:B------:R-:W-:Y:S05]  /*0b50*/  @!P2 BRA `(.L_x_3827) ;  /* 0x00000004003ca947 */ /* 0x000fea0003800000 */
[----:B------:R-:W2:Y:S01]  /*0b60*/  LDC R10, c[0x0][0x380] ;  /* 0x0000e000ff0a7b82 */ /* 0x000ea20000000800 */
[----:B------:R-:W-:Y:S01]  /*0b70*/  LEA R32, R34, 0xffffff80, 0x7 ;  /* 0xffffff8022207811 */ /* 0x000fe200078e38ff */
[----:B------:R-:W-:-:S03]  /*0b80*/  ULDC.64 UR4, c[0x0][0x230] ;  /* 0x00008c0000047ab9 */ /* 0x000fc60000000a00 */
[----:B-1----:R-:W-:-:S03]  /*0b90*/  IABS R2, R32 ;  /* 0x0000002000027213 */ /* 0x002fc60000000000 */
        /* <DEDUP_REMOVED lines=20> */
[----:B------:R-:W2:Y:S05]  /*0ce0*/  LDC R0, c[0x0][0x278] ;  /* 0x00009e00ff007b82 */ /* 0x000eaa0000000800 */
[----:B------:R-:W-:-:S06]  /*0cf0*/  @P3 IADD3 R14, R14, 0x1, RZ ;  /* 0x000000010e0e3810 */ /* 0x000fcc0007ffe0ff */
[----:B------:R-:W-:Y:S01]  /*0d00*/  @!P0 IMAD.MOV R14, RZ, RZ, -R14 ;  /* 0x000000ffff0e8224 */ /* 0x000fe200078e0a0e */
[----:B------:R-:W-:-:S05]  /*0d10*/  @!P1 LOP3.LUT R14, RZ, R10, RZ, 0x33, !PT ;  /* 0x0000000aff0e9212 */ /* 0x000fca00078e33ff */
[----:B------:R-:W-:-:S06]  /*0d20*/  IMAD.WIDE R8, R14, 0x4, R118 ;  /* 0x000000040e087825 */ /* 0x000fcc00078e0276 */
[----:B------:R-:W3:Y:S01]  /*0d30*/  LDG.E R8, desc[UR6][R8.64] ;  /* 0x0000000608087981 */ /* 0x000ee2000c1e1900 */
[----:B--2---:R-:W-:Y:S01]  /*0d40*/  IABS R2, R0 ;  /* 0x0000000000027213 */ /* 0x004fe20000000000 */
[----:B------:R-:W-:-:S03]  /*0d50*/  IMAD.MOV R14, RZ, RZ, -R14 ;  /* 0x000000ffff0e7224 */ /* 0x000fc600078e0a0e */
[----:B-----5:R-:W2:Y:S01]  /*0d60*/  I2F.RP R12, R2 ;  /* 0x00000002000c7306 */ /* 0x020ea20000209400 */
[----:B------:R-:W-:-:S07]  /*0d70*/  IMAD R14, R10, R14, R32 ;  /* 0x0000000e0a0e7224 */ /* 0x000fce00078e0220 */
[----:B--2---:R-:W2:Y:S02]  /*0d80*/  MUFU.RCP R12, R12 ;  /* 0x0000000c000c7308 */ /* 0x004ea40000001000 */
[----:B--2---:R-:W-:-:S06]  /*0d90*/  IADD3 R12, R12, 0xffffffe, RZ ;  /* 0x0ffffffe0c0c7810 */ /* 0x004fcc0007ffe0ff */
[----:B------:R-:W2:Y:S02]  /*0da0*/  F2I.FTZ.U32.TRUNC.NTZ R13, R12 ;  /* 0x0000000c000d7305 */ /* 0x000ea4000021f000 */
[----:B--2---:R-:W-:Y:S01]  /*0db0*/  IMAD.MOV R3, RZ, RZ, -R13 ;  /* 0x000000ffff037224 */ /* 0x004fe200078e0a0d */
[----:B------:R-:W-:-:S03]  /*0dc0*/  MOV R12, RZ ;  /* 0x000000ff000c7202 */ /* 0x000fc60000000f00 */
[----:B------:R-:W-:Y:S01]  /*0dd0*/  IMAD R4, R3, R2, RZ ;  /* 0x0000000203047224 */ /* 0x000fe200078e02ff */
[----:B------:R-:W-:-:S03]  /*0de0*/  IABS R3, R96 ;  /* 0x0000006000037213 */ /* 0x000fc60000000000 */
[----:B------:R-:W-:Y:S01]  /*0df0*/  IMAD.HI.U32 R4, R13, R4, R12 ;  /* 0x000000040d047227 */ /* 0x000fe200078e000c */
[----:B------:R-:W-:-:S03]  /*0e00*/  SHF.R.S32.HI R13, RZ, 0x1f, R14 ;  /* 0x0000001fff0d7819 */ /* 0x000fc6000001140e */
        /* <DEDUP_REMOVED lines=19> */
[-C--:B--2---:R-:W-:Y:S02]  /*0f40*/  IMAD R7, R7, R2.reuse, RZ ;  /* 0x0000000207077224 */ /* 0x084fe400078e02ff */
[C---:B------:R-:W-:Y:S01]  /*0f50*/  IMAD R9, R8.reuse, UR5, R9 ;  /* 0x0000000508097c24 */ /* 0x040fe2000f8e0209 */
[----:B------:R-:W-:Y:S01]  /*0f60*/  ULDC.64 UR4, c[0x0][0x260] ;  /* 0x0000980000047ab9 */ /* 0x000fe20000000a00 */
[C---:B------:R-:W-:Y:S02]  /*0f70*/  IMAD R3, R8.reuse, R3, R7 ;  /* 0x0000000308037224 */ /* 0x040fe400078e0207 */
[----:B------:R-:W-:Y:S01]  /*0f80*/  IMAD.WIDE.U32 R18, R8, R2, RZ ;  /* 0x0000000208127225 */ /* 0x000fe200078e00ff */
[----:B------:R-:W-:-:S03]  /*0f90*/  IADD3 R11, R11, R9, RZ ;  /* 0x000000090b0b7210 */ /* 0x000fc60007ffe0ff */
[-C--:B-1----:R-:W-:Y:S02]  /*0fa0*/  IMAD R9, R13, R102.reuse, RZ ;  /* 0x000000660d097224 */ /* 0x082fe400078e02ff */
[----:B------:R-:W-:-:S04]  /*0fb0*/  IMAD.WIDE.U32 R10, R14, R102, R10 ;  /* 0x000000660e0a7225 */ /* 0x000fc800078e000a */
[----:B------:R-:W-:Y:S02]  /*0fc0*/  IMAD R9, R14, R103, R9 ;  /* 0x000000670e097224 */ /* 0x000fe400078e0209 */
[----:B------:R-:W-:-:S03]  /*0fd0*/  IMAD.IADD R15, R19, 0x1, R3 ;  /* 0x00000001130f7824 */ /* 0x000fc600078e0203 */
[----:B------:R-:W-:Y:S01]  /*0fe0*/  IADD3 R11, R11, R9, RZ ;  /* 0x000000090b0b7210 */ /* 0x000fe20007ffe0ff */
[----:B------:R-:W-:-:S04]  /*0ff0*/  IMAD R9, R0, UR4, RZ ;  /* 0x0000000400097c24 */ /* 0x000fc8000f8e02ff */
[C---:B------:R-:W-:Y:S02]  /*1000*/  IMAD R9, R4.reuse, UR5, R9 ;  /* 0x0000000504097c24 */ /* 0x040fe4000f8e0209 */
[----:B------:R-:W-:-:S05]  /*1010*/  IMAD.WIDE.U32 R20, R4, UR4, R10 ;  /* 0x0000000404147c25 */ /* 0x000fca000f8e000a */
[----:B------:R-:W-:Y:S02]  /*1020*/  IADD3 R10, R21, R9, RZ ;  /* 0x00000009150a7210 */ /* 0x000fe40007ffe0ff */
[----:B------:R-:W-:Y:S01]  /*1030*/  MOV R11, R20 ;  /* 0x00000014000b7202 */ /* 0x000fe20000000f00 */
[----:B------:R-:W-:Y:S06]  /*1040*/  BRA `(.L_x_3828) ;  /* 0x0000000400407947 */ /* 0x000fec0003800000 */
.L_x_3827:
        /* <DEDUP_REMOVED lines=9> */
[----:B------:R-:W-:Y:S01]  /*10e0*/  ISETP.GE.AND P1, PT, R10, RZ, PT ;  /* 0x000000ff0a00720c */ /* 0x000fe20003f26270 */
[C---:B--2---:R-:W-:Y:S02]  /*10f0*/  @P4 IMAD R11, R18.reuse, R103, RZ ;  /* 0x00000067120b4224 */ /* 0x044fe400078e02ff */
[----:B------:R-:W-:-:S03]  /*1100*/  @P4 IMAD.WIDE.U32 R18, R18, R102, RZ ;  /* 0x0000006612124225 */ /* 0x000fc600078e00ff */
[----:B-1----:R-:W1:Y:S02]  /*1110*/  MUFU.RCP R8, R8 ;  /* 0x0000000800087308 */ /* 0x002e640000001000 */
        /* <DEDUP_REMOVED lines=11> */
[----:B------:R-:W-:-:S04]  /*11d0*/  IMAD.MOV R2, RZ, RZ, -R4 ;  /* 0x000000ffff027224 */ /* 0x000fc800078e0a04 */
[C---:B------:R-:W-:Y:S02]  /*11e0*/  IMAD R2, R3.reuse, R2, R8 ;  /* 0x0000000203027224 */ /* 0x040fe400078e0208 */
[----:B------:R-:W1:Y:S03]  /*11f0*/  @P4 LDC.64 R8, c[0x0][0x250] ;  /* 0x00009400ff084b82 */ /* 0x000e660000000a00 */
[----:B------:R-:W-:-:S13]  /*1200*/  ISETP.GT.U32.AND P0, PT, R3, R2, PT ;  /* 0x000000020300720c */ /* 0x000fda0003f04070 */
        /* <DEDUP_REMOVED lines=21> */
.L_x_3829:
        /* <DEDUP_REMOVED lines=8> */
[----:B-1----:R-:W-:Y:S01]  /*13e0*/  @P4 IMAD.WIDE.U32 R20, R14, R8, RZ ;  /* 0x000000080e144225 */ /* 0x002fe200078e00ff */
[----:B------:R-:W-:-:S03]  /*13f0*/  IADD3 R19, R19, R10, RZ ;  /* 0x0000000a13137210 */ /* 0x000fc60007ffe0ff */
        /* <DEDUP_REMOVED lines=21> */
.L_x_3828:
[----:B------:R1:W5:Y:S01]  /*1550*/  @P5 LDG.E R7, desc[UR6][R98.64] ;  /* 0x0000000662075981 */ /* 0x000362000c1e1900 */
[----:B------:R-:W-:Y:S01]  /*1560*/  ISETP.NE.AND P0, PT, R114, -0x1, PT ;  /* 0xffffffff7200780c */ /* 0x000fe20003f05270 */
[----:B------:R-:W2:Y:S01]  /*1570*/  LDC.64 R2, c[0x0][0x240] ;  /* 0x00009000ff027b82 */ /* 0x000ea20000000a00 */
[----:B------:R-:W-:Y:S01]  /*1580*/  SHF.R.S32.HI R46, RZ, 0x1f, R40 ;  /* 0x0000001fff2e7819 */ /* 0x000fe20000011428 */
[----:B------:R-:W-:Y:S01]  /*1590*/  ULDC.64 UR4, c[0x0][0x268] ;  /* 0x00009a0000047ab9 */ /* 0x000fe20000000a00 */
[----:B------:R-:W-:Y:S01]  /*15a0*/  SHF.R.S32.HI R64, RZ, 0x1f, R49 ;  /* 0x0000001fff407819 */ /* 0x000fe20000011431 */
[----:B------:R-:W-:Y:S01]  /*15b0*/  IMAD.MOV.U32 R30, RZ, RZ, 0x10 ;  /* 0x00000010ff1e7424 */ /* 0x000fe200078e00ff */
[-C--:B------:R-:W-:Y:S01]  /*15c0*/  LEA.HI R19, R46, R40.reuse, RZ, 0x2 ;  /* 0x000000282e137211 */ /* 0x080fe200078f10ff */
[----:B------:R-:W-:Y:S01]  /*15d0*/  IMAD.SHL.U32 R110, R102, 0x20, RZ ;  /* 0x00000020666e7824 */ /* 0x000fe200078e00ff */
[----:B------:R-:W-:Y:S01]  /*15e0*/  LEA.HI R47, R46, R40, RZ, 0x3 ;  /* 0x000000282e2f7211 */ /* 0x000fe200078f18ff */
[----:B------:R-:W3:Y:S01]  /*15f0*/  LDC R55, c[0x0][0x2e0] ;  /* 0x0000b800ff377b82 */ /* 0x000ee20000000800 */
[----:B-----5:R-:W-:-:S02]  /*1600*/  LOP3.LUT R12, R19, 0xfffffffc, RZ, 0xc0, !PT ;  /* 0xfffffffc130c7812 */ /* 0x020fc400078ec0ff */
[----:B------:R-:W-:Y:S02]  /*1610*/  SHF.R.S32.HI R43, RZ, 0x3, R47 ;  /* 0x00000003ff2b7819 */ /* 0x000fe4000001142f */
[----:B------:R-:W-:Y:S01]  /*1620*/  SHF.R.S32.HI R116, RZ, 0x2, R19 ;  /* 0x00000002ff747819 */ /* 0x000fe20000011413 */
[----:B------:R-:W-:Y:S01]  /*1630*/  IMAD.IADD R12, R40, 0x1, -R12 ;  /* 0x00000001280c7824 */ /* 0x000fe200078e0a0c */
[----:B------:R-:W-:Y:S01]  /*1640*/  LEA.HI R41, R46, R40, RZ, 0x5 ;  /* 0x000000282e297211 */ /* 0x000fe200078f28ff */
[----:B------:R-:W4:Y:S01]  /*1650*/  @!P0 LDC.64 R8, c[0x0][0x228] ;  /* 0x00008a00ff088b82 */ /* 0x000f220000000a00 */
[----:B------:R-:W-:Y:S01]  /*1660*/  IMAD.SHL.U32 R23, R43, 0x40, RZ ;  /* 0x000000402b177824 */ /* 0x000fe200078e00ff */
[--C-:B------:R-:W-:Y:S01]  /*1670*/  SHF.R.S32.HI R117, RZ, 0x1f, R116.reuse ;  /* 0x0000001fff757819 */ /* 0x100fe20000011474 */
[C---:B------:R-:W-:Y:S01]  /*1680*/  IMAD.SHL.U32 R84, R12.reuse, 0x8, RZ ;  /* 0x000000080c547824 */ /* 0x040fe200078e00ff */
[----:B------:R-:W-:Y:S01]  /*1690*/  LEA.HI R19, R19, R116, RZ, 0x1 ;  /* 0x0000007413137211 */ /* 0x000fe200078f08ff */
[----:B------:R-:W-:Y:S01]  /*16a0*/  IMAD.SHL.U32 R12, R12, 0x4, RZ ;  /* 0x000000040c0c7824 */ /* 0x000fe200078e00ff */
[----:B------:R-:W-:Y:S01]  /*16b0*/  LOP3.LUT R23, R23, 0xc0, RZ, 0xc0, !PT ;  /* 0x000000c017177812 */ /* 0x000fe200078ec0ff */
[----:B------:R-:W-:Y:S01]  /*16c0*/  IMAD.WIDE R20, R16, 0x40, R116 ;  /* 0x0000004010147825 */ /* 0x000fe200078e0274 */
[----:B------:R-:W-:Y:S01]  /*16d0*/  SHF.R.S32.HI R85, RZ, 0x1f, R84 ;  /* 0x0000001fff557819 */ /* 0x000fe20000011454 */
[----:B------:R-:W1:Y:S01]  /*16e0*/  LDC.64 R100, c[0x0][0x250] ;  /* 0x00009400ff647b82 */ /* 0x000e620000000a00 */
[----:B------:R-:W-:Y:S01]  /*16f0*/  LOP3.LUT R19, R19, 0x7fffffe, RZ, 0xc0, !PT ;  /* 0x07fffffe13137812 */ /* 0x000fe200078ec0ff */
[----:B--2---:R-:W-:Y:S01]  /*1700*/  @P0 IMAD.WIDE.U32 R24, R114, R2, RZ ;  /* 0x0000000272180225 */ /* 0x004fe200078e00ff */
[----:B------:R-:W-:-:S02]  /*1710*/  LEA.HI R46, R46, R40, RZ, 0x4 ;  /* 0x000000282e2e7211 */ /* 0x000fc400078f20ff */
[----:B------:R-:W-:Y:S01]  /*1720*/  SHF.R.S32.HI R41, RZ, 0x5, R41 ;  /* 0x00000005ff297819 */ /* 0x000fe20000011429 */
[----:B------:R-:W-:Y:S01]  /*1730*/  @P0 IMAD.MOV.U32 R17, RZ, RZ, R24 ;  /* 0x000000ffff110224 */ /* 0x000fe200078e0018 */
[----:B------:R-:W-:Y:S01]  /*1740*/  LOP3.LUT R24, R23, 0x18, R84, 0xf8, !PT ;  /* 0x0000001817187812 */ /* 0x000fe200078ef854 */
[----:B------:R-:W-:Y:S01]  /*1750*/  @P0 IMAD R16, R114, R3, R25 ;  /* 0x0000000372100224 */ /* 0x000fe200078e0219 */
[----:B------:R-:W-:Y:S01]  /*1760*/  SHF.R.U32.HI R23, RZ, 0x3, R23 ;  /* 0x00000003ff177819 */ /* 0x000fe20000011617 */
[----:B------:R-:W-:Y:S01]  /*1770*/  IMAD.IADD R19, R116, 0x1, -R19 ;  /* 0x0000000174137824 */ /* 0x000fe200078e0a13 */
[----:B------:R-:W-:Y:S01]  /*1780*/  LOP3.LUT R45, R46, 0xfffffff0, RZ, 0xc0, !PT ;  /* 0xfffffff02e2d7812 */ /* 0x000fe200078ec0ff */
[----:B------:R-:W-:Y:S01]  /*1790*/  IMAD R124, R117, R102, RZ ;  /* 0x00000066757c7224 */ /* 0x000fe200078e02ff */
[----:B------:R-:W-:Y:S01]  /*17a0*/  LOP3.LUT R23, R24, R23, RZ, 0x3c, !PT ;  /* 0x0000001718177212 */ /* 0x000fe200078e3cff */
[----:B------:R-:W-:Y:S01]  /*17b0*/  IMAD R90, R41, 0x8, R19 ;  /* 0x00000008295a7824 */ /* 0x000fe200078e0213 */
[----:B------:R-:W-:Y:S01]  /*17c0*/  IADD3 R45, -R45, R40, RZ ;  /* 0x000000282d2d7210 */ /* 0x000fe20007ffe1ff */
[-C--:B----4-:R-:W-:Y:S01]  /*17d0*/  @!P0 IMAD R22, R5, R8.reuse, RZ ;  /* 0x0000000805168224 */ /* 0x090fe200078e02ff */
[----:B------:R-:W-:Y:S01]  /*17e0*/  LEA.HI R64, R64, R49, RZ, 0x7 ;  /* 0x0000003140407211 */ /* 0x000fe200078f38ff */
[----:B------:R-:W-:Y:S01]  /*17f0*/  @!P0 IMAD.WIDE.U32 R26, R6, R8, RZ ;  /* 0x00000008061a8225 */ /* 0x000fe200078e00ff */
[----:B------:R-:W-:-:S02]  /*1800*/  LEA.HI R56, R45, R45, RZ, 0x1 ;  /* 0x0000002d2d387211 */ /* 0x000fc400078f08ff */
[----:B------:R-:W-:Y:S01]  /*1810*/  SHF.R.S32.HI R64, RZ, 0x7, R64 ;  /* 0x00000007ff407819 */ /* 0x000fe20000011440 */
[----:B------:R-:W-:Y:S01]  /*1820*/  @!P0 IMAD R9, R6, R9, R22 ;  /* 0x0000000906098224 */ /* 0x000fe200078e0216 */
[----:B------:R-:W-:Y:S01]  /*1830*/  SHF.R.S32.HI R44, RZ, 0x1, R56 ;  /* 0x00000001ff2c7819 */ /* 0x000fe20000011438 */
[----:B------:R-:W-:Y:S01]  /*1840*/  @!P0 IMAD.MOV.U32 R17, RZ, RZ, R26 ;  /* 0x000000ffff118224 */ /* 0x000fe200078e001a */
[----:B------:R-:W-:Y:S01]  /*1850*/  VIMNMX R64, RZ, R64, !PT ;  /* 0x00000040ff407248 */ /* 0x000fe20007fe0100 */
[----:B------:R-:W-:Y:S01]  /*1860*/  IMAD R8, R21, R2, RZ ;  /* 0x0000000215087224 */ /* 0x000fe200078e02ff */
[----:B------:R-:W-:Y:S01]  /*1870*/  @!P0 IADD3 R16, R27, R9, RZ ;  /* 0x000000091b108210 */ /* 0x000fe20007ffe0ff */
[----:B------:R-:W-:Y:S01]  /*1880*/  IMAD R9, R0, UR4, RZ ;  /* 0x0000000400097c24 */ /* 0x000fe2000f8e02ff */
[----:B------:R-:W-:Y:S01]  /*1890*/  IADD3 R24, P0, R84, R17, RZ ;  /* 0x0000001154187210 */ /* 0x000fe20007f1e0ff */
[----:B------:R-:W-:Y:S01]  /*18a0*/  IMAD R3, R20, R3, R8 ;  /* 0x0000000314037224 */ /* 0x000fe200078e0208 */
[----:B------:R-:W-:Y:S01]  /*18b0*/  SHF.R.S32.HI R8, RZ, 0x1f, R56 ;  /* 0x0000001fff087819 */ /* 0x000fe20000011438 */
[----:B------:R-:W-:Y:S01]  /*18c0*/  IMAD R9, R4, UR5, R9 ;  /* 0x0000000504097c24 */ /* 0x000fe2000f8e0209 */
[----:B---3--:R-:W-:Y:S01]  /*18d0*/  LEA.HI R55, R55, R55, RZ, 0x1 ;  /* 0x0000003737377211 */ /* 0x008fe200078f08ff */
[----:B------:R-:W-:Y:S01]  /*18e0*/  IMAD.X R25, R85, 0x1, R16, P0 ;  /* 0x0000000155197824 */ /* 0x000fe200000e0610 */
[----:B------:R-:W-:Y:S01]  /*18f0*/  IADD3 R18, P0, R84, R18, RZ ;  /* 0x0000001254127210 */ /* 0x000fe20007f1e0ff */
[----:B------:R-:W-:Y:S01]  /*1900*/  IMAD R124, R116, R103, R124 ;  /* 0x00000067747c7224 */ /* 0x000fe200078e027c */
[----:B------:R-:W-:Y:S01]  /*1910*/  LEA.HI R8, R8, R44, RZ, 0x2 ;  /* 0x0000002c08087211 */ /* 0x000fe200078f10ff */
[----:B------:R-:W-:Y:S01]  /*1920*/  IMAD.WIDE.U32 R16, R20, R2, R24 ;  /* 0x0000000214107225 */ /* 0x000fe200078e0018 */
[----:B------:R-:W-:-:S02]  /*1930*/  SHF.R.S32.HI R2, RZ, 0x1f, R96 ;  /* 0x0000001fff027819 */ /* 0x000fc40000011460 */
[----:B------:R-:W-:Y:S01]  /*1940*/  SHF.R.S32.HI R52, RZ, 0x1, R55 ;  /* 0x00000001ff347819 */ /* 0x000fe20000011437 */
[----:B------:R-:W-:Y:S01]  /*1950*/  IMAD.X R19, R85, 0x1, R15, P0 ;  /* 0x0000000155137824 */ /* 0x000fe200000e060f */
[----:B------:R-:W-:Y:S01]  /*1960*/  IADD3 R92, P0, R116, R14, RZ ;  /* 0x0000000e745c7210 */ /* 0x000fe20007f1e0ff */
[----:B------:R-:W-:Y:S01]  /*1970*/  IMAD.IADD R17, R17, 0x1, R3 ;  /* 0x0000000111117824 */ /* 0x000fe200078e0203 */
[----:B------:R-:W-:Y:S01]  /*1980*/  LOP3.LUT R8, R8, 0xfffffffc, RZ, 0xc0, !PT ;  /* 0xfffffffc08087812 */ /* 0x000fe200078ec0ff */
[----:B------:R-:W-:Y:S01]  /*1990*/  IMAD.WIDE.U32 R18, R4, UR4, R18 ;  /* 0x0000000404127c25 */ /* 0x000fe2000f8e0012 */
[----:B------:R-:W-:Y:S01]  /*19a0*/  ULDC.64 UR4, c[0x0][0x258] ;  /* 0x0000960000047ab9 */ /* 0x000fe20000000a00 */
[----:B------:R-:W-:Y:S02]  /*19b0*/  SHF.L.U64.HI R109, R102, 0x5, R103 ;  /* 0x00000005666d7819 */ /* 0x000fe40000010267 */
[----:B------:R-:W-:Y:S01]  /*19c0*/  IMAD.X R13, R117, 0x1, R13, P0 ;  /* 0x00000001750d7824 */ /* 0x000fe200000e060d */
[----:B------:R-:W-:Y:S01]  /*19d0*/  IADD3 R94, P0, R84, R11, RZ ;  /* 0x0000000b545e7210 */ /* 0x000fe20007f1e0ff */
[----:B------:R-:W-:Y:S01]  /*19e0*/  IMAD R2, R2, UR4, RZ ;  /* 0x0000000402027c24 */ /* 0x000fe2000f8e02ff */
[----:B------:R-:W-:Y:S01]  /*19f0*/  IADD3 R44, R44, -R8, RZ ;  /* 0x800000082c2c7210 */ /* 0x000fe20007ffe0ff */
[----:B-1----:R-:W-:Y:S01]  /*1a00*/  IMAD R13, R13, R100, RZ ;  /* 0x000000640d0d7224 */ /* 0x002fe200078e02ff */
[----:B------:R-:W-:Y:S01]  /*1a10*/  SHF.L.U64.HI R111, R100, 0x5, R101 ;  /* 0x00000005646f7819 */ /* 0x000fe20000010265 */
[----:B------:R-:W-:Y:S01]  /*1a20*/  IMAD.X R95, R85, 0x1, R10, P0 ;  /* 0x00000001555f7824 */ /* 0x000fe200000e060a */
[----:B------:R-:W-:Y:S01]  /*1a30*/  ISETP.GT.AND P0, PT, R34, R64, PT ;  /* 0x000000402200720c */ /* 0x000fe20003f04270 */
[----:B------:R-:W-:Y:S01]  /*1a40*/  IMAD R54, R116, R52, R12 ;  /* 0x0000003474367224 */ /* 0x000fe200078e020c */
[----:B------:R-:W-:Y:S01]  /*1a50*/  LOP3.LUT P1, RZ, R44, 0x2, RZ, 0xc0, !PT ;  /* 0x000000022cff7812 */ /* 0x000fe2000782c0ff */
[----:B------:R-:W-:Y:S01]  /*1a60*/  IMAD.IADD R9, R19, 0x1, R9 ;  /* 0x0000000113097824 */ /* 0x000fe200078e0209 */
[----:B------:R-:W-:Y:S01]  /*1a70*/  SHF.L.U32 R112, R100, 0x5, RZ ;  /* 0x0000000564707819 */ /* 0x000fe200000006ff */
[----:B------:R-:W-:Y:S01]  /*1a80*/  IMAD.MOV.U32 R8, RZ, RZ, R18 ;  /* 0x000000ffff087224 */ /* 0x000fe200078e0012 */
[----:B------:R-:W-:Y:S01]  /*1a90*/  SHF.R.S32.HI R51, RZ, 0x1f, R54 ;  /* 0x0000001fff337819 */ /* 0x000fe20000011436 */
[----:B------:R-:W-:Y:S01]  /*1aa0*/  IMAD R48, R96, UR5, R2 ;  /* 0x0000000560307c24 */ /* 0x000fe2000f8e0202 */
[----:B------:R-:W-:Y:S01]  /*1ab0*/  SEL R30, R30, 0xfffffff0, !P1 ;  /* 0xfffffff01e1e7807 */ /* 0x000fe20004800000 */
[----:B------:R-:W-:-:S02]  /*1ac0*/  IMAD R91, R92, R101, R13 ;  /* 0x000000655c5b7224 */ /* 0x000fc400078e020d */
[----:B------:R-:W-:Y:S02]  /*1ad0*/  IMAD.IADD R53, R12, 0x1, R54 ;  /* 0x000000010c357824 */ /* 0x000fe400078e0236 */
[----:B------:R-:W-:-:S03]  /*1ae0*/  IMAD.WIDE.U32 R94, R116, R102, R94 ;  /* 0x00000066745e7225 */ /* 0x000fc600078e005e */
[----:B------:R-:W-:Y:S01]  /*1af0*/  SHF.R.S32.HI R50, RZ, 0x1f, R53 ;  /* 0x0000001fff327819 */ /* 0x000fe20000011435 */
[----:B------:R-:W-:Y:S01]  /*1b00*/  IMAD.WIDE.U32 R96, R96, UR4, R16 ;  /* 0x0000000460607c25 */ /* 0x000fe2000f8e0010 */
[----:B------:R-:W-:-:S03]  /*1b10*/  IADD3 R125, R95, R124, RZ ;  /* 0x0000007c5f7d7210 */ /* 0x000fc60007ffe0ff */
[----:B------:R-:W-:-:S04]  /*1b20*/  IMAD.WIDE.U32 R92, R92, R100, R8 ;  /* 0x000000645c5c7225 */ /* 0x000fc800078e0008 */
[----:B------:R-:W-:Y:S02]  /*1b30*/  IMAD.U32 R90, R90, 0x20, R23 ;  /* 0x000000205a5a7824 */ /* 0x000fe400078e0017 */
[----:B------:R-:W-:Y:S02]  /*1b40*/  IMAD.IADD R48, R97, 0x1, R48 ;  /* 0x0000000161307824 */ /* 0x000fe400078e0230 */
[----:B------:R-:W-:Y:S02]  /*1b50*/  IMAD.IADD R91, R93, 0x1, R91 ;  /* 0x000000015d5b7824 */ /* 0x000fe400078e025b */
[----:B------:R-:W-:Y:S01]  /*1b60*/  @!P5 IMAD.MOV.U32 R7, RZ, RZ, RZ ;  /* 0x000000ffff07d224 */ /* 0x000fe200078e00ff */
[----:B------:R-:W-:Y:S06]  /*1b70*/  @!P0 BRA `(.L_x_3830) ;  /* 0x0000003800948947 */ /* 0x000fec0003800000 */
[----:B------:R-:W1:Y:S01]  /*1b80*/  LDC.64 R2, c[0x0][0x338] ;  /* 0x0000ce00ff027b82 */ /* 0x000e620000000a00 */
[----:B------:R-:W-:Y:S01]  /*1b90*/  ULDC.64 UR10, c[0x0][0x330] ;  /* 0x0000cc00000a7ab9 */ /* 0x000fe20000000a00 */
[----:B------:R-:W-:Y:S01]  /*1ba0*/  SHF.R.S32.HI R8, RZ, 0x1f, R32 ;  /* 0x0000001fff087819 */ /* 0x000fe20000011420 */
[----:B------:R-:W-:Y:S01]  /*1bb0*/  ULDC.64 UR4, c[0x0][0x328] ;  /* 0x0000ca0000047ab9 */ /* 0x000fe20000000a00 */
[--C-:B------:R-:W-:Y:S01]  /*1bc0*/  SHF.R.S32.HI R11, RZ, 0x1f, R49.reuse ;  /* 0x0000001fff0b7819 */ /* 0x100fe20000011431 */
[C---:B------:R-:W-:Y:S01]  /*1bd0*/  IMAD R9, R5.reuse, UR10, RZ ;  /* 0x0000000a05097c24 */ /* 0x040fe2000f8e02ff */
[----:B------:R-:W-:Y:S01]  /*1be0*/  IADD3 R10, P1, P0, R32, R116, -R49 ;  /* 0x00000074200a7210 */ /* 0x000fe2000783e831 */
[----:B------:R-:W-:Y:S01]  /*1bf0*/  IMAD R5, R5, UR4, RZ ;  /* 0x0000000405057c24 */ /* 0x000fe2000f8e02ff */
[----:B------:R-:W-:Y:S01]  /*1c00*/  ULDC.64 UR12, c[0x0][0x350] ;  /* 0x0000d400000c7ab9 */ /* 0x000fe20000000a00 */
[----:B------:R-:W-:Y:S01]  /*1c10*/  IMAD.WIDE.U32 R12, R6, UR10, R84 ;  /* 0x0000000a060c7c25 */ /* 0x000fe2000f8e0054 */
[----:B------:R-:W-:Y:S01]  /*1c20*/  IADD3.X R8, R8, R117, ~R11, P1, P0 ;  /* 0x0000007508087210 */ /* 0x000fe20000fe0c0b */
[----:B------:R-:W2:Y:S01]  /*1c30*/  LDC R65, c[0x0][0x340] ;  /* 0x0000d000ff417b82 */ /* 0x000ea20000000800 */
[----:B------:R-:W-:Y:S01]  /*1c40*/  SHF.L.U32 R69, R101, 0x6, RZ ;  /* 0x0000000665457819 */ /* 0x000fe200000006ff */
[C---:B------:R-:W-:Y:S01]  /*1c50*/  IMAD R9, R6.reuse, UR11, R9 ;  /* 0x0000000b06097c24 */ /* 0x040fe2000f8e0209 */
[----:B------:R-:W-:Y:S01]  /*1c60*/  ULDC.64 UR10, c[0x0][0x348] ;  /* 0x0000d200000a7ab9 */ /* 0x000fe20000000a00 */
[----:B------:R-:W-:Y:S01]  /*1c70*/  IMAD.WIDE.U32 R14, R6, UR4, R84 ;  /* 0x00000004060e7c25 */ /* 0x000fe2000f8e0054 */
[----:B------:R-:W-:Y:S01]  /*1c80*/  SHF.L.U32 R61, R52, 0x6, RZ ;  /* 0x00000006343d7819 */ /* 0x000fe200000006ff */
[----:B------:R-:W-:Y:S01]  /*1c90*/  ULDC UR25, c[0x0][0x2d0] ;  /* 0x0000b40000197ab9 */ /* 0x000fe20000000800 */
[----:B------:R-:W-:Y:S01]  /*1ca0*/  IADD3 R57, R116, 0x20, RZ ;  /* 0x0000002074397810 */ /* 0x000fe20007ffe0ff */
[----:B------:R-:W-:Y:S01]  /*1cb0*/  IMAD R5, R6, UR5, R5 ;  /* 0x0000000506057c24 */ /* 0x000fe2000f8e0205 */
[----:B------:R-:W-:Y:S01]  /*1cc0*/  ULDC.64 UR4, c[0x0][0x340] ;  /* 0x0000d00000047ab9 */ /* 0x000fe20000000a00 */
[----:B------:R-:W-:Y:S01]  /*1cd0*/  IMAD.IADD R13, R13, 0x1, R9 ;  /* 0x000000010d0d7824 */ /* 0x000fe200078e0209 */
[----:B------:R-:W-:Y:S01]  /*1ce0*/  USHF.L.U32 UR14, UR4, 0x6, URZ ;  /* 0x00000006040e7899 */ /* 0x000fe2000800063f */
[C---:B------:R-:W-:Y:S01]  /*1cf0*/  IMAD R6, R8.reuse, UR4, RZ ;  /* 0x0000000408067c24 */ /* 0x040fe2000f8e02ff */
[----:B------:R-:W-:Y:S01]  /*1d00*/  USHF.L.U64.HI UR15, UR4, 0x5, UR5 ;  /* 0x00000005040f7899 */ /* 0x000fe20008010205 */
[----:B------:R-:W-:Y:S01]  /*1d10*/  IMAD.IADD R15, R15, 0x1, R5 ;  /* 0x000000010f0f7824 */ /* 0x000fe200078e0205 */
[----:B------:R-:W-:Y:S01]  /*1d20*/  USHF.L.U32 UR20, UR4, 0x5, URZ ;  /* 0x0000000504147899 */ /* 0x000fe2000800063f */
[----:B-1----:R-:W-:Y:S01]  /*1d30*/  IMAD R5, R8, R2, RZ ;  /* 0x0000000208057224 */ /* 0x002fe200078e02ff */
[----:B------:R-:W-:Y:S01]  /*1d40*/  UIMAD.WIDE.U32 UR18, UR4, 0xc0, URZ ;  /* 0x000000c0041278a5 */ /* 0x000fe2000f8e003f */
[----:B------:R-:W-:Y:S01]  /*1d50*/  IMAD R6, R10, UR5, R6 ;  /* 0x000000050a067c24 */ /* 0x000fe2000f8e0206 */
[----:B------:R-:W-:Y:S01]  /*1d60*/  SHF.L.U64.HI R66, R2, 0x6, R3 ;  /* 0x0000000602427819 */ /* 0x000fe20000010203 */
[----:B------:R-:W-:Y:S01]  /*1d70*/  IMAD.WIDE.U32 R12, R10, UR4, R12 ;  /* 0x000000040a0c7c25 */ /* 0x000fe2000f8e000c */
[----:B------:R-:W-:Y:S01]  /*1d80*/  SHF.L.U64.HI R86, R2, 0x5, R3 ;  /* 0x0000000502567819 */ /* 0x000fe20000010203 */
[----:B------:R-:W-:Y:S01]  /*1d90*/  USHF.L.U64.HI UR23, UR20, 0x1, UR15 ;  /* 0x0000000114177899 */ /* 0x000fe2000801020f */
[----:B------:R-:W-:Y:S01]  /*1da0*/  IADD3 R88, R116, 0x60, RZ ;  /* 0x0000006074587810 */ /* 0x000fe20007ffe0ff */
[C---:B------:R-:W-:Y:S01]  /*1db0*/  IMAD R5, R10.reuse, R3, R5 ;  /* 0x000000030a057224 */ /* 0x040fe200078e0205 */
[----:B------:R-:W-:Y:S01]  /*1dc0*/  IADD3 R13, R13, R6, RZ ;  /* 0x000000060d0d7210 */ /* 0x000fe20007ffe0ff */
[----:B------:R-:W-:Y:S01]  /*1dd0*/  IMAD.WIDE.U32 R10, R10, R2, R14 ;  /* 0x000000020a0a7225 */ /* 0x000fe200078e000e */
[----:B------:R-:W-:Y:S01]  /*1de0*/  SHF.R.S32.HI R60, RZ, 0x1f, R61 ;  /* 0x0000001fff3c7819 */ /* 0x000fe2000001143d */
[----:B------:R-:W-:Y:S01]  /*1df0*/  USHF.L.U32 UR26, UR14, 0x1, URZ ;  /* 0x000000010e1a7899 */ /* 0x000fe2000800063f */
[----:B--2---:R-:W-:Y:S01]  /*1e00*/  LEA R65, -R65, RZ, 0x7 ;  /* 0x000000ff41417211 */ /* 0x004fe200078e39ff */
[----:B------:R-:W-:Y:S01]  /*1e10*/  IMAD.IADD R32, R7, 0x1, R32 ;  /* 0x0000000107207824 */ /* 0x000fe200078e0220 */
[----:B------:R-:W-:Y:S01]  /*1e20*/  ULDC.U8 UR22, c[0x0][0x3c3] ;  /* 0x0000f0c000167ab9 */ /* 0x000fe20000000000 */
[C---:B------:R-:W-:Y:S01]  /*1e30*/  IMAD R76, R0.reuse, UR12, RZ ;  /* 0x0000000c004c7c24 */ /* 0x040fe2000f8e02ff */
[----:B------:R-:W-:Y:S01]  /*1e40*/  ULDC UR21, c[0x0][0x2e0] ;  /* 0x0000b80000157ab9 */ /* 0x000fe20000000800 */
[----:B------:R-:W-:Y:S01]  /*1e50*/  IMAD R78, R0, UR10, RZ ;  /* 0x0000000a004e7c24 */ /* 0x000fe2000f8e02ff */
[----:B------:R-:W-:Y:S01]  /*1e60*/  ULDC.64 UR16, c[0x0][0x250] ;  /* 0x0000940000107ab9 */ /* 0x000fe20000000a00 */
[----:B------:R-:W-:Y:S01]  /*1e70*/  IMAD.IADD R11, R11, 0x1, R5 ;  /* 0x000000010b0b7824 */ /* 0x000fe200078e0205 */
[----:B------:R-:W-:Y:S01]  /*1e80*/  USHF.L.U32 UR20, UR20, 0x1, URZ ;  /* 0x0000000114147899 */ /* 0x000fe2000800063f */
[----:B------:R-:W-:-:S02]  /*1e90*/  IMAD R32, R52, R32, RZ ;  /* 0x0000002034207224 */ /* 0x000fc400078e02ff */
[C---:B------:R-:W-:Y:S02]  /*1ea0*/  IMAD R76, R4.reuse, UR13, R76 ;  /* 0x0000000d044c7c24 */ /* 0x040fe4000f8e024c */
[C---:B------:R-:W-:Y:S01]  /*1eb0*/  IMAD.WIDE.U32 R6, R4.reuse, UR12, R12 ;  /* 0x0000000c04067c25 */ /* 0x040fe2000f8e000c */
[----:B------:R-:W-:Y:S01]  /*1ec0*/  SHF.R.S32.HI R31, RZ, 0x1f, R32 ;  /* 0x0000001fff1f7819 */ /* 0x000fe20000011420 */
[----:B------:R-:W-:Y:S01]  /*1ed0*/  ULDC.64 UR12, c[0x0][0x320] ;  /* 0x0000c800000c7ab9 */ /* 0x000fe20000000a00 */
[-C--:B------:R-:W-:Y:S01]  /*1ee0*/  IADD3 R83, P3, R53, R32.reuse, RZ ;  /* 0x0000002035537210 */ /* 0x080fe20007f7e0ff */
[----:B------:R-:W-:Y:S01]  /*1ef0*/  IMAD R78, R4, UR11, R78 ;  /* 0x0000000b044e7c24 */ /* 0x000fe2000f8e024e */
[----:B------:R-:W-:Y:S01]  /*1f00*/  IADD3 R32, P4, R54, R32, RZ ;  /* 0x0000002036207210 */ /* 0x000fe20007f9e0ff */
[----:B------:R-:W-:Y:S01]  /*1f10*/  IMAD.WIDE.U32 R4, R4, UR10, R10 ;  /* 0x0000000a04047c25 */ /* 0x000fe2000f8e000a */
[----:B------:R-:W-:Y:S01]  /*1f20*/  ULDC.64 UR10, c[0x0][0x318] ;  /* 0x0000c600000a7ab9 */ /* 0x000fe20000000a00 */
[----:B------:R-:W-:Y:S01]  /*1f30*/  LEA R77, P1, R6, UR12, 0x1 ;  /* 0x0000000c064d7c11 */ /* 0x000fe2000f8208ff */
[----:B------:R-:W-:Y:S01]  /*1f40*/  UIMAD UR12, UR5, 0xc0, URZ ;  /* 0x000000c0050c78a4 */ /* 0x000fe2000f8e023f */
[----:B------:R-:W-:Y:S01]  /*1f50*/  IMAD.IADD R76, R7, 0x1, R76 ;  /* 0x00000001074c7824 */ /* 0x000fe200078e024c */
[----:B------:R-:W-:Y:S01]  /*1f60*/  IADD3 R78, R5, R78, RZ ;  /* 0x0000004e054e7210 */ /* 0x000fe20007ffe0ff */
[----:B------:R-:W-:Y:S01]  /*1f70*/  IMAD.WIDE.U32 R8, R100, 0x40, RZ ;  /* 0x0000004064087825 */ /* 0x000fe200078e00ff */
[----:B------:R-:W-:Y:S01]  /*1f80*/  LEA R79, P0, R4, UR10, 0x1 ;  /* 0x0000000a044f7c11 */ /* 0x000fe2000f8008ff */
[----:B------:R-:W-:Y:S01]  /*1f90*/  UIADD3 UR27, UR19, UR12, URZ ;  /* 0x0000000c131b7290 */ /* 0x000fe2000fffe03f */
[----:B------:R-:W-:Y:S01]  /*1fa0*/  IADD3.X R82, R50, R31, RZ, P3, !PT ;  /* 0x0000001f32527210 */ /* 0x000fe20001ffe4ff */
[----:B------:R-:W-:Y:S01]  /*1fb0*/  IMAD.X R31, R51, 0x1, R31, P4 ;  /* 0x00000001331f7824 */ /* 0x000fe200020e061f */
[----:B------:R-:W-:Y:S01]  /*1fc0*/  LEA.HI.X R78, R4, UR11, R78, 0x1, P0 ;  /* 0x0000000b044e7c11 */ /* 0x000fe200080f0c4e */
[----:B------:R-:W-:Y:S01]  /*1fd0*/  ULDC.64 UR10, c[0x0][0x218] ;  /* 0x00008600000a7ab9 */ /* 0x000fe20000000a00 */
[----:B------:R-:W-:Y:S01]  /*1fe0*/  LEA.HI.X R76, R6, UR13, R76, 0x1, P1 ;  /* 0x0000000d064c7c11 */ /* 0x000fe200088f0c4c */
[----:B------:R-:W-:Y:S01]  /*1ff0*/  USHF.L.U64.HI UR13, UR4, 0x6, UR5 ;  /* 0x00000006040d7899 */ /* 0x000fe20008010205 */
[----:B------:R-:W-:Y:S01]  /*2000*/  LEA R73, P1, R94, UR10, 0x1 ;  /* 0x0000000a5e497c11 */ /* 0x000fe2000f8208ff */
[----:B------:R-:W-:Y:S01]  /*2010*/  IMAD.SHL.U32 R68, R103, 0x40, RZ ;  /* 0x0000004067447824 */ /* 0x000fe200078e00ff */
[----:B------:R-:W-:Y:S01]  /*2020*/  ULDC.64 UR4, c[0x0][0x220] ;  /* 0x0000880000047ab9 */ /* 0x000fe20000000a00 */
[----:B------:R-:W-:Y:S01]  /*2030*/  SHF.L.U64.HI R31, R32, 0x1, R31 ;  /* 0x00000001201f7819 */ /* 0x000fe2000001021f */
[----:B------:R-:W-:Y:S01]  /*2040*/  IMAD.IADD R69, R9, 0x1, R69 ;  /* 0x0000000109457824 */ /* 0x000fe200078e0245 */
[----:B------:R-:W-:Y:S01]  /*2050*/  LEA R75, P0, R92, UR4, 0x1 ;  /* 0x000000045c4b7c11 */ /* 0x000fe2000f8008ff */
[----:B------:R-:W-:Y:S01]  /*2060*/  IMAD.WIDE.U32 R102, R102, 0x40, RZ ;  /* 0x0000004066667825 */ /* 0x000fe200078e00ff */
[C---:B------:R-:W-:Y:S01]  /*2070*/  SHF.L.U64.HI R82, R83.reuse, 0x1, R82 ;  /* 0x0000000153527819 */ /* 0x040fe20000010252 */
[----:B------:R-:W-:Y:S01]  /*2080*/  USHF.L.U64.HI UR24, UR14, 0x1, UR13 ;  /* 0x000000010e187899 */ /* 0x000fe2000801020d */
[----:B------:R-:W-:Y:S01]  /*2090*/  SHF.L.U32 R32, R32, 0x1, RZ ;  /* 0x0000000120207819 */ /* 0x000fe200000006ff */
[----:B------:R-:W-:Y:S01]  /*20a0*/  IMAD.SHL.U32 R83, R83, 0x2, RZ ;  /* 0x0000000253537824 */ /* 0x000fe200078e00ff */
[----:B------:R-:W-:Y:S01]  /*20b0*/  LEA.HI.X R72, R94, UR11, R125, 0x1, P1 ;  /* 0x0000000b5e487c11 */ /* 0x000fe200088f0c7d */
[----:B------:R-:W-:Y:S01]  /*20c0*/  ULDC.64 UR10, c[0x0][0x360] ;  /* 0x0000d800000a7ab9 */ /* 0x000fe20000000a00 */
[----:B------:R-:W-:Y:S01]  /*20d0*/  IMAD R71, R101, 0xc0, RZ ;  /* 0x000000c065477824 */ /* 0x000fe200078e02ff */
[----:B------:R-:W-:Y:S01]  /*20e0*/  LEA.HI.X R74, R92, UR5, R91, 0x1, P0 ;  /* 0x000000055c4a7c11 */ /* 0x000fe200080f0c5b */
[----:B------:R-:W-:Y:S01]  /*20f0*/  IMAD.SHL.U32 R63, R52, 0x20, RZ ;  /* 0x00000020343f7824 */ /* 0x000fe200078e00ff */
[----:B------:R-:W-:Y:S01]  /*2100*/  IADD3 R10, P1, R32, UR10, RZ ;  /* 0x0000000a200a7c10 */ /* 0x000fe2000ff3e0ff */
[----:B------:R-:W-:Y:S01]  /*2110*/  IMAD R59, R52, 0x60, RZ ;  /* 0x00000060343b7824 */ /* 0x000fe200078e02ff */
[----:B------:R-:W-:Y:S01]  /*2120*/  ULDC.64 UR4, c[0x0][0x358] ;  /* 0x0000d60000047ab9 */ /* 0x000fe20000000a00 */
[----:B------:R-:W-:Y:S01]  /*2130*/  IMAD.WIDE.U32 R100, R100, 0xc0, RZ ;  /* 0x000000c064647825 */ /* 0x000fe200078e00ff */
[C---:B------:R-:W-:Y:S01]  /*2140*/  IADD3 R81, P4, R83.reuse, UR10, RZ ;  /* 0x0000000a53517c10 */ /* 0x040fe2000ff9e0ff */
[----:B------:R-:W-:Y:S01]  /*2150*/  ULDC.64 UR12, c[0x0][0x230] ;  /* 0x00008c00000c7ab9 */ /* 0x000fe20000000a00 */
[----:B------:R-:W-:Y:S01]  /*2160*/  IADD3 R83, P3, R83, UR4, RZ ;  /* 0x0000000453537c10 */ /* 0x000fe2000ff7e0ff */
[----:B------:R-:W-:Y:S01]  /*2170*/  IMAD.SHL.U32 R70, R8, 0x2, RZ ;  /* 0x0000000208467824 */ /* 0x000fe200078e00ff */
[----:B------:R-:W-:Y:S01]  /*2180*/  IADD3 R32, P0, R32, UR4, RZ ;  /* 0x0000000420207c10 */ /* 0x000fe2000ff1e0ff */
[C---:B------:R-:W-:Y:S01]  /*2190*/  IMAD.SHL.U32 R67, R2.reuse, 0x40, RZ ;  /* 0x0000004002437824 */ /* 0x040fe200078e00ff */
[----:B------:R-:W-:Y:S01]  /*21a0*/  IADD3.X R9, R31, UR11, RZ, P1, !PT ;  /* 0x0000000b1f097c10 */ /* 0x000fe20008ffe4ff */
[----:B------:R-:W-:Y:S01]  /*21b0*/  IMAD.SHL.U32 R87, R2, 0x20, RZ ;  /* 0x0000002002577824 */ /* 0x000fe200078e00ff */
[----:B------:R-:W-:Y:S01]  /*21c0*/  SHF.L.U64.HI R69, R8, 0x1, R69 ;  /* 0x0000000108457819 */ /* 0x000fe20000010245 */
[----:B------:R-:W-:Y:S01]  /*21d0*/  VIADD R89, R116, 0x40 ;  /* 0x0000004074597836 */ /* 0x000fe20000000000 */
[----:B------:R-:W-:Y:S01]  /*21e0*/  IADD3 R68, R103, R68, RZ ;  /* 0x0000004467447210 */ /* 0x000fe20007ffe0ff */
[----:B------:R-:W-:Y:S01]  /*21f0*/  IMAD.MOV.U32 R11, RZ, RZ, R34 ;  /* 0x000000ffff0b7224 */ /* 0x000fe200078e0022 */
[----:B------:R-:W-:Y:S01]  /*2200*/  ISETP.GE.AND P1, PT, R84, UR25, PT ;  /* 0x0000001954007c0c */ /* 0x000fe2000bf26270 */
[----:B------:R-:W-:Y:S01]  /*2210*/  IMAD.IADD R71, R101, 0x1, R71 ;  /* 0x0000000165477824 */ /* 0x000fe200078e0247 */
[----:B------:R-:W-:Y:S01]  /*2220*/  SHF.R.S32.HI R62, RZ, 0x1f, R63 ;  /* 0x0000001fff3e7819 */ /* 0x000fe2000001143f */
[----:B------:R-:W-:Y:S01]  /*2230*/  ULDC UR4, c[0x0][0x2e0] ;  /* 0x0000b80000047ab9 */ /* 0x000fe20000000800 */
[----:B------:R-:W-:Y:S01]  /*2240*/  SHF.R.S32.HI R58, RZ, 0x1f, R59 ;  /* 0x0000001fff3a7819 */ /* 0x000fe2000001143b */
[----:B------:R-:W-:Y:S01]  /*2250*/  ULDC.64 UR14, c[0x0][0x238] ;  /* 0x00008e00000e7ab9 */ /* 0x000fe20000000a00 */
[C---:B------:R-:W-:Y:S01]  /*2260*/  IADD3.X R80, R82.reuse, UR11, RZ, P4, !PT ;  /* 0x0000000b52507c10 */ /* 0x040fe2000a7fe4ff */
[----:B------:R-:W-:Y:S01]  /*2270*/  ULDC.64 UR10, c[0x0][0x248] ;  /* 0x00009200000a7ab9 */ /* 0x000fe20000000a00 */
[----:B------:R-:W-:-:S02]  /*2280*/  IADD3.X R82, R82, UR5, RZ, P3, !PT ;  /* 0x0000000552527c10 */ /* 0x000fc40009ffe4ff */
[----:B------:R-:W-:Y:S01]  /*2290*/  IADD3.X R31, R31, UR5, RZ, P0, !PT ;  /* 0x000000051f1f7c10 */ /* 0x000fe200087fe4ff */
[----:B------:R-:W-:-:S06]  /*22a0*/  ULDC UR5, c[0x0][0x2e0] ;  /* 0x0000b80000057ab9 */ /* 0x000fcc0000000800 */
.L_x_3860:
[----:B------:R-:W-:Y:S02]  /*22b0*/  IMAD.SHL.U32 R13, R11, 0x80, RZ ;  /* 0x000000800b0d7824 */ /* 0x000fe400078e00ff */
[----:B------:R-:W-:Y:S02]  /*22c0*/  IMAD.MOV.U32 R14, RZ, RZ, R77 ;  /* 0x000000ffff0e7224 */ /* 0x000fe400078e004d */
[----:B------:R-:W-:Y:S02]  /*22d0*/  VIADD R12, R13, 0xffffff80 ;  /* 0xffffff800d0c7836 */ /* 0x000fe40000000000 */
[----:B------:R-:W-:Y:S02]  /*22e0*/  IMAD.MOV.U32 R15, RZ, RZ, R76 ;  /* 0x000000ffff0f7224 */ /* 0x000fe400078e004c */
[--C-:B------:R-:W-:Y:S02]  /*22f0*/  IMAD.IADD R2, R35, 0x1, -R12.reuse ;  /* 0x0000000123027824 */ /* 0x100fe400078e0a0c */
[----:B------:R-:W-:Y:S03]  /*2300*/  IMAD.IADD R0, R49, 0x1, -R12 ;  /* 0x0000000131007824 */ /* 0x000fe600078e0a0c */
[CC--:B------:R-:W-:Y:S02]  /*2310*/  ISETP.GE.OR P6, PT, R116.reuse, R2.reuse, P1 ;  /* 0x000000027400720c */ /* 0x0c0fe40000fc6670 */
[C---:B------:R-:W-:Y:S02]  /*2320*/  ISETP.GE.OR P5, PT, R57.reuse, R2, P1 ;  /* 0x000000023900720c */ /* 0x040fe40000fa6670 */
[-C--:B------:R-:W-:Y:S02]  /*2330*/  ISETP.LT.OR P6, PT, R116, R0.reuse, P6 ;  /* 0x000000007400720c */ /* 0x080fe400037c1670 */
[----:B------:R-:W-:Y:S02]  /*2340*/  ISETP.LT.OR P5, PT, R57, R0, P5 ;  /* 0x000000003900720c */ /* 0x000fe40002fa1670 */
[C---:B------:R-:W-:Y:S04]  /*2350*/  ISETP.GE.OR P4, PT, R89.reuse, R2, P1 ;  /* 0x000000025900720c */ /* 0x040fe80000f86670 */
[----:B------:R-:W-:Y:S05]  /*2360*/  ISETP.LT.OR P4, PT, R89, R0, P4 ;  /* 0x000000005900720c */ /* 0x000fea0002781670 */
[----:B--234-:R-:W2:Y:S01]  /*2370*/  @!P6 LDG.E.128 R4, desc[UR6][R14.64] ;  /* 0x000000060e04e981 */ /* 0x01cea2000c1e1d00 */
[----:B------:R-:W-:Y:S01]  /*2380*/  @!P6 IMAD.MOV.U32 R18, RZ, RZ, R75 ;  /* 0x000000ffff12e224 */ /* 0x000fe200078e004b */
[C---:B------:R-:W-:Y:S01]  /*2390*/  @!P5 IADD3 R16, P0, R77.reuse, UR20, RZ ;  /* 0x000000144d10dc10 */ /* 0x040fe2000ff1e0ff */
[----:B------:R-:W-:Y:S03]  /*23a0*/  @!P6 IMAD.MOV.U32 R19, RZ, RZ, R74 ;  /* 0x000000ffff13e224 */ /* 0x000fe600078e004a */
[----:B------:R-:W-:Y:S02]  /*23b0*/  @!P5 IADD3.X R17, R76, UR23, RZ, P0, !PT ;  /* 0x000000174c11dc10 */ /* 0x000fe400087fe4ff */
[----:B--2---:R1:W-:Y:S02]  /*23c0*/  @!P6 STG.E.128 desc[UR6][R18.64], R4 ;  /* 0x000000041200e986 */ /* 0x0043e4000c101d06 */
[C---:B-1----:R-:W-:Y:S02]  /*23d0*/  @!P5 LEA R18, P3, R112.reuse, R75, 0x1 ;  /* 0x0000004b7012d211 */ /* 0x042fe400078608ff */
[----:B------:R1:W2:Y:S02]  /*23e0*/  @!P5 LDG.E.128 R4, desc[UR6][R16.64] ;  /* 0x000000061004d981 */ /* 0x0002a4000c1e1d00 */
[----:B------:R-:W-:Y:S02]  /*23f0*/  @!P5 LEA.HI.X R19, R112, R74, R111, 0x1, P3 ;  /* 0x0000004a7013d211 */ /* 0x000fe400018f0c6f */
[C---:B------:R-:W-:Y:S04]  /*2400*/  ISETP.GE.OR P3, PT, R88.reuse, R2, P1 ;  /* 0x000000025800720c */ /* 0x040fe80000f66670 */
[----:B------:R-:W-:Y:S02]  /*2410*/  ISETP.LT.OR P3, PT, R88, R0, P3 ;  /* 0x000000005800720c */ /* 0x000fe40001f61670 */
[----:B-1----:R-:W-:Y:S04]  /*2420*/  @!P4 IADD3 R16, P0, R77, UR26, RZ ;  /* 0x0000001a4d10cc10 */ /* 0x002fe8000ff1e0ff */
[----:B------:R-:W-:Y:S02]  /*2430*/  @!P4 IADD3.X R17, R76, UR24, RZ, P0, !PT ;  /* 0x000000184c11cc10 */ /* 0x000fe400087fe4ff */
[----:B------:R-:W-:Y:S05]  /*2440*/  @!P4 IADD3 R2, P0, R75, R70, RZ ;  /* 0x000000464b02c210 */ /* 0x000fea0007f1e0ff */
[----:B------:R-:W-:Y:S01]  /*2450*/  @!P4 IMAD.X R3, R74, 0x1, R69, P0 ;  /* 0x000000014a03c824 */ /* 0x000fe200000e0645 */
[----:B--2---:R1:W-:Y:S04]  /*2460*/  @!P5 STG.E.128 desc[UR6][R18.64], R4 ;  /* 0x000000041200d986 */ /* 0x0043e8000c101d06 */
[----:B-1----:R1:W2:Y:S02]  /*2470*/  @!P4 LDG.E.128 R4, desc[UR6][R16.64] ;  /* 0x000000061004c981 */ /* 0x0022a4000c1e1d00 */
[----:B-1----:R-:W-:Y:S04]  /*2480*/  @!P3 IADD3 R16, P0, R77, UR18, RZ ;  /* 0x000000124d10bc10 */ /* 0x002fe8000ff1e0ff */
[----:B------:R-:W-:Y:S01]  /*2490*/  @!P3 IADD3.X R17, R76, UR27, RZ, P0, !PT ;  /* 0x0000001b4c11bc10 */ /* 0x000fe200087fe4ff */
[----:B--2---:R1:W-:Y:S04]  /*24a0*/  @!P4 STG.E.128 desc[UR6][R2.64], R4 ;  /* 0x000000040200c986 */ /* 0x0043e8000c101d06 */
[----:B-1----:R-:W2:Y:S01]  /*24b0*/  @!P3 LDG.E.128 R4, desc[UR6][R16.64] ;  /* 0x000000061004b981 */ /* 0x002ea2000c1e1d00 */
[----:B------:R-:W-:Y:S05]  /*24c0*/  @!P3 IADD3 R2, P0, R75, R100, RZ ;  /* 0x000000644b02b210 */ /* 0x000fea0007f1e0ff */
[----:B------:R-:W-:Y:S01]  /*24d0*/  @!P3 IMAD.X R3, R74, 0x1, R71, P0 ;  /* 0x000000014a03b824 */ /* 0x000fe200000e0647 */
[C---:B------:R-:W-:Y:S04]  /*24e0*/  LEA R77, P0, R65.reuse, R14, 0x1 ;  /* 0x0000000e414d7211 */ /* 0x040fe800078008ff */
[----:B------:R-:W-:Y:S02]  /*24f0*/  LEA.HI.X.SX32 R76, R65, R15, 0x1, P0 ;  /* 0x0000000f414c7211 */ /* 0x000fe400000f0eff */
[----:B------:R-:W-:Y:S01]  /*2500*/  ISETP.NE.AND P0, PT, RZ, UR4, PT ;  /* 0x00000004ff007c0c */ /* 0x000fe2000bf05270 */
[----:B--2---:R1:W-:Y:S11]  /*2510*/  @!P3 STG.E.128 desc[UR6][R2.64], R4 ;  /* 0x000000040200b986 */ /* 0x0043f6000c101d06 */
[----:B------:R-:W-:Y:S01]  /*2520*/  @!UPT UIADD3 URZ, URZ, URZ, URZ ;  /* 0x0000003f3f3ff290 */ /* 0x000fe2000fffe03f */
[----:B------:R-:W-:Y:S05]  /*2530*/  @!P0 BRA `(.L_x_3831) ;  /* 0x0000002800108947 */ /* 0x000fea0003800000 */
[----:B------:R-:W-:Y:S11]  /*2540*/  ISETP.NE.AND P0, PT, RZ, UR22, PT ;  /* 0x00000016ff007c0c */ /* 0x000ff6000bf05270 */
[----:B------:R-:W-:Y:S02]  /*2550*/  @!UPT UIADD3 URZ, URZ, URZ, URZ ;  /* 0x0000003f3f3ff290 */ /* 0x000fe4000fffe03f */
[----:B------:R-:W-:Y:S05]  /*2560*/  @!P0 BRA `(.L_x_3832) ;  /* 0x0000000c00dc8947 */ /* 0x000fea0003800000 */
[----:B------:R-:W-:Y:S01]  /*2570*/  MOV R33, R31 ;  /* 0x0000001f00217202 */ /* 0x000fe20000000f00 */
[----:B------:R-:W2:Y:S01]  /*2580*/  LDC R23, c[0x0][0x2e0] ;  /* 0x0000b800ff177b82 */ /* 0x000ea20000000800 */
[----:B------:R-:W-:Y:S01]  /*2590*/  BSSY B0, `(.L_x_3833) ;  /* 0x0000037000007945 */ /* 0x000fe20003800000 */
[----:B--2---:R-:W-:Y:S03]  /*25a0*/  LEA R23, -R23, RZ, 0x6 ;  /* 0x000000ff17177211 */ /* 0x004fe600078e31ff */
[----:B------:R-:W-:Y:S05]  /*25b0*/  @P6 BRA `(.L_x_3834) ;  /* 0x0000000000d06947 */ /* 0x000fea0003800000 */
[----:B------:R-:W-:Y:S01]  /*25c0*/  ISETP.GE.AND P0, PT, R84, UR4, PT ;  /* 0x0000000454007c0c */ /* 0x000fe2000bf06270 */
[----:B-1----:R-:W-:Y:S01]  /*25d0*/  IMAD.MOV.U32 R5, RZ, RZ, R78 ;  /* 0x000000ffff057224 */ /* 0x002fe200078e004e */
[----:B------:R-:W-:Y:S05]  /*25e0*/  MOV R4, R79 ;  /* 0x0000004f00047202 */ /* 0x000fea0000000f00 */
[----:B------:R-:W2:Y:S06]  /*25f0*/  LDG.E.128 R16, desc[UR6][R4.64] ;  /* 0x0000000604107981 */ /* 0x000eac000c1e1d00 */
[----:B------:R-:W-:Y:S01]  /*2600*/  @!P0 MOV R2, R32 ;  /* 0x0000002000028202 */ /* 0x000fe20000000f00 */
[----:B------:R-:W-:Y:S01]  /*2610*/  @!P0 IMAD.MOV.U32 R3, RZ, RZ, R31 ;  /* 0x000000ffff038224 */ /* 0x000fe200078e001f */
[----:B------:R-:W-:Y:S04]  /*2620*/  @!P0 MOV R8, R10 ;  /* 0x0000000a00088202 */ /* 0x000fe80000000f00 */
[----:B------:R-:W3:Y:S06]  /*2630*/  @!P0 LDG.E.64 R14, desc[UR6][R2.64] ;  /* 0x00000006020e8981 */ /* 0x000eec000c1e1b00 */
[----:B------:R3:W4:Y:S01]  /*2640*/  @!P0 LDG.E.64 R2, desc[UR6][R8.64] ;  /* 0x0000000608028981 */ /* 0x000722000c1e1b00 */
[C---:B--2---:R-:W-:Y:S01]  /*2650*/  @!P0 LOP3.LUT R7, R16.reuse, 0xffff0000, RZ, 0xc0, !PT ;  /* 0xffff000010078812 */ /* 0x044fe200078ec0ff */
[----:B------:R-:W-:Y:S01]  /*2660*/  @!P0 IMAD.U32 R6, R16, 0x10000, RZ ;  /* 0x0001000010068824 */ /* 0x000fe200078e00ff */
[----:B------:R-:W-:Y:S02]  /*2670*/  @!P0 LOP3.LUT R21, R19, 0xffff0000, RZ, 0xc0, !PT ;  /* 0xffff000013158812 */ /* 0x000fe400078ec0ff */
[C---:B---3--:R-:W-:Y:S02]  /*2680*/  @!P0 SHF.L.U32 R8, R14.reuse, 0x10, RZ ;  /* 0x000000100e088819 */ /* 0x048fe400000006ff */
[----:B------:R-:W-:Y:S02]  /*2690*/  @!P0 LOP3.LUT R14, R14, 0xffff0000, RZ, 0xc0, !PT ;  /* 0xffff00000e0e8812 */ /* 0x000fe400078ec0ff */
[C---:B------:R-:W-:Y:S02]  /*26a0*/  @!P0 SHF.L.U32 R20, R15.reuse, 0x10, RZ ;  /* 0x000000100f148819 */ /* 0x040fe400000006ff */
[----:B------:R-:W-:Y:S02]  /*26b0*/  @!P0 LOP3.LUT R22, R15, 0xffff0000, RZ, 0xc0, !PT ;  /* 0xffff00000f168812 */ /* 0x000fe400078ec0ff */
[----:B------:R-:W-:Y:S02]  /*26c0*/  @!P0 LOP3.LUT R15, R18, 0xffff0000, RZ, 0xc0, !PT ;  /* 0xffff0000120f8812 */ /* 0x000fe400078ec0ff */
[C---:B----4-:R-:W-:Y:S01]  /*26d0*/  @!P0 LOP3.LUT R4, R3.reuse, 0xffff0000, RZ, 0xc0, !PT ;  /* 0xffff000003048812 */ /* 0x050fe200078ec0ff */
[C---:B------:R-:W-:Y:S01]  /*26e0*/  @!P0 IMAD.U32 R0, R2.reuse, 0x10000, RZ ;  /* 0x0001000002008824 */ /* 0x040fe200078e00ff */
[----:B------:R-:W-:Y:S01]  /*26f0*/  @!P0 LOP3.LUT R2, R2, 0xffff0000, RZ, 0xc0, !PT ;  /* 0xffff000002028812 */ /* 0x000fe200078ec0ff */
[----:B------:R-:W-:Y:S01]  /*2700*/  @!P0 IMAD.U32 R5, R3, 0x10000, RZ ;  /* 0x0001000003058824 */ /* 0x000fe200078e00ff */
[----:B------:R-:W-:Y:S01]  /*2710*/  @!P0 SHF.L.U32 R3, R17, 0x10, RZ ;  /* 0x0000001011038819 */ /* 0x000fe200000006ff */
[-C--:B------:R-:W-:Y:S01]  /*2720*/  @!P0 FMUL.FTZ R24, R7, R0.reuse ;  /* 0x0000000007188220 */ /* 0x080fe20000410000 */
[C---:B------:R-:W-:Y:S01]  /*2730*/  @!P0 FMUL.FTZ R0, R6.reuse, R0 ;  /* 0x0000000006008220 */ /* 0x040fe20000410000 */
        /* <DEDUP_REMOVED lines=13> */
[-C--:B------:R-:W-:Y:S01]  /*2810*/  @!P0 FFMA.FTZ R25, R3, R14.reuse, -R25 ;  /* 0x0000000e03198223 */ /* 0x080fe20000010819 */
        /* <DEDUP_REMOVED lines=14> */
.L_x_3834:
[----:B------:R-:W-:Y:S05]  /*2900*/  BSYNC B0 ;  /* 0x0000000000007941 */ /* 0x000fea0003800000 */
.L_x_3833:
[----:B------:R-:W-:Y:S04]  /*2910*/  BSSY B0, `(.L_x_3835) ;  /* 0x0000039000007945 */ /* 0x000fe80003800000 */
[----:B------:R-:W-:Y:S05]  /*2920*/  @P5 BRA `(.L_x_3836) ;  /* 0x0000000000dc5947 */ /* 0x000fea0003800000 */
[----:B------:R-:W-:Y:S02]  /*2930*/  ISETP.GE.AND P0, PT, R84, UR4, PT ;  /* 0x0000000454007c0c */ /* 0x000fe4000bf06270 */
[C---:B--2---:R-:W-:Y:S04]  /*2940*/  LEA R16, P5, R87.reuse, R79, 0x1 ;  /* 0x0000004f57107211 */ /* 0x044fe800078a08ff */
[----:B------:R-:W-:Y:S06]  /*2950*/  LEA.HI.X R17, R87, R78, R86, 0x1, P5 ;  /* 0x0000004e57117211 */ /* 0x000fec00028f0c56 */
[----:B------:R-:W2:Y:S01]  /*2960*/  LDG.E.128 R16, desc[UR6][R16.64] ;  /* 0x0000000610107981 */ /* 0x000ea2000c1e1d00 */
[C---:B------:R-:W-:Y:S01]  /*2970*/  @!P0 SHF.L.U64.HI R0, R63.reuse, 0x1, R62 ;  /* 0x000000013f008819 */ /* 0x040fe2000001023e */
[----:B-1----:R-:W-:Y:S05]  /*2980*/  @!P0 IMAD.SHL.U32 R2, R63, 0x2, RZ ;  /* 0x000000023f028824 */ /* 0x002fea00078e00ff */
[C---:B------:R-:W-:Y:S02]  /*2990*/  @!P0 IADD3 R14, P6, R2.reuse, R32, RZ ;  /* 0x00000020020e8210 */ /* 0x040fe40007fde0ff */
[----:B------:R-:W-:Y:S03]  /*29a0*/  @!P0 IADD3 R2, P5, R2, R10, RZ ;  /* 0x0000000a02028210 */ /* 0x000fe60007fbe0ff */
[C---:B------:R-:W-:Y:S01]  /*29b0*/  @!P0 IMAD.X R15, R0.reuse, 0x1, R31, P6 ;  /* 0x00000001000f8824 */ /* 0x040fe200030e061f */
[----:B------:R-:W-:Y:S05]  /*29c0*/  @!P0 IADD3.X R3, R0, R9, RZ, P5, !PT ;  /* 0x0000000900038210 */ /* 0x000fea0002ffe4ff */
[----:B------:R-:W3:Y:S06]  /*29d0*/  @!P0 LDG.E.64 R14, desc[UR6][R14.64] ;  /* 0x000000060e0e8981 */ /* 0x000eec000c1e1b00 */
[----:B------:R-:W4:Y:S01]  /*29e0*/  @!P0 LDG.E.64 R2, desc[UR6][R2.64] ;  /* 0x0000000602028981 */ /* 0x000f22000c1e1b00 */
[C---:B--2---:R-:W-:Y:S01]  /*29f0*/  @!P0 LOP3.LUT R7, R16.reuse, 0xffff0000, RZ, 0xc0, !PT ;  /* 0xffff000010078812 */ /* 0x044fe200078ec0ff */
[----:B------:R-:W-:Y:S01]  /*2a00*/  @!P0 IMAD.U32 R6, R16, 0x10000, RZ ;  /* 0x0001000010068824 */ /* 0x000fe200078e00ff */
[----:B------:R-:W-:Y:S02]  /*2a10*/  @!P0 LOP3.LUT R21, R19, 0xffff0000, RZ, 0xc0, !PT ;  /* 0xffff000013158812 */ /* 0x000fe400078ec0ff */
[C---:B---3--:R-:W-:Y:S02]  /*2a20*/  @!P0 SHF.L.U32 R8, R14.reuse, 0x10, RZ ;  /* 0x000000100e088819 */ /* 0x048fe400000006ff */
[----:B------:R-:W-:Y:S02]  /*2a30*/  @!P0 LOP3.LUT R14, R14, 0xffff0000, RZ, 0xc0, !PT ;  /* 0xffff00000e0e8812 */ /* 0x000fe400078ec0ff */
[----:B------:R-:W-:Y:S02]  /*2a40*/  @!P0 SHF.L.U32 R20, R15, 0x10, RZ ;  /* 0x000000100f148819 */ /* 0x000fe400000006ff */
[C---:B----4-:R-:W-:Y:S01]  /*2a50*/  @!P0 LOP3.LUT R4, R3.reuse, 0xffff0000, RZ, 0xc0, !PT ;  /* 0xffff000003048812 */ /* 0x050fe200078ec0ff */
[C---:B------:R-:W-:Y:S01]  /*2a60*/  @!P0 IMAD.U32 R0, R2.reuse, 0x10000, RZ ;  /* 0x0001000002008824 */ /* 0x040fe200078e00ff */
[----:B------:R-:W-:Y:S01]  /*2a70*/  @!P0 LOP3.LUT R2, R2, 0xffff0000, RZ, 0xc0, !PT ;  /* 0xffff000002028812 */ /* 0x000fe200078ec0ff */
[----:B------:R-:W-:Y:S01]  /*2a80*/  @!P0 IMAD.U32 R5, R3, 0x10000, RZ ;  /* 0x0001000003058824 */ /* 0x000fe200078e00ff */
[----:B------:R-:W-:Y:S01]  /*2a90*/  @!P0 LOP3.LUT R22, R15, 0xffff0000, RZ, 0xc0, !PT ;  /* 0xffff00000f168812 */ /* 0x000fe200078ec0ff */
[-C--:B------:R-:W-:Y:S01]  /*2aa0*/  @!P0 FMUL.FTZ R24, R7, R0.reuse ;  /* 0x0000000007188220 */ /* 0x080fe20000410000 */
[----:B------:R-:W-:Y:S01]  /*2ab0*/  @!P0 SHF.L.U32 R3, R17, 0x10, RZ ;  /* 0x0000001011038819 */ /* 0x000fe200000006ff */
[----:B------:R-:W-:Y:S01]  /*2ac0*/  @!P0 FMUL.FTZ R0, R6, R0 ;  /* 0x0000000006008220 */ /* 0x000fe20000410000 */
[----:B------:R-:W-:Y:S01]  /*2ad0*/  @!P0 LOP3.LUT R15, R18, 0xffff0000, RZ, 0xc0, !PT ;  /* 0xffff0000120f8812 */ /* 0x000fe200078ec0ff */
[-C--:B------:R-:W-:Y:S01]  /*2ae0*/  @!P0 FFMA.FTZ R24, R6, R8.reuse, -R24 ;  /* 0x0000000806188223 */ /* 0x080fe20000010818 */
[----:B------:R-:W-:Y:S01]  /*2af0*/  @!P0 SHF.L.U32 R6, R19, 0x10, RZ ;  /* 0x0000001013068819 */ /* 0x000fe200000006ff */
[----:B------:R-:W-:Y:S01]  /*2b00*/  @!P0 FFMA.FTZ R0, R7, R8, R0 ;  /* 0x0000000807008223 */ /* 0x000fe20000010000 */
[----:B------:R-:W-:Y:S01]  /*2b10*/  @!P0 LOP3.LUT R8, R17, 0xffff0000, RZ, 0xc0, !PT ;  /* 0xffff000011088812 */ /* 0x000fe200078ec0ff */
[----:B------:R-:W-:Y:S02]  /*2b20*/  @!P0 IMAD.U32 R7, R18, 0x10000, RZ ;  /* 0x0001000012078824 */ /* 0x000fe400078e00ff */
[----:B------:R-:W-:Y:S01]  /*2b30*/  @!P0 FMUL.FTZ R27, R15, R5 ;  /* 0x000000050f1b8220 */ /* 0x000fe20000410000 */
[----:B------:R-:W-:Y:S01]  /*2b40*/  @!P0 FMUL.FTZ R26, R21, R4 ;  /* 0x00000004151a8220 */ /* 0x000fe20000410000 */
[----:B------:R-:W-:Y:S01]  /*2b50*/  @!P0 F2FP.BF16.F32.PACK_AB R0, R0, R24 ;  /* 0x000000180000823e */ /* 0x000fe200000010ff */
[-C--:B------:R-:W-:Y:S01]  /*2b60*/  @!P0 FMUL.FTZ R25, R8, R2.reuse ;  /* 0x0000000208198220 */ /* 0x080fe20000410000 */
[C---:B------:R-:W-:Y:S01]  /*2b70*/  @!P0 FMUL.FTZ R2, R3.reuse, R2 ;  /* 0x0000000203028220 */ /* 0x040fe20000410000 */
[C---:B------:R-:W-:Y:S01]  /*2b80*/  @!P0 FMUL.FTZ R4, R6.reuse, R4 ;  /* 0x0000000406048220 */ /* 0x040fe20000410000 */
[----:B------:R-:W-:Y:S01]  /*2b90*/  @!P0 FFMA.FTZ R26, R6, R22, -R26 ;  /* 0x00000016061a8223 */ /* 0x000fe2000001081a */
[----:B------:R-:W-:Y:S01]  /*2ba0*/  LEA R6, P5, R110, R73, 0x1 ;  /* 0x000000496e067211 */ /* 0x000fe200078a08ff */
        /* <DEDUP_REMOVED lines=8> */
[----:B------:R-:W-:Y:S02]  /*2c30*/  @!P0 F2FP.BF16.F32.PACK_AB R3, R3, R7 ;  /* 0x000000070303823e */ /* 0x000fe400000010ff */
[----:B------:R-:W-:Y:S02]  /*2c40*/  @!P0 F2FP.BF16.F32.PACK_AB R4, R4, R26 ;  /* 0x0000001a0404823e */ /* 0x000fe400000010ff */
[----:B------:R-:W-:Y:S01]  /*2c50*/  LEA.HI.X R7, R110, R72, R109, 0x1, P5 ;  /* 0x000000486e077211 */ /* 0x000fe200028f0c6d */
[----:B------:R-:W-:Y:S01]  /*2c60*/  @!P0 IMAD.MOV.U32 R18, RZ, RZ, R3 ;  /* 0x000000ffff128224 */ /* 0x000fe200078e0003 */
[----:B------:R-:W-:Y:S02]  /*2c70*/  @!P0 MOV R17, R2 ;  /* 0x0000000200118202 */ /* 0x000fe40000000f00 */
[----:B------:R-:W-:Y:S05]  /*2c80*/  @!P0 MOV R19, R4 ;  /* 0x0000000400138202 */ /* 0x000fea0000000f00 */
[----:B------:R3:W-:Y:S02]  /*2c90*/  STG.E.128 desc[UR6][R6.64], R16 ;  /* 0x0000001006007986 */ /* 0x0007e4000c101d06 */
.L_x_3836:
[----:B------:R-:W-:Y:S05]  /*2ca0*/  BSYNC B0 ;  /* 0x0000000000007941 */ /* 0x000fea0003800000 */
.L_x_3835:
[----:B------:R-:W-:Y:S04]  /*2cb0*/  BSSY B0, `(.L_x_3837) ;  /* 0x0000039000007945 */ /* 0x000fe80003800000 */
[----:B------:R-:W-:Y:S05]  /*2cc0*/  @P4 BRA `(.L_x_3838) ;  /* 0x0000000000dc4947 */ /* 0x000fea0003800000 */
[----:B------:R-:W-:Y:S02]  /*2cd0*/  ISETP.GE.AND P0, PT, R84, UR4, PT ;  /* 0x0000000454007c0c */ /* 0x000fe4000bf06270 */
[C---:B--23--:R-:W-:Y:S04]  /*2ce0*/  LEA R16, P6, R67.reuse, R79, 0x1 ;  /* 0x0000004f43107211 */ /* 0x04cfe800078c08ff */
        /* <DEDUP_REMOVED lines=53> */
.L_x_3838:
[----:B------:R-:W-:Y:S05]  /*3040*/  BSYNC B0 ;  /* 0x0000000000007941 */ /* 0x000fea0003800000 */
.L_x_3837:
[----:B------:R-:W-:Y:S04]  /*3050*/  BSSY B0, `(.L_x_3839) ;  /* 0x0000041000007945 */ /* 0x000fe80003800000 */
[----:B------:R-:W-:Y:S05]  /*3060*/  @P3 BRA `(.L_x_3840) ;  /* 0x0000000000fc3947 */ /* 0x000fea0003800000 */
[----:B------:R-:W-:Y:S01]  /*3070*/  ISETP.GE.AND P0, PT, R84, UR4, PT ;  /* 0x0000000454007c0c */ /* 0x000fe2000bf06270 */
[----:B-1----:R-:W1:Y:S01]  /*3080*/  LDC.64 R2, c[0x0][0x338] ;  /* 0x0000ce00ff027b82 */ /* 0x002e620000000a00 */
[----:B------:R-:W-:Y:S01]  /*3090*/  MOV R4, R79 ;  /* 0x0000004f00047202 */ /* 0x000fe20000000f00 */
[----:B------:R-:W-:Y:S06]  /*30a0*/  IMAD.MOV.U32 R5, RZ, RZ, R78 ;  /* 0x000000ffff057224 */ /* 0x000fec00078e004e */
[----:B------:R-:W5:Y:S04]  /*30b0*/  LDC.64 R24, c[0x0][0x248] ;  /* 0x00009200ff187b82 */ /* 0x000f680000000a00 */
[----:B------:R-:W-:Y:S01]  /*30c0*/  @!P0 SHF.L.U64.HI R0, R59, 0x1, R58 ;  /* 0x000000013b008819 */ /* 0x000fe2000001023a */
[----:B-----5:R-:W-:Y:S02]  /*30d0*/  IMAD R25, R25, 0xc0, RZ ;  /* 0x000000c019197824 */ /* 0x020fe400078e02ff */
[----:B-1----:R-:W-:Y:S01]  /*30e0*/  IMAD.WIDE.U32 R4, R2, 0xc0, R4 ;  /* 0x000000c002047825 */ /* 0x002fe200078e0004 */
        /* <DEDUP_REMOVED lines=27> */
[C---:B------:R-:W-:Y:S01]  /*32a0*/  @!P0 LOP3.LUT R15, R18.reuse, 0xffff0000, RZ, 0xc0, !PT ;  /* 0xffff0000120f8812 */ /* 0x040fe200078ec0ff */
[----:B------:R-:W-:Y:S01]  /*32b0*/  @!P0 IMAD.U32 R7, R18, 0x10000, RZ ;  /* 0x0001000012078824 */ /* 0x000fe200078e00ff */
[----:B------:R-:W-:Y:S01]  /*32c0*/  @!P0 SHF.L.U32 R6, R19, 0x10, RZ ;  /* 0x0000001013068819 */ /* 0x000fe200000006ff */
[----:B------:R-:W-:Y:S01]  /*32d0*/  @!P0 FMUL.FTZ R27, R8, R2 ;  /* 0x00000002081b8220 */ /* 0x000fe20000410000 */
[----:B------:R-:W-:Y:S01]  /*32e0*/  @!P0 F2FP.BF16.F32.PACK_AB R0, R0, R26 ;  /* 0x0000001a0000823e */ /* 0x000fe200000010ff */
[----:B------:R-:W-:Y:S01]  /*32f0*/  @!P0 FMUL.FTZ R2, R3, R2 ;  /* 0x0000000203028220 */ /* 0x000fe20000410000 */
[----:B------:R-:W-:Y:S01]  /*3300*/  @!P0 FMUL.FTZ R28, R21, R4 ;  /* 0x00000004151c8220 */ /* 0x000fe20000410000 */
[----:B------:R-:W-:Y:S01]  /*3310*/  @!P0 FFMA.FTZ R27, R3, R14, -R27 ;  /* 0x0000000e031b8223 */ /* 0x000fe2000001081b */
[----:B------:R-:W-:Y:S01]  /*3320*/  @!P0 MOV R16, R0 ;  /* 0x0000000000108202 */ /* 0x000fe20000000f00 */
[-C--:B------:R-:W-:Y:S01]  /*3330*/  @!P0 FMUL.FTZ R3, R7, R5.reuse ;  /* 0x0000000507038220 */ /* 0x080fe20000410000 */
[C---:B------:R-:W-:Y:S01]  /*3340*/  @!P0 FMUL.FTZ R29, R15.reuse, R5 ;  /* 0x000000050f1d8220 */ /* 0x040fe20000410000 */
[----:B------:R-:W-:Y:S01]  /*3350*/  @!P0 FMUL.FTZ R4, R6, R4 ;  /* 0x0000000406048220 */ /* 0x000fe20000410000 */
[----:B------:R-:W-:Y:S01]  /*3360*/  @!P0 FFMA.FTZ R2, R8, R14, R2 ;  /* 0x0000000e08028223 */ /* 0x000fe20000010002 */
[----:B------:R-:W-:Y:S01]  /*3370*/  MOV R14, R73 ;  /* 0x00000049000e7202 */ /* 0x000fe20000000f00 */
[-C--:B------:R-:W-:Y:S01]  /*3380*/  @!P0 FFMA.FTZ R3, R15, R20.reuse, R3 ;  /* 0x000000140f038223 */ /* 0x080fe20000010003 */
[----:B------:R-:W-:Y:S02]  /*3390*/  IMAD.MOV.U32 R15, RZ, RZ, R72 ;  /* 0x000000ffff0f7224 */ /* 0x000fe400078e0048 */
[----:B------:R-:W-:Y:S01]  /*33a0*/  @!P0 FFMA.FTZ R7, R7, R20, -R29 ;  /* 0x0000001407078223 */ /* 0x000fe2000001081d */
[----:B------:R-:W-:Y:S01]  /*33b0*/  @!P0 F2FP.BF16.F32.PACK_AB R2, R2, R27 ;  /* 0x0000001b0202823e */ /* 0x000fe200000010ff */
[-C--:B------:R-:W-:Y:S01]  /*33c0*/  @!P0 FFMA.FTZ R28, R6, R22.reuse, -R28 ;  /* 0x00000016061c8223 */ /* 0x080fe2000001081c */
[----:B------:R-:W-:Y:S01]  /*33d0*/  @!P0 FFMA.FTZ R4, R21, R22, R4 ;  /* 0x0000001615048223 */ /* 0x000fe20000010004 */
[----:B------:R-:W-:Y:S01]  /*33e0*/  IMAD.WIDE.U32 R14, R24, 0xc0, R14 ;  /* 0x000000c0180e7825 */ /* 0x000fe200078e000e */
[----:B------:R-:W-:Y:S03]  /*33f0*/  @!P0 F2FP.BF16.F32.PACK_AB R3, R3, R7 ;  /* 0x000000070303823e */ /* 0x000fe600000010ff */
[----:B------:R-:W-:Y:S01]  /*3400*/  @!P0 F2FP.BF16.F32.PACK_AB R4, R4, R28 ;  /* 0x0000001c0404823e */ /* 0x000fe200000010ff */
[----:B------:R-:W-:Y:S01]  /*3410*/  @!P0 IMAD.MOV.U32 R17, RZ, RZ, R2 ;  /* 0x000000ffff118224 */ /* 0x000fe200078e0002 */
[----:B------:R-:W-:Y:S02]  /*3420*/  IADD3 R15, R15, R25, RZ ;  /* 0x000000190f0f7210 */ /* 0x000fe40007ffe0ff */
[----:B------:R-:W-:Y:S02]  /*3430*/  @!P0 MOV R18, R3 ;  /* 0x0000000300128202 */ /* 0x000fe40000000f00 */
[----:B------:R-:W-:Y:S05]  /*3440*/  @!P0 MOV R19, R4 ;  /* 0x0000000400138202 */ /* 0x000fea0000000f00 */
[----:B------:R1:W-:Y:S02]  /*3450*/  STG.E.128 desc[UR6][R14.64], R16 ;  /* 0x000000100e007986 */ /* 0x0003e4000c101d06 */
.L_x_3840:
[----:B------:R-:W-:Y:S05]  /*3460*/  BSYNC B0 ;  /* 0x0000000000007941 */ /* 0x000fea0003800000 */
.L_x_3839:
[C---:B------:R-:W-:Y:S01]  /*3470*/  LEA R32, P3, R23.reuse, R32, 0x1 ;  /* 0x0000002017207211 */ /* 0x040fe200078608ff */
[----:B------:R-:W-:Y:S01]  /*3480*/  IMAD.MOV.U32 R8, RZ, RZ, R10 ;  /* 0x000000ffff087224 */ /* 0x000fe200078e000a */
[----:B------:R-:W-:Y:S02]  /*3490*/  UMOV UR4, UR21 ;  /* 0x0000001500047c82 */ /* 0x000fe40008000000 */
[C---:B------:R-:W-:Y:S02]  /*34a0*/  LEA.HI.X.SX32 R31, R23.reuse, R33, 0x1, P3 ;  /* 0x00000021171f7211 */ /* 0x040fe400018f0eff */
[C---:B------:R-:W-:Y:S04]  /*34b0*/  LEA R10, P0, R23.reuse, R8, 0x1 ;  /* 0x00000008170a7211 */ /* 0x040fe800078008ff */
[----:B------:R-:W-:Y:S01]  /*34c0*/  LEA.HI.X.SX32 R9, R23, R9, 0x1, P0 ;  /* 0x0000000917097211 */ /* 0x000fe200000f0eff */
[----:B------:R-:W-:Y:S08]  /*34d0*/  BRA `(.L_x_3841) ;  /* 0x0000001800ac7947 */ /* 0x000ff00003800000 */
.L_x_3832:
        /* <DEDUP_REMOVED lines=93> */
.L_x_3845:
[----:B------:R-:W-:Y:S05]  /*3ab0*/  BSYNC B0 ;  /* 0x0000000000007941 */ /* 0x000fea0003800000 */
.L_x_3844:
[----:B-----5:R2:W-:Y:S02]  /*3ac0*/  STG.E.128 desc[UR6][R120.64], R16 ;  /* 0x0000001078007986 */ /* 0x0205e4000c101d06 */
.L_x_3843:
[----:B------:R-:W-:Y:S05]  /*3ad0*/  BSYNC B1 ;  /* 0x0000000000017941 */ /* 0x000fea0003800000 */
.L_x_3842:
[----:B------:R-:W-:Y:S04]  /*3ae0*/  BSSY B1, `(.L_x_3846) ;  /* 0x000005c000017945 */ /* 0x000fe80003800000 */
        /* <DEDUP_REMOVED lines=11> */
[C---:B-----5:R-:W-:Y:S01]  /*3ba0*/  LOP3.LUT R23, R16.reuse, 0xffff0000, RZ, 0xc0, !PT ;  /* 0xffff000010177812 */ /* 0x060fe200078ec0ff */
[----:B------:R-:W-:Y:S01]  /*3bb0*/  IMAD.MOV.U32 R0, RZ, RZ, RZ ;  /* 0x000000ffff007224 */ /* 0x000fe200078e00ff */
[----:B------:R-:W-:Y:S01]  /*3bc0*/  LOP3.LUT R25, R17, 0xffff0000, RZ, 0xc0, !PT ;  /* 0xffff000011197812 */ /* 0x000fe200078ec0ff */
[----:B------:R-:W-:Y:S01]  /*3bd0*/  IMAD.U32 R22, R16, 0x10000, RZ ;  /* 0x0001000010167824 */ /* 0x000fe200078e00ff */
[----:B------:R-:W-:Y:S01]  /*3be0*/  LOP3.LUT R29, R19, 0xffff0000, RZ, 0xc0, !PT ;  /* 0xffff0000131d7812 */ /* 0x000fe200078ec0ff */
[----:B------:R-:W-:Y:S01]  /*3bf0*/  IMAD.U32 R24, R17, 0x10000, RZ ;  /* 0x0001000011187824 */ /* 0x000fe200078e00ff */
[C---:B------:R-:W-:Y:S01]  /*3c00*/  SHF.L.U32 R26, R18.reuse, 0x10, RZ ;  /* 0x00000010121a7819 */ /* 0x040fe200000006ff */
[----:B------:R-:W-:Y:S01]  /*3c10*/  IMAD.U32 R28, R19, 0x10000, RZ ;  /* 0x00010000131c7824 */ /* 0x000fe200078e00ff */
[----:B------:R-:W-:Y:S03]  /*3c20*/  LOP3.LUT R27, R18, 0xffff0000, RZ, 0xc0, !PT ;  /* 0xffff0000121b7812 */ /* 0x000fe600078ec0ff */
[----:B------:R-:W-:Y:S01]  /*3c30*/  @P5 IADD3 R3, RZ, -UR25, RZ ;  /* 0x80000019ff035c10 */ /* 0x000fe2000fffe0ff */
[----:B------:R-:W-:Y:S03]  /*3c40*/  @P5 IMAD R0, RZ, RZ, -UR25 ;  /* 0x80000019ff005e24 */ /* 0x000fe6000f8e02ff */
[----:B------:R-:W-:Y:S02]  /*3c50*/  LEA R2, P0, R3, R4, 0x1 ;  /* 0x0000000403027211 */ /* 0x000fe400078008ff */
        /* <DEDUP_REMOVED lines=49> */
[----:B------:R-:W-:Y:S01]  /*3f70*/  IMAD.U32 R18, R38, 0x10000, RZ ;  /* 0x0001000026127824 */ /* 0x000fe200078e00ff */
        /* <DEDUP_REMOVED lines=16> */
.L_x_3849:
[----:B------:R-:W-:Y:S05]  /*4080*/  BSYNC B0 ;  /* 0x0000000000007941 */ /* 0x000fea0003800000 */
.L_x_3848:
[----:B-----5:R3:W-:Y:S02]  /*4090*/  STG.E.128 desc[UR6][R120.64], R16 ;  /* 0x0000001078007986 */ /* 0x0207e4000c101d06 */
.L_x_3847:
[----:B------:R-:W-:Y:S05]  /*40a0*/  BSYNC B1 ;  /* 0x0000000000017941 */ /* 0x000fea0003800000 */
.L_x_3846:
[----:B------:R-:W-:Y:S04]  /*40b0*/  BSSY B1, `(.L_x_3850) ;  /* 0x000005c000017945 */ /* 0x000fe80003800000 */
[----:B------:R-:W-:Y:S05]  /*40c0*/  @P4 BRA `(.L_x_3851) ;  /* 0x0000000400684947 */ /* 0x000fea0003800000 */
[C---:B-1----:R-:W-:Y:S01]  /*40d0*/  LEA R4, P0, R67.reuse, R79, 0x1 ;  /* 0x0000004f43047211 */ /* 0x042fe200078008ff */
        /* <DEDUP_REMOVED lines=87> */
.L_x_3853:
[----:B------:R-:W-:Y:S05]  /*4650*/  BSYNC B0 ;  /* 0x0000000000007941 */ /* 0x000fea0003800000 */
.L_x_3852:
[----:B-----5:R4:W-:Y:S02]  /*4660*/  STG.E.128 desc[UR6][R120.64], R16 ;  /* 0x0000001078007986 */ /* 0x0209e4000c101d06 */
.L_x_3851:
[----:B------:R-:W-:Y:S05]  /*4670*/  BSYNC B1 ;  /* 0x0000000000017941 */ /* 0x000fea0003800000 */
.L_x_3850:
[----:B------:R-:W-:Y:S04]  /*4680*/  BSSY B1, `(.L_x_3854) ;  /* 0x0000063000017945 */ /* 0x000fe80003800000 */
        /* <DEDUP_REMOVED lines=24> */
[C---:B------:R-:W-:Y:S02]  /*4810*/  SHF.L.U32 R28, R19.reuse, 0x10, RZ ;  /* 0x00000010131c7819 */ /* 0x040fe400000006ff */
[----:B------:R-:W-:Y:S02]  /*4820*/  LOP3.LUT R29, R19, 0xffff0000, RZ, 0xc0, !PT ;  /* 0xffff0000131d7812 */ /* 0x000fe400078ec0ff */
        /* <DEDUP_REMOVED lines=28> */
[C---:B------:R-:W-:Y:S01]  /*49f0*/  IMAD.U32 R17, R106.reuse, 0x10000, RZ ;  /* 0x000100006a117824 */ /* 0x040fe200078e00ff */
[----:B------:R-:W-:Y:S01]  /*4a00*/  LOP3.LUT R14, R107, 0xffff0000, RZ, 0xc0, !PT ;  /* 0xffff00006b0e7812 */ /* 0x000fe200078ec0ff */
        /* <DEDUP_REMOVED lines=40> */
.L_x_3857:
[----:B------:R-:W-:Y:S05]  /*4c90*/  BSYNC B0 ;  /* 0x0000000000007941 */ /* 0x000fea0003800000 */
.L_x_3856:
[----:B-----5:R1:W-:Y:S02]  /*4ca0*/  STG.E.128 desc[UR6][R120.64], R16 ;  /* 0x0000001078007986 */ /* 0x0203e4000c101d06 */
.L_x_3855:
[----:B------:R-:W-:Y:S05]  /*4cb0*/  BSYNC B1 ;  /* 0x0000000000017941 */ /* 0x000fea0003800000 */
.L_x_3854:
        /* <DEDUP_REMOVED lines=12> */
.L_x_3831:
[----:B-1----:R-:W-:Y:S01]  /*4d80*/  @!P6 IMAD.MOV.U32 R2, RZ, RZ, R79 ;  /* 0x000000ffff02e224 */ /* 0x002fe200078e004f */
[----:B------:R-:W-:Y:S01]  /*4d90*/  @!P6 MOV R14, R73 ;  /* 0x00000049000ee202 */ /* 0x000fe20000000f00 */
[----:B------:R-:W-:Y:S01]  /*4da0*/  @!P6 IMAD.MOV.U32 R3, RZ, RZ, R78 ;  /* 0x000000ffff03e224 */ /* 0x000fe200078e004e */
[----:B------:R-:W-:Y:S01]  /*4db0*/  UMOV UR4, URZ ;  /* 0x0000003f00047c82 */ /* 0x000fe20008000000 */
[----:B------:R-:W-:Y:S03]  /*4dc0*/  @!P6 IMAD.MOV.U32 R15, RZ, RZ, R72 ;  /* 0x000000ffff0fe224 */ /* 0x000fe600078e0048 */
[----:B------:R1:W2:Y:S02]  /*4dd0*/  @!P6 LDG.E.128 R4, desc[UR6][R2.64] ;  /* 0x000000060204e981 */ /* 0x0002a4000c1e1d00 */
[C---:B-1----:R-:W-:Y:S04]  /*4de0*/  @!P5 LEA R2, P0, R87.reuse, R79, 0x1 ;  /* 0x0000004f5702d211 */ /* 0x042fe800078008ff */
[----:B------:R-:W-:Y:S01]  /*4df0*/  @!P5 LEA.HI.X R3, R87, R78, R86, 0x1, P0 ;  /* 0x0000004e5703d211 */ /* 0x000fe200000f0c56 */
[----:B--2---:R1:W-:Y:S04]  /*4e00*/  @!P6 STG.E.128 desc[UR6][R14.64], R4 ;  /* 0x000000040e00e986 */ /* 0x0043e8000c101d06 */
[----:B-1----:R1:W2:Y:S01]  /*4e10*/  @!P5 LDG.E.128 R4, desc[UR6][R2.64] ;  /* 0x000000060204d981 */ /* 0x0022a2000c1e1d00 */
[C---:B------:R-:W-:Y:S04]  /*4e20*/  @!P5 LEA R14, P6, R110.reuse, R73, 0x1 ;  /* 0x000000496e0ed211 */ /* 0x040fe800078c08ff */
[----:B------:R-:W-:Y:S02]  /*4e30*/  @!P5 LEA.HI.X R15, R110, R72, R109, 0x1, P6 ;  /* 0x000000486e0fd211 */ /* 0x000fe400030f0c6d */
[C---:B-1----:R-:W-:Y:S04]  /*4e40*/  @!P4 LEA R2, P0, R67.reuse, R79, 0x1 ;  /* 0x0000004f4302c211 */ /* 0x042fe800078008ff */
[----:B------:R-:W-:Y:S02]  /*4e50*/  @!P4 LEA.HI.X R3, R67, R78, R66, 0x1, P0 ;  /* 0x0000004e4303c211 */ /* 0x000fe400000f0c42 */
[CC--:B------:R-:W-:Y:S04]  /*4e60*/  @!P4 LEA R16, P0, R102.reuse, R73.reuse, 0x1 ;  /* 0x000000496610c211 */ /* 0x0c0fe800078008ff */
[----:B------:R-:W-:Y:S01]  /*4e70*/  @!P4 LEA.HI.X R17, R102, R72, R68, 0x1, P0 ;  /* 0x000000486611c211 */ /* 0x000fe200000f0c44 */
[----:B--2---:R1:W-:Y:S02]  /*4e80*/  @!P5 STG.E.128 desc[UR6][R14.64], R4 ;  /* 0x000000040e00d986 */ /* 0x0043e4000c101d06 */
[----:B-1----:R-:W-:Y:S02]  /*4e90*/  @!P3 IMAD.MOV.U32 R14, RZ, RZ, R79 ;  /* 0x000000ffff0eb224 */ /* 0x002fe400078e004f */
[----:B------:R1:W2:Y:S01]  /*4ea0*/  @!P4 LDG.E.128 R4, desc[UR6][R2.64] ;  /* 0x000000060204c981 */ /* 0x0002a2000c1e1d00 */
[----:B------:R-:W-:Y:S01]  /*4eb0*/  @!P3 MOV R15, R78 ;  /* 0x0000004e000fb202 */ /* 0x000fe20000000f00 */
[----:B-1----:R-:W1:Y:S02]  /*4ec0*/  @!P3 LDC.64 R2, c[0x0][0x338] ;  /* 0x0000ce00ff02bb82 */ /* 0x002e640000000a00 */
[----:B-1----:R-:W-:Y:S04]  /*4ed0*/  @!P3 IMAD.WIDE.U32 R14, R2, 0xc0, R14 ;  /* 0x000000c0020eb825 */ /* 0x002fe800078e000e */
[----:B------:R-:W-:Y:S04]  /*4ee0*/  @!P3 IMAD R3, R3, 0xc0, RZ ;  /* 0x000000c00303b824 */ /* 0x000fe800078e02ff */
[----:B------:R-:W-:Y:S02]  /*4ef0*/  @!P3 IMAD.IADD R15, R15, 0x1, R3 ;  /* 0x000000010f0fb824 */ /* 0x000fe400078e0203 */
[----:B------:R-:W1:Y:S02]  /*4f00*/  @!P3 LDC.64 R2, c[0x0][0x248] ;  /* 0x00009200ff02bb82 */ /* 0x000e640000000a00 */
[----:B-1----:R-:W-:Y:S01]  /*4f10*/  @!P3 IMAD R3, R3, 0xc0, RZ ;  /* 0x000000c00303b824 */ /* 0x002fe200078e02ff */
[----:B--2---:R1:W-:Y:S04]  /*4f20*/  @!P4 STG.E.128 desc[UR6][R16.64], R4 ;  /* 0x000000041000c986 */ /* 0x0043e8000c101d06 */
[----:B-1----:R1:W2:Y:S02]  /*4f30*/  @!P3 LDG.E.128 R4, desc[UR6][R14.64] ;  /* 0x000000060e04b981 */ /* 0x0022a4000c1e1d00 */
[----:B-1----:R-:W-:Y:S01]  /*4f40*/  @!P3 IMAD.MOV.U32 R15, RZ, RZ, R72 ;  /* 0x000000ffff0fb224 */ /* 0x002fe200078e0048 */
[----:B------:R-:W-:Y:S05]  /*4f50*/  @!P3 MOV R14, R73 ;  /* 0x00000049000eb202 */ /* 0x000fea0000000f00 */
[----:B------:R-:W-:Y:S05]  /*4f60*/  @!P3 IMAD.WIDE.U32 R14, R2, 0xc0, R14 ;  /* 0x000000c0020eb825 */ /* 0x000fea00078e000e */
[----:B------:R-:W-:Y:S05]  /*4f70*/  @!P3 IADD3 R15, R15, R3, RZ ;  /* 0x000000030f0fb210 */ /* 0x000fea0007ffe0ff */
[----:B--2---:R1:W-:Y:S02]  /*4f80*/  @!P3 STG.E.128 desc[UR6][R14.64], R4 ;  /* 0x000000040e00b986 */ /* 0x0043e4000c101d06 */
.L_x_3841:
[----:B-1----:R-:W-:Y:S01]  /*4f90*/  MOV R2, R79 ;  /* 0x0000004f00027202 */ /* 0x002fe20000000f00 */
[----:B------:R-:W1:Y:S01]  /*4fa0*/  LDC R0, c[0x0][0x338] ;  /* 0x0000ce00ff007b82 */ /* 0x000e620000000800 */
[----:B------:R-:W-:Y:S02]  /*4fb0*/  IMAD.MOV.U32 R3, RZ, RZ, R78 ;  /* 0x000000ffff037224 */ /* 0x000fe400078e004e */
[----:B-1----:R-:W-:Y:S05]  /*4fc0*/  IMAD.U32 R0, R0, -0x80, RZ ;  /* 0xffffff8000007824 */ /* 0x002fea00078e00ff */
[C---:B------:R-:W-:Y:S04]  /*4fd0*/  LEA R79, P0, R0.reuse, R2, 0x1 ;  /* 0x00000002004f7211 */ /* 0x040fe800078008ff */
[----:B------:R-:W-:Y:S01]  /*4fe0*/  LEA.HI.X.SX32 R78, R0, R3, 0x1, P0 ;  /* 0x00000003004e7211 */ /* 0x000fe200000f0eff */
[----:B------:R-:W-:Y:S08]  /*4ff0*/  @!P2 BRA `(.L_x_3858) ;  /* 0x000000040034a947 */ /* 0x000ff00003800000 */
[----:B------:R-:W-:Y:S04]  /*5000*/  IADD3 R0, R11, -0x1, RZ ;  /* 0xffffffff0b007810 */ /* 0x000fe80007ffe0ff */
[----:B------:R-:W-:Y:S11]  /*5010*/  ISETP.GT.AND P0, PT, R0, R64, PT ;  /* 0x000000400000720c */ /* 0x000ff60003f04270 */
[----:B------:R-:W-:Y:S02]  /*5020*/  @!UPT UIADD3 URZ, URZ, URZ, URZ ;  /* 0x0000003f3f3ff290 */ /* 0x000fe4000fffe03f */
[----:B------:R-:W-:Y:S05]  /*5030*/  @!P0 BRA `(.L_x_3859) ;  /* 0x0000000400548947 */ /* 0x000fea0003800000 */
[----:B------:R-:W1:Y:S01]  /*5040*/  LDC R3, c[0x0][0x380] ;  /* 0x0000e000ff037b82 */ /* 0x000e620000000800 */
[----:B------:R-:W-:Y:S02]  /*5050*/  IADD3 R0, R13, -0x100, RZ ;  /* 0xffffff000d007810 */ /* 0x000fe40007ffe0ff */
[----:B------:R-:W-:Y:S02]  /*5060*/  IABS R13, R12 ;  /* 0x0000000c000d7213 */ /* 0x000fe40000000000 */
[----:B--234-:R-:W-:Y:S02]  /*5070*/  IABS R7, R0 ;  /* 0x0000000000077213 */ /* 0x01cfe40000000000 */
        /* <DEDUP_REMOVED lines=13> */
[----:B------:R-:W-:Y:S01]  /*5150*/  IMAD R7, R2, R6, R7 ;  /* 0x0000000602077224 */ /* 0x000fe200078e0207 */
[----:B------:R-:W-:Y:S01]  /*5160*/  LOP3.LUT R6, R12, R3, RZ, 0x3c, !PT ;  /* 0x000000030c067212 */ /* 0x000fe200078e3cff */
[C---:B------:R-:W-:Y:S03]  /*5170*/  IMAD R13, R2.reuse, R8, R13 ;  /* 0x00000008020d7224 */ /* 0x040fe600078e020d */
[C---:B------:R-:W-:Y:S02]  /*5180*/  ISETP.GT.U32.AND P4, PT, R2.reuse, R7, PT ;  /* 0x000000070200720c */ /* 0x040fe40003f84070 */
[----:B------:R-:W-:Y:S11]  /*5190*/  ISETP.GT.U32.AND P0, PT, R2, R13, PT ;  /* 0x0000000d0200720c */ /* 0x000ff60003f04070 */
[----:B------:R-:W-:Y:S01]  /*51a0*/  @!P4 IADD3 R4, R4, 0x1, RZ ;  /* 0x000000010404c810 */ /* 0x000fe20007ffe0ff */
[--C-:B------:R-:W-:Y:S01]  /*51b0*/  @!P4 IMAD.IADD R7, R7, 0x1, -R2.reuse ;  /* 0x000000010707c824 */ /* 0x100fe200078e0a02 */
[----:B------:R-:W-:Y:S01]  /*51c0*/  ISETP.GE.AND P4, PT, R6, RZ, PT ;  /* 0x000000ff0600720c */ /* 0x000fe20003f86270 */
[----:B------:R-:W-:Y:S02]  /*51d0*/  @!P0 IMAD.IADD R13, R13, 0x1, -R2 ;  /* 0x000000010d0d8824 */ /* 0x000fe400078e0a02 */
[----:B------:R-:W-:Y:S01]  /*51e0*/  @!P0 VIADD R5, R5, 0x1 ;  /* 0x0000000105058836 */ /* 0x000fe20000000000 */
[-C--:B------:R-:W-:Y:S02]  /*51f0*/  ISETP.GE.U32.AND P5, PT, R7, R2.reuse, PT ;  /* 0x000000020700720c */ /* 0x080fe40003fa6070 */
[----:B------:R-:W-:Y:S02]  /*5200*/  ISETP.GE.U32.AND P6, PT, R13, R2, PT ;  /* 0x000000020d00720c */ /* 0x000fe40003fc6070 */
[CC--:B------:R-:W-:Y:S01]  /*5210*/  LOP3.LUT R2, R0.reuse, R3.reuse, RZ, 0x3c, !PT ;  /* 0x0000000300027212 */ /* 0x0c0fe200078e3cff */
[----:B------:R-:W-:Y:S01]  /*5220*/  IMAD.IADD R0, R0, 0x1, -R12 ;  /* 0x0000000100007824 */ /* 0x000fe200078e0a0c */
[----:B------:R-:W-:Y:S02]  /*5230*/  ISETP.NE.AND P0, PT, R3, RZ, PT ;  /* 0x000000ff0300720c */ /* 0x000fe40003f05270 */
        /* <DEDUP_REMOVED lines=13> */
[----:B------:R-:W2:Y:S04]  /*5310*/  LDG.E R5, desc[UR6][R14.64] ;  /* 0x000000060e057981 */ /* 0x000ea8000c1e1900 */
[----:B------:R-:W-:Y:S01]  /*5320*/  IMAD R0, R2, R3, R0 ;  /* 0x0000000302007224 */ /* 0x000fe200078e0200 */
[----:B------:R-:W2:Y:S03]  /*5330*/  LDG.E R6, desc[UR6][R6.64] ;  /* 0x0000000606067981 */ /* 0x000ea6000c1e1900 */
[----:B------:R-:W-:Y:S01]  /*5340*/  IMAD.WIDE.U32 R12, R0, UR16, RZ ;  /* 0x00000010000c7c25 */ /* 0x000fe2000f8e00ff */
[----:B------:R-:W-:Y:S05]  /*5350*/  SHF.R.S32.HI R4, RZ, 0x1f, R0 ;  /* 0x0000001fff047819 */ /* 0x000fea0000011400 */
[C---:B------:R-:W-:Y:S02]  /*5360*/  IMAD R3, R4.reuse, UR16, RZ ;  /* 0x0000001004037c24 */ /* 0x040fe4000f8e02ff */
[----:B------:R-:W-:Y:S02]  /*5370*/  IMAD R4, R4, UR10, RZ ;  /* 0x0000000a04047c24 */ /* 0x000fe4000f8e02ff */
[C---:B------:R-:W-:Y:S02]  /*5380*/  IMAD R3, R0.reuse, UR17, R3 ;  /* 0x0000001100037c24 */ /* 0x040fe4000f8e0203 */
[----:B------:R-:W-:Y:S03]  /*5390*/  IMAD R4, R0, UR11, R4 ;  /* 0x0000000b00047c24 */ /* 0x000fe6000f8e0204 */
[----:B------:R-:W-:Y:S01]  /*53a0*/  IADD3 R13, R13, R3, RZ ;  /* 0x000000030d0d7210 */ /* 0x000fe20007ffe0ff */
[----:B--2---:R-:W-:Y:S04]  /*53b0*/  IMAD.IADD R6, R5, 0x1, -R6 ;  /* 0x0000000105067824 */ /* 0x004fe800078e0a06 */
[C---:B------:R-:W-:Y:S01]  /*53c0*/  IMAD.WIDE.U32 R14, R6.reuse, UR12, RZ ;  /* 0x0000000c060e7c25 */ /* 0x040fe2000f8e00ff */
        /* <DEDUP_REMOVED lines=16> */
.L_x_3858:
[----:B--234-:R-:W-:Y:S01]  /*54d0*/  MOV R7, R74 ;  /* 0x0000004a00077202 */ /* 0x01cfe20000000f00 */
[----:B------:R-:W1:Y:S01]  /*54e0*/  LDC R2, c[0x0][0x250] ;  /* 0x00009400ff027b82 */ /* 0x000e620000000800 */
        /* <DEDUP_REMOVED lines=10> */
.L_x_3859:
[----:B------:R-:W-:Y:S04]  /*5590*/  IADD3 R11, R11, -0x1, RZ ;  /* 0xffffffff0b0b7810 */ /* 0x000fe80007ffe0ff */
[----:B------:R-:W-:Y:S11]  /*55a0*/  ISETP.GT.AND P0, PT, R11, R64, PT ;  /* 0x000000400b00720c */ /* 0x000ff60003f04270 */
[----:B------:R-:W-:Y:S02]  /*55b0*/  @!UPT UIADD3 URZ, URZ, URZ, URZ ;  /* 0x0000003f3f3ff290 */ /* 0x000fe4000fffe03f */
[----:B------:R-:W-:Y:S05]  /*55c0*/  @P0 BRA `(.L_x_3860) ;  /* 0xffffffcc00380947 */ /* 0x000fea000383ffff */
.L_x_3830:
        /* <DEDUP_REMOVED lines=20> */
[----:B------:R-:W-:Y:S01]  /*5710*/  IMAD.SHL.U32 R21, R52, 0x20, RZ ;  /* 0x0000002034157824 */ /* 0x000fe200078e00ff */
[----:B------:R-:W-:Y:S01]  /*5720*/  IADD3.X R2, R48, UR11, RZ, P0, !PT ;  /* 0x0000000b30027c10 */ /* 0x000fe200087fe4ff */
[----:B------:R-:W-:Y:S01]  /*5730*/  IMAD.IADD R20, R113, 0x1, -R42 ;  /* 0x0000000171147824 */ /* 0x000fe200078e0a2a */
[----:B------:R-:W-:Y:S02]  /*5740*/  ISETP.NE.AND P0, PT, RZ, UR10, PT ;  /* 0x0000000aff007c0c */ /* 0x000fe4000bf05270 */
[----:B------:R-:W-:Y:S02]  /*5750*/  LEA R28, P1, R3, UR8, 0x1 ;  /* 0x00000008031c7c11 */ /* 0x000fe4000f8208ff */
[----:B------:R-:W-:-:S02]  /*5760*/  LEA.HI.X R11, R96, UR9, R48, 0x1, P3 ;  /* 0x00000009600b7c11 */ /* 0x000fc400098f0c30 */
[----:B------:R-:W-:Y:S02]  /*5770*/  LEA.HI.X R29, R3, UR9, R2, 0x1, P1 ;  /* 0x00000009031d7c11 */ /* 0x000fe400088f0c02 */
[----:B-----5:R-:W-:-:S05]  /*5780*/  IADD3 R0, R0, R49, R42 ;  /* 0x0000003100007210 */ /* 0x020fca0007ffe02a */
        /* <DEDUP_REMOVED lines=29> */
[----:B------:R2:W3:Y:S04]  /*5960*/  LDG.E.64 R2, desc[UR6][R6.64] ;  /* 0x0000000606027981 */ /* 0x0004e8000c1e1b00 */
[----:B------:R-:W4:Y:S01]  /*5970*/  LDG.E.64 R4, desc[UR6][R4.64] ;  /* 0x0000000604047981 */ /* 0x000f22000c1e1b00 */
[----:B-----5:R-:W-:Y:S02]  /*5980*/  LOP3.LUT R13, R8, 0xffff0000, RZ, 0xc0, !PT ;  /* 0xffff0000080d7812 */ /* 0x020fe400078ec0ff */
[----:B------:R-:W-:Y:S02]  /*5990*/  LOP3.LUT R0, R9, 0xffff0000, RZ, 0xc0, !PT ;  /* 0xffff000009007812 */ /* 0x000fe400078ec0ff */
[----:B------:R-:W-:Y:S02]  /*59a0*/  SHF.L.U32 R12, R11, 0x10, RZ ;  /* 0x000000100b0c7819 */ /* 0x000fe400000006ff */
[----:B------:R-:W-:Y:S01]  /*59b0*/  LOP3.LUT R17, R10, 0xffff0000, RZ, 0xc0, !PT ;  /* 0xffff00000a117812 */ /* 0x000fe200078ec0ff */
[----:B--2---:R-:W-:Y:S01]  /*59c0*/  IMAD.U32 R7, R8, 0x10000, RZ ;  /* 0x0001000008077824 */ /* 0x004fe200078e00ff */
[----:B------:R-:W-:-:S02]  /*59d0*/  SHF.L.U32 R6, R9, 0x10, RZ ;  /* 0x0000001009067819 */ /* 0x000fc400000006ff */
[----:B------:R-:W-:Y:S01]  /*59e0*/  LOP3.LUT R9, R11, 0xffff0000, RZ, 0xc0, !PT ;  /* 0xffff00000b097812 */ /* 0x000fe200078ec0ff */
[----:B------:R-:W-:Y:S01]  /*59f0*/  IMAD.U32 R11, R10, 0x10000, RZ ;  /* 0x000100000a0b7824 */ /* 0x000fe200078e00ff */
[----:B---3--:R-:W-:Y:S02]  /*5a00*/  LOP3.LUT R8, R2, 0xffff0000, RZ, 0xc0, !PT ;  /* 0xffff000002087812 */ /* 0x008fe400078ec0ff */
[C---:B------:R-:W-:Y:S01]  /*5a10*/  LOP3.LUT R14, R3.reuse, 0xffff0000, RZ, 0xc0, !PT ;  /* 0xffff0000030e7812 */ /* 0x040fe200078ec0ff */
[----:B------:R-:W-:Y:S01]  /*5a20*/  IMAD.U32 R3, R3, 0x10000, RZ ;  /* 0x0001000003037824 */ /* 0x000fe200078e00ff */
[----:B----4-:R-:W-:Y:S01]  /*5a30*/  LOP3.LUT R16, R4, 0xffff0000, RZ, 0xc0, !PT ;  /* 0xffff000004107812 */ /* 0x010fe200078ec0ff */
[-C--:B------:R-:W-:Y:S01]  /*5a40*/  FMUL.FTZ R10, R0, R8.reuse ;  /* 0x00000008000a7220 */ /* 0x080fe20000410000 */
[----:B------:R-:W-:Y:S01]  /*5a50*/  FMUL.FTZ R18, R6, R8 ;  /* 0x0000000806127220 */ /* 0x000fe20000410000 */
[----:B------:R-:W-:Y:S01]  /*5a60*/  SHF.L.U32 R2, R2, 0x10, RZ ;  /* 0x0000001002027819 */ /* 0x000fe200000006ff */
[----:B------:R-:W-:Y:S01]  /*5a70*/  FMUL.FTZ R8, R9, R14 ;  /* 0x0000000e09087220 */ /* 0x000fe20000410000 */
[-C--:B------:R-:W-:Y:S01]  /*5a80*/  FFMA.FTZ R10, R6, R16.reuse, -R10 ;  /* 0x00000010060a7223 */ /* 0x080fe2000001080a */
[----:B------:R-:W-:Y:S01]  /*5a90*/  FFMA.FTZ R18, R0, R16, R18 ;  /* 0x0000001000127223 */ /* 0x000fe20000010012 */
[----:B------:R-:W-:Y:S01]  /*5aa0*/  LOP3.LUT R15, R5, 0xffff0000, RZ, 0xc0, !PT ;  /* 0xffff0000050f7812 */ /* 0x000fe200078ec0ff */
[-C--:B------:R-:W-:Y:S01]  /*5ab0*/  FMUL.FTZ R0, R13, R2.reuse ;  /* 0x000000020d007220 */ /* 0x080fe20000410000 */
[----:B------:R-:W-:Y:S01]  /*5ac0*/  FMUL.FTZ R6, R7, R2 ;  /* 0x0000000207067220 */ /* 0x000fe20000410000 */
[----:B------:R-:W-:Y:S01]  /*5ad0*/  FMUL.FTZ R14, R12, R14 ;  /* 0x0000000e0c0e7220 */ /* 0x000fe20000410000 */
[----:B------:R-:W-:Y:S01]  /*5ae0*/  SHF.L.U32 R4, R4, 0x10, RZ ;  /* 0x0000001004047819 */ /* 0x000fe200000006ff */
[----:B------:R-:W-:Y:S01]  /*5af0*/  FMUL.FTZ R2, R17, R3 ;  /* 0x0000000311027220 */ /* 0x000fe20000410000 */
[----:B------:R-:W-:-:S02]  /*5b00*/  IMAD.U32 R5, R5, 0x10000, RZ ;  /* 0x0001000005057824 */ /* 0x000fc400078e00ff */
        /* <DEDUP_REMOVED lines=8> */
[----:B------:R-:W-:Y:S02]  /*5b90*/  F2FP.BF16.F32.PACK_AB R14, R14, R8 ;  /* 0x000000080e0e723e */ /* 0x000fe400000010ff */
[----:B------:R-:W-:Y:S01]  /*5ba0*/  F2FP.BF16.F32.PACK_AB R0, R6, R0 ;  /* 0x000000000600723e */ /* 0x000fe200000010ff */
[----:B------:R-:W-:Y:S01]  /*5bb0*/  IMAD.MOV.U32 R9, RZ, RZ, R10 ;  /* 0x000000ffff097224 */ /* 0x000fe200078e000a */
[----:B------:R-:W-:Y:S01]  /*5bc0*/  F2FP.BF16.F32.PACK_AB R2, R3, R2 ;  /* 0x000000020302723e */ /* 0x000fe200000010ff */
[----:B------:R-:W-:Y:S01]  /*5bd0*/  IMAD.MOV.U32 R11, RZ, RZ, R14 ;  /* 0x000000ffff0b7224 */ /* 0x000fe200078e000e */
[----:B------:R-:W-:-:S02]  /*5be0*/  MOV R8, R0 ;  /* 0x0000000000087202 */ /* 0x000fc40000000f00 */
[----:B------:R-:W-:Y:S02]  /*5bf0*/  MOV R10, R2 ;  /* 0x00000002000a7202 */ /* 0x000fe40000000f00 */
.L_x_3867:
[----:B------:R-:W-:Y:S05]  /*5c00*/  BSYNC B0 ;  /* 0x0000000000007941 */ /* 0x000fea0003800000 */
.L_x_3866:
[----:B-----5:R1:W-:Y:S02]  /*5c10*/  STS.128 [R122], R8 ;  /* 0x000000087a007388 */ /* 0x0203e40000000c00 */
.L_x_3865:
[----:B------:R-:W-:Y:S05]  /*5c20*/  BSYNC B1 ;  /* 0x0000000000017941 */ /* 0x000fea0003800000 */
.L_x_3864:
        /* <DEDUP_REMOVED lines=22> */
[----:B------:R-:W2:Y:S04]  /*5d90*/  LDG.E.64 R2, desc[UR6][R2.64] ;  /* 0x0000000602027981 */ /* 0x000ea8000c1e1b00 */
[----:B------:R-:W2:Y:S02]  /*5da0*/  LDG.E.64 R4, desc[UR6][R4.64] ;  /* 0x0000000604047981 */ /* 0x000ea4000c1e1b00 */
[C---:B--2345:R-:W-:Y:S01]  /*5db0*/  SHF.L.U32 R7, R8.reuse, 0x10, RZ ;  /* 0x0000001008077819 */ /* 0x07cfe200000006ff */
[----:B------:R-:W-:Y:S01]  /*5dc0*/  IMAD.U32 R6, R9, 0x10000, RZ ;  /* 0x0001000009067824 */ /* 0x000fe200078e00ff */
[----:B------:R-:W-:Y:S01]  /*5dd0*/  LOP3.LUT R13, R8, 0xffff0000, RZ, 0xc0, !PT ;  /* 0xffff0000080d7812 */ /* 0x000fe200078ec0ff */
[----:B------:R-:W-:Y:S01]  /*5de0*/  IMAD.U32 R12, R11, 0x10000, RZ ;  /* 0x000100000b0c7824 */ /* 0x000fe200078e00ff */
[----:B------:R-:W-:-:S02]  /*5df0*/  LOP3.LUT R0, R9, 0xffff0000, RZ, 0xc0, !PT ;  /* 0xffff000009007812 */ /* 0x000fc400078ec0ff */
[----:B------:R-:W-:Y:S02]  /*5e00*/  LOP3.LUT R9, R11, 0xffff0000, RZ, 0xc0, !PT ;  /* 0xffff00000b097812 */ /* 0x000fe400078ec0ff */
[C---:B------:R-:W-:Y:S02]  /*5e10*/  SHF.L.U32 R11, R10.reuse, 0x10, RZ ;  /* 0x000000100a0b7819 */ /* 0x040fe400000006ff */
[----:B------:R-:W-:Y:S02]  /*5e20*/  LOP3.LUT R17, R10, 0xffff0000, RZ, 0xc0, !PT ;  /* 0xffff00000a117812 */ /* 0x000fe400078ec0ff */
[C---:B------:R-:W-:Y:S01]  /*5e30*/  LOP3.LUT R8, R2.reuse, 0xffff0000, RZ, 0xc0, !PT ;  /* 0xffff000002087812 */ /* 0x040fe200078ec0ff */
        /* <DEDUP_REMOVED lines=16> */
[C---:B------:R-:W-:Y:S01]  /*5f40*/  FMUL.FTZ R14, R12.reuse, R14 ;  /* 0x0000000e0c0e7220 */ /* 0x040fe20000410000 */
        /* <DEDUP_REMOVED lines=14> */
.L_x_3870:
[----:B------:R-:W-:Y:S05]  /*6030*/  BSYNC B0 ;  /* 0x0000000000007941 */ /* 0x000fea0003800000 */
.L_x_3869:
[----:B-----5:R1:W-:Y:S01]  /*6040*/  STS.128 [R122+0x800], R8 ;  /* 0x000800087a007388 */ /* 0x0203e20000000c00 */
[----:B------:R-:W-:Y:S05]  /*6050*/  BRA `(.L_x_3868) ;  /* 0x0000000c00cc7947 */ /* 0x000fea0003800000 */
.L_x_3863:
        /* <DEDUP_REMOVED lines=10> */
[----:B--234-:R2:W5:Y:S01]  /*6100*/  LDG.E.128 R16, desc[UR6][R10.64] ;  /* 0x000000060a107981 */ /* 0x01c562000c1e1d00 */
        /* <DEDUP_REMOVED lines=91> */
.L_x_3874:
[----:B------:R-:W-:Y:S05]  /*66c0*/  BSYNC B0 ;  /* 0x0000000000007941 */ /* 0x000fea0003800000 */
.L_x_3873:
[----:B-----5:R3:W-:Y:S02]  /*66d0*/  STS.128 [R122], R16 ;  /* 0x000000107a007388 */ /* 0x0207e40000000c00 */
.L_x_3872:
[----:B------:R-:W-:Y:S05]  /*66e0*/  BSYNC B1 ;  /* 0x0000000000017941 */ /* 0x000fea0003800000 */
.L_x_3871:
        /* <DEDUP_REMOVED lines=8> */
[----:B--234-:R2:W5:Y:S01]  /*6770*/  LDG.E.128 R4, desc[UR6][R28.64] ;  /* 0x000000061c047981 */ /* 0x01c562000c1e1d00 */
        /* <DEDUP_REMOVED lines=16> */
[C---:B------:R-:W-:Y:S01]  /*6880*/  LEA R14, P1, R3.reuse, UR8, 0x1 ;  /* 0x00000008030e7c11 */ /* 0x040fe2000f8208ff */
        /* <DEDUP_REMOVED lines=10> */
[----:B------:R-:W2:Y:S01]  /*6930*/  LDG.E.128 R16, desc[UR6][R16.64] ;  /* 0x0000000610107981 */ /* 0x000ea2000c1e1d00 */
        /* <DEDUP_REMOVED lines=8> */
[C---:B---3--:R-:W-:Y:S01]  /*69c0*/  IMAD.U32 R6, R9.reuse, 0x10000, RZ ;  /* 0x0001000009067824 */ /* 0x048fe200078e00ff */
[----:B------:R-:W-:Y:S01]  /*69d0*/  LOP3.LUT R26, R9, 0xffff0000, RZ, 0xc0, !PT ;  /* 0xffff0000091a7812 */ /* 0x000fe200078ec0ff */
[----:B------:R-:W-:Y:S01]  /*69e0*/  IMAD.U32 R23, R8, 0x10000, RZ ;  /* 0x0001000008177824 */ /* 0x000fe200078e00ff */
[----:B------:R-:W-:-:S02]  /*69f0*/  SHF.L.U32 R25, R10, 0x10, RZ ;  /* 0x000000100a197819 */ /* 0x000fc400000006ff */
[----:B------:R-:W-:Y:S02]  /*6a00*/  LOP3.LUT R9, R10, 0xffff0000, RZ, 0xc0, !PT ;  /* 0xffff00000a097812 */ /* 0x000fe400078ec0ff */
[----:B------:R-:W-:Y:S01]  /*6a10*/  LOP3.LUT R7, R8, 0xffff0000, RZ, 0xc0, !PT ;  /* 0xffff000008077812 */ /* 0x000fe200078ec0ff */
[----:B------:R-:W-:Y:S01]  /*6a20*/  IMAD.U32 R8, R11, 0x10000, RZ ;  /* 0x000100000b087824 */ /* 0x000fe200078e00ff */
[C---:B----4-:R-:W-:Y:S01]  /*6a30*/  SHF.L.U32 R10, R13.reuse, 0x10, RZ ;  /* 0x000000100d0a7819 */ /* 0x050fe200000006ff */
[----:B--2---:R-:W-:Y:S01]  /*6a40*/  IMAD.U32 R29, R14, 0x10000, RZ ;  /* 0x000100000e1d7824 */ /* 0x004fe200078e00ff */
        /* <DEDUP_REMOVED lines=47> */
.L_x_3876:
[----:B------:R-:W-:Y:S05]  /*6d40*/  BSYNC B0 ;  /* 0x0000000000007941 */ /* 0x000fea0003800000 */
.L_x_3875:
[----:B-----5:R3:W-:Y:S01]  /*6d50*/  STS.128 [R122+0x800], R4 ;  /* 0x000800047a007388 */ /* 0x0207e20000000c00 */
[----:B------:R-:W-:Y:S05]  /*6d60*/  BRA `(.L_x_3868) ;  /* 0x0000000000887947 */ /* 0x000fea0003800000 */
.L_x_3862:
        /* <DEDUP_REMOVED lines=19> */
.L_x_3878:
[----:B------:R-:W-:Y:S05]  /*6ea0*/  BSYNC B0 ;  /* 0x0000000000007941 */ /* 0x000fea0003800000 */
.L_x_3877:
        /* <DEDUP_REMOVED lines=14> */
.L_x_3868:
[----:B------:R-:W-:Y:S05]  /*6f90*/  BSYNC B2 ;  /* 0x0000000000027941 */ /* 0x000fea0003800000 */
.L_x_3861:
[----:B--234-:R-:W-:Y:S01]  /*6fa0*/  VIADD R121, R34, 0xffffffff ;  /* 0xffffffff22797836 */ /* 0x01cfe20000000000 */
[----:B------:R-:W-:Y:S01]  /*6fb0*/  ULDC.64 UR12, c[0x0][0x218] ;  /* 0x00008600000c7ab9 */ /* 0x000fe20000000a00 */
[----:B-1----:R-:W-:Y:S01]  /*6fc0*/  LOP3.LUT R3, R47, 0xfffffff8, RZ, 0xc0, !PT ;  /* 0xfffffff82f037812 */ /* 0x002fe200078ec0ff */
[----:B------:R-:W-:Y:S01]  /*6fd0*/  VIADD R4, R116, 0x40 ;  /* 0x0000004074047836 */ /* 0x000fe20000000000 */
[----:B------:R-:W-:Y:S01]  /*6fe0*/  LEA R120, P0, R94, UR12, 0x1 ;  /* 0x0000000c5e787c11 */ /* 0x000fe2000f8008ff */
[----:B------:R-:W-:Y:S01]  /*6ff0*/  IMAD.SHL.U32 R0, R121, 0x80, RZ ;  /* 0x0000008079007824 */ /* 0x000fe200078e00ff */
[----:B------:R-:W-:Y:S01]  /*7000*/  SHF.R.S32.HI R9, RZ, 0x4, R46 ;  /* 0x00000004ff097819 */ /* 0x000fe2000001142e */
[----:B------:R-:W-:Y:S01]  /*7010*/  IMAD.IADD R3, R40, 0x1, -R3 ;  /* 0x0000000128037824 */ /* 0x000fe200078e0a03 */
[----:B------:R-:W-:Y:S01]  /*7020*/  LEA.HI.X R115, R94, UR13, R125, 0x1, P0 ;  /* 0x0000000d5e737c11 */ /* 0x000fe200080f0c7d */
[----:B------:R-:W-:Y:S01]  /*7030*/  IMAD.IADD R7, R35, 0x1, -R0 ;  /* 0x0000000123077824 */ /* 0x000fe200078e0a00 */
[----:B------:R-:W-:Y:S01]  /*7040*/  LEA.HI R5, R46, R9, RZ, 0x1 ;  /* 0x000000092e057211 */ /* 0x000fe200078f08ff */
[----:B------:R-:W-:Y:S01]  /*7050*/  VIADD R8, R116, 0x60 ;  /* 0x0000006074087836 */ /* 0x000fe20000000000 */
[----:B------:R-:W-:Y:S01]  /*7060*/  LEA.HI R6, R3, R3, RZ, 0x1 ;  /* 0x0000000303067211 */ /* 0x000fe200078f08ff */
[----:B------:R-:W-:Y:S01]  /*7070*/  IMAD.SHL.U32 R11, R44, 0x40, RZ ;  /* 0x000000402c0b7824 */ /* 0x000fe200078e00ff */
[----:B------:R-:W-:Y:S01]  /*7080*/  ISETP.GE.AND P0, PT, R116, R7, PT ;  /* 0x000000077400720c */ /* 0x000fe20003f06270 */
[----:B------:R-:W-:Y:S01]  /*7090*/  BSSY B0, `(.L_x_3879) ;  /* 0x0000021000007945 */ /* 0x000fe20003800000 */
[----:B------:R-:W-:Y:S01]  /*70a0*/  SHF.R.S32.HI R28, RZ, 0x1f, R45 ;  /* 0x0000001fff1c7819 */ /* 0x000fe2000001142d */
[----:B------:R-:W-:Y:S01]  /*70b0*/  IMAD.SHL.U32 R43, R43, 0x8, RZ ;  /* 0x000000082b2b7824 */ /* 0x000fe200078e00ff */
[----:B------:R-:W-:-:S02]  /*70c0*/  LOP3.LUT R5, R5, 0xfffffffe, RZ, 0xc0, !PT ;  /* 0xfffffffe05057812 */ /* 0x000fc400078ec0ff */
[CC--:B------:R-:W-:Y:S02]  /*70d0*/  ISETP.GE.AND P5, PT, R4.reuse, R7.reuse, PT ;  /* 0x000000070400720c */ /* 0x0c0fe40003fa6270 */
[----:B------:R-:W-:Y:S01]  /*70e0*/  ISETP.GE.AND P1, PT, R4, R7, PT ;  /* 0x000000070400720c */ /* 0x000fe20003f26270 */
[----:B------:R-:W-:Y:S01]  /*70f0*/  IMAD.IADD R9, R9, 0x1, -R5 ;  /* 0x0000000109097824 */ /* 0x000fe200078e0a05 */
[----:B------:R-:W-:Y:S02]  /*7100*/  LOP3.LUT R4, R6, 0x3fffffe, RZ, 0xc0, !PT ;  /* 0x03fffffe06047812 */ /* 0x000fe400078ec0ff */
[----:B------:R-:W-:Y:S01]  /*7110*/  LOP3.LUT R2, R56, 0x7fffffe, RZ, 0xc0, !PT ;  /* 0x07fffffe38027812 */ /* 0x000fe200078ec0ff */
[----:B------:R-:W-:Y:S01]  /*7120*/  IMAD.SHL.U32 R10, R9, 0x8, RZ ;  /* 0x00000008090a7824 */ /* 0x000fe200078e00ff */
[----:B------:R-:W-:Y:S01]  /*7130*/  LEA.HI R28, R28, R45, RZ, 0x3 ;  /* 0x0000002d1c1c7211 */ /* 0x000fe200078f18ff */
[----:B------:R-:W-:Y:S01]  /*7140*/  IMAD.IADD R3, R3, 0x1, -R4 ;  /* 0x0000000103037824 */ /* 0x000fe200078e0a04 */
[----:B------:R-:W-:Y:S01]  /*7150*/  SHF.R.S32.HI R6, RZ, 0x1, R6 ;  /* 0x00000001ff067819 */ /* 0x000fe20000011406 */
[----:B------:R-:W-:Y:S01]  /*7160*/  IMAD.IADD R2, R45, 0x1, -R2 ;  /* 0x000000012d027824 */ /* 0x000fe200078e0a02 */
[-C--:B------:R-:W-:Y:S01]  /*7170*/  ISETP.GE.AND P6, PT, R22, R7.reuse, PT ;  /* 0x000000071600720c */ /* 0x080fe20003fc6270 */
[----:B------:R-:W-:Y:S01]  /*7180*/  IMAD.SHL.U32 R28, R28, 0x20, RZ ;  /* 0x000000201c1c7824 */ /* 0x000fe200078e00ff */
        /* <DEDUP_REMOVED lines=17> */
.L_x_3880:
[----:B------:R-:W-:Y:S05]  /*72a0*/  BSYNC B0 ;  /* 0x0000000000007941 */ /* 0x000fea0003800000 */
.L_x_3879:
        /* <DEDUP_REMOVED lines=12> */
.L_x_3882:
[----:B------:R-:W-:Y:S05]  /*7370*/  BSYNC B0 ;  /* 0x0000000000007941 */ /* 0x000fea0003800000 */
.L_x_3881:
[----:B------:R-:W-:Y:S04]  /*7380*/  BSSY B0, `(.L_x_3883) ;  /* 0x000000d000007945 */ /* 0x000fe80003800000 */
[----:B------:R-:W-:Y:S05]  /*7390*/  @P5 BRA `(.L_x_3884) ;  /* 0x00000000002c5947 */ /* 0x000fea0003800000 */
[----:B------:R-:W-:Y:S02]  /*73a0*/  ULDC UR5, c[0x0][0x2d0] ;  /* 0x0000b40000057ab9 */ /* 0x000fe40000000800 */
[----:B------:R-:W-:-:S13]  /*73b0*/  ISETP.GE.AND P0, PT, R84, UR5, PT ;  /* 0x0000000554007c0c */ /* 0x000fda000bf06270 */
[----:B------:R1:W-:Y:S01]  /*73c0*/  @P0 STS.128 [R122+0x2000], RZ ;  /* 0x002000ff7a000388 */ /* 0x0003e20000000c00 */
[----:B------:R-:W-:Y:S05]  /*73d0*/  @P0 BRA `(.L_x_3884) ;  /* 0x00000000001c0947 */ /* 0x000fea0003800000 */
[----:B--2-4-:R-:W2:Y:S02]  /*73e0*/  LDC.64 R4, c[0x0][0x248] ;  /* 0x00009200ff047b82 */ /* 0x014ea40000000a00 */
[----:B--2---:R-:W-:-:S04]  /*73f0*/  LEA R14, P0, R4, R120, 0x7 ;  /* 0x00000078040e7211 */ /* 0x004fc800078038ff */
[----:B------:R-:W-:-:S05]  /*7400*/  LEA.HI.X R15, R4, R115, R5, 0x7, P0 ;  /* 0x00000073040f7211 */ /* 0x000fca00000f3c05 */
[----:B------:R-:W-:Y:S01]  /*7410*/  @!PT LDS RZ, [RZ] ;  /* 0x00000000fffff984 */ /* 0x000fe20000000800 */
[----:B------:R-:W-:Y:S01]  /*7420*/  @!PT LDS RZ, [RZ] ;  /* 0x00000000fffff984 */ /* 0x000fe20000000800 */
[----:B------:R-:W-:Y:S01]  /*7430*/  @!PT LDS RZ, [RZ] ;  /* 0x00000000fffff984 */ /* 0x000fe20000000800 */
[----:B------:R2:W-:Y:S04]  /*7440*/  LDGSTS.E.BYPASS.LTC128B.128 [R122+0x2000], desc[UR6][R14.64] ;  /* 0x020000000e7a7fae */ /* 0x0005e8000b901d46 */
.L_x_3884:
[----:B------:R-:W-:Y:S05]  /*7450*/  BSYNC B0 ;  /* 0x0000000000007941 */ /* 0x000fea0003800000 */
.L_x_3883:
[----:B------:R-:W-:Y:S04]  /*7460*/  BSSY B0, `(.L_x_3885) ;  /* 0x0000010000007945 */ /* 0x000fe80003800000 */
[----:B------:R-:W-:Y:S05]  /*7470*/  @P4 BRA `(.L_x_3886) ;  /* 0x0000000000384947 */ /* 0x000fea0003800000 */
[----:B------:R-:W-:Y:S02]  /*7480*/  ULDC UR5, c[0x0][0x2d0] ;  /* 0x0000b40000057ab9 */ /* 0x000fe40000000800 */
[----:B------:R-:W-:-:S13]  /*7490*/  ISETP.GE.AND P0, PT, R84, UR5, PT ;  /* 0x0000000554007c0c */ /* 0x000fda000bf06270 */
[----:B------:R1:W-:Y:S01]  /*74a0*/  @P0 STS.128 [R122+0x2800], RZ ;  /* 0x002800ff7a000388 */ /* 0x0003e20000000c00 */
[----:B------:R-:W-:Y:S05]  /*74b0*/  @P0 BRA `(.L_x_3886) ;  /* 0x0000000000280947 */ /* 0x000fea0003800000 */
[----:B--2-4-:R-:W2:Y:S01]  /*74c0*/  LDC.64 R4, c[0x0][0x248] ;  /* 0x00009200ff047b82 */ /* 0x014ea20000000a00 */
        /* <DEDUP_REMOVED lines=9> */
.L_x_3886:
[----:B------:R-:W-:Y:S05]  /*7560*/  BSYNC B0 ;  /* 0x0000000000007941 */ /* 0x000fea0003800000 */
.L_x_3885:
        /* <DEDUP_REMOVED lines=8> */
[----:B------:R-:W-:Y:S01]  /*75f0*/  LOP3.LUT R43, R12, 0x8, R43, 0xf8, !PT ;  /* 0x000000080c2b7812 */ /* 0x000fe200078ef82b */
[----:B--2-4-:R-:W-:Y:S01]  /*7600*/  IMAD R4, R41, 0x200, R28 ;  /* 0x0000020029047824 */ /* 0x014fe200078e021c */
[----:B------:R-:W-:-:S02]  /*7610*/  SHF.R.U32.HI R11, RZ, 0x3, R11 ;  /* 0x00000003ff0b7819 */ /* 0x000fc4000001160b */
[----:B------:R-:W-:Y:S01]  /*7620*/  SHF.R.U32.HI R12, RZ, 0x3, R12 ;  /* 0x00000003ff0c7819 */ /* 0x000fe2000001160c */
[----:B------:R-:W-:Y:S01]  /*7630*/  IMAD R4, R2, 0x20, R4 ;  /* 0x0000002002047824 */ /* 0x000fe200078e0204 */
[----:B------:R-:W-:Y:S02]  /*7640*/  LOP3.LUT R3, R10, R11, RZ, 0x3c, !PT ;  /* 0x0000000b0a037212 */ /* 0x000fe400078e3cff */
        /* <DEDUP_REMOVED lines=26> */
.L_x_3888:
[----:B------:R-:W-:Y:S05]  /*77f0*/  BSYNC B0 ;  /* 0x0000000000007941 */ /* 0x000fea0003800000 */
.L_x_3887:
        /* <DEDUP_REMOVED lines=13> */
.L_x_3890:
[----:B------:R-:W-:Y:S05]  /*78d0*/  BSYNC B0 ;  /* 0x0000000000007941 */ /* 0x000fea0003800000 */
.L_x_3889:
        /* <DEDUP_REMOVED lines=14> */
.L_x_3892:
[----:B------:R-:W-:Y:S05]  /*79c0*/  BSYNC B0 ;  /* 0x0000000000007941 */ /* 0x000fea0003800000 */
.L_x_3891:
        /* <DEDUP_REMOVED lines=17> */
.L_x_3894:
[----:B------:R-:W-:Y:S05]  /*7ae0*/  BSYNC B0 ;  /* 0x0000000000007941 */ /* 0x000fea0003800000 */
.L_x_3893:
[----:B-1----:R-:W-:Y:S01]  /*7af0*/  LDSM.16.M88.4 R8, [R108] ;  /* 0x000000006c08783b */ /* 0x002fe20000000200 */
[----:B------:R-:W-:Y:S01]  /*7b00*/  LOP3.LUT P0, RZ, R6, 0x2, RZ, 0xc0, !PT ;  /* 0x0000000206ff7812 */ /* 0x000fe2000780c0ff */
[C---:B------:R-:W-:Y:S01]  /*7b10*/  VIADD R4, R106.reuse, 0x1000 ;  /* 0x000010006a047836 */ /* 0x040fe20000000000 */
[----:B------:R-:W-:Y:S01]  /*7b20*/  ULDC.64 UR14, c[0x0][0x398] ;  /* 0x0000e600000e7ab9 */ /* 0x000fe20000000a00 */
[----:B------:R-:W1:Y:S01]  /*7b30*/  LDSM.16.M88.4 R16, [R106+0x1000] ;  /* 0x001000006a10783b */ /* 0x000e620000000200 */
[----:B------:R-:W-:Y:S02]  /*7b40*/  VIADD R105, R106, 0x1020 ;  /* 0x000010206a697836 */ /* 0x000fe40000000000 */
[----:B------:R-:W-:Y:S01]  /*7b50*/  IMAD R107, R30, 0x2, R108 ;  /* 0x000000021e6b7824 */ /* 0x000fe200078e026c */
[----:B------:R-:W5:Y:S01]  /*7b60*/  LDSM.16.M88.4 R24, [R106+0x1400] ;  /* 0x001400006a18783b */ /* 0x000f620000000200 */
[----:B------:R-:W-:Y:S02]  /*7b70*/  IMAD R41, R41, 0x10, R42 ;  /* 0x0000001029297824 */ /* 0x000fe400078e022a */
[----:B------:R-:W-:Y:S01]  /*7b80*/  IMAD.SHL.U32 R86, R40, 0x2, RZ ;  /* 0x0000000228567824 */ /* 0x000fe200078e00ff */
[----:B------:R-:W-:Y:S01]  /*7b90*/  LDSM.16.M88.4 R12, [R107] ;  /* 0x000000006b0c783b */ /* 0x000fe20000000200 */
[----:B------:R-:W-:-:S02]  /*7ba0*/  IMAD R2, R2, 0x20, R28 ;  /* 0x0000002002027824 */ /* 0x000fc400078e021c */
[----:B------:R-:W-:Y:S01]  /*7bb0*/  @P0 VIADD R105, R4, 0xffffffe0 ;  /* 0xffffffe004690836 */ /* 0x000fe20000000000 */
[----:B------:R-:W-:Y:S01]  /*7bc0*/  LDSM.16.M88.4 R52, [R106+0x2400] ;  /* 0x002400006a34783b */ /* 0x000fe20000000200 */
[----:B------:R-:W-:Y:S01]  /*7bd0*/  LOP3.LUT R86, R86, 0x6, RZ, 0xc0, !PT ;  /* 0x0000000656567812 */ /* 0x000fe200078ec0ff */
[----:B------:R-:W-:Y:S02]  /*7be0*/  IMAD.IADD R3, R3, 0x1, R2 ;  /* 0x0000000103037824 */ /* 0x000fe400078e0202 */
[----:B------:R-:W2:Y:S01]  /*7bf0*/  LDSM.16.M88.4 R4, [R105] ;  /* 0x000000006904783b */ /* 0x000ea20000000200 */
[C---:B------:R-:W-:Y:S02]  /*7c00*/  VIADD R102, R105.reuse, 0x400 ;  /* 0x0000040069667836 */ /* 0x040fe40000000000 */
[----:B------:R-:W-:Y:S01]  /*7c10*/  IMAD.IADD R2, R0, 0x1, R86 ;  /* 0x0000000100027824 */ /* 0x000fe200078e0256 */
[----:B------:R-:W3:Y:S01]  /*7c20*/  LDSM.16.M88.4 R48, [R105+0x400] ;  /* 0x000400006930783b */ /* 0x000ee20000000200 */
[----:B------:R-:W-:-:S02]  /*7c30*/  VIADD R101, R105, 0x800 ;  /* 0x0000080069657836 */ /* 0x000fc40000000000 */
[----:B------:R-:W-:Y:S01]  /*7c40*/  VIADD R28, R2, 0x40 ;  /* 0x00000040021c7836 */ /* 0x000fe20000000000 */
[----:B------:R-:W-:Y:S01]  /*7c50*/  LDSM.16.M88.4 R64, [R105+0x1000] ;  /* 0x001000006940783b */ /* 0x000fe20000000200 */
[C---:B------:R-:W-:Y:S02]  /*7c60*/  VIADD R100, R105.reuse, 0xc00 ;  /* 0x00000c0069647836 */ /* 0x040fe40000000000 */
[C---:B------:R-:W-:Y:S01]  /*7c70*/  VIADD R99, R105.reuse, 0x1000 ;  /* 0x0000100069637836 */ /* 0x040fe20000000000 */
[----:B------:R-:W-:Y:S01]  /*7c80*/  LDSM.16.M88.4 R60, [R105+0x1400] ;  /* 0x00140000693c783b */ /* 0x000fe20000000200 */
[C---:B------:R-:W-:Y:S02]  /*7c90*/  VIADD R98, R105.reuse, 0x1400 ;  /* 0x0000140069627836 */ /* 0x040fe40000000000 */
[----:B------:R-:W-:Y:S01]  /*7ca0*/  VIADD R97, R105, 0x1800 ;  /* 0x0000180069617836 */ /* 0x000fe20000000000 */
[----:B------:R-:W-:Y:S04]  /*7cb0*/  LDSM.16.M88.4 R56, [R106+0x2c00] ;  /* 0x002c00006a38783b */ /* 0x000fe80000000200 */
[----:B------:R-:W0:Y:S01]  /*7cc0*/  LDGDEPBAR ;  /* 0x00000000000079af */ /* 0x000e220000000000 */
[C---:B-1----:R-:W-:Y:S06]  /*7cd0*/  HMMA.16816.F32.BF16 R36, R8.reuse, R16, RZ ;  /* 0x000000100824723c */ /* 0x042fec00000418ff */
[C---:B------:R-:W-:Y:S06]  /*7ce0*/  HMMA.16816.F32.BF16 R16, R8.reuse, R18, RZ ;  /* 0x000000120810723c */ /* 0x040fec00000418ff */
[C---:B-----5:R-:W-:Y:S06]  /*7cf0*/  HMMA.16816.F32.BF16 R20, R8.reuse, R24, RZ ;  /* 0x000000180814723c */ /* 0x060fec00000418ff */
[----:B------:R-:W-:Y:S06]  /*7d00*/  HMMA.16816.F32.BF16 R24, R8, R26, RZ ;  /* 0x0000001a0818723c */ /* 0x000fec00000418ff */
[C---:B--2---:R-:W-:Y:S06]  /*7d10*/  HMMA.16816.F32.BF16 R36, R12.reuse, R4, R36 ;  /* 0x000000040c24723c */ /* 0x044fec0000041824 */
[C---:B------:R-:W-:Y:S01]  /*7d20*/  HMMA.16816.F32.BF16 R16, R12.reuse, R6, R16 ;  /* 0x000000060c10723c */ /* 0x040fe20000041810 */
[----:B------:R-:W1:Y:S05]  /*7d30*/  LDSM.16.M88.4 R4, [R106+0x1800] ;  /* 0x001800006a04783b */ /* 0x000e6a0000000200 */
[C---:B---3--:R-:W-:Y:S06]  /*7d40*/  HMMA.16816.F32.BF16 R20, R12.reuse, R48, R20 ;  /* 0x000000300c14723c */ /* 0x048fec0000041814 */
[----:B------:R-:W-:Y:S01]  /*7d50*/  HMMA.16816.F32.BF16 R24, R12, R50, R24 ;  /* 0x000000320c18723c */ /* 0x000fe20000041818 */
[----:B------:R-:W-:Y:S05]  /*7d60*/  LDSM.16.M88.4 R48, [R105+0xc00] ;  /* 0x000c00006930783b */ /* 0x000fea0000000200 */
[----:B------:R-:W-:Y:S01]  /*7d70*/  FMUL.FTZ R29, R36, UR15 ;  /* 0x0000000f241d7c20 */ /* 0x000fe20008410000 */
[----:B------:R-:W-:Y:S01]  /*7d80*/  FMUL.FTZ R32, R37, UR15 ;  /* 0x0000000f25207c20 */ /* 0x000fe20008410000 */
[----:B------:R-:W-:Y:S01]  /*7d90*/  FMUL.FTZ R31, R38, UR15 ;  /* 0x0000000f261f7c20 */ /* 0x000fe20008410000 */
[----:B------:R-:W-:-:S02]  /*7da0*/  FMUL.FTZ R33, R39, UR15 ;  /* 0x0000000f27217c20 */ /* 0x000fc40008410000 */
[----:B------:R-:W2:Y:S01]  /*7db0*/  LDSM.16.M88.4 R36, [R105+0x800] ;  /* 0x000800006924783b */ /* 0x000ea20000000200 */
        /* <DEDUP_REMOVED lines=13> */
[----:B------:R-:W-:Y:S01]  /*7e90*/  FMUL.FTZ R27, R27, UR15 ;  /* 0x0000000f1b1b7c20 */ /* 0x000fe20008410000 */
[C---:B-1----:R-:W-:Y:S03]  /*7ea0*/  HMMA.16816.F32.BF16 R44, R8.reuse, R4, RZ ;  /* 0x00000004082c723c */ /* 0x042fe600000418ff */
[----:B------:R-:W-:Y:S03]  /*7eb0*/  MUFU.TANH R69, R18 ;  /* 0x0000001200457308 */ /* 0x000fe60000002400 */
[----:B------:R-:W-:Y:S05]  /*7ec0*/  HMMA.16816.F32.BF16 R4, R8, R6, RZ ;  /* 0x000000060804723c */ /* 0x000fea00000418ff */
[----:B------:R1:W-:Y:S08]  /*7ed0*/  MUFU.TANH R70, R19 ;  /* 0x0000001300467308 */ /* 0x0003f00000002400 */
[----:B------:R-:W-:Y:S05]  /*7ee0*/  MUFU.TANH R71, R20 ;  /* 0x0000001400477308 */ /* 0x000fea0000002400 */
[C---:B--2---:R-:W-:Y:S03]  /*7ef0*/  HMMA.16816.F32.BF16 R44, R12.reuse, R36, R44 ;  /* 0x000000240c2c723c */ /* 0x044fe6000004182c */
[----:B------:R-:W-:Y:S01]  /*7f00*/  MUFU.TANH R72, R21 ;  /* 0x0000001500487308 */ /* 0x000fe20000002400 */
[----:B-1----:R-:W1:Y:S02]  /*7f10*/  LDSM.16.M88.4 R16, [R106+0x1c00] ;  /* 0x001c00006a10783b */ /* 0x002e640000000200 */
[----:B------:R-:W-:Y:S05]  /*7f20*/  HMMA.16816.F32.BF16 R4, R12, R38, R4 ;  /* 0x000000260c04723c */ /* 0x000fea0000041804 */
[----:B------:R-:W-:Y:S08]  /*7f30*/  MUFU.TANH R73, R22 ;  /* 0x0000001600497308 */ /* 0x000ff00000002400 */
[----:B------:R2:W-:Y:S05]  /*7f40*/  MUFU.TANH R74, R23 ;  /* 0x00000017004a7308 */ /* 0x0005ea0000002400 */
[----:B------:R-:W-:Y:S01]  /*7f50*/  FMUL.FTZ R44, R44, UR15 ;  /* 0x0000000f2c2c7c20 */ /* 0x000fe20008410000 */
[----:B------:R-:W-:Y:S01]  /*7f60*/  FMUL.FTZ R45, R45, UR15 ;  /* 0x0000000f2d2d7c20 */ /* 0x000fe20008410000 */
[----:B------:R-:W-:Y:S01]  /*7f70*/  FMUL.FTZ R46, R46, UR15 ;  /* 0x0000000f2e2e7c20 */ /* 0x000fe20008410000 */
[----:B------:R-:W-:Y:S01]  /*7f80*/  MUFU.TANH R75, R24 ;  /* 0x00000018004b7308 */ /* 0x000fe20000002400 */
[----:B------:R-:W-:-:S02]  /*7f90*/  FMUL.FTZ R47, R47, UR15 ;  /* 0x0000000f2f2f7c20 */ /* 0x000fc40008410000 */
[----:B------:R-:W-:Y:S01]  /*7fa0*/  FMUL.FTZ R4, R4, UR15 ;  /* 0x0000000f04047c20 */ /* 0x000fe20008410000 */
[----:B------:R-:W-:Y:S01]  /*7fb0*/  FMUL.FTZ R5, R5, UR15 ;  /* 0x0000000f05057c20 */ /* 0x000fe20008410000 */
[----:B------:R-:W-:Y:S01]  /*7fc0*/  FMUL.FTZ R6, R6, UR15 ;  /* 0x0000000f06067c20 */ /* 0x000fe20008410000 */
[----:B------:R-:W-:Y:S02]  /*7fd0*/  FMUL.FTZ R7, R7, UR15 ;  /* 0x0000000f07077c20 */ /* 0x000fe40008410000 */
[----:B------:R-:W-:Y:S01]  /*7fe0*/  MUFU.TANH R76, R25 ;  /* 0x00000019004c7308 */ /* 0x000fe20000002400 */
[----:B--2---:R-:W2:Y:S07]  /*7ff0*/  LDSM.16.M88.4 R20, [R106+0x2000] ;  /* 0x002000006a14783b */ /* 0x004eae0000000200 */
[----:B------:R-:W-:Y:S08]  /*8000*/  MUFU.TANH R77, R26 ;  /* 0x0000001a004d7308 */ /* 0x000ff00000002400 */
[----:B------:R1:W-:Y:S08]  /*8010*/  MUFU.TANH R78, R27 ;  /* 0x0000001b004e7308 */ /* 0x0003f00000002400 */
[----:B------:R-:W-:Y:S08]  /*8020*/  MUFU.TANH R79, R44 ;  /* 0x0000002c004f7308 */ /* 0x000ff00000002400 */
[----:B------:R-:W-:Y:S01]  /*8030*/  MUFU.TANH R80, R45 ;  /* 0x0000002d00507308 */ /* 0x000fe20000002400 */
[C---:B-1----:R-:W-:Y:S06]  /*8040*/  HMMA.16816.F32.BF16 R24, R8.reuse, R16, RZ ;  /* 0x000000100818723c */ /* 0x042fec00000418ff */
[C---:B------:R-:W-:Y:S01]  /*8050*/  HMMA.16816.F32.BF16 R16, R8.reuse, R18, RZ ;  /* 0x000000120810723c */ /* 0x040fe200000418ff */
[----:B------:R-:W-:Y:S05]  /*8060*/  MUFU.TANH R81, R46 ;  /* 0x0000002e00517308 */ /* 0x000fea0000002400 */
[C---:B--2---:R-:W-:Y:S03]  /*8070*/  HMMA.16816.F32.BF16 R36, R8.reuse, R20, RZ ;  /* 0x000000140824723c */ /* 0x044fe600000418ff */
[----:B------:R1:W-:Y:S03]  /*8080*/  MUFU.TANH R82, R47 ;  /* 0x0000002f00527308 */ /* 0x0003e60000002400 */
[----:B------:R-:W-:Y:S05]  /*8090*/  HMMA.16816.F32.BF16 R20, R8, R22, RZ ;  /* 0x000000160814723c */ /* 0x000fea00000418ff */
[----:B------:R-:W-:Y:S01]  /*80a0*/  MUFU.TANH R136, R4 ;  /* 0x0000000400887308 */ /* 0x000fe20000002400 */
[C---:B------:R-:W-:Y:S06]  /*80b0*/  HMMA.16816.F32.BF16 R24, R12.reuse, R48, R24 ;  /* 0x000000300c18723c */ /* 0x040fec0000041818 */
[C---:B------:R-:W-:Y:S01]  /*80c0*/  HMMA.16816.F32.BF16 R16, R12.reuse, R50, R16 ;  /* 0x000000320c10723c */ /* 0x040fe20000041810 */
[----:B------:R-:W-:Y:S01]  /*80d0*/  MUFU.TANH R135, R5 ;  /* 0x0000000500877308 */ /* 0x000fe20000002400 */
[----:B-1----:R-:W1:Y:S04]  /*80e0*/  LDSM.16.M88.4 R44, [R106+0x2800] ;  /* 0x002800006a2c783b */ /* 0x002e680000000200 */
[C---:B------:R-:W-:Y:S03]  /*80f0*/  HMMA.16816.F32.BF16 R36, R12.reuse, R64, R36 ;  /* 0x000000400c24723c */ /* 0x040fe60000041824 */
[----:B------:R-:W-:Y:S03]  /*8100*/  MUFU.TANH R134, R6 ;  /* 0x0000000600867308 */ /* 0x000fe60000002400 */
[----:B------:R-:W-:Y:S05]  /*8110*/  HMMA.16816.F32.BF16 R20, R12, R66, R20 ;  /* 0x000000420c14723c */ /* 0x000fea0000041814 */
[----:B------:R2:W-:Y:S01]  /*8120*/  MUFU.TANH R133, R7 ;  /* 0x0000000700857308 */ /* 0x0005e20000002400 */
        /* <DEDUP_REMOVED lines=12> */
[C---:B--2---:R-:W-:Y:S03]  /*81f0*/  HMMA.16816.F32.BF16 R4, R8.reuse, R52, RZ ;  /* 0x000000340804723c */ /* 0x044fe600000418ff */
[----:B------:R-:W-:Y:S01]  /*8200*/  MUFU.TANH R64, R25 ;  /* 0x0000001900407308 */ /* 0x000fe20000002400 */
[----:B------:R-:W-:Y:S01]  /*8210*/  FMUL.FTZ R22, R22, UR15 ;  /* 0x0000000f16167c20 */ /* 0x000fe20008410000 */
[----:B------:R-:W-:Y:S01]  /*8220*/  FMUL.FTZ R23, R23, UR15 ;  /* 0x0000000f17177c20 */ /* 0x000fe20008410000 */
[----:B------:R-:W-:Y:S01]  /*8230*/  FMUL.FTZ R21, R21, UR15 ;  /* 0x0000000f15157c20 */ /* 0x000fe20008410000 */
[----:B------:R-:W-:Y:S01]  /*8240*/  HMMA.16816.F32.BF16 R52, R8, R54, RZ ;  /* 0x000000360834723c */ /* 0x000fe200000418ff */
[----:B------:R-:W-:-:S03]  /*8250*/  FMUL.FTZ R20, R20, UR15 ;  /* 0x0000000f14147c20 */ /* 0x000fc60008410000 */
[----:B------:R-:W-:Y:S02]  /*8260*/  MUFU.TANH R89, R26 ;  /* 0x0000001a00597308 */ /* 0x000fe40000002400 */
[C---:B-1----:R-:W-:Y:S06]  /*8270*/  HMMA.16816.F32.BF16 R48, R8.reuse, R44, RZ ;  /* 0x0000002c0830723c */ /* 0x042fec00000418ff */
[----:B------:R1:W-:Y:S01]  /*8280*/  MUFU.TANH R65, R27 ;  /* 0x0000001b00417308 */ /* 0x0003e20000002400 */
[----:B------:R-:W-:Y:S06]  /*8290*/  HMMA.16816.F32.BF16 R44, R8, R46, RZ ;  /* 0x0000002e082c723c */ /* 0x000fec00000418ff */
[C---:B------:R-:W-:Y:S01]  /*82a0*/  HMMA.16816.F32.BF16 R4, R12.reuse, R60, R4 ;  /* 0x0000003c0c04723c */ /* 0x040fe20000041804 */
[----:B------:R-:W-:Y:S05]  /*82b0*/  MUFU.TANH R83, R16 ;  /* 0x0000001000537308 */ /* 0x000fea0000002400 */
[----:B------:R-:W-:Y:S01]  /*82c0*/  HMMA.16816.F32.BF16 R52, R12, R62, R52 ;  /* 0x0000003e0c34723c */ /* 0x000fe20000041834 */
[----:B------:R-:W-:-:S02]  /*82d0*/  SHF.R.S32.HI R60, RZ, 0x1f, R40 ;  /* 0x0000001fff3c7819 */ /* 0x000fc40000011428 */
[----:B------:R-:W-:Y:S02]  /*82e0*/  MUFU.TANH R88, R17 ;  /* 0x0000001100587308 */ /* 0x000fe40000002400 */
[----:B------:R-:W-:Y:S01]  /*82f0*/  LEA.HI R38, R60, R40, RZ, 0x5 ;  /* 0x000000283c267211 */ /* 0x000fe200078f28ff */
[C---:B-1----:R-:W-:Y:S01]  /*8300*/  HMMA.16816.F32.BF16 R24, R8.reuse, R56, RZ ;  /* 0x000000380818723c */ /* 0x042fe200000418ff */
[----:B------:R-:W-:Y:S02]  /*8310*/  FMUL.FTZ R60, R39, UR15 ;  /* 0x0000000f273c7c20 */ /* 0x000fe40008410000 */
[----:B------:R-:W-:Y:S02]  /*8320*/  LOP3.LUT R38, R38, 0xffffffe0, RZ, 0xc0, !PT ;  /* 0xffffffe026267812 */ /* 0x000fe400078ec0ff */
[----:B------:R-:W-:Y:S01]  /*8330*/  MUFU.TANH R96, R18 ;  /* 0x0000001200607308 */ /* 0x000fe20000002400 */
[----:B------:R-:W-:Y:S01]  /*8340*/  HMMA.16816.F32.BF16 R8, R8, R58, RZ ;  /* 0x0000003a0808723c */ /* 0x000fe200000418ff */
[----:B------:R-:W1:Y:S01]  /*8350*/  LDSM.16.M88.4 R56, [R105+0x1800] ;  /* 0x001800006938783b */ /* 0x000e620000000200 */
[----:B------:R-:W-:-:S02]  /*8360*/  IMAD.IADD R39, R40, 0x1, -R38 ;  /* 0x0000000128277824 */ /* 0x000fc400078e0a26 */
[----:B------:R-:W-:Y:S02]  /*8370*/  VIADD R40, R2, 0x41 ;  /* 0x0000004102287836 */ /* 0x000fe40000000000 */
[----:B------:R-:W-:Y:S01]  /*8380*/  FMUL.FTZ R4, R4, UR15 ;  /* 0x0000000f04047c20 */ /* 0x000fe20008410000 */
[----:B------:R2:W-:Y:S01]  /*8390*/  MUFU.TANH R66, R19 ;  /* 0x0000001300427308 */ /* 0x0005e20000002400 */
[----:B------:R-:W-:Y:S01]  /*83a0*/  FMUL.FTZ R6, R6, UR15 ;  /* 0x0000000f06067c20 */ /* 0x000fe20008410000 */
[----:B------:R-:W-:-:S03]  /*83b0*/  FMUL.FTZ R7, R7, UR15 ;  /* 0x0000000f07077c20 */ /* 0x000fc60008410000 */
[----:B------:R-:W-:-:S03]  /*83c0*/  FMUL.FTZ R52, R52, UR15 ;  /* 0x0000000f34347c20 */ /* 0x000fc60008410000 */
[----:B------:R3:W-:Y:S08]  /*83d0*/  MUFU.TANH R38, R60 ;  /* 0x0000003c00267308 */ /* 0x0007f00000002400 */
[----:B------:R-:W5:Y:S01]  /*83e0*/  MUFU.TANH R32, R32 ;  /* 0x0000002000207308 */ /* 0x000f620000002400 */
[----:B--2---:R-:W2:Y:S01]  /*83f0*/  LDSM.16.M88.4 R16, [R105+0x1c00] ;  /* 0x001c00006910783b */ /* 0x004ea20000000200 */
[----:B------:R-:W-:-:S06]  /*8400*/  DEPBAR.LE SB0, 0x0 ;  /* 0x000080000000791a */ /* 0x000fcc0000000000 */
[----:B------:R-:W4:Y:S01]  /*8410*/  MUFU.TANH R33, R33 ;  /* 0x0000002100217308 */ /* 0x000f220000002400 */
[----:B---3--:R-:W-:-:S04]  /*8420*/  SHF.R.S32.HI R60, RZ, 0x1f, R39 ;  /* 0x0000001fff3c7819 */ /* 0x008fc80000011427 */
[----:B------:R-:W-:-:S03]  /*8430*/  LEA.HI R60, R60, R39, RZ, 0x2 ;  /* 0x000000273c3c7211 */ /* 0x000fc600078f10ff */
[----:B------:R-:W3:Y:S01]  /*8440*/  MUFU.TANH R36, R36 ;  /* 0x0000002400247308 */ /* 0x000ee20000002400 */
[----:B------:R-:W-:Y:S01]  /*8450*/  SHF.R.S32.HI R123, RZ, 0x2, R60 ;  /* 0x00000002ff7b7819 */ /* 0x000fe2000001143c */
[----:B-1----:R-:W-:Y:S03]  /*8460*/  HMMA.16816.F32.BF16 R48, R12, R56, R48 ;  /* 0x000000380c30723c */ /* 0x002fe60000041830 */
[----:B------:R-:W-:-:S03]  /*8470*/  IADD3 R41, R41, 0x1, R123 ;  /* 0x0000000129297810 */ /* 0x000fc60007ffe07b */
[----:B------:R-:W-:Y:S01]  /*8480*/  HMMA.16816.F32.BF16 R44, R12, R58, R44 ;  /* 0x0000003a0c2c723c */ /* 0x000fe2000004182c */
[----:B------:R-:W-:Y:S01]  /*8490*/  IADD3 R41, R35, R41, -R113 ;  /* 0x0000002923297210 */ /* 0x000fe20007ffe871 */
[----:B------:R-:W1:Y:S04]  /*84a0*/  MUFU.TANH R67, R67 ;  /* 0x0000004300437308 */ /* 0x000e680000002400 */
[----:B------:R-:W-:Y:S02]  /*84b0*/  VIADD R130, R41, UR14 ;  /* 0x0000000e29827c36 */ /* 0x000fe40008000000 */
[----:B------:R-:W-:Y:S02]  /*84c0*/  VIADD R41, R2, 0x49 ;  /* 0x0000004902297836 */ /* 0x000fe40000000000 */
[----:B------:R-:W-:Y:S01]  /*84d0*/  MUFU.TANH R20, R20 ;  /* 0x0000001400147308 */ /* 0x000fe20000002400 */
[----:B------:R-:W-:-:S02]  /*84e0*/  VIMNMX R87, R130, R35, PT ;  /* 0x0000002382577248 */ /* 0x000fc40003fe0100 */
[----:B------:R-:W-:Y:S01]  /*84f0*/  VIADDMNMX R130, R130, 0x8, R35, PT ;  /* 0x0000000882827846 */ /* 0x000fe20003800123 */
[----:B------:R-:W-:Y:S01]  /*8500*/  FMUL.FTZ R35, R54, UR15 ;  /* 0x0000000f36237c20 */ /* 0x000fe20008410000 */
[C---:B--2---:R-:W-:Y:S03]  /*8510*/  HMMA.16816.F32.BF16 R24, R12.reuse, R16, R24 ;  /* 0x000000100c18723c */ /* 0x044fe60000041818 */
[----:B------:R2:W-:Y:S01]  /*8520*/  MUFU.TANH R16, R21 ;  /* 0x0000001500107308 */ /* 0x0005e20000002400 */
[----:B------:R-:W-:Y:S01]  /*8530*/  FMUL.FTZ R48, R48, UR15 ;  /* 0x0000000f30307c20 */ /* 0x000fe20008410000 */
[----:B------:R-:W-:Y:S01]  /*8540*/  FMUL.FTZ R39, R49, UR15 ;  /* 0x0000000f31277c20 */ /* 0x000fe20008410000 */
[----:B------:R-:W-:Y:S01]  /*8550*/  FMUL.FTZ R50, R50, UR15 ;  /* 0x0000000f32327c20 */ /* 0x000fe20008410000 */
[----:B------:R-:W-:Y:S01]  /*8560*/  HMMA.16816.F32.BF16 R8, R12, R18, R8 ;  /* 0x000000120c08723c */ /* 0x000fe20000041808 */
[----:B------:R-:W-:Y:S01]  /*8570*/  FMUL.FTZ R17, R5, UR15 ;  /* 0x0000000f05117c20 */ /* 0x000fe20008410000 */
[----:B------:R-:W-:-:S02]  /*8580*/  VIADD R5, R2, 0x18 ;  /* 0x0000001802057836 */ /* 0x000fc40000000000 */
[----:B------:R5:W1:Y:S01]  /*8590*/  MUFU.TANH R13, R22 ;  /* 0x00000016000d7308 */ /* 0x000a620000002400 */
[----:B------:R-:W-:Y:S01]  /*85a0*/  FMUL.FTZ R47, R47, UR15 ;  /* 0x0000000f2f2f7c20 */ /* 0x000fe20008410000 */
[----:B------:R-:W-:Y:S01]  /*85b0*/  FMUL.FTZ R46, R46, UR15 ;  /* 0x0000000f2e2e7c20 */ /* 0x000fe20008410000 */
[----:B------:R-:W-:Y:S01]  /*85c0*/  FMUL.FTZ R44, R44, UR15 ;  /* 0x0000000f2c2c7c20 */ /* 0x000fe20008410000 */
[C---:B------:R-:W-:Y:S02]  /*85d0*/  VIADD R15, R2.reuse, 0x9 ;  /* 0x00000009020f7836 */ /* 0x040fe40000000000 */
[----:B------:R-:W-:Y:S01]  /*85e0*/  FMUL.FTZ R18, R53, UR15 ;  /* 0x0000000f35127c20 */ /* 0x000fe20008410000 */
[C---:B------:R-:W-:Y:S02]  /*85f0*/  VIADD R12, R2.reuse, 0x1 ;  /* 0x00000001020c7836 */ /* 0x040fe40000000000 */
[C---:B------:R-:W-:Y:S01]  /*8600*/  VIADD R14, R2.reuse, 0x8 ;  /* 0x00000008020e7836 */ /* 0x040fe20000000000 */
[CC--:B------:R-:W-:Y:S01]  /*8610*/  ISETP.GE.AND P1, PT, R15.reuse, R87.reuse, PT ;  /* 0x000000570f00720c */ /* 0x0c0fe20003f26270 */
[C---:B------:R-:W-:Y:S01]  /*8620*/  VIADD R19, R2.reuse, 0x21 ;  /* 0x0000002102137836 */ /* 0x040fe20000000000 */
[-C--:B------:R-:W-:Y:S01]  /*8630*/  ISETP.GE.AND P3, PT, R15, R130.reuse, PT ;  /* 0x000000820f00720c */ /* 0x080fe20003f66270 */
[----:B------:R-:W-:Y:S01]  /*8640*/  VIADD R15, R2, 0x10 ;  /* 0x00000010020f7836 */ /* 0x000fe20000000000 */
[-C--:B------:R-:W-:Y:S01]  /*8650*/  ISETP.GE.AND P6, PT, R12, R87.reuse, PT ;  /* 0x000000570c00720c */ /* 0x080fe20003fc6270 */
[----:B--2---:R-:W-:Y:S01]  /*8660*/  VIADD R21, R2, 0x28 ;  /* 0x0000002802157836 */ /* 0x004fe20000000000 */
[-C--:B------:R-:W-:Y:S01]  /*8670*/  ISETP.GE.AND P4, PT, R12, R130.reuse, PT ;  /* 0x000000820c00720c */ /* 0x080fe20003f86270 */
[----:B------:R-:W-:Y:S01]  /*8680*/  MUFU.TANH R37, R37 ;  /* 0x0000002500257308 */ /* 0x000fe20000002400 */
[-C--:B------:R-:W-:Y:S01]  /*8690*/  ISETP.GE.AND P5, PT, R14, R87.reuse, PT ;  /* 0x000000570e00720c */ /* 0x080fe20003fa6270 */
[----:B------:R-:W-:Y:S01]  /*86a0*/  FMUL.FTZ R24, R24, UR15 ;  /* 0x0000000f18187c20 */ /* 0x000fe20008410000 */
[-C--:B------:R-:W-:Y:S01]  /*86b0*/  ISETP.GE.AND P0, PT, R14, R130.reuse, PT ;  /* 0x000000820e00720c */ /* 0x080fe20003f06270 */
[----:B------:R-:W-:Y:S01]  /*86c0*/  FMUL.FTZ R26, R26, UR15 ;  /* 0x0000000f1a1a7c20 */ /* 0x000fe20008410000 */
[----:B-----5:R-:W-:Y:S01]  /*86d0*/  FSEL R22, R32, -INF , !P6 ;  /* 0xff80000020167808 */ /* 0x020fe20007000000 */
[----:B------:R-:W-:Y:S01]  /*86e0*/  VIADD R32, R2, 0x48 ;  /* 0x0000004802207836 */ /* 0x000fe20000000000 */
[-C--:B------:R-:W-:Y:S01]  /*86f0*/  ISETP.GE.AND P6, PT, R15, R87.reuse, PT ;  /* 0x000000570f00720c */ /* 0x080fe20003fc6270 */
        /* <DEDUP_REMOVED lines=8> */
[----:B------:R2:W5:Y:S01]  /*8780*/  MUFU.TANH R12, R23 ;  /* 0x00000017000c7308 */ /* 0x0005620000002400 */
[----:B------:R-:W-:Y:S01]  /*8790*/  ISETP.GE.AND P1, PT, R5, R87, PT ;  /* 0x000000570500720c */ /* 0x000fe20003f26270 */
[----:B------:R-:W-:Y:S01]  /*87a0*/  FMUL.FTZ R11, R11, UR15 ;  /* 0x0000000f0b0b7c20 */ /* 0x000fe20008410000 */
[----:B------:R-:W-:-:S02]  /*87b0*/  ISETP.GE.AND P3, PT, R5, R130, PT ;  /* 0x000000820500720c */ /* 0x000fc40003f66270 */
[----:B------:R-:W-:Y:S02]  /*87c0*/  FSEL R71, R71, -INF , !P6 ;  /* 0xff80000047477808 */ /* 0x000fe40007000000 */
[----:B------:R-:W-:Y:S01]  /*87d0*/  FSEL R75, R75, -INF , !P1 ;  /* 0xff8000004b4b7808 */ /* 0x000fe20004800000 */
[----:B------:R-:W-:Y:S01]  /*87e0*/  MUFU.TANH R7, R7 ;  /* 0x0000000700077308 */ /* 0x000fe20000002400 */
[----:B----4-:R-:W-:Y:S02]  /*87f0*/  FSEL R4, R33, -INF , !P4 ;  /* 0xff80000021047808 */ /* 0x010fe40006000000 */
[-C--:B------:R-:W-:Y:S01]  /*8800*/  ISETP.GE.AND P4, PT, R15, R130.reuse, PT ;  /* 0x000000820f00720c */ /* 0x080fe20003f86270 */
[C---:B------:R-:W-:Y:S01]  /*8810*/  VIADD R15, R2.reuse, 0x11 ;  /* 0x00000011020f7836 */ /* 0x040fe20000000000 */
[----:B------:R-:W-:Y:S02]  /*8820*/  FSEL R77, R77, -INF , !P3 ;  /* 0xff8000004d4d7808 */ /* 0x000fe40005800000 */
[----:B------:R-:W-:Y:S01]  /*8830*/  FSEL R5, R73, -INF , !P4 ;  /* 0xff80000049057808 */ /* 0x000fe20006000000 */
[----:B------:R4:W-:Y:S01]  /*8840*/  MUFU.TANH R33, R17 ;  /* 0x0000001100217308 */ /* 0x0009e20000002400 */
[C---:B------:R-:W-:Y:S01]  /*8850*/  ISETP.GE.AND P5, PT, R15.reuse, R87, PT ;  /* 0x000000570f00720c */ /* 0x040fe20003fa6270 */
[----:B--2---:R-:W-:Y:S01]  /*8860*/  VIADD R23, R2, 0x30 ;  /* 0x0000003002177836 */ /* 0x004fe20000000000 */
[----:B------:R-:W-:-:S02]  /*8870*/  ISETP.GE.AND P0, PT, R15, R130, PT ;  /* 0x000000820f00720c */ /* 0x000fc40003f06270 */
[----:B------:R-:W-:Y:S02]  /*8880*/  FSEL R72, R72, -INF , !P5 ;  /* 0xff80000048487808 */ /* 0x000fe40006800000 */
[CC--:B------:R-:W-:Y:S01]  /*8890*/  ISETP.GE.AND P1, PT, R19.reuse, R87.reuse, PT ;  /* 0x000000571300720c */ /* 0x0c0fe20003f26270 */
[----:B------:R2:W5:Y:S01]  /*88a0*/  MUFU.TANH R15, R6 ;  /* 0x00000006000f7308 */ /* 0x0005620000002400 */
[----:B------:R-:W-:Y:S01]  /*88b0*/  ISETP.GE.AND P3, PT, R19, R130, PT ;  /* 0x000000821300720c */ /* 0x000fe20003f66270 */
[----:B------:R-:W-:Y:S01]  /*88c0*/  VIADD R19, R2, 0x29 ;  /* 0x0000002902137836 */ /* 0x000fe20000000000 */
[----:B------:R-:W-:Y:S02]  /*88d0*/  FSEL R58, R80, -INF , !P1 ;  /* 0xff800000503a7808 */ /* 0x000fe40004800000 */
[----:B------:R-:W-:-:S03]  /*88e0*/  ISETP.GE.AND P1, PT, R23, R87, PT ;  /* 0x000000571700720c */ /* 0x000fc60003f26270 */
[----:B------:R-:W-:Y:S01]  /*88f0*/  MUFU.TANH R35, R35 ;  /* 0x0000002300237308 */ /* 0x000fe20000002400 */
[----:B----4-:R-:W-:Y:S01]  /*8900*/  VIADD R17, R2, 0x20 ;  /* 0x0000002002117836 */ /* 0x010fe20000000000 */
[----:B------:R-:W-:-:S04]  /*8910*/  FSEL R131, R131, -INF , !P1 ;  /* 0xff80000083837808 */ /* 0x000fc80004800000 */
[-C--:B------:R-:W-:Y:S02]  /*8920*/  ISETP.GE.AND P5, PT, R17, R87.reuse, PT ;  /* 0x000000571100720c */ /* 0x080fe40003fa6270 */
[----:B------:R-:W-:Y:S01]  /*8930*/  MUFU.TANH R18, R18 ;  /* 0x0000001200127308 */ /* 0x000fe20000002400 */
[----:B--2---:R-:W-:Y:S01]  /*8940*/  VIADD R6, R2, 0x19 ;  /* 0x0000001902067836 */ /* 0x004fe20000000000 */
[----:B------:R-:W-:Y:S02]  /*8950*/  FSEL R57, R79, -INF , !P5 ;  /* 0xff8000004f397808 */ /* 0x000fe40006800000 */
[-C--:B------:R-:W-:Y:S02]  /*8960*/  ISETP.GE.AND P5, PT, R19, R87.reuse, PT ;  /* 0x000000571300720c */ /* 0x080fe40003fa6270 */
[C---:B------:R-:W-:Y:S02]  /*8970*/  ISETP.GE.AND P6, PT, R6.reuse, R87, PT ;  /* 0x000000570600720c */ /* 0x040fe40003fc6270 */
[----:B------:R-:W-:Y:S01]  /*8980*/  ISETP.GE.AND P4, PT, R6, R130, PT ;  /* 0x000000820600720c */ /* 0x000fe20003f86270 */
[----:B------:R-:W-:Y:S01]  /*8990*/  MUFU.TANH R39, R39 ;  /* 0x0000002700277308 */ /* 0x000fe20000002400 */
[----:B------:R-:W-:-:S02]  /*89a0*/  FSEL R6, R74, -INF , !P0 ;  /* 0xff8000004a067808 */ /* 0x000fc40004000000 */
[-C--:B------:R-:W-:Y:S02]  /*89b0*/  ISETP.GE.AND P0, PT, R17, R130.reuse, PT ;  /* 0x000000821100720c */ /* 0x080fe40003f06270 */
[----:B------:R-:W-:Y:S02]  /*89c0*/  FSEL R76, R76, -INF , !P6 ;  /* 0xff8000004c4c7808 */ /* 0x000fe40007000000 */
[----:B------:R-:W-:Y:S01]  /*89d0*/  FSEL R56, R81, -INF , !P0 ;  /* 0xff80000051387808 */ /* 0x000fe20004000000 */
[----:B------:R-:W2:Y:S01]  /*89e0*/  MUFU.TANH R17, R52 ;  /* 0x0000003400117308 */ /* 0x000ea20000002400 */
[-C--:B------:R-:W-:Y:S01]  /*89f0*/  ISETP.GE.AND P0, PT, R19, R130.reuse, PT ;  /* 0x000000821300720c */ /* 0x080fe20003f06270 */
[----:B------:R-:W-:Y:S01]  /*8a00*/  FMUL.FTZ R19, R55, UR15 ;  /* 0x0000000f37137c20 */ /* 0x000fe20008410000 */
[----:B------:R-:W-:Y:S02]  /*8a10*/  FSEL R55, R82, -INF , !P3 ;  /* 0xff80000052377808 */ /* 0x000fe40005800000 */
[----:B------:R-:W-:Y:S01]  /*8a20*/  ISETP.GE.AND P3, PT, R23, R130, PT ;  /* 0x000000821700720c */ /* 0x000fe20003f66270 */
[----:B------:R-:W-:Y:S01]  /*8a30*/  VIADD R23, R2, 0x38 ;  /* 0x0000003802177836 */ /* 0x000fe20000000000 */
[----:B------:R-:W-:Y:S01]  /*8a40*/  FSEL R78, R78, -INF , !P4 ;  /* 0xff8000004e4e7808 */ /* 0x000fe20006000000 */
[----:B------:R-:W4:Y:S01]  /*8a50*/  MUFU.TANH R19, R19 ;  /* 0x0000001300137308 */ /* 0x000f220000002400 */
[----:B------:R-:W-:-:S02]  /*8a60*/  ISETP.GE.AND P6, PT, R21, R87, PT ;  /* 0x000000571500720c */ /* 0x000fc40003fc6270 */
[-C--:B------:R-:W-:Y:S01]  /*8a70*/  ISETP.GE.AND P4, PT, R21, R130.reuse, PT ;  /* 0x000000821500720c */ /* 0x080fe20003f86270 */
[C---:B------:R-:W-:Y:S01]  /*8a80*/  VIADD R21, R2.reuse, 0x31 ;  /* 0x0000003102157836 */ /* 0x040fe20000000000 */
        /* <DEDUP_REMOVED lines=8> */
[----:B------:R-:W-:Y:S01]  /*8b10*/  MUFU.TANH R26, R26 ;  /* 0x0000001a001a7308 */ /* 0x000fe20000002400 */
[C---:B------:R-:W-:Y:S02]  /*8b20*/  ISETP.GE.AND P6, PT, R21.reuse, R87, PT ;  /* 0x000000571500720c */ /* 0x040fe40003fc6270 */
[-C--:B------:R-:W-:Y:S02]  /*8b30*/  ISETP.GE.AND P4, PT, R21, R130.reuse, PT ;  /* 0x000000821500720c */ /* 0x080fe40003f86270 */
[----:B------:R-:W-:Y:S02]  /*8b40*/  FSEL R89, R89, -INF , !P3 ;  /* 0xff80000059597808 */ /* 0x000fe40005800000 */
[----:B------:R-:W-:Y:S01]  /*8b50*/  ISETP.GE.AND P3, PT, R23, R130, PT ;  /* 0x000000821700720c */ /* 0x000fe20003f66270 */
[----:B------:R1:W4:Y:S01]  /*8b60*/  MUFU.TANH R21, R48 ;  /* 0x0000003000157308 */ /* 0x0003220000002400 */
[----:B------:R-:W-:-:S02]  /*8b70*/  FSEL R64, R64, -INF , !P6 ;  /* 0xff80000040407808 */ /* 0x000fc40007000000 */
[----:B------:R-:W-:Y:S02]  /*8b80*/  FSEL R62, R65, -INF , !P4 ;  /* 0xff800000413e7808 */ /* 0x000fe40006000000 */
[CC--:B------:R-:W-:Y:S02]  /*8b90*/  ISETP.GE.AND P6, PT, R28.reuse, R87.reuse, PT ;  /* 0x000000571c00720c */ /* 0x0c0fe40003fc6270 */
[-C--:B------:R-:W-:Y:S01]  /*8ba0*/  ISETP.GE.AND P4, PT, R28, R130.reuse, PT ;  /* 0x000000821c00720c */ /* 0x080fe20003f86270 */
[----:B------:R-:W-:Y:S01]  /*8bb0*/  FMUL.FTZ R28, R51, UR15 ;  /* 0x0000000f331c7c20 */ /* 0x000fe20008410000 */
[----:B------:R-:W-:Y:S01]  /*8bc0*/  ISETP.GE.AND P1, PT, R23, R87, PT ;  /* 0x000000571700720c */ /* 0x000fe20003f26270 */
[----:B------:R-:W-:Y:S01]  /*8bd0*/  MUFU.TANH R29, R29 ;  /* 0x0000001d001d7308 */ /* 0x000fe20000002400 */
[----:B------:R-:W-:Y:S02]  /*8be0*/  FSEL R59, R66, -INF , !P3 ;  /* 0xff800000423b7808 */ /* 0x000fe40005800000 */
[----:B------:R-:W-:-:S02]  /*8bf0*/  ISETP.GE.AND P3, PT, R32, R130, PT ;  /* 0x000000822000720c */ /* 0x000fc40003f66270 */
[----:B---3--:R-:W-:Y:S01]  /*8c00*/  FSEL R49, R36, -INF , !P6 ;  /* 0xff80000024317808 */ /* 0x008fe20007000000 */
[----:B------:R-:W-:Y:S01]  /*8c10*/  VIADD R36, R2, 0x51 ;  /* 0x0000005102247836 */ /* 0x000fe20000000000 */
[----:B-1----:R-:W-:Y:S01]  /*8c20*/  FSEL R48, R67, -INF , !P4 ;  /* 0xff80000043307808 */ /* 0x002fe20006000000 */
[----:B------:R1:W3:Y:S01]  /*8c30*/  MUFU.TANH R23, R50 ;  /* 0x0000003200177308 */ /* 0x0002e20000002400 */
[----:B------:R-:W-:Y:S01]  /*8c40*/  FSEL R61, R96, -INF , !P0 ;  /* 0xff800000603d7808 */ /* 0x000fe20004000000 */
[----:B------:R-:W-:Y:S01]  /*8c50*/  VIADD R96, R105, 0x1c00 ;  /* 0x00001c0069607836 */ /* 0x000fe20000000000 */
[CC--:B------:R-:W-:Y:S02]  /*8c60*/  ISETP.GE.AND P6, PT, R41.reuse, R87.reuse, PT ;  /* 0x000000572900720c */ /* 0x0c0fe40003fc6270 */
[-C--:B------:R-:W-:Y:S01]  /*8c70*/  ISETP.GE.AND P4, PT, R41, R130.reuse, PT ;  /* 0x000000822900720c */ /* 0x080fe20003f86270 */
[----:B------:R-:W-:Y:S01]  /*8c80*/  VIADD R41, R2, 0x50 ;  /* 0x0000005002297836 */ /* 0x000fe20000000000 */
[----:B------:R-:W-:Y:S01]  /*8c90*/  ISETP.GE.AND P0, PT, R40, R130, PT ;  /* 0x000000822800720c */ /* 0x000fe20003f06270 */
[----:B------:R-:W-:Y:S01]  /*8ca0*/  MUFU.TANH R28, R28 ;  /* 0x0000001c001c7308 */ /* 0x000fe20000002400 */
[----:B------:R-:W-:Y:S01]  /*8cb0*/  FSEL R60, R88, -INF , !P1 ;  /* 0xff800000583c7808 */ /* 0x000fe20004800000 */
[----:B------:R-:W-:Y:S01]  /*8cc0*/  BAR.SYNC.DEFER_BLOCKING 0x0 ;  /* 0x0000000000007b1d */ /* 0x000fe20000010000 */
[----:B------:R-:W-:-:S02]  /*8cd0*/  ISETP.GE.AND P1, PT, R32, R87, PT ;  /* 0x000000572000720c */ /* 0x000fc40003f26270 */
[----:B------:R-:W-:Y:S02]  /*8ce0*/  FSEL R63, R83, -INF , !P5 ;  /* 0xff800000533f7808 */ /* 0x000fe40006800000 */
[----:B------:R-:W-:Y:S01]  /*8cf0*/  ISETP.GE.AND P5, PT, R40, R87, PT ;  /* 0x000000572800720c */ /* 0x000fe20003fa6270 */
[----:B------:R-:W-:Y:S01]  /*8d00*/  FMUL.FTZ R40, R45, UR15 ;  /* 0x0000000f2d287c20 */ /* 0x000fe20008410000 */
[----:B-1----:R-:W-:Y:S01]  /*8d10*/  FSEL R50, R13, -INF , !P3 ;  /* 0xff8000000d327808 */ /* 0x002fe20005800000 */
[----:B------:R-:W-:Y:S01]  /*8d20*/  VIADD R13, R2, 0x58 ;  /* 0x00000058020d7836 */ /* 0x000fe20000000000 */
[----:B------:R-:W-:Y:S01]  /*8d30*/  FSEL R51, R38, -INF , !P0 ;  /* 0xff80000026337808 */ /* 0x000fe20004000000 */
[----:B------:R-:W-:Y:S01]  /*8d40*/  MUFU.TANH R32, R44 ;  /* 0x0000002c00207308 */ /* 0x000fe20000002400 */
[----:B------:R-:W-:Y:S02]  /*8d50*/  ISETP.GE.AND P0, PT, R41, R130, PT ;  /* 0x000000822900720c */ /* 0x000fe40003f06270 */
[----:B------:R-:W-:-:S02]  /*8d60*/  FSEL R52, R20, -INF , !P1 ;  /* 0xff80000014347808 */ /* 0x000fc40004800000 */
[----:B-----5:R-:W-:Y:S01]  /*8d70*/  FSEL R45, R12, -INF , !P4 ;  /* 0xff8000000c2d7808 */ /* 0x020fe20006000000 */
[----:B------:R-:W-:Y:S01]  /*8d80*/  VIADD R12, R2, 0x60 ;  /* 0x00000060020c7836 */ /* 0x000fe20000000000 */
[CC--:B------:R-:W-:Y:S01]  /*8d90*/  ISETP.GE.AND P1, PT, R36.reuse, R87.reuse, PT ;  /* 0x000000572400720c */ /* 0x0c0fe20003f26270 */
[----:B------:R-:W1:Y:S01]  /*8da0*/  MUFU.TANH R40, R40 ;  /* 0x0000002800287308 */ /* 0x000e620000002400 */
[-C--:B------:R-:W-:Y:S01]  /*8db0*/  ISETP.GE.AND P3, PT, R36, R130.reuse, PT ;  /* 0x000000822400720c */ /* 0x080fe20003f66270 */
[----:B------:R-:W-:Y:S01]  /*8dc0*/  VIADD R36, R2, 0x59 ;  /* 0x0000005902247836 */ /* 0x000fe20000000000 */
[----:B------:R-:W-:Y:S02]  /*8dd0*/  FSEL R54, R16, -INF , !P6 ;  /* 0xff80000010367808 */ /* 0x000fe40007000000 */
[C---:B------:R-:W-:Y:S02]  /*8de0*/  ISETP.GE.AND P6, PT, R13.reuse, R87, PT ;  /* 0x000000570d00720c */ /* 0x040fe40003fc6270 */
[----:B------:R-:W-:Y:S01]  /*8df0*/  ISETP.GE.AND P4, PT, R13, R130, PT ;  /* 0x000000820d00720c */ /* 0x000fe20003f86270 */
[----:B------:R-:W5:Y:S01]  /*8e00*/  MUFU.TANH R16, R47 ;  /* 0x0000002f00107308 */ /* 0x000f620000002400 */
[----:B------:R-:W-:-:S02]  /*8e10*/  FSEL R13, R15, -INF , !P0 ;  /* 0xff8000000f0d7808 */ /* 0x000fc40004000000 */
[----:B------:R-:W-:Y:S02]  /*8e20*/  FSEL R53, R37, -INF , !P5 ;  /* 0xff80000025357808 */ /* 0x000fe40006800000 */
[----:B------:R-:W-:Y:S02]  /*8e30*/  FSEL R33, R33, -INF , !P1 ;  /* 0xff80000021217808 */ /* 0x000fe40004800000 */
[----:B------:R-:W-:Y:S01]  /*8e40*/  FSEL R15, R7, -INF , !P3 ;  /* 0xff800000070f7808 */ /* 0x000fe20005800000 */
[----:B------:R-:W5:Y:S01]  /*8e50*/  MUFU.TANH R20, R46 ;  /* 0x0000002e00147308 */ /* 0x000f620000002400 */
[-C--:B------:R-:W-:Y:S02]  /*8e60*/  ISETP.GE.AND P5, PT, R41, R87.reuse, PT ;  /* 0x000000572900720c */ /* 0x080fe40003fa6270 */
[C---:B------:R-:W-:Y:S02]  /*8e70*/  ISETP.GE.AND P1, PT, R12.reuse, R87, PT ;  /* 0x000000570c00720c */ /* 0x040fe40003f26270 */
[-C--:B------:R-:W-:Y:S01]  /*8e80*/  ISETP.GE.AND P3, PT, R12, R130.reuse, PT ;  /* 0x000000820c00720c */ /* 0x080fe20003f66270 */
[----:B------:R-:W-:Y:S01]  /*8e90*/  VIADD R12, R2, 0x61 ;  /* 0x00000061020c7836 */ /* 0x000fe20000000000 */
[----:B------:R-:W-:Y:S01]  /*8ea0*/  ISETP.GE.AND P0, PT, R36, R130, PT ;  /* 0x000000822400720c */ /* 0x000fe20003f06270 */
[----:B------:R3:W5:Y:S01]  /*8eb0*/  MUFU.TANH R41, R8 ;  /* 0x0000000800297308 */ /* 0x0007620000002400 */
[----:B------:R-:W-:-:S02]  /*8ec0*/  FSEL R14, R14, -INF , !P5 ;  /* 0xff8000000e0e7808 */ /* 0x000fc40006800000 */
[-C--:B------:R-:W-:Y:S01]  /*8ed0*/  ISETP.GE.AND P5, PT, R36, R87.reuse, PT ;  /* 0x000000572400720c */ /* 0x080fe20003fa6270 */
[----:B------:R-:W-:Y:S01]  /*8ee0*/  FMUL.FTZ R36, R25, UR15 ;  /* 0x0000000f19247c20 */ /* 0x000fe20008410000 */
[----:B--2---:R-:W-:Y:S01]  /*8ef0*/  FSEL R37, R17, -INF , !P6 ;  /* 0xff80000011257808 */ /* 0x004fe20007000000 */
[----:B------:R-:W-:Y:S01]  /*8f00*/  VIADD R25, R2, 0x68 ;  /* 0x0000006802197836 */ /* 0x000fe20000000000 */
[----:B------:R-:W-:Y:S01]  /*8f10*/  FSEL R35, R35, -INF , !P4 ;  /* 0xff80000023237808 */ /* 0x000fe20006000000 */
[----:B------:R2:W5:Y:S01]  /*8f20*/  MUFU.TANH R7, R36 ;  /* 0x0000002400077308 */ /* 0x0005620000002400 */
[----:B------:R-:W-:Y:S01]  /*8f30*/  ISETP.GE.AND P6, PT, R12, R87, PT ;  /* 0x000000570c00720c */ /* 0x000fe20003fc6270 */
[----:B------:R-:W-:Y:S01]  /*8f40*/  VIADD R17, R2, 0x70 ;  /* 0x0000007002117836 */ /* 0x000fe20000000000 */
[-C--:B------:R-:W-:Y:S02]  /*8f50*/  ISETP.GE.AND P4, PT, R12, R130.reuse, PT ;  /* 0x000000820c00720c */ /* 0x080fe40003f86270 */
[----:B----4-:R-:W-:Y:S01]  /*8f60*/  FSEL R12, R19, -INF , !P0 ;  /* 0xff800000130c7808 */ /* 0x010fe20004000000 */
[C---:B------:R-:W-:Y:S01]  /*8f70*/  VIADD R19, R2.reuse, 0x69 ;  /* 0x0000006902137836 */ /* 0x040fe20000000000 */
[----:B------:R-:W-:Y:S01]  /*8f80*/  FSEL R38, R21, -INF , !P1 ;  /* 0xff80000015267808 */ /* 0x000fe20004800000 */
[----:B------:R-:W-:Y:S01]  /*8f90*/  MUFU.TANH R31, R31 ;  /* 0x0000001f001f7308 */ /* 0x000fe20000002400 */
[----:B---3--:R-:W-:Y:S01]  /*8fa0*/  VIADD R8, R2, 0x78 ;  /* 0x0000007802087836 */ /* 0x008fe20000000000 */
[----:B------:R-:W-:-:S02]  /*8fb0*/  ISETP.GE.AND P0, PT, R25, R130, PT ;  /* 0x000000821900720c */ /* 0x000fc40003f06270 */
[-C--:B------:R-:W-:Y:S02]  /*8fc0*/  ISETP.GE.AND P1, PT, R19, R87.reuse, PT ;  /* 0x000000571300720c */ /* 0x080fe40003f26270 */
[----:B------:R-:W-:Y:S02]  /*8fd0*/  FSEL R39, R39, -INF , !P6 ;  /* 0xff80000027277808 */ /* 0x000fe40007000000 */
[----:B------:R3:W4:Y:S01]  /*8fe0*/  MUFU.TANH R21, R27 ;  /* 0x0000001b00157308 */ /* 0x0007220000002400 */
[----:B--2---:R-:W-:Y:S02]  /*8ff0*/  FSEL R36, R18, -INF , !P5 ;  /* 0xff80000012247808 */ /* 0x004fe40006800000 */
[----:B------:R-:W-:Y:S01]  /*9000*/  FSEL R18, R23, -INF , !P3 ;  /* 0xff80000017127808 */ /* 0x000fe20005800000 */
[----:B------:R-:W-:Y:S01]  /*9010*/  VIADD R23, R2, 0x71 ;  /* 0x0000007102177836 */ /* 0x000fe20000000000 */
[----:B------:R-:W-:Y:S02]  /*9020*/  ISETP.GE.AND P3, PT, R19, R130, PT ;  /* 0x000000821300720c */ /* 0x000fe40003f66270 */
[----:B------:R-:W-:Y:S01]  /*9030*/  ISETP.GE.AND P5, PT, R25, R87, PT ;  /* 0x000000571900720c */ /* 0x000fe20003fa6270 */
[----:B------:R-:W-:Y:S01]  /*9040*/  MUFU.TANH R9, R9 ;  /* 0x0000000900097308 */ /* 0x000fe20000002400 */
[----:B-1----:R-:W-:-:S02]  /*9050*/  FSEL R25, R40, -INF , !P1 ;  /* 0xff80000028197808 */ /* 0x002fc40004800000 */
[----:B-----5:R-:W-:Y:S02]  /*9060*/  FSEL R16, R16, -INF , !P3 ;  /* 0xff80000010107808 */ /* 0x020fe40005800000 */
[CC--:B------:R-:W-:Y:S02]  /*9070*/  ISETP.GE.AND P1, PT, R8.reuse, R87.reuse, PT ;  /* 0x000000570800720c */ /* 0x0c0fe40003f26270 */
[-C--:B------:R-:W-:Y:S01]  /*9080*/  ISETP.GE.AND P3, PT, R8, R130.reuse, PT ;  /* 0x000000820800720c */ /* 0x080fe20003f66270 */
[----:B------:R-:W-:Y:S01]  /*9090*/  FMUL.FTZ R8, R10, UR15 ;  /* 0x0000000f0a087c20 */ /* 0x000fe20008410000 */
[C---:B------:R-:W-:Y:S02]  /*90a0*/  ISETP.GE.AND P6, PT, R17.reuse, R87, PT ;  /* 0x000000571100720c */ /* 0x040fe40003fc6270 */
[----:B------:R-:W-:Y:S02]  /*90b0*/  FSEL R19, R28, -INF , !P4 ;  /* 0xff8000001c137808 */ /* 0x000fe40006000000 */
[----:B------:R-:W-:Y:S01]  /*90c0*/  ISETP.GE.AND P4, PT, R17, R130, PT ;  /* 0x000000821100720c */ /* 0x000fe20003f86270 */
[----:B------:R-:W1:Y:S01]  /*90d0*/  MUFU.TANH R8, R8 ;  /* 0x0000000800087308 */ /* 0x000e620000002400 */
[----:B------:R-:W-:-:S02]  /*90e0*/  FSEL R17, R20, -INF , !P0 ;  /* 0xff80000014117808 */ /* 0x000fc40004000000 */
[----:B------:R-:W-:Y:S02]  /*90f0*/  FSEL R28, R24, -INF , !P6 ;  /* 0xff800000181c7808 */ /* 0x000fe40007000000 */
[----:B------:R-:W-:Y:S02]  /*9100*/  FSEL R24, R26, -INF , !P4 ;  /* 0xff8000001a187808 */ /* 0x000fe40006000000 */
[----:B------:R-:W-:Y:S01]  /*9110*/  FSEL R26, R41, -INF , !P1 ;  /* 0xff800000291a7808 */ /* 0x000fe20004800000 */
[----:B------:R-:W2:Y:S01]  /*9120*/  MUFU.TANH R20, R11 ;  /* 0x0000000b00147308 */ /* 0x000ea20000002400 */
[----:B------:R-:W-:Y:S02]  /*9130*/  ISETP.GE.AND P1, PT, R34, 0x2, PT ;  /* 0x000000022200780c */ /* 0x000fe40003f26270 */
[----:B------:R-:W-:Y:S02]  /*9140*/  FSEL R32, R32, -INF , !P5 ;  /* 0xff80000020207808 */ /* 0x000fe40006800000 */
[----:B------:R-:W-:-:S02]  /*9150*/  ISETP.GE.AND P6, PT, R2, R87, PT ;  /* 0x000000570200720c */ /* 0x000fc40003fc6270 */
[CC--:B------:R-:W-:Y:S01]  /*9160*/  ISETP.GE.AND P4, PT, R2.reuse, R130.reuse, PT ;  /* 0x000000820200720c */ /* 0x0c0fe20003f86270 */
[----:B------:R-:W-:Y:S01]  /*9170*/  VIADD R2, R2, 0x79 ;  /* 0x0000007902027836 */ /* 0x000fe20000000000 */
[CC--:B------:R-:W-:Y:S02]  /*9180*/  ISETP.GE.AND P5, PT, R23.reuse, R87.reuse, PT ;  /* 0x000000571700720c */ /* 0x0c0fe40003fa6270 */
[----:B------:R-:W-:Y:S02]  /*9190*/  ISETP.GE.AND P0, PT, R23, R130, PT ;  /* 0x000000821700720c */ /* 0x000fe40003f06270 */
[----:B---3--:R-:W-:Y:S02]  /*91a0*/  FSEL R27, R7, -INF , !P5 ;  /* 0xff800000071b7808 */ /* 0x008fe40006800000 */
[----:B----4-:R-:W-:Y:S02]  /*91b0*/  FSEL R23, R21, -INF , !P0 ;  /* 0xff80000015177808 */ /* 0x010fe40004000000 */
[----:B------:R-:W-:-:S02]  /*91c0*/  ISETP.GE.AND P5, PT, R2, R87, PT ;  /* 0x000000570200720c */ /* 0x000fc40003fa6270 */
[----:B------:R-:W-:Y:S02]  /*91d0*/  ISETP.GE.AND P0, PT, R2, R130, PT ;  /* 0x000000820200720c */ /* 0x000fe40003f06270 */
[----:B-1----:R-:W-:Y:S02]  /*91e0*/  FSEL R21, R8, -INF , !P3 ;  /* 0xff80000008157808 */ /* 0x002fe40005800000 */
[----:B------:R-:W-:Y:S02]  /*91f0*/  FSEL R8, R29, -INF , !P6 ;  /* 0xff8000001d087808 */ /* 0x000fe40007000000 */
[----:B------:R-:W-:Y:S02]  /*9200*/  FSEL R7, R31, -INF , !P4 ;  /* 0xff8000001f077808 */ /* 0x000fe40006000000 */
[----:B------:R-:W-:Y:S02]  /*9210*/  FSEL R29, R9, -INF , !P5 ;  /* 0xff800000091d7808 */ /* 0x000fe40006800000 */
        /* <DEDUP_REMOVED lines=17> */
[----:B-1----:R-:W-:-:S05]  /*9330*/  IADD3 R41, RZ, -R47, RZ ;  /* 0x8000002fff297210 */ /* 0x002fca0007ffe0ff */
        /* <DEDUP_REMOVED lines=47> */
.L_x_3896:
[----:B------:R-:W1:Y:S02]  /*9630*/  LDC R0, c[0x0][0x248] ;  /* 0x00009200ff007b82 */ /* 0x000e640000000800 */
[----:B-1----:R-:W-:-:S05]  /*9640*/  IMAD.SHL.U32 R9, R0, 0x80, RZ ;  /* 0x0000008000097824 */ /* 0x002fca00078e00ff */
[----:B------:R-:W-:-:S04]  /*9650*/  IADD3 R9, -R9, RZ, RZ ;  /* 0x000000ff09097210 */ /* 0x000fc80007ffe1ff */
[----:B------:R-:W-:-:S07]  /*9660*/  SHF.R.S32.HI R2, RZ, 0x1f, R9 ;  /* 0x0000001fff027819 */ /* 0x000fce0000011409 */
.L_x_3897:
        /* <DEDUP_REMOVED lines=47> */
.L_x_3899:
[----:B------:R-:W-:Y:S05]  /*9960*/  BSYNC B0 ;  /* 0x0000000000007941 */ /* 0x000fea0003800000 */
.L_x_3898:
[----:B------:R-:W0:Y:S01]  /*9970*/  LDGDEPBAR ;  /* 0x00000000000079af */ /* 0x000e220000000000 */
[----:B------:R-:W-:-:S04]  /*9980*/  LEA R120, P0, R9, R120, 0x1 ;  /* 0x0000007809787211 */ /* 0x000fc800078008ff */
[----:B------:R-:W-:-:S09]  /*9990*/  LEA.HI.X R115, R9, R115, R2, 0x1, P0 ;  /* 0x0000007309737211 */ /* 0x000fd200000f0c02 */
.L_x_3895:
[----:B------:R-:W-:Y:S01]  /*99a0*/  FMNMX.FTZ R0, R8, R22, !PT ;  /* 0x0000001608007209 */ /* 0x000fe20007810000 */
        /* <DEDUP_REMOVED lines=63> */
[----:B------:R-:W3:Y:S03]  /*9da0*/  SHFL.BFLY PT, R10, R0, 0x2, 0x1f ;  /* 0x0c401f00000a7f89 */ /* 0x000ee600000e0000 */
[----:B------:R-:W-:Y:S02]  /*9db0*/  LEA R103, R30, R104, 0x1 ;  /* 0x000000681e677211 */ /* 0x000fe400078e08ff */
[----:B---3--:R-:W-:-:S02]  /*9dc0*/  FMNMX.FTZ R10, R0, R10, !PT ;  /* 0x0000000a000a7209 */ /* 0x008fc40007810000 */
[----:B------:R-:W3:Y:S04]  /*9dd0*/  SHFL.BFLY PT, R0, R9, 0x2, 0x1f ;  /* 0x0c401f0009007f89 */ /* 0x000ee800000e0000 */
[----:B------:R-:W4:Y:S01]  /*9de0*/  SHFL.BFLY PT, R2, R10, 0x1, 0x1f ;  /* 0x0c201f000a027f89 */ /* 0x000f2200000e0000 */
[----:B---3--:R-:W-:Y:S02]  /*9df0*/  FMNMX.FTZ R0, R9, R0, !PT ;  /* 0x0000000009007209 */ /* 0x008fe40007810000 */
[----:B----4-:R-:W-:-:S04]  /*9e00*/  FMNMX.FTZ R2, R10, R2, !PT ;  /* 0x000000020a027209 */ /* 0x010fc80007810000 */
[C---:B------:R-:W-:Y:S01]  /*9e10*/  FSETP.NEU.FTZ.AND P0, PT, R2.reuse, -INF , PT ;  /* 0xff8000000200780b */ /* 0x040fe20003f1d000 */
[----:B------:R-:W-:-:S05]  /*9e20*/  FMUL.FTZ R31, R2, UR8 ;  /* 0x00000008021f7c20 */ /* 0x000fca0008410000 */
[----:B------:R-:W-:-:S05]  /*9e30*/  FSEL R31, R31, RZ, P0 ;  /* 0x000000ff1f1f7208 */ /* 0x000fca0000000000 */
[--C-:B------:R-:W-:Y:S01]  /*9e40*/  FFMA.FTZ R124, R8, UR8, -R31.reuse ;  /* 0x00000008087c7c23 */ /* 0x100fe2000801081f */
[--C-:B------:R-:W-:Y:S01]  /*9e50*/  FFMA.FTZ R94, R43, UR8, -R31.reuse ;  /* 0x000000082b5e7c23 */ /* 0x100fe2000801081f */
[----:B------:R-:W3:Y:S01]  /*9e60*/  SHFL.BFLY PT, R8, R0, 0x1, 0x1f ;  /* 0x0c201f0000087f89 */ /* 0x000ee200000e0000 */
[--C-:B------:R-:W-:Y:S01]  /*9e70*/  FFMA.FTZ R95, R22, UR8, -R31.reuse ;  /* 0x00000008165f7c23 */ /* 0x100fe2000801081f */
[--C-:B------:R-:W-:Y:S01]  /*9e80*/  FFMA.FTZ R43, R72, UR8, -R31.reuse ;  /* 0x00000008482b7c23 */ /* 0x100fe2000801081f */
[--C-:B-1----:R-:W-:Y:S01]  /*9e90*/  FFMA.FTZ R41, R75, UR8, -R31.reuse ;  /* 0x000000084b297c23 */ /* 0x102fe2000801081f */
[--C-:B--2---:R-:W-:Y:S01]  /*9ea0*/  FFMA.FTZ R66, R68, UR8, -R31.reuse ;  /* 0x0000000844427c23 */ /* 0x104fe2000801081f */
[----:B------:R-:W1:Y:S01]  /*9eb0*/  LDSM.16.MT88.4 R72, [R104+0x3000] ;  /* 0x003000006848783b */ /* 0x000e620000004200 */
        /* <DEDUP_REMOVED lines=18> */
[----:B---3--:R-:W-:-:S02]  /*9fe0*/  FMNMX.FTZ R0, R0, R8, !PT ;  /* 0x0000000800007209 */ /* 0x008fc40007810000 */
[----:B------:R-:W3:Y:S02]  /*9ff0*/  LDSM.16.MT88.4 R8, [R104+0x3400] ;  /* 0x003400006808783b */ /* 0x000ee40000004200 */
[C---:B------:R-:W-:Y:S01]  /*a000*/  FSETP.NEU.FTZ.AND P0, PT, R0.reuse, -INF , PT ;  /* 0xff8000000000780b */ /* 0x040fe20003f1d000 */
[----:B------:R-:W-:Y:S01]  /*a010*/  FMUL.FTZ R22, R0, UR8 ;  /* 0x0000000800167c20 */ /* 0x000fe20008410000 */
[----:B------:R-:W4:Y:S04]  /*a020*/  MUFU.EX2 R66, R66 ;  /* 0x0000004200427308 */ /* 0x000f280000000800 */
[----:B------:R-:W-:-:S04]  /*a030*/  FSEL R22, R22, RZ, P0 ;  /* 0x000000ff16167208 */ /* 0x000fc80000000000 */
[----:B------:R-:W-:Y:S01]  /*a040*/  MUFU.EX2 R65, R65 ;  /* 0x0000004100417308 */ /* 0x000fe20000000800 */
[--C-:B------:R-:W-:Y:S01]  /*a050*/  FFMA.FTZ R129, R7, UR8, -R22.reuse ;  /* 0x0000000807817c23 */ /* 0x100fe20008010816 */
[--C-:B------:R-:W-:Y:S01]  /*a060*/  FFMA.FTZ R128, R4, UR8, -R22.reuse ;  /* 0x0000000804807c23 */ /* 0x100fe20008010816 */
[--C-:B------:R-:W-:Y:S01]  /*a070*/  FFMA.FTZ R125, R69, UR8, -R22.reuse ;  /* 0x00000008457d7c23 */ /* 0x100fe20008010816 */
[--C-:B------:R-:W-:Y:S01]  /*a080*/  FFMA.FTZ R88, R70, UR8, -R22.reuse ;  /* 0x0000000846587c23 */ /* 0x100fe20008010816 */
[--C-:B------:R-:W-:Y:S01]  /*a090*/  FFMA.FTZ R67, R5, UR8, -R22.reuse ;  /* 0x0000000805437c23 */ /* 0x100fe20008010816 */
[--C-:B------:R-:W-:Y:S01]  /*a0a0*/  FFMA.FTZ R44, R6, UR8, -R22.reuse ;  /* 0x00000008062c7c23 */ /* 0x100fe20008010816 */
[----:B--2---:R-:W-:Y:S01]  /*a0b0*/  F2FP.BF16.F32.PACK_AB R4, R95, R124 ;  /* 0x0000007c5f04723e */ /* 0x004fe200000010ff */
[----:B------:R-:W-:Y:S01]  /*a0c0*/  MUFU.EX2 R129, R129 ;  /* 0x0000008100817308 */ /* 0x000fe20000000800 */
        /* <DEDUP_REMOVED lines=13> */
[----:B------:R-:W-:Y:S01]  /*a1a0*/  FFMA.FTZ R49, R54, UR8, -R31 ;  /* 0x0000000836317c23 */ /* 0x000fe2000801081f */
[--C-:B------:R-:W-:Y:S01]  /*a1b0*/  FFMA.FTZ R54, R48, UR8, -R22.reuse ;  /* 0x0000000830367c23 */ /* 0x100fe20008010816 */
[----:B------:R-:W-:Y:S01]  /*a1c0*/  MUFU.EX2 R125, R125 ;  /* 0x0000007d007d7308 */ /* 0x000fe20000000800 */
[--C-:B------:R-:W-:Y:S01]  /*a1d0*/  FFMA.FTZ R48, R50, UR8, -R22.reuse ;  /* 0x0000000832307c23 */ /* 0x100fe20008010816 */
[--C-:B------:R-:W-:Y:S01]  /*a1e0*/  FFMA.FTZ R45, R45, UR8, -R22.reuse ;  /* 0x000000082d2d7c23 */ /* 0x100fe20008010816 */
[--C-:B------:R-:W-:Y:S01]  /*a1f0*/  FFMA.FTZ R51, R51, UR8, -R22.reuse ;  /* 0x0000000833337c23 */ /* 0x100fe20008010816 */
[----:B------:R-:W-:Y:S01]  /*a200*/  FADD.FTZ R95, R124, R95 ;  /* 0x0000005f7c5f7221 */ /* 0x000fe20000010000 */
[--C-:B------:R-:W-:Y:S01]  /*a210*/  FFMA.FTZ R35, R35, UR8, -R22.reuse ;  /* 0x0000000823237c23 */ /* 0x100fe20008010816 */
[--C-:B------:R-:W-:Y:S01]  /*a220*/  FFMA.FTZ R16, R16, UR8, -R22.reuse ;  /* 0x0000000810107c23 */ /* 0x100fe20008010816 */
[----:B------:R-:W-:Y:S01]  /*a230*/  FFMA.FTZ R24, R24, UR8, -R22 ;  /* 0x0000000818187c23 */ /* 0x000fe20008010816 */
[----:B------:R-:W4:Y:S01]  /*a240*/  MUFU.EX2 R88, R88 ;  /* 0x0000005800587308 */ /* 0x000f220000000800 */
[----:B--2---:R-:W-:Y:S01]  /*a250*/  F2FP.BF16.F32.PACK_AB R5, R128, R129 ;  /* 0x000000818005723e */ /* 0x004fe200000010ff */
[----:B------:R-:W-:Y:S01]  /*a260*/  FADD.FTZ R128, R129, R128 ;  /* 0x0000008081807221 */ /* 0x000fe20000010000 */
[----:B------:R-:W-:Y:S01]  /*a270*/  FADD.FTZ R94, R94, R95 ;  /* 0x0000005f5e5e7221 */ /* 0x000fe20000010000 */
[--C-:B------:R-:W-:Y:S01]  /*a280*/  FFMA.FTZ R129, R29, UR8, -R31.reuse ;  /* 0x000000081d817c23 */ /* 0x100fe2000801081f */
[--C-:B------:R-:W-:Y:S01]  /*a290*/  FFMA.FTZ R29, R19, UR8, -R22.reuse ;  /* 0x00000008131d7c23 */ /* 0x100fe20008010816 */
[----:B------:R-:W-:Y:S01]  /*a2a0*/  FFMA.FTZ R23, R23, UR8, -R22 ;  /* 0x0000000817177c23 */ /* 0x000fe20008010816 */
[----:B------:R-:W-:Y:S01]  /*a2b0*/  FADD.FTZ R94, R66, R94 ;  /* 0x0000005e425e7221 */ /* 0x000fe20000010000 */
[----:B------:R-:W2:Y:S01]  /*a2c0*/  MUFU.EX2 R43, R43 ;  /* 0x0000002b002b7308 */ /* 0x000ea20000000800 */
[----:B------:R-:W-:Y:S01]  /*a2d0*/  FFMA.FTZ R66, R14, UR8, -R31 ;  /* 0x000000080e427c23 */ /* 0x000fe2000801081f */
[----:B------:R-:W-:-:S06]  /*a2e0*/  FFMA.FTZ R21, R21, UR8, -R22 ;  /* 0x0000000815157c23 */ /* 0x000fcc0008010816 */
[----:B------:R-:W5:Y:S01]  /*a2f0*/  MUFU.EX2 R41, R41 ;  /* 0x0000002900297308 */ /* 0x000f620000000800 */
[----:B----4-:R-:W-:Y:S01]  /*a300*/  F2FP.BF16.F32.PACK_AB R7, R88, R125 ;  /* 0x0000007d5807723e */ /* 0x010fe200000010ff */
[----:B------:R-:W-:Y:S01]  /*a310*/  FADD.FTZ R125, R125, R128 ;  /* 0x000000807d7d7221 */ /* 0x000fe20000010000 */
[----:B------:R-:W-:-:S03]  /*a320*/  FFMA.FTZ R128, R20, UR8, -R22 ;  /* 0x0000000814807c23 */ /* 0x000fc60008010816 */
[----:B------:R-:W-:Y:S01]  /*a330*/  FADD.FTZ R125, R88, R125 ;  /* 0x0000007d587d7221 */ /* 0x000fe20000010000 */
[----:B------:R-:W-:Y:S01]  /*a340*/  FADD.FTZ R88, R65, R94 ;  /* 0x0000005e41587221 */ /* 0x000fe20000010000 */
[C---:B-1----:R-:W-:Y:S01]  /*a350*/  HMMA.16816.F32.BF16 R68, R4.reuse, R72, RZ ;  /* 0x000000480444723c */ /* 0x042fe200000418ff */
[----:B------:R-:W1:Y:S01]  /*a360*/  MUFU.EX2 R40, R40 ;  /* 0x0000002800287308 */ /* 0x000e620000000800 */
[C---:B--2---:R-:W-:Y:S01]  /*a370*/  F2FP.BF16.F32.PACK_AB R80, R43.reuse, R65 ;  /* 0x000000412b50723e */ /* 0x044fe200000010ff */
[----:B------:R-:W-:Y:S01]  /*a380*/  FADD.FTZ R88, R43, R88 ;  /* 0x000000582b587221 */ /* 0x000fe20000010000 */
[--C-:B------:R-:W-:Y:S01]  /*a390*/  FFMA.FTZ R65, R37, UR8, -R31.reuse ;  /* 0x0000000825417c23 */ /* 0x100fe2000801081f */
[----:B------:R-:W-:Y:S01]  /*a3a0*/  FFMA.FTZ R37, R38, UR8, -R31 ;  /* 0x0000000826257c23 */ /* 0x000fe2000801081f */
[----:B------:R-:W-:Y:S01]  /*a3b0*/  HMMA.16816.F32.BF16 R72, R4, R74, RZ ;  /* 0x0000004a0448723c */ /* 0x000fe200000418ff */
[----:B------:R-:W-:Y:S02]  /*a3c0*/  FFMA.FTZ R38, R15, UR8, -R22 ;  /* 0x000000080f267c23 */ /* 0x000fe40008010816 */
[----:B------:R-:W-:Y:S01]  /*a3d0*/  MUFU.EX2 R67, R67 ;  /* 0x0000004300437308 */ /* 0x000fe20000000800 */
[----:B-----5:R-:W-:-:S07]  /*a3e0*/  FADD.FTZ R88, R41, R88 ;  /* 0x0000005829587221 */ /* 0x020fce0000010000 */
[----:B------:R-:W2:Y:S01]  /*a3f0*/  MUFU.EX2 R44, R44 ;  /* 0x0000002c002c7308 */ /* 0x000ea20000000800 */
[C---:B-1----:R-:W-:Y:S01]  /*a400*/  F2FP.BF16.F32.PACK_AB R82, R40.reuse, R41 ;  /* 0x000000292852723e */ /* 0x042fe200000010ff */
[----:B------:R-:W-:-:S06]  /*a410*/  FADD.FTZ R40, R40, R88 ;  /* 0x0000005828287221 */ /* 0x000fcc0000010000 */
[----:B------:R-:W-:Y:S08]  /*a420*/  MUFU.EX2 R42, R42 ;  /* 0x0000002a002a7308 */ /* 0x000ff00000000800 */
[----:B------:R-:W1:Y:S01]  /*a430*/  MUFU.EX2 R3, R3 ;  /* 0x0000000300037308 */ /* 0x000e620000000800 */
[----:B--2---:R-:W-:Y:S01]  /*a440*/  F2FP.BF16.F32.PACK_AB R81, R44, R67 ;  /* 0x000000432c51723e */ /* 0x004fe200000010ff */
[----:B------:R-:W-:-:S04]  /*a450*/  FADD.FTZ R67, R67, R125 ;  /* 0x0000007d43437221 */ /* 0x000fc80000010000 */
[----:B------:R-:W-:Y:S02]  /*a460*/  FADD.FTZ R67, R44, R67 ;  /* 0x000000432c437221 */ /* 0x000fe40000010000 */
[----:B------:R-:W-:Y:S08]  /*a470*/  MUFU.EX2 R132, R132 ;  /* 0x0000008400847308 */ /* 0x000ff00000000800 */
[----:B------:R-:W2:Y:S01]  /*a480*/  MUFU.EX2 R58, R58 ;  /* 0x0000003a003a7308 */ /* 0x000ea20000000800 */
[----:B-1----:R-:W-:Y:S01]  /*a490*/  F2FP.BF16.F32.PACK_AB R83, R3, R42 ;  /* 0x0000002a0353723e */ /* 0x002fe200000010ff */
[----:B------:R-:W-:-:S06]  /*a4a0*/  FADD.FTZ R42, R42, R67 ;  /* 0x000000432a2a7221 */ /* 0x000fcc0000010000 */
[C---:B---3--:R-:W-:Y:S01]  /*a4b0*/  HMMA.16816.F32.BF16 R68, R80.reuse, R8, R68 ;  /* 0x000000085044723c */ /* 0x048fe20000041844 */
[----:B------:R-:W-:Y:S05]  /*a4c0*/  MUFU.EX2 R57, R57 ;  /* 0x0000003900397308 */ /* 0x000fea0000000800 */
[----:B------:R-:W-:Y:S01]  /*a4d0*/  HMMA.16816.F32.BF16 R72, R80, R10, R72 ;  /* 0x0000000a5048723c */ /* 0x000fe20000041848 */
[----:B------:R-:W1:Y:S02]  /*a4e0*/  LDSM.16.MT88.4 R8, [R103+0x3000] ;  /* 0x003000006708783b */ /* 0x000e640000004200 */
[----:B------:R-:W-:Y:S08]  /*a4f0*/  MUFU.EX2 R47, R47 ;  /* 0x0000002f002f7308 */ /* 0x000ff00000000800 */
[----:B------:R-:W-:Y:S08]  /*a500*/  MUFU.EX2 R56, R56 ;  /* 0x0000003800387308 */ /* 0x000ff00000000800 */
[----:B------:R-:W3:Y:S08]  /*a510*/  MUFU.EX2 R55, R55 ;  /* 0x0000003700377308 */ /* 0x000ef00000000800 */
        /* <DEDUP_REMOVED lines=16> */
[----:B--2---:R-:W-:Y:S01]  /*a620*/  F2FP.BF16.F32.PACK_AB R4, R58, R132 ;  /* 0x000000843a04723e */ /* 0x004fe200000010ff */
[----:B------:R-:W-:Y:S01]  /*a630*/  FADD.FTZ R132, R132, R40 ;  /* 0x0000002884847221 */ /* 0x000fe20000010000 */
[----:B---3--:R-:W-:Y:S01]  /*a640*/  F2FP.BF16.F32.PACK_AB R5, R55, R56 ;  /* 0x000000383705723e */ /* 0x008fe200000010ff */
[----:B------:R-:W-:Y:S01]  /*a650*/  FFMA.FTZ R40, R17, UR8, -R22 ;  /* 0x0000000811287c23 */ /* 0x000fe20008010816 */
[----:B------:R-:W-:Y:S01]  /*a660*/  F2FP.BF16.F32.PACK_AB R6, R47, R57 ;  /* 0x000000392f06723e */ /* 0x000fe200000010ff */
[----:B------:R-:W-:Y:S01]  /*a670*/  FADD.FTZ R132, R58, R132 ;  /* 0x000000843a847221 */ /* 0x000fe20000010000 */
[----:B----4-:R-:W-:Y:S01]  /*a680*/  F2FP.BF16.F32.PACK_AB R7, R30, R46 ;  /* 0x0000002e1e07723e */ /* 0x010fe200000010ff */
[----:B------:R-:W-:Y:S02]  /*a690*/  MUFU.EX2 R133, R133 ;  /* 0x0000008500857308 */ /* 0x000fe40000000800 */
[----:B------:R-:W-:-:S04]  /*a6a0*/  FADD.FTZ R57, R57, R132 ;  /* 0x0000008439397221 */ /* 0x000fc80000010000 */
[----:B------:R-:W-:Y:S02]  /*a6b0*/  FADD.FTZ R47, R47, R57 ;  /* 0x000000392f2f7221 */ /* 0x000fe40000010000 */
[----:B------:R-:W2:Y:S08]  /*a6c0*/  MUFU.EX2 R53, R53 ;  /* 0x0000003500357308 */ /* 0x000eb00000000800 */
[----:B------:R-:W-:Y:S08]  /*a6d0*/  MUFU.EX2 R52, R52 ;  /* 0x0000003400347308 */ /* 0x000ff00000000800 */
[----:B------:R-:W-:Y:S01]  /*a6e0*/  MUFU.EX2 R49, R49 ;  /* 0x0000003100317308 */ /* 0x000fe20000000800 */
[C---:B-1----:R-:W-:Y:S07]  /*a6f0*/  HMMA.16816.F32.BF16 R68, R4.reuse, R8, R68 ;  /* 0x000000080444723c */ /* 0x042fee0000041844 */
[----:B------:R-:W-:Y:S01]  /*a700*/  MUFU.EX2 R54, R54 ;  /* 0x0000003600367308 */ /* 0x000fe20000000800 */
[----:B------:R-:W-:Y:S01]  /*a710*/  HMMA.16816.F32.BF16 R72, R4, R10, R72 ;  /* 0x0000000a0448723c */ /* 0x000fe20000041848 */
[----:B------:R-:W1:Y:S06]  /*a720*/  LDSM.16.MT88.4 R8, [R103+0x3800] ;  /* 0x003800006708783b */ /* 0x000e6c0000004200 */
[----:B------:R3:W4:Y:S08]  /*a730*/  MUFU.EX2 R50, R51 ;  /* 0x0000003300327308 */ /* 0x0007300000000800 */
[----:B------:R-:W-:Y:S08]  /*a740*/  MUFU.EX2 R48, R48 ;  /* 0x0000003000307308 */ /* 0x000ff00000000800 */
[----:B------:R-:W4:Y:S01]  /*a750*/  MUFU.EX2 R45, R45 ;  /* 0x0000002d002d7308 */ /* 0x000f220000000800 */
[--C-:B---3--:R-:W-:Y:S01]  /*a760*/  FFMA.FTZ R51, R33, UR8, -R31.reuse ;  /* 0x0000000821337c23 */ /* 0x108fe2000801081f */
[----:B------:R-:W-:Y:S01]  /*a770*/  FFMA.FTZ R33, R39, UR8, -R31 ;  /* 0x0000000827217c23 */ /* 0x000fe2000801081f */
[----:B------:R-:W-:-:S05]  /*a780*/  FFMA.FTZ R39, R13, UR8, -R22 ;  /* 0x000000080d277c23 */ /* 0x000fca0008010816 */
[----:B------:R3:W-:Y:S08]  /*a790*/  MUFU.EX2 R41, R35 ;  /* 0x0000002300297308 */ /* 0x0007f00000000800 */
[----:B------:R-:W-:Y:S01]  /*a7a0*/  MUFU.EX2 R66, R66 ;  /* 0x0000004200427308 */ /* 0x000fe20000000800 */
[C---:B-1----:R-:W-:Y:S06]  /*a7b0*/  HMMA.16816.F32.BF16 R76, R4.reuse, R8, R76 ;  /* 0x00000008044c723c */ /* 0x042fec000004184c */
[----:B------:R-:W-:Y:S01]  /*a7c0*/  HMMA.16816.F32.BF16 R80, R4, R10, R80 ;  /* 0x0000000a0450723c */ /* 0x000fe20000041850 */
[----:B------:R-:W1:Y:S01]  /*a7d0*/  LDSM.16.MT88.4 R8, [R104+0x3c00] ;  /* 0x003c00006808783b */ /* 0x000e620000004200 */
[----:B---3--:R-:W-:Y:S01]  /*a7e0*/  FFMA.FTZ R35, R12, UR8, -R22 ;  /* 0x000000080c237c23 */ /* 0x008fe20008010816 */
[----:B------:R-:W-:Y:S02]  /*a7f0*/  MUFU.EX2 R51, R51 ;  /* 0x0000003300337308 */ /* 0x000fe40000000800 */
[----:B------:R-:W-:Y:S02]  /*a800*/  LDSM.16.MT88.4 R12, [R103+0x4400] ;  /* 0x00440000670c783b */ /* 0x000fe40000004200 */
[----:B-----5:R-:W-:Y:S01]  /*a810*/  F2FP.BF16.F32.PACK_AB R4, R64, R131 ;  /* 0x000000834004723e */ /* 0x020fe200000010ff */
[----:B------:R-:W-:Y:S01]  /*a820*/  FADD.FTZ R131, R131, R47 ;  /* 0x0000002f83837221 */ /* 0x000fe20000010000 */
[----:B------:R-:W-:-:S02]  /*a830*/  F2FP.BF16.F32.PACK_AB R5, R62, R89 ;  /* 0x000000593e05723e */ /* 0x000fc400000010ff */
[----:B------:R-:W-:Y:S01]  /*a840*/  F2FP.BF16.F32.PACK_AB R6, R60, R63 ;  /* 0x0000003f3c06723e */ /* 0x000fe200000010ff */
[----:B------:R-:W-:Y:S01]  /*a850*/  MUFU.EX2 R65, R65 ;  /* 0x0000004100417308 */ /* 0x000fe20000000800 */
[----:B------:R-:W-:Y:S01]  /*a860*/  F2FP.BF16.F32.PACK_AB R7, R59, R61 ;  /* 0x0000003d3b07723e */ /* 0x000fe200000010ff */
[----:B------:R-:W-:-:S04]  /*a870*/  FADD.FTZ R131, R64, R131 ;  /* 0x0000008340837221 */ /* 0x000fc80000010000 */
[----:B------:R-:W-:Y:S02]  /*a880*/  FADD.FTZ R63, R63, R131 ;  /* 0x000000833f3f7221 */ /* 0x000fe40000010000 */
[----:B------:R-:W-:Y:S02]  /*a890*/  MUFU.EX2 R36, R36 ;  /* 0x0000002400247308 */ /* 0x000fe40000000800 */
[----:B------:R-:W-:-:S06]  /*a8a0*/  FADD.FTZ R63, R60, R63 ;  /* 0x0000003f3c3f7221 */ /* 0x000fcc0000010000 */
[----:B------:R-:W-:Y:S08]  /*a8b0*/  MUFU.EX2 R39, R39 ;  /* 0x0000002700277308 */ /* 0x000ff00000000800 */
[----:B------:R-:W3:Y:S01]  /*a8c0*/  MUFU.EX2 R38, R38 ;  /* 0x0000002600267308 */ /* 0x000ee20000000800 */
[C---:B-1----:R-:W-:Y:S07]  /*a8d0*/  HMMA.16816.F32.BF16 R68, R4.reuse, R8, R68 ;  /* 0x000000080444723c */ /* 0x042fee0000041844 */
[----:B------:R-:W1:Y:S01]  /*a8e0*/  MUFU.EX2 R35, R35 ;  /* 0x0000002300237308 */ /* 0x000e620000000800 */
[C---:B------:R-:W-:Y:S01]  /*a8f0*/  HMMA.16816.F32.BF16 R72, R4.reuse, R10, R72 ;  /* 0x0000000a0448723c */ /* 0x040fe20000041848 */
[----:B------:R-:W5:Y:S06]  /*a900*/  LDSM.16.MT88.4 R8, [R103+0x3c00] ;  /* 0x003c00006708783b */ /* 0x000f6c0000004200 */
[----:B------:R-:W-:Y:S08]  /*a910*/  MUFU.EX2 R37, R37 ;  /* 0x0000002500257308 */ /* 0x000ff00000000800 */
[----:B------:R-:W1:Y:S08]  /*a920*/  MUFU.EX2 R33, R33 ;  /* 0x0000002100217308 */ /* 0x000e700000000800 */
[----:B------:R-:W-:Y:S08]  /*a930*/  MUFU.EX2 R32, R32 ;  /* 0x0000002000207308 */ /* 0x000ff00000000800 */
[----:B------:R-:W-:Y:S08]  /*a940*/  MUFU.EX2 R29, R29 ;  /* 0x0000001d001d7308 */ /* 0x000ff00000000800 */
[----:B------:R-:W-:Y:S01]  /*a950*/  MUFU.EX2 R40, R40 ;  /* 0x0000002800287308 */ /* 0x000fe20000000800 */
[C---:B-----5:R-:W-:Y:S07]  /*a960*/  HMMA.16816.F32.BF16 R76, R4.reuse, R8, R76 ;  /* 0x00000008044c723c */ /* 0x060fee000004184c */
[----:B------:R-:W-:Y:S01]  /*a970*/  MUFU.EX2 R24, R24 ;  /* 0x0000001800187308 */ /* 0x000fe20000000800 */
[----:B------:R-:W-:Y:S01]  /*a980*/  HMMA.16816.F32.BF16 R80, R4, R10, R80 ;  /* 0x0000000a0450723c */ /* 0x000fe20000041850 */
[----:B------:R-:W5:Y:S06]  /*a990*/  LDSM.16.MT88.4 R8, [R104+0x4000] ;  /* 0x004000006808783b */ /* 0x000f6c0000004200 */
[----:B------:R-:W-:Y:S01]  /*a9a0*/  MUFU.EX2 R129, R129 ;  /* 0x0000008100817308 */ /* 0x000fe20000000800 */
[----:B--2---:R-:W-:Y:S01]  /*a9b0*/  F2FP.BF16.F32.PACK_AB R4, R53, R133 ;  /* 0x000000853504723e */ /* 0x004fe200000010ff */
[----:B------:R-:W-:Y:S01]  /*a9c0*/  FADD.FTZ R133, R133, R63 ;  /* 0x0000003f85857221 */ /* 0x000fe20000010000 */
[----:B----4-:R-:W-:-:S02]  /*a9d0*/  F2FP.BF16.F32.PACK_AB R5, R50, R54 ;  /* 0x000000363205723e */ /* 0x010fc400000010ff */
[----:B------:R-:W-:Y:S01]  /*a9e0*/  F2FP.BF16.F32.PACK_AB R6, R49, R52 ;  /* 0x000000343106723e */ /* 0x000fe200000010ff */
[----:B------:R-:W-:Y:S01]  /*a9f0*/  FADD.FTZ R133, R53, R133 ;  /* 0x0000008535857221 */ /* 0x000fe20000010000 */
[----:B------:R-:W-:Y:S01]  /*aa00*/  F2FP.BF16.F32.PACK_AB R7, R45, R48 ;  /* 0x000000302d07723e */ /* 0x000fe200000010ff */
[----:B------:R-:W-:Y:S02]  /*aa10*/  MUFU.EX2 R23, R23 ;  /* 0x0000001700177308 */ /* 0x000fe40000000800 */
[----:B------:R-:W-:-:S04]  /*aa20*/  FADD.FTZ R52, R52, R133 ;  /* 0x0000008534347221 */ /* 0x000fc80000010000 */
[----:B------:R-:W-:Y:S02]  /*aa30*/  FADD.FTZ R52, R49, R52 ;  /* 0x0000003431347221 */ /* 0x000fe40000010000 */
[----:B------:R-:W-:Y:S08]  /*aa40*/  MUFU.EX2 R21, R21 ;  /* 0x0000001500157308 */ /* 0x000ff00000000800 */
[----:B------:R-:W-:Y:S01]  /*aa50*/  MUFU.EX2 R128, R128 ;  /* 0x0000008000807308 */ /* 0x000fe20000000800 */
[C---:B-----5:R-:W-:Y:S06]  /*aa60*/  HMMA.16816.F32.BF16 R68, R4.reuse, R8, R68 ;  /* 0x000000080444723c */ /* 0x060fec0000041844 */
[C---:B------:R-:W-:Y:S01]  /*aa70*/  HMMA.16816.F32.BF16 R72, R4.reuse, R10, R72 ;  /* 0x0000000a0448723c */ /* 0x040fe20000041848 */
[----:B------:R-:W2:Y:S05]  /*aa80*/  LDSM.16.MT88.4 R8, [R103+0x4000] ;  /* 0x004000006708783b */ /* 0x000eaa0000004200 */
[C---:B--2---:R-:W-:Y:S06]  /*aa90*/  HMMA.16816.F32.BF16 R76, R4.reuse, R8, R76 ;  /* 0x00000008044c723c */ /* 0x044fec000004184c */
[----:B------:R-:W-:Y:S01]  /*aaa0*/  HMMA.16816.F32.BF16 R80, R4, R10, R80 ;  /* 0x0000000a0450723c */ /* 0x000fe20000041850 */
[----:B------:R-:W2:Y:S06]  /*aab0*/  LDSM.16.MT88.4 R8, [R104+0x4400] ;  /* 0x004400006808783b */ /* 0x000eac0000004200 */
[--C-:B------:R-:W-:Y:S01]  /*aac0*/  FFMA.FTZ R4, R25, UR8, -R31.reuse ;  /* 0x0000000819047c23 */ /* 0x100fe2000801081f */
[--C-:B------:R-:W-:Y:S01]  /*aad0*/  FFMA.FTZ R25, R27, UR8, -R31.reuse ;  /* 0x000000081b197c23 */ /* 0x100fe2000801081f */
[----:B------:R-:W-:Y:S01]  /*aae0*/  FFMA.FTZ R27, R26, UR8, -R31 ;  /* 0x000000081a1b7c23 */ /* 0x000fe2000801081f */
[----:B------:R-:W-:Y:S01]  /*aaf0*/  FADD.FTZ R31, R3, R42 ;  /* 0x0000002a031f7221 */ /* 0x000fe20000010000 */
[----:B---3--:R-:W-:Y:S01]  /*ab00*/  F2FP.BF16.F32.PACK_AB R5, R38, R39 ;  /* 0x000000272605723e */ /* 0x008fe200000010ff */
[----:B------:R3:W4:Y:S01]  /*ab10*/  MUFU.EX2 R3, R4 ;  /* 0x0000000400037308 */ /* 0x0007220000000800 */
[----:B------:R-:W-:Y:S01]  /*ab20*/  F2FP.BF16.F32.PACK_AB R6, R36, R65 ;  /* 0x000000412406723e */ /* 0x000fe200000010ff */
[----:B------:R-:W-:Y:S01]  /*ab30*/  FADD.FTZ R31, R56, R31 ;  /* 0x0000001f381f7221 */ /* 0x000fe20000010000 */
[----:B-1----:R-:W-:-:S03]  /*ab40*/  F2FP.BF16.F32.PACK_AB R7, R35, R41 ;  /* 0x000000292307723e */ /* 0x002fc600000010ff */
[----:B------:R-:W-:Y:S02]  /*ab50*/  FADD.FTZ R55, R55, R31 ;  /* 0x0000001f37377221 */ /* 0x000fe40000010000 */
[----:B------:R1:W-:Y:S02]  /*ab60*/  MUFU.EX2 R26, R28 ;  /* 0x0000001c001a7308 */ /* 0x0003e40000000800 */
[----:B------:R-:W-:-:S04]  /*ab70*/  FADD.FTZ R46, R46, R55 ;  /* 0x000000372e2e7221 */ /* 0x000fc80000010000 */
[----:B------:R-:W-:Y:S02]  /*ab80*/  FADD.FTZ R46, R30, R46 ;  /* 0x0000002e1e2e7221 */ /* 0x000fe40000010000 */
[----:B------:R5:W4:Y:S01]  /*ab90*/  MUFU.EX2 R31, R16 ;  /* 0x00000010001f7308 */ /* 0x000b220000000800 */
[----:B---3--:R-:W-:Y:S01]  /*aba0*/  F2FP.BF16.F32.PACK_AB R4, R51, R66 ;  /* 0x000000423304723e */ /* 0x008fe200000010ff */
        /* <DEDUP_REMOVED lines=8> */
[----:B------:R-:W-:Y:S02]  /*ac30*/  MUFU.EX2 R25, R25 ;  /* 0x0000001900197308 */ /* 0x000fe40000000800 */
[C---:B--2---:R-:W-:Y:S01]  /*ac40*/  HMMA.16816.F32.BF16 R68, R4.reuse, R8, R68 ;  /* 0x000000080444723c */ /* 0x044fe20000041844 */
[----:B------:R-:W-:Y:S01]  /*ac50*/  FADD.FTZ R61, R59, R61 ;  /* 0x0000003d3b3d7221 */ /* 0x000fe20000010000 */
[----:B------:R-:W-:Y:S01]  /*ac60*/  FADD.FTZ R65, R36, R65 ;  /* 0x0000004124417221 */ /* 0x000fe20000010000 */
[----:B-----5:R-:W1:Y:S02]  /*ac70*/  LDSM.16.MT88.4 R16, [R103+0x4800] ;  /* 0x004800006710783b */ /* 0x020e640000004200 */
[----:B------:R-:W-:Y:S01]  /*ac80*/  FADD.FTZ R61, R54, R61 ;  /* 0x0000003d363d7221 */ /* 0x000fe20000010000 */
[----:B------:R-:W-:Y:S01]  /*ac90*/  HMMA.16816.F32.BF16 R72, R4, R10, R72 ;  /* 0x0000000a0448723c */ /* 0x000fe20000041848 */
[----:B------:R-:W2:Y:S01]  /*aca0*/  LDSM.16.MT88.4 R8, [R104+0x4800] ;  /* 0x004800006808783b */ /* 0x000ea20000004200 */
[----:B------:R-:W3:Y:S01]  /*acb0*/  MUFU.EX2 R28, R28 ;  /* 0x0000001c001c7308 */ /* 0x000ee20000000800 */
[----:B------:R-:W-:-:S03]  /*acc0*/  FADD.FTZ R50, R50, R61 ;  /* 0x0000003d32327221 */ /* 0x000fc60000010000 */
[----:B------:R-:W-:Y:S01]  /*acd0*/  HMMA.16816.F32.BF16 R80, R4, R14, R80 ;  /* 0x0000000e0450723c */ /* 0x000fe20000041850 */
[----:B------:R-:W-:Y:S01]  /*ace0*/  FADD.FTZ R50, R48, R50 ;  /* 0x0000003230327221 */ /* 0x000fe20000010000 */
[----:B------:R-:W5:Y:S02]  /*acf0*/  LDSM.16.MT88.4 R12, [R104+0x4c00] ;  /* 0x004c0000680c783b */ /* 0x000f640000004200 */
[----:B------:R-:W1:Y:S01]  /*ad00*/  MUFU.EX2 R27, R27 ;  /* 0x0000001b001b7308 */ /* 0x000e620000000800 */
[----:B------:R-:W-:Y:S02]  /*ad10*/  FADD.FTZ R50, R45, R50 ;  /* 0x000000322d327221 */ /* 0x000fe40000010000 */
[----:B------:R-:W-:Y:S01]  /*ad20*/  F2FP.BF16.F32.PACK_AB R4, R33, R37 ;  /* 0x000000252104723e */ /* 0x000fe200000010ff */
[----:B------:R-:W-:Y:S01]  /*ad30*/  FADD.FTZ R37, R37, R65 ;  /* 0x0000004125257221 */ /* 0x000fe20000010000 */
[----:B----4-:R-:W-:Y:S01]  /*ad40*/  F2FP.BF16.F32.PACK_AB R6, R3, R32 ;  /* 0x000000200306723e */ /* 0x010fe200000010ff */
[----:B------:R-:W-:Y:S01]  /*ad50*/  FADD.FTZ R39, R39, R50 ;  /* 0x0000003227277221 */ /* 0x000fe20000010000 */
[----:B------:R-:W-:Y:S01]  /*ad60*/  F2FP.BF16.F32.PACK_AB R7, R31, R40 ;  /* 0x000000281f07723e */ /* 0x000fe200000010ff */
[----:B------:R-:W-:Y:S01]  /*ad70*/  FADD.FTZ R37, R33, R37 ;  /* 0x0000002521257221 */ /* 0x000fe20000010000 */
[----:B---3--:R-:W-:Y:S01]  /*ad80*/  F2FP.BF16.F32.PACK_AB R5, R29, R28 ;  /* 0x0000001c1d05723e */ /* 0x008fe200000010ff */
[----:B------:R-:W-:-:S02]  /*ad90*/  FADD.FTZ R39, R38, R39 ;  /* 0x0000002726277221 */ /* 0x000fc40000010000 */
[----:B------:R-:W-:Y:S02]  /*ada0*/  FADD.FTZ R32, R32, R37 ;  /* 0x0000002520207221 */ /* 0x000fe40000010000 */
[----:B------:R-:W-:Y:S02]  /*adb0*/  FADD.FTZ R41, R41, R39 ;  /* 0x0000002729297221 */ /* 0x000fe40000010000 */
[----:B------:R-:W-:Y:S02]  /*adc0*/  FADD.FTZ R32, R3, R32 ;  /* 0x0000002003207221 */ /* 0x000fe40000010000 */
[----:B------:R-:W-:Y:S02]  /*add0*/  FADD.FTZ R41, R35, R41 ;  /* 0x0000002923297221 */ /* 0x000fe40000010000 */
[----:B------:R-:W-:Y:S02]  /*ade0*/  FADD.FTZ R32, R26, R32 ;  /* 0x000000201a207221 */ /* 0x000fe40000010000 */
[----:B------:R-:W-:-:S02]  /*adf0*/  FADD.FTZ R28, R28, R41 ;  /* 0x000000291c1c7221 */ /* 0x000fc40000010000 */
[----:B------:R-:W-:Y:S02]  /*ae00*/  FADD.FTZ R32, R25, R32 ;  /* 0x0000002019207221 */ /* 0x000fe40000010000 */
[----:B------:R-:W-:Y:S01]  /*ae10*/  FADD.FTZ R28, R29, R28 ;  /* 0x0000001c1d1c7221 */ /* 0x000fe20000010000 */
[----:B-1----:R-:W-:Y:S01]  /*ae20*/  HMMA.16816.F32.BF16 R76, R4, R16, R76 ;  /* 0x00000010044c723c */ /* 0x002fe2000004184c */
[----:B------:R-:W-:Y:S02]  /*ae30*/  FADD.FTZ R32, R27, R32 ;  /* 0x000000201b207221 */ /* 0x000fe40000010000 */
[----:B------:R-:W-:-:S03]  /*ae40*/  FADD.FTZ R40, R40, R28 ;  /* 0x0000001c28287221 */ /* 0x000fc60000010000 */
[----:B--2---:R-:W-:Y:S01]  /*ae50*/  HMMA.16816.F32.BF16 R68, R4, R8, R68 ;  /* 0x000000080444723c */ /* 0x004fe20000041844 */
[----:B------:R-:W-:-:S04]  /*ae60*/  FADD.FTZ R40, R31, R40 ;  /* 0x000000281f287221 */ /* 0x000fc80000010000 */
[----:B------:R-:W-:Y:S01]  /*ae70*/  FADD.FTZ R40, R24, R40 ;  /* 0x0000002818287221 */ /* 0x000fe20000010000 */
[----:B------:R-:W-:Y:S01]  /*ae80*/  HMMA.16816.F32.BF16 R72, R4, R10, R72 ;  /* 0x0000000a0448723c */ /* 0x000fe20000041848 */
[----:B------:R-:W1:Y:S02]  /*ae90*/  LDSM.16.MT88.4 R8, [R103+0x4c00] ;  /* 0x004c00006708783b */ /* 0x000e640000004200 */
[----:B------:R-:W-:-:S03]  /*aea0*/  FADD.FTZ R40, R23, R40 ;  /* 0x0000002817287221 */ /* 0x000fc60000010000 */
[----:B------:R-:W-:Y:S01]  /*aeb0*/  HMMA.16816.F32.BF16 R80, R4, R18, R80 ;  /* 0x000000120450723c */ /* 0x000fe20000041850 */
[----:B------:R-:W-:-:S06]  /*aec0*/  FADD.FTZ R40, R21, R40 ;  /* 0x0000002815287221 */ /* 0x000fcc0000010000 */
[----:B------:R-:W-:Y:S02]  /*aed0*/  F2FP.BF16.F32.PACK_AB R4, R25, R26 ;  /* 0x0000001a1904723e */ /* 0x000fe400000010ff */
[----:B------:R-:W-:Y:S02]  /*aee0*/  F2FP.BF16.F32.PACK_AB R5, R23, R24 ;  /* 0x000000181705723e */ /* 0x000fe400000010ff */
[C---:B------:R-:W-:Y:S01]  /*aef0*/  F2FP.BF16.F32.PACK_AB R6, R129.reuse, R27 ;  /* 0x0000001b8106723e */ /* 0x040fe200000010ff */
[----:B------:R-:W-:Y:S01]  /*af00*/  FADD.FTZ R129, R129, R32 ;  /* 0x0000002081817221 */ /* 0x000fe20000010000 */
[C---:B------:R-:W-:Y:S01]  /*af10*/  F2FP.BF16.F32.PACK_AB R7, R128.reuse, R21 ;  /* 0x000000158007723e */ /* 0x040fe200000010ff */
[----:B------:R-:W-:-:S06]  /*af20*/  FADD.FTZ R128, R128, R40 ;  /* 0x0000002880807221 */ /* 0x000fcc0000010000 */
[C---:B-----5:R-:W-:Y:S06]  /*af30*/  HMMA.16816.F32.BF16 R68, R4.reuse, R12, R68 ;  /* 0x0000000c0444723c */ /* 0x060fec0000041844 */
        /* <DEDUP_REMOVED lines=72> */
.L_x_3901:
[----:B------:R-:W1:Y:S02]  /*b3c0*/  LDC R5, c[0x0][0x250] ;  /* 0x00009400ff057b82 */ /* 0x000e640000000800 */
[----:B-1----:R-:W-:-:S05]  /*b3d0*/  IMAD.SHL.U32 R7, R5, 0x80, RZ ;  /* 0x0000008005077824 */ /* 0x002fca00078e00ff */
[----:B------:R-:W-:-:S04]  /*b3e0*/  IADD3 R7, -R7, RZ, RZ ;  /* 0x000000ff07077210 */ /* 0x000fc80007ffe1ff */
[----:B------:R-:W-:-:S07]  /*b3f0*/  SHF.R.S32.HI R6, RZ, 0x1f, R7 ;  /* 0x0000001fff067819 */ /* 0x000fce0000011407 */
.L_x_3902:
[----:B------:R-:W-:Y:S01]  /*b400*/  ULDC UR4, c[0x0][0x2d0] ;  /* 0x0000b40000047ab9 */ /* 0x000fe20000000800 */
[----:B------:R-:W-:Y:S01]  /*b410*/  LEA R127, P5, R7, R127, 0x1 ;  /* 0x0000007f077f7211 */ /* 0x000fe200078a08ff */
[----:B------:R-:W-:Y:S01]  /*b420*/  IMAD.SHL.U32 R139, R121, 0x80, RZ ;  /* 0x00000080798b7824 */ /* 0x000fe200078e00ff */
[----:B------:R-:W-:Y:S02]  /*b430*/  ISETP.GE.AND P0, PT, R84, UR4, PT ;  /* 0x0000000454007c0c */ /* 0x000fe4000bf06270 */
[----:B------:R-:W-:Y:S02]  /*b440*/  LEA.HI.X R126, R7, R126, R6, 0x1, P5 ;  /* 0x0000007e077e7211 */ /* 0x000fe400028f0c06 */
[----:B------:R-:W-:-:S09]  /*b450*/  LOP3.LUT R140, R139, R86, RZ, 0xfc, !PT ;  /* 0x000000568b8c7212 */ /* 0x000fd200078efcff */
[----:B------:R-:W1:Y:S01]  /*b460*/  @!P0 LDC R4, c[0x0][0x254] ;  /* 0x00009500ff048b82 */ /* 0x000e620000000800 */
[----:B------:R-:W-:Y:S01]  /*b470*/  @!P0 IMAD.MOV.U32 R90, RZ, RZ, R92 ;  /* 0x000000ffff5a8224 */ /* 0x000fe200078e005c */
[-C--:B------:R-:W-:Y:S01]  /*b480*/  @!P0 IADD3 R8, P3, P1, R7, R92.reuse, R112 ;  /* 0x0000005c07088210 */ /* 0x080fe2000797e070 */
[----:B------:R-:W-:Y:S01]  /*b490*/  @P0 STS [R122+0x3000], RZ ;  /* 0x003000ff7a000388 */ /* 0x000fe20000000800 */
[C---:B------:R-:W-:Y:S01]  /*b4a0*/  @!P0 LEA R9, P4, R5.reuse, R92, 0x6 ;  /* 0x0000005c05098211 */ /* 0x040fe200078830ff */
[----:B------:R-:W-:Y:S01]  /*b4b0*/  @!P0 IMAD.WIDE.U32 R10, R5, 0x60, R90 ;  /* 0x00000060050a8825 */ /* 0x000fe200078e005a */
[----:B------:R-:W-:Y:S01]  /*b4c0*/  @!P0 IADD3.X R90, R6, R91, R111, P3, P1 ;  /* 0x0000005b065a8210 */ /* 0x000fe20001fe246f */
[----:B------:R-:W-:Y:S01]  /*b4d0*/  @P0 STS [R122+0x3004], RZ ;  /* 0x003004ff7a000388 */ /* 0x000fe20000000800 */
[----:B------:R-:W2:Y:S01]  /*b4e0*/  @!P0 LDC R3, c[0x0][0x254] ;  /* 0x00009500ff038b82 */ /* 0x000ea20000000800 */
[----:B------:R-:W-:Y:S02]  /*b4f0*/  @!P0 IADD3 R9, P3, R7, R9, RZ ;  /* 0x0000000907098210 */ /* 0x000fe40007f7e0ff */
[----:B------:R-:W-:Y:S01]  /*b500*/  @P0 STS.64 [R122+0x3008], RZ ;  /* 0x003008ff7a000388 */ /* 0x000fe20000000a00 */
[----:B-1----:R-:W-:-:S02]  /*b510*/  @!P0 LEA.HI.X R4, R5, R91, R4, 0x6, P4 ;  /* 0x0000005b05048211 */ /* 0x002fc400020f3404 */
[----:B------:R-:W-:Y:S02]  /*b520*/  @!P0 LEA R12, P4, R8, UR10, 0x1 ;  /* 0x0000000a080c8c11 */ /* 0x000fe4000f8808ff */
[----:B------:R-:W-:Y:S01]  /*b530*/  @!P0 IADD3 R5, P1, R7, R10, RZ ;  /* 0x0000000a07058210 */ /* 0x000fe20007f3e0ff */
[----:B------:R-:W-:Y:S01]  /*b540*/  @!P0 IMAD.X R4, R6, 0x1, R4, P3 ;  /* 0x0000000106048824 */ /* 0x000fe200018e0604 */
[----:B------:R-:W-:Y:S01]  /*b550*/  @!P0 LEA.HI.X R13, R8, UR11, R90, 0x1, P4 ;  /* 0x0000000b080d8c11 */ /* 0x000fe2000a0f0c5a */
[----:B------:R-:W-:Y:S01]  /*b560*/  @!P0 IMAD.MOV.U32 R10, RZ, RZ, R127 ;  /* 0x000000ffff0a8224 */ /* 0x000fe200078e007f */
[----:B------:R-:W-:Y:S01]  /*b570*/  @!P0 LEA R8, P3, R9, UR10, 0x1 ;  /* 0x0000000a09088c11 */ /* 0x000fe2000f8608ff */
[----:B--2---:R-:W-:-:S03]  /*b580*/  @!P0 IMAD R3, R3, 0x60, RZ ;  /* 0x0000006003038824 */ /* 0x004fc600078e02ff */
[----:B------:R-:W-:Y:S02]  /*b590*/  @!P0 LEA.HI.X R9, R9, UR11, R4, 0x1, P3 ;  /* 0x0000000b09098c11 */ /* 0x000fe400098f0c04 */
[----:B------:R-:W-:Y:S01]  /*b5a0*/  @!P0 IADD3.X R3, R6, R11, R3, P1, !PT ;  /* 0x0000000b06038210 */ /* 0x000fe20000ffe403 */
[----:B------:R-:W-:Y:S01]  /*b5b0*/  @!P0 IMAD.MOV.U32 R11, RZ, RZ, R126 ;  /* 0x000000ffff0b8224 */ /* 0x000fe200078e007e */
[----:B------:R-:W-:-:S04]  /*b5c0*/  @!P0 LEA R6, P1, R5, UR10, 0x1 ;  /* 0x0000000a05068c11 */ /* 0x000fc8000f8208ff */
[----:B------:R-:W-:Y:S01]  /*b5d0*/  @!PT LDS RZ, [RZ] ;  /* 0x00000000fffff984 */ /* 0x000fe20000000800 */
[----:B------:R-:W-:Y:S01]  /*b5e0*/  @!PT LDS RZ, [RZ] ;  /* 0x00000000fffff984 */ /* 0x000fe20000000800 */
[----:B------:R-:W-:Y:S01]  /*b5f0*/  @!PT LDS RZ, [RZ] ;  /* 0x00000000fffff984 */ /* 0x000fe20000000800 */
[----:B------:R-:W-:Y:S01]  /*b600*/  @!P0 LDGSTS.E.BYPASS.LTC128B.128 [R122+0x3000], desc[UR6][R10.64] ;  /* 0x030000000a7a8fae */ /* 0x000fe2000b901d46 */
[----:B------:R-:W-:Y:S02]  /*b610*/  @!P0 LEA.HI.X R7, R5, UR11, R3, 0x1, P1 ;  /* 0x0000000b05078c11 */ /* 0x000fe400088f0c03 */
[----:B------:R-:W-:Y:S01]  /*b620*/  ISETP.GE.AND P1, PT, R34, 0x3, PT ;  /* 0x000000032200780c */ /* 0x000fe20003f26270 */
        /* <DEDUP_REMOVED lines=17> */
[----:B------:R-:W-:Y:S04]  /*b740*/  LDSM.16.M88.4 R64, [R107] ;  /* 0x000000006b40783b */ /* 0x000fe80000000200 */
[----:B------:R-:W3:Y:S04]  /*b750*/  LDSM.16.M88.4 R40, [R106+0x1800] ;  /* 0x001800006a28783b */ /* 0x000ee80000000200 */
[----:B------:R-:W-:Y:S04]  /*b760*/  LDSM.16.M88.4 R28, [R106+0x1c00] ;  /* 0x001c00006a1c783b */ /* 0x000fe80000000200 */
[----:B------:R-:W-:Y:S04]  /*b770*/  LDSM.16.M88.4 R48, [R106+0x1400] ;  /* 0x001400006a30783b */ /* 0x000fe80000000200 */
[----:B-1----:R-:W1:Y:S04]  /*b780*/  LDSM.16.M88.4 R4, [R105] ;  /* 0x000000006904783b */ /* 0x002e680000000200 */
[----:B------:R-:W4:Y:S04]  /*b790*/  LDSM.16.M88.4 R8, [R101] ;  /* 0x000000006508783b */ /* 0x000f280000000200 */
[----:B------:R-:W5:Y:S04]  /*b7a0*/  LDSM.16.M88.4 R20, [R106+0x2000] ;  /* 0x002000006a14783b */ /* 0x000f680000000200 */
[----:B------:R-:W-:Y:S04]  /*b7b0*/  LDSM.16.M88.4 R16, [R102] ;  /* 0x000000006610783b */ /* 0x000fe80000000200 */
[----:B------:R-:W-:Y:S01]  /*b7c0*/  LDSM.16.M88.4 R12, [R106+0x2400] ;  /* 0x002400006a0c783b */ /* 0x000fe20000000200 */
[C---:B--2---:R-:W-:Y:S03]  /*b7d0*/  HMMA.16816.F32.BF16 R60, R92.reuse, R56, RZ ;  /* 0x000000385c3c723c */ /* 0x044fe600000418ff */
[----:B------:R-:W-:Y:S04]  /*b7e0*/  LDSM.16.M88.4 R88, [R99] ;  /* 0x000000006358783b */ /* 0x000fe80000000200 */
[----:B------:R-:W-:Y:S01]  /*b7f0*/  LDSM.16.M88.4 R32, [R106+0x2c00] ;  /* 0x002c00006a20783b */ /* 0x000fe20000000200 */
[C---:B------:R-:W-:Y:S03]  /*b800*/  HMMA.16816.F32.BF16 R56, R92.reuse, R58, RZ ;  /* 0x0000003a5c38723c */ /* 0x040fe600000418ff */
[----:B------:R-:W0:Y:S03]  /*b810*/  LDGDEPBAR ;  /* 0x00000000000079af */ /* 0x000e260000000000 */
[C---:B---3--:R-:W-:Y:S06]  /*b820*/  HMMA.16816.F32.BF16 R44, R92.reuse, R40, RZ ;  /* 0x000000285c2c723c */ /* 0x048fec00000418ff */
[----:B------:R-:W-:Y:S06]  /*b830*/  HMMA.16816.F32.BF16 R40, R92, R42, RZ ;  /* 0x0000002a5c28723c */ /* 0x000fec00000418ff */
[C---:B-1----:R-:W-:Y:S06]  /*b840*/  HMMA.16816.F32.BF16 R60, R64.reuse, R4, R60 ;  /* 0x00000004403c723c */ /* 0x042fec000004183c */
[----:B------:R-:W-:Y:S01]  /*b850*/  HMMA.16816.F32.BF16 R56, R64, R6, R56 ;  /* 0x000000064038723c */ /* 0x000fe20000041838 */
[----:B------:R-:W1:Y:S05]  /*b860*/  LDSM.16.M88.4 R4, [R100] ;  /* 0x000000006404783b */ /* 0x000e6a0000000200 */
[C---:B------:R-:W-:Y:S06]  /*b870*/  HMMA.16816.F32.BF16 R36, R92.reuse, R28, RZ ;  /* 0x0000001c5c24723c */ /* 0x040fec00000418ff */
[C---:B------:R-:W-:Y:S06]  /*b880*/  HMMA.16816.F32.BF16 R28, R92.reuse, R30, RZ ;  /* 0x0000001e5c1c723c */ /* 0x040fec00000418ff */
        /* <DEDUP_REMOVED lines=11> */
[C---:B----4-:R-:W-:Y:S01]  /*b940*/  HMMA.16816.F32.BF16 R44, R64.reuse, R8, R44 ;  /* 0x00000008402c723c */ /* 0x050fe2000004182c */
[----:B------:R-:W-:Y:S05]  /*b950*/  MUFU.TANH R135, R63 ;  /* 0x0000003f00877308 */ /* 0x000fea0000002400 */
[----:B------:R-:W-:Y:S01]  /*b960*/  HMMA.16816.F32.BF16 R40, R64, R10, R40 ;  /* 0x0000000a4028723c */ /* 0x000fe20000041828 */
[----:B------:R-:W2:Y:S02]  /*b970*/  LDSM.16.M88.4 R8, [R98] ;  /* 0x000000006208783b */ /* 0x000ea40000000200 */
[----:B------:R-:W3:Y:S03]  /*b980*/  MUFU.TANH R137, R56 ;  /* 0x0000003800897308 */ /* 0x000ee60000002400 */
[----:B-----5:R-:W-:Y:S05]  /*b990*/  HMMA.16816.F32.BF16 R24, R92, R20, RZ ;  /* 0x000000145c18723c */ /* 0x020fea00000418ff */
[----:B------:R-:W4:Y:S01]  /*b9a0*/  MUFU.TANH R134, R58 ;  /* 0x0000003a00867308 */ /* 0x000f220000002400 */
[C---:B-1----:R-:W-:Y:S06]  /*b9b0*/  HMMA.16816.F32.BF16 R36, R64.reuse, R4, R36 ;  /* 0x000000044024723c */ /* 0x042fec0000041824 */
[----:B------:R-:W-:Y:S01]  /*b9c0*/  HMMA.16816.F32.BF16 R28, R64, R6, R28 ;  /* 0x00000006401c723c */ /* 0x000fe2000004181c */
[----:B------:R-:W1:Y:S01]  /*b9d0*/  LDSM.16.M88.4 R4, [R106+0x2800] ;  /* 0x002800006a04783b */ /* 0x000e620000000200 */
[----:B------:R-:W-:Y:S01]  /*b9e0*/  FMUL.FTZ R46, R46, UR15 ;  /* 0x0000000f2e2e7c20 */ /* 0x000fe20008410000 */
[----:B------:R5:W-:Y:S01]  /*b9f0*/  MUFU.TANH R136, R57 ;  /* 0x0000003900887308 */ /* 0x000be20000002400 */
[----:B------:R-:W-:Y:S01]  /*ba00*/  FMUL.FTZ R44, R44, UR15 ;  /* 0x0000000f2c2c7c20 */ /* 0x000fe20008410000 */
[----:B------:R-:W-:Y:S01]  /*ba10*/  FMUL.FTZ R45, R45, UR15 ;  /* 0x0000000f2d2d7c20 */ /* 0x000fe20008410000 */
[----:B------:R-:W-:Y:S01]  /*ba20*/  HMMA.16816.F32.BF16 R20, R92, R22, RZ ;  /* 0x000000165c14723c */ /* 0x000fe200000418ff */
[----:B------:R-:W-:Y:S01]  /*ba30*/  FMUL.FTZ R47, R47, UR15 ;  /* 0x0000000f2f2f7c20 */ /* 0x000fe20008410000 */
[----:B------:R-:W-:Y:S01]  /*ba40*/  FMUL.FTZ R40, R40, UR15 ;  /* 0x0000000f28287c20 */ /* 0x000fe20008410000 */
[----:B------:R-:W-:Y:S01]  /*ba50*/  FMUL.FTZ R42, R42, UR15 ;  /* 0x0000000f2a2a7c20 */ /* 0x000fe20008410000 */
[----:B------:R-:W-:Y:S01]  /*ba60*/  FMUL.FTZ R43, R43, UR15 ;  /* 0x0000000f2b2b7c20 */ /* 0x000fe20008410000 */
[----:B------:R-:W-:Y:S01]  /*ba70*/  MUFU.TANH R133, R59 ;  /* 0x0000003b00857308 */ /* 0x000fe20000002400 */
[C---:B------:R-:W-:Y:S06]  /*ba80*/  HMMA.16816.F32.BF16 R52, R64.reuse, R16, R52 ;  /* 0x000000104034723c */ /* 0x040fec0000041834 */
[----:B------:R-:W-:Y:S01]  /*ba90*/  HMMA.16816.F32.BF16 R48, R64, R18, R48 ;  /* 0x000000124030723c */ /* 0x000fe20000041830 */
[----:B------:R-:W-:Y:S01]  /*baa0*/  FMUL.FTZ R38, R38, UR15 ;  /* 0x0000000f26267c20 */ /* 0x000fe20008410000 */
[----:B------:R-:W-:Y:S01]  /*bab0*/  FMUL.FTZ R36, R36, UR15 ;  /* 0x0000000f24247c20 */ /* 0x000fe20008410000 */
[----:B------:R-:W-:Y:S01]  /*bac0*/  MUFU.TANH R56, R42 ;  /* 0x0000002a00387308 */ /* 0x000fe20000002400 */
[----:B------:R-:W-:-:S02]  /*bad0*/  FMUL.FTZ R37, R37, UR15 ;  /* 0x0000000f25257c20 */ /* 0x000fc40008410000 */
[C---:B------:R-:W-:Y:S01]  /*bae0*/  HMMA.16816.F32.BF16 R16, R92.reuse, R12, RZ ;  /* 0x0000000c5c10723c */ /* 0x040fe200000418ff */
[----:B------:R-:W-:Y:S01]  /*baf0*/  FMUL.FTZ R29, R29, UR15 ;  /* 0x0000000f1d1d7c20 */ /* 0x000fe20008410000 */
[----:B------:R-:W-:Y:S01]  /*bb00*/  FMUL.FTZ R28, R28, UR15 ;  /* 0x0000000f1c1c7c20 */ /* 0x000fe20008410000 */
[----:B------:R-:W-:Y:S02]  /*bb10*/  FMUL.FTZ R30, R30, UR15 ;  /* 0x0000000f1e1e7c20 */ /* 0x000fe40008410000 */
[----:B------:R-:W-:Y:S01]  /*bb20*/  MUFU.TANH R42, R36 ;  /* 0x00000024002a7308 */ /* 0x000fe20000002400 */
[----:B------:R-:W-:Y:S06]  /*bb30*/  HMMA.16816.F32.BF16 R12, R92, R14, RZ ;  /* 0x0000000e5c0c723c */ /* 0x000fec00000418ff */
[C---:B------:R-:W-:Y:S01]  /*bb40*/  HMMA.16816.F32.BF16 R24, R64.reuse, R88, R24 ;  /* 0x000000584018723c */ /* 0x040fe20000041818 */
[----:B------:R-:W-:Y:S01]  /*bb50*/  FMUL.FTZ R52, R52, UR15 ;  /* 0x0000000f34347c20 */ /* 0x000fe20008410000 */
[----:B------:R-:W-:Y:S01]  /*bb60*/  FMUL.FTZ R54, R54, UR15 ;  /* 0x0000000f36367c20 */ /* 0x000fe20008410000 */
[----:B------:R-:W-:Y:S01]  /*bb70*/  FMUL.FTZ R53, R53, UR15 ;  /* 0x0000000f35357c20 */ /* 0x000fe20008410000 */
[----:B------:R-:W-:Y:S01]  /*bb80*/  FMUL.FTZ R55, R55, UR15 ;  /* 0x0000000f37377c20 */ /* 0x000fe20008410000 */
[----:B------:R-:W4:Y:S01]  /*bb90*/  MUFU.TANH R131, R52 ;  /* 0x0000003400837308 */ /* 0x000f220000002400 */
[----:B------:R-:W-:Y:S01]  /*bba0*/  HMMA.16816.F32.BF16 R20, R64, R90, R20 ;  /* 0x0000005a4014723c */ /* 0x000fe20000041814 */
[----:B------:R-:W3:Y:S01]  /*bbb0*/  LDSM.16.M88.4 R88, [R97] ;  /* 0x000000006158783b */ /* 0x000ee20000000200 */
[----:B------:R-:W-:Y:S01]  /*bbc0*/  FMUL.FTZ R48, R48, UR15 ;  /* 0x0000000f30307c20 */ /* 0x000fe20008410000 */
[----:B------:R-:W-:Y:S01]  /*bbd0*/  FMUL.FTZ R50, R50, UR15 ;  /* 0x0000000f32327c20 */ /* 0x000fe20008410000 */
[----:B------:R-:W-:-:S02]  /*bbe0*/  FMUL.FTZ R51, R51, UR15 ;  /* 0x0000000f33337c20 */ /* 0x000fc40008410000 */
[C---:B--2---:R-:W-:Y:S01]  /*bbf0*/  HMMA.16816.F32.BF16 R16, R64.reuse, R8, R16 ;  /* 0x000000084010723c */ /* 0x044fe20000041810 */
[----:B------:R-:W-:Y:S05]  /*bc00*/  MUFU.TANH R125, R50 ;  /* 0x00000032007d7308 */ /* 0x000fea0000002400 */
[----:B------:R-:W-:Y:S03]  /*bc10*/  HMMA.16816.F32.BF16 R12, R64, R10, R12 ;  /* 0x0000000a400c723c */ /* 0x000fe6000004180c */
[----:B------:R-:W-:Y:S03]  /*bc20*/  MUFU.TANH R132, R53 ;  /* 0x0000003500847308 */ /* 0x000fe60000002400 */
[C---:B-1----:R-:W-:Y:S01]  /*bc30*/  HMMA.16816.F32.BF16 R8, R92.reuse, R4, RZ ;  /* 0x000000045c08723c */ /* 0x042fe200000418ff */
[----:B------:R-:W-:Y:S01]  /*bc40*/  FMUL.FTZ R24, R24, UR15 ;  /* 0x0000000f18187c20 */ /* 0x000fe20008410000 */
[----:B------:R-:W-:Y:S01]  /*bc50*/  FMUL.FTZ R26, R26, UR15 ;  /* 0x0000000f1a1a7c20 */ /* 0x000fe20008410000 */
[----:B------:R-:W-:Y:S01]  /*bc60*/  FMUL.FTZ R25, R25, UR15 ;  /* 0x0000000f19197c20 */ /* 0x000fe20008410000 */
[----:B------:R-:W-:Y:S01]  /*bc70*/  FMUL.FTZ R27, R27, UR15 ;  /* 0x0000000f1b1b7c20 */ /* 0x000fe20008410000 */
[----:B------:R-:W-:Y:S01]  /*bc80*/  MUFU.TANH R53, R44 ;  /* 0x0000002c00357308 */ /* 0x000fe20000002400 */
[----:B------:R-:W-:Y:S01]  /*bc90*/  HMMA.16816.F32.BF16 R4, R92, R6, RZ ;  /* 0x000000065c04723c */ /* 0x000fe200000418ff */
[----:B-----5:R-:W-:Y:S01]  /*bca0*/  FMUL.FTZ R57, R20, UR15 ;  /* 0x0000000f14397c20 */ /* 0x020fe20008410000 */
[----:B------:R-:W-:Y:S01]  /*bcb0*/  LOP3.LUT R20, R139, 0x18, R86, 0xfe, !PT ;  /* 0x000000188b147812 */ /* 0x000fe200078efe56 */
[----:B------:R-:W-:-:S03]  /*bcc0*/  FMUL.FTZ R21, R21, UR15 ;  /* 0x0000000f15157c20 */ /* 0x000fc60008410000 */
[----:B------:R-:W-:Y:S01]  /*bcd0*/  FMUL.FTZ R60, R16, UR15 ;  /* 0x0000000f103c7c20 */ /* 0x000fe20008410000 */
[----:B------:R-:W-:Y:S01]  /*bce0*/  MUFU.TANH R52, R45 ;  /* 0x0000002d00347308 */ /* 0x000fe20000002400 */
[----:B------:R-:W-:Y:S01]  /*bcf0*/  LOP3.LUT R16, R139, 0x28, R86, 0xfe, !PT ;  /* 0x000000288b107812 */ /* 0x000fe200078efe56 */
[----:B------:R-:W-:-:S03]  /*bd00*/  FMUL.FTZ R17, R17, UR15 ;  /* 0x0000000f11117c20 */ /* 0x000fc60008410000 */
[----:B------:R-:W-:Y:S01]  /*bd10*/  FMUL.FTZ R12, R12, UR15 ;  /* 0x0000000f0c0c7c20 */ /* 0x000fe20008410000 */
[----:B------:R-:W-:Y:S01]  /*bd20*/  FMUL.FTZ R14, R14, UR15 ;  /* 0x0000000f0e0e7c20 */ /* 0x000fe20008410000 */
[----:B------:R-:W-:Y:S01]  /*bd30*/  FMUL.FTZ R15, R15, UR15 ;  /* 0x0000000f0f0f7c20 */ /* 0x000fe20008410000 */
[----:B------:R1:W-:Y:S03]  /*bd40*/  MUFU.TANH R50, R40 ;  /* 0x0000002800327308 */ /* 0x0003e60000002400 */
[C---:B---3--:R-:W-:Y:S05]  /*bd50*/  HMMA.16816.F32.BF16 R8, R64.reuse, R88, R8 ;  /* 0x000000584008723c */ /* 0x048fea0000041808 */
[----:B------:R2:W-:Y:S01]  /*bd60*/  MUFU.TANH R59, R21 ;  /* 0x00000015003b7308 */ /* 0x0005e20000002400 */
[----:B------:R-:W-:Y:S06]  /*bd70*/  HMMA.16816.F32.BF16 R4, R64, R90, R4 ;  /* 0x0000005a4004723c */ /* 0x000fec0000041804 */
[----:B------:R-:W-:Y:S01]  /*bd80*/  HMMA.16816.F32.BF16 R88, R92, R32, RZ ;  /* 0x000000205c58723c */ /* 0x000fe200000418ff */
[----:B------:R-:W-:Y:S01]  /*bd90*/  MUFU.TANH R44, R37 ;  /* 0x00000025002c7308 */ /* 0x000fe20000002400 */
[----:B-1----:R-:W-:-:S04]  /*bda0*/  FMUL.FTZ R40, R41, UR15 ;  /* 0x0000000f29287c20 */ /* 0x002fc80008410000 */
[----:B------:R-:W-:Y:S01]  /*bdb0*/  HMMA.16816.F32.BF16 R32, R92, R34, RZ ;  /* 0x000000225c20723c */ /* 0x000fe200000418ff */
[----:B------:R-:W1:Y:S01]  /*bdc0*/  LDSM.16.M88.4 R92, [R96] ;  /* 0x00000000605c783b */ /* 0x000e620000000200 */
[----:B------:R-:W-:-:S04]  /*bdd0*/  DEPBAR.LE SB0, 0x0 ;  /* 0x000080000000791a */ /* 0x000fc80000000000 */
[----:B------:R3:W-:Y:S01]  /*bde0*/  MUFU.TANH R41, R38 ;  /* 0x0000002600297308 */ /* 0x0007e20000002400 */
[--C-:B--2---:R-:W-:Y:S01]  /*bdf0*/  LOP3.LUT R21, R139, 0x20, R86.reuse, 0xfe, !PT ;  /* 0x000000208b157812 */ /* 0x104fe200078efe56 */
[----:B------:R-:W-:Y:S01]  /*be00*/  FMUL.FTZ R10, R10, UR15 ;  /* 0x0000000f0a0a7c20 */ /* 0x000fe20008410000 */
[----:B------:R-:W-:Y:S01]  /*be10*/  FMUL.FTZ R9, R9, UR15 ;  /* 0x0000000f09097c20 */ /* 0x000fe20008410000 */
[----:B------:R-:W-:Y:S02]  /*be20*/  FMUL.FTZ R11, R11, UR15 ;  /* 0x0000000f0b0b7c20 */ /* 0x000fe40008410000 */
[----:B------:R-:W-:Y:S01]  /*be30*/  FMUL.FTZ R58, R4, UR15 ;  /* 0x0000000f043a7c20 */ /* 0x000fe20008410000 */
[----:B------:R-:W-:Y:S01]  /*be40*/  LOP3.LUT R4, R139, 0x58, R86, 0xfe, !PT ;  /* 0x000000588b047812 */ /* 0x000fe200078efe56 */
[----:B------:R-:W-:Y:S01]  /*be50*/  MUFU.TANH R40, R40 ;  /* 0x0000002800287308 */ /* 0x000fe20000002400 */
[----:B------:R-:W-:Y:S01]  /*be60*/  FMUL.FTZ R6, R6, UR15 ;  /* 0x0000000f06067c20 */ /* 0x000fe20008410000 */
[----:B------:R-:W-:Y:S01]  /*be70*/  FMUL.FTZ R5, R5, UR15 ;  /* 0x0000000f05057c20 */ /* 0x000fe20008410000 */
[----:B------:R-:W-:-:S05]  /*be80*/  FMUL.FTZ R7, R7, UR15 ;  /* 0x0000000f07077c20 */ /* 0x000fca0008410000 */
[----:B------:R-:W-:Y:S01]  /*be90*/  MUFU.TANH R124, R43 ;  /* 0x0000002b007c7308 */ /* 0x000fe20000002400 */
[----:B---3--:R-:W-:-:S07]  /*bea0*/  FMUL.FTZ R38, R39, UR15 ;  /* 0x0000000f27267c20 */ /* 0x008fce0008410000 */
[----:B------:R-:W-:Y:S08]  /*beb0*/  MUFU.TANH R38, R38 ;  /* 0x0000002600267308 */ /* 0x000ff00000002400 */
[----:B------:R2:W-:Y:S01]  /*bec0*/  MUFU.TANH R45, R28 ;  /* 0x0000001c002d7308 */ /* 0x0005e20000002400 */
[C---:B-1----:R-:W-:Y:S07]  /*bed0*/  HMMA.16816.F32.BF16 R32, R64.reuse, R94, R32 ;  /* 0x0000005e4020723c */ /* 0x042fee0000041820 */
[----:B------:R1:W-:Y:S01]  /*bee0*/  MUFU.TANH R95, R48 ;  /* 0x00000030005f7308 */ /* 0x0003e20000002400 */
[----:B------:R-:W-:Y:S07]  /*bef0*/  HMMA.16816.F32.BF16 R88, R64, R92, R88 ;  /* 0x0000005c4058723c */ /* 0x000fee0000041858 */
[----:B------:R-:W-:Y:S01]  /*bf00*/  MUFU.TANH R93, R46 ;  /* 0x0000002e005d7308 */ /* 0x000fe20000002400 */
[----:B--2---:R-:W-:-:S07]  /*bf10*/  FMUL.FTZ R28, R31, UR15 ;  /* 0x0000000f1f1c7c20 */ /* 0x004fce0008410000 */
[----:B------:R2:W-:Y:S01]  /*bf20*/  MUFU.TANH R46, R29 ;  /* 0x0000001d002e7308 */ /* 0x0005e20000002400 */
[----:B-1----:R-:W-:-:S07]  /*bf30*/  FMUL.FTZ R48, R49, UR15 ;  /* 0x0000000f31307c20 */ /* 0x002fce0008410000 */
[----:B------:R1:W-:Y:S01]  /*bf40*/  MUFU.TANH R49, R24 ;  /* 0x0000001800317308 */ /* 0x0003e20000002400 */
[----:B------:R-:W-:Y:S01]  /*bf50*/  FMUL.FTZ R65, R88, UR15 ;  /* 0x0000000f58417c20 */ /* 0x000fe20008410000 */
[----:B------:R-:W-:-:S06]  /*bf60*/  FMUL.FTZ R66, R89, UR15 ;  /* 0x0000000f59427c20 */ /* 0x000fcc0008410000 */
[----:B------:R-:W3:Y:S01]  /*bf70*/  MUFU.TANH R94, R54 ;  /* 0x00000036005e7308 */ /* 0x000ee20000002400 */
[----:B--2---:R-:W-:-:S04]  /*bf80*/  LOP3.LUT R29, R139, 0x8, R86, 0xfe, !PT ;  /* 0x000000088b1d7812 */ /* 0x004fc800078efe56 */
[CC--:B------:R-:W-:Y:S02]  /*bf90*/  ISETP.GE.AND P6, PT, R29.reuse, R87.reuse, PT ;  /* 0x000000571d00720c */ /* 0x0c0fe40003fc6270 */
[-C--:B------:R-:W-:Y:S01]  /*bfa0*/  ISETP.GE.AND P4, PT, R29, R130.reuse, PT ;  /* 0x000000821d00720c */ /* 0x080fe20003f86270 */
[----:B------:R-:W-:Y:S01]  /*bfb0*/  MUFU.TANH R48, R48 ;  /* 0x0000003000307308 */ /* 0x000fe20000002400 */
[----:B-1----:R-:W-:Y:S01]  /*bfc0*/  VIADD R24, R140, 0x1 ;  /* 0x000000018c187836 */ /* 0x002fe20000000000 */
[----:B------:R-:W-:Y:S02]  /*bfd0*/  FSEL R137, R137, -INF , !P6 ;  /* 0xff80000089897808 */ /* 0x000fe40007000000 */
[----:B----4-:R-:W-:Y:S02]  /*bfe0*/  FSEL R134, R134, -INF , !P4 ;  /* 0xff80000086867808 */ /* 0x010fe40006000000 */
[C---:B------:R-:W-:Y:S02]  /*bff0*/  ISETP.GE.AND P5, PT, R24.reuse, R87, PT ;  /* 0x000000571800720c */ /* 0x040fe40003fa6270 */
[----:B------:R-:W-:Y:S01]  /*c000*/  ISETP.GE.AND P3, PT, R24, R130, PT ;  /* 0x000000821800720c */ /* 0x000fe20003f66270 */
[----:B------:R-:W-:Y:S01]  /*c010*/  MUFU.TANH R54, R51 ;  /* 0x0000003300367308 */ /* 0x000fe20000002400 */
[----:B------:R-:W-:-:S02]  /*c020*/  LOP3.LUT R24, R139, 0x10, R86, 0xfe, !PT ;  /* 0x000000108b187812 */ /* 0x000fc400078efe56 */
[----:B------:R-:W-:Y:S02]  /*c030*/  FSEL R138, R138, -INF , !P5 ;  /* 0xff8000008a8a7808 */ /* 0x000fe40006800000 */
[----:B------:R-:W-:Y:S02]  /*c040*/  FSEL R135, R135, -INF , !P3 ;  /* 0xff80000087877808 */ /* 0x000fe40005800000 */
[C---:B------:R-:W-:Y:S01]  /*c050*/  ISETP.GE.AND P5, PT, R24.reuse, R87, PT ;  /* 0x000000571800720c */ /* 0x040fe20003fa6270 */
[----:B------:R-:W1:Y:S01]  /*c060*/  MUFU.TANH R92, R55 ;  /* 0x00000037005c7308 */ /* 0x000e620000002400 */
[----:B------:R-:W-:Y:S01]  /*c070*/  ISETP.GE.AND P3, PT, R24, R130, PT ;  /* 0x000000821800720c */ /* 0x000fe20003f66270 */
[----:B------:R-:W-:Y:S01]  /*c080*/  VIADD R24, R140, 0x9 ;  /* 0x000000098c187836 */ /* 0x000fe20000000000 */
[----:B------:R-:W-:Y:S02]  /*c090*/  FSEL R131, R131, -INF , !P5 ;  /* 0xff80000083837808 */ /* 0x000fe40006800000 */
[----:B---3--:R-:W-:-:S02]  /*c0a0*/  FSEL R94, R94, -INF , !P3 ;  /* 0xff8000005e5e7808 */ /* 0x008fc40005800000 */
[CC--:B------:R-:W-:Y:S01]  /*c0b0*/  ISETP.GE.AND P6, PT, R24.reuse, R87.reuse, PT ;  /* 0x000000571800720c */ /* 0x0c0fe20003fc6270 */
[----:B------:R-:W2:Y:S01]  /*c0c0*/  MUFU.TANH R51, R47 ;  /* 0x0000002f00337308 */ /* 0x000ea20000002400 */
        /* <DEDUP_REMOVED lines=11> */
[----:B------:R-:W4:Y:S01]  /*c180*/  MUFU.TANH R39, R30 ;  /* 0x0000001e00277308 */ /* 0x000f220000002400 */
[-C--:B------:R-:W-:Y:S01]  /*c190*/  ISETP.GE.AND P3, PT, R20, R130.reuse, PT ;  /* 0x000000821400720c */ /* 0x080fe20003f66270 */
[----:B------:R-:W-:Y:S01]  /*c1a0*/  FMUL.FTZ R20, R22, UR15 ;  /* 0x0000000f16147c20 */ /* 0x000fe20008410000 */
[----:B------:R-:W-:Y:S01]  /*c1b0*/  VIADD R22, R140, 0x19 ;  /* 0x000000198c167836 */ /* 0x000fe20000000000 */
[----:B------:R-:W-:Y:S02]  /*c1c0*/  FSEL R132, R132, -INF , !P5 ;  /* 0xff80000084847808 */ /* 0x000fe40006800000 */
[----:B-1----:R-:W-:Y:S02]  /*c1d0*/  FSEL R92, R92, -INF , !P3 ;  /* 0xff8000005c5c7808 */ /* 0x002fe40005800000 */
[CC--:B------:R-:W-:Y:S01]  /*c1e0*/  ISETP.GE.AND P6, PT, R22.reuse, R87.reuse, PT ;  /* 0x000000571600720c */ /* 0x0c0fe20003fc6270 */
[----:B------:R1:W-:Y:S01]  /*c1f0*/  MUFU.TANH R64, R17 ;  /* 0x0000001100407308 */ /* 0x0003e20000002400 */
[-C--:B------:R-:W-:Y:S01]  /*c200*/  ISETP.GE.AND P4, PT, R22, R130.reuse, PT ;  /* 0x000000821600720c */ /* 0x080fe20003f86270 */
[----:B---3--:R-:W-:Y:S01]  /*c210*/  FMUL.FTZ R62, R13, UR15 ;  /* 0x0000000f0d3e7c20 */ /* 0x008fe20008410000 */
[----:B------:R-:W-:Y:S01]  /*c220*/  FSEL R48, R48, -INF , !P6 ;  /* 0xff80000030307808 */ /* 0x000fe20007000000 */
[----:B------:R-:W-:Y:S01]  /*c230*/  VIADD R13, R140, 0x31 ;  /* 0x000000318c0d7836 */ /* 0x000fe20000000000 */
[----:B------:R-:W-:Y:S01]  /*c240*/  FSEL R47, R54, -INF , !P4 ;  /* 0xff800000362f7808 */ /* 0x000fe20006000000 */
[----:B------:R-:W-:Y:S01]  /*c250*/  FMUL.FTZ R54, R8, UR15 ;  /* 0x0000000f08367c20 */ /* 0x000fe20008410000 */
[CC--:B------:R-:W-:Y:S01]  /*c260*/  ISETP.GE.AND P6, PT, R16.reuse, R87.reuse, PT ;  /* 0x000000571000720c */ /* 0x0c0fe20003fc6270 */
[----:B------:R-:W3:Y:S01]  /*c270*/  MUFU.TANH R28, R28 ;  /* 0x0000001c001c7308 */ /* 0x000ee20000002400 */
[-C--:B------:R-:W-:Y:S01]  /*c280*/  ISETP.GE.AND P4, PT, R16, R130.reuse, PT ;  /* 0x000000821000720c */ /* 0x080fe20003f86270 */
[----:B------:R-:W-:Y:S01]  /*c290*/  VIADD R16, R140, 0x21 ;  /* 0x000000218c107836 */ /* 0x000fe20000000000 */
[CC--:B------:R-:W-:Y:S01]  /*c2a0*/  ISETP.GE.AND P5, PT, R21.reuse, R87.reuse, PT ;  /* 0x000000571500720c */ /* 0x0c0fe20003fa6270 */
[----:B------:R-:W-:Y:S01]  /*c2b0*/  FMUL.FTZ R22, R34, UR15 ;  /* 0x0000000f22167c20 */ /* 0x000fe20008410000 */
[-C--:B------:R-:W-:Y:S01]  /*c2c0*/  ISETP.GE.AND P3, PT, R21, R130.reuse, PT ;  /* 0x000000821500720c */ /* 0x080fe20003f66270 */
[----:B------:R-:W-:Y:S01]  /*c2d0*/  FMUL.FTZ R21, R23, UR15 ;  /* 0x0000000f17157c20 */ /* 0x000fe20008410000 */
[----:B------:R-:W-:Y:S01]  /*c2e0*/  FSEL R53, R53, -INF , !P5 ;  /* 0xff80000035357808 */ /* 0x000fe20006800000 */
[----:B------:R-:W5:Y:S01]  /*c2f0*/  MUFU.TANH R36, R26 ;  /* 0x0000001a00247308 */ /* 0x000f620000002400 */
[----:B------:R-:W-:Y:S01]  /*c300*/  FSEL R93, R93, -INF , !P3 ;  /* 0xff8000005d5d7808 */ /* 0x000fe20005800000 */
[----:B-1----:R-:W-:Y:S01]  /*c310*/  FMUL.FTZ R17, R18, UR15 ;  /* 0x0000000f12117c20 */ /* 0x002fe20008410000 */
[----:B------:R-:W-:Y:S01]  /*c320*/  ISETP.GE.AND P5, PT, R16, R87, PT ;  /* 0x000000571000720c */ /* 0x000fe20003fa6270 */
[----:B------:R-:W-:Y:S01]  /*c330*/  VIADD R18, R140, 0x29 ;  /* 0x000000298c127836 */ /* 0x000fe20000000000 */
[----:B------:R-:W-:-:S02]  /*c340*/  ISETP.GE.AND P3, PT, R16, R130, PT ;  /* 0x000000821000720c */ /* 0x000fc40003f66270 */
[----:B------:R-:W-:Y:S01]  /*c350*/  LOP3.LUT R16, R139, 0x30, R86, 0xfe, !PT ;  /* 0x000000308b107812 */ /* 0x000fe200078efe56 */
[----:B------:R-:W-:Y:S01]  /*c360*/  MUFU.TANH R63, R12 ;  /* 0x0000000c003f7308 */ /* 0x000fe20000002400 */
[----:B------:R-:W-:Y:S02]  /*c370*/  FSEL R52, R52, -INF , !P5 ;  /* 0xff80000034347808 */ /* 0x000fe40006800000 */
[----:B--2---:R-:W-:Y:S02]  /*c380*/  FSEL R51, R51, -INF , !P3 ;  /* 0xff80000033337808 */ /* 0x004fe40005800000 */
[C---:B------:R-:W-:Y:S02]  /*c390*/  ISETP.GE.AND P5, PT, R16.reuse, R87, PT ;  /* 0x000000571000720c */ /* 0x040fe40003fa6270 */
[----:B------:R-:W-:Y:S01]  /*c3a0*/  ISETP.GE.AND P3, PT, R16, R130, PT ;  /* 0x000000821000720c */ /* 0x000fe20003f66270 */
[----:B------:R1:W2:Y:S01]  /*c3b0*/  MUFU.TANH R55, R25 ;  /* 0x0000001900377308 */ /* 0x0002a20000002400 */
[----:B------:R-:W-:Y:S01]  /*c3c0*/  FSEL R43, R50, -INF , !P6 ;  /* 0xff800000322b7808 */ /* 0x000fe20007000000 */
[----:B------:R-:W-:Y:S01]  /*c3d0*/  FMUL.FTZ R16, R19, UR15 ;  /* 0x0000000f13107c20 */ /* 0x000fe20008410000 */
[----:B------:R-:W-:-:S02]  /*c3e0*/  FSEL R42, R42, -INF , !P5 ;  /* 0xff8000002a2a7808 */ /* 0x000fc40006800000 */
[----:B------:R-:W-:Y:S02]  /*c3f0*/  FSEL R41, R41, -INF , !P3 ;  /* 0xff80000029297808 */ /* 0x000fe40005800000 */
[----:B------:R-:W-:Y:S01]  /*c400*/  FSEL R50, R56, -INF , !P4 ;  /* 0xff80000038327808 */ /* 0x000fe20006000000 */
[----:B------:R-:W2:Y:S01]  /*c410*/  MUFU.TANH R37, R27 ;  /* 0x0000001b00257308 */ /* 0x000ea20000002400 */
[CC--:B------:R-:W-:Y:S02]  /*c420*/  ISETP.GE.AND P5, PT, R13.reuse, R87.reuse, PT ;  /* 0x000000570d00720c */ /* 0x0c0fe40003fa6270 */
[-C--:B------:R-:W-:Y:S02]  /*c430*/  ISETP.GE.AND P3, PT, R13, R130.reuse, PT ;  /* 0x000000820d00720c */ /* 0x080fe40003f66270 */
[C---:B------:R-:W-:Y:S02]  /*c440*/  ISETP.GE.AND P6, PT, R18.reuse, R87, PT ;  /* 0x000000571200720c */ /* 0x040fe40003fc6270 */
[----:B------:R-:W-:Y:S01]  /*c450*/  ISETP.GE.AND P4, PT, R18, R130, PT ;  /* 0x000000821200720c */ /* 0x000fe20003f86270 */
[----:B------:R-:W2:Y:S01]  /*c460*/  MUFU.TANH R57, R57 ;  /* 0x0000003900397308 */ /* 0x000ea20000002400 */
[--C-:B------:R-:W-:Y:S01]  /*c470*/  LOP3.LUT R13, R139, 0x40, R86.reuse, 0xfe, !PT ;  /* 0x000000408b0d7812 */ /* 0x100fe200078efe56 */
[----:B-1----:R-:W-:Y:S01]  /*c480*/  FMUL.FTZ R25, R91, UR15 ;  /* 0x0000000f5b197c20 */ /* 0x002fe20008410000 */
[----:B------:R-:W-:-:S02]  /*c490*/  LOP3.LUT R18, R139, 0x38, R86, 0xfe, !PT ;  /* 0x000000388b127812 */ /* 0x000fc400078efe56 */
[----:B------:R-:W-:Y:S02]  /*c4a0*/  FSEL R44, R44, -INF , !P5 ;  /* 0xff8000002c2c7808 */ /* 0x000fe40006800000 */
[----:B------:R-:W-:Y:S01]  /*c4b0*/  FSEL R38, R38, -INF , !P3 ;  /* 0xff80000026267808 */ /* 0x000fe20005800000 */
[----:B------:R-:W1:Y:S01]  /*c4c0*/  MUFU.TANH R20, R20 ;  /* 0x0000001400147308 */ /* 0x000e620000002400 */
[----:B------:R-:W-:Y:S02]  /*c4d0*/  FSEL R12, R40, -INF , !P6 ;  /* 0xff800000280c7808 */ /* 0x000fe40007000000 */
[----:B------:R-:W-:Y:S02]  /*c4e0*/  FSEL R124, R124, -INF , !P4 ;  /* 0xff8000007c7c7808 */ /* 0x000fe40006000000 */
[CC--:B------:R-:W-:Y:S02]  /*c4f0*/  ISETP.GE.AND P5, PT, R13.reuse, R87.reuse, PT ;  /* 0x000000570d00720c */ /* 0x0c0fe40003fa6270 */
[-C--:B------:R-:W-:Y:S01]  /*c500*/  ISETP.GE.AND P3, PT, R13, R130.reuse, PT ;  /* 0x000000820d00720c */ /* 0x080fe20003f66270 */
[----:B------:R-:W-:Y:S01]  /*c510*/  VIADD R13, R140, 0x39 ;  /* 0x000000398c0d7836 */ /* 0x000fe20000000000 */
[C---:B------:R-:W-:Y:S01]  /*c520*/  ISETP.GE.AND P6, PT, R18.reuse, R87, PT ;  /* 0x000000571200720c */ /* 0x040fe20003fc6270 */
[----:B------:R-:W1:Y:S01]  /*c530*/  MUFU.TANH R21, R21 ;  /* 0x0000001500157308 */ /* 0x000e620000002400 */
[----:B------:R-:W-:-:S02]  /*c540*/  ISETP.GE.AND P4, PT, R18, R130, PT ;  /* 0x000000821200720c */ /* 0x000fc40003f86270 */
[----:B------:R-:W-:Y:S02]  /*c550*/  FSEL R45, R45, -INF , !P6 ;  /* 0xff8000002d2d7808 */ /* 0x000fe40007000000 */
[----:B----4-:R-:W-:Y:S02]  /*c560*/  FSEL R39, R39, -INF , !P4 ;  /* 0xff80000027277808 */ /* 0x010fe40006000000 */
[C---:B------:R-:W-:Y:S01]  /*c570*/  ISETP.GE.AND P6, PT, R13.reuse, R87, PT ;  /* 0x000000570d00720c */ /* 0x040fe20003fc6270 */
[----:B------:R-:W4:Y:S01]  /*c580*/  MUFU.TANH R60, R60 ;  /* 0x0000003c003c7308 */ /* 0x000f220000002400 */
[----:B------:R-:W-:Y:S02]  /*c590*/  ISETP.GE.AND P4, PT, R13, R130, PT ;  /* 0x000000820d00720c */ /* 0x000fe40003f86270 */
[----:B------:R-:W-:Y:S02]  /*c5a0*/  LOP3.LUT R8, R139, 0x48, R86, 0xfe, !PT ;  /* 0x000000488b087812 */ /* 0x000fe400078efe56 */
[----:B------:R-:W-:-:S02]  /*c5b0*/  FSEL R46, R46, -INF , !P6 ;  /* 0xff8000002e2e7808 */ /* 0x000fc40007000000 */
[----:B---3--:R-:W-:Y:S01]  /*c5c0*/  FSEL R40, R28, -INF , !P4 ;  /* 0xff8000001c287808 */ /* 0x008fe20006000000 */
[----:B------:R-:W3:Y:S01]  /*c5d0*/  MUFU.TANH R17, R17 ;  /* 0x0000001100117308 */ /* 0x000ee20000002400 */
[CC--:B------:R-:W-:Y:S02]  /*c5e0*/  ISETP.GE.AND P6, PT, R8.reuse, R87.reuse, PT ;  /* 0x000000570800720c */ /* 0x0c0fe40003fc6270 */
[----:B------:R-:W-:Y:S01]  /*c5f0*/  ISETP.GE.AND P4, PT, R8, R130, PT ;  /* 0x000000820800720c */ /* 0x000fe20003f86270 */
[----:B------:R-:W-:Y:S01]  /*c600*/  VIADD R8, R140, 0x41 ;  /* 0x000000418c087836 */ /* 0x000fe20000000000 */
[----:B------:R-:W-:Y:S02]  /*c610*/  FSEL R49, R49, -INF , !P5 ;  /* 0xff80000031317808 */ /* 0x000fe40006800000 */
[----:B-----5:R-:W-:Y:S01]  /*c620*/  FSEL R36, R36, -INF , !P3 ;  /* 0xff80000024247808 */ /* 0x020fe20005800000 */
[----:B------:R-:W5:Y:S01]  /*c630*/  MUFU.TANH R16, R16 ;  /* 0x0000001000107308 */ /* 0x000f620000002400 */
[----:B------:R-:W-:-:S02]  /*c640*/  ISETP.GE.AND P5, PT, R8, R87, PT ;  /* 0x000000570800720c */ /* 0x000fc40003fa6270 */
[-C--:B------:R-:W-:Y:S02]  /*c650*/  ISETP.GE.AND P3, PT, R8, R130.reuse, PT ;  /* 0x000000820800720c */ /* 0x080fe40003f66270 */
[----:B------:R-:W-:Y:S02]  /*c660*/  LOP3.LUT R8, R139, 0x50, R86, 0xfe, !PT ;  /* 0x000000508b087812 */ /* 0x000fe400078efe56 */
[----:B--2---:R-:W-:Y:S01]  /*c670*/  FSEL R55, R55, -INF , !P5 ;  /* 0xff80000037377808 */ /* 0x004fe20006800000 */
[----:B------:R-:W2:Y:S01]  /*c680*/  MUFU.TANH R30, R14 ;  /* 0x0000000e001e7308 */ /* 0x000ea20000002400 */
[----:B------:R-:W-:Y:S02]  /*c690*/  FSEL R37, R37, -INF , !P3 ;  /* 0xff80000025257808 */ /* 0x000fe40005800000 */
[C---:B------:R-:W-:Y:S02]  /*c6a0*/  ISETP.GE.AND P5, PT, R8.reuse, R87, PT ;  /* 0x000000570800720c */ /* 0x040fe40003fa6270 */
[----:B------:R-:W-:Y:S01]  /*c6b0*/  ISETP.GE.AND P3, PT, R8, R130, PT ;  /* 0x000000820800720c */ /* 0x000fe20003f66270 */
[----:B------:R-:W-:Y:S01]  /*c6c0*/  VIADD R8, R140, 0x49 ;  /* 0x000000498c087836 */ /* 0x000fe20000000000 */
[----:B------:R-:W-:Y:S01]  /*c6d0*/  FSEL R57, R57, -INF , !P6 ;  /* 0xff80000039397808 */ /* 0x000fe20007000000 */
[----:B------:R-:W2:Y:S01]  /*c6e0*/  MUFU.TANH R62, R62 ;  /* 0x0000003e003e7308 */ /* 0x000ea20000002400 */
[----:B-1----:R-:W-:-:S02]  /*c6f0*/  FSEL R18, R20, -INF , !P4 ;  /* 0xff80000014127808 */ /* 0x002fc40006000000 */
[CC--:B------:R-:W-:Y:S02]  /*c700*/  ISETP.GE.AND P6, PT, R8.reuse, R87.reuse, PT ;  /* 0x000000570800720c */ /* 0x0c0fe40003fc6270 */
[-C--:B------:R-:W-:Y:S02]  /*c710*/  ISETP.GE.AND P4, PT, R8, R130.reuse, PT ;  /* 0x000000820800720c */ /* 0x080fe40003f86270 */
[----:B------:R-:W-:Y:S01]  /*c720*/  FSEL R59, R59, -INF , !P6 ;  /* 0xff8000003b3b7808 */ /* 0x000fe20007000000 */
[----:B------:R-:W1:Y:S01]  /*c730*/  MUFU.TANH R31, R15 ;  /* 0x0000000f001f7308 */ /* 0x000e620000002400 */
[----:B------:R-:W-:Y:S01]  /*c740*/  FSEL R19, R21, -INF , !P4 ;  /* 0xff80000015137808 */ /* 0x000fe20006000000 */
[----:B------:R-:W-:Y:S01]  /*c750*/  FMUL.FTZ R21, R35, UR15 ;  /* 0x0000000f23157c20 */ /* 0x000fe20008410000 */
[C---:B------:R-:W-:Y:S02]  /*c760*/  ISETP.GE.AND P6, PT, R4.reuse, R87, PT ;  /* 0x000000570400720c */ /* 0x040fe40003fc6270 */
[----:B------:R-:W-:Y:S01]  /*c770*/  ISETP.GE.AND P4, PT, R4, R130, PT ;  /* 0x000000820400720c */ /* 0x000fe20003f86270 */
[----:B------:R-:W-:Y:S01]  /*c780*/  VIADD R4, R140, 0x51 ;  /* 0x000000518c047836 */ /* 0x000fe20000000000 */
[----:B----4-:R-:W-:Y:S01]  /*c790*/  FSEL R60, R60, -INF , !P5 ;  /* 0xff8000003c3c7808 */ /* 0x010fe20006800000 */
[----:B------:R-:W4:Y:S01]  /*c7a0*/  MUFU.TANH R54, R54 ;  /* 0x0000003600367308 */ /* 0x000f220000002400 */
[----:B---3--:R-:W-:-:S02]  /*c7b0*/  FSEL R17, R17, -INF , !P3 ;  /* 0xff80000011117808 */ /* 0x008fc40005800000 */
[CC--:B------:R-:W-:Y:S02]  /*c7c0*/  ISETP.GE.AND P5, PT, R4.reuse, R87.reuse, PT ;  /* 0x000000570400720c */ /* 0x0c0fe40003fa6270 */
[----:B------:R-:W-:Y:S02]  /*c7d0*/  ISETP.GE.AND P3, PT, R4, R130, PT ;  /* 0x000000820400720c */ /* 0x000fe40003f66270 */
[----:B------:R-:W-:Y:S01]  /*c7e0*/  LOP3.LUT R4, R139, 0x60, R86, 0xfe, !PT ;  /* 0x000000608b047812 */ /* 0x000fe200078efe56 */
[----:B------:R-:W3:Y:S01]  /*c7f0*/  MUFU.TANH R29, R10 ;  /* 0x0000000a001d7308 */ /* 0x000ee20000002400 */
[----:B------:R-:W-:Y:S02]  /*c800*/  FSEL R64, R64, -INF , !P5 ;  /* 0xff80000040407808 */ /* 0x000fe40006800000 */
[----:B-----5:R-:W-:Y:S02]  /*c810*/  FSEL R16, R16, -INF , !P3 ;  /* 0xff80000010107808 */ /* 0x020fe40005800000 */
[----:B------:R-:W-:-:S02]  /*c820*/  ISETP.GE.AND P5, PT, R4, R87, PT ;  /* 0x000000570400720c */ /* 0x000fc40003fa6270 */
[-C--:B------:R-:W-:Y:S01]  /*c830*/  ISETP.GE.AND P3, PT, R4, R130.reuse, PT ;  /* 0x000000820400720c */ /* 0x080fe20003f66270 */
[----:B------:R-:W-:Y:S01]  /*c840*/  VIADD R4, R140, 0x59 ;  /* 0x000000598c047836 */ /* 0x000fe20000000000 */
[----:B------:R-:W5:Y:S01]  /*c850*/  MUFU.TANH R56, R9 ;  /* 0x0000000900387308 */ /* 0x000f620000002400 */
[----:B------:R-:W-:Y:S02]  /*c860*/  FSEL R63, R63, -INF , !P6 ;  /* 0xff8000003f3f7808 */ /* 0x000fe40007000000 */
[----:B--2---:R-:W-:Y:S02]  /*c870*/  FSEL R30, R30, -INF , !P4 ;  /* 0xff8000001e1e7808 */ /* 0x004fe40006000000 */
[C---:B------:R-:W-:Y:S02]  /*c880*/  ISETP.GE.AND P6, PT, R4.reuse, R87, PT ;  /* 0x000000570400720c */ /* 0x040fe40003fc6270 */
[----:B------:R-:W-:Y:S01]  /*c890*/  ISETP.GE.AND P4, PT, R4, R130, PT ;  /* 0x000000820400720c */ /* 0x000fe20003f86270 */
[----:B------:R-:W2:Y:S01]  /*c8a0*/  MUFU.TANH R28, R11 ;  /* 0x0000000b001c7308 */ /* 0x000ea20000002400 */
[----:B------:R-:W-:-:S02]  /*c8b0*/  LOP3.LUT R4, R139, 0x68, R86, 0xfe, !PT ;  /* 0x000000688b047812 */ /* 0x000fc400078efe56 */
[----:B------:R-:W-:Y:S02]  /*c8c0*/  FSEL R62, R62, -INF , !P6 ;  /* 0xff8000003e3e7808 */ /* 0x000fe40007000000 */
[----:B-1----:R-:W-:Y:S02]  /*c8d0*/  FSEL R31, R31, -INF , !P4 ;  /* 0xff8000001f1f7808 */ /* 0x002fe40006000000 */
[C---:B------:R-:W-:Y:S01]  /*c8e0*/  ISETP.GE.AND P6, PT, R4.reuse, R87, PT ;  /* 0x000000570400720c */ /* 0x040fe20003fc6270 */
[----:B------:R-:W1:Y:S01]  /*c8f0*/  MUFU.TANH R58, R58 ;  /* 0x0000003a003a7308 */ /* 0x000e620000002400 */
[----:B------:R-:W-:Y:S01]  /*c900*/  ISETP.GE.AND P4, PT, R4, R130, PT ;  /* 0x000000820400720c */ /* 0x000fe20003f86270 */
[----:B------:R-:W-:Y:S01]  /*c910*/  VIADD R4, R140, 0x61 ;  /* 0x000000618c047836 */ /* 0x000fe20000000000 */
[----:B----4-:R-:W-:Y:S02]  /*c920*/  FSEL R54, R54, -INF , !P5 ;  /* 0xff80000036367808 */ /* 0x010fe40006800000 */
[----:B---3--:R-:W-:-:S02]  /*c930*/  FSEL R29, R29, -INF , !P3 ;  /* 0xff8000001d1d7808 */ /* 0x008fc40005800000 */
[CC--:B------:R-:W-:Y:S01]  /*c940*/  ISETP.GE.AND P5, PT, R4.reuse, R87.reuse, PT ;  /* 0x000000570400720c */ /* 0x0c0fe20003fa6270 */
[----:B------:R-:W3:Y:S01]  /*c950*/  MUFU.TANH R27, R6 ;  /* 0x00000006001b7308 */ /* 0x000ee20000002400 */
[----:B------:R-:W-:Y:S02]  /*c960*/  ISETP.GE.AND P3, PT, R4, R130, PT ;  /* 0x000000820400720c */ /* 0x000fe40003f66270 */
[----:B------:R-:W-:Y:S02]  /*c970*/  LOP3.LUT R4, R139, 0x70, R86, 0xfe, !PT ;  /* 0x000000708b047812 */ /* 0x000fe400078efe56 */
[----:B-----5:R-:W-:Y:S02]  /*c980*/  FSEL R56, R56, -INF , !P5 ;  /* 0xff80000038387808 */ /* 0x020fe40006800000 */
[----:B--2---:R-:W-:Y:S01]  /*c990*/  FSEL R28, R28, -INF , !P3 ;  /* 0xff8000001c1c7808 */ /* 0x004fe20005800000 */
[----:B------:R-:W2:Y:S01]  /*c9a0*/  MUFU.TANH R65, R65 ;  /* 0x0000004100417308 */ /* 0x000ea20000002400 */
[----:B------:R-:W-:-:S02]  /*c9b0*/  ISETP.GE.AND P5, PT, R4, R87, PT ;  /* 0x000000570400720c */ /* 0x000fc40003fa6270 */
[-C--:B------:R-:W-:Y:S01]  /*c9c0*/  ISETP.GE.AND P3, PT, R4, R130.reuse, PT ;  /* 0x000000820400720c */ /* 0x080fe20003f66270 */
[----:B------:R-:W-:Y:S01]  /*c9d0*/  VIADD R4, R140, 0x69 ;  /* 0x000000698c047836 */ /* 0x000fe20000000000 */
[----:B-1----:R-:W-:Y:S02]  /*c9e0*/  FSEL R58, R58, -INF , !P6 ;  /* 0xff8000003a3a7808 */ /* 0x002fe40007000000 */
[----:B------:R-:W-:Y:S01]  /*c9f0*/  LOP3.LUT R86, R139, 0x78, R86, 0xfe, !PT ;  /* 0x000000788b567812 */ /* 0x000fe200078efe56 */
[----:B------:R-:W1:Y:S01]  /*ca00*/  MUFU.TANH R24, R24 ;  /* 0x0000001800187308 */ /* 0x000e620000002400 */
[----:B---3--:R-:W-:Y:S01]  /*ca10*/  FSEL R27, R27, -INF , !P4 ;  /* 0xff8000001b1b7808 */ /* 0x008fe20006000000 */
[----:B------:R-:W-:Y:S01]  /*ca20*/  VIADD R6, R140, 0x71 ;  /* 0x000000718c067836 */ /* 0x000fe20000000000 */
[C---:B------:R-:W-:Y:S02]  /*ca30*/  ISETP.GE.AND P6, PT, R4.reuse, R87, PT ;  /* 0x000000570400720c */ /* 0x040fe40003fc6270 */
[----:B------:R-:W-:Y:S01]  /*ca40*/  ISETP.GE.AND P4, PT, R4, R130, PT ;  /* 0x000000820400720c */ /* 0x000fe20003f86270 */
[----:B------:R-:W-:-:S02]  /*ca50*/  FMUL.FTZ R4, R32, UR15 ;  /* 0x0000000f20047c20 */ /* 0x000fc40008410000 */
[----:B------:R-:W3:Y:S01]  /*ca60*/  MUFU.TANH R66, R66 ;  /* 0x0000004200427308 */ /* 0x000ee20000002400 */
[----:B--2---:R-:W-:Y:S02]  /*ca70*/  FSEL R65, R65, -INF , !P5 ;  /* 0xff80000041417808 */ /* 0x004fe40006800000 */
[----:B------:R-:W-:-:S05]  /*ca80*/  ISETP.GE.AND P5, PT, R6, R87, PT ;  /* 0x000000570600720c */ /* 0x000fca0003fa6270 */
[----:B------:R-:W2:Y:S01]  /*ca90*/  MUFU.TANH R25, R25 ;  /* 0x0000001900197308 */ /* 0x000ea20000002400 */
[----:B-1----:R-:W-:Y:S02]  /*caa0*/  FSEL R24, R24, -INF , !P3 ;  /* 0xff80000018187808 */ /* 0x002fe40005800000 */
[----:B------:R-:W-:-:S05]  /*cab0*/  ISETP.GE.AND P3, PT, R6, R130, PT ;  /* 0x000000820600720c */ /* 0x000fca0003f66270 */
[----:B------:R1:W4:Y:S01]  /*cac0*/  MUFU.TANH R61, R5 ;  /* 0x00000005003d7308 */ /* 0x0003220000002400 */
[----:B---3--:R-:W-:Y:S02]  /*cad0*/  FSEL R66, R66, -INF , !P5 ;  /* 0xff80000042427808 */ /* 0x008fe40006800000 */
[----:B------:R-:W-:-:S05]  /*cae0*/  ISETP.GE.AND P5, PT, R140, R87, PT ;  /* 0x000000578c00720c */ /* 0x000fca0003fa6270 */
[----:B------:R-:W3:Y:S01]  /*caf0*/  MUFU.TANH R3, R3 ;  /* 0x0000000300037308 */ /* 0x000ee20000002400 */
[----:B--2---:R-:W-:Y:S02]  /*cb00*/  FSEL R25, R25, -INF , !P3 ;  /* 0xff80000019197808 */ /* 0x004fe40005800000 */
[C---:B------:R-:W-:Y:S01]  /*cb10*/  ISETP.GE.AND P3, PT, R140.reuse, R130, PT ;  /* 0x000000828c00720c */ /* 0x040fe20003f66270 */
[----:B------:R-:W-:-:S03]  /*cb20*/  VIADD R140, R140, 0x79 ;  /* 0x000000798c8c7836 */ /* 0x000fc60000000000 */
[----:B------:R-:W-:Y:S01]  /*cb30*/  FSEL R6, R67, -INF , !P3 ;  /* 0xff80000043067808 */ /* 0x000fe20005800000 */
[----:B------:R-:W2:Y:S01]  /*cb40*/  MUFU.TANH R26, R7 ;  /* 0x00000007001a7308 */ /* 0x000ea20000002400 */
[----:B-1----:R-:W-:Y:S01]  /*cb50*/  FMUL.FTZ R5, R33, UR15 ;  /* 0x0000000f21057c20 */ /* 0x002fe20008410000 */
[----:B----4-:R-:W-:Y:S02]  /*cb60*/  FSEL R61, R61, -INF , !P6 ;  /* 0xff8000003d3d7808 */ /* 0x010fe40007000000 */
[----:B------:R-:W-:Y:S01]  /*cb70*/  ISETP.GE.AND P6, PT, R86, R87, PT ;  /* 0x000000575600720c */ /* 0x000fe20003fc6270 */
[----:B------:R-:W-:Y:S01]  /*cb80*/  BAR.SYNC.DEFER_BLOCKING 0x0 ;  /* 0x0000000000007b1d */ /* 0x000fe20000010000 */
[----:B------:R-:W-:Y:S02]  /*cb90*/  ISETP.GE.AND P3, PT, R140, R130, PT ;  /* 0x000000828c00720c */ /* 0x000fe40003f66270 */
[----:B---3--:R-:W-:-:S03]  /*cba0*/  FSEL R3, R3, -INF , !P5 ;  /* 0xff80000003037808 */ /* 0x008fc60006800000 */
[----:B------:R-:W1:Y:S01]  /*cbb0*/  MUFU.TANH R4, R4 ;  /* 0x0000000400047308 */ /* 0x000e620000002400 */
[----:B------:R-:W-:Y:S02]  /*cbc0*/  ISETP.GE.AND P5, PT, R140, R87, PT ;  /* 0x000000578c00720c */ /* 0x000fe40003fa6270 */
[----:B--2---:R-:W-:-:S05]  /*cbd0*/  FSEL R26, R26, -INF , !P4 ;  /* 0xff8000001a1a7808 */ /* 0x004fca0006000000 */
[----:B------:R-:W2:Y:S01]  /*cbe0*/  MUFU.TANH R5, R5 ;  /* 0x0000000500057308 */ /* 0x000ea20000002400 */
[----:B------:R-:W-:-:S07]  /*cbf0*/  ISETP.GE.AND P4, PT, R86, R130, PT ;  /* 0x000000825600720c */ /* 0x000fce0003f86270 */
[----:B------:R-:W3:Y:S01]  /*cc00*/  MUFU.TANH R22, R22 ;  /* 0x0000001600167308 */ /* 0x000ee20000002400 */
[----:B-1----:R-:W-:-:S07]  /*cc10*/  FSEL R86, R4, -INF , !P6 ;  /* 0xff80000004567808 */ /* 0x002fce0007000000 */
[----:B------:R-:W1:Y:S01]  /*cc20*/  MUFU.TANH R21, R21 ;  /* 0x0000001500157308 */ /* 0x000e620000002400 */
[----:B--2---:R-:W-:Y:S02]  /*cc30*/  FSEL R67, R5, -INF , !P5 ;  /* 0xff80000005437808 */ /* 0x004fe40006800000 */
[----:B---3--:R-:W-:Y:S02]  /*cc40*/  FSEL R22, R22, -INF , !P4 ;  /* 0xff80000016167808 */ /* 0x008fe40006000000 */
[----:B-1----:R-:W-:Y:S01]  /*cc50*/  FSEL R21, R21, -INF , !P3 ;  /* 0xff80000015157808 */ /* 0x002fe20005800000 */
[----:B------:R-:W-:Y:S06]  /*cc60*/  @!P1 BRA `(.L_x_3903) ;  /* 0x0000000400c09947 */ /* 0x000fec0003800000 */
[----:B------:R-:W-:Y:S05]  /*cc70*/  @!P2 BRA `(.L_x_3904) ;  /* 0x0000000000f4a947 */ /* 0x000fea0003800000 */
[----:B------:R-:W1:Y:S01]  /*cc80*/  LDC R7, c[0x0][0x380] ;  /* 0x0000e000ff077b82 */ /* 0x000e620000000800 */
[----:B------:R-:W-:Y:S01]  /*cc90*/  IABS R10, R139 ;  /* 0x0000008b000a7213 */ /* 0x000fe20000000000 */
[----:B------:R-:W-:Y:S01]  /*cca0*/  ULDC.64 UR4, c[0x0][0x248] ;  /* 0x0000920000047ab9 */ /* 0x000fe20000000a00 */
        /* <DEDUP_REMOVED lines=10> */
[----:B------:R-:W-:-:S04]  /*cd50*/  IMAD.MOV R8, RZ, RZ, -R9 ;  /* 0x000000ffff087224 */ /* 0x000fc800078e0a09 */
[----:B------:R-:W-:Y:S01]  /*cd60*/  IMAD R8, R5, R8, R10 ;  /* 0x0000000805087224 */ /* 0x000fe200078e020a */
[C---:B------:R-:W-:Y:S02]  /*cd70*/  LOP3.LUT R10, R139.reuse, R7, RZ, 0x3c, !PT ;  /* 0x000000078b0a7212 */ /* 0x040fe400078e3cff */
[----:B------:R-:W-:Y:S02]  /*cd80*/  IADD3 R139, R139, -0x80, RZ ;  /* 0xffffff808b8b7810 */ /* 0x000fe40007ffe0ff */
[----:B------:R-:W-:Y:S02]  /*cd90*/  ISETP.GT.U32.AND P1, PT, R5, R8, PT ;  /* 0x000000080500720c */ /* 0x000fe40003f24070 */
[----:B------:R-:W-:Y:S02]  /*cda0*/  ISETP.GE.AND P4, PT, R10, RZ, PT ;  /* 0x000000ff0a00720c */ /* 0x000fe40003f86270 */
[----:B------:R-:W-:Y:S02]  /*cdb0*/  IABS R10, R139 ;  /* 0x0000008b000a7213 */ /* 0x000fe40000000000 */
[----:B------:R-:W-:-:S03]  /*cdc0*/  LOP3.LUT R139, R139, R7, RZ, 0x3c, !PT ;  /* 0x000000078b8b7212 */ /* 0x000fc600078e3cff */
[----:B------:R-:W-:-:S04]  /*cdd0*/  IMAD.HI.U32 R4, R4, R10, RZ ;  /* 0x0000000a04047227 */ /* 0x000fc800078e00ff */
[----:B------:R-:W-:Y:S01]  /*cde0*/  @!P1 IMAD.IADD R8, R8, 0x1, -R5 ;  /* 0x0000000108089824 */ /* 0x000fe200078e0a05 */
[----:B------:R-:W-:Y:S02]  /*cdf0*/  @!P1 IADD3 R9, R9, 0x1, RZ ;  /* 0x0000000109099810 */ /* 0x000fe40007ffe0ff */
[----:B------:R-:W-:Y:S02]  /*ce00*/  ISETP.GE.AND P1, PT, R139, RZ, PT ;  /* 0x000000ff8b00720c */ /* 0x000fe40003f26270 */
[----:B------:R-:W-:Y:S02]  /*ce10*/  ISETP.GE.U32.AND P6, PT, R8, R5, PT ;  /* 0x000000050800720c */ /* 0x000fe40003fc6070 */
[----:B------:R-:W-:-:S05]  /*ce20*/  IADD3 R8, -R4, RZ, RZ ;  /* 0x000000ff04087210 */ /* 0x000fca0007ffe1ff */
[----:B------:R-:W-:-:S05]  /*ce30*/  IMAD R8, R5, R8, R10 ;  /* 0x0000000805087224 */ /* 0x000fca00078e020a */
[----:B------:R-:W-:Y:S02]  /*ce40*/  ISETP.GT.U32.AND P3, PT, R5, R8, PT ;  /* 0x000000080500720c */ /* 0x000fe40003f64070 */
[----:B------:R-:W-:-:S11]  /*ce50*/  @P6 IADD3 R9, R9, 0x1, RZ ;  /* 0x0000000109096810 */ /* 0x000fd60007ffe0ff */
[----:B------:R-:W-:Y:S02]  /*ce60*/  @!P3 IMAD.IADD R8, R8, 0x1, -R5 ;  /* 0x000000010808b824 */ /* 0x000fe400078e0a05 */
[----:B------:R-:W-:Y:S01]  /*ce70*/  @!P3 VIADD R4, R4, 0x1 ;  /* 0x000000010404b836 */ /* 0x000fe20000000000 */
[----:B------:R-:W-:Y:S02]  /*ce80*/  ISETP.NE.AND P3, PT, R7, RZ, PT ;  /* 0x000000ff0700720c */ /* 0x000fe40003f65270 */
[----:B------:R-:W-:Y:S02]  /*ce90*/  ISETP.GE.U32.AND P5, PT, R8, R5, PT ;  /* 0x000000050800720c */ /* 0x000fe40003fa6070 */
[----:B------:R-:W-:Y:S02]  /*cea0*/  MOV R5, R9 ;  /* 0x0000000900057202 */ /* 0x000fe40000000f00 */
[----:B------:R-:W-:-:S03]  /*ceb0*/  LOP3.LUT R8, RZ, R7, RZ, 0x33, !PT ;  /* 0x00000007ff087212 */ /* 0x000fc600078e33ff */
[----:B------:R-:W-:-:S05]  /*cec0*/  @!P4 IMAD.MOV R5, RZ, RZ, -R5 ;  /* 0x000000ffff05c224 */ /* 0x000fca00078e0a05 */
[----:B------:R-:W-:Y:S01]  /*ced0*/  SEL R5, R8, R5, !P3 ;  /* 0x0000000508057207 */ /* 0x000fe20005800000 */
[----:B------:R-:W-:-:S04]  /*cee0*/  @P5 VIADD R4, R4, 0x1 ;  /* 0x0000000104045836 */ /* 0x000fc80000000000 */
[----:B------:R-:W-:Y:S01]  /*cef0*/  IMAD.WIDE R10, R5, 0x4, R118 ;  /* 0x00000004050a7825 */ /* 0x000fe200078e0276 */
[----:B------:R-:W-:-:S04]  /*cf00*/  @!P1 IADD3 R4, -R4, RZ, RZ ;  /* 0x000000ff04049210 */ /* 0x000fc80007ffe1ff */
[----:B------:R-:W-:Y:S02]  /*cf10*/  SEL R8, R8, R4, !P3 ;  /* 0x0000000408087207 */ /* 0x000fe40005800000 */
[----:B------:R1:W2:Y:S03]  /*cf20*/  LDG.E R4, desc[UR6][R10.64] ;  /* 0x000000060a047981 */ /* 0x0002a6000c1e1900 */
[----:B-1----:R-:W-:-:S06]  /*cf30*/  IMAD.WIDE R10, R8, 0x4, R118 ;  /* 0x00000004080a7825 */ /* 0x002fcc00078e0276 */
[----:B------:R-:W2:Y:S01]  /*cf40*/  LDG.E R10, desc[UR6][R10.64] ;  /* 0x000000060a0a7981 */ /* 0x000ea2000c1e1900 */
[----:B------:R-:W-:-:S04]  /*cf50*/  IMAD.IADD R9, R5, 0x1, -R8 ;  /* 0x0000000105097824 */ /* 0x000fc800078e0a08 */
[----:B------:R-:W-:Y:S02]  /*cf60*/  IMAD R9, R9, R7, -0x80 ;  /* 0xffffff8009097424 */ /* 0x000fe400078e0207 */
[----:B------:R-:W-:-:S03]  /*cf70*/  IMAD.U32 R7, RZ, RZ, UR4 ;  /* 0x00000004ff077e24 */ /* 0x000fc6000f8e00ff */
[----:B------:R-:W-:Y:S01]  /*cf80*/  SHF.R.S32.HI R8, RZ, 0x1f, R9 ;  /* 0x0000001fff087819 */ /* 0x000fe20000011409 */
[----:B------:R-:W-:-:S04]  /*cf90*/  IMAD.WIDE.U32 R14, R9, R7, RZ ;  /* 0x00000007090e7225 */ /* 0x000fc800078e00ff */
[----:B------:R-:W-:-:S04]  /*cfa0*/  IMAD R8, R8, R7, RZ ;  /* 0x0000000708087224 */ /* 0x000fc800078e02ff */
[----:B------:R-:W-:-:S05]  /*cfb0*/  IMAD R8, R9, UR5, R8 ;  /* 0x0000000509087c24 */ /* 0x000fca000f8e0208 */
[----:B------:R-:W-:Y:S02]  /*cfc0*/  IADD3 R15, R15, R8, RZ ;  /* 0x000000080f0f7210 */ /* 0x000fe40007ffe0ff */
[----:B--2---:R-:W-:Y:S02]  /*cfd0*/  IADD3 R10, -R4, R10, RZ ;  /* 0x0000000a040a7210 */ /* 0x004fe40007ffe1ff */
[----:B------:R-:W1:Y:S02]  /*cfe0*/  LDC.64 R4, c[0x0][0x230] ;  /* 0x00008c00ff047b82 */ /* 0x000e640000000a00 */
[----:B------:R-:W-:-:S05]  /*cff0*/  SHF.R.S32.HI R8, RZ, 0x1f, R10 ;  /* 0x0000001fff087819 */ /* 0x000fca000001140a */
[----:B-1----:R-:W-:-:S04]  /*d000*/  IMAD R8, R8, R4, RZ ;  /* 0x0000000408087224 */ /* 0x002fc800078e02ff */
[C---:B------:R-:W-:Y:S02]  /*d010*/  IMAD R5, R10.reuse, R5, R8 ;  /* 0x000000050a057224 */ /* 0x040fe400078e0208 */
[----:B------:R-:W-:-:S04]  /*d020*/  IMAD.WIDE.U32 R8, R10, R4, R14 ;  /* 0x000000040a087225 */ /* 0x000fc800078e000e */
[----:B------:R-:W-:Y:S01]  /*d030*/  IMAD.IADD R5, R9, 0x1, R5 ;  /* 0x0000000109057824 */ /* 0x000fe200078e0205 */
[----:B------:R-:W-:Y:S06]  /*d040*/  BRA `(.L_x_3905) ;  /* 0x0000000000107947 */ /* 0x000fec0003800000 */
.L_x_3904:
[----:B------:R-:W1:Y:S02]  /*d050*/  LDC R7, c[0x0][0x248] ;  /* 0x00009200ff077b82 */ /* 0x000e640000000800 */
[----:B-1----:R-:W-:-:S05]  /*d060*/  IMAD.SHL.U32 R8, R7, 0x80, RZ ;  /* 0x0000008007087824 */ /* 0x002fca00078e00ff */
[----:B------:R-:W-:-:S04]  /*d070*/  IADD3 R8, -R8, RZ, RZ ;  /* 0x000000ff08087210 */ /* 0x000fc80007ffe1ff */
[----:B------:R-:W-:-:S07]  /*d080*/  SHF.R.S32.HI R5, RZ, 0x1f, R8 ;  /* 0x0000001fff057819 */ /* 0x000fce0000011408 */
.L_x_3905:
[C---:B------:R-:W-:Y:S01]  /*d090*/  @!P0 LEA R10, P1, R8.reuse, R120, 0x1 ;  /* 0x00000078080a8211 */ /* 0x040fe200078208ff */
[----:B------:R-:W1:Y:S01]  /*d0a0*/  @!P0 LDC R4, c[0x0][0x24c] ;  /* 0x00009300ff048b82 */ /* 0x000e620000000800 */
[----:B------:R2:W-:Y:S01]  /*d0b0*/  @P0 STS [R122+0x1000], RZ ;  /* 0x001000ff7a000388 */ /* 0x0005e20000000800 */
[----:B------:R-:W-:Y:S01]  /*d0c0*/  BSSY B0, `(.L_x_3906) ;  /* 0x0000027000007945 */ /* 0x000fe20003800000 */
[----:B------:R-:W-:Y:S02]  /*d0d0*/  @!P0 LEA.HI.X R11, R8, R115, R5, 0x1, P1 ;  /* 0x00000073080b8211 */ /* 0x000fe400008f0c05 */
[----:B------:R2:W-:Y:S04]  /*d0e0*/  @P0 STS [R122+0x1004], RZ ;  /* 0x001004ff7a000388 */ /* 0x0005e80000000800 */
[----:B------:R2:W-:Y:S04]  /*d0f0*/  @P0 STS.64 [R122+0x1008], RZ ;  /* 0x001008ff7a000388 */ /* 0x0005e80000000a00 */
[----:B------:R-:W-:Y:S01]  /*d100*/  @!PT LDS RZ, [RZ] ;  /* 0x00000000fffff984 */ /* 0x000fe20000000800 */
[----:B------:R-:W-:Y:S01]  /*d110*/  @!PT LDS RZ, [RZ] ;  /* 0x00000000fffff984 */ /* 0x000fe20000000800 */
[----:B------:R-:W-:Y:S01]  /*d120*/  @!PT LDS RZ, [RZ] ;  /* 0x00000000fffff984 */ /* 0x000fe20000000800 */
[----:B------:R3:W-:Y:S04]  /*d130*/  @!P0 LDGSTS.E.BYPASS.LTC128B.128 [R122+0x1000], desc[UR6][R10.64] ;  /* 0x010000000a7a8fae */ /* 0x0007e8000b901d46 */
[----:B------:R2:W-:Y:S01]  /*d140*/  @P0 STS.128 [R122+0x1800], RZ ;  /* 0x001800ff7a000388 */ /* 0x0005e20000000c00 */
[----:B---3--:R-:W-:-:S05]  /*d150*/  @!P0 IADD3 R10, P1, R110, R8, RZ ;  /* 0x000000086e0a8210 */ /* 0x008fca0007f3e0ff */
[----:B------:R-:W-:Y:S01]  /*d160*/  @!P0 IMAD.X R9, R109, 0x1, R5, P1 ;  /* 0x000000016d098824 */ /* 0x000fe200008e0605 */
[----:B------:R-:W-:-:S04]  /*d170*/  @!P0 LEA R14, P1, R10, R120, 0x1 ;  /* 0x000000780a0e8211 */ /* 0x000fc800078208ff */
[----:B------:R-:W-:Y:S02]  /*d180*/  @!P0 LEA.HI.X R15, R10, R115, R9, 0x1, P1 ;  /* 0x000000730a0f8211 */ /* 0x000fe400008f0c09 */
        /* <DEDUP_REMOVED lines=18> */
[----:B--2---:R-:W-:-:S05]  /*d2b0*/  IMAD.WIDE.U32 R14, R7, 0x60, R4 ;  /* 0x00000060070e7825 */ /* 0x004fca00078e0004 */
[----:B------:R-:W-:Y:S02]  /*d2c0*/  IADD3 R4, R15, UR4, RZ ;  /* 0x000000040f047c10 */ /* 0x000fe4000fffe0ff */
[----:B------:R-:W-:-:S04]  /*d2d0*/  LEA R10, P0, R14, R120, 0x1 ;  /* 0x000000780e0a7211 */ /* 0x000fc800078008ff */
[----:B------:R-:W-:-:S05]  /*d2e0*/  LEA.HI.X R11, R14, R115, R4, 0x1, P0 ;  /* 0x000000730e0b7211 */ /* 0x000fca00000f0c04 */
[----:B------:R-:W-:Y:S01]  /*d2f0*/  @!PT LDS RZ, [RZ] ;  /* 0x00000000fffff984 */ /* 0x000fe20000000800 */
[----:B------:R-:W-:Y:S01]  /*d300*/  @!PT LDS RZ, [RZ] ;  /* 0x00000000fffff984 */ /* 0x000fe20000000800 */
[----:B------:R-:W-:Y:S01]  /*d310*/  @!PT LDS RZ, [RZ] ;  /* 0x00000000fffff984 */ /* 0x000fe20000000800 */
[----:B------:R1:W-:Y:S04]  /*d320*/  LDGSTS.E.BYPASS.LTC128B.128 [R122+0x2800], desc[UR6][R10.64] ;  /* 0x028000000a7a7fae */ /* 0x0003e8000b901d46 */
.L_x_3907:
[----:B------:R-:W-:Y:S05]  /*d330*/  BSYNC B0 ;  /* 0x0000000000007941 */ /* 0x000fea0003800000 */
.L_x_3906:
[----:B------:R-:W0:Y:S01]  /*d340*/  LDGDEPBAR ;  /* 0x00000000000079af */ /* 0x000e220000000000 */
[----:B------:R-:W-:-:S04]  /*d350*/  LEA R120, P0, R8, R120, 0x1 ;  /* 0x0000007808787211 */ /* 0x000fc800078008ff */
[----:B------:R-:W-:-:S09]  /*d360*/  LEA.HI.X R115, R8, R115, R5, 0x1, P0 ;  /* 0x0000007308737211 */ /* 0x000fd200000f0c05 */
.L_x_3903:
        /* <DEDUP_REMOVED lines=66> */
[----:B---3--:R-:W-:-:S03]  /*d790*/  FMNMX.FTZ R4, R8, R4, !PT ;  /* 0x0000000408047209 */ /* 0x008fc60007810000 */
[----:B-12---:R-:W-:Y:S01]  /*d7a0*/  LDSM.16.MT88.4 R8, [R104+0x3000] ;  /* 0x003000006808783b */ /* 0x006fe20000004200 */
[----:B----4-:R-:W-:-:S03]  /*d7b0*/  FMNMX.FTZ R7, R5, R7, !PT ;  /* 0x0000000705077209 */ /* 0x010fc60007810000 */
[----:B------:R-:W1:Y:S04]  /*d7c0*/  SHFL.BFLY PT, R20, R4, 0x1, 0x1f ;  /* 0x0c201f0004147f89 */ /* 0x000e6800000e0000 */
[----:B------:R-:W2:Y:S01]  /*d7d0*/  SHFL.BFLY PT, R5, R7, 0x1, 0x1f ;  /* 0x0c201f0007057f89 */ /* 0x000ea200000e0000 */
[----:B-1----:R-:W-:-:S04]  /*d7e0*/  FMNMX.FTZ R20, R4, R20, !PT ;  /* 0x0000001404147209 */ /* 0x002fc80007810000 */
[C---:B------:R-:W-:Y:S01]  /*d7f0*/  FSETP.NEU.FTZ.AND P1, PT, R20.reuse, -INF , PT ;  /* 0xff8000001400780b */ /* 0x040fe20003f3d000 */
[----:B------:R-:W-:-:S05]  /*d800*/  FMUL.FTZ R87, R20, UR8 ;  /* 0x0000000814577c20 */ /* 0x000fca0008410000 */
[----:B------:R-:W-:-:S05]  /*d810*/  FSEL R87, R87, RZ, P1 ;  /* 0x000000ff57577208 */ /* 0x000fca0000800000 */
[--C-:B------:R-:W-:Y:S01]  /*d820*/  FFMA.FTZ R4, R3, UR8, -R87.reuse ;  /* 0x0000000803047c23 */ /* 0x100fe20008010857 */
[----:B--2---:R-:W-:Y:S01]  /*d830*/  FMNMX.FTZ R3, R7, R5, !PT ;  /* 0x0000000507037209 */ /* 0x004fe20007810000 */
[--C-:B------:R-:W-:Y:S01]  /*d840*/  FFMA.FTZ R14, R138, UR8, -R87.reuse ;  /* 0x000000088a0e7c23 */ /* 0x100fe20008010857 */
[----:B------:R-:W-:Y:S01]  /*d850*/  FSEL R5, R20, RZ, P1 ;  /* 0x000000ff14057208 */ /* 0x000fe20000800000 */
[--C-:B------:R-:W-:Y:S01]  /*d860*/  FFMA.FTZ R34, R137, UR8, -R87.reuse ;  /* 0x0000000889227c23 */ /* 0x100fe20008010857 */
[C---:B------:R-:W-:Y:S01]  /*d870*/  FSETP.NEU.FTZ.AND P0, PT, R3.reuse, -INF , PT ;  /* 0xff8000000300780b */ /* 0x040fe20003f1d000 */
[----:B------:R-:W-:Y:S01]  /*d880*/  FMUL.FTZ R23, R3, UR8 ;  /* 0x0000000803177c20 */ /* 0x000fe20008410000 */
[----:B------:R-:W-:Y:S01]  /*d890*/  FFMA.FTZ R33, R136, UR8, -R87 ;  /* 0x0000000888217c23 */ /* 0x000fe20008010857 */
[----:B------:R-:W-:Y:S01]  /*d8a0*/  FADD.FTZ R5, R2, -R5 ;  /* 0x8000000502057221 */ /* 0x000fe20000010000 */
[----:B------:R-:W-:Y:S01]  /*d8b0*/  MUFU.EX2 R4, R4 ;  /* 0x0000000400047308 */ /* 0x000fe20000000800 */
[--C-:B------:R-:W-:Y:S01]  /*d8c0*/  FFMA.FTZ R131, R131, UR8, -R87.reuse ;  /* 0x0000000883837c23 */ /* 0x100fe20008010857 */
[----:B------:R-:W-:Y:S01]  /*d8d0*/  FSEL R23, R23, RZ, P0 ;  /* 0x000000ff17177208 */ /* 0x000fe20000000000 */
[----:B------:R-:W-:Y:S01]  /*d8e0*/  FMUL.FTZ R5, R5, UR8 ;  /* 0x0000000805057c20 */ /* 0x000fe20008410000 */
[--C-:B------:R-:W-:Y:S01]  /*d8f0*/  FFMA.FTZ R95, R95, UR8, -R87.reuse ;  /* 0x000000085f5f7c23 */ /* 0x100fe20008010857 */
[--C-:B------:R-:W-:Y:S01]  /*d900*/  FFMA.FTZ R48, R48, UR8, -R87.reuse ;  /* 0x0000000830307c23 */ /* 0x100fe20008010857 */
[----:B------:R-:W-:Y:S01]  /*d910*/  FFMA.FTZ R90, R44, UR8, -R87 ;  /* 0x000000082c5a7c23 */ /* 0x000fe20008010857 */
[--C-:B------:R-:W-:Y:S01]  /*d920*/  FFMA.FTZ R13, R6, UR8, -R23.reuse ;  /* 0x00000008060d7c23 */ /* 0x100fe20008010817 */
[----:B------:R-:W-:Y:S01]  /*d930*/  FSEL R6, R3, RZ, P0 ;  /* 0x000000ff03067208 */ /* 0x000fe20000000000 */
[--C-:B------:R-:W-:Y:S01]  /*d940*/  FFMA.FTZ R32, R135, UR8, -R23.reuse ;  /* 0x0000000887207c23 */ /* 0x100fe20008010817 */
[--C-:B------:R-:W-:Y:S01]  /*d950*/  FFMA.FTZ R2, R134, UR8, -R23.reuse ;  /* 0x0000000886027c23 */ /* 0x100fe20008010817 */
[----:B------:R-:W1:Y:S01]  /*d960*/  MUFU.EX2 R88, R5 ;  /* 0x0000000500587308 */ /* 0x000e620000000800 */
[--C-:B------:R-:W-:Y:S01]  /*d970*/  FFMA.FTZ R130, R94, UR8, -R23.reuse ;  /* 0x000000085e827c23 */ /* 0x100fe20008010817 */
[----:B------:R-:W-:Y:S01]  /*d980*/  FADD.FTZ R6, R0, -R6 ;  /* 0x8000000600067221 */ /* 0x000fe20000010000 */
[--C-:B------:R-:W-:Y:S01]  /*d990*/  FFMA.FTZ R0, R133, UR8, -R23.reuse ;  /* 0x0000000885007c23 */ /* 0x100fe20008010817 */
[----:B------:R-:W-:Y:S01]  /*d9a0*/  FFMA.FTZ R47, R47, UR8, -R23 ;  /* 0x000000082f2f7c23 */ /* 0x000fe20008010817 */
[--C-:B------:R-:W-:Y:S01]  /*d9b0*/  FFMA.FTZ R94, R53, UR8, -R87.reuse ;  /* 0x00000008355e7c23 */ /* 0x100fe20008010857 */
[----:B------:R-:W-:Y:S01]  /*d9c0*/  FMUL.FTZ R15, R6, UR8 ;  /* 0x00000008060f7c20 */ /* 0x000fe20008410000 */
[--C-:B------:R-:W-:Y:S01]  /*d9d0*/  FFMA.FTZ R53, R52, UR8, -R87.reuse ;  /* 0x0000000834357c23 */ /* 0x100fe20008010857 */
[----:B------:R-:W2:Y:S01]  /*d9e0*/  MUFU.EX2 R14, R14 ;  /* 0x0000000e000e7308 */ /* 0x000ea20000000800 */
[--C-:B------:R-:W-:Y:S01]  /*d9f0*/  FFMA.FTZ R52, R43, UR8, -R87.reuse ;  /* 0x000000082b347c23 */ /* 0x100fe20008010857 */
[----:B------:R-:W-:Y:S01]  /*da00*/  FFMA.FTZ R43, R12, UR8, -R87 ;  /* 0x000000080c2b7c23 */ /* 0x000fe20008010857 */
[--C-:B------:R-:W-:Y:S01]  /*da10*/  FFMA.FTZ R93, R93, UR8, -R23.reuse ;  /* 0x000000085d5d7c23 */ /* 0x100fe20008010817 */
[--C-:B------:R-:W-:Y:S01]  /*da20*/  FFMA.FTZ R51, R51, UR8, -R23.reuse ;  /* 0x0000000833337c23 */ /* 0x100fe20008010817 */
[----:B------:R-:W-:Y:S01]  /*da30*/  FFMA.FTZ R50, R50, UR8, -R23 ;  /* 0x0000000832327c23 */ /* 0x000fe20008010817 */
[--C-:B------:R-:W-:Y:S01]  /*da40*/  FFMA.FTZ R89, R46, UR8, -R87.reuse ;  /* 0x000000082e597c23 */ /* 0x100fe20008010857 */
[--C-:B------:R-:W-:Y:S01]  /*da50*/  FFMA.FTZ R44, R57, UR8, -R87.reuse ;  /* 0x00000008392c7c23 */ /* 0x100fe20008010857 */
[----:B------:R-:W3:Y:S01]  /*da60*/  MUFU.EX2 R34, R34 ;  /* 0x0000002200227308 */ /* 0x000ee20000000800 */
[-C--:B-1----:R-:W-:Y:S01]  /*da70*/  FFMA.FTZ R35, R129, R88.reuse, R4 ;  /* 0x0000005881237223 */ /* 0x082fe20000010004 */
[-C--:B------:R-:W-:Y:S01]  /*da80*/  FMUL.FTZ R68, R68, R88.reuse ;  /* 0x0000005844447220 */ /* 0x080fe20000410000 */
[-C--:B------:R-:W-:Y:S01]  /*da90*/  FMUL.FTZ R69, R69, R88.reuse ;  /* 0x0000005845457220 */ /* 0x080fe20000410000 */
[-C--:B------:R-:W-:Y:S01]  /*daa0*/  FMUL.FTZ R72, R72, R88.reuse ;  /* 0x0000005848487220 */ /* 0x080fe20000410000 */
[-C--:B------:R-:W-:Y:S01]  /*dab0*/  FMUL.FTZ R73, R73, R88.reuse ;  /* 0x0000005849497220 */ /* 0x080fe20000410000 */
[-C--:B------:R-:W-:Y:S01]  /*dac0*/  FMUL.FTZ R76, R76, R88.reuse ;  /* 0x000000584c4c7220 */ /* 0x080fe20000410000 */
[----:B------:R-:W-:Y:S01]  /*dad0*/  FMUL.FTZ R77, R77, R88 ;  /* 0x000000584d4d7220 */ /* 0x000fe20000410000 */
[----:B------:R-:W1:Y:S01]  /*dae0*/  MUFU.EX2 R33, R33 ;  /* 0x0000002100217308 */ /* 0x000e620000000800 */
[----:B--2---:R-:W-:Y:S01]  /*daf0*/  F2FP.BF16.F32.PACK_AB R4, R14, R4 ;  /* 0x000000040e04723e */ /* 0x004fe200000010ff */
[-C--:B------:R-:W-:Y:S01]  /*db00*/  FMUL.FTZ R80, R80, R88.reuse ;  /* 0x0000005850507220 */ /* 0x080fe20000410000 */
[----:B------:R-:W-:Y:S01]  /*db10*/  FMUL.FTZ R81, R81, R88 ;  /* 0x0000005851517220 */ /* 0x000fe20000410000 */
[----:B------:R-:W-:Y:S01]  /*db20*/  FFMA.FTZ R129, R132, UR8, -R87 ;  /* 0x0000000884817c23 */ /* 0x000fe20008010857 */
[----:B------:R-:W-:Y:S01]  /*db30*/  FADD.FTZ R88, R14, R35 ;  /* 0x000000230e587221 */ /* 0x000fe20000010000 */
[----:B------:R-:W-:Y:S01]  /*db40*/  FFMA.FTZ R35, R124, UR8, -R23 ;  /* 0x000000087c237c23 */ /* 0x000fe20008010817 */
[----:B------:R-:W-:Y:S01]  /*db50*/  FFMA.FTZ R46, R55, UR8, -R87 ;  /* 0x00000008372e7c23 */ /* 0x000fe20008010857 */
[----:B------:R-:W-:Y:S01]  /*db60*/  MUFU.EX2 R13, R13 ;  /* 0x0000000d000d7308 */ /* 0x000fe20000000800 */
[----:B---3--:R-:W-:Y:S01]  /*db70*/  FADD.FTZ R88, R34, R88 ;  /* 0x0000005822587221 */ /* 0x008fe20000010000 */
[----:B------:R-:W-:Y:S01]  /*db80*/  FFMA.FTZ R57, R41, UR8, -R23 ;  /* 0x0000000829397c23 */ /* 0x000fe20008010817 */
[----:B------:R-:W-:Y:S01]  /*db90*/  FFMA.FTZ R91, R42, UR8, -R87 ;  /* 0x000000082a5b7c23 */ /* 0x000fe20008010857 */
[--C-:B------:R-:W-:Y:S01]  /*dba0*/  FFMA.FTZ R55, R38, UR8, -R23.reuse ;  /* 0x0000000826377c23 */ /* 0x100fe20008010817 */
[--C-:B------:R-:W-:Y:S01]  /*dbb0*/  FFMA.FTZ R41, R39, UR8, -R23.reuse ;  /* 0x0000000827297c23 */ /* 0x100fe20008010817 */
[----:B------:R-:W-:Y:S01]  /*dbc0*/  FFMA.FTZ R40, R40, UR8, -R23 ;  /* 0x0000000828287c23 */ /* 0x000fe20008010817 */
[--C-:B------:R-:W-:Y:S01]  /*dbd0*/  FFMA.FTZ R56, R56, UR8, -R87.reuse ;  /* 0x0000000838387c23 */ /* 0x100fe20008010857 */
[----:B------:R-:W2:Y:S01]  /*dbe0*/  MUFU.EX2 R32, R32 ;  /* 0x0000002000207308 */ /* 0x000ea20000000800 */
[C---:B-1----:R-:W-:Y:S01]  /*dbf0*/  F2FP.BF16.F32.PACK_AB R6, R33.reuse, R34 ;  /* 0x000000222106723e */ /* 0x042fe200000010ff */
[----:B------:R-:W-:Y:S01]  /*dc00*/  FADD.FTZ R124, R33, R88 ;  /* 0x00000058217c7221 */ /* 0x000fe20000010000 */
[--C-:B------:R-:W-:Y:S01]  /*dc10*/  FFMA.FTZ R88, R45, UR8, -R87.reuse ;  /* 0x000000082d587c23 */ /* 0x100fe20008010857 */
[--C-:B------:R-:W-:Y:S01]  /*dc20*/  FFMA.FTZ R45, R59, UR8, -R87.reuse ;  /* 0x000000083b2d7c23 */ /* 0x100fe20008010857 */
[--C-:B------:R-:W-:Y:S01]  /*dc30*/  FFMA.FTZ R38, R58, UR8, -R87.reuse ;  /* 0x000000083a267c23 */ /* 0x100fe20008010857 */
[----:B------:R-:W-:Y:S01]  /*dc40*/  FFMA.FTZ R49, R49, UR8, -R87 ;  /* 0x0000000831317c23 */ /* 0x000fe20008010857 */
[--C-:B------:R-:W-:Y:S01]  /*dc50*/  FFMA.FTZ R59, R36, UR8, -R23.reuse ;  /* 0x00000008243b7c23 */ /* 0x100fe20008010817 */
[----:B------:R-:W-:Y:S01]  /*dc60*/  MUFU.EX2 R2, R2 ;  /* 0x0000000200027308 */ /* 0x000fe20000000800 */
[----:B------:R-:W-:Y:S01]  /*dc70*/  FFMA.FTZ R58, R18, UR8, -R23 ;  /* 0x00000008123a7c23 */ /* 0x000fe20008010817 */
[----:B------:R-:W-:Y:S01]  /*dc80*/  FFMA.FTZ R42, R60, UR8, -R87 ;  /* 0x000000083c2a7c23 */ /* 0x000fe20008010857 */
[----:B------:R-:W-:Y:S01]  /*dc90*/  FFMA.FTZ R60, R17, UR8, -R23 ;  /* 0x00000008113c7c23 */ /* 0x000fe20008010817 */
[--C-:B------:R-:W-:Y:S01]  /*dca0*/  FFMA.FTZ R39, R61, UR8, -R87.reuse ;  /* 0x000000083d277c23 */ /* 0x100fe20008010857 */
[--C-:B------:R-:W-:Y:S01]  /*dcb0*/  FFMA.FTZ R34, R64, UR8, -R87.reuse ;  /* 0x0000000840227c23 */ /* 0x100fe20008010857 */
[----:B------:R-:W-:Y:S01]  /*dcc0*/  FFMA.FTZ R33, R63, UR8, -R87 ;  /* 0x000000083f217c23 */ /* 0x000fe20008010857 */
[--C-:B------:R-:W-:Y:S01]  /*dcd0*/  FFMA.FTZ R61, R30, UR8, -R23.reuse ;  /* 0x000000081e3d7c23 */ /* 0x100fe20008010817 */
[----:B------:R-:W1:Y:S01]  /*dce0*/  MUFU.EX2 R15, R15 ;  /* 0x0000000f000f7308 */ /* 0x000e620000000800 */
        /* <DEDUP_REMOVED lines=8> */
[----:B------:R-:W-:Y:S01]  /*dd70*/  FFMA.FTZ R67, R67, UR8, -R87 ;  /* 0x0000000843437c23 */ /* 0x000fe20008010857 */
[--C-:B------:R-:W-:Y:S01]  /*dd80*/  FFMA.FTZ R24, R24, UR8, -R23.reuse ;  /* 0x0000000818187c23 */ /* 0x100fe20008010817 */
[--C-:B------:R-:W-:Y:S01]  /*dd90*/  FFMA.FTZ R25, R25, UR8, -R23.reuse ;  /* 0x0000000819197c23 */ /* 0x100fe20008010817 */
[----:B------:R-:W-:Y:S01]  /*dda0*/  FFMA.FTZ R22, R22, UR8, -R23 ;  /* 0x0000000816167c23 */ /* 0x000fe20008010817 */
[--C-:B------:R-:W-:Y:S01]  /*ddb0*/  FFMA.FTZ R65, R65, UR8, -R87.reuse ;  /* 0x0000000841417c23 */ /* 0x100fe20008010857 */
[----:B------:R-:W-:-:S02]  /*ddc0*/  FFMA.FTZ R86, R86, UR8, -R87 ;  /* 0x0000000856567c23 */ /* 0x000fc40008010857 */
[----:B------:R-:W3:Y:S01]  /*ddd0*/  MUFU.EX2 R131, R131 ;  /* 0x0000008300837308 */ /* 0x000ee20000000800 */
[-C--:B-1----:R-:W-:Y:S01]  /*dde0*/  FMUL.FTZ R70, R70, R15.reuse ;  /* 0x0000000f46467220 */ /* 0x082fe20000410000 */
[-C--:B------:R-:W-:Y:S01]  /*ddf0*/  FMUL.FTZ R71, R71, R15.reuse ;  /* 0x0000000f47477220 */ /* 0x080fe20000410000 */
[-C--:B------:R-:W-:Y:S01]  /*de00*/  FMUL.FTZ R74, R74, R15.reuse ;  /* 0x0000000f4a4a7220 */ /* 0x080fe20000410000 */
[-C--:B------:R-:W-:Y:S01]  /*de10*/  FMUL.FTZ R75, R75, R15.reuse ;  /* 0x0000000f4b4b7220 */ /* 0x080fe20000410000 */
[-C--:B------:R-:W-:Y:S01]  /*de20*/  FMUL.FTZ R78, R78, R15.reuse ;  /* 0x0000000f4e4e7220 */ /* 0x080fe20000410000 */
[-C--:B------:R-:W-:Y:S01]  /*de30*/  FMUL.FTZ R79, R79, R15.reuse ;  /* 0x0000000f4f4f7220 */ /* 0x080fe20000410000 */
[-C--:B------:R-:W-:Y:S01]  /*de40*/  FMUL.FTZ R82, R82, R15.reuse ;  /* 0x0000000f52527220 */ /* 0x080fe20000410000 */
[-C--:B------:R-:W-:Y:S01]  /*de50*/  FMUL.FTZ R83, R83, R15.reuse ;  /* 0x0000000f53537220 */ /* 0x080fe20000410000 */
[----:B--2---:R-:W-:Y:S01]  /*de60*/  F2FP.BF16.F32.PACK_AB R7, R0, R2 ;  /* 0x000000020007723e */ /* 0x004fe200000010ff */
[----:B------:R-:W1:Y:S01]  /*de70*/  MUFU.EX2 R129, R129 ;  /* 0x0000008100817308 */ /* 0x000e620000000800 */
[----:B------:R-:W-:-:S02]  /*de80*/  FFMA.FTZ R128, R128, R15, R13 ;  /* 0x0000000f80807223 */ /* 0x000fc4000001000d */
[----:B------:R-:W-:Y:S02]  /*de90*/  LDSM.16.MT88.4 R12, [R104+0x3800] ;  /* 0x00380000680c783b */ /* 0x000fe40000004200 */
[----:B------:R-:W-:Y:S01]  /*dea0*/  FADD.FTZ R128, R32, R128 ;  /* 0x0000008020807221 */ /* 0x000fe20000010000 */
[C---:B------:R-:W-:Y:S01]  /*deb0*/  HMMA.16816.F32.BF16 R68, R4.reuse, R8, R68 ;  /* 0x000000080444723c */ /* 0x040fe20000041844 */
[----:B------:R-:W-:Y:S01]  /*dec0*/  FFMA.FTZ R32, R62, UR8, -R87 ;  /* 0x000000083e207c23 */ /* 0x000fe20008010857 */
[----:B------:R-:W-:Y:S01]  /*ded0*/  MUFU.EX2 R95, R95 ;  /* 0x0000005f005f7308 */ /* 0x000fe20000000800 */
[----:B------:R-:W-:Y:S01]  /*dee0*/  FADD.FTZ R2, R2, R128 ;  /* 0x0000008002027221 */ /* 0x000fe20000010000 */
[--C-:B------:R-:W-:Y:S01]  /*def0*/  FFMA.FTZ R62, R16, UR8, -R23.reuse ;  /* 0x00000008103e7c23 */ /* 0x100fe20008010817 */
[----:B---3--:R-:W-:Y:S01]  /*df00*/  FADD.FTZ R124, R131, R124 ;  /* 0x0000007c837c7221 */ /* 0x008fe20000010000 */
[----:B------:R-:W-:Y:S01]  /*df10*/  HMMA.16816.F32.BF16 R72, R4, R10, R72 ;  /* 0x0000000a0448723c */ /* 0x000fe20000041848 */
[----:B------:R-:W2:Y:S01]  /*df20*/  LDSM.16.MT88.4 R8, [R103+0x3000] ;  /* 0x003000006708783b */ /* 0x000ea20000004200 */
[----:B------:R-:W-:Y:S01]  /*df30*/  FADD.FTZ R0, R0, R2 ;  /* 0x0000000200007221 */ /* 0x000fe20000010000 */
[----:B------:R-:W-:Y:S01]  /*df40*/  FFMA.FTZ R128, R21, UR8, -R23 ;  /* 0x0000000815807c23 */ /* 0x000fe20008010817 */
[----:B------:R-:W3:Y:S01]  /*df50*/  MUFU.EX2 R48, R48 ;  /* 0x0000003000307308 */ /* 0x000ee20000000800 */
[----:B-1----:R-:W-:-:S07]  /*df60*/  FADD.FTZ R124, R129, R124 ;  /* 0x0000007c817c7221 */ /* 0x002fce0000010000 */
[----:B------:R-:W-:Y:S08]  /*df70*/  MUFU.EX2 R130, R130 ;  /* 0x0000008200827308 */ /* 0x000ff00000000800 */
[----:B------:R-:W-:Y:S08]  /*df80*/  MUFU.EX2 R47, R47 ;  /* 0x0000002f002f7308 */ /* 0x000ff00000000800 */
[----:B------:R-:W-:Y:S08]  /*df90*/  MUFU.EX2 R94, R94 ;  /* 0x0000005e005e7308 */ /* 0x000ff00000000800 */
[----:B------:R-:W-:Y:S01]  /*dfa0*/  MUFU.EX2 R53, R53 ;  /* 0x0000003500357308 */ /* 0x000fe20000000800 */
[C---:B--2---:R-:W-:Y:S07]  /*dfb0*/  HMMA.16816.F32.BF16 R76, R4.reuse, R8, R76 ;  /* 0x00000008044c723c */ /* 0x044fee000004184c */
[----:B------:R-:W-:Y:S01]  /*dfc0*/  MUFU.EX2 R52, R52 ;  /* 0x0000003400347308 */ /* 0x000fe20000000800 */
[----:B------:R-:W-:Y:S01]  /*dfd0*/  HMMA.16816.F32.BF16 R80, R4, R10, R80 ;  /* 0x0000000a0450723c */ /* 0x000fe20000041850 */
[----:B------:R-:W1:Y:S06]  /*dfe0*/  LDSM.16.MT88.4 R8, [R104+0x3400] ;  /* 0x003400006808783b */ /* 0x000e6c0000004200 */
[----:B------:R-:W-:Y:S01]  /*dff0*/  MUFU.EX2 R43, R43 ;  /* 0x0000002b002b7308 */ /* 0x000fe20000000800 */
[--C-:B------:R-:W-:Y:S01]  /*e000*/  FFMA.FTZ R4, R92, UR8, -R23.reuse ;  /* 0x000000085c047c23 */ /* 0x100fe20008010817 */
[----:B------:R-:W-:Y:S01]  /*e010*/  FFMA.FTZ R92, R125, UR8, -R23 ;  /* 0x000000087d5c7c23 */ /* 0x000fe20008010817 */
[----:B---3--:R-:W-:Y:S01]  /*e020*/  F2FP.BF16.F32.PACK_AB R6, R48, R95 ;  /* 0x0000005f3006723e */ /* 0x008fe200000010ff */
[----:B------:R-:W-:-:S04]  /*e030*/  FADD.FTZ R95, R95, R124 ;  /* 0x0000007c5f5f7221 */ /* 0x000fc80000010000 */
[----:B------:R2:W3:Y:S01]  /*e040*/  MUFU.EX2 R125, R4 ;  /* 0x00000004007d7308 */ /* 0x0004e20000000800 */
[----:B------:R-:W-:-:S07]  /*e050*/  FADD.FTZ R95, R48, R95 ;  /* 0x0000005f305f7221 */ /* 0x000fce0000010000 */
[----:B------:R-:W4:Y:S08]  /*e060*/  MUFU.EX2 R92, R92 ;  /* 0x0000005c005c7308 */ /* 0x000f300000000800 */
[----:B------:R-:W-:Y:S01]  /*e070*/  MUFU.EX2 R93, R93 ;  /* 0x0000005d005d7308 */ /* 0x000fe20000000800 */
[----:B--2---:R-:W-:Y:S02]  /*e080*/  F2FP.BF16.F32.PACK_AB R4, R129, R131 ;  /* 0x000000838104723e */ /* 0x004fe400000010ff */
[----:B---3--:R-:W-:Y:S01]  /*e090*/  F2FP.BF16.F32.PACK_AB R5, R125, R130 ;  /* 0x000000827d05723e */ /* 0x008fe200000010ff */
[----:B------:R-:W-:-:S04]  /*e0a0*/  FADD.FTZ R130, R130, R0 ;  /* 0x0000000082827221 */ /* 0x000fc80000010000 */
[----:B------:R-:W2:Y:S01]  /*e0b0*/  MUFU.EX2 R51, R51 ;  /* 0x0000003300337308 */ /* 0x000ea20000000800 */
[----:B----4-:R-:W-:Y:S01]  /*e0c0*/  F2FP.BF16.F32.PACK_AB R7, R47, R92 ;  /* 0x0000005c2f07723e */ /* 0x010fe200000010ff */
[----:B------:R-:W-:-:S04]  /*e0d0*/  FADD.FTZ R130, R125, R130 ;  /* 0x000000827d827221 */ /* 0x000fc80000010000 */
[----:B------:R-:W-:Y:S02]  /*e0e0*/  FADD.FTZ R92, R92, R130 ;  /* 0x000000825c5c7221 */ /* 0x000fe40000010000 */
[----:B-1----:R-:W-:Y:S01]  /*e0f0*/  HMMA.16816.F32.BF16 R68, R4, R8, R68 ;  /* 0x000000080444723c */ /* 0x002fe20000041844 */
[----:B------:R-:W-:Y:S01]  /*e100*/  MUFU.EX2 R50, R50 ;  /* 0x0000003200327308 */ /* 0x000fe20000000800 */
[----:B------:R-:W-:-:S04]  /*e110*/  FADD.FTZ R92, R47, R92 ;  /* 0x0000005c2f5c7221 */ /* 0x000fc80000010000 */
[C---:B------:R-:W-:Y:S01]  /*e120*/  HMMA.16816.F32.BF16 R72, R4.reuse, R10, R72 ;  /* 0x0000000a0448723c */ /* 0x040fe20000041848 */
[----:B------:R-:W1:Y:S02]  /*e130*/  LDSM.16.MT88.4 R8, [R103+0x3400] ;  /* 0x003400006708783b */ /* 0x000e640000004200 */
[----:B------:R-:W3:Y:S08]  /*e140*/  MUFU.EX2 R35, R35 ;  /* 0x0000002300237308 */ /* 0x000ef00000000800 */
[----:B------:R-:W-:Y:S08]  /*e150*/  MUFU.EX2 R91, R91 ;  /* 0x0000005b005b7308 */ /* 0x000ff00000000800 */
[----:B------:R-:W4:Y:S08]  /*e160*/  MUFU.EX2 R90, R90 ;  /* 0x0000005a005a7308 */ /* 0x000f300000000800 */
[----:B------:R-:W-:Y:S08]  /*e170*/  MUFU.EX2 R88, R88 ;  /* 0x0000005800587308 */ /* 0x000ff00000000800 */
[----:B------:R-:W-:Y:S01]  /*e180*/  MUFU.EX2 R89, R89 ;  /* 0x0000005900597308 */ /* 0x000fe20000000800 */
[C---:B-1----:R-:W-:Y:S07]  /*e190*/  HMMA.16816.F32.BF16 R76, R4.reuse, R8, R76 ;  /* 0x00000008044c723c */ /* 0x042fee000004184c */
[----:B------:R-:W-:Y:S01]  /*e1a0*/  MUFU.EX2 R57, R57 ;  /* 0x0000003900397308 */ /* 0x000fe20000000800 */
[----:B------:R-:W-:Y:S01]  /*e1b0*/  HMMA.16816.F32.BF16 R80, R4, R10, R80 ;  /* 0x0000000a0450723c */ /* 0x000fe20000041850 */
[----:B------:R-:W1:Y:S06]  /*e1c0*/  LDSM.16.MT88.4 R8, [R103+0x3800] ;  /* 0x003800006708783b */ /* 0x000e6c0000004200 */
[----:B------:R-:W5:Y:S01]  /*e1d0*/  MUFU.EX2 R55, R55 ;  /* 0x0000003700377308 */ /* 0x000f620000000800 */
[----:B------:R-:W-:Y:S01]  /*e1e0*/  F2FP.BF16.F32.PACK_AB R4, R53, R94 ;  /* 0x0000005e3504723e */ /* 0x000fe200000010ff */
[----:B------:R-:W-:Y:S01]  /*e1f0*/  FADD.FTZ R94, R94, R95 ;  /* 0x0000005f5e5e7221 */ /* 0x000fe20000010000 */
[----:B--2---:R-:W-:Y:S01]  /*e200*/  F2FP.BF16.F32.PACK_AB R5, R51, R93 ;  /* 0x0000005d3305723e */ /* 0x004fe200000010ff */
[----:B------:R-:W-:Y:S01]  /*e210*/  FADD.FTZ R93, R93, R92 ;  /* 0x0000005c5d5d7221 */ /* 0x000fe20000010000 */
[----:B------:R-:W-:-:S03]  /*e220*/  F2FP.BF16.F32.PACK_AB R6, R43, R52 ;  /* 0x000000342b06723e */ /* 0x000fc600000010ff */
[----:B------:R-:W-:Y:S01]  /*e230*/  MUFU.EX2 R41, R41 ;  /* 0x0000002900297308 */ /* 0x000fe20000000800 */
[----:B---3--:R-:W-:Y:S01]  /*e240*/  F2FP.BF16.F32.PACK_AB R7, R35, R50 ;  /* 0x000000322307723e */ /* 0x008fe200000010ff */
[----:B------:R-:W-:Y:S01]  /*e250*/  FADD.FTZ R94, R53, R94 ;  /* 0x0000005e355e7221 */ /* 0x000fe20000010000 */
[----:B------:R-:W-:-:S03]  /*e260*/  FADD.FTZ R93, R51, R93 ;  /* 0x0000005d335d7221 */ /* 0x000fc60000010000 */
[----:B------:R-:W-:Y:S01]  /*e270*/  FADD.FTZ R52, R52, R94 ;  /* 0x0000005e34347221 */ /* 0x000fe20000010000 */
[----:B------:R-:W-:Y:S01]  /*e280*/  FADD.FTZ R50, R50, R93 ;  /* 0x0000005d32327221 */ /* 0x000fe20000010000 */
[----:B------:R-:W-:Y:S01]  /*e290*/  HMMA.16816.F32.BF16 R68, R4, R12, R68 ;  /* 0x0000000c0444723c */ /* 0x000fe20000041844 */
[----:B------:R-:W2:Y:S01]  /*e2a0*/  MUFU.EX2 R40, R40 ;  /* 0x0000002800287308 */ /* 0x000ea20000000800 */
[----:B------:R-:W-:Y:S01]  /*e2b0*/  FADD.FTZ R52, R43, R52 ;  /* 0x000000342b347221 */ /* 0x000fe20000010000 */
[----:B------:R-:W-:-:S03]  /*e2c0*/  FADD.FTZ R50, R35, R50 ;  /* 0x0000003223327221 */ /* 0x000fc60000010000 */
[C---:B------:R-:W-:Y:S01]  /*e2d0*/  HMMA.16816.F32.BF16 R72, R4.reuse, R14, R72 ;  /* 0x0000000e0448723c */ /* 0x040fe20000041848 */
[----:B------:R-:W3:Y:S02]  /*e2e0*/  LDSM.16.MT88.4 R12, [R104+0x3c00] ;  /* 0x003c0000680c783b */ /* 0x000ee40000004200 */
[----:B------:R4:W-:Y:S08]  /*e2f0*/  MUFU.EX2 R0, R56 ;  /* 0x0000003800007308 */ /* 0x0009f00000000800 */
[----:B------:R-:W3:Y:S01]  /*e300*/  MUFU.EX2 R49, R49 ;  /* 0x0000003100317308 */ /* 0x000ee20000000800 */
[C---:B-1----:R-:W-:Y:S07]  /*e310*/  HMMA.16816.F32.BF16 R76, R4.reuse, R8, R76 ;  /* 0x00000008044c723c */ /* 0x042fee000004184c */
[----:B------:R-:W-:Y:S01]  /*e320*/  MUFU.EX2 R46, R46 ;  /* 0x0000002e002e7308 */ /* 0x000fe20000000800 */
[--C-:B----4-:R-:W-:Y:S01]  /*e330*/  FFMA.FTZ R56, R37, UR8, -R23.reuse ;  /* 0x0000000825387c23 */ /* 0x110fe20008010817 */
[----:B------:R-:W-:Y:S01]  /*e340*/  HMMA.16816.F32.BF16 R80, R4, R10, R80 ;  /* 0x0000000a0450723c */ /* 0x000fe20000041850 */
[----:B------:R-:W1:Y:S01]  /*e350*/  LDSM.16.MT88.4 R8, [R103+0x3c00] ;  /* 0x003c00006708783b */ /* 0x000e620000004200 */
[----:B------:R-:W-:-:S03]  /*e360*/  FFMA.FTZ R37, R19, UR8, -R23 ;  /* 0x0000000813257c23 */ /* 0x000fc60008010817 */
[----:B------:R-:W-:Y:S01]  /*e370*/  LDSM.16.MT88.4 R16, [R104+0x4400] ;  /* 0x004400006810783b */ /* 0x000fe20000004200 */
[----:B------:R-:W-:Y:S01]  /*e380*/  MUFU.EX2 R44, R44 ;  /* 0x0000002c002c7308 */ /* 0x000fe20000000800 */
[C---:B------:R-:W-:Y:S01]  /*e390*/  F2FP.BF16.F32.PACK_AB R4, R90.reuse, R91 ;  /* 0x0000005b5a04723e */ /* 0x040fe200000010ff */
[----:B------:R-:W-:Y:S01]  /*e3a0*/  FADD.FTZ R91, R91, R52 ;  /* 0x000000345b5b7221 */ /* 0x000fe20000010000 */
[----:B-----5:R-:W-:Y:S01]  /*e3b0*/  F2FP.BF16.F32.PACK_AB R5, R55, R57 ;  /* 0x000000393705723e */ /* 0x020fe200000010ff */
[----:B------:R-:W-:Y:S01]  /*e3c0*/  FADD.FTZ R57, R57, R50 ;  /* 0x0000003239397221 */ /* 0x000fe20000010000 */
[----:B------:R-:W-:Y:S01]  /*e3d0*/  F2FP.BF16.F32.PACK_AB R6, R89, R88 ;  /* 0x000000585906723e */ /* 0x000fe200000010ff */
[----:B------:R-:W-:Y:S01]  /*e3e0*/  FADD.FTZ R90, R90, R91 ;  /* 0x0000005b5a5a7221 */ /* 0x000fe20000010000 */
[----:B--2---:R-:W-:Y:S01]  /*e3f0*/  F2FP.BF16.F32.PACK_AB R7, R40, R41 ;  /* 0x000000292807723e */ /* 0x004fe200000010ff */
[----:B------:R-:W-:Y:S01]  /*e400*/  MUFU.EX2 R45, R45 ;  /* 0x0000002d002d7308 */ /* 0x000fe20000000800 */
[----:B------:R-:W-:Y:S01]  /*e410*/  FADD.FTZ R55, R55, R57 ;  /* 0x0000003937377221 */ /* 0x000fe20000010000 */
[----:B------:R-:W-:-:S03]  /*e420*/  FADD.FTZ R90, R88, R90 ;  /* 0x0000005a585a7221 */ /* 0x000fc60000010000 */
[----:B------:R-:W-:Y:S01]  /*e430*/  FADD.FTZ R55, R41, R55 ;  /* 0x0000003729377221 */ /* 0x000fe20000010000 */
[C---:B---3--:R-:W-:Y:S01]  /*e440*/  HMMA.16816.F32.BF16 R68, R4.reuse, R12, R68 ;  /* 0x0000000c0444723c */ /* 0x048fe20000041844 */
[----:B------:R-:W-:Y:S01]  /*e450*/  FADD.FTZ R89, R89, R90 ;  /* 0x0000005a59597221 */ /* 0x000fe20000010000 */
[----:B------:R-:W2:Y:S01]  /*e460*/  MUFU.EX2 R59, R59 ;  /* 0x0000003b003b7308 */ /* 0x000ea20000000800 */
[----:B------:R-:W-:Y:S02]  /*e470*/  FADD.FTZ R40, R40, R55 ;  /* 0x0000003728287221 */ /* 0x000fe40000010000 */
[----:B------:R-:W-:Y:S01]  /*e480*/  FADD.FTZ R89, R49, R89 ;  /* 0x0000005931597221 */ /* 0x000fe20000010000 */
[C---:B------:R-:W-:Y:S01]  /*e490*/  HMMA.16816.F32.BF16 R72, R4.reuse, R14, R72 ;  /* 0x0000000e0448723c */ /* 0x040fe20000041848 */
[----:B------:R-:W3:Y:S03]  /*e4a0*/  LDSM.16.MT88.4 R12, [R104+0x4000] ;  /* 0x00400000680c783b */ /* 0x000ee60000004200 */
[----:B------:R-:W4:Y:S08]  /*e4b0*/  MUFU.EX2 R56, R56 ;  /* 0x0000003800387308 */ /* 0x000f300000000800 */
[----:B------:R-:W-:Y:S01]  /*e4c0*/  MUFU.EX2 R58, R58 ;  /* 0x0000003a003a7308 */ /* 0x000fe20000000800 */
[----:B--2---:R-:W-:Y:S01]  /*e4d0*/  FADD.FTZ R40, R59, R40 ;  /* 0x000000283b287221 */ /* 0x004fe20000010000 */
[C---:B-1----:R-:W-:Y:S06]  /*e4e0*/  HMMA.16816.F32.BF16 R76, R4.reuse, R8, R76 ;  /* 0x00000008044c723c */ /* 0x042fec000004184c */
[----:B------:R-:W1:Y:S01]  /*e4f0*/  MUFU.EX2 R37, R37 ;  /* 0x0000002500257308 */ /* 0x000e620000000800 */
[----:B------:R-:W-:Y:S01]  /*e500*/  HMMA.16816.F32.BF16 R80, R4, R10, R80 ;  /* 0x0000000a0450723c */ /* 0x000fe20000041850 */
[----:B------:R-:W2:Y:S01]  /*e510*/  LDSM.16.MT88.4 R8, [R103+0x4000] ;  /* 0x004000006708783b */ /* 0x000ea20000004200 */
[----:B----4-:R-:W-:-:S05]  /*e520*/  FADD.FTZ R40, R56, R40 ;  /* 0x0000002838287221 */ /* 0x010fca0000010000 */
[----:B------:R-:W-:Y:S01]  /*e530*/  F2FP.BF16.F32.PACK_AB R4, R46, R49 ;  /* 0x000000312e04723e */ /* 0x000fe200000010ff */
[----:B------:R-:W4:Y:S01]  /*e540*/  MUFU.EX2 R42, R42 ;  /* 0x0000002a002a7308 */ /* 0x000f220000000800 */
[----:B------:R-:W-:Y:S01]  /*e550*/  F2FP.BF16.F32.PACK_AB R5, R56, R59 ;  /* 0x0000003b3805723e */ /* 0x000fe200000010ff */
[----:B------:R-:W-:Y:S01]  /*e560*/  FADD.FTZ R46, R46, R89 ;  /* 0x000000592e2e7221 */ /* 0x000fe20000010000 */
[----:B------:R-:W-:-:S03]  /*e570*/  F2FP.BF16.F32.PACK_AB R6, R45, R44 ;  /* 0x0000002c2d06723e */ /* 0x000fc600000010ff */
[----:B------:R-:W-:Y:S01]  /*e580*/  FADD.FTZ R46, R44, R46 ;  /* 0x0000002e2c2e7221 */ /* 0x000fe20000010000 */
[----:B-1----:R-:W-:Y:S01]  /*e590*/  F2FP.BF16.F32.PACK_AB R7, R37, R58 ;  /* 0x0000003a2507723e */ /* 0x002fe200000010ff */
[----:B------:R-:W1:Y:S01]  /*e5a0*/  MUFU.EX2 R34, R34 ;  /* 0x0000002200227308 */ /* 0x000e620000000800 */
[----:B------:R-:W-:Y:S01]  /*e5b0*/  FADD.FTZ R58, R58, R40 ;  /* 0x000000283a3a7221 */ /* 0x000fe20000010000 */
[----:B------:R-:W-:-:S03]  /*e5c0*/  FADD.FTZ R45, R45, R46 ;  /* 0x0000002e2d2d7221 */ /* 0x000fc60000010000 */
[----:B------:R-:W-:Y:S01]  /*e5d0*/  FADD.FTZ R58, R37, R58 ;  /* 0x0000003a253a7221 */ /* 0x000fe20000010000 */
[----:B---3--:R-:W-:Y:S02]  /*e5e0*/  HMMA.16816.F32.BF16 R68, R4, R12, R68 ;  /* 0x0000000c0444723c */ /* 0x008fe40000041844 */
[----:B------:R-:W-:Y:S01]  /*e5f0*/  MUFU.EX2 R33, R33 ;  /* 0x0000002100217308 */ /* 0x000fe20000000800 */
[----:B----4-:R-:W-:-:S03]  /*e600*/  FADD.FTZ R45, R42, R45 ;  /* 0x0000002d2a2d7221 */ /* 0x010fc60000010000 */
[C---:B------:R-:W-:Y:S01]  /*e610*/  HMMA.16816.F32.BF16 R72, R4.reuse, R14, R72 ;  /* 0x0000000e0448723c */ /* 0x040fe20000041848 */
[----:B------:R-:W3:Y:S03]  /*e620*/  LDSM.16.MT88.4 R12, [R103+0x4400] ;  /* 0x00440000670c783b */ /* 0x000ee60000004200 */
[----:B------:R-:W4:Y:S08]  /*e630*/  MUFU.EX2 R32, R32 ;  /* 0x0000002000207308 */ /* 0x000f300000000800 */
[----:B------:R-:W5:Y:S01]  /*e640*/  MUFU.EX2 R60, R60 ;  /* 0x0000003c003c7308 */ /* 0x000f620000000800 */
[C---:B--2---:R-:W-:Y:S06]  /*e650*/  HMMA.16816.F32.BF16 R76, R4.reuse, R8, R76 ;  /* 0x00000008044c723c */ /* 0x044fec000004184c */
[----:B------:R-:W-:Y:S01]  /*e660*/  HMMA.16816.F32.BF16 R80, R4, R10, R80 ;  /* 0x0000000a0450723c */ /* 0x000fe20000041850 */
[----:B------:R-:W2:Y:S01]  /*e670*/  MUFU.EX2 R62, R62 ;  /* 0x0000003e003e7308 */ /* 0x000ea20000000800 */
[----:B------:R-:W3:Y:S05]  /*e680*/  LDSM.16.MT88.4 R8, [R104+0x4800] ;  /* 0x004800006808783b */ /* 0x000eea0000004200 */
[C---:B-1----:R-:W-:Y:S01]  /*e690*/  F2FP.BF16.F32.PACK_AB R4, R34.reuse, R42 ;  /* 0x0000002a2204723e */ /* 0x042fe200000010ff */
[----:B------:R-:W-:Y:S01]  /*e6a0*/  FADD.FTZ R34, R34, R45 ;  /* 0x0000002d22227221 */ /* 0x000fe20000010000 */
[----:B------:R-:W1:Y:S01]  /*e6b0*/  MUFU.EX2 R61, R61 ;  /* 0x0000003d003d7308 */ /* 0x000e620000000800 */
[----:B----4-:R-:W-:Y:S01]  /*e6c0*/  F2FP.BF16.F32.PACK_AB R6, R32, R33 ;  /* 0x000000212006723e */ /* 0x010fe200000010ff */
[----:B-----5:R-:W-:Y:S01]  /*e6d0*/  FADD.FTZ R58, R60, R58 ;  /* 0x0000003a3c3a7221 */ /* 0x020fe20000010000 */
[----:B------:R-:W-:-:S04]  /*e6e0*/  FADD.FTZ R34, R33, R34 ;  /* 0x0000002221227221 */ /* 0x000fc80000010000 */
[----:B------:R-:W-:Y:S01]  /*e6f0*/  FADD.FTZ R32, R32, R34 ;  /* 0x0000002220207221 */ /* 0x000fe20000010000 */
[----:B------:R-:W4:Y:S01]  /*e700*/  MUFU.EX2 R31, R31 ;  /* 0x0000001f001f7308 */ /* 0x000f220000000800 */
[C---:B--2---:R-:W-:Y:S01]  /*e710*/  F2FP.BF16.F32.PACK_AB R5, R62.reuse, R60 ;  /* 0x0000003c3e05723e */ /* 0x044fe200000010ff */
[----:B------:R-:W-:-:S06]  /*e720*/  FADD.FTZ R62, R62, R58 ;  /* 0x0000003a3e3e7221 */ /* 0x000fcc0000010000 */
[----:B------:R2:W5:Y:S01]  /*e730*/  MUFU.EX2 R2, R54 ;  /* 0x0000003600027308 */ /* 0x0005620000000800 */
[----:B-1----:R-:W-:-:S07]  /*e740*/  FADD.FTZ R62, R61, R62 ;  /* 0x0000003e3d3e7221 */ /* 0x002fce0000010000 */
[----:B------:R-:W-:Y:S01]  /*e750*/  MUFU.EX2 R38, R38 ;  /* 0x0000002600267308 */ /* 0x000fe20000000800 */
[C---:B----4-:R-:W-:Y:S01]  /*e760*/  F2FP.BF16.F32.PACK_AB R7, R31.reuse, R61 ;  /* 0x0000003d1f07723e */ /* 0x050fe200000010ff */
[----:B------:R-:W-:-:S06]  /*e770*/  FADD.FTZ R31, R31, R62 ;  /* 0x0000003e1f1f7221 */ /* 0x000fcc0000010000 */
[----:B------:R-:W-:Y:S01]  /*e780*/  MUFU.EX2 R39, R39 ;  /* 0x0000002700277308 */ /* 0x000fe20000000800 */
[----:B------:R-:W-:Y:S01]  /*e790*/  HMMA.16816.F32.BF16 R68, R4, R16, R68 ;  /* 0x000000100444723c */ /* 0x000fe20000041844 */
[----:B--2---:R-:W-:Y:S01]  /*e7a0*/  FFMA.FTZ R54, R66, UR8, -R87 ;  /* 0x0000000842367c23 */ /* 0x004fe20008010857 */
[----:B-----5:R-:W-:-:S04]  /*e7b0*/  FADD.FTZ R32, R2, R32 ;  /* 0x0000002002207221 */ /* 0x020fc80000010000 */
[C---:B------:R-:W-:Y:S01]  /*e7c0*/  HMMA.16816.F32.BF16 R72, R4.reuse, R18, R72 ;  /* 0x000000120448723c */ /* 0x040fe20000041848 */
[----:B------:R-:W1:Y:S01]  /*e7d0*/  MUFU.EX2 R29, R29 ;  /* 0x0000001d001d7308 */ /* 0x000e620000000800 */
[----:B------:R-:W2:Y:S04]  /*e7e0*/  LDSM.16.MT88.4 R16, [R103+0x4800] ;  /* 0x004800006710783b */ /* 0x000ea80000004200 */
[C---:B---3--:R-:W-:Y:S03]  /*e7f0*/  HMMA.16816.F32.BF16 R76, R4.reuse, R12, R76 ;  /* 0x0000000c044c723c */ /* 0x048fe6000004184c */
[----:B------:R-:W3:Y:S03]  /*e800*/  MUFU.EX2 R28, R28 ;  /* 0x0000001c001c7308 */ /* 0x000ee60000000800 */
[----:B------:R-:W-:Y:S01]  /*e810*/  HMMA.16816.F32.BF16 R80, R4, R14, R80 ;  /* 0x0000000e0450723c */ /* 0x000fe20000041850 */
[----:B------:R-:W4:Y:S04]  /*e820*/  LDSM.16.MT88.4 R12, [R104+0x4c00] ;  /* 0x004c0000680c783b */ /* 0x000f280000004200 */
[----:B------:R-:W5:Y:S01]  /*e830*/  MUFU.EX2 R27, R27 ;  /* 0x0000001b001b7308 */ /* 0x000f620000000800 */
[----:B-1----:R-:W-:Y:S01]  /*e840*/  FADD.FTZ R31, R29, R31 ;  /* 0x0000001f1d1f7221 */ /* 0x002fe20000010000 */
[C---:B------:R-:W-:Y:S01]  /*e850*/  F2FP.BF16.F32.PACK_AB R4, R0.reuse, R2 ;  /* 0x000000020004723e */ /* 0x040fe200000010ff */
[----:B------:R-:W-:Y:S01]  /*e860*/  FADD.FTZ R0, R0, R32 ;  /* 0x0000002000007221 */ /* 0x000fe20000010000 */
[----:B------:R-:W-:-:S02]  /*e870*/  F2FP.BF16.F32.PACK_AB R6, R39, R38 ;  /* 0x000000262706723e */ /* 0x000fc400000010ff */
[----:B------:R-:W-:Y:S01]  /*e880*/  MOV R2, R20 ;  /* 0x0000001400027202 */ /* 0x000fe20000000f00 */
[----:B------:R-:W-:Y:S01]  /*e890*/  FADD.FTZ R0, R38, R0 ;  /* 0x0000000026007221 */ /* 0x000fe20000010000 */
[----:B------:R-:W1:Y:S01]  /*e8a0*/  MUFU.EX2 R26, R26 ;  /* 0x0000001a001a7308 */ /* 0x000e620000000800 */
[C---:B---3--:R-:W-:Y:S01]  /*e8b0*/  F2FP.BF16.F32.PACK_AB R5, R28.reuse, R29 ;  /* 0x0000001d1c05723e */ /* 0x048fe200000010ff */
[----:B------:R-:W-:Y:S01]  /*e8c0*/  FADD.FTZ R28, R28, R31 ;  /* 0x0000001f1c1c7221 */ /* 0x000fe20000010000 */
[----:B------:R-:W-:Y:S01]  /*e8d0*/  FADD.FTZ R39, R39, R0 ;  /* 0x0000000027277221 */ /* 0x000fe20000010000 */
[----:B------:R-:W-:-:S04]  /*e8e0*/  MOV R0, R3 ;  /* 0x0000000300007202 */ /* 0x000fc80000000f00 */
[----:B------:R-:W3:Y:S01]  /*e8f0*/  MUFU.EX2 R36, R65 ;  /* 0x0000004100247308 */ /* 0x000ee20000000800 */
[----:B-----5:R-:W-:-:S07]  /*e900*/  FADD.FTZ R28, R27, R28 ;  /* 0x0000001c1b1c7221 */ /* 0x020fce0000010000 */
[----:B------:R-:W5:Y:S01]  /*e910*/  MUFU.EX2 R54, R54 ;  /* 0x0000003600367308 */ /* 0x000f620000000800 */
[C---:B-1----:R-:W-:Y:S01]  /*e920*/  F2FP.BF16.F32.PACK_AB R7, R26.reuse, R27 ;  /* 0x0000001b1a07723e */ /* 0x042fe200000010ff */
[----:B------:R-:W-:-:S06]  /*e930*/  FADD.FTZ R26, R26, R28 ;  /* 0x0000001c1a1a7221 */ /* 0x000fcc0000010000 */
[----:B------:R-:W-:Y:S01]  /*e940*/  HMMA.16816.F32.BF16 R68, R4, R8, R68 ;  /* 0x000000080444723c */ /* 0x000fe20000041844 */
[----:B------:R-:W1:Y:S01]  /*e950*/  MUFU.EX2 R30, R86 ;  /* 0x00000056001e7308 */ /* 0x000e620000000800 */
[----:B---3--:R-:W-:-:S04]  /*e960*/  FADD.FTZ R39, R36, R39 ;  /* 0x0000002724277221 */ /* 0x008fc80000010000 */
[C---:B------:R-:W-:Y:S01]  /*e970*/  HMMA.16816.F32.BF16 R72, R4.reuse, R10, R72 ;  /* 0x0000000a0448723c */ /* 0x040fe20000041848 */
[----:B------:R-:W3:Y:S02]  /*e980*/  LDSM.16.MT88.4 R8, [R103+0x4c00] ;  /* 0x004c00006708783b */ /* 0x000ee40000004200 */
[----:B------:R-:W4:Y:S01]  /*e990*/  MUFU.EX2 R67, R67 ;  /* 0x0000004300437308 */ /* 0x000f220000000800 */
[----:B-----5:R-:W-:Y:S02]  /*e9a0*/  FADD.FTZ R39, R54, R39 ;  /* 0x0000002736277221 */ /* 0x020fe40000010000 */
[C---:B--2---:R-:W-:Y:S05]  /*e9b0*/  HMMA.16816.F32.BF16 R76, R4.reuse, R16, R76 ;  /* 0x00000010044c723c */ /* 0x044fea000004184c */
[----:B------:R-:W2:Y:S01]  /*e9c0*/  MUFU.EX2 R24, R24 ;  /* 0x0000001800187308 */ /* 0x000ea20000000800 */
[----:B------:R-:W-:Y:S01]  /*e9d0*/  HMMA.16816.F32.BF16 R80, R4, R18, R80 ;  /* 0x000000120450723c */ /* 0x000fe20000041850 */
[----:B-1----:R-:W-:-:S06]  /*e9e0*/  FADD.FTZ R39, R30, R39 ;  /* 0x000000271e277221 */ /* 0x002fcc0000010000 */
[----:B------:R-:W1:Y:S01]  /*e9f0*/  MUFU.EX2 R25, R25 ;  /* 0x0000001900197308 */ /* 0x000e620000000800 */
[----:B------:R-:W-:Y:S01]  /*ea00*/  F2FP.BF16.F32.PACK_AB R4, R54, R36 ;  /* 0x000000243604723e */ /* 0x000fe200000010ff */
[C---:B----4-:R-:W-:Y:S01]  /*ea10*/  FADD.FTZ R129, R67.reuse, R39 ;  /* 0x0000002743817221 */ /* 0x050fe20000010000 */
[----:B------:R-:W-:-:S05]  /*ea20*/  F2FP.BF16.F32.PACK_AB R6, R67, R30 ;  /* 0x0000001e4306723e */ /* 0x000fca00000010ff */
[----:B------:R-:W4:Y:S01]  /*ea30*/  MUFU.EX2 R22, R22 ;  /* 0x0000001600167308 */ /* 0x000f220000000800 */
[----:B--2---:R-:W-:-:S07]  /*ea40*/  FADD.FTZ R26, R24, R26 ;  /* 0x0000001a181a7221 */ /* 0x004fce0000010000 */
[----:B------:R-:W2:Y:S01]  /*ea50*/  MUFU.EX2 R128, R128 ;  /* 0x0000008000807308 */ /* 0x000ea20000000800 */
[C---:B-1----:R-:W-:Y:S01]  /*ea60*/  F2FP.BF16.F32.PACK_AB R5, R25.reuse, R24 ;  /* 0x000000181905723e */ /* 0x042fe200000010ff */
[----:B------:R-:W-:-:S04]  /*ea70*/  FADD.FTZ R26, R25, R26 ;  /* 0x0000001a191a7221 */ /* 0x000fc80000010000 */
[----:B----4-:R-:W-:Y:S01]  /*ea80*/  FADD.FTZ R26, R22, R26 ;  /* 0x0000001a161a7221 */ /* 0x010fe20000010000 */
[----:B--2---:R-:W-:-:S03]  /*ea90*/  F2FP.BF16.F32.PACK_AB R7, R128, R22 ;  /* 0x000000168007723e */ /* 0x004fc600000010ff */
[----:B------:R-:W-:-:S04]  /*eaa0*/  FADD.FTZ R128, R128, R26 ;  /* 0x0000001a80807221 */ /* 0x000fc80000010000 */
[C---:B------:R-:W-:Y:S06]  /*eab0*/  HMMA.16816.F32.BF16 R68, R4.reuse, R12, R68 ;  /* 0x0000000c0444723c */ /* 0x040fec0000041844 */
[C---:B------:R-:W-:Y:S06]  /*eac0*/  HMMA.16816.F32.BF16 R72, R4.reuse, R14, R72 ;  /* 0x0000000e0448723c */ /* 0x040fec0000041848 */
[C---:B---3--:R-:W-:Y:S06]  /*ead0*/  HMMA.16816.F32.BF16 R76, R4.reuse, R8, R76 ;  /* 0x00000008044c723c */ /* 0x048fec000004184c */
[----:B------:R-:W-:-:S15]  /*eae0*/  HMMA.16816.F32.BF16 R80, R4, R10, R80 ;  /* 0x0000000a0450723c */ /* 0x000fde0000041850 */
[----:B------:R-:W-:-:S09]  /*eaf0*/  NOP ;  /* 0x0000000000007918 */ /* 0x000fd20000000000 */
.L_x_3900:
        /* <DEDUP_REMOVED lines=12> */
.L_x_3912:
        /* <DEDUP_REMOVED lines=11> */
[C---:B------:R-:W-:Y:S05]  /*ec70*/  VIADD R7, R14.reuse, 0xffffff80 ;  /* 0xffffff800e077836 */ /* 0x040fea0000000000 */
[----:B------:R-:W-:Y:S02]  /*ec80*/  IABS R9, R7 ;  /* 0x0000000700097213 */ /* 0x000fe40000000000 */
[-C--:B---3--:R-:W-:Y:S02]  /*ec90*/  IABS R6, R0.reuse ;  /* 0x0000000000067213 */ /* 0x088fe40000000000 */
[-C--:B------:R-:W-:Y:S02]  /*eca0*/  LOP3.LUT R7, R7, R0.reuse, RZ, 0x3c, !PT ;  /* 0x0000000007077212 */ /* 0x080fe400078e3cff */
[----:B------:R-:W3:Y:S01]  /*ecb0*/  I2F.RP R12, R6 ;  /* 0x00000006000c7306 */ /* 0x000ee20000209400 */
[-C--:B------:R-:W-:Y:S02]  /*ecc0*/  LOP3.LUT R14, R14, R0.reuse, RZ, 0x3c, !PT ;  /* 0x000000000e0e7212 */ /* 0x080fe400078e3cff */
[----:B------:R-:W-:Y:S02]  /*ecd0*/  ISETP.GE.AND P1, PT, R7, RZ, PT ;  /* 0x000000ff0700720c */ /* 0x000fe40003f26270 */
[----:B------:R-:W-:Y:S05]  /*ece0*/  LOP3.LUT R7, RZ, R0, RZ, 0x33, !PT ;  /* 0x00000000ff077212 */ /* 0x000fea00078e33ff */
[----:B---3--:R-:W3:Y:S02]  /*ecf0*/  MUFU.RCP R12, R12 ;  /* 0x0000000c000c7308 */ /* 0x008ee40000001000 */
[----:B---3--:R-:W-:Y:S08]  /*ed00*/  VIADD R12, R12, 0xffffffe ;  /* 0x0ffffffe0c0c7836 */ /* 0x008ff00000000000 */
[----:B------:R-:W3:Y:S02]  /*ed10*/  F2I.FTZ.U32.TRUNC.NTZ R13, R12 ;  /* 0x0000000c000d7305 */ /* 0x000ee4000021f000 */
        /* <DEDUP_REMOVED lines=19> */
[----:B------:R-:W-:Y:S09]  /*ee50*/  ISETP.NE.AND P4, PT, R0, RZ, PT ;  /* 0x000000ff0000720c */ /* 0x000ff20003f85270 */
        /* <DEDUP_REMOVED lines=11> */
[----:B------:R-:W3:Y:S01]  /*ef10*/  LDG.E R10, desc[UR6][R10.64] ;  /* 0x000000060a0a7981 */ /* 0x000ee2000c1e1900 */
[----:B------:R-:W4:Y:S01]  /*ef20*/  LDC.64 R6, c[0x0][0x238] ;  /* 0x00008e00ff067b82 */ /* 0x000f220000000a00 */
[----:B------:R-:W-:Y:S05]  /*ef30*/  IMAD R12, R12, R0, -0x80 ;  /* 0xffffff800c0c7424 */ /* 0x000fea00078e0200 */
[----:B------:R-:W-:Y:S01]  /*ef40*/  SHF.R.S32.HI R0, RZ, 0x1f, R12 ;  /* 0x0000001fff007819 */ /* 0x000fe2000001140c */
[----:B------:R5:W3:Y:S02]  /*ef50*/  LDG.E R11, desc[UR6][R8.64] ;  /* 0x00000006080b7981 */ /* 0x000ae4000c1e1900 */
[----:B-----5:R-:W5:Y:S02]  /*ef60*/  LDC.64 R8, c[0x0][0x250] ;  /* 0x00009400ff087b82 */ /* 0x020f640000000a00 */
[-C--:B-----5:R-:W-:Y:S02]  /*ef70*/  IMAD R0, R0, R8.reuse, RZ ;  /* 0x0000000800007224 */ /* 0x0a0fe400078e02ff */
[C---:B------:R-:W-:Y:S04]  /*ef80*/  IMAD.WIDE.U32 R14, R12.reuse, R8, RZ ;  /* 0x000000080c0e7225 */ /* 0x040fe800078e00ff */
[----:B------:R-:W-:Y:S04]  /*ef90*/  IMAD R0, R12, R9, R0 ;  /* 0x000000090c007224 */ /* 0x000fe800078e0200 */
[----:B------:R-:W-:Y:S01]  /*efa0*/  IMAD.IADD R15, R15, 0x1, R0 ;  /* 0x000000010f0f7824 */ /* 0x000fe200078e0200 */
[----:B---3--:R-:W-:Y:S04]  /*efb0*/  IADD3 R10, -R11, R10, RZ ;  /* 0x0000000a0b0a7210 */ /* 0x008fe80007ffe1ff */
[----:B------:R-:W-:Y:S01]  /*efc0*/  SHF.R.S32.HI R8, RZ, 0x1f, R10 ;  /* 0x0000001fff087819 */ /* 0x000fe2000001140a */
[-C--:B----4-:R-:W-:Y:S04]  /*efd0*/  IMAD.WIDE.U32 R14, R10, R6.reuse, R14 ;  /* 0x000000060a0e7225 */ /* 0x090fe800078e000e */
[----:B------:R-:W-:Y:S04]  /*efe0*/  IMAD R8, R8, R6, RZ ;  /* 0x0000000608087224 */ /* 0x000fe800078e02ff */
[----:B------:R-:W-:Y:S05]  /*eff0*/  IMAD R8, R10, R7, R8 ;  /* 0x000000070a087224 */ /* 0x000fea00078e0208 */
[----:B------:R-:W-:Y:S07]  /*f000*/  IADD3 R15, R15, R8, RZ ;  /* 0x000000080f0f7210 */ /* 0x000fee0007ffe0ff */
.L_x_3909:
[-C--:B------:R-:W-:Y:S01]  /*f010*/  LEA R130, P5, R14, R127.reuse, 0x1 ;  /* 0x0000007f0e827211 */ /* 0x080fe200078a08ff */
[----:B------:R-:W-:Y:S01]  /*f020*/  @P0 STS.64 [R122+0x3008], RZ ;  /* 0x003008ff7a000388 */ /* 0x000fe20000000a00 */
[----:B------:R-:W-:Y:S01]  /*f030*/  @!P0 IADD3 R6, P1, R112, R14, RZ ;  /* 0x0000000e70068210 */ /* 0x000fe20007f3e0ff */
[----:B--2---:R-:W-:Y:S01]  /*f040*/  @!P0 IMAD.WIDE.U32 R8, R2, 0x60, R14 ;  /* 0x0000006002088825 */ /* 0x004fe200078e000e */
[----:B------:R-:W-:Y:S02]  /*f050*/  LEA.HI.X R131, R14, R126, R15, 0x1, P5 ;  /* 0x0000007e0e837211 */ /* 0x000fe400028f0c0f */
[----:B------:R-:W-:Y:S01]  /*f060*/  @!P0 LEA R10, P4, R6, R127, 0x1 ;  /* 0x0000007f060a8211 */ /* 0x000fe200078808ff */
[----:B------:R-:W-:Y:S01]  /*f070*/  @P0 STS [R122+0x3000], RZ ;  /* 0x003000ff7a000388 */ /* 0x000fe20000000800 */
[-C--:B------:R-:W-:Y:S01]  /*f080*/  @!P0 IADD3.X R2, R111, R15.reuse, RZ, P1, !PT ;  /* 0x0000000f6f028210 */ /* 0x080fe20000ffe4ff */
[----:B------:R-:W-:Y:S01]  /*f090*/  @!P0 IMAD R3, R3, 0x60, RZ ;  /* 0x0000006003038824 */ /* 0x000fe200078e02ff */
[----:B-1----:R-:W-:Y:S01]  /*f0a0*/  @!P0 LEA R0, P3, R4, R14, 0x6 ;  /* 0x0000000e04008211 */ /* 0x002fe200078630ff */
[----:B------:R-:W-:Y:S01]  /*f0b0*/  @P0 STS [R122+0x3004], RZ ;  /* 0x003004ff7a000388 */ /* 0x000fe20000000800 */
[-C--:B------:R-:W-:Y:S02]  /*f0c0*/  @!P0 LEA.HI.X R11, R6, R126.reuse, R2, 0x1, P4 ;  /* 0x0000007e060b8211 */ /* 0x080fe400020f0c02 */
[----:B------:R-:W-:Y:S01]  /*f0d0*/  @!P0 LEA.HI.X R5, R4, R15, R5, 0x6, P3 ;  /* 0x0000000f04058211 */ /* 0x000fe200018f3405 */
[----:B------:R-:W-:Y:S01]  /*f0e0*/  @!PT LDS RZ, [RZ] ;  /* 0x00000000fffff984 */ /* 0x000fe20000000800 */
[----:B------:R-:W-:Y:S01]  /*f0f0*/  @!PT LDS RZ, [RZ] ;  /* 0x00000000fffff984 */ /* 0x000fe20000000800 */
[----:B------:R-:W-:Y:S01]  /*f100*/  @!PT LDS RZ, [RZ] ;  /* 0x00000000fffff984 */ /* 0x000fe20000000800 */
[----:B------:R-:W-:Y:S01]  /*f110*/  @!P0 LDGSTS.E.BYPASS.LTC128B.128 [R122+0x3000], desc[UR6][R130.64] ;  /* 0x03000000827a8fae */ /* 0x000fe2000b901d46 */
[C---:B------:R-:W-:Y:S02]  /*f120*/  @!P0 LEA R4, P3, R0.reuse, R127, 0x1 ;  /* 0x0000007f00048211 */ /* 0x040fe400078608ff */
[----:B------:R-:W-:Y:S02]  /*f130*/  @!P0 IADD3 R3, R3, R9, RZ ;  /* 0x0000000903038210 */ /* 0x000fe40007ffe0ff */
[----:B------:R-:W-:Y:S02]  /*f140*/  @!P0 LEA.HI.X R5, R0, R126, R5, 0x1, P3 ;  /* 0x0000007e00058211 */ /* 0x000fe400018f0c05 */
[C---:B------:R-:W-:Y:S01]  /*f150*/  @!P0 LEA R12, P1, R8.reuse, R127, 0x1 ;  /* 0x0000007f080c8211 */ /* 0x040fe200078208ff */
[----:B------:R-:W-:Y:S01]  /*f160*/  @P0 STS.128 [R122+0x3800], RZ ;  /* 0x003800ff7a000388 */ /* 0x000fe20000000c00 */
[----:B------:R-:W-:Y:S02]  /*f170*/  MOV R127, R130 ;  /* 0x00000082007f7202 */ /* 0x000fe40000000f00 */
[----:B------:R-:W-:Y:S02]  /*f180*/  @!P0 LEA.HI.X R13, R8, R126, R3, 0x1, P1 ;  /* 0x0000007e080d8211 */ /* 0x000fe400008f0c03 */
[----:B------:R-:W-:Y:S02]  /*f190*/  ISETP.GE.AND P1, PT, R121, 0x2, PT ;  /* 0x000000027900780c */ /* 0x000fe40003f26270 */
[----:B------:R-:W-:Y:S01]  /*f1a0*/  MOV R126, R131 ;  /* 0x00000083007e7202 */ /* 0x000fe20000000f00 */
        /* <DEDUP_REMOVED lines=15> */
[----:B-1----:R-:W2:Y:S08]  /*f2a0*/  LDSM.16.M88.4 R8, [R106+0x1000] ;  /* 0x001000006a08783b */ /* 0x002eb00000000200 */
[----:B------:R-:W3:Y:S08]  /*f2b0*/  LDSM.16.M88.4 R16, [R106+0x1400] ;  /* 0x001400006a10783b */ /* 0x000ef00000000200 */
[----:B------:R-:W0:Y:S08]  /*f2c0*/  LDGDEPBAR ;  /* 0x00000000000079af */ /* 0x000e300000000000 */
[----:B------:R-:W1:Y:S08]  /*f2d0*/  LDSM.16.M88.4 R24, [R106+0x1800] ;  /* 0x001800006a18783b */ /* 0x000e700000000200 */
[----:B------:R-:W4:Y:S08]  /*f2e0*/  LDSM.16.M88.4 R32, [R106+0x1c00] ;  /* 0x001c00006a20783b */ /* 0x000f300000000200 */
[----:B------:R-:W5:Y:S08]  /*f2f0*/  LDSM.16.M88.4 R40, [R106+0x2000] ;  /* 0x002000006a28783b */ /* 0x000f700000000200 */
[----:B------:R-:W5:Y:S08]  /*f300*/  LDSM.16.M88.4 R48, [R106+0x2400] ;  /* 0x002400006a30783b */ /* 0x000f700000000200 */
[----:B------:R-:W5:Y:S08]  /*f310*/  LDSM.16.M88.4 R56, [R106+0x2800] ;  /* 0x002800006a38783b */ /* 0x000f700000000200 */
[----:B------:R-:W5:Y:S08]  /*f320*/  LDSM.16.M88.4 R88, [R106+0x2c00] ;  /* 0x002c00006a58783b */ /* 0x000f700000000200 */
[----:B------:R-:W-:Y:S01]  /*f330*/  LDSM.16.M88.4 R92, [R105] ;  /* 0x00000000695c783b */ /* 0x000fe20000000200 */
[C---:B--2---:R-:W-:Y:S06]  /*f340*/  HMMA.16816.F32.BF16 R4, R64.reuse, R8, RZ ;  /* 0x000000084004723c */ /* 0x044fec00000418ff */
[C---:B------:R-:W-:Y:S06]  /*f350*/  HMMA.16816.F32.BF16 R8, R64.reuse, R10, RZ ;  /* 0x0000000a4008723c */ /* 0x040fec00000418ff */
[C---:B---3--:R-:W-:Y:S06]  /*f360*/  HMMA.16816.F32.BF16 R12, R64.reuse, R16, RZ ;  /* 0x00000010400c723c */ /* 0x048fec00000418ff */
[C---:B------:R-:W-:Y:S06]  /*f370*/  HMMA.16816.F32.BF16 R16, R64.reuse, R18, RZ ;  /* 0x000000124010723c */ /* 0x040fec00000418ff */
[C---:B-1----:R-:W-:Y:S06]  /*f380*/  HMMA.16816.F32.BF16 R20, R64.reuse, R24, RZ ;  /* 0x000000184014723c */ /* 0x042fec00000418ff */
        /* <DEDUP_REMOVED lines=14> */
[----:B------:R-:W1:Y:S11]  /*f470*/  LDSM.16.M88.4 R92, [R102] ;  /* 0x00000000665c783b */ /* 0x000e760000000200 */
[----:B------:R-:W-:Y:S06]  /*f480*/  @!UPT UIADD3 URZ, URZ, URZ, URZ ;  /* 0x0000003f3f3ff290 */ /* 0x000fec000fffe03f */
        /* <DEDUP_REMOVED lines=8> */
[----:B------:R-:W-:Y:S05]  /*f510*/  FMUL.FTZ R11, R11, UR5 ;  /* 0x000000050b0b7c20 */ /* 0x000fea0008410000 */
[----:B------:R-:W3:Y:S10]  /*f520*/  MUFU.TANH R133, R5 ;  /* 0x0000000500857308 */ /* 0x000ef40000002400 */
[----:B------:R-:W4:Y:S01]  /*f530*/  MUFU.TANH R136, R6 ;  /* 0x0000000600887308 */ /* 0x000f220000002400 */
[C---:B-1----:R-:W-:Y:S09]  /*f540*/  HMMA.16816.F32.BF16 R12, R88.reuse, R92, R12 ;  /* 0x0000005c580c723c */ /* 0x042ff2000004180c */
[----:B------:R1:W1:Y:S01]  /*f550*/  MUFU.TANH R138, R7 ;  /* 0x00000007008a7308 */ /* 0x0002620000002400 */
[C---:B------:R-:W-:Y:S01]  /*f560*/  HMMA.16816.F32.BF16 R16, R88.reuse, R94, R16 ;  /* 0x0000005e5810723c */ /* 0x040fe20000041810 */
[----:B------:R-:W5:Y:S08]  /*f570*/  LDSM.16.M88.4 R92, [R101] ;  /* 0x00000000655c783b */ /* 0x000f700000000200 */
[----:B------:R-:W2:Y:S10]  /*f580*/  MUFU.TANH R8, R8 ;  /* 0x0000000800087308 */ /* 0x000eb40000002400 */
[----:B------:R-:W2:Y:S01]  /*f590*/  MUFU.TANH R9, R9 ;  /* 0x0000000900097308 */ /* 0x000ea20000002400 */
[----:B-1----:R-:W1:Y:S01]  /*f5a0*/  LDSM.16.M88.4 R4, [R100] ;  /* 0x000000006404783b */ /* 0x002e620000000200 */
        /* <DEDUP_REMOVED lines=9> */
[----:B------:R-:W1:Y:S10]  /*f640*/  MUFU.TANH R11, R11 ;  /* 0x0000000b000b7308 */ /* 0x000e740000002400 */
[----:B------:R-:W1:Y:S01]  /*f650*/  MUFU.TANH R135, R14 ;  /* 0x0000000e00877308 */ /* 0x000e620000002400 */
[C---:B-----5:R-:W-:Y:S09]  /*f660*/  HMMA.16816.F32.BF16 R20, R88.reuse, R92, R20 ;  /* 0x0000005c5814723c */ /* 0x060ff20000041814 */
[----:B------:R-:W2:Y:S01]  /*f670*/  MUFU.TANH R137, R15 ;  /* 0x0000000f00897308 */ /* 0x000ea20000002400 */
[C---:B------:R-:W-:Y:S09]  /*f680*/  HMMA.16816.F32.BF16 R24, R88.reuse, R94, R24 ;  /* 0x0000005e5818723c */ /* 0x040ff20000041818 */
[----:B------:R-:W2:Y:S01]  /*f690*/  MUFU.TANH R94, R12 ;  /* 0x0000000c005e7308 */ /* 0x000ea20000002400 */
[C---:B-1----:R-:W-:Y:S06]  /*f6a0*/  HMMA.16816.F32.BF16 R28, R88.reuse, R4, R28 ;  /* 0x00000004581c723c */ /* 0x042fec000004181c */
[C---:B------:R-:W-:Y:S03]  /*f6b0*/  HMMA.16816.F32.BF16 R32, R88.reuse, R6, R32 ;  /* 0x000000065820723c */ /* 0x040fe60000041820 */
[----:B------:R-:W1:Y:S01]  /*f6c0*/  MUFU.TANH R95, R13 ;  /* 0x0000000d005f7308 */ /* 0x000e620000002400 */
[----:B------:R-:W5:Y:S01]  /*f6d0*/  LDSM.16.M88.4 R4, [R99] ;  /* 0x000000006304783b */ /* 0x000f620000000200 */
        /* <DEDUP_REMOVED lines=19> */
[----:B------:R3:W1:Y:S10]  /*f810*/  MUFU.TANH R154, R33 ;  /* 0x00000021009a7308 */ /* 0x0006740000002400 */
[----:B------:R-:W1:Y:S01]  /*f820*/  MUFU.TANH R151, R35 ;  /* 0x0000002300977308 */ /* 0x000e620000002400 */
[C---:B-----5:R-:W-:Y:S06]  /*f830*/  HMMA.16816.F32.BF16 R36, R88.reuse, R4, R36 ;  /* 0x000000045824723c */ /* 0x060fec0000041824 */
[C---:B------:R-:W-:Y:S03]  /*f840*/  HMMA.16816.F32.BF16 R40, R88.reuse, R6, R40 ;  /* 0x000000065828723c */ /* 0x040fe60000041828 */
[----:B------:R5:W1:Y:S01]  /*f850*/  MUFU.TANH R153, R32 ;  /* 0x0000002000997308 */ /* 0x000a620000002400 */
[----:B------:R-:W4:Y:S09]  /*f860*/  LDSM.16.M88.4 R4, [R98] ;  /* 0x000000006204783b */ /* 0x000f320000000200 */
[----:B------:R2:W1:Y:S10]  /*f870*/  MUFU.TANH R155, R34 ;  /* 0x00000022009b7308 */ /* 0x0004740000002400 */
[----:B------:R-:W1:Y:S01]  /*f880*/  MUFU.TANH R139, R16 ;  /* 0x00000010008b7308 */ /* 0x000e620000002400 */
[----:B---3--:R-:W-:Y:S01]  /*f890*/  FMUL.FTZ R33, R38, UR5 ;  /* 0x0000000526217c20 */ /* 0x008fe20008410000 */
[----:B------:R-:W-:Y:S01]  /*f8a0*/  FMUL.FTZ R38, R39, UR5 ;  /* 0x0000000527267c20 */ /* 0x000fe20008410000 */
[----:B-----5:R-:W-:Y:S01]  /*f8b0*/  FMUL.FTZ R32, R37, UR5 ;  /* 0x0000000525207c20 */ /* 0x020fe20008410000 */
[----:B------:R-:W-:Y:S06]  /*f8c0*/  FMUL.FTZ R40, R40, UR5 ;  /* 0x0000000528287c20 */ /* 0x000fec0008410000 */
[----:B------:R-:W3:Y:S01]  /*f8d0*/  MUFU.TANH R141, R17 ;  /* 0x00000011008d7308 */ /* 0x000ee20000002400 */
[----:B------:R-:W-:Y:S01]  /*f8e0*/  FMUL.FTZ R41, R41, UR5 ;  /* 0x0000000529297c20 */ /* 0x000fe20008410000 */
[----:B------:R-:W-:Y:S01]  /*f8f0*/  FMUL.FTZ R42, R42, UR5 ;  /* 0x000000052a2a7c20 */ /* 0x000fe20008410000 */
[----:B------:R-:W-:Y:S01]  /*f900*/  FMUL.FTZ R43, R43, UR5 ;  /* 0x000000052b2b7c20 */ /* 0x000fe20008410000 */
[----:B--2---:R-:W-:Y:S06]  /*f910*/  FMUL.FTZ R34, R36, UR5 ;  /* 0x0000000524227c20 */ /* 0x004fec0008410000 */
[----:B------:R-:W2:Y:S10]  /*f920*/  MUFU.TANH R156, R40 ;  /* 0x00000028009c7308 */ /* 0x000eb40000002400 */
[----:B------:R-:W1:Y:S01]  /*f930*/  MUFU.TANH R158, R41 ;  /* 0x00000029009e7308 */ /* 0x000e620000002400 */
[C---:B----4-:R-:W-:Y:S06]  /*f940*/  HMMA.16816.F32.BF16 R44, R88.reuse, R4, R44 ;  /* 0x00000004582c723c */ /* 0x050fec000004182c */
[C---:B------:R-:W-:Y:S03]  /*f950*/  HMMA.16816.F32.BF16 R48, R88.reuse, R6, R48 ;  /* 0x000000065830723c */ /* 0x040fe60000041830 */
[----:B------:R4:W1:Y:S01]  /*f960*/  MUFU.TANH R159, R42 ;  /* 0x0000002a009f7308 */ /* 0x0008620000002400 */
[----:B------:R-:W5:Y:S09]  /*f970*/  LDSM.16.M88.4 R4, [R97] ;  /* 0x000000006104783b */ /* 0x000f720000000200 */
[----:B------:R3:W1:Y:S10]  /*f980*/  MUFU.TANH R160, R43 ;  /* 0x0000002b00a07308 */ /* 0x0006740000002400 */
[----:B------:R-:W1:Y:S01]  /*f990*/  MUFU.TANH R134, R18 ;  /* 0x0000001200867308 */ /* 0x000e620000002400 */
[----:B------:R-:W-:Y:S01]  /*f9a0*/  FMUL.FTZ R44, R44, UR5 ;  /* 0x000000052c2c7c20 */ /* 0x000fe20008410000 */
[----:B------:R-:W-:Y:S01]  /*f9b0*/  FMUL.FTZ R45, R45, UR5 ;  /* 0x000000052d2d7c20 */ /* 0x000fe20008410000 */
[----:B------:R-:W-:Y:S01]  /*f9c0*/  FMUL.FTZ R35, R46, UR5 ;  /* 0x000000052e237c20 */ /* 0x000fe20008410000 */
[----:B------:R-:W-:Y:S01]  /*f9d0*/  FMUL.FTZ R46, R47, UR5 ;  /* 0x000000052f2e7c20 */ /* 0x000fe20008410000 */
[----:B------:R-:W-:Y:S05]  /*f9e0*/  FMUL.FTZ R50, R50, UR5 ;  /* 0x0000000532327c20 */ /* 0x000fea0008410000 */
[----:B------:R2:W1:Y:S01]  /*f9f0*/  MUFU.TANH R161, R44 ;  /* 0x0000002c00a17308 */ /* 0x0004620000002400 */
[----:B------:R-:W-:Y:S01]  /*fa00*/  FMUL.FTZ R47, R51, UR5 ;  /* 0x00000005332f7c20 */ /* 0x000fe20008410000 */
[----:B------:R-:W-:Y:S01]  /*fa10*/  FMUL.FTZ R48, R48, UR5 ;  /* 0x0000000530307c20 */ /* 0x000fe20008410000 */
[----:B------:R-:W-:Y:S07]  /*fa20*/  FMUL.FTZ R49, R49, UR5 ;  /* 0x0000000531317c20 */ /* 0x000fee0008410000 */
[----:B------:R1:W1:Y:S10]  /*fa30*/  MUFU.TANH R157, R45 ;  /* 0x0000002d009d7308 */ /* 0x0002740000002400 */
[----:B------:R1:W1:Y:S01]  /*fa40*/  MUFU.TANH R162, R50 ;  /* 0x0000003200a27308 */ /* 0x0002620000002400 */
[C---:B-----5:R-:W-:Y:S06]  /*fa50*/  HMMA.16816.F32.BF16 R52, R88.reuse, R4, R52 ;  /* 0x000000045834723c */ /* 0x060fec0000041834 */
[C---:B------:R-:W-:Y:S03]  /*fa60*/  HMMA.16816.F32.BF16 R56, R88.reuse, R6, R56 ;  /* 0x000000065838723c */ /* 0x040fe60000041838 */
[----:B------:R1:W1:Y:S01]  /*fa70*/  MUFU.TANH R93, R19 ;  /* 0x00000013005d7308 */ /* 0x0002620000002400 */
[----:B------:R-:W5:Y:S02]  /*fa80*/  LDSM.16.M88.4 R4, [R96] ;  /* 0x000000006004783b */ /* 0x000f640000000200 */
[----:B------:R-:W-:Y:S07]  /*fa90*/  DEPBAR.LE SB0, 0x0 ;  /* 0x000080000000791a */ /* 0x000fee0000000000 */
[----:B------:R1:W1:Y:S01]  /*faa0*/  MUFU.TANH R140, R21 ;  /* 0x00000015008c7308 */ /* 0x0002620000002400 */
[----:B------:R-:W-:Y:S09]  /*fab0*/  BAR.SYNC.DEFER_BLOCKING 0x0 ;  /* 0x0000000000007b1d */ /* 0x000ff20000010000 */
[----:B------:R1:W1:Y:S01]  /*fac0*/  MUFU.TANH R145, R24 ;  /* 0x0000001800917308 */ /* 0x0002620000002400 */
[----:B------:R-:W-:Y:S01]  /*fad0*/  FMUL.FTZ R39, R52, UR5 ;  /* 0x0000000534277c20 */ /* 0x000fe20008410000 */
[----:B------:R-:W-:Y:S01]  /*fae0*/  FMUL.FTZ R36, R53, UR5 ;  /* 0x0000000535247c20 */ /* 0x000fe20008410000 */
[----:B------:R-:W-:Y:S01]  /*faf0*/  FMUL.FTZ R37, R54, UR5 ;  /* 0x0000000536257c20 */ /* 0x000fe20008410000 */
[----:B----4-:R-:W-:Y:S01]  /*fb00*/  FMUL.FTZ R42, R55, UR5 ;  /* 0x00000005372a7c20 */ /* 0x010fe20008410000 */
[----:B---3--:R-:W-:Y:S01]  /*fb10*/  FMUL.FTZ R43, R56, UR5 ;  /* 0x00000005382b7c20 */ /* 0x008fe20008410000 */
[----:B------:R-:W-:Y:S04]  /*fb20*/  FMUL.FTZ R41, R57, UR5 ;  /* 0x0000000539297c20 */ /* 0x000fe80008410000 */
[----:B------:R3:W4:Y:S01]  /*fb30*/  MUFU.TANH R146, R25 ;  /* 0x0000001900927308 */ /* 0x0007220000002400 */
[----:B------:R-:W-:Y:S01]  /*fb40*/  FMUL.FTZ R40, R58, UR5 ;  /* 0x000000053a287c20 */ /* 0x000fe20008410000 */
[----:B--2---:R-:W-:Y:S08]  /*fb50*/  FMUL.FTZ R44, R59, UR5 ;  /* 0x000000053b2c7c20 */ /* 0x004ff00008410000 */
[----:B------:R3:W2:Y:S10]  /*fb60*/  MUFU.TANH R147, R26 ;  /* 0x0000001a00937308 */ /* 0x0006b40000002400 */
[----:B------:R3:W1:Y:S01]  /*fb70*/  MUFU.TANH R149, R27 ;  /* 0x0000001b00957308 */ /* 0x0006620000002400 */
[C---:B-----5:R-:W-:Y:S06]  /*fb80*/  HMMA.16816.F32.BF16 R60, R88.reuse, R4, R60 ;  /* 0x00000004583c723c */ /* 0x060fec000004183c */
[----:B------:R-:W-:Y:S03]  /*fb90*/  HMMA.16816.F32.BF16 R64, R88, R6, R64 ;  /* 0x000000065840723c */ /* 0x000fe60000041840 */
[----:B------:R3:W1:Y:S10]  /*fba0*/  MUFU.TANH R144, R28 ;  /* 0x0000001c00907308 */ /* 0x0006740000002400 */
[----:B------:R3:W2:Y:S10]  /*fbb0*/  MUFU.TANH R148, R29 ;  /* 0x0000001d00947308 */ /* 0x0006b40000002400 */
[----:B------:R3:W2:Y:S01]  /*fbc0*/  MUFU.TANH R150, R30 ;  /* 0x0000001e00967308 */ /* 0x0006a20000002400 */
[----:B-1----:R-:W-:Y:S01]  /*fbd0*/  FMUL.FTZ R45, R60, UR5 ;  /* 0x000000053c2d7c20 */ /* 0x002fe20008410000 */
        /* <DEDUP_REMOVED lines=34> */
[----:B------:R-:W2:Y:S02]  /*fe00*/  LDC R0, c[0x0][0x248] ;  /* 0x00009200ff007b82 */ /* 0x000ea40000000800 */
[----:B--2---:R-:W-:Y:S04]  /*fe10*/  LEA R4, -R0, RZ, 0x7 ;  /* 0x000000ff00047211 */ /* 0x004fe800078e39ff */
[----:B------:R-:W-:Y:S01]  /*fe20*/  SHF.R.S32.HI R2, RZ, 0x1f, R4 ;  /* 0x0000001fff027819 */ /* 0x000fe20000011404 */
[----:B------:R-:W-:Y:S06]  /*fe30*/  @!P2 BRA `(.L_x_3911) ;  /* 0x0000000000fca947 */ /* 0x000fec0003800000 */
[----:B------:R-:W2:Y:S02]  /*fe40*/  LDC R5, c[0x0][0x380] ;  /* 0x0000e000ff057b82 */ /* 0x000ea40000000800 */
[----:B--2---:R-:W-:Y:S04]  /*fe50*/  IABS R4, R5 ;  /* 0x0000000500047213 */ /* 0x004fe80000000000 */
[----:B------:R-:W2:Y:S10]  /*fe60*/  I2F.RP R6, R4 ;  /* 0x0000000400067306 */ /* 0x000eb40000209400 */
[----:B--2---:R-:W2:Y:S02]  /*fe70*/  MUFU.RCP R6, R6 ;  /* 0x0000000600067308 */ /* 0x004ea40000001000 */
[----:B--2---:R-:W-:Y:S08]  /*fe80*/  VIADD R6, R6, 0xffffffe ;  /* 0x0ffffffe06067836 */ /* 0x004ff00000000000 */
[----:B------:R-:W2:Y:S02]  /*fe90*/  F2I.FTZ.U32.TRUNC.NTZ R7, R6 ;  /* 0x0000000600077305 */ /* 0x000ea4000021f000 */
[--C-:B--2---:R-:W-:Y:S01]  /*fea0*/  IMAD.MOV R2, RZ, RZ, -R7.reuse ;  /* 0x000000ffff027224 */ /* 0x104fe200078e0a07 */
[----:B------:R-:W-:Y:S03]  /*feb0*/  MOV R6, RZ ;  /* 0x000000ff00067202 */ /* 0x000fe60000000f00 */
[----:B------:R-:W-:Y:S04]  /*fec0*/  IMAD R2, R2, R4, RZ ;  /* 0x0000000402027224 */ /* 0x000fe800078e02ff */
[----:B------:R-:W-:Y:S04]  /*fed0*/  IMAD.HI.U32 R2, R7, R2, R6 ;  /* 0x0000000207027227 */ /* 0x000fe800078e0006 */
[----:B------:R-:W-:Y:S04]  /*fee0*/  IMAD.SHL.U32 R6, R121, 0x80, RZ ;  /* 0x0000008079067824 */ /* 0x000fe800078e00ff */
[C---:B------:R-:W-:Y:S02]  /*fef0*/  VIADD R7, R6.reuse, 0xffffff80 ;  /* 0xffffff8006077836 */ /* 0x040fe40000000000 */
[----:B------:R-:W-:Y:S03]  /*ff00*/  VIADD R6, R6, 0xffffff00 ;  /* 0xffffff0006067836 */ /* 0x000fe60000000000 */
[----:B------:R-:W-:Y:S02]  /*ff10*/  IABS R12, R7 ;  /* 0x00000007000c7213 */ /* 0x000fe40000000000 */
[----:B------:R-:W-:Y:S03]  /*ff20*/  LOP3.LUT R7, R7, R5, RZ, 0x3c, !PT ;  /* 0x0000000507077212 */ /* 0x000fe600078e3cff */
[----:B------:R-:W-:Y:S01]  /*ff30*/  IMAD.HI.U32 R13, R2, R12, RZ ;  /* 0x0000000c020d7227 */ /* 0x000fe200078e00ff */
[----:B------:R-:W-:Y:S04]  /*ff40*/  ISETP.GE.AND P4, PT, R7, RZ, PT ;  /* 0x000000ff0700720c */ /* 0x000fe80003f86270 */
[C---:B------:R-:W-:Y:S05]  /*ff50*/  IADD3 R7, -R13.reuse, RZ, RZ ;  /* 0x000000ff0d077210 */ /* 0x040fea0007ffe1ff */
[----:B------:R-:W-:Y:S01]  /*ff60*/  IMAD R12, R4, R7, R12 ;  /* 0x00000007040c7224 */ /* 0x000fe200078e020c */
[----:B------:R-:W-:Y:S02]  /*ff70*/  IABS R7, R6 ;  /* 0x0000000600077213 */ /* 0x000fe40000000000 */
[----:B------:R-:W-:Y:S02]  /*ff80*/  LOP3.LUT R6, R6, R5, RZ, 0x3c, !PT ;  /* 0x0000000506067212 */ /* 0x000fe400078e3cff */
        /* <DEDUP_REMOVED lines=13> */
[----:B------:R-:W-:Y:S03]  /*10060*/  ISETP.GE.U32.AND P3, PT, R7, R4, PT ;  /* 0x000000040700720c */ /* 0x000fe60003f66070 */
[----:B------:R-:W-:Y:S10]  /*10070*/  @!P4 IMAD.MOV R13, RZ, RZ, -R13 ;  /* 0x000000ffff0dc224 */ /* 0x000ff400078e0a0d */
[----:B------:R-:W-:Y:S01]  /*10080*/  @P3 VIADD R2, R2, 0x1 ;  /* 0x0000000102023836 */ /* 0x000fe20000000000 */
[----:B------:R-:W-:Y:S04]  /*10090*/  ISETP.NE.AND P3, PT, R5, RZ, PT ;  /* 0x000000ff0500720c */ /* 0x000fe80003f65270 */
[----:B------:R-:W-:Y:S02]  /*100a0*/  @!P1 IADD3 R2, -R2, RZ, RZ ;  /* 0x000000ff02029210 */ /* 0x000fe40007ffe1ff */
[C---:B------:R-:W-:Y:S02]  /*100b0*/  SEL R13, R6.reuse, R13, !P3 ;  /* 0x0000000d060d7207 */ /* 0x040fe40005800000 */
[----:B------:R-:W-:Y:S04]  /*100c0*/  SEL R4, R6, R2, !P3 ;  /* 0x0000000206047207 */ /* 0x000fe80005800000 */
[C---:B------:R-:W-:Y:S04]  /*100d0*/  LEA R6, P1, R4.reuse, R118, 0x2 ;  /* 0x0000007604067211 */ /* 0x040fe800078210ff */
[----:B------:R-:W-:Y:S02]  /*100e0*/  LEA.HI.X.SX32 R7, R4, R119, 0x2, P1 ;  /* 0x0000007704077211 */ /* 0x000fe400008f16ff */
[C---:B------:R-:W-:Y:S03]  /*100f0*/  IADD3 R4, R13.reuse, -R4, RZ ;  /* 0x800000040d047210 */ /* 0x040fe60007ffe0ff */
[----:B------:R2:W3:Y:S02]  /*10100*/  LDG.E R2, desc[UR6][R6.64] ;  /* 0x0000000606027981 */ /* 0x0004e4000c1e1900 */
[----:B------:R-:W-:Y:S02]  /*10110*/  IMAD R5, R4, R5, -0x80 ;  /* 0xffffff8004057424 */ /* 0x000fe400078e0205 */
[----:B------:R-:W4:Y:S01]  /*10120*/  LDC R4, c[0x0][0x24c] ;  /* 0x00009300ff047b82 */ /* 0x000f220000000800 */
[C---:B--2---:R-:W-:Y:S04]  /*10130*/  LEA R6, P1, R13.reuse, R118, 0x2 ;  /* 0x000000760d067211 */ /* 0x044fe800078210ff */
[----:B------:R-:W-:Y:S01]  /*10140*/  LEA.HI.X.SX32 R7, R13, R119, 0x2, P1 ;  /* 0x000000770d077211 */ /* 0x000fe200008f16ff */
[CC--:B------:R-:W-:Y:S04]  /*10150*/  IMAD.WIDE.U32 R12, R5.reuse, R0.reuse, RZ ;  /* 0x00000000050c7225 */ /* 0x0c0fe800078e00ff */
[----:B------:R-:W3:Y:S02]  /*10160*/  LDG.E R6, desc[UR6][R6.64] ;  /* 0x0000000606067981 */ /* 0x000ee4000c1e1900 */
[----:B---3--:R-:W-:Y:S01]  /*10170*/  IMAD.IADD R2, R2, 0x1, -R6 ;  /* 0x0000000102027824 */ /* 0x008fe200078e0a06 */
[----:B------:R-:W-:Y:S05]  /*10180*/  SHF.R.S32.HI R6, RZ, 0x1f, R5 ;  /* 0x0000001fff067819 */ /* 0x000fea0000011405 */
[----:B------:R-:W-:Y:S04]  /*10190*/  IMAD R6, R6, R0, RZ ;  /* 0x0000000006067224 */ /* 0x000fe800078e02ff */
[----:B----4-:R-:W-:Y:S02]  /*101a0*/  IMAD R6, R5, R4, R6 ;  /* 0x0000000405067224 */ /* 0x010fe400078e0206 */
[----:B------:R-:W2:Y:S03]  /*101b0*/  LDC.64 R4, c[0x0][0x230] ;  /* 0x00008c00ff047b82 */ /* 0x000ea60000000a00 */
[----:B------:R-:W-:Y:S02]  /*101c0*/  IADD3 R13, R13, R6, RZ ;  /* 0x000000060d0d7210 */ /* 0x000fe40007ffe0ff */
[----:B------:R-:W-:Y:S05]  /*101d0*/  SHF.R.S32.HI R6, RZ, 0x1f, R2 ;  /* 0x0000001fff067819 */ /* 0x000fea0000011402 */
[-C--:B--2---:R-:W-:Y:S02]  /*101e0*/  IMAD R6, R6, R4.reuse, RZ ;  /* 0x0000000406067224 */ /* 0x084fe400078e02ff */
[C---:B------:R-:W-:Y:S04]  /*101f0*/  IMAD.WIDE.U32 R12, R2.reuse, R4, R12 ;  /* 0x00000004020c7225 */ /* 0x040fe800078e000c */
[----:B------:R-:W-:Y:S01]  /*10200*/  IMAD R6, R2, R5, R6 ;  /* 0x0000000502067224 */ /* 0x000fe200078e0206 */
[----:B------:R-:W-:Y:S03]  /*10210*/  MOV R4, R12 ;  /* 0x0000000c00047202 */ /* 0x000fe60000000f00 */
[----:B------:R-:W-:Y:S07]  /*10220*/  IMAD.IADD R2, R13, 0x1, R6 ;  /* 0x000000010d027824 */ /* 0x000fee00078e0206 */
.L_x_3911:
[----:B------:R2:W-:Y:S01]  /*10230*/  @P0 STS [R122+0x1000], RZ ;  /* 0x001000ff7a000388 */ /* 0x0005e20000000800 */
[C---:B------:R-:W-:Y:S03]  /*10240*/  LEA R12, P1, R4.reuse, R120, 0x1 ;  /* 0x00000078040c7211 */ /* 0x040fe600078208ff */
[----:B------:R2:W-:Y:S01]  /*10250*/  @P0 STS [R122+0x1004], RZ ;  /* 0x001004ff7a000388 */ /* 0x0005e20000000800 */
[-CC-:B------:R-:W-:Y:S02]  /*10260*/  LEA.HI.X R13, R4, R115.reuse, R2.reuse, 0x1, P1 ;  /* 0x00000073040d7211 */ /* 0x180fe400008f0c02 */
[----:B------:R-:W-:Y:S01]  /*10270*/  @!P0 IADD3 R6, P1, R110, R4, RZ ;  /* 0x000000046e068210 */ /* 0x000fe20007f3e0ff */
[----:B------:R2:W-:Y:S04]  /*10280*/  @P0 STS.64 [R122+0x1008], RZ ;  /* 0x001008ff7a000388 */ /* 0x0005e80000000a00 */
[----:B------:R-:W-:Y:S01]  /*10290*/  @!PT LDS RZ, [RZ] ;  /* 0x00000000fffff984 */ /* 0x000fe20000000800 */
[----:B------:R-:W-:Y:S01]  /*102a0*/  @!PT LDS RZ, [RZ] ;  /* 0x00000000fffff984 */ /* 0x000fe20000000800 */
[----:B------:R-:W-:Y:S01]  /*102b0*/  @!PT LDS RZ, [RZ] ;  /* 0x00000000fffff984 */ /* 0x000fe20000000800 */
[----:B------:R-:W-:Y:S01]  /*102c0*/  @!P0 LDGSTS.E.BYPASS.LTC128B.128 [R122+0x1000], desc[UR6][R12.64] ;  /* 0x010000000c7a8fae */ /* 0x000fe2000b901d46 */
[--C-:B------:R-:W-:Y:S01]  /*102d0*/  @!P0 IMAD.X R5, R109, 0x1, R2.reuse, P1 ;  /* 0x000000016d058824 */ /* 0x100fe200008e0602 */
[C---:B------:R-:W-:Y:S02]  /*102e0*/  @!P0 LEA R14, P1, R6.reuse, R120, 0x1 ;  /* 0x00000078060e8211 */ /* 0x040fe400078208ff */
[----:B------:R2:W-:Y:S02]  /*102f0*/  @P0 STS.128 [R122+0x1800], RZ ;  /* 0x001800ff7a000388 */ /* 0x0005e40000000c00 */
[-C--:B------:R-:W-:Y:S02]  /*10300*/  @!P0 LEA.HI.X R15, R6, R115.reuse, R5, 0x1, P1 ;  /* 0x00000073060f8211 */ /* 0x080fe400008f0c05 */
[----:B------:R-:W3:Y:S01]  /*10310*/  @!P0 LDC R5, c[0x0][0x24c] ;  /* 0x00009300ff058b82 */ /* 0x000ee20000000800 */
[C---:B------:R-:W-:Y:S02]  /*10320*/  @!P0 LEA R6, P3, R0.reuse, R4, 0x6 ;  /* 0x0000000400068211 */ /* 0x040fe400078630ff */
[----:B------:R-:W-:Y:S01]  /*10330*/  @!PT LDS RZ, [RZ] ;  /* 0x00000000fffff984 */ /* 0x000fe20000000800 */
[----:B------:R-:W-:Y:S01]  /*10340*/  @!PT LDS RZ, [RZ] ;  /* 0x00000000fffff984 */ /* 0x000fe20000000800 */
[----:B------:R-:W-:Y:S01]  /*10350*/  @!PT LDS RZ, [RZ] ;  /* 0x00000000fffff984 */ /* 0x000fe20000000800 */
[----:B------:R4:W-:Y:S04]  /*10360*/  @!P0 LDGSTS.E.BYPASS.LTC128B.128 [R122+0x1800], desc[UR6][R14.64] ;  /* 0x018000000e7a8fae */ /* 0x0009e8000b901d46 */
[----:B------:R2:W-:Y:S01]  /*10370*/  @P0 STS.128 [R122+0x2000], RZ ;  /* 0x002000ff7a000388 */ /* 0x0005e20000000c00 */
[----:B---3--:R-:W-:Y:S02]  /*10380*/  @!P0 LEA.HI.X R5, R0, R2, R5, 0x6, P3 ;  /* 0x0000000200058211 */ /* 0x008fe400018f3405 */
[CC--:B----4-:R-:W-:Y:S04]  /*10390*/  @!P0 LEA R14, P1, R6.reuse, R120.reuse, 0x1 ;  /* 0x00000078060e8211 */ /* 0x0d0fe800078208ff */
[-C--:B------:R-:W-:Y:S01]  /*103a0*/  @!P0 LEA.HI.X R15, R6, R115.reuse, R5, 0x1, P1 ;  /* 0x00000073060f8211 */ /* 0x080fe200008f0c05 */
[----:B------:R-:W-:Y:S04]  /*103b0*/  @!P0 IMAD.MOV.U32 R5, RZ, RZ, R2 ;  /* 0x000000ffff058224 */ /* 0x000fe800078e0002 */
[----:B------:R-:W-:Y:S01]  /*103c0*/  @!PT LDS RZ, [RZ] ;  /* 0x00000000fffff984 */ /* 0x000fe20000000800 */
[----:B------:R-:W-:Y:S01]  /*103d0*/  @!PT LDS RZ, [RZ] ;  /* 0x00000000fffff984 */ /* 0x000fe20000000800 */
[----:B------:R-:W-:Y:S01]  /*103e0*/  @!PT LDS RZ, [RZ] ;  /* 0x00000000fffff984 */ /* 0x000fe20000000800 */
[----:B------:R2:W-:Y:S01]  /*103f0*/  @!P0 LDGSTS.E.BYPASS.LTC128B.128 [R122+0x2000], desc[UR6][R14.64] ;  /* 0x020000000e7a8fae */ /* 0x0005e2000b901d46 */
[----:B------:R-:W-:Y:S02]  /*10400*/  @!P0 IMAD.WIDE.U32 R4, R0, 0x60, R4 ;  /* 0x0000006000048825 */ /* 0x000fe400078e0004 */
[----:B------:R-:W3:Y:S01]  /*10410*/  @!P0 LDC R0, c[0x0][0x24c] ;  /* 0x00009300ff008b82 */ /* 0x000ee20000000800 */
[----:B------:R2:W-:Y:S01]  /*10420*/  @P0 STS.128 [R122+0x2800], RZ ;  /* 0x002800ff7a000388 */ /* 0x0005e20000000c00 */
[----:B------:R-:W-:Y:S01]  /*10430*/  @!P0 LEA R6, P1, R4, R120, 0x1 ;  /* 0x0000007804068211 */ /* 0x000fe200078208ff */
[----:B------:R-:W-:Y:S02]  /*10440*/  IMAD.MOV.U32 R120, RZ, RZ, R12 ;  /* 0x000000ffff787224 */ /* 0x000fe400078e000c */
[----:B---3--:R-:W-:Y:S04]  /*10450*/  @!P0 IMAD R0, R0, 0x60, RZ ;  /* 0x0000006000008824 */ /* 0x008fe800078e02ff */
        /* <DEDUP_REMOVED lines=8> */
.L_x_3910:
[----:B------:R-:W-:Y:S01]  /*104e0*/  FMNMX.FTZ R4, R132, R87, !PT ;  /* 0x0000005784047209 */ /* 0x000fe20007810000 */
[----:B------:R-:W-:Y:S01]  /*104f0*/  LDSM.16.MT88.4 R28, [R104+0x3000] ;  /* 0x00300000681c783b */ /* 0x000fe20000004200 */
        /* <DEDUP_REMOVED lines=68> */
[----:B------:R-:W3:Y:S01]  /*10940*/  SHFL.BFLY PT, R2, R4, 0x1, 0x1f ;  /* 0x0c201f0004027f89 */ /* 0x000ee200000e0000 */
[----:B-1----:R-:W-:Y:S04]  /*10950*/  FMNMX.FTZ R0, R5, R0, !PT ;  /* 0x0000000005007209 */ /* 0x002fe80007810000 */
[C---:B------:R-:W-:Y:S01]  /*10960*/  FSETP.NEU.FTZ.AND P0, PT, R0.reuse, -INF , PT ;  /* 0xff8000000000780b */ /* 0x040fe20003f1d000 */
[----:B------:R-:W-:Y:S01]  /*10970*/  FMUL.FTZ R48, R0, UR4 ;  /* 0x0000000400307c20 */ /* 0x000fe20008410000 */
[----:B---3--:R-:W-:Y:S04]  /*10980*/  FMNMX.FTZ R2, R4, R2, !PT ;  /* 0x0000000204027209 */ /* 0x008fe80007810000 */
[----:B------:R-:W-:Y:S01]  /*10990*/  FSEL R48, R48, RZ, P0 ;  /* 0x000000ff30307208 */ /* 0x000fe20000000000 */
[C---:B------:R-:W-:Y:S01]  /*109a0*/  FMUL.FTZ R49, R2.reuse, UR4 ;  /* 0x0000000402317c20 */ /* 0x040fe20008410000 */
[C---:B------:R-:W-:Y:S01]  /*109b0*/  FSETP.NEU.FTZ.AND P1, PT, R2.reuse, -INF , PT ;  /* 0xff8000000200780b */ /* 0x040fe20003f3d000 */
[----:B------:R-:W-:Y:S01]  /*109c0*/  FADD.FTZ R4, -R2, R87 ;  /* 0x0000005702047221 */ /* 0x000fe20000010100 */
[----:B------:R-:W-:Y:S01]  /*109d0*/  ISETP.GT.AND P0, PT, R121, 0x1, PT ;  /* 0x000000017900780c */ /* 0x000fe20003f04270 */
[--C-:B------:R-:W-:Y:S01]  /*109e0*/  FFMA.FTZ R37, R37, UR4, -R48.reuse ;  /* 0x0000000425257c23 */ /* 0x100fe20008010830 */
[----:B------:R-:W-:Y:S01]  /*109f0*/  FSEL R49, R49, RZ, P1 ;  /* 0x000000ff31317208 */ /* 0x000fe20000800000 */
        /* <DEDUP_REMOVED lines=15> */
[----:B------:R-:W-:Y:S01]  /*10af0*/  FFMA.FTZ R57, R159, UR4, -R48 ;  /* 0x000000049f397c23 */ /* 0x000fe20008010830 */
[--C-:B------:R-:W-:Y:S01]  /*10b00*/  FFMA.FTZ R59, R164, UR4, -R49.reuse ;  /* 0x00000004a43b7c23 */ /* 0x100fe20008010831 */
[----:B--2---:R-:W-:Y:S01]  /*10b10*/  FMUL.FTZ R6, R4, UR4 ;  /* 0x0000000404067c20 */ /* 0x004fe20008410000 */
[----:B------:R-:W-:Y:S01]  /*10b20*/  FADD.FTZ R4, -R0, R86 ;  /* 0x0000005600047221 */ /* 0x000fe20000010100 */
[--C-:B------:R-:W-:Y:S01]  /*10b30*/  FFMA.FTZ R86, R94, UR4, -R49.reuse ;  /* 0x000000045e567c23 */ /* 0x100fe20008010831 */
[--C-:B------:R-:W-:Y:S01]  /*10b40*/  FFMA.FTZ R94, R137, UR4, -R48.reuse ;  /* 0x00000004895e7c23 */ /* 0x100fe20008010830 */
[--C-:B------:R-:W-:Y:S03]  /*10b50*/  FFMA.FTZ R24, R132, UR4, -R49.reuse ;  /* 0x0000000484187c23 */ /* 0x100fe60008010831 */
[----:B------:R-:W1:Y:S01]  /*10b60*/  MUFU.EX2 R60, R60 ;  /* 0x0000003c003c7308 */ /* 0x000e620000000800 */
[----:B------:R-:W-:Y:S01]  /*10b70*/  FMUL.FTZ R4, R4, UR4 ;  /* 0x0000000404047c20 */ /* 0x000fe20008410000 */
        /* <DEDUP_REMOVED lines=12> */
[--C-:B------:R-:W-:Y:S04]  /*10c40*/  FFMA.FTZ R50, R50, UR4, -R48.reuse ;  /* 0x0000000432327c23 */ /* 0x100fe80008010830 */
[----:B------:R3:W4:Y:S01]  /*10c50*/  MUFU.EX2 R21, R4 ;  /* 0x0000000400157308 */ /* 0x0007220000000800 */
[----:B-1----:R-:W-:Y:S09]  /*10c60*/  F2FP.BF16.F32.PACK_AB R26, R60, R55 ;  /* 0x000000373c1a723e */ /* 0x002ff200000010ff */
[----:B------:R-:W1:Y:S01]  /*10c70*/  MUFU.EX2 R24, R24 ;  /* 0x0000001800187308 */ /* 0x000e620000000800 */
[C---:B--2---:R-:W-:Y:S01]  /*10c80*/  FMUL.FTZ R5, R6.reuse, R69 ;  /* 0x0000004506057220 */ /* 0x044fe20000410000 */
[C---:B------:R-:W-:Y:S01]  /*10c90*/  FMUL.FTZ R8, R6.reuse, R72 ;  /* 0x0000004806087220 */ /* 0x040fe20000410000 */
[C---:B------:R-:W-:Y:S01]  /*10ca0*/  FMUL.FTZ R9, R6.reuse, R73 ;  /* 0x0000004906097220 */ /* 0x040fe20000410000 */
[C---:B------:R-:W-:Y:S01]  /*10cb0*/  FMUL.FTZ R12, R6.reuse, R76 ;  /* 0x0000004c060c7220 */ /* 0x040fe20000410000 */
[----:B------:R-:W-:Y:S01]  /*10cc0*/  FMUL.FTZ R13, R6, R77 ;  /* 0x0000004d060d7220 */ /* 0x000fe20000410000 */
[--C-:B------:R-:W-:Y:S01]  /*10cd0*/  FFMA.FTZ R77, R32, UR4, -R49.reuse ;  /* 0x00000004204d7c23 */ /* 0x100fe20008010831 */
[C---:B------:R-:W-:Y:S03]  /*10ce0*/  FMUL.FTZ R16, R6.reuse, R80 ;  /* 0x0000005006107220 */ /* 0x040fe60000410000 */
[----:B------:R-:W2:Y:S01]  /*10cf0*/  MUFU.EX2 R25, R25 ;  /* 0x0000001900197308 */ /* 0x000ea20000000800 */
[----:B---3--:R-:W-:Y:S01]  /*10d00*/  FMUL.FTZ R4, R6, R68 ;  /* 0x0000004406047220 */ /* 0x008fe20000410000 */
[--C-:B------:R-:W-:Y:S01]  /*10d10*/  FFMA.FTZ R68, R34, UR4, -R49.reuse ;  /* 0x0000000422447c23 */ /* 0x100fe20008010831 */
[----:B------:R-:W-:Y:S01]  /*10d20*/  FMUL.FTZ R17, R6, R81 ;  /* 0x0000005106117220 */ /* 0x000fe20000410000 */
[C---:B----4-:R-:W-:Y:S01]  /*10d30*/  FMUL.FTZ R7, R21.reuse, R71 ;  /* 0x0000004715077220 */ /* 0x050fe20000410000 */
[C---:B------:R-:W-:Y:S01]  /*10d40*/  FMUL.FTZ R10, R21.reuse, R74 ;  /* 0x0000004a150a7220 */ /* 0x040fe20000410000 */
[C---:B------:R-:W-:Y:S01]  /*10d50*/  FMUL.FTZ R11, R21.reuse, R75 ;  /* 0x0000004b150b7220 */ /* 0x040fe20000410000 */
[----:B------:R-:W-:Y:S03]  /*10d60*/  FMUL.FTZ R14, R21, R78 ;  /* 0x0000004e150e7220 */ /* 0x000fe60000410000 */
[----:B------:R-:W3:Y:S01]  /*10d70*/  MUFU.EX2 R53, R53 ;  /* 0x0000003500357308 */ /* 0x000ee20000000800 */
[--C-:B------:R-:W-:Y:S01]  /*10d80*/  FFMA.FTZ R78, R35, UR4, -R48.reuse ;  /* 0x00000004234e7c23 */ /* 0x100fe20008010830 */
[----:B------:R-:W-:Y:S01]  /*10d90*/  FMUL.FTZ R15, R21, R79 ;  /* 0x0000004f150f7220 */ /* 0x000fe20000410000 */
[--C-:B------:R-:W-:Y:S01]  /*10da0*/  FFMA.FTZ R79, R33, UR4, -R48.reuse ;  /* 0x00000004214f7c23 */ /* 0x100fe20008010830 */
[C---:B------:R-:W-:Y:S01]  /*10db0*/  FMUL.FTZ R18, R21.reuse, R82 ;  /* 0x0000005215127220 */ /* 0x040fe20000410000 */
[----:B------:R-:W-:Y:S01]  /*10dc0*/  LDSM.16.MT88.4 R32, [R103+0x3800] ;  /* 0x003800006720783b */ /* 0x000fe20000004200 */
[----:B------:R-:W-:Y:S01]  /*10dd0*/  FMUL.FTZ R19, R21, R83 ;  /* 0x0000005315137220 */ /* 0x000fe20000410000 */
[----:B------:R-:W-:Y:S03]  /*10de0*/  FFMA.FTZ R73, R143, UR4, -R48 ;  /* 0x000000048f497c23 */ /* 0x000fe60008010830 */
[----:B------:R-:W4:Y:S01]  /*10df0*/  MUFU.EX2 R54, R54 ;  /* 0x0000003600367308 */ /* 0x000f220000000800 */
[--C-:B------:R-:W-:Y:S01]  /*10e00*/  FFMA.FTZ R74, R145, UR4, -R49.reuse ;  /* 0x00000004914a7c23 */ /* 0x100fe20008010831 */
[----:B------:R-:W-:Y:S01]  /*10e10*/  FFMA.FTZ R72, R144, UR4, -R49 ;  /* 0x0000000490487c23 */ /* 0x000fe20008010831 */
[----:B-1----:R-:W-:Y:S01]  /*10e20*/  FFMA.FTZ R129, R6, R129, R24 ;  /* 0x0000008106817223 */ /* 0x002fe20000010018 */
[C---:B------:R-:W-:Y:S01]  /*10e30*/  FMUL.FTZ R6, R21.reuse, R70 ;  /* 0x0000004615067220 */ /* 0x040fe20000410000 */
[----:B--2---:R-:W-:Y:S01]  /*10e40*/  FFMA.FTZ R128, R21, R128, R25 ;  /* 0x0000008015807223 */ /* 0x004fe20000010019 */
[----:B------:R-:W-:Y:S01]  /*10e50*/  FFMA.FTZ R83, R141, UR4, -R49 ;  /* 0x000000048d537c23 */ /* 0x000fe20008010831 */
[--C-:B------:R-:W-:Y:S03]  /*10e60*/  FFMA.FTZ R81, R93, UR4, -R48.reuse ;  /* 0x000000045d517c23 */ /* 0x100fe60008010830 */
[----:B------:R-:W1:Y:S01]  /*10e70*/  MUFU.EX2 R67, R67 ;  /* 0x0000004300437308 */ /* 0x000e620000000800 */
[C---:B---3--:R-:W-:Y:S01]  /*10e80*/  F2FP.BF16.F32.PACK_AB R24, R53.reuse, R24 ;  /* 0x000000183518723e */ /* 0x048fe200000010ff */
[--C-:B------:R-:W-:Y:S01]  /*10e90*/  FFMA.FTZ R93, R142, UR4, -R48.reuse ;  /* 0x000000048e5d7c23 */ /* 0x100fe20008010830 */
[--C-:B------:R-:W-:Y:S01]  /*10ea0*/  FFMA.FTZ R80, R46, UR4, -R48.reuse ;  /* 0x000000042e507c23 */ /* 0x100fe20008010830 */
[----:B------:R-:W-:Y:S01]  /*10eb0*/  FADD.FTZ R89, R53, R129 ;  /* 0x0000008135597221 */ /* 0x000fe20000010000 */
[--C-:B------:R-:W-:Y:S01]  /*10ec0*/  FFMA.FTZ R75, R148, UR4, -R49.reuse ;  /* 0x00000004944b7c23 */ /* 0x100fe20008010831 */
[--C-:B------:R-:W-:Y:S01]  /*10ed0*/  FFMA.FTZ R21, R154, UR4, -R49.reuse ;  /* 0x000000049a157c23 */ /* 0x100fe20008010831 */
[----:B------:R-:W-:Y:S03]  /*10ee0*/  FFMA.FTZ R53, R158, UR4, -R49 ;  /* 0x000000049e357c23 */ /* 0x000fe60008010831 */
[----:B------:R-:W2:Y:S01]  /*10ef0*/  MUFU.EX2 R86, R86 ;  /* 0x0000005600567308 */ /* 0x000ea20000000800 */
[----:B----4-:R-:W-:Y:S01]  /*10f00*/  F2FP.BF16.F32.PACK_AB R25, R54, R25 ;  /* 0x000000193619723e */ /* 0x010fe200000010ff */
[----:B------:R-:W-:Y:S01]  /*10f10*/  FADD.FTZ R89, R55, R89 ;  /* 0x0000005937597221 */ /* 0x000fe20000010000 */
[--C-:B------:R-:W-:Y:S01]  /*10f20*/  FFMA.FTZ R55, R161, UR4, -R49.reuse ;  /* 0x00000004a1377c23 */ /* 0x100fe20008010831 */
[--C-:B------:R-:W-:Y:S01]  /*10f30*/  FFMA.FTZ R76, R157, UR4, -R49.reuse ;  /* 0x000000049d4c7c23 */ /* 0x100fe20008010831 */
[----:B------:R-:W-:Y:S01]  /*10f40*/  FFMA.FTZ R71, R163, UR4, -R49 ;  /* 0x00000004a3477c23 */ /* 0x000fe20008010831 */
[----:B------:R-:W-:Y:S01]  /*10f50*/  FADD.FTZ R38, R60, R89 ;  /* 0x000000593c267221 */ /* 0x000fe20000010000 */
[--C-:B------:R-:W-:Y:S03]  /*10f60*/  FFMA.FTZ R89, R43, UR4, -R49.reuse ;  /* 0x000000042b597c23 */ /* 0x100fe60008010831 */
[----:B------:R-:W3:Y:S01]  /*10f70*/  MUFU.EX2 R88, R88 ;  /* 0x0000005800587308 */ /* 0x000ee20000000800 */
[----:B-1----:R-:W-:Y:S01]  /*10f80*/  F2FP.BF16.F32.PACK_AB R27, R67, R61 ;  /* 0x0000003d431b723e */ /* 0x002fe200000010ff */
[--C-:B------:R-:W-:Y:S01]  /*10f90*/  FFMA.FTZ R60, R162, UR4, -R48.reuse ;  /* 0x00000004a23c7c23 */ /* 0x100fe20008010830 */
[--C-:B------:R-:W-:Y:S01]  /*10fa0*/  FFMA.FTZ R82, R140, UR4, -R49.reuse ;  /* 0x000000048c527c23 */ /* 0x100fe20008010831 */
[----:B------:R-:W-:Y:S01]  /*10fb0*/  FFMA.FTZ R70, R149, UR4, -R48 ;  /* 0x0000000495467c23 */ /* 0x000fe20008010830 */
[----:B------:R-:W-:Y:S01]  /*10fc0*/  FADD.FTZ R128, R54, R128 ;  /* 0x0000008036807221 */ /* 0x000fe20000010000 */
[--C-:B------:R-:W-:Y:S01]  /*10fd0*/  FFMA.FTZ R54, R160, UR4, -R48.reuse ;  /* 0x00000004a0367c23 */ /* 0x100fe20008010830 */
[----:B------:R-:W-:Y:S03]  /*10fe0*/  FFMA.FTZ R69, R152, UR4, -R48 ;  /* 0x0000000498457c23 */ /* 0x000fe60008010830 */
[----:B------:R-:W1:Y:S01]  /*10ff0*/  MUFU.EX2 R87, R87 ;  /* 0x0000005700577308 */ /* 0x000e620000000800 */
[C---:B------:R-:W-:Y:S05]  /*11000*/  HMMA.16816.F32.BF16 R4, R24.reuse, R28, R4 ;  /* 0x0000001c1804723c */ /* 0x040fea0000041804 */
[----:B--2---:R-:W-:Y:S01]  /*11010*/  FADD.FTZ R38, R86, R38 ;  /* 0x0000002656267221 */ /* 0x004fe20000010000 */
[C---:B------:R-:W-:Y:S03]  /*11020*/  HMMA.16816.F32.BF16 R8, R24.reuse, R30, R8 ;  /* 0x0000001e1808723c */ /* 0x040fe60000041808 */
[----:B------:R-:W2:Y:S01]  /*11030*/  MUFU.EX2 R94, R94 ;  /* 0x0000005e005e7308 */ /* 0x000ea20000000800 */
[----:B------:R-:W4:Y:S01]  /*11040*/  LDSM.16.MT88.4 R28, [R103+0x3000] ;  /* 0x00300000671c783b */ /* 0x000f220000004200 */
[----:B------:R-:W-:Y:S01]  /*11050*/  FADD.FTZ R46, R61, R128 ;  /* 0x000000803d2e7221 */ /* 0x000fe20000010000 */
[----:B------:R-:W-:Y:S01]  /*11060*/  FFMA.FTZ R61, R47, UR4, -R48 ;  /* 0x000000042f3d7c23 */ /* 0x000fe20008010830 */
[----:B---3--:R-:W-:Y:S06]  /*11070*/  FADD.FTZ R47, R88, R38 ;  /* 0x00000026582f7221 */ /* 0x008fec0000010000 */
[----:B------:R-:W3:Y:S01]  /*11080*/  MUFU.EX2 R95, R95 ;  /* 0x0000005f005f7308 */ /* 0x000ee20000000800 */
[----:B------:R-:W-:Y:S01]  /*11090*/  FADD.FTZ R46, R67, R46 ;  /* 0x0000002e432e7221 */ /* 0x000fe20000010000 */
[----:B------:R-:W-:Y:S03]  /*110a0*/  FFMA.FTZ R67, R39, UR4, -R49 ;  /* 0x0000000427437c23 */ /* 0x000fe60008010831 */
[----:B-1----:R-:W-:Y:S05]  /*110b0*/  FADD.FTZ R46, R87, R46 ;  /* 0x0000002e572e7221 */ /* 0x002fea0000010000 */
[----:B------:R-:W-:Y:S01]  /*110c0*/  MUFU.EX2 R83, R83 ;  /* 0x0000005300537308 */ /* 0x000fe20000000800 */
[----:B--2---:R-:W-:Y:S09]  /*110d0*/  FADD.FTZ R46, R94, R46 ;  /* 0x0000002e5e2e7221 */ /* 0x004ff20000010000 */
[----:B------:R-:W1:Y:S01]  /*110e0*/  MUFU.EX2 R91, R91 ;  /* 0x0000005b005b7308 */ /* 0x000e620000000800 */
[----:B---3--:R-:W-:Y:S09]  /*110f0*/  FADD.FTZ R47, R95, R47 ;  /* 0x0000002f5f2f7221 */ /* 0x008ff20000010000 */
[----:B------:R-:W2:Y:S10]  /*11100*/  MUFU.EX2 R81, R81 ;  /* 0x0000005100517308 */ /* 0x000eb40000000800 */
[----:B------:R-:W3:Y:S01]  /*11110*/  MUFU.EX2 R92, R92 ;  /* 0x0000005c005c7308 */ /* 0x000ee20000000800 */
[C---:B----4-:R-:W-:Y:S03]  /*11120*/  HMMA.16816.F32.BF16 R12, R24.reuse, R28, R12 ;  /* 0x0000001c180c723c */ /* 0x050fe6000004180c */
[----:B-1----:R-:W-:Y:S03]  /*11130*/  FADD.FTZ R46, R91, R46 ;  /* 0x0000002e5b2e7221 */ /* 0x002fe60000010000 */
[----:B------:R-:W-:Y:S03]  /*11140*/  HMMA.16816.F32.BF16 R16, R24, R30, R16 ;  /* 0x0000001e1810723c */ /* 0x000fe60000041810 */
[----:B------:R-:W-:Y:S01]  /*11150*/  MUFU.EX2 R82, R82 ;  /* 0x0000005200527308 */ /* 0x000fe20000000800 */
[----:B------:R-:W1:Y:S01]  /*11160*/  LDSM.16.MT88.4 R28, [R104+0x3400] ;  /* 0x00340000681c783b */ /* 0x000e620000004200 */
[----:B--2---:R-:W-:Y:S02]  /*11170*/  FADD.FTZ R46, R81, R46 ;  /* 0x0000002e512e7221 */ /* 0x004fe40000010000 */
[----:B------:R-:W-:Y:S01]  /*11180*/  F2FP.BF16.F32.PACK_AB R24, R88, R86 ;  /* 0x000000565818723e */ /* 0x000fe200000010ff */
[----:B------:R-:W-:Y:S05]  /*11190*/  FFMA.FTZ R86, R36, UR4, -R49 ;  /* 0x0000000424567c23 */ /* 0x000fea0008010831 */
[----:B------:R-:W-:Y:S01]  /*111a0*/  MUFU.EX2 R93, R93 ;  /* 0x0000005d005d7308 */ /* 0x000fe20000000800 */
[--C-:B------:R-:W-:Y:S01]  /*111b0*/  FFMA.FTZ R88, R42, UR4, -R48.reuse ;  /* 0x000000042a587c23 */ /* 0x100fe20008010830 */
[----:B------:R-:W-:Y:S02]  /*111c0*/  F2FP.BF16.F32.PACK_AB R25, R94, R87 ;  /* 0x000000575e19723e */ /* 0x000fe400000010ff */
[C---:B------:R-:W-:Y:S01]  /*111d0*/  F2FP.BF16.F32.PACK_AB R26, R83.reuse, R95 ;  /* 0x0000005f531a723e */ /* 0x040fe200000010ff */
[----:B------:R-:W-:Y:S01]  /*111e0*/  FADD.FTZ R83, R83, R47 ;  /* 0x0000002f53537221 */ /* 0x000fe20000010000 */
[--C-:B------:R-:W-:Y:S04]  /*111f0*/  FFMA.FTZ R95, R44, UR4, -R48.reuse ;  /* 0x000000042c5f7c23 */ /* 0x100fe80008010830 */
[----:B------:R-:W2:Y:S01]  /*11200*/  MUFU.EX2 R73, R73 ;  /* 0x0000004900497308 */ /* 0x000ea20000000800 */
[----:B------:R-:W-:Y:S01]  /*11210*/  F2FP.BF16.F32.PACK_AB R27, R81, R91 ;  /* 0x0000005b511b723e */ /* 0x000fe200000010ff */
[--C-:B------:R-:W-:Y:S01]  /*11220*/  FFMA.FTZ R91, R40, UR4, -R48.reuse ;  /* 0x00000004285b7c23 */ /* 0x100fe20008010830 */
[----:B---3--:R-:W-:Y:S01]  /*11230*/  FADD.FTZ R83, R92, R83 ;  /* 0x000000535c537221 */ /* 0x008fe20000010000 */
[----:B------:R-:W-:Y:S06]  /*11240*/  FFMA.FTZ R48, R3, UR4, -R48 ;  /* 0x0000000403307c23 */ /* 0x000fec0008010830 */
[----:B------:R-:W-:Y:S10]  /*11250*/  MUFU.EX2 R74, R74 ;  /* 0x0000004a004a7308 */ /* 0x000ff40000000800 */
[----:B------:R-:W3:Y:S10]  /*11260*/  MUFU.EX2 R64, R64 ;  /* 0x0000004000407308 */ /* 0x000ef40000000800 */
[----:B------:R-:W-:Y:S01]  /*11270*/  MUFU.EX2 R66, R66 ;  /* 0x0000004200427308 */ /* 0x000fe20000000800 */
[C---:B-1----:R-:W-:Y:S06]  /*11280*/  HMMA.16816.F32.BF16 R4, R24.reuse, R28, R4 ;  /* 0x0000001c1804723c */ /* 0x042fec0000041804 */
[C---:B------:R-:W-:Y:S03]  /*11290*/  HMMA.16816.F32.BF16 R8, R24.reuse, R30, R8 ;  /* 0x0000001e1808723c */ /* 0x040fe60000041808 */
[----:B------:R-:W1:Y:S01]  /*112a0*/  MUFU.EX2 R70, R70 ;  /* 0x0000004600467308 */ /* 0x000e620000000800 */
[----:B------:R-:W4:Y:S09]  /*112b0*/  LDSM.16.MT88.4 R28, [R103+0x3400] ;  /* 0x00340000671c783b */ /* 0x000f320000004200 */
[----:B------:R5:W-:Y:S10]  /*112c0*/  MUFU.EX2 R87, R37 ;  /* 0x0000002500577308 */ /* 0x000bf40000000800 */
[----:B------:R-:W1:Y:S10]  /*112d0*/  MUFU.EX2 R72, R72 ;  /* 0x0000004800487308 */ /* 0x000e740000000800 */
[----:B------:R-:W1:Y:S01]  /*112e0*/  MUFU.EX2 R75, R75 ;  /* 0x0000004b004b7308 */ /* 0x000e620000000800 */
[----:B-----5:R-:W-:Y:S09]  /*112f0*/  LDSM.16.MT88.4 R36, [R103+0x3c00] ;  /* 0x003c00006724783b */ /* 0x020ff20000004200 */
[----:B------:R-:W-:Y:S10]  /*11300*/  MUFU.EX2 R90, R90 ;  /* 0x0000005a005a7308 */ /* 0x000ff40000000800 */
[----:B------:R-:W5:Y:S01]  /*11310*/  MUFU.EX2 R69, R69 ;  /* 0x0000004500457308 */ /* 0x000f620000000800 */
[C---:B----4-:R-:W-:Y:S06]  /*11320*/  HMMA.16816.F32.BF16 R12, R24.reuse, R28, R12 ;  /* 0x0000001c180c723c */ /* 0x050fec000004180c */
[----:B------:R-:W-:Y:S03]  /*11330*/  HMMA.16816.F32.BF16 R16, R24, R30, R16 ;  /* 0x0000001e1810723c */ /* 0x000fe60000041810 */
[----:B------:R-:W4:Y:S01]  /*11340*/  MUFU.EX2 R63, R63 ;  /* 0x0000003f003f7308 */ /* 0x000f220000000800 */
[----:B------:R-:W5:Y:S03]  /*11350*/  LDSM.16.MT88.4 R28, [R104+0x3800] ;  /* 0x00380000681c783b */ /* 0x000f660000004200 */
[----:B--2---:R-:W-:Y:S01]  /*11360*/  F2FP.BF16.F32.PACK_AB R25, R73, R93 ;  /* 0x0000005d4919723e */ /* 0x004fe200000010ff */
[----:B------:R-:W-:Y:S05]  /*11370*/  FADD.FTZ R93, R93, R46 ;  /* 0x0000002e5d5d7221 */ /* 0x000fea0000010000 */
[----:B------:R-:W2:Y:S01]  /*11380*/  MUFU.EX2 R21, R21 ;  /* 0x0000001500157308 */ /* 0x000ea20000000800 */
[----:B---3--:R-:W-:Y:S01]  /*11390*/  F2FP.BF16.F32.PACK_AB R26, R64, R74 ;  /* 0x0000004a401a723e */ /* 0x008fe200000010ff */
[----:B------:R-:W-:Y:S01]  /*113a0*/  FADD.FTZ R93, R73, R93 ;  /* 0x0000005d495d7221 */ /* 0x000fe20000010000 */
[----:B------:R-:W-:Y:S01]  /*113b0*/  F2FP.BF16.F32.PACK_AB R24, R82, R92 ;  /* 0x0000005c5218723e */ /* 0x000fe200000010ff */
[----:B------:R-:W-:Y:S01]  /*113c0*/  FFMA.FTZ R92, R45, UR4, -R49 ;  /* 0x000000042d5c7c23 */ /* 0x000fe20008010831 */
[----:B-1----:R-:W-:Y:S01]  /*113d0*/  F2FP.BF16.F32.PACK_AB R27, R70, R66 ;  /* 0x00000042461b723e */ /* 0x002fe200000010ff */
[----:B------:R-:W-:Y:S04]  /*113e0*/  LDSM.16.MT88.4 R44, [R104+0x4400] ;  /* 0x00440000682c783b */ /* 0x000fe80000004200 */
[----:B------:R-:W-:Y:S01]  /*113f0*/  MUFU.EX2 R65, R65 ;  /* 0x0000004100417308 */ /* 0x000fe20000000800 */
[----:B------:R-:W-:Y:S01]  /*11400*/  FADD.FTZ R82, R82, R83 ;  /* 0x0000005352527221 */ /* 0x000fe20000010000 */
[----:B------:R-:W-:Y:S03]  /*11410*/  FADD.FTZ R93, R66, R93 ;  /* 0x0000005d425d7221 */ /* 0x000fe60000010000 */
[----:B------:R-:W-:Y:S01]  /*11420*/  FADD.FTZ R82, R74, R82 ;  /* 0x000000524a527221 */ /* 0x000fe20000010000 */
[----:B------:R-:W-:Y:S04]  /*11430*/  FADD.FTZ R70, R70, R93 ;  /* 0x0000005d46467221 */ /* 0x000fe80000010000 */
[----:B------:R-:W1:Y:S01]  /*11440*/  MUFU.EX2 R62, R62 ;  /* 0x0000003e003e7308 */ /* 0x000e620000000800 */
[----:B------:R-:W-:Y:S04]  /*11450*/  FADD.FTZ R82, R64, R82 ;  /* 0x0000005240527221 */ /* 0x000fe80000010000 */
[----:B------:R-:W-:Y:S05]  /*11460*/  FADD.FTZ R82, R72, R82 ;  /* 0x0000005248527221 */ /* 0x000fea0000010000 */
[----:B------:R3:W-:Y:S10]  /*11470*/  MUFU.EX2 R94, R41 ;  /* 0x00000029005e7308 */ /* 0x0007f40000000800 */
[----:B------:R-:W-:Y:S01]  /*11480*/  MUFU.EX2 R68, R68 ;  /* 0x0000004400447308 */ /* 0x000fe20000000800 */
[C---:B-----5:R-:W-:Y:S06]  /*11490*/  HMMA.16816.F32.BF16 R4, R24.reuse, R28, R4 ;  /* 0x0000001c1804723c */ /* 0x060fec0000041804 */
[C---:B------:R-:W-:Y:S03]  /*114a0*/  HMMA.16816.F32.BF16 R8, R24.reuse, R30, R8 ;  /* 0x0000001e1808723c */ /* 0x040fe60000041808 */
[----:B------:R-:W5:Y:S01]  /*114b0*/  MUFU.EX2 R77, R77 ;  /* 0x0000004d004d7308 */ /* 0x000f620000000800 */
[----:B------:R-:W5:Y:S02]  /*114c0*/  LDSM.16.MT88.4 R28, [R104+0x3c00] ;  /* 0x003c0000681c783b */ /* 0x000f640000004200 */
[C---:B------:R-:W-:Y:S07]  /*114d0*/  HMMA.16816.F32.BF16 R12, R24.reuse, R32, R12 ;  /* 0x00000020180c723c */ /* 0x040fee000004180c */
[----:B------:R-:W-:Y:S01]  /*114e0*/  MUFU.EX2 R79, R79 ;  /* 0x0000004f004f7308 */ /* 0x000fe20000000800 */
[----:B---3--:R-:W-:Y:S01]  /*114f0*/  LDSM.16.MT88.4 R40, [R103+0x4000] ;  /* 0x004000006728783b */ /* 0x008fe20000004200 */
[----:B------:R-:W-:Y:S08]  /*11500*/  HMMA.16816.F32.BF16 R16, R24, R34, R16 ;  /* 0x000000221810723c */ /* 0x000ff00000041810 */
[----:B------:R-:W3:Y:S01]  /*11510*/  MUFU.EX2 R58, R58 ;  /* 0x0000003a003a7308 */ /* 0x000ee20000000800 */
[----:B------:R-:W3:Y:S02]  /*11520*/  LDSM.16.MT88.4 R32, [R104+0x4000] ;  /* 0x004000006820783b */ /* 0x000ee40000004200 */
[C---:B------:R-:W-:Y:S01]  /*11530*/  F2FP.BF16.F32.PACK_AB R24, R75.reuse, R72 ;  /* 0x000000484b18723e */ /* 0x040fe200000010ff */
[----:B------:R-:W-:Y:S01]  /*11540*/  FADD.FTZ R75, R75, R82 ;  /* 0x000000524b4b7221 */ /* 0x000fe20000010000 */
[----:B------:R-:W-:Y:S03]  /*11550*/  F2FP.BF16.F32.PACK_AB R25, R69, R90 ;  /* 0x0000005a4519723e */ /* 0x000fe600000010ff */
[----:B----4-:R-:W-:Y:S02]  /*11560*/  FADD.FTZ R75, R63, R75 ;  /* 0x0000004b3f4b7221 */ /* 0x010fe40000010000 */
[----:B------:R-:W-:Y:S01]  /*11570*/  MUFU.EX2 R56, R56 ;  /* 0x0000003800387308 */ /* 0x000fe20000000800 */
[C---:B--2---:R-:W-:Y:S01]  /*11580*/  F2FP.BF16.F32.PACK_AB R26, R21.reuse, R63 ;  /* 0x0000003f151a723e */ /* 0x044fe200000010ff */
[----:B------:R-:W-:Y:S01]  /*11590*/  FADD.FTZ R90, R90, R70 ;  /* 0x000000465a5a7221 */ /* 0x000fe20000010000 */
[----:B------:R-:W-:Y:S01]  /*115a0*/  FADD.FTZ R75, R21, R75 ;  /* 0x0000004b154b7221 */ /* 0x000fe20000010000 */
[C---:B-1----:R-:W-:Y:S02]  /*115b0*/  F2FP.BF16.F32.PACK_AB R27, R62.reuse, R65 ;  /* 0x000000413e1b723e */ /* 0x042fe400000010ff */
[----:B------:R-:W-:Y:S04]  /*115c0*/  FADD.FTZ R90, R69, R90 ;  /* 0x0000005a455a7221 */ /* 0x000fe80000010000 */
[----:B------:R-:W1:Y:S01]  /*115d0*/  MUFU.EX2 R53, R53 ;  /* 0x0000003500357308 */ /* 0x000e620000000800 */
[----:B------:R-:W-:Y:S04]  /*115e0*/  FADD.FTZ R65, R65, R90 ;  /* 0x0000005a41417221 */ /* 0x000fe80000010000 */
[----:B------:R-:W-:Y:S05]  /*115f0*/  FADD.FTZ R65, R62, R65 ;  /* 0x000000413e417221 */ /* 0x000fea0000010000 */
[----:B------:R-:W-:Y:S01]  /*11600*/  MUFU.EX2 R57, R57 ;  /* 0x0000003900397308 */ /* 0x000fe20000000800 */
[C---:B-----5:R-:W-:Y:S06]  /*11610*/  HMMA.16816.F32.BF16 R4, R24.reuse, R28, R4 ;  /* 0x0000001c1804723c */ /* 0x060fec0000041804 */
[C---:B------:R-:W-:Y:S03]  /*11620*/  HMMA.16816.F32.BF16 R8, R24.reuse, R30, R8 ;  /* 0x0000001e1808723c */ /* 0x040fe60000041808 */
[----:B------:R-:W2:Y:S02]  /*11630*/  MUFU.EX2 R54, R54 ;  /* 0x0000003600367308 */ /* 0x000ea40000000800 */
[----:B------:R-:W-:Y:S01]  /*11640*/  F2FP.BF16.F32.PACK_AB R28, R77, R68 ;  /* 0x000000444d1c723e */ /* 0x000fe200000010ff */
[----:B------:R-:W-:Y:S01]  /*11650*/  FADD.FTZ R68, R68, R75 ;  /* 0x0000004b44447221 */ /* 0x000fe20000010000 */
[C---:B------:R-:W-:Y:S01]  /*11660*/  HMMA.16816.F32.BF16 R12, R24.reuse, R36, R12 ;  /* 0x00000024180c723c */ /* 0x040fe2000004180c */
[----:B------:R-:W-:Y:S05]  /*11670*/  LDSM.16.MT88.4 R72, [R104+0x4c00] ;  /* 0x004c00006848783b */ /* 0x000fea0000004200 */
[----:B------:R-:W-:Y:S01]  /*11680*/  MUFU.EX2 R55, R55 ;  /* 0x0000003700377308 */ /* 0x000fe20000000800 */
[----:B---3--:R-:W-:Y:S01]  /*11690*/  F2FP.BF16.F32.PACK_AB R29, R58, R79 ;  /* 0x0000004f3a1d723e */ /* 0x008fe200000010ff */
[----:B------:R-:W-:Y:S03]  /*116a0*/  FADD.FTZ R79, R79, R65 ;  /* 0x000000414f4f7221 */ /* 0x000fe60000010000 */
[----:B-1----:R-:W-:Y:S01]  /*116b0*/  F2FP.BF16.F32.PACK_AB R30, R53, R56 ;  /* 0x00000038351e723e */ /* 0x002fe200000010ff */
[----:B------:R-:W-:Y:S01]  /*116c0*/  HMMA.16816.F32.BF16 R16, R24, R38, R16 ;  /* 0x000000261810723c */ /* 0x000fe20000041810 */
[----:B------:R-:W1:Y:S03]  /*116d0*/  LDSM.16.MT88.4 R36, [R103+0x4400] ;  /* 0x004400006724783b */ /* 0x000e660000004200 */
[----:B------:R-:W3:Y:S01]  /*116e0*/  MUFU.EX2 R76, R76 ;  /* 0x0000004c004c7308 */ /* 0x000ee20000000800 */
[----:B--2---:R-:W-:Y:S01]  /*116f0*/  F2FP.BF16.F32.PACK_AB R31, R54, R57 ;  /* 0x00000039361f723e */ /* 0x004fe200000010ff */
[----:B------:R-:W-:Y:S01]  /*11700*/  FADD.FTZ R77, R77, R68 ;  /* 0x000000444d4d7221 */ /* 0x000fe20000010000 */
[----:B------:R-:W-:Y:S07]  /*11710*/  FADD.FTZ R79, R58, R79 ;  /* 0x0000004f3a4f7221 */ /* 0x000fee0000010000 */
[----:B------:R-:W-:Y:S01]  /*11720*/  MUFU.EX2 R78, R78 ;  /* 0x0000004e004e7308 */ /* 0x000fe20000000800 */
[C---:B------:R-:W-:Y:S05]  /*11730*/  HMMA.16816.F32.BF16 R4, R28.reuse, R32, R4 ;  /* 0x000000201c04723c */ /* 0x040fea0000041804 */
[----:B------:R-:W-:Y:S01]  /*11740*/  FADD.FTZ R77, R56, R77 ;  /* 0x0000004d384d7221 */ /* 0x000fe20000010000 */
[C---:B------:R-:W-:Y:S03]  /*11750*/  HMMA.16816.F32.BF16 R8, R28.reuse, R34, R8 ;  /* 0x000000221c08723c */ /* 0x040fe60000041808 */
[----:B------:R-:W2:Y:S01]  /*11760*/  MUFU.EX2 R80, R80 ;  /* 0x0000005000507308 */ /* 0x000ea20000000800 */
[----:B------:R-:W4:Y:S01]  /*11770*/  LDSM.16.MT88.4 R32, [R104+0x4800] ;  /* 0x004800006820783b */ /* 0x000f220000004200 */
[----:B---3--:R-:W-:Y:S01]  /*11780*/  F2FP.BF16.F32.PACK_AB R24, R76, R55 ;  /* 0x000000374c18723e */ /* 0x008fe200000010ff */
[C---:B------:R-:W-:Y:S07]  /*11790*/  HMMA.16816.F32.BF16 R12, R28.reuse, R40, R12 ;  /* 0x000000281c0c723c */ /* 0x040fee000004180c */
[----:B------:R-:W-:Y:S01]  /*117a0*/  MUFU.EX2 R71, R71 ;  /* 0x0000004700477308 */ /* 0x000fe20000000800 */
[----:B------:R-:W-:Y:S01]  /*117b0*/  FADD.FTZ R57, R57, R79 ;  /* 0x0000004f39397221 */ /* 0x000fe20000010000 */
[----:B------:R-:W-:Y:S01]  /*117c0*/  HMMA.16816.F32.BF16 R16, R28, R42, R16 ;  /* 0x0000002a1c10723c */ /* 0x000fe20000041810 */
[----:B------:R-:W3:Y:S07]  /*117d0*/  LDSM.16.MT88.4 R28, [R103+0x4800] ;  /* 0x00480000671c783b */ /* 0x000eee0000004200 */
[----:B------:R-:W5:Y:S03]  /*117e0*/  MUFU.EX2 R59, R59 ;  /* 0x0000003b003b7308 */ /* 0x000f660000000800 */
[----:B--2---:R-:W-:Y:S01]  /*117f0*/  F2FP.BF16.F32.PACK_AB R25, R80, R78 ;  /* 0x0000004e5019723e */ /* 0x004fe200000010ff */
[--C-:B------:R-:W-:Y:S01]  /*11800*/  FFMA.FTZ R41, R23, UR4, -R49.reuse ;  /* 0x0000000417297c23 */ /* 0x100fe20008010831 */
[----:B------:R-:W-:Y:S01]  /*11810*/  FFMA.FTZ R49, R22, UR4, -R49 ;  /* 0x0000000416317c23 */ /* 0x000fe20008010831 */
[----:B------:R-:W-:Y:S01]  /*11820*/  FADD.FTZ R77, R53, R77 ;  /* 0x0000004d354d7221 */ /* 0x000fe20000010000 */
[----:B------:R-:W-:Y:S03]  /*11830*/  FADD.FTZ R57, R54, R57 ;  /* 0x0000003936397221 */ /* 0x000fe60000010000 */
[----:B------:R-:W2:Y:S01]  /*11840*/  MUFU.EX2 R60, R60 ;  /* 0x0000003c003c7308 */ /* 0x000ea20000000800 */
[----:B------:R-:W-:Y:S01]  /*11850*/  FADD.FTZ R55, R55, R77 ;  /* 0x0000004d37377221 */ /* 0x000fe20000010000 */
[----:B------:R-:W-:Y:S03]  /*11860*/  FADD.FTZ R3, R78, R57 ;  /* 0x000000394e037221 */ /* 0x000fe60000010000 */
[----:B------:R-:W-:Y:S01]  /*11870*/  FADD.FTZ R55, R76, R55 ;  /* 0x000000374c377221 */ /* 0x000fe20000010000 */
[----:B------:R-:W-:Y:S04]  /*11880*/  FADD.FTZ R3, R80, R3 ;  /* 0x0000000350037221 */ /* 0x000fe80000010000 */
[----:B------:R-:W1:Y:S01]  /*11890*/  MUFU.EX2 R61, R61 ;  /* 0x0000003d003d7308 */ /* 0x000e620000000800 */
[----:B-----5:R-:W-:Y:S01]  /*118a0*/  F2FP.BF16.F32.PACK_AB R26, R59, R71 ;  /* 0x000000473b1a723e */ /* 0x020fe200000010ff */
[----:B------:R-:W-:Y:S04]  /*118b0*/  FADD.FTZ R71, R71, R55 ;  /* 0x0000003747477221 */ /* 0x000fe80000010000 */
[----:B------:R-:W-:Y:S04]  /*118c0*/  FADD.FTZ R59, R59, R71 ;  /* 0x000000473b3b7221 */ /* 0x000fe80000010000 */
[----:B------:R-:W5:Y:S01]  /*118d0*/  MUFU.EX2 R67, R67 ;  /* 0x0000004300437308 */ /* 0x000f620000000800 */
[----:B--2---:R-:W-:Y:S09]  /*118e0*/  FADD.FTZ R3, R60, R3 ;  /* 0x000000033c037221 */ /* 0x004ff20000010000 */
[----:B------:R-:W-:Y:S01]  /*118f0*/  MUFU.EX2 R86, R86 ;  /* 0x0000005600567308 */ /* 0x000fe20000000800 */
[C---:B-1----:R-:W-:Y:S01]  /*11900*/  F2FP.BF16.F32.PACK_AB R27, R61.reuse, R60 ;  /* 0x0000003c3d1b723e */ /* 0x042fe200000010ff */
[----:B------:R-:W-:Y:S01]  /*11910*/  FADD.FTZ R61, R61, R3 ;  /* 0x000000033d3d7221 */ /* 0x000fe20000010000 */
[----:B------:R-:W-:Y:S03]  /*11920*/  IADD3 R3, R121, -0x1, RZ ;  /* 0xffffffff79037810 */ /* 0x000fe60007ffe0ff */
[----:B------:R-:W-:Y:S01]  /*11930*/  FADD.FTZ R61, R87, R61 ;  /* 0x0000003d573d7221 */ /* 0x000fe20000010000 */
[----:B------:R-:W-:Y:S03]  /*11940*/  MOV R121, R3 ;  /* 0x0000000300797202 */ /* 0x000fe60000000f00 */
[----:B------:R-:W1:Y:S01]  /*11950*/  MUFU.EX2 R88, R88 ;  /* 0x0000005800587308 */ /* 0x000e620000000800 */
[C---:B------:R-:W-:Y:S05]  /*11960*/  HMMA.16816.F32.BF16 R4, R24.reuse, R44, R4 ;  /* 0x0000002c1804723c */ /* 0x040fea0000041804 */
[----:B-----5:R-:W-:Y:S01]  /*11970*/  FADD.FTZ R59, R67, R59 ;  /* 0x0000003b433b7221 */ /* 0x020fe20000010000 */
[C---:B------:R-:W-:Y:S03]  /*11980*/  HMMA.16816.F32.BF16 R8, R24.reuse, R46, R8 ;  /* 0x0000002e1808723c */ /* 0x040fe60000041808 */
[----:B------:R-:W2:Y:S03]  /*11990*/  MUFU.EX2 R89, R89 ;  /* 0x0000005900597308 */ /* 0x000ea60000000800 */
[C---:B------:R-:W-:Y:S07]  /*119a0*/  HMMA.16816.F32.BF16 R12, R24.reuse, R36, R12 ;  /* 0x00000024180c723c */ /* 0x040fee000004180c */
[----:B------:R-:W-:Y:S01]  /*119b0*/  MUFU.EX2 R91, R91 ;  /* 0x0000005b005b7308 */ /* 0x000fe20000000800 */
[----:B-1----:R-:W-:Y:S01]  /*119c0*/  F2FP.BF16.F32.PACK_AB R21, R88, R87 ;  /* 0x000000575815723e */ /* 0x002fe200000010ff */
[----:B------:R-:W-:Y:S01]  /*119d0*/  HMMA.16816.F32.BF16 R16, R24, R38, R16 ;  /* 0x000000261810723c */ /* 0x000fe20000041810 */
[----:B------:R-:W1:Y:S07]  /*119e0*/  LDSM.16.MT88.4 R24, [R103+0x4c00] ;  /* 0x004c00006718783b */ /* 0x000e6e0000004200 */
[----:B------:R-:W5:Y:S03]  /*119f0*/  MUFU.EX2 R95, R95 ;  /* 0x0000005f005f7308 */ /* 0x000f660000000800 */
[----:B--2---:R-:W-:Y:S01]  /*11a00*/  F2FP.BF16.F32.PACK_AB R22, R94, R89 ;  /* 0x000000595e16723e */ /* 0x004fe200000010ff */
[----:B------:R-:W-:Y:S01]  /*11a10*/  FADD.FTZ R61, R88, R61 ;  /* 0x0000003d583d7221 */ /* 0x000fe20000010000 */
[----:B------:R-:W-:Y:S05]  /*11a20*/  MOV R87, R2 ;  /* 0x0000000200577202 */ /* 0x000fea0000000f00 */
[----:B------:R2:W-:Y:S10]  /*11a30*/  MUFU.EX2 R36, R20 ;  /* 0x0000001400247308 */ /* 0x0005f40000000800 */
[----:B------:R-:W-:Y:S01]  /*11a40*/  MUFU.EX2 R92, R92 ;  /* 0x0000005c005c7308 */ /* 0x000fe20000000800 */
[----:B-----5:R-:W-:Y:S01]  /*11a50*/  F2FP.BF16.F32.PACK_AB R23, R95, R91 ;  /* 0x0000005b5f17723e */ /* 0x020fe200000010ff */
[----:B------:R-:W-:Y:S04]  /*11a60*/  FADD.FTZ R91, R91, R61 ;  /* 0x0000003d5b5b7221 */ /* 0x000fe80000010000 */
[----:B------:R-:W-:Y:S04]  /*11a70*/  FADD.FTZ R91, R95, R91 ;  /* 0x0000005b5f5b7221 */ /* 0x000fe80000010000 */
[----:B------:R-:W5:Y:S01]  /*11a80*/  MUFU.EX2 R52, R52 ;  /* 0x0000003400347308 */ /* 0x000f620000000800 */
[C---:B--2---:R-:W-:Y:S01]  /*11a90*/  F2FP.BF16.F32.PACK_AB R20, R86.reuse, R67 ;  /* 0x000000435614723e */ /* 0x044fe200000010ff */
[----:B------:R-:W-:Y:S04]  /*11aa0*/  FADD.FTZ R86, R86, R59 ;  /* 0x0000003b56567221 */ /* 0x000fe80000010000 */
[----:B------:R-:W-:Y:S02]  /*11ab0*/  FADD.FTZ R86, R89, R86 ;  /* 0x0000005659567221 */ /* 0x000fe40000010000 */
[C---:B----4-:R-:W-:Y:S02]  /*11ac0*/  HMMA.16816.F32.BF16 R4, R20.reuse, R32, R4 ;  /* 0x000000201404723c */ /* 0x050fe40000041804 */
[----:B------:R-:W2:Y:S03]  /*11ad0*/  MUFU.EX2 R51, R51 ;  /* 0x0000003300337308 */ /* 0x000ea60000000800 */
[----:B------:R-:W-:Y:S01]  /*11ae0*/  FADD.FTZ R86, R94, R86 ;  /* 0x000000565e567221 */ /* 0x000fe20000010000 */
[C---:B------:R-:W-:Y:S06]  /*11af0*/  HMMA.16816.F32.BF16 R8, R20.reuse, R34, R8 ;  /* 0x000000221408723c */ /* 0x040fec0000041808 */
[----:B------:R-:W4:Y:S01]  /*11b00*/  MUFU.EX2 R40, R50 ;  /* 0x0000003200287308 */ /* 0x000f220000000800 */
[----:B-----5:R-:W-:Y:S01]  /*11b10*/  F2FP.BF16.F32.PACK_AB R80, R52, R92 ;  /* 0x0000005c3450723e */ /* 0x020fe200000010ff */
[C---:B---3--:R-:W-:Y:S08]  /*11b20*/  HMMA.16816.F32.BF16 R12, R20.reuse, R28, R12 ;  /* 0x0000001c140c723c */ /* 0x048ff0000004180c */
[----:B------:R-:W3:Y:S01]  /*11b30*/  MUFU.EX2 R41, R41 ;  /* 0x0000002900297308 */ /* 0x000ee20000000800 */
[----:B------:R-:W-:Y:S03]  /*11b40*/  HMMA.16816.F32.BF16 R16, R20, R30, R16 ;  /* 0x0000001e1410723c */ /* 0x000fe60000041810 */
[----:B------:R-:W-:Y:S01]  /*11b50*/  FADD.FTZ R92, R92, R86 ;  /* 0x000000565c5c7221 */ /* 0x000fe20000010000 */
[----:B--2---:R-:W-:Y:S05]  /*11b60*/  FADD.FTZ R91, R51, R91 ;  /* 0x0000005b335b7221 */ /* 0x004fea0000010000 */
[----:B------:R-:W2:Y:S02]  /*11b70*/  MUFU.EX2 R49, R49 ;  /* 0x0000003100317308 */ /* 0x000ea40000000800 */
[----:B----4-:R-:W-:Y:S01]  /*11b80*/  F2FP.BF16.F32.PACK_AB R81, R40, R51 ;  /* 0x000000332851723e */ /* 0x010fe200000010ff */
[----:B------:R-:W-:Y:S01]  /*11b90*/  FADD.FTZ R92, R52, R92 ;  /* 0x0000005c345c7221 */ /* 0x000fe20000010000 */
[----:B------:R-:W-:Y:S01]  /*11ba0*/  FADD.FTZ R91, R40, R91 ;  /* 0x0000005b285b7221 */ /* 0x000fe20000010000 */
[----:B------:R-:W-:Y:S05]  /*11bb0*/  MOV R86, R0 ;  /* 0x0000000000567202 */ /* 0x000fea0000000f00 */
[----:B------:R-:W4:Y:S01]  /*11bc0*/  MUFU.EX2 R48, R48 ;  /* 0x0000003000307308 */ /* 0x000f220000000800 */
[----:B---3--:R-:W-:Y:S01]  /*11bd0*/  FADD.FTZ R92, R41, R92 ;  /* 0x0000005c295c7221 */ /* 0x008fe20000010000 */
[----:B------:R-:W-:Y:S01]  /*11be0*/  FADD.FTZ R91, R36, R91 ;  /* 0x0000005b245b7221 */ /* 0x000fe20000010000 */
[C---:B--2---:R-:W-:Y:S02]  /*11bf0*/  F2FP.BF16.F32.PACK_AB R82, R49.reuse, R41 ;  /* 0x000000293152723e */ /* 0x044fe400000010ff */
[----:B------:R-:W-:Y:S01]  /*11c00*/  FADD.FTZ R129, R49, R92 ;  /* 0x0000005c31817221 */ /* 0x000fe20000010000 */
[C---:B----4-:R-:W-:Y:S01]  /*11c10*/  F2FP.BF16.F32.PACK_AB R83, R48.reuse, R36 ;  /* 0x000000243053723e */ /* 0x050fe200000010ff */
[----:B------:R-:W-:Y:S06]  /*11c20*/  FADD.FTZ R128, R48, R91 ;  /* 0x0000005b30807221 */ /* 0x000fec0000010000 */
[C---:B------:R-:W-:Y:S06]  /*11c30*/  HMMA.16816.F32.BF16 R68, R80.reuse, R72, R4 ;  /* 0x000000485044723c */ /* 0x040fec0000041804 */
[C---:B------:R-:W-:Y:S06]  /*11c40*/  HMMA.16816.F32.BF16 R72, R80.reuse, R74, R8 ;  /* 0x0000004a5048723c */ /* 0x040fec0000041808 */
[C---:B-1----:R-:W-:Y:S06]  /*11c50*/  HMMA.16816.F32.BF16 R76, R80.reuse, R24, R12 ;  /* 0x00000018504c723c */ /* 0x042fec000004180c */
[----:B------:R-:W-:Y:S01]  /*11c60*/  HMMA.16816.F32.BF16 R80, R80, R26, R16 ;  /* 0x0000001a5050723c */ /* 0x000fe20000041810 */
[----:B------:R-:W-:Y:S11]  /*11c70*/  @!UPT UIADD3 URZ, URZ, URZ, URZ ;  /* 0x0000003f3f3ff290 */ /* 0x000ff6000fffe03f */
[----:B------:R-:W-:Y:S01]  /*11c80*/  @!UPT UIADD3 URZ, URZ, URZ, URZ ;  /* 0x0000003f3f3ff290 */ /* 0x000fe2000fffe03f */
[----:B------:R-:W-:Y:S11]  /*11c90*/  @P0 BRA `(.L_x_3912) ;  /* 0xffffffcc00c80947 */ /* 0x000ff6000383ffff */
.L_x_3908:
[----:B------:R-:W1:Y:S01]  /*11ca0*/  SHFL.BFLY PT, R3, R128, 0x2, 0x1f ;  /* 0x0c401f0080037f89 */ /* 0x000e6200000e0000 */
[----:B------:R-:W-:Y:S01]  /*11cb0*/  SHF.R.S32.HI R6, RZ, 0x1f, R116 ;  /* 0x0000001fff067819 */ /* 0x000fe20000011474 */
[----:B------:R-:W2:Y:S01]  /*11cc0*/  S2UR UR4, SR_CgaCtaId ;  /* 0x00000000000479c3 */ /* 0x000ea20000008800 */
[----:B------:R-:W-:Y:S01]  /*11cd0*/  IMAD.MOV.U32 R8, RZ, RZ, 0x3f800000 ;  /* 0x3f800000ff087424 */ /* 0x000fe200078e00ff */
[----:B------:R-:W3:Y:S01]  /*11ce0*/  SHFL.BFLY PT, R4, R129, 0x2, 0x1f ;  /* 0x0c401f0081047f89 */ /* 0x000ee200000e0000 */
[----:B------:R-:W-:Y:S01]  /*11cf0*/  LEA.HI R6, R6, R116, RZ, 0x3 ;  /* 0x0000007406067211 */ /* 0x000fe200078f18ff */
[----:B------:R-:W-:Y:S01]  /*11d00*/  IMAD.MOV.U32 R7, RZ, RZ, 0x3f800000 ;  /* 0x3f800000ff077424 */ /* 0x000fe200078e00ff */
[----:B------:R-:W-:Y:S02]  /*11d10*/  UMOV UR5, 0x400 ;  /* 0x0000040000057882 */ /* 0x000fe40000000000 */
[----:B------:R-:W-:-:S04]  /*11d20*/  LOP3.LUT R6, R6, 0xfffffff8, RZ, 0xc0, !PT ;  /* 0xfffffff806067812 */ /* 0x000fc800078ec0ff */
[----:B------:R-:W-:-:S04]  /*11d30*/  IADD3 R6, R116, -R6, RZ ;  /* 0x8000000674067210 */ /* 0x000fc80007ffe0ff */
[----:B------:R-:W-:-:S04]  /*11d40*/  LEA.HI R10, R6, R6, RZ, 0x1 ;  /* 0x00000006060a7211 */ /* 0x000fc800078f08ff */
[----:B------:R-:W-:Y:S02]  /*11d50*/  LOP3.LUT R12, R10, 0x3fffffe, RZ, 0xc0, !PT ;  /* 0x03fffffe0a0c7812 */ /* 0x000fe400078ec0ff */
[----:B------:R-:W-:Y:S01]  /*11d60*/  SHF.R.S32.HI R10, RZ, 0x1, R10 ;  /* 0x00000001ff0a7819 */ /* 0x000fe2000001140a */
[----:B-1----:R-:W-:Y:S02]  /*11d70*/  FADD.FTZ R128, R3, R128 ;  /* 0x0000008003807221 */ /* 0x002fe40000010000 */
[----:B------:R-:W1:Y:S01]  /*11d80*/  S2R R3, SR_TID.X ;  /* 0x0000000000037919 */ /* 0x000e620000002100 */
[----:B------:R-:W-:Y:S02]  /*11d90*/  IMAD.IADD R12, R6, 0x1, -R12 ;  /* 0x00000001060c7824 */ /* 0x000fe400078e0a0c */
[----:B---3--:R-:W-:Y:S01]  /*11da0*/  FADD.FTZ R129, R4, R129 ;  /* 0x0000008104817221 */ /* 0x008fe20000010000 */
[C---:B------:R-:W-:Y:S01]  /*11db0*/  SHF.L.U32 R13, R10.reuse, 0x6, RZ ;  /* 0x000000060a0d7819 */ /* 0x040fe200000006ff */
[----:B------:R-:W3:Y:S01]  /*11dc0*/  SHFL.BFLY PT, R4, R128, 0x1, 0x1f ;  /* 0x0c201f0080047f89 */ /* 0x000ee200000e0000 */
[C---:B------:R-:W-:Y:S01]  /*11dd0*/  LOP3.LUT P0, RZ, R10.reuse, 0x2, RZ, 0xc0, !PT ;  /* 0x000000020aff7812 */ /* 0x040fe2000780c0ff */
[----:B--2---:R-:W-:Y:S01]  /*11de0*/  ULEA UR4, UR4, UR5, 0x18 ;  /* 0x0000000504047291 */ /* 0x004fe2000f8ec03f */
[----:B------:R-:W-:Y:S01]  /*11df0*/  LOP3.LUT R13, R13, 0xc0, RZ, 0xc0, !PT ;  /* 0x000000c00d0d7812 */ /* 0x000fe200078ec0ff */
[----:B------:R-:W2:Y:S01]  /*11e00*/  SHFL.BFLY PT, R5, R129, 0x1, 0x1f ;  /* 0x0c201f0081057f89 */ /* 0x000ea200000e0000 */
[----:B------:R-:W-:-:S02]  /*11e10*/  LOP3.LUT R10, R10, 0x1, RZ, 0xc0, !PT ;  /* 0x000000010a0a7812 */ /* 0x000fc400078ec0ff */
[----:B------:R-:W-:Y:S02]  /*11e20*/  LEA.HI R13, R13, R13, RZ, 0x1d ;  /* 0x0000000d0d0d7211 */ /* 0x000fe400078fe8ff */
[----:B------:R-:W-:Y:S01]  /*11e30*/  ISETP.NE.U32.AND P1, PT, R10, 0x1, PT ;  /* 0x000000010a00780c */ /* 0x000fe20003f25070 */
[----:B------:R-:W-:-:S05]  /*11e40*/  IMAD.MOV.U32 R10, RZ, RZ, -0x10 ;  /* 0xfffffff0ff0a7424 */ /* 0x000fca00078e00ff */
[----:B------:R-:W-:Y:S01]  /*11e50*/  SEL R10, R10, 0x10, !P1 ;  /* 0x000000100a0a7807 */ /* 0x000fe20004800000 */
[----:B---3--:R-:W-:Y:S01]  /*11e60*/  FADD.FTZ R4, R128, R4 ;  /* 0x0000000480047221 */ /* 0x008fe20000010000 */
[----:B--2---:R-:W-:-:S04]  /*11e70*/  FADD.FTZ R5, R129, R5 ;  /* 0x0000000581057221 */ /* 0x004fc80000010000 */
[----:B------:R-:W-:Y:S02]  /*11e80*/  FSETP.NE.FTZ.AND P2, PT, R4, RZ, PT ;  /* 0x000000ff0400720b */ /* 0x000fe40003f55000 */
[----:B-1----:R-:W-:Y:S02]  /*11e90*/  SHF.R.S32.HI R9, RZ, 0x1f, R3 ;  /* 0x0000001fff097819 */ /* 0x002fe40000011403 */
[----:B------:R-:W-:Y:S02]  /*11ea0*/  FSETP.NE.FTZ.AND P3, PT, R5, RZ, PT ;  /* 0x000000ff0500720b */ /* 0x000fe40003f75000 */
[CC--:B------:R-:W-:Y:S02]  /*11eb0*/  LEA.HI R11, R9.reuse, R3.reuse, RZ, 0x2 ;  /* 0x00000003090b7211 */ /* 0x0c0fe400078f10ff */
[----:B------:R-:W-:Y:S02]  /*11ec0*/  LEA.HI R9, R9, R3, RZ, 0x5 ;  /* 0x0000000309097211 */ /* 0x000fe400078f28ff */
[----:B------:R-:W-:-:S02]  /*11ed0*/  LOP3.LUT R11, R11, 0xfffffffc, RZ, 0xc0, !PT ;  /* 0xfffffffc0b0b7812 */ /* 0x000fc400078ec0ff */
[----:B------:R-:W-:Y:S01]  /*11ee0*/  SHF.R.S32.HI R6, RZ, 0x5, R9 ;  /* 0x00000005ff067819 */ /* 0x000fe20000011409 */
[----:B------:R-:W1:Y:S02]  /*11ef0*/  @P2 MUFU.RCP R8, R4 ;  /* 0x0000000400082308 */ /* 0x000e640000001000 */
[----:B------:R-:W-:-:S04]  /*11f00*/  IMAD.IADD R11, R3, 0x1, -R11 ;  /* 0x00000001030b7824 */ /* 0x000fc800078e0a0b */
[----:B------:R-:W-:Y:S02]  /*11f10*/  IMAD R11, R6, 0x100, R11 ;  /* 0x00000100060b7824 */ /* 0x000fe400078e020b */
[----:B------:R-:W2:Y:S03]  /*11f20*/  @P3 MUFU.RCP R7, R5 ;  /* 0x0000000500073308 */ /* 0x000ea60000001000 */
[----:B------:R-:W-:-:S04]  /*11f30*/  LEA R11, R12, R11, 0x4 ;  /* 0x0000000b0c0b7211 */ /* 0x000fc800078e20ff */
[----:B------:R-:W-:Y:S01]  /*11f40*/  LEA R11, R11, R13, 0x1 ;  /* 0x0000000d0b0b7211 */ /* 0x000fe200078e08ff */
        /* <DEDUP_REMOVED lines=9> */
[C---:B--2---:R-:W-:Y:S01]  /*11fe0*/  FMUL.FTZ R68, R7.reuse, R68 ;  /* 0x0000004407447220 */ /* 0x044fe20000410000 */
[----:B------:R-:W-:Y:S01]  /*11ff0*/  FMUL.FTZ R69, R7, R69 ;  /* 0x0000004507457220 */ /* 0x000fe20000410000 */
[----:B------:R-:W-:Y:S01]  /*12000*/  LEA R11, R11, UR4, 0x1 ;  /* 0x000000040b0b7c11 */ /* 0x000fe2000f8e08ff */
[C---:B------:R-:W-:Y:S01]  /*12010*/  FMUL.FTZ R72, R7.reuse, R72 ;  /* 0x0000004807487220 */ /* 0x040fe20000410000 */
[----:B------:R-:W-:Y:S01]  /*12020*/  FMUL.FTZ R73, R7, R73 ;  /* 0x0000004907497220 */ /* 0x000fe20000410000 */
[----:B------:R-:W-:Y:S01]  /*12030*/  F2FP.BF16.F32.PACK_AB R83, R83, R8 ;  /* 0x000000085353723e */ /* 0x000fe200000010ff */
[C---:B------:R-:W-:Y:S01]  /*12040*/  FMUL.FTZ R76, R7.reuse, R76 ;  /* 0x0000004c074c7220 */ /* 0x040fe20000410000 */
[----:B------:R-:W-:Y:S01]  /*12050*/  FMUL.FTZ R77, R7, R77 ;  /* 0x0000004d074d7220 */ /* 0x000fe20000410000 */
[C---:B------:R-:W-:Y:S01]  /*12060*/  IADD3 R8, R11.reuse, 0x20, RZ ;  /* 0x000000200b087810 */ /* 0x040fe20007ffe0ff */
[----:B------:R-:W-:Y:S01]  /*12070*/  @P0 VIADD R8, R11, 0xffffffe0 ;  /* 0xffffffe00b080836 */ /* 0x000fe20000000000 */
[----:B------:R-:W-:Y:S01]  /*12080*/  F2FP.BF16.F32.PACK_AB R68, R69, R68 ;  /* 0x000000444544723e */ /* 0x000fe200000010ff */
[----:B------:R-:W-:Y:S01]  /*12090*/  IMAD.IADD R12, R11, 0x1, R10 ;  /* 0x000000010b0c7824 */ /* 0x000fe200078e020a */
[----:B------:R-:W-:Y:S01]  /*120a0*/  F2FP.BF16.F32.PACK_AB R70, R71, R70 ;  /* 0x000000464746723e */ /* 0x000fe200000010ff */
[----:B------:R-:W1:Y:S01]  /*120b0*/  @P3 LDC R13, c[0x0][0x2e8] ;  /* 0x0000ba00ff0d3b82 */ /* 0x000e620000000800 */
[----:B------:R-:W-:Y:S01]  /*120c0*/  F2FP.BF16.F32.PACK_AB R72, R73, R72 ;  /* 0x000000484948723e */ /* 0x000fe200000010ff */
[----:B------:R-:W-:Y:S01]  /*120d0*/  STS [R11], R68 ;  /* 0x000000440b007388 */ /* 0x000fe20000000800 */
[----:B------:R-:W-:Y:S01]  /*120e0*/  F2FP.BF16.F32.PACK_AB R74, R75, R74 ;  /* 0x0000004a4b4a723e */ /* 0x000fe200000010ff */
[----:B------:R-:W2:Y:S01]  /*120f0*/  @P2 MUFU.LG2 R4, R4 ;  /* 0x0000000400042308 */ /* 0x000ea20000000c00 */
[----:B------:R-:W-:Y:S01]  /*12100*/  F2FP.BF16.F32.PACK_AB R76, R77, R76 ;  /* 0x0000004c4d4c723e */ /* 0x000fe200000010ff */
[----:B------:R4:W-:Y:S01]  /*12110*/  STS [R11+0x200], R70 ;  /* 0x000200460b007388 */ /* 0x0009e20000000800 */
[----:B------:R-:W-:Y:S01]  /*12120*/  F2FP.BF16.F32.PACK_AB R78, R79, R78 ;  /* 0x0000004e4f4e723e */ /* 0x000fe200000010ff */
[----:B------:R-:W-:Y:S01]  /*12130*/  ULDC.U8 UR4, c[0x0][0x3d8] ;  /* 0x0000f60000047ab9 */ /* 0x000fe20000000000 */
[----:B------:R-:W-:Y:S01]  /*12140*/  IADD3 R10, R10, R8, RZ ;  /* 0x000000080a0a7210 */ /* 0x000fe20007ffe0ff */
[----:B------:R-:W-:Y:S01]  /*12150*/  STS [R12], R72 ;  /* 0x000000480c007388 */ /* 0x000fe20000000800 */
[----:B------:R-:W-:Y:S01]  /*12160*/  ISETP.NE.AND P0, PT, RZ, UR4, PT ;  /* 0x00000004ff007c0c */ /* 0x000fe2000bf05270 */
[C---:B------:R-:W-:Y:S01]  /*12170*/  FMUL.FTZ R80, R7.reuse, R80 ;  /* 0x0000005007507220 */ /* 0x040fe20000410000 */
[----:B------:R-:W-:Y:S01]  /*12180*/  FMUL.FTZ R7, R7, R81 ;  /* 0x0000005107077220 */ /* 0x000fe20000410000 */
[----:B------:R-:W-:Y:S01]  /*12190*/  STS [R12+0x200], R74 ;  /* 0x0002004a0c007388 */ /* 0x000fe20000000800 */
[----:B---3--:R-:W-:-:S03]  /*121a0*/  @P3 FMUL.FTZ R5, R5, 0.69314718246459960938 ;  /* 0x3f31721805053820 */ /* 0x008fc60000410000 */
[----:B------:R-:W-:Y:S01]  /*121b0*/  STS [R8], R76 ;  /* 0x0000004c08007388 */ /* 0x000fe20000000800 */
[----:B------:R-:W-:Y:S01]  /*121c0*/  F2FP.BF16.F32.PACK_AB R7, R7, R80 ;  /* 0x000000500707723e */ /* 0x000fe200000010ff */
[----:B--2---:R-:W-:Y:S02]  /*121d0*/  @P2 FMUL.FTZ R4, R4, 0.69314718246459960938 ;  /* 0x3f31721804042820 */ /* 0x004fe40000410000 */
        /* <DEDUP_REMOVED lines=18> */
.L_x_3913:
[----:B------:R-:W1:Y:S01]  /*12300*/  S2R R2, SR_CTAID.Z ;  /* 0x0000000000027919 */ /* 0x000e620000002700 */
[----:B------:R-:W1:Y:S01]  /*12310*/  LDC R4, c[0x0][0x270] ;  /* 0x00009c00ff047b82 */ /* 0x000e620000000800 */
[----:B------:R-:W1:Y:S07]  /*12320*/  S2R R0, SR_CTAID.Y ;  /* 0x0000000000007919 */ /* 0x000e6e0000002600 */
[----:B------:R-:W2:Y:S01]  /*12330*/  LDC R13, c[0x0][0x2c4] ;  /* 0x0000b100ff0d7b82 */ /* 0x000ea20000000800 */
[----:B-1----:R-:W-:-:S04]  /*12340*/  IMAD R4, R0, R4, R2 ;  /* 0x0000000400047224 */ /* 0x002fc800078e0202 */
[----:B--2---:R-:W-:-:S07]  /*12350*/  IMAD R13, R4, R13, RZ ;  /* 0x0000000d040d7224 */ /* 0x004fce00078e02ff */
.L_x_3914:
[----:B------:R-:W-:Y:S01]  /*12360*/  LOP3.LUT R9, R9, 0xffffffe0, RZ, 0xc0, !PT ;  /* 0xffffffe009097812 */ /* 0x000fe200078ec0ff */
[----:B------:R-:W1:Y:S01]  /*12370*/  LDC.64 R4, c[0x0][0x290] ;  /* 0x0000a400ff047b82 */ /* 0x000e620000000a00 */
[----:B------:R-:W-:Y:S01]  /*12380*/  SHF.R.S32.HI R12, RZ, 0x1f, R6 ;  /* 0x0000001fff0c7819 */ /* 0x000fe20000011406 */
[----:B------:R-:W-:Y:S02]  /*12390*/  BSSY B0, `(.L_x_3915) ;  /* 0x0000018000007945 */ /* 0x000fe40003800000 */
[----:B------:R-:W-:Y:S01]  /*123a0*/  IMAD.IADD R9, R3, 0x1, -R9 ;  /* 0x0000000103097824 */ /* 0x000fe200078e0a09 */
[----:B------:R-:W-:-:S03]  /*123b0*/  LEA.HI R12, R12, R6, RZ, 0x2 ;  /* 0x000000060c0c7211 */ /* 0x000fc600078f10ff */
[----:B------:R-:W2:Y:S08]  /*123c0*/  LDC.64 R10, c[0x0][0x298] ;  /* 0x0000a600ff0a7b82 */ /* 0x000eb00000000a00 */
        /* <DEDUP_REMOVED lines=20> */
.L_x_3916:
[----:B------:R-:W-:Y:S05]  /*12510*/  BSYNC B0 ;  /* 0x0000000000007941 */ /* 0x000fea0003800000 */
.L_x_3915:
[----:B------:R-:W4:Y:S01]  /*12520*/  S2UR UR8, SR_CTAID.X ;  /* 0x00000000000879c3 */ /* 0x000f220000002500 */
[----:B------:R-:W5:Y:S01]  /*12530*/  S2R R3, SR_TID.X ;  /* 0x0000000000037919 */ /* 0x000f620000002100 */
[----:B------:R-:W-:Y:S01]  /*12540*/  SHF.R.S32.HI R6, RZ, 0x1f, R0 ;  /* 0x0000001fff067819 */ /* 0x000fe20000011400 */
[C---:B--23--:R-:W-:Y:S01]  /*12550*/  IMAD.WIDE.U32 R8, R114.reuse, R10, RZ ;  /* 0x0000000a72087225 */ /* 0x04cfe200078e00ff */
[----:B------:R-:W-:Y:S01]  /*12560*/  ISETP.NE.AND P1, PT, R114, -0x1, PT ;  /* 0xffffffff7200780c */ /* 0x000fe20003f25270 */
[----:B------:R2:W3:Y:S01]  /*12570*/  LDS.128 R12, [R122+0x800] ;  /* 0x000800007a0c7984 */ /* 0x0004e20000000c00 */
[----:B------:R-:W-:Y:S01]  /*12580*/  SHF.R.S32.HI R85, RZ, 0x1f, R84 ;  /* 0x0000001fff557819 */ /* 0x000fe20000011454 */
[-C--:B-1----:R-:W-:Y:S01]  /*12590*/  IMAD R6, R6, R4.reuse, RZ ;  /* 0x0000000406067224 */ /* 0x082fe200078e02ff */
[----:B------:R-:W-:Y:S01]  /*125a0*/  ULDC UR5, c[0x0][0x2d0] ;  /* 0x0000b40000057ab9 */ /* 0x000fe20000000800 */
[----:B------:R-:W1:Y:S01]  /*125b0*/  LDS.128 R120, [R122] ;  /* 0x000000007a787984 */ /* 0x000e620000000c00 */
[----:B------:R-:W-:Y:S01]  /*125c0*/  IMAD R114, R114, R11, R9 ;  /* 0x0000000b72727224 */ /* 0x000fe200078e0209 */
[----:B------:R-:W-:Y:S01]  /*125d0*/  ISETP.GE.AND P0, PT, R84, UR5, PT ;  /* 0x0000000554007c0c */ /* 0x000fe2000bf06270 */
[C---:B------:R-:W-:Y:S01]  /*125e0*/  IMAD R5, R0.reuse, R5, R6 ;  /* 0x0000000500057224 */ /* 0x040fe200078e0206 */
[----:B------:R-:W-:Y:S01]  /*125f0*/  BSSY B0, `(.L_x_3917) ;  /* 0x0000023000007945 */ /* 0x000fe20003800000 */
[----:B------:R-:W-:-:S04]  /*12600*/  IMAD.WIDE.U32 R6, R0, R4, RZ ;  /* 0x0000000400067225 */ /* 0x000fc800078e00ff */
[----:B------:R-:W-:Y:S01]  /*12610*/  @!P1 IMAD.IADD R114, R7, 0x1, R5 ;  /* 0x0000000107729824 */ /* 0x000fe200078e0205 */
[----:B------:R-:W-:Y:S01]  /*12620*/  SEL R0, R6, R8, !P1 ;  /* 0x0000000806007207 */ /* 0x000fe20004800000 */
[----:B------:R-:W-:Y:S01]  /*12630*/  VIADD R5, R116, 0x20 ;  /* 0x0000002074057836 */ /* 0x000fe20000000000 */
[----:B------:R-:W-:Y:S01]  /*12640*/  SHF.R.S32.HI R6, RZ, 0x1f, R2 ;  /* 0x0000001fff067819 */ /* 0x000fe20000011402 */
[----:B----4-:R-:W-:-:S04]  /*12650*/  USHF.L.U32 UR8, UR8, 0x6, URZ ;  /* 0x0000000608087899 */ /* 0x010fc8000800063f */
[----:B------:R-:W-:Y:S02]  /*12660*/  USHF.R.S32.HI UR4, URZ, 0x1f, UR8 ;  /* 0x0000001f3f047899 */ /* 0x000fe40008011408 */
[----:B------:R-:W-:Y:S01]  /*12670*/  IMAD.WIDE.U32 R8, R10, UR8, R84 ;  /* 0x000000080a087c25 */ /* 0x000fe2000f8e0054 */
[----:B------:R-:W-:-:S03]  /*12680*/  IADD3 R113, R113, -UR8, RZ ;  /* 0x8000000871717c10 */ /* 0x000fc6000fffe0ff */
[----:B------:R-:W-:Y:S01]  /*12690*/  IMAD R4, R10, UR4, RZ ;  /* 0x000000040a047c24 */ /* 0x000fe2000f8e02ff */
[----:B------:R-:W-:Y:S01]  /*126a0*/  IADD3 R8, P1, R0, R8, RZ ;  /* 0x0000000800087210 */ /* 0x000fe20007f3e0ff */
[----:B------:R-:W-:Y:S01]  /*126b0*/  ULDC.64 UR4, c[0x0][0x2a0] ;  /* 0x0000a80000047ab9 */ /* 0x000fe20000000a00 */
[----:B-----5:R-:W-:Y:S01]  /*126c0*/  SHF.R.S32.HI R0, RZ, 0x1f, R3 ;  /* 0x0000001fff007819 */ /* 0x020fe20000011403 */
[----:B------:R-:W-:Y:S02]  /*126d0*/  IMAD R4, R11, UR8, R4 ;  /* 0x000000080b047c24 */ /* 0x000fe4000f8e0204 */
[----:B------:R-:W-:Y:S01]  /*126e0*/  IMAD R6, R6, UR4, RZ ;  /* 0x0000000406067c24 */ /* 0x000fe2000f8e02ff */
[----:B------:R-:W-:Y:S02]  /*126f0*/  LEA.HI R0, R0, R3, RZ, 0x2 ;  /* 0x0000000300007211 */ /* 0x000fe400078f10ff */
[----:B------:R-:W-:Y:S01]  /*12700*/  IADD3.X R9, R114, R9, R4, P1, !PT ;  /* 0x0000000972097210 */ /* 0x000fe20000ffe404 */
[----:B------:R-:W-:Y:S01]  /*12710*/  IMAD R3, R2, UR5, R6 ;  /* 0x0000000502037c24 */ /* 0x000fe2000f8e0206 */
[----:B------:R-:W-:-:S02]  /*12720*/  ISETP.GE.OR P1, PT, R5, R113, P0 ;  /* 0x000000710500720c */ /* 0x000fc40000726670 */
[----:B------:R-:W-:Y:S01]  /*12730*/  ISETP.GE.OR P0, PT, R116, R113, P0 ;  /* 0x000000717400720c */ /* 0x000fe20000706670 */
[----:B------:R-:W-:Y:S01]  /*12740*/  IMAD.WIDE.U32 R8, R2, UR4, R8 ;  /* 0x0000000402087c25 */ /* 0x000fe2000f8e0008 */
[----:B------:R-:W-:-:S03]  /*12750*/  SHF.R.S32.HI R0, RZ, 0x2, R0 ;  /* 0x00000002ff007819 */ /* 0x000fc60000011400 */
[----:B------:R-:W-:Y:S01]  /*12760*/  IMAD.IADD R5, R3, 0x1, R9 ;  /* 0x0000000103057824 */ /* 0x000fe200078e0209 */
[----:B------:R-:W-:-:S07]  /*12770*/  SHF.R.S32.HI R0, RZ, 0x1f, R0 ;  /* 0x0000001fff007819 */ /* 0x000fce0000011400 */
[----:B-123--:R-:W-:Y:S05]  /*12780*/  @P0 BRA `(.L_x_3918) ;  /* 0x0000000000240947 */ /* 0x00efea0003800000 */
        /* <DEDUP_REMOVED lines=9> */
.L_x_3918:
[----:B------:R-:W-:Y:S05]  /*12820*/  BSYNC B0 ;  /* 0x0000000000007941 */ /* 0x000fea0003800000 */
.L_x_3917:
        /* <DEDUP_REMOVED lines=13> */
.L_x_3919:
        /* <DEDUP_REMOVED lines=16> */
.L_x_5363:


//--------------------- .text._ZN5flash24flash_fwd_splitkv_kernelI23Flash_fwd_kernel_traitsILi32ELi64ELi128ELi4ELb0ELb0EN7cutlass10bfloat16_tE19Flash_kernel_traitsILi32ELi64ELi128ELi4ES3_EELb1ELb0ELb0ELb0ELb0ELb0ELb1ELb0EEEvNS_16Flash_fwd_paramsE --------------------------
	.section	.text._ZN5flash24flash_fwd_splitkv_kernelI23Flash_fwd_kernel_traitsILi32ELi64ELi128ELi4ELb0ELb0EN7cutlass10bfloat16_tE19Flash_kernel_traitsILi32ELi64ELi128ELi4ES3_EELb1ELb0ELb0ELb0ELb0ELb0ELb1ELb0EEEvNS_16Flash_fwd_paramsE,"ax",@progbits
	.align	128
        .global         _ZN5flash24flash_fwd_splitkv_kernelI23Flash_fwd_kernel_traitsILi32ELi64ELi128ELi4ELb0ELb0EN7cutlass10bfloat16_tE19Flash_kernel_traitsILi32ELi64ELi128ELi4ES3_EELb1ELb0ELb0ELb0ELb0ELb0ELb1ELb0EEEvNS_16Flash_fwd_paramsE
        .type           _ZN5flash24flash_fwd_splitkv_kernelI23Flash_fwd_kernel_traitsILi32ELi64ELi128ELi4ELb0ELb0EN7cutlass10bfloat16_tE19Flash_kernel_traitsILi32ELi64ELi128ELi4ES3_EELb1ELb0ELb0ELb0ELb0ELb0ELb1ELb0EEEvNS_16Flash_fwd_paramsE,@function
        .size           _ZN5flash24flash_fwd_splitkv_kernelI23Flash_fwd_kernel_traitsILi32ELi64ELi128ELi4ELb0ELb0EN7cutlass10bfloat16_tE19Flash_kernel_traitsILi32ELi64ELi128ELi4ES3_EELb1ELb0ELb0ELb0ELb0ELb0ELb1ELb0EEEvNS_16Flash_fwd_paramsE,(.L_x_5364 - _ZN5flash24flash_fwd_splitkv_kernelI23Flash_fwd_kernel_traitsILi32ELi64ELi128ELi4ELb0ELb0EN7cutlass10bfloat16_tE19Flash_kernel_traitsILi32ELi64ELi128ELi4ES3_EELb1ELb0ELb0ELb0ELb0ELb0ELb1ELb0EEEvNS_16Flash_fwd_paramsE)
        .other          _ZN5flash24flash_fwd_splitkv_kernelI23Flash_fwd_kernel_traitsILi32ELi64ELi128ELi4ELb0ELb0EN7cutlass10bfloat16_tE19Flash_kernel_traitsILi32ELi64ELi128ELi4ES3_EELb1ELb0ELb0ELb0ELb0ELb0ELb1ELb0EEEvNS_16Flash_fwd_paramsE,@"STO_CUDA_ENTRY STV_DEFAULT"
_ZN5flash24flash_fwd_splitkv_kernelI23Flash_fwd_kernel_traitsILi32ELi64ELi128ELi4ELb0ELb0EN7cutlass10bfloat16_tE19Flash_kernel_traitsILi32ELi64ELi128ELi4ES3_EELb1ELb0ELb0ELb0ELb0ELb0ELb1ELb0EEEvNS_16Flash_fwd_paramsE:
.text._ZN5flash24flash_fwd_splitkv_kernelI23Flash_fwd_kernel_traitsILi32ELi64ELi128ELi4ELb0ELb0EN7cutlass10bfloat16_tE19Flash_kernel_traitsILi32ELi64ELi128ELi4ES3_EELb1ELb0ELb0ELb0ELb0ELb0ELb1ELb0EEEvNS_16Flash_fwd_paramsE:
[----:B------:R-:W-:Y:S08]  /*0000*/  LDC R1, c[0x0][0x28] ;  /* 0x00000a00ff017b82 */ /* 0x000ff00000000800 */
[----:B------:R-:W1:Y:S01]  /*0010*/  LDC R4, c[0x0][0x270] ;  /* 0x00009c00ff047b82 */ /* 0x000e620000000800 */
[----:B------:R-:W2:Y:S01]  /*0020*/  S2R R11, SR_CTAID.Z ;  /* 0x00000000000b7919 */ /* 0x000ea20000002700 */
[----:B------:R-:W-:-:S06]  /*0030*/  ULDC.64 UR10, c[0x0][0x208] ;  /* 0x00008200000a7ab9 */ /* 0x000fcc0000000a00 */
[----:B------:R-:W3:Y:S08]  /*0040*/  LDC.64 R6, c[0x0][0x2f0] ;  /* 0x0000bc00ff067b82 */ /* 0x000ef00000000a00 */
[----:B------:R-:W4:Y:S01]  /*0050*/  LDC.64 R8, c[0x0][0x2f0] ;  /* 0x0000bc00ff087b82 */ /* 0x000f220000000a00 */
[----:B-1----:R-:W1:Y:S01]  /*0060*/  I2F.U32.RP R2, R4 ;  /* 0x0000000400027306 */ /* 0x002e620000209000 */
[----:B------:R-:W-:-:S06]  /*0070*/  ISETP.NE.U32.AND P2, PT, R4, RZ, PT ;  /* 0x000000ff0400720c */ /* 0x000fcc0003f45070 */
[----:B------:R-:W4:Y:S01]  /*0080*/  LDC.U8 R5, c[0x0][0x3c2] ;  /* 0x0000f080ff057b82 */ /* 0x000f220000000000 */
[----:B---3--:R-:W-:-:S04]  /*0090*/  ISETP.NE.U32.AND P1, PT, R6, RZ, PT ;  /* 0x000000ff0600720c */ /* 0x008fc80003f25070 */
[----:B------:R-:W-:Y:S01]  /*00a0*/  ISETP.NE.AND.EX P1, PT, R7, RZ, PT, P1 ;  /* 0x000000ff0700720c */ /* 0x000fe20003f25310 */
[----:B-1----:R-:W1:Y:S02]  /*00b0*/  MUFU.RCP R2, R2 ;  /* 0x0000000200027308 */ /* 0x002e640000001000 */
[----:B-1----:R-:W-:-:S06]  /*00c0*/  VIADD R2, R2, 0xffffffe ;  /* 0x0ffffffe02027836 */ /* 0x002fcc0000000000 */
[----:B------:R-:W1:Y:S02]  /*00d0*/  F2I.FTZ.U32.TRUNC.NTZ R3, R2 ;  /* 0x0000000200037305 */ /* 0x000e64000021f000 */
[----:B-1----:R-:W-:Y:S01]  /*00e0*/  IMAD.MOV R0, RZ, RZ, -R3 ;  /* 0x000000ffff007224 */ /* 0x002fe200078e0a03 */
[----:B------:R-:W-:-:S03]  /*00f0*/  MOV R2, RZ ;  /* 0x000000ff00027202 */ /* 0x000fc60000000f00 */
[----:B------:R-:W-:-:S04]  /*0100*/  IMAD R0, R0, R4, RZ ;  /* 0x0000000400007224 */ /* 0x000fc800078e02ff */
[----:B------:R-:W-:Y:S02]  /*0110*/  IMAD.HI.U32 R0, R3, R0, R2 ;  /* 0x0000000003007227 */ /* 0x000fe400078e0002 */
[----:B------:R-:W1:Y:S04]  /*0120*/  LDC.64 R2, c[0x0][0x300] ;  /* 0x0000c000ff027b82 */ /* 0x000e680000000a00 */
[----:B--2---:R-:W-:-:S04]  /*0130*/  IMAD.HI.U32 R148, R0, R11, RZ ;  /* 0x0000000b00947227 */ /* 0x004fc800078e00ff */
[----:B------:R-:W-:-:S04]  /*0140*/  IMAD.MOV R0, RZ, RZ, -R148 ;  /* 0x000000ffff007224 */ /* 0x000fc800078e0a94 */
[----:B------:R-:W-:-:S05]  /*0150*/  IMAD R0, R4, R0, R11 ;  /* 0x0000000004007224 */ /* 0x000fca00078e020b */
[----:B------:R-:W-:Y:S02]  /*0160*/  ISETP.GE.U32.AND P4, PT, R0, R4, PT ;  /* 0x000000040000720c */ /* 0x000fe40003f86070 */
[----:B-1----:R-:W-:-:S04]  /*0170*/  ISETP.NE.U32.AND P0, PT, R2, RZ, PT ;  /* 0x000000ff0200720c */ /* 0x002fc80003f05070 */
[----:B------:R-:W-:-:S07]  /*0180*/  ISETP.NE.AND.EX P0, PT, R3, RZ, PT, P0 ;  /* 0x000000ff0300720c */ /* 0x000fce0003f05300 */
[----:B------:R-:W-:Y:S01]  /*0190*/  @P4 IMAD.IADD R0, R0, 0x1, -R4 ;  /* 0x0000000100004824 */ /* 0x000fe200078e0a04 */
[----:B------:R-:W-:Y:S01]  /*01a0*/  @P4 IADD3 R148, R148, 0x1, RZ ;  /* 0x0000000194944810 */ /* 0x000fe20007ffe0ff */
[----:B------:R-:W1:Y:S03]  /*01b0*/  LDC.64 R2, c[0x0][0x2f8] ;  /* 0x0000be00ff027b82 */ /* 0x000e660000000a00 */
[----:B------:R-:W-:Y:S02]  /*01c0*/  ISETP.GE.U32.AND P3, PT, R0, R4, PT ;  /* 0x000000040000720c */ /* 0x000fe40003f66070 */
[----:B------:R-:W-:-:S03]  /*01d0*/  MOV R0, 0xffffffff ;  /* 0xffffffff00007802 */ /* 0x000fc60000000f00 */
[----:B------:R-:W2:Y:S08]  /*01e0*/  @P0 LDC.64 R6, c[0x0][0x300] ;  /* 0x0000c000ff060b82 */ /* 0x000eb00000000a00 */
[----:B------:R-:W-:Y:S01]  /*01f0*/  @P3 VIADD R148, R148, 0x1 ;  /* 0x0000000194943836 */ /* 0x000fe20000000000 */
[----:B------:R-:W-:-:S05]  /*0200*/  @!P2 LOP3.LUT R148, RZ, R4, RZ, 0x33, !PT ;  /* 0x00000004ff94a212 */ /* 0x000fca00078e33ff */
[----:B----4-:R-:W-:Y:S02]  /*0210*/  IMAD.WIDE R12, R148, 0x4, R8 ;  /* 0x00000004940c7825 */ /* 0x010fe400078e0208 */
[----:B------:R-:W3:Y:S03]  /*0220*/  LDC.64 R8, c[0x0][0x2f8] ;  /* 0x0000be00ff087b82 */ /* 0x000ee60000000a00 */
[----:B------:R-:W4:Y:S04]  /*0230*/  @P1 LDG.E R0, desc[UR10][R12.64] ;  /* 0x0000000a0c001981 */ /* 0x000f28000c1e1900 */
[----:B------:R3:W4:Y:S01]  /*0240*/  @P1 LDG.E R21, desc[UR10][R12.64+0x4] ;  /* 0x0000040a0c151981 */ /* 0x000722000c1e1900 */
[----:B------:R-:W-:Y:S01]  /*0250*/  ISETP.NE.AND P3, PT, R5, RZ, PT ;  /* 0x000000ff0500720c */ /* 0x000fe20003f65270 */
[----:B------:R-:W-:Y:S01]  /*0260*/  IMAD.MOV.U32 R18, RZ, RZ, RZ ;  /* 0x000000ffff127224 */ /* 0x000fe200078e00ff */
[----:B-1----:R-:W-:Y:S01]  /*0270*/  ISETP.EQ.U32.AND P2, PT, R2, RZ, PT ;  /* 0x000000ff0200720c */ /* 0x002fe20003f42070 */
[----:B--2---:R-:W-:-:S03]  /*0280*/  @P0 IMAD.WIDE R6, R148, 0x4, R6 ;  /* 0x0000000494060825 */ /* 0x004fc600078e0206 */
[----:B------:R-:W-:Y:S01]  /*0290*/  ISETP.EQ.OR.EX P2, PT, R3, RZ, !P3, P2 ;  /* 0x000000ff0300720c */ /* 0x000fe20005f42720 */
[----:B---3--:R-:W-:Y:S01]  /*02a0*/  IMAD.WIDE R8, R148, 0x4, R8 ;  /* 0x0000000494087825 */ /* 0x008fe200078e0208 */
[----:B------:R1:W5:Y:S01]  /*02b0*/  @P0 LDG.E R18, desc[UR10][R6.64] ;  /* 0x0000000a06120981 */ /* 0x000362000c1e1900 */
[----:B------:R-:W-:-:S10]  /*02c0*/  MOV R13, 0xffffffff ;  /* 0xffffffff000d7802 */ /* 0x000fd40000000f00 */
[----:B------:R1:W5:Y:S01]  /*02d0*/  @!P2 LDG.E R13, desc[UR10][R8.64] ;  /* 0x0000000a080da981 */ /* 0x000362000c1e1900 */
[----:B------:R-:W-:Y:S01]  /*02e0*/  ISETP.NE.U32.AND P0, PT, R2, RZ, PT ;  /* 0x000000ff0200720c */ /* 0x000fe20003f05070 */
[----:B------:R-:W2:Y:S01]  /*02f0*/  S2R R10, SR_CTAID.X ;  /* 0x00000000000a7919 */ /* 0x000ea20000002500 */
[----:B------:R-:W3:Y:S02]  /*0300*/  S2R R5, SR_CTAID.Y ;  /* 0x0000000000057919 */ /* 0x000ee40000002600 */
[----:B------:R-:W-:Y:S02]  /*0310*/  ISETP.NE.AND.EX P0, PT, R3, RZ, PT, P0 ;  /* 0x000000ff0300720c */ /* 0x000fe40003f05300 */
[----:B------:R-:W-:-:S05]  /*0320*/  IADD3 R2, -R148, RZ, RZ ;  /* 0x000000ff94027210 */ /* 0x000fca0007ffe1ff */
[----:B------:R-:W-:Y:S02]  /*0330*/  IMAD R11, R4, R2, R11 ;  /* 0x00000002040b7224 */ /* 0x000fe400078e020b */
[----:B----4-:R-:W-:-:S06]  /*0340*/  @P1 IMAD.IADD R21, R21, 0x1, -R0 ;  /* 0x0000000115151824 */ /* 0x010fcc00078e0a00 */
[----:B------:R-:W4:Y:S01]  /*0350*/  @!P1 LDC R21, c[0x0][0x2c4] ;  /* 0x0000b100ff159b82 */ /* 0x000f220000000800 */
[----:B-123--:R-:W-:Y:S05]  /*0360*/  @!P0 BRA `(.L_x_3920) ;  /* 0x0000000000108947 */ /* 0x00efea0003800000 */
[----:B------:R-:W2:Y:S02]  /*0370*/  @P3 LDG.E R6, desc[UR10][R8.64+0x4] ;  /* 0x0000040a08063981 */ /* 0x000ea4000c1e1900 */
[----:B--2--5:R-:W-:-:S06]  /*0380*/  @P3 IADD3 R6, R6, -R13, RZ ;  /* 0x8000000d06063210 */ /* 0x024fcc0007ffe0ff */
[----:B------:R2:W5:Y:S01]  /*0390*/  @!P3 LDG.E R6, desc[UR10][R8.64] ;  /* 0x0000000a0806b981 */ /* 0x000562000c1e1900 */
[----:B------:R-:W-:Y:S05]  /*03a0*/  BRA `(.L_x_3921) ;  /* 0x0000000000047947 */ /* 0x000fea0003800000 */
.L_x_3920:
[----:B------:R-:W1:Y:S02]  /*03b0*/  LDC R6, c[0x0][0x2c8] ;  /* 0x0000b200ff067b82 */ /* 0x000e640000000800 */
.L_x_3921:
[----:B------:R-:W3:Y:S02]  /*03c0*/  LDC.64 R2, c[0x0][0x308] ;  /* 0x0000c200ff027b82 */ /* 0x000ee40000000a00 */
[----:B---3--:R-:W-:-:S04]  /*03d0*/  ISETP.NE.U32.AND P3, PT, R2, RZ, PT ;  /* 0x000000ff0200720c */ /* 0x008fc80003f65070 */
[----:B------:R-:W-:-:S13]  /*03e0*/  ISETP.NE.AND.EX P3, PT, R3, RZ, PT, P3 ;  /* 0x000000ff0300720c */ /* 0x000fda0003f65330 */
[----:B------:R-:W3:Y:S02]  /*03f0*/  @P3 LDC.64 R2, c[0x0][0x308] ;  /* 0x0000c200ff023b82 */ /* 0x000ee40000000a00 */
[----:B---3--:R-:W-:-:S05]  /*0400*/  @P3 IMAD.WIDE R2, R148, 0x4, R2 ;  /* 0x0000000494023825 */ /* 0x008fca00078e0202 */
[----:B------:R3:W5:Y:S01]  /*0410*/  @P3 LDG.E R114, desc[UR10][R2.64] ;  /* 0x0000000a02723981 */ /* 0x000762000c1e1900 */
[----:B------:R-:W-:-:S05]  /*0420*/  IMAD.SHL.U32 R28, R10, 0x40, RZ ;  /* 0x000000400a1c7824 */ /* 0x000fca00078e00ff */
[----:B----4-:R-:W-:-:S13]  /*0430*/  ISETP.GT.AND P0, PT, R21, R28, PT ;  /* 0x0000001c1500720c */ /* 0x010fda0003f04270 */
[----:B------:R-:W-:Y:S05]  /*0440*/  @!P0 EXIT ;  /* 0x000000000000894d */ /* 0x000fea0003800000 */
[----:B--2---:R-:W2:Y:S01]  /*0450*/  LDC R8, c[0x0][0x10] ;  /* 0x00000400ff087b82 */ /* 0x004ea20000000800 */
[----:B-----5:R-:W-:Y:S01]  /*0460*/  @P3 IMAD.IADD R114, R114, 0x1, -R18 ;  /* 0x0000000172723824 */ /* 0x020fe200078e0a12 */
[----:B------:R-:W4:Y:S06]  /*0470*/  S2R R22, SR_TID.X ;  /* 0x0000000000167919 */ /* 0x000f2c0000002100 */
[----:B---3--:R-:W3:Y:S08]  /*0480*/  LDC R2, c[0x0][0x2c8] ;  /* 0x0000b200ff027b82 */ /* 0x008ef00000000800 */
[----:B------:R-:W4:Y:S01]  /*0490*/  LDC R20, c[0x0][0x398] ;  /* 0x0000e600ff147b82 */ /* 0x000f220000000800 */
[----:B--2---:R-:W-:-:S04]  /*04a0*/  IABS R12, R8 ;  /* 0x00000008000c7213 */ /* 0x004fc80000000000 */
[----:B------:R-:W2:Y:S01]  /*04b0*/  I2F.RP R16, R12 ;  /* 0x0000000c00107306 */ /* 0x000ea20000209400 */
[----:B---3--:R-:W-:-:S05]  /*04c0*/  VIADD R2, R2, 0x7f ;  /* 0x0000007f02027836 */ /* 0x008fca0000000000 */
[----:B------:R-:W-:-:S04]  /*04d0*/  SHF.R.S32.HI R15, RZ, 0x1f, R2 ;  /* 0x0000001fff0f7819 */ /* 0x000fc80000011402 */
[----:B------:R-:W-:Y:S01]  /*04e0*/  LEA.HI R15, R15, R2, RZ, 0x7 ;  /* 0x000000020f0f7211 */ /* 0x000fe200078f38ff */
[----:B--2---:R-:W2:Y:S01]  /*04f0*/  MUFU.RCP R16, R16 ;  /* 0x0000001000107308 */ /* 0x004ea20000001000 */
[-C--:B------:R-:W-:Y:S02]  /*0500*/  IABS R2, R8.reuse ;  /* 0x0000000800027213 */ /* 0x080fe40000000000 */
[----:B------:R-:W-:-:S03]  /*0510*/  LEA.HI.SX32 R15, R15, R8, 0x19 ;  /* 0x000000080f0f7211 */ /* 0x000fc600078fcaff */
[----:B------:R-:W-:Y:S02]  /*0520*/  IMAD.MOV R2, RZ, RZ, -R2 ;  /* 0x000000ffff027224 */ /* 0x000fe400078e0a02 */
[----:B------:R-:W-:-:S05]  /*0530*/  VIADD R15, R15, 0xffffffff ;  /* 0xffffffff0f0f7836 */ /* 0x000fca0000000000 */
[----:B------:R-:W-:Y:S02]  /*0540*/  IABS R3, R15 ;  /* 0x0000000f00037213 */ /* 0x000fe40000000000 */
[----:B------:R-:W-:Y:S01]  /*0550*/  LOP3.LUT R15, R15, R8, RZ, 0x3c, !PT ;  /* 0x000000080f0f7212 */ /* 0x000fe200078e3cff */
[----:B--2---:R-:W-:-:S03]  /*0560*/  VIADD R16, R16, 0xffffffe ;  /* 0x0ffffffe10107836 */ /* 0x004fc60000000000 */
[----:B------:R-:W-:Y:S01]  /*0570*/  ISETP.GE.AND P0, PT, R15, RZ, PT ;  /* 0x000000ff0f00720c */ /* 0x000fe20003f06270 */
[----:B------:R-:W2:Y:S02]  /*0580*/  F2I.FTZ.U32.TRUNC.NTZ R17, R16 ;  /* 0x0000001000117305 */ /* 0x000ea4000021f000 */
[----:B--2---:R-:W-:Y:S02]  /*0590*/  IMAD.MOV R7, RZ, RZ, -R17 ;  /* 0x000000ffff077224 */ /* 0x004fe400078e0a11 */
[----:B------:R-:W-:Y:S02]  /*05a0*/  IMAD.MOV.U32 R16, RZ, RZ, RZ ;  /* 0x000000ffff107224 */ /* 0x000fe400078e00ff */
[----:B------:R-:W-:-:S04]  /*05b0*/  IMAD R7, R7, R12, RZ ;  /* 0x0000000c07077224 */ /* 0x000fc800078e02ff */
[----:B------:R-:W-:-:S06]  /*05c0*/  IMAD.HI.U32 R7, R17, R7, R16 ;  /* 0x0000000711077227 */ /* 0x000fcc00078e0010 */
[----:B------:R-:W-:Y:S02]  /*05d0*/  IMAD.HI.U32 R9, R7, R3, RZ ;  /* 0x0000000307097227 */ /* 0x000fe400078e00ff */
[----:B------:R-:W2:Y:S02]  /*05e0*/  @!P3 LDC R7, c[0x0][0x2cc] ;  /* 0x0000b300ff07bb82 */ /* 0x000ea40000000800 */
        /* <DEDUP_REMOVED lines=11> */
[----:B--2---:R-:W-:-:S03]  /*06a0*/  @!P3 SEL R7, R7, RZ, P2 ;  /* 0x000000ff0707b207 */ /* 0x004fc60001000000 */
[----:B------:R-:W-:Y:S01]  /*06b0*/  @!P0 IMAD.MOV R9, RZ, RZ, -R9 ;  /* 0x000000ffff098224 */ /* 0x000fe200078e0a09 */
[----:B-1----:R-:W-:Y:S02]  /*06c0*/  @!P3 IADD3 R114, R7, R6, -R18 ;  /* 0x000000060772b210 */ /* 0x002fe40007ffe812 */
        /* <DEDUP_REMOVED lines=19> */
[----:B------:R-:W-:Y:S02]  /*0800*/  LOP3.LUT R0, R6, 0xfffffff8, RZ, 0xc0, !PT ;  /* 0xfffffff806007812 */ /* 0x000fe400078ec0ff */
[----:B------:R-:W-:-:S03]  /*0810*/  SHF.R.S32.HI R6, RZ, 0x3, R6 ;  /* 0x00000003ff067819 */ /* 0x000fc60000011406 */
[----:B------:R-:W-:Y:S02]  /*0820*/  IMAD.IADD R0, R22, 0x1, -R0 ;  /* 0x0000000116007824 */ /* 0x000fe400078e0a00 */
[----:B------:R-:W-:-:S03]  /*0830*/  VIADD R7, R6, 0x10 ;  /* 0x0000001006077836 */ /* 0x000fc60000000000 */
[----:B------:R-:W-:Y:S02]  /*0840*/  ISETP.NE.AND P3, PT, R0, RZ, PT ;  /* 0x000000ff0000720c */ /* 0x000fe40003f65270 */
[-C--:B------:R-:W-:Y:S02]  /*0850*/  ISETP.GE.AND P1, PT, R7, R21.reuse, PT ;  /* 0x000000150700720c */ /* 0x080fe40003f26270 */
[----:B------:R-:W-:Y:S01]  /*0860*/  ISETP.GE.OR P3, PT, R6, R21, P3 ;  /* 0x000000150600720c */ /* 0x000fe20001f66670 */
[----:B-1----:R-:W-:Y:S01]  /*0870*/  IMAD R2, R5, R2, R148 ;  /* 0x0000000205027224 */ /* 0x002fe200078e0294 */
[----:B------:R-:W-:-:S03]  /*0880*/  ISETP.NE.OR P1, PT, R0, RZ, P1 ;  /* 0x000000ff0000720c */ /* 0x000fc60000f25670 */
[----:B------:R-:W-:Y:S02]  /*0890*/  IMAD R4, R2, R4, R11 ;  /* 0x0000000402047224 */ /* 0x000fe400078e020b */
[----:B------:R-:W-:Y:S02]  /*08a0*/  IMAD.SHL.U32 R2, R0, 0x4, RZ ;  /* 0x0000000400027824 */ /* 0x000fe400078e00ff */
[----:B------:R-:W-:-:S03]  /*08b0*/  IMAD R4, R4, R3, R28 ;  /* 0x0000000304047224 */ /* 0x000fc600078e021c */
[--C-:B------:R-:W-:Y:S01]  /*08c0*/  SHF.R.S32.HI R3, RZ, 0x1f, R2.reuse ;  /* 0x0000001fff037819 */ /* 0x100fe20000011402 */
[----:B------:R-:W-:Y:S01]  /*08d0*/  IMAD R5, R4, UR4, RZ ;  /* 0x0000000404057c24 */ /* 0x000fe2000f8e02ff */
[----:B------:R-:W-:Y:S02]  /*08e0*/  ULDC UR4, c[0x0][0x2d0] ;  /* 0x0000b40000047ab9 */ /* 0x000fe40000000800 */
[----:B------:R-:W-:Y:S01]  /*08f0*/  ISETP.GE.AND P6, PT, R2, UR4, PT ;  /* 0x0000000402007c0c */ /* 0x000fe2000bfc6270 */
[C---:B------:R-:W-:Y:S01]  /*0900*/  IMAD.WIDE R8, R6.reuse, 0x20, R2 ;  /* 0x0000002006087825 */ /* 0x040fe200078e0202 */
[----:B------:R-:W-:Y:S02]  /*0910*/  ULDC.64 UR4, c[0x0][0x288] ;  /* 0x0000a20000047ab9 */ /* 0x000fe40000000a00 */
[C---:B------:R-:W-:Y:S01]  /*0920*/  ISETP.GE.OR P5, PT, R6.reuse, R21, P6 ;  /* 0x000000150600720c */ /* 0x040fe200037a6670 */
[----:B------:R-:W-:Y:S01]  /*0930*/  VIADD R2, R6, 0x20 ;  /* 0x0000002006027836 */ /* 0x000fe20000000000 */
[----:B------:R-:W-:-:S02]  /*0940*/  IADD3 R3, P0, R5, R8, RZ ;  /* 0x0000000805037210 */ /* 0x000fc40007f1e0ff */
[----:B------:R-:W-:Y:S02]  /*0950*/  ISETP.GE.OR P4, PT, R7, R21, P6 ;  /* 0x000000150700720c */ /* 0x000fe40003786670 */
[----:B------:R-:W-:Y:S02]  /*0960*/  LEA.HI.X.SX32 R5, R5, R9, 0x1, P0 ;  /* 0x0000000905057211 */ /* 0x000fe400000f0eff */
[----:B------:R-:W-:-:S04]  /*0970*/  LEA R8, P0, R3, UR4, 0x2 ;  /* 0x0000000403087c11 */ /* 0x000fc8000f8010ff */
[----:B------:R-:W-:Y:S01]  /*0980*/  LEA.HI.X R9, R3, UR5, R5, 0x2, P0 ;  /* 0x0000000503097c11 */ /* 0x000fe200080f1405 */
[----:B------:R-:W-:Y:S01]  /*0990*/  VIADD R5, R6, 0x30 ;  /* 0x0000003006057836 */ /* 0x000fe20000000000 */
[-C--:B------:R-:W-:Y:S01]  /*09a0*/  ISETP.GE.AND P0, PT, R2, R21.reuse, PT ;  /* 0x000000150200720c */ /* 0x080fe20003f06270 */
[----:B------:R-:W-:Y:S01]  /*09b0*/  ULDC.64 UR4, c[0x0][0x2b8] ;  /* 0x0000ae0000047ab9 */ /* 0x000fe20000000a00 */
[----:B------:R-:W-:Y:S01]  /*09c0*/  SHF.R.S32.HI R3, RZ, 0x1f, R4 ;  /* 0x0000001fff037819 */ /* 0x000fe20000011404 */
[----:B------:R1:W-:Y:S01]  /*09d0*/  @!P5 STG.E.128 desc[UR10][R8.64], RZ ;  /* 0x000000ff0800d986 */ /* 0x0003e2000c101d0a */
[----:B------:R-:W-:Y:S02]  /*09e0*/  ISETP.NE.OR P0, PT, R0, RZ, P0 ;  /* 0x000000ff0000720c */ /* 0x000fe40000705670 */
[----:B------:R-:W-:Y:S01]  /*09f0*/  ISETP.GE.OR P5, PT, R2, R21, P6 ;  /* 0x000000150200720c */ /* 0x000fe200037a6670 */
[----:B------:R1:W-:Y:S01]  /*0a00*/  @!P4 STG.E.128 desc[UR10][R8.64+0x800], RZ ;  /* 0x000800ff0800c986 */ /* 0x0003e2000c101d0a */
[----:B------:R-:W-:-:S02]  /*0a10*/  IADD3 R4, P2, R4, R6, RZ ;  /* 0x0000000604047210 */ /* 0x000fc40007f5e0ff */
[----:B------:R-:W-:Y:S02]  /*0a20*/  ISETP.GE.OR P6, PT, R5, R21, P6 ;  /* 0x000000150500720c */ /* 0x000fe400037c6670 */
[----:B------:R-:W-:Y:S02]  /*0a30*/  LEA.HI.X.SX32 R3, R6, R3, 0x1, P2 ;  /* 0x0000000306037211 */ /* 0x000fe400010f0eff */
[----:B------:R-:W-:-:S03]  /*0a40*/  LEA R6, P2, R4, UR4, 0x2 ;  /* 0x0000000404067c11 */ /* 0x000fc6000f8410ff */
[----:B------:R-:W-:Y:S01]  /*0a50*/  @!P0 IMAD.MOV.U32 R2, RZ, RZ, -0x800000 ;  /* 0xff800000ff028424 */ /* 0x000fe200078e00ff */
[----:B------:R-:W-:Y:S01]  /*0a60*/  LEA.HI.X R7, R4, UR5, R3, 0x2, P2 ;  /* 0x0000000504077c11 */ /* 0x000fe200090f1403 */
[----:B------:R1:W-:Y:S01]  /*0a70*/  @!P5 STG.E.128 desc[UR10][R8.64+0x1000], RZ ;  /* 0x001000ff0800d986 */ /* 0x0003e2000c101d0a */
[----:B------:R-:W-:Y:S02]  /*0a80*/  @!P1 IMAD.MOV.U32 R3, RZ, RZ, -0x800000 ;  /* 0xff800000ff039424 */ /* 0x000fe400078e00ff */
[----:B------:R-:W-:Y:S01]  /*0a90*/  @!P3 IMAD.MOV.U32 R4, RZ, RZ, -0x800000 ;  /* 0xff800000ff04b424 */ /* 0x000fe200078e00ff */
[----:B------:R1:W-:Y:S04]  /*0aa0*/  @!P6 STG.E.128 desc[UR10][R8.64+0x1800], RZ ;  /* 0x001800ff0800e986 */ /* 0x0003e8000c101d0a */
[----:B------:R1:W-:Y:S01]  /*0ab0*/  @!P0 STG.E desc[UR10][R6.64+0x80], R2 ;  /* 0x0000800206008986 */ /* 0x0003e2000c10190a */
[----:B------:R-:W-:-:S03]  /*0ac0*/  ISETP.GE.AND P0, PT, R5, R21, PT ;  /* 0x000000150500720c */ /* 0x000fc60003f06270 */
[----:B------:R1:W-:Y:S01]  /*0ad0*/  @!P1 STG.E desc[UR10][R6.64+0x40], R3 ;  /* 0x0000400306009986 */ /* 0x0003e2000c10190a */
[----:B------:R-:W-:-:S03]  /*0ae0*/  ISETP.NE.OR P0, PT, R0, RZ, P0 ;  /* 0x000000ff0000720c */ /* 0x000fc60000705670 */
[----:B------:R1:W-:Y:S10]  /*0af0*/  @!P3 STG.E desc[UR10][R6.64], R4 ;  /* 0x000000040600b986 */ /* 0x0003f4000c10190a */
[----:B------:R-:W-:Y:S05]  /*0b00*/  @P0 EXIT ;  /* 0x000000000000094d */ /* 0x000fea0003800000 */
[----:B------:R-:W-:-:S05]  /*0b10*/  MOV R0, 0xff800000 ;  /* 0xff80000000007802 */ /* 0x000fca0000000f00 */
[----:B------:R-:W-:Y:S01]  /*0b20*/  STG.E desc[UR10][R6.64+0xc0], R0 ;  /* 0x0000c00006007986 */ /* 0x000fe2000c10190a */
[----:B------:R-:W-:Y:S05]  /*0b30*/  EXIT ;  /* 0x000000000000794d */ /* 0x000fea0003800000 */
.L_x_3922:
        /* <DEDUP_REMOVED lines=24> */
.L_x_3923:
        /* <DEDUP_REMOVED lines=16> */
[----:B------:R-:W-:Y:S02]  /*0dc0*/  IMAD.HI.U32 R8, R6, R3, RZ ;  /* 0x0000000306087227 */ /* 0x000fe400078e00ff */
        /* <DEDUP_REMOVED lines=16> */
[----:B------:R-:W-:-:S05]  /*0ed0*/  IMAD R9, R13, R8, R9 ;  /* 0x000000080d097224 */ /* 0x000fca00078e0209 */
[----:B------:R-:W-:Y:S02]  /*0ee0*/  SHF.R.S32.HI R8, RZ, 0x1f, R9 ;  /* 0x0000001fff087819 */ /* 0x000fe40000011409 */
        /* <DEDUP_REMOVED lines=24> */
[----:B------:R-:W-:Y:S02]  /*1070*/  @!P1 LOP3.LUT R7, RZ, R6, RZ, 0x33, !PT ;  /* 0x00000006ff079212 */ /* 0x000fe400078e33ff */
        /* <DEDUP_REMOVED lines=10> */
[----:B------:R-:W-:Y:S01]  /*1120*/  IMAD R6, R9, R85, R12 ;  /* 0x0000005509067224 */ /* 0x000fe200078e020c */
[----:B------:R-:W-:Y:S01]  /*1130*/  SHF.R.S32.HI R12, RZ, 0x1f, R7 ;  /* 0x0000001fff0c7819 */ /* 0x000fe20000011407 */
[----:B------:R-:W-:-:S03]  /*1140*/  IMAD.WIDE.U32 R4, R5, R2, RZ ;  /* 0x0000000205047225 */ /* 0x000fc600078e00ff */
[----:B------:R-:W-:Y:S01]  /*1150*/  IADD3 R15, R15, R6, RZ ;  /* 0x000000060f0f7210 */ /* 0x000fe20007ffe0ff */
[----:B------:R-:W-:Y:S01]  /*1160*/  IMAD R6, R12, UR4, RZ ;  /* 0x000000040c067c24 */ /* 0x000fe2000f8e02ff */
[----:B------:R-:W-:-:S03]  /*1170*/  MOV R16, R4 ;  /* 0x0000000400107202 */ /* 0x000fc60000000f00 */
[C---:B------:R-:W-:Y:S02]  /*1180*/  IMAD R6, R7.reuse, UR5, R6 ;  /* 0x0000000507067c24 */ /* 0x040fe4000f8e0206 */
[----:B------:R-:W-:-:S04]  /*1190*/  IMAD.WIDE.U32 R18, R7, UR4, R14 ;  /* 0x0000000407127c25 */ /* 0x000fc8000f8e000e */
[----:B------:R-:W-:Y:S01]  /*11a0*/  IMAD.IADD R15, R5, 0x1, R3 ;  /* 0x00000001050f7824 */ /* 0x000fe200078e0203 */
[----:B------:R-:W-:Y:S02]  /*11b0*/  IADD3 R13, R19, R6, RZ ;  /* 0x00000006130d7210 */ /* 0x000fe40007ffe0ff */
[----:B------:R-:W-:Y:S01]  /*11c0*/  MOV R14, R18 ;  /* 0x00000012000e7202 */ /* 0x000fe20000000f00 */
[----:B------:R-:W-:Y:S06]  /*11d0*/  BRA `(.L_x_3925) ;  /* 0x0000000400347947 */ /* 0x000fec0003800000 */
.L_x_3924:
[----:B------:R-:W1:Y:S01]  /*11e0*/  LDC R12, c[0x0][0x278] ;  /* 0x00009e00ff0c7b82 */ /* 0x000e620000000800 */
[----:B------:R-:W-:Y:S02]  /*11f0*/  ISETP.NE.AND P3, PT, R13, -0x1, PT ;  /* 0xffffffff0d00780c */ /* 0x000fe40003f65270 */
[----:B------:R-:W-:-:S04]  /*1200*/  LEA R9, R88, 0xffffff80, 0x7 ;  /* 0xffffff8058097811 */ /* 0x000fc800078e38ff */
[----:B------:R-:W-:-:S07]  /*1210*/  SHF.R.S32.HI R8, RZ, 0x1f, R9 ;  /* 0x0000001fff087819 */ /* 0x000fce0000011409 */
[----:B------:R-:W2:Y:S01]  /*1220*/  @P3 LDC.64 R84, c[0x0][0x248] ;  /* 0x00009200ff543b82 */ /* 0x000ea20000000a00 */
[----:B------:R-:W-:Y:S02]  /*1230*/  @P3 IADD3 R14, R18, R13, RZ ;  /* 0x0000000d120e3210 */ /* 0x000fe40007ffe0ff */
[----:B-1----:R-:W-:-:S04]  /*1240*/  IABS R3, R12 ;  /* 0x0000000c00037213 */ /* 0x002fc80000000000 */
[----:B------:R-:W1:Y:S01]  /*1250*/  I2F.RP R6, R3 ;  /* 0x0000000300067306 */ /* 0x000e620000209400 */
        /* <DEDUP_REMOVED lines=39> */
.L_x_3926:
        /* <DEDUP_REMOVED lines=14> */
[----:B------:R-:W-:Y:S01]  /*15b0*/  @P3 IMAD R15, R13, R7, R5 ;  /* 0x000000070d0f3224 */ /* 0x000fe200078e0205 */
        /* <DEDUP_REMOVED lines=14> */
[----:B------:R-:W-:-:S07]  /*16a0*/  IADD3 R15, R17, R3, RZ ;  /* 0x00000003110f7210 */ /* 0x000fce0007ffe0ff */
.L_x_3925:
[----:B------:R-:W-:Y:S01]  /*16b0*/  ISETP.NE.AND P4, PT, R0, -0x1, PT ;  /* 0xffffffff0000780c */ /* 0x000fe20003f85270 */
[----:B------:R-:W-:Y:S01]  /*16c0*/  VIADD R145, R88, 0xffffffff ;  /* 0xffffffff58917836 */ /* 0x000fe20000000000 */
[----:B------:R-:W-:Y:S01]  /*16d0*/  SHF.R.S32.HI R6, RZ, 0x1f, R22 ;  /* 0x0000001fff067819 */ /* 0x000fe20000011416 */
[----:B------:R-:W-:Y:S01]  /*16e0*/  IMAD.IADD R139, R21, 0x1, -R28 ;  /* 0x00000001158b7824 */ /* 0x000fe200078e0a1c */
[----:B------:R-:W1:Y:S01]  /*16f0*/  S2UR UR4, SR_CgaCtaId ;  /* 0x00000000000479c3 */ /* 0x000e620000008800 */
[----:B------:R-:W-:Y:S01]  /*1700*/  ULDC.64 UR6, c[0x0][0x258] ;  /* 0x0000960000067ab9 */ /* 0x000fe20000000a00 */
[CC--:B------:R-:W-:Y:S01]  /*1710*/  LEA.HI R19, R6.reuse, R22.reuse, RZ, 0x2 ;  /* 0x0000001606137211 */ /* 0x0c0fe200078f10ff */
[----:B------:R-:W-:Y:S01]  /*1720*/  ULDC.64 UR8, c[0x0][0x268] ;  /* 0x00009a0000087ab9 */ /* 0x000fe20000000a00 */
[----:B------:R-:W-:Y:S01]  /*1730*/  LEA.HI R29, R6, R22, RZ, 0x5 ;  /* 0x00000016061d7211 */ /* 0x000fe200078f28ff */
[----:B------:R-:W-:Y:S01]  /*1740*/  UMOV UR5, 0x400 ;  /* 0x0000040000057882 */ /* 0x000fe20000000000 */
[----:B------:R-:W-:Y:S01]  /*1750*/  LOP3.LUT R147, R19, 0xfffffffc, RZ, 0xc0, !PT ;  /* 0xfffffffc13937812 */ /* 0x000fe200078ec0ff */
[----:B------:R-:W-:Y:S01]  /*1760*/  BSSY B0, `(.L_x_3927) ;  /* 0x0000050000007945 */ /* 0x000fe20003800000 */
[----:B------:R-:W-:Y:S01]  /*1770*/  SHF.R.S32.HI R18, RZ, 0x2, R19 ;  /* 0x00000002ff127819 */ /* 0x000fe20000011413 */
[----:B------:R-:W2:Y:S01]  /*1780*/  @P4 LDC.64 R4, c[0x0][0x240] ;  /* 0x00009000ff044b82 */ /* 0x000ea20000000a00 */
[----:B-----5:R-:W-:Y:S01]  /*1790*/  @!P4 SHF.R.S32.HI R17, RZ, 0x1f, R148 ;  /* 0x0000001fff11c819 */ /* 0x020fe20000011494 */
[----:B------:R-:W-:Y:S01]  /*17a0*/  IMAD.IADD R147, R22, 0x1, -R147 ;  /* 0x0000000116937824 */ /* 0x000fe200078e0a93 */
[----:B------:R-:W-:-:S04]  /*17b0*/  SHF.R.S32.HI R23, RZ, 0x5, R29 ;  /* 0x00000005ff177819 */ /* 0x000fc8000001141d */
[----:B------:R-:W-:Y:S01]  /*17c0*/  SHF.L.U32 R147, R147, 0x3, RZ ;  /* 0x0000000393937819 */ /* 0x000fe200000006ff */
[----:B------:R-:W3:Y:S01]  /*17d0*/  @!P4 LDC.64 R2, c[0x0][0x228] ;  /* 0x00008a00ff02cb82 */ /* 0x000ee20000000a00 */
[----:B-1----:R-:W-:Y:S01]  /*17e0*/  ULEA UR4, UR4, UR5, 0x18 ;  /* 0x0000000504047291 */ /* 0x002fe2000f8ec03f */
[----:B--2---:R-:W-:-:S04]  /*17f0*/  @P4 IMAD.WIDE.U32 R24, R0, R4, RZ ;  /* 0x0000000400184225 */ /* 0x004fc800078e00ff */
[----:B------:R-:W-:Y:S02]  /*1800*/  @P4 IMAD R5, R0, R5, R25 ;  /* 0x0000000500054224 */ /* 0x000fe400078e0219 */
[----:B------:R-:W-:Y:S02]  /*1810*/  IMAD.SHL.U32 R0, R145, 0x80, RZ ;  /* 0x0000008091007824 */ /* 0x000fe400078e00ff */
[-C--:B---3--:R-:W-:Y:S02]  /*1820*/  @!P4 IMAD R4, R17, R2.reuse, RZ ;  /* 0x000000021104c224 */ /* 0x088fe400078e02ff */
[----:B------:R-:W-:Y:S02]  /*1830*/  VIADD R17, R18, 0x20 ;  /* 0x0000002012117836 */ /* 0x000fe40000000000 */
[----:B------:R-:W-:Y:S02]  /*1840*/  @!P4 IMAD R4, R148, R3, R4 ;  /* 0x000000039404c224 */ /* 0x000fe400078e0204 */
[----:B------:R-:W-:Y:S01]  /*1850*/  IMAD.IADD R3, R114, 0x1, -R0 ;  /* 0x0000000172037824 */ /* 0x000fe200078e0a00 */
[----:B------:R-:W-:Y:S01]  /*1860*/  ISETP.GE.AND P5, PT, R17, R139, PT ;  /* 0x0000008b1100720c */ /* 0x000fe20003fa6270 */
[----:B------:R-:W-:-:S03]  /*1870*/  @!P4 IMAD.WIDE.U32 R26, R148, R2, RZ ;  /* 0x00000002941ac225 */ /* 0x000fc600078e00ff */
[-C--:B------:R-:W-:Y:S01]  /*1880*/  ISETP.GE.AND P1, PT, R17, R3.reuse, PT ;  /* 0x000000031100720c */ /* 0x080fe20003f26270 */
[----:B------:R-:W-:Y:S01]  /*1890*/  @!P4 IMAD.IADD R5, R27, 0x1, R4 ;  /* 0x000000011b05c824 */ /* 0x000fe200078e0204 */
[----:B------:R-:W-:Y:S01]  /*18a0*/  ISETP.GE.AND P3, PT, R17, R3, PT ;  /* 0x000000031100720c */ /* 0x000fe20003f66270 */
[----:B------:R-:W-:Y:S01]  /*18b0*/  VIADD R2, R18, 0x40 ;  /* 0x0000004012027836 */ /* 0x000fe20000000000 */
[----:B------:R-:W-:Y:S01]  /*18c0*/  @P4 MOV R17, R24 ;  /* 0x0000001800114202 */ /* 0x000fe20000000f00 */
[----:B------:R-:W-:Y:S01]  /*18d0*/  @!P4 IMAD.MOV.U32 R17, RZ, RZ, R26 ;  /* 0x000000ffff11c224 */ /* 0x000fe200078e001a */
[----:B------:R-:W-:Y:S02]  /*18e0*/  IADD3 R30, P4, R147, R16, RZ ;  /* 0x00000010931e7210 */ /* 0x000fe40007f9e0ff */
[----:B------:R-:W-:Y:S02]  /*18f0*/  SHF.R.S32.HI R16, RZ, 0x1f, R147 ;  /* 0x0000001fff107819 */ /* 0x000fe40000011493 */
[----:B------:R-:W-:-:S02]  /*1900*/  LEA.HI R4, R6, R22, RZ, 0x3 ;  /* 0x0000001606047211 */ /* 0x000fc400078f18ff */
[-C--:B------:R-:W-:Y:S01]  /*1910*/  ISETP.GE.AND P0, PT, R2, R3.reuse, PT ;  /* 0x000000030200720c */ /* 0x080fe20003f06270 */
[----:B------:R-:W-:Y:S01]  /*1920*/  IMAD.X R31, R16, 0x1, R15, P4 ;  /* 0x00000001101f7824 */ /* 0x000fe200020e060f */
[----:B------:R-:W-:Y:S02]  /*1930*/  ISETP.GE.AND P2, PT, R2, R3, PT ;  /* 0x000000030200720c */ /* 0x000fe40003f46270 */
[----:B------:R-:W-:Y:S01]  /*1940*/  SHF.R.S32.HI R2, RZ, 0x3, R4 ;  /* 0x00000003ff027819 */ /* 0x000fe20000011404 */
[----:B------:R-:W-:Y:S01]  /*1950*/  IMAD.WIDE.U32 R30, R7, UR8, R30 ;  /* 0x00000008071e7c25 */ /* 0x000fe2000f8e001e */
[----:B------:R-:W-:Y:S02]  /*1960*/  IADD3 R14, P4, R147, R14, RZ ;  /* 0x0000000e930e7210 */ /* 0x000fe40007f9e0ff */
[----:B------:R-:W-:Y:S01]  /*1970*/  LEA.HI R24, R19, R18, RZ, 0x1 ;  /* 0x0000001213187211 */ /* 0x000fe200078f08ff */
[----:B------:R-:W-:Y:S01]  /*1980*/  IMAD.SHL.U32 R25, R2, 0x40, RZ ;  /* 0x0000004002197824 */ /* 0x000fe200078e00ff */
[----:B------:R-:W-:Y:S01]  /*1990*/  SHF.R.S32.HI R19, RZ, 0x1f, R18 ;  /* 0x0000001fff137819 */ /* 0x000fe20000011412 */
[----:B------:R-:W-:Y:S01]  /*19a0*/  IMAD.X R15, R16, 0x1, R13, P4 ;  /* 0x00000001100f7824 */ /* 0x000fe200020e060d */
[----:B------:R-:W-:-:S02]  /*19b0*/  IADD3 R32, P4, R147, R17, RZ ;  /* 0x0000001193207210 */ /* 0x000fc40007f9e0ff */
[----:B------:R-:W-:Y:S02]  /*19c0*/  LOP3.LUT R25, R25, 0xc0, RZ, 0xc0, !PT ;  /* 0x000000c019197812 */ /* 0x000fe400078ec0ff */
[----:B------:R-:W-:Y:S01]  /*19d0*/  LOP3.LUT R24, R24, 0x7fffffe, RZ, 0xc0, !PT ;  /* 0x07fffffe18187812 */ /* 0x000fe200078ec0ff */
[----:B------:R-:W-:Y:S01]  /*19e0*/  IMAD.X R33, R16, 0x1, R5, P4 ;  /* 0x0000000110217824 */ /* 0x000fe200020e0605 */
[----:B------:R-:W-:Y:S01]  /*19f0*/  IADD3 R9, P4, R18, R9, RZ ;  /* 0x0000000912097210 */ /* 0x000fe20007f9e0ff */
[----:B------:R-:W-:Y:S01]  /*1a00*/  IMAD R5, R12, UR8, RZ ;  /* 0x000000080c057c24 */ /* 0x000fe2000f8e02ff */
[----:B------:R-:W-:Y:S01]  /*1a10*/  LOP3.LUT R26, R25, 0x18, R147, 0xf8, !PT ;  /* 0x00000018191a7812 */ /* 0x000fe200078ef893 */
[C---:B------:R-:W-:Y:S01]  /*1a20*/  IMAD.IADD R24, R18.reuse, 0x1, -R24 ;  /* 0x0000000112187824 */ /* 0x040fe200078e0a18 */
[----:B------:R-:W-:Y:S01]  /*1a30*/  SHF.R.U32.HI R25, RZ, 0x3, R25 ;  /* 0x00000003ff197819 */ /* 0x000fe20000011619 */
[----:B------:R-:W-:Y:S01]  /*1a40*/  IMAD.X R8, R19, 0x1, R8, P4 ;  /* 0x0000000113087824 */ /* 0x000fe200020e0608 */
[----:B------:R-:W-:Y:S01]  /*1a50*/  ISETP.GE.AND P4, PT, R18, R139, PT ;  /* 0x0000008b1200720c */ /* 0x000fe20003f86270 */
[----:B------:R-:W-:Y:S01]  /*1a60*/  IMAD R24, R23, 0x8, R24 ;  /* 0x0000000817187824 */ /* 0x000fe200078e0218 */
[----:B------:R-:W-:Y:S01]  /*1a70*/  LOP3.LUT R25, R26, R25, RZ, 0x3c, !PT ;  /* 0x000000191a197212 */ /* 0x000fe200078e3cff */
[----:B------:R-:W-:Y:S01]  /*1a80*/  IMAD.WIDE R26, R10, 0x40, R18 ;  /* 0x000000400a1a7825 */ /* 0x000fe200078e0212 */
[----:B------:R-:W-:-:S02]  /*1a90*/  SHF.R.S32.HI R10, RZ, 0x1f, R11 ;  /* 0x0000001fff0a7819 */ /* 0x000fc4000001140b */
[----:B------:R-:W-:Y:S01]  /*1aa0*/  LEA R24, R24, R25, 0x5 ;  /* 0x0000001918187211 */ /* 0x000fe200078e28ff */
[----:B------:R-:W-:-:S03]  /*1ab0*/  IMAD.WIDE.U32 R32, R11, UR6, R32 ;  /* 0x000000060b207c25 */ /* 0x000fc6000f8e0020 */
[----:B------:R-:W-:Y:S01]  /*1ac0*/  LEA R146, R24, UR4, 0x1 ;  /* 0x0000000418927c11 */ /* 0x000fe2000f8e08ff */
[----:B------:R-:W-:Y:S02]  /*1ad0*/  IMAD R10, R10, UR6, RZ ;  /* 0x000000060a0a7c24 */ /* 0x000fe4000f8e02ff */
[----:B------:R-:W-:Y:S02]  /*1ae0*/  IMAD R5, R7, UR9, R5 ;  /* 0x0000000907057c24 */ /* 0x000fe4000f8e0205 */
[----:B------:R-:W-:Y:S02]  /*1af0*/  IMAD R10, R11, UR7, R10 ;  /* 0x000000070b0a7c24 */ /* 0x000fe4000f8e020a */
[----:B------:R-:W-:Y:S02]  /*1b00*/  IMAD R7, R19, R84, RZ ;  /* 0x0000005413077224 */ /* 0x000fe400078e02ff */
        /* <DEDUP_REMOVED lines=21> */
.L_x_3928:
[----:B------:R-:W-:Y:S05]  /*1c60*/  BSYNC B0 ;  /* 0x0000000000007941 */ /* 0x000fea0003800000 */
.L_x_3927:
        /* <DEDUP_REMOVED lines=21> */
.L_x_3930:
[----:B------:R-:W-:Y:S05]  /*1dc0*/  BSYNC B0 ;  /* 0x0000000000007941 */ /* 0x000fea0003800000 */
.L_x_3929:
[C---:B------:R-:W-:Y:S01]  /*1dd0*/  ISETP.GE.AND P5, PT, R18.reuse, R3, PT ;  /* 0x000000031200720c */ /* 0x040fe20003fa6270 */
[C---:B------:R-:W-:Y:S01]  /*1de0*/  IMAD R7, R18.reuse, R85, R7 ;  /* 0x0000005512077224 */ /* 0x040fe200078e0207 */
[----:B------:R-:W-:Y:S01]  /*1df0*/  BSSY B0, `(.L_x_3931) ;  /* 0x0000014000007945 */ /* 0x000fe20003800000 */
[C---:B------:R-:W-:Y:S01]  /*1e00*/  IMAD.WIDE.U32 R14, R18.reuse, R84, R14 ;  /* 0x00000054120e7225 */ /* 0x040fe200078e000e */
[C---:B------:R-:W-:Y:S02]  /*1e10*/  ISETP.GE.AND P4, PT, R18.reuse, R3, PT ;  /* 0x000000031200720c */ /* 0x040fe40003f86270 */
[----:B------:R-:W-:Y:S02]  /*1e20*/  IADD3 R18, R18, 0x60, RZ ;  /* 0x0000006012127810 */ /* 0x000fe40007ffe0ff */
[----:B------:R-:W-:Y:S02]  /*1e30*/  IADD3 R112, R15, R7, RZ ;  /* 0x000000070f707210 */ /* 0x000fe40007ffe0ff */
[----:B------:R-:W-:-:S03]  /*1e40*/  MOV R113, R14 ;  /* 0x0000000e00717202 */ /* 0x000fc60000000f00 */
        /* <DEDUP_REMOVED lines=8> */
[----:B----4-:R-:W-:-:S04]  /*1ed0*/  LEA R10, P5, R113, UR6, 0x1 ;  /* 0x00000006710a7c11 */ /* 0x010fc8000f8a08ff */
[----:B------:R-:W-:-:S05]  /*1ee0*/  LEA.HI.X R11, R113, UR7, R112, 0x1, P5 ;  /* 0x00000007710b7c11 */ /* 0x000fca000a8f0c70 */
[----:B------:R-:W-:Y:S01]  /*1ef0*/  @!PT LDS RZ, [RZ] ;  /* 0x00000000fffff984 */ /* 0x000fe20000000800 */
[----:B------:R-:W-:Y:S01]  /*1f00*/  @!PT LDS RZ, [RZ] ;  /* 0x00000000fffff984 */ /* 0x000fe20000000800 */
[----:B------:R-:W-:Y:S01]  /*1f10*/  @!PT LDS RZ, [RZ] ;  /* 0x00000000fffff984 */ /* 0x000fe20000000800 */
[----:B------:R4:W-:Y:S04]  /*1f20*/  LDGSTS.E.BYPASS.LTC128B.128 [R146+0x1000], desc[UR10][R10.64] ;  /* 0x010000000a927fae */ /* 0x0009e8000b901d4a */
.L_x_3932:
[----:B------:R-:W-:Y:S05]  /*1f30*/  BSYNC B0 ;  /* 0x0000000000007941 */ /* 0x000fea0003800000 */
.L_x_3931:
[----:B------:R-:W-:Y:S01]  /*1f40*/  BSSY B0, `(.L_x_3933) ;  /* 0x0000013000007945 */ /* 0x000fe20003800000 */
[----:B------:R-:W-:Y:S01]  /*1f50*/  ISETP.GE.AND P5, PT, R18, R3, PT ;  /* 0x000000031200720c */ /* 0x000fe20003fa6270 */
[C---:B------:R-:W-:Y:S01]  /*1f60*/  IMAD.SHL.U32 R142, R84.reuse, 0x20, RZ ;  /* 0x00000020548e7824 */ /* 0x040fe200078e00ff */
[----:B------:R-:W-:Y:S02]  /*1f70*/  SHF.L.U64.HI R141, R84, 0x5, R85 ;  /* 0x00000005548d7819 */ /* 0x000fe40000010255 */
[----:B------:R-:W-:Y:S01]  /*1f80*/  LEA.HI R96, R6, R22, RZ, 0x4 ;  /* 0x0000001606607211 */ /* 0x000fe200078f20ff */
        /* <DEDUP_REMOVED lines=8> */
[----:B----4-:R-:W-:-:S04]  /*2010*/  LEA R10, P1, R7, UR6, 0x1 ;  /* 0x00000006070a7c11 */ /* 0x010fc8000f8208ff */
[----:B------:R-:W-:-:S05]  /*2020*/  LEA.HI.X R11, R7, UR7, R6, 0x1, P1 ;  /* 0x00000007070b7c11 */ /* 0x000fca00088f0c06 */
[----:B------:R-:W-:Y:S01]  /*2030*/  @!PT LDS RZ, [RZ] ;  /* 0x00000000fffff984 */ /* 0x000fe20000000800 */
[----:B------:R-:W-:Y:S01]  /*2040*/  @!PT LDS RZ, [RZ] ;  /* 0x00000000fffff984 */ /* 0x000fe20000000800 */
[----:B------:R-:W-:Y:S01]  /*2050*/  @!PT LDS RZ, [RZ] ;  /* 0x00000000fffff984 */ /* 0x000fe20000000800 */
[----:B------:R4:W-:Y:S04]  /*2060*/  LDGSTS.E.BYPASS.LTC128B.128 [R146+0x1800], desc[UR10][R10.64] ;  /* 0x018000000a927fae */ /* 0x0009e8000b901d4a */
.L_x_3934:
[----:B------:R-:W-:Y:S05]  /*2070*/  BSYNC B0 ;  /* 0x0000000000007941 */ /* 0x000fea0003800000 */
.L_x_3933:
[----:B----4-:R-:W-:Y:S01]  /*2080*/  LOP3.LUT R11, R4, 0xfffffff8, RZ, 0xc0, !PT ;  /* 0xfffffff8040b7812 */ /* 0x010fe200078ec0ff */
[----:B------:R-:W4:Y:S01]  /*2090*/  LDC.64 R94, c[0x0][0x250] ;  /* 0x00009400ff5e7b82 */ /* 0x000f220000000a00 */
[----:B------:R-:W-:Y:S01]  /*20a0*/  SHF.R.S32.HI R10, RZ, 0x4, R96 ;  /* 0x00000004ff0a7819 */ /* 0x000fe20000011460 */
[----:B------:R-:W-:Y:S01]  /*20b0*/  BSSY B0, `(.L_x_3935) ;  /* 0x0000032000007945 */ /* 0x000fe20003800000 */
[----:B------:R-:W-:Y:S01]  /*20c0*/  LOP3.LUT R96, R96, 0xfffffff0, RZ, 0xc0, !PT ;  /* 0xfffffff060607812 */ /* 0x000fe200078ec0ff */
[----:B------:R-:W-:Y:S01]  /*20d0*/  IMAD.IADD R11, R22, 0x1, -R11 ;  /* 0x00000001160b7824 */ /* 0x000fe200078e0a0b */
[----:B------:R-:W-:Y:S01]  /*20e0*/  LEA.HI R6, R4, R2, RZ, 0x1 ;  /* 0x0000000204067211 */ /* 0x000fe200078f08ff */
[----:B------:R-:W-:Y:S01]  /*20f0*/  IMAD.IADD R31, R31, 0x1, R5 ;  /* 0x000000011f1f7824 */ /* 0x000fe200078e0205 */
[----:B------:R-:W-:Y:S01]  /*2100*/  LEA.HI R4, R10, R10, RZ, 0x1 ;  /* 0x0000000a0a047211 */ /* 0x000fe200078f08ff */
[----:B------:R-:W-:Y:S01]  /*2110*/  IMAD.IADD R96, R22, 0x1, -R96 ;  /* 0x0000000116607824 */ /* 0x000fe200078e0a60 */
[----:B------:R-:W-:-:S02]  /*2120*/  LOP3.LUT R6, R6, 0xfffffffe, RZ, 0xc0, !PT ;  /* 0xfffffffe06067812 */ /* 0x000fc400078ec0ff */
[----:B------:R-:W-:Y:S02]  /*2130*/  ISETP.GE.AND P1, PT, R18, R3, PT ;  /* 0x000000031200720c */ /* 0x000fe40003f26270 */
[----:B------:R-:W-:Y:S01]  /*2140*/  LEA.HI R3, R11, R11, RZ, 0x1 ;  /* 0x0000000b0b037211 */ /* 0x000fe200078f08ff */
[----:B------:R-:W-:Y:S01]  /*2150*/  IMAD.IADD R6, R2, 0x1, -R6 ;  /* 0x0000000102067824 */ /* 0x000fe200078e0a06 */
[----:B------:R-:W-:Y:S02]  /*2160*/  LOP3.LUT R4, R4, 0xfffffffe, RZ, 0xc0, !PT ;  /* 0xfffffffe04047812 */ /* 0x000fe400078ec0ff */
[----:B------:R-:W-:Y:S01]  /*2170*/  LEA.HI R13, R96, R96, RZ, 0x1 ;  /* 0x00000060600d7211 */ /* 0x000fe200078f08ff */
[----:B------:R-:W-:Y:S01]  /*2180*/  IMAD.SHL.U32 R6, R6, 0x8, RZ ;  /* 0x0000000806067824 */ /* 0x000fe200078e00ff */
[----:B------:R-:W-:Y:S01]  /*2190*/  LOP3.LUT R2, R3, 0xfffffffe, RZ, 0xc0, !PT ;  /* 0xfffffffe03027812 */ /* 0x000fe200078ec0ff */
[----:B------:R-:W-:Y:S01]  /*21a0*/  IMAD.IADD R10, R10, 0x1, -R4 ;  /* 0x000000010a0a7824 */ /* 0x000fe200078e0a04 */
[----:B------:R-:W-:-:S02]  /*21b0*/  SHF.R.S32.HI R3, RZ, 0x1, R3 ;  /* 0x00000001ff037819 */ /* 0x000fc40000011403 */
[--C-:B------:R-:W-:Y:S01]  /*21c0*/  SHF.R.S32.HI R12, RZ, 0x1, R13.reuse ;  /* 0x00000001ff0c7819 */ /* 0x100fe2000001140d */
[----:B------:R-:W-:Y:S01]  /*21d0*/  IMAD.IADD R11, R11, 0x1, -R2 ;  /* 0x000000010b0b7824 */ /* 0x000fe200078e0a02 */
[----:B------:R-:W-:Y:S01]  /*21e0*/  SHF.R.S32.HI R4, RZ, 0x1f, R13 ;  /* 0x0000001fff047819 */ /* 0x000fe2000001140d */
[----:B------:R-:W-:Y:S01]  /*21f0*/  IMAD.SHL.U32 R2, R3, 0x40, RZ ;  /* 0x0000004003027824 */ /* 0x000fe200078e00ff */
[----:B------:R-:W-:Y:S01]  /*2200*/  SHF.R.S32.HI R7, RZ, 0x1f, R96 ;  /* 0x0000001fff077819 */ /* 0x000fe20000011460 */
[----:B------:R-:W-:Y:S01]  /*2210*/  IMAD R11, R10, 0x8, R11 ;  /* 0x000000080a0b7824 */ /* 0x000fe200078e020b */
[----:B------:R-:W-:Y:S01]  /*2220*/  LEA.HI R4, R4, R12, RZ, 0x2 ;  /* 0x0000000c04047211 */ /* 0x000fe200078f10ff */
[----:B------:R-:W-:Y:S01]  /*2230*/  IMAD.SHL.U32 R10, R10, 0x8, RZ ;  /* 0x000000080a0a7824 */ /* 0x000fe200078e00ff */
[----:B------:R-:W-:Y:S02]  /*2240*/  LOP3.LUT R2, R2, 0xc0, RZ, 0xc0, !PT ;  /* 0x000000c002027812 */ /* 0x000fe400078ec0ff */
[----:B------:R-:W-:-:S02]  /*2250*/  LOP3.LUT R4, R4, 0xfffffffc, RZ, 0xc0, !PT ;  /* 0xfffffffc04047812 */ /* 0x000fc400078ec0ff */
[----:B------:R-:W-:Y:S02]  /*2260*/  LOP3.LUT R13, R13, 0x7fffffe, RZ, 0xc0, !PT ;  /* 0x07fffffe0d0d7812 */ /* 0x000fe400078ec0ff */
[----:B------:R-:W-:Y:S01]  /*2270*/  LOP3.LUT R6, R2, 0x8, R6, 0xf8, !PT ;  /* 0x0000000802067812 */ /* 0x000fe200078ef806 */
[----:B------:R-:W-:Y:S01]  /*2280*/  IMAD.IADD R4, R12, 0x1, -R4 ;  /* 0x000000010c047824 */ /* 0x000fe200078e0a04 */
[----:B------:R-:W-:Y:S01]  /*2290*/  LEA.HI R7, R7, R96, RZ, 0x3 ;  /* 0x0000006007077211 */ /* 0x000fe200078f18ff */
[----:B------:R-:W-:Y:S01]  /*22a0*/  IMAD.IADD R96, R96, 0x1, -R13 ;  /* 0x0000000160607824 */ /* 0x000fe200078e0a0d */
[----:B------:R-:W-:Y:S01]  /*22b0*/  SHF.R.U32.HI R2, RZ, 0x3, R2 ;  /* 0x00000003ff027819 */ /* 0x000fe20000011602 */
[----:B------:R-:W-:Y:S02]  /*22c0*/  IMAD.SHL.U32 R5, R4, 0x40, RZ ;  /* 0x0000004004057824 */ /* 0x000fe400078e00ff */
[----:B------:R-:W-:Y:S01]  /*22d0*/  IMAD.SHL.U32 R7, R7, 0x20, RZ ;  /* 0x0000002007077824 */ /* 0x000fe200078e00ff */
[----:B------:R-:W-:Y:S01]  /*22e0*/  LOP3.LUT R2, R6, R2, RZ, 0x3c, !PT ;  /* 0x0000000206027212 */ /* 0x000fe200078e3cff */
        /* <DEDUP_REMOVED lines=14> */
.L_x_3936:
[----:B------:R-:W-:Y:S05]  /*23d0*/  BSYNC B0 ;  /* 0x0000000000007941 */ /* 0x000fea0003800000 */
.L_x_3935:
        /* <DEDUP_REMOVED lines=8> */
[----:B------:R-:W-:Y:S01]  /*2460*/  MOV R13, R112 ;  /* 0x00000070000d7202 */ /* 0x000fe20000000f00 */
[----:B------:R-:W-:Y:S02]  /*2470*/  ULDC.64 UR6, c[0x0][0x218] ;  /* 0x0000860000067ab9 */ /* 0x000fe40000000a00 */
        /* <DEDUP_REMOVED lines=8> */
.L_x_3938:
[----:B------:R-:W-:Y:S05]  /*2500*/  BSYNC B0 ;  /* 0x0000000000007941 */ /* 0x000fea0003800000 */
.L_x_3937:
[----:B------:R-:W0:Y:S01]  /*2510*/  LDGDEPBAR ;  /* 0x00000000000079af */ /* 0x000e220000000000 */
[----:B------:R-:W-:Y:S01]  /*2520*/  LOP3.LUT R5, R5, 0xc0, RZ, 0xc0, !PT ;  /* 0x000000c005057812 */ /* 0x000fe200078ec0ff */
[----:B------:R-:W-:Y:S01]  /*2530*/  IMAD.U32 R136, R11, 0x20, R2 ;  /* 0x000000200b887824 */ /* 0x000fe200078e0002 */
[----:B------:R-:W-:Y:S01]  /*2540*/  LOP3.LUT R87, R7, 0xffffff00, RZ, 0xc0, !PT ;  /* 0xffffff0007577812 */ /* 0x000fe200078ec0ff */
[-C--:B----4-:R-:W-:Y:S01]  /*2550*/  IMAD R8, R8, R94.reuse, RZ ;  /* 0x0000005e08087224 */ /* 0x090fe200078e02ff */
[----:B------:R-:W-:Y:S01]  /*2560*/  LOP3.LUT R2, R5, 0x8, R10, 0xf8, !PT ;  /* 0x0000000805027812 */ /* 0x000fe200078ef80a */
[----:B------:R-:W-:Y:S01]  /*2570*/  IMAD.WIDE.U32 R90, R9, R94, R30 ;  /* 0x0000005e095a7225 */ /* 0x000fe200078e001e */
[----:B------:R-:W-:Y:S01]  /*2580*/  SHF.R.U32.HI R6, RZ, 0x3, R5 ;  /* 0x00000003ff067819 */ /* 0x000fe20000011605 */
[----:B------:R-:W-:Y:S01]  /*2590*/  ULDC.64 UR6, c[0x0][0x220] ;  /* 0x0000880000067ab9 */ /* 0x000fe20000000a00 */
[----:B------:R-:W-:Y:S01]  /*25a0*/  BSSY B0, `(.L_x_3939) ;  /* 0x000001f000007945 */ /* 0x000fe20003800000 */
[----:B------:R-:W-:Y:S01]  /*25b0*/  IMAD R5, R23, 0x200, R87 ;  /* 0x0000020017057824 */ /* 0x000fe200078e0257 */
[----:B------:R-:W-:Y:S01]  /*25c0*/  LOP3.LUT R2, R2, R6, RZ, 0x3c, !PT ;  /* 0x0000000602027212 */ /* 0x000fe200078e3cff */
[----:B------:R-:W-:Y:S01]  /*25d0*/  IMAD R89, R9, R95, R8 ;  /* 0x0000005f09597224 */ /* 0x000fe200078e0208 */
[----:B------:R-:W-:Y:S01]  /*25e0*/  LEA R92, P0, R90, UR6, 0x1 ;  /* 0x000000065a5c7c11 */ /* 0x000fe2000f8008ff */
[----:B------:R-:W-:Y:S01]  /*25f0*/  IMAD R5, R96, 0x20, R5 ;  /* 0x0000002060057824 */ /* 0x000fe200078e0205 */
[----:B------:R-:W-:Y:S01]  /*2600*/  SHF.L.U64.HI R143, R94, 0x5, R95 ;  /* 0x000000055e8f7819 */ /* 0x000fe2000001025f */
        /* <DEDUP_REMOVED lines=24> */
.L_x_3940:
[----:B------:R-:W-:Y:S05]  /*2790*/  BSYNC B0 ;  /* 0x0000000000007941 */ /* 0x000fea0003800000 */
.L_x_3939:
        /* <DEDUP_REMOVED lines=13> */
.L_x_3942:
[----:B------:R-:W-:Y:S05]  /*2870*/  BSYNC B0 ;  /* 0x0000000000007941 */ /* 0x000fea0003800000 */
.L_x_3941:
        /* <DEDUP_REMOVED lines=13> */
.L_x_3944:
[----:B------:R-:W-:Y:S05]  /*2950*/  BSYNC B0 ;  /* 0x0000000000007941 */ /* 0x000fea0003800000 */
.L_x_3943:
        /* <DEDUP_REMOVED lines=16> */
.L_x_3946:
[----:B------:R-:W-:Y:S05]  /*2a60*/  BSYNC B0 ;  /* 0x0000000000007941 */ /* 0x000fea0003800000 */
.L_x_3945:
[----:B------:R-:W-:Y:S01]  /*2a70*/  LDSM.16.M88.4 R16, [R138] ;  /* 0x000000008a10783b */ /* 0x000fe20000000200 */
[----:B------:R-:W-:Y:S01]  /*2a80*/  LOP3.LUT P0, RZ, R3, 0x2, RZ, 0xc0, !PT ;  /* 0x0000000203ff7812 */ /* 0x000fe2000780c0ff */
[----:B------:R-:W-:Y:S01]  /*2a90*/  IMAD.MOV.U32 R3, RZ, RZ, 0x10 ;  /* 0x00000010ff037424 */ /* 0x000fe200078e00ff */
[----:B------:R-:W-:Y:S01]  /*2aa0*/  LOP3.LUT P1, RZ, R4, 0x2, RZ, 0xc0, !PT ;  /* 0x0000000204ff7812 */ /* 0x000fe2000782c0ff */
[----:B------:R-:W5:Y:S01]  /*2ab0*/  LDSM.16.M88.4 R8, [R136+0x1000] ;  /* 0x001000008808783b */ /* 0x000f620000000200 */
[C---:B------:R-:W-:Y:S01]  /*2ac0*/  VIADD R4, R136.reuse, 0x1000 ;  /* 0x0000100088047836 */ /* 0x040fe20000000000 */
[----:B------:R-:W-:Y:S01]  /*2ad0*/  LOP3.LUT R72, R29, 0xffffffe0, RZ, 0xc0, !PT ;  /* 0xffffffe01d487812 */ /* 0x000fe200078ec0ff */
[----:B------:R-:W-:Y:S01]  /*2ae0*/  VIADD R135, R136, 0x1020 ;  /* 0x0000102088877836 */ /* 0x000fe20000000000 */
[----:B------:R-:W-:Y:S01]  /*2af0*/  SEL R3, R3, 0xfffffff0, !P1 ;  /* 0xfffffff003037807 */ /* 0x000fe20004800000 */
[----:B------:R-:W-:Y:S01]  /*2b00*/  LDSM.16.M88.4 R64, [R136+0x1400] ;  /* 0x001400008840783b */ /* 0x000fe20000000200 */
[----:B------:R-:W-:-:S02]  /*2b10*/  IMAD R23, R23, 0x10, R28 ;  /* 0x0000001017177824 */ /* 0x000fc400078e021c */
[----:B------:R-:W-:Y:S01]  /*2b20*/  IMAD.IADD R72, R22, 0x1, -R72 ;  /* 0x0000000116487824 */ /* 0x000fe200078e0a48 */
[----:B------:R-:W3:Y:S01]  /*2b30*/  LDSM.16.M88.4 R56, [R136+0x1800] ;  /* 0x001800008838783b */ /* 0x000ee20000000200 */
[----:B------:R-:W-:Y:S02]  /*2b40*/  IMAD R137, R3, 0x2, R138 ;  /* 0x0000000203897824 */ /* 0x000fe400078e028a */
[----:B------:R-:W-:Y:S01]  /*2b50*/  @P0 VIADD R135, R4, 0xffffffe0 ;  /* 0xffffffe004870836 */ /* 0x000fe20000000000 */
[----:B------:R-:W4:Y:S01]  /*2b60*/  LDSM.16.M88.4 R68, [R136+0x2c00] ;  /* 0x002c00008844783b */ /* 0x000f220000000200 */
[----:B------:R-:W-:Y:S01]  /*2b70*/  SHF.R.S32.HI R29, RZ, 0x1f, R72 ;  /* 0x0000001fff1d7819 */ /* 0x000fe20000011448 */
[----:B------:R-:W-:Y:S02]  /*2b80*/  IMAD.SHL.U32 R86, R22, 0x2, RZ ;  /* 0x0000000216567824 */ /* 0x000fe400078e00ff */
[----:B------:R-:W-:Y:S01]  /*2b90*/  LDSM.16.M88.4 R76, [R137] ;  /* 0x00000000894c783b */ /* 0x000fe20000000200 */
[----:B------:R-:W-:Y:S01]  /*2ba0*/  LEA.HI R72, R29, R72, RZ, 0x2 ;  /* 0x000000481d487211 */ /* 0x000fe200078f10ff */
[----:B------:R-:W-:Y:S01]  /*2bb0*/  IMAD R87, R96, 0x20, R87 ;  /* 0x0000002060577824 */ /* 0x000fe200078e0257 */
[----:B------:R-:W-:Y:S01]  /*2bc0*/  LOP3.LUT R86, R86, 0x6, RZ, 0xc0, !PT ;  /* 0x0000000656567812 */ /* 0x000fe200078ec0ff */
[----:B-1----:R-:W1:Y:S01]  /*2bd0*/  LDSM.16.M88.4 R4, [R135] ;  /* 0x000000008704783b */ /* 0x002e620000000200 */
[----:B------:R-:W-:Y:S01]  /*2be0*/  SHF.R.S32.HI R72, RZ, 0x2, R72 ;  /* 0x00000002ff487819 */ /* 0x000fe20000011448 */
[----:B------:R-:W-:-:S02]  /*2bf0*/  VIADD R132, R135, 0x400 ;  /* 0x0000040087847836 */ /* 0x000fc40000000000 */
[----:B------:R-:W1:Y:S01]  /*2c00*/  LDSM.16.M88.4 R48, [R136+0x1c00] ;  /* 0x001c00008830783b */ /* 0x000e620000000200 */
[----:B------:R-:W-:Y:S01]  /*2c10*/  IADD3 R23, R23, 0x1, R72 ;  /* 0x0000000117177810 */ /* 0x000fe20007ffe048 */
[----:B------:R-:W-:Y:S02]  /*2c20*/  IMAD.IADD R86, R0, 0x1, R86 ;  /* 0x0000000100567824 */ /* 0x000fe400078e0256 */
[----:B------:R-:W1:Y:S01]  /*2c30*/  LDSM.16.M88.4 R40, [R136+0x2000] ;  /* 0x002000008828783b */ /* 0x000e620000000200 */
[----:B------:R-:W-:Y:S01]  /*2c40*/  IADD3 R23, R114, R23, -R21 ;  /* 0x0000001772177210 */ /* 0x000fe20007ffe815 */
[C---:B------:R-:W-:Y:S02]  /*2c50*/  VIADD R131, R135.reuse, 0x800 ;  /* 0x0000080087837836 */ /* 0x040fe40000000000 */
[----:B------:R-:W1:Y:S01]  /*2c60*/  LDSM.16.M88.4 R32, [R136+0x2400] ;  /* 0x002400008820783b */ /* 0x000e620000000200 */
[----:B------:R-:W-:Y:S02]  /*2c70*/  VIADD R130, R135, 0xc00 ;  /* 0x00000c0087827836 */ /* 0x000fe40000000000 */
[----:B------:R-:W-:Y:S01]  /*2c80*/  IMAD.IADD R97, R23, 0x1, R20 ;  /* 0x0000000117617824 */ /* 0x000fe200078e0214 */
[----:B--2---:R-:W2:Y:S01]  /*2c90*/  LDSM.16.M88.4 R24, [R136+0x2800] ;  /* 0x002800008818783b */ /* 0x004ea20000000200 */
[----:B------:R-:W-:Y:S01]  /*2ca0*/  VIADD R129, R135, 0x1000 ;  /* 0x0000100087817836 */ /* 0x000fe20000000000 */
[C---:B-----5:R-:W-:Y:S02]  /*2cb0*/  HMMA.16816.F32.BF16 R12, R16.reuse, R8, RZ ;  /* 0x00000008100c723c */ /* 0x060fe400000418ff */
[----:B------:R-:W5:Y:S01]  /*2cc0*/  LDSM.16.M88.4 R80, [R135+0x400] ;  /* 0x000400008750783b */ /* 0x000f620000000200 */
[----:B------:R-:W-:Y:S01]  /*2cd0*/  VIMNMX R115, R97, R114, PT ;  /* 0x0000007261737248 */ /* 0x000fe20003fe0100 */
[----:B------:R-:W-:Y:S01]  /*2ce0*/  VIADD R128, R135, 0x1400 ;  /* 0x0000140087807836 */ /* 0x000fe20000000000 */
[----:B------:R-:W-:Y:S01]  /*2cf0*/  VIADDMNMX R114, R97, 0x8, R114, PT ;  /* 0x0000000861727846 */ /* 0x000fe20003800172 */
[----:B------:R-:W5:Y:S01]  /*2d00*/  LDSM.16.M88.4 R72, [R135+0x800] ;  /* 0x000800008748783b */ /* 0x000f620000000200 */
[----:B------:R-:W-:Y:S01]  /*2d10*/  HMMA.16816.F32.BF16 R8, R16, R10, RZ ;  /* 0x0000000a1008723c */ /* 0x000fe200000418ff */
[----:B------:R-:W-:-:S02]  /*2d20*/  ISETP.GE.AND P2, PT, R86, R115, PT ;  /* 0x000000735600720c */ /* 0x000fc40003f46270 */
[C---:B------:R-:W-:Y:S01]  /*2d30*/  ISETP.GE.AND P4, PT, R86.reuse, R114, PT ;  /* 0x000000725600720c */ /* 0x040fe20003f86270 */
[----:B------:R-:W0:Y:S02]  /*2d40*/  LDGDEPBAR ;  /* 0x00000000000079af */ /* 0x000e240000000000 */
[C---:B---3--:R-:W-:Y:S06]  /*2d50*/  HMMA.16816.F32.BF16 R60, R16.reuse, R56, RZ ;  /* 0x00000038103c723c */ /* 0x048fec00000418ff */
[----:B----4-:R-:W-:Y:S06]  /*2d60*/  HMMA.16816.F32.BF16 R20, R16, R68, RZ ;  /* 0x000000441014723c */ /* 0x010fec00000418ff */
[----:B-1----:R-:W-:Y:S01]  /*2d70*/  HMMA.16816.F32.BF16 R12, R76, R4, R12 ;  /* 0x000000044c0c723c */ /* 0x002fe2000004180c */
[----:B------:R-:W-:-:S02]  /*2d80*/  VIADD R68, R86, 0x1 ;  /* 0x0000000156447836 */ /* 0x000fc40000000000 */
[----:B------:R-:W-:-:S03]  /*2d90*/  VIADD R69, R86, 0x8 ;  /* 0x0000000856457836 */ /* 0x000fc60000000000 */
[----:B------:R-:W-:Y:S01]  /*2da0*/  HMMA.16816.F32.BF16 R8, R76, R6, R8 ;  /* 0x000000064c08723c */ /* 0x000fe20000041808 */
[CC--:B------:R-:W-:Y:S02]  /*2db0*/  ISETP.GE.AND P1, PT, R68.reuse, R115.reuse, PT ;  /* 0x000000734400720c */ /* 0x0c0fe40003f26270 */
[-C--:B------:R-:W-:Y:S02]  /*2dc0*/  ISETP.GE.AND P3, PT, R68, R114.reuse, PT ;  /* 0x000000724400720c */ /* 0x080fe40003f66270 */
[C---:B------:R-:W-:Y:S01]  /*2dd0*/  ISETP.GE.AND P0, PT, R69.reuse, R115, PT ;  /* 0x000000734500720c */ /* 0x040fe20003f06270 */
[----:B------:R-:W-:Y:S01]  /*2de0*/  HMMA.16816.F32.BF16 R4, R16, R64, RZ ;  /* 0x000000401004723c */ /* 0x000fe200000418ff */
[----:B------:R-:W-:-:S05]  /*2df0*/  ISETP.GE.AND P5, PT, R69, R114, PT ;  /* 0x000000724500720c */ /* 0x000fca0003fa6270 */
[C---:B------:R-:W-:Y:S06]  /*2e00*/  HMMA.16816.F32.BF16 R64, R16.reuse, R66, RZ ;  /* 0x000000421040723c */ /* 0x040fec00000418ff */
[----:B------:R-:W-:Y:S01]  /*2e10*/  HMMA.16816.F32.BF16 R52, R16, R48, RZ ;  /* 0x000000301034723c */ /* 0x000fe200000418ff */
[----:B------:R-:W-:Y:S01]  /*2e20*/  FSEL R102, R12, -INF , !P2 ;  /* 0xff8000000c667808 */ /* 0x000fe20005000000 */
[C---:B------:R-:W-:Y:S01]  /*2e30*/  VIADD R12, R86.reuse, 0x11 ;  /* 0x00000011560c7836 */ /* 0x040fe20000000000 */
[----:B------:R-:W-:Y:S01]  /*2e40*/  FSEL R101, R13, -INF , !P1 ;  /* 0xff8000000d657808 */ /* 0x000fe20004800000 */
[----:B------:R-:W-:-:S02]  /*2e50*/  VIADD R13, R86, 0x10 ;  /* 0x00000010560d7836 */ /* 0x000fc40000000000 */
[----:B------:R-:W-:Y:S01]  /*2e60*/  HMMA.16816.F32.BF16 R44, R16, R40, RZ ;  /* 0x00000028102c723c */ /* 0x000fe200000418ff */
[----:B------:R-:W-:Y:S02]  /*2e70*/  FSEL R107, R8, -INF , !P0 ;  /* 0xff800000086b7808 */ /* 0x000fe40004000000 */
[----:B------:R-:W-:-:S03]  /*2e80*/  ISETP.GE.AND P0, PT, R12, R115, PT ;  /* 0x000000730c00720c */ /* 0x000fc60003f06270 */
[C---:B------:R-:W-:Y:S06]  /*2e90*/  HMMA.16816.F32.BF16 R36, R16.reuse, R32, RZ ;  /* 0x000000201024723c */ /* 0x040fec00000418ff */
[C---:B--2---:R-:W-:Y:S06]  /*2ea0*/  HMMA.16816.F32.BF16 R28, R16.reuse, R24, RZ ;  /* 0x00000018101c723c */ /* 0x044fec00000418ff */
[C---:B------:R-:W-:Y:S06]  /*2eb0*/  HMMA.16816.F32.BF16 R56, R16.reuse, R58, RZ ;  /* 0x0000003a1038723c */ /* 0x040fec00000418ff */
[C---:B------:R-:W-:Y:S06]  /*2ec0*/  HMMA.16816.F32.BF16 R48, R16.reuse, R50, RZ ;  /* 0x000000321030723c */ /* 0x040fec00000418ff */
[C---:B------:R-:W-:Y:S06]  /*2ed0*/  HMMA.16816.F32.BF16 R40, R16.reuse, R42, RZ ;  /* 0x0000002a1028723c */ /* 0x040fec00000418ff */
[C---:B------:R-:W-:Y:S06]  /*2ee0*/  HMMA.16816.F32.BF16 R32, R16.reuse, R34, RZ ;  /* 0x000000221020723c */ /* 0x040fec00000418ff */
[C---:B------:R-:W-:Y:S06]  /*2ef0*/  HMMA.16816.F32.BF16 R24, R16.reuse, R26, RZ ;  /* 0x0000001a1018723c */ /* 0x040fec00000418ff */
[----:B------:R-:W-:Y:S01]  /*2f00*/  HMMA.16816.F32.BF16 R16, R16, R70, RZ ;  /* 0x000000461010723c */ /* 0x000fe200000418ff */
[----:B------:R-:W1:Y:S05]  /*2f10*/  LDSM.16.M88.4 R68, [R135+0xc00] ;  /* 0x000c00008744783b */ /* 0x000e6a0000000200 */
[C---:B-----5:R-:W-:Y:S06]  /*2f20*/  HMMA.16816.F32.BF16 R4, R76.reuse, R80, R4 ;  /* 0x000000504c04723c */ /* 0x060fec0000041804 */
[----:B------:R-:W-:Y:S01]  /*2f30*/  HMMA.16816.F32.BF16 R64, R76, R82, R64 ;  /* 0x000000524c40723c */ /* 0x000fe20000041840 */
[----:B------:R-:W-:Y:S01]  /*2f40*/  VIADD R80, R86, 0x9 ;  /* 0x0000000956507836 */ /* 0x000fe20000000000 */
[----:B------:R-:W-:-:S02]  /*2f50*/  FSEL R81, R14, -INF , !P4 ;  /* 0xff8000000e517808 */ /* 0x000fc40006000000 */
[-C--:B------:R-:W-:Y:S02]  /*2f60*/  ISETP.GE.AND P4, PT, R13, R114.reuse, PT ;  /* 0x000000720d00720c */ /* 0x080fe40003f86270 */
[C---:B------:R-:W-:Y:S01]  /*2f70*/  ISETP.GE.AND P2, PT, R80.reuse, R115, PT ;  /* 0x000000735000720c */ /* 0x040fe20003f46270 */
[C---:B------:R-:W-:Y:S01]  /*2f80*/  HMMA.16816.F32.BF16 R60, R76.reuse, R72, R60 ;  /* 0x000000484c3c723c */ /* 0x040fe2000004183c */
[----:B------:R-:W-:Y:S02]  /*2f90*/  ISETP.GE.AND P1, PT, R80, R114, PT ;  /* 0x000000725000720c */ /* 0x000fe40003f26270 */
[----:B------:R-:W-:Y:S02]  /*2fa0*/  FSEL R105, R9, -INF , !P2 ;  /* 0xff80000009697808 */ /* 0x000fe40005000000 */
[----:B------:R-:W-:Y:S01]  /*2fb0*/  FSEL R80, R15, -INF , !P3 ;  /* 0xff8000000f507808 */ /* 0x000fe20005800000 */
[----:B------:R-:W-:Y:S01]  /*2fc0*/  HMMA.16816.F32.BF16 R56, R76, R74, R56 ;  /* 0x0000004a4c38723c */ /* 0x000fe20000041838 */
[----:B------:R-:W-:-:S02]  /*2fd0*/  FSEL R73, R10, -INF , !P5 ;  /* 0xff8000000a497808 */ /* 0x000fc40006800000 */
[----:B------:R-:W-:Y:S02]  /*2fe0*/  FSEL R72, R11, -INF , !P1 ;  /* 0xff8000000b487808 */ /* 0x000fe40004800000 */
[----:B------:R-:W2:Y:S01]  /*2ff0*/  LDSM.16.M88.4 R8, [R135+0x1000] ;  /* 0x001000008708783b */ /* 0x000ea20000000200 */
[-C--:B------:R-:W-:Y:S01]  /*3000*/  ISETP.GE.AND P3, PT, R13, R115.reuse, PT ;  /* 0x000000730d00720c */ /* 0x080fe20003f66270 */
[----:B------:R-:W-:Y:S01]  /*3010*/  VIADD R13, R86, 0x18 ;  /* 0x00000018560d7836 */ /* 0x000fe20000000000 */
[----:B------:R-:W-:Y:S01]  /*3020*/  ISETP.GE.AND P2, PT, R12, R114, PT ;  /* 0x000000720c00720c */ /* 0x000fe20003f46270 */
[----:B------:R-:W-:Y:S01]  /*3030*/  VIADD R12, R86, 0x19 ;  /* 0x00000019560c7836 */ /* 0x000fe20000000000 */
[----:B------:R-:W-:Y:S01]  /*3040*/  FSEL R111, R4, -INF , !P3 ;  /* 0xff800000046f7808 */ /* 0x000fe20005800000 */
[C---:B------:R-:W-:Y:S01]  /*3050*/  VIADD R4, R86.reuse, 0x21 ;  /* 0x0000002156047836 */ /* 0x040fe20000000000 */
[----:B------:R-:W-:Y:S01]  /*3060*/  FSEL R110, R5, -INF , !P0 ;  /* 0xff800000056e7808 */ /* 0x000fe20004000000 */
[----:B------:R-:W-:Y:S01]  /*3070*/  VIADD R5, R86, 0x20 ;  /* 0x0000002056057836 */ /* 0x000fe20000000000 */
[----:B------:R-:W-:-:S02]  /*3080*/  ISETP.GE.AND P1, PT, R13, R115, PT ;  /* 0x000000730d00720c */ /* 0x000fc40003f26270 */
[-C--:B------:R-:W-:Y:S01]  /*3090*/  ISETP.GE.AND P3, PT, R12, R115.reuse, PT ;  /* 0x000000730c00720c */ /* 0x080fe20003f66270 */
[C---:B-1----:R-:W-:Y:S01]  /*30a0*/  HMMA.16816.F32.BF16 R52, R76.reuse, R68, R52 ;  /* 0x000000444c34723c */ /* 0x042fe20000041834 */
[----:B------:R-:W-:Y:S02]  /*30b0*/  FSEL R83, R6, -INF , !P4 ;  /* 0xff80000006537808 */ /* 0x000fe40006000000 */
[----:B------:R-:W-:Y:S02]  /*30c0*/  FSEL R82, R7, -INF , !P2 ;  /* 0xff80000007527808 */ /* 0x000fe40005000000 */
[----:B------:R-:W-:Y:S01]  /*30d0*/  FSEL R117, R64, -INF , !P1 ;  /* 0xff80000040757808 */ /* 0x000fe20004800000 */
[----:B------:R-:W-:Y:S01]  /*30e0*/  HMMA.16816.F32.BF16 R48, R76, R70, R48 ;  /* 0x000000464c30723c */ /* 0x000fe20000041830 */
[----:B------:R-:W-:Y:S02]  /*30f0*/  FSEL R65, R65, -INF , !P3 ;  /* 0xff80000041417808 */ /* 0x000fe40005800000 */
[-C--:B------:R-:W-:Y:S01]  /*3100*/  ISETP.GE.AND P5, PT, R13, R114.reuse, PT ;  /* 0x000000720d00720c */ /* 0x080fe20003fa6270 */
[----:B------:R-:W-:Y:S01]  /*3110*/  VIADD R13, R86, 0x28 ;  /* 0x00000028560d7836 */ /* 0x000fe20000000000 */
[----:B------:R-:W-:Y:S01]  /*3120*/  ISETP.GE.AND P0, PT, R12, R114, PT ;  /* 0x000000720c00720c */ /* 0x000fe20003f06270 */
[----:B------:R-:W-:Y:S01]  /*3130*/  VIADD R12, R86, 0x29 ;  /* 0x00000029560c7836 */ /* 0x000fe20000000000 */
[----:B------:R-:W-:-:S02]  /*3140*/  ISETP.GE.AND P2, PT, R5, R115, PT ;  /* 0x000000730500720c */ /* 0x000fc40003f46270 */
[-C--:B------:R-:W-:Y:S02]  /*3150*/  ISETP.GE.AND P4, PT, R5, R114.reuse, PT ;  /* 0x000000720500720c */ /* 0x080fe40003f86270 */
        /* <DEDUP_REMOVED lines=8> */
[CC--:B------:R-:W-:Y:S02]  /*31e0*/  ISETP.GE.AND P0, PT, R13.reuse, R115.reuse, PT ;  /* 0x000000730d00720c */ /* 0x0c0fe40003f06270 */
[-C--:B------:R-:W-:Y:S01]  /*31f0*/  ISETP.GE.AND P5, PT, R13, R114.reuse, PT ;  /* 0x000000720d00720c */ /* 0x080fe20003fa6270 */
[----:B------:R-:W-:Y:S01]  /*3200*/  VIADD R13, R86, 0x30 ;  /* 0x00000030560d7836 */ /* 0x000fe20000000000 */
[C---:B------:R-:W-:Y:S01]  /*3210*/  ISETP.GE.AND P2, PT, R12.reuse, R115, PT ;  /* 0x000000730c00720c */ /* 0x040fe20003f46270 */
[----:B------:R-:W-:Y:S01]  /*3220*/  HMMA.16816.F32.BF16 R40, R76, R10, R40 ;  /* 0x0000000a4c28723c */ /* 0x000fe20000041828 */
[----:B------:R-:W-:Y:S01]  /*3230*/  ISETP.GE.AND P1, PT, R12, R114, PT ;  /* 0x000000720c00720c */ /* 0x000fe20003f26270 */
[----:B------:R-:W-:Y:S01]  /*3240*/  VIADD R12, R86, 0x31 ;  /* 0x00000031560c7836 */ /* 0x000fe20000000000 */
[----:B------:R-:W-:Y:S01]  /*3250*/  FSEL R74, R62, -INF , !P4 ;  /* 0xff8000003e4a7808 */ /* 0x000fe20006000000 */
[C---:B------:R-:W-:Y:S01]  /*3260*/  VIADD R9, R86.reuse, 0x38 ;  /* 0x0000003856097836 */ /* 0x040fe20000000000 */
[----:B------:R-:W-:Y:S01]  /*3270*/  FSEL R63, R63, -INF , !P3 ;  /* 0xff8000003f3f7808 */ /* 0x000fe20005800000 */
[----:B------:R-:W-:Y:S01]  /*3280*/  VIADD R8, R86, 0x39 ;  /* 0x0000003956087836 */ /* 0x000fe20000000000 */
[----:B------:R-:W-:-:S02]  /*3290*/  FSEL R71, R56, -INF , !P0 ;  /* 0xff80000038477808 */ /* 0x000fc40004000000 */
[----:B------:R-:W-:Y:S02]  /*32a0*/  FSEL R70, R57, -INF , !P2 ;  /* 0xff80000039467808 */ /* 0x000fe40005000000 */
[CC--:B------:R-:W-:Y:S02]  /*32b0*/  ISETP.GE.AND P3, PT, R13.reuse, R115.reuse, PT ;  /* 0x000000730d00720c */ /* 0x0c0fe40003f66270 */
[-C--:B------:R-:W-:Y:S02]  /*32c0*/  ISETP.GE.AND P4, PT, R13, R114.reuse, PT ;  /* 0x000000720d00720c */ /* 0x080fe40003f86270 */
[C---:B------:R-:W-:Y:S02]  /*32d0*/  ISETP.GE.AND P0, PT, R12.reuse, R115, PT ;  /* 0x000000730c00720c */ /* 0x040fe40003f06270 */
[----:B------:R-:W-:Y:S02]  /*32e0*/  ISETP.GE.AND P2, PT, R12, R114, PT ;  /* 0x000000720c00720c */ /* 0x000fe40003f46270 */
[----:B------:R-:W2:Y:S01]  /*32f0*/  LDSM.16.M88.4 R12, [R135+0x1800] ;  /* 0x00180000870c783b */ /* 0x000ea20000000200 */
[----:B------:R-:W-:-:S02]  /*3300*/  FSEL R121, R58, -INF , !P5 ;  /* 0xff8000003a797808 */ /* 0x000fc40006800000 */
[----:B------:R-:W-:Y:S02]  /*3310*/  FSEL R57, R59, -INF , !P1 ;  /* 0xff8000003b397808 */ /* 0x000fe40004800000 */
[----:B------:R-:W-:Y:S02]  /*3320*/  FSEL R118, R52, -INF , !P3 ;  /* 0xff80000034767808 */ /* 0x000fe40005800000 */
[----:B------:R-:W-:Y:S01]  /*3330*/  FSEL R58, R53, -INF , !P0 ;  /* 0xff800000353a7808 */ /* 0x000fe20004000000 */
[C---:B-1----:R-:W-:Y:S01]  /*3340*/  HMMA.16816.F32.BF16 R36, R76.reuse, R4, R36 ;  /* 0x000000044c24723c */ /* 0x042fe20000041824 */
[CC--:B------:R-:W-:Y:S02]  /*3350*/  ISETP.GE.AND P1, PT, R9.reuse, R115.reuse, PT ;  /* 0x000000730900720c */ /* 0x0c0fe40003f26270 */
[-C--:B------:R-:W-:Y:S01]  /*3360*/  ISETP.GE.AND P5, PT, R9, R114.reuse, PT ;  /* 0x000000720900720c */ /* 0x080fe20003fa6270 */
[----:B------:R-:W-:Y:S01]  /*3370*/  VIADD R9, R86, 0x40 ;  /* 0x0000004056097836 */ /* 0x000fe20000000000 */
[C---:B------:R-:W-:Y:S01]  /*3380*/  ISETP.GE.AND P3, PT, R8.reuse, R115, PT ;  /* 0x000000730800720c */ /* 0x040fe20003f66270 */
[----:B------:R-:W-:Y:S01]  /*3390*/  HMMA.16816.F32.BF16 R32, R76, R6, R32 ;  /* 0x000000064c20723c */ /* 0x000fe20000041820 */
[----:B------:R-:W-:Y:S01]  /*33a0*/  ISETP.GE.AND P0, PT, R8, R114, PT ;  /* 0x000000720800720c */ /* 0x000fe20003f06270 */
[C---:B------:R-:W-:Y:S01]  /*33b0*/  VIADD R8, R86.reuse, 0x41 ;  /* 0x0000004156087836 */ /* 0x040fe20000000000 */
[----:B------:R-:W-:Y:S01]  /*33c0*/  FSEL R67, R55, -INF , !P2 ;  /* 0xff80000037437808 */ /* 0x000fe20005000000 */
[----:B------:R-:W-:Y:S01]  /*33d0*/  VIADD R5, R86, 0x48 ;  /* 0x0000004856057836 */ /* 0x000fe20000000000 */
[----:B------:R-:W-:Y:S01]  /*33e0*/  FSEL R59, R54, -INF , !P4 ;  /* 0xff800000363b7808 */ /* 0x000fe20006000000 */
[----:B------:R-:W-:Y:S01]  /*33f0*/  VIADD R4, R86, 0x49 ;  /* 0x0000004956047836 */ /* 0x000fe20000000000 */
[----:B------:R-:W-:Y:S01]  /*3400*/  FSEL R122, R48, -INF , !P1 ;  /* 0xff800000307a7808 */ /* 0x000fe20004800000 */
[----:B------:R-:W-:Y:S01]  /*3410*/  VIADD R6, R86, 0x50 ;  /* 0x0000005056067836 */ /* 0x000fe20000000000 */
[----:B------:R-:W-:-:S02]  /*3420*/  FSEL R55, R49, -INF , !P3 ;  /* 0xff80000031377808 */ /* 0x000fc40005800000 */
[CC--:B------:R-:W-:Y:S02]  /*3430*/  ISETP.GE.AND P2, PT, R9.reuse, R115.reuse, PT ;  /* 0x000000730900720c */ /* 0x0c0fe40003f46270 */
[-C--:B------:R-:W-:Y:S02]  /*3440*/  ISETP.GE.AND P4, PT, R9, R114.reuse, PT ;  /* 0x000000720900720c */ /* 0x080fe40003f86270 */
[C---:B------:R-:W-:Y:S02]  /*3450*/  ISETP.GE.AND P1, PT, R8.reuse, R115, PT ;  /* 0x000000730800720c */ /* 0x040fe40003f26270 */
[----:B------:R-:W-:Y:S02]  /*3460*/  ISETP.GE.AND P3, PT, R8, R114, PT ;  /* 0x000000720800720c */ /* 0x000fe40003f66270 */
[----:B------:R-:W1:Y:S01]  /*3470*/  LDSM.16.M88.4 R8, [R135+0x1c00] ;  /* 0x001c00008708783b */ /* 0x000e620000000200 */
[----:B------:R-:W-:Y:S01]  /*3480*/  FSEL R109, R50, -INF , !P5 ;  /* 0xff800000326d7808 */ /* 0x000fe20006800000 */
[----:B------:R-:W-:-:S04]  /*3490*/  DEPBAR.LE SB0, 0x0 ;  /* 0x000080000000791a */ /* 0x000fc80000000000 */
[----:B------:R-:W-:Y:S01]  /*34a0*/  FSEL R100, R51, -INF , !P0 ;  /* 0xff80000033647808 */ /* 0x000fe20004000000 */
[C---:B--2---:R-:W-:Y:S01]  /*34b0*/  HMMA.16816.F32.BF16 R28, R76.reuse, R12, R28 ;  /* 0x0000000c4c1c723c */ /* 0x044fe2000004181c */
[CC--:B------:R-:W-:Y:S02]  /*34c0*/  ISETP.GE.AND P0, PT, R5.reuse, R115.reuse, PT ;  /* 0x000000730500720c */ /* 0x0c0fe40003f06270 */
[-C--:B------:R-:W-:Y:S02]  /*34d0*/  ISETP.GE.AND P5, PT, R5, R114.reuse, PT ;  /* 0x000000720500720c */ /* 0x080fe40003fa6270 */
[----:B------:R-:W-:Y:S01]  /*34e0*/  FSEL R123, R44, -INF , !P2 ;  /* 0xff8000002c7b7808 */ /* 0x000fe20005000000 */
[----:B------:R-:W-:Y:S01]  /*34f0*/  HMMA.16816.F32.BF16 R24, R76, R14, R24 ;  /* 0x0000000e4c18723c */ /* 0x000fe20000041818 */
[----:B------:R-:W-:Y:S02]  /*3500*/  FSEL R5, R45, -INF , !P1 ;  /* 0xff8000002d057808 */ /* 0x000fe40004800000 */
[C---:B------:R-:W-:Y:S01]  /*3510*/  ISETP.GE.AND P2, PT, R4.reuse, R115, PT ;  /* 0x000000730400720c */ /* 0x040fe20003f46270 */
[----:B------:R-:W-:Y:S01]  /*3520*/  BAR.SYNC.DEFER_BLOCKING 0x0 ;  /* 0x0000000000007b1d */ /* 0x000fe20000010000 */
        /* <DEDUP_REMOVED lines=14> */
[----:B------:R-:W-:Y:S01]  /*3610*/  FSEL R106, R42, -INF , !P5 ;  /* 0xff8000002a6a7808 */ /* 0x000fe20006800000 */
[----:B-1----:R-:W-:Y:S01]  /*3620*/  HMMA.16816.F32.BF16 R16, R76, R10, R16 ;  /* 0x0000000a4c10723c */ /* 0x002fe20000041810 */
[----:B------:R-:W-:Y:S02]  /*3630*/  FSEL R97, R43, -INF , !P1 ;  /* 0xff8000002b617808 */ /* 0x000fe40004800000 */
[----:B------:R-:W-:-:S02]  /*3640*/  ISETP.GE.AND P3, PT, R4, R115, PT ;  /* 0x000000730400720c */ /* 0x000fc40003f66270 */
[-C--:B------:R-:W-:Y:S01]  /*3650*/  ISETP.GE.AND P0, PT, R4, R114.reuse, PT ;  /* 0x000000720400720c */ /* 0x080fe20003f06270 */
[----:B------:R-:W-:Y:S01]  /*3660*/  VIADD R4, R86, 0x61 ;  /* 0x0000006156047836 */ /* 0x000fe20000000000 */
[C---:B------:R-:W-:Y:S01]  /*3670*/  ISETP.GE.AND P1, PT, R6.reuse, R115, PT ;  /* 0x000000730600720c */ /* 0x040fe20003f26270 */
[----:B------:R-:W-:Y:S01]  /*3680*/  HMMA.16816.F32.BF16 R20, R76, R8, R20 ;  /* 0x000000084c14723c */ /* 0x000fe20000041814 */
        /* <DEDUP_REMOVED lines=14> */
[----:B------:R-:W-:Y:S02]  /*3770*/  FSEL R61, R35, -INF , !P0 ;  /* 0xff800000233d7808 */ /* 0x000fe40004000000 */
[CC--:B------:R-:W-:Y:S02]  /*3780*/  ISETP.GE.AND P2, PT, R4.reuse, R115.reuse, PT ;  /* 0x000000730400720c */ /* 0x0c0fe40003f46270 */
[----:B------:R-:W-:Y:S01]  /*3790*/  ISETP.GE.AND P1, PT, R4, R114, PT ;  /* 0x000000720400720c */ /* 0x000fe20003f26270 */
        /* <DEDUP_REMOVED lines=10> */
[----:B------:R-:W-:Y:S01]  /*3840*/  ISETP.GE.AND P5, PT, R6, R114, PT ;  /* 0x000000720600720c */ /* 0x000fe20003fa6270 */
[----:B------:R-:W-:Y:S01]  /*3850*/  VIADD R6, R86, 0x70 ;  /* 0x0000007056067836 */ /* 0x000fe20000000000 */
[----:B------:R-:W-:Y:S01]  /*3860*/  FSEL R39, R18, -INF , !P1 ;  /* 0xff80000012277808 */ /* 0x000fe20004800000 */
[----:B------:R-:W-:Y:S01]  /*3870*/  VIADD R86, R86, 0x79 ;  /* 0x0000007956567836 */ /* 0x000fe20000000000 */
[----:B------:R-:W-:Y:S02]  /*3880*/  ISETP.GT.AND P1, PT, R145, R140, PT ;  /* 0x0000008c9100720c */ /* 0x000fe40003f24270 */
[----:B------:R-:W-:Y:S02]  /*3890*/  FSEL R62, R30, -INF , !P4 ;  /* 0xff8000001e3e7808 */ /* 0x000fe40006000000 */
[----:B------:R-:W-:Y:S02]  /*38a0*/  ISETP.GE.AND P4, PT, R6, R115, PT ;  /* 0x000000730600720c */ /* 0x000fe40003f86270 */
[----:B------:R-:W-:-:S02]  /*38b0*/  FSEL R53, R31, -INF , !P3 ;  /* 0xff8000001f357808 */ /* 0x000fc40005800000 */
[----:B------:R-:W-:Y:S02]  /*38c0*/  FSEL R50, R26, -INF , !P5 ;  /* 0xff8000001a327808 */ /* 0x000fe40006800000 */
[----:B------:R-:W-:Y:S02]  /*38d0*/  FSEL R20, R20, -INF , !P4 ;  /* 0xff80000014147808 */ /* 0x000fe40006000000 */
[----:B------:R-:W-:Y:S02]  /*38e0*/  FSEL R21, R21, -INF , !P0 ;  /* 0xff80000015157808 */ /* 0x000fe40004000000 */
[-C--:B------:R-:W-:Y:S02]  /*38f0*/  ISETP.GE.AND P3, PT, R6, R114.reuse, PT ;  /* 0x000000720600720c */ /* 0x080fe40003f66270 */
[-C--:B------:R-:W-:Y:S01]  /*3900*/  ISETP.GE.AND P5, PT, R4, R115.reuse, PT ;  /* 0x000000730400720c */ /* 0x080fe20003fa6270 */
[----:B------:R-:W-:Y:S01]  /*3910*/  IMAD.IADD R4, R2, 0x1, R87 ;  /* 0x0000000102047824 */ /* 0x000fe200078e0257 */
[C---:B------:R-:W-:Y:S01]  /*3920*/  ISETP.GE.AND P4, PT, R86.reuse, R115, PT ;  /* 0x000000735600720c */ /* 0x040fe20003f86270 */
[C---:B------:R-:W-:Y:S01]  /*3930*/  VIADD R87, R135.reuse, 0x1800 ;  /* 0x0000180087577836 */ /* 0x040fe20000000000 */
        /* <DEDUP_REMOVED lines=69> */
.L_x_3948:
[----:B------:R-:W-:-:S04]  /*3d90*/  LEA R15, -R84, RZ, 0x7 ;  /* 0x000000ff540f7211 */ /* 0x000fc800078e39ff */
[----:B------:R-:W-:-:S07]  /*3da0*/  SHF.R.S32.HI R2, RZ, 0x1f, R15 ;  /* 0x0000001fff027819 */ /* 0x000fce000001140f */
.L_x_3949:
        /* <DEDUP_REMOVED lines=52> */
.L_x_3951:
[----:B------:R-:W-:Y:S05]  /*40f0*/  BSYNC B0 ;  /* 0x0000000000007941 */ /* 0x000fea0003800000 */
.L_x_3950:
[----:B------:R-:W0:Y:S01]  /*4100*/  LDGDEPBAR ;  /* 0x00000000000079af */ /* 0x000e220000000000 */
[----:B------:R-:W-:-:S04]  /*4110*/  IADD3 R113, P0, R15, R113, RZ ;  /* 0x000000710f717210 */ /* 0x000fc80007f1e0ff */
[----:B------:R-:W-:-:S09]  /*4120*/  IADD3.X R112, R2, R112, RZ, P0, !PT ;  /* 0x0000007002707210 */ /* 0x000fd200007fe4ff */
.L_x_3947:
[----:B------:R-:W-:Y:S01]  /*4130*/  FMNMX.FTZ R2, R102, R101, !PT ;  /* 0x0000006566027209 */ /* 0x000fe20007810000 */
[----:B------:R-:W-:Y:S01]  /*4140*/  ULDC UR12, c[0x0][0x2ec] ;  /* 0x0000bb00000c7ab9 */ /* 0x000fe20000000800 */
[----:B------:R-:W-:Y:S01]  /*4150*/  LEA R134, R4, UR4, 0x1 ;  /* 0x0000000404867c11 */ /* 0x000fe2000f8e08ff */
[----:B------:R-:W-:Y:S01]  /*4160*/  ULDC.64 UR8, c[0x0][0x218] ;  /* 0x0000860000087ab9 */ /* 0x000fe20000000a00 */
[----:B------:R-:W-:Y:S02]  /*4170*/  FMNMX.FTZ R2, R107, R2, !PT ;  /* 0x000000026b027209 */ /* 0x000fe40007810000 */
[----:B------:R-:W-:Y:S01]  /*4180*/  LEA R133, R3, R134, 0x1 ;  /* 0x0000008603857211 */ /* 0x000fe200078e08ff */
[----:B------:R-:W-:Y:S01]  /*4190*/  LDSM.16.MT88.4 R76, [R134+0x3000] ;  /* 0x00300000864c783b */ /* 0x000fe20000004200 */
[----:B------:R-:W-:-:S03]  /*41a0*/  FMNMX.FTZ R2, R105, R2, !PT ;  /* 0x0000000269027209 */ /* 0x000fc60007810000 */
[----:B-12---:R-:W-:Y:S01]  /*41b0*/  LDSM.16.MT88.4 R8, [R133+0x3800] ;  /* 0x003800008508783b */ /* 0x006fe20000004200 */
        /* <DEDUP_REMOVED lines=63> */
[----:B------:R-:W-:Y:S01]  /*45b0*/  LDSM.16.MT88.4 R12, [R133+0x3400] ;  /* 0x00340000850c783b */ /* 0x000fe20000004200 */
[----:B------:R-:W-:Y:S01]  /*45c0*/  FMNMX.FTZ R0, R57, R0, !PT ;  /* 0x0000000039007209 */ /* 0x000fe20007810000 */
[--C-:B------:R-:W-:Y:S01]  /*45d0*/  FFMA.FTZ R54, R69, UR12, -R108.reuse ;  /* 0x0000000c45367c23 */ /* 0x100fe2000801086c */
[--C-:B------:R-:W-:Y:S01]  /*45e0*/  FFMA.FTZ R52, R68, UR12, -R108.reuse ;  /* 0x0000000c44347c23 */ /* 0x100fe2000801086c */
[----:B------:R-:W-:Y:S01]  /*45f0*/  LDSM.16.MT88.4 R16, [R134+0x3400] ;  /* 0x003400008610783b */ /* 0x000fe20000004200 */
        /* <DEDUP_REMOVED lines=19> */
[----:B------:R-:W-:Y:S01]  /*4730*/  FADD.FTZ R119, R120, R119 ;  /* 0x0000007778777221 */ /* 0x000fe20000010000 */
[----:B------:R-:W-:Y:S01]  /*4740*/  FMNMX.FTZ R0, R99, R0, !PT ;  /* 0x0000000063007209 */ /* 0x000fe20007810000 */
[--C-:B------:R-:W-:Y:S01]  /*4750*/  FFMA.FTZ R41, R123, UR12, -R108.reuse ;  /* 0x0000000c7b297c23 */ /* 0x100fe2000801086c */
[--C-:B------:R-:W-:Y:S01]  /*4760*/  FFMA.FTZ R36, R124, UR12, -R108.reuse ;  /* 0x0000000c7c247c23 */ /* 0x100fe2000801086c */
[----:B--2---:R-:W-:Y:S01]  /*4770*/  FADD.FTZ R119, R116, R119 ;  /* 0x0000007774777221 */ /* 0x004fe20000010000 */
[----:B------:R-:W-:Y:S01]  /*4780*/  FMNMX.FTZ R0, R106, R0, !PT ;  /* 0x000000006a007209 */ /* 0x000fe20007810000 */
[----:B------:R-:W-:Y:S01]  /*4790*/  MUFU.EX2 R101, R101 ;  /* 0x0000006500657308 */ /* 0x000fe20000000800 */
[C---:B---3--:R-:W-:Y:S01]  /*47a0*/  F2FP.BF16.F32.PACK_AB R70, R107.reuse, R116 ;  /* 0x000000746b46723e */ /* 0x048fe200000010ff */
[----:B------:R-:W-:Y:S01]  /*47b0*/  FADD.FTZ R119, R107, R119 ;  /* 0x000000776b777221 */ /* 0x000fe20000010000 */
[----:B------:R-:W-:Y:S01]  /*47c0*/  FMNMX.FTZ R0, R97, R0, !PT ;  /* 0x0000000061007209 */ /* 0x000fe20007810000 */
[--C-:B------:R-:W-:Y:S01]  /*47d0*/  FFMA.FTZ R32, R32, UR12, -R108.reuse ;  /* 0x0000000c20207c23 */ /* 0x100fe2000801086c */
[--C-:B------:R-:W-:Y:S01]  /*47e0*/  FFMA.FTZ R29, R29, UR12, -R108.reuse ;  /* 0x0000000c1d1d7c23 */ /* 0x100fe2000801086c */
[----:B------:R-:W-:Y:S01]  /*47f0*/  FFMA.FTZ R156, R104, UR12, -R108 ;  /* 0x0000000c689c7c23 */ /* 0x000fe2000801086c */
[----:B------:R-:W-:Y:S01]  /*4800*/  FMNMX.FTZ R0, R98, R0, !PT ;  /* 0x0000000062007209 */ /* 0x000fe20007810000 */
[----:B------:R-:W-:Y:S01]  /*4810*/  MUFU.EX2 R60, R60 ;  /* 0x0000003c003c7308 */ /* 0x000fe20000000800 */
[----:B-1----:R-:W-:-:S02]  /*4820*/  FADD.FTZ R119, R102, R119 ;  /* 0x0000007766777221 */ /* 0x002fc40000010000 */
        /* <DEDUP_REMOVED lines=29> */
[----:B------:R-:W-:Y:S02]  /*4a00*/  FMUL.FTZ R40, R0, UR12 ;  /* 0x0000000c00287c20 */ /* 0x000fe40008410000 */
[----:B------:R-:W-:Y:S03]  /*4a10*/  MUFU.EX2 R35, R35 ;  /* 0x0000002300237308 */ /* 0x000fe60000000800 */
[----:B------:R-:W-:Y:S02]  /*4a20*/  FSEL R40, R40, RZ, P0 ;  /* 0x000000ff28287208 */ /* 0x000fe40000000000 */
[----:B------:R-:W-:-:S03]  /*4a30*/  LEA R154, P0, R113, UR8, 0x1 ;  /* 0x00000008719a7c11 */ /* 0x000fc6000f8008ff */
        /* <DEDUP_REMOVED lines=34> */
[----:B------:R-:W-:Y:S01]  /*4c60*/  FADD.FTZ R111, R111, R117 ;  /* 0x000000756f6f7221 */ /* 0x000fe20000010000 */
[--C-:B------:R-:W-:Y:S01]  /*4c70*/  FFMA.FTZ R43, R43, UR12, -R40.reuse ;  /* 0x0000000c2b2b7c23 */ /* 0x100fe20008010828 */
[--C-:B------:R-:W-:Y:S01]  /*4c80*/  FFMA.FTZ R155, R38, UR12, -R40.reuse ;  /* 0x0000000c269b7c23 */ /* 0x100fe20008010828 */
[----:B------:R-:W-:Y:S01]  /*4c90*/  FFMA.FTZ R39, R39, UR12, -R40 ;  /* 0x0000000c27277c23 */ /* 0x000fe20008010828 */
[----:B------:R-:W-:-:S02]  /*4ca0*/  LEA.HI.X R153, R113, UR9, R112, 0x1, P0 ;  /* 0x0000000971997c11 */ /* 0x000fc400080f0c70 */
[----:B------:R-:W-:Y:S08]  /*4cb0*/  MUFU.EX2 R105, R105 ;  /* 0x0000006900697308 */ /* 0x000ff00000000800 */
[----:B------:R-:W2:Y:S01]  /*4cc0*/  MUFU.EX2 R65, R65 ;  /* 0x0000004100417308 */ /* 0x000ea20000000800 */
[----:B---3--:R-:W-:Y:S01]  /*4cd0*/  F2FP.BF16.F32.PACK_AB R71, R110, R118 ;  /* 0x000000766e47723e */ /* 0x008fe200000010ff */
[----:B------:R-:W-:-:S04]  /*4ce0*/  FADD.FTZ R118, R118, R111 ;  /* 0x0000006f76767221 */ /* 0x000fc80000010000 */
[----:B------:R-:W-:Y:S02]  /*4cf0*/  FADD.FTZ R118, R110, R118 ;  /* 0x000000766e767221 */ /* 0x000fe40000010000 */
[C---:B------:R-:W-:Y:S01]  /*4d00*/  HMMA.16816.F32.BF16 R80, R68.reuse, R76, RZ ;  /* 0x0000004c4450723c */ /* 0x040fe200000418ff */
[----:B------:R-:W-:Y:S05]  /*4d10*/  MUFU.EX2 R64, R64 ;  /* 0x0000004000407308 */ /* 0x000fea0000000800 */
[C---:B------:R-:W-:Y:S03]  /*4d20*/  HMMA.16816.F32.BF16 R76, R68.reuse, R78, RZ ;  /* 0x0000004e444c723c */ /* 0x040fe600000418ff */
[----:B------:R-:W3:Y:S03]  /*4d30*/  MUFU.EX2 R58, R58 ;  /* 0x0000003a003a7308 */ /* 0x000ee60000000800 */
[C---:B-1----:R-:W-:Y:S05]  /*4d40*/  HMMA.16816.F32.BF16 R72, R68.reuse, R4, RZ ;  /* 0x000000044448723c */ /* 0x042fea00000418ff */
[----:B------:R-:W-:Y:S01]  /*4d50*/  MUFU.EX2 R55, R55 ;  /* 0x0000003700377308 */ /* 0x000fe20000000800 */
[----:B------:R-:W-:Y:S01]  /*4d60*/  HMMA.16816.F32.BF16 R68, R68, R6, RZ ;  /* 0x000000064444723c */ /* 0x000fe200000418ff */
[C---:B------:R-:W-:Y:S01]  /*4d70*/  F2FP.BF16.F32.PACK_AB R4, R101.reuse, R102 ;  /* 0x000000666504723e */ /* 0x040fe200000010ff */
[----:B------:R-:W-:Y:S01]  /*4d80*/  FADD.FTZ R101, R101, R119 ;  /* 0x0000007765657221 */ /* 0x000fe20000010000 */
[----:B--2---:R-:W-:Y:S01]  /*4d90*/  F2FP.BF16.F32.PACK_AB R5, R65, R105 ;  /* 0x000000694105723e */ /* 0x004fe200000010ff */
[----:B------:R-:W-:-:S02]  /*4da0*/  FADD.FTZ R105, R105, R118 ;  /* 0x0000007669697221 */ /* 0x000fc40000010000 */
[----:B------:R-:W-:Y:S01]  /*4db0*/  FADD.FTZ R101, R60, R101 ;  /* 0x000000653c657221 */ /* 0x000fe20000010000 */
[----:B------:R-:W-:Y:S01]  /*4dc0*/  F2FP.BF16.F32.PACK_AB R6, R56, R60 ;  /* 0x0000003c3806723e */ /* 0x000fe200000010ff */
[----:B------:R-:W1:Y:S01]  /*4dd0*/  MUFU.EX2 R3, R3 ;  /* 0x0000000300037308 */ /* 0x000e620000000800 */
[----:B---3--:R-:W-:Y:S01]  /*4de0*/  F2FP.BF16.F32.PACK_AB R7, R58, R64 ;  /* 0x000000403a07723e */ /* 0x008fe200000010ff */
[----:B------:R-:W-:Y:S01]  /*4df0*/  FADD.FTZ R105, R65, R105 ;  /* 0x0000006941697221 */ /* 0x000fe20000010000 */
[----:B------:R-:W-:-:S03]  /*4e00*/  FADD.FTZ R101, R56, R101 ;  /* 0x0000006538657221 */ /* 0x000fc60000010000 */
[----:B------:R-:W-:Y:S02]  /*4e10*/  FADD.FTZ R64, R64, R105 ;  /* 0x0000006940407221 */ /* 0x000fe40000010000 */
[----:B------:R-:W-:Y:S01]  /*4e20*/  MUFU.EX2 R63, R63 ;  /* 0x0000003f003f7308 */ /* 0x000fe20000000800 */
[----:B------:R-:W-:Y:S01]  /*4e30*/  HMMA.16816.F32.BF16 R80, R4, R16, R80 ;  /* 0x000000100450723c */ /* 0x000fe20000041850 */
[----:B------:R-:W-:-:S05]  /*4e40*/  FADD.FTZ R64, R58, R64 ;  /* 0x000000403a407221 */ /* 0x000fca0000010000 */
[C---:B------:R-:W-:Y:S01]  /*4e50*/  HMMA.16816.F32.BF16 R76, R4.reuse, R18, R76 ;  /* 0x00000012044c723c */ /* 0x040fe2000004184c */
[----:B------:R-:W2:Y:S01]  /*4e60*/  MUFU.EX2 R57, R57 ;  /* 0x0000003900397308 */ /* 0x000ea20000000800 */
[----:B------:R-:W3:Y:S04]  /*4e70*/  LDSM.16.MT88.4 R16, [R134+0x3c00] ;  /* 0x003c00008610783b */ /* 0x000ee80000004200 */
[C---:B------:R-:W-:Y:S03]  /*4e80*/  HMMA.16816.F32.BF16 R72, R4.reuse, R12, R72 ;  /* 0x0000000c0448723c */ /* 0x040fe60000041848 */
[----:B------:R-:W4:Y:S03]  /*4e90*/  MUFU.EX2 R59, R59 ;  /* 0x0000003b003b7308 */ /* 0x000f260000000800 */
[----:B------:R-:W-:Y:S01]  /*4ea0*/  HMMA.16816.F32.BF16 R68, R4, R14, R68 ;  /* 0x0000000e0444723c */ /* 0x000fe20000041844 */
[----:B------:R-:W5:Y:S04]  /*4eb0*/  LDSM.16.MT88.4 R12, [R133+0x3c00] ;  /* 0x003c0000850c783b */ /* 0x000f680000004200 */
[----:B------:R-:W3:Y:S02]  /*4ec0*/  MUFU.EX2 R67, R67 ;  /* 0x0000004300437308 */ /* 0x000ee40000000800 */
[----:B------:R-:W-:Y:S01]  /*4ed0*/  F2FP.BF16.F32.PACK_AB R4, R52, R54 ;  /* 0x000000363404723e */ /* 0x000fe200000010ff */
[----:B------:R-:W-:Y:S01]  /*4ee0*/  FADD.FTZ R54, R54, R101 ;  /* 0x0000006536367221 */ /* 0x000fe20000010000 */
[----:B-1----:R-:W-:Y:S01]  /*4ef0*/  F2FP.BF16.F32.PACK_AB R5, R3, R55 ;  /* 0x000000370305723e */ /* 0x002fe200000010ff */
[----:B------:R-:W-:Y:S01]  /*4f00*/  FADD.FTZ R55, R55, R64 ;  /* 0x0000004037377221 */ /* 0x000fe20000010000 */
[----:B------:R-:W-:Y:S01]  /*4f10*/  F2FP.BF16.F32.PACK_AB R6, R48, R51 ;  /* 0x000000333006723e */ /* 0x000fe200000010ff */
[----:B------:R-:W-:Y:S01]  /*4f20*/  FADD.FTZ R54, R52, R54 ;  /* 0x0000003634367221 */ /* 0x000fe20000010000 */
[----:B--2---:R-:W-:Y:S01]  /*4f30*/  F2FP.BF16.F32.PACK_AB R7, R57, R63 ;  /* 0x0000003f3907723e */ /* 0x004fe200000010ff */
[----:B------:R-:W-:Y:S01]  /*4f40*/  MUFU.EX2 R109, R109 ;  /* 0x0000006d006d7308 */ /* 0x000fe20000000800 */
[----:B------:R-:W-:Y:S01]  /*4f50*/  FADD.FTZ R55, R3, R55 ;  /* 0x0000003703377221 */ /* 0x000fe20000010000 */
[----:B------:R-:W-:Y:S01]  /*4f60*/  FADD.FTZ R51, R51, R54 ;  /* 0x0000003633337221 */ /* 0x000fe20000010000 */
[----:B------:R-:W-:-:S02]  /*4f70*/  FFMA.FTZ R3, R49, UR12, -R40 ;  /* 0x0000000c31037c23 */ /* 0x000fc40008010828 */
[----:B------:R-:W-:Y:S01]  /*4f80*/  FADD.FTZ R63, R63, R55 ;  /* 0x000000373f3f7221 */ /* 0x000fe20000010000 */
[C---:B------:R-:W-:Y:S01]  /*4f90*/  HMMA.16816.F32.BF16 R80, R4.reuse, R20, R80 ;  /* 0x000000140450723c */ /* 0x040fe20000041850 */
[----:B------:R-:W-:Y:S01]  /*4fa0*/  FADD.FTZ R51, R48, R51 ;  /* 0x0000003330337221 */ /* 0x000fe20000010000 */
[----:B------:R-:W1:Y:S01]  /*4fb0*/  MUFU.EX2 R100, R100 ;  /* 0x0000006400647308 */ /* 0x000e620000000800 */
[----:B------:R-:W-:Y:S02]  /*4fc0*/  FADD.FTZ R63, R57, R63 ;  /* 0x0000003f393f7221 */ /* 0x000fe40000010000 */
[----:B------:R-:W-:Y:S01]  /*4fd0*/  FADD.FTZ R51, R47, R51 ;  /* 0x000000332f337221 */ /* 0x000fe20000010000 */
[C---:B------:R-:W-:Y:S01]  /*4fe0*/  HMMA.16816.F32.BF16 R76, R4.reuse, R22, R76 ;  /* 0x00000016044c723c */ /* 0x040fe2000004184c */
[----:B------:R-:W-:Y:S01]  /*4ff0*/  LDSM.16.MT88.4 R20, [R133+0x4000] ;  /* 0x004000008514783b */ /* 0x000fe20000004200 */
[----:B----4-:R-:W-:Y:S02]  /*5000*/  FADD.FTZ R63, R59, R63 ;  /* 0x0000003f3b3f7221 */ /* 0x010fe40000010000 */
[----:B------:R-:W2:Y:S02]  /*5010*/  MUFU.EX2 R103, R103 ;  /* 0x0000006700677308 */ /* 0x000ea40000000800 */
[C---:B------:R-:W-:Y:S06]  /*5020*/  HMMA.16816.F32.BF16 R72, R4.reuse, R8, R72 ;  /* 0x000000080448723c */ /* 0x040fec0000041848 */
[----:B------:R-:W-:Y:S01]  /*5030*/  HMMA.16816.F32.BF16 R68, R4, R10, R68 ;  /* 0x0000000a0444723c */ /* 0x000fe20000041844 */
[----:B------:R-:W4:Y:S01]  /*5040*/  LDSM.16.MT88.4 R8, [R134+0x4000] ;  /* 0x004000008608783b */ /* 0x000f220000004200 */
[----:B------:R-:W5:Y:S05]  /*5050*/  MUFU.EX2 R99, R99 ;  /* 0x0000006300637308 */ /* 0x000f6a0000000800 */
[C---:B------:R-:W-:Y:S01]  /*5060*/  F2FP.BF16.F32.PACK_AB R4, R46.reuse, R47 ;  /* 0x0000002f2e04723e */ /* 0x040fe200000010ff */
[----:B------:R-:W-:Y:S01]  /*5070*/  FADD.FTZ R46, R46, R51 ;  /* 0x000000332e2e7221 */ /* 0x000fe20000010000 */
[C---:B---3--:R-:W-:Y:S01]  /*5080*/  F2FP.BF16.F32.PACK_AB R5, R67.reuse, R59 ;  /* 0x0000003b4305723e */ /* 0x048fe200000010ff */
[----:B------:R-:W-:Y:S01]  /*5090*/  MUFU.EX2 R106, R106 ;  /* 0x0000006a006a7308 */ /* 0x000fe20000000800 */
[----:B------:R-:W-:Y:S01]  /*50a0*/  F2FP.BF16.F32.PACK_AB R6, R42, R44 ;  /* 0x0000002c2a06723e */ /* 0x000fe200000010ff */
[----:B------:R-:W-:Y:S01]  /*50b0*/  FADD.FTZ R67, R67, R63 ;  /* 0x0000003f43437221 */ /* 0x000fe20000010000 */
[----:B-1----:R-:W-:Y:S01]  /*50c0*/  F2FP.BF16.F32.PACK_AB R7, R100, R109 ;  /* 0x0000006d6407723e */ /* 0x002fe200000010ff */
[----:B------:R-:W-:-:S02]  /*50d0*/  FADD.FTZ R46, R44, R46 ;  /* 0x0000002e2c2e7221 */ /* 0x000fc40000010000 */
[----:B------:R-:W-:Y:S02]  /*50e0*/  FADD.FTZ R67, R109, R67 ;  /* 0x000000436d437221 */ /* 0x000fe40000010000 */
[----:B------:R-:W1:Y:S01]  /*50f0*/  MUFU.EX2 R97, R97 ;  /* 0x0000006100617308 */ /* 0x000e620000000800 */
[----:B------:R-:W-:Y:S01]  /*5100*/  FADD.FTZ R46, R42, R46 ;  /* 0x0000002e2a2e7221 */ /* 0x000fe20000010000 */
[----:B------:R-:W-:Y:S01]  /*5110*/  HMMA.16816.F32.BF16 R80, R4, R16, R80 ;  /* 0x000000100450723c */ /* 0x000fe20000041850 */
[----:B------:R-:W-:-:S04]  /*5120*/  FADD.FTZ R100, R100, R67 ;  /* 0x0000004364647221 */ /* 0x000fc80000010000 */
[----:B--2---:R-:W-:Y:S01]  /*5130*/  FADD.FTZ R100, R103, R100 ;  /* 0x0000006467647221 */ /* 0x004fe20000010000 */
[C---:B------:R-:W-:Y:S01]  /*5140*/  HMMA.16816.F32.BF16 R76, R4.reuse, R18, R76 ;  /* 0x00000012044c723c */ /* 0x040fe2000004184c */
[----:B------:R-:W2:Y:S01]  /*5150*/  LDSM.16.MT88.4 R16, [R134+0x4400] ;  /* 0x004400008610783b */ /* 0x000ea20000004200 */
[----:B------:R-:W3:Y:S04]  /*5160*/  MUFU.EX2 R33, R33 ;  /* 0x0000002100217308 */ /* 0x000ee80000000800 */
[C---:B-----5:R-:W-:Y:S04]  /*5170*/  HMMA.16816.F32.BF16 R72, R4.reuse, R12, R72 ;  /* 0x0000000c0448723c */ /* 0x060fe80000041848 */
[----:B------:R-:W-:Y:S02]  /*5180*/  MUFU.EX2 R32, R32 ;  /* 0x0000002000207308 */ /* 0x000fe40000000800 */
[----:B------:R-:W-:Y:S01]  /*5190*/  HMMA.16816.F32.BF16 R68, R4, R14, R68 ;  /* 0x0000000e0444723c */ /* 0x000fe20000041844 */
[----:B------:R-:W5:Y:S05]  /*51a0*/  LDSM.16.MT88.4 R12, [R133+0x4400] ;  /* 0x00440000850c783b */ /* 0x000f6a0000004200 */
[----:B------:R-:W2:Y:S01]  /*51b0*/  MUFU.EX2 R31, R31 ;  /* 0x0000001f001f7308 */ /* 0x000ea20000000800 */
[----:B------:R-:W-:Y:S01]  /*51c0*/  F2FP.BF16.F32.PACK_AB R4, R37, R41 ;  /* 0x000000292504723e */ /* 0x000fe200000010ff */
[----:B------:R-:W-:Y:S01]  /*51d0*/  FADD.FTZ R41, R41, R46 ;  /* 0x0000002e29297221 */ /* 0x000fe20000010000 */
[C---:B------:R-:W-:Y:S01]  /*51e0*/  F2FP.BF16.F32.PACK_AB R5, R99.reuse, R103 ;  /* 0x000000676305723e */ /* 0x040fe200000010ff */
[----:B------:R-:W-:Y:S01]  /*51f0*/  FADD.FTZ R99, R99, R100 ;  /* 0x0000006463637221 */ /* 0x000fe20000010000 */
[----:B------:R-:W-:Y:S01]  /*5200*/  F2FP.BF16.F32.PACK_AB R6, R35, R36 ;  /* 0x000000242306723e */ /* 0x000fe200000010ff */
[----:B------:R-:W-:Y:S01]  /*5210*/  FADD.FTZ R41, R37, R41 ;  /* 0x0000002925297221 */ /* 0x000fe20000010000 */
[----:B-1----:R-:W-:Y:S01]  /*5220*/  F2FP.BF16.F32.PACK_AB R7, R97, R106 ;  /* 0x0000006a6107723e */ /* 0x002fe200000010ff */
[----:B------:R-:W-:Y:S01]  /*5230*/  MUFU.EX2 R98, R98 ;  /* 0x0000006200627308 */ /* 0x000fe20000000800 */
[----:B------:R-:W-:Y:S01]  /*5240*/  FADD.FTZ R99, R106, R99 ;  /* 0x000000636a637221 */ /* 0x000fe20000010000 */
[----:B------:R-:W-:-:S03]  /*5250*/  FADD.FTZ R36, R36, R41 ;  /* 0x0000002924247221 */ /* 0x000fc60000010000 */
[----:B------:R-:W-:Y:S01]  /*5260*/  FADD.FTZ R97, R97, R99 ;  /* 0x0000006361617221 */ /* 0x000fe20000010000 */
[C---:B----4-:R-:W-:Y:S01]  /*5270*/  HMMA.16816.F32.BF16 R80, R4.reuse, R8, R80 ;  /* 0x000000080450723c */ /* 0x050fe20000041850 */
[----:B------:R-:W-:Y:S01]  /*5280*/  FADD.FTZ R36, R35, R36 ;  /* 0x0000002423247221 */ /* 0x000fe20000010000 */
[----:B------:R-:W1:Y:S04]  /*5290*/  MUFU.EX2 R66, R66 ;  /* 0x0000004200427308 */ /* 0x000e680000000800 */
[C---:B------:R-:W-:Y:S01]  /*52a0*/  HMMA.16816.F32.BF16 R76, R4.reuse, R10, R76 ;  /* 0x0000000a044c723c */ /* 0x040fe2000004184c */
[----:B---3--:R-:W-:Y:S01]  /*52b0*/  F2FP.BF16.F32.PACK_AB R8, R33, R34 ;  /* 0x000000222108723e */ /* 0x008fe200000010ff */
[----:B------:R-:W-:Y:S02]  /*52c0*/  FADD.FTZ R34, R34, R36 ;  /* 0x0000002422227221 */ /* 0x000fe40000010000 */
[----:B------:R-:W-:Y:S02]  /*52d0*/  MUFU.EX2 R96, R96 ;  /* 0x0000006000607308 */ /* 0x000fe40000000800 */
[----:B------:R-:W-:Y:S01]  /*52e0*/  HMMA.16816.F32.BF16 R72, R4, R20, R72 ;  /* 0x000000140448723c */ /* 0x000fe20000041848 */
[----:B--2---:R-:W-:Y:S01]  /*52f0*/  F2FP.BF16.F32.PACK_AB R10, R31, R32 ;  /* 0x000000201f0a723e */ /* 0x004fe200000010ff */
[----:B------:R-:W-:-:S04]  /*5300*/  FADD.FTZ R34, R33, R34 ;  /* 0x0000002221227221 */ /* 0x000fc80000010000 */
[----:B------:R-:W2:Y:S01]  /*5310*/  MUFU.EX2 R61, R61 ;  /* 0x0000003d003d7308 */ /* 0x000ea20000000800 */
[----:B------:R-:W-:Y:S01]  /*5320*/  HMMA.16816.F32.BF16 R68, R4, R22, R68 ;  /* 0x000000160444723c */ /* 0x000fe20000041844 */
[----:B------:R-:W3:Y:S01]  /*5330*/  LDSM.16.MT88.4 R4, [R134+0x4800] ;  /* 0x004800008604783b */ /* 0x000ee20000004200 */
[----:B-1----:R-:W-:Y:S01]  /*5340*/  F2FP.BF16.F32.PACK_AB R9, R66, R98 ;  /* 0x000000624209723e */ /* 0x002fe200000010ff */
[----:B------:R-:W-:Y:S01]  /*5350*/  FADD.FTZ R98, R98, R97 ;  /* 0x0000006162627221 */ /* 0x000fe20000010000 */
[----:B------:R-:W-:Y:S01]  /*5360*/  FADD.FTZ R34, R32, R34 ;  /* 0x0000002220227221 */ /* 0x000fe20000010000 */
[----:B------:R-:W1:Y:S02]  /*5370*/  LDSM.16.MT88.4 R20, [R133+0x4800] ;  /* 0x004800008514783b */ /* 0x000e640000004200 */
[----:B------:R-:W-:Y:S01]  /*5380*/  MUFU.EX2 R30, R30 ;  /* 0x0000001e001e7308 */ /* 0x000fe20000000800 */
[----:B------:R-:W-:Y:S01]  /*5390*/  FADD.FTZ R98, R66, R98 ;  /* 0x0000006242627221 */ /* 0x000fe20000010000 */
[----:B------:R-:W-:-:S06]  /*53a0*/  FADD.FTZ R34, R31, R34 ;  /* 0x000000221f227221 */ /* 0x000fcc0000010000 */
[----:B------:R-:W4:Y:S01]  /*53b0*/  MUFU.EX2 R29, R29 ;  /* 0x0000001d001d7308 */ /* 0x000f220000000800 */
[----:B--2---:R-:W-:Y:S01]  /*53c0*/  F2FP.BF16.F32.PACK_AB R11, R61, R96 ;  /* 0x000000603d0b723e */ /* 0x004fe200000010ff */
[----:B------:R-:W-:-:S04]  /*53d0*/  FADD.FTZ R96, R96, R98 ;  /* 0x0000006260607221 */ /* 0x000fc80000010000 */
[----:B------:R-:W-:Y:S02]  /*53e0*/  FADD.FTZ R96, R61, R96 ;  /* 0x000000603d607221 */ /* 0x000fe40000010000 */
[----:B------:R-:W2:Y:S01]  /*53f0*/  MUFU.EX2 R28, R28 ;  /* 0x0000001c001c7308 */ /* 0x000ea20000000800 */
[C---:B------:R-:W-:Y:S06]  /*5400*/  HMMA.16816.F32.BF16 R80, R8.reuse, R16, R80 ;  /* 0x000000100850723c */ /* 0x040fec0000041850 */
[----:B------:R-:W-:Y:S01]  /*5410*/  HMMA.16816.F32.BF16 R76, R8, R18, R76 ;  /* 0x00000012084c723c */ /* 0x000fe2000004184c */
[----:B------:R-:W3:Y:S01]  /*5420*/  MUFU.EX2 R27, R27 ;  /* 0x0000001b001b7308 */ /* 0x000ee20000000800 */
[----:B----4-:R-:W-:Y:S01]  /*5430*/  F2FP.BF16.F32.PACK_AB R16, R29, R30 ;  /* 0x0000001e1d10723e */ /* 0x010fe200000010ff */
[----:B------:R-:W-:-:S03]  /*5440*/  FADD.FTZ R30, R30, R34 ;  /* 0x000000221e1e7221 */ /* 0x000fc60000010000 */
[C---:B-----5:R-:W-:Y:S01]  /*5450*/  HMMA.16816.F32.BF16 R72, R8.reuse, R12, R72 ;  /* 0x0000000c0848723c */ /* 0x060fe20000041848 */
[----:B------:R-:W-:Y:S02]  /*5460*/  FADD.FTZ R30, R29, R30 ;  /* 0x0000001e1d1e7221 */ /* 0x000fe40000010000 */
[----:B------:R-:W4:Y:S02]  /*5470*/  MUFU.EX2 R62, R62 ;  /* 0x0000003e003e7308 */ /* 0x000f240000000800 */
[----:B--2---:R-:W-:Y:S01]  /*5480*/  FADD.FTZ R30, R28, R30 ;  /* 0x0000001e1c1e7221 */ /* 0x004fe20000010000 */
[----:B------:R-:W-:Y:S01]  /*5490*/  HMMA.16816.F32.BF16 R68, R8, R14, R68 ;  /* 0x0000000e0844723c */ /* 0x000fe20000041844 */
[----:B------:R-:W2:Y:S04]  /*54a0*/  LDSM.16.MT88.4 R12, [R134+0x4c00] ;  /* 0x004c0000860c783b */ /* 0x000ea80000004200 */
[----:B------:R-:W5:Y:S01]  /*54b0*/  MUFU.EX2 R53, R53 ;  /* 0x0000003500357308 */ /* 0x000f620000000800 */
[----:B------:R-:W2:Y:S01]  /*54c0*/  LDSM.16.MT88.4 R8, [R133+0x4c00] ;  /* 0x004c00008508783b */ /* 0x000ea20000004200 */
[C---:B---3--:R-:W-:Y:S01]  /*54d0*/  F2FP.BF16.F32.PACK_AB R18, R27.reuse, R28 ;  /* 0x0000001c1b12723e */ /* 0x048fe200000010ff */
[----:B------:R-:W-:-:S05]  /*54e0*/  FADD.FTZ R27, R27, R30 ;  /* 0x0000001e1b1b7221 */ /* 0x000fca0000010000 */
[----:B------:R-:W3:Y:S01]  /*54f0*/  MUFU.EX2 R50, R50 ;  /* 0x0000003200327308 */ /* 0x000ee20000000800 */
[----:B----4-:R-:W-:-:S07]  /*5500*/  FADD.FTZ R96, R62, R96 ;  /* 0x000000603e607221 */ /* 0x010fce0000010000 */
[----:B------:R-:W4:Y:S01]  /*5510*/  MUFU.EX2 R3, R3 ;  /* 0x0000000300037308 */ /* 0x000f220000000800 */
[C---:B-----5:R-:W-:Y:S01]  /*5520*/  F2FP.BF16.F32.PACK_AB R17, R53.reuse, R62 ;  /* 0x0000003e3511723e */ /* 0x060fe200000010ff */
[----:B------:R-:W-:-:S06]  /*5530*/  FADD.FTZ R53, R53, R96 ;  /* 0x0000006035357221 */ /* 0x000fcc0000010000 */
[----:B------:R-:W5:Y:S01]  /*5540*/  MUFU.EX2 R26, R26 ;  /* 0x0000001a001a7308 */ /* 0x000f620000000800 */
[----:B---3--:R-:W-:-:S07]  /*5550*/  FADD.FTZ R53, R50, R53 ;  /* 0x0000003532357221 */ /* 0x008fce0000010000 */
[----:B------:R-:W3:Y:S01]  /*5560*/  MUFU.EX2 R45, R45 ;  /* 0x0000002d002d7308 */ /* 0x000ee20000000800 */
[C---:B----4-:R-:W-:Y:S01]  /*5570*/  F2FP.BF16.F32.PACK_AB R19, R3.reuse, R50 ;  /* 0x000000320313723e */ /* 0x050fe200000010ff */
[----:B------:R-:W-:-:S06]  /*5580*/  FADD.FTZ R53, R3, R53 ;  /* 0x0000003503357221 */ /* 0x000fcc0000010000 */
[----:B------:R-:W4:Y:S01]  /*5590*/  MUFU.EX2 R25, R25 ;  /* 0x0000001900197308 */ /* 0x000f220000000800 */
[----:B------:R-:W-:Y:S01]  /*55a0*/  HMMA.16816.F32.BF16 R80, R16, R4, R80 ;  /* 0x000000041050723c */ /* 0x000fe20000041850 */
[----:B-----5:R-:W-:-:S05]  /*55b0*/  FADD.FTZ R27, R26, R27 ;  /* 0x0000001b1a1b7221 */ /* 0x020fca0000010000 */
[----:B------:R-:W-:Y:S01]  /*55c0*/  HMMA.16816.F32.BF16 R76, R16, R6, R76 ;  /* 0x00000006104c723c */ /* 0x000fe2000004184c */
[----:B------:R-:W5:Y:S01]  /*55d0*/  MUFU.EX2 R24, R24 ;  /* 0x0000001800187308 */ /* 0x000f620000000800 */
[----:B---3--:R-:W-:-:S04]  /*55e0*/  FADD.FTZ R53, R45, R53 ;  /* 0x000000352d357221 */ /* 0x008fc80000010000 */
[C---:B-1----:R-:W-:Y:S03]  /*55f0*/  HMMA.16816.F32.BF16 R72, R16.reuse, R20, R72 ;  /* 0x000000141048723c */ /* 0x042fe60000041848 */
[----:B------:R-:W1:Y:S01]  /*5600*/  MUFU.EX2 R156, R156 ;  /* 0x0000009c009c7308 */ /* 0x000e620000000800 */
[C---:B----4-:R-:W-:Y:S01]  /*5610*/  F2FP.BF16.F32.PACK_AB R4, R25.reuse, R26 ;  /* 0x0000001a1904723e */ /* 0x050fe200000010ff */
[----:B------:R-:W-:Y:S01]  /*5620*/  FADD.FTZ R27, R25, R27 ;  /* 0x0000001b191b7221 */ /* 0x000fe20000010000 */
[----:B------:R-:W-:Y:S05]  /*5630*/  HMMA.16816.F32.BF16 R68, R16, R22, R68 ;  /* 0x000000161044723c */ /* 0x000fea0000041844 */
[----:B------:R-:W3:Y:S01]  /*5640*/  MUFU.EX2 R43, R43 ;  /* 0x0000002b002b7308 */ /* 0x000ee20000000800 */
[----:B-----5:R-:W-:-:S07]  /*5650*/  FADD.FTZ R27, R24, R27 ;  /* 0x0000001b181b7221 */ /* 0x020fce0000010000 */
[----:B------:R-:W4:Y:S01]  /*5660*/  MUFU.EX2 R38, R39 ;  /* 0x0000002700267308 */ /* 0x000f220000000800 */
[C---:B-1----:R-:W-:Y:S01]  /*5670*/  F2FP.BF16.F32.PACK_AB R6, R156.reuse, R24 ;  /* 0x000000189c06723e */ /* 0x042fe200000010ff */
[----:B------:R-:W-:-:S06]  /*5680*/  FADD.FTZ R156, R156, R27 ;  /* 0x0000001b9c9c7221 */ /* 0x000fcc0000010000 */
[----:B------:R-:W1:Y:S01]  /*5690*/  MUFU.EX2 R155, R155 ;  /* 0x0000009b009b7308 */ /* 0x000e620000000800 */
[C---:B---3--:R-:W-:Y:S01]  /*56a0*/  F2FP.BF16.F32.PACK_AB R5, R43.reuse, R45 ;  /* 0x0000002d2b05723e */ /* 0x048fe200000010ff */
[----:B------:R-:W-:-:S04]  /*56b0*/  FADD.FTZ R53, R43, R53 ;  /* 0x000000352b357221 */ /* 0x000fc80000010000 */
[----:B----4-:R-:W-:Y:S01]  /*56c0*/  FADD.FTZ R53, R38, R53 ;  /* 0x0000003526357221 */ /* 0x010fe20000010000 */
[----:B-1----:R-:W-:-:S03]  /*56d0*/  F2FP.BF16.F32.PACK_AB R7, R155, R38 ;  /* 0x000000269b07723e */ /* 0x002fc600000010ff */
[----:B------:R-:W-:-:S04]  /*56e0*/  FADD.FTZ R155, R155, R53 ;  /* 0x000000359b9b7221 */ /* 0x000fc80000010000 */
[C---:B--2---:R-:W-:Y:S06]  /*56f0*/  HMMA.16816.F32.BF16 R80, R4.reuse, R12, R80 ;  /* 0x0000000c0450723c */ /* 0x044fec0000041850 */
        /* <DEDUP_REMOVED lines=69> */
.L_x_3953:
[----:B------:R-:W-:-:S04]  /*5b50*/  LEA R4, -R94, RZ, 0x7 ;  /* 0x000000ff5e047211 */ /* 0x000fc800078e39ff */
[----:B------:R-:W-:-:S07]  /*5b60*/  SHF.R.S32.HI R3, RZ, 0x1f, R4 ;  /* 0x0000001fff037819 */ /* 0x000fce0000011404 */
.L_x_3954:
[----:B------:R-:W-:Y:S01]  /*5b70*/  ULDC UR4, c[0x0][0x2d0] ;  /* 0x0000b40000047ab9 */ /* 0x000fe20000000800 */
[C---:B------:R-:W-:Y:S01]  /*5b80*/  LEA R92, P4, R4.reuse, R92, 0x1 ;  /* 0x0000005c045c7211 */ /* 0x040fe200078808ff */
[----:B------:R-:W-:Y:S01]  /*5b90*/  IMAD.SHL.U32 R117, R145, 0x80, RZ ;  /* 0x0000008091757824 */ /* 0x000fe200078e00ff */
[----:B------:R-:W-:Y:S02]  /*5ba0*/  ISETP.GE.AND P0, PT, R147, UR4, PT ;  /* 0x0000000493007c0c */ /* 0x000fe4000bf06270 */
[----:B------:R-:W-:-:S11]  /*5bb0*/  LEA.HI.X R93, R4, R93, R3, 0x1, P4 ;  /* 0x0000005d045d7211 */ /* 0x000fd600020f0c03 */
[----:B------:R-:W-:Y:S01]  /*5bc0*/  @!P0 IMAD.MOV.U32 R88, RZ, RZ, R90 ;  /* 0x000000ffff588224 */ /* 0x000fe200078e005a */
[-C--:B------:R-:W-:Y:S01]  /*5bd0*/  @!P0 IADD3 R5, P3, P2, R4, R90.reuse, R144 ;  /* 0x0000005a04058210 */ /* 0x080fe20007a7e090 */
[----:B------:R-:W-:Y:S01]  /*5be0*/  @!P0 IMAD R7, R95, 0x60, RZ ;  /* 0x000000605f078824 */ /* 0x000fe200078e02ff */
[C---:B------:R-:W-:Y:S01]  /*5bf0*/  @!P0 LEA R6, P1, R94.reuse, R90, 0x6 ;  /* 0x0000005a5e068211 */ /* 0x040fe200078230ff */
[C---:B------:R-:W-:Y:S01]  /*5c00*/  @!P0 IMAD.WIDE.U32 R8, R94.reuse, 0x60, R88 ;  /* 0x000000605e088825 */ /* 0x040fe200078e0058 */
[-C--:B------:R-:W-:Y:S01]  /*5c10*/  @!P0 IADD3.X R88, R3, R89.reuse, R143, P3, P2 ;  /* 0x0000005903588210 */ /* 0x080fe20001fe448f */
[----:B------:R-:W-:Y:S01]  /*5c20*/  @P0 STS [R146+0x3000], RZ ;  /* 0x003000ff92000388 */ /* 0x000fe20000000800 */
[----:B------:R-:W-:Y:S01]  /*5c30*/  @!P0 LEA.HI.X R95, R94, R89, R95, 0x6, P1 ;  /* 0x000000595e5f8211 */ /* 0x000fe200008f345f */
[----:B------:R-:W-:Y:S01]  /*5c40*/  @!P0 IMAD.MOV.U32 R14, RZ, RZ, R92 ;  /* 0x000000ffff0e8224 */ /* 0x000fe200078e005c */
[C---:B------:R-:W-:Y:S01]  /*5c50*/  @!P0 IADD3 R6, P2, R4.reuse, R6, RZ ;  /* 0x0000000604068210 */ /* 0x040fe20007f5e0ff */
[----:B------:R-:W-:Y:S01]  /*5c60*/  @!P0 IMAD.MOV.U32 R15, RZ, RZ, R93 ;  /* 0x000000ffff0f8224 */ /* 0x000fe200078e005d */
[----:B------:R-:W-:Y:S01]  /*5c70*/  @!P0 IADD3 R8, P1, R4, R8, RZ ;  /* 0x0000000804088210 */ /* 0x000fe20007f3e0ff */
[----:B------:R-:W-:Y:S01]  /*5c80*/  @P0 STS [R146+0x3004], RZ ;  /* 0x003004ff92000388 */ /* 0x000fe20000000800 */
[----:B------:R-:W-:Y:S01]  /*5c90*/  @!P0 LEA R10, P3, R5, UR6, 0x1 ;  /* 0x00000006050a8c11 */ /* 0x000fe2000f8608ff */
[C---:B------:R-:W-:Y:S01]  /*5ca0*/  @!P0 IMAD.X R95, R3.reuse, 0x1, R95, P2 ;  /* 0x00000001035f8824 */ /* 0x040fe200010e065f */
[----:B------:R-:W-:Y:S01]  /*5cb0*/  @!P0 LEA R12, P2, R6, UR6, 0x1 ;  /* 0x00000006060c8c11 */ /* 0x000fe2000f8408ff */
[----:B------:R-:W-:Y:S01]  /*5cc0*/  @P0 STS.64 [R146+0x3008], RZ ;  /* 0x003008ff92000388 */ /* 0x000fe20000000a00 */
[----:B------:R-:W-:-:S02]  /*5cd0*/  @!P0 IADD3.X R7, R3, R9, R7, P1, !PT ;  /* 0x0000000903078210 */ /* 0x000fc40000ffe407 */
        /* <DEDUP_REMOVED lines=27> */
[----:B-1----:R-:W1:Y:S04]  /*5e90*/  LDSM.16.M88.4 R12, [R136+0x1800] ;  /* 0x00180000880c783b */ /* 0x002e680000000200 */
[----:B------:R-:W-:Y:S04]  /*5ea0*/  LDSM.16.M88.4 R44, [R131] ;  /* 0x00000000832c783b */ /* 0x000fe80000000200 */
[----:B--2---:R-:W2:Y:S04]  /*5eb0*/  LDSM.16.M88.4 R4, [R136+0x1c00] ;  /* 0x001c00008804783b */ /* 0x004ea80000000200 */
[----:B------:R-:W4:Y:S04]  /*5ec0*/  LDSM.16.M88.4 R40, [R136+0x2000] ;  /* 0x002000008828783b */ /* 0x000f280000000200 */
[----:B------:R-:W5:Y:S04]  /*5ed0*/  LDSM.16.M88.4 R36, [R130] ;  /* 0x000000008224783b */ /* 0x000f680000000200 */
[----:B------:R-:W5:Y:S04]  /*5ee0*/  LDSM.16.M88.4 R32, [R136+0x2400] ;  /* 0x002400008820783b */ /* 0x000f680000000200 */
[----:B------:R-:W5:Y:S01]  /*5ef0*/  LDSM.16.M88.4 R104, [R136+0x1000] ;  /* 0x001000008868783b */ /* 0x000f620000000200 */
[C---:B---3--:R-:W-:Y:S01]  /*5f00*/  HMMA.16816.F32.BF16 R24, R88.reuse, R20, RZ ;  /* 0x000000145818723c */ /* 0x048fe200000418ff */
[----:B------:R-:W3:Y:S02]  /*5f10*/  S2R R3, SR_TID.X ;  /* 0x0000000000037919 */ /* 0x000ee40000002100 */
[----:B------:R-:W5:Y:S03]  /*5f20*/  LDSM.16.M88.4 R52, [R129] ;  /* 0x000000008134783b */ /* 0x000f660000000200 */
[C---:B------:R-:W-:Y:S01]  /*5f30*/  HMMA.16816.F32.BF16 R20, R88.reuse, R22, RZ ;  /* 0x000000165814723c */ /* 0x040fe200000418ff */
[----:B------:R-:W-:Y:S05]  /*5f40*/  LDSM.16.M88.4 R108, [R135] ;  /* 0x00000000876c783b */ /* 0x000fea0000000200 */
[C---:B-1----:R-:W-:Y:S01]  /*5f50*/  HMMA.16816.F32.BF16 R16, R88.reuse, R12, RZ ;  /* 0x0000000c5810723c */ /* 0x042fe200000418ff */
[----:B------:R-:W-:Y:S04]  /*5f60*/  LDSM.16.M88.4 R64, [R136+0x2800] ;  /* 0x002800008840783b */ /* 0x000fe80000000200 */
[----:B------:R-:W-:Y:S01]  /*5f70*/  LDSM.16.M88.4 R60, [R136+0x2c00] ;  /* 0x002c0000883c783b */ /* 0x000fe20000000200 */
[C---:B------:R-:W-:Y:S03]  /*5f80*/  HMMA.16816.F32.BF16 R12, R88.reuse, R14, RZ ;  /* 0x0000000e580c723c */ /* 0x040fe600000418ff */
[----:B------:R-:W0:Y:S03]  /*5f90*/  LDGDEPBAR ;  /* 0x00000000000079af */ /* 0x000e260000000000 */
[C---:B--2---:R-:W-:Y:S06]  /*5fa0*/  HMMA.16816.F32.BF16 R8, R88.reuse, R4, RZ ;  /* 0x000000045808723c */ /* 0x044fec00000418ff */
[----:B------:R-:W-:Y:S01]  /*5fb0*/  HMMA.16816.F32.BF16 R4, R88, R6, RZ ;  /* 0x000000065804723c */ /* 0x000fe200000418ff */
[----:B---3--:R-:W-:-:S05]  /*5fc0*/  IMAD.SHL.U32 R3, R3, 0x2, RZ ;  /* 0x0000000203037824 */ /* 0x008fca00078e00ff */
[----:B------:R-:W-:Y:S01]  /*5fd0*/  HMMA.16816.F32.BF16 R24, R56, R48, R24 ;  /* 0x000000303818723c */ /* 0x000fe20000041818 */
[----:B------:R-:W-:-:S05]  /*5fe0*/  LOP3.LUT R3, R3, 0x6, RZ, 0xc0, !PT ;  /* 0x0000000603037812 */ /* 0x000fca00078ec0ff */
[----:B------:R-:W-:Y:S01]  /*5ff0*/  HMMA.16816.F32.BF16 R20, R56, R50, R20 ;  /* 0x000000323814723c */ /* 0x000fe20000041814 */
[----:B------:R-:W1:Y:S01]  /*6000*/  LDSM.16.M88.4 R48, [R128] ;  /* 0x000000008030783b */ /* 0x000e620000000200 */
[----:B------:R-:W-:-:S04]  /*6010*/  LOP3.LUT R95, R117, 0x8, R3, 0xfe, !PT ;  /* 0x00000008755f7812 */ /* 0x000fc800078efe03 */
[C---:B------:R-:W-:Y:S01]  /*6020*/  HMMA.16816.F32.BF16 R16, R56.reuse, R44, R16 ;  /* 0x0000002c3810723c */ /* 0x040fe20000041810 */
[CC--:B------:R-:W-:Y:S02]  /*6030*/  ISETP.GE.AND P1, PT, R95.reuse, R115.reuse, PT ;  /* 0x000000735f00720c */ /* 0x0c0fe40003f26270 */
[----:B------:R-:W-:Y:S02]  /*6040*/  ISETP.GE.AND P5, PT, R95, R114, PT ;  /* 0x000000725f00720c */ /* 0x000fe40003fa6270 */
[----:B------:R-:W-:Y:S01]  /*6050*/  LOP3.LUT R95, R117, 0x18, R3, 0xfe, !PT ;  /* 0x00000018755f7812 */ /* 0x000fe200078efe03 */
[----:B------:R-:W-:Y:S03]  /*6060*/  HMMA.16816.F32.BF16 R12, R56, R46, R12 ;  /* 0x0000002e380c723c */ /* 0x000fe6000004180c */
[----:B------:R-:W-:-:S03]  /*6070*/  ISETP.GE.AND P3, PT, R95, R115, PT ;  /* 0x000000735f00720c */ /* 0x000fc60003f66270 */
[C---:B----4-:R-:W-:Y:S06]  /*6080*/  HMMA.16816.F32.BF16 R44, R88.reuse, R40, RZ ;  /* 0x00000028582c723c */ /* 0x050fec00000418ff */
[----:B------:R-:W-:Y:S01]  /*6090*/  HMMA.16816.F32.BF16 R40, R88, R42, RZ ;  /* 0x0000002a5828723c */ /* 0x000fe200000418ff */
[----:B------:R-:W-:Y:S02]  /*60a0*/  FSEL R122, R20, -INF , !P3 ;  /* 0xff800000147a7808 */ /* 0x000fe40005800000 */
[----:B------:R-:W-:-:S03]  /*60b0*/  LOP3.LUT R20, R117, 0x30, R3, 0xfe, !PT ;  /* 0x0000003075147812 */ /* 0x000fc600078efe03 */
[C---:B-----5:R-:W-:Y:S06]  /*60c0*/  HMMA.16816.F32.BF16 R8, R56.reuse, R36, R8 ;  /* 0x000000243808723c */ /* 0x060fec0000041808 */
[----:B------:R-:W-:Y:S06]  /*60d0*/  HMMA.16816.F32.BF16 R4, R56, R38, R4 ;  /* 0x000000263804723c */ /* 0x000fec0000041804 */
[C---:B------:R-:W-:Y:S06]  /*60e0*/  HMMA.16816.F32.BF16 R36, R88.reuse, R32, RZ ;  /* 0x000000205824723c */ /* 0x040fec00000418ff */
[C---:B------:R-:W-:Y:S06]  /*60f0*/  HMMA.16816.F32.BF16 R32, R88.reuse, R34, RZ ;  /* 0x000000225820723c */ /* 0x040fec00000418ff */
[----:B------:R-:W-:Y:S06]  /*6100*/  HMMA.16816.F32.BF16 R28, R88, R106, RZ ;  /* 0x0000006a581c723c */ /* 0x000fec00000418ff */
[C---:B------:R-:W-:Y:S06]  /*6110*/  HMMA.16816.F32.BF16 R44, R56.reuse, R52, R44 ;  /* 0x00000034382c723c */ /* 0x040fec000004182c */
[----:B------:R-:W-:Y:S01]  /*6120*/  HMMA.16816.F32.BF16 R40, R56, R54, R40 ;  /* 0x000000363828723c */ /* 0x000fe20000041828 */
[----:B------:R-:W-:-:S04]  /*6130*/  LOP3.LUT R52, R117, 0x10, R3, 0xfe, !PT ;  /* 0x0000001075347812 */ /* 0x000fc800078efe03 */
[C---:B------:R-:W-:Y:S01]  /*6140*/  ISETP.GE.AND P2, PT, R52.reuse, R115, PT ;  /* 0x000000733400720c */ /* 0x040fe20003f46270 */
[C---:B-1----:R-:W-:Y:S01]  /*6150*/  HMMA.16816.F32.BF16 R36, R56.reuse, R48, R36 ;  /* 0x000000303824723c */ /* 0x042fe20000041824 */
[----:B------:R-:W-:Y:S02]  /*6160*/  ISETP.GE.AND P4, PT, R52, R114, PT ;  /* 0x000000723400720c */ /* 0x000fe40003f86270 */
[----:B------:R-:W1:Y:S01]  /*6170*/  LDSM.16.M88.4 R52, [R87] ;  /* 0x000000005734783b */ /* 0x000e620000000200 */
[----:B------:R-:W-:Y:S02]  /*6180*/  FSEL R24, R24, -INF , !P2 ;  /* 0xff80000018187808 */ /* 0x000fe40005000000 */
[----:B------:R-:W-:Y:S01]  /*6190*/  HMMA.16816.F32.BF16 R32, R56, R50, R32 ;  /* 0x000000323820723c */ /* 0x000fe20000041820 */
[----:B------:R-:W2:Y:S01]  /*61a0*/  LDSM.16.M88.4 R48, [R86] ;  /* 0x000000005630783b */ /* 0x000ea20000000200 */
[----:B------:R-:W-:Y:S01]  /*61b0*/  FSEL R26, R26, -INF , !P4 ;  /* 0xff8000001a1a7808 */ /* 0x000fe20006000000 */
[----:B------:R-:W-:-:S04]  /*61c0*/  DEPBAR.LE SB0, 0x0 ;  /* 0x000080000000791a */ /* 0x000fc80000000000 */
[----:B------:R-:W-:Y:S06]  /*61d0*/  HMMA.16816.F32.BF16 R28, R56, R110, R28 ;  /* 0x0000006e381c723c */ /* 0x000fec000004181c */
[C---:B------:R-:W-:Y:S06]  /*61e0*/  HMMA.16816.F32.BF16 R96, R88.reuse, R64, RZ ;  /* 0x000000405860723c */ /* 0x040fec00000418ff */
[C---:B------:R-:W-:Y:S06]  /*61f0*/  HMMA.16816.F32.BF16 R64, R88.reuse, R66, RZ ;  /* 0x000000425840723c */ /* 0x040fec00000418ff */
[C---:B------:R-:W-:Y:S06]  /*6200*/  HMMA.16816.F32.BF16 R100, R88.reuse, R60, RZ ;  /* 0x0000003c5864723c */ /* 0x040fec00000418ff */
[----:B------:R-:W-:Y:S01]  /*6210*/  HMMA.16816.F32.BF16 R104, R88, R104, RZ ;  /* 0x000000685868723c */ /* 0x000fe200000418ff */
[----:B------:R-:W-:-:S02]  /*6220*/  FSEL R118, R28, -INF , !P1 ;  /* 0xff8000001c767808 */ /* 0x000fc40004800000 */
[-C--:B------:R-:W-:Y:S02]  /*6230*/  ISETP.GE.AND P1, PT, R95, R114.reuse, PT ;  /* 0x000000725f00720c */ /* 0x080fe40003f26270 */
[C-C-:B------:R-:W-:Y:S01]  /*6240*/  LOP3.LUT R95, R117.reuse, 0x20, R3.reuse, 0xfe, !PT ;  /* 0x00000020755f7812 */ /* 0x140fe200078efe03 */
[C---:B-1----:R-:W-:Y:S01]  /*6250*/  HMMA.16816.F32.BF16 R96, R56.reuse, R52, R96 ;  /* 0x000000343860723c */ /* 0x042fe20000041860 */
[----:B------:R-:W-:Y:S02]  /*6260*/  LOP3.LUT R28, R117, 0x28, R3, 0xfe, !PT ;  /* 0x00000028751c7812 */ /* 0x000fe400078efe03 */
[----:B------:R-:W-:Y:S02]  /*6270*/  FSEL R30, R30, -INF , !P5 ;  /* 0xff8000001e1e7808 */ /* 0x000fe40006800000 */
[CC--:B------:R-:W-:Y:S01]  /*6280*/  ISETP.GE.AND P5, PT, R95.reuse, R115.reuse, PT ;  /* 0x000000735f00720c */ /* 0x0c0fe20003fa6270 */
[----:B------:R-:W-:Y:S01]  /*6290*/  HMMA.16816.F32.BF16 R64, R56, R54, R64 ;  /* 0x000000363840723c */ /* 0x000fe20000041840 */
[----:B------:R-:W-:Y:S01]  /*62a0*/  ISETP.GE.AND P2, PT, R95, R114, PT ;  /* 0x000000725f00720c */ /* 0x000fe20003f46270 */
[----:B------:R-:W-:Y:S01]  /*62b0*/  BAR.SYNC.DEFER_BLOCKING 0x0 ;  /* 0x0000000000007b1d */ /* 0x000fe20000010000 */
[----:B------:R-:W-:-:S02]  /*62c0*/  ISETP.GE.AND P4, PT, R28, R115, PT ;  /* 0x000000731c00720c */ /* 0x000fc40003f86270 */
[-C--:B------:R-:W-:Y:S01]  /*62d0*/  ISETP.GE.AND P3, PT, R28, R114.reuse, PT ;  /* 0x000000721c00720c */ /* 0x080fe20003f66270 */
[C---:B--2---:R-:W-:Y:S01]  /*62e0*/  HMMA.16816.F32.BF16 R100, R56.reuse, R48, R100 ;  /* 0x000000303864723c */ /* 0x044fe20000041864 */
[----:B------:R-:W-:Y:S02]  /*62f0*/  LOP3.LUT R28, R117, 0x38, R3, 0xfe, !PT ;  /* 0x00000038751c7812 */ /* 0x000fe400078efe03 */
[----:B------:R-:W-:Y:S02]  /*6300*/  FSEL R22, R22, -INF , !P1 ;  /* 0xff80000016167808 */ /* 0x000fe40004800000 */
[----:B------:R-:W-:Y:S01]  /*6310*/  FSEL R16, R16, -INF , !P5 ;  /* 0xff80000010107808 */ /* 0x000fe20006800000 */
[----:B------:R-:W-:Y:S01]  /*6320*/  HMMA.16816.F32.BF16 R104, R56, R108, R104 ;  /* 0x0000006c3868723c */ /* 0x000fe20000041868 */
[C---:B------:R-:W-:Y:S02]  /*6330*/  ISETP.GE.AND P1, PT, R20.reuse, R115, PT ;  /* 0x000000731400720c */ /* 0x040fe40003f26270 */
[----:B------:R-:W-:-:S02]  /*6340*/  ISETP.GE.AND P5, PT, R20, R114, PT ;  /* 0x000000721400720c */ /* 0x000fc40003fa6270 */
        /* <DEDUP_REMOVED lines=11> */
[----:B------:R-:W-:Y:S02]  /*6400*/  FSEL R28, R10, -INF , !P5 ;  /* 0xff8000000a1c7808 */ /* 0x000fe40006800000 */
[----:B------:R-:W-:-:S02]  /*6410*/  FSEL R4, R4, -INF , !P2 ;  /* 0xff80000004047808 */ /* 0x000fc40005000000 */
[C---:B------:R-:W-:Y:S01]  /*6420*/  ISETP.GE.AND P5, PT, R18.reuse, R115, PT ;  /* 0x000000731200720c */ /* 0x040fe20003fa6270 */
[----:B------:R-:W-:Y:S01]  /*6430*/  HMMA.16816.F32.BF16 R60, R56, R50, R60 ;  /* 0x00000032383c723c */ /* 0x000fe2000004183c */
[-C--:B------:R-:W-:Y:S02]  /*6440*/  ISETP.GE.AND P2, PT, R18, R114.reuse, PT ;  /* 0x000000721200720c */ /* 0x080fe40003f46270 */
[C-C-:B------:R-:W-:Y:S02]  /*6450*/  LOP3.LUT R18, R117.reuse, 0x50, R3.reuse, 0xfe, !PT ;  /* 0x0000005075127812 */ /* 0x140fe400078efe03 */
[----:B------:R-:W-:Y:S02]  /*6460*/  LOP3.LUT R10, R117, 0x58, R3, 0xfe, !PT ;  /* 0x00000058750a7812 */ /* 0x000fe400078efe03 */
[----:B------:R-:W-:Y:S02]  /*6470*/  FSEL R44, R44, -INF , !P3 ;  /* 0xff8000002c2c7808 */ /* 0x000fe40005800000 */
[----:B------:R-:W-:-:S02]  /*6480*/  ISETP.GE.AND P3, PT, R18, R114, PT ;  /* 0x000000721200720c */ /* 0x000fc40003f66270 */
[----:B------:R-:W-:Y:S02]  /*6490*/  FSEL R111, R46, -INF , !P1 ;  /* 0xff8000002e6f7808 */ /* 0x000fe40004800000 */
[----:B------:R-:W-:Y:S02]  /*64a0*/  FSEL R40, R40, -INF , !P5 ;  /* 0xff80000028287808 */ /* 0x000fe40006800000 */
[C---:B------:R-:W-:Y:S02]  /*64b0*/  ISETP.GE.AND P1, PT, R10.reuse, R115, PT ;  /* 0x000000730a00720c */ /* 0x040fe40003f26270 */
[----:B------:R-:W-:Y:S02]  /*64c0*/  ISETP.GE.AND P5, PT, R10, R114, PT ;  /* 0x000000720a00720c */ /* 0x000fe40003fa6270 */
[----:B------:R-:W-:Y:S02]  /*64d0*/  FSEL R116, R6, -INF , !P4 ;  /* 0xff80000006747808 */ /* 0x000fe40006000000 */
[----:B------:R-:W-:-:S02]  /*64e0*/  LOP3.LUT R10, R117, 0x68, R3, 0xfe, !PT ;  /* 0x00000068750a7812 */ /* 0x000fc400078efe03 */
[----:B------:R-:W-:Y:S02]  /*64f0*/  ISETP.GE.AND P4, PT, R18, R115, PT ;  /* 0x000000731200720c */ /* 0x000fe40003f86270 */
[C---:B------:R-:W-:Y:S02]  /*6500*/  LOP3.LUT R18, R117.reuse, 0x60, R3, 0xfe, !PT ;  /* 0x0000006075127812 */ /* 0x040fe400078efe03 */
[----:B------:R-:W-:Y:S02]  /*6510*/  FSEL R110, R42, -INF , !P2 ;  /* 0xff8000002a6e7808 */ /* 0x000fe40005000000 */
[----:B------:R-:W-:Y:S02]  /*6520*/  FSEL R108, R38, -INF , !P3 ;  /* 0xff800000266c7808 */ /* 0x000fe40005800000 */
[----:B------:R-:W-:Y:S02]  /*6530*/  FSEL R38, R32, -INF , !P1 ;  /* 0xff80000020267808 */ /* 0x000fe40004800000 */
[----:B------:R-:W-:-:S02]  /*6540*/  LOP3.LUT R42, R117, R3, RZ, 0xfc, !PT ;  /* 0x00000003752a7212 */ /* 0x000fc400078efcff */
[CC--:B------:R-:W-:Y:S02]  /*6550*/  ISETP.GE.AND P3, PT, R10.reuse, R115.reuse, PT ;  /* 0x000000730a00720c */ /* 0x0c0fe40003f66270 */
[-C--:B------:R-:W-:Y:S01]  /*6560*/  ISETP.GE.AND P1, PT, R10, R114.reuse, PT ;  /* 0x000000720a00720c */ /* 0x080fe20003f26270 */
[----:B------:R-:W-:Y:S01]  /*6570*/  VIADD R32, R42, 0x11 ;  /* 0x000000112a207836 */ /* 0x000fe20000000000 */
[----:B------:R-:W-:Y:S01]  /*6580*/  FSEL R6, R36, -INF , !P4 ;  /* 0xff80000024067808 */ /* 0x000fe20006000000 */
[----:B------:R-:W-:Y:S01]  /*6590*/  VIADD R49, R42, 0x41 ;  /* 0x000000412a317836 */ /* 0x000fe20000000000 */
[C-C-:B------:R-:W-:Y:S02]  /*65a0*/  LOP3.LUT R10, R117.reuse, 0x70, R3.reuse, 0xfe, !PT ;  /* 0x00000070750a7812 */ /* 0x140fe400078efe03 */
[C---:B------:R-:W-:Y:S02]  /*65b0*/  ISETP.GE.AND P2, PT, R18.reuse, R115, PT ;  /* 0x000000731200720c */ /* 0x040fe40003f46270 */
[----:B------:R-:W-:Y:S01]  /*65c0*/  ISETP.GE.AND P4, PT, R18, R114, PT ;  /* 0x000000721200720c */ /* 0x000fe20003f86270 */
[----:B------:R-:W-:Y:S01]  /*65d0*/  VIADD R18, R42, 0x1 ;  /* 0x000000012a127836 */ /* 0x000fe20000000000 */
[----:B------:R-:W-:-:S02]  /*65e0*/  LOP3.LUT R3, R117, 0x78, R3, 0xfe, !PT ;  /* 0x0000007875037812 */ /* 0x000fc400078efe03 */
[----:B------:R-:W-:Y:S02]  /*65f0*/  FSEL R95, R34, -INF , !P5 ;  /* 0xff800000225f7808 */ /* 0x000fe40006800000 */
[-C--:B------:R-:W-:Y:S02]  /*6600*/  ISETP.GE.AND P5, PT, R10, R115.reuse, PT ;  /* 0x000000730a00720c */ /* 0x080fe40003fa6270 */
[----:B------:R-:W-:Y:S02]  /*6610*/  FSEL R96, R96, -INF , !P2 ;  /* 0xff80000060607808 */ /* 0x000fe40005000000 */
[----:B------:R-:W-:Y:S02]  /*6620*/  FSEL R98, R98, -INF , !P4 ;  /* 0xff80000062627808 */ /* 0x000fe40006000000 */
[----:B------:R-:W-:Y:S02]  /*6630*/  FSEL R46, R64, -INF , !P3 ;  /* 0xff800000402e7808 */ /* 0x000fe40005800000 */
[----:B------:R-:W-:Y:S01]  /*6640*/  ISETP.GE.AND P2, PT, R10, R114, PT ;  /* 0x000000720a00720c */ /* 0x000fe20003f46270 */
[----:B------:R-:W-:Y:S01]  /*6650*/  VIADD R10, R42, 0x9 ;  /* 0x000000092a0a7836 */ /* 0x000fe20000000000 */
[----:B------:R-:W-:-:S02]  /*6660*/  ISETP.GE.AND P4, PT, R3, R115, PT ;  /* 0x000000730300720c */ /* 0x000fc40003f86270 */
[-C--:B------:R-:W-:Y:S02]  /*6670*/  ISETP.GE.AND P3, PT, R3, R114.reuse, PT ;  /* 0x000000720300720c */ /* 0x080fe40003f66270 */
[----:B------:R-:W-:Y:S02]  /*6680*/  FSEL R3, R66, -INF , !P1 ;  /* 0xff80000042037808 */ /* 0x000fe40004800000 */
[----:B------:R-:W-:Y:S02]  /*6690*/  ISETP.GE.AND P1, PT, R18, R115, PT ;  /* 0x000000731200720c */ /* 0x000fe40003f26270 */
[----:B------:R-:W-:Y:S02]  /*66a0*/  FSEL R34, R100, -INF , !P5 ;  /* 0xff80000064227808 */ /* 0x000fe40006800000 */
[----:B------:R-:W-:Y:S02]  /*66b0*/  ISETP.GE.AND P5, PT, R18, R114, PT ;  /* 0x000000721200720c */ /* 0x000fe40003fa6270 */
[----:B------:R-:W-:-:S02]  /*66c0*/  FSEL R36, R102, -INF , !P2 ;  /* 0xff80000066247808 */ /* 0x000fc40005000000 */
[CC--:B------:R-:W-:Y:S02]  /*66d0*/  ISETP.GE.AND P2, PT, R10.reuse, R115.reuse, PT ;  /* 0x000000730a00720c */ /* 0x0c0fe40003f46270 */
[----:B------:R-:W-:Y:S02]  /*66e0*/  FSEL R48, R105, -INF , !P1 ;  /* 0xff80000069307808 */ /* 0x000fe40004800000 */
[----:B------:R-:W-:Y:S01]  /*66f0*/  ISETP.GE.AND P1, PT, R10, R114, PT ;  /* 0x000000720a00720c */ /* 0x000fe20003f26270 */
[----:B------:R-:W-:Y:S01]  /*6700*/  VIADD R10, R42, 0x19 ;  /* 0x000000192a0a7836 */ /* 0x000fe20000000000 */
[----:B------:R-:W-:Y:S02]  /*6710*/  FSEL R18, R107, -INF , !P5 ;  /* 0xff8000006b127808 */ /* 0x000fe40006800000 */
[----:B------:R-:W-:Y:S02]  /*6720*/  ISETP.GE.AND P5, PT, R32, R115, PT ;  /* 0x000000732000720c */ /* 0x000fe40003fa6270 */
[----:B------:R-:W-:-:S02]  /*6730*/  FSEL R29, R29, -INF , !P2 ;  /* 0xff8000001d1d7808 */ /* 0x000fc40005000000 */
[-C--:B------:R-:W-:Y:S01]  /*6740*/  ISETP.GE.AND P2, PT, R32, R114.reuse, PT ;  /* 0x000000722000720c */ /* 0x080fe20003f46270 */
[----:B------:R-:W-:Y:S01]  /*6750*/  VIADD R32, R42, 0x21 ;  /* 0x000000212a207836 */ /* 0x000fe20000000000 */
[----:B------:R-:W-:Y:S02]  /*6760*/  FSEL R31, R31, -INF , !P1 ;  /* 0xff8000001f1f7808 */ /* 0x000fe40004800000 */
[----:B------:R-:W-:Y:S02]  /*6770*/  FSEL R25, R25, -INF , !P5 ;  /* 0xff80000019197808 */ /* 0x000fe40006800000 */
[C---:B------:R-:W-:Y:S02]  /*6780*/  ISETP.GE.AND P1, PT, R10.reuse, R115, PT ;  /* 0x000000730a00720c */ /* 0x040fe40003f26270 */
        /* <DEDUP_REMOVED lines=10> */
[-C--:B------:R-:W-:Y:S02]  /*6830*/  ISETP.GE.AND P2, PT, R10, R114.reuse, PT ;  /* 0x000000720a00720c */ /* 0x080fe40003f46270 */
[----:B------:R-:W-:Y:S01]  /*6840*/  FSEL R10, R19, -INF , !P1 ;  /* 0xff800000130a7808 */ /* 0x000fe20004800000 */
[----:B------:R-:W-:Y:S01]  /*6850*/  VIADD R19, R42, 0x39 ;  /* 0x000000392a137836 */ /* 0x000fe20000000000 */
[----:B------:R-:W-:Y:S02]  /*6860*/  FSEL R13, R13, -INF , !P5 ;  /* 0xff8000000d0d7808 */ /* 0x000fe40006800000 */
[C---:B------:R-:W-:Y:S02]  /*6870*/  ISETP.GE.AND P1, PT, R32.reuse, R115, PT ;  /* 0x000000732000720c */ /* 0x040fe40003f26270 */
[----:B------:R-:W-:Y:S02]  /*6880*/  ISETP.GE.AND P5, PT, R32, R114, PT ;  /* 0x000000722000720c */ /* 0x000fe40003fa6270 */
[----:B------:R-:W-:-:S02]  /*6890*/  FSEL R9, R9, -INF , !P1 ;  /* 0xff80000009097808 */ /* 0x000fc40004800000 */
[----:B------:R-:W-:Y:S01]  /*68a0*/  FSEL R32, R11, -INF , !P5 ;  /* 0xff8000000b207808 */ /* 0x000fe20006800000 */
[C---:B------:R-:W-:Y:S01]  /*68b0*/  VIADD R11, R42.reuse, 0x49 ;  /* 0x000000492a0b7836 */ /* 0x040fe20000000000 */
[----:B------:R-:W-:Y:S02]  /*68c0*/  ISETP.GE.AND P1, PT, R19, R114, PT ;  /* 0x000000721300720c */ /* 0x000fe40003f26270 */
[----:B------:R-:W-:Y:S02]  /*68d0*/  FSEL R15, R15, -INF , !P2 ;  /* 0xff8000000f0f7808 */ /* 0x000fe40005000000 */
[-C--:B------:R-:W-:Y:S01]  /*68e0*/  ISETP.GE.AND P2, PT, R19, R115.reuse, PT ;  /* 0x000000731300720c */ /* 0x080fe20003f46270 */
[C---:B------:R-:W-:Y:S01]  /*68f0*/  VIADD R19, R42.reuse, 0x69 ;  /* 0x000000692a137836 */ /* 0x040fe20000000000 */
[-C--:B------:R-:W-:Y:S02]  /*6900*/  ISETP.GE.AND P5, PT, R49, R115.reuse, PT ;  /* 0x000000733100720c */ /* 0x080fe40003fa6270 */
[----:B------:R-:W-:Y:S01]  /*6910*/  FSEL R121, R7, -INF , !P1 ;  /* 0xff80000007797808 */ /* 0x000fe20004800000 */
[----:B------:R-:W-:Y:S01]  /*6920*/  VIADD R7, R42, 0x51 ;  /* 0x000000512a077836 */ /* 0x000fe20000000000 */
[----:B------:R-:W-:-:S02]  /*6930*/  ISETP.GE.AND P1, PT, R11, R115, PT ;  /* 0x000000730b00720c */ /* 0x000fc40003f26270 */
[----:B------:R-:W-:Y:S02]  /*6940*/  FSEL R5, R5, -INF , !P2 ;  /* 0xff80000005057808 */ /* 0x000fe40005000000 */
[-C--:B------:R-:W-:Y:S02]  /*6950*/  ISETP.GE.AND P2, PT, R49, R114.reuse, PT ;  /* 0x000000723100720c */ /* 0x080fe40003f46270 */
[----:B------:R-:W-:Y:S02]  /*6960*/  FSEL R45, R45, -INF , !P5 ;  /* 0xff8000002d2d7808 */ /* 0x000fe40006800000 */
[-C--:B------:R-:W-:Y:S01]  /*6970*/  ISETP.GE.AND P5, PT, R11, R114.reuse, PT ;  /* 0x000000720b00720c */ /* 0x080fe20003fa6270 */
[----:B------:R-:W-:Y:S01]  /*6980*/  VIADD R11, R42, 0x61 ;  /* 0x000000612a0b7836 */ /* 0x000fe20000000000 */
[----:B------:R-:W-:Y:S02]  /*6990*/  FSEL R41, R41, -INF , !P1 ;  /* 0xff80000029297808 */ /* 0x000fe40004800000 */
[----:B------:R-:W-:-:S02]  /*69a0*/  ISETP.GE.AND P1, PT, R7, R114, PT ;  /* 0x000000720700720c */ /* 0x000fc40003f26270 */
[----:B------:R-:W-:Y:S02]  /*69b0*/  FSEL R120, R47, -INF , !P2 ;  /* 0xff8000002f787808 */ /* 0x000fe40005000000 */
[-C--:B------:R-:W-:Y:S01]  /*69c0*/  ISETP.GE.AND P2, PT, R7, R115.reuse, PT ;  /* 0x000000730700720c */ /* 0x080fe20003f46270 */
[----:B------:R-:W-:Y:S01]  /*69d0*/  VIADD R7, R42, 0x59 ;  /* 0x000000592a077836 */ /* 0x000fe20000000000 */
[----:B------:R-:W-:Y:S02]  /*69e0*/  FSEL R109, R39, -INF , !P1 ;  /* 0xff800000276d7808 */ /* 0x000fe40004800000 */
[----:B------:R-:W-:Y:S02]  /*69f0*/  ISETP.GE.AND P1, PT, R11, R115, PT ;  /* 0x000000730b00720c */ /* 0x000fe40003f26270 */
[----:B------:R-:W-:Y:S02]  /*6a00*/  FSEL R119, R43, -INF , !P5 ;  /* 0xff8000002b777808 */ /* 0x000fe40006800000 */
[----:B------:R-:W-:-:S02]  /*6a10*/  FSEL R37, R37, -INF , !P2 ;  /* 0xff80000025257808 */ /* 0x000fc40005000000 */
[C---:B------:R-:W-:Y:S02]  /*6a20*/  ISETP.GE.AND P5, PT, R7.reuse, R115, PT ;  /* 0x000000730700720c */ /* 0x040fe40003fa6270 */
[-C--:B------:R-:W-:Y:S02]  /*6a30*/  ISETP.GE.AND P2, PT, R7, R114.reuse, PT ;  /* 0x000000720700720c */ /* 0x080fe40003f46270 */
[----:B------:R-:W-:Y:S02]  /*6a40*/  FSEL R7, R97, -INF , !P1 ;  /* 0xff80000061077808 */ /* 0x000fe40004800000 */
[----:B------:R-:W-:Y:S02]  /*6a50*/  ISETP.GE.AND P1, PT, R19, R114, PT ;  /* 0x000000721300720c */ /* 0x000fe40003f26270 */
[----:B------:R-:W-:Y:S02]  /*6a60*/  FSEL R33, R33, -INF , !P5 ;  /* 0xff80000021217808 */ /* 0x000fe40006800000 */
[----:B------:R-:W-:-:S02]  /*6a70*/  FSEL R67, R67, -INF , !P1 ;  /* 0xff80000043437808 */ /* 0x000fc40004800000 */
[CC--:B------:R-:W-:Y:S02]  /*6a80*/  ISETP.GE.AND P1, PT, R42.reuse, R115.reuse, PT ;  /* 0x000000732a00720c */ /* 0x0c0fe40003f26270 */
[----:B------:R-:W-:Y:S01]  /*6a90*/  ISETP.GE.AND P5, PT, R11, R114, PT ;  /* 0x000000720b00720c */ /* 0x000fe20003fa6270 */
[----:B------:R-:W-:Y:S01]  /*6aa0*/  VIADD R11, R42, 0x71 ;  /* 0x000000712a0b7836 */ /* 0x000fe20000000000 */
[----:B------:R-:W-:Y:S02]  /*6ab0*/  FSEL R105, R35, -INF , !P2 ;  /* 0xff80000023697808 */ /* 0x000fe40005000000 */
[----:B------:R-:W-:Y:S02]  /*6ac0*/  FSEL R104, R104, -INF , !P1 ;  /* 0xff80000068687808 */ /* 0x000fe40004800000 */
[----:B------:R-:W-:Y:S02]  /*6ad0*/  ISETP.GE.AND P2, PT, R19, R115, PT ;  /* 0x000000731300720c */ /* 0x000fe40003f46270 */
[----:B------:R-:W-:-:S02]  /*6ae0*/  ISETP.GT.AND P1, PT, R145, R140, PT ;  /* 0x0000008c9100720c */ /* 0x000fc40003f24270 */
[----:B------:R-:W-:Y:S02]  /*6af0*/  FSEL R99, R99, -INF , !P5 ;  /* 0xff80000063637808 */ /* 0x000fe40006800000 */
[----:B------:R-:W-:Y:S02]  /*6b00*/  FSEL R65, R65, -INF , !P2 ;  /* 0xff80000041417808 */ /* 0x000fe40005000000 */
[C---:B------:R-:W-:Y:S02]  /*6b10*/  ISETP.GE.AND P5, PT, R11.reuse, R115, PT ;  /* 0x000000730b00720c */ /* 0x040fe40003fa6270 */
[----:B------:R-:W-:Y:S01]  /*6b20*/  ISETP.GE.AND P2, PT, R11, R114, PT ;  /* 0x000000720b00720c */ /* 0x000fe20003f46270 */
[----:B------:R-:W-:Y:S01]  /*6b30*/  VIADD R11, R42, 0x79 ;  /* 0x000000792a0b7836 */ /* 0x000fe20000000000 */
[----:B------:R-:W-:Y:S02]  /*6b40*/  FSEL R100, R60, -INF , !P4 ;  /* 0xff8000003c647808 */ /* 0x000fe40006000000 */
[----:B------:R-:W-:-:S02]  /*6b50*/  FSEL R101, R101, -INF , !P5 ;  /* 0xff80000065657808 */ /* 0x000fc40006800000 */
[----:B------:R-:W-:Y:S02]  /*6b60*/  FSEL R103, R103, -INF , !P2 ;  /* 0xff80000067677808 */ /* 0x000fe40005000000 */
[-C--:B------:R-:W-:Y:S02]  /*6b70*/  ISETP.GE.AND P4, PT, R42, R114.reuse, PT ;  /* 0x000000722a00720c */ /* 0x080fe40003f86270 */
[C---:B------:R-:W-:Y:S02]  /*6b80*/  ISETP.GE.AND P5, PT, R11.reuse, R115, PT ;  /* 0x000000730b00720c */ /* 0x040fe40003fa6270 */
[----:B------:R-:W-:Y:S02]  /*6b90*/  ISETP.GE.AND P2, PT, R11, R114, PT ;  /* 0x000000720b00720c */ /* 0x000fe40003f46270 */
[----:B------:R-:W-:Y:S02]  /*6ba0*/  FSEL R11, R106, -INF , !P4 ;  /* 0xff8000006a0b7808 */ /* 0x000fe40006000000 */
[----:B------:R-:W-:-:S02]  /*6bb0*/  FSEL R62, R62, -INF , !P3 ;  /* 0xff8000003e3e7808 */ /* 0x000fc40005800000 */
[----:B------:R-:W-:Y:S02]  /*6bc0*/  FSEL R64, R61, -INF , !P5 ;  /* 0xff8000003d407808 */ /* 0x000fe40006800000 */
[----:B------:R-:W-:Y:S01]  /*6bd0*/  FSEL R63, R63, -INF , !P2 ;  /* 0xff8000003f3f7808 */ /* 0x000fe20005000000 */
[----:B------:R-:W-:Y:S06]  /*6be0*/  @!P1 BRA `(.L_x_3955) ;  /* 0x0000000400bc9947 */ /* 0x000fec0003800000 */
[----:B------:R-:W-:Y:S05]  /*6bf0*/  @!P6 BRA `(.L_x_3956) ;  /* 0x0000000000f0e947 */ /* 0x000fea0003800000 */
[----:B------:R-:W1:Y:S01]  /*6c00*/  LDC R39, c[0x0][0x380] ;  /* 0x0000e000ff277b82 */ /* 0x000e620000000800 */
[----:B------:R-:W-:Y:S01]  /*6c10*/  IABS R47, R117 ;  /* 0x00000075002f7213 */ /* 0x000fe20000000000 */
[----:B------:R-:W-:Y:S01]  /*6c20*/  ULDC.64 UR4, c[0x0][0x230] ;  /* 0x00008c0000047ab9 */ /* 0x000fe20000000a00 */
[C---:B------:R-:W-:Y:S02]  /*6c30*/  IADD3 R49, R117.reuse, -0x80, RZ ;  /* 0xffffff8075317810 */ /* 0x040fe40007ffe0ff */
        /* <DEDUP_REMOVED lines=10> */
[----:B------:R-:W-:Y:S02]  /*6ce0*/  IABS R42, R49 ;  /* 0x00000031002a7213 */ /* 0x000fe40000000000 */
[----:B------:R-:W-:-:S03]  /*6cf0*/  LOP3.LUT R49, R49, R39, RZ, 0x3c, !PT ;  /* 0x0000002731317212 */ /* 0x000fc600078e3cff */
[----:B------:R-:W-:-:S04]  /*6d00*/  IMAD.HI.U32 R50, R19, R47, RZ ;  /* 0x0000002f13327227 */ /* 0x000fc800078e00ff */
[----:B------:R-:W-:Y:S01]  /*6d10*/  IMAD.HI.U32 R19, R19, R42, RZ ;  /* 0x0000002a13137227 */ /* 0x000fe200078e00ff */
[----:B------:R-:W-:-:S05]  /*6d20*/  IADD3 R43, -R50, RZ, RZ ;  /* 0x000000ff322b7210 */ /* 0x000fca0007ffe1ff */
[----:B------:R-:W-:Y:S02]  /*6d30*/  IMAD R47, R35, R43, R47 ;  /* 0x0000002b232f7224 */ /* 0x000fe400078e022f */
[----:B------:R-:W-:-:S03]  /*6d40*/  IMAD.MOV R43, RZ, RZ, -R19 ;  /* 0x000000ffff2b7224 */ /* 0x000fc600078e0a13 */
[C---:B------:R-:W-:Y:S01]  /*6d50*/  ISETP.GT.U32.AND P4, PT, R35.reuse, R47, PT ;  /* 0x0000002f2300720c */ /* 0x040fe20003f84070 */
[----:B------:R-:W-:Y:S01]  /*6d60*/  IMAD R42, R35, R43, R42 ;  /* 0x0000002b232a7224 */ /* 0x000fe200078e022a */
[----:B------:R-:W-:-:S04]  /*6d70*/  LOP3.LUT R43, RZ, R39, RZ, 0x33, !PT ;  /* 0x00000027ff2b7212 */ /* 0x000fc800078e33ff */
[----:B------:R-:W-:-:S07]  /*6d80*/  ISETP.GT.U32.AND P3, PT, R35, R42, PT ;  /* 0x0000002a2300720c */ /* 0x000fce0003f64070 */
[-C--:B------:R-:W-:Y:S02]  /*6d90*/  @!P4 IADD3 R47, R47, -R35.reuse, RZ ;  /* 0x800000232f2fc210 */ /* 0x080fe40007ffe0ff */
[----:B------:R-:W-:Y:S02]  /*6da0*/  @!P4 IADD3 R50, R50, 0x1, RZ ;  /* 0x000000013232c810 */ /* 0x000fe40007ffe0ff */
[-C--:B------:R-:W-:Y:S02]  /*6db0*/  ISETP.GE.U32.AND P2, PT, R47, R35.reuse, PT ;  /* 0x000000232f00720c */ /* 0x080fe40003f46070 */
[----:B------:R-:W-:Y:S01]  /*6dc0*/  @!P3 IMAD.IADD R42, R42, 0x1, -R35 ;  /* 0x000000012a2ab824 */ /* 0x000fe200078e0a23 */
[----:B------:R-:W-:Y:S02]  /*6dd0*/  ISETP.GE.AND P4, PT, R117, RZ, PT ;  /* 0x000000ff7500720c */ /* 0x000fe40003f86270 */
[----:B------:R-:W-:Y:S02]  /*6de0*/  @!P3 IADD3 R19, R19, 0x1, RZ ;  /* 0x000000011313b810 */ /* 0x000fe40007ffe0ff */
[----:B------:R-:W-:-:S02]  /*6df0*/  ISETP.GE.U32.AND P5, PT, R42, R35, PT ;  /* 0x000000232a00720c */ /* 0x000fc40003fa6070 */
[----:B------:R-:W-:-:S04]  /*6e00*/  ISETP.NE.AND P3, PT, R39, RZ, PT ;  /* 0x000000ff2700720c */ /* 0x000fc80003f65270 */
[----:B------:R-:W-:Y:S01]  /*6e10*/  @P2 VIADD R50, R50, 0x1 ;  /* 0x0000000132322836 */ /* 0x000fe20000000000 */
[----:B------:R-:W-:-:S03]  /*6e20*/  ISETP.GE.AND P2, PT, R49, RZ, PT ;  /* 0x000000ff3100720c */ /* 0x000fc60003f46270 */
[----:B------:R-:W-:-:S03]  /*6e30*/  @!P4 IMAD.MOV R50, RZ, RZ, -R50 ;  /* 0x000000ffff32c224 */ /* 0x000fc600078e0a32 */
[----:B------:R-:W-:-:S05]  /*6e40*/  @P5 VIADD R19, R19, 0x1 ;  /* 0x0000000113135836 */ /* 0x000fca0000000000 */
[----:B------:R-:W-:Y:S02]  /*6e50*/  MOV R35, R19 ;  /* 0x0000001300237202 */ /* 0x000fe40000000f00 */
[----:B------:R-:W-:Y:S02]  /*6e60*/  SEL R19, R43, R50, !P3 ;  /* 0x000000322b137207 */ /* 0x000fe40005800000 */
[----:B------:R-:W-:-:S03]  /*6e70*/  @!P2 IADD3 R35, -R35, RZ, RZ ;  /* 0x000000ff2323a210 */ /* 0x000fc60007ffe1ff */
[----:B------:R-:W-:Y:S01]  /*6e80*/  IMAD.WIDE R52, R19, 0x4, R150 ;  /* 0x0000000413347825 */ /* 0x000fe200078e0296 */
[----:B------:R-:W-:-:S04]  /*6e90*/  SEL R43, R43, R35, !P3 ;  /* 0x000000232b2b7207 */ /* 0x000fc80005800000 */
[----:B------:R-:W2:Y:S01]  /*6ea0*/  LDG.E R35, desc[UR10][R52.64] ;  /* 0x0000000a34237981 */ /* 0x000ea2000c1e1900 */
[----:B------:R-:W-:-:S05]  /*6eb0*/  IMAD.WIDE R50, R43, 0x4, R150 ;  /* 0x000000042b327825 */ /* 0x000fca00078e0296 */
        /* <DEDUP_REMOVED lines=16> */
.L_x_3956:
[----:B------:R-:W-:-:S04]  /*6fc0*/  LEA R35, -R84, RZ, 0x7 ;  /* 0x000000ff54237211 */ /* 0x000fc800078e39ff */
[----:B------:R-:W-:-:S07]  /*6fd0*/  SHF.R.S32.HI R19, RZ, 0x1f, R35 ;  /* 0x0000001fff137819 */ /* 0x000fce0000011423 */
.L_x_3957:
[CC--:B------:R-:W-:Y:S01]  /*6fe0*/  @!P0 LEA R47, P3, R84.reuse, R113.reuse, 0x6 ;  /* 0x00000071542f8211 */ /* 0x0c0fe200078630ff */
[----:B------:R1:W-:Y:S01]  /*6ff0*/  @P0 STS [R146+0x1000], RZ ;  /* 0x001000ff92000388 */ /* 0x0003e20000000800 */
[C---:B------:R-:W-:Y:S01]  /*7000*/  @!P0 IADD3 R42, P5, P4, R35.reuse, R113, R142 ;  /* 0x00000071232a8210 */ /* 0x040fe20007cbe08e */
[----:B------:R-:W-:Y:S01]  /*7010*/  BSSY B0, `(.L_x_3958) ;  /* 0x0000029000007945 */ /* 0x000fe20003800000 */
[C---:B------:R-:W-:Y:S01]  /*7020*/  @!P0 IADD3 R47, P2, R35.reuse, R47, RZ ;  /* 0x0000002f232f8210 */ /* 0x040fe20007f5e0ff */
[----:B------:R1:W-:Y:S01]  /*7030*/  @P0 STS [R146+0x1004], RZ ;  /* 0x001004ff92000388 */ /* 0x0003e20000000800 */
[----:B------:R-:W-:Y:S02]  /*7040*/  @!P0 LEA.HI.X R43, R84, R112, R85, 0x6, P3 ;  /* 0x00000070542b8211 */ /* 0x000fe400018f3455 */
[----:B------:R-:W-:Y:S01]  /*7050*/  @!P0 LEA R52, P3, R35, R154, 0x1 ;  /* 0x0000009a23348211 */ /* 0x000fe200078608ff */
[----:B------:R1:W-:Y:S01]  /*7060*/  @P0 STS.64 [R146+0x1008], RZ ;  /* 0x001008ff92000388 */ /* 0x0003e20000000a00 */
[C---:B------:R-:W-:Y:S01]  /*7070*/  @!P0 IADD3.X R39, R19.reuse, R112, R141, P5, P4 ;  /* 0x0000007013278210 */ /* 0x040fe20002fe848d */
[----:B------:R-:W-:Y:S01]  /*7080*/  @!P0 IMAD.X R43, R19, 0x1, R43, P2 ;  /* 0x00000001132b8824 */ /* 0x000fe200010e062b */
[----:B------:R-:W-:-:S02]  /*7090*/  @!P0 LEA R50, P4, R42, UR8, 0x1 ;  /* 0x000000082a328c11 */ /* 0x000fc4000f8808ff */
[----:B------:R-:W-:Y:S02]  /*70a0*/  @!P0 LEA R54, P2, R47, UR8, 0x1 ;  /* 0x000000082f368c11 */ /* 0x000fe4000f8408ff */
[----:B------:R-:W-:Y:S02]  /*70b0*/  @!P0 LEA.HI.X R53, R35, R153, R19, 0x1, P3 ;  /* 0x0000009923358211 */ /* 0x000fe400018f0c13 */
        /* <DEDUP_REMOVED lines=30> */
.L_x_3959:
[----:B------:R-:W-:Y:S05]  /*72a0*/  BSYNC B0 ;  /* 0x0000000000007941 */ /* 0x000fea0003800000 */
.L_x_3958:
[----:B------:R-:W0:Y:S01]  /*72b0*/  LDGDEPBAR ;  /* 0x00000000000079af */ /* 0x000e220000000000 */
[----:B------:R-:W-:-:S04]  /*72c0*/  LEA R154, P0, R35, R154, 0x1 ;  /* 0x0000009a239a7211 */ /* 0x000fc800078008ff */
[----:B------:R-:W-:-:S09]  /*72d0*/  LEA.HI.X R153, R35, R153, R19, 0x1, P0 ;  /* 0x0000009923997211 */ /* 0x000fd200000f0c13 */
.L_x_3955:
        /* <DEDUP_REMOVED lines=100> */
[----:B------:R-:W2:Y:S03]  /*7920*/  MUFU.EX2 R84, R84 ;  /* 0x0000005400547308 */ /* 0x000ea60000000800 */
[----:B------:R-:W-:Y:S02]  /*7930*/  FMNMX.FTZ R8, R98, R12, !PT ;  /* 0x0000000c62087209 */ /* 0x000fe40007810000 */
[----:B-1----:R-:W-:Y:S02]  /*7940*/  F2FP.BF16.F32.PACK_AB R12, R113, R115 ;  /* 0x00000073710c723e */ /* 0x002fe400000010ff */
        /* <DEDUP_REMOVED lines=26> */
[----:B------:R-:W-:Y:S01]  /*7af0*/  FADD.FTZ R2, R2, -R4 ;  /* 0x8000000402027221 */ /* 0x000fe20000010000 */
[----:B------:R-:W-:Y:S01]  /*7b00*/  FSEL R4, R46, RZ, P0 ;  /* 0x000000ff2e047208 */ /* 0x000fe20000000000 */
[----:B------:R-:W-:Y:S01]  /*7b10*/  MUFU.EX2 R49, R49 ;  /* 0x0000003100317308 */ /* 0x000fe20000000800 */
[----:B------:R-:W-:Y:S01]  /*7b20*/  FSEL R53, R53, RZ, P0 ;  /* 0x000000ff35357208 */ /* 0x000fe20000000000 */
[----:B------:R-:W-:Y:S02]  /*7b30*/  FMUL.FTZ R2, R2, UR12 ;  /* 0x0000000c02027c20 */ /* 0x000fe40008410000 */
[----:B------:R-:W-:-:S02]  /*7b40*/  FADD.FTZ R4, R0, -R4 ;  /* 0x8000000400047221 */ /* 0x000fc40000010000 */
[--C-:B------:R-:W-:Y:S01]  /*7b50*/  FFMA.FTZ R112, R18, UR12, -R53.reuse ;  /* 0x0000000c12707c23 */ /* 0x100fe20008010835 */
[--C-:B------:R-:W-:Y:S01]  /*7b60*/  FFMA.FTZ R114, R11, UR12, -R53.reuse ;  /* 0x0000000c0b727c23 */ /* 0x100fe20008010835 */
[----:B------:R-:W1:Y:S01]  /*7b70*/  LDSM.16.MT88.4 R16, [R134+0x3000] ;  /* 0x003000008610783b */ /* 0x000e620000004200 */
[--C-:B------:R-:W-:Y:S01]  /*7b80*/  FFMA.FTZ R61, R10, UR12, -R53.reuse ;  /* 0x0000000c0a3d7c23 */ /* 0x100fe20008010835 */
[--C-:B------:R-:W-:Y:S01]  /*7b90*/  FFMA.FTZ R104, R30, UR12, -R53.reuse ;  /* 0x0000000c1e687c23 */ /* 0x100fe20008010835 */
[--C-:B------:R-:W-:Y:S01]  /*7ba0*/  FFMA.FTZ R101, R31, UR12, -R53.reuse ;  /* 0x0000000c1f657c23 */ /* 0x100fe20008010835 */
[----:B------:R-:W2:Y:S01]  /*7bb0*/  LDSM.16.MT88.4 R8, [R133+0x3000] ;  /* 0x003000008508783b */ /* 0x000ea20000004200 */
[----:B------:R-:W-:Y:S01]  /*7bc0*/  FMUL.FTZ R4, R4, UR12 ;  /* 0x0000000c04047c20 */ /* 0x000fe20008410000 */
[----:B------:R-:W-:Y:S01]  /*7bd0*/  MUFU.EX2 R114, R114 ;  /* 0x0000007200727308 */ /* 0x000fe20000000800 */
[--C-:B------:R-:W-:Y:S01]  /*7be0*/  FFMA.FTZ R96, R26, UR12, -R53.reuse ;  /* 0x0000000c1a607c23 */ /* 0x100fe20008010835 */
[--C-:B------:R-:W-:Y:S01]  /*7bf0*/  FFMA.FTZ R90, R27, UR12, -R53.reuse ;  /* 0x0000000c1b5a7c23 */ /* 0x100fe20008010835 */
[--C-:B------:R-:W-:Y:S01]  /*7c00*/  FFMA.FTZ R89, R22, UR12, -R53.reuse ;  /* 0x0000000c16597c23 */ /* 0x100fe20008010835 */
[----:B------:R-:W-:Y:S01]  /*7c10*/  LDSM.16.MT88.4 R24, [R133+0x3400] ;  /* 0x003400008518783b */ /* 0x000fe20000004200 */
        /* <DEDUP_REMOVED lines=13> */
[----:B------:R-:W-:-:S06]  /*7cf0*/  FFMA.FTZ R36, R36, UR12, -R53 ;  /* 0x0000000c24247c23 */ /* 0x000fcc0008010835 */
[----:B------:R-:W4:Y:S01]  /*7d00*/  MUFU.EX2 R101, R101 ;  /* 0x0000006500657308 */ /* 0x000f220000000800 */
[----:B---3--:R-:W-:-:S07]  /*7d10*/  F2FP.BF16.F32.PACK_AB R13, R112, R114 ;  /* 0x00000072700d723e */ /* 0x008fce00000010ff */
[----:B------:R3:W5:Y:S08]  /*7d20*/  MUFU.EX2 R118, R2 ;  /* 0x0000000200767308 */ /* 0x0007700000000800 */
[----:B------:R1:W2:Y:S01]  /*7d30*/  MUFU.EX2 R117, R4 ;  /* 0x0000000400757308 */ /* 0x0002a20000000800 */
[----:B----4-:R-:W-:-:S07]  /*7d40*/  F2FP.BF16.F32.PACK_AB R15, R101, R104 ;  /* 0x00000068650f723e */ /* 0x010fce00000010ff */
[----:B------:R-:W-:Y:S01]  /*7d50*/  MUFU.EX2 R96, R96 ;  /* 0x0000006000607308 */ /* 0x000fe20000000800 */
[--C-:B---3--:R-:W-:Y:S01]  /*7d60*/  FFMA.FTZ R2, R14, UR12, -R53.reuse ;  /* 0x0000000c0e027c23 */ /* 0x108fe20008010835 */
[----:B------:R-:W-:Y:S01]  /*7d70*/  F2FP.BF16.F32.PACK_AB R14, R106, R107 ;  /* 0x0000006b6a0e723e */ /* 0x000fe200000010ff */
[-C--:B-----5:R-:W-:Y:S01]  /*7d80*/  FMUL.FTZ R20, R80, R118.reuse ;  /* 0x0000007650147220 */ /* 0x0a0fe20000410000 */
[-C--:B------:R-:W-:Y:S01]  /*7d90*/  FMUL.FTZ R21, R81, R118.reuse ;  /* 0x0000007651157220 */ /* 0x080fe20000410000 */
[-C--:B------:R-:W-:Y:S01]  /*7da0*/  FMUL.FTZ R76, R76, R118.reuse ;  /* 0x000000764c4c7220 */ /* 0x080fe20000410000 */
[-C--:B------:R-:W-:Y:S01]  /*7db0*/  FMUL.FTZ R77, R77, R118.reuse ;  /* 0x000000764d4d7220 */ /* 0x080fe20000410000 */
[-C--:B------:R-:W-:Y:S01]  /*7dc0*/  FMUL.FTZ R72, R72, R118.reuse ;  /* 0x0000007648487220 */ /* 0x080fe20000410000 */
[-C--:B------:R-:W-:Y:S01]  /*7dd0*/  FMUL.FTZ R73, R73, R118.reuse ;  /* 0x0000007649497220 */ /* 0x080fe20000410000 */
[----:B-1----:R-:W1:Y:S01]  /*7de0*/  LDSM.16.MT88.4 R4, [R134+0x3400] ;  /* 0x003400008604783b */ /* 0x002e620000004200 */
        /* <DEDUP_REMOVED lines=8> */
[-C--:B------:R-:W-:Y:S01]  /*7e70*/  FMUL.FTZ R70, R70, R117.reuse ;  /* 0x0000007546467220 */ /* 0x080fe20000410000 */
[-C--:B------:R-:W-:Y:S01]  /*7e80*/  FMUL.FTZ R71, R71, R117.reuse ;  /* 0x0000007547477220 */ /* 0x080fe20000410000 */
[----:B------:R-:W2:Y:S01]  /*7e90*/  MUFU.EX2 R90, R90 ;  /* 0x0000005a005a7308 */ /* 0x000ea20000000800 */
[C---:B------:R-:W-:Y:S01]  /*7ea0*/  HMMA.16816.F32.BF16 R20, R12.reuse, R16, R20 ;  /* 0x000000100c14723c */ /* 0x040fe20000041814 */
[--C-:B------:R-:W-:Y:S01]  /*7eb0*/  FFMA.FTZ R80, R32, UR12, -R53.reuse ;  /* 0x0000000c20507c23 */ /* 0x100fe20008010835 */
[----:B------:R-:W-:Y:S01]  /*7ec0*/  F2FP.BF16.F32.PACK_AB R32, R97, R102 ;  /* 0x000000666120723e */ /* 0x000fe200000010ff */
[--C-:B------:R-:W-:Y:S01]  /*7ed0*/  FFMA.FTZ R81, R116, UR12, -R53.reuse ;  /* 0x0000000c74517c23 */ /* 0x100fe20008010835 */
[--C-:B------:R-:W-:Y:S01]  /*7ee0*/  FFMA.FTZ R82, R121, UR12, -R53.reuse ;  /* 0x0000000c79527c23 */ /* 0x100fe20008010835 */
[--C-:B------:R-:W-:Y:S01]  /*7ef0*/  FFMA.FTZ R83, R111, UR12, -R53.reuse ;  /* 0x0000000c6f537c23 */ /* 0x100fe20008010835 */
[C---:B------:R-:W-:Y:S01]  /*7f00*/  HMMA.16816.F32.BF16 R16, R12.reuse, R18, R76 ;  /* 0x000000120c10723c */ /* 0x040fe2000004184c */
[----:B------:R-:W-:Y:S01]  /*7f10*/  MUFU.EX2 R89, R89 ;  /* 0x0000005900597308 */ /* 0x000fe20000000800 */
[--C-:B------:R-:W-:Y:S01]  /*7f20*/  FFMA.FTZ R111, R120, UR12, -R53.reuse ;  /* 0x0000000c786f7c23 */ /* 0x100fe20008010835 */
[----:B------:R-:W-:Y:S01]  /*7f30*/  FFMA.FTZ R116, R119, UR12, -R53 ;  /* 0x0000000c77747c23 */ /* 0x000fe20008010835 */
[----:B------:R-:W-:Y:S01]  /*7f40*/  FFMA.FTZ R115, R156, R118, R115 ;  /* 0x000000769c737223 */ /* 0x000fe20000010073 */
[----:B------:R-:W-:Y:S01]  /*7f50*/  FFMA.FTZ R114, R155, R117, R114 ;  /* 0x000000759b727223 */ /* 0x000fe20000010072 */
[C---:B------:R-:W-:Y:S01]  /*7f60*/  HMMA.16816.F32.BF16 R72, R12.reuse, R8, R72 ;  /* 0x000000080c48723c */ /* 0x040fe20000041848 */
[----:B------:R-:W-:Y:S01]  /*7f70*/  FFMA.FTZ R156, R64, UR12, -R85 ;  /* 0x0000000c409c7c23 */ /* 0x000fe20008010855 */
[----:B------:R-:W-:Y:S01]  /*7f80*/  FADD.FTZ R115, R113, R115 ;  /* 0x0000007371737221 */ /* 0x000fe20000010000 */
[----:B------:R-:W3:Y:S01]  /*7f90*/  MUFU.EX2 R65, R65 ;  /* 0x0000004100417308 */ /* 0x000ee20000000800 */
[----:B--2---:R-:W-:Y:S01]  /*7fa0*/  F2FP.BF16.F32.PACK_AB R33, R90, R96 ;  /* 0x000000605a21723e */ /* 0x004fe200000010ff */
[----:B------:R-:W-:Y:S01]  /*7fb0*/  FADD.FTZ R114, R112, R114 ;  /* 0x0000007270727221 */ /* 0x000fe20000010000 */
[----:B------:R-:W-:Y:S01]  /*7fc0*/  HMMA.16816.F32.BF16 R68, R12, R10, R68 ;  /* 0x0000000a0c44723c */ /* 0x000fe20000041844 */
[----:B------:R-:W-:Y:S01]  /*7fd0*/  LDSM.16.MT88.4 R8, [R133+0x3800] ;  /* 0x003800008508783b */ /* 0x000fe20000004200 */
[----:B------:R-:W-:Y:S01]  /*7fe0*/  FADD.FTZ R115, R107, R115 ;  /* 0x000000736b737221 */ /* 0x000fe20000010000 */
[----:B------:R-:W-:Y:S01]  /*7ff0*/  FADD.FTZ R114, R104, R114 ;  /* 0x0000007268727221 */ /* 0x000fe20000010000 */
[----:B------:R-:W-:Y:S01]  /*8000*/  FFMA.FTZ R155, R63, UR12, -R53 ;  /* 0x0000000c3f9b7c23 */ /* 0x000fe20008010835 */
[----:B------:R2:W-:Y:S01]  /*8010*/  MUFU.EX2 R76, R28 ;  /* 0x0000001c004c7308 */ /* 0x0005e20000000800 */
[----:B------:R-:W-:Y:S01]  /*8020*/  FADD.FTZ R106, R106, R115 ;  /* 0x000000736a6a7221 */ /* 0x000fe20000010000 */
[----:B------:R-:W-:Y:S01]  /*8030*/  F2FP.BF16.F32.PACK_AB R12, R60, R66 ;  /* 0x000000423c0c723e */ /* 0x000fe200000010ff */
[----:B------:R-:W-:Y:S01]  /*8040*/  FADD.FTZ R101, R101, R114 ;  /* 0x0000007265657221 */ /* 0x000fe20000010000 */
[----:B------:R-:W-:Y:S01]  /*8050*/  F2FP.BF16.F32.PACK_AB R14, R58, R59 ;  /* 0x0000003b3a0e723e */ /* 0x000fe200000010ff */
[----:B------:R-:W-:-:S02]  /*8060*/  FADD.FTZ R102, R102, R106 ;  /* 0x0000006a66667221 */ /* 0x000fc40000010000 */
[----:B------:R-:W-:Y:S01]  /*8070*/  FADD.FTZ R101, R96, R101 ;  /* 0x0000006560657221 */ /* 0x000fe20000010000 */
[----:B------:R-:W-:Y:S01]  /*8080*/  MUFU.EX2 R88, R88 ;  /* 0x0000005800587308 */ /* 0x000fe20000000800 */
[----:B---3--:R-:W-:Y:S01]  /*8090*/  F2FP.BF16.F32.PACK_AB R35, R65, R89 ;  /* 0x000000594123723e */ /* 0x008fe200000010ff */
[----:B------:R-:W-:Y:S01]  /*80a0*/  FADD.FTZ R102, R97, R102 ;  /* 0x0000006661667221 */ /* 0x000fe20000010000 */
[----:B------:R-:W-:-:S03]  /*80b0*/  FADD.FTZ R101, R90, R101 ;  /* 0x000000655a657221 */ /* 0x000fc60000010000 */
[----:B------:R-:W-:Y:S01]  /*80c0*/  FADD.FTZ R102, R91, R102 ;  /* 0x000000665b667221 */ /* 0x000fe20000010000 */
[----:B------:R-:W-:Y:S01]  /*80d0*/  FADD.FTZ R89, R89, R101 ;  /* 0x0000006559597221 */ /* 0x000fe20000010000 */
[----:B------:R-:W3:Y:S01]  /*80e0*/  MUFU.EX2 R61, R61 ;  /* 0x0000003d003d7308 */ /* 0x000ee20000000800 */
[----:B--2---:R-:W2:Y:S01]  /*80f0*/  LDSM.16.MT88.4 R28, [R134+0x3800] ;  /* 0x00380000861c783b */ /* 0x004ea20000004200 */
[----:B-1----:R-:W-:Y:S01]  /*8100*/  HMMA.16816.F32.BF16 R20, R32, R4, R20 ;  /* 0x000000042014723c */ /* 0x002fe20000041814 */
[----:B------:R-:W-:Y:S01]  /*8110*/  FADD.FTZ R102, R84, R102 ;  /* 0x0000006654667221 */ /* 0x000fe20000010000 */
[----:B------:R-:W-:-:S03]  /*8120*/  FADD.FTZ R89, R65, R89 ;  /* 0x0000005941597221 */ /* 0x000fc60000010000 */
[----:B------:R-:W-:Y:S01]  /*8130*/  FADD.FTZ R66, R66, R102 ;  /* 0x0000006642427221 */ /* 0x000fe20000010000 */
[----:B------:R-:W-:Y:S01]  /*8140*/  MUFU.EX2 R2, R2 ;  /* 0x0000000200027308 */ /* 0x000fe20000000800 */
[----:B------:R-:W-:Y:S01]  /*8150*/  HMMA.16816.F32.BF16 R16, R32, R6, R16 ;  /* 0x000000062010723c */ /* 0x000fe20000041810 */
[----:B------:R-:W1:Y:S01]  /*8160*/  LDSM.16.MT88.4 R4, [R134+0x3c00] ;  /* 0x003c00008604783b */ /* 0x000e620000004200 */
[----:B------:R-:W-:-:S04]  /*8170*/  FADD.FTZ R66, R60, R66 ;  /* 0x000000423c427221 */ /* 0x000fc80000010000 */
[C---:B------:R-:W-:Y:S01]  /*8180*/  HMMA.16816.F32.BF16 R72, R32.reuse, R24, R72 ;  /* 0x000000182048723c */ /* 0x040fe20000041848 */
[----:B------:R-:W4:Y:S01]  /*8190*/  MUFU.EX2 R0, R0 ;  /* 0x0000000000007308 */ /* 0x000f220000000800 */
[----:B---3--:R-:W-:Y:S01]  /*81a0*/  F2FP.BF16.F32.PACK_AB R13, R61, R88 ;  /* 0x000000583d0d723e */ /* 0x008fe200000010ff */
[----:B------:R-:W-:Y:S01]  /*81b0*/  FADD.FTZ R88, R88, R89 ;  /* 0x0000005958587221 */ /* 0x000fe20000010000 */
[----:B------:R-:W-:Y:S02]  /*81c0*/  FADD.FTZ R59, R59, R66 ;  /* 0x000000423b3b7221 */ /* 0x000fe40000010000 */
[----:B------:R-:W-:Y:S01]  /*81d0*/  HMMA.16816.F32.BF16 R68, R32, R26, R68 ;  /* 0x0000001a2044723c */ /* 0x000fe20000041844 */
[----:B------:R-:W3:Y:S01]  /*81e0*/  LDSM.16.MT88.4 R24, [R133+0x3c00] ;  /* 0x003c00008518783b */ /* 0x000ee20000004200 */
[----:B------:R-:W-:Y:S01]  /*81f0*/  FADD.FTZ R88, R61, R88 ;  /* 0x000000583d587221 */ /* 0x000fe20000010000 */
[----:B------:R-:W5:Y:S01]  /*8200*/  MUFU.EX2 R80, R80 ;  /* 0x0000005000507308 */ /* 0x000f620000000800 */
[----:B------:R-:W-:-:S03]  /*8210*/  FADD.FTZ R59, R58, R59 ;  /* 0x0000003b3a3b7221 */ /* 0x000fc60000010000 */
[----:B------:R-:W-:Y:S01]  /*8220*/  F2FP.BF16.F32.PACK_AB R32, R56, R57 ;  /* 0x000000393820723e */ /* 0x000fe200000010ff */
[----:B------:R-:W-:Y:S01]  /*8230*/  FADD.FTZ R57, R57, R59 ;  /* 0x0000003b39397221 */ /* 0x000fe20000010000 */
[----:B------:R-:W-:Y:S02]  /*8240*/  F2FP.BF16.F32.PACK_AB R34, R54, R55 ;  /* 0x000000373622723e */ /* 0x000fe400000010ff */
[----:B------:R-:W-:Y:S01]  /*8250*/  MUFU.EX2 R81, R81 ;  /* 0x0000005100517308 */ /* 0x000fe20000000800 */
[----:B----4-:R-:W-:Y:S01]  /*8260*/  F2FP.BF16.F32.PACK_AB R15, R0, R2 ;  /* 0x00000002000f723e */ /* 0x010fe200000010ff */
[----:B------:R-:W-:Y:S01]  /*8270*/  FADD.FTZ R2, R2, R88 ;  /* 0x0000005802027221 */ /* 0x000fe20000010000 */
[----:B------:R-:W-:-:S04]  /*8280*/  FADD.FTZ R56, R56, R57 ;  /* 0x0000003938387221 */ /* 0x000fc80000010000 */
[----:B------:R-:W-:Y:S01]  /*8290*/  FADD.FTZ R56, R55, R56 ;  /* 0x0000003837387221 */ /* 0x000fe20000010000 */
[----:B------:R-:W4:Y:S01]  /*82a0*/  MUFU.EX2 R82, R82 ;  /* 0x0000005200527308 */ /* 0x000f220000000800 */
[----:B--2---:R-:W-:Y:S01]  /*82b0*/  HMMA.16816.F32.BF16 R20, R12, R28, R20 ;  /* 0x0000001c0c14723c */ /* 0x004fe20000041814 */
[----:B-----5:R-:W-:Y:S01]  /*82c0*/  F2FP.BF16.F32.PACK_AB R33, R80, R76 ;  /* 0x0000004c5021723e */ /* 0x020fe200000010ff */
[----:B------:R-:W-:-:S04]  /*82d0*/  FADD.FTZ R54, R54, R56 ;  /* 0x0000003836367221 */ /* 0x000fc80000010000 */
[----:B------:R-:W-:Y:S01]  /*82e0*/  HMMA.16816.F32.BF16 R28, R12, R30, R16 ;  /* 0x0000001e0c1c723c */ /* 0x000fe20000041810 */
[----:B------:R-:W2:Y:S01]  /*82f0*/  LDSM.16.MT88.4 R16, [R134+0x4000] ;  /* 0x004000008610783b */ /* 0x000ea20000004200 */
[----:B------:R-:W-:Y:S01]  /*8300*/  MUFU.EX2 R83, R83 ;  /* 0x0000005300537308 */ /* 0x000fe20000000800 */
[----:B------:R-:W-:-:S03]  /*8310*/  FADD.FTZ R54, R52, R54 ;  /* 0x0000003634367221 */ /* 0x000fc60000010000 */
[----:B------:R-:W-:Y:S01]  /*8320*/  HMMA.16816.F32.BF16 R72, R12, R8, R72 ;  /* 0x000000080c48723c */ /* 0x000fe20000041848 */
[----:B----4-:R-:W-:-:S03]  /*8330*/  F2FP.BF16.F32.PACK_AB R35, R82, R81 ;  /* 0x000000515223723e */ /* 0x010fc600000010ff */
[----:B------:R-:W4:Y:S02]  /*8340*/  MUFU.EX2 R111, R111 ;  /* 0x0000006f006f7308 */ /* 0x000f240000000800 */
[----:B------:R-:W-:Y:S01]  /*8350*/  HMMA.16816.F32.BF16 R68, R12, R10, R68 ;  /* 0x0000000a0c44723c */ /* 0x000fe20000041844 */
[----:B------:R-:W5:Y:S05]  /*8360*/  LDSM.16.MT88.4 R8, [R133+0x4000] ;  /* 0x004000008508783b */ /* 0x000f6a0000004200 */
[----:B-1----:R-:W-:Y:S01]  /*8370*/  HMMA.16816.F32.BF16 R20, R32, R4, R20 ;  /* 0x000000042014723c */ /* 0x002fe20000041814 */
[----:B------:R-:W-:Y:S01]  /*8380*/  MUFU.EX2 R110, R110 ;  /* 0x0000006e006e7308 */ /* 0x000fe20000000800 */
[C---:B------:R-:W-:Y:S01]  /*8390*/  F2FP.BF16.F32.PACK_AB R12, R51.reuse, R52 ;  /* 0x00000034330c723e */ /* 0x040fe200000010ff */
[----:B------:R-:W-:Y:S01]  /*83a0*/  FADD.FTZ R51, R51, R54 ;  /* 0x0000003633337221 */ /* 0x000fe20000010000 */
[----:B------:R-:W-:-:S02]  /*83b0*/  F2FP.BF16.F32.PACK_AB R14, R49, R50 ;  /* 0x00000032310e723e */ /* 0x000fc400000010ff */
[C---:B------:R-:W-:Y:S01]  /*83c0*/  HMMA.16816.F32.BF16 R28, R32.reuse, R6, R28 ;  /* 0x00000006201c723c */ /* 0x040fe2000004181c */
[----:B------:R-:W1:Y:S01]  /*83d0*/  LDSM.16.MT88.4 R4, [R134+0x4400] ;  /* 0x004400008604783b */ /* 0x000e620000004200 */
[----:B------:R-:W-:Y:S01]  /*83e0*/  FADD.FTZ R51, R50, R51 ;  /* 0x0000003332337221 */ /* 0x000fe20000010000 */
[----:B------:R-:W2:Y:S01]  /*83f0*/  MUFU.EX2 R116, R116 ;  /* 0x0000007400747308 */ /* 0x000ea20000000800 */
[----:B----4-:R-:W-:Y:S02]  /*8400*/  F2FP.BF16.F32.PACK_AB R13, R111, R83 ;  /* 0x000000536f0d723e */ /* 0x010fe400000010ff */
[----:B---3--:R-:W-:Y:S01]  /*8410*/  HMMA.16816.F32.BF16 R72, R32, R24, R72 ;  /* 0x000000182048723c */ /* 0x008fe20000041848 */
[----:B------:R-:W-:-:S04]  /*8420*/  FADD.FTZ R49, R49, R51 ;  /* 0x0000003331317221 */ /* 0x000fc80000010000 */
[----:B------:R-:W3:Y:S01]  /*8430*/  MUFU.EX2 R48, R48 ;  /* 0x0000003000307308 */ /* 0x000ee20000000800 */
[----:B------:R-:W-:Y:S01]  /*8440*/  HMMA.16816.F32.BF16 R68, R32, R26, R68 ;  /* 0x0000001a2044723c */ /* 0x000fe20000041844 */
[----:B------:R-:W4:Y:S06]  /*8450*/  LDSM.16.MT88.4 R24, [R133+0x4400] ;  /* 0x004400008518783b */ /* 0x000f2c0000004200 */
[----:B------:R-:W5:Y:S01]  /*8460*/  MUFU.EX2 R45, R45 ;  /* 0x0000002d002d7308 */ /* 0x000f620000000800 */
[----:B--2---:R-:W-:Y:S01]  /*8470*/  F2FP.BF16.F32.PACK_AB R15, R116, R110 ;  /* 0x0000006e740f723e */ /* 0x004fe200000010ff */
[--C-:B------:R-:W-:Y:S01]  /*8480*/  FFMA.FTZ R34, R98, UR12, -R53.reuse ;  /* 0x0000000c62227c23 */ /* 0x100fe20008010835 */
[----:B------:R-:W-:Y:S01]  /*8490*/  FFMA.FTZ R35, R99, UR12, -R53 ;  /* 0x0000000c63237c23 */ /* 0x000fe20008010835 */
[----:B------:R-:W-:-:S04]  /*84a0*/  FFMA.FTZ R32, R100, UR12, -R85 ;  /* 0x0000000c64207c23 */ /* 0x000fc80008010855 */
[----:B------:R-:W2:Y:S01]  /*84b0*/  MUFU.EX2 R44, R44 ;  /* 0x0000002c002c7308 */ /* 0x000ea20000000800 */
[----:B------:R-:W-:Y:S01]  /*84c0*/  HMMA.16816.F32.BF16 R20, R12, R16, R20 ;  /* 0x000000100c14723c */ /* 0x000fe20000041814 */
[----:B---3--:R-:W-:-:S05]  /*84d0*/  FADD.FTZ R49, R48, R49 ;  /* 0x0000003130317221 */ /* 0x008fca0000010000 */
[----:B------:R-:W-:Y:S01]  /*84e0*/  HMMA.16816.F32.BF16 R28, R12, R18, R28 ;  /* 0x000000120c1c723c */ /* 0x000fe2000004181c */
[----:B------:R-:W3:Y:S01]  /*84f0*/  MUFU.EX2 R43, R43 ;  /* 0x0000002b002b7308 */ /* 0x000ee20000000800 */
[C---:B-----5:R-:W-:Y:S01]  /*8500*/  F2FP.BF16.F32.PACK_AB R16, R45.reuse, R48 ;  /* 0x000000302d10723e */ /* 0x060fe200000010ff */
[----:B------:R-:W-:-:S03]  /*8510*/  FADD.FTZ R45, R45, R49 ;  /* 0x000000312d2d7221 */ /* 0x000fc60000010000 */
[C---:B------:R-:W-:Y:S03]  /*8520*/  HMMA.16816.F32.BF16 R72, R12.reuse, R8, R72 ;  /* 0x000000080c48723c */ /* 0x040fe60000041848 */
[----:B------:R-:W-:Y:S01]  /*8530*/  MUFU.EX2 R108, R108 ;  /* 0x0000006c006c7308 */ /* 0x000fe20000000800 */
[----:B--2---:R-:W-:Y:S02]  /*8540*/  FADD.FTZ R45, R44, R45 ;  /* 0x0000002d2c2d7221 */ /* 0x004fe40000010000 */
[----:B------:R-:W-:Y:S01]  /*8550*/  HMMA.16816.F32.BF16 R68, R12, R10, R68 ;  /* 0x0000000a0c44723c */ /* 0x000fe20000041844 */
[----:B------:R-:W2:Y:S04]  /*8560*/  LDSM.16.MT88.4 R8, [R134+0x4800] ;  /* 0x004800008608783b */ /* 0x000ea80000004200 */
[----:B------:R-:W5:Y:S01]  /*8570*/  MUFU.EX2 R109, R109 ;  /* 0x0000006d006d7308 */ /* 0x000f620000000800 */
[C---:B---3--:R-:W-:Y:S01]  /*8580*/  F2FP.BF16.F32.PACK_AB R18, R43.reuse, R44 ;  /* 0x0000002c2b12723e */ /* 0x048fe200000010ff */
[----:B------:R-:W-:-:S06]  /*8590*/  FADD.FTZ R43, R43, R45 ;  /* 0x0000002d2b2b7221 */ /* 0x000fcc0000010000 */
[----:B------:R-:W-:Y:S08]  /*85a0*/  MUFU.EX2 R95, R95 ;  /* 0x0000005f005f7308 */ /* 0x000ff00000000800 */
[----:B------:R-:W3:Y:S01]  /*85b0*/  MUFU.EX2 R33, R105 ;  /* 0x0000006900217308 */ /* 0x000ee20000000800 */
[----:B-----5:R-:W-:-:S07]  /*85c0*/  F2FP.BF16.F32.PACK_AB R17, R109, R108 ;  /* 0x0000006c6d11723e */ /* 0x020fce00000010ff */
[----:B------:R-:W5:Y:S08]  /*85d0*/  MUFU.EX2 R42, R42 ;  /* 0x0000002a002a7308 */ /* 0x000f700000000800 */
[----:B------:R-:W4:Y:S01]  /*85e0*/  MUFU.EX2 R41, R41 ;  /* 0x0000002900297308 */ /* 0x000f220000000800 */
[----:B---3--:R-:W-:-:S07]  /*85f0*/  F2FP.BF16.F32.PACK_AB R19, R33, R95 ;  /* 0x0000005f2113723e */ /* 0x008fce00000010ff */
[----:B------:R-:W3:Y:S01]  /*8600*/  MUFU.EX2 R40, R40 ;  /* 0x0000002800287308 */ /* 0x000ee20000000800 */
[----:B-1----:R-:W-:Y:S01]  /*8610*/  HMMA.16816.F32.BF16 R20, R16, R4, R20 ;  /* 0x000000041014723c */ /* 0x002fe20000041814 */
[----:B-----5:R-:W-:-:S05]  /*8620*/  FADD.FTZ R43, R42, R43 ;  /* 0x0000002b2a2b7221 */ /* 0x020fca0000010000 */
[C---:B------:R-:W-:Y:S01]  /*8630*/  HMMA.16816.F32.BF16 R28, R16.reuse, R6, R28 ;  /* 0x00000006101c723c */ /* 0x040fe2000004181c */
[----:B------:R-:W1:Y:S01]  /*8640*/  MUFU.EX2 R39, R39 ;  /* 0x0000002700277308 */ /* 0x000e620000000800 */
[----:B------:R-:W5:Y:S01]  /*8650*/  LDSM.16.MT88.4 R4, [R133+0x4800] ;  /* 0x004800008504783b */ /* 0x000f620000004200 */
[C---:B----4-:R-:W-:Y:S01]  /*8660*/  F2FP.BF16.F32.PACK_AB R12, R41.reuse, R42 ;  /* 0x0000002a290c723e */ /* 0x050fe200000010ff */
[----:B------:R-:W-:Y:S02]  /*8670*/  FADD.FTZ R41, R41, R43 ;  /* 0x0000002b29297221 */ /* 0x000fe40000010000 */
[----:B------:R-:W-:Y:S03]  /*8680*/  HMMA.16816.F32.BF16 R72, R16, R24, R72 ;  /* 0x000000181048723c */ /* 0x000fe60000041848 */
[----:B------:R-:W-:Y:S01]  /*8690*/  MUFU.EX2 R34, R34 ;  /* 0x0000002200227308 */ /* 0x000fe20000000800 */
[----:B---3--:R-:W-:-:S02]  /*86a0*/  FADD.FTZ R41, R40, R41 ;  /* 0x0000002928297221 */ /* 0x008fc40000010000 */
[----:B------:R-:W-:Y:S05]  /*86b0*/  HMMA.16816.F32.BF16 R68, R16, R26, R68 ;  /* 0x0000001a1044723c */ /* 0x000fea0000041844 */
[----:B------:R-:W3:Y:S01]  /*86c0*/  MUFU.EX2 R35, R35 ;  /* 0x0000002300237308 */ /* 0x000ee20000000800 */
[----:B-1----:R-:W-:Y:S01]  /*86d0*/  F2FP.BF16.F32.PACK_AB R14, R39, R40 ;  /* 0x00000028270e723e */ /* 0x002fe200000010ff */
[----:B------:R-:W-:Y:S01]  /*86e0*/  FADD.FTZ R16, R0, R2 ;  /* 0x0000000200107221 */ /* 0x000fe20000010000 */
[----:B------:R-:W-:Y:S01]  /*86f0*/  FFMA.FTZ R2, R103, UR12, -R53 ;  /* 0x0000000c67027c23 */ /* 0x000fe20008010835 */
[----:B------:R-:W-:Y:S02]  /*8700*/  FADD.FTZ R39, R39, R41 ;  /* 0x0000002927277221 */ /* 0x000fe40000010000 */
[----:B------:R-:W-:-:S02]  /*8710*/  FADD.FTZ R16, R76, R16 ;  /* 0x000000104c107221 */ /* 0x000fc40000010000 */
[----:B------:R-:W-:Y:S01]  /*8720*/  MUFU.EX2 R3, R3 ;  /* 0x0000000300037308 */ /* 0x000fe20000000800 */
[----:B------:R-:W1:Y:S01]  /*8730*/  LDSM.16.MT88.4 R76, [R134+0x4c00] ;  /* 0x004c0000864c783b */ /* 0x000e620000004200 */
[----:B------:R-:W-:Y:S01]  /*8740*/  FADD.FTZ R80, R80, R16 ;  /* 0x0000001050507221 */ /* 0x000fe20000010000 */
[----:B------:R-:W-:-:S03]  /*8750*/  FFMA.FTZ R16, R62, UR12, -R53 ;  /* 0x0000000c3e107c23 */ /* 0x000fc60008010835 */
[----:B------:R-:W-:Y:S02]  /*8760*/  FADD.FTZ R80, R81, R80 ;  /* 0x0000005051507221 */ /* 0x000fe40000010000 */
[----:B------:R-:W4:Y:S01]  /*8770*/  MUFU.EX2 R64, R67 ;  /* 0x0000004300407308 */ /* 0x000f220000000800 */
[----:B---3--:R-:W-:Y:S01]  /*8780*/  F2FP.BF16.F32.PACK_AB R13, R35, R34 ;  /* 0x00000022230d723e */ /* 0x008fe200000010ff */
[----:B------:R-:W-:-:S04]  /*8790*/  FADD.FTZ R82, R82, R80 ;  /* 0x0000005052527221 */ /* 0x000fc80000010000 */
[----:B------:R-:W-:Y:S02]  /*87a0*/  FADD.FTZ R82, R83, R82 ;  /* 0x0000005253527221 */ /* 0x000fe40000010000 */
[----:B------:R-:W3:Y:S02]  /*87b0*/  MUFU.EX2 R38, R38 ;  /* 0x0000002600267308 */ /* 0x000ee40000000800 */
[----:B------:R-:W-:-:S04]  /*87c0*/  FADD.FTZ R82, R111, R82 ;  /* 0x000000526f527221 */ /* 0x000fc80000010000 */
[----:B------:R-:W-:Y:S02]  /*87d0*/  FADD.FTZ R110, R110, R82 ;  /* 0x000000526e6e7221 */ /* 0x000fe40000010000 */
[----:B------:R-:W5:Y:S01]  /*87e0*/  MUFU.EX2 R37, R37 ;  /* 0x0000002500257308 */ /* 0x000f620000000800 */
[----:B----4-:R-:W-:Y:S01]  /*87f0*/  F2FP.BF16.F32.PACK_AB R15, R64, R3 ;  /* 0x00000003400f723e */ /* 0x010fe200000010ff */
[----:B------:R-:W-:-:S04]  /*8800*/  FADD.FTZ R110, R116, R110 ;  /* 0x0000006e746e7221 */ /* 0x000fc80000010000 */
[----:B------:R-:W-:Y:S02]  /*8810*/  FADD.FTZ R110, R108, R110 ;  /* 0x0000006e6c6e7221 */ /* 0x000fe40000010000 */
[----:B--2---:R-:W-:Y:S01]  /*8820*/  HMMA.16816.F32.BF16 R20, R12, R8, R20 ;  /* 0x000000080c14723c */ /* 0x004fe20000041814 */
[----:B------:R-:W2:Y:S01]  /*8830*/  MUFU.EX2 R32, R32 ;  /* 0x0000002000207308 */ /* 0x000ea20000000800 */
[----:B------:R-:W-:Y:S01]  /*8840*/  FADD.FTZ R109, R109, R110 ;  /* 0x0000006e6d6d7221 */ /* 0x000fe20000010000 */
[----:B---3--:R-:W-:-:S03]  /*8850*/  FADD.FTZ R39, R38, R39 ;  /* 0x0000002726277221 */ /* 0x008fc60000010000 */
[C---:B------:R-:W-:Y:S01]  /*8860*/  HMMA.16816.F32.BF16 R28, R12.reuse, R10, R28 ;  /* 0x0000000a0c1c723c */ /* 0x040fe2000004181c */
[----:B------:R-:W3:Y:S01]  /*8870*/  LDSM.16.MT88.4 R8, [R133+0x4c00] ;  /* 0x004c00008508783b */ /* 0x000ee20000004200 */
[----:B------:R-:W-:Y:S01]  /*8880*/  FADD.FTZ R109, R95, R109 ;  /* 0x0000006d5f6d7221 */ /* 0x000fe20000010000 */
[----:B------:R-:W4:Y:S01]  /*8890*/  MUFU.EX2 R156, R156 ;  /* 0x0000009c009c7308 */ /* 0x000f220000000800 */
[----:B-----5:R-:W-:Y:S02]  /*88a0*/  FADD.FTZ R39, R37, R39 ;  /* 0x0000002725277221 */ /* 0x020fe40000010000 */
[----:B------:R-:W-:Y:S01]  /*88b0*/  HMMA.16816.F32.BF16 R72, R12, R4, R72 ;  /* 0x000000040c48723c */ /* 0x000fe20000041848 */
[----:B------:R-:W-:-:S04]  /*88c0*/  FADD.FTZ R33, R33, R109 ;  /* 0x0000006d21217221 */ /* 0x000fc80000010000 */
[----:B------:R-:W5:Y:S01]  /*88d0*/  MUFU.EX2 R0, R36 ;  /* 0x0000002400007308 */ /* 0x000f620000000800 */
[----:B------:R-:W-:Y:S01]  /*88e0*/  HMMA.16816.F32.BF16 R68, R12, R6, R68 ;  /* 0x000000060c44723c */ /* 0x000fe20000041844 */
[----:B------:R-:W-:Y:S01]  /*88f0*/  FADD.FTZ R33, R34, R33 ;  /* 0x0000002122217221 */ /* 0x000fe20000010000 */
[----:B------:R-:W-:Y:S01]  /*8900*/  F2FP.BF16.F32.PACK_AB R4, R37, R38 ;  /* 0x000000262504723e */ /* 0x000fe200000010ff */
[----:B--2---:R-:W-:Y:S02]  /*8910*/  FADD.FTZ R39, R32, R39 ;  /* 0x0000002720277221 */ /* 0x004fe40000010000 */
[----:B------:R-:W-:Y:S02]  /*8920*/  FADD.FTZ R35, R35, R33 ;  /* 0x0000002123237221 */ /* 0x000fe40000010000 */
[----:B------:R-:W2:Y:S01]  /*8930*/  MUFU.EX2 R2, R2 ;  /* 0x0000000200027308 */ /* 0x000ea20000000800 */
[C---:B----4-:R-:W-:Y:S01]  /*8940*/  F2FP.BF16.F32.PACK_AB R6, R156.reuse, R32 ;  /* 0x000000209c06723e */ /* 0x050fe200000010ff */
[----:B------:R-:W-:Y:S01]  /*8950*/  FADD.FTZ R35, R3, R35 ;  /* 0x0000002303237221 */ /* 0x000fe20000010000 */
[----:B------:R-:W-:-:S03]  /*8960*/  FADD.FTZ R156, R156, R39 ;  /* 0x000000279c9c7221 */ /* 0x000fc60000010000 */
[----:B------:R-:W-:Y:S02]  /*8970*/  FADD.FTZ R64, R64, R35 ;  /* 0x0000002340407221 */ /* 0x000fe40000010000 */
[----:B------:R-:W4:Y:S02]  /*8980*/  MUFU.EX2 R16, R16 ;  /* 0x0000001000107308 */ /* 0x000f240000000800 */
[----:B-----5:R-:W-:-:S06]  /*8990*/  FADD.FTZ R64, R0, R64 ;  /* 0x0000004000407221 */ /* 0x020fcc0000010000 */
[----:B------:R-:W5:Y:S01]  /*89a0*/  MUFU.EX2 R155, R155 ;  /* 0x0000009b009b7308 */ /* 0x000f620000000800 */
[C---:B--2---:R-:W-:Y:S01]  /*89b0*/  F2FP.BF16.F32.PACK_AB R5, R2.reuse, R0 ;  /* 0x000000000205723e */ /* 0x044fe200000010ff */
[----:B------:R-:W-:Y:S01]  /*89c0*/  FADD.FTZ R64, R2, R64 ;  /* 0x0000004002407221 */ /* 0x000fe20000010000 */
[----:B------:R-:W-:Y:S02]  /*89d0*/  MOV R0, R46 ;  /* 0x0000002e00007202 */ /* 0x000fe40000000f00 */
[----:B------:R-:W-:Y:S01]  /*89e0*/  MOV R2, R47 ;  /* 0x0000002f00027202 */ /* 0x000fe20000000f00 */
[----:B----4-:R-:W-:Y:S01]  /*89f0*/  FADD.FTZ R64, R16, R64 ;  /* 0x0000004010407221 */ /* 0x010fe20000010000 */
[----:B-----5:R-:W-:-:S03]  /*8a00*/  F2FP.BF16.F32.PACK_AB R7, R155, R16 ;  /* 0x000000109b07723e */ /* 0x020fc600000010ff */
[----:B------:R-:W-:-:S04]  /*8a10*/  FADD.FTZ R155, R155, R64 ;  /* 0x000000409b9b7221 */ /* 0x000fc80000010000 */
[C---:B-1----:R-:W-:Y:S06]  /*8a20*/  HMMA.16816.F32.BF16 R80, R4.reuse, R76, R20 ;  /* 0x0000004c0450723c */ /* 0x042fec0000041814 */
[C---:B------:R-:W-:Y:S06]  /*8a30*/  HMMA.16816.F32.BF16 R76, R4.reuse, R78, R28 ;  /* 0x0000004e044c723c */ /* 0x040fec000004181c */
[C---:B---3--:R-:W-:Y:S06]  /*8a40*/  HMMA.16816.F32.BF16 R72, R4.reuse, R8, R72 ;  /* 0x000000080448723c */ /* 0x048fec0000041848 */
[----:B------:R-:W-:-:S15]  /*8a50*/  HMMA.16816.F32.BF16 R68, R4, R10, R68 ;  /* 0x0000000a0444723c */ /* 0x000fde0000041844 */
[----:B------:R-:W-:-:S09]  /*8a60*/  NOP ;  /* 0x0000000000007918 */ /* 0x000fd20000000000 */
.L_x_3952:
[----:B------:R-:W-:Y:S05]  /*8a70*/  @!P1 BRA `(.L_x_3960) ;  /* 0x0000002800549947 */ /* 0x000fea0003800000 */
[----:B------:R-:W-:Y:S01]  /*8a80*/  IMAD.U32 R152, R94, -0x80, RZ ;  /* 0xffffff805e987824 */ /* 0x000fe200078e00ff */
[----:B------:R-:W-:Y:S01]  /*8a90*/  MOV R3, R0 ;  /* 0x0000000000037202 */ /* 0x000fe20000000f00 */
[----:B------:R-:W-:Y:S01]  /*8aa0*/  IMAD.MOV.U32 R84, RZ, RZ, R2 ;  /* 0x000000ffff547224 */ /* 0x000fe200078e0002 */
[----:B------:R-:W-:Y:S01]  /*8ab0*/  ULDC UR5, c[0x0][0x2d0] ;  /* 0x0000b40000057ab9 */ /* 0x000fe20000000800 */
[----:B------:R-:W-:Y:S01]  /*8ac0*/  ULDC UR4, c[0x0][0x2ec] ;  /* 0x0000bb0000047ab9 */ /* 0x000fe20000000800 */
[----:B------:R-:W-:-:S07]  /*8ad0*/  SHF.R.S32.HI R149, RZ, 0x1f, R152 ;  /* 0x0000001fff957819 */ /* 0x000fce0000011498 */
.L_x_3964:
[----:B------:R-:W-:Y:S01]  /*8ae0*/  ISETP.GE.AND P0, PT, R147, UR5, PT ;  /* 0x0000000593007c0c */ /* 0x000fe2000bf06270 */
[----:B------:R-:W-:Y:S04]  /*8af0*/  DEPBAR.LE SB0, 0x0 ;  /* 0x000080000000791a */ /* 0x000fe80000000000 */
[----:B------:R-:W-:Y:S01]  /*8b00*/  BAR.SYNC.DEFER_BLOCKING 0x0 ;  /* 0x0000000000007b1d */ /* 0x000fe20000010000 */
[----:B------:R-:W-:Y:S01]  /*8b10*/  VIADD R145, R145, 0xffffffff ;  /* 0xffffffff91917836 */ /* 0x000fe20000000000 */
[----:B------:R-:W-:Y:S01]  /*8b20*/  MOV R2, R152 ;  /* 0x0000009800027202 */ /* 0x000fe20000000f00 */
[----:B------:R-:W-:Y:S05]  /*8b30*/  IMAD.MOV.U32 R0, RZ, RZ, R149 ;  /* 0x000000ffff007224 */ /* 0x000fea00078e0095 */
        /* <DEDUP_REMOVED lines=11> */
[----:B------:R-:W-:Y:S02]  /*8bf0*/  LOP3.LUT R15, R15, R0, RZ, 0x3c, !PT ;  /* 0x000000000f0f7212 */ /* 0x000fe400078e3cff */
[----:B------:R-:W-:Y:S07]  /*8c00*/  ISETP.GE.AND P1, PT, R8, RZ, PT ;  /* 0x000000ff0800720c */ /* 0x000fee0003f26270 */
        /* <DEDUP_REMOVED lines=35> */
[----:B------:R-:W3:Y:S01]  /*8e40*/  LDG.E R2, desc[UR10][R14.64] ;  /* 0x0000000a0e027981 */ /* 0x000ee2000c1e1900 */
[----:B------:R-:W4:Y:S01]  /*8e50*/  LDC.64 R8, c[0x0][0x238] ;  /* 0x00008e00ff087b82 */ /* 0x000f220000000a00 */
[----:B------:R-:W-:Y:S02]  /*8e60*/  IMAD R13, R13, R0, -0x80 ;  /* 0xffffff800d0d7424 */ /* 0x000fe400078e0200 */
[----:B------:R5:W3:Y:S03]  /*8e70*/  LDG.E R12, desc[UR10][R10.64] ;  /* 0x0000000a0a0c7981 */ /* 0x000ae6000c1e1900 */
[----:B------:R-:W-:Y:S02]  /*8e80*/  SHF.R.S32.HI R0, RZ, 0x1f, R13 ;  /* 0x0000001fff007819 */ /* 0x000fe4000001140d */
[----:B-----5:R-:W5:Y:S03]  /*8e90*/  LDC.64 R10, c[0x0][0x250] ;  /* 0x00009400ff0a7b82 */ /* 0x020f660000000a00 */
[-C--:B-----5:R-:W-:Y:S02]  /*8ea0*/  IMAD R0, R0, R10.reuse, RZ ;  /* 0x0000000a00007224 */ /* 0x0a0fe400078e02ff */
[C---:B------:R-:W-:Y:S04]  /*8eb0*/  IMAD.WIDE.U32 R14, R13.reuse, R10, RZ ;  /* 0x0000000a0d0e7225 */ /* 0x040fe800078e00ff */
[----:B------:R-:W-:Y:S05]  /*8ec0*/  IMAD R0, R13, R11, R0 ;  /* 0x0000000b0d007224 */ /* 0x000fea00078e0200 */
[----:B------:R-:W-:Y:S01]  /*8ed0*/  IADD3 R15, R15, R0, RZ ;  /* 0x000000000f0f7210 */ /* 0x000fe20007ffe0ff */
[----:B---3--:R-:W-:Y:S04]  /*8ee0*/  IMAD.IADD R2, R2, 0x1, -R12 ;  /* 0x0000000102027824 */ /* 0x008fe800078e0a0c */
[-C--:B----4-:R-:W-:Y:S01]  /*8ef0*/  IMAD.WIDE.U32 R14, R2, R8.reuse, R14 ;  /* 0x00000008020e7225 */ /* 0x090fe200078e000e */
[----:B------:R-:W-:Y:S05]  /*8f00*/  SHF.R.S32.HI R10, RZ, 0x1f, R2 ;  /* 0x0000001fff0a7819 */ /* 0x000fea0000011402 */
[----:B------:R-:W-:Y:S04]  /*8f10*/  IMAD R10, R10, R8, RZ ;  /* 0x000000080a0a7224 */ /* 0x000fe800078e02ff */
[----:B------:R-:W-:Y:S01]  /*8f20*/  IMAD R10, R2, R9, R10 ;  /* 0x00000009020a7224 */ /* 0x000fe200078e020a */
[----:B------:R-:W-:Y:S03]  /*8f30*/  MOV R2, R14 ;  /* 0x0000000e00027202 */ /* 0x000fe60000000f00 */
[----:B------:R-:W-:Y:S07]  /*8f40*/  IMAD.IADD R0, R15, 0x1, R10 ;  /* 0x000000010f007824 */ /* 0x000fee00078e020a */
.L_x_3961:
[----:B------:R-:W-:Y:S01]  /*8f50*/  LEA R158, P4, R2, R92, 0x1 ;  /* 0x0000005c029e7211 */ /* 0x000fe200078808ff */
[----:B------:R-:W-:Y:S01]  /*8f60*/  @!P0 IMAD.MOV.U32 R10, RZ, RZ, R2 ;  /* 0x000000ffff0a8224 */ /* 0x000fe200078e0002 */
[----:B------:R-:W-:Y:S01]  /*8f70*/  @!P0 IADD3 R9, P1, R144, R2, RZ ;  /* 0x0000000290098210 */ /* 0x000fe20007f3e0ff */
[--C-:B------:R-:W-:Y:S01]  /*8f80*/  @!P0 IMAD.MOV.U32 R11, RZ, RZ, R0.reuse ;  /* 0x000000ffff0b8224 */ /* 0x100fe200078e0000 */
[-C--:B------:R-:W-:Y:S01]  /*8f90*/  LEA.HI.X R159, R2, R93.reuse, R0, 0x1, P4 ;  /* 0x0000005d029f7211 */ /* 0x080fe200020f0c00 */
[----:B------:R-:W-:Y:S01]  /*8fa0*/  @P0 STS [R146+0x3000], RZ ;  /* 0x003000ff92000388 */ /* 0x000fe20000000800 */
[----:B------:R-:W-:Y:S01]  /*8fb0*/  @!P0 LEA R12, P3, R9, R92, 0x1 ;  /* 0x0000005c090c8211 */ /* 0x000fe200078608ff */
[----:B--2---:R-:W-:Y:S01]  /*8fc0*/  @!P0 IMAD.WIDE.U32 R10, R4, 0x60, R10 ;  /* 0x00000060040a8825 */ /* 0x004fe200078e000a */
[C---:B-1----:R-:W-:Y:S01]  /*8fd0*/  @!P0 LEA R8, P2, R6.reuse, R2, 0x6 ;  /* 0x0000000206088211 */ /* 0x042fe200078430ff */
[----:B------:R-:W-:Y:S02]  /*8fe0*/  @P0 STS [R146+0x3004], RZ ;  /* 0x003004ff92000388 */ /* 0x000fe40000000800 */
[----:B------:R-:W-:Y:S01]  /*8ff0*/  @!P0 IMAD.X R4, R143, 0x1, R0, P1 ;  /* 0x000000018f048824 */ /* 0x000fe200008e0600 */
[----:B------:R-:W-:Y:S01]  /*9000*/  @!P0 LEA.HI.X R7, R6, R0, R7, 0x6, P2 ;  /* 0x0000000006078211 */ /* 0x000fe200010f3407 */
[----:B------:R-:W-:Y:S01]  /*9010*/  @P0 STS.64 [R146+0x3008], RZ ;  /* 0x003008ff92000388 */ /* 0x000fe20000000a00 */
[CC--:B------:R-:W-:Y:S01]  /*9020*/  @!P0 LEA R6, P2, R8.reuse, R92.reuse, 0x1 ;  /* 0x0000005c08068211 */ /* 0x0c0fe200078408ff */
[----:B------:R-:W-:Y:S01]  /*9030*/  @!P0 IMAD R5, R5, 0x60, RZ ;  /* 0x0000006005058824 */ /* 0x000fe200078e02ff */
[-C--:B------:R-:W-:Y:S01]  /*9040*/  @!P0 LEA.HI.X R13, R9, R93.reuse, R4, 0x1, P3 ;  /* 0x0000005d090d8211 */ /* 0x080fe200018f0c04 */
[----:B------:R-:W-:Y:S01]  /*9050*/  @!PT LDS RZ, [RZ] ;  /* 0x00000000fffff984 */ /* 0x000fe20000000800 */
[----:B------:R-:W-:Y:S01]  /*9060*/  @!PT LDS RZ, [RZ] ;  /* 0x00000000fffff984 */ /* 0x000fe20000000800 */
[----:B------:R-:W-:Y:S01]  /*9070*/  @!PT LDS RZ, [RZ] ;  /* 0x00000000fffff984 */ /* 0x000fe20000000800 */
[----:B------:R-:W-:Y:S01]  /*9080*/  @!P0 LDGSTS.E.BYPASS.LTC128B.128 [R146+0x3000], desc[UR10][R158.64] ;  /* 0x030000009e928fae */ /* 0x000fe2000b901d4a */
[-C--:B------:R-:W-:Y:S01]  /*9090*/  @!P0 LEA.HI.X R7, R8, R93.reuse, R7, 0x1, P2 ;  /* 0x0000005d08078211 */ /* 0x080fe200010f0c07 */
[----:B------:R-:W-:Y:S01]  /*90a0*/  @!P0 IMAD.IADD R5, R5, 0x1, R11 ;  /* 0x0000000105058824 */ /* 0x000fe200078e020b */
[C---:B------:R-:W-:Y:S01]  /*90b0*/  @!P0 LEA R14, P1, R10.reuse, R92, 0x1 ;  /* 0x0000005c0a0e8211 */ /* 0x040fe200078208ff */
[----:B------:R-:W-:Y:S03]  /*90c0*/  @P0 STS.128 [R146+0x3800], RZ ;  /* 0x003800ff92000388 */ /* 0x000fe60000000c00 */
[----:B------:R-:W-:Y:S01]  /*90d0*/  @!P0 LEA.HI.X R15, R10, R93, R5, 0x1, P1 ;  /* 0x0000005d0a0f8211 */ /* 0x000fe200008f0c05 */
[----:B------:R-:W-:Y:S01]  /*90e0*/  @!PT LDS RZ, [RZ] ;  /* 0x00000000fffff984 */ /* 0x000fe20000000800 */
[----:B------:R-:W-:Y:S01]  /*90f0*/  @!PT LDS RZ, [RZ] ;  /* 0x00000000fffff984 */ /* 0x000fe20000000800 */
[----:B------:R-:W-:Y:S01]  /*9100*/  @!PT LDS RZ, [RZ] ;  /* 0x00000000fffff984 */ /* 0x000fe20000000800 */
[----:B------:R-:W-:Y:S01]  /*9110*/  @!P0 LDGSTS.E.BYPASS.LTC128B.128 [R146+0x3800], desc[UR10][R12.64] ;  /* 0x038000000c928fae */ /* 0x000fe2000b901d4a */
[----:B------:R-:W-:Y:S03]  /*9120*/  ISETP.GT.AND P1, PT, R145, R140, PT ;  /* 0x0000008c9100720c */ /* 0x000fe60003f24270 */
        /* <DEDUP_REMOVED lines=11> */
[----:B------:R-:W1:Y:S04]  /*91e0*/  LDSM.16.M88.4 R8, [R136+0x1000] ;  /* 0x001000008808783b */ /* 0x000e680000000200 */
[----:B------:R-:W2:Y:S04]  /*91f0*/  LDSM.16.M88.4 R16, [R136+0x1400] ;  /* 0x001400008810783b */ /* 0x000ea80000000200 */
[----:B------:R-:W3:Y:S04]  /*9200*/  LDSM.16.M88.4 R24, [R136+0x1800] ;  /* 0x001800008818783b */ /* 0x000ee80000000200 */
[----:B------:R-:W4:Y:S04]  /*9210*/  LDSM.16.M88.4 R32, [R136+0x1c00] ;  /* 0x001c00008820783b */ /* 0x000f280000000200 */
[----:B------:R-:W0:Y:S04]  /*9220*/  LDGDEPBAR ;  /* 0x00000000000079af */ /* 0x000e280000000000 */
[----:B------:R-:W5:Y:S04]  /*9230*/  LDSM.16.M88.4 R40, [R136+0x2000] ;  /* 0x002000008828783b */ /* 0x000f680000000200 */
[----:B------:R-:W5:Y:S04]  /*9240*/  LDSM.16.M88.4 R48, [R136+0x2400] ;  /* 0x002400008830783b */ /* 0x000f680000000200 */
[----:B------:R-:W5:Y:S04]  /*9250*/  LDSM.16.M88.4 R56, [R136+0x2800] ;  /* 0x002800008838783b */ /* 0x000f680000000200 */
[----:B------:R-:W5:Y:S04]  /*9260*/  LDSM.16.M88.4 R88, [R136+0x2c00] ;  /* 0x002c00008858783b */ /* 0x000f680000000200 */
[----:B------:R-:W-:Y:S01]  /*9270*/  LDSM.16.M88.4 R92, [R137] ;  /* 0x00000000895c783b */ /* 0x000fe20000000200 */
[C---:B-1----:R-:W-:Y:S03]  /*9280*/  HMMA.16816.F32.BF16 R4, R64.reuse, R8, RZ ;  /* 0x000000084004723c */ /* 0x042fe600000418ff */
[----:B------:R-:W1:Y:S04]  /*9290*/  LDSM.16.M88.4 R96, [R135] ;  /* 0x000000008760783b */ /* 0x000e680000000200 */
[----:B------:R-:W1:Y:S01]  /*92a0*/  LDSM.16.M88.4 R100, [R132] ;  /* 0x000000008464783b */ /* 0x000e620000000200 */
[C---:B------:R-:W-:Y:S03]  /*92b0*/  HMMA.16816.F32.BF16 R8, R64.reuse, R10, RZ ;  /* 0x0000000a4008723c */ /* 0x040fe600000418ff */
[----:B------:R-:W1:Y:S03]  /*92c0*/  LDSM.16.M88.4 R104, [R131] ;  /* 0x000000008368783b */ /* 0x000e660000000200 */
[C---:B--2---:R-:W-:Y:S01]  /*92d0*/  HMMA.16816.F32.BF16 R12, R64.reuse, R16, RZ ;  /* 0x00000010400c723c */ /* 0x044fe200000418ff */
[----:B------:R-:W2:Y:S04]  /*92e0*/  LDSM.16.M88.4 R108, [R130] ;  /* 0x00000000826c783b */ /* 0x000ea80000000200 */
[----:B------:R-:W2:Y:S01]  /*92f0*/  LDSM.16.M88.4 R112, [R129] ;  /* 0x000000008170783b */ /* 0x000ea20000000200 */
[C---:B------:R-:W-:Y:S03]  /*9300*/  HMMA.16816.F32.BF16 R16, R64.reuse, R18, RZ ;  /* 0x000000124010723c */ /* 0x040fe600000418ff */
[----:B------:R-:W2:Y:S03]  /*9310*/  LDSM.16.M88.4 R116, [R128] ;  /* 0x000000008074783b */ /* 0x000ea60000000200 */
[C---:B---3--:R-:W-:Y:S01]  /*9320*/  HMMA.16816.F32.BF16 R20, R64.reuse, R24, RZ ;  /* 0x000000184014723c */ /* 0x048fe200000418ff */
[----:B------:R-:W3:Y:S04]  /*9330*/  LDSM.16.M88.4 R120, [R87] ;  /* 0x000000005778783b */ /* 0x000ee80000000200 */
[----:B------:R-:W3:Y:S01]  /*9340*/  LDSM.16.M88.4 R124, [R86] ;  /* 0x00000000567c783b */ /* 0x000ee20000000200 */
[C---:B------:R-:W-:Y:S01]  /*9350*/  HMMA.16816.F32.BF16 R24, R64.reuse, R26, RZ ;  /* 0x0000001a4018723c */ /* 0x040fe200000418ff */
[----:B------:R-:W-:Y:S04]  /*9360*/  DEPBAR.LE SB0, 0x0 ;  /* 0x000080000000791a */ /* 0x000fe80000000000 */
[----:B------:R-:W-:Y:S01]  /*9370*/  BAR.SYNC.DEFER_BLOCKING 0x0 ;  /* 0x0000000000007b1d */ /* 0x000fe20000010000 */
        /* <DEDUP_REMOVED lines=9> */
[----:B------:R-:W-:Y:S06]  /*9410*/  HMMA.16816.F32.BF16 R64, R64, R90, RZ ;  /* 0x0000005a4040723c */ /* 0x000fec00000418ff */
[C---:B-1----:R-:W-:Y:S06]  /*9420*/  HMMA.16816.F32.BF16 R4, R92.reuse, R96, R4 ;  /* 0x000000605c04723c */ /* 0x042fec0000041804 */
        /* <DEDUP_REMOVED lines=14> */
[----:B------:R-:W-:Y:S07]  /*9510*/  HMMA.16816.F32.BF16 R64, R92, R126, R64 ;  /* 0x0000007e5c40723c */ /* 0x000fee0000041840 */
[----:B------:R-:W-:Y:S04]  /*9520*/  IMAD.MOV.U32 R92, RZ, RZ, R158 ;  /* 0x000000ffff5c7224 */ /* 0x000fe800078e009e */
[----:B------:R-:W-:Y:S01]  /*9530*/  IMAD.MOV.U32 R93, RZ, RZ, R159 ;  /* 0x000000ffff5d7224 */ /* 0x000fe200078e009f */
[----:B------:R-:W-:Y:S01]  /*9540*/  @!UPT UIADD3 URZ, URZ, URZ, URZ ;  /* 0x0000003f3f3ff290 */ /* 0x000fe2000fffe03f */
[----:B------:R-:W-:Y:S11]  /*9550*/  @!P1 BRA `(.L_x_3962) ;  /* 0x0000000400b49947 */ /* 0x000ff60003800000 */
[----:B------:R-:W1:Y:S08]  /*9560*/  LDC R90, c[0x0][0x248] ;  /* 0x00009200ff5a7b82 */ /* 0x000e700000000800 */
[----:B------:R-:W2:Y:S08]  /*9570*/  @!P0 LDC R2, c[0x0][0x24c] ;  /* 0x00009300ff028b82 */ /* 0x000eb00000000800 */
[----:B------:R-:W3:Y:S01]  /*9580*/  @!P0 LDC R0, c[0x0][0x24c] ;  /* 0x00009300ff008b82 */ /* 0x000ee20000000800 */
[----:B-1----:R-:W-:Y:S04]  /*9590*/  LEA R88, -R90, RZ, 0x7 ;  /* 0x000000ff5a587211 */ /* 0x002fe800078e39ff */
[----:B------:R-:W-:Y:S01]  /*95a0*/  SHF.R.S32.HI R85, RZ, 0x1f, R88 ;  /* 0x0000001fff557819 */ /* 0x000fe20000011458 */
        /* <DEDUP_REMOVED lines=23> */
[----:B------:R-:W1:Y:S01]  /*9720*/  LDC R91, c[0x0][0x24c] ;  /* 0x00009300ff5b7b82 */ /* 0x000e620000000800 */
[C---:B------:R-:W-:Y:S02]  /*9730*/  IMAD R96, R88.reuse, R95, R96 ;  /* 0x0000005f58607224 */ /* 0x040fe400078e0260 */
[C---:B------:R-:W-:Y:S03]  /*9740*/  ISETP.GT.U32.AND P2, PT, R88.reuse, R94, PT ;  /* 0x0000005e5800720c */ /* 0x040fe60003f44070 */
[----:B------:R-:W-:Y:S10]  /*9750*/  ISETP.GT.U32.AND P3, PT, R88, R96, PT ;  /* 0x000000605800720c */ /* 0x000ff40003f64070 */
[----:B------:R-:W-:Y:S02]  /*9760*/  @!P2 IMAD.IADD R94, R94, 0x1, -R88 ;  /* 0x000000015e5ea824 */ /* 0x000fe400078e0a58 */
[----:B------:R-:W-:Y:S01]  /*9770*/  @!P2 VIADD R97, R97, 0x1 ;  /* 0x000000016161a836 */ /* 0x000fe20000000000 */
[-C--:B------:R-:W-:Y:S01]  /*9780*/  @!P3 IADD3 R96, R96, -R88.reuse, RZ ;  /* 0x800000586060b210 */ /* 0x080fe20007ffe0ff */
[----:B------:R-:W-:Y:S01]  /*9790*/  @!P3 VIADD R99, R99, 0x1 ;  /* 0x000000016363b836 */ /* 0x000fe20000000000 */
[-C--:B------:R-:W-:Y:S02]  /*97a0*/  ISETP.GE.U32.AND P4, PT, R94, R88.reuse, PT ;  /* 0x000000585e00720c */ /* 0x080fe40003f86070 */
[----:B------:R-:W-:Y:S02]  /*97b0*/  ISETP.GE.U32.AND P5, PT, R96, R88, PT ;  /* 0x000000586000720c */ /* 0x000fe40003fa6070 */
[----:B------:R-:W-:Y:S02]  /*97c0*/  ISETP.GE.AND P2, PT, R89, RZ, PT ;  /* 0x000000ff5900720c */ /* 0x000fe40003f46270 */
[----:B------:R-:W-:Y:S02]  /*97d0*/  ISETP.NE.AND P3, PT, R85, RZ, PT ;  /* 0x000000ff5500720c */ /* 0x000fe40003f65270 */
[----:B------:R-:W-:Y:S05]  /*97e0*/  LOP3.LUT R96, RZ, R85, RZ, 0x33, !PT ;  /* 0x00000055ff607212 */ /* 0x000fea00078e33ff */
        /* <DEDUP_REMOVED lines=11> */
[----:B------:R-:W4:Y:S02]  /*98a0*/  LDG.E R94, desc[UR10][R94.64] ;  /* 0x0000000a5e5e7981 */ /* 0x000f24000c1e1900 */
[----:B------:R-:W-:Y:S05]  /*98b0*/  IMAD R96, R96, R85, -0x80 ;  /* 0xffffff8060607424 */ /* 0x000fea00078e0255 */
[----:B------:R-:W-:Y:S05]  /*98c0*/  SHF.R.S32.HI R85, RZ, 0x1f, R96 ;  /* 0x0000001fff557819 */ /* 0x000fea0000011460 */
[-C--:B------:R-:W-:Y:S04]  /*98d0*/  IMAD R85, R85, R90.reuse, RZ ;  /* 0x0000005a55557224 */ /* 0x080fe800078e02ff */
[C---:B-1----:R-:W-:Y:S02]  /*98e0*/  IMAD R85, R96.reuse, R91, R85 ;  /* 0x0000005b60557224 */ /* 0x042fe400078e0255 */
[----:B------:R-:W-:Y:S05]  /*98f0*/  IMAD.WIDE.U32 R96, R96, R90, RZ ;  /* 0x0000005a60607225 */ /* 0x000fea00078e00ff */
[----:B------:R-:W-:Y:S01]  /*9900*/  IADD3 R97, R97, R85, RZ ;  /* 0x0000005561617210 */ /* 0x000fe20007ffe0ff */
[----:B------:R1:W4:Y:S02]  /*9910*/  LDG.E R95, desc[UR10][R88.64] ;  /* 0x0000000a585f7981 */ /* 0x000324000c1e1900 */
[----:B-1----:R-:W1:Y:S01]  /*9920*/  LDC.64 R88, c[0x0][0x230] ;  /* 0x00008c00ff587b82 */ /* 0x002e620000000a00 */
[----:B----4-:R-:W-:Y:S04]  /*9930*/  IMAD.IADD R94, R94, 0x1, -R95 ;  /* 0x000000015e5e7824 */ /* 0x010fe800078e0a5f */
[CC--:B-1----:R-:W-:Y:S01]  /*9940*/  IMAD.WIDE.U32 R96, R94.reuse, R88.reuse, R96 ;  /* 0x000000585e607225 */ /* 0x0c2fe200078e0060 */
[----:B------:R-:W-:Y:S05]  /*9950*/  SHF.R.S32.HI R91, RZ, 0x1f, R94 ;  /* 0x0000001fff5b7819 */ /* 0x000fea000001145e */
[----:B------:R-:W-:Y:S01]  /*9960*/  IMAD R91, R91, R88, RZ ;  /* 0x000000585b5b7224 */ /* 0x000fe200078e02ff */
[----:B------:R-:W-:Y:S03]  /*9970*/  MOV R88, R96 ;  /* 0x0000006000587202 */ /* 0x000fe60000000f00 */
[----:B------:R-:W-:Y:S04]  /*9980*/  IMAD R91, R94, R89, R91 ;  /* 0x000000595e5b7224 */ /* 0x000fe800078e025b */
[----:B------:R-:W-:Y:S07]  /*9990*/  IMAD.IADD R85, R97, 0x1, R91 ;  /* 0x0000000161557824 */ /* 0x000fee00078e025b */
.L_x_3963:
[----:B------:R1:W-:Y:S01]  /*99a0*/  @P0 STS [R146+0x1000], RZ ;  /* 0x001000ff92000388 */ /* 0x0003e20000000800 */
[----:B------:R-:W-:Y:S01]  /*99b0*/  LEA R100, P4, R88, R154, 0x1 ;  /* 0x0000009a58647211 */ /* 0x000fe200078808ff */
[--C-:B------:R-:W-:Y:S01]  /*99c0*/  @!P0 IMAD.MOV.U32 R89, RZ, RZ, R85.reuse ;  /* 0x000000ffff598224 */ /* 0x100fe200078e0055 */
[----:B------:R-:W-:Y:S01]  /*99d0*/  @!P0 IADD3 R91, P1, R142, R88, RZ ;  /* 0x000000588e5b8210 */ /* 0x000fe20007f3e0ff */
[----:B------:R1:W-:Y:S01]  /*99e0*/  @P0 STS [R146+0x1004], RZ ;  /* 0x001004ff92000388 */ /* 0x0003e20000000800 */
[----:B------:R-:W-:Y:S01]  /*99f0*/  LEA.HI.X R101, R88, R153, R85, 0x1, P4 ;  /* 0x0000009958657211 */ /* 0x000fe200020f0c55 */
[C---:B------:R-:W-:Y:S01]  /*9a00*/  @!P0 IMAD.WIDE.U32 R96, R90.reuse, 0x60, R88 ;  /* 0x000000605a608825 */ /* 0x040fe200078e0058 */
[----:B------:R-:W-:Y:S01]  /*9a10*/  @!P0 LEA R98, P3, R91, R154, 0x1 ;  /* 0x0000009a5b628211 */ /* 0x000fe200078608ff */
[----:B------:R1:W-:Y:S01]  /*9a20*/  @P0 STS.64 [R146+0x1008], RZ ;  /* 0x001008ff92000388 */ /* 0x0003e20000000a00 */
[----:B------:R-:W-:Y:S01]  /*9a30*/  @!P0 LEA R94, P2, R90, R88, 0x6 ;  /* 0x000000585a5e8211 */ /* 0x000fe200078430ff */
[----:B------:R-:W-:Y:S01]  /*9a40*/  @!P0 IMAD.X R89, R141, 0x1, R85, P1 ;  /* 0x000000018d598824 */ /* 0x000fe200008e0655 */
[-C--:B------:R-:W-:Y:S01]  /*9a50*/  @!P0 LEA R102, P1, R96, R154.reuse, 0x1 ;  /* 0x0000009a60668211 */ /* 0x080fe200078208ff */
[----:B------:R-:W-:Y:S01]  /*9a60*/  @!PT LDS RZ, [RZ] ;  /* 0x00000000fffff984 */ /* 0x000fe20000000800 */
[----:B------:R-:W-:Y:S01]  /*9a70*/  @!PT LDS RZ, [RZ] ;  /* 0x00000000fffff984 */ /* 0x000fe20000000800 */
[----:B------:R-:W-:Y:S01]  /*9a80*/  @!PT LDS RZ, [RZ] ;  /* 0x00000000fffff984 */ /* 0x000fe20000000800 */
[----:B------:R1:W-:Y:S01]  /*9a90*/  @!P0 LDGSTS.E.BYPASS.LTC128B.128 [R146+0x1000], desc[UR10][R100.64] ;  /* 0x0100000064928fae */ /* 0x0003e2000b901d4a */
[----:B--2---:R-:W-:Y:S01]  /*9aa0*/  @!P0 LEA.HI.X R2, R90, R85, R2, 0x6, P2 ;  /* 0x000000555a028211 */ /* 0x004fe200010f3402 */
[----:B---3--:R-:W-:Y:S01]  /*9ab0*/  @!P0 IMAD R0, R0, 0x60, RZ ;  /* 0x0000006000008824 */ /* 0x008fe200078e02ff */
[-C--:B------:R-:W-:Y:S01]  /*9ac0*/  @!P0 LEA.HI.X R99, R91, R153.reuse, R89, 0x1, P3 ;  /* 0x000000995b638211 */ /* 0x080fe200018f0c59 */
[----:B------:R1:W-:Y:S01]  /*9ad0*/  @P0 STS.128 [R146+0x1800], RZ ;  /* 0x001800ff92000388 */ /* 0x0003e20000000c00 */
[----:B------:R-:W-:Y:S01]  /*9ae0*/  @!P0 LEA R90, P2, R94, R154, 0x1 ;  /* 0x0000009a5e5a8211 */ /* 0x000fe200078408ff */
[----:B------:R-:W-:Y:S02]  /*9af0*/  @!P0 IMAD.IADD R0, R0, 0x1, R97 ;  /* 0x0000000100008824 */ /* 0x000fe400078e0261 */
[----:B------:R-:W-:Y:S01]  /*9b00*/  @!PT LDS RZ, [RZ] ;  /* 0x00000000fffff984 */ /* 0x000fe20000000800 */
[----:B------:R-:W-:Y:S01]  /*9b10*/  @!PT LDS RZ, [RZ] ;  /* 0x00000000fffff984 */ /* 0x000fe20000000800 */
[----:B------:R-:W-:Y:S01]  /*9b20*/  @!PT LDS RZ, [RZ] ;  /* 0x00000000fffff984 */ /* 0x000fe20000000800 */
[----:B------:R1:W-:Y:S01]  /*9b30*/  @!P0 LDGSTS.E.BYPASS.LTC128B.128 [R146+0x1800], desc[UR10][R98.64] ;  /* 0x0180000062928fae */ /* 0x0003e2000b901d4a */
[-C--:B------:R-:W-:Y:S01]  /*9b40*/  @!P0 LEA.HI.X R91, R94, R153.reuse, R2, 0x1, P2 ;  /* 0x000000995e5b8211 */ /* 0x080fe200010f0c02 */
[----:B------:R-:W-:Y:S01]  /*9b50*/  IMAD.MOV.U32 R154, RZ, RZ, R100 ;  /* 0x000000ffff9a7224 */ /* 0x000fe200078e0064 */
[----:B------:R-:W-:Y:S01]  /*9b60*/  @!P0 LEA.HI.X R103, R96, R153, R0, 0x1, P1 ;  /* 0x0000009960678211 */ /* 0x000fe200008f0c00 */
[----:B------:R1:W-:Y:S01]  /*9b70*/  @P0 STS.128 [R146+0x2000], RZ ;  /* 0x002000ff92000388 */ /* 0x0003e20000000c00 */
[----:B------:R-:W-:Y:S03]  /*9b80*/  IMAD.MOV.U32 R153, RZ, RZ, R101 ;  /* 0x000000ffff997224 */ /* 0x000fe600078e0065 */
        /* <DEDUP_REMOVED lines=10> */
.L_x_3962:
        /* <DEDUP_REMOVED lines=86> */
[--C-:B-1----:R-:W-:Y:S04]  /*a190*/  FFMA.FTZ R103, R32, UR4, -R88.reuse ;  /* 0x0000000420677c23 */ /* 0x102fe80008010858 */
        /* <DEDUP_REMOVED lines=15> */
[--C-:B------:R-:W-:Y:S03]  /*a290*/  FFMA.FTZ R108, R27, UR4, -R85.reuse ;  /* 0x000000041b6c7c23 */ /* 0x100fe60008010855 */
[----:B------:R-:W-:Y:S01]  /*a2a0*/  MUFU.EX2 R125, R125 ;  /* 0x0000007d007d7308 */ /* 0x000fe20000000800 */
[--C-:B------:R-:W-:Y:S01]  /*a2b0*/  FFMA.FTZ R100, R34, UR4, -R85.reuse ;  /* 0x0000000422647c23 */ /* 0x100fe20008010855 */
[--C-:B------:R-:W-:Y:S01]  /*a2c0*/  FFMA.FTZ R101, R35, UR4, -R85.reuse ;  /* 0x0000000423657c23 */ /* 0x100fe20008010855 */
[--C-:B------:R-:W-:Y:S01]  /*a2d0*/  FFMA.FTZ R99, R38, UR4, -R85.reuse ;  /* 0x0000000426637c23 */ /* 0x100fe20008010855 */
[--C-:B------:R-:W-:Y:S01]  /*a2e0*/  FFMA.FTZ R94, R39, UR4, -R85.reuse ;  /* 0x00000004275e7c23 */ /* 0x100fe20008010855 */
[----:B-1----:R-:W-:Y:S01]  /*a2f0*/  FMUL.FTZ R9, R84, R77 ;  /* 0x0000004d54097220 */ /* 0x002fe20000410000 */
[----:B------:R-:W1:Y:S01]  /*a300*/  LDSM.16.MT88.4 R24, [R133+0x3000] ;  /* 0x003000008518783b */ /* 0x000e620000004200 */
[--C-:B------:R-:W-:Y:S03]  /*a310*/  FFMA.FTZ R90, R42, UR4, -R85.reuse ;  /* 0x000000042a5a7c23 */ /* 0x100fe60008010855 */
[----:B------:R-:W3:Y:S01]  /*a320*/  MUFU.EX2 R123, R123 ;  /* 0x0000007b007b7308 */ /* 0x000ee20000000800 */
[--C-:B------:R-:W-:Y:S01]  /*a330*/  FFMA.FTZ R91, R43, UR4, -R85.reuse ;  /* 0x000000042b5b7c23 */ /* 0x100fe20008010855 */
[--C-:B------:R-:W-:Y:S01]  /*a340*/  FFMA.FTZ R126, R10, UR4, -R85.reuse ;  /* 0x000000040a7e7c23 */ /* 0x100fe20008010855 */
[----:B------:R-:W-:Y:S01]  /*a350*/  FMUL.FTZ R10, R3, R78 ;  /* 0x0000004e030a7220 */ /* 0x000fe20000410000 */
[--C-:B------:R-:W-:Y:S01]  /*a360*/  FFMA.FTZ R124, R11, UR4, -R85.reuse ;  /* 0x000000040b7c7c23 */ /* 0x100fe20008010855 */
[----:B------:R-:W-:Y:S01]  /*a370*/  FMUL.FTZ R11, R3, R79 ;  /* 0x0000004f030b7220 */ /* 0x000fe20000410000 */
[----:B------:R-:W4:Y:S01]  /*a380*/  LDSM.16.MT88.4 R32, [R134+0x3400] ;  /* 0x003400008620783b */ /* 0x000f220000004200 */
[--C-:B------:R-:W-:Y:S03]  /*a390*/  FFMA.FTZ R45, R46, UR4, -R85.reuse ;  /* 0x000000042e2d7c23 */ /* 0x100fe60008010855 */
[----:B------:R-:W-:Y:S01]  /*a3a0*/  MUFU.EX2 R126, R126 ;  /* 0x0000007e007e7308 */ /* 0x000fe20000000800 */
[--C-:B------:R-:W-:Y:S01]  /*a3b0*/  FFMA.FTZ R114, R20, UR4, -R88.reuse ;  /* 0x0000000414727c23 */ /* 0x100fe20008010858 */
[--C-:B------:R-:W-:Y:S01]  /*a3c0*/  FFMA.FTZ R112, R21, UR4, -R88.reuse ;  /* 0x0000000415707c23 */ /* 0x100fe20008010858 */
[--C-:B------:R-:W-:Y:S01]  /*a3d0*/  FFMA.FTZ R113, R22, UR4, -R85.reuse ;  /* 0x0000000416717c23 */ /* 0x100fe20008010855 */
[--C-:B------:R-:W-:Y:S01]  /*a3e0*/  FFMA.FTZ R111, R23, UR4, -R85.reuse ;  /* 0x00000004176f7c23 */ /* 0x100fe20008010855 */
[--C-:B------:R-:W-:Y:S01]  /*a3f0*/  FFMA.FTZ R121, R12, UR4, -R88.reuse ;  /* 0x000000040c797c23 */ /* 0x100fe20008010858 */
[----:B------:R-:W5:Y:S01]  /*a400*/  LDSM.16.MT88.4 R36, [R133+0x3400] ;  /* 0x003400008524783b */ /* 0x000f620000004200 */
[C---:B------:R-:W-:Y:S03]  /*a410*/  FMUL.FTZ R12, R84.reuse, R72 ;  /* 0x00000048540c7220 */ /* 0x040fe60000410000 */
[----:B------:R-:W2:Y:S01]  /*a420*/  MUFU.EX2 R124, R124 ;  /* 0x0000007c007c7308 */ /* 0x000ea20000000800 */
[----:B---3--:R-:W-:Y:S01]  /*a430*/  F2FP.BF16.F32.PACK_AB R22, R123, R125 ;  /* 0x0000007d7b16723e */ /* 0x008fe200000010ff */
[--C-:B------:R-:W-:Y:S01]  /*a440*/  FFMA.FTZ R120, R13, UR4, -R88.reuse ;  /* 0x000000040d787c23 */ /* 0x100fe20008010858 */
[----:B------:R-:W-:Y:S01]  /*a450*/  FMUL.FTZ R13, R84, R73 ;  /* 0x00000049540d7220 */ /* 0x000fe20000410000 */
[--C-:B------:R-:W-:Y:S01]  /*a460*/  FFMA.FTZ R122, R14, UR4, -R85.reuse ;  /* 0x000000040e7a7c23 */ /* 0x100fe20008010855 */
[----:B------:R-:W-:Y:S01]  /*a470*/  FMUL.FTZ R14, R3, R74 ;  /* 0x0000004a030e7220 */ /* 0x000fe20000410000 */
[----:B------:R-:W3:Y:S01]  /*a480*/  LDSM.16.MT88.4 R40, [R134+0x3800] ;  /* 0x003800008628783b */ /* 0x000ee20000004200 */
[--C-:B------:R-:W-:Y:S03]  /*a490*/  FFMA.FTZ R118, R15, UR4, -R85.reuse ;  /* 0x000000040f767c23 */ /* 0x100fe60008010855 */
[----:B------:R1:W-:Y:S01]  /*a4a0*/  MUFU.EX2 R46, R8 ;  /* 0x00000008002e7308 */ /* 0x0003e20000000800 */
[----:B------:R-:W-:Y:S01]  /*a4b0*/  FMUL.FTZ R15, R3, R75 ;  /* 0x0000004b030f7220 */ /* 0x000fe20000410000 */
        /* <DEDUP_REMOVED lines=13> */
[C---:B------:R-:W-:Y:S03]  /*a590*/  FMUL.FTZ R4, R84.reuse, R80 ;  /* 0x0000005054047220 */ /* 0x040fe60000410000 */
[----:B------:R-:W2:Y:S01]  /*a5a0*/  MUFU.EX2 R120, R120 ;  /* 0x0000007800787308 */ /* 0x000ea20000000800 */
[C---:B-1----:R-:W-:Y:S01]  /*a5b0*/  FMUL.FTZ R8, R84.reuse, R76 ;  /* 0x0000004c54087220 */ /* 0x042fe20000410000 */
[--C-:B------:R-:W-:Y:S01]  /*a5c0*/  FFMA.FTZ R157, R5, UR4, -R88.reuse ;  /* 0x00000004059d7c23 */ /* 0x100fe20008010858 */
[----:B------:R-:W-:Y:S01]  /*a5d0*/  LDSM.16.MT88.4 R76, [R134+0x4c00] ;  /* 0x004c0000864c783b */ /* 0x000fe20000004200 */
[----:B------:R-:W-:Y:S01]  /*a5e0*/  FMUL.FTZ R5, R84, R81 ;  /* 0x0000005154057220 */ /* 0x000fe20000410000 */
[--C-:B------:R-:W-:Y:S01]  /*a5f0*/  FFMA.FTZ R159, R6, UR4, -R85.reuse ;  /* 0x00000004069f7c23 */ /* 0x100fe20008010855 */
[----:B------:R-:W-:Y:S01]  /*a600*/  FMUL.FTZ R6, R3, R82 ;  /* 0x0000005203067220 */ /* 0x000fe20000410000 */
[----:B------:R-:W-:Y:S03]  /*a610*/  FFMA.FTZ R127, R7, UR4, -R85 ;  /* 0x00000004077f7c23 */ /* 0x000fe60008010855 */
[----:B------:R-:W-:Y:S01]  /*a620*/  MUFU.EX2 R158, R158 ;  /* 0x0000009e009e7308 */ /* 0x000fe20000000800 */
[----:B------:R-:W-:Y:S01]  /*a630*/  FMUL.FTZ R7, R3, R83 ;  /* 0x0000005303077220 */ /* 0x000fe20000410000 */
[----:B------:R-:W-:Y:S01]  /*a640*/  FFMA.FTZ R52, R52, UR4, -R88 ;  /* 0x0000000434347c23 */ /* 0x000fe20008010858 */
[----:B------:R-:W-:Y:S07]  /*a650*/  ISETP.GT.AND P0, PT, R145, R140, PT ;  /* 0x0000008c9100720c */ /* 0x000fee0003f04270 */
[----:B------:R-:W1:Y:S01]  /*a660*/  MUFU.EX2 R157, R157 ;  /* 0x0000009d009d7308 */ /* 0x000e620000000800 */
[----:B--2---:R-:W-:Y:S09]  /*a670*/  F2FP.BF16.F32.PACK_AB R28, R120, R121 ;  /* 0x00000079781c723e */ /* 0x004ff200000010ff */
[----:B------:R-:W-:Y:S10]  /*a680*/  MUFU.EX2 R159, R159 ;  /* 0x0000009f009f7308 */ /* 0x000ff40000000800 */
[----:B------:R-:W2:Y:S01]  /*a690*/  MUFU.EX2 R127, R127 ;  /* 0x0000007f007f7308 */ /* 0x000ea20000000800 */
[C---:B-1----:R-:W-:Y:S01]  /*a6a0*/  F2FP.BF16.F32.PACK_AB R20, R157.reuse, R158 ;  /* 0x0000009e9d14723e */ /* 0x042fe200000010ff */
[----:B------:R-:W-:Y:S04]  /*a6b0*/  FFMA.FTZ R158, R84, R156, R158 ;  /* 0x0000009c549e7223 */ /* 0x000fe8000001009e */
[----:B------:R-:W-:Y:S04]  /*a6c0*/  FADD.FTZ R158, R157, R158 ;  /* 0x0000009e9d9e7221 */ /* 0x000fe80000010000 */
[----:B------:R-:W-:Y:S01]  /*a6d0*/  MUFU.EX2 R122, R122 ;  /* 0x0000007a007a7308 */ /* 0x000fe20000000800 */
[----:B------:R-:W-:Y:S04]  /*a6e0*/  FADD.FTZ R158, R125, R158 ;  /* 0x0000009e7d9e7221 */ /* 0x000fe80000010000 */
[----:B------:R-:W-:Y:S05]  /*a6f0*/  FADD.FTZ R158, R123, R158 ;  /* 0x0000009e7b9e7221 */ /* 0x000fea0000010000 */
[----:B------:R-:W1:Y:S01]  /*a700*/  MUFU.EX2 R118, R118 ;  /* 0x0000007600767308 */ /* 0x000e620000000800 */
[----:B--2---:R-:W-:Y:S01]  /*a710*/  F2FP.BF16.F32.PACK_AB R21, R127, R159 ;  /* 0x0000009f7f15723e */ /* 0x004fe200000010ff */
[----:B------:R-:W-:Y:S01]  /*a720*/  FFMA.FTZ R159, R3, R155, R159 ;  /* 0x0000009b039f7223 */ /* 0x000fe2000001009f */
[----:B------:R-:W-:Y:S03]  /*a730*/  FADD.FTZ R158, R121, R158 ;  /* 0x0000009e799e7221 */ /* 0x000fe60000010000 */
[----:B------:R-:W-:Y:S01]  /*a740*/  FADD.FTZ R159, R127, R159 ;  /* 0x0000009f7f9f7221 */ /* 0x000fe20000010000 */
[----:B------:R-:W-:Y:S03]  /*a750*/  FADD.FTZ R120, R120, R158 ;  /* 0x0000009e78787221 */ /* 0x000fe60000010000 */
[----:B------:R-:W2:Y:S01]  /*a760*/  MUFU.EX2 R115, R115 ;  /* 0x0000007300737308 */ /* 0x000ea20000000800 */
[C---:B------:R-:W-:Y:S05]  /*a770*/  HMMA.16816.F32.BF16 R4, R20.reuse, R16, R4 ;  /* 0x000000101404723c */ /* 0x040fea0000041804 */
[----:B------:R-:W-:Y:S01]  /*a780*/  FADD.FTZ R126, R126, R159 ;  /* 0x0000009f7e7e7221 */ /* 0x000fe20000010000 */
[C---:B------:R-:W-:Y:S03]  /*a790*/  HMMA.16816.F32.BF16 R8, R20.reuse, R18, R8 ;  /* 0x000000121408723c */ /* 0x040fe60000041808 */
[----:B------:R-:W-:Y:S02]  /*a7a0*/  MUFU.EX2 R116, R116 ;  /* 0x0000007400747308 */ /* 0x000fe40000000800 */
[C---:B------:R-:W-:Y:S01]  /*a7b0*/  FMUL.FTZ R16, R84.reuse, R68 ;  /* 0x0000004454107220 */ /* 0x040fe20000410000 */
[C---:B------:R-:W-:Y:S07]  /*a7c0*/  HMMA.16816.F32.BF16 R12, R20.reuse, R24, R12 ;  /* 0x00000018140c723c */ /* 0x040fee000004180c */
[----:B------:R-:W4:Y:S01]  /*a7d0*/  MUFU.EX2 R117, R117 ;  /* 0x0000007500757308 */ /* 0x000f220000000800 */
[----:B------:R-:W-:Y:S03]  /*a7e0*/  FMUL.FTZ R17, R84, R69 ;  /* 0x0000004554117220 */ /* 0x000fe60000410000 */
[C---:B------:R-:W-:Y:S01]  /*a7f0*/  FMUL.FTZ R18, R3.reuse, R70 ;  /* 0x0000004603127220 */ /* 0x040fe20000410000 */
[----:B------:R-:W-:Y:S01]  /*a800*/  FMUL.FTZ R19, R3, R71 ;  /* 0x0000004703137220 */ /* 0x000fe20000410000 */
[----:B-1----:R-:W-:Y:S04]  /*a810*/  F2FP.BF16.F32.PACK_AB R29, R118, R122 ;  /* 0x0000007a761d723e */ /* 0x002fe800000010ff */
[----:B------:R-:W-:Y:S01]  /*a820*/  MUFU.EX2 R114, R114 ;  /* 0x0000007200727308 */ /* 0x000fe20000000800 */
[----:B--2---:R-:W-:Y:S01]  /*a830*/  F2FP.BF16.F32.PACK_AB R30, R115, R119 ;  /* 0x00000077731e723e */ /* 0x004fe200000010ff */
[----:B------:R-:W-:Y:S01]  /*a840*/  FADD.FTZ R126, R124, R126 ;  /* 0x0000007e7c7e7221 */ /* 0x000fe20000010000 */
[----:B------:R-:W-:Y:S01]  /*a850*/  HMMA.16816.F32.BF16 R16, R20, R26, R16 ;  /* 0x0000001a1410723c */ /* 0x000fe20000041810 */
[----:B------:R-:W1:Y:S02]  /*a860*/  LDSM.16.MT88.4 R24, [R133+0x3800] ;  /* 0x003800008518783b */ /* 0x000e640000004200 */
[----:B------:R-:W-:Y:S01]  /*a870*/  MOV R84, R2 ;  /* 0x0000000200547202 */ /* 0x000fe20000000f00 */
[----:B------:R-:W-:Y:S03]  /*a880*/  FADD.FTZ R122, R122, R126 ;  /* 0x0000007e7a7a7221 */ /* 0x000fe60000010000 */
[----:B------:R-:W2:Y:S01]  /*a890*/  MUFU.EX2 R112, R112 ;  /* 0x0000007000707308 */ /* 0x000ea20000000800 */
[----:B----4-:R-:W-:Y:S03]  /*a8a0*/  F2FP.BF16.F32.PACK_AB R31, R117, R116 ;  /* 0x00000074751f723e */ /* 0x010fe600000010ff */
[----:B------:R-:W-:Y:S01]  /*a8b0*/  FADD.FTZ R120, R119, R120 ;  /* 0x0000007877787221 */ /* 0x000fe20000010000 */
[----:B------:R-:W-:Y:S01]  /*a8c0*/  FADD.FTZ R122, R118, R122 ;  /* 0x0000007a767a7221 */ /* 0x000fe20000010000 */
[----:B------:R-:W-:Y:S03]  /*a8d0*/  FFMA.FTZ R3, R53, UR4, -R88 ;  /* 0x0000000435037c23 */ /* 0x000fe60008010858 */
[----:B------:R-:W-:Y:S01]  /*a8e0*/  FADD.FTZ R122, R116, R122 ;  /* 0x0000007a747a7221 */ /* 0x000fe20000010000 */
[----:B------:R-:W-:Y:S01]  /*a8f0*/  MUFU.EX2 R113, R113 ;  /* 0x0000007100717308 */ /* 0x000fe20000000800 */
[C---:B------:R-:W-:Y:S05]  /*a900*/  HMMA.16816.F32.BF16 R4, R28.reuse, R32, R4 ;  /* 0x000000201c04723c */ /* 0x040fea0000041804 */
[----:B------:R-:W-:Y:S01]  /*a910*/  FADD.FTZ R120, R115, R120 ;  /* 0x0000007873787221 */ /* 0x000fe20000010000 */
[C---:B------:R-:W-:Y:S03]  /*a920*/  HMMA.16816.F32.BF16 R8, R28.reuse, R34, R8 ;  /* 0x000000221c08723c */ /* 0x040fe60000041808 */
[----:B------:R-:W4:Y:S01]  /*a930*/  MUFU.EX2 R111, R111 ;  /* 0x0000006f006f7308 */ /* 0x000f220000000800 */
[----:B------:R-:W1:Y:S01]  /*a940*/  LDSM.16.MT88.4 R32, [R134+0x3c00] ;  /* 0x003c00008620783b */ /* 0x000e620000004200 */
[----:B--2---:R-:W-:Y:S01]  /*a950*/  F2FP.BF16.F32.PACK_AB R20, R112, R114 ;  /* 0x000000727014723e */ /* 0x004fe200000010ff */
[C---:B-----5:R-:W-:Y:S07]  /*a960*/  HMMA.16816.F32.BF16 R12, R28.reuse, R36, R12 ;  /* 0x000000241c0c723c */ /* 0x060fee000004180c */
[----:B------:R-:W-:Y:S01]  /*a970*/  MUFU.EX2 R109, R109 ;  /* 0x0000006d006d7308 */ /* 0x000fe20000000800 */
[----:B------:R-:W-:Y:S01]  /*a980*/  FADD.FTZ R117, R117, R122 ;  /* 0x0000007a75757221 */ /* 0x000fe20000010000 */
[----:B------:R-:W-:Y:S01]  /*a990*/  HMMA.16816.F32.BF16 R16, R28, R38, R16 ;  /* 0x000000261c10723c */ /* 0x000fe20000041810 */
[----:B------:R-:W2:Y:S07]  /*a9a0*/  LDSM.16.MT88.4 R36, [R133+0x3c00] ;  /* 0x003c00008524783b */ /* 0x000eae0000004200 */
[----:B------:R-:W5:Y:S03]  /*a9b0*/  MUFU.EX2 R106, R106 ;  /* 0x0000006a006a7308 */ /* 0x000f660000000800 */
[----:B----4-:R-:W-:Y:S01]  /*a9c0*/  F2FP.BF16.F32.PACK_AB R21, R111, R113 ;  /* 0x000000716f15723e */ /* 0x010fe200000010ff */
[--C-:B------:R-:W-:Y:S01]  /*a9d0*/  FFMA.FTZ R53, R54, UR4, -R85.reuse ;  /* 0x0000000436357c23 */ /* 0x100fe20008010855 */
[----:B------:R-:W-:Y:S01]  /*a9e0*/  FFMA.FTZ R54, R55, UR4, -R85 ;  /* 0x0000000437367c23 */ /* 0x000fe20008010855 */
        /* <DEDUP_REMOVED lines=10> */
[----:B------:R-:W4:Y:S01]  /*aa90*/  MUFU.EX2 R108, R108 ;  /* 0x0000006c006c7308 */ /* 0x000f220000000800 */
[----:B-----5:R-:W-:Y:S01]  /*aaa0*/  F2FP.BF16.F32.PACK_AB R22, R106, R109 ;  /* 0x0000006d6a16723e */ /* 0x020fe200000010ff */
[----:B------:R-:W-:Y:S01]  /*aab0*/  FADD.FTZ R112, R109, R112 ;  /* 0x000000706d707221 */ /* 0x000fe20000010000 */
[----:B------:R-:W-:Y:S01]  /*aac0*/  FFMA.FTZ R60, R61, UR4, -R88 ;  /* 0x000000043d3c7c23 */ /* 0x000fe20008010858 */
[--C-:B------:R-:W-:Y:S01]  /*aad0*/  FFMA.FTZ R61, R62, UR4, -R85.reuse ;  /* 0x000000043e3d7c23 */ /* 0x100fe20008010855 */
[----:B------:R-:W-:Y:S01]  /*aae0*/  FFMA.FTZ R62, R63, UR4, -R85 ;  /* 0x000000043f3e7c23 */ /* 0x000fe20008010855 */
[----:B------:R-:W-:Y:S04]  /*aaf0*/  FADD.FTZ R112, R106, R112 ;  /* 0x000000706a707221 */ /* 0x000fe80000010000 */
[----:B------:R-:W5:Y:S10]  /*ab00*/  MUFU.EX2 R105, R105 ;  /* 0x0000006900697308 */ /* 0x000f740000000800 */
[----:B------:R-:W1:Y:S01]  /*ab10*/  MUFU.EX2 R104, R104 ;  /* 0x0000006800687308 */ /* 0x000e620000000800 */
[----:B----4-:R-:W-:Y:S01]  /*ab20*/  F2FP.BF16.F32.PACK_AB R23, R108, R110 ;  /* 0x0000006e6c17723e */ /* 0x010fe200000010ff */
[----:B------:R-:W-:Y:S04]  /*ab30*/  FADD.FTZ R110, R110, R113 ;  /* 0x000000716e6e7221 */ /* 0x000fe80000010000 */
[----:B------:R-:W-:Y:S04]  /*ab40*/  FADD.FTZ R110, R108, R110 ;  /* 0x0000006e6c6e7221 */ /* 0x000fe80000010000 */
[----:B------:R-:W-:Y:S01]  /*ab50*/  MUFU.EX2 R107, R107 ;  /* 0x0000006b006b7308 */ /* 0x000fe20000000800 */
[C---:B---3--:R-:W-:Y:S05]  /*ab60*/  HMMA.16816.F32.BF16 R4, R20.reuse, R40, R4 ;  /* 0x000000281404723c */ /* 0x048fea0000041804 */
[----:B-----5:R-:W-:Y:S01]  /*ab70*/  FADD.FTZ R112, R105, R112 ;  /* 0x0000007069707221 */ /* 0x020fe20000010000 */
        /* <DEDUP_REMOVED lines=23> */
[----:B------:R-:W-:Y:S01]  /*acf0*/  MUFU.EX2 R99, R99 ;  /* 0x0000006300637308 */ /* 0x000fe20000000800 */
[C---:B------:R-:W-:Y:S05]  /*ad00*/  HMMA.16816.F32.BF16 R4, R28.reuse, R32, R4 ;  /* 0x000000201c04723c */ /* 0x040fea0000041804 */
[----:B--2---:R-:W-:Y:S01]  /*ad10*/  FADD.FTZ R104, R96, R104 ;  /* 0x0000006860687221 */ /* 0x004fe20000010000 */
[C---:B------:R-:W-:Y:S03]  /*ad20*/  HMMA.16816.F32.BF16 R8, R28.reuse, R34, R8 ;  /* 0x000000221c08723c */ /* 0x040fe60000041808 */
[----:B------:R-:W1:Y:S01]  /*ad30*/  MUFU.EX2 R94, R94 ;  /* 0x0000005e005e7308 */ /* 0x000e620000000800 */
[----:B------:R-:W2:Y:S01]  /*ad40*/  LDSM.16.MT88.4 R32, [R134+0x4400] ;  /* 0x004400008620783b */ /* 0x000ea20000004200 */
[C---:B---3--:R-:W-:Y:S01]  /*ad50*/  F2FP.BF16.F32.PACK_AB R20, R97.reuse, R96 ;  /* 0x000000606114723e */ /* 0x048fe200000010ff */
[C---:B------:R-:W-:Y:S07]  /*ad60*/  HMMA.16816.F32.BF16 R12, R28.reuse, R36, R12 ;  /* 0x000000241c0c723c */ /* 0x040fee000004180c */
[----:B------:R-:W3:Y:S01]  /*ad70*/  MUFU.EX2 R95, R95 ;  /* 0x0000005f005f7308 */ /* 0x000ee20000000800 */
[----:B------:R-:W-:Y:S01]  /*ad80*/  FADD.FTZ R97, R97, R104 ;  /* 0x0000006861617221 */ /* 0x000fe20000010000 */
[----:B------:R-:W-:Y:S01]  /*ad90*/  HMMA.16816.F32.BF16 R16, R28, R38, R16 ;  /* 0x000000261c10723c */ /* 0x000fe20000041810 */
[----:B------:R-:W2:Y:S07]  /*ada0*/  LDSM.16.MT88.4 R36, [R133+0x4400] ;  /* 0x004400008524783b */ /* 0x000eae0000004200 */
        /* <DEDUP_REMOVED lines=11> */
[----:B------:R-:W-:Y:S01]  /*ae60*/  MUFU.EX2 R45, R45 ;  /* 0x0000002d002d7308 */ /* 0x000fe20000000800 */
[C---:B---3--:R-:W-:Y:S01]  /*ae70*/  F2FP.BF16.F32.PACK_AB R23, R91.reuse, R90 ;  /* 0x0000005a5b17723e */ /* 0x048fe200000010ff */
[----:B------:R-:W-:Y:S08]  /*ae80*/  FADD.FTZ R91, R91, R99 ;  /* 0x000000635b5b7221 */ /* 0x000ff00000010000 */
[----:B------:R-:W1:Y:S01]  /*ae90*/  MUFU.EX2 R47, R47 ;  /* 0x0000002f002f7308 */ /* 0x000e620000000800 */
[C---:B------:R-:W-:Y:S05]  /*aea0*/  HMMA.16816.F32.BF16 R4, R20.reuse, R40, R4 ;  /* 0x000000281404723c */ /* 0x040fea0000041804 */
[----:B----4-:R-:W-:Y:S01]  /*aeb0*/  F2FP.BF16.F32.PACK_AB R28, R46, R44 ;  /* 0x0000002c2e1c723e */ /* 0x010fe200000010ff */
[C---:B------:R-:W-:Y:S03]  /*aec0*/  HMMA.16816.F32.BF16 R8, R20.reuse, R42, R8 ;  /* 0x0000002a1408723c */ /* 0x040fe60000041808 */
[----:B------:R-:W3:Y:S01]  /*aed0*/  MUFU.EX2 R48, R48 ;  /* 0x0000003000307308 */ /* 0x000ee20000000800 */
[----:B------:R-:W4:Y:S01]  /*aee0*/  LDSM.16.MT88.4 R40, [R134+0x4800] ;  /* 0x004800008628783b */ /* 0x000f220000004200 */
[----:B------:R-:W-:Y:S01]  /*aef0*/  FADD.FTZ R97, R44, R97 ;  /* 0x000000612c617221 */ /* 0x000fe20000010000 */
[C---:B-----5:R-:W-:Y:S07]  /*af00*/  HMMA.16816.F32.BF16 R12, R20.reuse, R24, R12 ;  /* 0x00000018140c723c */ /* 0x060fee000004180c */
[----:B------:R-:W5:Y:S01]  /*af10*/  MUFU.EX2 R49, R49 ;  /* 0x0000003100317308 */ /* 0x000f620000000800 */
[----:B-1----:R-:W-:Y:S01]  /*af20*/  F2FP.BF16.F32.PACK_AB R29, R47, R45 ;  /* 0x0000002d2f1d723e */ /* 0x002fe200000010ff */
[----:B------:R-:W-:Y:S01]  /*af30*/  HMMA.16816.F32.BF16 R16, R20, R26, R16 ;  /* 0x0000001a1410723c */ /* 0x000fe20000041810 */
[----:B------:R-:W1:Y:S07]  /*af40*/  LDSM.16.MT88.4 R24, [R133+0x4800] ;  /* 0x004800008518783b */ /* 0x000e6e0000004200 */
[----:B------:R-:W-:Y:S03]  /*af50*/  MUFU.EX2 R50, R50 ;  /* 0x0000003200327308 */ /* 0x000fe60000000800 */
[----:B------:R-:W-:Y:S01]  /*af60*/  FADD.FTZ R91, R45, R91 ;  /* 0x0000005b2d5b7221 */ /* 0x000fe20000010000 */
[----:B------:R-:W-:Y:S03]  /*af70*/  FADD.FTZ R46, R46, R97 ;  /* 0x000000612e2e7221 */ /* 0x000fe60000010000 */
[----:B------:R-:W-:Y:S01]  /*af80*/  FADD.FTZ R91, R47, R91 ;  /* 0x0000005b2f5b7221 */ /* 0x000fe20000010000 */
[----:B---3--:R-:W-:Y:S02]  /*af90*/  FADD.FTZ R46, R48, R46 ;  /* 0x0000002e302e7221 */ /* 0x008fe40000010000 */
[----:B------:R-:W3:Y:S01]  /*afa0*/  MUFU.EX2 R51, R51 ;  /* 0x0000003300337308 */ /* 0x000ee20000000800 */
[C---:B-----5:R-:W-:Y:S01]  /*afb0*/  F2FP.BF16.F32.PACK_AB R30, R49.reuse, R48 ;  /* 0x00000030311e723e */ /* 0x060fe200000010ff */
[----:B------:R-:W-:Y:S08]  /*afc0*/  FADD.FTZ R46, R49, R46 ;  /* 0x0000002e312e7221 */ /* 0x000ff00000010000 */
[----:B------:R-:W-:Y:S10]  /*afd0*/  MUFU.EX2 R52, R52 ;  /* 0x0000003400347308 */ /* 0x000ff40000000800 */
[----:B------:R-:W5:Y:S01]  /*afe0*/  MUFU.EX2 R3, R3 ;  /* 0x0000000300037308 */ /* 0x000f620000000800 */
[C---:B---3--:R-:W-:Y:S01]  /*aff0*/  F2FP.BF16.F32.PACK_AB R31, R51.reuse, R50 ;  /* 0x00000032331f723e */ /* 0x048fe200000010ff */
[----:B------:R-:W-:Y:S04]  /*b000*/  FADD.FTZ R50, R50, R91 ;  /* 0x0000005b32327221 */ /* 0x000fe80000010000 */
[----:B------:R-:W-:Y:S04]  /*b010*/  FADD.FTZ R50, R51, R50 ;  /* 0x0000003233327221 */ /* 0x000fe80000010000 */
[----:B------:R-:W-:Y:S01]  /*b020*/  MUFU.EX2 R53, R53 ;  /* 0x0000003500357308 */ /* 0x000fe20000000800 */
[C---:B--2---:R-:W-:Y:S06]  /*b030*/  HMMA.16816.F32.BF16 R4, R28.reuse, R32, R4 ;  /* 0x000000201c04723c */ /* 0x044fec0000041804 */
[C---:B------:R-:W-:Y:S03]  /*b040*/  HMMA.16816.F32.BF16 R8, R28.reuse, R34, R8 ;  /* 0x000000221c08723c */ /* 0x040fe60000041808 */
[----:B------:R-:W2:Y:S02]  /*b050*/  MUFU.EX2 R54, R54 ;  /* 0x0000003600367308 */ /* 0x000ea40000000800 */
[----:B-----5:R-:W-:Y:S01]  /*b060*/  F2FP.BF16.F32.PACK_AB R20, R3, R52 ;  /* 0x000000340314723e */ /* 0x020fe200000010ff */
[C---:B------:R-:W-:Y:S07]  /*b070*/  HMMA.16816.F32.BF16 R12, R28.reuse, R36, R12 ;  /* 0x000000241c0c723c */ /* 0x040fee000004180c */
[----:B------:R-:W3:Y:S01]  /*b080*/  MUFU.EX2 R55, R55 ;  /* 0x0000003700377308 */ /* 0x000ee20000000800 */
[--C-:B------:R-:W-:Y:S01]  /*b090*/  FFMA.FTZ R32, R64, UR4, -R88.reuse ;  /* 0x0000000440207c23 */ /* 0x100fe20008010858 */
[----:B------:R-:W-:Y:S01]  /*b0a0*/  HMMA.16816.F32.BF16 R16, R28, R38, R16 ;  /* 0x000000261c10723c */ /* 0x000fe20000041810 */
[----:B------:R-:W5:Y:S07]  /*b0b0*/  LDSM.16.MT88.4 R28, [R133+0x4c00] ;  /* 0x004c0000851c783b */ /* 0x000f6e0000004200 */
[----:B------:R-:W4:Y:S03]  /*b0c0*/  MUFU.EX2 R56, R56 ;  /* 0x0000003800387308 */ /* 0x000f260000000800 */
[----:B--2---:R-:W-:Y:S01]  /*b0d0*/  F2FP.BF16.F32.PACK_AB R21, R54, R53 ;  /* 0x000000353615723e */ /* 0x004fe200000010ff */
[--C-:B------:R-:W-:Y:S01]  /*b0e0*/  FFMA.FTZ R33, R66, UR4, -R85.reuse ;  /* 0x0000000442217c23 */ /* 0x100fe20008010855 */
[----:B------:R-:W-:Y:S01]  /*b0f0*/  FFMA.FTZ R88, R65, UR4, -R88 ;  /* 0x0000000441587c23 */ /* 0x000fe20008010858 */
[----:B------:R-:W-:Y:S01]  /*b100*/  FFMA.FTZ R85, R67, UR4, -R85 ;  /* 0x0000000443557c23 */ /* 0x000fe20008010855 */
[----:B------:R-:W-:Y:S03]  /*b110*/  FADD.FTZ R52, R52, R46 ;  /* 0x0000002e34347221 */ /* 0x000fe60000010000 */
[----:B------:R-:W2:Y:S01]  /*b120*/  MUFU.EX2 R57, R57 ;  /* 0x0000003900397308 */ /* 0x000ea20000000800 */
[----:B------:R-:W-:Y:S01]  /*b130*/  FADD.FTZ R53, R53, R50 ;  /* 0x0000003235357221 */ /* 0x000fe20000010000 */
[----:B------:R-:W-:Y:S01]  /*b140*/  FADD.FTZ R52, R3, R52 ;  /* 0x0000003403347221 */ /* 0x000fe20000010000 */
[----:B------:R-:W-:Y:S02]  /*b150*/  MOV R3, R0 ;  /* 0x0000000000037202 */ /* 0x000fe40000000f00 */
[----:B------:R-:W-:Y:S01]  /*b160*/  FADD.FTZ R53, R54, R53 ;  /* 0x0000003536357221 */ /* 0x000fe20000010000 */
[----:B---3--:R-:W-:Y:S04]  /*b170*/  FADD.FTZ R52, R55, R52 ;  /* 0x0000003437347221 */ /* 0x008fe80000010000 */
[----:B------:R-:W3:Y:S01]  /*b180*/  MUFU.EX2 R58, R58 ;  /* 0x0000003a003a7308 */ /* 0x000ee20000000800 */
[C---:B----4-:R-:W-:Y:S01]  /*b190*/  F2FP.BF16.F32.PACK_AB R22, R56.reuse, R55 ;  /* 0x000000373816723e */ /* 0x050fe200000010ff */
[----:B------:R-:W-:Y:S08]  /*b1a0*/  FADD.FTZ R52, R56, R52 ;  /* 0x0000003438347221 */ /* 0x000ff00000010000 */
[----:B------:R-:W4:Y:S01]  /*b1b0*/  MUFU.EX2 R59, R59 ;  /* 0x0000003b003b7308 */ /* 0x000f220000000800 */
[----:B--2---:R-:W-:Y:S09]  /*b1c0*/  FADD.FTZ R53, R57, R53 ;  /* 0x0000003539357221 */ /* 0x004ff20000010000 */
[----:B------:R-:W2:Y:S01]  /*b1d0*/  MUFU.EX2 R60, R60 ;  /* 0x0000003c003c7308 */ /* 0x000ea20000000800 */
[C---:B---3--:R-:W-:Y:S01]  /*b1e0*/  F2FP.BF16.F32.PACK_AB R23, R58.reuse, R57 ;  /* 0x000000393a17723e */ /* 0x048fe200000010ff */
[----:B------:R-:W-:Y:S08]  /*b1f0*/  FADD.FTZ R53, R58, R53 ;  /* 0x000000353a357221 */ /* 0x000ff00000010000 */
[----:B------:R-:W3:Y:S01]  /*b200*/  MUFU.EX2 R61, R61 ;  /* 0x0000003d003d7308 */ /* 0x000ee20000000800 */
[C---:B------:R-:W-:Y:S05]  /*b210*/  HMMA.16816.F32.BF16 R4, R20.reuse, R40, R4 ;  /* 0x000000281404723c */ /* 0x040fea0000041804 */
[----:B----4-:R-:W-:Y:S01]  /*b220*/  FADD.FTZ R52, R59, R52 ;  /* 0x000000343b347221 */ /* 0x010fe20000010000 */
[C---:B------:R-:W-:Y:S03]  /*b230*/  HMMA.16816.F32.BF16 R8, R20.reuse, R42, R8 ;  /* 0x0000002a1408723c */ /* 0x040fe60000041808 */
[----:B------:R-:W4:Y:S02]  /*b240*/  MUFU.EX2 R62, R62 ;  /* 0x0000003e003e7308 */ /* 0x000f240000000800 */
[----:B--2---:R-:W-:Y:S01]  /*b250*/  F2FP.BF16.F32.PACK_AB R68, R60, R59 ;  /* 0x0000003b3c44723e */ /* 0x004fe200000010ff */
[C---:B-1----:R-:W-:Y:S07]  /*b260*/  HMMA.16816.F32.BF16 R12, R20.reuse, R24, R12 ;  /* 0x00000018140c723c */ /* 0x042fee000004180c */
[----:B------:R-:W1:Y:S01]  /*b270*/  MUFU.EX2 R32, R32 ;  /* 0x0000002000207308 */ /* 0x000e620000000800 */
[----:B---3--:R-:W-:Y:S01]  /*b280*/  FADD.FTZ R53, R61, R53 ;  /* 0x000000353d357221 */ /* 0x008fe20000010000 */
[----:B------:R-:W-:Y:S08]  /*b290*/  HMMA.16816.F32.BF16 R16, R20, R26, R16 ;  /* 0x0000001a1410723c */ /* 0x000ff00000041810 */
[----:B------:R-:W2:Y:S03]  /*b2a0*/  MUFU.EX2 R88, R88 ;  /* 0x0000005800587308 */ /* 0x000ea60000000800 */
[----:B----4-:R-:W-:Y:S01]  /*b2b0*/  F2FP.BF16.F32.PACK_AB R69, R62, R61 ;  /* 0x0000003d3e45723e */ /* 0x010fe200000010ff */
[----:B------:R-:W-:Y:S01]  /*b2c0*/  FADD.FTZ R52, R60, R52 ;  /* 0x000000343c347221 */ /* 0x000fe20000010000 */
[----:B------:R-:W-:Y:S05]  /*b2d0*/  FADD.FTZ R53, R62, R53 ;  /* 0x000000353e357221 */ /* 0x000fea0000010000 */
        /* <DEDUP_REMOVED lines=10> */
[C---:B-----5:R-:W-:Y:S06]  /*b380*/  HMMA.16816.F32.BF16 R72, R68.reuse, R28, R12 ;  /* 0x0000001c4448723c */ /* 0x060fec000004180c */
[----:B------:R-:W-:Y:S01]  /*b390*/  HMMA.16816.F32.BF16 R68, R68, R30, R16 ;  /* 0x0000001e4444723c */ /* 0x000fe20000041810 */
[----:B------:R-:W-:Y:S11]  /*b3a0*/  @!UPT UIADD3 URZ, URZ, URZ, URZ ;  /* 0x0000003f3f3ff290 */ /* 0x000ff6000fffe03f */
[----:B------:R-:W-:Y:S01]  /*b3b0*/  @!UPT UIADD3 URZ, URZ, URZ, URZ ;  /* 0x0000003f3f3ff290 */ /* 0x000fe2000fffe03f */
[----:B------:R-:W-:Y:S11]  /*b3c0*/  @P0 BRA `(.L_x_3964) ;  /* 0xffffffd400c40947 */ /* 0x000ff6000383ffff */
.L_x_3960:
[----:B------:R-:W1:Y:S01]  /*b3d0*/  S2R R7, SR_TID.X ;  /* 0x0000000000077919 */ /* 0x000e620000002100 */
[----:B------:R-:W2:Y:S01]  /*b3e0*/  S2UR UR5, SR_CgaCtaId ;  /* 0x00000000000579c3 */ /* 0x000ea20000008800 */
[----:B------:R-:W-:Y:S01]  /*b3f0*/  IMAD.MOV.U32 R11, RZ, RZ, 0x3f800000 ;  /* 0x3f800000ff0b7424 */ /* 0x000fe200078e00ff */
[----:B------:R-:W-:Y:S01]  /*b400*/  UMOV UR4, 0x400 ;  /* 0x0000040000047882 */ /* 0x000fe20000000000 */
[----:B------:R-:W3:Y:S01]  /*b410*/  SHFL.BFLY PT, R9, R156, 0x2, 0x1f ;  /* 0x0c401f009c097f89 */ /* 0x000ee200000e0000 */
[----:B------:R-:W-:Y:S01]  /*b420*/  IMAD.MOV.U32 R10, RZ, RZ, 0x3f800000 ;  /* 0x3f800000ff0a7424 */ /* 0x000fe200078e00ff */
[----:B------:R-:W-:Y:S02]  /*b430*/  BSSY B0, `(.L_x_3965) ;  /* 0x000009b000007945 */ /* 0x000fe40003800000 */
[----:B------:R-:W4:Y:S01]  /*b440*/  SHFL.BFLY PT, R3, R155, 0x2, 0x1f ;  /* 0x0c401f009b037f89 */ /* 0x000f2200000e0000 */
[----:B------:R-:W5:Y:S01]  /*b450*/  S2R R17, SR_TID.X ;  /* 0x0000000000117919 */ /* 0x000f620000002100 */
[----:B------:R-:W-:Y:S01]  /*b460*/  BAR.SYNC.DEFER_BLOCKING 0x0 ;  /* 0x0000000000007b1d */ /* 0x000fe20000010000 */
[----:B--2---:R-:W-:-:S07]  /*b470*/  ULEA UR5, UR5, UR4, 0x18 ;  /* 0x0000000405057291 */ /* 0x004fce000f8ec03f */
[----:B------:R-:W2:Y:S01]  /*b480*/  S2UR UR4, SR_CTAID.Z ;  /* 0x00000000000479c3 */ /* 0x000ea20000002700 */
[----:B---3--:R-:W-:Y:S01]  /*b490*/  FADD.FTZ R9, R9, R156 ;  /* 0x0000009c09097221 */ /* 0x008fe20000010000 */
[----:B----4-:R-:W-:Y:S01]  /*b4a0*/  FADD.FTZ R155, R3, R155 ;  /* 0x0000009b039b7221 */ /* 0x010fe20000010000 */
[----:B-1----:R-:W-:-:S03]  /*b4b0*/  SHF.R.S32.HI R6, RZ, 0x1f, R7 ;  /* 0x0000001fff067819 */ /* 0x002fc60000011407 */
[----:B------:R-:W1:Y:S01]  /*b4c0*/  SHFL.BFLY PT, R3, R9, 0x1, 0x1f ;  /* 0x0c201f0009037f89 */ /* 0x000e6200000e0000 */
[----:B------:R-:W-:-:S03]  /*b4d0*/  LEA.HI R14, R6, R7, RZ, 0x2 ;  /* 0x00000007060e7211 */ /* 0x000fc600078f10ff */
[----:B------:R-:W3:Y:S01]  /*b4e0*/  SHFL.BFLY PT, R8, R155, 0x1, 0x1f ;  /* 0x0c201f009b087f89 */ /* 0x000ee200000e0000 */
[----:B------:R-:W-:Y:S02]  /*b4f0*/  LEA.HI R5, R6, R7, RZ, 0x5 ;  /* 0x0000000706057211 */ /* 0x000fe400078f28ff */
[----:B------:R-:W-:Y:S02]  /*b500*/  LOP3.LUT R16, R14, 0xfffffffc, RZ, 0xc0, !PT ;  /* 0xfffffffc0e107812 */ /* 0x000fe400078ec0ff */
[----:B------:R-:W-:Y:S02]  /*b510*/  SHF.R.S32.HI R15, RZ, 0x5, R5 ;  /* 0x00000005ff0f7819 */ /* 0x000fe40000011405 */
[----:B-----5:R-:W-:Y:S01]  /*b520*/  SHF.R.S32.HI R4, RZ, 0x1f, R17 ;  /* 0x0000001fff047819 */ /* 0x020fe20000011411 */
[----:B------:R-:W-:Y:S01]  /*b530*/  IMAD.IADD R16, R7, 0x1, -R16 ;  /* 0x0000000107107824 */ /* 0x000fe200078e0a10 */
[----:B------:R-:W-:Y:S02]  /*b540*/  SHF.R.S32.HI R14, RZ, 0x2, R14 ;  /* 0x00000002ff0e7819 */ /* 0x000fe4000001140e */
[----:B------:R-:W-:Y:S01]  /*b550*/  LEA.HI R13, R4, R17, RZ, 0x3 ;  /* 0x00000011040d7211 */ /* 0x000fe200078f18ff */
[----:B------:R-:W-:Y:S01]  /*b560*/  IMAD R15, R15, 0x100, R16 ;  /* 0x000001000f0f7824 */ /* 0x000fe200078e0210 */
[----:B------:R-:W-:-:S02]  /*b570*/  SHF.R.S32.HI R16, RZ, 0x1f, R14 ;  /* 0x0000001fff107819 */ /* 0x000fc4000001140e */
[----:B------:R-:W-:Y:S02]  /*b580*/  LEA.HI R4, R4, R17, RZ, 0x5 ;  /* 0x0000001104047211 */ /* 0x000fe400078f28ff */
[----:B------:R-:W-:Y:S02]  /*b590*/  LOP3.LUT R12, R13, 0xfffffff8, RZ, 0xc0, !PT ;  /* 0xfffffff80d0c7812 */ /* 0x000fe400078ec0ff */
[----:B------:R-:W-:Y:S01]  /*b5a0*/  LEA.HI R16, R16, R14, RZ, 0x3 ;  /* 0x0000000e10107211 */ /* 0x000fe200078f18ff */
[----:B-1----:R-:W-:Y:S01]  /*b5b0*/  FADD.FTZ R9, R9, R3 ;  /* 0x0000000309097221 */ /* 0x002fe20000010000 */
[----:B------:R-:W-:Y:S01]  /*b5c0*/  LOP3.LUT R3, R4, 0xffffffe0, RZ, 0xc0, !PT ;  /* 0xffffffe004037812 */ /* 0x000fe200078ec0ff */
[----:B------:R-:W-:Y:S01]  /*b5d0*/  IMAD.IADD R12, R17, 0x1, -R12 ;  /* 0x00000001110c7824 */ /* 0x000fe200078e0a0c */
[----:B------:R-:W-:Y:S01]  /*b5e0*/  LOP3.LUT R16, R16, 0xfffffff8, RZ, 0xc0, !PT ;  /* 0xfffffff810107812 */ /* 0x000fe200078ec0ff */
[----:B---3--:R-:W-:Y:S01]  /*b5f0*/  FADD.FTZ R8, R155, R8 ;  /* 0x000000089b087221 */ /* 0x008fe20000010000 */
[----:B------:R-:W-:Y:S01]  /*b600*/  LEA.HI R19, R6, R7, RZ, 0x4 ;  /* 0x0000000706137211 */ /* 0x000fe200078f20ff */
[----:B------:R-:W-:Y:S01]  /*b610*/  IMAD.IADD R3, R17, 0x1, -R3 ;  /* 0x0000000111037824 */ /* 0x000fe200078e0a03 */
[----:B------:R-:W-:-:S02]  /*b620*/  IADD3 R16, R14, -R16, RZ ;  /* 0x800000100e107210 */ /* 0x000fc40007ffe0ff */
[----:B------:R-:W-:Y:S02]  /*b630*/  LEA.HI R17, R12, R12, RZ, 0x1 ;  /* 0x0000000c0c117211 */ /* 0x000fe400078f08ff */
[----:B------:R-:W-:Y:S02]  /*b640*/  SHF.R.S32.HI R14, RZ, 0x3, R13 ;  /* 0x00000003ff0e7819 */ /* 0x000fe4000001140d */
[----:B------:R-:W-:Y:S02]  /*b650*/  LEA.HI R18, R6, R7, RZ, 0x6 ;  /* 0x0000000706127211 */ /* 0x000fe400078f30ff */
[----:B------:R-:W-:Y:S02]  /*b660*/  LOP3.LUT R21, R17, 0xfffffffe, RZ, 0xc0, !PT ;  /* 0xfffffffe11157812 */ /* 0x000fe400078ec0ff */
[----:B------:R-:W-:Y:S01]  /*b670*/  LEA.HI R20, R13, R14, RZ, 0x1 ;  /* 0x0000000e0d147211 */ /* 0x000fe200078f08ff */
[----:B------:R-:W-:Y:S01]  /*b680*/  IMAD.SHL.U32 R18, R18, 0x4, RZ ;  /* 0x0000000412127824 */ /* 0x000fe200078e00ff */
[----:B------:R-:W-:Y:S01]  /*b690*/  SHF.R.S32.HI R19, RZ, 0x4, R19 ;  /* 0x00000004ff137819 */ /* 0x000fe20000011413 */
[----:B------:R-:W-:Y:S01]  /*b6a0*/  IMAD.IADD R12, R12, 0x1, -R21 ;  /* 0x000000010c0c7824 */ /* 0x000fe200078e0a15 */
[----:B------:R-:W-:-:S02]  /*b6b0*/  LOP3.LUT R20, R20, 0xfffffffe, RZ, 0xc0, !PT ;  /* 0xfffffffe14147812 */ /* 0x000fc400078ec0ff */
[----:B------:R-:W-:Y:S01]  /*b6c0*/  LEA.HI R21, R16, R16, RZ, 0x1 ;  /* 0x0000001010157211 */ /* 0x000fe200078f08ff */
[----:B------:R-:W-:Y:S01]  /*b6d0*/  IMAD.SHL.U32 R13, R19, 0x40, RZ ;  /* 0x00000040130d7824 */ /* 0x000fe200078e00ff */
[----:B------:R-:W-:Y:S01]  /*b6e0*/  FSETP.NE.FTZ.AND P3, PT, R9, RZ, PT ;  /* 0x000000ff0900720b */ /* 0x000fe20003f75000 */
[----:B------:R-:W-:Y:S01]  /*b6f0*/  IMAD.IADD R20, R14, 0x1, -R20 ;  /* 0x000000010e147824 */ /* 0x000fe200078e0a14 */
[----:B------:R-:W-:Y:S02]  /*b700*/  LOP3.LUT R18, R18, 0x3fffff00, RZ, 0xc0, !PT ;  /* 0x3fffff0012127812 */ /* 0x000fe400078ec0ff */
[----:B------:R-:W-:Y:S02]  /*b710*/  SHF.R.S32.HI R19, RZ, 0x1, R21 ;  /* 0x00000001ff137819 */ /* 0x000fe40000011415 */
[----:B------:R-:W-:Y:S02]  /*b720*/  FSETP.NE.FTZ.AND P2, PT, R8, RZ, PT ;  /* 0x000000ff0800720b */ /* 0x000fe40003f55000 */
[----:B------:R-:W-:-:S02]  /*b730*/  SHF.R.S32.HI R17, RZ, 0x1, R17 ;  /* 0x00000001ff117819 */ /* 0x000fc40000011411 */
[----:B------:R-:W-:Y:S01]  /*b740*/  LEA R20, R20, R18, 0x5 ;  /* 0x0000001214147211 */ /* 0x000fe200078e28ff */
[----:B------:R-:W-:Y:S01]  /*b750*/  IMAD.SHL.U32 R18, R19, 0x40, RZ ;  /* 0x0000004013127824 */ /* 0x000fe200078e00ff */
[----:B------:R-:W-:Y:S01]  /*b760*/  LOP3.LUT R21, R21, 0x1fffffe, RZ, 0xc0, !PT ;  /* 0x01fffffe15157812 */ /* 0x000fe200078ec0ff */
[----:B------:R-:W-:Y:S01]  /*b770*/  IMAD.SHL.U32 R17, R17, 0x8, RZ ;  /* 0x0000000811117824 */ /* 0x000fe200078e00ff */
[----:B------:R-:W-:Y:S01]  /*b780*/  LOP3.LUT R13, R13, 0xc0, RZ, 0xc0, !PT ;  /* 0x000000c00d0d7812 */ /* 0x000fe200078ec0ff */
[----:B------:R-:W1:Y:S01]  /*b790*/  @P3 MUFU.RCP R11, R9 ;  /* 0x00000009000b3308 */ /* 0x000e620000001000 */
[----:B------:R-:W-:Y:S01]  /*b7a0*/  LOP3.LUT R18, R18, 0xc0, RZ, 0xc0, !PT ;  /* 0x000000c012127812 */ /* 0x000fe200078ec0ff */
[----:B------:R-:W-:Y:S01]  /*b7b0*/  IMAD.IADD R21, R16, 0x1, -R21 ;  /* 0x0000000110157824 */ /* 0x000fe200078e0a15 */
[----:B------:R-:W-:Y:S01]  /*b7c0*/  LOP3.LUT R17, R13, 0x18, R17, 0xf8, !PT ;  /* 0x000000180d117812 */ /* 0x000fe200078ef811 */
[----:B------:R-:W-:Y:S01]  /*b7d0*/  IMAD R12, R12, 0x4, R20 ;  /* 0x000000040c0c7824 */ /* 0x000fe200078e0214 */
[----:B------:R-:W-:Y:S01]  /*b7e0*/  SHF.R.U32.HI R13, RZ, 0x3, R13 ;  /* 0x00000003ff0d7819 */ /* 0x000fe2000001160d */
[----:B------:R-:W-:Y:S01]  /*b7f0*/  IMAD R15, R21, 0x10, R15 ;  /* 0x00000010150f7824 */ /* 0x000fe200078e020f */
[----:B------:R-:W-:Y:S01]  /*b800*/  LEA.HI R16, R18, R18, RZ, 0x1d ;  /* 0x0000001212107211 */ /* 0x000fe200078fe8ff */
[----:B------:R-:W3:Y:S01]  /*b810*/  @P2 MUFU.RCP R10, R8 ;  /* 0x00000008000a2308 */ /* 0x000ee20000001000 */
[----:B------:R-:W-:Y:S01]  /*b820*/  LOP3.LUT P0, RZ, R19, 0x2, RZ, 0xc0, !PT ;  /* 0x0000000213ff7812 */ /* 0x000fe2000780c0ff */
[----:B------:R-:W4:Y:S01]  /*b830*/  @P3 LDC R35, c[0x0][0x2e8] ;  /* 0x0000ba00ff233b82 */ /* 0x000f220000000800 */
[----:B------:R-:W-:Y:S01]  /*b840*/  LOP3.LUT R13, R17, R13, RZ, 0x3c, !PT ;  /* 0x0000000d110d7212 */ /* 0x000fe200078e3cff */
[----:B------:R-:W-:Y:S01]  /*b850*/  IMAD.U32 R16, R15, 0x2, R16 ;  /* 0x000000020f107824 */ /* 0x000fe200078e0010 */
[----:B------:R-:W-:-:S02]  /*b860*/  LOP3.LUT R17, R19, 0x1, RZ, 0xc0, !PT ;  /* 0x0000000113117812 */ /* 0x000fc400078ec0ff */
[----:B------:R-:W-:Y:S01]  /*b870*/  MOV R15, 0xffffffe0 ;  /* 0xffffffe0000f7802 */ /* 0x000fe20000000f00 */
[----:B------:R-:W-:Y:S01]  /*b880*/  IMAD.IADD R13, R12, 0x1, R13 ;  /* 0x000000010c0d7824 */ /* 0x000fe200078e020d */
[----:B------:R-:W-:Y:S01]  /*b890*/  ISETP.NE.U32.AND P1, PT, R17, 0x1, PT ;  /* 0x000000011100780c */ /* 0x000fe20003f25070 */
[C---:B-1----:R-:W-:Y:S01]  /*b8a0*/  FMUL.FTZ R80, R11.reuse, R80 ;  /* 0x000000500b507220 */ /* 0x042fe20000410000 */
[----:B------:R-:W-:Y:S01]  /*b8b0*/  LEA R16, R16, UR5, 0x2 ;  /* 0x0000000510107c11 */ /* 0x000fe2000f8e10ff */
[----:B------:R-:W-:Y:S01]  /*b8c0*/  FMUL.FTZ R81, R11, R81 ;  /* 0x000000510b517220 */ /* 0x000fe20000410000 */
[----:B------:R-:W-:Y:S01]  /*b8d0*/  SEL R15, R15, 0x20, !P1 ;  /* 0x000000200f0f7807 */ /* 0x000fe20004800000 */
[C---:B------:R-:W-:Y:S01]  /*b8e0*/  FMUL.FTZ R76, R11.reuse, R76 ;  /* 0x0000004c0b4c7220 */ /* 0x040fe20000410000 */
[C---:B------:R-:W-:Y:S01]  /*b8f0*/  FMUL.FTZ R77, R11.reuse, R77 ;  /* 0x0000004d0b4d7220 */ /* 0x040fe20000410000 */
[C---:B------:R-:W-:Y:S01]  /*b900*/  FMUL.FTZ R72, R11.reuse, R72 ;  /* 0x000000480b487220 */ /* 0x040fe20000410000 */
[C---:B------:R-:W-:Y:S01]  /*b910*/  FMUL.FTZ R73, R11.reuse, R73 ;  /* 0x000000490b497220 */ /* 0x040fe20000410000 */
[C---:B------:R-:W-:Y:S01]  /*b920*/  FMUL.FTZ R68, R11.reuse, R68 ;  /* 0x000000440b447220 */ /* 0x040fe20000410000 */
[----:B------:R-:W-:Y:S01]  /*b930*/  FMUL.FTZ R69, R11, R69 ;  /* 0x000000450b457220 */ /* 0x000fe20000410000 */
[----:B------:R-:W-:-:S02]  /*b940*/  VIADD R11, R16, 0x40 ;  /* 0x00000040100b7836 */ /* 0x000fc40000000000 */
[----:B---3--:R-:W-:Y:S01]  /*b950*/  FMUL.FTZ R83, R10, R83 ;  /* 0x000000530a537220 */ /* 0x008fe20000410000 */
        /* <DEDUP_REMOVED lines=8> */
[----:B------:R-:W-:Y:S01]  /*b9e0*/  IMAD.IADD R10, R16, 0x1, R15 ;  /* 0x00000001100a7824 */ /* 0x000fe200078e020f */
[----:B------:R-:W-:Y:S01]  /*b9f0*/  STS.64 [R16], R80 ;  /* 0x0000005010007388 */ /* 0x000fe20000000a00 */
[----:B------:R-:W-:Y:S01]  /*ba00*/  IMAD.IADD R15, R15, 0x1, R11 ;  /* 0x000000010f0f7824 */ /* 0x000fe200078e020b */
[----:B------:R-:W-:Y:S01]  /*ba10*/  SHF.R.S32.HI R4, RZ, 0x5, R4 ;  /* 0x00000005ff047819 */ /* 0x000fe20000011404 */
[----:B------:R-:W1:Y:S01]  /*ba20*/  @P2 LDC R34, c[0x0][0x2e8] ;  /* 0x0000ba00ff222b82 */ /* 0x000e620000000800 */
[----:B------:R3:W-:Y:S01]  /*ba30*/  STS.64 [R16+0x400], R82 ;  /* 0x0004005210007388 */ /* 0x0007e20000000a00 */
[----:B------:R-:W-:Y:S01]  /*ba40*/  LOP3.LUT R5, R5, 0xffffffe0, RZ, 0xc0, !PT ;  /* 0xffffffe005057812 */ /* 0x000fe200078ec0ff */
[----:B------:R-:W5:Y:S01]  /*ba50*/  @P3 MUFU.LG2 R9, R9 ;  /* 0x0000000900093308 */ /* 0x000f620000000c00 */
[----:B------:R-:W-:Y:S01]  /*ba60*/  SHF.R.S32.HI R32, RZ, 0x1f, R4 ;  /* 0x0000001fff207819 */ /* 0x000fe20000011404 */
[----:B------:R-:W-:Y:S01]  /*ba70*/  STS.64 [R10], R76 ;  /* 0x0000004c0a007388 */ /* 0x000fe20000000a00 */
[----:B------:R-:W-:Y:S01]  /*ba80*/  LEA.HI R33, R6, R7, RZ, 0x3 ;  /* 0x0000000706217211 */ /* 0x000fe200078f18ff */
[----:B------:R-:W-:Y:S01]  /*ba90*/  IMAD.IADD R5, R7, 0x1, -R5 ;  /* 0x0000000107057824 */ /* 0x000fe200078e0a05 */
[----:B------:R-:W-:Y:S01]  /*baa0*/  LEA.HI R6, R32, R4, RZ, 0x2 ;  /* 0x0000000420067211 */ /* 0x000fe200078f10ff */
[----:B------:R-:W-:Y:S01]  /*bab0*/  STS.64 [R10+0x400], R78 ;  /* 0x0004004e0a007388 */ /* 0x000fe20000000a00 */
[----:B------:R-:W-:Y:S01]  /*bac0*/  SHF.R.S32.HI R32, RZ, 0x1f, R3 ;  /* 0x0000001fff207819 */ /* 0x000fe20000011403 */
[----:B------:R-:W2:Y:S01]  /*bad0*/  @P2 MUFU.LG2 R8, R8 ;  /* 0x0000000800082308 */ /* 0x000ea20000000c00 */
[----:B------:R-:W-:Y:S01]  /*bae0*/  LOP3.LUT R6, R6, 0xfffffffc, RZ, 0xc0, !PT ;  /* 0xfffffffc06067812 */ /* 0x000fe200078ec0ff */
[----:B------:R-:W-:Y:S01]  /*baf0*/  STS.64 [R11], R72 ;  /* 0x000000480b007388 */ /* 0x000fe20000000a00 */
[----:B------:R-:W-:Y:S01]  /*bb00*/  LEA.HI R32, R32, R3, RZ, 0x2 ;  /* 0x0000000320207211 */ /* 0x000fe200078f10ff */
[----:B------:R-:W-:Y:S01]  /*bb10*/  IMAD.MOV R3, RZ, RZ, -R148 ;  /* 0x000000ffff037224 */ /* 0x000fe200078e0a94 */
[----:B------:R-:W-:Y:S01]  /*bb20*/  LOP3.LUT P0, RZ, R5, 0x3, RZ, 0xc0, !PT ;  /* 0x0000000305ff7812 */ /* 0x000fe2000780c0ff */
[----:B------:R1:W-:Y:S01]  /*bb30*/  STS.64 [R11+0x400], R74 ;  /* 0x0004004a0b007388 */ /* 0x0003e20000000a00 */
[----:B------:R-:W-:Y:S01]  /*bb40*/  LOP3.LUT R33, R33, 0xfffffff8, RZ, 0xc0, !PT ;  /* 0xfffffff821217812 */ /* 0x000fe200078ec0ff */
[----:B------:R-:W-:Y:S01]  /*bb50*/  IMAD.MOV.U32 R5, RZ, RZ, -0x800000 ;  /* 0xff800000ff057424 */ /* 0x000fe200078e00ff */
[----:B------:R-:W-:Y:S01]  /*bb60*/  IADD3 R6, R4, -R6, RZ ;  /* 0x8000000604067210 */ /* 0x000fe20007ffe0ff */
[----:B------:R-:W-:Y:S01]  /*bb70*/  STS.64 [R15], R68 ;  /* 0x000000440f007388 */ /* 0x000fe20000000a00 */
[----:B------:R-:W-:Y:S01]  /*bb80*/  SHF.R.S32.HI R32, RZ, 0x2, R32 ;  /* 0x00000002ff207819 */ /* 0x000fe20000011420 */
[----:B------:R-:W-:-:S02]  /*bb90*/  IMAD.IADD R33, R7, 0x1, -R33 ;  /* 0x0000000107217824 */ /* 0x000fc400078e0a21 */
[----:B-----5:R-:W-:Y:S01]  /*bba0*/  @P3 FMUL.FTZ R9, R9, 0.69314718246459960938 ;  /* 0x3f31721809093820 */ /* 0x020fe20000410000 */
[----:B------:R5:W-:Y:S01]  /*bbb0*/  STS.64 [R15+0x400], R70 ;  /* 0x000400460f007388 */ /* 0x000be20000000a00 */
[----:B------:R-:W-:Y:S01]  /*bbc0*/  MOV R4, 0xff800000 ;  /* 0xff80000000047802 */ /* 0x000fe20000000f00 */
[----:B------:R-:W-:Y:S01]  /*bbd0*/  IMAD R6, R6, 0x10, R32 ;  /* 0x0000001006067824 */ /* 0x000fe200078e0220 */
[----:B---3--:R-:W-:Y:S01]  /*bbe0*/  LEA R16, R13, UR5, 0x2 ;  /* 0x000000050d107c11 */ /* 0x008fe2000f8e10ff */
[----:B------:R-:W-:Y:S01]  /*bbf0*/  BAR.SYNC.DEFER_BLOCKING 0x0 ;  /* 0x0000000000007b1d */ /* 0x000fe20000010000 */
[----:B------:R-:W-:Y:S02]  /*bc00*/  IMAD.SHL.U32 R32, R33, 0x4, RZ ;  /* 0x0000000421207824 */ /* 0x000fe400078e00ff */
[----:B--2---:R-:W-:Y:S01]  /*bc10*/  @P2 FMUL.FTZ R8, R8, 0.69314718246459960938 ;  /* 0x3f31721808082820 */ /* 0x004fe20000410000 */
[----:B----4-:R-:W-:-:S03]  /*bc20*/  @P3 FFMA.FTZ R4, R2, R35, R9 ;  /* 0x0000002302043223 */ /* 0x010fc60000010009 */
[----:B-1----:R-:W-:Y:S01]  /*bc30*/  @P2 FFMA.FTZ R5, R0, R34, R8 ;  /* 0x0000002200052223 */ /* 0x002fe20000010008 */
[----:B------:R-:W-:Y:S01]  /*bc40*/  SHF.R.S32.HI R33, RZ, 0x1f, R32 ;  /* 0x0000001fff217819 */ /* 0x000fe20000011420 */
[----:B------:R-:W1:Y:S01]  /*bc50*/  S2R R12, SR_CTAID.Y ;  /* 0x00000000000c7919 */ /* 0x000e620000002600 */
[----:B------:R-:W2:Y:S01]  /*bc60*/  S2R R13, SR_CTAID.X ;  /* 0x00000000000d7919 */ /* 0x000ea20000002500 */
[----:B------:R-:W1:Y:S08]  /*bc70*/  LDC.64 R10, c[0x0][0x2c0] ;  /* 0x0000b000ff0a7b82 */ /* 0x000e700000000a00 */
[----:B-----5:R-:W3:Y:S01]  /*bc80*/  LDC R15, c[0x0][0x270] ;  /* 0x00009c00ff0f7b82 */ /* 0x020ee20000000800 */
[----:B------:R4:W2:Y:S04]  /*bc90*/  LDS.128 R28, [R16] ;  /* 0x00000000101c7984 */ /* 0x0008a80000000c00 */
[----:B------:R4:W3:Y:S04]  /*bca0*/  LDS.128 R24, [R16+0x800] ;  /* 0x0008000010187984 */ /* 0x0008e80000000c00 */
[----:B------:R4:W4:Y:S04]  /*bcb0*/  LDS.128 R20, [R16+0x1000] ;  /* 0x0010000010147984 */ /* 0x0009280000000c00 */
[----:B------:R-:W4:Y:S01]  /*bcc0*/  LDS.128 R16, [R16+0x1800] ;  /* 0x0018000010107984 */ /* 0x000f220000000c00 */
[----:B-1----:R-:W-:-:S02]  /*bcd0*/  IMAD R10, R12, R10, R148 ;  /* 0x0000000a0c0a7224 */ /* 0x002fc400078e0294 */
[----:B--2---:R-:W-:Y:S02]  /*bce0*/  IMAD.SHL.U32 R13, R13, 0x40, RZ ;  /* 0x000000400d0d7824 */ /* 0x004fe400078e00ff */
[----:B---3--:R-:W-:-:S04]  /*bcf0*/  IMAD R3, R15, R3, UR4 ;  /* 0x000000040f037e24 */ /* 0x008fc8000f8e0203 */
[----:B------:R-:W-:-:S04]  /*bd00*/  IMAD R3, R10, R15, R3 ;  /* 0x0000000f0a037224 */ /* 0x000fc800078e0203 */
[----:B------:R-:W-:Y:S01]  /*bd10*/  IMAD R3, R3, R11, R13 ;  /* 0x0000000b03037224 */ /* 0x000fe200078e020d */
[----:B----4-:R-:W-:Y:S06]  /*bd20*/  @P0 BRA `(.L_x_3966) ;  /* 0x00000000002c0947 */ /* 0x010fec0003800000 */
[C---:B------:R-:W-:Y:S01]  /*bd30*/  VIADD R7, R6.reuse, 0x8 ;  /* 0x0000000806077836 */ /* 0x040fe20000000000 */
        /* <DEDUP_REMOVED lines=10> */
.L_x_3966:
[----:B------:R-:W-:Y:S05]  /*bde0*/  BSYNC B0 ;  /* 0x0000000000007941 */ /* 0x000fea0003800000 */
.L_x_3965:
        /* <DEDUP_REMOVED lines=24> */
.L_x_3967:
        /* <DEDUP_REMOVED lines=9> */
.L_x_5364:


//--------------------- .text._ZN5flash24flash_fwd_splitkv_kernelI23Flash_fwd_kernel_traitsILi32ELi64ELi128ELi4ELb0ELb0EN7cutlass10bfloat16_tE19Flash_kernel_traitsILi32ELi64ELi128ELi4ES3_EELb1ELb0ELb0ELb0ELb0ELb1ELb1ELb0EEEvNS_16Flash_fwd_paramsE --------------------------
	.section	.text._ZN5flash24flash_fwd_splitkv_kernelI23Flash_fwd_kernel_traitsILi32ELi64ELi128ELi4ELb0ELb0EN7cutlass10bfloat16_tE19Flash_kernel_traitsILi32ELi64ELi128ELi4ES3_EELb1ELb0ELb0ELb0ELb0ELb1ELb1ELb0EEEvNS_16Flash_fwd_paramsE,"ax",@progbits
	.align	128
        .global         _ZN5flash24flash_fwd_splitkv_kernelI23Flash_fwd_kernel_traitsILi32ELi64ELi128ELi4ELb0ELb0EN7cutlass10bfloat16_tE19Flash_kernel_traitsILi32ELi64ELi128ELi4ES3_EELb1ELb0ELb0ELb0ELb0ELb1ELb1ELb0EEEvNS_16Flash_fwd_paramsE
        .type           _ZN5flash24flash_fwd_splitkv_kernelI23Flash_fwd_kernel_traitsILi32ELi64ELi128ELi4ELb0ELb0EN7cutlass10bfloat16_tE19Flash_kernel_traitsILi32ELi64ELi128ELi4ES3_EELb1ELb0ELb0ELb0ELb0ELb1ELb1ELb0EEEvNS_16Flash_fwd_paramsE,@function
        .size           _ZN5flash24flash_fwd_splitkv_kernelI23Flash_fwd_kernel_traitsILi32ELi64ELi128ELi4ELb0ELb0EN7cutlass10bfloat16_tE19Flash_kernel_traitsILi32ELi64ELi128ELi4ES3_EELb1ELb0ELb0ELb0ELb0ELb1ELb1ELb0EEEvNS_16Flash_fwd_paramsE,(.L_x_5365 - _ZN5flash24flash_fwd_splitkv_kernelI23Flash_fwd_kernel_traitsILi32ELi64ELi128ELi4ELb0ELb0EN7cutlass10bfloat16_tE19Flash_kernel_traitsILi32ELi64ELi128ELi4ES3_EELb1ELb0ELb0ELb0ELb0ELb1ELb1ELb0EEEvNS_16Flash_fwd_paramsE)
        .other          _ZN5flash24flash_fwd_splitkv_kernelI23Flash_fwd_kernel_traitsILi32ELi64ELi128ELi4ELb0ELb0EN7cutlass10bfloat16_tE19Flash_kernel_traitsILi32ELi64ELi128ELi4ES3_EELb1ELb0ELb0ELb0ELb0ELb1ELb1ELb0EEEvNS_16Flash_fwd_paramsE,@"STO_CUDA_ENTRY STV_DEFAULT"
_ZN5flash24flash_fwd_splitkv_kernelI23Flash_fwd_kernel_traitsILi32ELi64ELi128ELi4ELb0ELb0EN7cutlass10bfloat16_tE19Flash_kernel_traitsILi32ELi64ELi128ELi4ES3_EELb1ELb0ELb0ELb0ELb0ELb1ELb1ELb0EEEvNS_16Flash_fwd_paramsE:
.text._ZN5flash24flash_fwd_splitkv_kernelI23Flash_fwd_kernel_traitsILi32ELi64ELi128ELi4ELb0ELb0EN7cutlass10bfloat16_tE19Flash_kernel_traitsILi32ELi64ELi128ELi4ES3_EELb1ELb0ELb0ELb0ELb0ELb1ELb1ELb0EEEvNS_16Flash_fwd_paramsE:
[----:B------:R-:W-:Y:S08]  /*0000*/  LDC R1, c[0x0][0x28] ;  /* 0x00000a00ff017b82 */ /* 0x000ff00000000800 */
[----:B------:R-:W1:Y:S01]  /*0010*/  LDC R5, c[0x0][0x270] ;  /* 0x00009c00ff057b82 */ /* 0x000e620000000800 */
[----:B------:R-:W2:Y:S01]  /*0020*/  S2R R12, SR_CTAID.Z ;  /* 0x00000000000c7919 */ /* 0x000ea20000002700 */
[----:B------:R-:W-:Y:S01]  /*0030*/  MOV R2, RZ ;  /* 0x000000ff00027202 */ /* 0x000fe20000000f00 */
[----:B------:R-:W-:Y:S01]  /*0040*/  ULDC.64 UR12, c[0x0][0x208] ;  /* 0x00008200000c7ab9 */ /* 0x000fe20000000a00 */
[----:B------:R-:W-:-:S04]  /*0050*/  MOV R17, 0xffffffff ;  /* 0xffffffff00117802 */ /* 0x000fc80000000f00 */
        /* <DEDUP_REMOVED lines=30> */
[----:B------:R-:W3:Y:S01]  /*0240*/  @P1 LDG.E R56, desc[UR12][R22.64+0x4] ;  /* 0x0000040c16381981 */ /* 0x000ee2000c1e1900 */
[----:B--2---:R-:W-:Y:S01]  /*0250*/  ISETP.NE.AND P3, PT, R0, RZ, PT ;  /* 0x000000ff0000720c */ /* 0x004fe20003f65270 */
[----:B------:R-:W-:Y:S01]  /*0260*/  IMAD.MOV.U32 R19, RZ, RZ, RZ ;  /* 0x000000ffff137224 */ /* 0x000fe200078e00ff */
[----:B-1----:R-:W-:Y:S02]  /*0270*/  ISETP.EQ.U32.AND P2, PT, R2, RZ, PT ;  /* 0x000000ff0200720c */ /* 0x002fe40003f42070 */
[----:B------:R-:W-:-:S02]  /*0280*/  MOV R14, 0xffffffff ;  /* 0xffffffff000e7802 */ /* 0x000fc40000000f00 */
[----:B------:R-:W-:Y:S01]  /*0290*/  ISETP.EQ.OR.EX P2, PT, R3, RZ, !P3, P2 ;  /* 0x000000ff0300720c */ /* 0x000fe20005f42720 */
[C---:B----4-:R-:W-:Y:S01]  /*02a0*/  @P0 IMAD.WIDE R20, R153.reuse, 0x4, R6 ;  /* 0x0000000499140825 */ /* 0x050fe200078e0206 */
[----:B------:R-:W1:Y:S04]  /*02b0*/  S2R R10, SR_CTAID.X ;  /* 0x00000000000a7919 */ /* 0x000e680000002500 */
[----:B------:R2:W5:Y:S01]  /*02c0*/  @P0 LDG.E R19, desc[UR12][R20.64] ;  /* 0x0000000c14130981 */ /* 0x000562000c1e1900 */
[----:B---3--:R-:W-:-:S06]  /*02d0*/  IMAD.WIDE R6, R153, 0x4, R8 ;  /* 0x0000000499067825 */ /* 0x008fcc00078e0208 */
[----:B------:R2:W5:Y:S01]  /*02e0*/  @!P2 LDG.E R14, desc[UR12][R6.64] ;  /* 0x0000000c060ea981 */ /* 0x000562000c1e1900 */
[----:B------:R-:W-:Y:S01]  /*02f0*/  ISETP.NE.U32.AND P0, PT, R2, RZ, PT ;  /* 0x000000ff0200720c */ /* 0x000fe20003f05070 */
[----:B------:R-:W3:Y:S03]  /*0300*/  S2R R0, SR_CTAID.Y ;  /* 0x0000000000007919 */ /* 0x000ee60000002600 */
[----:B------:R-:W-:Y:S02]  /*0310*/  ISETP.NE.AND.EX P0, PT, R3, RZ, PT, P0 ;  /* 0x000000ff0300720c */ /* 0x000fe40003f05300 */
[----:B------:R-:W-:-:S05]  /*0320*/  IADD3 R2, -R153, RZ, RZ ;  /* 0x000000ff99027210 */ /* 0x000fca0007ffe1ff */
[----:B------:R-:W-:Y:S02]  /*0330*/  IMAD R12, R5, R2, R12 ;  /* 0x00000002050c7224 */ /* 0x000fe400078e020c */
[----:B------:R-:W-:-:S06]  /*0340*/  @P1 IMAD.IADD R56, R56, 0x1, -R17 ;  /* 0x0000000138381824 */ /* 0x000fcc00078e0a11 */
[----:B------:R-:W4:Y:S01]  /*0350*/  @!P1 LDC R56, c[0x0][0x2c4] ;  /* 0x0000b100ff389b82 */ /* 0x000f220000000800 */
[----:B-123--:R-:W-:Y:S05]  /*0360*/  @!P0 BRA `(.L_x_3968) ;  /* 0x0000000000108947 */ /* 0x00efea0003800000 */
[----:B------:R-:W2:Y:S02]  /*0370*/  @P3 LDG.E R3, desc[UR12][R6.64+0x4] ;  /* 0x0000040c06033981 */ /* 0x000ea4000c1e1900 */
[----:B--2--5:R-:W-:-:S06]  /*0380*/  @P3 IADD3 R4, R3, -R14, RZ ;  /* 0x8000000e03043210 */ /* 0x024fcc0007ffe0ff */
[----:B------:R2:W5:Y:S01]  /*0390*/  @!P3 LDG.E R4, desc[UR12][R6.64] ;  /* 0x0000000c0604b981 */ /* 0x000562000c1e1900 */
[----:B------:R-:W-:Y:S05]  /*03a0*/  BRA `(.L_x_3969) ;  /* 0x0000000000047947 */ /* 0x000fea0003800000 */
.L_x_3968:
[----:B------:R-:W1:Y:S02]  /*03b0*/  LDC R4, c[0x0][0x2c8] ;  /* 0x0000b200ff047b82 */ /* 0x000e640000000800 */
.L_x_3969:
        /* <DEDUP_REMOVED lines=10> */
[----:B-----5:R-:W-:-:S07]  /*0460*/  @P3 IMAD.IADD R53, R20, 0x1, -R19 ;  /* 0x0000000114353824 */ /* 0x020fce00078e0a13 */
[----:B---3--:R-:W3:Y:S08]  /*0470*/  LDC R3, c[0x0][0x2c8] ;  /* 0x0000b200ff037b82 */ /* 0x008ef00000000800 */
[----:B------:R-:W4:Y:S01]  /*0480*/  LDC R54, c[0x0][0x398] ;  /* 0x0000e600ff367b82 */ /* 0x000f220000000800 */
[----:B--2---:R-:W-:-:S04]  /*0490*/  IABS R9, R7 ;  /* 0x0000000700097213 */ /* 0x004fc80000000000 */
[----:B------:R-:W2:Y:S01]  /*04a0*/  I2F.RP R2, R9 ;  /* 0x0000000900027306 */ /* 0x000ea20000209400 */
[----:B---3--:R-:W-:-:S05]  /*04b0*/  VIADD R3, R3, 0x7f ;  /* 0x0000007f03037836 */ /* 0x008fca0000000000 */
[----:B------:R-:W-:-:S04]  /*04c0*/  SHF.R.S32.HI R18, RZ, 0x1f, R3 ;  /* 0x0000001fff127819 */ /* 0x000fc80000011403 */
[----:B------:R-:W-:Y:S01]  /*04d0*/  LEA.HI R18, R18, R3, RZ, 0x7 ;  /* 0x0000000312127211 */ /* 0x000fe200078f38ff */
[----:B--2---:R-:W2:Y:S03]  /*04e0*/  MUFU.RCP R22, R2 ;  /* 0x0000000200167308 */ /* 0x004ea60000001000 */
[----:B------:R-:W-:-:S05]  /*04f0*/  LEA.HI.SX32 R18, R18, R7, 0x19 ;  /* 0x0000000712127211 */ /* 0x000fca00078fcaff */
[----:B------:R-:W-:-:S05]  /*0500*/  VIADD R18, R18, 0xffffffff ;  /* 0xffffffff12127836 */ /* 0x000fca0000000000 */
[----:B------:R-:W-:Y:S02]  /*0510*/  IABS R3, R18 ;  /* 0x0000001200037213 */ /* 0x000fe40000000000 */
[-C--:B------:R-:W-:Y:S01]  /*0520*/  LOP3.LUT R18, R18, R7.reuse, RZ, 0x3c, !PT ;  /* 0x0000000712127212 */ /* 0x080fe200078e3cff */
[----:B--2---:R-:W-:Y:S01]  /*0530*/  VIADD R22, R22, 0xffffffe ;  /* 0x0ffffffe16167836 */ /* 0x004fe20000000000 */
[----:B------:R-:W-:Y:S02]  /*0540*/  IABS R2, R7 ;  /* 0x0000000700027213 */ /* 0x000fe40000000000 */
[----:B------:R-:W-:Y:S01]  /*0550*/  ISETP.GE.AND P0, PT, R18, RZ, PT ;  /* 0x000000ff1200720c */ /* 0x000fe20003f06270 */
[----:B------:R-:W2:Y:S02]  /*0560*/  F2I.FTZ.U32.TRUNC.NTZ R23, R22 ;  /* 0x0000001600177305 */ /* 0x000ea4000021f000 */
[----:B------:R-:W-:Y:S02]  /*0570*/  IMAD.MOV R2, RZ, RZ, -R2 ;  /* 0x000000ffff027224 */ /* 0x000fe400078e0a02 */
[----:B--2---:R-:W-:-:S02]  /*0580*/  IMAD.MOV R6, RZ, RZ, -R23 ;  /* 0x000000ffff067224 */ /* 0x004fc400078e0a17 */
        /* <DEDUP_REMOVED lines=21> */
[----:B------:R-:W-:Y:S01]  /*06e0*/  VIADD R9, R53, 0x7f ;  /* 0x0000007f35097836 */ /* 0x000fe20000000000 */
[----:B------:R-:W1:Y:S01]  /*06f0*/  S2R R7, SR_TID.X ;  /* 0x0000000000077919 */ /* 0x000e620000002100 */
        /* <DEDUP_REMOVED lines=10> */
[----:B-1----:R-:W-:Y:S05]  /*07a0*/  @!P0 BRA `(.L_x_3970) ;  /* 0x0000000000e48947 */ /* 0x002fea0003800000 */
[----:B------:R-:W1:Y:S01]  /*07b0*/  LDC.64 R2, c[0x0][0x2c0] ;  /* 0x0000b000ff027b82 */ /* 0x000e620000000a00 */
[----:B------:R-:W-:Y:S01]  /*07c0*/  SHF.R.S32.HI R6, RZ, 0x1f, R7 ;  /* 0x0000001fff067819 */ /* 0x000fe20000011407 */
[----:B------:R-:W-:Y:S01]  /*07d0*/  ULDC UR4, c[0x0][0x2dc] ;  /* 0x0000b70000047ab9 */ /* 0x000fe20000000800 */
[----:B------:R-:W-:Y:S02]  /*07e0*/  IMAD.IADD R56, R56, 0x1, -R55 ;  /* 0x0000000138387824 */ /* 0x000fe400078e0a37 */
[----:B------:R-:W-:-:S04]  /*07f0*/  LEA.HI R6, R6, R7, RZ, 0x3 ;  /* 0x0000000706067211 */ /* 0x000fc800078f18ff */
[----:B------:R-:W-:-:S05]  /*0800*/  LOP3.LUT R4, R6, 0xfffffff8, RZ, 0xc0, !PT ;  /* 0xfffffff806047812 */ /* 0x000fca00078ec0ff */
[----:B------:R-:W-:-:S05]  /*0810*/  IMAD.IADD R4, R7, 0x1, -R4 ;  /* 0x0000000107047824 */ /* 0x000fca00078e0a04 */
[----:B------:R-:W-:Y:S01]  /*0820*/  ISETP.NE.AND P3, PT, R4, RZ, PT ;  /* 0x000000ff0400720c */ /* 0x000fe20003f65270 */
[----:B-1----:R-:W-:-:S04]  /*0830*/  IMAD R2, R0, R2, R153 ;  /* 0x0000000200027224 */ /* 0x002fc800078e0299 */
[----:B------:R-:W-:Y:S01]  /*0840*/  IMAD R0, R2, R5, R12 ;  /* 0x0000000502007224 */ /* 0x000fe200078e020c */
[----:B------:R-:W-:Y:S01]  /*0850*/  SHF.R.S32.HI R5, RZ, 0x3, R6 ;  /* 0x00000003ff057819 */ /* 0x000fe20000011406 */
[----:B------:R-:W-:Y:S02]  /*0860*/  IMAD.SHL.U32 R2, R4, 0x4, RZ ;  /* 0x0000000404027824 */ /* 0x000fe400078e00ff */
[----:B------:R-:W-:Y:S01]  /*0870*/  IMAD R0, R0, R3, R55 ;  /* 0x0000000300007224 */ /* 0x000fe200078e0237 */
[C---:B------:R-:W-:Y:S01]  /*0880*/  ISETP.GE.OR P3, PT, R5.reuse, R56, P3 ;  /* 0x000000380500720c */ /* 0x040fe20001f66670 */
[C---:B------:R-:W-:Y:S01]  /*0890*/  VIADD R7, R5.reuse, 0x20 ;  /* 0x0000002005077836 */ /* 0x040fe20000000000 */
[--C-:B------:R-:W-:Y:S01]  /*08a0*/  SHF.R.S32.HI R3, RZ, 0x1f, R2.reuse ;  /* 0x0000001fff037819 */ /* 0x100fe20000011402 */
[----:B------:R-:W-:Y:S01]  /*08b0*/  IMAD R6, R0, UR4, RZ ;  /* 0x0000000400067c24 */ /* 0x000fe2000f8e02ff */
[----:B------:R-:W-:Y:S02]  /*08c0*/  ULDC UR4, c[0x0][0x2d0] ;  /* 0x0000b40000047ab9 */ /* 0x000fe40000000800 */
[----:B------:R-:W-:Y:S01]  /*08d0*/  ISETP.GE.AND P6, PT, R2, UR4, PT ;  /* 0x0000000402007c0c */ /* 0x000fe2000bfc6270 */
[----:B------:R-:W-:Y:S01]  /*08e0*/  IMAD.WIDE R8, R5, 0x20, R2 ;  /* 0x0000002005087825 */ /* 0x000fe200078e0202 */
[----:B------:R-:W-:-:S02]  /*08f0*/  ULDC.64 UR4, c[0x0][0x288] ;  /* 0x0000a20000047ab9 */ /* 0x000fc40000000a00 */
[----:B------:R-:W-:Y:S02]  /*0900*/  ISETP.GE.OR P5, PT, R5, R56, P6 ;  /* 0x000000380500720c */ /* 0x000fe400037a6670 */
[----:B------:R-:W-:-:S04]  /*0910*/  IADD3 R3, P0, R6, R8, RZ ;  /* 0x0000000806037210 */ /* 0x000fc80007f1e0ff */
[----:B------:R-:W-:Y:S01]  /*0920*/  LEA.HI.X.SX32 R6, R6, R9, 0x1, P0 ;  /* 0x0000000906067211 */ /* 0x000fe200000f0eff */
[----:B------:R-:W-:Y:S01]  /*0930*/  VIADD R9, R5, 0x10 ;  /* 0x0000001005097836 */ /* 0x000fe20000000000 */
[----:B------:R-:W-:-:S04]  /*0940*/  LEA R2, P0, R3, UR4, 0x2 ;  /* 0x0000000403027c11 */ /* 0x000fc8000f8010ff */
[----:B------:R-:W-:Y:S01]  /*0950*/  LEA.HI.X R3, R3, UR5, R6, 0x2, P0 ;  /* 0x0000000503037c11 */ /* 0x000fe200080f1406 */
[----:B------:R-:W-:Y:S01]  /*0960*/  ULDC.64 UR4, c[0x0][0x2b8] ;  /* 0x0000ae0000047ab9 */ /* 0x000fe20000000a00 */
[-C--:B------:R-:W-:Y:S02]  /*0970*/  ISETP.GE.AND P0, PT, R7, R56.reuse, PT ;  /* 0x000000380700720c */ /* 0x080fe40003f06270 */
[CC--:B------:R-:W-:Y:S01]  /*0980*/  ISETP.GE.AND P1, PT, R9.reuse, R56.reuse, PT ;  /* 0x000000380900720c */ /* 0x0c0fe20003f26270 */
[----:B------:R1:W-:Y:S01]  /*0990*/  @!P5 STG.E.128 desc[UR12][R2.64], RZ ;  /* 0x000000ff0200d986 */ /* 0x0003e2000c101d0c */
[----:B------:R-:W-:Y:S01]  /*09a0*/  ISETP.GE.OR P4, PT, R9, R56, P6 ;  /* 0x000000380900720c */ /* 0x000fe20003786670 */
[----:B------:R-:W-:Y:S01]  /*09b0*/  VIADD R9, R5, 0x30 ;  /* 0x0000003005097836 */ /* 0x000fe20000000000 */
[----:B------:R-:W-:Y:S02]  /*09c0*/  ISETP.NE.OR P0, PT, R4, RZ, P0 ;  /* 0x000000ff0400720c */ /* 0x000fe40000705670 */
[----:B------:R-:W-:-:S02]  /*09d0*/  SHF.R.S32.HI R6, RZ, 0x1f, R0 ;  /* 0x0000001fff067819 */ /* 0x000fc40000011400 */
[----:B------:R-:W-:Y:S02]  /*09e0*/  IADD3 R0, P2, R0, R5, RZ ;  /* 0x0000000500007210 */ /* 0x000fe40007f5e0ff */
[-C--:B------:R-:W-:Y:S02]  /*09f0*/  ISETP.GE.OR P5, PT, R7, R56.reuse, P6 ;  /* 0x000000380700720c */ /* 0x080fe400037a6670 */
[----:B------:R-:W-:Y:S02]  /*0a00*/  ISETP.GE.OR P6, PT, R9, R56, P6 ;  /* 0x000000380900720c */ /* 0x000fe400037c6670 */
[----:B------:R-:W-:Y:S01]  /*0a10*/  LEA.HI.X.SX32 R5, R5, R6, 0x1, P2 ;  /* 0x0000000605057211 */ /* 0x000fe200010f0eff */
[----:B------:R1:W-:Y:S01]  /*0a20*/  @!P4 STG.E.128 desc[UR12][R2.64+0x800], RZ ;  /* 0x000800ff0200c986 */ /* 0x0003e2000c101d0c */
[----:B------:R-:W-:Y:S01]  /*0a30*/  LEA R10, P2, R0, UR4, 0x2 ;  /* 0x00000004000a7c11 */ /* 0x000fe2000f8410ff */
[----:B------:R-:W-:Y:S01]  /*0a40*/  @!P3 IMAD.MOV.U32 R6, RZ, RZ, -0x800000 ;  /* 0xff800000ff06b424 */ /* 0x000fe200078e00ff */
[----:B------:R-:W-:-:S02]  /*0a50*/  ISETP.NE.OR P1, PT, R4, RZ, P1 ;  /* 0x000000ff0400720c */ /* 0x000fc40000f25670 */
        /* <DEDUP_REMOVED lines=14> */
.L_x_3970:
        /* <DEDUP_REMOVED lines=24> */
.L_x_3971:
[----:B------:R-:W-:Y:S05]  /*0cc0*/  @!P6 BRA `(.L_x_3972) ;  /* 0x000000040040e947 */ /* 0x000fea0003800000 */
[----:B------:R-:W1:Y:S01]  /*0cd0*/  LDC R19, c[0x0][0x380] ;  /* 0x0000e000ff137b82 */ /* 0x000e620000000800 */
[----:B------:R-:W-:Y:S01]  /*0ce0*/  LEA R6, R24, 0xffffff80, 0x7 ;  /* 0xffffff8018067811 */ /* 0x000fe200078e38ff */
[----:B------:R-:W-:-:S03]  /*0cf0*/  ULDC.64 UR4, c[0x0][0x230] ;  /* 0x00008c0000047ab9 */ /* 0x000fc60000000a00 */
[----:B-----5:R-:W-:-:S03]  /*0d00*/  IABS R0, R6 ;  /* 0x0000000600007213 */ /* 0x020fc60000000000 */
        /* <DEDUP_REMOVED lines=26> */
[----:B------:R-:W4:Y:S01]  /*0eb0*/  LDG.E R0, desc[UR12][R20.64] ;  /* 0x0000000c14007981 */ /* 0x000f22000c1e1900 */
[----:B--2---:R-:W-:Y:S02]  /*0ec0*/  IABS R2, R13 ;  /* 0x0000000d00027213 */ /* 0x004fe40000000000 */
[----:B------:R-:W-:Y:S02]  /*0ed0*/  IADD3 R15, -R15, RZ, RZ ;  /* 0x000000ff0f0f7210 */ /* 0x000fe40007ffe1ff */
[----:B------:R-:W1:Y:S03]  /*0ee0*/  I2F.RP R5, R2 ;  /* 0x0000000200057306 */ /* 0x000e660000209400 */
[----:B------:R-:W-:-:S05]  /*0ef0*/  IMAD R6, R19, R15, R6 ;  /* 0x0000000f13067224 */ /* 0x000fca00078e0206 */
        /* <DEDUP_REMOVED lines=32> */
[----:B------:R-:W-:Y:S02]  /*1100*/  IMAD.IADD R15, R15, 0x1, R4 ;  /* 0x000000010f0f7824 */ /* 0x000fe400078e0204 */
[----:B---3--:R-:W-:-:S02]  /*1110*/  IMAD R4, R11, R48, RZ ;  /* 0x000000300b047224 */ /* 0x008fc400078e02ff */
[----:B------:R-:W-:-:S04]  /*1120*/  IMAD.WIDE.U32 R14, R6, R48, R14 ;  /* 0x00000030060e7225 */ /* 0x000fc800078e000e */
[----:B------:R-:W-:Y:S02]  /*1130*/  IMAD R4, R6, R49, R4 ;  /* 0x0000003106047224 */ /* 0x000fe400078e0204 */
[----:B------:R-:W-:-:S03]  /*1140*/  IMAD.WIDE.U32 R18, R0, R2, RZ ;  /* 0x0000000200127225 */ /* 0x000fc600078e00ff */
        /* <DEDUP_REMOVED lines=8> */
.L_x_3972:
        /* <DEDUP_REMOVED lines=22> */
[----:B------:R-:W-:Y:S02]  /*1330*/  ISETP.GE.AND P1, PT, R4, RZ, PT ;  /* 0x000000ff0400720c */ /* 0x000fe40003f26270 */
[----:B------:R-:W-:-:S05]  /*1340*/  @P3 IADD3 R4, R19, R14, RZ ;  /* 0x0000000e13043210 */ /* 0x000fca0007ffe0ff */
[C---:B--2---:R-:W-:Y:S02]  /*1350*/  @P3 IMAD R15, R4.reuse, R49, RZ ;  /* 0x00000031040f3224 */ /* 0x044fe400078e02ff */
[----:B------:R-:W-:-:S04]  /*1360*/  @P3 IMAD.WIDE.U32 R4, R4, R48, RZ ;  /* 0x0000003004043225 */ /* 0x000fc800078e00ff */
[----:B------:R-:W-:Y:S02]  /*1370*/  @!P0 IMAD.IADD R2, R2, 0x1, -R3 ;  /* 0x0000000102028824 */ /* 0x000fe400078e0a03 */
[----:B------:R-:W-:Y:S01]  /*1380*/  @!P0 VIADD R20, R20, 0x1 ;  /* 0x0000000114148836 */ /* 0x000fe20000000000 */
[----:B------:R-:W-:Y:S01]  /*1390*/  ISETP.NE.AND P0, PT, R13, RZ, PT ;  /* 0x000000ff0d00720c */ /* 0x000fe20003f05270 */
[----:B------:R-:W-:Y:S01]  /*13a0*/  @P3 IMAD.IADD R15, R5, 0x1, R15 ;  /* 0x00000001050f3824 */ /* 0x000fe200078e020f */
        /* <DEDUP_REMOVED lines=18> */
.L_x_3974:
        /* <DEDUP_REMOVED lines=31> */
.L_x_3973:
[----:B------:R-:W-:Y:S01]  /*16c0*/  ISETP.NE.AND P4, PT, R17, -0x1, PT ;  /* 0xffffffff1100780c */ /* 0x000fe20003f85270 */
[----:B------:R-:W-:Y:S01]  /*16d0*/  VIADD R150, R24, 0xffffffff ;  /* 0xffffffff18967836 */ /* 0x000fe20000000000 */
[----:B------:R-:W-:Y:S01]  /*16e0*/  SHF.R.S32.HI R8, RZ, 0x1f, R7 ;  /* 0x0000001fff087819 */ /* 0x000fe20000011407 */
[----:B------:R-:W-:Y:S01]  /*16f0*/  IMAD.IADD R144, R56, 0x1, -R55 ;  /* 0x0000000138907824 */ /* 0x000fe200078e0a37 */
[----:B------:R-:W1:Y:S01]  /*1700*/  S2UR UR4, SR_CgaCtaId ;  /* 0x00000000000479c3 */ /* 0x000e620000008800 */
[----:B-----5:R-:W-:Y:S01]  /*1710*/  IMAD.SHL.U32 R0, R150, 0x80, RZ ;  /* 0x0000008096007824 */ /* 0x020fe200078e00ff */
[CC--:B------:R-:W-:Y:S01]  /*1720*/  LEA.HI R19, R8.reuse, R7.reuse, RZ, 0x2 ;  /* 0x0000000708137211 */ /* 0x0c0fe200078f10ff */
[----:B------:R-:W-:Y:S01]  /*1730*/  ULDC.64 UR6, c[0x0][0x258] ;  /* 0x0000960000067ab9 */ /* 0x000fe20000000a00 */
[----:B------:R-:W-:Y:S01]  /*1740*/  LEA.HI R62, R8, R7, RZ, 0x5 ;  /* 0x00000007083e7211 */ /* 0x000fe200078f28ff */
[----:B------:R-:W-:Y:S01]  /*1750*/  ULDC.64 UR8, c[0x0][0x268] ;  /* 0x00009a0000087ab9 */ /* 0x000fe20000000a00 */
[----:B------:R-:W-:Y:S01]  /*1760*/  LOP3.LUT R152, R19, 0xfffffffc, RZ, 0xc0, !PT ;  /* 0xfffffffc13987812 */ /* 0x000fe200078ec0ff */
[----:B------:R-:W-:Y:S01]  /*1770*/  UMOV UR5, 0x400 ;  /* 0x0000040000057882 */ /* 0x000fe20000000000 */
[----:B------:R-:W-:Y:S01]  /*1780*/  SHF.R.S32.HI R20, RZ, 0x2, R19 ;  /* 0x00000002ff147819 */ /* 0x000fe20000011413 */
[----:B------:R-:W2:Y:S01]  /*1790*/  @P4 LDC.64 R4, c[0x0][0x240] ;  /* 0x00009000ff044b82 */ /* 0x000ea20000000a00 */
[----:B------:R-:W-:Y:S01]  /*17a0*/  @!P4 SHF.R.S32.HI R21, RZ, 0x1f, R153 ;  /* 0x0000001fff15c819 */ /* 0x000fe20000011499 */
[----:B------:R-:W-:Y:S01]  /*17b0*/  IMAD.IADD R152, R7, 0x1, -R152 ;  /* 0x0000000107987824 */ /* 0x000fe200078e0a98 */
[----:B------:R-:W-:Y:S01]  /*17c0*/  LEA.HI R19, R19, R20, RZ, 0x1 ;  /* 0x0000001413137211 */ /* 0x000fe200078f08ff */
[----:B------:R-:W-:Y:S01]  /*17d0*/  BSSY B0, `(.L_x_3975) ;  /* 0x000004a000007945 */ /* 0x000fe20003800000 */
[----:B------:R-:W-:-:S02]  /*17e0*/  SHF.R.S32.HI R58, RZ, 0x5, R62 ;  /* 0x00000005ff3a7819 */ /* 0x000fc4000001143e */
[----:B------:R-:W-:Y:S01]  /*17f0*/  SHF.L.U32 R152, R152, 0x3, RZ ;  /* 0x0000000398987819 */ /* 0x000fe200000006ff */
[----:B------:R-:W3:Y:S01]  /*1800*/  @!P4 LDC.64 R2, c[0x0][0x228] ;  /* 0x00008a00ff02cb82 */ /* 0x000ee20000000a00 */
[----:B------:R-:W-:-:S05]  /*1810*/  LOP3.LUT R19, R19, 0x7fffffe, RZ, 0xc0, !PT ;  /* 0x07fffffe13137812 */ /* 0x000fca00078ec0ff */
[----:B------:R-:W-:Y:S01]  /*1820*/  IMAD.IADD R19, R20, 0x1, -R19 ;  /* 0x0000000114137824 */ /* 0x000fe200078e0a13 */
[----:B-1----:R-:W-:-:S03]  /*1830*/  ULEA UR4, UR4, UR5, 0x18 ;  /* 0x0000000504047291 */ /* 0x002fc6000f8ec03f */
[----:B------:R-:W-:Y:S02]  /*1840*/  IMAD R19, R58, 0x8, R19 ;  /* 0x000000083a137824 */ /* 0x000fe400078e0213 */
[----:B--2---:R-:W-:-:S04]  /*1850*/  @P4 IMAD.WIDE.U32 R22, R17, R4, RZ ;  /* 0x0000000411164225 */ /* 0x004fc800078e00ff */
[----:B------:R-:W-:Y:S02]  /*1860*/  @P4 IMAD R17, R17, R5, R23 ;  /* 0x0000000511114224 */ /* 0x000fe400078e0217 */
[-C--:B---3--:R-:W-:Y:S02]  /*1870*/  @!P4 IMAD R4, R21, R2.reuse, RZ ;  /* 0x000000021504c224 */ /* 0x088fe400078e02ff */
[----:B------:R-:W-:-:S04]  /*1880*/  @!P4 IMAD.WIDE.U32 R26, R153, R2, RZ ;  /* 0x00000002991ac225 */ /* 0x000fc800078e00ff */
[----:B------:R-:W-:Y:S02]  /*1890*/  @!P4 IMAD R5, R153, R3, R4 ;  /* 0x000000039905c224 */ /* 0x000fe400078e0204 */
[C---:B------:R-:W-:Y:S02]  /*18a0*/  VIADD R3, R20.reuse, 0x20 ;  /* 0x0000002014037836 */ /* 0x040fe40000000000 */
[----:B------:R-:W-:Y:S02]  /*18b0*/  IMAD.IADD R4, R53, 0x1, -R0 ;  /* 0x0000000135047824 */ /* 0x000fe400078e0a00 */
[----:B------:R-:W-:Y:S01]  /*18c0*/  @!P4 IMAD.IADD R17, R27, 0x1, R5 ;  /* 0x000000011b11c824 */ /* 0x000fe200078e0205 */
[C---:B------:R-:W-:Y:S01]  /*18d0*/  ISETP.GE.AND P5, PT, R3.reuse, R144, PT ;  /* 0x000000900300720c */ /* 0x040fe20003fa6270 */
[----:B------:R-:W-:Y:S01]  /*18e0*/  VIADD R21, R20, 0x40 ;  /* 0x0000004014157836 */ /* 0x000fe20000000000 */
[CC--:B------:R-:W-:Y:S02]  /*18f0*/  ISETP.GE.AND P1, PT, R3.reuse, R4.reuse, PT ;  /* 0x000000040300720c */ /* 0x0c0fe40003f26270 */
[----:B------:R-:W-:-:S02]  /*1900*/  ISETP.GE.AND P3, PT, R3, R4, PT ;  /* 0x000000040300720c */ /* 0x000fc40003f66270 */
[----:B------:R-:W-:Y:S01]  /*1910*/  @P4 MOV R3, R22 ;  /* 0x0000001600034202 */ /* 0x000fe20000000f00 */
[----:B------:R-:W-:Y:S01]  /*1920*/  @!P4 IMAD.MOV.U32 R3, RZ, RZ, R26 ;  /* 0x000000ffff03c224 */ /* 0x000fe200078e001a */
[----:B------:R-:W-:Y:S02]  /*1930*/  IADD3 R28, P4, R152, R18, RZ ;  /* 0x00000012981c7210 */ /* 0x000fe40007f9e0ff */
[----:B------:R-:W-:Y:S02]  /*1940*/  SHF.R.S32.HI R18, RZ, 0x1f, R152 ;  /* 0x0000001fff127819 */ /* 0x000fe40000011498 */
[----:B------:R-:W-:Y:S02]  /*1950*/  LEA.HI R5, R8, R7, RZ, 0x3 ;  /* 0x0000000708057211 */ /* 0x000fe400078f18ff */
[----:B------:R-:W-:Y:S01]  /*1960*/  ISETP.GE.AND P0, PT, R21, R4, PT ;  /* 0x000000041500720c */ /* 0x000fe20003f06270 */
[----:B------:R-:W-:Y:S01]  /*1970*/  IMAD.X R29, R18, 0x1, R15, P4 ;  /* 0x00000001121d7824 */ /* 0x000fe200020e060f */
[----:B------:R-:W-:-:S02]  /*1980*/  IADD3 R30, P4, R152, R16, RZ ;  /* 0x00000010981e7210 */ /* 0x000fc40007f9e0ff */
[----:B------:R-:W-:Y:S01]  /*1990*/  SHF.R.S32.HI R2, RZ, 0x3, R5 ;  /* 0x00000003ff027819 */ /* 0x000fe20000011405 */
[----:B------:R-:W-:Y:S01]  /*19a0*/  IMAD.WIDE.U32 R28, R9, UR8, R28 ;  /* 0x00000008091c7c25 */ /* 0x000fe2000f8e001c */
[----:B------:R-:W-:Y:S02]  /*19b0*/  ISETP.GE.AND P2, PT, R21, R4, PT ;  /* 0x000000041500720c */ /* 0x000fe40003f46270 */
[----:B------:R-:W-:Y:S01]  /*19c0*/  SHF.R.S32.HI R21, RZ, 0x1f, R20 ;  /* 0x0000001fff157819 */ /* 0x000fe20000011414 */
[----:B------:R-:W-:Y:S01]  /*19d0*/  IMAD.X R31, R18, 0x1, R14, P4 ;  /* 0x00000001121f7824 */ /* 0x000fe200020e060e */
[----:B------:R-:W-:Y:S01]  /*19e0*/  IADD3 R16, P4, R152, R3, RZ ;  /* 0x0000000398107210 */ /* 0x000fe20007f9e0ff */
[----:B------:R-:W-:Y:S01]  /*19f0*/  IMAD.SHL.U32 R23, R2, 0x40, RZ ;  /* 0x0000004002177824 */ /* 0x000fe200078e00ff */
[----:B------:R-:W-:Y:S01]  /*1a00*/  SHF.R.S32.HI R3, RZ, 0x1f, R12 ;  /* 0x0000001fff037819 */ /* 0x000fe2000001140c */
[----:B------:R-:W-:-:S03]  /*1a10*/  IMAD.WIDE R14, R10, 0x40, R20 ;  /* 0x000000400a0e7825 */ /* 0x000fc600078e0214 */
[----:B------:R-:W-:Y:S01]  /*1a20*/  LOP3.LUT R23, R23, 0xc0, RZ, 0xc0, !PT ;  /* 0x000000c017177812 */ /* 0x000fe200078ec0ff */
[----:B------:R-:W-:Y:S01]  /*1a30*/  IMAD.X R17, R18, 0x1, R17, P4 ;  /* 0x0000000112117824 */ /* 0x000fe200020e0611 */
[C---:B------:R-:W-:Y:S01]  /*1a40*/  IADD3 R26, P4, R20.reuse, R6, RZ ;  /* 0x00000006141a7210 */ /* 0x040fe20007f9e0ff */
[----:B------:R-:W-:Y:S01]  /*1a50*/  IMAD R3, R3, UR6, RZ ;  /* 0x0000000603037c24 */ /* 0x000fe2000f8e02ff */
[----:B------:R-:W-:Y:S01]  /*1a60*/  LOP3.LUT R22, R23, 0x18, R152, 0xf8, !PT ;  /* 0x0000001817167812 */ /* 0x000fe200078ef898 */
[----:B------:R-:W-:Y:S01]  /*1a70*/  IMAD R10, R13, UR8, RZ ;  /* 0x000000080d0a7c24 */ /* 0x000fe2000f8e02ff */
[----:B------:R-:W-:Y:S01]  /*1a80*/  SHF.R.U32.HI R23, RZ, 0x3, R23 ;  /* 0x00000003ff177819 */ /* 0x000fe20000011617 */
[----:B------:R-:W-:Y:S01]  /*1a90*/  IMAD.X R11, R21, 0x1, R11, P4 ;  /* 0x00000001150b7824 */ /* 0x000fe200020e060b */
[----:B------:R-:W-:Y:S01]  /*1aa0*/  ISETP.GE.AND P4, PT, R20, R144, PT ;  /* 0x000000901400720c */ /* 0x000fe20003f86270 */
[----:B------:R-:W-:Y:S01]  /*1ab0*/  IMAD R3, R12, UR7, R3 ;  /* 0x000000070c037c24 */ /* 0x000fe2000f8e0203 */
[----:B------:R-:W-:Y:S01]  /*1ac0*/  LOP3.LUT R22, R22, R23, RZ, 0x3c, !PT ;  /* 0x0000001716167212 */ /* 0x000fe200078e3cff */
[----:B------:R-:W-:-:S03]  /*1ad0*/  IMAD.WIDE.U32 R16, R12, UR6, R16 ;  /* 0x000000060c107c25 */ /* 0x000fc6000f8e0010 */
[----:B------:R-:W-:Y:S01]  /*1ae0*/  LEA R19, R19, R22, 0x5 ;  /* 0x0000001613137211 */ /* 0x000fe200078e28ff */
[----:B------:R-:W-:Y:S02]  /*1af0*/  IMAD R10, R9, UR9, R10 ;  /* 0x00000009090a7c24 */ /* 0x000fe4000f8e020a */
[----:B------:R-:W-:Y:S01]  /*1b00*/  IMAD R6, R21, R48, RZ ;  /* 0x0000003015067224 */ /* 0x000fe200078e02ff */
[----:B------:R-:W-:Y:S01]  /*1b10*/  LEA R151, R19, UR4, 0x1 ;  /* 0x0000000413977c11 */ /* 0x000fe2000f8e08ff */
[----:B------:R-:W-:Y:S02]  /*1b20*/  IMAD.IADD R13, R17, 0x1, R3 ;  /* 0x00000001110d7824 */ /* 0x000fe400078e0203 */
[----:B------:R-:W-:Y:S05]  /*1b30*/  @P4 BRA `(.L_x_3976) ;  /* 0x00000000004c4947 */ /* 0x000fea0003800000 */
        /* <DEDUP_REMOVED lines=19> */
.L_x_3976:
[----:B------:R-:W-:Y:S05]  /*1c70*/  BSYNC B0 ;  /* 0x0000000000007941 */ /* 0x000fea0003800000 */
.L_x_3975:
        /* <DEDUP_REMOVED lines=8> */
[----:B------:R-:W-:-:S03]  /*1d00*/  IMAD.MOV.U32 R14, RZ, RZ, R16 ;  /* 0x000000ffff0e7224 */ /* 0x000fc600078e0010 */
[----:B------:R-:W-:Y:S01]  /*1d10*/  IMAD.X R12, RZ, RZ, R15, P4 ;  /* 0x000000ffff0c7224 */ /* 0x000fe200020e060f */
[----:B------:R-:W-:-:S03]  /*1d20*/  MOV R15, R13 ;  /* 0x0000000d000f7202 */ /* 0x000fc60000000f00 */
[----:B------:R-:W-:Y:S02]  /*1d30*/  IMAD R12, R12, UR6, RZ ;  /* 0x000000060c0c7c24 */ /* 0x000fe4000f8e02ff */
        /* <DEDUP_REMOVED lines=10> */
.L_x_3978:
[----:B------:R-:W-:Y:S05]  /*1de0*/  BSYNC B0 ;  /* 0x0000000000007941 */ /* 0x000fea0003800000 */
.L_x_3977:
        /* <DEDUP_REMOVED lines=22> */
.L_x_3980:
[----:B------:R-:W-:Y:S05]  /*1f50*/  BSYNC B0 ;  /* 0x0000000000007941 */ /* 0x000fea0003800000 */
.L_x_3979:
        /* <DEDUP_REMOVED lines=13> */
[----:B-1----:R-:W-:-:S04]  /*2030*/  LEA R12, P1, R9, UR6, 0x1 ;  /* 0x00000006090c7c11 */ /* 0x002fc8000f8208ff */
[----:B------:R-:W-:-:S05]  /*2040*/  LEA.HI.X R13, R9, UR7, R8, 0x1, P1 ;  /* 0x00000007090d7c11 */ /* 0x000fca00088f0c08 */
[----:B------:R-:W-:Y:S01]  /*2050*/  @!PT LDS RZ, [RZ] ;  /* 0x00000000fffff984 */ /* 0x000fe20000000800 */
[----:B------:R-:W-:Y:S01]  /*2060*/  @!PT LDS RZ, [RZ] ;  /* 0x00000000fffff984 */ /* 0x000fe20000000800 */
[----:B------:R-:W-:Y:S01]  /*2070*/  @!PT LDS RZ, [RZ] ;  /* 0x00000000fffff984 */ /* 0x000fe20000000800 */
[----:B------:R1:W-:Y:S04]  /*2080*/  LDGSTS.E.BYPASS.LTC128B.128 [R151+0x1800], desc[UR12][R12.64] ;  /* 0x018000000c977fae */ /* 0x0003e8000b901d4c */
.L_x_3982:
[----:B------:R-:W-:Y:S05]  /*2090*/  BSYNC B0 ;  /* 0x0000000000007941 */ /* 0x000fea0003800000 */
.L_x_3981:
[----:B------:R-:W-:Y:S01]  /*20a0*/  ISETP.GE.AND P1, PT, R21, R4, PT ;  /* 0x000000041500720c */ /* 0x000fe20003f26270 */
[----:B------:R-:W2:Y:S01]  /*20b0*/  LDC.64 R50, c[0x0][0x250] ;  /* 0x00009400ff327b82 */ /* 0x000ea20000000a00 */
[----:B------:R-:W-:Y:S01]  /*20c0*/  LOP3.LUT R4, R5, 0xfffffff8, RZ, 0xc0, !PT ;  /* 0xfffffff805047812 */ /* 0x000fe200078ec0ff */
[----:B------:R-:W-:Y:S01]  /*20d0*/  BSSY B0, `(.L_x_3983) ;  /* 0x0000032000007945 */ /* 0x000fe20003800000 */
[----:B-1----:R-:W-:Y:S01]  /*20e0*/  SHF.R.S32.HI R12, RZ, 0x4, R6 ;  /* 0x00000004ff0c7819 */ /* 0x002fe20000011406 */
[----:B------:R-:W-:Y:S01]  /*20f0*/  IMAD.IADD R29, R29, 0x1, R10 ;  /* 0x000000011d1d7824 */ /* 0x000fe200078e020a */
[----:B------:R-:W-:Y:S01]  /*2100*/  LEA.HI R5, R5, R2, RZ, 0x1 ;  /* 0x0000000205057211 */ /* 0x000fe200078f08ff */
[----:B------:R-:W-:Y:S01]  /*2110*/  IMAD.IADD R13, R7, 0x1, -R4 ;  /* 0x00000001070d7824 */ /* 0x000fe200078e0a04 */
[----:B------:R-:W-:Y:S02]  /*2120*/  LOP3.LUT R6, R6, 0xfffffff0, RZ, 0xc0, !PT ;  /* 0xfffffff006067812 */ /* 0x000fe400078ec0ff */
[----:B------:R-:W-:-:S02]  /*2130*/  LOP3.LUT R5, R5, 0xfffffffe, RZ, 0xc0, !PT ;  /* 0xfffffffe05057812 */ /* 0x000fc400078ec0ff */
[----:B------:R-:W-:Y:S01]  /*2140*/  LEA.HI R4, R13, R13, RZ, 0x1 ;  /* 0x0000000d0d047211 */ /* 0x000fe200078f08ff */
[----:B------:R-:W-:Y:S01]  /*2150*/  IMAD.IADD R6, R7, 0x1, -R6 ;  /* 0x0000000107067824 */ /* 0x000fe200078e0a06 */
[----:B------:R-:W-:Y:S01]  /*2160*/  LEA.HI R9, R12, R12, RZ, 0x1 ;  /* 0x0000000c0c097211 */ /* 0x000fe200078f08ff */
[----:B------:R-:W-:Y:S01]  /*2170*/  IMAD.IADD R5, R2, 0x1, -R5 ;  /* 0x0000000102057824 */ /* 0x000fe200078e0a05 */
[----:B------:R-:W-:Y:S02]  /*2180*/  LOP3.LUT R2, R4, 0xfffffffe, RZ, 0xc0, !PT ;  /* 0xfffffffe04027812 */ /* 0x000fe400078ec0ff */
[----:B----4-:R-:W-:Y:S01]  /*2190*/  LEA.HI R17, R6, R6, RZ, 0x1 ;  /* 0x0000000606117211 */ /* 0x010fe200078f08ff */
[----:B------:R-:W-:Y:S01]  /*21a0*/  IMAD.SHL.U32 R5, R5, 0x8, RZ ;  /* 0x0000000805057824 */ /* 0x000fe200078e00ff */
[----:B------:R-:W-:Y:S01]  /*21b0*/  SHF.R.S32.HI R4, RZ, 0x1, R4 ;  /* 0x00000001ff047819 */ /* 0x000fe20000011404 */
[----:B------:R-:W-:Y:S01]  /*21c0*/  IMAD.IADD R13, R13, 0x1, -R2 ;  /* 0x000000010d0d7824 */ /* 0x000fe200078e0a02 */
[----:B------:R-:W-:-:S02]  /*21d0*/  SHF.R.S32.HI R15, RZ, 0x1, R17 ;  /* 0x00000001ff0f7819 */ /* 0x000fc40000011411 */
[----:B------:R-:W-:Y:S01]  /*21e0*/  SHF.R.S32.HI R8, RZ, 0x1f, R17 ;  /* 0x0000001fff087819 */ /* 0x000fe20000011411 */
[----:B------:R-:W-:Y:S01]  /*21f0*/  IMAD.SHL.U32 R2, R4, 0x40, RZ ;  /* 0x0000004004027824 */ /* 0x000fe200078e00ff */
[----:B------:R-:W-:Y:S02]  /*2200*/  LOP3.LUT R9, R9, 0xfffffffe, RZ, 0xc0, !PT ;  /* 0xfffffffe09097812 */ /* 0x000fe400078ec0ff */
[----:B------:R-:W-:Y:S02]  /*2210*/  LEA.HI R8, R8, R15, RZ, 0x2 ;  /* 0x0000000f08087211 */ /* 0x000fe400078f10ff */
[----:B------:R-:W-:Y:S01]  /*2220*/  LOP3.LUT R2, R2, 0xc0, RZ, 0xc0, !PT ;  /* 0x000000c002027812 */ /* 0x000fe200078ec0ff */
[----:B------:R-:W-:Y:S01]  /*2230*/  IMAD.IADD R12, R12, 0x1, -R9 ;  /* 0x000000010c0c7824 */ /* 0x000fe200078e0a09 */
[----:B------:R-:W-:Y:S02]  /*2240*/  SHF.R.S32.HI R9, RZ, 0x1f, R6 ;  /* 0x0000001fff097819 */ /* 0x000fe40000011406 */
[----:B------:R-:W-:Y:S01]  /*2250*/  LOP3.LUT R8, R8, 0xfffffffc, RZ, 0xc0, !PT ;  /* 0xfffffffc08087812 */ /* 0x000fe200078ec0ff */
[----:B------:R-:W-:Y:S01]  /*2260*/  IMAD R13, R12, 0x8, R13 ;  /* 0x000000080c0d7824 */ /* 0x000fe200078e020d */
[----:B------:R-:W-:Y:S01]  /*2270*/  LOP3.LUT R5, R2, 0x8, R5, 0xf8, !PT ;  /* 0x0000000802057812 */ /* 0x000fe200078ef805 */
[----:B------:R-:W-:Y:S01]  /*2280*/  IMAD.SHL.U32 R12, R12, 0x8, RZ ;  /* 0x000000080c0c7824 */ /* 0x000fe200078e00ff */
[----:B------:R-:W-:Y:S01]  /*2290*/  SHF.R.U32.HI R2, RZ, 0x3, R2 ;  /* 0x00000003ff027819 */ /* 0x000fe20000011602 */
[----:B------:R-:W-:Y:S01]  /*22a0*/  IMAD.IADD R8, R15, 0x1, -R8 ;  /* 0x000000010f087824 */ /* 0x000fe200078e0a08 */
[----:B------:R-:W-:-:S02]  /*22b0*/  LEA.HI R9, R9, R6, RZ, 0x3 ;  /* 0x0000000609097211 */ /* 0x000fc400078f18ff */
[----:B------:R-:W-:Y:S02]  /*22c0*/  LOP3.LUT R17, R17, 0x7fffffe, RZ, 0xc0, !PT ;  /* 0x07fffffe11117812 */ /* 0x000fe400078ec0ff */
[----:B------:R-:W-:Y:S01]  /*22d0*/  LOP3.LUT R2, R5, R2, RZ, 0x3c, !PT ;  /* 0x0000000205027212 */ /* 0x000fe200078e3cff */
[----:B------:R-:W-:Y:S02]  /*22e0*/  IMAD.SHL.U32 R5, R9, 0x20, RZ ;  /* 0x0000002009057824 */ /* 0x000fe400078e00ff */
[----:B------:R-:W-:Y:S02]  /*22f0*/  IMAD.IADD R6, R6, 0x1, -R17 ;  /* 0x0000000106067824 */ /* 0x000fe400078e0a11 */
[----:B------:R-:W-:Y:S01]  /*2300*/  IMAD.SHL.U32 R9, R8, 0x40, RZ ;  /* 0x0000004008097824 */ /* 0x000fe200078e00ff */
[----:B--2---:R-:W-:Y:S05]  /*2310*/  @P0 BRA `(.L_x_3984) ;  /* 0x0000000000340947 */ /* 0x004fea0003800000 */
        /* <DEDUP_REMOVED lines=13> */
.L_x_3984:
[----:B------:R-:W-:Y:S05]  /*23f0*/  BSYNC B0 ;  /* 0x0000000000007941 */ /* 0x000fea0003800000 */
.L_x_3983:
[----:B------:R-:W-:Y:S04]  /*2400*/  BSSY B0, `(.L_x_3985) ;  /* 0x0000012000007945 */ /* 0x000fe80003800000 */
[----:B------:R-:W-:Y:S05]  /*2410*/  @P5 BRA `(.L_x_3986) ;  /* 0x0000000000405947 */ /* 0x000fea0003800000 */
[----:B------:R-:W-:Y:S02]  /*2420*/  ULDC UR5, c[0x0][0x2d0] ;  /* 0x0000b40000057ab9 */ /* 0x000fe40000000800 */
[----:B------:R-:W-:-:S13]  /*2430*/  ISETP.GE.AND P0, PT, R152, UR5, PT ;  /* 0x0000000598007c0c */ /* 0x000fda000bf06270 */
[----:B------:R4:W-:Y:S01]  /*2440*/  @P0 STS.128 [R151+0x2800], RZ ;  /* 0x002800ff97000388 */ /* 0x0009e20000000c00 */
[----:B------:R-:W-:Y:S05]  /*2450*/  @P0 BRA `(.L_x_3986) ;  /* 0x0000000000300947 */ /* 0x000fea0003800000 */
[----:B--2---:R-:W-:Y:S01]  /*2460*/  MOV R14, R52 ;  /* 0x00000034000e7202 */ /* 0x004fe20000000f00 */
        /* <DEDUP_REMOVED lines=11> */
.L_x_3986:
[----:B------:R-:W-:Y:S05]  /*2520*/  BSYNC B0 ;  /* 0x0000000000007941 */ /* 0x000fea0003800000 */
.L_x_3985:
[----:B------:R-:W0:Y:S01]  /*2530*/  LDGDEPBAR ;  /* 0x00000000000079af */ /* 0x000e220000000000 */
[----:B------:R-:W-:Y:S01]  /*2540*/  LOP3.LUT R9, R9, 0xc0, RZ, 0xc0, !PT ;  /* 0x000000c009097812 */ /* 0x000fe200078ec0ff */
[----:B------:R-:W-:Y:S01]  /*2550*/  IMAD.U32 R141, R13, 0x20, R2 ;  /* 0x000000200d8d7824 */ /* 0x000fe200078e0002 */
[----:B------:R-:W-:Y:S01]  /*2560*/  LOP3.LUT R5, R5, 0xffffff00, RZ, 0xc0, !PT ;  /* 0xffffff0005057812 */ /* 0x000fe200078ec0ff */
[-C--:B------:R-:W-:Y:S01]  /*2570*/  IMAD R25, R11, R50.reuse, RZ ;  /* 0x000000320b197224 */ /* 0x080fe200078e02ff */
[----:B------:R-:W-:Y:S01]  /*2580*/  LOP3.LUT R2, R9, 0x8, R12, 0xf8, !PT ;  /* 0x0000000809027812 */ /* 0x000fe200078ef80c */
[----:B------:R-:W-:Y:S01]  /*2590*/  ULDC.64 UR6, c[0x0][0x220] ;  /* 0x0000880000067ab9 */ /* 0x000fe20000000a00 */
[----:B------:R-:W-:Y:S01]  /*25a0*/  SHF.R.U32.HI R11, RZ, 0x3, R9 ;  /* 0x00000003ff0b7819 */ /* 0x000fe20000011609 */
[----:B------:R-:W-:Y:S01]  /*25b0*/  IMAD R9, R58, 0x200, R5 ;  /* 0x000002003a097824 */ /* 0x000fe200078e0205 */
[----:B------:R-:W-:Y:S01]  /*25c0*/  BSSY B0, `(.L_x_3987) ;  /* 0x000001d000007945 */ /* 0x000fe20003800000 */
[----:B------:R-:W-:Y:S01]  /*25d0*/  IMAD R25, R26, R51, R25 ;  /* 0x000000331a197224 */ /* 0x000fe200078e0219 */
[----:B------:R-:W-:Y:S01]  /*25e0*/  LOP3.LUT R2, R2, R11, RZ, 0x3c, !PT ;  /* 0x0000000b02027212 */ /* 0x000fe200078e3cff */
[----:B------:R-:W-:Y:S01]  /*25f0*/  IMAD.WIDE.U32 R26, R26, R50, R28 ;  /* 0x000000321a1a7225 */ /* 0x000fe200078e001c */
[----:B------:R-:W-:-:S02]  /*2600*/  SHF.L.U64.HI R148, R50, 0x5, R51 ;  /* 0x0000000532947819 */ /* 0x000fc40000010233 */
[----:B------:R-:W-:Y:S01]  /*2610*/  LEA R141, R141, UR4, 0x1 ;  /* 0x000000048d8d7c11 */ /* 0x000fe2000f8e08ff */
[----:B------:R-:W-:Y:S01]  /*2620*/  IMAD R9, R6, 0x20, R9 ;  /* 0x0000002006097824 */ /* 0x000fe200078e0209 */
[----:B------:R-:W-:Y:S01]  /*2630*/  LEA R162, P0, R26, UR6, 0x1 ;  /* 0x000000061aa27c11 */ /* 0x000fe2000f8008ff */
[----:B------:R-:W-:Y:S02]  /*2640*/  IMAD.IADD R25, R27, 0x1, R25 ;  /* 0x000000011b197824 */ /* 0x000fe400078e0219 */
[----:B------:R-:W-:Y:S02]  /*2650*/  IMAD.IADD R143, R2, 0x1, R9 ;  /* 0x00000001028f7824 */ /* 0x000fe400078e0209 */
        /* <DEDUP_REMOVED lines=19> */
.L_x_3988:
[----:B------:R-:W-:Y:S05]  /*2790*/  BSYNC B0 ;  /* 0x0000000000007941 */ /* 0x000fea0003800000 */
.L_x_3987:
        /* <DEDUP_REMOVED lines=13> */
.L_x_3990:
[----:B------:R-:W-:Y:S05]  /*2870*/  BSYNC B0 ;  /* 0x0000000000007941 */ /* 0x000fea0003800000 */
.L_x_3989:
        /* <DEDUP_REMOVED lines=13> */
.L_x_3992:
[----:B------:R-:W-:Y:S05]  /*2950*/  BSYNC B0 ;  /* 0x0000000000007941 */ /* 0x000fea0003800000 */
.L_x_3991:
[----:B------:R1:W-:Y:S01]  /*2960*/  @P1 STS.128 [R151+0x4800], RZ ;  /* 0x004800ff97001388 */ /* 0x0003e20000000c00 */
[----:B------:R-:W-:Y:S04]  /*2970*/  BSSY B0, `(.L_x_3993) ;  /* 0x000000d000007945 */ /* 0x000fe80003800000 */
[----:B------:R-:W-:Y:S05]  /*2980*/  @P1 BRA `(.L_x_3994) ;  /* 0x00000000002c1947 */ /* 0x000fea0003800000 */
[----:B------:R-:W-:Y:S02]  /*2990*/  ULDC UR5, c[0x0][0x2d0] ;  /* 0x0000b40000057ab9 */ /* 0x000fe40000000800 */
[----:B------:R-:W-:-:S13]  /*29a0*/  ISETP.GE.AND P0, PT, R152, UR5, PT ;  /* 0x0000000598007c0c */ /* 0x000fda000bf06270 */
[----:B------:R1:W-:Y:S01]  /*29b0*/  @P0 STS.128 [R151+0x4800], RZ ;  /* 0x004800ff97000388 */ /* 0x0003e20000000c00 */
[----:B------:R-:W-:Y:S05]  /*29c0*/  @P0 BRA `(.L_x_3994) ;  /* 0x00000000001c0947 */ /* 0x000fea0003800000 */
[----:B------:R-:W-:Y:S02]  /*29d0*/  IMAD R9, R51, 0xc0, RZ ;  /* 0x000000c033097824 */ /* 0x000fe400078e02ff */
[----:B-1----:R-:W-:-:S05]  /*29e0*/  IMAD.WIDE.U32 R10, R50, 0xc0, R162 ;  /* 0x000000c0320a7825 */ /* 0x002fca00078e00a2 */
[----:B------:R-:W-:-:S05]  /*29f0*/  IADD3 R11, R11, R9, RZ ;  /* 0x000000090b0b7210 */ /* 0x000fca0007ffe0ff */
[----:B------:R-:W-:Y:S01]  /*2a00*/  @!PT LDS RZ, [RZ] ;  /* 0x00000000fffff984 */ /* 0x000fe20000000800 */
[----:B------:R-:W-:Y:S01]  /*2a10*/  @!PT LDS RZ, [RZ] ;  /* 0x00000000fffff984 */ /* 0x000fe20000000800 */
[----:B------:R-:W-:Y:S01]  /*2a20*/  @!PT LDS RZ, [RZ] ;  /* 0x00000000fffff984 */ /* 0x000fe20000000800 */
[----:B------:R1:W-:Y:S02]  /*2a30*/  LDGSTS.E.BYPASS.LTC128B.128 [R151+0x4800], desc[UR12][R10.64] ;  /* 0x048000000a977fae */ /* 0x0003e4000b901d4c */
.L_x_3994:
[----:B------:R-:W-:Y:S05]  /*2a40*/  BSYNC B0 ;  /* 0x0000000000007941 */ /* 0x000fea0003800000 */
.L_x_3993:
[----:B--2---:R-:W-:Y:S01]  /*2a50*/  LDSM.16.M88.4 R12, [R143] ;  /* 0x000000008f0c783b */ /* 0x004fe20000000200 */
[----:B------:R-:W-:Y:S01]  /*2a60*/  LOP3.LUT P0, RZ, R4, 0x2, RZ, 0xc0, !PT ;  /* 0x0000000204ff7812 */ /* 0x000fe2000780c0ff */
[----:B------:R-:W-:Y:S01]  /*2a70*/  IMAD.MOV.U32 R4, RZ, RZ, 0x10 ;  /* 0x00000010ff047424 */ /* 0x000fe200078e00ff */
[----:B------:R-:W-:Y:S01]  /*2a80*/  LOP3.LUT P1, RZ, R8, 0x2, RZ, 0xc0, !PT ;  /* 0x0000000208ff7812 */ /* 0x000fe2000782c0ff */
[----:B------:R-:W2:Y:S01]  /*2a90*/  LDSM.16.M88.4 R20, [R141+0x1000] ;  /* 0x001000008d14783b */ /* 0x000ea20000000200 */
[C---:B------:R-:W-:Y:S01]  /*2aa0*/  VIADD R8, R141.reuse, 0x1000 ;  /* 0x000010008d087836 */ /* 0x040fe20000000000 */
[----:B------:R-:W-:Y:S01]  /*2ab0*/  ULDC UR10, c[0x0][0x39c] ;  /* 0x0000e700000a7ab9 */ /* 0x000fe20000000800 */
[----:B------:R-:W-:Y:S01]  /*2ac0*/  SEL R4, R4, 0xfffffff0, !P1 ;  /* 0xfffffff004047807 */ /* 0x000fe20004800000 */
[----:B------:R-:W-:Y:S01]  /*2ad0*/  VIADD R140, R141, 0x1020 ;  /* 0x000010208d8c7836 */ /* 0x000fe20000000000 */
[----:B------:R-:W5:Y:S01]  /*2ae0*/  LDSM.16.M88.4 R28, [R141+0x1400] ;  /* 0x001400008d1c783b */ /* 0x000f620000000200 */
[----:B------:R-:W-:-:S02]  /*2af0*/  IMAD R55, R58, 0x10, R55 ;  /* 0x000000103a377824 */ /* 0x000fc400078e0237 */
[----:B------:R-:W-:Y:S01]  /*2b00*/  IMAD R142, R4, 0x2, R143 ;  /* 0x00000002048e7824 */ /* 0x000fe200078e028f */
[----:B------:R-:W0:Y:S01]  /*2b10*/  LDGDEPBAR ;  /* 0x00000000000079af */ /* 0x000e220000000000 */
[----:B------:R-:W-:Y:S02]  /*2b20*/  @P0 VIADD R140, R8, 0xffffffe0 ;  /* 0xffffffe0088c0836 */ /* 0x000fe40000000000 */
[----:B------:R-:W-:Y:S01]  /*2b30*/  IMAD R139, R6, 0x20, R5 ;  /* 0x00000020068b7824 */ /* 0x000fe200078e0205 */
[----:B-1----:R-:W-:Y:S01]  /*2b40*/  LDSM.16.M88.4 R8, [R142] ;  /* 0x000000008e08783b */ /* 0x002fe20000000200 */
[----:B------:R-:W-:Y:S02]  /*2b50*/  VIADD R137, R140, 0x400 ;  /* 0x000004008c897836 */ /* 0x000fe40000000000 */
[----:B------:R-:W-:Y:S01]  /*2b60*/  IMAD.IADD R139, R2, 0x1, R139 ;  /* 0x00000001028b7824 */ /* 0x000fe200078e028b */
[----:B------:R-:W1:Y:S01]  /*2b70*/  LDSM.16.M88.4 R16, [R140] ;  /* 0x000000008c10783b */ /* 0x000e620000000200 */
[----:B------:R-:W-:-:S02]  /*2b80*/  VIADD R136, R140, 0x800 ;  /* 0x000008008c887836 */ /* 0x000fc40000000000 */
[C---:B------:R-:W-:Y:S01]  /*2b90*/  VIADD R135, R140.reuse, 0xc00 ;  /* 0x00000c008c877836 */ /* 0x040fe20000000000 */
[----:B------:R-:W3:Y:S01]  /*2ba0*/  LDSM.16.M88.4 R40, [R140+0x400] ;  /* 0x000400008c28783b */ /* 0x000ee20000000200 */
[C---:B------:R-:W-:Y:S02]  /*2bb0*/  VIADD R134, R140.reuse, 0x1000 ;  /* 0x000010008c867836 */ /* 0x040fe40000000000 */
[C---:B------:R-:W-:Y:S02]  /*2bc0*/  VIADD R133, R140.reuse, 0x1400 ;  /* 0x000014008c857836 */ /* 0x040fe40000000000 */
[C---:B------:R-:W-:Y:S02]  /*2bd0*/  VIADD R132, R140.reuse, 0x1800 ;  /* 0x000018008c847836 */ /* 0x040fe40000000000 */
[----:B------:R-:W-:Y:S01]  /*2be0*/  VIADD R86, R140, 0x1c00 ;  /* 0x00001c008c567836 */ /* 0x000fe20000000000 */
[C---:B--2---:R-:W-:Y:S06]  /*2bf0*/  HMMA.16816.F32.BF16 R36, R12.reuse, R20, RZ ;  /* 0x000000140c24723c */ /* 0x044fec00000418ff */
[C---:B------:R-:W-:Y:S06]  /*2c00*/  HMMA.16816.F32.BF16 R20, R12.reuse, R22, RZ ;  /* 0x000000160c14723c */ /* 0x040fec00000418ff */
[C---:B-----5:R-:W-:Y:S06]  /*2c10*/  HMMA.16816.F32.BF16 R32, R12.reuse, R28, RZ ;  /* 0x0000001c0c20723c */ /* 0x060fec00000418ff */
[----:B------:R-:W-:Y:S06]  /*2c20*/  HMMA.16816.F32.BF16 R28, R12, R30, RZ ;  /* 0x0000001e0c1c723c */ /* 0x000fec00000418ff */
[C---:B-1----:R-:W-:Y:S06]  /*2c30*/  HMMA.16816.F32.BF16 R36, R8.reuse, R16, R36 ;  /* 0x000000100824723c */ /* 0x042fec0000041824 */
[C---:B------:R-:W-:Y:S01]  /*2c40*/  HMMA.16816.F32.BF16 R20, R8.reuse, R18, R20 ;  /* 0x000000120814723c */ /* 0x040fe20000041814 */
[----:B------:R-:W1:Y:S05]  /*2c50*/  LDSM.16.M88.4 R16, [R141+0x1800] ;  /* 0x001800008d10783b */ /* 0x000e6a0000000200 */
[C---:B---3--:R-:W-:Y:S06]  /*2c60*/  HMMA.16816.F32.BF16 R32, R8.reuse, R40, R32 ;  /* 0x000000280820723c */ /* 0x048fec0000041820 */
[----:B------:R-:W-:Y:S01]  /*2c70*/  HMMA.16816.F32.BF16 R28, R8, R42, R28 ;  /* 0x0000002a081c723c */ /* 0x000fe2000004181c */
[----:B------:R-:W2:Y:S05]  /*2c80*/  LDSM.16.M88.4 R40, [R141+0x1c00] ;  /* 0x001c00008d28783b */ /* 0x000eaa0000000200 */
        /* <DEDUP_REMOVED lines=17> */
[----:B---3--:R-:W3:Y:S01]  /*2da0*/  LDSM.16.M88.4 R36, [R140+0x800] ;  /* 0x000800008c24783b */ /* 0x008ee20000000200 */
[----:B------:R-:W-:Y:S01]  /*2db0*/  FMUL.FTZ R76, R31, UR10 ;  /* 0x0000000a1f4c7c20 */ /* 0x000fe20008410000 */
[C---:B-1----:R-:W-:Y:S01]  /*2dc0*/  HMMA.16816.F32.BF16 R20, R12.reuse, R16, RZ ;  /* 0x000000100c14723c */ /* 0x042fe200000418ff */
[----:B------:R-:W1:Y:S05]  /*2dd0*/  MUFU.TANH R59, R59 ;  /* 0x0000003b003b7308 */ /* 0x000e6a0000002400 */
[C---:B------:R-:W-:Y:S03]  /*2de0*/  HMMA.16816.F32.BF16 R16, R12.reuse, R18, RZ ;  /* 0x000000120c10723c */ /* 0x040fe600000418ff */
[----:B------:R-:W4:Y:S01]  /*2df0*/  MUFU.TANH R77, R77 ;  /* 0x0000004d004d7308 */ /* 0x000f220000002400 */
[----:B-----5:R-:W5:Y:S02]  /*2e00*/  LDSM.16.M88.4 R32, [R140+0xc00] ;  /* 0x000c00008c20783b */ /* 0x020f640000000200 */
[C---:B--2---:R-:W-:Y:S05]  /*2e10*/  HMMA.16816.F32.BF16 R28, R12.reuse, R40, RZ ;  /* 0x000000280c1c723c */ /* 0x044fea00000418ff */
[----:B------:R-:W2:Y:S01]  /*2e20*/  MUFU.TANH R61, R61 ;  /* 0x0000003d003d7308 */ /* 0x000ea20000002400 */
[----:B------:R-:W-:Y:S07]  /*2e30*/  HMMA.16816.F32.BF16 R40, R12, R42, RZ ;  /* 0x0000002a0c28723c */ /* 0x000fee00000418ff */
[----:B------:R-:W-:Y:S08]  /*2e40*/  MUFU.TANH R63, R63 ;  /* 0x0000003f003f7308 */ /* 0x000ff00000002400 */
[----:B------:R-:W2:Y:S01]  /*2e50*/  MUFU.TANH R64, R64 ;  /* 0x0000004000407308 */ /* 0x000ea20000002400 */
[C---:B---3--:R-:W-:Y:S07]  /*2e60*/  HMMA.16816.F32.BF16 R20, R8.reuse, R36, R20 ;  /* 0x000000240814723c */ /* 0x048fee0000041814 */
[----:B------:R-:W-:Y:S01]  /*2e70*/  MUFU.TANH R60, R60 ;  /* 0x0000003c003c7308 */ /* 0x000fe20000002400 */
[C---:B------:R-:W-:Y:S01]  /*2e80*/  HMMA.16816.F32.BF16 R16, R8.reuse, R38, R16 ;  /* 0x000000260810723c */ /* 0x040fe20000041810 */
[----:B------:R-:W3:Y:S06]  /*2e90*/  LDSM.16.M88.4 R36, [R141+0x2000] ;  /* 0x002000008d24783b */ /* 0x000eec0000000200 */
[----:B------:R-:W2:Y:S01]  /*2ea0*/  MUFU.TANH R69, R69 ;  /* 0x0000004500457308 */ /* 0x000ea20000002400 */
[C---:B-----5:R-:W-:Y:S06]  /*2eb0*/  HMMA.16816.F32.BF16 R28, R8.reuse, R32, R28 ;  /* 0x00000020081c723c */ /* 0x060fec000004181c */
[----:B------:R-:W-:Y:S01]  /*2ec0*/  HMMA.16816.F32.BF16 R40, R8, R34, R40 ;  /* 0x000000220828723c */ /* 0x000fe20000041828 */
[----:B------:R-:W-:Y:S01]  /*2ed0*/  MUFU.TANH R66, R66 ;  /* 0x0000004200427308 */ /* 0x000fe20000002400 */
[----:B------:R-:W-:Y:S01]  /*2ee0*/  FMUL.FTZ R20, R20, UR10 ;  /* 0x0000000a14147c20 */ /* 0x000fe20008410000 */
[----:B------:R-:W-:Y:S01]  /*2ef0*/  FMUL.FTZ R68, R21, UR10 ;  /* 0x0000000a15447c20 */ /* 0x000fe20008410000 */
[----:B------:R-:W-:Y:S01]  /*2f00*/  FMUL.FTZ R75, R22, UR10 ;  /* 0x0000000a164b7c20 */ /* 0x000fe20008410000 */
[----:B------:R-:W-:-:S04]  /*2f10*/  FMUL.FTZ R73, R23, UR10 ;  /* 0x0000000a17497c20 */ /* 0x000fc80008410000 */
[----:B------:R5:W-:Y:S01]  /*2f20*/  MUFU.TANH R72, R20 ;  /* 0x0000001400487308 */ /* 0x000be20000002400 */
[----:B------:R-:W-:Y:S01]  /*2f30*/  FMUL.FTZ R16, R16, UR10 ;  /* 0x0000000a10107c20 */ /* 0x000fe20008410000 */
[----:B------:R-:W-:Y:S01]  /*2f40*/  FMUL.FTZ R17, R17, UR10 ;  /* 0x0000000a11117c20 */ /* 0x000fe20008410000 */
[----:B------:R-:W-:Y:S01]  /*2f50*/  FMUL.FTZ R18, R18, UR10 ;  /* 0x0000000a12127c20 */ /* 0x000fe20008410000 */
[----:B------:R-:W-:-:S04]  /*2f60*/  FMUL.FTZ R91, R19, UR10 ;  /* 0x0000000a135b7c20 */ /* 0x000fc80008410000 */
[----:B------:R-:W-:Y:S01]  /*2f70*/  MUFU.TANH R74, R16 ;  /* 0x00000010004a7308 */ /* 0x000fe20000002400 */
[----:B------:R-:W-:Y:S01]  /*2f80*/  FMUL.FTZ R28, R28, UR10 ;  /* 0x0000000a1c1c7c20 */ /* 0x000fe20008410000 */
[----:B------:R-:W-:Y:S01]  /*2f90*/  FMUL.FTZ R29, R29, UR10 ;  /* 0x0000000a1d1d7c20 */ /* 0x000fe20008410000 */
[----:B------:R-:W-:Y:S01]  /*2fa0*/  FMUL.FTZ R30, R30, UR10 ;  /* 0x0000000a1e1e7c20 */ /* 0x000fe20008410000 */
[----:B------:R-:W-:-:S03]  /*2fb0*/  FMUL.FTZ R31, R31, UR10 ;  /* 0x0000000a1f1f7c20 */ /* 0x000fc60008410000 */
[----:B------:R-:W-:Y:S01]  /*2fc0*/  FMUL.FTZ R42, R42, UR10 ;  /* 0x0000000a2a2a7c20 */ /* 0x000fe20008410000 */
[----:B------:R-:W-:Y:S01]  /*2fd0*/  FMUL.FTZ R43, R43, UR10 ;  /* 0x0000000a2b2b7c20 */ /* 0x000fe20008410000 */
[----:B------:R-:W-:Y:S01]  /*2fe0*/  MUFU.TANH R78, R17 ;  /* 0x00000011004e7308 */ /* 0x000fe20000002400 */
[----:B-----5:R-:W5:Y:S01]  /*2ff0*/  LDSM.16.M88.4 R20, [R140+0x1000] ;  /* 0x001000008c14783b */ /* 0x020f620000000200 */
[----:B------:R-:W-:Y:S01]  /*3000*/  FMUL.FTZ R40, R40, UR10 ;  /* 0x0000000a28287c20 */ /* 0x000fe20008410000 */
[----:B---3--:R-:W-:Y:S01]  /*3010*/  HMMA.16816.F32.BF16 R44, R12, R36, RZ ;  /* 0x000000240c2c723c */ /* 0x008fe200000418ff */
[----:B------:R-:W-:-:S04]  /*3020*/  FMUL.FTZ R84, R41, UR10 ;  /* 0x0000000a29547c20 */ /* 0x000fc80008410000 */
[----:B------:R3:W-:Y:S01]  /*3030*/  MUFU.TANH R157, R18 ;  /* 0x00000012009d7308 */ /* 0x0007e20000002400 */
[----:B------:R-:W-:Y:S07]  /*3040*/  HMMA.16816.F32.BF16 R36, R12, R38, RZ ;  /* 0x000000260c24723c */ /* 0x000fee00000418ff */
[----:B------:R-:W-:Y:S08]  /*3050*/  MUFU.TANH R79, R28 ;  /* 0x0000001c004f7308 */ /* 0x000ff00000002400 */
[----:B------:R-:W-:Y:S01]  /*3060*/  MUFU.TANH R80, R29 ;  /* 0x0000001d00507308 */ /* 0x000fe20000002400 */
[----:B---3--:R-:W3:Y:S07]  /*3070*/  LDSM.16.M88.4 R16, [R141+0x2400] ;  /* 0x002400008d10783b */ /* 0x008eee0000000200 */
[----:B------:R-:W-:Y:S08]  /*3080*/  MUFU.TANH R131, R30 ;  /* 0x0000001e00837308 */ /* 0x000ff00000002400 */
[----:B------:R1:W-:Y:S01]  /*3090*/  MUFU.TANH R93, R31 ;  /* 0x0000001f005d7308 */ /* 0x0003e20000002400 */
[C---:B-----5:R-:W-:Y:S06]  /*30a0*/  HMMA.16816.F32.BF16 R44, R8.reuse, R20, R44 ;  /* 0x00000014082c723c */ /* 0x060fec000004182c */
[----:B------:R-:W-:Y:S01]  /*30b0*/  HMMA.16816.F32.BF16 R36, R8, R22, R36 ;  /* 0x000000160824723c */ /* 0x000fe20000041824 */
[----:B------:R-:W-:Y:S01]  /*30c0*/  LOP3.LUT R20, R62, 0xffffffe0, RZ, 0xc0, !PT ;  /* 0xffffffe03e147812 */ /* 0x000fe200078ec0ff */
[----:B------:R5:W-:Y:S04]  /*30d0*/  MUFU.TANH R105, R42 ;  /* 0x0000002a00697308 */ /* 0x000be80000002400 */
[----:B------:R-:W-:-:S02]  /*30e0*/  IMAD.IADD R20, R7, 0x1, -R20 ;  /* 0x0000000107147824 */ /* 0x000fc400078e0a14 */
[----:B------:R-:W-:Y:S01]  /*30f0*/  IMAD.SHL.U32 R7, R7, 0x2, RZ ;  /* 0x0000000207077824 */ /* 0x000fe200078e00ff */
[----:B-1----:R-:W1:Y:S02]  /*3100*/  LDSM.16.M88.4 R28, [R140+0x1400] ;  /* 0x001400008c1c783b */ /* 0x002e640000000200 */
[----:B------:R-:W-:Y:S01]  /*3110*/  SHF.R.S32.HI R21, RZ, 0x1f, R20 ;  /* 0x0000001fff157819 */ /* 0x000fe20000011414 */
[----:B------:R-:W-:Y:S01]  /*3120*/  MUFU.TANH R129, R43 ;  /* 0x0000002b00817308 */ /* 0x000fe20000002400 */
[----:B------:R-:W-:Y:S02]  /*3130*/  LOP3.LUT R7, R7, 0x6, RZ, 0xc0, !PT ;  /* 0x0000000607077812 */ /* 0x000fe400078ec0ff */
[----:B------:R-:W-:-:S03]  /*3140*/  LEA.HI R21, R21, R20, RZ, 0x2 ;  /* 0x0000001415157211 */ /* 0x000fc600078f10ff */
[----:B------:R-:W-:Y:S01]  /*3150*/  FMUL.FTZ R41, R44, UR10 ;  /* 0x0000000a2c297c20 */ /* 0x000fe20008410000 */
[----:B------:R-:W-:Y:S01]  /*3160*/  SHF.R.S32.HI R32, RZ, 0x2, R21 ;  /* 0x00000002ff207819 */ /* 0x000fe20000011415 */
[----:B-----5:R-:W-:Y:S01]  /*3170*/  FMUL.FTZ R42, R45, UR10 ;  /* 0x0000000a2d2a7c20 */ /* 0x020fe20008410000 */
[----:B---3--:R-:W-:Y:S01]  /*3180*/  HMMA.16816.F32.BF16 R20, R12, R16, RZ ;  /* 0x000000100c14723c */ /* 0x008fe200000418ff */
[----:B------:R3:W-:Y:S01]  /*3190*/  MUFU.TANH R82, R40 ;  /* 0x0000002800527308 */ /* 0x0007e20000002400 */
[----:B------:R-:W-:Y:S01]  /*31a0*/  IADD3 R32, R55, 0x1, R32 ;  /* 0x0000000137207810 */ /* 0x000fe20007ffe020 */
[----:B------:R-:W-:Y:S01]  /*31b0*/  FMUL.FTZ R36, R36, UR10 ;  /* 0x0000000a24247c20 */ /* 0x000fe20008410000 */
[----:B------:R-:W-:Y:S01]  /*31c0*/  FMUL.FTZ R37, R37, UR10 ;  /* 0x0000000a25257c20 */ /* 0x000fe20008410000 */
[----:B------:R-:W-:Y:S01]  /*31d0*/  FMUL.FTZ R127, R38, UR10 ;  /* 0x0000000a267f7c20 */ /* 0x000fe20008410000 */
[----:B------:R-:W-:Y:S01]  /*31e0*/  FMUL.FTZ R125, R39, UR10 ;  /* 0x0000000a277d7c20 */ /* 0x000fe20008410000 */
[----:B------:R-:W-:Y:S01]  /*31f0*/  IADD3 R17, R53, R32, -R56 ;  /* 0x0000002035117210 */ /* 0x000fe20007ffe838 */
[----:B------:R-:W-:Y:S01]  /*3200*/  FMUL.FTZ R47, R47, UR10 ;  /* 0x0000000a2f2f7c20 */ /* 0x000fe20008410000 */
[----:B------:R-:W5:Y:S01]  /*3210*/  LDSM.16.M88.4 R32, [R141+0x2800] ;  /* 0x002800008d20783b */ /* 0x000f620000000200 */
[----:B------:R-:W-:Y:S01]  /*3220*/  MUFU.TANH R43, R36 ;  /* 0x00000024002b7308 */ /* 0x000fe20000002400 */
[----:B------:R-:W-:Y:S01]  /*3230*/  FMUL.FTZ R46, R46, UR10 ;  /* 0x0000000a2e2e7c20 */ /* 0x000fe20008410000 */
[----:B------:R-:W-:-:S05]  /*3240*/  IMAD.IADD R16, R17, 0x1, R54 ;  /* 0x0000000111107824 */ /* 0x000fca00078e0236 */
[C---:B------:R-:W-:Y:S01]  /*3250*/  VIMNMX R54, R16.reuse, R53, PT ;  /* 0x0000003510367248 */ /* 0x040fe20003fe0100 */
[----:B------:R4:W-:Y:S01]  /*3260*/  MUFU.TANH R45, R37 ;  /* 0x00000025002d7308 */ /* 0x0009e20000002400 */
[----:B------:R-:W-:Y:S01]  /*3270*/  VIADDMNMX R53, R16, 0x8, R53, PT ;  /* 0x0000000810357846 */ /* 0x000fe20003800135 */
[----:B---3--:R-:W-:Y:S01]  /*3280*/  IMAD.IADD R40, R0, 0x1, R7 ;  /* 0x0000000100287824 */ /* 0x008fe200078e0207 */
[----:B------:R-:W-:Y:S03]  /*3290*/  HMMA.16816.F32.BF16 R16, R12, R18, RZ ;  /* 0x000000120c10723c */ /* 0x000fe600000418ff */
[C---:B------:R-:W-:Y:S01]  /*32a0*/  VIADD R7, R40.reuse, 0x1 ;  /* 0x0000000128077836 */ /* 0x040fe20000000000 */
[CC--:B------:R-:W-:Y:S01]  /*32b0*/  ISETP.GE.AND P2, PT, R40.reuse, R54.reuse, PT ;  /* 0x000000362800720c */ /* 0x0c0fe20003f46270 */
[C---:B------:R-:W-:Y:S01]  /*32c0*/  VIADD R5, R40.reuse, 0x8 ;  /* 0x0000000828057836 */ /* 0x040fe20000000000 */
[----:B------:R-:W3:Y:S01]  /*32d0*/  MUFU.TANH R83, R83 ;  /* 0x0000005300537308 */ /* 0x000ee20000002400 */
[----:B------:R-:W-:Y:S01]  /*32e0*/  VIADD R62, R40, 0x40 ;  /* 0x00000040283e7836 */ /* 0x000fe20000000000 */
[----:B-1----:R-:W-:Y:S01]  /*32f0*/  HMMA.16816.F32.BF16 R20, R8, R28, R20 ;  /* 0x0000001c0814723c */ /* 0x002fe20000041814 */
[----:B------:R-:W-:-:S02]  /*3300*/  ISETP.GE.AND P5, PT, R7, R54, PT ;  /* 0x000000360700720c */ /* 0x000fc40003fa6270 */
[C---:B------:R-:W-:Y:S02]  /*3310*/  ISETP.GE.AND P0, PT, R5.reuse, R54, PT ;  /* 0x000000360500720c */ /* 0x040fe40003f06270 */
[-C--:B------:R-:W-:Y:S01]  /*3320*/  ISETP.GE.AND P1, PT, R5, R53.reuse, PT ;  /* 0x000000350500720c */ /* 0x080fe20003f26270 */
[----:B----4-:R-:W1:Y:S01]  /*3330*/  LDSM.16.M88.4 R36, [R140+0x1800] ;  /* 0x001800008c24783b */ /* 0x010e620000000200 */
[C---:B------:R-:W-:Y:S01]  /*3340*/  VIADD R5, R40.reuse, 0x9 ;  /* 0x0000000928057836 */ /* 0x040fe20000000000 */
[-C--:B------:R-:W-:Y:S01]  /*3350*/  ISETP.GE.AND P4, PT, R7, R53.reuse, PT ;  /* 0x000000350700720c */ /* 0x080fe20003f86270 */
[C---:B------:R-:W-:Y:S01]  /*3360*/  VIADD R7, R40.reuse, 0x10 ;  /* 0x0000001028077836 */ /* 0x040fe20000000000 */
[----:B------:R-:W-:Y:S01]  /*3370*/  FSEL R44, R59, -INF , !P5 ;  /* 0xff8000003b2c7808 */ /* 0x000fe20006800000 */
[----:B------:R-:W4:Y:S01]  /*3380*/  MUFU.TANH R81, R81 ;  /* 0x0000005100517308 */ /* 0x000f220000002400 */
[----:B------:R-:W-:Y:S02]  /*3390*/  ISETP.GE.AND P5, PT, R40, R53, PT ;  /* 0x000000352800720c */ /* 0x000fe40003fa6270 */
[----:B------:R-:W-:-:S02]  /*33a0*/  FSEL R6, R57, -INF , !P2 ;  /* 0xff80000039067808 */ /* 0x000fc40005000000 */
[----:B------:R-:W-:Y:S01]  /*33b0*/  HMMA.16816.F32.BF16 R16, R8, R30, R16 ;  /* 0x0000001e0810723c */ /* 0x000fe20000041810 */
[CC--:B------:R-:W-:Y:S02]  /*33c0*/  ISETP.GE.AND P3, PT, R5.reuse, R54.reuse, PT ;  /* 0x000000360500720c */ /* 0x0c0fe40003f66270 */
[-C--:B------:R-:W-:Y:S01]  /*33d0*/  ISETP.GE.AND P2, PT, R5, R53.reuse, PT ;  /* 0x000000350500720c */ /* 0x080fe20003f46270 */
[----:B------:R-:W-:Y:S01]  /*33e0*/  MUFU.TANH R67, R67 ;  /* 0x0000004300437308 */ /* 0x000fe20000002400 */
[----:B------:R-:W-:Y:S01]  /*33f0*/  FSEL R77, R77, -INF , !P5 ;  /* 0xff8000004d4d7808 */ /* 0x000fe20006800000 */
[C---:B-----5:R-:W-:Y:S01]  /*3400*/  HMMA.16816.F32.BF16 R28, R12.reuse, R32, RZ ;  /* 0x000000200c1c723c */ /* 0x060fe200000418ff */
[----:B--2---:R-:W-:Y:S01]  /*3410*/  FSEL R5, R61, -INF , !P4 ;  /* 0xff8000003d057808 */ /* 0x004fe20006000000 */
[----:B------:R-:W-:Y:S01]  /*3420*/  FMUL.FTZ R55, R21, UR10 ;  /* 0x0000000a15377c20 */ /* 0x000fe20008410000 */
[CC--:B------:R-:W-:Y:S01]  /*3430*/  ISETP.GE.AND P5, PT, R7.reuse, R54.reuse, PT ;  /* 0x000000360700720c */ /* 0x0c0fe20003fa6270 */
[C---:B------:R-:W-:Y:S01]  /*3440*/  VIADD R21, R40.reuse, 0x19 ;  /* 0x0000001928157836 */ /* 0x040fe20000000000 */
[-C--:B------:R-:W-:Y:S01]  /*3450*/  ISETP.GE.AND P4, PT, R7, R53.reuse, PT ;  /* 0x000000350700720c */ /* 0x080fe20003f86270 */
[----:B------:R2:W-:Y:S01]  /*3460*/  MUFU.TANH R107, R47 ;  /* 0x0000002f006b7308 */ /* 0x0005e20000002400 */
[----:B------:R-:W-:Y:S01]  /*3470*/  VIADD R7, R40, 0x11 ;  /* 0x0000001128077836 */ /* 0x000fe20000000000 */
[----:B------:R-:W-:Y:S01]  /*3480*/  FSEL R64, R64, -INF , !P3 ;  /* 0xff80000040407808 */ /* 0x000fe20005800000 */
[----:B------:R-:W-:Y:S01]  /*3490*/  FMUL.FTZ R22, R22, UR10 ;  /* 0x0000000a16167c20 */ /* 0x000fe20008410000 */
[----:B------:R-:W-:Y:S01]  /*34a0*/  FSEL R69, R69, -INF , !P2 ;  /* 0xff80000045457808 */ /* 0x000fe20005000000 */
[----:B------:R-:W-:Y:S01]  /*34b0*/  FMUL.FTZ R123, R23, UR10 ;  /* 0x0000000a177b7c20 */ /* 0x000fe20008410000 */
[----:B------:R-:W-:Y:S01]  /*34c0*/  ISETP.GE.AND P3, PT, R7, R53, PT ;  /* 0x000000350700720c */ /* 0x000fe20003f66270 */
[----:B------:R-:W-:Y:S01]  /*34d0*/  HMMA.16816.F32.BF16 R32, R12, R34, RZ ;  /* 0x000000220c20723c */ /* 0x000fe200000418ff */
[----:B------:R-:W5:Y:S01]  /*34e0*/  MUFU.TANH R70, R70 ;  /* 0x0000004600467308 */ /* 0x000f620000002400 */
[----:B------:R-:W-:Y:S01]  /*34f0*/  FSEL R56, R65, -INF , !P5 ;  /* 0xff80000041387808 */ /* 0x000fe20006800000 */
[----:B------:R-:W-:Y:S01]  /*3500*/  VIADD R61, R40, 0x41 ;  /* 0x00000041283d7836 */ /* 0x000fe20000000000 */
[----:B---3--:R-:W-:Y:S01]  /*3510*/  FSEL R83, R83, -INF , !P4 ;  /* 0xff80000053537808 */ /* 0x008fe20006000000 */
[----:B------:R-:W-:Y:S01]  /*3520*/  FMUL.FTZ R57, R16, UR10 ;  /* 0x0000000a10397c20 */ /* 0x000fe20008410000 */
[----:B----4-:R-:W-:Y:S01]  /*3530*/  FSEL R81, R81, -INF , !P3 ;  /* 0xff80000051517808 */ /* 0x010fe20005800000 */
[----:B------:R-:W-:Y:S01]  /*3540*/  VIADD R16, R40, 0x30 ;  /* 0x0000003028107836 */ /* 0x000fe20000000000 */
[----:B------:R-:W-:Y:S01]  /*3550*/  ISETP.GE.AND P5, PT, R21, R54, PT ;  /* 0x000000361500720c */ /* 0x000fe20003fa6270 */
[----:B------:R-:W3:Y:S01]  /*3560*/  MUFU.TANH R71, R71 ;  /* 0x0000004700477308 */ /* 0x000ee20000002400 */
[----:B--2---:R-:W-:Y:S01]  /*3570*/  FMUL.FTZ R47, R20, UR10 ;  /* 0x0000000a142f7c20 */ /* 0x004fe20008410000 */
[----:B------:R-:W-:-:S02]  /*3580*/  VIADD R20, R40, 0x18 ;  /* 0x0000001828147836 */ /* 0x000fc40000000000 */
[----:B------:R-:W-:Y:S01]  /*3590*/  FMUL.FTZ R17, R17, UR10 ;  /* 0x0000000a11117c20 */ /* 0x000fe20008410000 */
[----:B------:R-:W-:Y:S01]  /*35a0*/  FMUL.FTZ R18, R18, UR10 ;  /* 0x0000000a12127c20 */ /* 0x000fe20008410000 */
[----:B------:R-:W-:Y:S01]  /*35b0*/  FMUL.FTZ R109, R19, UR10 ;  /* 0x0000000a136d7c20 */ /* 0x000fe20008410000 */
[----:B------:R-:W-:Y:S01]  /*35c0*/  ISETP.GE.AND P2, PT, R20, R53, PT ;  /* 0x000000351400720c */ /* 0x000fe20003f46270 */
[----:B------:R-:W2:Y:S01]  /*35d0*/  MUFU.TANH R76, R76 ;  /* 0x0000004c004c7308 */ /* 0x000ea20000002400 */
[----:B-----5:R-:W-:-:S06]  /*35e0*/  FSEL R70, R70, -INF , !P5 ;  /* 0xff80000046467808 */ /* 0x020fcc0006800000 */
[----:B-1----:R-:W-:Y:S01]  /*35f0*/  HMMA.16816.F32.BF16 R32, R8, R38, R32 ;  /* 0x000000260820723c */ /* 0x002fe20000041820 */
[----:B------:R1:W-:Y:S01]  /*3600*/  MUFU.TANH R113, R46 ;  /* 0x0000002e00717308 */ /* 0x0003e20000002400 */
[----:B---3--:R-:W-:-:S07]  /*3610*/  FSEL R71, R71, -INF , !P2 ;  /* 0xff80000047477808 */ /* 0x008fce0005000000 */
[----:B------:R3:W-:Y:S08]  /*3620*/  MUFU.TANH R117, R22 ;  /* 0x0000001600757308 */ /* 0x0007f00000002400 */
[----:B------:R-:W4:Y:S01]  /*3630*/  MUFU.TANH R75, R75 ;  /* 0x0000004b004b7308 */ /* 0x000f220000002400 */
[----:B-1----:R-:W-:Y:S02]  /*3640*/  FSEL R46, R63, -INF , !P0 ;  /* 0xff8000003f2e7808 */ /* 0x002fe40004000000 */
[----:B------:R-:W-:-:S02]  /*3650*/  ISETP.GE.AND P0, PT, R7, R54, PT ;  /* 0x000000360700720c */ /* 0x000fc40003f06270 */
[----:B------:R-:W-:Y:S02]  /*3660*/  FSEL R7, R60, -INF , !P1 ;  /* 0xff8000003c077808 */ /* 0x000fe40004800000 */
[-C--:B------:R-:W-:Y:S01]  /*3670*/  ISETP.GE.AND P1, PT, R20, R54.reuse, PT ;  /* 0x000000361400720c */ /* 0x080fe20003f26270 */
[----:B------:R-:W-:Y:S01]  /*3680*/  VIADD R20, R40, 0x20 ;  /* 0x0000002028147836 */ /* 0x000fe20000000000 */
[----:B------:R-:W-:Y:S01]  /*3690*/  FSEL R66, R66, -INF , !P0 ;  /* 0xff80000042427808 */ /* 0x000fe20004000000 */
[----:B------:R-:W1:Y:S01]  /*36a0*/  MUFU.TANH R73, R73 ;  /* 0x0000004900497308 */ /* 0x000e620000002400 */
[-C--:B------:R-:W-:Y:S01]  /*36b0*/  ISETP.GE.AND P0, PT, R21, R53.reuse, PT ;  /* 0x000000351500720c */ /* 0x080fe20003f06270 */
[----:B------:R-:W-:Y:S01]  /*36c0*/  VIADD R21, R40, 0x21 ;  /* 0x0000002128157836 */ /* 0x000fe20000000000 */
[-C--:B------:R-:W-:Y:S01]  /*36d0*/  ISETP.GE.AND P4, PT, R20, R54.reuse, PT ;  /* 0x000000361400720c */ /* 0x080fe20003f86270 */
[----:B------:R-:W-:Y:S01]  /*36e0*/  FMUL.FTZ R32, R32, UR10 ;  /* 0x0000000a20207c20 */ /* 0x000fe20008410000 */
[-C--:B------:R-:W-:Y:S01]  /*36f0*/  ISETP.GE.AND P3, PT, R20, R53.reuse, PT ;  /* 0x000000351400720c */ /* 0x080fe20003f66270 */
[----:B------:R-:W-:Y:S01]  /*3700*/  VIADD R20, R40, 0x28 ;  /* 0x0000002828147836 */ /* 0x000fe20000000000 */
[----:B------:R-:W-:Y:S01]  /*3710*/  FSEL R58, R67, -INF , !P1 ;  /* 0xff800000433a7808 */ /* 0x000fe20004800000 */
[----:B------:R-:W5:Y:S01]  /*3720*/  MUFU.TANH R68, R68 ;  /* 0x0000004400447308 */ /* 0x000f620000002400 */
[----:B--2---:R-:W-:Y:S01]  /*3730*/  FSEL R67, R76, -INF , !P0 ;  /* 0xff8000004c437808 */ /* 0x004fe20004000000 */
[----:B------:R-:W-:Y:S01]  /*3740*/  FMUL.FTZ R34, R34, UR10 ;  /* 0x0000000a22227c20 */ /* 0x000fe20008410000 */
[-C--:B------:R-:W-:Y:S01]  /*3750*/  ISETP.GE.AND P1, PT, R21, R54.reuse, PT ;  /* 0x000000361500720c */ /* 0x080fe20003f26270 */
[----:B------:R-:W-:Y:S01]  /*3760*/  FMUL.FTZ R33, R33, UR10 ;  /* 0x0000000a21217c20 */ /* 0x000fe20008410000 */
[-C--:B------:R-:W-:Y:S01]  /*3770*/  ISETP.GE.AND P5, PT, R21, R53.reuse, PT ;  /* 0x000000351500720c */ /* 0x080fe20003fa6270 */
[----:B------:R-:W-:Y:S01]  /*3780*/  FMUL.FTZ R35, R35, UR10 ;  /* 0x0000000a23237c20 */ /* 0x000fe20008410000 */
[C---:B------:R-:W-:Y:S01]  /*3790*/  ISETP.GE.AND P2, PT, R20.reuse, R54, PT ;  /* 0x000000361400720c */ /* 0x040fe20003f46270 */
[----:B------:R-:W2:Y:S01]  /*37a0*/  MUFU.TANH R91, R91 ;  /* 0x0000005b005b7308 */ /* 0x000ea20000002400 */
[----:B------:R-:W-:-:S02]  /*37b0*/  ISETP.GE.AND P0, PT, R20, R53, PT ;  /* 0x000000351400720c */ /* 0x000fc40003f06270 */
[----:B---3--:R-:W-:Y:S01]  /*37c0*/  HMMA.16816.F32.BF16 R20, R8, R36, R28 ;  /* 0x000000240814723c */ /* 0x008fe2000004181c */
[----:B------:R-:W3:Y:S01]  /*37d0*/  LDSM.16.M88.4 R28, [R141+0x2c00] ;  /* 0x002c00008d1c783b */ /* 0x000ee20000000200 */
[----:B----4-:R-:W-:Y:S02]  /*37e0*/  FSEL R75, R75, -INF , !P3 ;  /* 0xff8000004b4b7808 */ /* 0x010fe40005800000 */
[----:B-1----:R-:W-:Y:S01]  /*37f0*/  FSEL R73, R73, -INF , !P5 ;  /* 0xff80000049497808 */ /* 0x002fe20006800000 */
[----:B------:R-:W-:Y:S01]  /*3800*/  MUFU.TANH R59, R17 ;  /* 0x00000011003b7308 */ /* 0x000fe20000002400 */
[----:B------:R-:W-:Y:S01]  /*3810*/  FSEL R72, R72, -INF , !P4 ;  /* 0xff80000048487808 */ /* 0x000fe20006000000 */
[----:B------:R-:W-:Y:S01]  /*3820*/  VIADD R36, R40, 0x29 ;  /* 0x0000002928247836 */ /* 0x000fe20000000000 */
[CC--:B------:R-:W-:Y:S02]  /*3830*/  ISETP.GE.AND P3, PT, R16.reuse, R54.reuse, PT ;  /* 0x000000361000720c */ /* 0x0c0fe40003f66270 */
[----:B------:R-:W-:Y:S01]  /*3840*/  ISETP.GE.AND P5, PT, R16, R53, PT ;  /* 0x000000351000720c */ /* 0x000fe20003fa6270 */
[----:B------:R-:W-:Y:S01]  /*3850*/  VIADD R16, R40, 0x31 ;  /* 0x0000003128107836 */ /* 0x000fe20000000000 */
[----:B------:R-:W-:Y:S01]  /*3860*/  ISETP.GE.AND P4, PT, R36, R54, PT ;  /* 0x000000362400720c */ /* 0x000fe20003f86270 */
[----:B------:R1:W-:Y:S01]  /*3870*/  MUFU.TANH R119, R18 ;  /* 0x0000001200777308 */ /* 0x0003e20000002400 */
[----:B------:R-:W-:-:S02]  /*3880*/  FSEL R74, R74, -INF , !P2 ;  /* 0xff8000004a4a7808 */ /* 0x000fc40005000000 */
[----:B------:R-:W-:Y:S02]  /*3890*/  FSEL R78, R78, -INF , !P4 ;  /* 0xff8000004e4e7808 */ /* 0x000fe40006000000 */
[CC--:B------:R-:W-:Y:S02]  /*38a0*/  ISETP.GE.AND P2, PT, R16.reuse, R54.reuse, PT ;  /* 0x000000361000720c */ /* 0x0c0fe40003f46270 */
[-C--:B------:R-:W-:Y:S01]  /*38b0*/  ISETP.GE.AND P4, PT, R16, R53.reuse, PT ;  /* 0x000000351000720c */ /* 0x080fe20003f86270 */
[----:B------:R-:W4:Y:S01]  /*38c0*/  MUFU.TANH R84, R84 ;  /* 0x0000005400547308 */ /* 0x000f220000002400 */
[----:B-----5:R-:W-:Y:S02]  /*38d0*/  FSEL R68, R68, -INF , !P1 ;  /* 0xff80000044447808 */ /* 0x020fe40004800000 */
[-C--:B------:R-:W-:Y:S01]  /*38e0*/  ISETP.GE.AND P1, PT, R36, R53.reuse, PT ;  /* 0x000000352400720c */ /* 0x080fe20003f26270 */
[----:B------:R-:W-:Y:S01]  /*38f0*/  VIADD R36, R40, 0x38 ;  /* 0x0000003828247836 */ /* 0x000fe20000000000 */
[----:B------:R-:W-:Y:S01]  /*3900*/  FSEL R157, R157, -INF , !P0 ;  /* 0xff8000009d9d7808 */ /* 0x000fe20004000000 */
[----:B------:R-:W-:Y:S01]  /*3910*/  FMUL.FTZ R60, R20, UR10 ;  /* 0x0000000a143c7c20 */ /* 0x000fe20008410000 */
[----:B--2---:R-:W-:Y:S01]  /*3920*/  FSEL R91, R91, -INF , !P1 ;  /* 0xff8000005b5b7808 */ /* 0x004fe20004800000 */
[----:B------:R-:W2:Y:S01]  /*3930*/  MUFU.TANH R41, R41 ;  /* 0x0000002900297308 */ /* 0x000ea20000002400 */
[----:B-1----:R-:W1:Y:S01]  /*3940*/  LDSM.16.M88.4 R16, [R140+0x1c00] ;  /* 0x001c00008c10783b */ /* 0x002e620000000200 */
[CC--:B------:R-:W-:Y:S01]  /*3950*/  ISETP.GE.AND P0, PT, R36.reuse, R54.reuse, PT ;  /* 0x000000362400720c */ /* 0x0c0fe20003f06270 */
[----:B------:R-:W-:Y:S01]  /*3960*/  FMUL.FTZ R87, R23, UR10 ;  /* 0x0000000a17577c20 */ /* 0x000fe20008410000 */
[-C--:B------:R-:W-:Y:S01]  /*3970*/  ISETP.GE.AND P1, PT, R36, R53.reuse, PT ;  /* 0x000000352400720c */ /* 0x080fe20003f26270 */
[C---:B------:R-:W-:Y:S01]  /*3980*/  VIADD R36, R40.reuse, 0x39 ;  /* 0x0000003928247836 */ /* 0x040fe20000000000 */
[----:B------:R-:W-:Y:S01]  /*3990*/  FSEL R20, R79, -INF , !P3 ;  /* 0xff8000004f147808 */ /* 0x000fe20005800000 */
[----:B------:R-:W-:Y:S01]  /*39a0*/  VIADD R23, R40, 0x49 ;  /* 0x0000004928177836 */ /* 0x000fe20000000000 */
[----:B------:R-:W-:Y:S01]  /*39b0*/  FSEL R80, R80, -INF , !P2 ;  /* 0xff80000050507808 */ /* 0x000fe20005000000 */
[----:B------:R-:W-:Y:S01]  /*39c0*/  MUFU.TANH R42, R42 ;  /* 0x0000002a002a7308 */ /* 0x000fe20000002400 */
[----:B------:R-:W-:Y:S01]  /*39d0*/  ISETP.GE.AND P3, PT, R36, R54, PT ;  /* 0x000000362400720c */ /* 0x000fe20003f66270 */
[----:B------:R-:W-:Y:S01]  /*39e0*/  FMUL.FTZ R22, R22, UR10 ;  /* 0x0000000a16167c20 */ /* 0x000fe20008410000 */
[----:B------:R-:W-:Y:S01]  /*39f0*/  ISETP.GE.AND P2, PT, R36, R53, PT ;  /* 0x000000352400720c */ /* 0x000fe20003f46270 */
[----:B------:R-:W-:Y:S01]  /*3a00*/  FMUL.FTZ R21, R21, UR10 ;  /* 0x0000000a15157c20 */ /* 0x000fe20008410000 */
[----:B---3--:R-:W-:Y:S01]  /*3a10*/  HMMA.16816.F32.BF16 R36, R12, R28, RZ ;  /* 0x0000001c0c24723c */ /* 0x008fe200000418ff */
[----:B------:R-:W-:Y:S01]  /*3a20*/  FSEL R131, R131, -INF , !P5 ;  /* 0xff80000083837808 */ /* 0x000fe20006800000 */
[----:B------:R-:W-:-:S04]  /*3a30*/  DEPBAR.LE SB0, 0x0 ;  /* 0x000080000000791a */ /* 0x000fc80000000000 */
[----:B------:R-:W-:Y:S01]  /*3a40*/  HMMA.16816.F32.BF16 R12, R12, R30, RZ ;  /* 0x0000001e0c0c723c */ /* 0x000fe200000418ff */
[----:B------:R-:W3:Y:S01]  /*3a50*/  MUFU.TANH R123, R123 ;  /* 0x0000007b007b7308 */ /* 0x000ee20000002400 */
[----:B------:R-:W-:Y:S01]  /*3a60*/  VIADD R28, R40, 0x48 ;  /* 0x00000048281c7836 */ /* 0x000fe20000000000 */
[----:B------:R-:W-:Y:S02]  /*3a70*/  ISETP.GE.AND P5, PT, R62, R54, PT ;  /* 0x000000363e00720c */ /* 0x000fe40003fa6270 */
[----:B------:R-:W-:Y:S02]  /*3a80*/  FSEL R93, R93, -INF , !P4 ;  /* 0xff8000005d5d7808 */ /* 0x000fe40006000000 */
[----:B----4-:R-:W-:Y:S02]  /*3a90*/  FSEL R84, R84, -INF , !P3 ;  /* 0xff80000054547808 */ /* 0x010fe40005800000 */
[----:B------:R-:W4:Y:S01]  /*3aa0*/  MUFU.TANH R127, R127 ;  /* 0x0000007f007f7308 */ /* 0x000f220000002400 */
[----:B------:R-:W-:-:S02]  /*3ab0*/  FSEL R105, R105, -INF , !P1 ;  /* 0xff80000069697808 */ /* 0x000fc40004800000 */
[----:B------:R-:W-:Y:S02]  /*3ac0*/  FSEL R129, R129, -INF , !P2 ;  /* 0xff80000081817808 */ /* 0x000fe40005000000 */
[-C--:B------:R-:W-:Y:S02]  /*3ad0*/  ISETP.GE.AND P4, PT, R62, R53.reuse, PT ;  /* 0x000000353e00720c */ /* 0x080fe40003f86270 */
[-C--:B------:R-:W-:Y:S01]  /*3ae0*/  ISETP.GE.AND P3, PT, R61, R53.reuse, PT ;  /* 0x000000353d00720c */ /* 0x080fe20003f66270 */
[----:B------:R-:W-:Y:S01]  /*3af0*/  MUFU.TANH R47, R47 ;  /* 0x0000002f002f7308 */ /* 0x000fe20000002400 */
[C---:B------:R-:W-:Y:S02]  /*3b00*/  ISETP.GE.AND P1, PT, R28.reuse, R54, PT ;  /* 0x000000361c00720c */ /* 0x040fe40003f26270 */
[----:B------:R-:W-:Y:S01]  /*3b10*/  ISETP.GE.AND P2, PT, R28, R53, PT ;  /* 0x000000351c00720c */ /* 0x000fe20003f46270 */
[----:B-1----:R-:W-:Y:S01]  /*3b20*/  HMMA.16816.F32.BF16 R36, R8, R16, R36 ;  /* 0x000000100824723c */ /* 0x002fe20000041824 */
[----:B--2---:R-:W-:-:S02]  /*3b30*/  FSEL R28, R41, -INF , !P5 ;  /* 0xff800000291c7808 */ /* 0x004fc40006800000 */
[-C--:B------:R-:W-:Y:S01]  /*3b40*/  ISETP.GE.AND P5, PT, R23, R54.reuse, PT ;  /* 0x000000361700720c */ /* 0x080fe20003fa6270 */
[----:B------:R-:W1:Y:S01]  /*3b50*/  MUFU.TANH R55, R55 ;  /* 0x0000003700377308 */ /* 0x000e620000002400 */
[----:B------:R-:W-:Y:S01]  /*3b60*/  FSEL R82, R82, -INF , !P0 ;  /* 0xff80000052527808 */ /* 0x000fe20004000000 */
[----:B------:R-:W-:Y:S01]  /*3b70*/  HMMA.16816.F32.BF16 R12, R8, R18, R12 ;  /* 0x00000012080c723c */ /* 0x000fe2000004180c */
[C---:B------:R-:W-:Y:S01]  /*3b80*/  VIADD R16, R40.reuse, 0x50 ;  /* 0x0000005028107836 */ /* 0x040fe20000000000 */
[----:B------:R-:W-:Y:S01]  /*3b90*/  FSEL R113, R113, -INF , !P4 ;  /* 0xff80000071717808 */ /* 0x000fe20006000000 */
[C---:B------:R-:W-:Y:S01]  /*3ba0*/  VIADD R17, R40.reuse, 0x51 ;  /* 0x0000005128117836 */ /* 0x040fe20000000000 */
[----:B------:R-:W-:Y:S02]  /*3bb0*/  FSEL R107, R107, -INF , !P3 ;  /* 0xff8000006b6b7808 */ /* 0x000fe40005800000 */
[----:B------:R-:W-:Y:S01]  /*3bc0*/  MUFU.TANH R125, R125 ;  /* 0x0000007d007d7308 */ /* 0x000fe20000002400 */
[-C--:B------:R-:W-:Y:S01]  /*3bd0*/  ISETP.GE.AND P0, PT, R61, R54.reuse, PT ;  /* 0x000000363d00720c */ /* 0x080fe20003f06270 */
[----:B------:R-:W-:Y:S01]  /*3be0*/  VIADD R8, R40, 0x60 ;  /* 0x0000006028087836 */ /* 0x000fe20000000000 */
[----:B------:R-:W-:Y:S01]  /*3bf0*/  ISETP.GE.AND P4, PT, R16, R54, PT ;  /* 0x000000361000720c */ /* 0x000fe20003f86270 */
[----:B------:R-:W-:Y:S01]  /*3c00*/  VIADD R9, R40, 0x59 ;  /* 0x0000005928097836 */ /* 0x000fe20000000000 */
[----:B------:R-:W-:Y:S01]  /*3c10*/  ISETP.GE.AND P3, PT, R16, R53, PT ;  /* 0x000000351000720c */ /* 0x000fe20003f66270 */
[----:B------:R-:W-:Y:S01]  /*3c20*/  VIADD R10, R40, 0x69 ;  /* 0x00000069280a7836 */ /* 0x000fe20000000000 */
[----:B------:R-:W-:Y:S01]  /*3c30*/  FSEL R30, R43, -INF , !P1 ;  /* 0xff8000002b1e7808 */ /* 0x000fe20004800000 */
[----:B------:R-:W-:Y:S01]  /*3c40*/  MUFU.TANH R57, R57 ;  /* 0x0000003900397308 */ /* 0x000fe20000002400 */
[----:B------:R-:W-:-:S02]  /*3c50*/  FSEL R16, R45, -INF , !P5 ;  /* 0xff8000002d107808 */ /* 0x000fc40006800000 */
[CC--:B------:R-:W-:Y:S01]  /*3c60*/  ISETP.GE.AND P1, PT, R17.reuse, R54.reuse, PT ;  /* 0x000000361100720c */ /* 0x0c0fe20003f26270 */
[----:B------:R-:W-:Y:S01]  /*3c70*/  FMUL.FTZ R36, R36, UR10 ;  /* 0x0000000a24247c20 */ /* 0x000fe20008410000 */
[-C--:B------:R-:W-:Y:S01]  /*3c80*/  ISETP.GE.AND P5, PT, R17, R53.reuse, PT ;  /* 0x000000351100720c */ /* 0x080fe20003fa6270 */
[----:B------:R-:W-:Y:S01]  /*3c90*/  VIADD R17, R40, 0x58 ;  /* 0x0000005828117836 */ /* 0x000fe20000000000 */
[----:B------:R-:W-:Y:S01]  /*3ca0*/  FSEL R117, R117, -INF , !P3 ;  /* 0xff80000075757808 */ /* 0x000fe20005800000 */
[----:B------:R-:W2:Y:S01]  /*3cb0*/  MUFU.TANH R109, R109 ;  /* 0x0000006d006d7308 */ /* 0x000ea20000002400 */
[----:B---3--:R-:W-:Y:S01]  /*3cc0*/  FSEL R123, R123, -INF , !P5 ;  /* 0xff8000007b7b7808 */ /* 0x008fe20006800000 */
[----:B------:R-:W-:Y:S01]  /*3cd0*/  FMUL.FTZ R12, R12, UR10 ;  /* 0x0000000a0c0c7c20 */ /* 0x000fe20008410000 */
[----:B----4-:R-:W-:Y:S01]  /*3ce0*/  FSEL R127, R127, -INF , !P2 ;  /* 0xff8000007f7f7808 */ /* 0x010fe20005000000 */
[----:B------:R-:W-:Y:S01]  /*3cf0*/  FMUL.FTZ R37, R37, UR10 ;  /* 0x0000000a25257c20 */ /* 0x000fe20008410000 */
[-C--:B------:R-:W-:Y:S01]  /*3d00*/  ISETP.GE.AND P3, PT, R8, R54.reuse, PT ;  /* 0x000000360800720c */ /* 0x080fe20003f66270 */
[----:B------:R-:W-:Y:S01]  /*3d10*/  FMUL.FTZ R43, R14, UR10 ;  /* 0x0000000a0e2b7c20 */ /* 0x000fe20008410000 */
[-C--:B------:R-:W-:Y:S01]  /*3d20*/  ISETP.GE.AND P5, PT, R8, R53.reuse, PT ;  /* 0x000000350800720c */ /* 0x080fe20003fa6270 */
[----:B------:R3:W4:Y:S01]  /*3d30*/  MUFU.TANH R95, R22 ;  /* 0x00000016005f7308 */ /* 0x0007220000002400 */
[----:B------:R-:W-:Y:S01]  /*3d40*/  ISETP.GE.AND P2, PT, R17, R54, PT ;  /* 0x000000361100720c */ /* 0x000fe20003f46270 */
[----:B------:R-:W-:Y:S01]  /*3d50*/  VIADD R8, R40, 0x61 ;  /* 0x0000006128087836 */ /* 0x000fe20000000000 */
[----:B-1----:R-:W-:Y:S01]  /*3d60*/  FSEL R18, R55, -INF , !P1 ;  /* 0xff80000037127808 */ /* 0x002fe20004800000 */
[----:B------:R-:W-:Y:S01]  /*3d70*/  FMUL.FTZ R13, R13, UR10 ;  /* 0x0000000a0d0d7c20 */ /* 0x000fe20008410000 */
[----:B------:R-:W-:Y:S01]  /*3d80*/  ISETP.GE.AND P1, PT, R9, R53, PT ;  /* 0x000000350900720c */ /* 0x000fe20003f26270 */
[----:B------:R-:W-:Y:S01]  /*3d90*/  FMUL.FTZ R38, R38, UR10 ;  /* 0x0000000a26267c20 */ /* 0x000fe20008410000 */
[----:B------:R-:W-:Y:S01]  /*3da0*/  FMUL.FTZ R39, R39, UR10 ;  /* 0x0000000a27277c20 */ /* 0x000fe20008410000 */
[----:B------:R-:W1:Y:S01]  /*3db0*/  MUFU.TANH R87, R87 ;  /* 0x0000005700577308 */ /* 0x000e620000002400 */
[----:B--2---:R-:W-:Y:S01]  /*3dc0*/  FSEL R109, R109, -INF , !P1 ;  /* 0xff8000006d6d7808 */ /* 0x004fe20004800000 */
[----:B------:R-:W-:-:S06]  /*3dd0*/  FMUL.FTZ R15, R15, UR10 ;  /* 0x0000000a0f0f7c20 */ /* 0x000fcc0008410000 */
[----:B------:R2:W-:Y:S01]  /*3de0*/  MUFU.TANH R102, R32 ;  /* 0x0000002000667308 */ /* 0x0005e20000002400 */
[----:B---3--:R-:W-:Y:S02]  /*3df0*/  FSEL R22, R42, -INF , !P0 ;  /* 0xff8000002a167808 */ /* 0x008fe40004000000 */
[-C--:B------:R-:W-:Y:S02]  /*3e00*/  ISETP.GE.AND P0, PT, R23, R53.reuse, PT ;  /* 0x000000351700720c */ /* 0x080fe40003f06270 */
[----:B----4-:R-:W-:Y:S02]  /*3e10*/  FSEL R95, R95, -INF , !P5 ;  /* 0xff8000005f5f7808 */ /* 0x010fe40006800000 */
[----:B------:R-:W-:Y:S01]  /*3e20*/  FSEL R125, R125, -INF , !P0 ;  /* 0xff8000007d7d7808 */ /* 0x000fe20004000000 */
[----:B------:R3:W4:Y:S01]  /*3e30*/  MUFU.TANH R63, R34 ;  /* 0x00000022003f7308 */ /* 0x0007220000002400 */
[----:B------:R-:W-:-:S04]  /*3e40*/  ISETP.GE.AND P0, PT, R17, R53, PT ;  /* 0x000000351100720c */ /* 0x000fc80003f06270 */
[----:B------:R-:W-:-:S03]  /*3e50*/  FSEL R119, R119, -INF , !P0 ;  /* 0xff80000077777808 */ /* 0x000fc60004000000 */
[----:B------:R-:W5:Y:S01]  /*3e60*/  MUFU.TANH R60, R60 ;  /* 0x0000003c003c7308 */ /* 0x000f620000002400 */
[----:B--2---:R-:W-:Y:S02]  /*3e70*/  FSEL R32, R47, -INF , !P4 ;  /* 0xff8000002f207808 */ /* 0x004fe40006000000 */
[----:B------:R-:W-:Y:S01]  /*3e80*/  ISETP.GE.AND P4, PT, R9, R54, PT ;  /* 0x000000360900720c */ /* 0x000fe20003f86270 */
[----:B------:R-:W-:-:S03]  /*3e90*/  VIADD R9, R40, 0x68 ;  /* 0x0000006828097836 */ /* 0x000fc60000000000 */
[----:B------:R-:W-:Y:S01]  /*3ea0*/  FSEL R76, R59, -INF , !P4 ;  /* 0xff8000003b4c7808 */ /* 0x000fe20006000000 */
[----:B------:R-:W2:Y:S01]  /*3eb0*/  MUFU.TANH R21, R21 ;  /* 0x0000001500157308 */ /* 0x000ea20000002400 */
[----:B---3--:R-:W-:Y:S02]  /*3ec0*/  FSEL R34, R57, -INF , !P2 ;  /* 0xff80000039227808 */ /* 0x008fe40005000000 */
[CC--:B------:R-:W-:Y:S02]  /*3ed0*/  ISETP.GE.AND P2, PT, R8.reuse, R54.reuse, PT ;  /* 0x000000360800720c */ /* 0x0c0fe40003f46270 */
[-C--:B------:R-:W-:Y:S02]  /*3ee0*/  ISETP.GE.AND P4, PT, R8, R53.reuse, PT ;  /* 0x000000350800720c */ /* 0x080fe40003f86270 */
[C---:B------:R-:W-:Y:S01]  /*3ef0*/  ISETP.GE.AND P0, PT, R9.reuse, R54, PT ;  /* 0x000000360900720c */ /* 0x040fe20003f06270 */
[----:B------:R-:W3:Y:S01]  /*3f00*/  MUFU.TANH R8, R12 ;  /* 0x0000000c00087308 */ /* 0x000ee20000002400 */
[----:B------:R-:W-:Y:S01]  /*3f10*/  ISETP.GE.AND P1, PT, R9, R53, PT ;  /* 0x000000350900720c */ /* 0x000fe20003f26270 */
[----:B------:R-:W-:Y:S01]  /*3f20*/  VIADD R9, R40, 0x70 ;  /* 0x0000007028097836 */ /* 0x000fe20000000000 */
[----:B-1----:R-:W-:-:S02]  /*3f30*/  FSEL R87, R87, -INF , !P4 ;  /* 0xff80000057577808 */ /* 0x002fc40006000000 */
[----:B----4-:R-:W-:Y:S02]  /*3f40*/  FSEL R63, R63, -INF , !P1 ;  /* 0xff8000003f3f7808 */ /* 0x010fe40004800000 */
[CC--:B------:R-:W-:Y:S01]  /*3f50*/  ISETP.GE.AND P5, PT, R9.reuse, R54.reuse, PT ;  /* 0x000000360900720c */ /* 0x0c0fe20003fa6270 */
[----:B------:R-:W1:Y:S01]  /*3f60*/  MUFU.TANH R90, R33 ;  /* 0x00000021005a7308 */ /* 0x000e620000002400 */
[----:B------:R-:W-:Y:S01]  /*3f70*/  ISETP.GE.AND P4, PT, R9, R53, PT ;  /* 0x000000350900720c */ /* 0x000fe20003f86270 */
[----:B------:R-:W-:Y:S01]  /*3f80*/  VIADD R9, R40, 0x78 ;  /* 0x0000007828097836 */ /* 0x000fe20000000000 */
[----:B-----5:R-:W-:Y:S02]  /*3f90*/  FSEL R94, R60, -INF , !P3 ;  /* 0xff8000003c5e7808 */ /* 0x020fe40005800000 */
[----:B--2---:R-:W-:Y:S02]  /*3fa0*/  FSEL R92, R21, -INF , !P2 ;  /* 0xff800000155c7808 */ /* 0x004fe40005000000 */
[-C--:B------:R-:W-:Y:S01]  /*3fb0*/  ISETP.GE.AND P1, PT, R9, R54.reuse, PT ;  /* 0x000000360900720c */ /* 0x080fe20003f26270 */
[----:B------:R-:W2:Y:S01]  /*3fc0*/  MUFU.TANH R61, R35 ;  /* 0x00000023003d7308 */ /* 0x000ea20000002400 */
[----:B------:R-:W-:-:S02]  /*3fd0*/  ISETP.GE.AND P3, PT, R10, R54, PT ;  /* 0x000000360a00720c */ /* 0x000fc40003f66270 */
[----:B---3--:R-:W-:Y:S02]  /*3fe0*/  FSEL R14, R8, -INF , !P1 ;  /* 0xff800000080e7808 */ /* 0x008fe40004800000 */
[----:B------:R-:W-:Y:S01]  /*3ff0*/  ISETP.GE.AND P2, PT, R10, R53, PT ;  /* 0x000000350a00720c */ /* 0x000fe20003f46270 */
[----:B------:R-:W-:Y:S01]  /*4000*/  VIADD R10, R40, 0x71 ;  /* 0x00000071280a7836 */ /* 0x000fe20000000000 */
[----:B------:R-:W-:Y:S01]  /*4010*/  ISETP.GT.AND P1, PT, R150, R145, PT ;  /* 0x000000919600720c */ /* 0x000fe20003f24270 */
[----:B------:R-:W3:Y:S01]  /*4020*/  MUFU.TANH R96, R36 ;  /* 0x0000002400607308 */ /* 0x000ee20000002400 */
[----:B------:R-:W-:Y:S01]  /*4030*/  FSEL R102, R102, -INF , !P0 ;  /* 0xff80000066667808 */ /* 0x000fe20004000000 */
[----:B------:R-:W-:Y:S01]  /*4040*/  VIADD R40, R40, 0x79 ;  /* 0x0000007928287836 */ /* 0x000fe20000000000 */
[----:B------:R-:W-:Y:S02]  /*4050*/  ISETP.GE.AND P0, PT, R10, R54, PT ;  /* 0x000000360a00720c */ /* 0x000fe40003f06270 */
[----:B-1----:R-:W-:-:S02]  /*4060*/  FSEL R90, R90, -INF , !P3 ;  /* 0xff8000005a5a7808 */ /* 0x002fc40005800000 */
[-C--:B------:R-:W-:Y:S01]  /*4070*/  ISETP.GE.AND P3, PT, R10, R53.reuse, PT ;  /* 0x000000350a00720c */ /* 0x080fe20003f66270 */
[----:B------:R-:W1:Y:S01]  /*4080*/  MUFU.TANH R88, R37 ;  /* 0x0000002500587308 */ /* 0x000e620000002400 */
[----:B--2---:R-:W-:Y:S02]  /*4090*/  FSEL R61, R61, -INF , !P2 ;  /* 0xff8000003d3d7808 */ /* 0x004fe40005000000 */
[----:B------:R-:W-:-:S05]  /*40a0*/  ISETP.GE.AND P2, PT, R9, R53, PT ;  /* 0x000000350900720c */ /* 0x000fca0003f46270 */
[----:B------:R-:W2:Y:S01]  /*40b0*/  MUFU.TANH R100, R13 ;  /* 0x0000000d00647308 */ /* 0x000ea20000002400 */
[----:B---3--:R-:W-:Y:S01]  /*40c0*/  FSEL R96, R96, -INF , !P5 ;  /* 0xff80000060607808 */ /* 0x008fe20006800000 */
[----:B------:R-:W-:Y:S01]  /*40d0*/  BAR.SYNC.DEFER_BLOCKING 0x0 ;  /* 0x0000000000007b1d */ /* 0x000fe20000010000 */
[----:B------:R-:W-:-:S05]  /*40e0*/  ISETP.GE.AND P5, PT, R40, R54, PT ;  /* 0x000000362800720c */ /* 0x000fca0003fa6270 */
[----:B------:R-:W3:Y:S01]  /*40f0*/  MUFU.TANH R55, R38 ;  /* 0x0000002600377308 */ /* 0x000ee20000002400 */
[----:B-1----:R-:W-:Y:S02]  /*4100*/  FSEL R88, R88, -INF , !P0 ;  /* 0xff80000058587808 */ /* 0x002fe40004000000 */
        /* <DEDUP_REMOVED lines=43> */
[----:B------:R-:W-:Y:S02]  /*43c0*/  ISETP.NE.AND P2, PT, R9, RZ, PT ;  /* 0x000000ff0900720c */ /* 0x000fe40003f45270 */
[----:B------:R-:W-:-:S05]  /*43d0*/  LOP3.LUT R2, RZ, R9, RZ, 0x33, !PT ;  /* 0x00000009ff027212 */ /* 0x000fca00078e33ff */
        /* <DEDUP_REMOVED lines=25> */
.L_x_3996:
[----:B------:R-:W-:-:S04]  /*4570*/  LEA R15, -R48, RZ, 0x7 ;  /* 0x000000ff300f7211 */ /* 0x000fc800078e39ff */
[----:B------:R-:W-:-:S07]  /*4580*/  SHF.R.S32.HI R2, RZ, 0x1f, R15 ;  /* 0x0000001fff027819 */ /* 0x000fce000001140f */
.L_x_3997:
        /* <DEDUP_REMOVED lines=52> */
.L_x_3999:
[----:B------:R-:W-:Y:S05]  /*48d0*/  BSYNC B0 ;  /* 0x0000000000007941 */ /* 0x000fea0003800000 */
.L_x_3998:
[----:B------:R-:W0:Y:S01]  /*48e0*/  LDGDEPBAR ;  /* 0x00000000000079af */ /* 0x000e220000000000 */
[----:B------:R-:W-:-:S04]  /*48f0*/  IADD3 R52, P0, R15, R52, RZ ;  /* 0x000000340f347210 */ /* 0x000fc80007f1e0ff */
[----:B------:R-:W-:-:S09]  /*4900*/  IADD3.X R3, R2, R3, RZ, P0, !PT ;  /* 0x0000000302037210 */ /* 0x000fd200007fe4ff */
.L_x_3995:
[----:B-12---:R-:W-:Y:S01]  /*4910*/  FMNMX.FTZ R9, R6, R44, !PT ;  /* 0x0000002c06097209 */ /* 0x006fe20007810000 */
[----:B------:R-:W-:Y:S01]  /*4920*/  ULDC UR11, c[0x0][0x2ec] ;  /* 0x0000bb00000b7ab9 */ /* 0x000fe20000000800 */
[----:B------:R-:W-:Y:S01]  /*4930*/  LEA R139, R139, UR4, 0x1 ;  /* 0x000000048b8b7c11 */ /* 0x000fe2000f8e08ff */
[----:B------:R-:W-:Y:S01]  /*4940*/  ULDC.64 UR8, c[0x0][0x218] ;  /* 0x0000860000087ab9 */ /* 0x000fe20000000a00 */
        /* <DEDUP_REMOVED lines=65> */
[----:B------:R-:W-:Y:S01]  /*4d60*/  LDSM.16.MT88.4 R16, [R139+0x3400] ;  /* 0x003400008b10783b */ /* 0x000fe20000004200 */
[----:B------:R-:W-:Y:S01]  /*4d70*/  FMNMX.FTZ R0, R113, R0, !PT ;  /* 0x0000000071007209 */ /* 0x000fe20007810000 */
[--C-:B------:R-:W-:Y:S01]  /*4d80*/  FFMA.FTZ R28, R14, UR11, -R103.reuse ;  /* 0x0000000b0e1c7c23 */ /* 0x100fe20008010867 */
[----:B------:R-:W1:Y:S01]  /*4d90*/  MUFU.EX2 R112, R112 ;  /* 0x0000007000707308 */ /* 0x000e620000000800 */
[--C-:B------:R-:W-:Y:S01]  /*4da0*/  FFMA.FTZ R97, R66, UR11, -R103.reuse ;  /* 0x0000000b42617c23 */ /* 0x100fe20008010867 */
[----:B------:R-:W-:Y:S01]  /*4db0*/  FMNMX.FTZ R0, R107, R0, !PT ;  /* 0x000000006b007209 */ /* 0x000fe20007810000 */
[--C-:B------:R-:W-:Y:S01]  /*4dc0*/  FFMA.FTZ R31, R90, UR11, -R103.reuse ;  /* 0x0000000b5a1f7c23 */ /* 0x100fe20008010867 */
[----:B------:R-:W-:Y:S01]  /*4dd0*/  LDSM.16.MT88.4 R12, [R138+0x3400] ;  /* 0x003400008a0c783b */ /* 0x000fe20000004200 */
        /* <DEDUP_REMOVED lines=32> */
[----:B------:R-:W-:Y:S01]  /*4fe0*/  FADD.FTZ R121, R121, R112 ;  /* 0x0000007079797221 */ /* 0x000fe20000010000 */
[----:B------:R-:W-:Y:S01]  /*4ff0*/  FFMA.FTZ R100, R100, UR11, -R103 ;  /* 0x0000000b64647c23 */ /* 0x000fe20008010867 */
[----:B------:R-:W-:Y:S01]  /*5000*/  FMNMX.FTZ R0, R63, R0, !PT ;  /* 0x000000003f007209 */ /* 0x000fe20007810000 */
[----:B------:R-:W-:Y:S01]  /*5010*/  MUFU.EX2 R89, R89 ;  /* 0x0000005900597308 */ /* 0x000fe20000000800 */
[----:B------:R-:W-:-:S02]  /*5020*/  FADD.FTZ R106, R106, R121 ;  /* 0x000000796a6a7221 */ /* 0x000fc40000010000 */
        /* <DEDUP_REMOVED lines=65> */
[----:B------:R-:W-:-:S07]  /*5440*/  LEA.HI.X R159, R52, UR9, R3, 0x1, P0 ;  /* 0x00000009349f7c11 */ /* 0x000fce00080f0c03 */
[----:B------:R-:W3:Y:S01]  /*5450*/  MUFU.EX2 R92, R92 ;  /* 0x0000005c005c7308 */ /* 0x000ee20000000800 */
[----:B----4-:R-:W-:-:S07]  /*5460*/  F2FP.BF16.F32.PACK_AB R71, R102, R115 ;  /* 0x000000736647723e */ /* 0x010fce00000010ff */
[----:B------:R-:W-:Y:S01]  /*5470*/  MUFU.EX2 R90, R90 ;  /* 0x0000005a005a7308 */ /* 0x000fe20000000800 */
[C---:B-1----:R-:W-:Y:S06]  /*5480*/  HMMA.16816.F32.BF16 R80, R68.reuse, R76, RZ ;  /* 0x0000004c4450723c */ /* 0x042fec00000418ff */
[C---:B------:R-:W-:Y:S01]  /*5490*/  HMMA.16816.F32.BF16 R76, R68.reuse, R78, RZ ;  /* 0x0000004e444c723c */ /* 0x040fe200000418ff */
[----:B------:R-:W1:Y:S05]  /*54a0*/  MUFU.EX2 R85, R85 ;  /* 0x0000005500557308 */ /* 0x000e6a0000000800 */
[C---:B--2---:R-:W-:Y:S03]  /*54b0*/  HMMA.16816.F32.BF16 R72, R68.reuse, R4, RZ ;  /* 0x000000044448723c */ /* 0x044fe600000418ff */
[----:B------:R-:W-:Y:S03]  /*54c0*/  MUFU.EX2 R67, R67 ;  /* 0x0000004300437308 */ /* 0x000fe60000000800 */
[----:B------:R-:W-:Y:S01]  /*54d0*/  HMMA.16816.F32.BF16 R68, R68, R6, RZ ;  /* 0x000000064444723c */ /* 0x000fe200000418ff */
[----:B------:R-:W-:-:S02]  /*54e0*/  F2FP.BF16.F32.PACK_AB R4, R97, R98 ;  /* 0x000000626104723e */ /* 0x000fc400000010ff */
[----:B---3--:R-:W-:Y:S02]  /*54f0*/  F2FP.BF16.F32.PACK_AB R5, R92, R99 ;  /* 0x000000635c05723e */ /* 0x008fe400000010ff */
[----:B------:R-:W2:Y:S02]  /*5500*/  MUFU.EX2 R64, R64 ;  /* 0x0000004000407308 */ /* 0x000ea40000000800 */
[----:B------:R-:W-:Y:S02]  /*5510*/  F2FP.BF16.F32.PACK_AB R6, R66, R89 ;  /* 0x000000594206723e */ /* 0x000fe400000010ff */
[----:B-1----:R-:W-:-:S04]  /*5520*/  F2FP.BF16.F32.PACK_AB R7, R85, R90 ;  /* 0x0000005a5507723e */ /* 0x002fc800000010ff */
[----:B------:R-:W-:Y:S03]  /*5530*/  MUFU.EX2 R91, R157 ;  /* 0x0000009d005b7308 */ /* 0x000fe60000000800 */
[C---:B------:R-:W-:Y:S05]  /*5540*/  HMMA.16816.F32.BF16 R80, R4.reuse, R16, R80 ;  /* 0x000000100450723c */ /* 0x040fea0000041850 */
[----:B------:R-:W1:Y:S01]  /*5550*/  MUFU.EX2 R84, R84 ;  /* 0x0000005400547308 */ /* 0x000e620000000800 */
[C---:B------:R-:W-:Y:S01]  /*5560*/  HMMA.16816.F32.BF16 R76, R4.reuse, R18, R76 ;  /* 0x00000012044c723c */ /* 0x040fe2000004184c */
[----:B------:R-:W3:Y:S05]  /*5570*/  LDSM.16.MT88.4 R16, [R139+0x3c00] ;  /* 0x003c00008b10783b */ /* 0x000eea0000004200 */
[C---:B------:R-:W-:Y:S01]  /*5580*/  HMMA.16816.F32.BF16 R72, R4.reuse, R12, R72 ;  /* 0x0000000c0448723c */ /* 0x040fe20000041848 */
[----:B------:R-:W-:Y:S05]  /*5590*/  MUFU.EX2 R88, R88 ;  /* 0x0000005800587308 */ /* 0x000fea0000000800 */
[----:B------:R-:W-:Y:S01]  /*55a0*/  HMMA.16816.F32.BF16 R68, R4, R14, R68 ;  /* 0x0000000e0444723c */ /* 0x000fe20000041844 */
[----:B------:R-:W4:Y:S02]  /*55b0*/  LDSM.16.MT88.4 R12, [R138+0x3c00] ;  /* 0x003c00008a0c783b */ /* 0x000f240000004200 */
[----:B------:R-:W5:Y:S04]  /*55c0*/  MUFU.EX2 R93, R93 ;  /* 0x0000005d005d7308 */ /* 0x000f680000000800 */
[----:B------:R-:W-:-:S02]  /*55d0*/  F2FP.BF16.F32.PACK_AB R4, R62, R65 ;  /* 0x000000413e04723e */ /* 0x000fc400000010ff */
[----:B--2---:R-:W-:Y:S02]  /*55e0*/  F2FP.BF16.F32.PACK_AB R5, R64, R67 ;  /* 0x000000434005723e */ /* 0x004fe400000010ff */
[----:B------:R-:W-:Y:S01]  /*55f0*/  F2FP.BF16.F32.PACK_AB R6, R59, R60 ;  /* 0x0000003c3b06723e */ /* 0x000fe200000010ff */
[----:B------:R-:W-:Y:S01]  /*5600*/  MUFU.EX2 R105, R105 ;  /* 0x0000006900697308 */ /* 0x000fe20000000800 */
[----:B-1----:R-:W-:-:S07]  /*5610*/  F2FP.BF16.F32.PACK_AB R7, R84, R91 ;  /* 0x0000005b5407723e */ /* 0x002fce00000010ff */
[----:B------:R-:W1:Y:S01]  /*5620*/  MUFU.EX2 R94, R94 ;  /* 0x0000005e005e7308 */ /* 0x000e620000000800 */
[C---:B------:R-:W-:Y:S06]  /*5630*/  HMMA.16816.F32.BF16 R80, R4.reuse, R20, R80 ;  /* 0x000000140450723c */ /* 0x040fec0000041850 */
[C---:B------:R-:W-:Y:S01]  /*5640*/  HMMA.16816.F32.BF16 R76, R4.reuse, R22, R76 ;  /* 0x00000016044c723c */ /* 0x040fe2000004184c */
[----:B------:R-:W-:Y:S01]  /*5650*/  MUFU.EX2 R40, R40 ;  /* 0x0000002800287308 */ /* 0x000fe20000000800 */
[----:B------:R-:W-:Y:S04]  /*5660*/  LDSM.16.MT88.4 R20, [R138+0x4000] ;  /* 0x004000008a14783b */ /* 0x000fe80000004200 */
[C---:B------:R-:W-:Y:S03]  /*5670*/  HMMA.16816.F32.BF16 R72, R4.reuse, R8, R72 ;  /* 0x000000080448723c */ /* 0x040fe60000041848 */
[----:B------:R-:W-:Y:S03]  /*5680*/  MUFU.EX2 R39, R39 ;  /* 0x0000002700277308 */ /* 0x000fe60000000800 */
[----:B------:R-:W-:Y:S01]  /*5690*/  HMMA.16816.F32.BF16 R68, R4, R10, R68 ;  /* 0x0000000a0444723c */ /* 0x000fe20000041844 */
[----:B------:R-:W2:Y:S04]  /*56a0*/  LDSM.16.MT88.4 R8, [R139+0x4000] ;  /* 0x004000008b08783b */ /* 0x000ea80000004200 */
[----:B------:R-:W-:Y:S02]  /*56b0*/  MUFU.EX2 R96, R96 ;  /* 0x0000006000607308 */ /* 0x000fe40000000800 */
[----:B------:R-:W-:-:S02]  /*56c0*/  F2FP.BF16.F32.PACK_AB R4, R57, R58 ;  /* 0x0000003a3904723e */ /* 0x000fc400000010ff */
[----:B-----5:R-:W-:Y:S02]  /*56d0*/  F2FP.BF16.F32.PACK_AB R5, R93, R88 ;  /* 0x000000585d05723e */ /* 0x020fe400000010ff */
[----:B------:R-:W-:Y:S02]  /*56e0*/  F2FP.BF16.F32.PACK_AB R6, R45, R56 ;  /* 0x000000382d06723e */ /* 0x000fe400000010ff */
[----:B-1----:R-:W-:Y:S01]  /*56f0*/  F2FP.BF16.F32.PACK_AB R7, R94, R105 ;  /* 0x000000695e07723e */ /* 0x002fe200000010ff */
[----:B------:R-:W1:Y:S06]  /*5700*/  MUFU.EX2 R107, R107 ;  /* 0x0000006b006b7308 */ /* 0x000e6c0000000800 */
[C---:B---3--:R-:W-:Y:S02]  /*5710*/  HMMA.16816.F32.BF16 R80, R4.reuse, R16, R80 ;  /* 0x000000100450723c */ /* 0x048fe40000041850 */
[----:B------:R-:W-:Y:S04]  /*5720*/  MUFU.EX2 R113, R113 ;  /* 0x0000007100717308 */ /* 0x000fe80000000800 */
[C---:B------:R-:W-:Y:S01]  /*5730*/  HMMA.16816.F32.BF16 R76, R4.reuse, R18, R76 ;  /* 0x00000012044c723c */ /* 0x040fe2000004184c */
[----:B------:R-:W3:Y:S03]  /*5740*/  LDSM.16.MT88.4 R16, [R139+0x4400] ;  /* 0x004400008b10783b */ /* 0x000ee60000004200 */
[----:B------:R-:W5:Y:S02]  /*5750*/  MUFU.EX2 R110, R110 ;  /* 0x0000006e006e7308 */ /* 0x000f640000000800 */
[C---:B----4-:R-:W-:Y:S06]  /*5760*/  HMMA.16816.F32.BF16 R72, R4.reuse, R12, R72 ;  /* 0x0000000c0448723c */ /* 0x050fec0000041848 */
[----:B------:R-:W-:Y:S01]  /*5770*/  HMMA.16816.F32.BF16 R68, R4, R14, R68 ;  /* 0x0000000e0444723c */ /* 0x000fe20000041844 */
[----:B------:R-:W-:Y:S01]  /*5780*/  FADD.FTZ R12, R104, R111 ;  /* 0x0000006f680c7221 */ /* 0x000fe20000010000 */
[----:B------:R-:W-:Y:S03]  /*5790*/  MUFU.EX2 R38, R38 ;  /* 0x0000002600267308 */ /* 0x000fe60000000800 */
[----:B------:R-:W-:-:S02]  /*57a0*/  FADD.FTZ R115, R115, R12 ;  /* 0x0000000c73737221 */ /* 0x000fc40000010000 */
[----:B------:R-:W-:Y:S01]  /*57b0*/  F2FP.BF16.F32.PACK_AB R4, R41, R46 ;  /* 0x0000002e2904723e */ /* 0x000fe200000010ff */
[----:B------:R-:W4:Y:S01]  /*57c0*/  LDSM.16.MT88.4 R12, [R138+0x4400] ;  /* 0x004400008a0c783b */ /* 0x000f220000004200 */
[----:B-1----:R-:W-:Y:S01]  /*57d0*/  F2FP.BF16.F32.PACK_AB R5, R107, R96 ;  /* 0x000000606b05723e */ /* 0x002fe200000010ff */
[----:B------:R-:W1:Y:S01]  /*57e0*/  MUFU.EX2 R37, R37 ;  /* 0x0000002500257308 */ /* 0x000e620000000800 */
[----:B------:R-:W-:Y:S01]  /*57f0*/  F2FP.BF16.F32.PACK_AB R6, R39, R40 ;  /* 0x000000282706723e */ /* 0x000fe200000010ff */
[----:B------:R-:W-:Y:S01]  /*5800*/  FADD.FTZ R102, R102, R115 ;  /* 0x0000007366667221 */ /* 0x000fe20000010000 */
[----:B-----5:R-:W-:-:S03]  /*5810*/  F2FP.BF16.F32.PACK_AB R7, R110, R113 ;  /* 0x000000716e07723e */ /* 0x020fc600000010ff */
[----:B------:R-:W-:Y:S02]  /*5820*/  FADD.FTZ R99, R99, R102 ;  /* 0x0000006663637221 */ /* 0x000fe40000010000 */
[----:B------:R-:W-:Y:S02]  /*5830*/  MUFU.EX2 R36, R36 ;  /* 0x0000002400247308 */ /* 0x000fe40000000800 */
[----:B--2---:R-:W-:Y:S01]  /*5840*/  HMMA.16816.F32.BF16 R80, R4, R8, R80 ;  /* 0x000000080450723c */ /* 0x004fe20000041850 */
[----:B------:R-:W-:-:S05]  /*5850*/  FADD.FTZ R99, R92, R99 ;  /* 0x000000635c637221 */ /* 0x000fca0000010000 */
[----:B------:R-:W2:Y:S01]  /*5860*/  MUFU.EX2 R35, R35 ;  /* 0x0000002300237308 */ /* 0x000ea20000000800 */
[----:B------:R-:W-:Y:S01]  /*5870*/  FADD.FTZ R9, R101, R106 ;  /* 0x0000006a65097221 */ /* 0x000fe20000010000 */
[----:B------:R-:W-:Y:S01]  /*5880*/  HMMA.16816.F32.BF16 R76, R4, R10, R76 ;  /* 0x0000000a044c723c */ /* 0x000fe2000004184c */
[----:B-1----:R-:W-:Y:S02]  /*5890*/  F2FP.BF16.F32.PACK_AB R8, R37, R38 ;  /* 0x000000262508723e */ /* 0x002fe400000010ff */
[----:B------:R-:W-:-:S03]  /*58a0*/  FADD.FTZ R98, R98, R9 ;  /* 0x0000000962627221 */ /* 0x000fc60000010000 */
[----:B------:R-:W-:Y:S01]  /*58b0*/  MUFU.EX2 R117, R117 ;  /* 0x0000007500757308 */ /* 0x000fe20000000800 */
[----:B------:R-:W-:Y:S01]  /*58c0*/  HMMA.16816.F32.BF16 R72, R4, R20, R72 ;  /* 0x000000140448723c */ /* 0x000fe20000041848 */
[----:B------:R-:W-:-:S04]  /*58d0*/  FADD.FTZ R98, R97, R98 ;  /* 0x0000006261627221 */ /* 0x000fc80000010000 */
[----:B------:R-:W-:Y:S01]  /*58e0*/  FADD.FTZ R89, R89, R98 ;  /* 0x0000006259597221 */ /* 0x000fe20000010000 */
[----:B------:R-:W-:Y:S01]  /*58f0*/  HMMA.16816.F32.BF16 R68, R4, R22, R68 ;  /* 0x000000160444723c */ /* 0x000fe20000041844 */
[----:B------:R-:W1:Y:S01]  /*5900*/  MUFU.EX2 R108, R108 ;  /* 0x0000006c006c7308 */ /* 0x000e620000000800 */
[----:B--2---:R-:W-:Y:S01]  /*5910*/  F2FP.BF16.F32.PACK_AB R10, R35, R36 ;  /* 0x00000024230a723e */ /* 0x004fe200000010ff */
[----:B------:R-:W-:Y:S01]  /*5920*/  FADD.FTZ R66, R66, R89 ;  /* 0x0000005942427221 */ /* 0x000fe20000010000 */
[----:B------:R-:W-:Y:S03]  /*5930*/  LDSM.16.MT88.4 R20, [R138+0x4800] ;  /* 0x004800008a14783b */ /* 0x000fe60000004200 */
[----:B------:R-:W-:Y:S01]  /*5940*/  FADD.FTZ R4, R90, R99 ;  /* 0x000000635a047221 */ /* 0x000fe20000010000 */
[----:B------:R-:W-:Y:S01]  /*5950*/  FADD.FTZ R65, R65, R66 ;  /* 0x0000004241417221 */ /* 0x000fe20000010000 */
[----:B------:R-:W-:Y:S03]  /*5960*/  MUFU.EX2 R119, R119 ;  /* 0x0000007700777308 */ /* 0x000fe60000000800 */
[----:B------:R-:W-:-:S05]  /*5970*/  FADD.FTZ R65, R62, R65 ;  /* 0x000000413e417221 */ /* 0x000fca0000010000 */
[----:B------:R-:W2:Y:S01]  /*5980*/  MUFU.EX2 R104, R109 ;  /* 0x0000006d00687308 */ /* 0x000ea20000000800 */
[----:B-1----:R-:W-:-:S07]  /*5990*/  F2FP.BF16.F32.PACK_AB R9, R108, R117 ;  /* 0x000000756c09723e */ /* 0x002fce00000010ff */
[----:B------:R-:W-:Y:S08]  /*59a0*/  MUFU.EX2 R34, R34 ;  /* 0x0000002200227308 */ /* 0x000ff00000000800 */
[----:B------:R-:W1:Y:S01]  /*59b0*/  MUFU.EX2 R33, R33 ;  /* 0x0000002100217308 */ /* 0x000e620000000800 */
[----:B--2---:R-:W-:-:S07]  /*59c0*/  F2FP.BF16.F32.PACK_AB R11, R104, R119 ;  /* 0x00000077680b723e */ /* 0x004fce00000010ff */
[C---:B---3--:R-:W-:Y:S01]  /*59d0*/  HMMA.16816.F32.BF16 R80, R8.reuse, R16, R80 ;  /* 0x000000100850723c */ /* 0x048fe20000041850 */
[----:B------:R-:W-:Y:S05]  /*59e0*/  MUFU.EX2 R32, R32 ;  /* 0x0000002000207308 */ /* 0x000fea0000000800 */
[C---:B----4-:R-:W-:Y:S01]  /*59f0*/  HMMA.16816.F32.BF16 R72, R8.reuse, R12, R72 ;  /* 0x0000000c0848723c */ /* 0x050fe20000041848 */
[----:B------:R-:W-:Y:S02]  /*5a00*/  FADD.FTZ R16, R85, R4 ;  /* 0x0000000455107221 */ /* 0x000fe40000010000 */
[----:B------:R-:W2:Y:S01]  /*5a10*/  LDSM.16.MT88.4 R4, [R139+0x4800] ;  /* 0x004800008b04783b */ /* 0x000ea20000004200 */
[----:B------:R-:W3:Y:S01]  /*5a20*/  MUFU.EX2 R31, R31 ;  /* 0x0000001f001f7308 */ /* 0x000ee20000000800 */
[----:B------:R-:W-:Y:S01]  /*5a30*/  FADD.FTZ R67, R67, R16 ;  /* 0x0000001043437221 */ /* 0x000fe20000010000 */
[----:B------:R-:W-:Y:S01]  /*5a40*/  FADD.FTZ R16, R60, R65 ;  /* 0x000000413c107221 */ /* 0x000fe20000010000 */
[C---:B------:R-:W-:Y:S02]  /*5a50*/  HMMA.16816.F32.BF16 R76, R8.reuse, R18, R76 ;  /* 0x00000012084c723c */ /* 0x040fe4000004184c */
[----:B------:R-:W-:Y:S01]  /*5a60*/  FADD.FTZ R64, R64, R67 ;  /* 0x0000004340407221 */ /* 0x000fe20000010000 */
[----:B------:R-:W-:Y:S01]  /*5a70*/  FADD.FTZ R59, R59, R16 ;  /* 0x000000103b3b7221 */ /* 0x000fe20000010000 */
[----:B-1----:R-:W-:Y:S01]  /*5a80*/  F2FP.BF16.F32.PACK_AB R16, R33, R34 ;  /* 0x000000222110723e */ /* 0x002fe200000010ff */
[----:B------:R-:W-:Y:S01]  /*5a90*/  MUFU.EX2 R95, R95 ;  /* 0x0000005f005f7308 */ /* 0x000fe20000000800 */
[----:B------:R-:W-:Y:S01]  /*5aa0*/  FADD.FTZ R91, R91, R64 ;  /* 0x000000405b5b7221 */ /* 0x000fe20000010000 */
[----:B------:R-:W-:Y:S01]  /*5ab0*/  FADD.FTZ R58, R58, R59 ;  /* 0x0000003b3a3a7221 */ /* 0x000fe20000010000 */
[----:B------:R-:W-:Y:S02]  /*5ac0*/  HMMA.16816.F32.BF16 R68, R8, R14, R68 ;  /* 0x0000000e0844723c */ /* 0x000fe40000041844 */
[----:B------:R-:W-:Y:S01]  /*5ad0*/  FADD.FTZ R91, R84, R91 ;  /* 0x0000005b545b7221 */ /* 0x000fe20000010000 */
[----:B------:R-:W-:-:S02]  /*5ae0*/  FADD.FTZ R57, R57, R58 ;  /* 0x0000003a39397221 */ /* 0x000fc40000010000 */
[----:B------:R-:W1:Y:S01]  /*5af0*/  MUFU.EX2 R90, R87 ;  /* 0x00000057005a7308 */ /* 0x000e620000000800 */
[----:B------:R-:W-:Y:S01]  /*5b00*/  FADD.FTZ R12, R88, R91 ;  /* 0x0000005b580c7221 */ /* 0x000fe20000010000 */
[----:B------:R-:W-:Y:S01]  /*5b10*/  FADD.FTZ R8, R56, R57 ;  /* 0x0000003938087221 */ /* 0x000fe20000010000 */
[----:B---3--:R-:W-:Y:S02]  /*5b20*/  F2FP.BF16.F32.PACK_AB R18, R31, R32 ;  /* 0x000000201f12723e */ /* 0x008fe400000010ff */
[----:B------:R-:W-:Y:S01]  /*5b30*/  FADD.FTZ R12, R93, R12 ;  /* 0x0000000c5d0c7221 */ /* 0x000fe20000010000 */
[----:B------:R-:W-:Y:S02]  /*5b40*/  FADD.FTZ R45, R45, R8 ;  /* 0x000000082d2d7221 */ /* 0x000fe40000010000 */
[----:B------:R-:W-:Y:S01]  /*5b50*/  MUFU.EX2 R63, R63 ;  /* 0x0000003f003f7308 */ /* 0x000fe20000000800 */
[----:B------:R-:W-:Y:S01]  /*5b60*/  FADD.FTZ R9, R105, R12 ;  /* 0x0000000c69097221 */ /* 0x000fe20000010000 */
[----:B------:R-:W-:Y:S01]  /*5b70*/  FADD.FTZ R46, R46, R45 ;  /* 0x0000002d2e2e7221 */ /* 0x000fe20000010000 */
[----:B------:R-:W3:Y:S02]  /*5b80*/  LDSM.16.MT88.4 R12, [R139+0x4c00] ;  /* 0x004c00008b0c783b */ /* 0x000ee40000004200 */
[----:B------:R-:W-:Y:S01]  /*5b90*/  FADD.FTZ R9, R94, R9 ;  /* 0x000000095e097221 */ /* 0x000fe20000010000 */
[----:B------:R-:W-:-:S02]  /*5ba0*/  FADD.FTZ R41, R41, R46 ;  /* 0x0000002e29297221 */ /* 0x000fc40000010000 */
[----:B------:R-:W4:Y:S01]  /*5bb0*/  MUFU.EX2 R60, R61 ;  /* 0x0000003d003c7308 */ /* 0x000f220000000800 */
[----:B-1----:R-:W-:Y:S01]  /*5bc0*/  F2FP.BF16.F32.PACK_AB R17, R90, R95 ;  /* 0x0000005f5a11723e */ /* 0x002fe200000010ff */
[----:B------:R-:W-:-:S04]  /*5bd0*/  FADD.FTZ R40, R40, R41 ;  /* 0x0000002928287221 */ /* 0x000fc80000010000 */
[----:B------:R-:W-:Y:S02]  /*5be0*/  FADD.FTZ R39, R39, R40 ;  /* 0x0000002827277221 */ /* 0x000fe40000010000 */
[----:B------:R-:W-:Y:S02]  /*5bf0*/  MUFU.EX2 R30, R30 ;  /* 0x0000001e001e7308 */ /* 0x000fe40000000800 */
[----:B------:R-:W-:-:S04]  /*5c00*/  FADD.FTZ R38, R38, R39 ;  /* 0x0000002726267221 */ /* 0x000fc80000010000 */
[----:B------:R-:W-:Y:S02]  /*5c10*/  FADD.FTZ R37, R37, R38 ;  /* 0x0000002625257221 */ /* 0x000fe40000010000 */
[----:B------:R-:W1:Y:S01]  /*5c20*/  MUFU.EX2 R29, R29 ;  /* 0x0000001d001d7308 */ /* 0x000e620000000800 */
[----:B----4-:R-:W-:Y:S01]  /*5c30*/  F2FP.BF16.F32.PACK_AB R19, R60, R63 ;  /* 0x0000003f3c13723e */ /* 0x010fe200000010ff */
        /* <DEDUP_REMOVED lines=8> */
[----:B------:R-:W2:Y:S01]  /*5cc0*/  LDSM.16.MT88.4 R8, [R138+0x4c00] ;  /* 0x004c00008a08783b */ /* 0x000ea20000004200 */
[----:B------:R-:W4:Y:S01]  /*5cd0*/  MUFU.EX2 R56, R47 ;  /* 0x0000002f00387308 */ /* 0x000f220000000800 */
[----:B------:R-:W-:Y:S01]  /*5ce0*/  FADD.FTZ R4, R107, R4 ;  /* 0x000000046b047221 */ /* 0x000fe20000010000 */
[C---:B------:R-:W-:Y:S01]  /*5cf0*/  HMMA.16816.F32.BF16 R72, R16.reuse, R20, R72 ;  /* 0x000000141048723c */ /* 0x040fe20000041848 */
[----:B------:R-:W-:Y:S02]  /*5d00*/  FADD.FTZ R32, R32, R33 ;  /* 0x0000002120207221 */ /* 0x000fe40000010000 */
[----:B------:R-:W-:Y:S01]  /*5d10*/  FADD.FTZ R113, R113, R4 ;  /* 0x0000000471717221 */ /* 0x000fe20000010000 */
[----:B-1----:R-:W-:Y:S01]  /*5d20*/  F2FP.BF16.F32.PACK_AB R4, R29, R30 ;  /* 0x0000001e1d04723e */ /* 0x002fe200000010ff */
[----:B------:R-:W-:Y:S01]  /*5d30*/  FADD.FTZ R31, R31, R32 ;  /* 0x000000201f1f7221 */ /* 0x000fe20000010000 */
[----:B------:R-:W-:Y:S01]  /*5d40*/  MUFU.EX2 R28, R28 ;  /* 0x0000001c001c7308 */ /* 0x000fe20000000800 */
[----:B------:R-:W-:Y:S01]  /*5d50*/  FADD.FTZ R110, R110, R113 ;  /* 0x000000716e6e7221 */ /* 0x000fe20000010000 */
[----:B------:R-:W-:Y:S01]  /*5d60*/  HMMA.16816.F32.BF16 R68, R16, R22, R68 ;  /* 0x000000161044723c */ /* 0x000fe20000041844 */
[----:B------:R-:W-:-:S02]  /*5d70*/  FADD.FTZ R30, R30, R31 ;  /* 0x0000001f1e1e7221 */ /* 0x000fc40000010000 */
[----:B------:R-:W-:Y:S02]  /*5d80*/  FADD.FTZ R117, R117, R110 ;  /* 0x0000006e75757221 */ /* 0x000fe40000010000 */
[----:B------:R-:W-:Y:S01]  /*5d90*/  FADD.FTZ R29, R29, R30 ;  /* 0x0000001e1d1d7221 */ /* 0x000fe20000010000 */
[----:B------:R-:W1:Y:S01]  /*5da0*/  MUFU.EX2 R101, R100 ;  /* 0x0000006400657308 */ /* 0x000e620000000800 */
[----:B------:R-:W-:Y:S01]  /*5db0*/  FADD.FTZ R108, R108, R117 ;  /* 0x000000756c6c7221 */ /* 0x000fe20000010000 */
[----:B----4-:R-:W-:-:S03]  /*5dc0*/  F2FP.BF16.F32.PACK_AB R5, R56, R55 ;  /* 0x000000373805723e */ /* 0x010fc600000010ff */
[----:B------:R-:W-:-:S03]  /*5dd0*/  FADD.FTZ R119, R119, R108 ;  /* 0x0000006c77777221 */ /* 0x000fc60000010000 */
[----:B------:R-:W-:Y:S01]  /*5de0*/  MUFU.EX2 R42, R43 ;  /* 0x0000002b002a7308 */ /* 0x000fe20000000800 */
[----:B------:R-:W-:-:S04]  /*5df0*/  FADD.FTZ R104, R104, R119 ;  /* 0x0000007768687221 */ /* 0x000fc80000010000 */
[----:B------:R-:W-:-:S03]  /*5e00*/  FADD.FTZ R95, R95, R104 ;  /* 0x000000685f5f7221 */ /* 0x000fc60000010000 */
[----:B------:R-:W4:Y:S01]  /*5e10*/  MUFU.EX2 R161, R161 ;  /* 0x000000a100a17308 */ /* 0x000f220000000800 */
[----:B------:R-:W-:Y:S01]  /*5e20*/  FADD.FTZ R90, R90, R95 ;  /* 0x0000005f5a5a7221 */ /* 0x000fe20000010000 */
[----:B-1----:R-:W-:Y:S01]  /*5e30*/  F2FP.BF16.F32.PACK_AB R6, R101, R28 ;  /* 0x0000001c6506723e */ /* 0x002fe200000010ff */
[----:B------:R-:W-:Y:S02]  /*5e40*/  FADD.FTZ R28, R28, R29 ;  /* 0x0000001d1c1c7221 */ /* 0x000fe40000010000 */
[----:B------:R-:W-:Y:S02]  /*5e50*/  FADD.FTZ R63, R63, R90 ;  /* 0x0000005a3f3f7221 */ /* 0x000fe40000010000 */
[----:B------:R-:W-:Y:S02]  /*5e60*/  FADD.FTZ R160, R101, R28 ;  /* 0x0000001c65a07221 */ /* 0x000fe40000010000 */
[----:B------:R-:W-:-:S04]  /*5e70*/  FADD.FTZ R60, R60, R63 ;  /* 0x0000003f3c3c7221 */ /* 0x000fc80000010000 */
[----:B------:R-:W-:Y:S01]  /*5e80*/  FADD.FTZ R55, R55, R60 ;  /* 0x0000003c37377221 */ /* 0x000fe20000010000 */
[----:B----4-:R-:W-:-:S03]  /*5e90*/  F2FP.BF16.F32.PACK_AB R7, R161, R42 ;  /* 0x0000002aa107723e */ /* 0x010fc600000010ff */
[----:B------:R-:W-:-:S04]  /*5ea0*/  FADD.FTZ R55, R56, R55 ;  /* 0x0000003738377221 */ /* 0x000fc80000010000 */
[----:B------:R-:W-:Y:S01]  /*5eb0*/  FADD.FTZ R42, R42, R55 ;  /* 0x000000372a2a7221 */ /* 0x000fe20000010000 */
[----:B---3--:R-:W-:Y:S03]  /*5ec0*/  HMMA.16816.F32.BF16 R80, R4, R12, R80 ;  /* 0x0000000c0450723c */ /* 0x008fe60000041850 */
[----:B------:R-:W-:-:S03]  /*5ed0*/  FADD.FTZ R161, R161, R42 ;  /* 0x0000002aa1a17221 */ /* 0x000fc60000010000 */
[C---:B------:R-:W-:Y:S06]  /*5ee0*/  HMMA.16816.F32.BF16 R76, R4.reuse, R14, R76 ;  /* 0x0000000e044c723c */ /* 0x040fec000004184c */
[C---:B--2---:R-:W-:Y:S06]  /*5ef0*/  HMMA.16816.F32.BF16 R72, R4.reuse, R8, R72 ;  /* 0x000000080448723c */ /* 0x044fec0000041848 */
        /* <DEDUP_REMOVED lines=55> */
[----:B------:R-:W-:-:S04]  /*6270*/  IMAD R5, R5, R50, RZ ;  /* 0x0000003205057224 */ /* 0x000fc800078e02ff */
[----:B------:R-:W-:Y:S02]  /*6280*/  IMAD R5, R6, R51, R5 ;  /* 0x0000003306057224 */ /* 0x000fe400078e0205 */
        /* <DEDUP_REMOVED lines=9> */
.L_x_4001:
[----:B------:R-:W-:-:S04]  /*6320*/  LEA R4, -R50, RZ, 0x7 ;  /* 0x000000ff32047211 */ /* 0x000fc800078e39ff */
[----:B------:R-:W-:-:S07]  /*6330*/  SHF.R.S32.HI R5, RZ, 0x1f, R4 ;  /* 0x0000001fff057819 */ /* 0x000fce0000011404 */
.L_x_4002:
[----:B------:R-:W-:Y:S01]  /*6340*/  ULDC UR4, c[0x0][0x2d0] ;  /* 0x0000b40000047ab9 */ /* 0x000fe20000000800 */
[----:B------:R-:W-:Y:S01]  /*6350*/  LEA R162, P4, R4, R162, 0x1 ;  /* 0x000000a204a27211 */ /* 0x000fe200078808ff */
[----:B------:R-:W1:Y:S01]  /*6360*/  S2R R45, SR_TID.X ;  /* 0x00000000002d7919 */ /* 0x000e620000002100 */
[----:B------:R-:W-:Y:S02]  /*6370*/  ISETP.GE.AND P0, PT, R152, UR4, PT ;  /* 0x0000000498007c0c */ /* 0x000fe4000bf06270 */
[----:B------:R-:W-:-:S11]  /*6380*/  LEA.HI.X R163, R4, R163, R5, 0x1, P4 ;  /* 0x000000a304a37211 */ /* 0x000fd600020f0c05 */
[-C--:B------:R-:W-:Y:S01]  /*6390*/  @!P0 LEA R7, P1, R50, R26.reuse, 0x6 ;  /* 0x0000001a32078211 */ /* 0x080fe200078230ff */
[----:B------:R-:W-:Y:S01]  /*63a0*/  @!P0 IMAD.MOV.U32 R24, RZ, RZ, R26 ;  /* 0x000000ffff188224 */ /* 0x000fe200078e001a */
[----:B------:R-:W-:Y:S01]  /*63b0*/  @!P0 IADD3 R6, P3, P2, R4, R26, R149 ;  /* 0x0000001a04068210 */ /* 0x000fe20007a7e095 */
[----:B------:R-:W-:Y:S01]  /*63c0*/  @!P0 IMAD R8, R51, 0x60, RZ ;  /* 0x0000006033088824 */ /* 0x000fe200078e02ff */
[CC--:B------:R-:W-:Y:S01]  /*63d0*/  @!P0 LEA.HI.X R10, R50.reuse, R25.reuse, R51, 0x6, P1 ;  /* 0x00000019320a8211 */ /* 0x0c0fe200008f3433 */
[----:B------:R-:W-:Y:S01]  /*63e0*/  @!P0 IMAD.WIDE.U32 R12, R50, 0x60, R24 ;  /* 0x00000060320c8825 */ /* 0x000fe200078e0018 */
[C---:B------:R-:W-:Y:S01]  /*63f0*/  @!P0 IADD3.X R25, R5.reuse, R25, R148, P3, P2 ;  /* 0x0000001905198210 */ /* 0x040fe20001fe4494 */
[----:B------:R-:W-:Y:S01]  /*6400*/  @P0 STS [R151+0x3000], RZ ;  /* 0x003000ff97000388 */ /* 0x000fe20000000800 */
[C---:B------:R-:W-:Y:S02]  /*6410*/  @!P0 IADD3 R7, P2, R4.reuse, R7, RZ ;  /* 0x0000000704078210 */ /* 0x040fe40007f5e0ff */
[----:B------:R-:W-:Y:S01]  /*6420*/  @!P0 IADD3 R9, P1, R4, R12, RZ ;  /* 0x0000000c04098210 */ /* 0x000fe20007f3e0ff */
[----:B------:R-:W-:Y:S01]  /*6430*/  @P0 STS [R151+0x3004], RZ ;  /* 0x003004ff97000388 */ /* 0x000fe20000000800 */
[----:B------:R-:W-:Y:S01]  /*6440*/  @!P0 LEA R14, P3, R6, UR6, 0x1 ;  /* 0x00000006060e8c11 */ /* 0x000fe2000f8608ff */
[----:B------:R-:W-:Y:S01]  /*6450*/  @!P0 IMAD.X R10, R5, 0x1, R10, P2 ;  /* 0x00000001050a8824 */ /* 0x000fe200010e060a */
        /* <DEDUP_REMOVED lines=8> */
[----:B------:R-:W-:Y:S01]  /*64e0*/  @!P0 LEA R12, P1, R9, UR6, 0x1 ;  /* 0x00000006090c8c11 */ /* 0x000fe2000f8208ff */
[----:B-1----:R-:W-:Y:S01]  /*64f0*/  IMAD.SHL.U32 R45, R45, 0x2, RZ ;  /* 0x000000022d2d7824 */ /* 0x002fe200078e00ff */
[----:B------:R-:W-:Y:S01]  /*6500*/  @!P0 LEA.HI.X R5, R7, UR7, R10, 0x1, P2 ;  /* 0x0000000707058c11 */ /* 0x000fe200090f0c0a */
[----:B------:R-:W-:Y:S01]  /*6510*/  @P0 STS.128 [R151+0x3800], RZ ;  /* 0x003800ff97000388 */ /* 0x000fe20000000c00 */
[----:B------:R-:W-:Y:S02]  /*6520*/  @!P0 LEA.HI.X R13, R9, UR7, R8, 0x1, P1 ;  /* 0x00000007090d8c11 */ /* 0x000fe400088f0c08 */
[----:B------:R-:W-:Y:S01]  /*6530*/  LOP3.LUT R101, R45, 0x6, RZ, 0xc0, !PT ;  /* 0x000000062d657812 */ /* 0x000fe200078ec0ff */
        /* <DEDUP_REMOVED lines=17> */
[----:B------:R-:W-:Y:S04]  /*6650*/  LDSM.16.M88.4 R28, [R142] ;  /* 0x000000008e1c783b */ /* 0x000fe80000000200 */
[----:B------:R-:W4:Y:S04]  /*6660*/  LDSM.16.M88.4 R32, [R140] ;  /* 0x000000008c20783b */ /* 0x000f280000000200 */
[----:B------:R-:W5:Y:S04]  /*6670*/  LDSM.16.M88.4 R20, [R137] ;  /* 0x000000008914783b */ /* 0x000f680000000200 */
[----:B-1----:R-:W1:Y:S04]  /*6680*/  LDSM.16.M88.4 R12, [R141+0x1800] ;  /* 0x001800008d0c783b */ /* 0x002e680000000200 */
[----:B------:R-:W-:Y:S04]  /*6690*/  LDSM.16.M88.4 R40, [R141+0x2000] ;  /* 0x002000008d28783b */ /* 0x000fe80000000200 */
[----:B------:R-:W0:Y:S01]  /*66a0*/  LDGDEPBAR ;  /* 0x00000000000079af */ /* 0x000e220000000000 */
[C---:B--2---:R-:W-:Y:S06]  /*66b0*/  HMMA.16816.F32.BF16 R8, R36.reuse, R16, RZ ;  /* 0x000000102408723c */ /* 0x044fec00000418ff */
[C---:B------:R-:W-:Y:S06]  /*66c0*/  HMMA.16816.F32.BF16 R16, R36.reuse, R18, RZ ;  /* 0x000000122410723c */ /* 0x040fec00000418ff */
[C---:B---3--:R-:W-:Y:S06]  /*66d0*/  HMMA.16816.F32.BF16 R4, R36.reuse, R24, RZ ;  /* 0x000000182404723c */ /* 0x048fec00000418ff */
[----:B------:R-:W-:Y:S06]  /*66e0*/  HMMA.16816.F32.BF16 R24, R36, R26, RZ ;  /* 0x0000001a2418723c */ /* 0x000fec00000418ff */
[C---:B----4-:R-:W-:Y:S06]  /*66f0*/  HMMA.16816.F32.BF16 R8, R28.reuse, R32, R8 ;  /* 0x000000201c08723c */ /* 0x050fec0000041808 */
[C---:B------:R-:W-:Y:S01]  /*6700*/  HMMA.16816.F32.BF16 R16, R28.reuse, R34, R16 ;  /* 0x000000221c10723c */ /* 0x040fe20000041810 */
[----:B------:R-:W2:Y:S05]  /*6710*/  LDSM.16.M88.4 R32, [R136] ;  /* 0x000000008820783b */ /* 0x000eaa0000000200 */
[C---:B-----5:R-:W-:Y:S06]  /*6720*/  HMMA.16816.F32.BF16 R4, R28.reuse, R20, R4 ;  /* 0x000000141c04723c */ /* 0x060fec0000041804 */
[----:B------:R-:W-:Y:S01]  /*6730*/  HMMA.16816.F32.BF16 R24, R28, R22, R24 ;  /* 0x000000161c18723c */ /* 0x000fe20000041818 */
[----:B------:R-:W-:Y:S05]  /*6740*/  LDSM.16.M88.4 R20, [R135] ;  /* 0x000000008714783b */ /* 0x000fea0000000200 */
        /* <DEDUP_REMOVED lines=8> */
[----:B------:R-:W-:-:S02]  /*67d0*/  FMUL.FTZ R60, R19, UR10 ;  /* 0x0000000a133c7c20 */ /* 0x000fc40008410000 */
[----:B------:R-:W3:Y:S01]  /*67e0*/  LDSM.16.M88.4 R16, [R141+0x1c00] ;  /* 0x001c00008d10783b */ /* 0x000ee20000000200 */
[----:B------:R-:W-:Y:S01]  /*67f0*/  MUFU.TANH R57, R9 ;  /* 0x0000000900397308 */ /* 0x000fe20000002400 */
[----:B------:R-:W-:Y:S01]  /*6800*/  FMUL.FTZ R67, R4, UR10 ;  /* 0x0000000a04437c20 */ /* 0x000fe20008410000 */
[----:B------:R-:W-:Y:S01]  /*6810*/  FMUL.FTZ R61, R5, UR10 ;  /* 0x0000000a053d7c20 */ /* 0x000fe20008410000 */
[----:B------:R-:W-:Y:S01]  /*6820*/  FMUL.FTZ R63, R6, UR10 ;  /* 0x0000000a063f7c20 */ /* 0x000fe20008410000 */
[----:B------:R-:W-:Y:S02]  /*6830*/  FMUL.FTZ R62, R7, UR10 ;  /* 0x0000000a073e7c20 */ /* 0x000fe40008410000 */
[----:B-1----:R-:W-:Y:S01]  /*6840*/  HMMA.16816.F32.BF16 R4, R36, R14, RZ ;  /* 0x0000000e2404723c */ /* 0x002fe200000418ff */
[----:B------:R-:W-:Y:S01]  /*6850*/  FMUL.FTZ R24, R24, UR10 ;  /* 0x0000000a18187c20 */ /* 0x000fe20008410000 */
[----:B------:R1:W-:Y:S01]  /*6860*/  MUFU.TANH R56, R10 ;  /* 0x0000000a00387308 */ /* 0x0003e20000002400 */
[----:B------:R-:W-:Y:S01]  /*6870*/  FMUL.FTZ R25, R25, UR10 ;  /* 0x0000000a19197c20 */ /* 0x000fe20008410000 */
[----:B------:R-:W-:Y:S01]  /*6880*/  FMUL.FTZ R26, R26, UR10 ;  /* 0x0000000a1a1a7c20 */ /* 0x000fe20008410000 */
[----:B------:R-:W-:-:S05]  /*6890*/  FMUL.FTZ R27, R27, UR10 ;  /* 0x0000000a1b1b7c20 */ /* 0x000fca0008410000 */
[----:B------:R-:W-:Y:S08]  /*68a0*/  MUFU.TANH R87, R24 ;  /* 0x0000001800577308 */ /* 0x000ff00000002400 */
[----:B------:R-:W-:Y:S01]  /*68b0*/  MUFU.TANH R64, R25 ;  /* 0x0000001900407308 */ /* 0x000fe20000002400 */
[----:B-1----:R-:W-:Y:S06]  /*68c0*/  HMMA.16816.F32.BF16 R8, R36, R12, RZ ;  /* 0x0000000c2408723c */ /* 0x002fec00000418ff */
[----:B--2---:R-:W-:Y:S01]  /*68d0*/  HMMA.16816.F32.BF16 R4, R28, R34, R4 ;  /* 0x000000221c04723c */ /* 0x004fe20000041804 */
[----:B------:R-:W-:Y:S05]  /*68e0*/  MUFU.TANH R84, R26 ;  /* 0x0000001a00547308 */ /* 0x000fea0000002400 */
[----:B---3--:R-:W-:Y:S03]  /*68f0*/  HMMA.16816.F32.BF16 R12, R36, R16, RZ ;  /* 0x00000010240c723c */ /* 0x008fe600000418ff */
[----:B------:R1:W-:Y:S08]  /*6900*/  MUFU.TANH R65, R27 ;  /* 0x0000001b00417308 */ /* 0x0003f00000002400 */
[----:B------:R-:W2:Y:S01]  /*6910*/  MUFU.TANH R44, R44 ;  /* 0x0000002c002c7308 */ /* 0x000ea20000002400 */
[C---:B------:R-:W-:Y:S01]  /*6920*/  HMMA.16816.F32.BF16 R8, R28.reuse, R32, R8 ;  /* 0x000000201c08723c */ /* 0x040fe20000041808 */
[----:B------:R-:W-:Y:S05]  /*6930*/  LDSM.16.M88.4 R32, [R141+0x2c00] ;  /* 0x002c00008d20783b */ /* 0x000fea0000000200 */
[----:B------:R-:W-:Y:S01]  /*6940*/  FMUL.FTZ R94, R4, UR10 ;  /* 0x0000000a045e7c20 */ /* 0x000fe20008410000 */
[----:B------:R-:W-:Y:S01]  /*6950*/  FMUL.FTZ R88, R5, UR10 ;  /* 0x0000000a05587c20 */ /* 0x000fe20008410000 */
[----:B-1----:R-:W1:Y:S01]  /*6960*/  LDSM.16.M88.4 R24, [R134] ;  /* 0x000000008618783b */ /* 0x002e620000000200 */
[----:B------:R-:W-:Y:S01]  /*6970*/  FMUL.FTZ R93, R6, UR10 ;  /* 0x0000000a065d7c20 */ /* 0x000fe20008410000 */
[----:B------:R-:W-:Y:S01]  /*6980*/  FMUL.FTZ R89, R7, UR10 ;  /* 0x0000000a07597c20 */ /* 0x000fe20008410000 */
[----:B------:R-:W3:Y:S01]  /*6990*/  MUFU.TANH R51, R51 ;  /* 0x0000003300337308 */ /* 0x000ee20000002400 */
[----:B------:R-:W4:Y:S01]  /*69a0*/  LDSM.16.M88.4 R4, [R141+0x2400] ;  /* 0x002400008d04783b */ /* 0x000f220000000200 */
[----:B------:R-:W-:Y:S06]  /*69b0*/  HMMA.16816.F32.BF16 R12, R28, R20, R12 ;  /* 0x000000141c0c723c */ /* 0x000fec000004180c */
[----:B------:R-:W5:Y:S05]  /*69c0*/  MUFU.TANH R67, R67 ;  /* 0x0000004300437308 */ /* 0x000f6a0000002400 */
[----:B------:R-:W-:Y:S01]  /*69d0*/  FMUL.FTZ R90, R8, UR10 ;  /* 0x0000000a085a7c20 */ /* 0x000fe20008410000 */
[----:B------:R-:W-:Y:S01]  /*69e0*/  FMUL.FTZ R66, R9, UR10 ;  /* 0x0000000a09427c20 */ /* 0x000fe20008410000 */
[----:B------:R-:W-:Y:S01]  /*69f0*/  FMUL.FTZ R91, R10, UR10 ;  /* 0x0000000a0a5b7c20 */ /* 0x000fe20008410000 */
[----:B------:R-:W-:Y:S01]  /*6a00*/  FMUL.FTZ R85, R11, UR10 ;  /* 0x0000000a0b557c20 */ /* 0x000fe20008410000 */
[----:B------:R-:W5:Y:S01]  /*6a10*/  MUFU.TANH R63, R63 ;  /* 0x0000003f003f7308 */ /* 0x000f620000002400 */
[C---:B------:R-:W-:Y:S06]  /*6a20*/  HMMA.16816.F32.BF16 R8, R36.reuse, R18, RZ ;  /* 0x000000122408723c */ /* 0x040fec00000418ff */
[----:B------:R-:W-:Y:S01]  /*6a30*/  HMMA.16816.F32.BF16 R16, R36, R40, RZ ;  /* 0x000000282410723c */ /* 0x000fe200000418ff */
[----:B------:R-:W5:Y:S01]  /*6a40*/  MUFU.TANH R90, R90 ;  /* 0x0000005a005a7308 */ /* 0x000f620000002400 */
[----:B------:R-:W-:Y:S01]  /*6a50*/  FMUL.FTZ R12, R12, UR10 ;  /* 0x0000000a0c0c7c20 */ /* 0x000fe20008410000 */
[----:B------:R-:W-:Y:S01]  /*6a60*/  FMUL.FTZ R13, R13, UR10 ;  /* 0x0000000a0d0d7c20 */ /* 0x000fe20008410000 */
[----:B------:R-:W-:-:S02]  /*6a70*/  FMUL.FTZ R14, R14, UR10 ;  /* 0x0000000a0e0e7c20 */ /* 0x000fc40008410000 */
[----:B------:R-:W-:Y:S01]  /*6a80*/  HMMA.16816.F32.BF16 R40, R36, R42, RZ ;  /* 0x0000002a2428723c */ /* 0x000fe200000418ff */
[----:B------:R-:W-:Y:S02]  /*6a90*/  FMUL.FTZ R96, R15, UR10 ;  /* 0x0000000a0f607c20 */ /* 0x000fe40008410000 */
[----:B------:R-:W-:Y:S08]  /*6aa0*/  MUFU.TANH R95, R12 ;  /* 0x0000000c005f7308 */ /* 0x000ff00000002400 */
[----:B------:R-:W-:Y:S01]  /*6ab0*/  MUFU.TANH R92, R13 ;  /* 0x0000000d005c7308 */ /* 0x000fe20000002400 */
[C---:B------:R-:W-:Y:S01]  /*6ac0*/  HMMA.16816.F32.BF16 R8, R28.reuse, R22, R8 ;  /* 0x000000161c08723c */ /* 0x040fe20000041808 */
[----:B------:R-:W2:Y:S05]  /*6ad0*/  LDSM.16.M88.4 R20, [R133] ;  /* 0x000000008514783b */ /* 0x000eaa0000000200 */
[C---:B-1----:R-:W-:Y:S01]  /*6ae0*/  HMMA.16816.F32.BF16 R16, R28.reuse, R24, R16 ;  /* 0x000000181c10723c */ /* 0x042fe20000041810 */
[----:B------:R1:W-:Y:S05]  /*6af0*/  MUFU.TANH R129, R14 ;  /* 0x0000000e00817308 */ /* 0x0003ea0000002400 */
[----:B------:R-:W-:Y:S01]  /*6b00*/  HMMA.16816.F32.BF16 R40, R28, R26, R40 ;  /* 0x0000001a1c28723c */ /* 0x000fe20000041828 */
[----:B------:R-:W-:Y:S02]  /*6b10*/  LDSM.16.M88.4 R24, [R132] ;  /* 0x000000008418783b */ /* 0x000fe40000000200 */
[----:B------:R-:W5:Y:S08]  /*6b20*/  MUFU.TANH R91, R91 ;  /* 0x0000005b005b7308 */ /* 0x000f700000002400 */
[----:B------:R-:W5:Y:S01]  /*6b30*/  MUFU.TANH R94, R94 ;  /* 0x0000005e005e7308 */ /* 0x000f620000002400 */
[----:B-1----:R-:W1:Y:S01]  /*6b40*/  LDSM.16.M88.4 R12, [R141+0x2800] ;  /* 0x002800008d0c783b */ /* 0x002e620000000200 */
[----:B------:R-:W-:Y:S01]  /*6b50*/  FMUL.FTZ R99, R8, UR10 ;  /* 0x0000000a08637c20 */ /* 0x000fe20008410000 */
[----:B------:R-:W-:Y:S01]  /*6b60*/  FMUL.FTZ R97, R9, UR10 ;  /* 0x0000000a09617c20 */ /* 0x000fe20008410000 */
[----:B------:R-:W-:Y:S01]  /*6b70*/  FMUL.FTZ R125, R10, UR10 ;  /* 0x0000000a0a7d7c20 */ /* 0x000fe20008410000 */
[----:B------:R-:W-:-:S02]  /*6b80*/  FMUL.FTZ R127, R11, UR10 ;  /* 0x0000000a0b7f7c20 */ /* 0x000fc40008410000 */
[C---:B----4-:R-:W-:Y:S01]  /*6b90*/  HMMA.16816.F32.BF16 R8, R36.reuse, R4, RZ ;  /* 0x000000042408723c */ /* 0x050fe200000418ff */
[----:B------:R-:W-:Y:S01]  /*6ba0*/  FMUL.FTZ R16, R16, UR10 ;  /* 0x0000000a10107c20 */ /* 0x000fe20008410000 */
[----:B------:R-:W-:Y:S01]  /*6bb0*/  FMUL.FTZ R17, R17, UR10 ;  /* 0x0000000a11117c20 */ /* 0x000fe20008410000 */
[----:B------:R-:W-:Y:S01]  /*6bc0*/  FMUL.FTZ R111, R18, UR10 ;  /* 0x0000000a126f7c20 */ /* 0x000fe20008410000 */
[----:B------:R-:W-:Y:S01]  /*6bd0*/  FMUL.FTZ R123, R19, UR10 ;  /* 0x0000000a137b7c20 */ /* 0x000fe20008410000 */
[----:B------:R-:W-:Y:S01]  /*6be0*/  MUFU.TANH R100, R16 ;  /* 0x0000001000647308 */ /* 0x000fe20000002400 */
[----:B------:R-:W-:Y:S01]  /*6bf0*/  HMMA.16816.F32.BF16 R4, R36, R6, RZ ;  /* 0x000000062404723c */ /* 0x000fe200000418ff */
[----:B------:R-:W-:Y:S01]  /*6c00*/  FMUL.FTZ R102, R40, UR10 ;  /* 0x0000000a28667c20 */ /* 0x000fe20008410000 */
[----:B------:R-:W-:Y:S02]  /*6c10*/  IMAD.SHL.U32 R40, R150, 0x80, RZ ;  /* 0x0000008096287824 */ /* 0x000fe400078e00ff */
[----:B------:R-:W-:Y:S01]  /*6c20*/  FMUL.FTZ R119, R42, UR10 ;  /* 0x0000000a2a777c20 */ /* 0x000fe20008410000 */
[----:B------:R-:W-:Y:S01]  /*6c30*/  FMUL.FTZ R41, R41, UR10 ;  /* 0x0000000a29297c20 */ /* 0x000fe20008410000 */
[----:B------:R-:W-:Y:S01]  /*6c40*/  FMUL.FTZ R43, R43, UR10 ;  /* 0x0000000a2b2b7c20 */ /* 0x000fe20008410000 */
[----:B------:R1:W-:Y:S01]  /*6c50*/  MUFU.TANH R98, R17 ;  /* 0x0000001100627308 */ /* 0x0003e20000002400 */
[----:B------:R-:W-:-:S02]  /*6c60*/  LOP3.LUT R45, R40, 0x18, R101, 0xfe, !PT ;  /* 0x00000018282d7812 */ /* 0x000fc400078efe65 */
[--C-:B------:R-:W-:Y:S02]  /*6c70*/  LOP3.LUT R42, R40, 0x10, R101.reuse, 0xfe, !PT ;  /* 0x00000010282a7812 */ /* 0x100fe400078efe65 */
[-C--:B------:R-:W-:Y:S02]  /*6c80*/  ISETP.GE.AND P3, PT, R45, R54.reuse, PT ;  /* 0x000000362d00720c */ /* 0x080fe40003f66270 */
[C---:B------:R-:W-:Y:S01]  /*6c90*/  ISETP.GE.AND P4, PT, R42.reuse, R54, PT ;  /* 0x000000362a00720c */ /* 0x040fe20003f86270 */
[----:B------:R-:W4:Y:S01]  /*6ca0*/  MUFU.TANH R93, R93 ;  /* 0x0000005d005d7308 */ /* 0x000f220000002400 */
[----:B------:R-:W-:Y:S02]  /*6cb0*/  ISETP.GE.AND P5, PT, R42, R53, PT ;  /* 0x000000352a00720c */ /* 0x000fe40003fa6270 */
[C---:B--2---:R-:W-:Y:S05]  /*6cc0*/  HMMA.16816.F32.BF16 R8, R28.reuse, R20, R8 ;  /* 0x000000141c08723c */ /* 0x044fea0000041808 */
[----:B------:R-:W2:Y:S01]  /*6cd0*/  MUFU.TANH R99, R99 ;  /* 0x0000006300637308 */ /* 0x000ea20000002400 */
[----:B------:R-:W-:Y:S01]  /*6ce0*/  HMMA.16816.F32.BF16 R4, R28, R22, R4 ;  /* 0x000000161c04723c */ /* 0x000fe20000041804 */
[----:B------:R-:W-:-:S04]  /*6cf0*/  LOP3.LUT R20, R40, 0x8, R101, 0xfe, !PT ;  /* 0x0000000828147812 */ /* 0x000fc800078efe65 */
[C---:B------:R-:W-:Y:S01]  /*6d00*/  ISETP.GE.AND P2, PT, R20.reuse, R54, PT ;  /* 0x000000361400720c */ /* 0x040fe20003f46270 */
[----:B-1----:R-:W-:Y:S01]  /*6d10*/  HMMA.16816.F32.BF16 R16, R36, R12, RZ ;  /* 0x0000000c2410723c */ /* 0x002fe200000418ff */
[----:B------:R-:W-:Y:S01]  /*6d20*/  ISETP.GE.AND P1, PT, R20, R53, PT ;  /* 0x000000351400720c */ /* 0x000fe20003f26270 */
[----:B------:R-:W1:Y:S01]  /*6d30*/  MUFU.TANH R125, R125 ;  /* 0x0000007d007d7308 */ /* 0x000e620000002400 */
[----:B------:R-:W4:Y:S01]  /*6d40*/  LDSM.16.M88.4 R20, [R86] ;  /* 0x000000005614783b */ /* 0x000f220000000200 */
[----:B------:R-:W-:-:S04]  /*6d50*/  DEPBAR.LE SB0, 0x0 ;  /* 0x000080000000791a */ /* 0x000fc80000000000 */
[C---:B------:R-:W-:Y:S02]  /*6d60*/  HMMA.16816.F32.BF16 R12, R36.reuse, R14, RZ ;  /* 0x0000000e240c723c */ /* 0x040fe400000418ff */
[----:B------:R-:W1:Y:S02]  /*6d70*/  MUFU.TANH R111, R111 ;  /* 0x0000006f006f7308 */ /* 0x000e640000002400 */
[----:B------:R-:W-:Y:S01]  /*6d80*/  FMUL.FTZ R103, R8, UR10 ;  /* 0x0000000a08677c20 */ /* 0x000fe20008410000 */
[----:B------:R-:W-:Y:S01]  /*6d90*/  FSEL R8, R44, -INF , !P2 ;  /* 0xff8000002c087808 */ /* 0x000fe20005000000 */
[----:B------:R-:W-:Y:S01]  /*6da0*/  FMUL.FTZ R113, R10, UR10 ;  /* 0x0000000a0a717c20 */ /* 0x000fe20008410000 */
[----:B------:R-:W-:Y:S01]  /*6db0*/  ISETP.GE.AND P2, PT, R45, R53, PT ;  /* 0x000000352d00720c */ /* 0x000fe20003f46270 */
[----:B------:R-:W-:Y:S01]  /*6dc0*/  FMUL.FTZ R104, R9, UR10 ;  /* 0x0000000a09687c20 */ /* 0x000fe20008410000 */
[C---:B------:R-:W-:Y:S01]  /*6dd0*/  HMMA.16816.F32.BF16 R44, R36.reuse, R32, RZ ;  /* 0x00000020242c723c */ /* 0x040fe200000418ff */
[--C-:B------:R-:W-:Y:S01]  /*6de0*/  LOP3.LUT R10, R40, 0x20, R101.reuse, 0xfe, !PT ;  /* 0x00000020280a7812 */ /* 0x100fe200078efe65 */
[----:B------:R-:W-:Y:S01]  /*6df0*/  FMUL.FTZ R107, R6, UR10 ;  /* 0x0000000a066b7c20 */ /* 0x000fe20008410000 */
[----:B------:R-:W-:Y:S01]  /*6e00*/  LOP3.LUT R6, R40, 0x30, R101, 0xfe, !PT ;  /* 0x0000003028067812 */ /* 0x000fe200078efe65 */
[----:B------:R-:W1:Y:S01]  /*6e10*/  MUFU.TANH R119, R119 ;  /* 0x0000007700777308 */ /* 0x000e620000002400 */
[----:B------:R-:W-:Y:S01]  /*6e20*/  FMUL.FTZ R115, R11, UR10 ;  /* 0x0000000a0b737c20 */ /* 0x000fe20008410000 */
[----:B------:R-:W-:Y:S01]  /*6e30*/  HMMA.16816.F32.BF16 R32, R36, R34, RZ ;  /* 0x000000222420723c */ /* 0x000fe200000418ff */
[----:B------:R-:W-:-:S05]  /*6e40*/  FMUL.FTZ R109, R7, UR10 ;  /* 0x0000000a076d7c20 */ /* 0x000fca0008410000 */
[----:B------:R-:W-:Y:S01]  /*6e50*/  HMMA.16816.F32.BF16 R16, R28, R24, R16 ;  /* 0x000000181c10723c */ /* 0x000fe20000041810 */
[----:B------:R-:W1:Y:S01]  /*6e60*/  MUFU.TANH R42, R103 ;  /* 0x00000067002a7308 */ /* 0x000e620000002400 */
[----:B------:R-:W-:-:S04]  /*6e70*/  LOP3.LUT R37, R40, 0x40, R101, 0xfe, !PT ;  /* 0x0000004028257812 */ /* 0x000fc800078efe65 */
[C---:B------:R-:W-:Y:S01]  /*6e80*/  HMMA.16816.F32.BF16 R12, R28.reuse, R26, R12 ;  /* 0x0000001a1c0c723c */ /* 0x040fe2000004180c */
[----:B---3--:R-:W-:Y:S01]  /*6e90*/  FSEL R25, R51, -INF , !P1 ;  /* 0xff80000033197808 */ /* 0x008fe20004800000 */
[----:B------:R-:W-:Y:S01]  /*6ea0*/  FMUL.FTZ R51, R4, UR10 ;  /* 0x0000000a04337c20 */ /* 0x000fe20008410000 */
[----:B------:R-:W-:Y:S01]  /*6eb0*/  LOP3.LUT R24, R40, 0x28, R101, 0xfe, !PT ;  /* 0x0000002828187812 */ /* 0x000fe200078efe65 */
[----:B------:R-:W3:Y:S01]  /*6ec0*/  MUFU.TANH R102, R102 ;  /* 0x0000006600667308 */ /* 0x000ee20000002400 */
[----:B-----5:R-:W-:Y:S02]  /*6ed0*/  FSEL R4, R67, -INF , !P4 ;  /* 0xff80000043047808 */ /* 0x020fe40006000000 */
[CC--:B------:R-:W-:Y:S01]  /*6ee0*/  ISETP.GE.AND P1, PT, R10.reuse, R54.reuse, PT ;  /* 0x000000360a00720c */ /* 0x0c0fe20003f26270 */
[C---:B----4-:R-:W-:Y:S01]  /*6ef0*/  HMMA.16816.F32.BF16 R44, R28.reuse, R20, R44 ;  /* 0x000000141c2c723c */ /* 0x050fe2000004182c */
[----:B------:R-:W-:Y:S02]  /*6f00*/  ISETP.GE.AND P4, PT, R10, R53, PT ;  /* 0x000000350a00720c */ /* 0x000fe40003f86270 */
[----:B------:R-:W-:Y:S01]  /*6f10*/  FSEL R27, R63, -INF , !P5 ;  /* 0xff8000003f1b7808 */ /* 0x000fe20006800000 */
[----:B------:R-:W4:Y:S01]  /*6f20*/  MUFU.TANH R113, R113 ;  /* 0x0000007100717308 */ /* 0x000f220000002400 */
[----:B------:R-:W-:Y:S01]  /*6f30*/  FSEL R10, R87, -INF , !P3 ;  /* 0xff800000570a7808 */ /* 0x000fe20005800000 */
[----:B------:R-:W-:Y:S01]  /*6f40*/  HMMA.16816.F32.BF16 R32, R28, R22, R32 ;  /* 0x000000161c20723c */ /* 0x000fe20000041820 */
[----:B------:R-:W-:-:S02]  /*6f50*/  ISETP.GE.AND P5, PT, R24, R54, PT ;  /* 0x000000361800720c */ /* 0x000fc40003fa6270 */
[-C--:B------:R-:W-:Y:S01]  /*6f60*/  ISETP.GE.AND P3, PT, R24, R53.reuse, PT ;  /* 0x000000351800720c */ /* 0x080fe20003f66270 */
[----:B------:R-:W-:Y:S01]  /*6f70*/  FMUL.FTZ R36, R16, UR10 ;  /* 0x0000000a10247c20 */ /* 0x000fe20008410000 */
[----:B------:R-:W-:Y:S01]  /*6f80*/  LOP3.LUT R24, R40, 0x38, R101, 0xfe, !PT ;  /* 0x0000003828187812 */ /* 0x000fe200078efe65 */
[----:B------:R-:W-:Y:S01]  /*6f90*/  FMUL.FTZ R20, R18, UR10 ;  /* 0x0000000a12147c20 */ /* 0x000fe20008410000 */
[----:B------:R-:W-:Y:S01]  /*6fa0*/  FSEL R67, R84, -INF , !P2 ;  /* 0xff80000054437808 */ /* 0x000fe20005000000 */
[----:B------:R-:W5:Y:S01]  /*6fb0*/  MUFU.TANH R26, R51 ;  /* 0x00000033001a7308 */ /* 0x000f620000002400 */
[----:B------:R-:W-:Y:S01]  /*6fc0*/  ISETP.GE.AND P2, PT, R6, R54, PT ;  /* 0x000000360600720c */ /* 0x000fe20003f46270 */
[----:B------:R-:W-:Y:S01]  /*6fd0*/  FMUL.FTZ R63, R14, UR10 ;  /* 0x0000000a0e3f7c20 */ /* 0x000fe20008410000 */
[----:B------:R-:W-:Y:S01]  /*6fe0*/  FSEL R16, R90, -INF , !P1 ;  /* 0xff8000005a107808 */ /* 0x000fe20004800000 */
[----:B------:R-:W-:Y:S01]  /*6ff0*/  FMUL.FTZ R84, R5, UR10 ;  /* 0x0000000a05547c20 */ /* 0x000fe20008410000 */
[----:B------:R-:W-:-:S02]  /*7000*/  ISETP.GE.AND P1, PT, R6, R53, PT ;  /* 0x000000350600720c */ /* 0x000fc40003f26270 */
[----:B------:R-:W-:Y:S01]  /*7010*/  FSEL R91, R91, -INF , !P4 ;  /* 0xff8000005b5b7808 */ /* 0x000fe20006000000 */
[----:B------:R-:W5:Y:S01]  /*7020*/  MUFU.TANH R107, R107 ;  /* 0x0000006b006b7308 */ /* 0x000f620000002400 */
[----:B------:R-:W-:Y:S01]  /*7030*/  FSEL R6, R94, -INF , !P5 ;  /* 0xff8000005e067808 */ /* 0x000fe20006800000 */
[----:B------:R-:W-:Y:S01]  /*7040*/  FMUL.FTZ R44, R44, UR10 ;  /* 0x0000000a2c2c7c20 */ /* 0x000fe20008410000 */
[-C--:B------:R-:W-:Y:S01]  /*7050*/  ISETP.GE.AND P4, PT, R24, R54.reuse, PT ;  /* 0x000000361800720c */ /* 0x080fe20003f86270 */
[----:B------:R-:W-:Y:S01]  /*7060*/  FMUL.FTZ R46, R46, UR10 ;  /* 0x0000000a2e2e7c20 */ /* 0x000fe20008410000 */
[-C--:B------:R-:W-:Y:S01]  /*7070*/  ISETP.GE.AND P5, PT, R24, R53.reuse, PT ;  /* 0x000000351800720c */ /* 0x080fe20003fa6270 */
[----:B------:R-:W-:Y:S01]  /*7080*/  FMUL.FTZ R47, R47, UR10 ;  /* 0x0000000a2f2f7c20 */ /* 0x000fe20008410000 */
[----:B------:R-:W-:Y:S01]  /*7090*/  LOP3.LUT R24, R40, 0x48, R101, 0xfe, !PT ;  /* 0x0000004828187812 */ /* 0x000fe200078efe65 */
[----:B------:R-:W5:Y:S01]  /*70a0*/  MUFU.TANH R36, R36 ;  /* 0x0000002400247308 */ /* 0x000f620000002400 */
[----:B------:R-:W-:Y:S01]  /*70b0*/  FSEL R21, R93, -INF , !P3 ;  /* 0xff8000005d157808 */ /* 0x000fe20005800000 */
[----:B------:R-:W-:Y:S01]  /*70c0*/  FMUL.FTZ R32, R32, UR10 ;  /* 0x0000000a20207c20 */ /* 0x000fe20008410000 */
[----:B------:R-:W-:Y:S01]  /*70d0*/  FSEL R18, R95, -INF , !P2 ;  /* 0xff8000005f127808 */ /* 0x000fe20005000000 */
[----:B------:R-:W-:Y:S01]  /*70e0*/  FMUL.FTZ R34, R34, UR10 ;  /* 0x0000000a22227c20 */ /* 0x000fe20008410000 */
[-C--:B------:R-:W-:Y:S01]  /*70f0*/  ISETP.GE.AND P3, PT, R37, R54.reuse, PT ;  /* 0x000000362500720c */ /* 0x080fe20003f66270 */
[----:B------:R-:W-:Y:S01]  /*7100*/  FMUL.FTZ R33, R33, UR10 ;  /* 0x0000000a21217c20 */ /* 0x000fe20008410000 */
[----:B------:R-:W-:Y:S01]  /*7110*/  ISETP.GE.AND P2, PT, R37, R53, PT ;  /* 0x000000352500720c */ /* 0x000fe20003f46270 */
[----:B------:R-:W-:Y:S01]  /*7120*/  FMUL.FTZ R37, R12, UR10 ;  /* 0x0000000a0c257c20 */ /* 0x000fe20008410000 */
[----:B------:R-:W-:Y:S01]  /*7130*/  FSEL R129, R129, -INF , !P1 ;  /* 0xff80000081817808 */ /* 0x000fe20004800000 */
[----:B------:R-:W5:Y:S01]  /*7140*/  MUFU.TANH R20, R20 ;  /* 0x0000001400147308 */ /* 0x000f620000002400 */
[----:B--2---:R-:W-:Y:S01]  /*7150*/  FSEL R12, R99, -INF , !P4 ;  /* 0xff800000630c7808 */ /* 0x004fe20006000000 */
[----:B------:R-:W-:Y:S01]  /*7160*/  FMUL.FTZ R99, R19, UR10 ;  /* 0x0000000a13637c20 */ /* 0x000fe20008410000 */
[----:B------:R-:W-:-:S02]  /*7170*/  ISETP.GE.AND P1, PT, R24, R54, PT ;  /* 0x000000361800720c */ /* 0x000fc40003f26270 */
[----:B------:R-:W-:Y:S02]  /*7180*/  ISETP.GE.AND P4, PT, R24, R53, PT ;  /* 0x000000351800720c */ /* 0x000fe40003f86270 */
[--C-:B------:R-:W-:Y:S01]  /*7190*/  LOP3.LUT R24, R40, 0x50, R101.reuse, 0xfe, !PT ;  /* 0x0000005028187812 */ /* 0x100fe200078efe65 */
[----:B------:R-:W2:Y:S01]  /*71a0*/  MUFU.TANH R37, R37 ;  /* 0x0000002500257308 */ /* 0x000ea20000002400 */
[----:B-1----:R-:W-:Y:S02]  /*71b0*/  FSEL R125, R125, -INF , !P5 ;  /* 0xff8000007d7d7808 */ /* 0x002fe40006800000 */
[----:B------:R-:W-:Y:S02]  /*71c0*/  ISETP.GE.AND P5, PT, R24, R54, PT ;  /* 0x000000361800720c */ /* 0x000fe40003fa6270 */
[C-C-:B------:R-:W-:Y:S02]  /*71d0*/  LOP3.LUT R14, R40.reuse, 0x58, R101.reuse, 0xfe, !PT ;  /* 0x00000058280e7812 */ /* 0x140fe400078efe65 */
[----:B------:R-:W-:Y:S01]  /*71e0*/  LOP3.LUT R22, R40, 0x60, R101, 0xfe, !PT ;  /* 0x0000006028167812 */ /* 0x000fe200078efe65 */
[----:B------:R-:W1:Y:S01]  /*71f0*/  MUFU.TANH R63, R63 ;  /* 0x0000003f003f7308 */ /* 0x000e620000002400 */
[----:B------:R-:W-:-:S02]  /*7200*/  FSEL R100, R100, -INF , !P3 ;  /* 0xff80000064647808 */ /* 0x000fc40005800000 */
[----:B------:R-:W-:Y:S02]  /*7210*/  FSEL R111, R111, -INF , !P2 ;  /* 0xff8000006f6f7808 */ /* 0x000fe40005000000 */
[----:B------:R-:W-:Y:S02]  /*7220*/  FSEL R119, R119, -INF , !P4 ;  /* 0xff80000077777808 */ /* 0x000fe40006000000 */
[----:B------:R-:W-:Y:S01]  /*7230*/  FSEL R42, R42, -INF , !P5 ;  /* 0xff8000002a2a7808 */ /* 0x000fe20006800000 */
[----:B------:R-:W-:Y:S01]  /*7240*/  MUFU.TANH R51, R46 ;  /* 0x0000002e00337308 */ /* 0x000fe20000002400 */
[----:B------:R-:W-:Y:S02]  /*7250*/  ISETP.GE.AND P3, PT, R24, R53, PT ;  /* 0x000000351800720c */ /* 0x000fe40003f66270 */
[-C--:B------:R-:W-:Y:S02]  /*7260*/  ISETP.GE.AND P2, PT, R14, R54.reuse, PT ;  /* 0x000000360e00720c */ /* 0x080fe40003f46270 */
[----:B------:R-:W-:-:S02]  /*7270*/  ISETP.GE.AND P4, PT, R22, R54, PT ;  /* 0x000000361600720c */ /* 0x000fc40003f86270 */
[-C--:B------:R-:W-:Y:S01]  /*7280*/  ISETP.GE.AND P5, PT, R22, R53.reuse, PT ;  /* 0x000000351600720c */ /* 0x080fe20003fa6270 */
[----:B------:R2:W-:Y:S01]  /*7290*/  MUFU.TANH R94, R32 ;  /* 0x00000020005e7308 */ /* 0x0005e20000002400 */
[----:B---3--:R-:W-:Y:S02]  /*72a0*/  FSEL R24, R102, -INF , !P1 ;  /* 0xff80000066187808 */ /* 0x008fe40004800000 */
[--C-:B------:R-:W-:Y:S02]  /*72b0*/  LOP3.LUT R22, R40, 0x68, R101.reuse, 0xfe, !PT ;  /* 0x0000006828167812 */ /* 0x100fe400078efe65 */
[----:B------:R-:W-:Y:S02]  /*72c0*/  ISETP.GE.AND P1, PT, R14, R53, PT ;  /* 0x000000350e00720c */ /* 0x000fe40003f26270 */
[----:B------:R-:W-:Y:S01]  /*72d0*/  LOP3.LUT R23, R40, 0x70, R101, 0xfe, !PT ;  /* 0x0000007028177812 */ /* 0x000fe200078efe65 */
[----:B------:R3:W1:Y:S01]  /*72e0*/  MUFU.TANH R14, R44 ;  /* 0x0000002c000e7308 */ /* 0x0006620000002400 */
[----:B----4-:R-:W-:-:S02]  /*72f0*/  FSEL R113, R113, -INF , !P3 ;  /* 0xff80000071717808 */ /* 0x010fc40005800000 */
[----:B-----5:R-:W-:Y:S02]  /*7300*/  FSEL R26, R26, -INF , !P2 ;  /* 0xff8000001a1a7808 */ /* 0x020fe40005000000 */
[CC--:B------:R-:W-:Y:S02]  /*7310*/  ISETP.GE.AND P3, PT, R22.reuse, R54.reuse, PT ;  /* 0x000000361600720c */ /* 0x0c0fe40003f66270 */
[----:B------:R-:W-:Y:S01]  /*7320*/  ISETP.GE.AND P2, PT, R22, R53, PT ;  /* 0x000000351600720c */ /* 0x000fe20003f46270 */
[----:B------:R-:W4:Y:S01]  /*7330*/  MUFU.TANH R46, R34 ;  /* 0x00000022002e7308 */ /* 0x000f220000002400 */
[----:B------:R-:W-:Y:S01]  /*7340*/  FSEL R107, R107, -INF , !P1 ;  /* 0xff8000006b6b7808 */ /* 0x000fe20004800000 */
[----:B--2---:R-:W-:Y:S01]  /*7350*/  FMUL.FTZ R32, R13, UR10 ;  /* 0x0000000a0d207c20 */ /* 0x004fe20008410000 */
[----:B------:R-:W-:Y:S02]  /*7360*/  FSEL R22, R36, -INF , !P4 ;  /* 0xff80000024167808 */ /* 0x000fe40006000000 */
[----:B------:R-:W-:-:S02]  /*7370*/  ISETP.GE.AND P1, PT, R23, R54, PT ;  /* 0x000000361700720c */ /* 0x000fc40003f26270 */
[----:B------:R-:W-:Y:S01]  /*7380*/  ISETP.GE.AND P4, PT, R23, R53, PT ;  /* 0x000000351700720c */ /* 0x000fe20003f86270 */
[----:B------:R-:W2:Y:S01]  /*7390*/  MUFU.TANH R58, R58 ;  /* 0x0000003a003a7308 */ /* 0x000ea20000002400 */
[C---:B------:R-:W-:Y:S01]  /*73a0*/  LOP3.LUT R23, R40.reuse, 0x78, R101, 0xfe, !PT ;  /* 0x0000007828177812 */ /* 0x040fe200078efe65 */
[----:B---3--:R-:W-:Y:S01]  /*73b0*/  FMUL.FTZ R44, R17, UR10 ;  /* 0x0000000a112c7c20 */ /* 0x008fe20008410000 */
[----:B------:R-:W-:Y:S02]  /*73c0*/  LOP3.LUT R101, R40, R101, RZ, 0xfc, !PT ;  /* 0x0000006528657212 */ /* 0x000fe400078efcff */
[----:B------:R-:W-:Y:S02]  /*73d0*/  FSEL R95, R20, -INF , !P5 ;  /* 0xff800000145f7808 */ /* 0x000fe40006800000 */
[----:B------:R-:W-:Y:S01]  /*73e0*/  FSEL R20, R37, -INF , !P3 ;  /* 0xff80000025147808 */ /* 0x000fe20005800000 */
[----:B------:R-:W3:Y:S01]  /*73f0*/  MUFU.TANH R59, R59 ;  /* 0x0000003b003b7308 */ /* 0x000ee20000002400 */
[----:B------:R-:W-:Y:S01]  /*7400*/  VIADD R28, R101, 0x1 ;  /* 0x00000001651c7836 */ /* 0x000fe20000000000 */
[-C--:B------:R-:W-:Y:S01]  /*7410*/  ISETP.GE.AND P5, PT, R23, R54.reuse, PT ;  /* 0x000000361700720c */ /* 0x080fe20003fa6270 */
[----:B------:R-:W-:Y:S01]  /*7420*/  VIADD R9, R101, 0x11 ;  /* 0x0000001165097836 */ /* 0x000fe20000000000 */
[-C--:B------:R-:W-:Y:S01]  /*7430*/  ISETP.GE.AND P3, PT, R23, R53.reuse, PT ;  /* 0x000000351700720c */ /* 0x080fe20003f66270 */
[----:B------:R-:W-:Y:S01]  /*7440*/  VIADD R23, R101, 0x9 ;  /* 0x0000000965177836 */ /* 0x000fe20000000000 */
[----:B-1----:R-:W-:Y:S01]  /*7450*/  FSEL R63, R63, -INF , !P2 ;  /* 0xff8000003f3f7808 */ /* 0x002fe20005000000 */
[C---:B------:R-:W-:Y:S01]  /*7460*/  VIADD R11, R101.reuse, 0x19 ;  /* 0x00000019650b7836 */ /* 0x040fe20000000000 */
[----:B------:R-:W1:Y:S01]  /*7470*/  MUFU.TANH R60, R60 ;  /* 0x0000003c003c7308 */ /* 0x000e620000002400 */
[-C--:B------:R-:W-:Y:S01]  /*7480*/  ISETP.GE.AND P2, PT, R28, R54.reuse, PT ;  /* 0x000000361c00720c */ /* 0x080fe20003f46270 */
[C---:B------:R-:W-:Y:S01]  /*7490*/  VIADD R5, R101.reuse, 0x31 ;  /* 0x0000003165057836 */ /* 0x040fe20000000000 */
[----:B------:R-:W-:Y:S01]  /*74a0*/  FSEL R14, R14, -INF , !P1 ;  /* 0xff8000000e0e7808 */ /* 0x000fe20004800000 */
[----:B------:R-:W-:Y:S01]  /*74b0*/  VIADD R17, R101, 0x39 ;  /* 0x0000003965117836 */ /* 0x000fe20000000000 */
[----:B------:R-:W-:Y:S01]  /*74c0*/  FSEL R51, R51, -INF , !P4 ;  /* 0xff80000033337808 */ /* 0x000fe20006000000 */
[----:B------:R-:W-:Y:S01]  /*74d0*/  VIADD R19, R101, 0x41 ;  /* 0x0000004165137836 */ /* 0x000fe20000000000 */
[-C--:B------:R-:W-:Y:S01]  /*74e0*/  ISETP.GE.AND P1, PT, R28, R53.reuse, PT ;  /* 0x000000351c00720c */ /* 0x080fe20003f26270 */
[----:B------:R-:W5:Y:S01]  /*74f0*/  MUFU.TANH R61, R61 ;  /* 0x0000003d003d7308 */ /* 0x000f620000002400 */
[-C--:B------:R-:W-:Y:S01]  /*7500*/  ISETP.GE.AND P4, PT, R23, R54.reuse, PT ;  /* 0x000000361700720c */ /* 0x080fe20003f86270 */
[----:B------:R-:W-:Y:S01]  /*7510*/  VIADD R13, R101, 0x59 ;  /* 0x00000059650d7836 */ /* 0x000fe20000000000 */
[----:B------:R-:W-:Y:S01]  /*7520*/  FSEL R94, R94, -INF , !P5 ;  /* 0xff8000005e5e7808 */ /* 0x000fe20006800000 */
[----:B------:R-:W-:Y:S01]  /*7530*/  FMUL.FTZ R28, R45, UR10 ;  /* 0x0000000a2d1c7c20 */ /* 0x000fe20008410000 */
[----:B------:R-:W-:Y:S01]  /*7540*/  ISETP.GE.AND P5, PT, R23, R53, PT ;  /* 0x000000351700720c */ /* 0x000fe20003fa6270 */
[----:B------:R-:W-:Y:S01]  /*7550*/  VIADD R23, R101, 0x21 ;  /* 0x0000002165177836 */ /* 0x000fe20000000000 */
[----:B----4-:R-:W-:Y:S01]  /*7560*/  FSEL R46, R46, -INF , !P3 ;  /* 0xff8000002e2e7808 */ /* 0x010fe20005800000 */
[----:B------:R-:W4:Y:S01]  /*7570*/  MUFU.TANH R62, R62 ;  /* 0x0000003e003e7308 */ /* 0x000f220000002400 */
[----:B------:R-:W-:-:S02]  /*7580*/  ISETP.GE.AND P3, PT, R9, R54, PT ;  /* 0x000000360900720c */ /* 0x000fc40003f66270 */
[----:B------:R-:W-:Y:S02]  /*7590*/  FSEL R30, R57, -INF , !P2 ;  /* 0xff800000391e7808 */ /* 0x000fe40005000000 */
[-C--:B------:R-:W-:Y:S02]  /*75a0*/  ISETP.GE.AND P2, PT, R9, R53.reuse, PT ;  /* 0x000000350900720c */ /* 0x080fe40003f46270 */
[----:B--2---:R-:W-:Y:S01]  /*75b0*/  FSEL R9, R58, -INF , !P1 ;  /* 0xff8000003a097808 */ /* 0x004fe20004800000 */
[----:B------:R-:W2:Y:S01]  /*75c0*/  MUFU.TANH R66, R66 ;  /* 0x0000004200427308 */ /* 0x000ea20000002400 */
[----:B---3--:R-:W-:Y:S02]  /*75d0*/  FSEL R36, R59, -INF , !P4 ;  /* 0xff8000003b247808 */ /* 0x008fe40006000000 */
[C---:B------:R-:W-:Y:S02]  /*75e0*/  ISETP.GE.AND P1, PT, R11.reuse, R54, PT ;  /* 0x000000360b00720c */ /* 0x040fe40003f26270 */
[----:B------:R-:W-:-:S02]  /*75f0*/  ISETP.GE.AND P4, PT, R11, R53, PT ;  /* 0x000000350b00720c */ /* 0x000fc40003f86270 */
[----:B-1----:R-:W-:Y:S01]  /*7600*/  FSEL R11, R60, -INF , !P5 ;  /* 0xff8000003c0b7808 */ /* 0x002fe20006800000 */
[----:B------:R-:W1:Y:S01]  /*7610*/  MUFU.TANH R85, R85 ;  /* 0x0000005500557308 */ /* 0x000e620000002400 */
[----:B-----5:R-:W-:Y:S02]  /*7620*/  FSEL R34, R61, -INF , !P3 ;  /* 0xff8000003d227808 */ /* 0x020fe40005800000 */
[CC--:B------:R-:W-:Y:S02]  /*7630*/  ISETP.GE.AND P5, PT, R23.reuse, R54.reuse, PT ;  /* 0x000000361700720c */ /* 0x0c0fe40003fa6270 */
[----:B------:R-:W-:Y:S01]  /*7640*/  ISETP.GE.AND P3, PT, R23, R53, PT ;  /* 0x000000351700720c */ /* 0x000fe20003f66270 */
[----:B------:R-:W-:Y:S01]  /*7650*/  VIADD R23, R101, 0x29 ;  /* 0x0000002965177836 */ /* 0x000fe20000000000 */
[----:B----4-:R-:W-:Y:S01]  /*7660*/  FSEL R29, R62, -INF , !P2 ;  /* 0xff8000003e1d7808 */ /* 0x010fe20005000000 */
[----:B------:R-:W3:Y:S01]  /*7670*/  MUFU.TANH R88, R88 ;  /* 0x0000005800587308 */ /* 0x000ee20000002400 */
[----:B------:R-:W-:Y:S01]  /*7680*/  FSEL R7, R65, -INF , !P4 ;  /* 0xff80000041077808 */ /* 0x000fe20006000000 */
[----:B------:R-:W-:Y:S01]  /*7690*/  FMUL.FTZ R65, R15, UR10 ;  /* 0x0000000a0f417c20 */ /* 0x000fe20008410000 */
[----:B------:R-:W-:Y:S01]  /*76a0*/  ISETP.GE.AND P2, PT, R23, R54, PT ;  /* 0x000000361700720c */ /* 0x000fe20003f46270 */
[----:B------:R-:W-:Y:S01]  /*76b0*/  VIADD R15, R101, 0x61 ;  /* 0x00000061650f7836 */ /* 0x000fe20000000000 */
[----:B--2---:R-:W-:-:S02]  /*76c0*/  FSEL R38, R66, -INF , !P5 ;  /* 0xff80000042267808 */ /* 0x004fc40006800000 */
[CC--:B------:R-:W-:Y:S01]  /*76d0*/  ISETP.GE.AND P4, PT, R5.reuse, R54.reuse, PT ;  /* 0x000000360500720c */ /* 0x0c0fe20003f86270 */
[----:B------:R-:W2:Y:S01]  /*76e0*/  MUFU.TANH R96, R96 ;  /* 0x0000006000607308 */ /* 0x000ea20000002400 */
[----:B------:R-:W-:Y:S02]  /*76f0*/  ISETP.GE.AND P5, PT, R5, R53, PT ;  /* 0x000000350500720c */ /* 0x000fe40003fa6270 */
[----:B-1----:R-:W-:Y:S02]  /*7700*/  FSEL R5, R85, -INF , !P3 ;  /* 0xff80000055057808 */ /* 0x002fe40005800000 */
[----:B------:R-:W-:Y:S02]  /*7710*/  ISETP.GE.AND P3, PT, R17, R54, PT ;  /* 0x000000361100720c */ /* 0x000fe40003f66270 */
[----:B------:R-:W-:Y:S01]  /*7720*/  FSEL R64, R64, -INF , !P1 ;  /* 0xff80000040407808 */ /* 0x000fe20004800000 */
[----:B------:R-:W1:Y:S01]  /*7730*/  MUFU.TANH R97, R97 ;  /* 0x0000006100617308 */ /* 0x000e620000002400 */
[----:B---3--:R-:W-:-:S02]  /*7740*/  FSEL R88, R88, -INF , !P2 ;  /* 0xff80000058587808 */ /* 0x008fc40005000000 */
[-C--:B------:R-:W-:Y:S01]  /*7750*/  ISETP.GE.AND P2, PT, R17, R53.reuse, PT ;  /* 0x000000351100720c */ /* 0x080fe20003f46270 */
[----:B------:R-:W-:Y:S01]  /*7760*/  VIADD R17, R101, 0x49 ;  /* 0x0000004965117836 */ /* 0x000fe20000000000 */
[-C--:B------:R-:W-:Y:S02]  /*7770*/  ISETP.GE.AND P1, PT, R23, R53.reuse, PT ;  /* 0x000000351700720c */ /* 0x080fe40003f26270 */
[----:B------:R-:W-:Y:S01]  /*7780*/  FSEL R58, R92, -INF , !P4 ;  /* 0xff8000005c3a7808 */ /* 0x000fe20006000000 */
[----:B------:R-:W3:Y:S01]  /*7790*/  MUFU.TANH R89, R89 ;  /* 0x0000005900597308 */ /* 0x000ee20000002400 */
[----:B--2---:R-:W-:Y:S02]  /*77a0*/  FSEL R131, R96, -INF , !P5 ;  /* 0xff80000060837808 */ /* 0x004fe40006800000 */
[----:B------:R-:W-:Y:S02]  /*77b0*/  ISETP.GE.AND P4, PT, R19, R53, PT ;  /* 0x000000351300720c */ /* 0x000fe40003f86270 */
[----:B------:R-:W-:-:S03]  /*77c0*/  ISETP.GE.AND P5, PT, R17, R54, PT ;  /* 0x000000361100720c */ /* 0x000fc60003fa6270 */
[----:B------:R-:W2:Y:S01]  /*77d0*/  MUFU.TANH R123, R123 ;  /* 0x0000007b007b7308 */ /* 0x000ea20000002400 */
[----:B-1----:R-:W-:Y:S02]  /*77e0*/  FSEL R96, R97, -INF , !P3 ;  /* 0xff80000061607808 */ /* 0x002fe40005800000 */
[----:B------:R-:W-:Y:S01]  /*77f0*/  ISETP.GE.AND P3, PT, R17, R53, PT ;  /* 0x000000351100720c */ /* 0x000fe20003f66270 */
[----:B------:R-:W-:-:S04]  /*7800*/  VIADD R17, R101, 0x51 ;  /* 0x0000005165117836 */ /* 0x000fc80000000000 */
[----:B------:R-:W1:Y:S01]  /*7810*/  MUFU.TANH R41, R41 ;  /* 0x0000002900297308 */ /* 0x000e620000002400 */
[----:B---3--:R-:W-:Y:S02]  /*7820*/  FSEL R23, R89, -INF , !P1 ;  /* 0xff80000059177808 */ /* 0x008fe40004800000 */
[----:B------:R-:W-:-:S04]  /*7830*/  ISETP.GE.AND P1, PT, R19, R54, PT ;  /* 0x000000361300720c */ /* 0x000fc80003f26270 */
        /* <DEDUP_REMOVED lines=11> */
[----:B------:R-:W-:-:S05]  /*78f0*/  ISETP.GE.AND P2, PT, R17, R54, PT ;  /* 0x000000361100720c */ /* 0x000fca0003f46270 */
[----:B------:R-:W3:Y:S01]  /*7900*/  MUFU.TANH R121, R43 ;  /* 0x0000002b00797308 */ /* 0x000ee20000002400 */
[----:B--2---:R-:W-:Y:S02]  /*7910*/  FSEL R115, R115, -INF , !P1 ;  /* 0xff80000073737808 */ /* 0x004fe40004800000 */
[----:B------:R-:W-:-:S05]  /*7920*/  ISETP.GE.AND P1, PT, R13, R54, PT ;  /* 0x000000360d00720c */ /* 0x000fca0003f26270 */
        /* <DEDUP_REMOVED lines=9> */
[----:B------:R-:W-:Y:S01]  /*79c0*/  ISETP.GE.AND P2, PT, R15, R53, PT ;  /* 0x000000350f00720c */ /* 0x000fe20003f46270 */
[----:B------:R-:W-:-:S04]  /*79d0*/  FMUL.FTZ R15, R35, UR10 ;  /* 0x0000000a230f7c20 */ /* 0x000fc80008410000 */
[----:B------:R-:W2:Y:S01]  /*79e0*/  MUFU.TANH R109, R109 ;  /* 0x0000006d006d7308 */ /* 0x000ea20000002400 */
[----:B-1----:R-:W-:Y:S02]  /*79f0*/  FSEL R32, R32, -INF , !P1 ;  /* 0xff80000020207808 */ /* 0x002fe40004800000 */
[----:B------:R-:W-:-:S05]  /*7a00*/  ISETP.GE.AND P1, PT, R13, R53, PT ;  /* 0x000000350d00720c */ /* 0x000fca0003f26270 */
[----:B------:R-:W1:Y:S01]  /*7a10*/  MUFU.TANH R44, R44 ;  /* 0x0000002c002c7308 */ /* 0x000e620000002400 */
[----:B---3--:R-:W-:Y:S02]  /*7a20*/  FSEL R59, R59, -INF , !P1 ;  /* 0xff8000003b3b7808 */ /* 0x008fe40004800000 */
[----:B------:R-:W-:-:S05]  /*7a30*/  ISETP.GT.AND P1, PT, R150, R145, PT ;  /* 0x000000919600720c */ /* 0x000fca0003f24270 */
[----:B------:R-:W3:Y:S01]  /*7a40*/  MUFU.TANH R99, R99 ;  /* 0x0000006300637308 */ /* 0x000ee20000002400 */
[----:B--2---:R-:W-:Y:S01]  /*7a50*/  FSEL R109, R109, -INF , !P5 ;  /* 0xff8000006d6d7808 */ /* 0x004fe20006800000 */
[----:B------:R-:W-:Y:S01]  /*7a60*/  BAR.SYNC.DEFER_BLOCKING 0x0 ;  /* 0x0000000000007b1d */ /* 0x000fe20000010000 */
[----:B------:R-:W-:-:S05]  /*7a70*/  ISETP.GE.AND P5, PT, R101, R54, PT ;  /* 0x000000366500720c */ /* 0x000fca0003fa6270 */
[----:B------:R-:W2:Y:S01]  /*7a80*/  MUFU.TANH R65, R65 ;  /* 0x0000004100417308 */ /* 0x000ea20000002400 */
[----:B-1----:R-:W-:Y:S02]  /*7a90*/  FSEL R44, R44, -INF , !P3 ;  /* 0xff8000002c2c7808 */ /* 0x002fe40005800000 */
[C---:B------:R-:W-:Y:S01]  /*7aa0*/  ISETP.GE.AND P3, PT, R101.reuse, R53, PT ;  /* 0x000000356500720c */ /* 0x040fe20003f66270 */
[----:B------:R-:W-:-:S04]  /*7ab0*/  VIADD R101, R101, 0x79 ;  /* 0x0000007965657836 */ /* 0x000fc80000000000 */
[----:B------:R-:W1:Y:S01]  /*7ac0*/  MUFU.TANH R28, R28 ;  /* 0x0000001c001c7308 */ /* 0x000e620000002400 */
[----:B---3--:R-:W-:Y:S02]  /*7ad0*/  FSEL R99, R99, -INF , !P2 ;  /* 0xff80000063637808 */ /* 0x008fe40005000000 */
[----:B------:R-:W-:Y:S02]  /*7ae0*/  ISETP.GE.AND P2, PT, R13, R54, PT ;  /* 0x000000360d00720c */ /* 0x000fe40003f46270 */
[----:B------:R-:W-:-:S03]  /*7af0*/  FSEL R13, R56, -INF , !P3 ;  /* 0xff800000380d7808 */ /* 0x000fc60005800000 */
[----:B------:R-:W3:Y:S01]  /*7b00*/  MUFU.TANH R66, R33 ;  /* 0x0000002100427308 */ /* 0x000ee20000002400 */
[----:B--2---:R-:W-:Y:S02]  /*7b10*/  FSEL R65, R65, -INF , !P4 ;  /* 0xff80000041417808 */ /* 0x004fe40006000000 */
[----:B------:R-:W-:Y:S02]  /*7b20*/  ISETP.GE.AND P4, PT, R101, R54, PT ;  /* 0x000000366500720c */ /* 0x000fe40003f86270 */
[----:B------:R-:W-:-:S03]  /*7b30*/  FSEL R54, R55, -INF , !P5 ;  /* 0xff80000037367808 */ /* 0x000fc60006800000 */
[----:B------:R-:W2:Y:S01]  /*7b40*/  MUFU.TANH R15, R15 ;  /* 0x0000000f000f7308 */ /* 0x000ea20000002400 */
[----:B-1----:R-:W-:Y:S02]  /*7b50*/  FSEL R28, R28, -INF , !P2 ;  /* 0xff8000001c1c7808 */ /* 0x002fe40005000000 */
[----:B------:R-:W-:Y:S02]  /*7b60*/  ISETP.GE.AND P2, PT, R101, R53, PT ;  /* 0x000000356500720c */ /* 0x000fe40003f46270 */
[----:B---3--:R-:W-:Y:S02]  /*7b70*/  FSEL R66, R66, -INF , !P4 ;  /* 0xff80000042427808 */ /* 0x008fe40006000000 */
[----:B--2---:R-:W-:Y:S01]  /*7b80*/  FSEL R53, R15, -INF , !P2 ;  /* 0xff8000000f357808 */ /* 0x004fe20005000000 */
[----:B------:R-:W-:Y:S08]  /*7b90*/  @!P1 BRA `(.L_x_4003) ;  /* 0x0000000400c09947 */ /* 0x000ff00003800000 */
[----:B------:R-:W-:Y:S05]  /*7ba0*/  @!P6 BRA `(.L_x_4004) ;  /* 0x0000000000f4e947 */ /* 0x000fea0003800000 */
[----:B------:R-:W1:Y:S01]  /*7bb0*/  LDC R19, c[0x0][0x380] ;  /* 0x0000e000ff137b82 */ /* 0x000e620000000800 */
[----:B------:R-:W-:Y:S01]  /*7bc0*/  MOV R56, RZ ;  /* 0x000000ff00387202 */ /* 0x000fe20000000f00 */
[C---:B------:R-:W-:Y:S01]  /*7bd0*/  VIADD R90, R40.reuse, 0xffffff80 ;  /* 0xffffff80285a7836 */ /* 0x040fe20000000000 */
[----:B------:R-:W-:Y:S01]  /*7be0*/  IABS R62, R40 ;  /* 0x00000028003e7213 */ /* 0x000fe20000000000 */
[----:B------:R-:W-:Y:S01]  /*7bf0*/  ULDC.64 UR4, c[0x0][0x230] ;  /* 0x00008c0000047ab9 */ /* 0x000fe20000000a00 */
[-C--:B-1----:R-:W-:Y:S02]  /*7c00*/  IABS R17, R19.reuse ;  /* 0x0000001300117213 */ /* 0x082fe40000000000 */
[----:B------:R-:W-:Y:S02]  /*7c10*/  LOP3.LUT R40, R40, R19, RZ, 0x3c, !PT ;  /* 0x0000001328287212 */ /* 0x000fe400078e3cff */
[----:B------:R-:W1:Y:S08]  /*7c20*/  I2F.RP R31, R17 ;  /* 0x00000011001f7306 */ /* 0x000e700000209400 */
[----:B-1----:R-:W1:Y:S02]  /*7c30*/  MUFU.RCP R57, R31 ;  /* 0x0000001f00397308 */ /* 0x002e640000001000 */
[----:B-1----:R-:W-:-:S06]  /*7c40*/  VIADD R57, R57, 0xffffffe ;  /* 0x0ffffffe39397836 */ /* 0x002fcc0000000000 */
[----:B------:R-:W1:Y:S02]  /*7c50*/  F2I.FTZ.U32.TRUNC.NTZ R57, R57 ;  /* 0x0000003900397305 */ /* 0x000e64000021f000 */
[----:B-1----:R-:W-:-:S05]  /*7c60*/  IADD3 R15, RZ, -R57, RZ ;  /* 0x80000039ff0f7210 */ /* 0x002fca0007ffe0ff */
[----:B------:R-:W-:-:S04]  /*7c70*/  IMAD R15, R15, R17, RZ ;  /* 0x000000110f0f7224 */ /* 0x000fc800078e02ff */
[----:B------:R-:W-:Y:S01]  /*7c80*/  IMAD.HI.U32 R15, R57, R15, R56 ;  /* 0x0000000f390f7227 */ /* 0x000fe200078e0038 */
[----:B------:R-:W-:Y:S02]  /*7c90*/  IABS R56, R90 ;  /* 0x0000005a00387213 */ /* 0x000fe40000000000 */
[----:B------:R-:W-:-:S03]  /*7ca0*/  LOP3.LUT R90, R90, R19, RZ, 0x3c, !PT ;  /* 0x000000135a5a7212 */ /* 0x000fc600078e3cff */
[----:B------:R-:W-:-:S04]  /*7cb0*/  IMAD.HI.U32 R31, R15, R62, RZ ;  /* 0x0000003e0f1f7227 */ /* 0x000fc800078e00ff */
[----:B------:R-:W-:Y:S02]  /*7cc0*/  IMAD.MOV R60, RZ, RZ, -R31 ;  /* 0x000000ffff3c7224 */ /* 0x000fe400078e0a1f */
[----:B------:R-:W-:-:S04]  /*7cd0*/  IMAD.HI.U32 R15, R15, R56, RZ ;  /* 0x000000380f0f7227 */ /* 0x000fc800078e00ff */
[----:B------:R-:W-:Y:S01]  /*7ce0*/  IMAD R60, R17, R60, R62 ;  /* 0x0000003c113c7224 */ /* 0x000fe200078e023e */
[----:B------:R-:W-:-:S04]  /*7cf0*/  IADD3 R33, -R15, RZ, RZ ;  /* 0x000000ff0f217210 */ /* 0x000fc80007ffe1ff */
[C---:B------:R-:W-:Y:S01]  /*7d00*/  ISETP.GT.U32.AND P4, PT, R17.reuse, R60, PT ;  /* 0x0000003c1100720c */ /* 0x040fe20003f84070 */
[----:B------:R-:W-:-:S05]  /*7d10*/  IMAD R56, R17, R33, R56 ;  /* 0x0000002111387224 */ /* 0x000fca00078e0238 */
[----:B------:R-:W-:-:S07]  /*7d20*/  ISETP.GT.U32.AND P3, PT, R17, R56, PT ;  /* 0x000000381100720c */ /* 0x000fce0003f64070 */
[----:B------:R-:W-:Y:S02]  /*7d30*/  @!P4 IMAD.IADD R60, R60, 0x1, -R17 ;  /* 0x000000013c3cc824 */ /* 0x000fe400078e0a11 */
[----:B------:R-:W-:Y:S01]  /*7d40*/  @!P4 VIADD R31, R31, 0x1 ;  /* 0x000000011f1fc836 */ /* 0x000fe20000000000 */
[----:B------:R-:W-:Y:S02]  /*7d50*/  ISETP.GE.AND P4, PT, R40, RZ, PT ;  /* 0x000000ff2800720c */ /* 0x000fe40003f86270 */
[-C--:B------:R-:W-:Y:S01]  /*7d60*/  ISETP.GE.U32.AND P2, PT, R60, R17.reuse, PT ;  /* 0x000000113c00720c */ /* 0x080fe20003f46070 */
[----:B------:R-:W-:Y:S01]  /*7d70*/  @!P3 VIADD R15, R15, 0x1 ;  /* 0x000000010f0fb836 */ /* 0x000fe20000000000 */
[-C--:B------:R-:W-:Y:S02]  /*7d80*/  @!P3 IADD3 R56, R56, -R17.reuse, RZ ;  /* 0x800000113838b210 */ /* 0x080fe40007ffe0ff */
[----:B------:R-:W-:Y:S02]  /*7d90*/  ISETP.NE.AND P3, PT, R19, RZ, PT ;  /* 0x000000ff1300720c */ /* 0x000fe40003f65270 */
[----:B------:R-:W-:-:S07]  /*7da0*/  ISETP.GE.U32.AND P5, PT, R56, R17, PT ;  /* 0x000000113800720c */ /* 0x000fce0003fa6070 */
[----:B------:R-:W-:Y:S02]  /*7db0*/  @P2 IADD3 R31, R31, 0x1, RZ ;  /* 0x000000011f1f2810 */ /* 0x000fe40007ffe0ff */
[----:B------:R-:W-:-:S03]  /*7dc0*/  ISETP.GE.AND P2, PT, R90, RZ, PT ;  /* 0x000000ff5a00720c */ /* 0x000fc60003f46270 */
[----:B------:R-:W-:Y:S01]  /*7dd0*/  IMAD.MOV.U32 R56, RZ, RZ, R31 ;  /* 0x000000ffff387224 */ /* 0x000fe200078e001f */
[----:B------:R-:W-:Y:S02]  /*7de0*/  @P5 IADD3 R15, R15, 0x1, RZ ;  /* 0x000000010f0f5810 */ /* 0x000fe40007ffe0ff */
[----:B------:R-:W-:Y:S01]  /*7df0*/  LOP3.LUT R31, RZ, R19, RZ, 0x33, !PT ;  /* 0x00000013ff1f7212 */ /* 0x000fe200078e33ff */
[----:B------:R-:W-:Y:S01]  /*7e00*/  @!P4 IMAD.MOV R56, RZ, RZ, -R56 ;  /* 0x000000ffff38c224 */ /* 0x000fe200078e0a38 */
[----:B------:R-:W-:-:S04]  /*7e10*/  MOV R40, R15 ;  /* 0x0000000f00287202 */ /* 0x000fc80000000f00 */
[----:B------:R-:W-:Y:S02]  /*7e20*/  SEL R15, R31, R56, !P3 ;  /* 0x000000381f0f7207 */ /* 0x000fe40005800000 */
[----:B------:R-:W-:-:S03]  /*7e30*/  @!P2 IADD3 R40, -R40, RZ, RZ ;  /* 0x000000ff2828a210 */ /* 0x000fc60007ffe1ff */
[----:B------:R-:W-:Y:S01]  /*7e40*/  IMAD.WIDE R60, R15, 0x4, R154 ;  /* 0x000000040f3c7825 */ /* 0x000fe200078e029a */
[----:B------:R-:W-:-:S04]  /*7e50*/  SEL R31, R31, R40, !P3 ;  /* 0x000000281f1f7207 */ /* 0x000fc80005800000 */
[----:B------:R-:W2:Y:S01]  /*7e60*/  LDG.E R40, desc[UR12][R60.64] ;  /* 0x0000000c3c287981 */ /* 0x000ea2000c1e1900 */
[----:B------:R-:W-:-:S05]  /*7e70*/  IMAD.WIDE R92, R31, 0x4, R154 ;  /* 0x000000041f5c7825 */ /* 0x000fca00078e029a */
[----:B------:R-:W2:Y:S01]  /*7e80*/  LDG.E R17, desc[UR12][R92.64] ;  /* 0x0000000c5c117981 */ /* 0x000ea2000c1e1900 */
[----:B------:R-:W-:-:S04]  /*7e90*/  IMAD.IADD R56, R15, 0x1, -R31 ;  /* 0x000000010f387824 */ /* 0x000fc800078e0a1f */
[----:B------:R-:W-:-:S05]  /*7ea0*/  IMAD R19, R56, R19, -0x80 ;  /* 0xffffff8038137424 */ /* 0x000fca00078e0213 */
[----:B------:R-:W-:Y:S01]  /*7eb0*/  SHF.R.S32.HI R15, RZ, 0x1f, R19 ;  /* 0x0000001fff0f7819 */ /* 0x000fe20000011413 */
[----:B------:R-:W-:Y:S01]  /*7ec0*/  IMAD.WIDE.U32 R56, R19, R48, RZ ;  /* 0x0000003013387225 */ /* 0x000fe200078e00ff */
        /* <DEDUP_REMOVED lines=11> */
.L_x_4004:
[----:B------:R-:W-:-:S04]  /*7f80*/  LEA R15, -R48, RZ, 0x7 ;  /* 0x000000ff300f7211 */ /* 0x000fc800078e39ff */
[----:B------:R-:W-:-:S07]  /*7f90*/  SHF.R.S32.HI R40, RZ, 0x1f, R15 ;  /* 0x0000001fff287819 */ /* 0x000fce000001140f */
.L_x_4005:
[CC--:B------:R-:W-:Y:S01]  /*7fa0*/  @!P0 LEA R60, P3, R48.reuse, R52.reuse, 0x6 ;  /* 0x00000034303c8211 */ /* 0x0c0fe200078630ff */
[----:B------:R1:W-:Y:S01]  /*7fb0*/  @P0 STS [R151+0x1000], RZ ;  /* 0x001000ff97000388 */ /* 0x0003e20000000800 */
[C---:B------:R-:W-:Y:S01]  /*7fc0*/  @!P0 IADD3 R56, P5, P4, R15.reuse, R52, R147 ;  /* 0x000000340f388210 */ /* 0x040fe20007cbe093 */
[----:B------:R-:W-:Y:S01]  /*7fd0*/  BSSY B0, `(.L_x_4006) ;  /* 0x0000029000007945 */ /* 0x000fe20003800000 */
[C---:B------:R-:W-:Y:S01]  /*7fe0*/  @!P0 IADD3 R31, P2, R15.reuse, R60, RZ ;  /* 0x0000003c0f1f8210 */ /* 0x040fe20007f5e0ff */
[----:B------:R1:W-:Y:S01]  /*7ff0*/  @P0 STS [R151+0x1004], RZ ;  /* 0x001004ff97000388 */ /* 0x0003e20000000800 */
[-C--:B------:R-:W-:Y:S02]  /*8000*/  @!P0 LEA.HI.X R19, R48, R3.reuse, R49, 0x6, P3 ;  /* 0x0000000330138211 */ /* 0x080fe400018f3431 */
        /* <DEDUP_REMOVED lines=37> */
.L_x_4007:
[----:B------:R-:W-:Y:S05]  /*8260*/  BSYNC B0 ;  /* 0x0000000000007941 */ /* 0x000fea0003800000 */
.L_x_4006:
[----:B------:R-:W0:Y:S01]  /*8270*/  LDGDEPBAR ;  /* 0x00000000000079af */ /* 0x000e220000000000 */
[----:B------:R-:W-:-:S04]  /*8280*/  LEA R158, P0, R15, R158, 0x1 ;  /* 0x0000009e0f9e7211 */ /* 0x000fc800078008ff */
[----:B------:R-:W-:-:S09]  /*8290*/  LEA.HI.X R159, R15, R159, R40, 0x1, P0 ;  /* 0x0000009f0f9f7211 */ /* 0x000fd200000f0c28 */
.L_x_4003:
[----:B------:R-:W-:Y:S02]  /*82a0*/  FMNMX.FTZ R3, R2, R54, !PT ;  /* 0x0000003602037209 */ /* 0x000fe40007810000 */
[----:B------:R-:W-:Y:S02]  /*82b0*/  FMNMX.FTZ R40, R0, R13, !PT ;  /* 0x0000000d00287209 */ /* 0x000fe40007810000 */
[----:B------:R-:W-:Y:S02]  /*82c0*/  FMNMX.FTZ R3, R30, R3, !PT ;  /* 0x000000031e037209 */ /* 0x000fe40007810000 */
        /* <DEDUP_REMOVED lines=31> */
[----:B--2---:R-:W2:Y:S02]  /*84c0*/  SHFL.BFLY PT, R48, R3, 0x2, 0x1f ;  /* 0x0c401f0003307f89 */ /* 0x004ea400000e0000 */
[----:B--2---:R-:W-:-:S05]  /*84d0*/  FMNMX.FTZ R48, R3, R48, !PT ;  /* 0x0000003003307209 */ /* 0x004fca0007810000 */
[----:B------:R-:W2:Y:S02]  /*84e0*/  SHFL.BFLY PT, R45, R48, 0x1, 0x1f ;  /* 0x0c201f00302d7f89 */ /* 0x000ea400000e0000 */
[----:B--2---:R-:W-:-:S04]  /*84f0*/  FMNMX.FTZ R45, R48, R45, !PT ;  /* 0x0000002d302d7209 */ /* 0x004fc80007810000 */
[C---:B------:R-:W-:Y:S01]  /*8500*/  FSETP.NEU.FTZ.AND P2, PT, R45.reuse, -INF , PT ;  /* 0xff8000002d00780b */ /* 0x040fe20003f5d000 */
[----:B------:R-:W-:-:S05]  /*8510*/  FMUL.FTZ R89, R45, UR11 ;  /* 0x0000000b2d597c20 */ /* 0x000fca0008410000 */
[----:B------:R-:W-:-:S05]  /*8520*/  FSEL R89, R89, RZ, P2 ;  /* 0x000000ff59597208 */ /* 0x000fca0001000000 */
        /* <DEDUP_REMOVED lines=44> */
[----:B------:R-:W2:Y:S01]  /*87f0*/  MUFU.EX2 R98, R98 ;  /* 0x0000006200627308 */ /* 0x000ea20000000800 */
[----:B------:R-:W-:-:S02]  /*8800*/  FMNMX.FTZ R4, R131, R4, !PT ;  /* 0x0000000483047209 */ /* 0x000fc40007810000 */
[----:B-1----:R-:W-:Y:S02]  /*8810*/  F2FP.BF16.F32.PACK_AB R12, R102, R117 ;  /* 0x00000075660c723e */ /* 0x002fe400000010ff */
[----:B------:R-:W-:-:S03]  /*8820*/  FMNMX.FTZ R4, R125, R4, !PT ;  /* 0x000000047d047209 */ /* 0x000fc60007810000 */
[----:B------:R-:W-:Y:S01]  /*8830*/  MUFU.EX2 R101, R101 ;  /* 0x0000006500657308 */ /* 0x000fe20000000800 */
[----:B------:R-:W-:-:S04]  /*8840*/  FMNMX.FTZ R4, R127, R4, !PT ;  /* 0x000000047f047209 */ /* 0x000fc80007810000 */
[----:B------:R-:W-:-:S03]  /*8850*/  FMNMX.FTZ R4, R111, R4, !PT ;  /* 0x000000046f047209 */ /* 0x000fc60007810000 */
[----:B------:R-:W1:Y:S01]  /*8860*/  MUFU.EX2 R92, R92 ;  /* 0x0000005c005c7308 */ /* 0x000e620000000800 */
[----:B------:R-:W-:Y:S02]  /*8870*/  FMNMX.FTZ R4, R123, R4, !PT ;  /* 0x000000047b047209 */ /* 0x000fe40007810000 */
[----:B--2---:R-:W-:Y:S02]  /*8880*/  F2FP.BF16.F32.PACK_AB R14, R98, R105 ;  /* 0x00000069620e723e */ /* 0x004fe400000010ff */
[----:B------:R-:W-:-:S03]  /*8890*/  FMNMX.FTZ R4, R119, R4, !PT ;  /* 0x0000000477047209 */ /* 0x000fc60007810000 */
[----:B------:R-:W-:Y:S01]  /*88a0*/  MUFU.EX2 R90, R90 ;  /* 0x0000005a005a7308 */ /* 0x000fe20000000800 */
[----:B------:R-:W-:-:S04]  /*88b0*/  FMNMX.FTZ R4, R121, R4, !PT ;  /* 0x0000000479047209 */ /* 0x000fc80007810000 */
[----:B------:R-:W-:-:S03]  /*88c0*/  FMNMX.FTZ R4, R113, R4, !PT ;  /* 0x0000000471047209 */ /* 0x000fc60007810000 */
[----:B------:R-:W2:Y:S01]  /*88d0*/  MUFU.EX2 R87, R87 ;  /* 0x0000005700577308 */ /* 0x000ea20000000800 */
[----:B------:R-:W-:Y:S02]  /*88e0*/  FMNMX.FTZ R4, R115, R4, !PT ;  /* 0x0000000473047209 */ /* 0x000fe40007810000 */
[----:B-1----:R-:W-:Y:S02]  /*88f0*/  F2FP.BF16.F32.PACK_AB R32, R92, R101 ;  /* 0x000000655c20723e */ /* 0x002fe400000010ff */
[----:B------:R-:W-:-:S03]  /*8900*/  FMNMX.FTZ R4, R107, R4, !PT ;  /* 0x000000046b047209 */ /* 0x000fc60007810000 */
[----:B------:R-:W-:Y:S01]  /*8910*/  MUFU.EX2 R85, R85 ;  /* 0x0000005500557308 */ /* 0x000fe20000000800 */
[----:B------:R-:W-:-:S04]  /*8920*/  FMNMX.FTZ R4, R109, R4, !PT ;  /* 0x000000046d047209 */ /* 0x000fc80007810000 */
[----:B------:R-:W-:-:S03]  /*8930*/  FMNMX.FTZ R4, R95, R4, !PT ;  /* 0x000000045f047209 */ /* 0x000fc60007810000 */
[----:B------:R-:W-:Y:S01]  /*8940*/  MUFU.EX2 R64, R64 ;  /* 0x0000004000407308 */ /* 0x000fe20000000800 */
[----:B------:R-:W-:Y:S02]  /*8950*/  FMNMX.FTZ R4, R99, R4, !PT ;  /* 0x0000000463047209 */ /* 0x000fe40007810000 */
[----:B--2---:R-:W-:Y:S02]  /*8960*/  F2FP.BF16.F32.PACK_AB R34, R87, R90 ;  /* 0x0000005a5722723e */ /* 0x004fe400000010ff */
        /* <DEDUP_REMOVED lines=25> */
[----:B------:R-:W-:Y:S01]  /*8b00*/  MUFU.EX2 R43, R43 ;  /* 0x0000002b002b7308 */ /* 0x000fe20000000800 */
[--C-:B------:R-:W-:Y:S01]  /*8b10*/  FFMA.FTZ R100, R9, UR11, -R56.reuse ;  /* 0x0000000b09647c23 */ /* 0x100fe20008010838 */
[--C-:B------:R-:W-:Y:S01]  /*8b20*/  FFMA.FTZ R84, R7, UR11, -R56.reuse ;  /* 0x0000000b07547c23 */ /* 0x100fe20008010838 */
[----:B------:R-:W-:Y:S01]  /*8b30*/  FSEL R9, R45, RZ, P2 ;  /* 0x000000ff2d097208 */ /* 0x000fe20001000000 */
[--C-:B------:R-:W-:Y:S01]  /*8b40*/  FFMA.FTZ R96, R11, UR11, -R56.reuse ;  /* 0x0000000b0b607c23 */ /* 0x100fe20008010838 */
[----:B------:R-:W-:Y:S01]  /*8b50*/  FSEL R7, R44, RZ, P0 ;  /* 0x000000ff2c077208 */ /* 0x000fe20000000000 */
[--C-:B------:R-:W-:Y:S01]  /*8b60*/  FFMA.FTZ R106, R13, UR11, -R56.reuse ;  /* 0x0000000b0d6a7c23 */ /* 0x100fe20008010838 */
[--C-:B------:R-:W-:Y:S01]  /*8b70*/  FFMA.FTZ R103, R25, UR11, -R56.reuse ;  /* 0x0000000b19677c23 */ /* 0x100fe20008010838 */
[----:B------:R-:W-:Y:S01]  /*8b80*/  FADD.FTZ R2, R2, -R9 ;  /* 0x8000000902027221 */ /* 0x000fe20000010000 */
[----:B------:R-:W-:Y:S01]  /*8b90*/  MUFU.EX2 R100, R100 ;  /* 0x0000006400647308 */ /* 0x000fe20000000800 */
[----:B------:R-:W-:Y:S01]  /*8ba0*/  FADD.FTZ R7, R0, -R7 ;  /* 0x8000000700077221 */ /* 0x000fe20000010000 */
[----:B------:R-:W1:Y:S01]  /*8bb0*/  LDSM.16.MT88.4 R8, [R138+0x3000] ;  /* 0x003000008a08783b */ /* 0x000e620000004200 */
[----:B------:R-:W-:Y:S01]  /*8bc0*/  FMUL.FTZ R110, R2, UR11 ;  /* 0x0000000b026e7c20 */ /* 0x000fe20008410000 */
[--C-:B------:R-:W-:Y:S01]  /*8bd0*/  FFMA.FTZ R2, R5, UR11, -R56.reuse ;  /* 0x0000000b05027c23 */ /* 0x100fe20008010838 */
[----:B------:R-:W-:Y:S01]  /*8be0*/  FMUL.FTZ R108, R7, UR11 ;  /* 0x0000000b076c7c20 */ /* 0x000fe20008410000 */
[--C-:B------:R-:W-:Y:S01]  /*8bf0*/  FFMA.FTZ R97, R27, UR11, -R56.reuse ;  /* 0x0000000b1b617c23 */ /* 0x100fe20008010838 */
[----:B------:R-:W2:Y:S01]  /*8c00*/  LDSM.16.MT88.4 R4, [R139+0x3400] ;  /* 0x003400008b04783b */ /* 0x000ea20000004200 */
[----:B------:R-:W3:Y:S01]  /*8c10*/  MUFU.EX2 R106, R106 ;  /* 0x0000006a006a7308 */ /* 0x000ee20000000800 */
[--C-:B------:R-:W-:Y:S01]  /*8c20*/  FFMA.FTZ R93, R67, UR11, -R56.reuse ;  /* 0x0000000b435d7c23 */ /* 0x100fe20008010838 */
[--C-:B------:R-:W-:Y:S01]  /*8c30*/  FFMA.FTZ R67, R21, UR11, -R56.reuse ;  /* 0x0000000b15437c23 */ /* 0x100fe20008010838 */
[--C-:B------:R-:W-:Y:S01]  /*8c40*/  FFMA.FTZ R0, R23, UR11, -R56.reuse ;  /* 0x0000000b17007c23 */ /* 0x100fe20008010838 */
[----:B------:R-:W4:Y:S01]  /*8c50*/  LDSM.16.MT88.4 R24, [R138+0x3400] ;  /* 0x003400008a18783b */ /* 0x000f220000004200 */
[--C-:B------:R-:W-:Y:S01]  /*8c60*/  FFMA.FTZ R88, R29, UR11, -R56.reuse ;  /* 0x0000000b1d587c23 */ /* 0x100fe20008010838 */
[--C-:B------:R-:W-:Y:S01]  /*8c70*/  FFMA.FTZ R91, R91, UR11, -R56.reuse ;  /* 0x0000000b5b5b7c23 */ /* 0x100fe20008010838 */
[--C-:B------:R-:W-:Y:S01]  /*8c80*/  FFMA.FTZ R129, R129, UR11, -R56.reuse ;  /* 0x0000000b81817c23 */ /* 0x100fe20008010838 */
[----:B------:R-:W-:Y:S01]  /*8c90*/  MUFU.EX2 R103, R103 ;  /* 0x0000006700677308 */ /* 0x000fe20000000800 */
[----:B------:R-:W5:Y:S01]  /*8ca0*/  LDSM.16.MT88.4 R28, [R139+0x3800] ;  /* 0x003800008b1c783b */ /* 0x000f620000004200 */
        /* <DEDUP_REMOVED lines=10> */
[----:B------:R-:W-:-:S04]  /*8d50*/  FFMA.FTZ R51, R51, UR11, -R56 ;  /* 0x0000000b33337c23 */ /* 0x000fc80008010838 */
[----:B------:R-:W3:Y:S08]  /*8d60*/  MUFU.EX2 R110, R110 ;  /* 0x0000006e006e7308 */ /* 0x000ef00000000800 */
[----:B------:R-:W2:Y:S01]  /*8d70*/  MUFU.EX2 R108, R108 ;  /* 0x0000006c006c7308 */ /* 0x000ea20000000800 */
[----:B-1----:R-:W-:-:S07]  /*8d80*/  F2FP.BF16.F32.PACK_AB R15, R96, R103 ;  /* 0x00000067600f723e */ /* 0x002fce00000010ff */
        /* <DEDUP_REMOVED lines=8> */
[----:B------:R-:W1:Y:S01]  /*8e10*/  MUFU.EX2 R88, R88 ;  /* 0x0000005800587308 */ /* 0x000e620000000800 */
[-C--:B--2---:R-:W-:Y:S01]  /*8e20*/  FMUL.FTZ R22, R82, R108.reuse ;  /* 0x0000006c52167220 */ /* 0x084fe20000410000 */
        /* <DEDUP_REMOVED lines=9> */
[-C--:B------:R-:W-:Y:S01]  /*8ec0*/  FMUL.FTZ R71, R71, R108.reuse ;  /* 0x0000006c47477220 */ /* 0x080fe20000410000 */
[--C-:B------:R-:W-:Y:S01]  /*8ed0*/  FFMA.FTZ R81, R131, UR11, -R56.reuse ;  /* 0x0000000b83517c23 */ /* 0x100fe20008010838 */
[--C-:B------:R-:W-:Y:S01]  /*8ee0*/  FFMA.FTZ R80, R125, UR11, -R56.reuse ;  /* 0x0000000b7d507c23 */ /* 0x100fe20008010838 */
[--C-:B------:R-:W-:Y:S01]  /*8ef0*/  FFMA.FTZ R83, R127, UR11, -R56.reuse ;  /* 0x0000000b7f537c23 */ /* 0x100fe20008010838 */
[C---:B------:R-:W-:Y:S01]  /*8f00*/  HMMA.16816.F32.BF16 R16, R12.reuse, R18, R76 ;  /* 0x000000120c10723c */ /* 0x040fe2000004184c */
[----:B------:R-:W2:Y:S01]  /*8f10*/  MUFU.EX2 R84, R84 ;  /* 0x0000005400547308 */ /* 0x000ea20000000800 */
[----:B-1----:R-:W-:Y:S01]  /*8f20*/  F2FP.BF16.F32.PACK_AB R33, R88, R97 ;  /* 0x000000615821723e */ /* 0x002fe200000010ff */
[--C-:B------:R-:W-:Y:S01]  /*8f30*/  FFMA.FTZ R82, R111, UR11, -R56.reuse ;  /* 0x0000000b6f527c23 */ /* 0x100fe20008010838 */
        /* <DEDUP_REMOVED lines=8> */
[----:B------:R-:W1:Y:S01]  /*8fc0*/  LDSM.16.MT88.4 R8, [R138+0x3800] ;  /* 0x003800008a08783b */ /* 0x000e620000004200 */
[----:B------:R-:W-:Y:S01]  /*8fd0*/  FADD.FTZ R103, R103, R100 ;  /* 0x0000006467677221 */ /* 0x000fe20000010000 */
[----:B------:R-:W-:Y:S01]  /*8fe0*/  FADD.FTZ R105, R105, R102 ;  /* 0x0000006669697221 */ /* 0x000fe20000010000 */
[----:B------:R-:W-:Y:S01]  /*8ff0*/  FFMA.FTZ R161, R53, UR11, -R56 ;  /* 0x0000000b35a17c23 */ /* 0x000fe20008010838 */
        /* <DEDUP_REMOVED lines=9> */
[----:B------:R-:W-:Y:S01]  /*9090*/  FADD.FTZ R101, R101, R98 ;  /* 0x0000006265657221 */ /* 0x000fe20000010000 */
[----:B------:R-:W-:-:S03]  /*90a0*/  FADD.FTZ R88, R88, R97 ;  /* 0x0000006158587221 */ /* 0x000fc60000010000 */
[----:B------:R-:W-:Y:S01]  /*90b0*/  FADD.FTZ R101, R92, R101 ;  /* 0x000000655c657221 */ /* 0x000fe20000010000 */
[C---:B------:R-:W-:Y:S01]  /*90c0*/  HMMA.16816.F32.BF16 R16, R32.reuse, R6, R16 ;  /* 0x000000062010723c */ /* 0x040fe20000041810 */
[----:B------:R-:W2:Y:S01]  /*90d0*/  MUFU.EX2 R0, R0 ;  /* 0x0000000000007308 */ /* 0x000ea20000000800 */
[----:B------:R-:W1:Y:S01]  /*90e0*/  LDSM.16.MT88.4 R4, [R139+0x3c00] ;  /* 0x003c00008b04783b */ /* 0x000e620000004200 */
[----:B---3--:R-:W-:Y:S01]  /*90f0*/  F2FP.BF16.F32.PACK_AB R13, R2, R91 ;  /* 0x0000005b020d723e */ /* 0x008fe200000010ff */
[----:B------:R-:W-:Y:S01]  /*9100*/  FADD.FTZ R93, R93, R88 ;  /* 0x000000585d5d7221 */ /* 0x000fe20000010000 */
[----:B------:R-:W-:Y:S01]  /*9110*/  FADD.FTZ R90, R90, R101 ;  /* 0x000000655a5a7221 */ /* 0x000fe20000010000 */
[----:B----4-:R-:W-:Y:S02]  /*9120*/  HMMA.16816.F32.BF16 R72, R32, R24, R72 ;  /* 0x000000182048723c */ /* 0x010fe40000041848 */
[----:B------:R-:W-:Y:S01]  /*9130*/  FADD.FTZ R84, R84, R93 ;  /* 0x0000005d54547221 */ /* 0x000fe20000010000 */
[----:B------:R-:W-:Y:S01]  /*9140*/  MUFU.EX2 R76, R129 ;  /* 0x00000081004c7308 */ /* 0x000fe20000000800 */
[----:B------:R-:W-:-:S02]  /*9150*/  FADD.FTZ R90, R87, R90 ;  /* 0x0000005a575a7221 */ /* 0x000fc40000010000 */
[----:B------:R-:W-:Y:S01]  /*9160*/  HMMA.16816.F32.BF16 R68, R32, R26, R68 ;  /* 0x0000001a2044723c */ /* 0x000fe20000041844 */
[----:B------:R-:W3:Y:S01]  /*9170*/  LDSM.16.MT88.4 R24, [R138+0x3c00] ;  /* 0x003c00008a18783b */ /* 0x000ee20000004200 */
[----:B------:R-:W-:Y:S01]  /*9180*/  FADD.FTZ R91, R91, R84 ;  /* 0x000000545b5b7221 */ /* 0x000fe20000010000 */
[----:B------:R-:W-:Y:S02]  /*9190*/  FADD.FTZ R85, R85, R90 ;  /* 0x0000005a55557221 */ /* 0x000fe40000010000 */
[----:B------:R-:W4:Y:S01]  /*91a0*/  MUFU.EX2 R81, R81 ;  /* 0x0000005100517308 */ /* 0x000f220000000800 */
[----:B--2---:R-:W-:Y:S01]  /*91b0*/  F2FP.BF16.F32.PACK_AB R15, R0, R67 ;  /* 0x00000043000f723e */ /* 0x004fe200000010ff */
[----:B------:R-:W-:Y:S01]  /*91c0*/  FADD.FTZ R2, R2, R91 ;  /* 0x0000005b02027221 */ /* 0x000fe20000010000 */
[----:B------:R-:W-:Y:S01]  /*91d0*/  F2FP.BF16.F32.PACK_AB R32, R57, R60 ;  /* 0x0000003c3920723e */ /* 0x000fe200000010ff */
[----:B------:R-:W-:Y:S01]  /*91e0*/  FADD.FTZ R85, R64, R85 ;  /* 0x0000005540557221 */ /* 0x000fe20000010000 */
[----:B------:R-:W-:Y:S01]  /*91f0*/  F2FP.BF16.F32.PACK_AB R34, R55, R58 ;  /* 0x0000003a3722723e */ /* 0x000fe200000010ff */
[----:B------:R-:W-:-:S02]  /*9200*/  FADD.FTZ R67, R67, R2 ;  /* 0x0000000243437221 */ /* 0x000fc40000010000 */
[----:B-----5:R-:W-:Y:S01]  /*9210*/  HMMA.16816.F32.BF16 R20, R12, R28, R20 ;  /* 0x0000001c0c14723c */ /* 0x020fe20000041814 */
[----:B------:R-:W-:Y:S01]  /*9220*/  MUFU.EX2 R80, R80 ;  /* 0x0000005000507308 */ /* 0x000fe20000000800 */
[----:B------:R-:W-:Y:S01]  /*9230*/  FADD.FTZ R62, R62, R85 ;  /* 0x000000553e3e7221 */ /* 0x000fe20000010000 */
[----:B------:R-:W-:-:S03]  /*9240*/  FADD.FTZ R67, R0, R67 ;  /* 0x0000004300437221 */ /* 0x000fc60000010000 */
[C---:B------:R-:W-:Y:S01]  /*9250*/  HMMA.16816.F32.BF16 R28, R12.reuse, R30, R16 ;  /* 0x0000001e0c1c723c */ /* 0x040fe20000041810 */
[----:B------:R-:W2:Y:S01]  /*9260*/  LDSM.16.MT88.4 R16, [R139+0x4000] ;  /* 0x004000008b10783b */ /* 0x000ea20000004200 */
[----:B------:R-:W-:Y:S01]  /*9270*/  FADD.FTZ R61, R61, R62 ;  /* 0x0000003e3d3d7221 */ /* 0x000fe20000010000 */
[----:B------:R-:W5:Y:S01]  /*9280*/  MUFU.EX2 R83, R83 ;  /* 0x0000005300537308 */ /* 0x000f620000000800 */
[C---:B----4-:R-:W-:Y:S01]  /*9290*/  F2FP.BF16.F32.PACK_AB R33, R81.reuse, R76 ;  /* 0x0000004c5121723e */ /* 0x050fe200000010ff */
[----:B------:R-:W-:Y:S01]  /*92a0*/  FADD.FTZ R2, R76, R67 ;  /* 0x000000434c027221 */ /* 0x000fe20000010000 */
[C---:B-1----:R-:W-:Y:S01]  /*92b0*/  HMMA.16816.F32.BF16 R72, R12.reuse, R8, R72 ;  /* 0x000000080c48723c */ /* 0x042fe20000041848 */
[----:B------:R-:W-:Y:S01]  /*92c0*/  FADD.FTZ R60, R60, R61 ;  /* 0x0000003d3c3c7221 */ /* 0x000fe20000010000 */
[----:B------:R-:W-:Y:S01]  /*92d0*/  LDSM.16.MT88.4 R76, [R139+0x4c00] ;  /* 0x004c00008b4c783b */ /* 0x000fe20000004200 */
[----:B------:R-:W-:Y:S01]  /*92e0*/  FADD.FTZ R81, R81, R2 ;  /* 0x0000000251517221 */ /* 0x000fe20000010000 */
[----:B------:R-:W-:Y:S01]  /*92f0*/  FFMA.FTZ R2, R46, UR11, -R56 ;  /* 0x0000000b2e027c23 */ /* 0x000fe20008010838 */
[----:B------:R-:W-:Y:S01]  /*9300*/  MUFU.EX2 R82, R82 ;  /* 0x0000005200527308 */ /* 0x000fe20000000800 */
[----:B------:R-:W-:Y:S01]  /*9310*/  HMMA.16816.F32.BF16 R68, R12, R10, R68 ;  /* 0x0000000a0c44723c */ /* 0x000fe20000041844 */
[----:B------:R-:W1:Y:S01]  /*9320*/  LDSM.16.MT88.4 R8, [R138+0x4000] ;  /* 0x004000008a08783b */ /* 0x000e620000004200 */
[----:B------:R-:W-:-:S04]  /*9330*/  FADD.FTZ R57, R57, R60 ;  /* 0x0000003c39397221 */ /* 0x000fc80000010000 */
[----:B------:R-:W-:Y:S01]  /*9340*/  FADD.FTZ R58, R58, R57 ;  /* 0x000000393a3a7221 */ /* 0x000fe20000010000 */
[----:B------:R-:W4:Y:S01]  /*9350*/  MUFU.EX2 R111, R111 ;  /* 0x0000006f006f7308 */ /* 0x000f220000000800 */
[----:B-----5:R-:W-:Y:S01]  /*9360*/  F2FP.BF16.F32.PACK_AB R35, R83, R80 ;  /* 0x000000505323723e */ /* 0x020fe200000010ff */
[----:B------:R-:W-:Y:S01]  /*9370*/  FADD.FTZ R80, R80, R81 ;  /* 0x0000005150507221 */ /* 0x000fe20000010000 */
[----:B------:R-:W-:Y:S01]  /*9380*/  F2FP.BF16.F32.PACK_AB R12, R49, R54 ;  /* 0x00000036310c723e */ /* 0x000fe200000010ff */
[----:B------:R-:W-:Y:S01]  /*9390*/  FADD.FTZ R55, R55, R58 ;  /* 0x0000003a37377221 */ /* 0x000fe20000010000 */
[----:B------:R-:W-:Y:S01]  /*93a0*/  F2FP.BF16.F32.PACK_AB R14, R47, R52 ;  /* 0x000000342f0e723e */ /* 0x000fe200000010ff */
[----:B------:R-:W-:Y:S02]  /*93b0*/  FADD.FTZ R83, R83, R80 ;  /* 0x0000005053537221 */ /* 0x000fe40000010000 */
[----:B------:R-:W-:Y:S01]  /*93c0*/  MUFU.EX2 R104, R104 ;  /* 0x0000006800687308 */ /* 0x000fe20000000800 */
[----:B------:R-:W-:Y:S01]  /*93d0*/  HMMA.16816.F32.BF16 R20, R32, R4, R20 ;  /* 0x000000042014723c */ /* 0x000fe20000041814 */
[----:B------:R-:W-:-:S04]  /*93e0*/  FADD.FTZ R54, R54, R55 ;  /* 0x0000003736367221 */ /* 0x000fc80000010000 */
[----:B------:R-:W-:Y:S01]  /*93f0*/  FADD.FTZ R49, R49, R54 ;  /* 0x0000003631317221 */ /* 0x000fe20000010000 */
[C---:B------:R-:W-:Y:S01]  /*9400*/  HMMA.16816.F32.BF16 R28, R32.reuse, R6, R28 ;  /* 0x00000006201c723c */ /* 0x040fe2000004181c */
[----:B------:R-:W5:Y:S01]  /*9410*/  MUFU.EX2 R119, R119 ;  /* 0x0000007700777308 */ /* 0x000f620000000800 */
[----:B------:R-:W1:Y:S01]  /*9420*/  LDSM.16.MT88.4 R4, [R139+0x4400] ;  /* 0x004400008b04783b */ /* 0x000e620000004200 */
[C---:B----4-:R-:W-:Y:S01]  /*9430*/  F2FP.BF16.F32.PACK_AB R13, R111.reuse, R82 ;  /* 0x000000526f0d723e */ /* 0x050fe200000010ff */
[----:B------:R-:W-:Y:S01]  /*9440*/  FADD.FTZ R82, R82, R83 ;  /* 0x0000005352527221 */ /* 0x000fe20000010000 */
[----:B------:R-:W-:Y:S01]  /*9450*/  FADD.FTZ R52, R52, R49 ;  /* 0x0000003134347221 */ /* 0x000fe20000010000 */
[----:B---3--:R-:W-:Y:S02]  /*9460*/  HMMA.16816.F32.BF16 R72, R32, R24, R72 ;  /* 0x000000182048723c */ /* 0x008fe40000041848 */
[----:B------:R-:W-:Y:S01]  /*9470*/  FADD.FTZ R111, R111, R82 ;  /* 0x000000526f6f7221 */ /* 0x000fe20000010000 */
[----:B------:R-:W-:Y:S01]  /*9480*/  MUFU.EX2 R42, R42 ;  /* 0x0000002a002a7308 */ /* 0x000fe20000000800 */
[----:B------:R-:W-:-:S02]  /*9490*/  FADD.FTZ R47, R47, R52 ;  /* 0x000000342f2f7221 */ /* 0x000fc40000010000 */
[----:B------:R-:W-:Y:S01]  /*94a0*/  HMMA.16816.F32.BF16 R68, R32, R26, R68 ;  /* 0x0000001a2044723c */ /* 0x000fe20000041844 */
[----:B------:R-:W3:Y:S04]  /*94b0*/  LDSM.16.MT88.4 R24, [R138+0x4400] ;  /* 0x004400008a18783b */ /* 0x000ee80000004200 */
[----:B------:R-:W4:Y:S01]  /*94c0*/  MUFU.EX2 R41, R41 ;  /* 0x0000002900297308 */ /* 0x000f220000000800 */
[----:B-----5:R-:W-:Y:S01]  /*94d0*/  F2FP.BF16.F32.PACK_AB R15, R119, R104 ;  /* 0x00000068770f723e */ /* 0x020fe200000010ff */
[--C-:B------:R-:W-:Y:S01]  /*94e0*/  FFMA.FTZ R34, R95, UR11, -R56.reuse ;  /* 0x0000000b5f227c23 */ /* 0x100fe20008010838 */
[----:B------:R-:W-:Y:S01]  /*94f0*/  FFMA.FTZ R35, R99, UR11, -R56 ;  /* 0x0000000b63237c23 */ /* 0x000fe20008010838 */
[--C-:B------:R-:W-:Y:S01]  /*9500*/  FFMA.FTZ R32, R94, UR11, -R89.reuse ;  /* 0x0000000b5e207c23 */ /* 0x100fe20008010859 */
[----:B------:R-:W-:Y:S01]  /*9510*/  FFMA.FTZ R89, R66, UR11, -R89 ;  /* 0x0000000b42597c23 */ /* 0x000fe20008010859 */
[----:B------:R-:W-:-:S02]  /*9520*/  FADD.FTZ R104, R104, R111 ;  /* 0x0000006f68687221 */ /* 0x000fc40000010000 */
[----:B------:R-:W-:Y:S01]  /*9530*/  MUFU.EX2 R112, R112 ;  /* 0x0000007000707308 */ /* 0x000fe20000000800 */
[----:B--2---:R-:W-:Y:S01]  /*9540*/  HMMA.16816.F32.BF16 R20, R12, R16, R20 ;  /* 0x000000100c14723c */ /* 0x004fe20000041814 */
[----:B------:R-:W-:-:S05]  /*9550*/  FADD.FTZ R119, R119, R104 ;  /* 0x0000006877777221 */ /* 0x000fca0000010000 */
[----:B------:R-:W-:Y:S01]  /*9560*/  HMMA.16816.F32.BF16 R28, R12, R18, R28 ;  /* 0x000000120c1c723c */ /* 0x000fe2000004181c */
[----:B------:R-:W2:Y:S01]  /*9570*/  MUFU.EX2 R113, R113 ;  /* 0x0000007100717308 */ /* 0x000ea20000000800 */
[----:B------:R-:W-:Y:S01]  /*9580*/  F2FP.BF16.F32.PACK_AB R16, R43, R48 ;  /* 0x000000302b10723e */ /* 0x000fe200000010ff */
[----:B------:R-:W-:-:S03]  /*9590*/  FADD.FTZ R48, R48, R47 ;  /* 0x0000002f30307221 */ /* 0x000fc60000010000 */
[C---:B-1----:R-:W-:Y:S01]  /*95a0*/  HMMA.16816.F32.BF16 R72, R12.reuse, R8, R72 ;  /* 0x000000080c48723c */ /* 0x042fe20000041848 */
[----:B----4-:R-:W-:Y:S01]  /*95b0*/  F2FP.BF16.F32.PACK_AB R18, R41, R42 ;  /* 0x0000002a2912723e */ /* 0x010fe200000010ff */
        /* <DEDUP_REMOVED lines=15> */
[----:B------:R-:W-:Y:S01]  /*96b0*/  MUFU.EX2 R38, R38 ;  /* 0x0000002600267308 */ /* 0x000fe20000000800 */
[C---:B------:R-:W-:Y:S06]  /*96c0*/  HMMA.16816.F32.BF16 R20, R16.reuse, R4, R20 ;  /* 0x000000041014723c */ /* 0x040fec0000041814 */
[----:B------:R-:W-:Y:S01]  /*96d0*/  HMMA.16816.F32.BF16 R28, R16, R6, R28 ;  /* 0x00000006101c723c */ /* 0x000fe2000004181c */
[----:B------:R-:W4:Y:S01]  /*96e0*/  MUFU.EX2 R37, R37 ;  /* 0x0000002500257308 */ /* 0x000f220000000800 */
[----:B------:R-:W5:Y:S01]  /*96f0*/  LDSM.16.MT88.4 R4, [R138+0x4800] ;  /* 0x004800008a04783b */ /* 0x000f620000004200 */
[----:B--2---:R-:W-:Y:S01]  /*9700*/  F2FP.BF16.F32.PACK_AB R12, R39, R40 ;  /* 0x00000028270c723e */ /* 0x004fe200000010ff */
[----:B------:R-:W-:-:S02]  /*9710*/  FADD.FTZ R40, R40, R41 ;  /* 0x0000002928287221 */ /* 0x000fc40000010000 */
[C---:B---3--:R-:W-:Y:S02]  /*9720*/  HMMA.16816.F32.BF16 R72, R16.reuse, R24, R72 ;  /* 0x000000181048723c */ /* 0x048fe40000041848 */
[----:B------:R-:W-:Y:S01]  /*9730*/  FADD.FTZ R39, R39, R40 ;  /* 0x0000002827277221 */ /* 0x000fe20000010000 */
[----:B------:R-:W-:Y:S03]  /*9740*/  MUFU.EX2 R34, R34 ;  /* 0x0000002200227308 */ /* 0x000fe60000000800 */
[----:B------:R-:W-:Y:S05]  /*9750*/  HMMA.16816.F32.BF16 R68, R16, R26, R68 ;  /* 0x0000001a1044723c */ /* 0x000fea0000041844 */
[----:B------:R-:W2:Y:S01]  /*9760*/  MUFU.EX2 R35, R35 ;  /* 0x0000002300237308 */ /* 0x000ea20000000800 */
[----:B----4-:R-:W-:Y:S01]  /*9770*/  F2FP.BF16.F32.PACK_AB R14, R37, R38 ;  /* 0x00000026250e723e */ /* 0x010fe200000010ff */
[----:B------:R-:W-:Y:S01]  /*9780*/  FFMA.FTZ R17, R59, UR11, -R56 ;  /* 0x0000000b3b117c23 */ /* 0x000fe20008010838 */
[----:B------:R-:W-:-:S04]  /*9790*/  FADD.FTZ R38, R38, R39 ;  /* 0x0000002726267221 */ /* 0x000fc80000010000 */
[----:B------:R-:W-:Y:S01]  /*97a0*/  FADD.FTZ R37, R37, R38 ;  /* 0x0000002625257221 */ /* 0x000fe20000010000 */
[----:B------:R-:W-:Y:S08]  /*97b0*/  MUFU.EX2 R63, R63 ;  /* 0x0000003f003f7308 */ /* 0x000ff00000000800 */
        /* <DEDUP_REMOVED lines=13> */
[----:B--2---:R-:W-:Y:S01]  /*9890*/  F2FP.BF16.F32.PACK_AB R4, R3, R36 ;  /* 0x000000240304723e */ /* 0x004fe200000010ff */
[----:B------:R-:W-:-:S04]  /*98a0*/  FADD.FTZ R36, R36, R37 ;  /* 0x0000002524247221 */ /* 0x000fc80000010000 */
[----:B------:R-:W-:Y:S01]  /*98b0*/  FADD.FTZ R3, R3, R36 ;  /* 0x0000002403037221 */ /* 0x000fe20000010000 */
[----:B------:R-:W2:Y:S01]  /*98c0*/  MUFU.EX2 R17, R17 ;  /* 0x0000001100117308 */ /* 0x000ea20000000800 */
[----:B---3--:R-:W-:Y:S01]  /*98d0*/  F2FP.BF16.F32.PACK_AB R6, R25, R32 ;  /* 0x000000201906723e */ /* 0x008fe200000010ff */
[----:B------:R-:W-:Y:S01]  /*98e0*/  FADD.FTZ R12, R34, R33 ;  /* 0x00000021220c7221 */ /* 0x000fe20000010000 */
[----:B------:R-:W-:-:S03]  /*98f0*/  FADD.FTZ R32, R32, R3 ;  /* 0x0000000320207221 */ /* 0x000fc60000010000 */
[----:B------:R-:W-:Y:S01]  /*9900*/  FADD.FTZ R12, R35, R12 ;  /* 0x0000000c230c7221 */ /* 0x000fe20000010000 */
[----:B------:R-:W-:Y:S01]  /*9910*/  FADD.FTZ R160, R25, R32 ;  /* 0x0000002019a07221 */ /* 0x000fe20000010000 */
[----:B------:R-:W-:Y:S08]  /*9920*/  MUFU.EX2 R2, R2 ;  /* 0x0000000200027308 */ /* 0x000ff00000000800 */
[----:B------:R-:W3:Y:S01]  /*9930*/  MUFU.EX2 R161, R161 ;  /* 0x000000a100a17308 */ /* 0x000ee20000000800 */
[----:B--2---:R-:W-:-:S02]  /*9940*/  F2FP.BF16.F32.PACK_AB R5, R17, R0 ;  /* 0x000000001105723e */ /* 0x004fc400000010ff */
[----:B---3--:R-:W-:-:S07]  /*9950*/  F2FP.BF16.F32.PACK_AB R7, R161, R2 ;  /* 0x00000002a107723e */ /* 0x008fce00000010ff */
[C---:B-1----:R-:W-:Y:S06]  /*9960*/  HMMA.16816.F32.BF16 R72, R4.reuse, R8, R72 ;  /* 0x000000080448723c */ /* 0x042fec0000041848 */
[----:B------:R-:W-:Y:S01]  /*9970*/  HMMA.16816.F32.BF16 R80, R4, R76, R20 ;  /* 0x0000004c0450723c */ /* 0x000fe20000041814 */
[----:B------:R-:W-:-:S04]  /*9980*/  FADD.FTZ R9, R63, R12 ;  /* 0x0000000c3f097221 */ /* 0x000fc80000010000 */
[----:B------:R-:W-:Y:S01]  /*9990*/  FADD.FTZ R9, R66, R9 ;  /* 0x0000000942097221 */ /* 0x000fe20000010000 */
[----:B------:R-:W-:Y:S03]  /*99a0*/  HMMA.16816.F32.BF16 R76, R4, R78, R28 ;  /* 0x0000004e044c723c */ /* 0x000fe6000004181c */
[----:B------:R-:W-:-:S03]  /*99b0*/  FADD.FTZ R0, R0, R9 ;  /* 0x0000000900007221 */ /* 0x000fc60000010000 */
[----:B------:R-:W-:Y:S01]  /*99c0*/  HMMA.16816.F32.BF16 R68, R4, R10, R68 ;  /* 0x0000000a0444723c */ /* 0x000fe20000041844 */
[----:B------:R-:W-:Y:S01]  /*99d0*/  FADD.FTZ R17, R17, R0 ;  /* 0x0000000011117221 */ /* 0x000fe20000010000 */
[----:B------:R-:W-:-:S03]  /*99e0*/  MOV R0, R44 ;  /* 0x0000002c00007202 */ /* 0x000fc60000000f00 */
[----:B------:R-:W-:-:S04]  /*99f0*/  FADD.FTZ R2, R2, R17 ;  /* 0x0000001102027221 */ /* 0x000fc80000010000 */
[----:B------:R-:W-:Y:S01]  /*9a00*/  FADD.FTZ R161, R161, R2 ;  /* 0x00000002a1a17221 */ /* 0x000fe20000010000 */
[----:B------:R-:W-:-:S14]  /*9a10*/  MOV R2, R45 ;  /* 0x0000002d00027202 */ /* 0x000fdc0000000f00 */
.L_x_4000:
        /* <DEDUP_REMOVED lines=8> */
.L_x_4012:
        /* <DEDUP_REMOVED lines=9> */
[----:B------:R-:W3:Y:S02]  /*9b30*/  LDC R0, c[0x0][0x380] ;  /* 0x0000e000ff007b82 */ /* 0x000ee40000000800 */
[-C--:B---3--:R-:W-:Y:S04]  /*9b40*/  IABS R2, R0.reuse ;  /* 0x0000000000027213 */ /* 0x088fe80000000000 */
[----:B------:R-:W3:Y:S10]  /*9b50*/  I2F.RP R7, R2 ;  /* 0x0000000200077306 */ /* 0x000ef40000209400 */
[----:B---3--:R-:W3:Y:S02]  /*9b60*/  MUFU.RCP R3, R7 ;  /* 0x0000000700037308 */ /* 0x008ee40000001000 */
[----:B---3--:R-:W-:Y:S01]  /*9b70*/  VIADD R8, R3, 0xffffffe ;  /* 0x0ffffffe03087836 */ /* 0x008fe20000000000 */
[----:B------:R-:W-:Y:S07]  /*9b80*/  SHF.L.U32 R3, R150, 0x7, RZ ;  /* 0x0000000796037819 */ /* 0x000fee00000006ff */
[----:B------:R-:W3:Y:S01]  /*9b90*/  F2I.FTZ.U32.TRUNC.NTZ R9, R8 ;  /* 0x0000000800097305 */ /* 0x000ee2000021f000 */
[----:B------:R-:W-:Y:S01]  /*9ba0*/  IABS R4, R3 ;  /* 0x0000000300047213 */ /* 0x000fe20000000000 */
[C---:B------:R-:W-:Y:S01]  /*9bb0*/  VIADD R11, R3.reuse, 0x80 ;  /* 0x00000080030b7836 */ /* 0x040fe20000000000 */
[-C--:B------:R-:W-:Y:S04]  /*9bc0*/  LOP3.LUT R3, R3, R0.reuse, RZ, 0x3c, !PT ;  /* 0x0000000003037212 */ /* 0x080fe800078e3cff */
[----:B------:R-:W-:Y:S02]  /*9bd0*/  IABS R6, R11 ;  /* 0x0000000b00067213 */ /* 0x000fe40000000000 */
[----:B------:R-:W-:Y:S02]  /*9be0*/  ISETP.GE.AND P1, PT, R3, RZ, PT ;  /* 0x000000ff0300720c */ /* 0x000fe40003f26270 */
[----:B------:R-:W-:Y:S01]  /*9bf0*/  LOP3.LUT R11, R11, R0, RZ, 0x3c, !PT ;  /* 0x000000000b0b7212 */ /* 0x000fe200078e3cff */
        /* <DEDUP_REMOVED lines=36> */
[----:B------:R-:W4:Y:S02]  /*9e40*/  LDG.E R7, desc[UR12][R12.64] ;  /* 0x0000000c0c077981 */ /* 0x000f24000c1e1900 */
[-C--:B---3--:R-:W-:Y:S01]  /*9e50*/  IMAD.WIDE.U32 R168, R9, R4.reuse, RZ ;  /* 0x0000000409a87225 */ /* 0x088fe200078e00ff */
[----:B------:R-:W-:Y:S05]  /*9e60*/  SHF.R.S32.HI R11, RZ, 0x1f, R9 ;  /* 0x0000001fff0b7819 */ /* 0x000fea0000011409 */
[----:B------:R-:W-:Y:S04]  /*9e70*/  IMAD R0, R11, R4, RZ ;  /* 0x000000040b007224 */ /* 0x000fe800078e02ff */
[----:B------:R-:W-:Y:S04]  /*9e80*/  IMAD R0, R9, R5, R0 ;  /* 0x0000000509007224 */ /* 0x000fe800078e0200 */
[----:B------:R-:W-:Y:S01]  /*9e90*/  IMAD.IADD R169, R169, 0x1, R0 ;  /* 0x00000001a9a97824 */ /* 0x000fe200078e0200 */
[----:B----4-:R-:W-:Y:S04]  /*9ea0*/  IADD3 R7, -R7, R6, RZ ;  /* 0x0000000607077210 */ /* 0x010fe80007ffe1ff */
[----:B------:R-:W-:Y:S01]  /*9eb0*/  SHF.R.S32.HI R5, RZ, 0x1f, R7 ;  /* 0x0000001fff057819 */ /* 0x000fe20000011407 */
[-C--:B-----5:R-:W-:Y:S04]  /*9ec0*/  IMAD.WIDE.U32 R168, R7, R2.reuse, R168 ;  /* 0x0000000207a87225 */ /* 0x0a0fe800078e00a8 */
[----:B------:R-:W-:Y:S04]  /*9ed0*/  IMAD R0, R5, R2, RZ ;  /* 0x0000000205007224 */ /* 0x000fe800078e02ff */
[----:B------:R-:W-:Y:S05]  /*9ee0*/  IMAD R0, R7, R3, R0 ;  /* 0x0000000307007224 */ /* 0x000fea00078e0200 */
[----:B------:R-:W-:Y:S07]  /*9ef0*/  IADD3 R169, R169, R0, RZ ;  /* 0x00000000a9a97210 */ /* 0x000fee0007ffe0ff */
.L_x_4009:
[----:B------:R-:W-:Y:S01]  /*9f00*/  @P0 STS.64 [R151+0x3008], RZ ;  /* 0x003008ff97000388 */ /* 0x000fe20000000a00 */
[-C--:B-1----:R-:W-:Y:S01]  /*9f10*/  @!P0 LEA R0, P2, R166, R168.reuse, 0x6 ;  /* 0x000000a8a6008211 */ /* 0x082fe200078430ff */
[----:B--2---:R-:W-:Y:S01]  /*9f20*/  @!P0 IMAD.WIDE.U32 R174, R164, 0x60, R168 ;  /* 0x00000060a4ae8825 */ /* 0x004fe200078e00a8 */
[----:B------:R-:W-:Y:S02]  /*9f30*/  @!P0 IADD3 R2, P1, R149, R168, RZ ;  /* 0x000000a895028210 */ /* 0x000fe40007f3e0ff */
[----:B------:R-:W-:Y:S01]  /*9f40*/  @!P0 LEA.HI.X R170, R166, R169, R167, 0x6, P2 ;  /* 0x000000a9a6aa8211 */ /* 0x000fe200010f34a7 */
[----:B------:R-:W-:Y:S01]  /*9f50*/  @P0 STS [R151+0x3000], RZ ;  /* 0x003000ff97000388 */ /* 0x000fe20000000800 */
[-C--:B------:R-:W-:Y:S01]  /*9f60*/  LEA R166, P4, R168, R162.reuse, 0x1 ;  /* 0x000000a2a8a67211 */ /* 0x080fe200078808ff */
[----:B------:R-:W-:Y:S01]  /*9f70*/  @!P0 IMAD R165, R165, 0x60, RZ ;  /* 0x00000060a5a58824 */ /* 0x000fe200078e02ff */
[-C--:B------:R-:W-:Y:S01]  /*9f80*/  @!P0 LEA R178, P3, R2, R162.reuse, 0x1 ;  /* 0x000000a202b28211 */ /* 0x080fe200078608ff */
[----:B------:R-:W-:Y:S01]  /*9f90*/  @P0 STS [R151+0x3004], RZ ;  /* 0x003004ff97000388 */ /* 0x000fe20000000800 */
[----:B------:R-:W-:Y:S02]  /*9fa0*/  LEA.HI.X R167, R168, R163, R169, 0x1, P4 ;  /* 0x000000a3a8a77211 */ /* 0x000fe400020f0ca9 */
[-C--:B------:R-:W-:Y:S02]  /*9fb0*/  @!P0 LEA R176, P2, R0, R162.reuse, 0x1 ;  /* 0x000000a200b08211 */ /* 0x080fe400078408ff */
[----:B------:R-:W-:Y:S01]  /*9fc0*/  @!P0 IADD3.X R164, R148, R169, RZ, P1, !PT ;  /* 0x000000a994a48210 */ /* 0x000fe20000ffe4ff */
[----:B------:R-:W-:Y:S01]  /*9fd0*/  @!PT LDS RZ, [RZ] ;  /* 0x00000000fffff984 */ /* 0x000fe20000000800 */
[----:B------:R-:W-:Y:S01]  /*9fe0*/  @!PT LDS RZ, [RZ] ;  /* 0x00000000fffff984 */ /* 0x000fe20000000800 */
[----:B------:R-:W-:Y:S01]  /*9ff0*/  @!PT LDS RZ, [RZ] ;  /* 0x00000000fffff984 */ /* 0x000fe20000000800 */
[----:B------:R-:W-:Y:S01]  /*a000*/  @!P0 LDGSTS.E.BYPASS.LTC128B.128 [R151+0x3000], desc[UR12][R166.64] ;  /* 0x03000000a6978fae */ /* 0x000fe2000b901d4c */
[-C--:B------:R-:W-:Y:S02]  /*a010*/  @!P0 LEA.HI.X R177, R0, R163.reuse, R170, 0x1, P2 ;  /* 0x000000a300b18211 */ /* 0x080fe400010f0caa */
[----:B------:R-:W-:Y:S02]  /*a020*/  @!P0 LEA.HI.X R179, R2, R163, R164, 0x1, P3 ;  /* 0x000000a302b38211 */ /* 0x000fe400018f0ca4 */
[C---:B------:R-:W-:Y:S02]  /*a030*/  @!P0 LEA R162, P1, R174.reuse, R162, 0x1 ;  /* 0x000000a2aea28211 */ /* 0x040fe400078208ff */
[----:B------:R-:W-:Y:S01]  /*a040*/  @!P0 IADD3 R172, R165, R175, RZ ;  /* 0x000000afa5ac8210 */ /* 0x000fe20007ffe0ff */
[----:B------:R-:W-:Y:S03]  /*a050*/  @P0 STS.128 [R151+0x3800], RZ ;  /* 0x003800ff97000388 */ /* 0x000fe60000000c00 */
[----:B------:R-:W-:Y:S02]  /*a060*/  @!P0 LEA.HI.X R163, R174, R163, R172, 0x1, P1 ;  /* 0x000000a3aea38211 */ /* 0x000fe400008f0cac */
[----:B------:R-:W-:Y:S03]  /*a070*/  ISETP.GT.AND P1, PT, R150, R145, PT ;  /* 0x000000919600720c */ /* 0x000fe60003f24270 */
        /* <DEDUP_REMOVED lines=18> */
[----:B------:R-:W1:Y:S01]  /*a1a0*/  LDSM.16.M88.4 R96, [R141+0x1400] ;  /* 0x001400008d60783b */ /* 0x000e620000000200 */
[----:B------:R-:W-:Y:S07]  /*a1b0*/  MOV R163, R167 ;  /* 0x000000a700a37202 */ /* 0x000fee0000000f00 */
[----:B------:R-:W3:Y:S08]  /*a1c0*/  LDSM.16.M88.4 R100, [R141+0x1800] ;  /* 0x001800008d64783b */ /* 0x000ef00000000200 */
[----:B------:R-:W4:Y:S08]  /*a1d0*/  LDSM.16.M88.4 R104, [R141+0x1c00] ;  /* 0x001c00008d68783b */ /* 0x000f300000000200 */
[----:B------:R-:W5:Y:S08]  /*a1e0*/  LDSM.16.M88.4 R108, [R141+0x2000] ;  /* 0x002000008d6c783b */ /* 0x000f700000000200 */
[----:B------:R-:W5:Y:S08]  /*a1f0*/  LDSM.16.M88.4 R112, [R141+0x2400] ;  /* 0x002400008d70783b */ /* 0x000f700000000200 */
[----:B------:R-:W5:Y:S08]  /*a200*/  LDSM.16.M88.4 R116, [R141+0x2800] ;  /* 0x002800008d74783b */ /* 0x000f700000000200 */
[----:B------:R-:W5:Y:S08]  /*a210*/  LDSM.16.M88.4 R120, [R141+0x2c00] ;  /* 0x002c00008d78783b */ /* 0x000f700000000200 */
[----:B------:R-:W-:Y:S08]  /*a220*/  LDSM.16.M88.4 R124, [R142] ;  /* 0x000000008e7c783b */ /* 0x000ff00000000200 */
[----:B------:R-:W5:Y:S01]  /*a230*/  LDSM.16.M88.4 R128, [R140] ;  /* 0x000000008c80783b */ /* 0x000f620000000200 */
[C---:B--2---:R-:W-:Y:S06]  /*a240*/  HMMA.16816.F32.BF16 R4, R88.reuse, R92, RZ ;  /* 0x0000005c5804723c */ /* 0x044fec00000418ff */
[C---:B------:R-:W-:Y:S01]  /*a250*/  HMMA.16816.F32.BF16 R8, R88.reuse, R94, RZ ;  /* 0x0000005e5808723c */ /* 0x040fe200000418ff */
[----:B------:R-:W-:Y:S05]  /*a260*/  LDSM.16.M88.4 R92, [R136] ;  /* 0x00000000885c783b */ /* 0x000fea0000000200 */
[C---:B-1----:R-:W-:Y:S06]  /*a270*/  HMMA.16816.F32.BF16 R12, R88.reuse, R96, RZ ;  /* 0x00000060580c723c */ /* 0x042fec00000418ff */
        /* <DEDUP_REMOVED lines=20> */
[----:B------:R-:W-:Y:S03]  /*a3c0*/  FMUL.FTZ R195, R7, UR5 ;  /* 0x0000000507c37c20 */ /* 0x000fe60008410000 */
[----:B------:R-:W2:Y:S01]  /*a3d0*/  MUFU.TANH R187, R187 ;  /* 0x000000bb00bb7308 */ /* 0x000ea20000002400 */
[----:B------:R-:W-:Y:S01]  /*a3e0*/  FMUL.FTZ R197, R8, UR5 ;  /* 0x0000000508c57c20 */ /* 0x000fe20008410000 */
[----:B------:R-:W-:Y:S01]  /*a3f0*/  FMUL.FTZ R199, R9, UR5 ;  /* 0x0000000509c77c20 */ /* 0x000fe20008410000 */
[----:B------:R-:W-:Y:S01]  /*a400*/  FMUL.FTZ R201, R10, UR5 ;  /* 0x000000050ac97c20 */ /* 0x000fe20008410000 */
[----:B------:R-:W-:Y:S01]  /*a410*/  FMUL.FTZ R207, R11, UR5 ;  /* 0x000000050bcf7c20 */ /* 0x000fe20008410000 */
[C---:B-1----:R-:W-:Y:S05]  /*a420*/  HMMA.16816.F32.BF16 R12, R124.reuse, R88, R12 ;  /* 0x000000587c0c723c */ /* 0x042fea000004180c */
[----:B------:R-:W1:Y:S01]  /*a430*/  MUFU.TANH R185, R185 ;  /* 0x000000b900b97308 */ /* 0x000e620000002400 */
[C---:B------:R-:W-:Y:S01]  /*a440*/  HMMA.16816.F32.BF16 R16, R124.reuse, R90, R16 ;  /* 0x0000005a7c10723c */ /* 0x040fe20000041810 */
[----:B------:R-:W3:Y:S08]  /*a450*/  LDSM.16.M88.4 R88, [R135] ;  /* 0x000000008758783b */ /* 0x000ef00000000200 */
[----:B------:R-:W4:Y:S01]  /*a460*/  MUFU.TANH R189, R189 ;  /* 0x000000bd00bd7308 */ /* 0x000f220000002400 */
[C---:B------:R-:W-:Y:S06]  /*a470*/  HMMA.16816.F32.BF16 R20, R124.reuse, R92, R20 ;  /* 0x0000005c7c14723c */ /* 0x040fec0000041814 */
[C---:B------:R-:W-:Y:S03]  /*a480*/  HMMA.16816.F32.BF16 R24, R124.reuse, R94, R24 ;  /* 0x0000005e7c18723c */ /* 0x040fe60000041818 */
[----:B------:R-:W1:Y:S01]  /*a490*/  MUFU.TANH R195, R195 ;  /* 0x000000c300c37308 */ /* 0x000e620000002400 */
[----:B------:R-:W5:Y:S01]  /*a4a0*/  LDSM.16.M88.4 R92, [R134] ;  /* 0x00000000865c783b */ /* 0x000f620000000200 */
        /* <DEDUP_REMOVED lines=19> */
[C---:B---3--:R-:W-:Y:S06]  /*a5e0*/  HMMA.16816.F32.BF16 R28, R124.reuse, R88, R28 ;  /* 0x000000587c1c723c */ /* 0x048fec000004181c */
[----:B------:R-:W3:Y:S01]  /*a5f0*/  MUFU.TANH R207, R207 ;  /* 0x000000cf00cf7308 */ /* 0x000ee20000002400 */
[C---:B------:R-:W-:Y:S01]  /*a600*/  HMMA.16816.F32.BF16 R32, R124.reuse, R90, R32 ;  /* 0x0000005a7c20723c */ /* 0x040fe20000041820 */
[----:B------:R-:W2:Y:S08]  /*a610*/  LDSM.16.M88.4 R88, [R133] ;  /* 0x000000008558783b */ /* 0x000eb00000000200 */
[----:B------:R-:W1:Y:S01]  /*a620*/  MUFU.TANH R209, R209 ;  /* 0x000000d100d17308 */ /* 0x000e620000002400 */
[C---:B-----5:R-:W-:Y:S06]  /*a630*/  HMMA.16816.F32.BF16 R36, R124.reuse, R92, R36 ;  /* 0x0000005c7c24723c */ /* 0x060fec0000041824 */
        /* <DEDUP_REMOVED lines=21> */
[C---:B--2---:R-:W-:Y:S03]  /*a790*/  HMMA.16816.F32.BF16 R44, R124.reuse, R88, R44 ;  /* 0x000000587c2c723c */ /* 0x044fe6000004182c */
[----:B------:R-:W-:Y:S04]  /*a7a0*/  FMUL.FTZ R200, R43, UR5 ;  /* 0x000000052bc87c20 */ /* 0x000fe80008410000 */
[----:B------:R-:W2:Y:S01]  /*a7b0*/  MUFU.TANH R223, R223 ;  /* 0x000000df00df7308 */ /* 0x000ea20000002400 */
[C---:B------:R-:W-:Y:S01]  /*a7c0*/  HMMA.16816.F32.BF16 R48, R124.reuse, R90, R48 ;  /* 0x0000005a7c30723c */ /* 0x040fe20000041830 */
[----:B------:R-:W4:Y:S01]  /*a7d0*/  LDSM.16.M88.4 R88, [R86] ;  /* 0x000000005658783b */ /* 0x000f220000000200 */
[----:B------:R-:W-:Y:S07]  /*a7e0*/  DEPBAR.LE SB0, 0x0 ;  /* 0x000080000000791a */ /* 0x000fee0000000000 */
[----:B------:R-:W1:Y:S01]  /*a7f0*/  MUFU.TANH R221, R221 ;  /* 0x000000dd00dd7308 */ /* 0x000e620000002400 */
[C---:B-----5:R-:W-:Y:S01]  /*a800*/  HMMA.16816.F32.BF16 R52, R124.reuse, R92, R52 ;  /* 0x0000005c7c34723c */ /* 0x060fe20000041834 */
[----:B------:R-:W-:Y:S05]  /*a810*/  BAR.SYNC.DEFER_BLOCKING 0x0 ;  /* 0x0000000000007b1d */ /* 0x000fea0000010000 */
[C---:B------:R-:W-:Y:S03]  /*a820*/  HMMA.16816.F32.BF16 R56, R124.reuse, R94, R56 ;  /* 0x0000005e7c38723c */ /* 0x040fe60000041838 */
[----:B------:R-:W1:Y:S02]  /*a830*/  MUFU.TANH R219, R219 ;  /* 0x000000db00db7308 */ /* 0x000e640000002400 */
        /* <DEDUP_REMOVED lines=17> */
[C---:B----4-:R-:W-:Y:S03]  /*a950*/  HMMA.16816.F32.BF16 R60, R124.reuse, R88, R60 ;  /* 0x000000587c3c723c */ /* 0x050fe6000004183c */
[----:B------:R-:W-:Y:S01]  /*a960*/  FMUL.FTZ R177, R58, UR5 ;  /* 0x000000053ab17c20 */ /* 0x000fe20008410000 */
[----:B------:R-:W-:Y:S04]  /*a970*/  FMUL.FTZ R173, R59, UR5 ;  /* 0x000000053bad7c20 */ /* 0x000fe80008410000 */
[----:B------:R-:W4:Y:S01]  /*a980*/  MUFU.TANH R227, R227 ;  /* 0x000000e300e37308 */ /* 0x000f220000002400 */
[----:B------:R-:W-:Y:S09]  /*a990*/  HMMA.16816.F32.BF16 R64, R124, R90, R64 ;  /* 0x0000005a7c40723c */ /* 0x000ff20000041840 */
        /* <DEDUP_REMOVED lines=51> */
[----:B------:R-:W1:Y:S01]  /*acd0*/  MUFU.TANH R3, R3 ;  /* 0x0000000300037308 */ /* 0x000e620000002400 */
[----:B--234-:R-:W-:Y:S05]  /*ace0*/  @!P1 BRA `(.L_x_4010) ;  /* 0x0000000400b09947 */ /* 0x01cfea0003800000 */
[----:B------:R-:W2:Y:S08]  /*acf0*/  LDC R7, c[0x0][0x248] ;  /* 0x00009200ff077b82 */ /* 0x000eb00000000800 */
[----:B-1----:R-:W1:Y:S08]  /*ad00*/  @!P0 LDC R2, c[0x0][0x24c] ;  /* 0x00009300ff028b82 */ /* 0x002e700000000800 */
[----:B------:R-:W3:Y:S01]  /*ad10*/  @!P0 LDC R0, c[0x0][0x24c] ;  /* 0x00009300ff008b82 */ /* 0x000ee20000000800 */
[----:B--2---:R-:W-:Y:S04]  /*ad20*/  LEA R4, -R7, RZ, 0x7 ;  /* 0x000000ff07047211 */ /* 0x004fe800078e39ff */
[----:B------:R-:W-:Y:S01]  /*ad30*/  SHF.R.S32.HI R5, RZ, 0x1f, R4 ;  /* 0x0000001fff057819 */ /* 0x000fe20000011404 */
[----:B------:R-:W-:Y:S06]  /*ad40*/  @!P6 BRA `(.L_x_4011) ;  /* 0x0000000000f8e947 */ /* 0x000fec0003800000 */
[----:B------:R-:W2:Y:S02]  /*ad50*/  LDC R6, c[0x0][0x380] ;  /* 0x0000e000ff067b82 */ /* 0x000ea40000000800 */
[-C--:B--2---:R-:W-:Y:S04]  /*ad60*/  IABS R4, R6.reuse ;  /* 0x0000000600047213 */ /* 0x084fe80000000000 */
[----:B------:R-:W2:Y:S10]  /*ad70*/  I2F.RP R11, R4 ;  /* 0x00000004000b7306 */ /* 0x000eb40000209400 */
[----:B--2---:R-:W2:Y:S02]  /*ad80*/  MUFU.RCP R5, R11 ;  /* 0x0000000b00057308 */ /* 0x004ea40000001000 */
[----:B--2---:R-:W-:Y:S01]  /*ad90*/  VIADD R14, R5, 0xffffffe ;  /* 0x0ffffffe050e7836 */ /* 0x004fe20000000000 */
[----:B------:R-:W-:Y:S07]  /*ada0*/  SHF.L.U32 R5, R150, 0x7, RZ ;  /* 0x0000000796057819 */ /* 0x000fee00000006ff */
[----:B------:R-:W2:Y:S01]  /*adb0*/  F2I.FTZ.U32.TRUNC.NTZ R15, R14 ;  /* 0x0000000e000f7305 */ /* 0x000ea2000021f000 */
[----:B------:R-:W-:Y:S01]  /*adc0*/  IABS R10, R5 ;  /* 0x00000005000a7213 */ /* 0x000fe20000000000 */
[C---:B------:R-:W-:Y:S01]  /*add0*/  VIADD R13, R5.reuse, 0xffffff80 ;  /* 0xffffff80050d7836 */ /* 0x040fe20000000000 */
[-C--:B------:R-:W-:Y:S04]  /*ade0*/  LOP3.LUT R5, R5, R6.reuse, RZ, 0x3c, !PT ;  /* 0x0000000605057212 */ /* 0x080fe800078e3cff */
[----:B------:R-:W-:Y:S02]  /*adf0*/  IABS R8, R13 ;  /* 0x0000000d00087213 */ /* 0x000fe40000000000 */
[----:B------:R-:W-:Y:S04]  /*ae00*/  LOP3.LUT R13, R13, R6, RZ, 0x3c, !PT ;  /* 0x000000060d0d7212 */ /* 0x000fe800078e3cff */
        /* <DEDUP_REMOVED lines=38> */
[-C--:B------:R-:W-:Y:S01]  /*b070*/  IMAD.WIDE.U32 R14, R6, R7.reuse, RZ ;  /* 0x00000007060e7225 */ /* 0x080fe200078e00ff */
[----:B------:R-:W-:Y:S05]  /*b080*/  SHF.R.S32.HI R12, RZ, 0x1f, R6 ;  /* 0x0000001fff0c7819 */ /* 0x000fea0000011406 */
[----:B------:R-:W-:Y:S04]  /*b090*/  IMAD R11, R12, R7, RZ ;  /* 0x000000070c0b7224 */ /* 0x000fe800078e02ff */
[----:B--2---:R-:W-:Y:S05]  /*b0a0*/  IMAD R11, R6, R8, R11 ;  /* 0x00000008060b7224 */ /* 0x004fea00078e020b */
[----:B------:R-:W-:Y:S01]  /*b0b0*/  IADD3 R15, R15, R11, RZ ;  /* 0x0000000b0f0f7210 */ /* 0x000fe20007ffe0ff */
[----:B----4-:R-:W-:Y:S04]  /*b0c0*/  IMAD.IADD R9, R9, 0x1, -R10 ;  /* 0x0000000109097824 */ /* 0x010fe800078e0a0a */
[-C--:B-----5:R-:W-:Y:S01]  /*b0d0*/  IMAD.WIDE.U32 R14, R9, R4.reuse, R14 ;  /* 0x00000004090e7225 */ /* 0x0a0fe200078e000e */
[----:B------:R-:W-:Y:S05]  /*b0e0*/  SHF.R.S32.HI R13, RZ, 0x1f, R9 ;  /* 0x0000001fff0d7819 */ /* 0x000fea0000011409 */
[----:B------:R-:W-:Y:S01]  /*b0f0*/  IMAD R6, R13, R4, RZ ;  /* 0x000000040d067224 */ /* 0x000fe200078e02ff */
[----:B------:R-:W-:Y:S03]  /*b100*/  MOV R4, R14 ;  /* 0x0000000e00047202 */ /* 0x000fe60000000f00 */
[----:B------:R-:W-:Y:S04]  /*b110*/  IMAD R6, R9, R5, R6 ;  /* 0x0000000509067224 */ /* 0x000fe800078e0206 */
[----:B------:R-:W-:Y:S07]  /*b120*/  IMAD.IADD R5, R15, 0x1, R6 ;  /* 0x000000010f057824 */ /* 0x000fee00078e0206 */
.L_x_4011:
[----:B------:R2:W-:Y:S01]  /*b130*/  @P0 STS [R151+0x1000], RZ ;  /* 0x001000ff97000388 */ /* 0x0005e20000000800 */
[C---:B------:R-:W-:Y:S01]  /*b140*/  LEA R16, P4, R4.reuse, R158, 0x1 ;  /* 0x0000009e04107211 */ /* 0x040fe200078808ff */
[C---:B------:R-:W-:Y:S01]  /*b150*/  @!P0 IMAD.WIDE.U32 R10, R7.reuse, 0x60, R4 ;  /* 0x00000060070a8825 */ /* 0x040fe200078e0004 */
[-C--:B------:R-:W-:Y:S01]  /*b160*/  @!P0 LEA R8, P2, R7, R4.reuse, 0x6 ;  /* 0x0000000407088211 */ /* 0x080fe200078430ff */
[----:B------:R2:W-:Y:S01]  /*b170*/  @P0 STS [R151+0x1004], RZ ;  /* 0x001004ff97000388 */ /* 0x0005e20000000800 */
[----:B------:R-:W-:Y:S02]  /*b180*/  @!P0 IADD3 R6, P1, R147, R4, RZ ;  /* 0x0000000493068210 */ /* 0x000fe40007f3e0ff */
[--C-:B------:R-:W-:Y:S01]  /*b190*/  LEA.HI.X R17, R4, R159, R5.reuse, 0x1, P4 ;  /* 0x0000009f04117211 */ /* 0x100fe200020f0c05 */
[----:B------:R2:W-:Y:S01]  /*b1a0*/  @P0 STS.64 [R151+0x1008], RZ ;  /* 0x001008ff97000388 */ /* 0x0005e20000000a00 */
[----:B-1----:R-:W-:Y:S01]  /*b1b0*/  @!P0 LEA.HI.X R2, R7, R5, R2, 0x6, P2 ;  /* 0x0000000507028211 */ /* 0x002fe200010f3402 */
[----:B---3--:R-:W-:Y:S01]  /*b1c0*/  @!P0 IMAD R7, R0, 0x60, RZ ;  /* 0x0000006000078824 */ /* 0x008fe200078e02ff */
[-C--:B------:R-:W-:Y:S01]  /*b1d0*/  @!P0 LEA R14, P3, R6, R158.reuse, 0x1 ;  /* 0x0000009e060e8211 */ /* 0x080fe200078608ff */
[----:B------:R-:W-:Y:S01]  /*b1e0*/  @!PT LDS RZ, [RZ] ;  /* 0x00000000fffff984 */ /* 0x000fe20000000800 */
[----:B------:R-:W-:Y:S01]  /*b1f0*/  @!PT LDS RZ, [RZ] ;  /* 0x00000000fffff984 */ /* 0x000fe20000000800 */
[----:B------:R-:W-:Y:S01]  /*b200*/  @!PT LDS RZ, [RZ] ;  /* 0x00000000fffff984 */ /* 0x000fe20000000800 */
[----:B------:R2:W-:Y:S01]  /*b210*/  @!P0 LDGSTS.E.BYPASS.LTC128B.128 [R151+0x1000], desc[UR12][R16.64] ;  /* 0x0100000010978fae */ /* 0x0005e2000b901d4c */
[----:B------:R-:W-:Y:S01]  /*b220*/  @!P0 IMAD.X R0, R146, 0x1, R5, P1 ;  /* 0x0000000192008824 */ /* 0x000fe200008e0605 */
[-C--:B------:R-:W-:Y:S01]  /*b230*/  @!P0 LEA R12, P2, R8, R158.reuse, 0x1 ;  /* 0x0000009e080c8211 */ /* 0x080fe200078408ff */
[----:B------:R-:W-:Y:S01]  /*b240*/  @!P0 IMAD.IADD R7, R7, 0x1, R11 ;  /* 0x0000000107078824 */ /* 0x000fe200078e020b */
[----:B------:R2:W-:Y:S01]  /*b250*/  @P0 STS.128 [R151+0x1800], RZ ;  /* 0x001800ff97000388 */ /* 0x0005e20000000c00 */
[----:B------:R-:W-:Y:S01]  /*b260*/  @!P0 LEA R18, P1, R10, R158, 0x1 ;  /* 0x0000009e0a128211 */ /* 0x000fe200078208ff */
[----:B------:R-:W-:Y:S01]  /*b270*/  IMAD.MOV.U32 R158, RZ, RZ, R16 ;  /* 0x000000ffff9e7224 */ /* 0x000fe200078e0010 */
[-C--:B------:R-:W-:Y:S02]  /*b280*/  @!P0 LEA.HI.X R15, R6, R159.reuse, R0, 0x1, P3 ;  /* 0x0000009f060f8211 */ /* 0x080fe400018f0c00 */
        /* <DEDUP_REMOVED lines=18> */
.L_x_4010:
[----:B--2---:R-:W-:Y:S01]  /*b3b0*/  LDSM.16.MT88.4 R16, [R139+0x3000] ;  /* 0x003000008b10783b */ /* 0x004fe20000004200 */
[----:B------:R-:W-:Y:S02]  /*b3c0*/  FMNMX.FTZ R4, R187, R87, !PT ;  /* 0x00000057bb047209 */ /* 0x000fe40007810000 */
[----:B-1----:R-:W-:Y:S02]  /*b3d0*/  FMNMX.FTZ R0, R189, R85, !PT ;  /* 0x00000055bd007209 */ /* 0x002fe40007810000 */
[----:B------:R-:W-:Y:S02]  /*b3e0*/  FMNMX.FTZ R4, R185, R4, !PT ;  /* 0x00000004b9047209 */ /* 0x000fe40007810000 */
[----:B------:R-:W-:Y:S01]  /*b3f0*/  FMNMX.FTZ R0, R195, R0, !PT ;  /* 0x00000000c3007209 */ /* 0x000fe20007810000 */
[----:B------:R-:W-:Y:S01]  /*b400*/  LDSM.16.MT88.4 R28, [R138+0x3000] ;  /* 0x003000008a1c783b */ /* 0x000fe20000004200 */
[----:B------:R-:W-:Y:S02]  /*b410*/  FMNMX.FTZ R4, R197, R4, !PT ;  /* 0x00000004c5047209 */ /* 0x000fe40007810000 */
[----:B------:R-:W-:Y:S02]  /*b420*/  FMNMX.FTZ R0, R201, R0, !PT ;  /* 0x00000000c9007209 */ /* 0x000fe40007810000 */
        /* <DEDUP_REMOVED lines=71> */
[C---:B------:R-:W-:Y:S01]  /*b8a0*/  FADD.FTZ R4, -R2.reuse, R87 ;  /* 0x0000005702047221 */ /* 0x040fe20000010100 */
[----:B------:R-:W-:Y:S01]  /*b8b0*/  FMUL.FTZ R60, R2, UR4 ;  /* 0x00000004023c7c20 */ /* 0x000fe20008410000 */
[----:B------:R-:W-:Y:S02]  /*b8c0*/  MOV R87, R2 ;  /* 0x0000000200577202 */ /* 0x000fe40000000f00 */
[----:B------:R-:W-:Y:S01]  /*b8d0*/  FMUL.FTZ R21, R4, UR4 ;  /* 0x0000000404157c20 */ /* 0x000fe20008410000 */
[----:B------:R-:W-:Y:S01]  /*b8e0*/  FADD.FTZ R4, -R0, R85 ;  /* 0x0000005500047221 */ /* 0x000fe20000010100 */
[----:B------:R-:W-:Y:S02]  /*b8f0*/  FSEL R60, R60, RZ, P0 ;  /* 0x000000ff3c3c7208 */ /* 0x000fe40000000000 */
[----:B------:R-:W-:Y:S01]  /*b900*/  FSETP.NEU.FTZ.AND P0, PT, R0, -INF , PT ;  /* 0xff8000000000780b */ /* 0x000fe20003f1d000 */
        /* <DEDUP_REMOVED lines=15> */
[----:B------:R-:W-:Y:S01]  /*ba00*/  FSEL R52, R52, RZ, P0 ;  /* 0x000000ff34347208 */ /* 0x000fe20000000000 */
[----:B------:R-:W-:Y:S03]  /*ba10*/  FFMA.FTZ R101, R233, UR4, -R60 ;  /* 0x00000004e9657c23 */ /* 0x000fe6000801083c */
[----:B------:R-:W-:Y:S01]  /*ba20*/  MUFU.EX2 R116, R116 ;  /* 0x0000007400747308 */ /* 0x000fe20000000800 */
[C---:B-1----:R-:W-:Y:S01]  /*ba30*/  FMUL.FTZ R8, R21.reuse, R76 ;  /* 0x0000004c15087220 */ /* 0x042fe20000410000 */
[C---:B------:R-:W-:Y:S01]  /*ba40*/  FMUL.FTZ R9, R21.reuse, R77 ;  /* 0x0000004d15097220 */ /* 0x040fe20000410000 */
[C---:B------:R-:W-:Y:S01]  /*ba50*/  FMUL.FTZ R4, R21.reuse, R80 ;  /* 0x0000005015047220 */ /* 0x040fe20000410000 */
[C---:B------:R-:W-:Y:S01]  /*ba60*/  FMUL.FTZ R5, R21.reuse, R81 ;  /* 0x0000005115057220 */ /* 0x040fe20000410000 */
[C---:B------:R-:W-:Y:S01]  /*ba70*/  FMUL.FTZ R12, R21.reuse, R72 ;  /* 0x00000048150c7220 */ /* 0x040fe20000410000 */
[----:B------:R-:W-:Y:S01]  /*ba80*/  FMUL.FTZ R13, R21, R73 ;  /* 0x00000049150d7220 */ /* 0x000fe20000410000 */
[--C-:B------:R-:W-:Y:S03]  /*ba90*/  FFMA.FTZ R23, R189, UR4, -R52.reuse ;  /* 0x00000004bd177c23 */ /* 0x100fe60008010834 */
[----:B------:R-:W1:Y:S01]  /*baa0*/  MUFU.EX2 R22, R22 ;  /* 0x0000001600167308 */ /* 0x000e620000000800 */
[C---:B--2---:R-:W-:Y:S01]  /*bab0*/  FMUL.FTZ R10, R20.reuse, R78 ;  /* 0x0000004e140a7220 */ /* 0x044fe20000410000 */
[C---:B------:R-:W-:Y:S01]  /*bac0*/  FMUL.FTZ R11, R20.reuse, R79 ;  /* 0x0000004f140b7220 */ /* 0x040fe20000410000 */
[C---:B------:R-:W-:Y:S01]  /*bad0*/  FMUL.FTZ R6, R20.reuse, R82 ;  /* 0x0000005214067220 */ /* 0x040fe20000410000 */
[----:B------:R-:W-:Y:S01]  /*bae0*/  LDSM.16.MT88.4 R76, [R139+0x4c00] ;  /* 0x004c00008b4c783b */ /* 0x000fe20000004200 */
[C---:B------:R-:W-:Y:S01]  /*baf0*/  FMUL.FTZ R7, R20.reuse, R83 ;  /* 0x0000005314077220 */ /* 0x040fe20000410000 */
[C---:B------:R-:W-:Y:S01]  /*bb00*/  FMUL.FTZ R14, R20.reuse, R74 ;  /* 0x0000004a140e7220 */ /* 0x040fe20000410000 */
[----:B------:R-:W-:Y:S03]  /*bb10*/  FMUL.FTZ R15, R20, R75 ;  /* 0x0000004b140f7220 */ /* 0x000fe60000410000 */
        /* <DEDUP_REMOVED lines=9> */
[----:B-1----:R-:W-:Y:S01]  /*bbb0*/  F2FP.BF16.F32.PACK_AB R24, R22, R116 ;  /* 0x000000741618723e */ /* 0x002fe200000010ff */
[----:B------:R-:W-:Y:S01]  /*bbc0*/  FFMA.FTZ R116, R21, R160, R116 ;  /* 0x000000a015747223 */ /* 0x000fe20000010074 */
[--C-:B------:R-:W-:Y:S01]  /*bbd0*/  FFMA.FTZ R49, R178, UR4, -R52.reuse ;  /* 0x00000004b2317c23 */ /* 0x100fe20008010834 */
[--C-:B------:R-:W-:Y:S01]  /*bbe0*/  FFMA.FTZ R56, R245, UR4, -R52.reuse ;  /* 0x00000004f5387c23 */ /* 0x100fe20008010834 */
[--C-:B------:R-:W-:Y:S01]  /*bbf0*/  FFMA.FTZ R63, R217, UR4, -R52.reuse ;  /* 0x00000004d93f7c23 */ /* 0x100fe20008010834 */
[----:B------:R-:W-:Y:S01]  /*bc00*/  FFMA.FTZ R66, R205, UR4, -R52 ;  /* 0x00000004cd427c23 */ /* 0x000fe20008010834 */
        /* <DEDUP_REMOVED lines=9> */
[----:B------:R-:W1:Y:S01]  /*bca0*/  MUFU.EX2 R111, R111 ;  /* 0x0000006f006f7308 */ /* 0x000e620000000800 */
[----:B--2---:R-:W-:Y:S01]  /*bcb0*/  F2FP.BF16.F32.PACK_AB R25, R115, R23 ;  /* 0x000000177319723e */ /* 0x004fe200000010ff */
[----:B------:R-:W-:Y:S01]  /*bcc0*/  FFMA.FTZ R91, R249, UR4, -R60 ;  /* 0x00000004f95b7c23 */ /* 0x000fe2000801083c */
[--C-:B------:R-:W-:Y:S01]  /*bcd0*/  FFMA.FTZ R92, R247, UR4, -R52.reuse ;  /* 0x00000004f75c7c23 */ /* 0x100fe20008010834 */
[----:B------:R-:W-:Y:S01]  /*bce0*/  FFMA.FTZ R89, R176, UR4, -R52 ;  /* 0x00000004b0597c23 */ /* 0x000fe20008010834 */
[--C-:B------:R-:W-:Y:S01]  /*bcf0*/  FFMA.FTZ R90, R174, UR4, -R60.reuse ;  /* 0x00000004ae5a7c23 */ /* 0x100fe2000801083c */
[----:B------:R-:W-:Y:S01]  /*bd00*/  FFMA.FTZ R67, R172, UR4, -R60 ;  /* 0x00000004ac437c23 */ /* 0x000fe2000801083c */
        /* <DEDUP_REMOVED lines=8> */
[----:B------:R-:W-:Y:S03]  /*bd90*/  FFMA.FTZ R54, R190, UR4, -R60 ;  /* 0x00000004be367c23 */ /* 0x000fe6000801083c */
[----:B------:R-:W2:Y:S01]  /*bda0*/  MUFU.EX2 R112, R112 ;  /* 0x0000007000707308 */ /* 0x000ea20000000800 */
[----:B-1----:R-:W-:Y:S01]  /*bdb0*/  F2FP.BF16.F32.PACK_AB R26, R111, R114 ;  /* 0x000000726f1a723e */ /* 0x002fe200000010ff */
[--C-:B------:R-:W-:Y:S01]  /*bdc0*/  FFMA.FTZ R51, R188, UR4, -R52.reuse ;  /* 0x00000004bc337c23 */ /* 0x100fe20008010834 */
[----:B------:R-:W-:Y:S01]  /*bdd0*/  FFMA.FTZ R50, R200, UR4, -R52 ;  /* 0x00000004c8327c23 */ /* 0x000fe20008010834 */
[--C-:B------:R-:W-:Y:S01]  /*bde0*/  FFMA.FTZ R72, R203, UR4, -R60.reuse ;  /* 0x00000004cb487c23 */ /* 0x100fe2000801083c */
[----:B------:R-:W-:Y:S01]  /*bdf0*/  ISETP.GT.AND P0, PT, R150, R145, PT ;  /* 0x000000919600720c */ /* 0x000fe20003f04270 */
[----:B------:R-:W-:Y:S01]  /*be00*/  FFMA.FTZ R73, R193, UR4, -R60 ;  /* 0x00000004c1497c23 */ /* 0x000fe2000801083c */
[----:B------:R-:W-:Y:S03]  /*be10*/  FFMA.FTZ R74, R191, UR4, -R52 ;  /* 0x00000004bf4a7c23 */ /* 0x000fe60008010834 */
[----:B------:R-:W-:Y:S01]  /*be20*/  MUFU.EX2 R110, R110 ;  /* 0x0000006e006e7308 */ /* 0x000fe20000000800 */
[--C-:B------:R-:W-:Y:S01]  /*be30*/  FFMA.FTZ R175, R175, UR4, -R60.reuse ;  /* 0x00000004afaf7c23 */ /* 0x100fe2000801083c */
[----:B------:R-:W-:Y:S01]  /*be40*/  FFMA.FTZ R171, R171, UR4, -R60 ;  /* 0x00000004abab7c23 */ /* 0x000fe2000801083c */
[--C-:B------:R-:W-:Y:S01]  /*be50*/  FFMA.FTZ R169, R169, UR4, -R52.reuse ;  /* 0x00000004a9a97c23 */ /* 0x100fe20008010834 */
[----:B------:R-:W-:Y:S01]  /*be60*/  FFMA.FTZ R97, R97, UR4, -R52 ;  /* 0x0000000461617c23 */ /* 0x000fe20008010834 */
[----:B------:R-:W-:Y:S05]  /*be70*/  MOV R85, R0 ;  /* 0x0000000000557202 */ /* 0x000fea0000000f00 */
[----:B------:R-:W1:Y:S01]  /*be80*/  MUFU.EX2 R107, R107 ;  /* 0x0000006b006b7308 */ /* 0x000e620000000800 */
[----:B--2---:R-:W-:Y:S09]  /*be90*/  F2FP.BF16.F32.PACK_AB R27, R112, R113 ;  /* 0x00000071701b723e */ /* 0x004ff200000010ff */
[----:B------:R-:W-:Y:S01]  /*bea0*/  MUFU.EX2 R109, R109 ;  /* 0x0000006d006d7308 */ /* 0x000fe20000000800 */
[C---:B------:R-:W-:Y:S06]  /*beb0*/  HMMA.16816.F32.BF16 R4, R24.reuse, R16, R4 ;  /* 0x000000101804723c */ /* 0x040fec0000041804 */
[C---:B------:R-:W-:Y:S03]  /*bec0*/  HMMA.16816.F32.BF16 R8, R24.reuse, R18, R8 ;  /* 0x000000121808723c */ /* 0x040fe60000041808 */
[----:B------:R-:W2:Y:S02]  /*bed0*/  MUFU.EX2 R106, R106 ;  /* 0x0000006a006a7308 */ /* 0x000ea40000000800 */
[----:B-1----:R-:W-:Y:S01]  /*bee0*/  F2FP.BF16.F32.PACK_AB R32, R107, R110 ;  /* 0x0000006e6b20723e */ /* 0x002fe200000010ff */
[C---:B------:R-:W-:Y:S07]  /*bef0*/  HMMA.16816.F32.BF16 R12, R24.reuse, R28, R12 ;  /* 0x0000001c180c723c */ /* 0x040fee000004180c */
[----:B------:R-:W-:Y:S01]  /*bf00*/  MUFU.EX2 R108, R108 ;  /* 0x0000006c006c7308 */ /* 0x000fe20000000800 */
[C---:B------:R-:W-:Y:S03]  /*bf10*/  FMUL.FTZ R16, R21.reuse, R68 ;  /* 0x0000004415107220 */ /* 0x040fe60000410000 */
[----:B------:R-:W-:Y:S01]  /*bf20*/  FMUL.FTZ R17, R21, R69 ;  /* 0x0000004515117220 */ /* 0x000fe20000410000 */
[C---:B------:R-:W-:Y:S01]  /*bf30*/  FMUL.FTZ R18, R20.reuse, R70 ;  /* 0x0000004614127220 */ /* 0x040fe20000410000 */
[----:B------:R-:W-:Y:S04]  /*bf40*/  FMUL.FTZ R19, R20, R71 ;  /* 0x0000004714137220 */ /* 0x000fe80000410000 */
[----:B------:R-:W1:Y:S01]  /*bf50*/  MUFU.EX2 R105, R105 ;  /* 0x0000006900697308 */ /* 0x000e620000000800 */
[----:B--2---:R-:W-:Y:S01]  /*bf60*/  F2FP.BF16.F32.PACK_AB R33, R106, R109 ;  /* 0x0000006d6a21723e */ /* 0x004fe200000010ff */
[----:B------:R-:W-:Y:S01]  /*bf70*/  FFMA.FTZ R28, R20, R161, R23 ;  /* 0x000000a1141c7223 */ /* 0x000fe20000010017 */
[----:B------:R-:W-:Y:S01]  /*bf80*/  FADD.FTZ R29, R22, R116 ;  /* 0x00000074161d7221 */ /* 0x000fe20000010000 */
[----:B------:R-:W-:Y:S01]  /*bf90*/  HMMA.16816.F32.BF16 R16, R24, R30, R16 ;  /* 0x0000001e1810723c */ /* 0x000fe20000041810 */
[----:B------:R-:W2:Y:S02]  /*bfa0*/  LDSM.16.MT88.4 R24, [R138+0x3800] ;  /* 0x003800008a18783b */ /* 0x000ea40000004200 */
[----:B------:R-:W-:Y:S03]  /*bfb0*/  FADD.FTZ R28, R115, R28 ;  /* 0x0000001c731c7221 */ /* 0x000fe60000010000 */
[----:B------:R-:W-:Y:S01]  /*bfc0*/  MUFU.EX2 R104, R104 ;  /* 0x0000006800687308 */ /* 0x000fe20000000800 */
[----:B------:R-:W-:Y:S01]  /*bfd0*/  FADD.FTZ R114, R114, R29 ;  /* 0x0000001d72727221 */ /* 0x000fe20000010000 */
[----:B------:R-:W-:Y:S04]  /*bfe0*/  FADD.FTZ R113, R113, R28 ;  /* 0x0000001c71717221 */ /* 0x000fe80000010000 */
[----:B------:R-:W-:Y:S04]  /*bff0*/  FADD.FTZ R112, R112, R113 ;  /* 0x0000007170707221 */ /* 0x000fe80000010000 */
[----:B------:R-:W3:Y:S01]  /*c000*/  MUFU.EX2 R103, R103 ;  /* 0x0000006700677308 */ /* 0x000ee20000000800 */
[----:B-1----:R-:W-:Y:S01]  /*c010*/  F2FP.BF16.F32.PACK_AB R34, R105, R108 ;  /* 0x0000006c6922723e */ /* 0x002fe200000010ff */
[----:B------:R-:W-:Y:S01]  /*c020*/  FADD.FTZ R111, R111, R114 ;  /* 0x000000726f6f7221 */ /* 0x000fe20000010000 */
[----:B------:R-:W-:Y:S03]  /*c030*/  FADD.FTZ R109, R109, R112 ;  /* 0x000000706d6d7221 */ /* 0x000fe60000010000 */
[----:B------:R-:W-:Y:S01]  /*c040*/  FADD.FTZ R110, R110, R111 ;  /* 0x0000006f6e6e7221 */ /* 0x000fe20000010000 */
[----:B------:R-:W-:Y:S03]  /*c050*/  FADD.FTZ R109, R106, R109 ;  /* 0x0000006d6a6d7221 */ /* 0x000fe60000010000 */
[----:B------:R-:W1:Y:S01]  /*c060*/  MUFU.EX2 R101, R101 ;  /* 0x0000006500657308 */ /* 0x000e620000000800 */
[----:B------:R-:W-:Y:S04]  /*c070*/  FADD.FTZ R107, R107, R110 ;  /* 0x0000006e6b6b7221 */ /* 0x000fe80000010000 */
[----:B------:R-:W-:Y:S05]  /*c080*/  FADD.FTZ R108, R108, R107 ;  /* 0x0000006b6c6c7221 */ /* 0x000fea0000010000 */
[----:B------:R-:W4:Y:S01]  /*c090*/  MUFU.EX2 R100, R100 ;  /* 0x0000006400647308 */ /* 0x000f220000000800 */
[----:B---3--:R-:W-:Y:S01]  /*c0a0*/  F2FP.BF16.F32.PACK_AB R35, R103, R104 ;  /* 0x000000686723723e */ /* 0x008fe200000010ff */
[----:B------:R-:W-:Y:S01]  /*c0b0*/  FADD.FTZ R104, R104, R109 ;  /* 0x0000006d68687221 */ /* 0x000fe20000010000 */
[----:B------:R-:W-:Y:S03]  /*c0c0*/  FADD.FTZ R108, R105, R108 ;  /* 0x0000006c696c7221 */ /* 0x000fe60000010000 */
[----:B------:R-:W-:Y:S04]  /*c0d0*/  FADD.FTZ R103, R103, R104 ;  /* 0x0000006867677221 */ /* 0x000fe80000010000 */
[----:B------:R-:W-:Y:S01]  /*c0e0*/  MUFU.EX2 R102, R102 ;  /* 0x0000006600667308 */ /* 0x000fe20000000800 */
[C---:B------:R-:W-:Y:S05]  /*c0f0*/  HMMA.16816.F32.BF16 R4, R32.reuse, R36, R4 ;  /* 0x000000242004723c */ /* 0x040fea0000041804 */
[----:B-1----:R-:W-:Y:S01]  /*c100*/  FADD.FTZ R69, R101, R108 ;  /* 0x0000006c65457221 */ /* 0x002fe20000010000 */
[C---:B------:R-:W-:Y:S03]  /*c110*/  HMMA.16816.F32.BF16 R8, R32.reuse, R38, R8 ;  /* 0x000000262008723c */ /* 0x040fe60000041808 */
[----:B------:R-:W1:Y:S01]  /*c120*/  MUFU.EX2 R99, R99 ;  /* 0x0000006300637308 */ /* 0x000e620000000800 */
[----:B------:R-:W3:Y:S01]  /*c130*/  LDSM.16.MT88.4 R36, [R139+0x3c00] ;  /* 0x003c00008b24783b */ /* 0x000ee20000004200 */
[C---:B----4-:R-:W-:Y:S01]  /*c140*/  F2FP.BF16.F32.PACK_AB R20, R100.reuse, R101 ;  /* 0x000000656414723e */ /* 0x050fe200000010ff */
[C---:B------:R-:W-:Y:S07]  /*c150*/  HMMA.16816.F32.BF16 R12, R32.reuse, R40, R12 ;  /* 0x00000028200c723c */ /* 0x040fee000004180c */
[----:B------:R-:W-:Y:S01]  /*c160*/  MUFU.EX2 R98, R98 ;  /* 0x0000006200627308 */ /* 0x000fe20000000800 */
[----:B------:R-:W-:Y:S01]  /*c170*/  FADD.FTZ R69, R100, R69 ;  /* 0x0000004564457221 */ /* 0x000fe20000010000 */
[----:B------:R-:W-:Y:S01]  /*c180*/  HMMA.16816.F32.BF16 R16, R32, R42, R16 ;  /* 0x0000002a2010723c */ /* 0x000fe20000041810 */
[----:B------:R-:W4:Y:S07]  /*c190*/  LDSM.16.MT88.4 R32, [R138+0x3c00] ;  /* 0x003c00008a20783b */ /* 0x000f2e0000004200 */
[----:B------:R-:W5:Y:S03]  /*c1a0*/  MUFU.EX2 R95, R95 ;  /* 0x0000005f005f7308 */ /* 0x000f660000000800 */
[----:B-1----:R-:W-:Y:S01]  /*c1b0*/  F2FP.BF16.F32.PACK_AB R21, R99, R102 ;  /* 0x000000666315723e */ /* 0x002fe200000010ff */
[----:B------:R-:W-:Y:S01]  /*c1c0*/  FADD.FTZ R102, R102, R103 ;  /* 0x0000006766667221 */ /* 0x000fe20000010000 */
[----:B------:R-:W-:Y:S01]  /*c1d0*/  FFMA.FTZ R101, R173, UR4, -R52 ;  /* 0x00000004ad657c23 */ /* 0x000fe20008010834 */
[----:B------:R-:W1:Y:S04]  /*c1e0*/  LDSM.16.MT88.4 R40, [R139+0x4000] ;  /* 0x004000008b28783b */ /* 0x000e680000004200 */
[----:B------:R-:W-:Y:S10]  /*c1f0*/  MUFU.EX2 R96, R96 ;  /* 0x0000006000607308 */ /* 0x000ff40000000800 */
[----:B------:R-:W2:Y:S01]  /*c200*/  MUFU.EX2 R93, R93 ;  /* 0x0000005d005d7308 */ /* 0x000ea20000000800 */
[C---:B-----5:R-:W-:Y:S01]  /*c210*/  F2FP.BF16.F32.PACK_AB R22, R95.reuse, R98 ;  /* 0x000000625f16723e */ /* 0x060fe200000010ff */
[----:B------:R-:W-:Y:S04]  /*c220*/  FADD.FTZ R98, R98, R69 ;  /* 0x0000004562627221 */ /* 0x000fe80000010000 */
[----:B------:R-:W-:Y:S04]  /*c230*/  FADD.FTZ R95, R95, R98 ;  /* 0x000000625f5f7221 */ /* 0x000fe80000010000 */
[----:B------:R-:W-:Y:S10]  /*c240*/  MUFU.EX2 R94, R94 ;  /* 0x0000005e005e7308 */ /* 0x000ff40000000800 */
[----:B------:R-:W5:Y:S01]  /*c250*/  MUFU.EX2 R91, R91 ;  /* 0x0000005b005b7308 */ /* 0x000f620000000800 */
[----:B--2---:R-:W-:Y:S09]  /*c260*/  F2FP.BF16.F32.PACK_AB R23, R93, R96 ;  /* 0x000000605d17723e */ /* 0x004ff200000010ff */
[----:B------:R-:W-:Y:S01]  /*c270*/  MUFU.EX2 R92, R92 ;  /* 0x0000005c005c7308 */ /* 0x000fe20000000800 */
[C---:B------:R-:W-:Y:S06]  /*c280*/  HMMA.16816.F32.BF16 R4, R20.reuse, R44, R4 ;  /* 0x0000002c1404723c */ /* 0x040fec0000041804 */
[C---:B------:R-:W-:Y:S03]  /*c290*/  HMMA.16816.F32.BF16 R8, R20.reuse, R46, R8 ;  /* 0x0000002e1408723c */ /* 0x040fe60000041808 */
[----:B------:R-:W2:Y:S02]  /*c2a0*/  MUFU.EX2 R89, R89 ;  /* 0x0000005900597308 */ /* 0x000ea40000000800 */
[----:B-----5:R-:W-:Y:S01]  /*c2b0*/  F2FP.BF16.F32.PACK_AB R28, R91, R94 ;  /* 0x0000005e5b1c723e */ /* 0x020fe200000010ff */
[C---:B------:R-:W-:Y:S07]  /*c2c0*/  HMMA.16816.F32.BF16 R12, R20.reuse, R24, R12 ;  /* 0x00000018140c723c */ /* 0x040fee000004180c */
[----:B------:R-:W-:Y:S01]  /*c2d0*/  MUFU.EX2 R90, R90 ;  /* 0x0000005a005a7308 */ /* 0x000fe20000000800 */
[----:B------:R-:W-:Y:S01]  /*c2e0*/  FFMA.FTZ R45, R181, UR4, -R52 ;  /* 0x00000004b52d7c23 */ /* 0x000fe20008010834 */
[----:B------:R-:W-:Y:S01]  /*c2f0*/  HMMA.16816.F32.BF16 R16, R20, R26, R16 ;  /* 0x0000001a1410723c */ /* 0x000fe20000041810 */
[----:B------:R-:W5:Y:S07]  /*c300*/  LDSM.16.MT88.4 R24, [R138+0x4000] ;  /* 0x004000008a18783b */ /* 0x000f6e0000004200 */
[----:B------:R-:W3:Y:S03]  /*c310*/  MUFU.EX2 R67, R67 ;  /* 0x0000004300437308 */ /* 0x000ee60000000800 */
[----:B--2---:R-:W-:Y:S01]  /*c320*/  F2FP.BF16.F32.PACK_AB R29, R89, R92 ;  /* 0x0000005c591d723e */ /* 0x004fe200000010ff */
[--C-:B------:R-:W-:Y:S01]  /*c330*/  FFMA.FTZ R44, R183, UR4, -R60.reuse ;  /* 0x00000004b72c7c23 */ /* 0x100fe2000801083c */
[----:B------:R-:W-:Y:S01]  /*c340*/  FFMA.FTZ R47, R179, UR4, -R60 ;  /* 0x00000004b32f7c23 */ /* 0x000fe2000801083c */
[----:B------:R-:W-:Y:S01]  /*c350*/  FFMA.FTZ R46, R177, UR4, -R52 ;  /* 0x00000004b12e7c23 */ /* 0x000fe20008010834 */
[----:B------:R-:W-:Y:S03]  /*c360*/  FADD.FTZ R94, R94, R95 ;  /* 0x0000005f5e5e7221 */ /* 0x000fe60000010000 */
[----:B------:R-:W-:Y:S01]  /*c370*/  MUFU.EX2 R88, R88 ;  /* 0x0000005800587308 */ /* 0x000fe20000000800 */
[----:B------:R-:W-:Y:S09]  /*c380*/  FADD.FTZ R69, R91, R94 ;  /* 0x0000005e5b457221 */ /* 0x000ff20000010000 */
[----:B------:R-:W2:Y:S01]  /*c390*/  MUFU.EX2 R65, R65 ;  /* 0x0000004100417308 */ /* 0x000ea20000000800 */
[----:B---3--:R-:W-:Y:S09]  /*c3a0*/  F2FP.BF16.F32.PACK_AB R30, R67, R90 ;  /* 0x0000005a431e723e */ /* 0x008ff200000010ff */
[----:B------:R-:W-:Y:S10]  /*c3b0*/  MUFU.EX2 R64, R64 ;  /* 0x0000004000407308 */ /* 0x000ff40000000800 */
[----:B------:R-:W3:Y:S01]  /*c3c0*/  MUFU.EX2 R61, R61 ;  /* 0x0000003d003d7308 */ /* 0x000ee20000000800 */
[----:B--2---:R-:W-:Y:S09]  /*c3d0*/  F2FP.BF16.F32.PACK_AB R31, R65, R88 ;  /* 0x00000058411f723e */ /* 0x004ff200000010ff */
[----:B------:R-:W-:Y:S01]  /*c3e0*/  MUFU.EX2 R62, R62 ;  /* 0x0000003e003e7308 */ /* 0x000fe20000000800 */
[C---:B------:R-:W-:Y:S06]  /*c3f0*/  HMMA.16816.F32.BF16 R4, R28.reuse, R36, R4 ;  /* 0x000000241c04723c */ /* 0x040fec0000041804 */
[C---:B------:R-:W-:Y:S03]  /*c400*/  HMMA.16816.F32.BF16 R8, R28.reuse, R38, R8 ;  /* 0x000000261c08723c */ /* 0x040fe60000041808 */
[----:B------:R-:W2:Y:S01]  /*c410*/  MUFU.EX2 R55, R55 ;  /* 0x0000003700377308 */ /* 0x000ea20000000800 */
[----:B------:R-:W5:Y:S01]  /*c420*/  LDSM.16.MT88.4 R36, [R139+0x4400] ;  /* 0x004400008b24783b */ /* 0x000f620000004200 */
[----:B---3--:R-:W-:Y:S01]  /*c430*/  F2FP.BF16.F32.PACK_AB R20, R61, R64 ;  /* 0x000000403d14723e */ /* 0x008fe200000010ff */
[C---:B----4-:R-:W-:Y:S07]  /*c440*/  HMMA.16816.F32.BF16 R12, R28.reuse, R32, R12 ;  /* 0x000000201c0c723c */ /* 0x050fee000004180c */
[----:B------:R-:W-:Y:S01]  /*c450*/  MUFU.EX2 R57, R57 ;  /* 0x0000003900397308 */ /* 0x000fe20000000800 */
[----:B------:R-:W-:Y:S01]  /*c460*/  HMMA.16816.F32.BF16 R16, R28, R34, R16 ;  /* 0x000000221c10723c */ /* 0x000fe20000041810 */
[----:B------:R-:W3:Y:S08]  /*c470*/  LDSM.16.MT88.4 R32, [R138+0x4400] ;  /* 0x004400008a20783b */ /* 0x000ef00000004200 */
[----:B------:R-:W4:Y:S02]  /*c480*/  MUFU.EX2 R54, R54 ;  /* 0x0000003600367308 */ /* 0x000f240000000800 */
[----:B--2---:R-:W-:Y:S01]  /*c490*/  F2FP.BF16.F32.PACK_AB R21, R55, R62 ;  /* 0x0000003e3715723e */ /* 0x004fe200000010ff */
[----:B------:R-:W-:Y:S04]  /*c4a0*/  FADD.FTZ R29, R99, R102 ;  /* 0x00000066631d7221 */ /* 0x000fe80000010000 */
[----:B------:R-:W-:Y:S03]  /*c4b0*/  FADD.FTZ R96, R96, R29 ;  /* 0x0000001d60607221 */ /* 0x000fe60000010000 */
[----:B------:R-:W-:Y:S01]  /*c4c0*/  MUFU.EX2 R51, R51 ;  /* 0x0000003300337308 */ /* 0x000fe20000000800 */
[----:B------:R-:W-:Y:S04]  /*c4d0*/  FADD.FTZ R93, R93, R96 ;  /* 0x000000605d5d7221 */ /* 0x000fe80000010000 */
[----:B------:R-:W-:Y:S05]  /*c4e0*/  FADD.FTZ R92, R92, R93 ;  /* 0x0000005d5c5c7221 */ /* 0x000fea0000010000 */
[----:B------:R-:W2:Y:S01]  /*c4f0*/  MUFU.EX2 R50, R50 ;  /* 0x0000003200327308 */ /* 0x000ea20000000800 */
[----:B----4-:R-:W-:Y:S01]  /*c500*/  F2FP.BF16.F32.PACK_AB R22, R54, R57 ;  /* 0x000000393616723e */ /* 0x010fe200000010ff */
[----:B------:R-:W-:Y:S04]  /*c510*/  FADD.FTZ R89, R89, R92 ;  /* 0x0000005c59597221 */ /* 0x000fe80000010000 */
[----:B------:R-:W-:Y:S04]  /*c520*/  FADD.FTZ R88, R88, R89 ;  /* 0x0000005958587221 */ /* 0x000fe80000010000 */
[----:B------:R-:W-:Y:S01]  /*c530*/  MUFU.EX2 R48, R48 ;  /* 0x0000003000307308 */ /* 0x000fe20000000800 */
[----:B------:R-:W-:Y:S04]  /*c540*/  FADD.FTZ R65, R65, R88 ;  /* 0x0000005841417221 */ /* 0x000fe80000010000 */
[----:B------:R-:W-:Y:S05]  /*c550*/  FADD.FTZ R62, R62, R65 ;  /* 0x000000413e3e7221 */ /* 0x000fea0000010000 */
[----:B------:R-:W4:Y:S01]  /*c560*/  MUFU.EX2 R53, R53 ;  /* 0x0000003500357308 */ /* 0x000f220000000800 */
[C---:B--2---:R-:W-:Y:S01]  /*c570*/  F2FP.BF16.F32.PACK_AB R23, R50.reuse, R51 ;  /* 0x000000333217723e */ /* 0x044fe200000010ff */
[----:B------:R-:W-:Y:S04]  /*c580*/  FADD.FTZ R62, R55, R62 ;  /* 0x0000003e373e7221 */ /* 0x000fe80000010000 */
[----:B------:R-:W-:Y:S04]  /*c590*/  FADD.FTZ R51, R51, R62 ;  /* 0x0000003e33337221 */ /* 0x000fe80000010000 */
[----:B------:R-:W-:Y:S01]  /*c5a0*/  MUFU.EX2 R49, R49 ;  /* 0x0000003100317308 */ /* 0x000fe20000000800 */
[C---:B-1----:R-:W-:Y:S05]  /*c5b0*/  HMMA.16816.F32.BF16 R4, R20.reuse, R40, R4 ;  /* 0x000000281404723c */ /* 0x042fea0000041804 */
[----:B------:R-:W-:Y:S01]  /*c5c0*/  FADD.FTZ R50, R50, R51 ;  /* 0x0000003332327221 */ /* 0x000fe20000010000 */
[C---:B------:R-:W-:Y:S03]  /*c5d0*/  HMMA.16816.F32.BF16 R8, R20.reuse, R42, R8 ;  /* 0x0000002a1408723c */ /* 0x040fe60000041808 */
[----:B------:R-:W1:Y:S01]  /*c5e0*/  MUFU.EX2 R56, R56 ;  /* 0x0000003800387308 */ /* 0x000e620000000800 */
[----:B------:R-:W2:Y:S01]  /*c5f0*/  LDSM.16.MT88.4 R40, [R139+0x4800] ;  /* 0x004800008b28783b */ /* 0x000ea20000004200 */
[----:B----4-:R-:W-:Y:S01]  /*c600*/  F2FP.BF16.F32.PACK_AB R28, R53, R48 ;  /* 0x00000030351c723e */ /* 0x010fe200000010ff */
[C---:B-----5:R-:W-:Y:S07]  /*c610*/  HMMA.16816.F32.BF16 R12, R20.reuse, R24, R12 ;  /* 0x00000018140c723c */ /* 0x060fee000004180c */
[----:B------:R-:W-:Y:S01]  /*c620*/  MUFU.EX2 R58, R58 ;  /* 0x0000003a003a7308 */ /* 0x000fe20000000800 */
[----:B------:R-:W-:Y:S01]  /*c630*/  HMMA.16816.F32.BF16 R16, R20, R26, R16 ;  /* 0x0000001a1410723c */ /* 0x000fe20000041810 */
[----:B------:R-:W4:Y:S08]  /*c640*/  LDSM.16.MT88.4 R24, [R138+0x4800] ;  /* 0x004800008a18783b */ /* 0x000f300000004200 */
[----:B------:R-:W5:Y:S02]  /*c650*/  MUFU.EX2 R59, R59 ;  /* 0x0000003b003b7308 */ /* 0x000f640000000800 */
[----:B-1----:R-:W-:Y:S01]  /*c660*/  F2FP.BF16.F32.PACK_AB R29, R56, R49 ;  /* 0x00000031381d723e */ /* 0x002fe200000010ff */
[----:B------:R-:W-:Y:S01]  /*c670*/  FADD.FTZ R20, R90, R69 ;  /* 0x000000455a147221 */ /* 0x000fe20000010000 */
[----:B------:R-:W-:Y:S03]  /*c680*/  FADD.FTZ R49, R49, R50 ;  /* 0x0000003231317221 */ /* 0x000fe60000010000 */
[----:B------:R-:W-:Y:S01]  /*c690*/  FADD.FTZ R67, R67, R20 ;  /* 0x0000001443437221 */ /* 0x000fe20000010000 */
[----:B------:R-:W-:Y:S02]  /*c6a0*/  FADD.FTZ R56, R56, R49 ;  /* 0x0000003138387221 */ /* 0x000fe40000010000 */
[----:B------:R-:W-:Y:S10]  /*c6b0*/  MUFU.EX2 R63, R63 ;  /* 0x0000003f003f7308 */ /* 0x000ff40000000800 */
[----:B------:R-:W1:Y:S01]  /*c6c0*/  MUFU.EX2 R66, R66 ;  /* 0x0000004200427308 */ /* 0x000e620000000800 */
[----:B-----5:R-:W-:Y:S09]  /*c6d0*/  F2FP.BF16.F32.PACK_AB R30, R59, R58 ;  /* 0x0000003a3b1e723e */ /* 0x020ff200000010ff */
        /* <DEDUP_REMOVED lines=8> */
[----:B------:R-:W1:Y:S02]  /*c760*/  MUFU.EX2 R45, R45 ;  /* 0x0000002d002d7308 */ /* 0x000e640000000800 */
[----:B-----5:R-:W-:Y:S01]  /*c770*/  F2FP.BF16.F32.PACK_AB R20, R73, R72 ;  /* 0x000000484914723e */ /* 0x020fe200000010ff */
[C---:B---3--:R-:W-:Y:S07]  /*c780*/  HMMA.16816.F32.BF16 R12, R28.reuse, R32, R12 ;  /* 0x000000201c0c723c */ /* 0x048fee000004180c */
[----:B------:R-:W-:Y:S01]  /*c790*/  MUFU.EX2 R44, R44 ;  /* 0x0000002c002c7308 */ /* 0x000fe20000000800 */
[----:B------:R-:W-:Y:S01]  /*c7a0*/  FFMA.FTZ R36, R165, UR4, -R60 ;  /* 0x00000004a5247c23 */ /* 0x000fe2000801083c */
[----:B------:R-:W-:Y:S01]  /*c7b0*/  HMMA.16816.F32.BF16 R16, R28, R34, R16 ;  /* 0x000000221c10723c */ /* 0x000fe20000041810 */
[----:B------:R-:W3:Y:S07]  /*c7c0*/  LDSM.16.MT88.4 R28, [R138+0x4c00] ;  /* 0x004c00008a1c783b */ /* 0x000eee0000004200 */
[----:B------:R-:W5:Y:S03]  /*c7d0*/  MUFU.EX2 R47, R47 ;  /* 0x0000002f002f7308 */ /* 0x000f660000000800 */
[----:B-1----:R-:W-:Y:S01]  /*c7e0*/  F2FP.BF16.F32.PACK_AB R21, R45, R74 ;  /* 0x0000004a2d15723e */ /* 0x002fe200000010ff */
[----:B------:R-:W-:Y:S01]  /*c7f0*/  FADD.FTZ R38, R64, R67 ;  /* 0x0000004340267221 */ /* 0x000fe20000010000 */
[----:B------:R-:W-:Y:S01]  /*c800*/  FFMA.FTZ R32, R84, UR4, -R52 ;  /* 0x0000000454207c23 */ /* 0x000fe20008010834 */
[----:B------:R-:W-:Y:S01]  /*c810*/  FFMA.FTZ R60, R164, UR4, -R60 ;  /* 0x00000004a43c7c23 */ /* 0x000fe2000801083c */
[----:B------:R-:W-:Y:S03]  /*c820*/  FFMA.FTZ R52, R3, UR4, -R52 ;  /* 0x0000000403347c23 */ /* 0x000fe60008010834 */
[----:B------:R-:W-:Y:S01]  /*c830*/  MUFU.EX2 R46, R46 ;  /* 0x0000002e002e7308 */ /* 0x000fe20000000800 */
        /* <DEDUP_REMOVED lines=8> */
[----:B------:R-:W-:Y:S01]  /*c8c0*/  MUFU.EX2 R99, R175 ;  /* 0x000000af00637308 */ /* 0x000fe20000000800 */
[----:B------:R-:W-:Y:S04]  /*c8d0*/  FADD.FTZ R53, R53, R48 ;  /* 0x0000003035357221 */ /* 0x000fe80000010000 */
[----:B------:R-:W-:Y:S05]  /*c8e0*/  FADD.FTZ R58, R58, R53 ;  /* 0x000000353a3a7221 */ /* 0x000fea0000010000 */
[----:B------:R-:W5:Y:S01]  /*c8f0*/  MUFU.EX2 R96, R171 ;  /* 0x000000ab00607308 */ /* 0x000f620000000800 */
[----:B-1----:R-:W-:Y:S01]  /*c900*/  F2FP.BF16.F32.PACK_AB R23, R101, R46 ;  /* 0x0000002e6517723e */ /* 0x002fe200000010ff */
[----:B------:R-:W-:Y:S01]  /*c910*/  FADD.FTZ R59, R59, R58 ;  /* 0x0000003a3b3b7221 */ /* 0x000fe20000010000 */
[----:B------:R-:W-:Y:S03]  /*c920*/  FADD.FTZ R46, R46, R45 ;  /* 0x0000002d2e2e7221 */ /* 0x000fe60000010000 */
[----:B------:R-:W-:Y:S01]  /*c930*/  FADD.FTZ R72, R72, R59 ;  /* 0x0000003b48487221 */ /* 0x000fe20000010000 */
[----:B------:R-:W-:Y:S03]  /*c940*/  FADD.FTZ R46, R101, R46 ;  /* 0x0000002e652e7221 */ /* 0x000fe60000010000 */
[----:B------:R-:W-:Y:S01]  /*c950*/  MUFU.EX2 R91, R169 ;  /* 0x000000a9005b7308 */ /* 0x000fe20000000800 */
[C---:B--2---:R-:W-:Y:S05]  /*c960*/  HMMA.16816.F32.BF16 R4, R20.reuse, R40, R4 ;  /* 0x000000281404723c */ /* 0x044fea0000041804 */
[----:B------:R-:W-:Y:S01]  /*c970*/  FADD.FTZ R73, R73, R72 ;  /* 0x0000004849497221 */ /* 0x000fe20000010000 */
[C---:B------:R-:W-:Y:S03]  /*c980*/  HMMA.16816.F32.BF16 R8, R20.reuse, R42, R8 ;  /* 0x0000002a1408723c */ /* 0x040fe60000041808 */
[----:B------:R-:W1:Y:S02]  /*c990*/  MUFU.EX2 R90, R97 ;  /* 0x00000061005a7308 */ /* 0x000e640000000800 */
[----:B-----5:R-:W-:Y:S01]  /*c9a0*/  F2FP.BF16.F32.PACK_AB R68, R96, R99 ;  /* 0x000000636044723e */ /* 0x020fe200000010ff */
[C---:B----4-:R-:W-:Y:S07]  /*c9b0*/  HMMA.16816.F32.BF16 R12, R20.reuse, R24, R12 ;  /* 0x00000018140c723c */ /* 0x050fee000004180c */
[----:B------:R-:W-:Y:S01]  /*c9c0*/  MUFU.EX2 R36, R36 ;  /* 0x0000002400247308 */ /* 0x000fe20000000800 */
[----:B------:R-:W-:Y:S01]  /*c9d0*/  FADD.FTZ R44, R44, R73 ;  /* 0x000000492c2c7221 */ /* 0x000fe20000010000 */
[----:B------:R-:W-:Y:S08]  /*c9e0*/  HMMA.16816.F32.BF16 R16, R20, R26, R16 ;  /* 0x0000001a1410723c */ /* 0x000ff00000041810 */
[----:B------:R-:W2:Y:S03]  /*c9f0*/  MUFU.EX2 R33, R60 ;  /* 0x0000003c00217308 */ /* 0x000ea60000000800 */
[C---:B-1----:R-:W-:Y:S01]  /*ca00*/  F2FP.BF16.F32.PACK_AB R69, R90.reuse, R91 ;  /* 0x0000005b5a45723e */ /* 0x042fe200000010ff */
[----:B------:R-:W-:Y:S01]  /*ca10*/  FADD.FTZ R44, R47, R44 ;  /* 0x0000002c2f2c7221 */ /* 0x000fe20000010000 */
[----:B------:R-:W-:Y:S03]  /*ca20*/  FADD.FTZ R91, R91, R46 ;  /* 0x0000002e5b5b7221 */ /* 0x000fe60000010000 */
[----:B------:R-:W-:Y:S01]  /*ca30*/  FADD.FTZ R99, R99, R44 ;  /* 0x0000002c63637221 */ /* 0x000fe20000010000 */
[----:B------:R-:W-:Y:S01]  /*ca40*/  FADD.FTZ R91, R90, R91 ;  /* 0x0000005b5a5b7221 */ /* 0x000fe20000010000 */
[----:B------:R-:W-:Y:S02]  /*ca50*/  MUFU.EX2 R32, R32 ;  /* 0x0000002000207308 */ /* 0x000fe40000000800 */
[----:B------:R-:W-:Y:S08]  /*ca60*/  FADD.FTZ R99, R96, R99 ;  /* 0x0000006360637221 */ /* 0x000ff00000010000 */
        /* <DEDUP_REMOVED lines=14> */
.L_x_4008:
        /* <DEDUP_REMOVED lines=16> */
[----:B-----5:R-:W-:-:S04]  /*cc50*/  SHF.R.S32.HI R6, RZ, 0x1f, R7 ;  /* 0x0000001fff067819 */ /* 0x020fc80000011407 */
[CC--:B------:R-:W-:Y:S02]  /*cc60*/  LEA.HI R14, R6.reuse, R7.reuse, RZ, 0x2 ;  /* 0x00000007060e7211 */ /* 0x0c0fe400078f10ff */
[----:B------:R-:W-:Y:S02]  /*cc70*/  LEA.HI R5, R6, R7, RZ, 0x5 ;  /* 0x0000000706057211 */ /* 0x000fe400078f28ff */
[----:B------:R-:W-:Y:S01]  /*cc80*/  LOP3.LUT R16, R14, 0xfffffffc, RZ, 0xc0, !PT ;  /* 0xfffffffc0e107812 */ /* 0x000fe200078ec0ff */
[----:B--2---:R-:W-:Y:S01]  /*cc90*/  FADD.FTZ R9, R4, R9 ;  /* 0x0000000904097221 */ /* 0x004fe20000010000 */
[----:B------:R-:W-:Y:S02]  /*cca0*/  SHF.R.S32.HI R14, RZ, 0x2, R14 ;  /* 0x00000002ff0e7819 */ /* 0x000fe4000001140e */
[----:B------:R-:W-:Y:S01]  /*ccb0*/  SHF.R.S32.HI R15, RZ, 0x5, R5 ;  /* 0x00000005ff0f7819 */ /* 0x000fe20000011405 */
[----:B---3--:R-:W-:Y:S01]  /*ccc0*/  FADD.FTZ R8, R3, R8 ;  /* 0x0000000803087221 */ /* 0x008fe20000010000 */
[----:B----4-:R-:W-:Y:S01]  /*ccd0*/  SHF.R.S32.HI R3, RZ, 0x1f, R18 ;  /* 0x0000001fff037819 */ /* 0x010fe20000011412 */
[----:B------:R-:W-:Y:S01]  /*cce0*/  IMAD.IADD R16, R7, 0x1, -R16 ;  /* 0x0000000107107824 */ /* 0x000fe200078e0a10 */
[----:B------:R-:W-:-:S02]  /*ccf0*/  FSETP.NE.FTZ.AND P3, PT, R9, RZ, PT ;  /* 0x000000ff0900720b */ /* 0x000fc40003f75000 */
[-C--:B------:R-:W-:Y:S01]  /*cd00*/  LEA.HI R13, R3, R18.reuse, RZ, 0x3 ;  /* 0x00000012030d7211 */ /* 0x080fe200078f18ff */
[----:B------:R-:W-:Y:S01]  /*cd10*/  IMAD R15, R15, 0x100, R16 ;  /* 0x000001000f0f7824 */ /* 0x000fe200078e0210 */
[----:B------:R-:W-:Y:S02]  /*cd20*/  LEA.HI R4, R3, R18, RZ, 0x5 ;  /* 0x0000001203047211 */ /* 0x000fe400078f28ff */
[----:B------:R-:W-:Y:S02]  /*cd30*/  LOP3.LUT R17, R13, 0xfffffff8, RZ, 0xc0, !PT ;  /* 0xfffffff80d117812 */ /* 0x000fe400078ec0ff */
[----:B------:R-:W-:Y:S02]  /*cd40*/  LOP3.LUT R3, R4, 0xffffffe0, RZ, 0xc0, !PT ;  /* 0xffffffe004037812 */ /* 0x000fe400078ec0ff */
[----:B------:R-:W-:Y:S01]  /*cd50*/  FSETP.NE.FTZ.AND P2, PT, R8, RZ, PT ;  /* 0x000000ff0800720b */ /* 0x000fe20003f55000 */
[C---:B------:R-:W-:Y:S01]  /*cd60*/  IMAD.IADD R12, R18.reuse, 0x1, -R17 ;  /* 0x00000001120c7824 */ /* 0x040fe200078e0a11 */
[----:B------:R-:W-:Y:S01]  /*cd70*/  SHF.R.S32.HI R17, RZ, 0x1f, R14 ;  /* 0x0000001fff117819 */ /* 0x000fe2000001140e */
[----:B------:R-:W-:Y:S01]  /*cd80*/  IMAD.IADD R3, R18, 0x1, -R3 ;  /* 0x0000000112037824 */ /* 0x000fe200078e0a03 */
[----:B------:R-:W2:Y:S01]  /*cd90*/  @P3 MUFU.RCP R11, R9 ;  /* 0x00000009000b3308 */ /* 0x000ea20000001000 */
[----:B------:R-:W-:Y:S01]  /*cda0*/  LEA.HI R20, R6, R7, RZ, 0x6 ;  /* 0x0000000706147211 */ /* 0x000fe200078f30ff */
[----:B------:R-:W3:Y:S01]  /*cdb0*/  @P3 LDC R37, c[0x0][0x2e8] ;  /* 0x0000ba00ff253b82 */ /* 0x000ee20000000800 */
[----:B------:R-:W-:-:S02]  /*cdc0*/  LEA.HI R17, R17, R14, RZ, 0x3 ;  /* 0x0000000e11117211 */ /* 0x000fc400078f18ff */
[----:B------:R-:W-:Y:S01]  /*cdd0*/  LEA.HI R18, R12, R12, RZ, 0x1 ;  /* 0x0000000c0c127211 */ /* 0x000fe200078f08ff */
[----:B------:R-:W-:Y:S01]  /*cde0*/  IMAD.SHL.U32 R20, R20, 0x4, RZ ;  /* 0x0000000414147824 */ /* 0x000fe200078e00ff */
[----:B------:R-:W-:Y:S01]  /*cdf0*/  LOP3.LUT R17, R17, 0xfffffff8, RZ, 0xc0, !PT ;  /* 0xfffffff811117812 */ /* 0x000fe200078ec0ff */
[----:B------:R-:W-:Y:S01]  /*ce00*/  @P3 MUFU.LG2 R9, R9 ;  /* 0x0000000900093308 */ /* 0x000fe20000000c00 */
[----:B------:R-:W-:Y:S01]  /*ce10*/  LOP3.LUT R19, R18, 0xfffffffe, RZ, 0xc0, !PT ;  /* 0xfffffffe12137812 */ /* 0x000fe200078ec0ff */
[----:B------:R-:W4:Y:S01]  /*ce20*/  @P2 LDC R35, c[0x0][0x2e8] ;  /* 0x0000ba00ff232b82 */ /* 0x000f220000000800 */
[----:B------:R-:W-:Y:S02]  /*ce30*/  IADD3 R16, R14, -R17, RZ ;  /* 0x800000110e107210 */ /* 0x000fe40007ffe0ff */
[----:B------:R-:W-:Y:S01]  /*ce40*/  LEA.HI R17, R6, R7, RZ, 0x4 ;  /* 0x0000000706117211 */ /* 0x000fe200078f20ff */
[----:B------:R-:W-:Y:S01]  /*ce50*/  IMAD.IADD R12, R12, 0x1, -R19 ;  /* 0x000000010c0c7824 */ /* 0x000fe200078e0a13 */
[C---:B------:R-:W-:Y:S01]  /*ce60*/  LEA.HI R23, R16.reuse, R16, RZ, 0x1 ;  /* 0x0000001010177211 */ /* 0x040fe200078f08ff */
[----:B------:R-:W5:Y:S01]  /*ce70*/  @P2 MUFU.RCP R10, R8 ;  /* 0x00000008000a2308 */ /* 0x000f620000001000 */
[----:B------:R-:W-:Y:S01]  /*ce80*/  SHF.R.S32.HI R14, RZ, 0x3, R13 ;  /* 0x00000003ff0e7819 */ /* 0x000fe2000001140d */
[C---:B--2---:R-:W-:Y:S01]  /*ce90*/  FMUL.FTZ R80, R11.reuse, R80 ;  /* 0x000000500b507220 */ /* 0x044fe20000410000 */
[----:B------:R-:W-:Y:S01]  /*cea0*/  SHF.R.S32.HI R17, RZ, 0x4, R17 ;  /* 0x00000004ff117819 */ /* 0x000fe20000011411 */
[C---:B------:R-:W-:Y:S01]  /*ceb0*/  FMUL.FTZ R81, R11.reuse, R81 ;  /* 0x000000510b517220 */ /* 0x040fe20000410000 */
[----:B------:R-:W-:Y:S01]  /*cec0*/  SHF.R.S32.HI R19, RZ, 0x1, R23 ;  /* 0x00000001ff137819 */ /* 0x000fe20000011417 */
[----:B------:R-:W-:Y:S01]  /*ced0*/  FMUL.FTZ R76, R11, R76 ;  /* 0x0000004c0b4c7220 */ /* 0x000fe20000410000 */
[----:B------:R-:W-:Y:S01]  /*cee0*/  LEA.HI R21, R13, R14, RZ, 0x1 ;  /* 0x0000000e0d157211 */ /* 0x000fe200078f08ff */
[----:B------:R-:W-:Y:S01]  /*cef0*/  IMAD.SHL.U32 R13, R17, 0x40, RZ ;  /* 0x00000040110d7824 */ /* 0x000fe200078e00ff */
[----:B------:R-:W-:Y:S01]  /*cf00*/  LOP3.LUT R23, R23, 0x1fffffe, RZ, 0xc0, !PT ;  /* 0x01fffffe17177812 */ /* 0x000fe200078ec0ff */
[C---:B------:R-:W-:Y:S01]  /*cf10*/  IMAD.SHL.U32 R17, R19.reuse, 0x40, RZ ;  /* 0x0000004013117824 */ /* 0x040fe200078e00ff */
[----:B------:R-:W-:Y:S01]  /*cf20*/  LOP3.LUT P0, RZ, R19, 0x2, RZ, 0xc0, !PT ;  /* 0x0000000213ff7812 */ /* 0x000fe2000780c0ff */
[----:B------:R-:W-:Y:S01]  /*cf30*/  FMUL.FTZ R77, R11, R77 ;  /* 0x0000004d0b4d7220 */ /* 0x000fe20000410000 */
[----:B------:R-:W-:Y:S01]  /*cf40*/  SHF.R.S32.HI R18, RZ, 0x1, R18 ;  /* 0x00000001ff127819 */ /* 0x000fe20000011412 */
[----:B------:R-:W-:Y:S01]  /*cf50*/  IMAD.IADD R16, R16, 0x1, -R23 ;  /* 0x0000000110107824 */ /* 0x000fe200078e0a17 */
[----:B------:R-:W-:Y:S01]  /*cf60*/  LOP3.LUT R17, R17, 0xc0, RZ, 0xc0, !PT ;  /* 0x000000c011117812 */ /* 0x000fe200078ec0ff */
[----:B------:R-:W-:Y:S01]  /*cf70*/  FMUL.FTZ R72, R11, R72 ;  /* 0x000000480b487220 */ /* 0x000fe20000410000 */
[----:B------:R-:W-:Y:S01]  /*cf80*/  LOP3.LUT R13, R13, 0xc0, RZ, 0xc0, !PT ;  /* 0x000000c00d0d7812 */ /* 0x000fe200078ec0ff */
[----:B------:R-:W-:Y:S01]  /*cf90*/  IMAD R15, R16, 0x10, R15 ;  /* 0x00000010100f7824 */ /* 0x000fe200078e020f */
[----:B------:R-:W-:Y:S01]  /*cfa0*/  LEA.HI R16, R17, R17, RZ, 0x1d ;  /* 0x0000001111107211 */ /* 0x000fe200078fe8ff */
[----:B------:R-:W-:Y:S01]  /*cfb0*/  IMAD.SHL.U32 R18, R18, 0x8, RZ ;  /* 0x0000000812127824 */ /* 0x000fe200078e00ff */
[----:B------:R-:W-:Y:S01]  /*cfc0*/  LOP3.LUT R17, R19, 0x1, RZ, 0xc0, !PT ;  /* 0x0000000113117812 */ /* 0x000fe200078ec0ff */
[C---:B------:R-:W-:Y:S01]  /*cfd0*/  FMUL.FTZ R73, R11.reuse, R73 ;  /* 0x000000490b497220 */ /* 0x040fe20000410000 */
[----:B------:R-:W-:Y:S01]  /*cfe0*/  FMUL.FTZ R68, R11, R68 ;  /* 0x000000440b447220 */ /* 0x000fe20000410000 */
[----:B------:R-:W-:Y:S01]  /*cff0*/  IMAD.U32 R16, R15, 0x2, R16 ;  /* 0x000000020f107824 */ /* 0x000fe200078e0010 */
[----:B------:R-:W-:Y:S01]  /*d000*/  ISETP.NE.U32.AND P1, PT, R17, 0x1, PT ;  /* 0x000000011100780c */ /* 0x000fe20003f25070 */
[----:B------:R-:W-:Y:S01]  /*d010*/  FMUL.FTZ R69, R11, R69 ;  /* 0x000000450b457220 */ /* 0x000fe20000410000 */
[----:B------:R-:W-:Y:S01]  /*d020*/  MOV R15, 0xffffffe0 ;  /* 0xffffffe0000f7802 */ /* 0x000fe20000000f00 */
[----:B-----5:R-:W-:Y:S01]  /*d030*/  FMUL.FTZ R83, R10, R83 ;  /* 0x000000530a537220 */ /* 0x020fe20000410000 */
[----:B------:R-:W-:Y:S01]  /*d040*/  LEA R16, R16, UR5, 0x2 ;  /* 0x0000000510107c11 */ /* 0x000fe2000f8e10ff */
[C---:B------:R-:W-:Y:S01]  /*d050*/  FMUL.FTZ R82, R10.reuse, R82 ;  /* 0x000000520a527220 */ /* 0x040fe20000410000 */
[----:B------:R-:W-:Y:S01]  /*d060*/  SEL R11, R15, 0x20, !P1 ;  /* 0x000000200f0b7807 */ /* 0x000fe20004800000 */
[----:B------:R-:W-:Y:S01]  /*d070*/  FMUL.FTZ R79, R10, R79 ;  /* 0x0000004f0a4f7220 */ /* 0x000fe20000410000 */
[----:B------:R-:W-:Y:S01]  /*d080*/  LOP3.LUT R18, R13, 0x18, R18, 0xf8, !PT ;  /* 0x000000180d127812 */ /* 0x000fe200078ef812 */
[C---:B------:R-:W-:Y:S01]  /*d090*/  VIADD R15, R16.reuse, 0x40 ;  /* 0x00000040100f7836 */ /* 0x040fe20000000000 */
[----:B------:R-:W-:Y:S01]  /*d0a0*/  SHF.R.U32.HI R13, RZ, 0x3, R13 ;  /* 0x00000003ff0d7819 */ /* 0x000fe2000001160d */
[----:B------:R-:W-:-:S02]  /*d0b0*/  @P0 VIADD R15, R16, 0xffffffc0 ;  /* 0xffffffc0100f0836 */ /* 0x000fc40000000000 */
[----:B------:R-:W-:Y:S01]  /*d0c0*/  FMUL.FTZ R78, R10, R78 ;  /* 0x0000004e0a4e7220 */ /* 0x000fe20000410000 */
[----:B------:R-:W-:Y:S02]  /*d0d0*/  IMAD.IADD R17, R16, 0x1, R11 ;  /* 0x0000000110117824 */ /* 0x000fe400078e020b */
[C---:B------:R-:W-:Y:S01]  /*d0e0*/  FMUL.FTZ R75, R10.reuse, R75 ;  /* 0x0000004b0a4b7220 */ /* 0x040fe20000410000 */
[----:B------:R-:W-:Y:S01]  /*d0f0*/  FMUL.FTZ R74, R10, R74 ;  /* 0x0000004a0a4a7220 */ /* 0x000fe20000410000 */
[----:B------:R-:W-:Y:S01]  /*d100*/  LOP3.LUT R13, R18, R13, RZ, 0x3c, !PT ;  /* 0x0000000d120d7212 */ /* 0x000fe200078e3cff */
[C---:B------:R-:W-:Y:S01]  /*d110*/  FMUL.FTZ R71, R10.reuse, R71 ;  /* 0x000000470a477220 */ /* 0x040fe20000410000 */
[----:B------:R-:W-:Y:S01]  /*d120*/  FMUL.FTZ R70, R10, R70 ;  /* 0x000000460a467220 */ /* 0x000fe20000410000 */
[----:B------:R-:W-:Y:S01]  /*d130*/  IMAD.IADD R18, R11, 0x1, R15 ;  /* 0x000000010b127824 */ /* 0x000fe200078e020f */
[----:B------:R-:W-:Y:S01]  /*d140*/  LOP3.LUT R21, R21, 0xfffffffe, RZ, 0xc0, !PT ;  /* 0xfffffffe15157812 */ /* 0x000fe200078ec0ff */
[----:B------:R-:W-:Y:S01]  /*d150*/  STS.64 [R16], R80 ;  /* 0x0000005010007388 */ /* 0x000fe20000000a00 */
[----:B------:R-:W-:Y:S01]  /*d160*/  LOP3.LUT R20, R20, 0x3fffff00, RZ, 0xc0, !PT ;  /* 0x3fffff0014147812 */ /* 0x000fe200078ec0ff */
[----:B------:R-:W2:Y:S01]  /*d170*/  LDC.64 R10, c[0x0][0x2c0] ;  /* 0x0000b000ff0a7b82 */ /* 0x000ea20000000a00 */
[----:B------:R-:W-:Y:S01]  /*d180*/  SHF.R.S32.HI R4, RZ, 0x5, R4 ;  /* 0x00000005ff047819 */ /* 0x000fe20000011404 */
[----:B------:R-:W-:Y:S01]  /*d190*/  STS.64 [R16+0x400], R82 ;  /* 0x0004005210007388 */ /* 0x000fe20000000a00 */
[----:B------:R-:W-:Y:S01]  /*d1a0*/  IMAD.IADD R21, R14, 0x1, -R21 ;  /* 0x000000010e157824 */ /* 0x000fe200078e0a15 */
[----:B------:R-:W-:Y:S01]  /*d1b0*/  LOP3.LUT R34, R5, 0xffffffe0, RZ, 0xc0, !PT ;  /* 0xffffffe005227812 */ /* 0x000fe200078ec0ff */
[----:B------:R-:W5:Y:S01]  /*d1c0*/  @P2 MUFU.LG2 R8, R8 ;  /* 0x0000000800082308 */ /* 0x000f620000000c00 */
[----:B------:R-:W-:Y:S01]  /*d1d0*/  STS.64 [R17], R76 ;  /* 0x0000004c11007388 */ /* 0x000fe20000000a00 */
[----:B------:R-:W-:Y:S01]  /*d1e0*/  SHF.R.S32.HI R33, RZ, 0x1f, R4 ;  /* 0x0000001fff217819 */ /* 0x000fe20000011404 */
[----:B------:R-:W-:Y:S01]  /*d1f0*/  @P3 FMUL.FTZ R9, R9, 0.69314718246459960938 ;  /* 0x3f31721809093820 */ /* 0x000fe20000410000 */
[----:B------:R-:W-:Y:S01]  /*d200*/  LEA R21, R21, R20, 0x5 ;  /* 0x0000001415157211 */ /* 0x000fe200078e28ff */
[----:B------:R-:W-:Y:S01]  /*d210*/  STS.64 [R17+0x400], R78 ;  /* 0x0004004e11007388 */ /* 0x000fe20000000a00 */
[----:B------:R-:W-:Y:S01]  /*d220*/  LEA.HI R33, R33, R4, RZ, 0x2 ;  /* 0x0000000421217211 */ /* 0x000fe200078f10ff */
[----:B------:R-:W-:Y:S01]  /*d230*/  IMAD.IADD R34, R7, 0x1, -R34 ;  /* 0x0000000107227824 */ /* 0x000fe200078e0a22 */
[----:B------:R-:W-:Y:S01]  /*d240*/  LEA.HI R32, R6, R7, RZ, 0x3 ;  /* 0x0000000706207211 */ /* 0x000fe200078f18ff */
[----:B------:R-:W-:Y:S01]  /*d250*/  STS.64 [R15], R72 ;  /* 0x000000480f007388 */ /* 0x000fe20000000a00 */
[----:B------:R-:W-:Y:S01]  /*d260*/  IMAD R12, R12, 0x4, R21 ;  /* 0x000000040c0c7824 */ /* 0x000fe200078e0215 */
[----:B------:R-:W-:Y:S01]  /*d270*/  SHF.R.S32.HI R6, RZ, 0x1f, R3 ;  /* 0x0000001fff067819 */ /* 0x000fe20000011403 */
[----:B------:R-:W-:Y:S01]  /*d280*/  IMAD.MOV.U32 R5, RZ, RZ, -0x800000 ;  /* 0xff800000ff057424 */ /* 0x000fe200078e00ff */
[----:B------:R1:W-:Y:S01]  /*d290*/  STS.64 [R15+0x400], R74 ;  /* 0x0004004a0f007388 */ /* 0x0003e20000000a00 */
[----:B------:R-:W-:Y:S01]  /*d2a0*/  IMAD.IADD R13, R12, 0x1, R13 ;  /* 0x000000010c0d7824 */ /* 0x000fe200078e020d */
[----:B------:R-:W-:-:S02]  /*d2b0*/  LOP3.LUT R33, R33, 0xfffffffc, RZ, 0xc0, !PT ;  /* 0xfffffffc21217812 */ /* 0x000fc400078ec0ff */
[----:B------:R2:W-:Y:S01]  /*d2c0*/  STS.64 [R18], R68 ;  /* 0x0000004412007388 */ /* 0x0005e20000000a00 */
[----:B------:R-:W-:Y:S02]  /*d2d0*/  LOP3.LUT P0, RZ, R34, 0x3, RZ, 0xc0, !PT ;  /* 0x0000000322ff7812 */ /* 0x000fe4000780c0ff */
[----:B------:R-:W-:Y:S01]  /*d2e0*/  LEA R36, R13, UR5, 0x2 ;  /* 0x000000050d247c11 */ /* 0x000fe2000f8e10ff */
[----:B------:R2:W-:Y:S01]  /*d2f0*/  STS.64 [R18+0x400], R70 ;  /* 0x0004004612007388 */ /* 0x0005e20000000a00 */
[----:B------:R-:W-:Y:S02]  /*d300*/  LEA.HI R6, R6, R3, RZ, 0x2 ;  /* 0x0000000306067211 */ /* 0x000fe400078f10ff */
[----:B------:R-:W-:Y:S01]  /*d310*/  LOP3.LUT R32, R32, 0xfffffff8, RZ, 0xc0, !PT ;  /* 0xfffffff820207812 */ /* 0x000fe200078ec0ff */
[----:B------:R-:W-:Y:S01]  /*d320*/  BAR.SYNC.DEFER_BLOCKING 0x0 ;  /* 0x0000000000007b1d */ /* 0x000fe20000010000 */
[----:B------:R-:W-:Y:S01]  /*d330*/  IADD3 R33, R4, -R33, RZ ;  /* 0x8000002104217210 */ /* 0x000fe20007ffe0ff */
[----:B------:R-:W-:Y:S01]  /*d340*/  IMAD.MOV R4, RZ, RZ, -R153 ;  /* 0x000000ffff047224 */ /* 0x000fe200078e0a99 */
[----:B------:R-:W-:Y:S01]  /*d350*/  SHF.R.S32.HI R6, RZ, 0x2, R6 ;  /* 0x00000002ff067819 */ /* 0x000fe20000011406 */
[----:B------:R-:W-:-:S02]  /*d360*/  IMAD.IADD R32, R7, 0x1, -R32 ;  /* 0x0000000107207824 */ /* 0x000fc400078e0a20 */
[----:B-----5:R-:W-:Y:S01]  /*d370*/  @P2 FMUL.FTZ R7, R8, 0.69314718246459960938 ;  /* 0x3f31721808072820 */ /* 0x020fe20000410000 */
[----:B------:R-:W-:Y:S01]  /*d380*/  MOV R3, 0xff800000 ;  /* 0xff80000000037802 */ /* 0x000fe20000000f00 */
[----:B---3--:R-:W-:Y:S01]  /*d390*/  @P3 FFMA.FTZ R3, R2, R37, R9 ;  /* 0x0000002502033223 */ /* 0x008fe20000010009 */
[----:B------:R-:W2:Y:S01]  /*d3a0*/  S2R R12, SR_CTAID.Y ;  /* 0x00000000000c7919 */ /* 0x000ea20000002600 */
[----:B------:R-:W-:Y:S02]  /*d3b0*/  IMAD R33, R33, 0x10, R6 ;  /* 0x0000001021217824 */ /* 0x000fe400078e0206 */
[----:B----4-:R-:W-:Y:S01]  /*d3c0*/  @P2 FFMA.FTZ R5, R0, R35, R7 ;  /* 0x0000002300052223 */ /* 0x010fe20000010007 */
[----:B------:R-:W-:Y:S01]  /*d3d0*/  IMAD.SHL.U32 R8, R32, 0x4, RZ ;  /* 0x0000000420087824 */ /* 0x000fe200078e00ff */
[----:B------:R-:W3:Y:S01]  /*d3e0*/  S2R R13, SR_CTAID.X ;  /* 0x00000000000d7919 */ /* 0x000ee20000002500 */
[----:B-1----:R-:W1:Y:S03]  /*d3f0*/  LDC R15, c[0x0][0x270] ;  /* 0x00009c00ff0f7b82 */ /* 0x002e660000000800 */
[----:B------:R-:W-:Y:S01]  /*d400*/  SHF.R.S32.HI R9, RZ, 0x1f, R8 ;  /* 0x0000001fff097819 */ /* 0x000fe20000011408 */
[----:B------:R4:W1:Y:S04]  /*d410*/  LDS.128 R28, [R36] ;  /* 0x00000000241c7984 */ /* 0x0008680000000c00 */
[----:B------:R4:W1:Y:S04]  /*d420*/  LDS.128 R24, [R36+0x800] ;  /* 0x0008000024187984 */ /* 0x0008680000000c00 */
[----:B------:R4:W3:Y:S04]  /*d430*/  LDS.128 R20, [R36+0x1000] ;  /* 0x0010000024147984 */ /* 0x0008e80000000c00 */
[----:B------:R4:W4:Y:S01]  /*d440*/  LDS.128 R16, [R36+0x1800] ;  /* 0x0018000024107984 */ /* 0x0009220000000c00 */
[----:B-1----:R-:W-:-:S02]  /*d450*/  IMAD R4, R15, R4, UR4 ;  /* 0x000000040f047e24 */ /* 0x002fc4000f8e0204 */
[----:B--2---:R-:W-:Y:S02]  /*d460*/  IMAD R10, R12, R10, R153 ;  /* 0x0000000a0c0a7224 */ /* 0x004fe400078e0299 */
[----:B---3--:R-:W-:Y:S02]  /*d470*/  IMAD.SHL.U32 R6, R13, 0x40, RZ ;  /* 0x000000400d067824 */ /* 0x008fe400078e00ff */
        /* <DEDUP_REMOVED lines=14> */
.L_x_4014:
[----:B------:R-:W-:Y:S05]  /*d560*/  BSYNC B0 ;  /* 0x0000000000007941 */ /* 0x000fea0003800000 */
.L_x_4013:
[----:B------:R-:W-:Y:S01]  /*d570*/  ULDC UR4, c[0x0][0x2d0] ;  /* 0x0000b40000047ab9 */ /* 0x000fe20000000800 */
[----:B-1----:R-:W-:Y:S01]  /*d580*/  VIADD R5, R14, 0x20 ;  /* 0x000000200e057836 */ /* 0x002fe20000000000 */
[----:B------:R-:W-:Y:S01]  /*d590*/  ISETP.GE.AND P1, PT, R8, UR4, PT ;  /* 0x0000000408007c0c */ /* 0x000fe2000bf26270 */
[----:B------:R-:W-:Y:S01]  /*d5a0*/  ULDC UR4, c[0x0][0x2dc] ;  /* 0x0000b70000047ab9 */ /* 0x000fe20000000800 */
[----:B------:R-:W-:Y:S02]  /*d5b0*/  IMAD.WIDE R8, R14, 0x20, R8 ;  /* 0x000000200e087825 */ /* 0x000fe400078e0208 */
[-C--:B------:R-:W-:Y:S02]  /*d5c0*/  ISETP.GE.OR P2, PT, R5, R144.reuse, P1 ;  /* 0x000000900500720c */ /* 0x080fe40000f46670 */
[----:B------:R-:W-:Y:S01]  /*d5d0*/  IMAD R4, R4, UR4, RZ ;  /* 0x0000000404047c24 */ /* 0x000fe2000f8e02ff */
[C---:B------:R-:W-:Y:S01]  /*d5e0*/  ISETP.GE.OR P4, PT, R14.reuse, R144, P1 ;  /* 0x000000900e00720c */ /* 0x040fe20000f86670 */
        /* <DEDUP_REMOVED lines=16> */
.L_x_4015:
        /* <DEDUP_REMOVED lines=9> */
.L_x_5365:


//--------------------- .text._ZN5flash24flash_fwd_splitkv_kernelI23Flash_fwd_kernel_traitsILi32ELi64ELi128ELi4ELb0ELb0EN7cutlass10bfloat16_tE19Flash_kernel_traitsILi32ELi64ELi128ELi4ES3_EELb1ELb0ELb0ELb0ELb0ELb0ELb1ELb1EEEvNS_16Flash_fwd_paramsE --------------------------
	.section	.text._ZN5flash24flash_fwd_splitkv_kernelI23Flash_fwd_kernel_traitsILi32ELi64ELi128ELi4ELb0ELb0EN7cutlass10bfloat16_tE19Flash_kernel_traitsILi32ELi64ELi128ELi4ES3_EELb1ELb0ELb0ELb0ELb0ELb0ELb1ELb1EEEvNS_16Flash_fwd_paramsE,"ax",@progbits
	.align	128
        .global         _ZN5flash24flash_fwd_splitkv_kernelI23Flash_fwd_kernel_traitsILi32ELi64ELi128ELi4ELb0ELb0EN7cutlass10bfloat16_tE19Flash_kernel_traitsILi32ELi64ELi128ELi4ES3_EELb1ELb0ELb0ELb0ELb0ELb0ELb1ELb1EEEvNS_16Flash_fwd_paramsE
        .type           _ZN5flash24flash_fwd_splitkv_kernelI23Flash_fwd_kernel_traitsILi32ELi64ELi128ELi4ELb0ELb0EN7cutlass10bfloat16_tE19Flash_kernel_traitsILi32ELi64ELi128ELi4ES3_EELb1ELb0ELb0ELb0ELb0ELb0ELb1ELb1EEEvNS_16Flash_fwd_paramsE,@function
        .size           _ZN5flash24flash_fwd_splitkv_kernelI23Flash_fwd_kernel_traitsILi32ELi64ELi128ELi4ELb0ELb0EN7cutlass10bfloat16_tE19Flash_kernel_traitsILi32ELi64ELi128ELi4ES3_EELb1ELb0ELb0ELb0ELb0ELb0ELb1ELb1EEEvNS_16Flash_fwd_paramsE,(.L_x_5366 - _ZN5flash24flash_fwd_splitkv_kernelI23Flash_fwd_kernel_traitsILi32ELi64ELi128ELi4ELb0ELb0EN7cutlass10bfloat16_tE19Flash_kernel_traitsILi32ELi64ELi128ELi4ES3_EELb1ELb0ELb0ELb0ELb0ELb0ELb1ELb1EEEvNS_16Flash_fwd_paramsE)
        .other          _ZN5flash24flash_fwd_splitkv_kernelI23Flash_fwd_kernel_traitsILi32ELi64ELi128ELi4ELb0ELb0EN7cutlass10bfloat16_tE19Flash_kernel_traitsILi32ELi64ELi128ELi4ES3_EELb1ELb0ELb0ELb0ELb0ELb0ELb1ELb1EEEvNS_16Flash_fwd_paramsE,@"STO_CUDA_ENTRY STV_DEFAULT"
_ZN5flash24flash_fwd_splitkv_kernelI23Flash_fwd_kernel_traitsILi32ELi64ELi128ELi4ELb0ELb0EN7cutlass10bfloat16_tE19Flash_kernel_traitsILi32ELi64ELi128ELi4ES3_EELb1ELb0ELb0ELb0ELb0ELb0ELb1ELb1EEEvNS_16Flash_fwd_paramsE:
.text._ZN5flash24flash_fwd_splitkv_kernelI23Flash_fwd_kernel_traitsILi32ELi64ELi128ELi4ELb0ELb0EN7cutlass10bfloat16_tE19Flash_kernel_traitsILi32ELi64ELi128ELi4ES3_EELb1ELb0ELb0ELb0ELb0ELb0ELb1ELb1EEEvNS_16Flash_fwd_paramsE:
        /* <DEDUP_REMOVED lines=48> */
[----:B------:R-:W-:-:S06]  /*0300*/  @P0 IMAD.IADD R142, R9, 0x1, -R8 ;  /* 0x00000001098e0824 */ /* 0x000fcc00078e0a08 */
[----:B------:R-:W4:Y:S01]  /*0310*/  @!P0 LDC R142, c[0x0][0x2c4] ;  /* 0x0000b100ff8e8b82 */ /* 0x000f220000000800 */
[----:B------:R-:W-:Y:S02]  /*0320*/  ISETP.NE.U32.AND P0, PT, R2, RZ, PT ;  /* 0x000000ff0200720c */ /* 0x000fe40003f05070 */
[----:B------:R-:W-:Y:S02]  /*0330*/  IADD3 R2, -R143, RZ, RZ ;  /* 0x000000ff8f027210 */ /* 0x000fe40007ffe1ff */
[----:B------:R-:W-:-:S03]  /*0340*/  ISETP.NE.AND.EX P0, PT, R3, RZ, PT, P0 ;  /* 0x000000ff0300720c */ /* 0x000fc60003f05300 */
[----:B------:R-:W-:-:S10]  /*0350*/  IMAD R108, R5, R2, R108 ;  /* 0x00000002056c7224 */ /* 0x000fd400078e026c */
[----:B-123--:R-:W-:Y:S05]  /*0360*/  @!P0 BRA `(.L_x_4016) ;  /* 0x0000000000108947 */ /* 0x00efea0003800000 */
[----:B------:R-:W2:Y:S02]  /*0370*/  @P1 LDG.E R2, desc[UR6][R6.64+0x4] ;  /* 0x0000040606021981 */ /* 0x000ea4000c1e1900 */
[----:B--2--5:R-:W-:-:S06]  /*0380*/  @P1 IADD3 R11, R2, -R13, RZ ;  /* 0x8000000d020b1210 */ /* 0x024fcc0007ffe0ff */
[----:B------:R2:W5:Y:S01]  /*0390*/  @!P1 LDG.E R11, desc[UR6][R6.64] ;  /* 0x00000006060b9981 */ /* 0x000562000c1e1900 */
[----:B------:R-:W-:Y:S05]  /*03a0*/  BRA `(.L_x_4017) ;  /* 0x0000000000047947 */ /* 0x000fea0003800000 */
.L_x_4016:
[----:B------:R-:W1:Y:S02]  /*03b0*/  LDC R11, c[0x0][0x2c8] ;  /* 0x0000b200ff0b7b82 */ /* 0x000e640000000800 */
.L_x_4017:
[----:B------:R-:W3:Y:S02]  /*03c0*/  LDC.64 R2, c[0x0][0x308] ;  /* 0x0000c200ff027b82 */ /* 0x000ee40000000a00 */
[----:B---3--:R-:W-:-:S04]  /*03d0*/  ISETP.NE.U32.AND P3, PT, R2, RZ, PT ;  /* 0x000000ff0200720c */ /* 0x008fc80003f65070 */
[----:B------:R-:W-:-:S13]  /*03e0*/  ISETP.NE.AND.EX P3, PT, R3, RZ, PT, P3 ;  /* 0x000000ff0300720c */ /* 0x000fda0003f65330 */
[----:B------:R-:W3:Y:S02]  /*03f0*/  @P3 LDC.64 R2, c[0x0][0x308] ;  /* 0x0000c200ff023b82 */ /* 0x000ee40000000a00 */
[----:B---3--:R-:W-:-:S05]  /*0400*/  @P3 IMAD.WIDE R2, R143, 0x4, R2 ;  /* 0x000000048f023825 */ /* 0x008fca00078e0202 */
[----:B------:R3:W5:Y:S01]  /*0410*/  @P3 LDG.E R53, desc[UR6][R2.64] ;  /* 0x0000000602353981 */ /* 0x000762000c1e1900 */
[----:B--2---:R-:W-:-:S05]  /*0420*/  IMAD.SHL.U32 R7, R17, 0x40, RZ ;  /* 0x0000004011077824 */ /* 0x004fca00078e00ff */
[----:B----4-:R-:W-:-:S13]  /*0430*/  ISETP.GT.AND P0, PT, R142, R7, PT ;  /* 0x000000078e00720c */ /* 0x010fda0003f04270 */
[----:B------:R-:W-:Y:S05]  /*0440*/  @!P0 EXIT ;  /* 0x000000000000894d */ /* 0x000fea0003800000 */
[----:B------:R-:W2:Y:S01]  /*0450*/  LDC R9, c[0x0][0x10] ;  /* 0x00000400ff097b82 */ /* 0x000ea20000000800 */
[--C-:B-1---5:R-:W-:Y:S01]  /*0460*/  IMAD.IADD R56, R11, 0x1, -R14.reuse ;  /* 0x000000010b387824 */ /* 0x122fe200078e0a0e */
[----:B------:R-:W1:Y:S01]  /*0470*/  S2R R54, SR_TID.X ;  /* 0x0000000000367919 */ /* 0x000e620000002100 */
[----:B------:R-:W-:-:S05]  /*0480*/  @P3 IMAD.IADD R53, R53, 0x1, -R14 ;  /* 0x0000000135353824 */ /* 0x000fca00078e0a0e */
[----:B---3--:R-:W3:Y:S08]  /*0490*/  LDC R3, c[0x0][0x2c8] ;  /* 0x0000b200ff037b82 */ /* 0x008ef00000000800 */
[----:B------:R-:W4:Y:S01]  /*04a0*/  @!P3 LDC R6, c[0x0][0x2cc] ;  /* 0x0000b300ff06bb82 */ /* 0x000f220000000800 */
[-C--:B--2---:R-:W-:Y:S02]  /*04b0*/  IABS R12, R9.reuse ;  /* 0x00000009000c7213 */ /* 0x084fe40000000000 */
[----:B------:R-:W-:-:S02]  /*04c0*/  IABS R15, R9 ;  /* 0x00000009000f7213 */ /* 0x000fc40000000000 */
[----:B------:R-:W2:Y:S03]  /*04d0*/  I2F.RP R2, R12 ;  /* 0x0000000c00027306 */ /* 0x000ea60000209400 */
[----:B------:R-:W-:Y:S02]  /*04e0*/  IMAD.MOV R15, RZ, RZ, -R15 ;  /* 0x000000ffff0f7224 */ /* 0x000fe400078e0a0f */
[----:B---3--:R-:W-:-:S05]  /*04f0*/  VIADD R3, R3, 0x7f ;  /* 0x0000007f03037836 */ /* 0x008fca0000000000 */
[----:B------:R-:W-:-:S04]  /*0500*/  SHF.R.S32.HI R16, RZ, 0x1f, R3 ;  /* 0x0000001fff107819 */ /* 0x000fc80000011403 */
[----:B------:R-:W-:Y:S01]  /*0510*/  LEA.HI R16, R16, R3, RZ, 0x7 ;  /* 0x0000000310107211 */ /* 0x000fe200078f38ff */
[----:B--2---:R-:W2:Y:S03]  /*0520*/  MUFU.RCP R18, R2 ;  /* 0x0000000200127308 */ /* 0x004ea60000001000 */
[----:B------:R-:W-:-:S05]  /*0530*/  LEA.HI.SX32 R16, R16, R9, 0x19 ;  /* 0x0000000910107211 */ /* 0x000fca00078fcaff */
        /* <DEDUP_REMOVED lines=11> */
[----:B------:R-:W2:Y:S02]  /*05f0*/  @!P3 LDC.64 R2, c[0x0][0x318] ;  /* 0x0000c600ff02bb82 */ /* 0x000ea40000000a00 */
[----:B------:R-:W-:-:S05]  /*0600*/  IMAD R15, R10, R15, R4 ;  /* 0x0000000f0a0f7224 */ /* 0x000fca00078e0204 */
[----:B------:R-:W-:Y:S01]  /*0610*/  ISETP.GT.U32.AND P1, PT, R12, R15, PT ;  /* 0x0000000f0c00720c */ /* 0x000fe20003f24070 */
[----:B------:R-:W3:-:S12]  /*0620*/  LDC R4, c[0x0][0x398] ;  /* 0x0000e600ff047b82 */ /* 0x000ed80000000800 */
[----:B------:R-:W-:Y:S02]  /*0630*/  @!P1 IMAD.IADD R15, R15, 0x1, -R12 ;  /* 0x000000010f0f9824 */ /* 0x000fe400078e0a0c */
[----:B------:R-:W-:Y:S01]  /*0640*/  @!P1 VIADD R10, R10, 0x1 ;  /* 0x000000010a0a9836 */ /* 0x000fe20000000000 */
[----:B------:R-:W-:Y:S02]  /*0650*/  ISETP.NE.AND P1, PT, R9, RZ, PT ;  /* 0x000000ff0900720c */ /* 0x000fe40003f25270 */
[----:B--2---:R-:W-:Y:S02]  /*0660*/  @!P3 ISETP.NE.U32.AND P2, PT, R2, RZ, PT ;  /* 0x000000ff0200b20c */ /* 0x004fe40003f45070 */
[----:B------:R-:W-:Y:S02]  /*0670*/  ISETP.GE.U32.AND P4, PT, R15, R12, PT ;  /* 0x0000000c0f00720c */ /* 0x000fe40003f86070 */
[----:B------:R-:W-:Y:S02]  /*0680*/  @!P3 ISETP.NE.AND.EX P2, PT, R3, RZ, PT, P2 ;  /* 0x000000ff0300b20c */ /* 0x000fe40003f45320 */
[----:B------:R-:W-:-:S02]  /*0690*/  IADD3 R2, -R142, 0xbf, R7 ;  /* 0x000000bf8e027810 */ /* 0x000fc40007ffe107 */
[----:B----4-:R-:W-:-:S05]  /*06a0*/  @!P3 SEL R3, R6, RZ, P2 ;  /* 0x000000ff0603b207 */ /* 0x010fca0001000000 */
[----:B------:R-:W-:Y:S02]  /*06b0*/  @!P3 IMAD.IADD R53, R56, 0x1, R3 ;  /* 0x000000013835b824 */ /* 0x000fe400078e0203 */
        /* <DEDUP_REMOVED lines=56> */
[----:B------:R-:W-:Y:S02]  /*0a40*/  LEA R6, P2, R0, UR4, 0x2 ;  /* 0x0000000400067c11 */ /* 0x000fe4000f8410ff */
[----:B------:R-:W-:-:S02]  /*0a50*/  ISETP.NE.OR P1, PT, R9, RZ, P1 ;  /* 0x000000ff0900720c */ /* 0x000fc40000f25670 */
        /* <DEDUP_REMOVED lines=15> */
.L_x_4018:
        /* <DEDUP_REMOVED lines=11> */
[----:B------:R-:W-:Y:S02]  /*0c00*/  ISETP.NE.AND.EX P0, PT, RZ, UR5, PT, P0 ;  /* 0x00000005ff007c0c */ /* 0x000fe4000bf05300 */
[----:B------:R-:W-:-:S11]  /*0c10*/  SHF.R.S32.HI R11, RZ, 0x1f, R143 ;  /* 0x0000001fff0b7819 */ /* 0x000fd6000001148f */
        /* <DEDUP_REMOVED lines=11> */
.L_x_4019:
[----:B------:R-:W-:Y:S05]  /*0cd0*/  @!P2 BRA `(.L_x_4020) ;  /* 0x000000040044a947 */ /* 0x000fea0003800000 */
[----:B------:R-:W1:Y:S01]  /*0ce0*/  LDC R10, c[0x0][0x380] ;  /* 0x0000e000ff0a7b82 */ /* 0x000e620000000800 */
        /* <DEDUP_REMOVED lines=29> */
[----:B-1----:R-:W-:Y:S02]  /*0ec0*/  IABS R2, R5 ;  /* 0x0000000500027213 */ /* 0x002fe40000000000 */
[----:B------:R-:W-:Y:S02]  /*0ed0*/  MOV R6, RZ ;  /* 0x000000ff00067202 */ /* 0x000fe40000000f00 */
[----:B-----5:R-:W1:Y:S08]  /*0ee0*/  I2F.RP R12, R2 ;  /* 0x00000002000c7306 */ /* 0x020e700000209400 */
[----:B-1----:R-:W1:Y:S02]  /*0ef0*/  MUFU.RCP R7, R12 ;  /* 0x0000000c00077308 */ /* 0x002e640000001000 */
[----:B-1----:R-:W-:-:S06]  /*0f00*/  IADD3 R7, R7, 0xffffffe, RZ ;  /* 0x0ffffffe07077810 */ /* 0x002fcc0007ffe0ff */
[----:B------:R-:W1:Y:S02]  /*0f10*/  F2I.FTZ.U32.TRUNC.NTZ R7, R7 ;  /* 0x0000000700077305 */ /* 0x000e64000021f000 */
[----:B-1----:R-:W-:-:S04]  /*0f20*/  IMAD.MOV R0, RZ, RZ, -R7 ;  /* 0x000000ffff007224 */ /* 0x002fc800078e0a07 */
[----:B------:R-:W-:Y:S01]  /*0f30*/  IMAD R3, R0, R2, RZ ;  /* 0x0000000200037224 */ /* 0x000fe200078e02ff */
[----:B------:R-:W-:-:S03]  /*0f40*/  IABS R0, R108 ;  /* 0x0000006c00007213 */ /* 0x000fc60000000000 */
[----:B------:R-:W-:-:S04]  /*0f50*/  IMAD.HI.U32 R3, R7, R3, R6 ;  /* 0x0000000307037227 */ /* 0x000fc800078e0006 */
[----:B------:R-:W-:-:S04]  /*0f60*/  IMAD.MOV.U32 R6, RZ, RZ, R0 ;  /* 0x000000ffff067224 */ /* 0x000fc800078e0000 */
[----:B------:R-:W-:-:S05]  /*0f70*/  IMAD.HI.U32 R0, R3, R6, RZ ;  /* 0x0000000603007227 */ /* 0x000fca00078e00ff */
[----:B------:R-:W-:-:S05]  /*0f80*/  IADD3 R3, -R0, RZ, RZ ;  /* 0x000000ff00037210 */ /* 0x000fca0007ffe1ff */
[----:B------:R-:W-:Y:S02]  /*0f90*/  IMAD R3, R2, R3, R6 ;  /* 0x0000000302037224 */ /* 0x000fe400078e0206 */
[----:B------:R-:W-:-:S03]  /*0fa0*/  IMAD.MOV R6, RZ, RZ, -R13 ;  /* 0x000000ffff067224 */ /* 0x000fc600078e0a0d */
[----:B------:R-:W-:Y:S01]  /*0fb0*/  ISETP.GT.U32.AND P1, PT, R2, R3, PT ;  /* 0x000000030200720c */ /* 0x000fe20003f24070 */
[----:B------:R-:W-:-:S12]  /*0fc0*/  IMAD R19, R10, R6, R9 ;  /* 0x000000060a137224 */ /* 0x000fd800078e0209 */
        /* <DEDUP_REMOVED lines=20> */
[----:B--2---:R-:W-:-:S02]  /*1110*/  IMAD R6, R15, R112, RZ ;  /* 0x000000700f067224 */ /* 0x004fc400078e02ff */
[----:B------:R-:W-:-:S04]  /*1120*/  IMAD.WIDE.U32 R12, R19, R112, R12 ;  /* 0x00000070130c7225 */ /* 0x000fc800078e000c */
[----:B------:R-:W-:Y:S01]  /*1130*/  IMAD R6, R19, R113, R6 ;  /* 0x0000007113067224 */ /* 0x000fe200078e0206 */
[----:B------:R-:W-:-:S03]  /*1140*/  MOV R20, R12 ;  /* 0x0000000c00147202 */ /* 0x000fc60000000f00 */
[----:B------:R-:W-:Y:S02]  /*1150*/  IMAD.IADD R21, R13, 0x1, R6 ;  /* 0x000000010d157824 */ /* 0x000fe400078e0206 */
[----:B------:R-:W-:Y:S02]  /*1160*/  IMAD R13, R5, UR4, RZ ;  /* 0x00000004050d7c24 */ /* 0x000fe4000f8e02ff */
[----:B------:R-:W-:-:S04]  /*1170*/  IMAD.WIDE.U32 R6, R4, R2, RZ ;  /* 0x0000000204067225 */ /* 0x000fc800078e00ff */
[C---:B------:R-:W-:Y:S01]  /*1180*/  IMAD R13, R0.reuse, UR5, R13 ;  /* 0x00000005000d7c24 */ /* 0x040fe2000f8e020d */
[----:B------:R-:W-:Y:S01]  /*1190*/  MOV R10, R6 ;  /* 0x00000006000a7202 */ /* 0x000fe20000000f00 */
[----:B------:R-:W-:-:S04]  /*11a0*/  IMAD.WIDE.U32 R22, R0, UR4, R20 ;  /* 0x0000000400167c25 */ /* 0x000fc8000f8e0014 */
[----:B------:R-:W-:Y:S01]  /*11b0*/  IMAD.IADD R21, R7, 0x1, R3 ;  /* 0x0000000107157824 */ /* 0x000fe200078e0203 */
[----:B------:R-:W-:Y:S02]  /*11c0*/  IADD3 R13, R23, R13, RZ ;  /* 0x0000000d170d7210 */ /* 0x000fe40007ffe0ff */
[----:B------:R-:W-:Y:S01]  /*11d0*/  MOV R4, R22 ;  /* 0x0000001600047202 */ /* 0x000fe20000000f00 */
[----:B------:R-:W-:Y:S06]  /*11e0*/  BRA `(.L_x_4021) ;  /* 0x0000000400447947 */ /* 0x000fec0003800000 */
.L_x_4020:
        /* <DEDUP_REMOVED lines=13> */
[----:B------:R-:W1:Y:S03]  /*12c0*/  @P4 LDC.64 R6, c[0x0][0x250] ;  /* 0x00009400ff064b82 */ /* 0x000e660000000a00 */
        /* <DEDUP_REMOVED lines=35> */
.L_x_4022:
        /* <DEDUP_REMOVED lines=32> */
.L_x_4021:
[----:B------:R1:W5:Y:S01]  /*1700*/  @P5 LDG.E R44, desc[UR6][R44.64] ;  /* 0x000000062c2c5981 */ /* 0x000362000c1e1900 */
[----:B------:R-:W-:Y:S01]  /*1710*/  ISETP.NE.AND P0, PT, R8, -0x1, PT ;  /* 0xffffffff0800780c */ /* 0x000fe20003f05270 */
[----:B------:R-:W2:Y:S01]  /*1720*/  LDC.64 R2, c[0x0][0x240] ;  /* 0x00009000ff027b82 */ /* 0x000ea20000000a00 */
[----:B------:R-:W-:Y:S01]  /*1730*/  SHF.R.S32.HI R27, RZ, 0x1f, R54 ;  /* 0x0000001fff1b7819 */ /* 0x000fe20000011436 */
[----:B------:R-:W-:Y:S01]  /*1740*/  ULDC.64 UR4, c[0x0][0x268] ;  /* 0x00009a0000047ab9 */ /* 0x000fe20000000a00 */
[C---:B------:R-:W-:Y:S01]  /*1750*/  SHF.L.U64.HI R138, R112.reuse, 0x5, R113 ;  /* 0x00000005708a7819 */ /* 0x040fe20000010271 */
[----:B------:R-:W-:Y:S01]  /*1760*/  IMAD.SHL.U32 R139, R112, 0x20, RZ ;  /* 0x00000020708b7824 */ /* 0x000fe200078e00ff */
[CC--:B------:R-:W-:Y:S02]  /*1770*/  LEA.HI R97, R27.reuse, R54.reuse, RZ, 0x2 ;  /* 0x000000361b617211 */ /* 0x0c0fe400078f10ff */
[----:B------:R-:W-:Y:S01]  /*1780*/  LEA.HI R25, R27, R54, RZ, 0x4 ;  /* 0x000000361b197211 */ /* 0x000fe200078f20ff */
[----:B------:R-:W3:Y:S01]  /*1790*/  LDC R62, c[0x0][0x2e0] ;  /* 0x0000b800ff3e7b82 */ /* 0x000ee20000000800 */
[----:B------:R-:W-:-:S02]  /*17a0*/  LOP3.LUT R29, R97, 0xfffffffc, RZ, 0xc0, !PT ;  /* 0xfffffffc611d7812 */ /* 0x000fc400078ec0ff */
[----:B------:R-:W-:Y:S02]  /*17b0*/  SHF.R.S32.HI R106, RZ, 0x2, R97 ;  /* 0x00000002ff6a7819 */ /* 0x000fe40000011461 */
[CC--:B-----5:R-:W-:Y:S01]  /*17c0*/  LEA.HI R12, R27.reuse, R54.reuse, RZ, 0x5 ;  /* 0x000000361b0c7211 */ /* 0x0e0fe200078f28ff */
[----:B------:R-:W-:Y:S01]  /*17d0*/  IMAD.IADD R60, R54, 0x1, -R29 ;  /* 0x00000001363c7824 */ /* 0x000fe200078e0a1d */
[--C-:B------:R-:W-:Y:S01]  /*17e0*/  SHF.R.S32.HI R107, RZ, 0x1f, R106.reuse ;  /* 0x0000001fff6b7819 */ /* 0x100fe2000001146a */
[----:B------:R-:W4:Y:S01]  /*17f0*/  @!P0 LDC.64 R6, c[0x0][0x228] ;  /* 0x00008a00ff068b82 */ /* 0x000f220000000a00 */
[----:B------:R-:W-:Y:S02]  /*1800*/  LEA.HI R27, R27, R54, RZ, 0x3 ;  /* 0x000000361b1b7211 */ /* 0x000fe400078f18ff */
[----:B------:R-:W-:Y:S01]  /*1810*/  SHF.L.U32 R84, R60, 0x3, RZ ;  /* 0x000000033c547819 */ /* 0x000fe200000006ff */
[----:B------:R-:W-:Y:S01]  /*1820*/  IMAD.WIDE R16, R17, 0x40, R106 ;  /* 0x0000004011107825 */ /* 0x000fe200078e026a */
[----:B------:R-:W-:-:S02]  /*1830*/  SHF.R.S32.HI R27, RZ, 0x3, R27 ;  /* 0x00000003ff1b7819 */ /* 0x000fc4000001141b */
[----:B------:R-:W-:Y:S01]  /*1840*/  SHF.R.S32.HI R85, RZ, 0x1f, R84 ;  /* 0x0000001fff557819 */ /* 0x000fe20000011454 */
[C---:B--2---:R-:W-:Y:S01]  /*1850*/  @P0 IMAD.WIDE.U32 R22, R8.reuse, R2, RZ ;  /* 0x0000000208160225 */ /* 0x044fe200078e00ff */
[----:B------:R-:W2:Y:S01]  /*1860*/  LDC.64 R110, c[0x0][0x250] ;  /* 0x00009400ff6e7b82 */ /* 0x000ea20000000a00 */
[----:B------:R-:W-:Y:S02]  /*1870*/  LEA.HI R97, R97, R106, RZ, 0x1 ;  /* 0x0000006a61617211 */ /* 0x000fe400078f08ff */
[----:B------:R-:W-:Y:S01]  /*1880*/  @P0 IMAD R23, R8, R3, R23 ;  /* 0x0000000308170224 */ /* 0x000fe200078e0217 */
[----:B------:R-:W-:Y:S01]  /*1890*/  LOP3.LUT R25, R25, 0xfffffff0, RZ, 0xc0, !PT ;  /* 0xfffffff019197812 */ /* 0x000fe200078ec0ff */
[----:B------:R-:W-:Y:S01]  /*18a0*/  @P0 IMAD.MOV.U32 R8, RZ, RZ, R22 ;  /* 0x000000ffff080224 */ /* 0x000fe200078e0016 */
[----:B------:R-:W-:Y:S01]  /*18b0*/  LOP3.LUT R97, R97, 0x7fffffe, RZ, 0xc0, !PT ;  /* 0x07fffffe61617812 */ /* 0x000fe200078ec0ff */
[----:B------:R-:W-:Y:S01]  /*18c0*/  IMAD.SHL.U32 R27, R27, 0x40, RZ ;  /* 0x000000401b1b7824 */ /* 0x000fe200078e00ff */
[----:B---3--:R-:W-:Y:S01]  /*18d0*/  LEA.HI R62, R62, R62, RZ, 0x1 ;  /* 0x0000003e3e3e7211 */ /* 0x008fe200078f08ff */
[----:B------:R-:W-:Y:S01]  /*18e0*/  IMAD.SHL.U32 R60, R60, 0x4, RZ ;  /* 0x000000043c3c7824 */ /* 0x000fe200078e00ff */
[----:B------:R-:W-:Y:S01]  /*18f0*/  SHF.R.S32.HI R12, RZ, 0x5, R12 ;  /* 0x00000005ff0c7819 */ /* 0x000fe2000001140c */
[----:B------:R-:W-:Y:S01]  /*1900*/  IMAD.IADD R54, R54, 0x1, -R25 ;  /* 0x0000000136367824 */ /* 0x000fe200078e0a19 */
[----:B------:R-:W-:Y:S01]  /*1910*/  SHF.R.S32.HI R59, RZ, 0x1, R62 ;  /* 0x00000001ff3b7819 */ /* 0x000fe2000001143e */
[----:B------:R-:W-:Y:S01]  /*1920*/  IMAD.IADD R97, R106, 0x1, -R97 ;  /* 0x000000016a617824 */ /* 0x000fe200078e0a61 */
[----:B------:R-:W-:Y:S01]  /*1930*/  LOP3.LUT R27, R27, 0xc0, RZ, 0xc0, !PT ;  /* 0x000000c01b1b7812 */ /* 0x000fe200078ec0ff */
[----:B----4-:R-:W-:Y:S01]  /*1940*/  @!P0 IMAD R14, R11, R6, RZ ;  /* 0x000000060b0e8224 */ /* 0x010fe200078e02ff */
[----:B------:R-:W-:Y:S01]  /*1950*/  LEA.HI R54, R54, R54, RZ, 0x1 ;  /* 0x0000003636367211 */ /* 0x000fe200078f08ff */
[----:B------:R-:W-:Y:S01]  /*1960*/  @!P0 IMAD.WIDE.U32 R28, R143, R6, RZ ;  /* 0x000000068f1c8225 */ /* 0x000fe200078e00ff */
[----:B------:R-:W-:-:S02]  /*1970*/  LOP3.LUT R25, R27, 0x18, R84, 0xf8, !PT ;  /* 0x000000181b197812 */ /* 0x000fc400078ef854 */
[----:B------:R-:W-:Y:S01]  /*1980*/  SHF.R.U32.HI R6, RZ, 0x3, R27 ;  /* 0x00000003ff067819 */ /* 0x000fe2000001161b */
[----:B------:R-:W-:Y:S02]  /*1990*/  @!P0 IMAD R7, R143, R7, R14 ;  /* 0x000000078f078224 */ /* 0x000fe400078e020e */
[----:B------:R-:W-:Y:S01]  /*19a0*/  @!P0 IMAD.MOV.U32 R8, RZ, RZ, R28 ;  /* 0x000000ffff088224 */ /* 0x000fe200078e001c */
[----:B------:R-:W-:Y:S01]  /*19b0*/  LOP3.LUT R6, R25, R6, RZ, 0x3c, !PT ;  /* 0x0000000619067212 */ /* 0x000fe200078e3cff */
[----:B------:R-:W-:Y:S01]  /*19c0*/  IMAD R61, R106, R59, R60 ;  /* 0x0000003b6a3d7224 */ /* 0x000fe200078e023c */
[----:B------:R-:W-:Y:S01]  /*19d0*/  @!P0 IADD3 R23, R29, R7, RZ ;  /* 0x000000071d178210 */ /* 0x000fe20007ffe0ff */
[----:B------:R-:W-:Y:S01]  /*19e0*/  IMAD R7, R5, UR4, RZ ;  /* 0x0000000405077c24 */ /* 0x000fe2000f8e02ff */
[C---:B------:R-:W-:Y:S01]  /*19f0*/  IADD3 R22, P1, R84.reuse, R8, RZ ;  /* 0x0000000854167210 */ /* 0x040fe20007f3e0ff */
[----:B------:R-:W-:Y:S01]  /*1a00*/  IMAD R8, R17, R2, RZ ;  /* 0x0000000211087224 */ /* 0x000fe200078e02ff */
[----:B------:R-:W-:Y:S01]  /*1a10*/  IADD3 R20, P0, R84, R10, RZ ;  /* 0x0000000a54147210 */ /* 0x000fe20007f1e0ff */
[----:B------:R-:W-:Y:S01]  /*1a20*/  IMAD R7, R0, UR5, R7 ;  /* 0x0000000500077c24 */ /* 0x000fe2000f8e0207 */
[C---:B--2---:R-:W-:Y:S01]  /*1a30*/  SHF.L.U64.HI R140, R110.reuse, 0x5, R111 ;  /* 0x000000056e8c7819 */ /* 0x044fe2000001026f */
[C---:B------:R-:W-:Y:S01]  /*1a40*/  IMAD.X R23, R85.reuse, 0x1, R23, P1 ;  /* 0x0000000155177824 */ /* 0x040fe200008e0617 */
[----:B------:R-:W-:Y:S01]  /*1a50*/  SHF.L.U32 R141, R110, 0x5, RZ ;  /* 0x000000056e8d7819 */ /* 0x000fe200000006ff */
[----:B------:R-:W-:Y:S01]  /*1a60*/  IMAD.X R21, R85, 0x1, R21, P0 ;  /* 0x0000000155157824 */ /* 0x000fe200000e0615 */
[----:B------:R-:W-:Y:S01]  /*1a70*/  IADD3 R98, P0, R106, R19, RZ ;  /* 0x000000136a627210 */ /* 0x000fe20007f1e0ff */
[----:B------:R-:W-:Y:S01]  /*1a80*/  IMAD.WIDE.U32 R22, R16, R2, R22 ;  /* 0x0000000210167225 */ /* 0x000fe200078e0016 */
[----:B------:R-:W-:-:S02]  /*1a90*/  SHF.R.S32.HI R2, RZ, 0x1f, R108 ;  /* 0x0000001fff027819 */ /* 0x000fc4000001146c */
[----:B------:R-:W-:Y:S01]  /*1aa0*/  IADD3.X R15, R107, R15, RZ, P0, !PT ;  /* 0x0000000f6b0f7210 */ /* 0x000fe200007fe4ff */
[----:B------:R-:W-:Y:S01]  /*1ab0*/  IMAD R8, R16, R3, R8 ;  /* 0x0000000310087224 */ /* 0x000fe200078e0208 */
[----:B------:R-:W-:Y:S01]  /*1ac0*/  SHF.R.S32.HI R3, RZ, 0x1f, R56 ;  /* 0x0000001fff037819 */ /* 0x000fe20000011438 */
[----:B------:R-:W-:Y:S01]  /*1ad0*/  IMAD.WIDE.U32 R20, R0, UR4, R20 ;  /* 0x0000000400147c25 */ /* 0x000fe2000f8e0014 */
[----:B------:R-:W-:Y:S01]  /*1ae0*/  ULDC.64 UR4, c[0x0][0x258] ;  /* 0x0000960000047ab9 */ /* 0x000fe20000000a00 */
[----:B------:R-:W-:Y:S02]  /*1af0*/  IADD3 R102, P0, R84, R4, RZ ;  /* 0x0000000454667210 */ /* 0x000fe40007f1e0ff */
[----:B------:R-:W-:Y:S01]  /*1b00*/  IMAD R55, R2, UR4, RZ ;  /* 0x0000000402377c24 */ /* 0x000fe2000f8e02ff */
[----:B------:R-:W-:Y:S01]  /*1b10*/  LEA.HI R2, R3, R56, RZ, 0x7 ;  /* 0x0000003803027211 */ /* 0x000fe200078f38ff */
[----:B------:R-:W-:Y:S01]  /*1b20*/  IMAD.IADD R23, R23, 0x1, R8 ;  /* 0x0000000117177824 */ /* 0x000fe200078e0208 */
[----:B------:R-:W-:Y:S01]  /*1b30*/  SHF.R.S32.HI R58, RZ, 0x1f, R61 ;  /* 0x0000001fff3a7819 */ /* 0x000fe2000001143d */
[----:B------:R-:W-:Y:S01]  /*1b40*/  IMAD.X R103, R85, 0x1, R13, P0 ;  /* 0x0000000155677824 */ /* 0x000fe200000e060d */
[----:B------:R-:W-:Y:S01]  /*1b50*/  SHF.R.S32.HI R2, RZ, 0x7, R2 ;  /* 0x00000007ff027819 */ /* 0x000fe20000011402 */
[----:B------:R-:W-:-:S02]  /*1b60*/  IMAD R15, R15, R110, RZ ;  /* 0x0000006e0f0f7224 */ /* 0x000fc400078e02ff */
[----:B------:R-:W-:Y:S01]  /*1b70*/  IMAD.IADD R21, R21, 0x1, R7 ;  /* 0x0000000115157824 */ /* 0x000fe200078e0207 */
[----:B------:R-:W-:Y:S01]  /*1b80*/  VIMNMX R69, R137, R2, !PT ;  /* 0x0000000289457248 */ /* 0x000fe20007fe0100 */
[----:B------:R-:W-:Y:S02]  /*1b90*/  IMAD R105, R107, R112, RZ ;  /* 0x000000706b697224 */ /* 0x000fe400078e02ff */
[----:B------:R-:W-:Y:S01]  /*1ba0*/  IMAD R55, R108, UR5, R55 ;  /* 0x000000056c377c24 */ /* 0x000fe2000f8e0237 */
[----:B------:R-:W-:Y:S01]  /*1bb0*/  ISETP.GT.AND P0, PT, R52, R69, PT ;  /* 0x000000453400720c */ /* 0x000fe20003f04270 */
[----:B------:R-:W-:-:S04]  /*1bc0*/  IMAD.WIDE.U32 R108, R108, UR4, R22 ;  /* 0x000000046c6c7c25 */ /* 0x000fc8000f8e0016 */
[----:B------:R-:W-:Y:S01]  /*1bd0*/  IMAD R101, R98, R111, R15 ;  /* 0x0000006f62657224 */ /* 0x000fe200078e020f */
[----:B------:R-:W-:Y:S01]  /*1be0*/  IADD3 R55, R109, R55, RZ ;  /* 0x000000376d377210 */ /* 0x000fe20007ffe0ff */
[----:B------:R-:W-:Y:S02]  /*1bf0*/  IMAD.IADD R60, R60, 0x1, R61 ;  /* 0x000000013c3c7824 */ /* 0x000fe400078e023d */
[----:B------:R-:W-:Y:S02]  /*1c00*/  IMAD R97, R12, 0x8, R97 ;  /* 0x000000080c617824 */ /* 0x000fe400078e0261 */
[----:B------:R-:W-:Y:S01]  /*1c10*/  IMAD.WIDE.U32 R98, R98, R110, R20 ;  /* 0x0000006e62627225 */ /* 0x000fe200078e0014 */
[----:B------:R-:W-:-:S03]  /*1c20*/  SHF.R.S32.HI R57, RZ, 0x1f, R60 ;  /* 0x0000001fff397819 */ /* 0x000fc6000001143c */
[C---:B------:R-:W-:Y:S02]  /*1c30*/  IMAD R105, R106.reuse, R113, R105 ;  /* 0x000000716a697224 */ /* 0x040fe400078e0269 */
[----:B------:R-:W-:-:S04]  /*1c40*/  IMAD.WIDE.U32 R102, R106, R112, R102 ;  /* 0x000000706a667225 */ /* 0x000fc800078e0066 */
[----:B------:R-:W-:Y:S02]  /*1c50*/  IMAD.U32 R97, R97, 0x20, R6 ;  /* 0x0000002061617824 */ /* 0x000fe400078e0006 */
[----:B------:R-:W-:Y:S02]  /*1c60*/  IMAD.IADD R105, R103, 0x1, R105 ;  /* 0x0000000167697824 */ /* 0x000fe400078e0269 */
[----:B------:R-:W-:Y:S01]  /*1c70*/  IMAD.IADD R101, R99, 0x1, R101 ;  /* 0x0000000163657824 */ /* 0x000fe200078e0265 */
[----:B------:R-:W-:Y:S01]  /*1c80*/  @!P5 MOV R44, RZ ;  /* 0x000000ff002cd202 */ /* 0x000fe20000000f00 */
        /* <DEDUP_REMOVED lines=16> */
[----:B------:R-:W-:Y:S01]  /*1d90*/  USHF.L.U32 UR12, UR4, 0x6, URZ ;  /* 0x00000006040c7899 */ /* 0x000fe2000800063f */
[----:B------:R-:W-:Y:S01]  /*1da0*/  SHF.L.U32 R74, R111, 0x6, RZ ;  /* 0x000000066f4a7819 */ /* 0x000fe200000006ff */
[----:B------:R-:W-:Y:S01]  /*1db0*/  USHF.L.U64.HI UR13, UR4, 0x5, UR5 ;  /* 0x00000005040d7899 */ /* 0x000fe20008010205 */
[----:B------:R-:W-:Y:S01]  /*1dc0*/  IMAD R6, R143, UR9, R6 ;  /* 0x000000098f067c24 */ /* 0x000fe2000f8e0206 */
[----:B------:R-:W-:Y:S01]  /*1dd0*/  ULDC.64 UR8, c[0x0][0x348] ;  /* 0x0000d20000087ab9 */ /* 0x000fe20000000a00 */
[----:B------:R-:W-:Y:S01]  /*1de0*/  IMAD.IADD R15, R15, 0x1, R4 ;  /* 0x000000010f0f7824 */ /* 0x000fe200078e0204 */
[----:B------:R-:W-:Y:S01]  /*1df0*/  USHF.L.U32 UR18, UR4, 0x5, URZ ;  /* 0x0000000504127899 */ /* 0x000fe2000800063f */
[----:B------:R-:W-:Y:S01]  /*1e00*/  IMAD.IADD R13, R13, 0x1, R6 ;  /* 0x000000010d0d7824 */ /* 0x000fe200078e0206 */
[----:B------:R-:W-:Y:S01]  /*1e10*/  UIMAD.WIDE.U32 UR16, UR4, 0xc0, URZ ;  /* 0x000000c0041078a5 */ /* 0x000fe2000f8e003f */
[----:B------:R-:W-:Y:S01]  /*1e20*/  IMAD R11, R7, UR4, RZ ;  /* 0x00000004070b7c24 */ /* 0x000fe2000f8e02ff */
[----:B------:R-:W-:Y:S01]  /*1e30*/  SHF.L.U32 R66, R59, 0x6, RZ ;  /* 0x000000063b427819 */ /* 0x000fe200000006ff */
[-C--:B-1----:R-:W-:Y:S01]  /*1e40*/  IMAD R4, R7, R2.reuse, RZ ;  /* 0x0000000207047224 */ /* 0x082fe200078e02ff */
[----:B------:R-:W-:Y:S01]  /*1e50*/  ULDC UR23, c[0x0][0x2d0] ;  /* 0x0000b40000177ab9 */ /* 0x000fe20000000800 */
        /* <DEDUP_REMOVED lines=9> */
[----:B------:R-:W-:Y:S01]  /*1ef0*/  IADD3 R94, R106, 0x60, RZ ;  /* 0x000000606a5e7810 */ /* 0x000fe20007ffe0ff */
[----:B------:R-:W-:Y:S01]  /*1f00*/  USHF.L.U32 UR24, UR12, 0x1, URZ ;  /* 0x000000010c187899 */ /* 0x000fe2000800063f */
[----:B------:R-:W-:Y:S01]  /*1f10*/  SHF.R.S32.HI R65, RZ, 0x1f, R66 ;  /* 0x0000001fff417819 */ /* 0x000fe20000011442 */
[----:B------:R-:W-:Y:S01]  /*1f20*/  IMAD.IADD R44, R44, 0x1, R9 ;  /* 0x000000012c2c7824 */ /* 0x000fe200078e0209 */
[----:B--2---:R-:W-:Y:S01]  /*1f30*/  LEA R70, -R70, RZ, 0x7 ;  /* 0x000000ff46467211 */ /* 0x004fe200078e39ff */
[----:B------:R-:W-:Y:S01]  /*1f40*/  IMAD.IADD R7, R7, 0x1, R4 ;  /* 0x0000000107077824 */ /* 0x000fe200078e0204 */
[----:B------:R-:W-:Y:S01]  /*1f50*/  ULDC.U8 UR20, c[0x0][0x3c3] ;  /* 0x0000f0c000147ab9 */ /* 0x000fe20000000000 */
[C---:B------:R-:W-:Y:S01]  /*1f60*/  IMAD R87, R5.reuse, UR8, RZ ;  /* 0x0000000805577c24 */ /* 0x040fe2000f8e02ff */
[----:B------:R-:W-:Y:S01]  /*1f70*/  ULDC UR19, c[0x0][0x2e0] ;  /* 0x0000b80000137ab9 */ /* 0x000fe20000000800 */
[----:B------:R-:W-:Y:S01]  /*1f80*/  IMAD R83, R5, UR10, RZ ;  /* 0x0000000a05537c24 */ /* 0x000fe2000f8e02ff */
[----:B------:R-:W-:Y:S01]  /*1f90*/  ULDC.64 UR14, c[0x0][0x250] ;  /* 0x00009400000e7ab9 */ /* 0x000fe20000000a00 */
[----:B------:R-:W-:Y:S01]  /*1fa0*/  IMAD R44, R59, R44, RZ ;  /* 0x0000002c3b2c7224 */ /* 0x000fe200078e02ff */
[----:B------:R-:W-:Y:S01]  /*1fb0*/  USHF.L.U32 UR18, UR18, 0x1, URZ ;  /* 0x0000000112127899 */ /* 0x000fe2000800063f */
[----:B------:R-:W-:-:S02]  /*1fc0*/  IMAD R87, R0, UR9, R87 ;  /* 0x0000000900577c24 */ /* 0x000fc4000f8e0257 */
[C---:B------:R-:W-:Y:S01]  /*1fd0*/  IMAD.WIDE.U32 R6, R0.reuse, UR8, R6 ;  /* 0x0000000800067c25 */ /* 0x040fe2000f8e0006 */
[----:B------:R-:W-:Y:S01]  /*1fe0*/  ULDC.64 UR8, c[0x0][0x318] ;  /* 0x0000c60000087ab9 */ /* 0x000fe20000000a00 */
[----:B------:R-:W-:Y:S02]  /*1ff0*/  SHF.R.S32.HI R45, RZ, 0x1f, R44 ;  /* 0x0000001fff2d7819 */ /* 0x000fe4000001142c */
[----:B------:R-:W-:Y:S01]  /*2000*/  IMAD R83, R0, UR11, R83 ;  /* 0x0000000b00537c24 */ /* 0x000fe2000f8e0253 */
[-C--:B------:R-:W-:Y:S01]  /*2010*/  IADD3 R90, P3, R60, R44.reuse, RZ ;  /* 0x0000002c3c5a7210 */ /* 0x080fe20007f7e0ff */
[----:B------:R-:W-:Y:S01]  /*2020*/  IMAD.WIDE.U32 R4, R0, UR10, R12 ;  /* 0x0000000a00047c25 */ /* 0x000fe2000f8e000c */
[----:B------:R-:W-:Y:S01]  /*2030*/  IADD3 R44, P4, R61, R44, RZ ;  /* 0x0000002c3d2c7210 */ /* 0x000fe20007f9e0ff */
[----:B------:R-:W-:Y:S01]  /*2040*/  ULDC.64 UR10, c[0x0][0x320] ;  /* 0x0000c800000a7ab9 */ /* 0x000fe20000000a00 */
[----:B------:R-:W-:Y:S01]  /*2050*/  IADD3 R87, R7, R87, RZ ;  /* 0x0000005707577210 */ /* 0x000fe20007ffe0ff */
[----:B------:R-:W-:Y:S01]  /*2060*/  IMAD.IADD R83, R5, 0x1, R83 ;  /* 0x0000000105537824 */ /* 0x000fe200078e0253 */
[----:B------:R-:W-:Y:S01]  /*2070*/  LEA R86, P0, R6, UR8, 0x1 ;  /* 0x0000000806567c11 */ /* 0x000fe2000f8008ff */
[----:B------:R-:W-:Y:S01]  /*2080*/  IMAD.WIDE.U32 R8, R110, 0x40, RZ ;  /* 0x000000406e087825 */ /* 0x000fe200078e00ff */
[----:B------:R-:W-:Y:S01]  /*2090*/  LEA R82, P1, R4, UR10, 0x1 ;  /* 0x0000000a04527c11 */ /* 0x000fe2000f8208ff */
[----:B------:R-:W-:Y:S01]  /*20a0*/  UIMAD UR10, UR5, 0xc0, URZ ;  /* 0x000000c0050a78a4 */ /* 0x000fe2000f8e023f */
        /* <DEDUP_REMOVED lines=13> */
[----:B------:R-:W-:Y:S01]  /*2180*/  SHF.L.U64.HI R91, R90, 0x1, R91 ;  /* 0x000000015a5b7819 */ /* 0x000fe2000001025b */
[----:B------:R-:W-:Y:S01]  /*2190*/  USHF.L.U64.HI UR22, UR12, 0x1, UR11 ;  /* 0x000000010c167899 */ /* 0x000fe2000801020b */
[----:B------:R-:W-:Y:S01]  /*21a0*/  SHF.L.U32 R44, R44, 0x1, RZ ;  /* 0x000000012c2c7819 */ /* 0x000fe200000006ff */
[----:B------:R-:W-:Y:S01]  /*21b0*/  IMAD.SHL.U32 R90, R90, 0x2, RZ ;  /* 0x000000025a5a7824 */ /* 0x000fe200078e00ff */
[----:B------:R-:W-:Y:S01]  /*21c0*/  LEA.HI.X R77, R102, UR9, R105, 0x1, P1 ;  /* 0x00000009664d7c11 */ /* 0x000fe200088f0c69 */
[----:B------:R-:W-:Y:S01]  /*21d0*/  ULDC.64 UR8, c[0x0][0x360] ;  /* 0x0000d80000087ab9 */ /* 0x000fe20000000a00 */
[----:B------:R-:W-:Y:S01]  /*21e0*/  IMAD R5, R111, 0xc0, RZ ;  /* 0x000000c06f057824 */ /* 0x000fe200078e02ff */
[----:B------:R-:W-:Y:S01]  /*21f0*/  LEA.HI.X R81, R98, UR5, R101, 0x1, P0 ;  /* 0x0000000562517c11 */ /* 0x000fe200080f0c65 */
[C---:B------:R-:W-:Y:S01]  /*2200*/  IMAD.SHL.U32 R68, R59.reuse, 0x20, RZ ;  /* 0x000000203b447824 */ /* 0x040fe200078e00ff */
[----:B------:R-:W-:Y:S01]  /*2210*/  IADD3 R10, P1, R44, UR8, RZ ;  /* 0x000000082c0a7c10 */ /* 0x000fe2000ff3e0ff */
[----:B------:R-:W-:Y:S01]  /*2220*/  IMAD R64, R59, 0x60, RZ ;  /* 0x000000603b407824 */ /* 0x000fe200078e02ff */
[----:B------:R-:W-:Y:S01]  /*2230*/  ULDC.64 UR4, c[0x0][0x358] ;  /* 0x0000d60000047ab9 */ /* 0x000fe20000000a00 */
[----:B------:R-:W-:Y:S01]  /*2240*/  IMAD.WIDE.U32 R110, R110, 0xc0, RZ ;  /* 0x000000c06e6e7825 */ /* 0x000fe200078e00ff */
[C---:B------:R-:W-:Y:S01]  /*2250*/  IADD3 R88, P4, R90.reuse, UR8, RZ ;  /* 0x000000085a587c10 */ /* 0x040fe2000ff9e0ff */
[----:B------:R-:W-:Y:S01]  /*2260*/  UIADD3 UR25, UR17, UR10, URZ ;  /* 0x0000000a11197290 */ /* 0x000fe2000fffe03f */
        /* <DEDUP_REMOVED lines=18> */
[----:B------:R-:W-:Y:S01]  /*2390*/  IADD3.X R91, R91, UR5, RZ, P3, !PT ;  /* 0x000000055b5b7c10 */ /* 0x000fe20009ffe4ff */
[----:B------:R-:W-:Y:S01]  /*23a0*/  ULDC.64 UR12, c[0x0][0x238] ;  /* 0x00008e00000c7ab9 */ /* 0x000fe20000000a00 */
[----:B------:R-:W-:Y:S01]  /*23b0*/  IADD3.X R45, R45, UR5, RZ, P0, !PT ;  /* 0x000000052d2d7c10 */ /* 0x000fe200087fe4ff */
[----:B------:R-:W-:-:S06]  /*23c0*/  ULDC UR5, c[0x0][0x2e0] ;  /* 0x0000b80000057ab9 */ /* 0x000fcc0000000800 */
.L_x_4053:
[----:B------:R-:W-:Y:S05]  /*23d0*/  LEA R3, R11, 0xffffff80, 0x7 ;  /* 0xffffff800b037811 */ /* 0x000fea00078e38ff */
        /* <DEDUP_REMOVED lines=9> */
[C---:B------:R-:W-:Y:S02]  /*2470*/  @!P5 IADD3 R26, P0, R82.reuse, UR18, RZ ;  /* 0x00000012521adc10 */ /* 0x040fe4000ff1e0ff */
[----:B------:R-:W-:Y:S02]  /*2480*/  @!P5 LEA R24, P3, R141, R80, 0x1 ;  /* 0x000000508d18d211 */ /* 0x000fe400078608ff */
[----:B------:R-:W-:Y:S02]  /*2490*/  @!P5 IADD3.X R27, R83, UR21, RZ, P0, !PT ;  /* 0x00000015531bdc10 */ /* 0x000fe400087fe4ff */
        /* <DEDUP_REMOVED lines=79> */
.L_x_4027:
[----:B------:R-:W-:Y:S05]  /*2990*/  BSYNC B0 ;  /* 0x0000000000007941 */ /* 0x000fea0003800000 */
.L_x_4026:
        /* <DEDUP_REMOVED lines=57> */
.L_x_4029:
[----:B------:R-:W-:Y:S05]  /*2d30*/  BSYNC B0 ;  /* 0x0000000000007941 */ /* 0x000fea0003800000 */
.L_x_4028:
        /* <DEDUP_REMOVED lines=57> */
.L_x_4031:
[----:B------:R-:W-:Y:S05]  /*30d0*/  BSYNC B0 ;  /* 0x0000000000007941 */ /* 0x000fea0003800000 */
.L_x_4030:
        /* <DEDUP_REMOVED lines=62> */
.L_x_4033:
[----:B------:R-:W-:Y:S05]  /*34c0*/  BSYNC B0 ;  /* 0x0000000000007941 */ /* 0x000fea0003800000 */
.L_x_4032:
[C---:B------:R-:W-:Y:S01]  /*34d0*/  LEA R44, P3, R29.reuse, R44, 0x1 ;  /* 0x0000002c1d2c7211 */ /* 0x040fe200078608ff */
[----:B------:R-:W-:Y:S01]  /*34e0*/  IMAD.MOV.U32 R8, RZ, RZ, R10 ;  /* 0x000000ffff087224 */ /* 0x000fe200078e000a */
[----:B------:R-:W-:Y:S02]  /*34f0*/  UMOV UR4, UR19 ;  /* 0x0000001300047c82 */ /* 0x000fe40008000000 */
[C---:B------:R-:W-:Y:S02]  /*3500*/  LEA.HI.X.SX32 R45, R29.reuse, R45, 0x1, P3 ;  /* 0x0000002d1d2d7211 */ /* 0x040fe400018f0eff */
[C---:B------:R-:W-:Y:S04]  /*3510*/  LEA R10, P0, R29.reuse, R8, 0x1 ;  /* 0x000000081d0a7211 */ /* 0x040fe800078008ff */
[----:B------:R-:W-:Y:S01]  /*3520*/  LEA.HI.X.SX32 R9, R29, R9, 0x1, P0 ;  /* 0x000000091d097211 */ /* 0x000fe200000f0eff */
[----:B------:R-:W-:Y:S08]  /*3530*/  BRA `(.L_x_4034) ;  /* 0x00000018005c7947 */ /* 0x000ff00003800000 */
.L_x_4025:
        /* <DEDUP_REMOVED lines=14> */
[----:B------:R-:W-:Y:S02]  /*3620*/  MOV R121, RZ ;  /* 0x000000ff00797202 */ /* 0x000fe40000000f00 */
[C---:B------:R-:W-:Y:S02]  /*3630*/  SHF.L.U32 R29, R40.reuse, 0x10, RZ ;  /* 0x00000010281d7819 */ /* 0x040fe400000006ff */
[----:B------:R-:W-:Y:S01]  /*3640*/  LOP3.LUT R31, R40, 0xffff0000, RZ, 0xc0, !PT ;  /* 0xffff0000281f7812 */ /* 0x000fe200078ec0ff */
[----:B------:R-:W-:Y:S01]  /*3650*/  IMAD.U32 R40, R43, 0x10000, RZ ;  /* 0x000100002b287824 */ /* 0x000fe200078e00ff */
[----:B------:R-:W-:Y:S02]  /*3660*/  LOP3.LUT R35, R41, 0xffff0000, RZ, 0xc0, !PT ;  /* 0xffff000029237812 */ /* 0x000fe400078ec0ff */
[C---:B------:R-:W-:Y:S01]  /*3670*/  SHF.L.U32 R36, R42.reuse, 0x10, RZ ;  /* 0x000000102a247819 */ /* 0x040fe200000006ff */
[----:B------:R-:W-:Y:S01]  /*3680*/  @P6 IMAD R119, RZ, RZ, -UR23 ;  /* 0x80000017ff776e24 */ /* 0x000fe2000f8e02ff */
[----:B------:R-:W-:Y:S01]  /*3690*/  LOP3.LUT R39, R42, 0xffff0000, RZ, 0xc0, !PT ;  /* 0xffff00002a277812 */ /* 0x000fe200078ec0ff */
[----:B------:R-:W-:Y:S01]  /*36a0*/  @P6 IMAD R117, RZ, RZ, -UR23 ;  /* 0x80000017ff756e24 */ /* 0x000fe2000f8e02ff */
[----:B------:R-:W-:Y:S01]  /*36b0*/  LOP3.LUT R43, R43, 0xffff0000, RZ, 0xc0, !PT ;  /* 0xffff00002b2b7812 */ /* 0x000fe200078ec0ff */
[----:B------:R-:W-:Y:S01]  /*36c0*/  @P6 IMAD R121, RZ, RZ, -UR23 ;  /* 0x80000017ff796e24 */ /* 0x000fe2000f8e02ff */
[C---:B--2---:R-:W-:Y:S04]  /*36d0*/  LEA R12, P0, R119.reuse, R86, 0x1 ;  /* 0x00000056770c7211 */ /* 0x044fe800078008ff */
[----:B------:R-:W-:Y:S02]  /*36e0*/  LEA.HI.X.SX32 R13, R119, R87, 0x1, P0 ;  /* 0x00000057770d7211 */ /* 0x000fe400000f0eff */
[C---:B------:R-:W-:Y:S03]  /*36f0*/  LEA R122, P0, R117.reuse, R88, 0x1 ;  /* 0x00000058757a7211 */ /* 0x040fe600078008ff */
[----:B------:R-:W2:Y:S01]  /*3700*/  LDG.E.128 R20, desc[UR6][R12.64] ;  /* 0x000000060c147981 */ /* 0x000ea2000c1e1d00 */
[----:B------:R-:W-:Y:S02]  /*3710*/  LEA.HI.X.SX32 R123, R117, R89, 0x1, P0 ;  /* 0x00000059757b7211 */ /* 0x000fe400000f0eff */
[C---:B------:R-:W-:Y:S04]  /*3720*/  LEA R46, P0, R121.reuse, R90, 0x1 ;  /* 0x0000005a792e7211 */ /* 0x040fe800078008ff */
[----:B------:R-:W-:Y:S01]  /*3730*/  LEA.HI.X.SX32 R47, R121, R91, 0x1, P0 ;  /* 0x0000005b792f7211 */ /* 0x000fe200000f0eff */
[----:B------:R-:W3:Y:S08]  /*3740*/  LDG.E.128 R116, desc[UR6][R122.64] ;  /* 0x000000067a747981 */ /* 0x000ef0000c1e1d00 */
        /* <DEDUP_REMOVED lines=8> */
[----:B------:R-:W-:Y:S01]  /*37d0*/  IMAD.U32 R14, R119, 0x10000, RZ ;  /* 0x00010000770e7824 */ /* 0x000fe200078e00ff */
[----:B------:R-:W-:Y:S02]  /*37e0*/  LOP3.LUT R27, R116, 0xffff0000, RZ, 0xc0, !PT ;  /* 0xffff0000741b7812 */ /* 0x000fe400078ec0ff */
        /* <DEDUP_REMOVED lines=43> */
.L_x_4038:
[----:B------:R-:W-:Y:S05]  /*3aa0*/  BSYNC B0 ;  /* 0x0000000000007941 */ /* 0x000fea0003800000 */
.L_x_4037:
[----:B-----5:R3:W-:Y:S02]  /*3ab0*/  STG.E.128 desc[UR6][R78.64], R40 ;  /* 0x000000284e007986 */ /* 0x0207e4000c101d06 */
.L_x_4036:
[----:B------:R-:W-:Y:S05]  /*3ac0*/  BSYNC B1 ;  /* 0x0000000000017941 */ /* 0x000fea0003800000 */
.L_x_4035:
        /* <DEDUP_REMOVED lines=23> */
[----:B--2---:R-:W-:Y:S02]  /*3c40*/  LEA R12, P0, R116, R118, 0x1 ;  /* 0x00000076740c7211 */ /* 0x004fe400078008ff */
[----:B------:R-:W-:Y:S02]  /*3c50*/  IADD3 R79, P6, R68, R114, RZ ;  /* 0x00000072444f7210 */ /* 0x000fe40007fde0ff */
[----:B------:R-:W-:Y:S02]  /*3c60*/  LEA.HI.X.SX32 R13, R116, R119, 0x1, P0 ;  /* 0x00000077740d7211 */ /* 0x000fe400000f0eff */
[----:B------:R-:W-:Y:S02]  /*3c70*/  LEA.HI.X.SX32 R114, R114, R67, 0x1, P6 ;  /* 0x0000004372727211 */ /* 0x000fe400030f0eff */
[C---:B---3--:R-:W-:Y:S01]  /*3c80*/  LEA R118, P0, R79.reuse, R88, 0x1 ;  /* 0x000000584f767211 */ /* 0x048fe200078008ff */
[----:B------:R-:W2:Y:S03]  /*3c90*/  LDG.E.128 R20, desc[UR6][R12.64] ;  /* 0x000000060c147981 */ /* 0x000ea6000c1e1d00 */
        /* <DEDUP_REMOVED lines=15> */
[----:B------:R-:W-:Y:S02]  /*3d90*/  SHF.L.U32 R20, R21, 0x10, RZ ;  /* 0x0000001015147819 */ /* 0x000fe400000006ff */
[C---:B---3--:R-:W-:Y:S01]  /*3da0*/  LOP3.LUT R27, R116.reuse, 0xffff0000, RZ, 0xc0, !PT ;  /* 0xffff0000741b7812 */ /* 0x048fe200078ec0ff */
[----:B------:R-:W-:Y:S01]  /*3db0*/  IMAD.U32 R26, R116, 0x10000, RZ ;  /* 0x00010000741a7824 */ /* 0x000fe200078e00ff */
[C---:B------:R-:W-:Y:S02]  /*3dc0*/  SHF.L.U32 R23, R117.reuse, 0x10, RZ ;  /* 0x0000001075177819 */ /* 0x040fe400000006ff */
[----:B------:R-:W-:Y:S01]  /*3dd0*/  LOP3.LUT R22, R117, 0xffff0000, RZ, 0xc0, !PT ;  /* 0xffff000075167812 */ /* 0x000fe200078ec0ff */
[----:B------:R-:W-:Y:S01]  /*3de0*/  @!P5 FADD.FTZ R26, -R26, -RZ ;  /* 0x800000ff1a1ad221 */ /* 0x000fe20000010100 */
[----:B------:R-:W-:Y:S01]  /*3df0*/  LOP3.LUT R19, R21, 0xffff0000, RZ, 0xc0, !PT ;  /* 0xffff000015137812 */ /* 0x000fe200078ec0ff */
[C---:B------:R-:W-:Y:S01]  /*3e00*/  IMAD.U32 R21, R118.reuse, 0x10000, RZ ;  /* 0x0001000076157824 */ /* 0x040fe200078e00ff */
[----:B------:R-:W-:Y:S01]  /*3e10*/  LOP3.LUT R16, R118, 0xffff0000, RZ, 0xc0, !PT ;  /* 0xffff000076107812 */ /* 0x000fe200078ec0ff */
[----:B------:R-:W-:Y:S01]  /*3e20*/  @!P5 FADD.FTZ R27, -R27, -RZ ;  /* 0x800000ff1b1bd221 */ /* 0x000fe20000010100 */
[----:B------:R-:W-:Y:S01]  /*3e30*/  SHF.L.U32 R14, R119, 0x10, RZ ;  /* 0x00000010770e7819 */ /* 0x000fe200000006ff */
        /* <DEDUP_REMOVED lines=8> */
[C---:B------:R-:W-:Y:S01]  /*3ec0*/  SHF.L.U32 R33, R49.reuse, 0x10, RZ ;  /* 0x0000001031217819 */ /* 0x040fe200000006ff */
        /* <DEDUP_REMOVED lines=26> */
.L_x_4042:
[----:B------:R-:W-:Y:S05]  /*4070*/  BSYNC B0 ;  /* 0x0000000000007941 */ /* 0x000fea0003800000 */
.L_x_4041:
[----:B-----5:R4:W-:Y:S02]  /*4080*/  STG.E.128 desc[UR6][R120.64], R40 ;  /* 0x0000002878007986 */ /* 0x0209e4000c101d06 */
.L_x_4040:
[----:B------:R-:W-:Y:S05]  /*4090*/  BSYNC B1 ;  /* 0x0000000000017941 */ /* 0x000fea0003800000 */
.L_x_4039:
        /* <DEDUP_REMOVED lines=90> */
.L_x_4046:
[----:B------:R-:W-:Y:S05]  /*4640*/  BSYNC B0 ;  /* 0x0000000000007941 */ /* 0x000fea0003800000 */
.L_x_4045:
[----:B-----5:R4:W-:Y:S02]  /*4650*/  STG.E.128 desc[UR6][R120.64], R40 ;  /* 0x0000002878007986 */ /* 0x0209e4000c101d06 */
.L_x_4044:
[----:B------:R-:W-:Y:S05]  /*4660*/  BSYNC B1 ;  /* 0x0000000000017941 */ /* 0x000fea0003800000 */
.L_x_4043:
[----:B------:R-:W-:Y:S04]  /*4670*/  BSSY B1, `(.L_x_4047) ;  /* 0x0000060000017945 */ /* 0x000fe80003800000 */
[----:B------:R-:W-:Y:S05]  /*4680*/  @P3 BRA `(.L_x_4048) ;  /* 0x0000000400783947 */ /* 0x000fea0003800000 */
[----:B--2---:R-:W2:Y:S01]  /*4690*/  LDC.64 R2, c[0x0][0x338] ;  /* 0x0000ce00ff027b82 */ /* 0x004ea20000000a00 */
[----:B------:R-:W-:Y:S01]  /*46a0*/  ISETP.GE.AND P0, PT, R84, UR4, PT ;  /* 0x0000000454007c0c */ /* 0x000fe2000bf06270 */
[----:B------:R-:W-:Y:S01]  /*46b0*/  BSSY B0, `(.L_x_4049) ;  /* 0x000005a000007945 */ /* 0x000fe20003800000 */
[----:B---3--:R-:W-:Y:S01]  /*46c0*/  MOV R79, R77 ;  /* 0x0000004d004f7202 */ /* 0x008fe20000000f00 */
[----:B--2---:R-:W-:Y:S04]  /*46d0*/  IMAD.WIDE.U32 R116, R2, 0xc0, R86 ;  /* 0x000000c002747825 */ /* 0x004fe800078e0056 */
[----:B------:R-:W-:Y:S05]  /*46e0*/  IMAD R3, R3, 0xc0, RZ ;  /* 0x000000c003037824 */ /* 0x000fea00078e02ff */
[----:B------:R-:W-:Y:S02]  /*46f0*/  IADD3 R117, R117, R3, RZ ;  /* 0x0000000375757210 */ /* 0x000fe40007ffe0ff */
[----:B------:R-:W2:Y:S03]  /*4700*/  LDC.64 R2, c[0x0][0x248] ;  /* 0x00009200ff027b82 */ /* 0x000ea60000000a00 */
[----:B----4-:R3:W5:Y:S01]  /*4710*/  LDG.E.128 R40, desc[UR6][R116.64] ;  /* 0x0000000674287981 */ /* 0x010762000c1e1d00 */
[----:B--2---:R-:W-:Y:S04]  /*4720*/  IMAD.WIDE.U32 R120, R2, 0xc0, R78 ;  /* 0x000000c002787825 */ /* 0x004fe800078e004e */
[----:B------:R-:W-:Y:S05]  /*4730*/  IMAD R3, R3, 0xc0, RZ ;  /* 0x000000c003037824 */ /* 0x000fea00078e02ff */
[----:B------:R-:W-:Y:S01]  /*4740*/  IADD3 R121, R121, R3, RZ ;  /* 0x0000000379797210 */ /* 0x000fe20007ffe0ff */
[----:B---3--:R-:W-:Y:S06]  /*4750*/  @P0 BRA `(.L_x_4050) ;  /* 0x00000004003c0947 */ /* 0x008fec0003800000 */
        /* <DEDUP_REMOVED lines=12> */
[C---:B------:R-:W-:Y:S02]  /*4820*/  LEA R12, P0, R115.reuse, R116, 0x1 ;  /* 0x00000074730c7211 */ /* 0x040fe400078008ff */
[----:B------:R-:W-:Y:S02]  /*4830*/  IADD3 R79, P4, R64, R114, RZ ;  /* 0x00000072404f7210 */ /* 0x000fe40007f9e0ff */
[----:B------:R-:W-:Y:S02]  /*4840*/  LEA.HI.X.SX32 R13, R115, R117, 0x1, P0 ;  /* 0x00000075730d7211 */ /* 0x000fe400000f0eff */
[----:B------:R-:W-:Y:S02]  /*4850*/  LEA.HI.X.SX32 R114, R114, R63, 0x1, P4 ;  /* 0x0000003f72727211 */ /* 0x000fe400020f0eff */
[C---:B------:R-:W-:Y:S01]  /*4860*/  LEA R116, P0, R79.reuse, R88, 0x1 ;  /* 0x000000584f747211 */ /* 0x040fe200078008ff */
[----:B------:R-:W2:Y:S03]  /*4870*/  LDG.E.128 R20, desc[UR6][R12.64] ;  /* 0x000000060c147981 */ /* 0x000ea6000c1e1d00 */
[----:B------:R-:W-:Y:S01]  /*4880*/  LEA.HI.X R117, R79, R89, R114, 0x1, P0 ;  /* 0x000000594f757211 */ /* 0x000fe200000f0c72 */
[----:B------:R-:W-:Y:S02]  /*4890*/  IMAD.MOV.U32 R114, RZ, RZ, RZ ;  /* 0x000000ffff727224 */ /* 0x000fe400078e00ff */
[----:B------:R-:W-:Y:S03]  /*48a0*/  @P3 IMAD R114, RZ, RZ, -UR23 ;  /* 0x80000017ff723e24 */ /* 0x000fe6000f8e02ff */
[----:B------:R-:W3:Y:S02]  /*48b0*/  LDG.E.128 R116, desc[UR6][R116.64] ;  /* 0x0000000674747981 */ /* 0x000ee4000c1e1d00 */
[----:B------:R-:W-:Y:S04]  /*48c0*/  IADD3 R79, P0, R64, R114, RZ ;  /* 0x00000072404f7210 */ /* 0x000fe80007f1e0ff */
[----:B------:R-:W-:Y:S02]  /*48d0*/  LEA.HI.X.SX32 R114, R114, R63, 0x1, P0 ;  /* 0x0000003f72727211 */ /* 0x000fe400000f0eff */
[C---:B------:R-:W-:Y:S04]  /*48e0*/  LEA R46, P0, R79.reuse, R90, 0x1 ;  /* 0x0000005a4f2e7211 */ /* 0x040fe800078008ff */
[----:B------:R-:W-:Y:S05]  /*48f0*/  LEA.HI.X R47, R79, R91, R114, 0x1, P0 ;  /* 0x0000005b4f2f7211 */ /* 0x000fea00000f0c72 */
[----:B------:R-:W4:Y:S01]  /*4900*/  LDG.E.128 R48, desc[UR6][R46.64] ;  /* 0x000000062e307981 */ /* 0x000f22000c1e1d00 */
[C---:B--2---:R-:W-:Y:S01]  /*4910*/  LOP3.LUT R13, R23.reuse, 0xffff0000, RZ, 0xc0, !PT ;  /* 0xffff0000170d7812 */ /* 0x044fe200078ec0ff */
[----:B------:R-:W-:Y:S01]  /*4920*/  IMAD.U32 R15, R23, 0x10000, RZ ;  /* 0x00010000170f7824 */ /* 0x000fe200078e00ff */
[----:B------:R-:W-:Y:S01]  /*4930*/  SHF.L.U32 R18, R22, 0x10, RZ ;  /* 0x0000001016127819 */ /* 0x000fe200000006ff */
[----:B------:R-:W-:Y:S01]  /*4940*/  IMAD.U32 R25, R20, 0x10000, RZ ;  /* 0x0001000014197824 */ /* 0x000fe200078e00ff */
[----:B------:R-:W-:Y:S02]  /*4950*/  LOP3.LUT R17, R22, 0xffff0000, RZ, 0xc0, !PT ;  /* 0xffff000016117812 */ /* 0x000fe400078ec0ff */
[----:B------:R-:W-:Y:S01]  /*4960*/  LOP3.LUT R24, R20, 0xffff0000, RZ, 0xc0, !PT ;  /* 0xffff000014187812 */ /* 0x000fe200078ec0ff */
[C---:B------:R-:W-:Y:S01]  /*4970*/  IMAD.U32 R20, R21.reuse, 0x10000, RZ ;  /* 0x0001000015147824 */ /* 0x040fe200078e00ff */
[----:B------:R-:W-:Y:S01]  /*4980*/  LOP3.LUT R19, R21, 0xffff0000, RZ, 0xc0, !PT ;  /* 0xffff000015137812 */ /* 0x000fe200078ec0ff */
        /* <DEDUP_REMOVED lines=19> */
[C---:B------:R-:W-:Y:S01]  /*4ac0*/  SHF.L.U32 R33, R49.reuse, 0x10, RZ ;  /* 0x0000001031217819 */ /* 0x040fe200000006ff */
[----:B------:R-:W-:Y:S01]  /*4ad0*/  @!P3 FADD.FTZ R14, -R14, -RZ ;  /* 0x800000ff0e0eb221 */ /* 0x000fe20000010100 */
[----:B------:R-:W-:Y:S01]  /*4ae0*/  LOP3.LUT R34, R49, 0xffff0000, RZ, 0xc0, !PT ;  /* 0xffff000031227812 */ /* 0x000fe200078ec0ff */
        /* <DEDUP_REMOVED lines=22> */
.L_x_4050:
[----:B------:R-:W-:Y:S05]  /*4c50*/  BSYNC B0 ;  /* 0x0000000000007941 */ /* 0x000fea0003800000 */
.L_x_4049:
[----:B-----5:R2:W-:Y:S02]  /*4c60*/  STG.E.128 desc[UR6][R120.64], R40 ;  /* 0x0000002878007986 */ /* 0x0205e4000c101d06 */
.L_x_4048:
[----:B------:R-:W-:Y:S05]  /*4c70*/  BSYNC B1 ;  /* 0x0000000000017941 */ /* 0x000fea0003800000 */
.L_x_4047:
        /* <DEDUP_REMOVED lines=8> */
.L_x_4024:
        /* <DEDUP_REMOVED lines=10> */
[-C--:B------:R-:W-:Y:S02]  /*4da0*/  @!P5 LEA R22, P6, R139, R78.reuse, 0x1 ;  /* 0x0000004e8b16d211 */ /* 0x080fe400078c08ff */
        /* <DEDUP_REMOVED lines=9> */
[----:B------:R-:W-:Y:S04]  /*4e40*/  @!P3 IMAD.WIDE.U32 R16, R2, 0xc0, R78 ;  /* 0x000000c00210b825 */ /* 0x000fe800078e004e */
[----:B------:R-:W-:Y:S01]  /*4e50*/  @!P3 IMAD.IADD R17, R17, 0x1, R3 ;  /* 0x000000011111b824 */ /* 0x000fe200078e0203 */
[----:B---3--:R1:W-:Y:S04]  /*4e60*/  @!P5 STG.E.128 desc[UR6][R22.64], R4 ;  /* 0x000000041600d986 */ /* 0x0083e8000c101d06 */
[----:B------:R-:W2:Y:S04]  /*4e70*/  @!P4 LDG.E.128 R12, desc[UR6][R12.64] ;  /* 0x000000060c0cc981 */ /* 0x000ea8000c1e1d00 */
[----:B--2---:R2:W-:Y:S04]  /*4e80*/  @!P4 STG.E.128 desc[UR6][R18.64], R12 ;  /* 0x0000000c1200c986 */ /* 0x0045e8000c101d06 */
[----:B-1----:R-:W3:Y:S04]  /*4e90*/  @!P3 LDG.E.128 R4, desc[UR6][R20.64] ;  /* 0x000000061404b981 */ /* 0x002ee8000c1e1d00 */
[----:B---3--:R2:W-:Y:S02]  /*4ea0*/  @!P3 STG.E.128 desc[UR6][R16.64], R4 ;  /* 0x000000041000b986 */ /* 0x0085e4000c101d06 */
.L_x_4034:
        /* <DEDUP_REMOVED lines=9> */
[----:B------:R-:W1:Y:S01]  /*4f40*/  LDC R4, c[0x0][0x380] ;  /* 0x0000e000ff047b82 */ /* 0x000e620000000800 */
[----:B------:R-:W-:Y:S02]  /*4f50*/  SHF.L.U32 R3, R11, 0x7, RZ ;  /* 0x000000070b037819 */ /* 0x000fe400000006ff */
[----:B------:R-:W-:Y:S03]  /*4f60*/  MOV R18, RZ ;  /* 0x000000ff00127202 */ /* 0x000fe60000000f00 */
[C---:B------:R-:W-:Y:S02]  /*4f70*/  VIADD R2, R3.reuse, 0xffffff00 ;  /* 0xffffff0003027836 */ /* 0x040fe40000000000 */
[----:B------:R-:W-:Y:S03]  /*4f80*/  VIADD R3, R3, 0xffffff80 ;  /* 0xffffff8003037836 */ /* 0x000fe60000000000 */
[-C--:B---34-:R-:W-:Y:S02]  /*4f90*/  IABS R13, R2.reuse ;  /* 0x00000002000d7213 */ /* 0x098fe40000000000 */
[----:B------:R-:W-:Y:S02]  /*4fa0*/  IABS R15, R3 ;  /* 0x00000003000f7213 */ /* 0x000fe40000000000 */
[----:B------:R-:W-:Y:S02]  /*4fb0*/  IADD3 R0, -R3, R2, RZ ;  /* 0x0000000203007210 */ /* 0x000fe40007ffe1ff */
[-C--:B-1----:R-:W-:Y:S02]  /*4fc0*/  IABS R7, R4.reuse ;  /* 0x0000000400077213 */ /* 0x082fe40000000000 */
[----:B------:R-:W-:Y:S02]  /*4fd0*/  LOP3.LUT R5, RZ, R4, RZ, 0x33, !PT ;  /* 0x00000004ff057212 */ /* 0x000fe400078e33ff */
[----:B------:R-:W1:Y:S10]  /*4fe0*/  I2F.RP R16, R7 ;  /* 0x0000000700107306 */ /* 0x000e740000209400 */
[----:B-1----:R-:W1:Y:S02]  /*4ff0*/  MUFU.RCP R12, R16 ;  /* 0x00000010000c7308 */ /* 0x002e640000001000 */
[----:B-1----:R-:W-:Y:S08]  /*5000*/  VIADD R14, R12, 0xffffffe ;  /* 0x0ffffffe0c0e7836 */ /* 0x002ff00000000000 */
[----:B------:R-:W1:Y:S02]  /*5010*/  F2I.FTZ.U32.TRUNC.NTZ R19, R14 ;  /* 0x0000000e00137305 */ /* 0x000e64000021f000 */
[--C-:B-1----:R-:W-:Y:S04]  /*5020*/  IMAD.MOV R12, RZ, RZ, -R19.reuse ;  /* 0x000000ffff0c7224 */ /* 0x102fe800078e0a13 */
[----:B------:R-:W-:Y:S04]  /*5030*/  IMAD R12, R12, R7, RZ ;  /* 0x000000070c0c7224 */ /* 0x000fe800078e02ff */
[----:B------:R-:W-:Y:S06]  /*5040*/  IMAD.HI.U32 R12, R19, R12, R18 ;  /* 0x0000000c130c7227 */ /* 0x000fec00078e0012 */
[C---:B------:R-:W-:Y:S04]  /*5050*/  IMAD.HI.U32 R8, R12.reuse, R15, RZ ;  /* 0x0000000f0c087227 */ /* 0x040fe800078e00ff */
[----:B------:R-:W-:Y:S04]  /*5060*/  IMAD.HI.U32 R6, R12, R13, RZ ;  /* 0x0000000d0c067227 */ /* 0x000fe800078e00ff */
[----:B------:R-:W-:Y:S02]  /*5070*/  IMAD.MOV R14, RZ, RZ, -R8 ;  /* 0x000000ffff0e7224 */ /* 0x000fe400078e0a08 */
[----:B------:R-:W-:Y:S02]  /*5080*/  IMAD.MOV R12, RZ, RZ, -R6 ;  /* 0x000000ffff0c7224 */ /* 0x000fe400078e0a06 */
[C---:B------:R-:W-:Y:S02]  /*5090*/  IMAD R15, R7.reuse, R14, R15 ;  /* 0x0000000e070f7224 */ /* 0x040fe400078e020f */
[----:B------:R-:W-:Y:S01]  /*50a0*/  IMAD R13, R7, R12, R13 ;  /* 0x0000000c070d7224 */ /* 0x000fe200078e020d */
[-C--:B------:R-:W-:Y:S02]  /*50b0*/  LOP3.LUT R12, R3, R4.reuse, RZ, 0x3c, !PT ;  /* 0x00000004030c7212 */ /* 0x080fe400078e3cff */
[C---:B------:R-:W-:Y:S02]  /*50c0*/  ISETP.GT.U32.AND P0, PT, R7.reuse, R15, PT ;  /* 0x0000000f0700720c */ /* 0x040fe40003f04070 */
[----:B------:R-:W-:Y:S11]  /*50d0*/  ISETP.GT.U32.AND P4, PT, R7, R13, PT ;  /* 0x0000000d0700720c */ /* 0x000ff60003f84070 */
[----:B------:R-:W-:Y:S02]  /*50e0*/  @!P0 IMAD.IADD R15, R15, 0x1, -R7 ;  /* 0x000000010f0f8824 */ /* 0x000fe400078e0a07 */
[-C--:B------:R-:W-:Y:S01]  /*50f0*/  @!P4 IADD3 R13, R13, -R7.reuse, RZ ;  /* 0x800000070d0dc210 */ /* 0x080fe20007ffe0ff */
[----:B------:R-:W-:Y:S01]  /*5100*/  @!P0 VIADD R8, R8, 0x1 ;  /* 0x0000000108088836 */ /* 0x000fe20000000000 */
[----:B------:R-:W-:Y:S02]  /*5110*/  @!P4 IADD3 R6, R6, 0x1, RZ ;  /* 0x000000010606c810 */ /* 0x000fe40007ffe0ff */
[-C--:B------:R-:W-:Y:S02]  /*5120*/  ISETP.GE.U32.AND P5, PT, R13, R7.reuse, PT ;  /* 0x000000070d00720c */ /* 0x080fe40003fa6070 */
[----:B------:R-:W-:Y:S02]  /*5130*/  ISETP.GE.U32.AND P6, PT, R15, R7, PT ;  /* 0x000000070f00720c */ /* 0x000fe40003fc6070 */
[----:B------:R-:W-:Y:S02]  /*5140*/  LOP3.LUT R7, R2, R4, RZ, 0x3c, !PT ;  /* 0x0000000402077212 */ /* 0x000fe400078e3cff */
[----:B------:R-:W-:Y:S02]  /*5150*/  ISETP.GE.AND P4, PT, R12, RZ, PT ;  /* 0x000000ff0c00720c */ /* 0x000fe40003f86270 */
[----:B------:R-:W-:Y:S02]  /*5160*/  ISETP.GE.AND P3, PT, R7, RZ, PT ;  /* 0x000000ff0700720c */ /* 0x000fe40003f66270 */
[----:B------:R-:W-:Y:S03]  /*5170*/  ISETP.NE.AND P0, PT, R4, RZ, PT ;  /* 0x000000ff0400720c */ /* 0x000fe60003f05270 */
[----:B------:R-:W-:Y:S02]  /*5180*/  @P5 IADD3 R6, R6, 0x1, RZ ;  /* 0x0000000106065810 */ /* 0x000fe40007ffe0ff */
[----:B------:R-:W-:Y:S04]  /*5190*/  @P6 VIADD R8, R8, 0x1 ;  /* 0x0000000108086836 */ /* 0x000fe80000000000 */
[----:B------:R-:W-:Y:S02]  /*51a0*/  @!P4 IMAD.MOV R8, RZ, RZ, -R8 ;  /* 0x000000ffff08c224 */ /* 0x000fe400078e0a08 */
[----:B------:R-:W-:Y:S04]  /*51b0*/  @!P3 IADD3 R6, -R6, RZ, RZ ;  /* 0x000000ff0606b210 */ /* 0x000fe80007ffe1ff */
        /* <DEDUP_REMOVED lines=11> */
[----:B------:R-:W-:Y:S02]  /*5270*/  SHF.R.S32.HI R13, RZ, 0x1f, R0 ;  /* 0x0000001fff0d7819 */ /* 0x000fe40000011400 */
[----:B--2---:R-:W-:Y:S03]  /*5280*/  IADD3 R16, -R12, R7, RZ ;  /* 0x000000070c107210 */ /* 0x004fe60007ffe1ff */
[C---:B------:R-:W-:Y:S02]  /*5290*/  IMAD R12, R13.reuse, UR14, RZ ;  /* 0x0000000e0d0c7c24 */ /* 0x040fe4000f8e02ff */
[----:B------:R-:W-:Y:S01]  /*52a0*/  IMAD R13, R13, UR8, RZ ;  /* 0x000000080d0d7c24 */ /* 0x000fe2000f8e02ff */
[----:B------:R-:W-:Y:S01]  /*52b0*/  SHF.R.S32.HI R14, RZ, 0x1f, R16 ;  /* 0x0000001fff0e7819 */ /* 0x000fe20000011410 */
[----:B------:R-:W-:Y:S04]  /*52c0*/  IMAD.WIDE.U32 R18, R16, UR10, RZ ;  /* 0x0000000a10127c25 */ /* 0x000fe8000f8e00ff */
[----:B------:R-:W-:Y:S02]  /*52d0*/  IMAD R7, R14, UR10, RZ ;  /* 0x0000000a0e077c24 */ /* 0x000fe4000f8e02ff */
[----:B------:R-:W-:Y:S02]  /*52e0*/  IMAD R12, R0, UR15, R12 ;  /* 0x0000000f000c7c24 */ /* 0x000fe4000f8e020c */
[----:B------:R-:W-:Y:S02]  /*52f0*/  IMAD R7, R16, UR11, R7 ;  /* 0x0000000b10077c24 */ /* 0x000fe4000f8e0207 */
[----:B------:R-:W-:Y:S02]  /*5300*/  IMAD.IADD R21, R21, 0x1, R12 ;  /* 0x0000000115157824 */ /* 0x000fe400078e020c */
[----:B------:R-:W-:Y:S01]  /*5310*/  IMAD R13, R0, UR9, R13 ;  /* 0x00000009000d7c24 */ /* 0x000fe2000f8e020d */
[----:B------:R-:W-:Y:S01]  /*5320*/  IADD3 R19, R19, R7, RZ ;  /* 0x0000000713137210 */ /* 0x000fe20007ffe0ff */
[----:B------:R-:W-:Y:S02]  /*5330*/  IMAD R7, R14, UR12, RZ ;  /* 0x0000000c0e077c24 */ /* 0x000fe4000f8e02ff */
[----:B------:R-:W-:Y:S04]  /*5340*/  IMAD.WIDE.U32 R20, R16, UR12, R20 ;  /* 0x0000000c10147c25 */ /* 0x000fe8000f8e0014 */
[----:B------:R-:W-:Y:S01]  /*5350*/  IMAD.WIDE.U32 R18, R0, UR8, R18 ;  /* 0x0000000800127c25 */ /* 0x000fe2000f8e0012 */
[----:B------:R-:W-:Y:S03]  /*5360*/  LEA R80, P3, R20, R80, 0x1 ;  /* 0x0000005014507211 */ /* 0x000fe600078608ff */
[----:B------:R-:W-:Y:S01]  /*5370*/  IMAD R7, R16, UR13, R7 ;  /* 0x0000000d10077c24 */ /* 0x000fe2000f8e0207 */
[C---:B------:R-:W-:Y:S02]  /*5380*/  LEA R78, P0, R18.reuse, R78, 0x1 ;  /* 0x0000004e124e7211 */ /* 0x040fe400078008ff */
[----:B------:R-:W-:Y:S01]  /*5390*/  IADD3 R14, R19, R13, RZ ;  /* 0x0000000d130e7210 */ /* 0x000fe20007ffe0ff */
[----:B------:R-:W-:Y:S03]  /*53a0*/  IMAD.IADD R12, R21, 0x1, R7 ;  /* 0x00000001150c7824 */ /* 0x000fe600078e0207 */
[----:B------:R-:W-:Y:S02]  /*53b0*/  LEA.HI.X R77, R18, R77, R14, 0x1, P0 ;  /* 0x0000004d124d7211 */ /* 0x000fe400000f0c0e */
[----:B------:R-:W-:Y:S01]  /*53c0*/  LEA.HI.X R81, R20, R81, R12, 0x1, P3 ;  /* 0x0000005114517211 */ /* 0x000fe200018f0c0c */
[----:B------:R-:W-:Y:S06]  /*53d0*/  BRA `(.L_x_4052) ;  /* 0x0000000000247947 */ /* 0x000fec0003800000 */
.L_x_4051:
        /* <DEDUP_REMOVED lines=9> */
.L_x_4052:
[----:B------:R-:W-:Y:S04]  /*5470*/  IADD3 R11, R11, -0x1, RZ ;  /* 0xffffffff0b0b7810 */ /* 0x000fe80007ffe0ff */
[----:B------:R-:W-:Y:S11]  /*5480*/  ISETP.GT.AND P0, PT, R11, R69, PT ;  /* 0x000000450b00720c */ /* 0x000ff60003f04270 */
[----:B------:R-:W-:Y:S02]  /*5490*/  @!UPT UIADD3 URZ, URZ, URZ, URZ ;  /* 0x0000003f3f3ff290 */ /* 0x000fe4000fffe03f */
[----:B------:R-:W-:Y:S05]  /*54a0*/  @P0 BRA `(.L_x_4053) ;  /* 0xffffffcc00c80947 */ /* 0x000fea000383ffff */
.L_x_4023:
[----:B------:R-:W1:Y:S01]  /*54b0*/  S2UR UR4, SR_CgaCtaId ;  /* 0x00000000000479c3 */ /* 0x000e620000008800 */
[----:B------:R-:W-:Y:S01]  /*54c0*/  ULDC UR5, c[0x0][0x2e0] ;  /* 0x0000b80000057ab9 */ /* 0x000fe20000000800 */
[----:B------:R-:W-:-:S06]  /*54d0*/  UMOV UR10, 0x400 ;  /* 0x00000400000a7882 */ /* 0x000fcc0000000000 */
[----:B------:R-:W-:Y:S01]  /*54e0*/  BAR.SYNC.DEFER_BLOCKING 0x0 ;  /* 0x0000000000007b1d */ /* 0x000fe20000010000 */
[----:B------:R-:W-:-:S05]  /*54f0*/  ISETP.NE.AND P0, PT, RZ, UR5, PT ;  /* 0x00000005ff007c0c */ /* 0x000fca000bf05270 */
[----:B------:R-:W-:Y:S01]  /*5500*/  ULDC.64 UR8, c[0x0][0x240] ;  /* 0x0000900000087ab9 */ /* 0x000fe20000000a00 */
[----:B------:R-:W-:Y:S01]  /*5510*/  BSSY B2, `(.L_x_4054) ;  /* 0x0000192000027945 */ /* 0x000fe20003800000 */
[----:B------:R-:W-:Y:S02]  /*5520*/  USHF.L.U32 UR11, UR8, 0x5, URZ ;  /* 0x00000005080b7899 */ /* 0x000fe4000800063f */
[----:B-1----:R-:W-:Y:S02]  /*5530*/  ULEA UR4, UR4, UR10, 0x18 ;  /* 0x0000000a04047291 */ /* 0x002fe4000f8ec03f */
[----:B------:R-:W-:-:S04]  /*5540*/  USHF.L.U64.HI UR10, UR8, 0x5, UR9 ;  /* 0x00000005080a7899 */ /* 0x000fc80008010209 */
[----:B------:R-:W-:Y:S01]  /*5550*/  LEA R149, R97, UR4, 0x1 ;  /* 0x0000000461957c11 */ /* 0x000fe2000f8e08ff */
[----:B------:R-:W-:Y:S07]  /*5560*/  @!P0 BRA `(.L_x_4055) ;  /* 0x0000001400a48947 */ /* 0x000fee0003800000 */
[----:B------:R-:W1:Y:S01]  /*5570*/  LDC.64 R2, c[0x0][0x300] ;  /* 0x0000c000ff027b82 */ /* 0x000e620000000a00 */
[----:B------:R-:W-:Y:S01]  /*5580*/  IMAD.MOV.U32 R4, RZ, RZ, RZ ;  /* 0x000000ffff047224 */ /* 0x000fe200078e00ff */
[----:B------:R-:W2:Y:S01]  /*5590*/  S2R R87, SR_CTAID.X ;  /* 0x0000000000577919 */ /* 0x000ea20000002500 */
[----:B------:R-:W-:Y:S01]  /*55a0*/  ULDC.64 UR8, c[0x0][0x210] ;  /* 0x0000840000087ab9 */ /* 0x000fe20000000a00 */
[----:B-1----:R-:W-:-:S04]  /*55b0*/  ISETP.NE.U32.AND P0, PT, R2, RZ, PT ;  /* 0x000000ff0200720c */ /* 0x002fc80003f05070 */
[----:B------:R-:W-:-:S13]  /*55c0*/  ISETP.NE.AND.EX P0, PT, R3, RZ, PT, P0 ;  /* 0x000000ff0300720c */ /* 0x000fda0003f05300 */
[----:B------:R-:W1:Y:S02]  /*55d0*/  @P0 LDC.64 R6, c[0x0][0x300] ;  /* 0x0000c000ff060b82 */ /* 0x000e640000000a00 */
[----:B-1----:R-:W-:-:S05]  /*55e0*/  @P0 IMAD.WIDE R6, R143, 0x4, R6 ;  /* 0x000000048f060825 */ /* 0x002fca00078e0206 */
[----:B------:R-:W5:Y:S01]  /*55f0*/  @P0 LDG.E R4, desc[UR6][R6.64] ;  /* 0x0000000606040981 */ /* 0x000f62000c1e1900 */
[----:B--2---:R-:W-:Y:S01]  /*5600*/  IMAD R3, R87, 0x40, R56 ;  /* 0x0000004057037824 */ /* 0x004fe200078e0238 */
[C---:B------:R-:W-:Y:S01]  /*5610*/  LEA R10, P3, R108.reuse, UR8, 0x1 ;  /* 0x000000086c0a7c11 */ /* 0x040fe2000f8608ff */
[----:B------:R-:W-:Y:S02]  /*5620*/  IMAD.SHL.U32 R21, R59, 0x20, RZ ;  /* 0x000000203b157824 */ /* 0x000fe400078e00ff */
[----:B------:R-:W-:Y:S01]  /*5630*/  IMAD R23, R87, -0x40, R142 ;  /* 0xffffffc057177824 */ /* 0x000fe200078e028e */
[C---:B------:R-:W-:Y:S01]  /*5640*/  LEA.HI.X R11, R108.reuse, UR9, R55, 0x1, P3 ;  /* 0x000000096c0b7c11 */ /* 0x040fe200098f0c37 */
[----:B-----5:R-:W-:Y:S01]  /*5650*/  IMAD.IADD R4, R3, 0x1, R4 ;  /* 0x0000000103047824 */ /* 0x020fe200078e0204 */
        /* <DEDUP_REMOVED lines=9> */
[----:B------:R-:W-:-:S03]  /*56f0*/  LEA.HI.X R29, R3, UR9, R2, 0x1, P1 ;  /* 0x00000009031d7c11 */ /* 0x000fc600088f0c02 */
[--C-:B------:R-:W-:Y:S02]  /*5700*/  IMAD.X R58, R58, 0x1, R4.reuse, P5 ;  /* 0x000000013a3a7824 */ /* 0x100fe400028e0604 */
[----:B------:R-:W-:Y:S01]  /*5710*/  IMAD.X R20, R57, 0x1, R4, P4 ;  /* 0x0000000139147824 */ /* 0x000fe200020e0604 */
[----:B------:R-:W-:Y:S06]  /*5720*/  @!P0 BRA `(.L_x_4056) ;  /* 0x0000000800008947 */ /* 0x000fec0003800000 */
[----:B------:R-:W1:Y:S01]  /*5730*/  S2R R0, SR_TID.X ;  /* 0x0000000000007919 */ /* 0x000e620000002100 */
[----:B------:R-:W-:Y:S01]  /*5740*/  ISETP.GE.AND P0, PT, R106, R23, PT ;  /* 0x000000176a00720c */ /* 0x000fe20003f06270 */
[----:B------:R-:W-:Y:S03]  /*5750*/  BSSY B1, `(.L_x_4057) ;  /* 0x000003e000017945 */ /* 0x000fe60003800000 */
[----:B-1----:R-:W-:-:S13]  /*5760*/  ISETP.LT.OR P0, PT, R0, -0x3, P0 ;  /* 0xfffffffd0000780c */ /* 0x002fda0000701670 */
        /* <DEDUP_REMOVED lines=21> */
[C---:B---345:R-:W-:Y:S01]  /*58c0*/  SHF.L.U32 R12, R9.reuse, 0x10, RZ ;  /* 0x00000010090c7819 */ /* 0x078fe200000006ff */
        /* <DEDUP_REMOVED lines=10> */
[----:B------:R-:W-:Y:S01]  /*5970*/  LOP3.LUT R16, R5, 0xffff0000, RZ, 0xc0, !PT ;  /* 0xffff000005107812 */ /* 0x000fe200078ec0ff */
[-C--:B------:R-:W-:Y:S01]  /*5980*/  FMUL.FTZ R17, R7, R8.reuse ;  /* 0x0000000807117220 */ /* 0x080fe20000410000 */
[----:B------:R-:W-:Y:S01]  /*5990*/  FMUL.FTZ R20, R12, R8 ;  /* 0x000000080c147220 */ /* 0x000fe20000410000 */
[-C--:B------:R-:W-:Y:S01]  /*59a0*/  FMUL.FTZ R8, R11, R10.reuse ;  /* 0x0000000a0b087220 */ /* 0x080fe20000410000 */
[----:B------:R-:W-:Y:S01]  /*59b0*/  FMUL.FTZ R10, R13, R10 ;  /* 0x0000000a0d0a7220 */ /* 0x000fe20000410000 */
[----:B------:R-:W-:Y:S01]  /*59c0*/  SHF.L.U32 R2, R2, 0x10, RZ ;  /* 0x0000001002027819 */ /* 0x000fe200000006ff */
[----:B------:R-:W-:Y:S01]  /*59d0*/  IMAD.U32 R5, R5, 0x10000, RZ ;  /* 0x0001000005057824 */ /* 0x000fe200078e00ff */
[C---:B------:R-:W-:Y:S01]  /*59e0*/  LOP3.LUT R18, R4.reuse, 0xffff0000, RZ, 0xc0, !PT ;  /* 0xffff000004127812 */ /* 0x040fe200078ec0ff */
[----:B------:R-:W-:Y:S01]  /*59f0*/  FFMA.FTZ R11, R11, R16, R10 ;  /* 0x000000100b0b7223 */ /* 0x000fe2000001000a */
[----:B------:R-:W-:Y:S01]  /*5a00*/  SHF.L.U32 R4, R4, 0x10, RZ ;  /* 0x0000001004047819 */ /* 0x000fe200000006ff */
[-C--:B------:R-:W-:Y:S01]  /*5a10*/  FMUL.FTZ R10, R15, R2.reuse ;  /* 0x000000020f0a7220 */ /* 0x080fe20000410000 */
[----:B------:R-:W-:Y:S01]  /*5a20*/  FMUL.FTZ R2, R9, R2 ;  /* 0x0000000209027220 */ /* 0x000fe20000410000 */
[-C--:B------:R-:W-:Y:S01]  /*5a30*/  FFMA.FTZ R17, R12, R18.reuse, -R17 ;  /* 0x000000120c117223 */ /* 0x080fe20000010811 */
[----:B------:R-:W-:Y:S01]  /*5a40*/  FFMA.FTZ R20, R7, R18, R20 ;  /* 0x0000001207147223 */ /* 0x000fe20000010014 */
[-C--:B------:R-:W-:Y:S01]  /*5a50*/  FMUL.FTZ R7, R19, R3.reuse ;  /* 0x0000000313077220 */ /* 0x080fe20000410000 */
[C---:B------:R-:W-:Y:S01]  /*5a60*/  FMUL.FTZ R12, R14.reuse, R3 ;  /* 0x000000030e0c7220 */ /* 0x040fe20000410000 */
[----:B------:R-:W-:Y:S01]  /*5a70*/  FFMA.FTZ R8, R13, R16, -R8 ;  /* 0x000000100d087223 */ /* 0x000fe20000010808 */
        /* <DEDUP_REMOVED lines=8> */
.L_x_4060:
[----:B------:R-:W-:Y:S05]  /*5b00*/  BSYNC B0 ;  /* 0x0000000000007941 */ /* 0x000fea0003800000 */
.L_x_4059:
[----:B-----5:R2:W-:Y:S04]  /*5b10*/  STS.64 [R149], R8 ;  /* 0x0000000895007388 */ /* 0x0205e80000000a00 */
[----:B------:R2:W-:Y:S02]  /*5b20*/  STS.64 [R149+0x8], R10 ;  /* 0x0000080a95007388 */ /* 0x0005e40000000a00 */
.L_x_4058:
[----:B------:R-:W-:Y:S05]  /*5b30*/  BSYNC B1 ;  /* 0x0000000000017941 */ /* 0x000fea0003800000 */
.L_x_4057:
[----:B--2---:R-:W-:-:S05]  /*5b40*/  VIADD R8, R106, 0x20 ;  /* 0x000000206a087836 */ /* 0x004fca0000000000 */
        /* <DEDUP_REMOVED lines=22> */
[----:B------:R-:W2:Y:S01]  /*5cb0*/  LDG.E.64 R4, desc[UR6][R4.64] ;  /* 0x0000000604047981 */ /* 0x000ea2000c1e1b00 */
[C---:B-----5:R-:W-:Y:S01]  /*5cc0*/  LOP3.LUT R0, R29.reuse, 0xffff0000, RZ, 0xc0, !PT ;  /* 0xffff00001d007812 */ /* 0x060fe200078ec0ff */
[----:B------:R-:W-:Y:S01]  /*5cd0*/  IMAD.U32 R6, R29, 0x10000, RZ ;  /* 0x000100001d067824 */ /* 0x000fe200078e00ff */
[C---:B------:R-:W-:Y:S01]  /*5ce0*/  LOP3.LUT R10, R31.reuse, 0xffff0000, RZ, 0xc0, !PT ;  /* 0xffff00001f0a7812 */ /* 0x040fe200078ec0ff */
[----:B------:R-:W-:Y:S01]  /*5cf0*/  IMAD.U32 R11, R31, 0x10000, RZ ;  /* 0x000100001f0b7824 */ /* 0x000fe200078e00ff */
[----:B---34-:R-:W-:Y:S02]  /*5d00*/  SHF.L.U32 R12, R30, 0x10, RZ ;  /* 0x000000101e0c7819 */ /* 0x018fe400000006ff */
[----:B------:R-:W-:-:S02]  /*5d10*/  SHF.L.U32 R7, R28, 0x10, RZ ;  /* 0x000000101c077819 */ /* 0x000fc400000006ff */
[----:B------:R-:W-:Y:S02]  /*5d20*/  LOP3.LUT R30, R30, 0xffff0000, RZ, 0xc0, !PT ;  /* 0xffff00001e1e7812 */ /* 0x000fe400078ec0ff */
[----:B------:R-:W-:Y:S02]  /*5d30*/  LOP3.LUT R28, R28, 0xffff0000, RZ, 0xc0, !PT ;  /* 0xffff00001c1c7812 */ /* 0x000fe400078ec0ff */
[C---:B--2---:R-:W-:Y:S01]  /*5d40*/  LOP3.LUT R9, R2.reuse, 0xffff0000, RZ, 0xc0, !PT ;  /* 0xffff000002097812 */ /* 0x044fe200078ec0ff */
[----:B------:R-:W-:Y:S01]  /*5d50*/  IMAD.U32 R2, R2, 0x10000, RZ ;  /* 0x0001000002027824 */ /* 0x000fe200078e00ff */
[----:B------:R-:W-:Y:S02]  /*5d60*/  LOP3.LUT R14, R3, 0xffff0000, RZ, 0xc0, !PT ;  /* 0xffff0000030e7812 */ /* 0x000fe400078ec0ff */
[----:B------:R-:W-:Y:S01]  /*5d70*/  LOP3.LUT R17, R4, 0xffff0000, RZ, 0xc0, !PT ;  /* 0xffff000004117812 */ /* 0x000fe200078ec0ff */
[-C--:B------:R-:W-:Y:S01]  /*5d80*/  FMUL.FTZ R13, R0, R9.reuse ;  /* 0x00000009000d7220 */ /* 0x080fe20000410000 */
[----:B------:R-:W-:Y:S01]  /*5d90*/  LOP3.LUT R15, R5, 0xffff0000, RZ, 0xc0, !PT ;  /* 0xffff0000050f7812 */ /* 0x000fe200078ec0ff */
[----:B------:R-:W-:Y:S01]  /*5da0*/  FMUL.FTZ R9, R6, R9 ;  /* 0x0000000906097220 */ /* 0x000fe20000410000 */
[----:B------:R-:W-:Y:S01]  /*5db0*/  SHF.L.U32 R3, R3, 0x10, RZ ;  /* 0x0000001003037819 */ /* 0x000fe200000006ff */
[-C--:B------:R-:W-:Y:S01]  /*5dc0*/  FMUL.FTZ R16, R10, R14.reuse ;  /* 0x0000000e0a107220 */ /* 0x080fe20000410000 */
[-C--:B------:R-:W-:Y:S01]  /*5dd0*/  FFMA.FTZ R13, R6, R17.reuse, -R13 ;  /* 0x00000011060d7223 */ /* 0x080fe2000001080d */
[----:B------:R-:W-:Y:S01]  /*5de0*/  FFMA.FTZ R0, R0, R17, R9 ;  /* 0x0000001100007223 */ /* 0x000fe20000010009 */
[C---:B------:R-:W-:Y:S01]  /*5df0*/  FMUL.FTZ R19, R11.reuse, R14 ;  /* 0x0000000e0b137220 */ /* 0x040fe20000410000 */
[----:B------:R-:W-:Y:S01]  /*5e00*/  FFMA.FTZ R16, R11, R15, -R16 ;  /* 0x0000000f0b107223 */ /* 0x000fe20000010810 */
[----:B------:R-:W-:Y:S01]  /*5e10*/  SHF.L.U32 R5, R5, 0x10, RZ ;  /* 0x0000001005057819 */ /* 0x000fe200000006ff */
[----:B------:R-:W-:Y:S01]  /*5e20*/  FMUL.FTZ R9, R30, R3 ;  /* 0x000000031e097220 */ /* 0x000fe20000410000 */
[----:B------:R-:W-:-:S02]  /*5e30*/  IMAD.U32 R4, R4, 0x10000, RZ ;  /* 0x0001000004047824 */ /* 0x000fc400078e00ff */
[-C--:B------:R-:W-:Y:S01]  /*5e40*/  FMUL.FTZ R6, R28, R2.reuse ;  /* 0x000000021c067220 */ /* 0x080fe20000410000 */
[C---:B------:R-:W-:Y:S01]  /*5e50*/  FMUL.FTZ R11, R7.reuse, R2 ;  /* 0x00000002070b7220 */ /* 0x040fe20000410000 */
[----:B------:R-:W-:Y:S01]  /*5e60*/  FMUL.FTZ R3, R12, R3 ;  /* 0x000000030c037220 */ /* 0x000fe20000410000 */
        /* <DEDUP_REMOVED lines=9> */
.L_x_4063:
[----:B------:R-:W-:Y:S05]  /*5f00*/  BSYNC B0 ;  /* 0x0000000000007941 */ /* 0x000fea0003800000 */
.L_x_4062:
[----:B-----5:R1:W-:Y:S01]  /*5f10*/  STS.128 [R149+0x800], R28 ;  /* 0x0008001c95007388 */ /* 0x0203e20000000c00 */
[----:B------:R-:W-:Y:S05]  /*5f20*/  BRA `(.L_x_4061) ;  /* 0x0000000c00c07947 */ /* 0x000fea0003800000 */
.L_x_4056:
        /* <DEDUP_REMOVED lines=51> */
[----:B------:R-:W-:Y:S01]  /*6260*/  LOP3.LUT R31, R5, 0xffff0000, RZ, 0xc0, !PT ;  /* 0xffff0000051f7812 */ /* 0x000fe200078ec0ff */
[C---:B------:R-:W-:Y:S01]  /*6270*/  IMAD.U32 R5, R7.reuse, 0x10000, RZ ;  /* 0x0001000007057824 */ /* 0x040fe200078e00ff */
[----:B------:R-:W-:Y:S01]  /*6280*/  LOP3.LUT R32, R7, 0xffff0000, RZ, 0xc0, !PT ;  /* 0xffff000007207812 */ /* 0x000fe200078ec0ff */
[C---:B---3--:R-:W-:Y:S01]  /*6290*/  IMAD.U32 R7, R9.reuse, 0x10000, RZ ;  /* 0x0001000009077824 */ /* 0x048fe200078e00ff */
[----:B------:R-:W-:Y:S02]  /*62a0*/  LOP3.LUT R34, R9, 0xffff0000, RZ, 0xc0, !PT ;  /* 0xffff000009227812 */ /* 0x000fe400078ec0ff */
[C---:B------:R-:W-:Y:S01]  /*62b0*/  SHF.L.U32 R35, R10.reuse, 0x10, RZ ;  /* 0x000000100a237819 */ /* 0x040fe200000006ff */
        /* <DEDUP_REMOVED lines=15> */
[C---:B----4-:R-:W-:Y:S01]  /*63b0*/  IMAD.U32 R5, R13.reuse, 0x10000, RZ ;  /* 0x000100000d057824 */ /* 0x050fe200078e00ff */
[----:B------:R-:W-:Y:S01]  /*63c0*/  LOP3.LUT R13, R13, 0xffff0000, RZ, 0xc0, !PT ;  /* 0xffff00000d0d7812 */ /* 0x000fe200078ec0ff */
[----:B------:R-:W-:Y:S01]  /*63d0*/  @!P0 FADD.FTZ R33, -R33, -RZ ;  /* 0x800000ff21218221 */ /* 0x000fe20000010100 */
[----:B------:R-:W-:Y:S01]  /*63e0*/  FMUL.FTZ R34, R31, R34 ;  /* 0x000000221f227220 */ /* 0x000fe20000410000 */
[----:B------:R-:W-:Y:S01]  /*63f0*/  @!P0 FADD.FTZ R35, -R35, -RZ ;  /* 0x800000ff23238221 */ /* 0x000fe20000010100 */
[----:B------:R-:W-:Y:S01]  /*6400*/  FMUL.FTZ R32, R32, R11 ;  /* 0x0000000b20207220 */ /* 0x000fe20000410000 */
[C---:B------:R-:W-:Y:S01]  /*6410*/  SHF.L.U32 R7, R12.reuse, 0x10, RZ ;  /* 0x000000100c077819 */ /* 0x040fe200000006ff */
[----:B------:R-:W-:Y:S01]  /*6420*/  FMUL.FTZ R19, R19, R8 ;  /* 0x0000000813137220 */ /* 0x000fe20000410000 */
[----:B------:R-:W-:Y:S01]  /*6430*/  LOP3.LUT R6, R12, 0xffff0000, RZ, 0xc0, !PT ;  /* 0xffff00000c067812 */ /* 0x000fe200078ec0ff */
[C---:B------:R-:W-:Y:S01]  /*6440*/  IMAD.U32 R8, R15.reuse, 0x10000, RZ ;  /* 0x000100000f087824 */ /* 0x040fe200078e00ff */
[----:B------:R-:W-:Y:S01]  /*6450*/  SHF.L.U32 R12, R14, 0x10, RZ ;  /* 0x000000100e0c7819 */ /* 0x000fe200000006ff */
[----:B------:R-:W-:Y:S01]  /*6460*/  FMUL.FTZ R33, R26, R33 ;  /* 0x000000211a217220 */ /* 0x000fe20000410000 */
[----:B------:R-:W-:Y:S01]  /*6470*/  LOP3.LUT R11, R14, 0xffff0000, RZ, 0xc0, !PT ;  /* 0xffff00000e0b7812 */ /* 0x000fe200078ec0ff */
        /* <DEDUP_REMOVED lines=14> */
[----:B------:R-:W-:Y:S02]  /*6560*/  MOV R17, R3 ;  /* 0x0000000300117202 */ /* 0x000fe40000000f00 */
.L_x_4067:
[----:B------:R-:W-:Y:S05]  /*6570*/  BSYNC B0 ;  /* 0x0000000000007941 */ /* 0x000fea0003800000 */
.L_x_4066:
[----:B-----5:R1:W-:Y:S04]  /*6580*/  STS.64 [R149], R16 ;  /* 0x0000001095007388 */ /* 0x0203e80000000a00 */
[----:B------:R1:W-:Y:S02]  /*6590*/  STS.64 [R149+0x8], R18 ;  /* 0x0000081295007388 */ /* 0x0003e40000000a00 */
.L_x_4065:
[----:B------:R-:W-:Y:S05]  /*65a0*/  BSYNC B1 ;  /* 0x0000000000017941 */ /* 0x000fea0003800000 */
.L_x_4064:
        /* <DEDUP_REMOVED lines=20> */
[----:B------:R-:W-:Y:S02]  /*66f0*/  @P0 SHF.R.S32.HI R62, RZ, 0x1, R62 ;  /* 0x00000001ff3e0819 */ /* 0x000fe4000001143e */
[----:B------:R-:W-:Y:S02]  /*6700*/  @P0 IADD3 R59, -R9, RZ, RZ ;  /* 0x000000ff093b0210 */ /* 0x000fe40007ffe1ff */
[----:B------:R-:W-:-:S03]  /*6710*/  IADD3 R2, P1, R3, R0, RZ ;  /* 0x0000000003027210 */ /* 0x000fc60007f3e0ff */
[----:B---34-:R-:W-:Y:S01]  /*6720*/  IMAD.WIDE R12, R59, 0x2, R28 ;  /* 0x000000023b0c7825 */ /* 0x018fe200078e021c */
[----:B------:R-:W-:Y:S02]  /*6730*/  LEA.HI.X.SX32 R3, R3, R20, 0x1, P1 ;  /* 0x0000001403037211 */ /* 0x000fe400008f0eff */
[----:B-1----:R-:W-:-:S03]  /*6740*/  LEA R16, P1, R2, UR8, 0x1 ;  /* 0x0000000802107c11 */ /* 0x002fc6000f8208ff */
[----:B------:R-:W3:Y:S01]  /*6750*/  LDG.E.128 R12, desc[UR6][R12.64] ;  /* 0x000000060c0c7981 */ /* 0x000ee2000c1e1d00 */
        /* <DEDUP_REMOVED lines=10> */
[C---:B-----5:R-:W-:Y:S01]  /*6800*/  SHF.L.U32 R3, R4.reuse, 0x10, RZ ;  /* 0x0000001004037819 */ /* 0x060fe200000006ff */
[C---:B--2---:R-:W-:Y:S01]  /*6810*/  IMAD.U32 R10, R5.reuse, 0x10000, RZ ;  /* 0x00010000050a7824 */ /* 0x044fe200078e00ff */
[----:B------:R-:W-:Y:S01]  /*6820*/  LOP3.LUT R2, R4, 0xffff0000, RZ, 0xc0, !PT ;  /* 0xffff000004027812 */ /* 0x000fe200078ec0ff */
[C---:B------:R-:W-:Y:S01]  /*6830*/  IMAD.U32 R9, R6.reuse, 0x10000, RZ ;  /* 0x0001000006097824 */ /* 0x040fe200078e00ff */
[----:B------:R-:W-:Y:S02]  /*6840*/  LOP3.LUT R0, R5, 0xffff0000, RZ, 0xc0, !PT ;  /* 0xffff000005007812 */ /* 0x000fe400078ec0ff */
[----:B------:R-:W-:Y:S02]  /*6850*/  LOP3.LUT R5, R6, 0xffff0000, RZ, 0xc0, !PT ;  /* 0xffff000006057812 */ /* 0x000fe400078ec0ff */
[C---:B------:R-:W-:Y:S02]  /*6860*/  LOP3.LUT R4, R7.reuse, 0xffff0000, RZ, 0xc0, !PT ;  /* 0xffff000007047812 */ /* 0x040fe400078ec0ff */
[----:B------:R-:W-:Y:S01]  /*6870*/  SHF.L.U32 R24, R7, 0x10, RZ ;  /* 0x0000001007187819 */ /* 0x000fe200000006ff */
[C---:B---3--:R-:W-:Y:S01]  /*6880*/  IMAD.U32 R11, R12.reuse, 0x10000, RZ ;  /* 0x000100000c0b7824 */ /* 0x048fe200078e00ff */
[----:B------:R-:W-:Y:S01]  /*6890*/  LOP3.LUT R7, R12, 0xffff0000, RZ, 0xc0, !PT ;  /* 0xffff00000c077812 */ /* 0x000fe200078ec0ff */
[C---:B------:R-:W-:Y:S01]  /*68a0*/  IMAD.U32 R6, R13.reuse, 0x10000, RZ ;  /* 0x000100000d067824 */ /* 0x040fe200078e00ff */
[----:B------:R-:W-:Y:S01]  /*68b0*/  LOP3.LUT R26, R13, 0xffff0000, RZ, 0xc0, !PT ;  /* 0xffff00000d1a7812 */ /* 0x000fe200078ec0ff */
[----:B------:R-:W-:Y:S01]  /*68c0*/  IMAD.U32 R12, R15, 0x10000, RZ ;  /* 0x000100000f0c7824 */ /* 0x000fe200078e00ff */
[----:B------:R-:W-:-:S02]  /*68d0*/  SHF.L.U32 R25, R14, 0x10, RZ ;  /* 0x000000100e197819 */ /* 0x000fc400000006ff */
[----:B------:R-:W-:Y:S01]  /*68e0*/  LOP3.LUT R13, R14, 0xffff0000, RZ, 0xc0, !PT ;  /* 0xffff00000e0d7812 */ /* 0x000fe200078ec0ff */
[----:B----4-:R-:W-:Y:S01]  /*68f0*/  IMAD.U32 R28, R16, 0x10000, RZ ;  /* 0x00010000101c7824 */ /* 0x010fe200078e00ff */
[----:B------:R-:W-:Y:S01]  /*6900*/  LOP3.LUT R27, R15, 0xffff0000, RZ, 0xc0, !PT ;  /* 0xffff00000f1b7812 */ /* 0x000fe200078ec0ff */
        /* <DEDUP_REMOVED lines=12> */
[----:B------:R-:W-:Y:S01]  /*69d0*/  FMUL.FTZ R28, R11, R28 ;  /* 0x0000001c0b1c7220 */ /* 0x000fe20000410000 */
[----:B------:R-:W-:Y:S01]  /*69e0*/  @!P0 FADD.FTZ R16, -R16, -RZ ;  /* 0x800000ff10108221 */ /* 0x000fe20000010100 */
[----:B------:R-:W-:Y:S01]  /*69f0*/  @!P0 FADD.FTZ R18, -R18, -RZ ;  /* 0x800000ff12128221 */ /* 0x000fe20000010100 */
[----:B------:R-:W-:Y:S01]  /*6a00*/  FMUL.FTZ R17, R12, R17 ;  /* 0x000000110c117220 */ /* 0x000fe20000410000 */
[----:B------:R-:W-:Y:S01]  /*6a10*/  @!P0 FADD.FTZ R29, -R29, -RZ ;  /* 0x800000ff1d1d8221 */ /* 0x000fe20000010100 */
[C---:B------:R-:W-:Y:S01]  /*6a20*/  SHF.L.U32 R12, R20.reuse, 0x10, RZ ;  /* 0x00000010140c7819 */ /* 0x040fe200000006ff */
[----:B------:R-:W-:Y:S01]  /*6a30*/  FMUL.FTZ R7, R7, R14 ;  /* 0x0000000e07077220 */ /* 0x000fe20000410000 */
[----:B------:R-:W-:Y:S01]  /*6a40*/  LOP3.LUT R11, R20, 0xffff0000, RZ, 0xc0, !PT ;  /* 0xffff0000140b7812 */ /* 0x000fe200078ec0ff */
[----:B------:R-:W-:Y:S01]  /*6a50*/  FMUL.FTZ R27, R27, R18 ;  /* 0x000000121b1b7220 */ /* 0x000fe20000410000 */
[----:B------:R-:W-:Y:S01]  /*6a60*/  SHF.L.U32 R18, R22, 0x10, RZ ;  /* 0x0000001016127819 */ /* 0x000fe200000006ff */
[----:B------:R-:W-:Y:S01]  /*6a70*/  FMUL.FTZ R15, R6, R15 ;  /* 0x0000000f060f7220 */ /* 0x000fe20000410000 */
[----:B------:R-:W-:Y:S01]  /*6a80*/  LOP3.LUT R14, R22, 0xffff0000, RZ, 0xc0, !PT ;  /* 0xffff0000160e7812 */ /* 0x000fe200078ec0ff */
[----:B------:R-:W-:Y:S01]  /*6a90*/  FMUL.FTZ R16, R13, R16 ;  /* 0x000000100d107220 */ /* 0x000fe20000410000 */
[----:B------:R-:W-:Y:S01]  /*6aa0*/  LOP3.LUT R20, R21, 0xffff0000, RZ, 0xc0, !PT ;  /* 0xffff000015147812 */ /* 0x000fe200078ec0ff */
[----:B------:R-:W-:Y:S01]  /*6ab0*/  FMUL.FTZ R29, R26, R29 ;  /* 0x0000001d1a1d7220 */ /* 0x000fe20000410000 */
[----:B------:R-:W-:Y:S01]  /*6ac0*/  LOP3.LUT R22, R23, 0xffff0000, RZ, 0xc0, !PT ;  /* 0xffff000017167812 */ /* 0x000fe200078ec0ff */
[----:B------:R-:W-:-:S02]  /*6ad0*/  IMAD.U32 R6, R21, 0x10000, RZ ;  /* 0x0001000015067824 */ /* 0x000fc400078e00ff */
[----:B------:R-:W-:Y:S01]  /*6ae0*/  FMUL.FTZ R30, R25, R30 ;  /* 0x0000001e191e7220 */ /* 0x000fe20000410000 */
[----:B------:R-:W-:Y:S02]  /*6af0*/  IMAD.U32 R13, R23, 0x10000, RZ ;  /* 0x00010000170d7824 */ /* 0x000fe400078e00ff */
        /* <DEDUP_REMOVED lines=13> */
.L_x_4069:
[----:B------:R-:W-:Y:S05]  /*6bd0*/  BSYNC B0 ;  /* 0x0000000000007941 */ /* 0x000fea0003800000 */
.L_x_4068:
[----:B-----5:R1:W-:Y:S01]  /*6be0*/  STS.128 [R149+0x800], R4 ;  /* 0x0008000495007388 */ /* 0x0203e20000000c00 */
[----:B------:R-:W-:Y:S05]  /*6bf0*/  BRA `(.L_x_4061) ;  /* 0x00000000008c7947 */ /* 0x000fea0003800000 */
.L_x_4055:
[----:B------:R-:W1:Y:S01]  /*6c00*/  S2R R87, SR_CTAID.X ;  /* 0x0000000000577919 */ /* 0x000e620000002500 */
[----:B------:R-:W-:Y:S01]  /*6c10*/  IADD3 R8, R106, 0x20, RZ ;  /* 0x000000206a087810 */ /* 0x000fe20007ffe0ff */
[----:B------:R-:W-:Y:S01]  /*6c20*/  BSSY B0, `(.L_x_4070) ;  /* 0x0000012000007945 */ /* 0x000fe20003800000 */
[----:B-1----:R-:W-:-:S05]  /*6c30*/  IMAD R3, R87, -0x40, R142 ;  /* 0xffffffc057037824 */ /* 0x002fca00078e028e */
        /* <DEDUP_REMOVED lines=16> */
.L_x_4071:
[----:B------:R-:W-:Y:S05]  /*6d40*/  BSYNC B0 ;  /* 0x0000000000007941 */ /* 0x000fea0003800000 */
.L_x_4070:
        /* <DEDUP_REMOVED lines=14> */
.L_x_4061:
[----:B------:R-:W-:Y:S05]  /*6e30*/  BSYNC B2 ;  /* 0x0000000000027941 */ /* 0x000fea0003800000 */
.L_x_4054:
[----:B------:R-:W5:Y:S01]  /*6e40*/  S2R R55, SR_TID.X ;  /* 0x0000000000377919 */ /* 0x000f620000002100 */
[----:B------:R-:W-:Y:S01]  /*6e50*/  VIADD R148, R52, 0xffffffff ;  /* 0xffffffff34947836 */ /* 0x000fe20000000000 */
[--C-:B------:R-:W-:Y:S01]  /*6e60*/  SHF.R.S32.HI R9, RZ, 0x1, R54.reuse ;  /* 0x00000001ff097819 */ /* 0x100fe20000011436 */
[----:B------:R-:W-:Y:S01]  /*6e70*/  ULDC.64 UR12, c[0x0][0x218] ;  /* 0x00008600000c7ab9 */ /* 0x000fe20000000a00 */
[----:B-1----:R-:W-:Y:S01]  /*6e80*/  SHF.R.S32.HI R6, RZ, 0x1f, R54 ;  /* 0x0000001fff067819 */ /* 0x002fe20000011436 */
[----:B------:R-:W-:Y:S01]  /*6e90*/  IMAD.SHL.U32 R0, R148, 0x80, RZ ;  /* 0x0000008094007824 */ /* 0x000fe200078e00ff */
[----:B------:R-:W-:Y:S01]  /*6ea0*/  LOP3.LUT R54, R54, 0x7fffffe, RZ, 0xc0, !PT ;  /* 0x07fffffe36367812 */ /* 0x000fe200078ec0ff */
[----:B------:R-:W-:Y:S01]  /*6eb0*/  BSSY B0, `(.L_x_4072) ;  /* 0x0000038000007945 */ /* 0x000fe20003800000 */
[----:B------:R-:W-:Y:S01]  /*6ec0*/  LEA.HI R6, R6, R9, RZ, 0x2 ;  /* 0x0000000906067211 */ /* 0x000fe200078f10ff */
[----:B------:R-:W-:Y:S01]  /*6ed0*/  IMAD.IADD R5, R53, 0x1, -R0 ;  /* 0x0000000135057824 */ /* 0x000fe200078e0a00 */
[----:B------:R-:W-:-:S02]  /*6ee0*/  LEA R146, P4, R102, UR12, 0x1 ;  /* 0x0000000c66927c11 */ /* 0x000fc4000f8808ff */
[----:B------:R-:W-:Y:S02]  /*6ef0*/  LOP3.LUT R6, R6, 0xfffffffc, RZ, 0xc0, !PT ;  /* 0xfffffffc06067812 */ /* 0x000fe400078ec0ff */
[CC--:B------:R-:W-:Y:S02]  /*6f00*/  ISETP.GE.AND P6, PT, R8.reuse, R5.reuse, PT ;  /* 0x000000050800720c */ /* 0x0c0fe40003fc6270 */
[-C--:B------:R-:W-:Y:S01]  /*6f10*/  ISETP.GE.AND P1, PT, R8, R5.reuse, PT ;  /* 0x000000050800720c */ /* 0x080fe20003f26270 */
[----:B------:R-:W-:Y:S01]  /*6f20*/  IMAD.IADD R6, R9, 0x1, -R6 ;  /* 0x0000000109067824 */ /* 0x000fe200078e0a06 */
[CC--:B------:R-:W-:Y:S02]  /*6f30*/  ISETP.GE.AND P0, PT, R106.reuse, R5.reuse, PT ;  /* 0x000000056a00720c */ /* 0x0c0fe40003f06270 */
[----:B------:R-:W-:Y:S01]  /*6f40*/  ISETP.GE.AND P3, PT, R106, R5, PT ;  /* 0x000000056a00720c */ /* 0x000fe20003f66270 */
[----:B--2---:R-:W-:Y:S01]  /*6f50*/  IMAD.SHL.U32 R11, R6, 0x40, RZ ;  /* 0x00000040060b7824 */ /* 0x004fe200078e00ff */
[----:B------:R-:W-:-:S04]  /*6f60*/  LEA.HI.X R147, R102, UR13, R105, 0x1, P4 ;  /* 0x0000000d66937c11 */ /* 0x000fc8000a0f0c69 */
[----:B------:R-:W-:Y:S02]  /*6f70*/  LOP3.LUT R11, R11, 0xc0, RZ, 0xc0, !PT ;  /* 0x000000c00b0b7812 */ /* 0x000fe400078ec0ff */
[----:B-----5:R-:W-:-:S04]  /*6f80*/  SHF.R.S32.HI R96, RZ, 0x1f, R55 ;  /* 0x0000001fff607819 */ /* 0x020fc80000011437 */
[CC--:B------:R-:W-:Y:S02]  /*6f90*/  LEA.HI R2, R96.reuse, R55.reuse, RZ, 0x4 ;  /* 0x0000003760027211 */ /* 0x0c0fe400078f20ff */
[----:B------:R-:W-:Y:S02]  /*6fa0*/  LEA.HI R3, R96, R55, RZ, 0x3 ;  /* 0x0000003760037211 */ /* 0x000fe400078f18ff */
[----:B------:R-:W-:Y:S02]  /*6fb0*/  SHF.R.S32.HI R4, RZ, 0x4, R2 ;  /* 0x00000004ff047819 */ /* 0x000fe40000011402 */
[----:B------:R-:W-:Y:S02]  /*6fc0*/  LOP3.LUT R2, R2, 0xfffffff0, RZ, 0xc0, !PT ;  /* 0xfffffff002027812 */ /* 0x000fe400078ec0ff */
[----:B------:R-:W-:Y:S02]  /*6fd0*/  LEA.HI R7, R4, R4, RZ, 0x1 ;  /* 0x0000000404077211 */ /* 0x000fe400078f08ff */
[----:B------:R-:W-:Y:S01]  /*6fe0*/  LOP3.LUT R8, R3, 0xfffffff8, RZ, 0xc0, !PT ;  /* 0xfffffff803087812 */ /* 0x000fe200078ec0ff */
[----:B------:R-:W-:Y:S01]  /*6ff0*/  IMAD.IADD R97, R55, 0x1, -R2 ;  /* 0x0000000137617824 */ /* 0x000fe200078e0a02 */
[----:B------:R-:W-:-:S02]  /*7000*/  LOP3.LUT R7, R7, 0xfffffffe, RZ, 0xc0, !PT ;  /* 0xfffffffe07077812 */ /* 0x000fc400078ec0ff */
[----:B------:R-:W-:Y:S01]  /*7010*/  SHF.R.S32.HI R10, RZ, 0x3, R3 ;  /* 0x00000003ff0a7819 */ /* 0x000fe20000011403 */
[----:B------:R-:W-:Y:S01]  /*7020*/  IMAD.IADD R9, R55, 0x1, -R8 ;  /* 0x0000000137097824 */ /* 0x000fe200078e0a08 */
[----:B------:R-:W-:Y:S01]  /*7030*/  LEA.HI R96, R96, R55, RZ, 0x5 ;  /* 0x0000003760607211 */ /* 0x000fe200078f28ff */
[----:B------:R-:W-:Y:S01]  /*7040*/  IMAD.IADD R8, R4, 0x1, -R7 ;  /* 0x0000000104087824 */ /* 0x000fe200078e0a07 */
[----:B------:R-:W-:Y:S01]  /*7050*/  LEA.HI R3, R3, R10, RZ, 0x1 ;  /* 0x0000000a03037211 */ /* 0x000fe200078f08ff */
[----:B------:R-:W-:Y:S01]  /*7060*/  IMAD.IADD R54, R97, 0x1, -R54 ;  /* 0x0000000161367824 */ /* 0x000fe200078e0a36 */
[----:B------:R-:W-:Y:S01]  /*7070*/  SHF.R.S32.HI R4, RZ, 0x1f, R97 ;  /* 0x0000001fff047819 */ /* 0x000fe20000011461 */
[----:B---34-:R-:W-:Y:S01]  /*7080*/  IMAD.SHL.U32 R14, R8, 0x8, RZ ;  /* 0x00000008080e7824 */ /* 0x018fe200078e00ff */
[----:B------:R-:W-:Y:S02]  /*7090*/  LEA.HI R7, R9, R9, RZ, 0x1 ;  /* 0x0000000909077211 */ /* 0x000fe400078f08ff */
[----:B------:R-:W-:-:S02]  /*70a0*/  LOP3.LUT R3, R3, 0xfffffffe, RZ, 0xc0, !PT ;  /* 0xfffffffe03037812 */ /* 0x000fc400078ec0ff */
[----:B------:R-:W-:Y:S01]  /*70b0*/  LEA.HI R97, R4, R97, RZ, 0x3 ;  /* 0x0000006104617211 */ /* 0x000fe200078f18ff */
[C---:B------:R-:W-:Y:S01]  /*70c0*/  VIADD R4, R106.reuse, 0x40 ;  /* 0x000000406a047836 */ /* 0x040fe20000000000 */
[----:B------:R-:W-:Y:S01]  /*70d0*/  LOP3.LUT R2, R7, 0xfffffffe, RZ, 0xc0, !PT ;  /* 0xfffffffe07027812 */ /* 0x000fe200078ec0ff */
[----:B------:R-:W-:Y:S01]  /*70e0*/  VIADD R106, R106, 0x60 ;  /* 0x000000606a6a7836 */ /* 0x000fe20000000000 */
[----:B------:R-:W-:Y:S01]  /*70f0*/  SHF.R.S32.HI R7, RZ, 0x1, R7 ;  /* 0x00000001ff077819 */ /* 0x000fe20000011407 */
[----:B------:R-:W-:Y:S01]  /*7100*/  IMAD.IADD R10, R10, 0x1, -R3 ;  /* 0x000000010a0a7824 */ /* 0x000fe200078e0a03 */
[-C--:B------:R-:W-:Y:S01]  /*7110*/  ISETP.GE.AND P5, PT, R4, R5.reuse, PT ;  /* 0x000000050400720c */ /* 0x080fe20003fa6270 */
[----:B------:R-:W-:Y:S01]  /*7120*/  IMAD.IADD R9, R9, 0x1, -R2 ;  /* 0x0000000109097824 */ /* 0x000fe200078e0a02 */
[----:B------:R-:W-:Y:S01]  /*7130*/  ISETP.GE.AND P4, PT, R106, R5, PT ;  /* 0x000000056a00720c */ /* 0x000fe20003f86270 */
[----:B------:R-:W-:Y:S01]  /*7140*/  IMAD.SHL.U32 R97, R97, 0x20, RZ ;  /* 0x0000002061617824 */ /* 0x000fe200078e00ff */
[----:B------:R-:W-:Y:S01]  /*7150*/  SHF.R.S32.HI R86, RZ, 0x5, R96 ;  /* 0x00000005ff567819 */ /* 0x000fe20000011460 */
[----:B------:R-:W-:-:S02]  /*7160*/  IMAD.SHL.U32 R10, R10, 0x8, RZ ;  /* 0x000000080a0a7824 */ /* 0x000fc400078e00ff */
[----:B------:R-:W-:Y:S01]  /*7170*/  IMAD.SHL.U32 R12, R7, 0x40, RZ ;  /* 0x00000040070c7824 */ /* 0x000fe200078e00ff */
[----:B------:R-:W-:Y:S07]  /*7180*/  @P0 BRA `(.L_x_4073) ;  /* 0x0000000000280947 */ /* 0x000fee0003800000 */
        /* <DEDUP_REMOVED lines=10> */
.L_x_4073:
[----:B------:R-:W-:Y:S05]  /*7230*/  BSYNC B0 ;  /* 0x0000000000007941 */ /* 0x000fea0003800000 */
.L_x_4072:
        /* <DEDUP_REMOVED lines=12> */
.L_x_4075:
[----:B------:R-:W-:Y:S05]  /*7300*/  BSYNC B0 ;  /* 0x0000000000007941 */ /* 0x000fea0003800000 */
.L_x_4074:
[----:B------:R-:W-:Y:S04]  /*7310*/  BSSY B0, `(.L_x_4076) ;  /* 0x000000d000007945 */ /* 0x000fe80003800000 */
[----:B------:R-:W-:Y:S05]  /*7320*/  @P5 BRA `(.L_x_4077) ;  /* 0x00000000002c5947 */ /* 0x000fea0003800000 */
[----:B------:R-:W-:Y:S02]  /*7330*/  ULDC UR5, c[0x0][0x2d0] ;  /* 0x0000b40000057ab9 */ /* 0x000fe40000000800 */
[----:B------:R-:W-:-:S13]  /*7340*/  ISETP.GE.AND P0, PT, R84, UR5, PT ;  /* 0x0000000554007c0c */ /* 0x000fda000bf06270 */
[----:B------:R1:W-:Y:S01]  /*7350*/  @P0 STS.128 [R149+0x2000], RZ ;  /* 0x002000ff95000388 */ /* 0x0003e20000000c00 */
[----:B------:R-:W-:Y:S05]  /*7360*/  @P0 BRA `(.L_x_4077) ;  /* 0x00000000001c0947 */ /* 0x000fea0003800000 */
[----:B----4-:R-:W4:Y:S02]  /*7370*/  LDC.64 R2, c[0x0][0x248] ;  /* 0x00009200ff027b82 */ /* 0x010f240000000a00 */
[----:B----4-:R-:W-:-:S04]  /*7380*/  LEA R16, P0, R2, R146, 0x7 ;  /* 0x0000009202107211 */ /* 0x010fc800078038ff */
[----:B------:R-:W-:-:S05]  /*7390*/  LEA.HI.X R17, R2, R147, R3, 0x7, P0 ;  /* 0x0000009302117211 */ /* 0x000fca00000f3c03 */
[----:B------:R-:W-:Y:S01]  /*73a0*/  @!PT LDS RZ, [RZ] ;  /* 0x00000000fffff984 */ /* 0x000fe20000000800 */
[----:B------:R-:W-:Y:S01]  /*73b0*/  @!PT LDS RZ, [RZ] ;  /* 0x00000000fffff984 */ /* 0x000fe20000000800 */
[----:B------:R-:W-:Y:S01]  /*73c0*/  @!PT LDS RZ, [RZ] ;  /* 0x00000000fffff984 */ /* 0x000fe20000000800 */
[----:B------:R4:W-:Y:S04]  /*73d0*/  LDGSTS.E.BYPASS.LTC128B.128 [R149+0x2000], desc[UR6][R16.64] ;  /* 0x0200000010957fae */ /* 0x0009e8000b901d46 */
.L_x_4077:
[----:B------:R-:W-:Y:S05]  /*73e0*/  BSYNC B0 ;  /* 0x0000000000007941 */ /* 0x000fea0003800000 */
.L_x_4076:
[----:B------:R-:W-:Y:S04]  /*73f0*/  BSSY B0, `(.L_x_4078) ;  /* 0x000000e000007945 */ /* 0x000fe80003800000 */
[----:B------:R-:W-:Y:S05]  /*7400*/  @P4 BRA `(.L_x_4079) ;  /* 0x0000000000304947 */ /* 0x000fea0003800000 */
[----:B------:R-:W-:Y:S02]  /*7410*/  ULDC UR5, c[0x0][0x2d0] ;  /* 0x0000b40000057ab9 */ /* 0x000fe40000000800 */
[----:B------:R-:W-:-:S13]  /*7420*/  ISETP.GE.AND P0, PT, R84, UR5, PT ;  /* 0x0000000554007c0c */ /* 0x000fda000bf06270 */
[----:B------:R1:W-:Y:S01]  /*7430*/  @P0 STS.128 [R149+0x2800], RZ ;  /* 0x002800ff95000388 */ /* 0x0003e20000000c00 */
[----:B------:R-:W-:Y:S05]  /*7440*/  @P0 BRA `(.L_x_4079) ;  /* 0x0000000000200947 */ /* 0x000fea0003800000 */
[----:B----4-:R-:W4:Y:S02]  /*7450*/  LDC.64 R2, c[0x0][0x248] ;  /* 0x00009200ff027b82 */ /* 0x010f240000000a00 */
[----:B----4-:R-:W-:-:S04]  /*7460*/  IMAD.WIDE.U32 R16, R2, 0xc0, R146 ;  /* 0x000000c002107825 */ /* 0x010fc800078e0092 */
[----:B------:R-:W-:-:S05]  /*7470*/  IMAD R3, R3, 0xc0, RZ ;  /* 0x000000c003037824 */ /* 0x000fca00078e02ff */
[----:B------:R-:W-:-:S05]  /*7480*/  IADD3 R17, R3, R17, RZ ;  /* 0x0000001103117210 */ /* 0x000fca0007ffe0ff */
[----:B------:R-:W-:Y:S01]  /*7490*/  @!PT LDS RZ, [RZ] ;  /* 0x00000000fffff984 */ /* 0x000fe20000000800 */
[----:B------:R-:W-:Y:S01]  /*74a0*/  @!PT LDS RZ, [RZ] ;  /* 0x00000000fffff984 */ /* 0x000fe20000000800 */
[----:B------:R-:W-:Y:S01]  /*74b0*/  @!PT LDS RZ, [RZ] ;  /* 0x00000000fffff984 */ /* 0x000fe20000000800 */
[----:B------:R4:W-:Y:S02]  /*74c0*/  LDGSTS.E.BYPASS.LTC128B.128 [R149+0x2800], desc[UR6][R16.64] ;  /* 0x0280000010957fae */ /* 0x0009e4000b901d46 */
.L_x_4079:
[----:B------:R-:W-:Y:S05]  /*74d0*/  BSYNC B0 ;  /* 0x0000000000007941 */ /* 0x000fea0003800000 */
.L_x_4078:
[----:B------:R-:W0:Y:S01]  /*74e0*/  LDGDEPBAR ;  /* 0x00000000000079af */ /* 0x000e220000000000 */
[----:B----4-:R-:W-:Y:S01]  /*74f0*/  LOP3.LUT R3, R12, 0xc0, RZ, 0xc0, !PT ;  /* 0x000000c00c037812 */ /* 0x010fe200078ec0ff */
[----:B------:R-:W-:Y:S01]  /*7500*/  IMAD R9, R8, 0x8, R9 ;  /* 0x0000000808097824 */ /* 0x000fe200078e0209 */
[----:B------:R-:W-:Y:S01]  /*7510*/  LOP3.LUT R97, R97, 0xffffff00, RZ, 0xc0, !PT ;  /* 0xffffff0061617812 */ /* 0x000fe200078ec0ff */
[----:B------:R-:W-:Y:S01]  /*7520*/  ULDC.64 UR10, c[0x0][0x220] ;  /* 0x00008800000a7ab9 */ /* 0x000fe20000000a00 */
[----:B------:R-:W-:Y:S01]  /*7530*/  LOP3.LUT R2, R11, 0x8, R14, 0xf8, !PT ;  /* 0x000000080b027812 */ /* 0x000fe200078ef80e */
[----:B------:R-:W-:Y:S01]  /*7540*/  BSSY B0, `(.L_x_4080) ;  /* 0x0000021000007945 */ /* 0x000fe20003800000 */
[----:B------:R-:W-:Y:S01]  /*7550*/  LOP3.LUT R10, R3, 0x8, R10, 0xf8, !PT ;  /* 0x00000008030a7812 */ /* 0x000fe200078ef80a */
[----:B------:R-:W-:Y:S01]  /*7560*/  IMAD R13, R86, 0x200, R97 ;  /* 0x00000200560d7824 */ /* 0x000fe200078e0261 */
[----:B------:R-:W-:Y:S02]  /*7570*/  SHF.R.U32.HI R11, RZ, 0x3, R11 ;  /* 0x00000003ff0b7819 */ /* 0x000fe4000001160b */
[----:B------:R-:W-:Y:S01]  /*7580*/  SHF.R.U32.HI R3, RZ, 0x3, R3 ;  /* 0x00000003ff037819 */ /* 0x000fe20000011603 */
[----:B------:R-:W-:Y:S01]  /*7590*/  IMAD R13, R54, 0x20, R13 ;  /* 0x00000020360d7824 */ /* 0x000fe200078e020d */
[----:B------:R-:W-:-:S02]  /*75a0*/  LOP3.LUT R2, R2, R11, RZ, 0x3c, !PT ;  /* 0x0000000b02027212 */ /* 0x000fc400078e3cff */
[----:B------:R-:W-:Y:S02]  /*75b0*/  LOP3.LUT R10, R10, R3, RZ, 0x3c, !PT ;  /* 0x000000030a0a7212 */ /* 0x000fe400078e3cff */
[----:B------:R-:W-:Y:S01]  /*75c0*/  LEA R154, P0, R98, UR10, 0x1 ;  /* 0x0000000a629a7c11 */ /* 0x000fe2000f8008ff */
[----:B------:R-:W-:Y:S01]  /*75d0*/  IMAD.IADD R136, R2, 0x1, R13 ;  /* 0x0000000102887824 */ /* 0x000fe200078e020d */
[-C--:B------:R-:W-:Y:S01]  /*75e0*/  ISETP.GE.AND P5, PT, R4, R5.reuse, PT ;  /* 0x000000050400720c */ /* 0x080fe20003fa6270 */
[----:B------:R-:W-:Y:S01]  /*75f0*/  IMAD.U32 R134, R9, 0x20, R10 ;  /* 0x0000002009867824 */ /* 0x000fe200078e000a */
[----:B------:R-:W-:Y:S02]  /*7600*/  ISETP.GE.AND P4, PT, R106, R5, PT ;  /* 0x000000056a00720c */ /* 0x000fe40003f86270 */
        /* <DEDUP_REMOVED lines=20> */
.L_x_4081:
[----:B------:R-:W-:Y:S05]  /*7750*/  BSYNC B0 ;  /* 0x0000000000007941 */ /* 0x000fea0003800000 */
.L_x_4080:
        /* <DEDUP_REMOVED lines=13> */
.L_x_4083:
[----:B------:R-:W-:Y:S05]  /*7830*/  BSYNC B0 ;  /* 0x0000000000007941 */ /* 0x000fea0003800000 */
.L_x_4082:
        /* <DEDUP_REMOVED lines=14> */
.L_x_4085:
[----:B------:R-:W-:Y:S05]  /*7920*/  BSYNC B0 ;  /* 0x0000000000007941 */ /* 0x000fea0003800000 */
.L_x_4084:
        /* <DEDUP_REMOVED lines=8> */
[----:B------:R-:W-:-:S05]  /*79b0*/  MOV R152, R154 ;  /* 0x0000009a00987202 */ /* 0x000fca0000000f00 */
[----:B-1----:R-:W-:-:S04]  /*79c0*/  IMAD.WIDE.U32 R8, R4, 0xc0, R152 ;  /* 0x000000c004087825 */ /* 0x002fc800078e0098 */
[----:B------:R-:W-:-:S05]  /*79d0*/  IMAD R5, R5, 0xc0, RZ ;  /* 0x000000c005057824 */ /* 0x000fca00078e02ff */
[----:B------:R-:W-:-:S05]  /*79e0*/  IADD3 R9, R5, R9, RZ ;  /* 0x0000000905097210 */ /* 0x000fca0007ffe0ff */
[----:B------:R-:W-:Y:S01]  /*79f0*/  @!PT LDS RZ, [RZ] ;  /* 0x00000000fffff984 */ /* 0x000fe20000000800 */
[----:B------:R-:W-:Y:S01]  /*7a00*/  @!PT LDS RZ, [RZ] ;  /* 0x00000000fffff984 */ /* 0x000fe20000000800 */
[----:B------:R-:W-:Y:S01]  /*7a10*/  @!PT LDS RZ, [RZ] ;  /* 0x00000000fffff984 */ /* 0x000fe20000000800 */
[----:B------:R1:W-:Y:S02]  /*7a20*/  LDGSTS.E.BYPASS.LTC128B.128 [R149+0x4800], desc[UR6][R8.64] ;  /* 0x0480000008957fae */ /* 0x0003e4000b901d46 */
.L_x_4087:
[----:B------:R-:W-:Y:S05]  /*7a30*/  BSYNC B0 ;  /* 0x0000000000007941 */ /* 0x000fea0003800000 */
.L_x_4086:
[----:B------:R-:W-:Y:S01]  /*7a40*/  LDSM.16.M88.4 R24, [R136] ;  /* 0x000000008818783b */ /* 0x000fe20000000200 */
[----:B------:R-:W-:Y:S01]  /*7a50*/  LOP3.LUT P0, RZ, R7, 0x2, RZ, 0xc0, !PT ;  /* 0x0000000207ff7812 */ /* 0x000fe2000780c0ff */
[----:B------:R-:W-:Y:S01]  /*7a60*/  IMAD.MOV.U32 R3, RZ, RZ, 0x20 ;  /* 0x00000020ff037424 */ /* 0x000fe200078e00ff */
[----:B------:R-:W-:Y:S01]  /*7a70*/  LOP3.LUT P1, RZ, R6, 0x2, RZ, 0xc0, !PT ;  /* 0x0000000206ff7812 */ /* 0x000fe2000782c0ff */
[----:B------:R-:W5:Y:S01]  /*7a80*/  LDSM.16.M88.4 R68, [R134+0x1800] ;  /* 0x001800008644783b */ /* 0x000f620000000200 */
[----:B-1----:R-:W-:Y:S01]  /*7a90*/  VIADD R4, R134, 0x1000 ;  /* 0x0000100086047836 */ /* 0x002fe20000000000 */
[----:B------:R-:W-:Y:S01]  /*7aa0*/  LOP3.LUT R96, R96, 0xffffffe0, RZ, 0xc0, !PT ;  /* 0xffffffe060607812 */ /* 0x000fe200078ec0ff */
[----:B------:R-:W-:Y:S01]  /*7ab0*/  VIADD R133, R134, 0x1020 ;  /* 0x0000102086857836 */ /* 0x000fe20000000000 */
[----:B------:R-:W-:Y:S01]  /*7ac0*/  SEL R3, R3, 0xffffffe0, !P1 ;  /* 0xffffffe003037807 */ /* 0x000fe20004800000 */
[----:B------:R-:W1:Y:S01]  /*7ad0*/  LDSM.16.M88.4 R60, [R134+0x1c00] ;  /* 0x001c0000863c783b */ /* 0x000e620000000200 */
[----:B------:R-:W-:Y:S01]  /*7ae0*/  IMAD R87, R87, 0x4, R86 ;  /* 0x0000000457577824 */ /* 0x000fe200078e0256 */
[----:B------:R-:W-:Y:S01]  /*7af0*/  ULDC UR5, c[0x0][0x398] ;  /* 0x0000e60000057ab9 */ /* 0x000fe20000000800 */
[----:B------:R-:W-:Y:S01]  /*7b00*/  IMAD.SHL.U32 R86, R55, 0x2, RZ ;  /* 0x0000000237567824 */ /* 0x000fe200078e00ff */
[----:B------:R-:W-:Y:S01]  /*7b10*/  LDSM.16.M88.4 R48, [R134+0x2000] ;  /* 0x002000008630783b */ /* 0x000fe20000000200 */
[----:B------:R-:W-:-:S02]  /*7b20*/  IMAD.IADD R135, R136, 0x1, R3 ;  /* 0x0000000188877824 */ /* 0x000fc400078e0203 */
[----:B------:R-:W-:Y:S01]  /*7b30*/  @P0 VIADD R133, R4, 0xffffffe0 ;  /* 0xffffffe004850836 */ /* 0x000fe20000000000 */
[----:B------:R-:W-:Y:S01]  /*7b40*/  LDSM.16.M88.4 R16, [R134+0x1000] ;  /* 0x001000008610783b */ /* 0x000fe20000000200 */
[----:B------:R-:W-:Y:S01]  /*7b50*/  LOP3.LUT R86, R86, 0x6, RZ, 0xc0, !PT ;  /* 0x0000000656567812 */ /* 0x000fe200078ec0ff */
[----:B------:R-:W-:Y:S02]  /*7b60*/  IMAD R97, R54, 0x20, R97 ;  /* 0x0000002036617824 */ /* 0x000fe400078e0261 */
[----:B------:R-:W-:Y:S01]  /*7b70*/  LDSM.16.M88.4 R28, [R135] ;  /* 0x00000000871c783b */ /* 0x000fe20000000200 */
[C---:B------:R-:W-:Y:S02]  /*7b80*/  VIADD R130, R133.reuse, 0x400 ;  /* 0x0000040085827836 */ /* 0x040fe40000000000 */
[C---:B------:R-:W-:Y:S01]  /*7b90*/  VIADD R129, R133.reuse, 0x800 ;  /* 0x0000080085817836 */ /* 0x040fe20000000000 */
[----:B------:R-:W2:Y:S01]  /*7ba0*/  LDSM.16.M88.4 R88, [R133+0x800] ;  /* 0x000800008558783b */ /* 0x000ea20000000200 */
[----:B------:R-:W-:-:S02]  /*7bb0*/  VIADD R128, R133, 0xc00 ;  /* 0x00000c0085807836 */ /* 0x000fc40000000000 */
[C---:B------:R-:W-:Y:S01]  /*7bc0*/  VIADD R127, R133.reuse, 0x1000 ;  /* 0x00001000857f7836 */ /* 0x040fe20000000000 */
[----:B------:R-:W3:Y:S01]  /*7bd0*/  LDSM.16.M88.4 R40, [R134+0x2400] ;  /* 0x002400008628783b */ /* 0x000ee20000000200 */
[C---:B------:R-:W-:Y:S02]  /*7be0*/  VIADD R126, R133.reuse, 0x1400 ;  /* 0x00001400857e7836 */ /* 0x040fe40000000000 */
[C---:B------:R-:W-:Y:S01]  /*7bf0*/  VIADD R125, R133.reuse, 0x1800 ;  /* 0x00001800857d7836 */ /* 0x040fe20000000000 */
[----:B------:R-:W4:Y:S01]  /*7c00*/  LDSM.16.M88.4 R80, [R133+0xc00] ;  /* 0x000c00008550783b */ /* 0x000f220000000200 */
[----:B------:R-:W-:-:S03]  /*7c10*/  VIADD R124, R133, 0x1c00 ;  /* 0x00001c00857c7836 */ /* 0x000fc60000000000 */
[----:B------:R-:W4:Y:S04]  /*7c20*/  LDSM.16.M88.4 R76, [R133+0x1000] ;  /* 0x00100000854c783b */ /* 0x000f280000000200 */
[----:B------:R-:W4:Y:S01]  /*7c30*/  LDSM.16.M88.4 R8, [R134+0x1400] ;  /* 0x001400008608783b */ /* 0x000f220000000200 */
[C---:B-----5:R-:W-:Y:S03]  /*7c40*/  HMMA.16816.F32.BF16 R72, R24.reuse, R68, RZ ;  /* 0x000000441848723c */ /* 0x060fe600000418ff */
[----:B------:R-:W5:Y:S04]  /*7c50*/  LDSM.16.M88.4 R32, [R134+0x2800] ;  /* 0x002800008620783b */ /* 0x000f680000000200 */
[----:B------:R-:W-:Y:S01]  /*7c60*/  LDSM.16.M88.4 R4, [R133] ;  /* 0x000000008504783b */ /* 0x000fe20000000200 */
[C---:B------:R-:W-:Y:S03]  /*7c70*/  HMMA.16816.F32.BF16 R68, R24.reuse, R70, RZ ;  /* 0x000000461844723c */ /* 0x040fe600000418ff */
[----:B------:R-:W-:Y:S03]  /*7c80*/  LDSM.16.M88.4 R92, [R134+0x2c00] ;  /* 0x002c0000865c783b */ /* 0x000fe60000000200 */
[C---:B-1----:R-:W-:Y:S01]  /*7c90*/  HMMA.16816.F32.BF16 R64, R24.reuse, R60, RZ ;  /* 0x0000003c1840723c */ /* 0x042fe200000418ff */
[----:B------:R-:W-:Y:S04]  /*7ca0*/  LDSM.16.M88.4 R108, [R133+0x400] ;  /* 0x00040000856c783b */ /* 0x000fe80000000200 */
[----:B------:R-:W0:Y:S01]  /*7cb0*/  LDGDEPBAR ;  /* 0x00000000000079af */ /* 0x000e220000000000 */
[----:B------:R-:W-:Y:S06]  /*7cc0*/  HMMA.16816.F32.BF16 R60, R24, R62, RZ ;  /* 0x0000003e183c723c */ /* 0x000fec00000418ff */
[C---:B--2---:R-:W-:Y:S06]  /*7cd0*/  HMMA.16816.F32.BF16 R72, R28.reuse, R88, R72 ;  /* 0x000000581c48723c */ /* 0x044fec0000041848 */
[----:B------:R-:W-:Y:S01]  /*7ce0*/  HMMA.16816.F32.BF16 R68, R28, R90, R68 ;  /* 0x0000005a1c44723c */ /* 0x000fe20000041844 */
[----:B------:R-:W1:Y:S05]  /*7cf0*/  LDSM.16.M88.4 R88, [R133+0x1400] ;  /* 0x001400008558783b */ /* 0x000e6a0000000200 */
[C---:B------:R-:W-:Y:S06]  /*7d00*/  HMMA.16816.F32.BF16 R56, R24.reuse, R48, RZ ;  /* 0x000000301838723c */ /* 0x040fec00000418ff */
[C---:B------:R-:W-:Y:S06]  /*7d10*/  HMMA.16816.F32.BF16 R48, R24.reuse, R50, RZ ;  /* 0x000000321830723c */ /* 0x040fec00000418ff */
[C---:B------:R-:W-:Y:S06]  /*7d20*/  HMMA.16816.F32.BF16 R20, R24.reuse, R16, RZ ;  /* 0x000000101814723c */ /* 0x040fec00000418ff */
[C---:B---3--:R-:W-:Y:S06]  /*7d30*/  HMMA.16816.F32.BF16 R44, R24.reuse, R40, RZ ;  /* 0x00000028182c723c */ /* 0x048fec00000418ff */
[----:B------:R-:W-:Y:S06]  /*7d40*/  HMMA.16816.F32.BF16 R16, R24, R18, RZ ;  /* 0x000000121810723c */ /* 0x000fec00000418ff */
[C---:B----4-:R-:W-:Y:S06]  /*7d50*/  HMMA.16816.F32.BF16 R64, R28.reuse, R80, R64 ;  /* 0x000000501c40723c */ /* 0x050fec0000041840 */
[C---:B------:R-:W-:Y:S01]  /*7d60*/  HMMA.16816.F32.BF16 R60, R28.reuse, R82, R60 ;  /* 0x000000521c3c723c */ /* 0x040fe2000004183c */
[----:B------:R-:W2:Y:S05]  /*7d70*/  LDSM.16.M88.4 R80, [R133+0x1800] ;  /* 0x001800008550783b */ /* 0x000eaa0000000200 */
[C---:B------:R-:W-:Y:S06]  /*7d80*/  HMMA.16816.F32.BF16 R56, R28.reuse, R76, R56 ;  /* 0x0000004c1c38723c */ /* 0x040fec0000041838 */
[----:B------:R-:W-:Y:S01]  /*7d90*/  HMMA.16816.F32.BF16 R48, R28, R78, R48 ;  /* 0x0000004e1c30723c */ /* 0x000fe20000041830 */
[----:B------:R-:W3:Y:S01]  /*7da0*/  LDSM.16.M88.4 R76, [R133+0x1c00] ;  /* 0x001c0000854c783b */ /* 0x000ee20000000200 */
[----:B------:R-:W-:-:S04]  /*7db0*/  DEPBAR.LE SB0, 0x0 ;  /* 0x000080000000791a */ /* 0x000fc80000000000 */
[C---:B------:R-:W-:Y:S06]  /*7dc0*/  HMMA.16816.F32.BF16 R12, R24.reuse, R8, RZ ;  /* 0x00000008180c723c */ /* 0x040fec00000418ff */
[----:B-----5:R-:W-:Y:S06]  /*7dd0*/  HMMA.16816.F32.BF16 R36, R24, R32, RZ ;  /* 0x000000201824723c */ /* 0x020fec00000418ff */
[C---:B-1----:R-:W-:Y:S06]  /*7de0*/  HMMA.16816.F32.BF16 R44, R28.reuse, R88, R44 ;  /* 0x000000581c2c723c */ /* 0x042fec000004182c */
[----:B------:R-:W-:Y:S01]  /*7df0*/  HMMA.16816.F32.BF16 R20, R28, R4, R20 ;  /* 0x000000041c14723c */ /* 0x000fe20000041814 */
[----:B------:R-:W-:-:S05]  /*7e00*/  IMAD.IADD R89, R55, 0x1, -R96 ;  /* 0x0000000137597824 */ /* 0x000fca00078e0a60 */
[----:B------:R-:W-:Y:S01]  /*7e10*/  HMMA.16816.F32.BF16 R16, R28, R6, R16 ;  /* 0x000000061c10723c */ /* 0x000fe20000041810 */
[----:B------:R-:W-:-:S04]  /*7e20*/  SHF.R.S32.HI R150, RZ, 0x1f, R89 ;  /* 0x0000001fff967819 */ /* 0x000fc80000011459 */
[----:B------:R-:W-:Y:S01]  /*7e30*/  LEA.HI R150, R150, R89, RZ, 0x2 ;  /* 0x0000005996967211 */ /* 0x000fe200078f10ff */
[----:B------:R-:W-:Y:S03]  /*7e40*/  HMMA.16816.F32.BF16 R32, R24, R34, RZ ;  /* 0x000000221820723c */ /* 0x000fe600000418ff */
[----:B------:R-:W-:-:S03]  /*7e50*/  SHF.R.S32.HI R150, RZ, 0x2, R150 ;  /* 0x00000002ff967819 */ /* 0x000fc60000011496 */
[----:B------:R-:W-:Y:S02]  /*7e60*/  HMMA.16816.F32.BF16 R4, R24, R92, RZ ;  /* 0x0000005c1804723c */ /* 0x000fe400000418ff */
[----:B------:R-:W-:-:S04]  /*7e70*/  IMAD.U32 R87, R87, 0x10, R150 ;  /* 0x0000001057577824 */ /* 0x000fc800078e0096 */
[----:B------:R-:W-:Y:S01]  /*7e80*/  HMMA.16816.F32.BF16 R8, R24, R10, RZ ;  /* 0x0000000a1808723c */ /* 0x000fe200000418ff */
[----:B------:R-:W-:-:S04]  /*7e90*/  IADD3 R54, -R142, 0x1, R87 ;  /* 0x000000018e367810 */ /* 0x000fc80007ffe157 */
[--C-:B------:R-:W-:Y:S01]  /*7ea0*/  IADD3 R54, R54, UR5, R53.reuse ;  /* 0x0000000536367c10 */ /* 0x100fe2000fffe035 */
[C---:B------:R-:W-:Y:S03]  /*7eb0*/  HMMA.16816.F32.BF16 R40, R24.reuse, R42, RZ ;  /* 0x0000002a1828723c */ /* 0x040fe600000418ff */
[C---:B------:R-:W-:Y:S02]  /*7ec0*/  VIMNMX R87, R54.reuse, R53, PT ;  /* 0x0000003536577248 */ /* 0x040fe40003fe0100 */
[----:B------:R-:W-:Y:S01]  /*7ed0*/  VIADDMNMX R96, R54, 0x8, R53, PT ;  /* 0x0000000836607846 */ /* 0x000fe20003800135 */
[----:B------:R-:W-:Y:S06]  /*7ee0*/  HMMA.16816.F32.BF16 R24, R24, R94, RZ ;  /* 0x0000005e1818723c */ /* 0x000fec00000418ff */
[C---:B------:R-:W-:Y:S06]  /*7ef0*/  HMMA.16816.F32.BF16 R12, R28.reuse, R108, R12 ;  /* 0x0000006c1c0c723c */ /* 0x040fec000004180c */
[C---:B--2---:R-:W-:Y:S06]  /*7f00*/  HMMA.16816.F32.BF16 R36, R28.reuse, R80, R36 ;  /* 0x000000501c24723c */ /* 0x044fec0000041824 */
[C---:B------:R-:W-:Y:S06]  /*7f10*/  HMMA.16816.F32.BF16 R32, R28.reuse, R82, R32 ;  /* 0x000000521c20723c */ /* 0x040fec0000041820 */
[C---:B---3--:R-:W-:Y:S06]  /*7f20*/  HMMA.16816.F32.BF16 R80, R28.reuse, R76, R4 ;  /* 0x0000004c1c50723c */ /* 0x048fec0000041804 */
[----:B------:R-:W-:Y:S01]  /*7f30*/  HMMA.16816.F32.BF16 R8, R28, R110, R8 ;  /* 0x0000006e1c08723c */ /* 0x000fe20000041808 */
[----:B------:R-:W-:-:S02]  /*7f40*/  IMAD.IADD R77, R0, 0x1, R86 ;  /* 0x00000001004d7824 */ /* 0x000fc400078e0256 */
[----:B------:R-:W-:Y:S02]  /*7f50*/  IMAD.IADD R4, R2, 0x1, R97 ;  /* 0x0000000102047824 */ /* 0x000fe400078e0261 */
[C---:B------:R-:W-:Y:S01]  /*7f60*/  VIADD R2, R77.reuse, 0x1 ;  /* 0x000000014d027836 */ /* 0x040fe20000000000 */
[C---:B------:R-:W-:Y:S01]  /*7f70*/  HMMA.16816.F32.BF16 R40, R28.reuse, R90, R40 ;  /* 0x0000005a1c28723c */ /* 0x040fe20000041828 */
[C---:B------:R-:W-:Y:S02]  /*7f80*/  VIADD R6, R77.reuse, 0x8 ;  /* 0x000000084d067836 */ /* 0x040fe40000000000 */
[C---:B------:R-:W-:Y:S01]  /*7f90*/  VIADD R5, R77.reuse, 0x9 ;  /* 0x000000094d057836 */ /* 0x040fe20000000000 */
[----:B------:R-:W-:Y:S01]  /*7fa0*/  BAR.SYNC.DEFER_BLOCKING 0x0 ;  /* 0x0000000000007b1d */ /* 0x000fe20000010000 */
[CC--:B------:R-:W-:Y:S01]  /*7fb0*/  ISETP.GE.AND P5, PT, R2.reuse, R87.reuse, PT ;  /* 0x000000570200720c */ /* 0x0c0fe20003fa6270 */
[----:B------:R-:W-:Y:S01]  /*7fc0*/  HMMA.16816.F32.BF16 R24, R28, R78, R24 ;  /* 0x0000004e1c18723c */ /* 0x000fe20000041818 */
[----:B------:R-:W-:Y:S01]  /*7fd0*/  ISETP.GE.AND P6, PT, R2, R96, PT ;  /* 0x000000600200720c */ /* 0x000fe20003fc6270 */
[----:B------:R-:W-:Y:S01]  /*7fe0*/  VIADD R2, R77, 0x10 ;  /* 0x000000104d027836 */ /* 0x000fe20000000000 */
[----:B------:R-:W-:-:S02]  /*7ff0*/  ISETP.GE.AND P3, PT, R6, R87, PT ;  /* 0x000000570600720c */ /* 0x000fc40003f66270 */
[CC--:B------:R-:W-:Y:S02]  /*8000*/  ISETP.GE.AND P0, PT, R5.reuse, R87.reuse, PT ;  /* 0x000000570500720c */ /* 0x0c0fe40003f06270 */
[-C--:B------:R-:W-:Y:S02]  /*8010*/  ISETP.GE.AND P4, PT, R5, R96.reuse, PT ;  /* 0x000000600500720c */ /* 0x080fe40003f86270 */
[----:B------:R-:W-:Y:S02]  /*8020*/  FSEL R21, R21, -INF , !P5 ;  /* 0xff80000015157808 */ /* 0x000fe40006800000 */
[----:B------:R-:W-:Y:S02]  /*8030*/  FSEL R5, R16, -INF , !P3 ;  /* 0xff80000010057808 */ /* 0x000fe40005800000 */
[----:B------:R-:W-:Y:S01]  /*8040*/  ISETP.GE.AND P1, PT, R6, R96, PT ;  /* 0x000000600600720c */ /* 0x000fe20003f26270 */
[----:B------:R-:W-:Y:S01]  /*8050*/  VIADD R6, R77, 0x11 ;  /* 0x000000114d067836 */ /* 0x000fe20000000000 */
[----:B------:R-:W-:-:S02]  /*8060*/  ISETP.GE.AND P5, PT, R2, R87, PT ;  /* 0x000000570200720c */ /* 0x000fc40003fa6270 */
[-C--:B------:R-:W-:Y:S01]  /*8070*/  ISETP.GE.AND P3, PT, R2, R96.reuse, PT ;  /* 0x000000600200720c */ /* 0x080fe20003f66270 */
[----:B------:R-:W-:Y:S01]  /*8080*/  VIADD R2, R77, 0x18 ;  /* 0x000000184d027836 */ /* 0x000fe20000000000 */
[----:B------:R-:W-:Y:S02]  /*8090*/  FSEL R7, R17, -INF , !P0 ;  /* 0xff80000011077808 */ /* 0x000fe40004000000 */
[----:B------:R-:W-:Y:S02]  /*80a0*/  FSEL R92, R19, -INF , !P4 ;  /* 0xff800000135c7808 */ /* 0x000fe40006000000 */
[----:B------:R-:W-:Y:S01]  /*80b0*/  FSEL R31, R12, -INF , !P5 ;  /* 0xff8000000c1f7808 */ /* 0x000fe20006800000 */
[----:B------:R-:W-:Y:S01]  /*80c0*/  VIADD R12, R77, 0x21 ;  /* 0x000000214d0c7836 */ /* 0x000fe20000000000 */
[----:B------:R-:W-:Y:S02]  /*80d0*/  FSEL R78, R18, -INF , !P1 ;  /* 0xff800000124e7808 */ /* 0x000fe40004800000 */
[----:B------:R-:W-:-:S02]  /*80e0*/  ISETP.GE.AND P0, PT, R6, R96, PT ;  /* 0x000000600600720c */ /* 0x000fc40003f06270 */
[CC--:B------:R-:W-:Y:S02]  /*80f0*/  ISETP.GE.AND P4, PT, R2.reuse, R87.reuse, PT ;  /* 0x000000570200720c */ /* 0x0c0fe40003f86270 */
[----:B------:R-:W-:Y:S01]  /*8100*/  ISETP.GE.AND P5, PT, R2, R96, PT ;  /* 0x000000600200720c */ /* 0x000fe20003fa6270 */
[C---:B------:R-:W-:Y:S01]  /*8110*/  VIADD R2, R77.reuse, 0x20 ;  /* 0x000000204d027836 */ /* 0x040fe20000000000 */
[----:B------:R-:W-:Y:S01]  /*8120*/  ISETP.GE.AND P1, PT, R6, R87, PT ;  /* 0x000000570600720c */ /* 0x000fe20003f26270 */
[----:B------:R-:W-:Y:S01]  /*8130*/  VIADD R6, R77, 0x19 ;  /* 0x000000194d067836 */ /* 0x000fe20000000000 */
[----:B------:R-:W-:Y:S02]  /*8140*/  FSEL R122, R15, -INF , !P0 ;  /* 0xff8000000f7a7808 */ /* 0x000fe40004000000 */
[----:B------:R-:W-:Y:S01]  /*8150*/  FSEL R15, R8, -INF , !P4 ;  /* 0xff800000080f7808 */ /* 0x000fe20006000000 */
[----:B------:R-:W-:Y:S01]  /*8160*/  VIADD R8, R77, 0x29 ;  /* 0x000000294d087836 */ /* 0x000fe20000000000 */
[----:B------:R-:W-:-:S02]  /*8170*/  FSEL R29, R13, -INF , !P1 ;  /* 0xff8000000d1d7808 */ /* 0x000fc40004800000 */
[CC--:B------:R-:W-:Y:S02]  /*8180*/  ISETP.GE.AND P0, PT, R2.reuse, R87.reuse, PT ;  /* 0x000000570200720c */ /* 0x0c0fe40003f06270 */
[-C--:B------:R-:W-:Y:S01]  /*8190*/  ISETP.GE.AND P4, PT, R2, R96.reuse, PT ;  /* 0x000000600200720c */ /* 0x080fe20003f86270 */
[----:B------:R-:W-:Y:S01]  /*81a0*/  VIADD R2, R77, 0x28 ;  /* 0x000000284d027836 */ /* 0x000fe20000000000 */
[----:B------:R-:W-:Y:S02]  /*81b0*/  FSEL R116, R14, -INF , !P3 ;  /* 0xff8000000e747808 */ /* 0x000fe40005800000 */
[C---:B------:R-:W-:Y:S02]  /*81c0*/  ISETP.GE.AND P1, PT, R6.reuse, R96, PT ;  /* 0x000000600600720c */ /* 0x040fe40003f26270 */
[----:B------:R-:W-:Y:S02]  /*81d0*/  ISETP.GE.AND P3, PT, R6, R87, PT ;  /* 0x000000570600720c */ /* 0x000fe40003f66270 */
[----:B------:R-:W-:-:S02]  /*81e0*/  FSEL R76, R11, -INF , !P1 ;  /* 0xff8000000b4c7808 */ /* 0x000fc40004800000 */
[----:B------:R-:W-:Y:S02]  /*81f0*/  FSEL R91, R72, -INF , !P0 ;  /* 0xff800000485b7808 */ /* 0x000fe40004000000 */
[----:B------:R-:W-:Y:S02]  /*8200*/  FSEL R9, R9, -INF , !P3 ;  /* 0xff80000009097808 */ /* 0x000fe40005800000 */
[C---:B------:R-:W-:Y:S02]  /*8210*/  ISETP.GE.AND P1, PT, R2.reuse, R87, PT ;  /* 0x000000570200720c */ /* 0x040fe40003f26270 */
[-C--:B------:R-:W-:Y:S01]  /*8220*/  ISETP.GE.AND P0, PT, R2, R96.reuse, PT ;  /* 0x000000600200720c */ /* 0x080fe20003f06270 */
[----:B------:R-:W-:Y:S01]  /*8230*/  VIADD R2, R77, 0x30 ;  /* 0x000000304d027836 */ /* 0x000fe20000000000 */
[----:B------:R-:W-:Y:S02]  /*8240*/  FSEL R6, R10, -INF , !P5 ;  /* 0xff8000000a067808 */ /* 0x000fe40006800000 */
        /* <DEDUP_REMOVED lines=91> */
[----:B------:R-:W-:Y:S02]  /*8800*/  ISETP.GE.AND P1, PT, R2, R96, PT ;  /* 0x000000600200720c */ /* 0x000fe40003f26270 */
[----:B------:R-:W-:Y:S01]  /*8810*/  ISETP.GE.AND P3, PT, R8, R87, PT ;  /* 0x000000570800720c */ /* 0x000fe20003f66270 */
[----:B------:R-:W-:Y:S01]  /*8820*/  VIADD R8, R77, 0x71 ;  /* 0x000000714d087836 */ /* 0x000fe20000000000 */
[----:B------:R-:W-:Y:S02]  /*8830*/  FSEL R26, R26, -INF , !P1 ;  /* 0xff8000001a1a7808 */ /* 0x000fe40004800000 */
[----:B------:R-:W-:Y:S02]  /*8840*/  ISETP.GT.AND P1, PT, R148, R137, PT ;  /* 0x000000899400720c */ /* 0x000fe40003f24270 */
[----:B------:R-:W-:-:S02]  /*8850*/  FSEL R17, R80, -INF , !P0 ;  /* 0xff80000050117808 */ /* 0x000fc40004000000 */
[----:B------:R-:W-:Y:S02]  /*8860*/  FSEL R28, R82, -INF , !P4 ;  /* 0xff800000521c7808 */ /* 0x000fe40006000000 */
[----:B------:R-:W-:Y:S02]  /*8870*/  FSEL R34, R34, -INF , !P5 ;  /* 0xff80000022227808 */ /* 0x000fe40006800000 */
[CC--:B------:R-:W-:Y:S02]  /*8880*/  ISETP.GE.AND P0, PT, R77.reuse, R87.reuse, PT ;  /* 0x000000574d00720c */ /* 0x0c0fe40003f06270 */
[C---:B------:R-:W-:Y:S01]  /*8890*/  ISETP.GE.AND P4, PT, R77.reuse, R96, PT ;  /* 0x000000604d00720c */ /* 0x040fe20003f86270 */
[----:B------:R-:W-:Y:S01]  /*88a0*/  VIADD R77, R77, 0x79 ;  /* 0x000000794d4d7836 */ /* 0x000fe20000000000 */
[----:B------:R-:W-:Y:S02]  /*88b0*/  ISETP.GE.AND P5, PT, R8, R87, PT ;  /* 0x000000570800720c */ /* 0x000fe40003fa6270 */
[----:B------:R-:W-:-:S02]  /*88c0*/  FSEL R33, R33, -INF , !P3 ;  /* 0xff80000021217808 */ /* 0x000fc40005800000 */
[----:B------:R-:W-:Y:S02]  /*88d0*/  ISETP.GE.AND P3, PT, R8, R96, PT ;  /* 0x000000600800720c */ /* 0x000fe40003f66270 */
[----:B------:R-:W-:Y:S02]  /*88e0*/  FSEL R8, R23, -INF , !P6 ;  /* 0xff80000017087808 */ /* 0x000fe40007000000 */
[----:B------:R-:W-:Y:S02]  /*88f0*/  FSEL R19, R81, -INF , !P5 ;  /* 0xff80000051137808 */ /* 0x000fe40006800000 */
[----:B------:R-:W-:Y:S02]  /*8900*/  FSEL R11, R20, -INF , !P0 ;  /* 0xff800000140b7808 */ /* 0x000fe40004000000 */
[-C--:B------:R-:W-:Y:S02]  /*8910*/  ISETP.GE.AND P6, PT, R2, R87.reuse, PT ;  /* 0x000000570200720c */ /* 0x080fe40003fc6270 */
[----:B------:R-:W-:-:S02]  /*8920*/  ISETP.GE.AND P5, PT, R77, R87, PT ;  /* 0x000000574d00720c */ /* 0x000fc40003fa6270 */
[----:B------:R-:W-:Y:S02]  /*8930*/  ISETP.GE.AND P0, PT, R77, R96, PT ;  /* 0x000000604d00720c */ /* 0x000fe40003f06270 */
        /* <DEDUP_REMOVED lines=8> */
[C---:B------:R-:W-:Y:S01]  /*89c0*/  IADD3 R48, R0.reuse, -0x80, RZ ;  /* 0xffffff8000307810 */ /* 0x040fe20007ffe0ff */
        /* <DEDUP_REMOVED lines=59> */
.L_x_4089:
[----:B------:R-:W1:Y:S02]  /*8d80*/  LDC R23, c[0x0][0x248] ;  /* 0x00009200ff177b82 */ /* 0x000e640000000800 */
[----:B-1----:R-:W-:-:S05]  /*8d90*/  IMAD.SHL.U32 R35, R23, 0x80, RZ ;  /* 0x0000008017237824 */ /* 0x002fca00078e00ff */
[----:B------:R-:W-:-:S04]  /*8da0*/  IADD3 R35, -R35, RZ, RZ ;  /* 0x000000ff23237210 */ /* 0x000fc80007ffe1ff */
[----:B------:R-:W-:-:S07]  /*8db0*/  SHF.R.S32.HI R0, RZ, 0x1f, R35 ;  /* 0x0000001fff007819 */ /* 0x000fce0000011423 */
.L_x_4090:
        /* <DEDUP_REMOVED lines=47> */
.L_x_4092:
[----:B------:R-:W-:Y:S05]  /*90b0*/  BSYNC B0 ;  /* 0x0000000000007941 */ /* 0x000fea0003800000 */
.L_x_4091:
[----:B------:R-:W0:Y:S01]  /*90c0*/  LDGDEPBAR ;  /* 0x00000000000079af */ /* 0x000e220000000000 */
[----:B------:R-:W-:-:S04]  /*90d0*/  LEA R146, P0, R35, R146, 0x1 ;  /* 0x0000009223927211 */ /* 0x000fc800078008ff */
[----:B------:R-:W-:-:S09]  /*90e0*/  LEA.HI.X R147, R35, R147, R0, 0x1, P0 ;  /* 0x0000009323937211 */ /* 0x000fd200000f0c00 */
.L_x_4088:
        /* <DEDUP_REMOVED lines=64> */
[----:B------:R-:W1:Y:S03]  /*94f0*/  SHFL.BFLY PT, R35, R0, 0x2, 0x1f ;  /* 0x0c401f0000237f89 */ /* 0x000e6600000e0000 */
[----:B------:R-:W-:Y:S01]  /*9500*/  IADD3 R131, R3, R132, RZ ;  /* 0x0000008403837210 */ /* 0x000fe20007ffe0ff */
[----:B------:R-:W3:Y:S04]  /*9510*/  SHFL.BFLY PT, R23, R48, 0x2, 0x1f ;  /* 0x0c401f0030177f89 */ /* 0x000ee800000e0000 */
[----:B------:R-:W-:Y:S01]  /*9520*/  LDSM.16.MT88.4 R72, [R132+0x3000] ;  /* 0x003000008448783b */ /* 0x000fe20000004200 */
[----:B-1----:R-:W-:-:S02]  /*9530*/  FMNMX.FTZ R35, R0, R35, !PT ;  /* 0x0000002300237209 */ /* 0x002fc40007810000 */
[----:B---3--:R-:W-:-:S03]  /*9540*/  FMNMX.FTZ R23, R48, R23, !PT ;  /* 0x0000001730177209 */ /* 0x008fc60007810000 */
[----:B------:R-:W1:Y:S04]  /*9550*/  SHFL.BFLY PT, R2, R35, 0x1, 0x1f ;  /* 0x0c201f0023027f89 */ /* 0x000e6800000e0000 */
[----:B------:R-:W3:Y:S01]  /*9560*/  SHFL.BFLY PT, R0, R23, 0x1, 0x1f ;  /* 0x0c201f0017007f89 */ /* 0x000ee200000e0000 */
[----:B-1----:R-:W-:-:S04]  /*9570*/  FMNMX.FTZ R2, R35, R2, !PT ;  /* 0x0000000223027209 */ /* 0x002fc80007810000 */
[C---:B------:R-:W-:Y:S01]  /*9580*/  FSETP.NEU.FTZ.AND P0, PT, R2.reuse, -INF , PT ;  /* 0xff8000000200780b */ /* 0x040fe20003f1d000 */
[----:B------:R-:W-:Y:S01]  /*9590*/  FMUL.FTZ R22, R2, UR8 ;  /* 0x0000000802167c20 */ /* 0x000fe20008410000 */
[----:B---3--:R-:W-:-:S04]  /*95a0*/  FMNMX.FTZ R0, R23, R0, !PT ;  /* 0x0000000017007209 */ /* 0x008fc80007810000 */
[----:B------:R-:W-:Y:S02]  /*95b0*/  FSEL R22, R22, RZ, P0 ;  /* 0x000000ff16167208 */ /* 0x000fe40000000000 */
[----:B------:R-:W-:-:S03]  /*95c0*/  FSETP.NEU.FTZ.AND P0, PT, R0, -INF , PT ;  /* 0xff8000000000780b */ /* 0x000fc60003f1d000 */
[--C-:B------:R-:W-:Y:S01]  /*95d0*/  FFMA.FTZ R67, R21, UR8, -R22.reuse ;  /* 0x0000000815437c23 */ /* 0x100fe20008010816 */
        /* <DEDUP_REMOVED lines=13> */
[--C-:B--2---:R-:W-:Y:S01]  /*96b0*/  FFMA.FTZ R63, R92, UR8, -R21.reuse ;  /* 0x000000085c3f7c23 */ /* 0x104fe20008010815 */
[----:B------:R-:W1:Y:S01]  /*96c0*/  MUFU.EX2 R110, R110 ;  /* 0x0000006e006e7308 */ /* 0x000e620000000800 */
        /* <DEDUP_REMOVED lines=34> */
[----:B------:R-:W-:Y:S01]  /*98f0*/  FFMA.FTZ R30, R30, UR8, -R21 ;  /* 0x000000081e1e7c23 */ /* 0x000fe20008010815 */
[----:B------:R-:W-:Y:S01]  /*9900*/  FADD.FTZ R67, R110, R67 ;  /* 0x000000436e437221 */ /* 0x000fe20000010000 */
        /* <DEDUP_REMOVED lines=9> */
[--C-:B------:R-:W-:Y:S01]  /*99a0*/  FFMA.FTZ R28, R28, UR8, -R21.reuse ;  /* 0x000000081c1c7c23 */ /* 0x100fe20008010815 */
[----:B------:R-:W-:Y:S01]  /*99b0*/  FFMA.FTZ R26, R26, UR8, -R21 ;  /* 0x000000081a1a7c23 */ /* 0x000fe20008010815 */
[----:B------:R-:W3:Y:S01]  /*99c0*/  MUFU.EX2 R63, R63 ;  /* 0x0000003f003f7308 */ /* 0x000ee20000000800 */
[----:B-1----:R-:W-:Y:S01]  /*99d0*/  F2FP.BF16.F32.PACK_AB R5, R89, R114 ;  /* 0x000000725905723e */ /* 0x002fe200000010ff */
[----:B------:R-:W-:-:S06]  /*99e0*/  FADD.FTZ R89, R114, R89 ;  /* 0x0000005972597221 */ /* 0x000fcc0000010000 */
[----:B------:R-:W-:Y:S08]  /*99f0*/  MUFU.EX2 R102, R102 ;  /* 0x0000006600667308 */ /* 0x000ff00000000800 */
[----:B------:R-:W1:Y:S01]  /*9a00*/  MUFU.EX2 R29, R29 ;  /* 0x0000001d001d7308 */ /* 0x000e620000000800 */
[----:B---3--:R-:W-:Y:S01]  /*9a10*/  F2FP.BF16.F32.PACK_AB R7, R63, R112 ;  /* 0x000000703f07723e */ /* 0x008fe200000010ff */
[----:B------:R-:W-:-:S04]  /*9a20*/  FADD.FTZ R112, R112, R89 ;  /* 0x0000005970707221 */ /* 0x000fc80000010000 */
[----:B------:R-:W-:Y:S02]  /*9a30*/  FADD.FTZ R63, R63, R112 ;  /* 0x000000703f3f7221 */ /* 0x000fe40000010000 */
[C---:B------:R-:W-:Y:S01]  /*9a40*/  HMMA.16816.F32.BF16 R68, R4.reuse, R72, RZ ;  /* 0x000000480444723c */ /* 0x040fe200000418ff */
[----:B------:R-:W-:Y:S05]  /*9a50*/  MUFU.EX2 R48, R48 ;  /* 0x0000003000307308 */ /* 0x000fea0000000800 */
[----:B------:R-:W-:Y:S03]  /*9a60*/  HMMA.16816.F32.BF16 R72, R4, R74, RZ ;  /* 0x0000004a0448723c */ /* 0x000fe600000418ff */
[----:B------:R-:W3:Y:S01]  /*9a70*/  MUFU.EX2 R15, R15 ;  /* 0x0000000f000f7308 */ /* 0x000ee20000000800 */
[----:B-1----:R-:W-:Y:S01]  /*9a80*/  F2FP.BF16.F32.PACK_AB R80, R29, R102 ;  /* 0x000000661d50723e */ /* 0x002fe200000010ff */
[----:B------:R-:W-:Y:S01]  /*9a90*/  FADD.FTZ R102, R102, R59 ;  /* 0x0000003b66667221 */ /* 0x000fe20000010000 */
[--C-:B------:R-:W-:Y:S01]  /*9aa0*/  FFMA.FTZ R59, R44, UR8, -R22.reuse ;  /* 0x000000082c3b7c23 */ /* 0x100fe20008010816 */
[--C-:B------:R-:W-:Y:S01]  /*9ab0*/  FFMA.FTZ R44, R45, UR8, -R22.reuse ;  /* 0x000000082d2c7c23 */ /* 0x100fe20008010816 */
[----:B------:R-:W-:Y:S01]  /*9ac0*/  FFMA.FTZ R45, R40, UR8, -R22 ;  /* 0x00000008282d7c23 */ /* 0x000fe20008010816 */
[----:B------:R-:W-:Y:S01]  /*9ad0*/  FADD.FTZ R29, R29, R102 ;  /* 0x000000661d1d7221 */ /* 0x000fe20000010000 */
[--C-:B------:R-:W-:Y:S01]  /*9ae0*/  FFMA.FTZ R40, R41, UR8, -R22.reuse ;  /* 0x0000000829287c23 */ /* 0x100fe20008010816 */
[----:B------:R-:W-:Y:S01]  /*9af0*/  MUFU.EX2 R104, R104 ;  /* 0x0000006800687308 */ /* 0x000fe20000000800 */
[--C-:B------:R-:W-:Y:S01]  /*9b00*/  FFMA.FTZ R41, R36, UR8, -R22.reuse ;  /* 0x0000000824297c23 */ /* 0x100fe20008010816 */
[--C-:B------:R-:W-:Y:S01]  /*9b10*/  FFMA.FTZ R36, R37, UR8, -R22.reuse ;  /* 0x0000000825247c23 */ /* 0x100fe20008010816 */
[----:B------:R-:W-:Y:S01]  /*9b20*/  FFMA.FTZ R37, R42, UR8, -R21 ;  /* 0x000000082a257c23 */ /* 0x000fe20008010815 */
[----:B------:R-:W-:-:S04]  /*9b30*/  FFMA.FTZ R42, R25, UR8, -R22 ;  /* 0x00000008192a7c23 */ /* 0x000fc80008010816 */
[----:B------:R-:W1:Y:S01]  /*9b40*/  MUFU.EX2 R31, R31 ;  /* 0x0000001f001f7308 */ /* 0x000e620000000800 */
[----:B---3--:R-:W-:Y:S01]  /*9b50*/  F2FP.BF16.F32.PACK_AB R82, R15, R48 ;  /* 0x000000300f52723e */ /* 0x008fe200000010ff */
[----:B------:R-:W-:Y:S01]  /*9b60*/  FADD.FTZ R48, R48, R29 ;  /* 0x0000001d30307221 */ /* 0x000fe20000010000 */
[----:B------:R-:W-:-:S05]  /*9b70*/  FFMA.FTZ R29, R32, UR8, -R22 ;  /* 0x00000008201d7c23 */ /* 0x000fca0008010816 */
[----:B------:R-:W-:Y:S08]  /*9b80*/  MUFU.EX2 R60, R60 ;  /* 0x0000003c003c7308 */ /* 0x000ff00000000800 */
[----:B------:R-:W3:Y:S01]  /*9b90*/  MUFU.EX2 R23, R23 ;  /* 0x0000001700177308 */ /* 0x000ee20000000800 */
[----:B-1----:R-:W-:Y:S01]  /*9ba0*/  F2FP.BF16.F32.PACK_AB R81, R31, R104 ;  /* 0x000000681f51723e */ /* 0x002fe200000010ff */
[----:B------:R-:W-:Y:S01]  /*9bb0*/  FADD.FTZ R104, R104, R63 ;  /* 0x0000003f68687221 */ /* 0x000fe20000010000 */
[--C-:B------:R-:W-:Y:S01]  /*9bc0*/  FFMA.FTZ R63, R34, UR8, -R21.reuse ;  /* 0x00000008223f7c23 */ /* 0x100fe20008010815 */
[----:B------:R-:W-:-:S04]  /*9bd0*/  FFMA.FTZ R34, R16, UR8, -R21 ;  /* 0x0000000810227c23 */ /* 0x000fc80008010815 */
[----:B------:R-:W-:Y:S08]  /*9be0*/  MUFU.EX2 R116, R116 ;  /* 0x0000007400747308 */ /* 0x000ff00000000800 */
[----:B------:R-:W1:Y:S01]  /*9bf0*/  MUFU.EX2 R43, R43 ;  /* 0x0000002b002b7308 */ /* 0x000e620000000800 */
[----:B---3--:R-:W-:-:S07]  /*9c00*/  F2FP.BF16.F32.PACK_AB R83, R23, R60 ;  /* 0x0000003c1753723e */ /* 0x008fce00000010ff */
[C---:B--2---:R-:W-:Y:S01]  /*9c10*/  HMMA.16816.F32.BF16 R68, R80.reuse, R8, R68 ;  /* 0x000000085044723c */ /* 0x044fe20000041844 */
[----:B------:R-:W-:Y:S05]  /*9c20*/  MUFU.EX2 R92, R92 ;  /* 0x0000005c005c7308 */ /* 0x000fea0000000800 */
[----:B------:R-:W-:Y:S01]  /*9c30*/  HMMA.16816.F32.BF16 R72, R80, R10, R72 ;  /* 0x0000000a5048723c */ /* 0x000fe20000041848 */
[----:B------:R-:W2:Y:S02]  /*9c40*/  LDSM.16.MT88.4 R8, [R131+0x3000] ;  /* 0x003000008308783b */ /* 0x000ea40000004200 */
[----:B------:R-:W-:Y:S08]  /*9c50*/  MUFU.EX2 R35, R35 ;  /* 0x0000002300237308 */ /* 0x000ff00000000800 */
[----:B------:R-:W-:Y:S08]  /*9c60*/  MUFU.EX2 R90, R90 ;  /* 0x0000005a005a7308 */ /* 0x000ff00000000800 */
[----:B------:R-:W3:Y:S08]  /*9c70*/  MUFU.EX2 R39, R39 ;  /* 0x0000002700277308 */ /* 0x000ef00000000800 */
[----:B------:R-:W-:Y:S08]  /*9c80*/  MUFU.EX2 R62, R62 ;  /* 0x0000003e003e7308 */ /* 0x000ff00000000800 */
[----:B------:R-:W4:Y:S01]  /*9c90*/  MUFU.EX2 R3, R3 ;  /* 0x0000000300037308 */ /* 0x000f220000000800 */
[C---:B--2---:R-:W-:Y:S07]  /*9ca0*/  HMMA.16816.F32.BF16 R76, R4.reuse, R8, RZ ;  /* 0x00000008044c723c */ /* 0x044fee00000418ff */
[----:B------:R-:W-:Y:S01]  /*9cb0*/  MUFU.EX2 R118, R118 ;  /* 0x0000007600767308 */ /* 0x000fe20000000800 */
[----:B------:R-:W-:Y:S01]  /*9cc0*/  HMMA.16816.F32.BF16 R4, R4, R10, RZ ;  /* 0x0000000a0404723c */ /* 0x000fe200000418ff */
[----:B------:R-:W2:Y:S06]  /*9cd0*/  LDSM.16.MT88.4 R8, [R131+0x3400] ;  /* 0x003400008308783b */ /* 0x000eac0000004200 */
[----:B------:R-:W5:Y:S08]  /*9ce0*/  MUFU.EX2 R51, R51 ;  /* 0x0000003300337308 */ /* 0x000f700000000800 */
[----:B------:R-:W-:Y:S08]  /*9cf0*/  MUFU.EX2 R106, R106 ;  /* 0x0000006a006a7308 */ /* 0x000ff00000000800 */
[----:B------:R-:W-:Y:S08]  /*9d00*/  MUFU.EX2 R47, R47 ;  /* 0x0000002f002f7308 */ /* 0x000ff00000000800 */
[----:B------:R-:W-:Y:S08]  /*9d10*/  MUFU.EX2 R66, R66 ;  /* 0x0000004200427308 */ /* 0x000ff00000000800 */
[----:B------:R-:W5:Y:S01]  /*9d20*/  MUFU.EX2 R55, R55 ;  /* 0x0000003700377308 */ /* 0x000f620000000800 */
[C---:B--2---:R-:W-:Y:S07]  /*9d30*/  HMMA.16816.F32.BF16 R76, R80.reuse, R8, R76 ;  /* 0x00000008504c723c */ /* 0x044fee000004184c */
[----:B------:R-:W-:Y:S01]  /*9d40*/  MUFU.EX2 R64, R64 ;  /* 0x0000004000407308 */ /* 0x000fe20000000800 */
[----:B------:R-:W-:Y:S01]  /*9d50*/  HMMA.16816.F32.BF16 R80, R80, R10, R4 ;  /* 0x0000000a5050723c */ /* 0x000fe20000041804 */
[----:B------:R-:W2:Y:S06]  /*9d60*/  LDSM.16.MT88.4 R8, [R132+0x3800] ;  /* 0x003800008408783b */ /* 0x000eac0000004200 */
[----:B------:R-:W5:Y:S01]  /*9d70*/  MUFU.EX2 R53, R53 ;  /* 0x0000003500357308 */ /* 0x000f620000000800 */
[----:B-1----:R-:W-:-:S02]  /*9d80*/  F2FP.BF16.F32.PACK_AB R4, R43, R116 ;  /* 0x000000742b04723e */ /* 0x002fc400000010ff */
[----:B---3--:R-:W-:Y:S02]  /*9d90*/  F2FP.BF16.F32.PACK_AB R5, R39, R90 ;  /* 0x0000005a2705723e */ /* 0x008fe400000010ff */
[----:B------:R-:W-:Y:S02]  /*9da0*/  F2FP.BF16.F32.PACK_AB R6, R35, R92 ;  /* 0x0000005c2306723e */ /* 0x000fe400000010ff */
[----:B----4-:R-:W-:Y:S01]  /*9db0*/  F2FP.BF16.F32.PACK_AB R7, R3, R62 ;  /* 0x0000003e0307723e */ /* 0x010fe200000010ff */
[----:B------:R-:W-:Y:S08]  /*9dc0*/  MUFU.EX2 R61, R61 ;  /* 0x0000003d003d7308 */ /* 0x000ff00000000800 */
[----:B------:R-:W1:Y:S08]  /*9dd0*/  MUFU.EX2 R56, R56 ;  /* 0x0000003800387308 */ /* 0x000e700000000800 */
[----:B------:R-:W-:Y:S08]  /*9de0*/  MUFU.EX2 R88, R88 ;  /* 0x0000005800587308 */ /* 0x000ff00000000800 */
[----:B------:R-:W-:Y:S01]  /*9df0*/  MUFU.EX2 R49, R49 ;  /* 0x0000003100317308 */ /* 0x000fe20000000800 */
[C---:B--2---:R-:W-:Y:S07]  /*9e00*/  HMMA.16816.F32.BF16 R68, R4.reuse, R8, R68 ;  /* 0x000000080444723c */ /* 0x044fee0000041844 */
[----:B------:R-:W-:Y:S01]  /*9e10*/  MUFU.EX2 R58, R58 ;  /* 0x0000003a003a7308 */ /* 0x000fe20000000800 */
[C---:B------:R-:W-:Y:S01]  /*9e20*/  HMMA.16816.F32.BF16 R72, R4.reuse, R10, R72 ;  /* 0x0000000a0448723c */ /* 0x040fe20000041848 */
[----:B------:R-:W2:Y:S06]  /*9e30*/  LDSM.16.MT88.4 R8, [R131+0x3800] ;  /* 0x003800008308783b */ /* 0x000eac0000004200 */
[----:B------:R-:W3:Y:S08]  /*9e40*/  MUFU.EX2 R65, R65 ;  /* 0x0000004100417308 */ /* 0x000ef00000000800 */
[----:B------:R-:W-:Y:S08]  /*9e50*/  MUFU.EX2 R57, R57 ;  /* 0x0000003900397308 */ /* 0x000ff00000000800 */
[----:B------:R-:W4:Y:S08]  /*9e60*/  MUFU.EX2 R30, R30 ;  /* 0x0000001e001e7308 */ /* 0x000f300000000800 */
[----:B------:R-:W-:Y:S08]  /*9e70*/  MUFU.EX2 R59, R59 ;  /* 0x0000003b003b7308 */ /* 0x000ff00000000800 */
[----:B------:R-:W-:Y:S01]  /*9e80*/  MUFU.EX2 R44, R44 ;  /* 0x0000002c002c7308 */ /* 0x000fe20000000800 */
[C---:B--2---:R-:W-:Y:S06]  /*9e90*/  HMMA.16816.F32.BF16 R76, R4.reuse, R8, R76 ;  /* 0x00000008044c723c */ /* 0x044fec000004184c */
[----:B------:R-:W-:Y:S01]  /*9ea0*/  HMMA.16816.F32.BF16 R80, R4, R10, R80 ;  /* 0x0000000a0450723c */ /* 0x000fe20000041850 */
[----:B------:R-:W2:Y:S01]  /*9eb0*/  LDSM.16.MT88.4 R8, [R132+0x3c00] ;  /* 0x003c00008408783b */ /* 0x000ea20000004200 */
[----:B------:R-:W-:Y:S05]  /*9ec0*/  MUFU.EX2 R45, R45 ;  /* 0x0000002d002d7308 */ /* 0x000fea0000000800 */
[----:B-----5:R-:W-:-:S02]  /*9ed0*/  F2FP.BF16.F32.PACK_AB R4, R51, R118 ;  /* 0x000000763304723e */ /* 0x020fc400000010ff */
[----:B------:R-:W-:Y:S01]  /*9ee0*/  F2FP.BF16.F32.PACK_AB R5, R55, R66 ;  /* 0x000000423705723e */ /* 0x000fe200000010ff */
[----:B------:R-:W-:Y:S01]  /*9ef0*/  MUFU.EX2 R40, R40 ;  /* 0x0000002800287308 */ /* 0x000fe20000000800 */
[----:B------:R-:W-:Y:S02]  /*9f00*/  F2FP.BF16.F32.PACK_AB R6, R47, R106 ;  /* 0x0000006a2f06723e */ /* 0x000fe400000010ff */
[----:B------:R-:W-:-:S05]  /*9f10*/  F2FP.BF16.F32.PACK_AB R7, R53, R64 ;  /* 0x000000403507723e */ /* 0x000fca00000010ff */
[----:B------:R-:W-:Y:S08]  /*9f20*/  MUFU.EX2 R46, R46 ;  /* 0x0000002e002e7308 */ /* 0x000ff00000000800 */
[----:B------:R-:W-:Y:S08]  /*9f30*/  MUFU.EX2 R37, R37 ;  /* 0x0000002500257308 */ /* 0x000ff00000000800 */
[----:B------:R-:W-:Y:S01]  /*9f40*/  MUFU.EX2 R41, R41 ;  /* 0x0000002900297308 */ /* 0x000fe20000000800 */
[C---:B--2---:R-:W-:Y:S07]  /*9f50*/  HMMA.16816.F32.BF16 R68, R4.reuse, R8, R68 ;  /* 0x000000080444723c */ /* 0x044fee0000041844 */
[----:B------:R-:W-:Y:S01]  /*9f60*/  MUFU.EX2 R36, R36 ;  /* 0x0000002400247308 */ /* 0x000fe20000000800 */
[C---:B------:R-:W-:Y:S01]  /*9f70*/  HMMA.16816.F32.BF16 R72, R4.reuse, R10, R72 ;  /* 0x0000000a0448723c */ /* 0x040fe20000041848 */
[----:B------:R-:W2:Y:S06]  /*9f80*/  LDSM.16.MT88.4 R8, [R131+0x3c00] ;  /* 0x003c00008308783b */ /* 0x000eac0000004200 */
[----:B------:R-:W-:Y:S08]  /*9f90*/  MUFU.EX2 R29, R29 ;  /* 0x0000001d001d7308 */ /* 0x000ff00000000800 */
[----:B------:R-:W-:Y:S08]  /*9fa0*/  MUFU.EX2 R38, R38 ;  /* 0x0000002600267308 */ /* 0x000ff00000000800 */
[----:B------:R-:W-:Y:S08]  /*9fb0*/  MUFU.EX2 R63, R63 ;  /* 0x0000003f003f7308 */ /* 0x000ff00000000800 */
[----:B------:R-:W-:Y:S08]  /*9fc0*/  MUFU.EX2 R34, R34 ;  /* 0x0000002200227308 */ /* 0x000ff00000000800 */
[----:B------:R-:W-:Y:S01]  /*9fd0*/  MUFU.EX2 R20, R20 ;  /* 0x0000001400147308 */ /* 0x000fe20000000800 */
[C---:B--2---:R-:W-:Y:S07]  /*9fe0*/  HMMA.16816.F32.BF16 R76, R4.reuse, R8, R76 ;  /* 0x00000008044c723c */ /* 0x044fee000004184c */
[----:B------:R-:W-:Y:S01]  /*9ff0*/  MUFU.EX2 R42, R42 ;  /* 0x0000002a002a7308 */ /* 0x000fe20000000800 */
[----:B------:R-:W-:Y:S01]  /*a000*/  HMMA.16816.F32.BF16 R80, R4, R10, R80 ;  /* 0x0000000a0450723c */ /* 0x000fe20000041850 */
[----:B------:R-:W2:Y:S06]  /*a010*/  LDSM.16.MT88.4 R8, [R132+0x4000] ;  /* 0x004000008408783b */ /* 0x000eac0000004200 */
[----:B------:R-:W-:Y:S01]  /*a020*/  MUFU.EX2 R26, R26 ;  /* 0x0000001a001a7308 */ /* 0x000fe20000000800 */
[----:B-1----:R-:W-:-:S02]  /*a030*/  F2FP.BF16.F32.PACK_AB R4, R56, R61 ;  /* 0x0000003d3804723e */ /* 0x002fc400000010ff */
[----:B---3--:R-:W-:Y:S02]  /*a040*/  F2FP.BF16.F32.PACK_AB R5, R65, R58 ;  /* 0x0000003a4105723e */ /* 0x008fe400000010ff */
[----:B------:R-:W-:Y:S02]  /*a050*/  F2FP.BF16.F32.PACK_AB R6, R49, R88 ;  /* 0x000000583106723e */ /* 0x000fe400000010ff */
[----:B----4-:R-:W-:-:S07]  /*a060*/  F2FP.BF16.F32.PACK_AB R7, R30, R57 ;  /* 0x000000391e07723e */ /* 0x010fce00000010ff */
[C---:B--2---:R-:W-:Y:S06]  /*a070*/  HMMA.16816.F32.BF16 R68, R4.reuse, R8, R68 ;  /* 0x000000080444723c */ /* 0x044fec0000041844 */
[C---:B------:R-:W-:Y:S01]  /*a080*/  HMMA.16816.F32.BF16 R72, R4.reuse, R10, R72 ;  /* 0x0000000a0448723c */ /* 0x040fe20000041848 */
[----:B------:R-:W1:Y:S05]  /*a090*/  LDSM.16.MT88.4 R8, [R131+0x4000] ;  /* 0x004000008308783b */ /* 0x000e6a0000004200 */
[C---:B-1----:R-:W-:Y:S06]  /*a0a0*/  HMMA.16816.F32.BF16 R76, R4.reuse, R8, R76 ;  /* 0x00000008044c723c */ /* 0x042fec000004184c */
[----:B------:R-:W-:Y:S01]  /*a0b0*/  HMMA.16816.F32.BF16 R80, R4, R10, R80 ;  /* 0x0000000a0450723c */ /* 0x000fe20000041850 */
[----:B------:R-:W1:Y:S06]  /*a0c0*/  LDSM.16.MT88.4 R8, [R132+0x4400] ;  /* 0x004400008408783b */ /* 0x000e6c0000004200 */
[----:B------:R-:W-:Y:S01]  /*a0d0*/  FADD.FTZ R5, R31, R104 ;  /* 0x000000681f057221 */ /* 0x000fe20000010000 */
[--C-:B------:R-:W-:Y:S01]  /*a0e0*/  FFMA.FTZ R6, R14, UR8, -R21.reuse ;  /* 0x000000080e067c23 */ /* 0x100fe20008010815 */
[--C-:B------:R-:W-:Y:S01]  /*a0f0*/  FFMA.FTZ R4, R12, UR8, -R21.reuse ;  /* 0x000000080c047c23 */ /* 0x100fe20008010815 */
[----:B------:R-:W-:Y:S01]  /*a100*/  FFMA.FTZ R21, R27, UR8, -R21 ;  /* 0x000000081b157c23 */ /* 0x000fe20008010815 */
[----:B------:R-:W-:Y:S01]  /*a110*/  FADD.FTZ R60, R60, R5 ;  /* 0x000000053c3c7221 */ /* 0x000fe20000010000 */
[----:B------:R-:W-:Y:S01]  /*a120*/  FADD.FTZ R5, R15, R48 ;  /* 0x000000300f057221 */ /* 0x000fe20000010000 */
[----:B------:R-:W2:Y:S01]  /*a130*/  MUFU.EX2 R31, R6 ;  /* 0x00000006001f7308 */ /* 0x000ea20000000800 */
[----:B------:R-:W3:Y:S01]  /*a140*/  LDSM.16.MT88.4 R12, [R131+0x4400] ;  /* 0x00440000830c783b */ /* 0x000ee20000004200 */
[--C-:B------:R-:W-:Y:S01]  /*a150*/  FFMA.FTZ R48, R19, UR8, -R22.reuse ;  /* 0x0000000813307c23 */ /* 0x100fe20008010816 */
[----:B------:R-:W-:Y:S01]  /*a160*/  FFMA.FTZ R19, R24, UR8, -R22 ;  /* 0x0000000818137c23 */ /* 0x000fe20008010816 */
[----:B------:R-:W-:Y:S01]  /*a170*/  FADD.FTZ R17, R23, R60 ;  /* 0x0000003c17117221 */ /* 0x000fe20000010000 */
[----:B------:R-:W-:-:S03]  /*a180*/  FADD.FTZ R116, R116, R5 ;  /* 0x0000000574747221 */ /* 0x000fc60000010000 */
[----:B------:R4:W5:Y:S01]  /*a190*/  MUFU.EX2 R32, R4 ;  /* 0x0000000400207308 */ /* 0x0009620000000800 */
[----:B------:R-:W-:Y:S01]  /*a1a0*/  FADD.FTZ R90, R90, R17 ;  /* 0x000000115a5a7221 */ /* 0x000fe20000010000 */
[----:B------:R-:W-:-:S03]  /*a1b0*/  FADD.FTZ R43, R43, R116 ;  /* 0x000000742b2b7221 */ /* 0x000fc60000010000 */
[----:B------:R-:W-:Y:S01]  /*a1c0*/  FADD.FTZ R39, R39, R90 ;  /* 0x0000005a27277221 */ /* 0x000fe20000010000 */
[----:B------:R-:W-:Y:S02]  /*a1d0*/  FADD.FTZ R92, R92, R43 ;  /* 0x0000002b5c5c7221 */ /* 0x000fe40000010000 */
[----:B------:R1:W-:Y:S01]  /*a1e0*/  MUFU.EX2 R25, R19 ;  /* 0x0000001300197308 */ /* 0x0003e20000000800 */
[----:B--2---:R-:W-:Y:S01]  /*a1f0*/  F2FP.BF16.F32.PACK_AB R5, R31, R46 ;  /* 0x0000002e1f05723e */ /* 0x004fe200000010ff */
[----:B------:R-:W-:Y:S01]  /*a200*/  FADD.FTZ R62, R62, R39 ;  /* 0x000000273e3e7221 */ /* 0x000fe20000010000 */
[----:B------:R-:W-:Y:S01]  /*a210*/  F2FP.BF16.F32.PACK_AB R6, R40, R45 ;  /* 0x0000002d2806723e */ /* 0x000fe200000010ff */
[----:B------:R-:W-:Y:S02]  /*a220*/  FADD.FTZ R35, R35, R92 ;  /* 0x0000005c23237221 */ /* 0x000fe40000010000 */
[----:B------:R-:W-:Y:S02]  /*a230*/  FADD.FTZ R39, R3, R62 ;  /* 0x0000003e03277221 */ /* 0x000fe40000010000 */
[----:B------:R-:W-:Y:S01]  /*a240*/  MUFU.EX2 R22, R33 ;  /* 0x0000002100167308 */ /* 0x000fe20000000800 */
[----:B----4-:R-:W-:Y:S01]  /*a250*/  F2FP.BF16.F32.PACK_AB R4, R44, R59 ;  /* 0x0000003b2c04723e */ /* 0x010fe200000010ff */
[----:B------:R-:W-:Y:S01]  /*a260*/  FADD.FTZ R118, R118, R35 ;  /* 0x0000002376767221 */ /* 0x000fe20000010000 */
[----:B-----5:R-:W-:Y:S01]  /*a270*/  F2FP.BF16.F32.PACK_AB R7, R32, R37 ;  /* 0x000000252007723e */ /* 0x020fe200000010ff */
[----:B------:R-:W-:-:S02]  /*a280*/  FADD.FTZ R66, R66, R39 ;  /* 0x0000002742427221 */ /* 0x000fc40000010000 */
[----:B------:R-:W-:Y:S02]  /*a290*/  FADD.FTZ R51, R51, R118 ;  /* 0x0000007633337221 */ /* 0x000fe40000010000 */
[----:B------:R-:W2:Y:S01]  /*a2a0*/  MUFU.EX2 R33, R54 ;  /* 0x0000003600217308 */ /* 0x000ea20000000800 */
[----:B-1----:R-:W1:Y:S01]  /*a2b0*/  LDSM.16.MT88.4 R16, [R131+0x4800] ;  /* 0x004800008310783b */ /* 0x002e620000004200 */
[----:B------:R-:W-:Y:S01]  /*a2c0*/  HMMA.16816.F32.BF16 R68, R4, R8, R68 ;  /* 0x000000080444723c */ /* 0x000fe20000041844 */
[----:B------:R-:W-:Y:S01]  /*a2d0*/  FADD.FTZ R55, R55, R66 ;  /* 0x0000004237377221 */ /* 0x000fe20000010000 */
[----:B------:R-:W-:-:S03]  /*a2e0*/  FADD.FTZ R106, R106, R51 ;  /* 0x000000336a6a7221 */ /* 0x000fc60000010000 */
[----:B------:R-:W-:Y:S01]  /*a2f0*/  FADD.FTZ R64, R64, R55 ;  /* 0x0000003740407221 */ /* 0x000fe20000010000 */
[C---:B------:R-:W-:Y:S01]  /*a300*/  HMMA.16816.F32.BF16 R72, R4.reuse, R10, R72 ;  /* 0x0000000a0448723c */ /* 0x040fe20000041848 */
[----:B------:R-:W4:Y:S01]  /*a310*/  LDSM.16.MT88.4 R8, [R132+0x4800] ;  /* 0x004800008408783b */ /* 0x000f220000004200 */
[----:B------:R-:W-:Y:S01]  /*a320*/  FADD.FTZ R106, R47, R106 ;  /* 0x0000006a2f6a7221 */ /* 0x000fe20000010000 */
[----:B------:R-:W-:Y:S01]  /*a330*/  FADD.FTZ R53, R53, R64 ;  /* 0x0000004035357221 */ /* 0x000fe20000010000 */
[----:B------:R-:W-:Y:S02]  /*a340*/  MUFU.EX2 R24, R50 ;  /* 0x0000003200187308 */ /* 0x000fe40000000800 */
[----:B---3--:R-:W-:Y:S01]  /*a350*/  HMMA.16816.F32.BF16 R76, R4, R12, R76 ;  /* 0x0000000c044c723c */ /* 0x008fe2000004184c */
[----:B------:R-:W-:-:S04]  /*a360*/  FADD.FTZ R61, R61, R106 ;  /* 0x0000006a3d3d7221 */ /* 0x000fc80000010000 */
[----:B------:R-:W-:Y:S01]  /*a370*/  FADD.FTZ R61, R56, R61 ;  /* 0x0000003d383d7221 */ /* 0x000fe20000010000 */
[----:B------:R-:W-:Y:S01]  /*a380*/  HMMA.16816.F32.BF16 R80, R4, R14, R80 ;  /* 0x0000000e0450723c */ /* 0x000fe20000041850 */
[----:B------:R-:W3:Y:S01]  /*a390*/  LDSM.16.MT88.4 R12, [R132+0x4c00] ;  /* 0x004c0000840c783b */ /* 0x000ee20000004200 */
[----:B------:R-:W5:Y:S01]  /*a3a0*/  MUFU.EX2 R23, R48 ;  /* 0x0000003000177308 */ /* 0x000f620000000800 */
[----:B------:R-:W-:-:S04]  /*a3b0*/  FADD.FTZ R88, R88, R61 ;  /* 0x0000003d58587221 */ /* 0x000fc80000010000 */
[----:B------:R-:W-:Y:S01]  /*a3c0*/  F2FP.BF16.F32.PACK_AB R4, R36, R41 ;  /* 0x000000292404723e */ /* 0x000fe200000010ff */
[----:B------:R-:W-:Y:S01]  /*a3d0*/  FADD.FTZ R88, R49, R88 ;  /* 0x0000005831587221 */ /* 0x000fe20000010000 */
[----:B--2---:R-:W-:Y:S01]  /*a3e0*/  F2FP.BF16.F32.PACK_AB R5, R38, R33 ;  /* 0x000000212605723e */ /* 0x004fe200000010ff */
[----:B------:R-:W2:Y:S01]  /*a3f0*/  MUFU.EX2 R3, R28 ;  /* 0x0000001c00037308 */ /* 0x000ea20000000800 */
[----:B------:R-:W-:Y:S01]  /*a400*/  F2FP.BF16.F32.PACK_AB R6, R22, R29 ;  /* 0x0000001d1606723e */ /* 0x000fe200000010ff */
[----:B------:R-:W-:Y:S01]  /*a410*/  FADD.FTZ R59, R59, R88 ;  /* 0x000000583b3b7221 */ /* 0x000fe20000010000 */
[----:B------:R-:W-:-:S03]  /*a420*/  F2FP.BF16.F32.PACK_AB R7, R34, R63 ;  /* 0x0000003f2207723e */ /* 0x000fc600000010ff */
[----:B------:R-:W-:Y:S02]  /*a430*/  FADD.FTZ R44, R44, R59 ;  /* 0x0000003b2c2c7221 */ /* 0x000fe40000010000 */
[----:B------:R-:W2:Y:S02]  /*a440*/  MUFU.EX2 R21, R21 ;  /* 0x0000001500157308 */ /* 0x000ea40000000800 */
[----:B------:R-:W-:Y:S01]  /*a450*/  FADD.FTZ R45, R45, R44 ;  /* 0x0000002c2d2d7221 */ /* 0x000fe20000010000 */
[----:B-1----:R-:W-:Y:S03]  /*a460*/  HMMA.16816.F32.BF16 R76, R4, R16, R76 ;  /* 0x00000010044c723c */ /* 0x002fe6000004184c */
[----:B------:R-:W-:-:S03]  /*a470*/  FADD.FTZ R40, R40, R45 ;  /* 0x0000002d28287221 */ /* 0x000fc60000010000 */
[----:B------:R-:W-:Y:S01]  /*a480*/  HMMA.16816.F32.BF16 R80, R4, R18, R80 ;  /* 0x000000120450723c */ /* 0x000fe20000041850 */
[----:B------:R-:W-:Y:S01]  /*a490*/  FADD.FTZ R16, R58, R53 ;  /* 0x000000353a107221 */ /* 0x000fe20000010000 */
[----:B------:R-:W-:-:S03]  /*a4a0*/  FADD.FTZ R41, R41, R40 ;  /* 0x0000002829297221 */ /* 0x000fc60000010000 */
[----:B------:R-:W-:Y:S01]  /*a4b0*/  FADD.FTZ R16, R65, R16 ;  /* 0x0000001041107221 */ /* 0x000fe20000010000 */
[C---:B----4-:R-:W-:Y:S01]  /*a4c0*/  HMMA.16816.F32.BF16 R68, R4.reuse, R8, R68 ;  /* 0x000000080444723c */ /* 0x050fe20000041844 */
[----:B------:R-:W-:Y:S02]  /*a4d0*/  FADD.FTZ R36, R36, R41 ;  /* 0x0000002924247221 */ /* 0x000fe40000010000 */
[----:B------:R-:W-:Y:S02]  /*a4e0*/  FADD.FTZ R57, R57, R16 ;  /* 0x0000001039397221 */ /* 0x000fe40000010000 */
[----:B------:R-:W-:Y:S01]  /*a4f0*/  FADD.FTZ R29, R29, R36 ;  /* 0x000000241d1d7221 */ /* 0x000fe20000010000 */
[----:B------:R-:W-:Y:S01]  /*a500*/  HMMA.16816.F32.BF16 R72, R4, R10, R72 ;  /* 0x0000000a0448723c */ /* 0x000fe20000041848 */
[----:B------:R-:W-:Y:S01]  /*a510*/  FADD.FTZ R57, R30, R57 ;  /* 0x000000391e397221 */ /* 0x000fe20000010000 */
[----:B------:R-:W1:Y:S01]  /*a520*/  LDSM.16.MT88.4 R8, [R131+0x4c00] ;  /* 0x004c00008308783b */ /* 0x000e620000004200 */
[----:B------:R-:W-:-:S02]  /*a530*/  FADD.FTZ R29, R22, R29 ;  /* 0x0000001d161d7221 */ /* 0x000fc40000010000 */
[----:B------:R-:W-:Y:S02]  /*a540*/  FADD.FTZ R46, R46, R57 ;  /* 0x000000392e2e7221 */ /* 0x000fe40000010000 */
[----:B-----5:R-:W-:Y:S01]  /*a550*/  F2FP.BF16.F32.PACK_AB R4, R23, R24 ;  /* 0x000000181704723e */ /* 0x020fe200000010ff */
[----:B------:R-:W-:Y:S01]  /*a560*/  FADD.FTZ R24, R24, R29 ;  /* 0x0000001d18187221 */ /* 0x000fe20000010000 */
[----:B------:R-:W-:Y:S01]  /*a570*/  FADD.FTZ R46, R31, R46 ;  /* 0x0000002e1f2e7221 */ /* 0x000fe20000010000 */
[----:B--2---:R-:W-:Y:S02]  /*a580*/  F2FP.BF16.F32.PACK_AB R5, R20, R3 ;  /* 0x000000031405723e */ /* 0x004fe400000010ff */
[----:B------:R-:W-:Y:S01]  /*a590*/  F2FP.BF16.F32.PACK_AB R6, R42, R25 ;  /* 0x000000192a06723e */ /* 0x000fe200000010ff */
[----:B------:R-:W-:Y:S01]  /*a5a0*/  FADD.FTZ R37, R37, R46 ;  /* 0x0000002e25257221 */ /* 0x000fe20000010000 */
[----:B------:R-:W-:Y:S01]  /*a5b0*/  F2FP.BF16.F32.PACK_AB R7, R21, R26 ;  /* 0x0000001a1507723e */ /* 0x000fe200000010ff */
[----:B------:R-:W-:-:S02]  /*a5c0*/  FADD.FTZ R24, R23, R24 ;  /* 0x0000001817187221 */ /* 0x000fc40000010000 */
[----:B------:R-:W-:Y:S02]  /*a5d0*/  FADD.FTZ R32, R32, R37 ;  /* 0x0000002520207221 */ /* 0x000fe40000010000 */
[----:B------:R-:W-:Y:S02]  /*a5e0*/  FADD.FTZ R25, R25, R24 ;  /* 0x0000001819197221 */ /* 0x000fe40000010000 */
[----:B------:R-:W-:Y:S01]  /*a5f0*/  FADD.FTZ R33, R33, R32 ;  /* 0x0000002021217221 */ /* 0x000fe20000010000 */
[----:B---3--:R-:W-:Y:S01]  /*a600*/  HMMA.16816.F32.BF16 R68, R4, R12, R68 ;  /* 0x0000000c0444723c */ /* 0x008fe20000041844 */
[----:B------:R-:W-:Y:S02]  /*a610*/  FADD.FTZ R155, R42, R25 ;  /* 0x000000192a9b7221 */ /* 0x000fe40000010000 */
[----:B------:R-:W-:-:S03]  /*a620*/  FADD.FTZ R38, R38, R33 ;  /* 0x0000002126267221 */ /* 0x000fc60000010000 */
[----:B------:R-:W-:Y:S01]  /*a630*/  HMMA.16816.F32.BF16 R72, R4, R14, R72 ;  /* 0x0000000e0448723c */ /* 0x000fe20000041848 */
        /* <DEDUP_REMOVED lines=8> */
[----:B------:R-:W-:-:S07]  /*a6c0*/  NOP ;  /* 0x0000000000007918 */ /* 0x000fce0000000000 */
        /* <DEDUP_REMOVED lines=67> */
.L_x_4094:
[----:B------:R-:W1:Y:S02]  /*ab00*/  LDC R7, c[0x0][0x250] ;  /* 0x00009400ff077b82 */ /* 0x000e640000000800 */
[----:B-1----:R-:W-:-:S05]  /*ab10*/  IMAD.SHL.U32 R4, R7, 0x80, RZ ;  /* 0x0000008007047824 */ /* 0x002fca00078e00ff */
[----:B------:R-:W-:-:S04]  /*ab20*/  IADD3 R4, -R4, RZ, RZ ;  /* 0x000000ff04047210 */ /* 0x000fc80007ffe1ff */
[----:B------:R-:W-:-:S07]  /*ab30*/  SHF.R.S32.HI R9, RZ, 0x1f, R4 ;  /* 0x0000001fff097819 */ /* 0x000fce0000011404 */
.L_x_4095:
[----:B------:R-:W-:Y:S01]  /*ab40*/  ULDC UR4, c[0x0][0x2d0] ;  /* 0x0000b40000047ab9 */ /* 0x000fe20000000800 */
[----:B------:R-:W-:Y:S01]  /*ab50*/  LEA R154, P5, R4, R154, 0x1 ;  /* 0x0000009a049a7211 */ /* 0x000fe200078a08ff */
[----:B------:R-:W-:Y:S01]  /*ab60*/  IMAD.SHL.U32 R99, R148, 0x80, RZ ;  /* 0x0000008094637824 */ /* 0x000fe200078e00ff */
[----:B------:R-:W-:Y:S02]  /*ab70*/  ISETP.GE.AND P0, PT, R84, UR4, PT ;  /* 0x0000000454007c0c */ /* 0x000fe4000bf06270 */
[----:B------:R-:W-:-:S11]  /*ab80*/  LEA.HI.X R153, R4, R153, R9, 0x1, P5 ;  /* 0x0000009904997211 */ /* 0x000fd600028f0c09 */
[----:B------:R-:W1:Y:S01]  /*ab90*/  @!P0 LDC R5, c[0x0][0x254] ;  /* 0x00009500ff058b82 */ /* 0x000e620000000800 */
[CC--:B------:R-:W-:Y:S01]  /*aba0*/  @!P0 LEA R11, P4, R7.reuse, R98.reuse, 0x6 ;  /* 0x00000062070b8211 */ /* 0x0c0fe200078830ff */
[----:B------:R-:W-:Y:S01]  /*abb0*/  @!P0 IMAD.MOV.U32 R100, RZ, RZ, R98 ;  /* 0x000000ffff648224 */ /* 0x000fe200078e0062 */
[----:B------:R-:W-:Y:S01]  /*abc0*/  @!P0 IADD3 R6, P3, P1, R4, R98, R141 ;  /* 0x0000006204068210 */ /* 0x000fe2000797e08d */
[----:B------:R-:W-:Y:S01]  /*abd0*/  @!P0 IMAD.MOV.U32 R152, RZ, RZ, R154 ;  /* 0x000000ffff988224 */ /* 0x000fe200078e009a */
[----:B------:R-:W-:Y:S01]  /*abe0*/  @P0 STS [R149+0x3000], RZ ;  /* 0x003000ff95000388 */ /* 0x000fe20000000800 */
        /* <DEDUP_REMOVED lines=11> */
[----:B------:R-:W-:Y:S02]  /*aca0*/  @!P0 IADD3 R11, P3, R4, R11, RZ ;  /* 0x0000000b040b8210 */ /* 0x000fe40007f7e0ff */
[----:B------:R-:W-:Y:S01]  /*acb0*/  @!P0 LEA R14, P4, R6, UR10, 0x1 ;  /* 0x0000000a060e8c11 */ /* 0x000fe2000f8808ff */
[----:B--2---:R-:W-:Y:S01]  /*acc0*/  @!P0 IMAD R3, R3, 0x60, RZ ;  /* 0x0000006003038824 */ /* 0x004fe200078e02ff */
[----:B------:R-:W-:Y:S01]  /*acd0*/  @!P0 IADD3 R5, P1, R4, R12, RZ ;  /* 0x0000000c04058210 */ /* 0x000fe20007f3e0ff */
[----:B------:R-:W-:Y:S01]  /*ace0*/  @!P0 IMAD.X R8, R9, 0x1, R8, P3 ;  /* 0x0000000109088824 */ /* 0x000fe200018e0608 */
[----:B------:R-:W-:Y:S02]  /*acf0*/  @!P0 LEA.HI.X R15, R6, UR11, R101, 0x1, P4 ;  /* 0x0000000b060f8c11 */ /* 0x000fe4000a0f0c65 */
[----:B------:R-:W-:-:S02]  /*ad00*/  @!P0 LEA R6, P3, R11, UR10, 0x1 ;  /* 0x0000000a0b068c11 */ /* 0x000fc4000f8608ff */
[----:B------:R-:W-:Y:S01]  /*ad10*/  @!P0 IADD3.X R12, R9, R13, R3, P1, !PT ;  /* 0x0000000d090c8210 */ /* 0x000fe20000ffe403 */
[----:B------:R-:W-:Y:S01]  /*ad20*/  @!PT LDS RZ, [RZ] ;  /* 0x00000000fffff984 */ /* 0x000fe20000000800 */
[----:B------:R-:W-:Y:S01]  /*ad30*/  @!PT LDS RZ, [RZ] ;  /* 0x00000000fffff984 */ /* 0x000fe20000000800 */
[----:B------:R-:W-:Y:S01]  /*ad40*/  @!PT LDS RZ, [RZ] ;  /* 0x00000000fffff984 */ /* 0x000fe20000000800 */
[----:B------:R-:W-:Y:S01]  /*ad50*/  @!P0 LDGSTS.E.BYPASS.LTC128B.128 [R149+0x3800], desc[UR6][R14.64] ;  /* 0x038000000e958fae */ /* 0x000fe2000b901d46 */
[----:B------:R-:W-:Y:S02]  /*ad60*/  @!P0 LEA R4, P1, R5, UR10, 0x1 ;  /* 0x0000000a05048c11 */ /* 0x000fe4000f8208ff */
[----:B------:R-:W-:Y:S01]  /*ad70*/  @!P0 LEA.HI.X R7, R11, UR11, R8, 0x1, P3 ;  /* 0x0000000b0b078c11 */ /* 0x000fe200098f0c08 */
[----:B------:R-:W-:Y:S01]  /*ad80*/  @P0 STS.128 [R149+0x4000], RZ ;  /* 0x004000ff95000388 */ /* 0x000fe20000000c00 */
[----:B------:R-:W-:Y:S02]  /*ad90*/  @!P0 LEA.HI.X R5, R5, UR11, R12, 0x1, P1 ;  /* 0x0000000b05058c11 */ /* 0x000fe400088f0c0c */
[----:B------:R-:W-:Y:S01]  /*ada0*/  LOP3.LUT R3, R99, R86, RZ, 0xfc, !PT ;  /* 0x0000005663037212 */ /* 0x000fe200078efcff */
[----:B------:R-:W-:Y:S01]  /*adb0*/  @!PT LDS RZ, [RZ] ;  /* 0x00000000fffff984 */ /* 0x000fe20000000800 */
[----:B------:R-:W-:Y:S01]  /*adc0*/  @!PT LDS RZ, [RZ] ;  /* 0x00000000fffff984 */ /* 0x000fe20000000800 */
[----:B------:R-:W-:Y:S01]  /*add0*/  @!PT LDS RZ, [RZ] ;  /* 0x00000000fffff984 */ /* 0x000fe20000000800 */
[----:B------:R-:W-:Y:S03]  /*ade0*/  @!P0 LDGSTS.E.BYPASS.LTC128B.128 [R149+0x4000], desc[UR6][R6.64] ;  /* 0x0400000006958fae */ /* 0x000fe6000b901d46 */
[C---:B------:R-:W-:Y:S01]  /*adf0*/  ISETP.GE.AND P6, PT, R3.reuse, R87, PT ;  /* 0x000000570300720c */ /* 0x040fe20003fc6270 */
[----:B------:R-:W-:Y:S01]  /*ae00*/  @P0 STS.128 [R149+0x4800], RZ ;  /* 0x004800ff95000388 */ /* 0x000fe20000000c00 */
[----:B------:R-:W-:-:S02]  /*ae10*/  ISETP.GE.AND P5, PT, R3, R96, PT ;  /* 0x000000600300720c */ /* 0x000fc40003fa6270 */
[----:B------:R-:W-:Y:S01]  /*ae20*/  LOP3.LUT R3, R99, 0x1, R86, 0xfe, !PT ;  /* 0x0000000163037812 */ /* 0x000fe200078efe56 */
[----:B------:R-:W-:Y:S01]  /*ae30*/  @!PT LDS RZ, [RZ] ;  /* 0x00000000fffff984 */ /* 0x000fe20000000800 */
[----:B------:R-:W-:Y:S01]  /*ae40*/  @!PT LDS RZ, [RZ] ;  /* 0x00000000fffff984 */ /* 0x000fe20000000800 */
[----:B------:R-:W-:Y:S01]  /*ae50*/  @!PT LDS RZ, [RZ] ;  /* 0x00000000fffff984 */ /* 0x000fe20000000800 */
[----:B------:R1:W-:Y:S03]  /*ae60*/  @!P0 LDGSTS.E.BYPASS.LTC128B.128 [R149+0x4800], desc[UR6][R4.64] ;  /* 0x0480000004958fae */ /* 0x0003e6000b901d46 */
[C---:B------:R-:W-:Y:S01]  /*ae70*/  ISETP.GE.AND P4, PT, R3.reuse, R87, PT ;  /* 0x000000570300720c */ /* 0x040fe20003f86270 */
[----:B------:R-:W-:Y:S01]  /*ae80*/  LDSM.16.M88.4 R60, [R136] ;  /* 0x00000000883c783b */ /* 0x000fe20000000200 */
[----:B------:R-:W-:-:S03]  /*ae90*/  ISETP.GE.AND P3, PT, R3, R96, PT ;  /* 0x000000600300720c */ /* 0x000fc60003f66270 */
[----:B------:R-:W2:Y:S04]  /*aea0*/  LDSM.16.M88.4 R52, [R134+0x1000] ;  /* 0x001000008634783b */ /* 0x000ea80000000200 */
[----:B------:R-:W3:Y:S04]  /*aeb0*/  LDSM.16.M88.4 R44, [R134+0x1400] ;  /* 0x00140000862c783b */ /* 0x000ee80000000200 */
[----:B------:R-:W4:Y:S04]  /*aec0*/  LDSM.16.M88.4 R28, [R134+0x1c00] ;  /* 0x001c0000861c783b */ /* 0x000f280000000200 */
[----:B------:R-:W5:Y:S04]  /*aed0*/  LDSM.16.M88.4 R36, [R134+0x1800] ;  /* 0x001800008624783b */ /* 0x000f680000000200 */
[----:B------:R-:W-:Y:S04]  /*aee0*/  LDSM.16.M88.4 R92, [R135] ;  /* 0x00000000875c783b */ /* 0x000fe80000000200 */
[----:B------:R-:W5:Y:S04]  /*aef0*/  LDSM.16.M88.4 R24, [R133] ;  /* 0x000000008518783b */ /* 0x000f680000000200 */
[----:B------:R-:W5:Y:S04]  /*af00*/  LDSM.16.M88.4 R8, [R130] ;  /* 0x000000008208783b */ /* 0x000f680000000200 */
[----:B-1----:R-:W1:Y:S04]  /*af10*/  LDSM.16.M88.4 R4, [R128] ;  /* 0x000000008004783b */ /* 0x002e680000000200 */
[----:B------:R-:W1:Y:S04]  /*af20*/  LDSM.16.M88.4 R20, [R134+0x2000] ;  /* 0x002000008614783b */ /* 0x000e680000000200 */
[----:B------:R-:W1:Y:S01]  /*af30*/  LDSM.16.M88.4 R16, [R129] ;  /* 0x000000008110783b */ /* 0x000e620000000200 */
[C---:B--2---:R-:W-:Y:S03]  /*af40*/  HMMA.16816.F32.BF16 R56, R60.reuse, R52, RZ ;  /* 0x000000343c38723c */ /* 0x044fe600000418ff */
[----:B------:R-:W2:Y:S04]  /*af50*/  LDSM.16.M88.4 R12, [R134+0x2400] ;  /* 0x00240000860c783b */ /* 0x000ea80000000200 */
[----:B------:R-:W2:Y:S01]  /*af60*/  LDSM.16.M88.4 R64, [R127] ;  /* 0x000000007f40783b */ /* 0x000ea20000000200 */
[C---:B---3--:R-:W-:Y:S03]  /*af70*/  HMMA.16816.F32.BF16 R48, R60.reuse, R44, RZ ;  /* 0x0000002c3c30723c */ /* 0x048fe600000418ff */
[----:B------:R-:W-:Y:S03]  /*af80*/  LDSM.16.M88.4 R88, [R134+0x2c00] ;  /* 0x002c00008658783b */ /* 0x000fe60000000200 */
[C---:B------:R-:W-:Y:S01]  /*af90*/  HMMA.16816.F32.BF16 R52, R60.reuse, R54, RZ ;  /* 0x000000363c34723c */ /* 0x040fe200000418ff */
[----:B------:R-:W0:Y:S05]  /*afa0*/  LDGDEPBAR ;  /* 0x00000000000079af */ /* 0x000e2a0000000000 */
[C---:B------:R-:W-:Y:S06]  /*afb0*/  HMMA.16816.F32.BF16 R44, R60.reuse, R46, RZ ;  /* 0x0000002e3c2c723c */ /* 0x040fec00000418ff */
[C---:B----4-:R-:W-:Y:S06]  /*afc0*/  HMMA.16816.F32.BF16 R32, R60.reuse, R28, RZ ;  /* 0x0000001c3c20723c */ /* 0x050fec00000418ff */
[C---:B------:R-:W-:Y:S06]  /*afd0*/  HMMA.16816.F32.BF16 R28, R60.reuse, R30, RZ ;  /* 0x0000001e3c1c723c */ /* 0x040fec00000418ff */
[C---:B-----5:R-:W-:Y:S06]  /*afe0*/  HMMA.16816.F32.BF16 R40, R60.reuse, R36, RZ ;  /* 0x000000243c28723c */ /* 0x060fec00000418ff */
[----:B------:R-:W-:Y:S06]  /*aff0*/  HMMA.16816.F32.BF16 R36, R60, R38, RZ ;  /* 0x000000263c24723c */ /* 0x000fec00000418ff */
[C---:B------:R-:W-:Y:S06]  /*b000*/  HMMA.16816.F32.BF16 R56, R92.reuse, R24, R56 ;  /* 0x000000185c38723c */ /* 0x040fec0000041838 */
[C---:B------:R-:W-:Y:S06]  /*b010*/  HMMA.16816.F32.BF16 R52, R92.reuse, R26, R52 ;  /* 0x0000001a5c34723c */ /* 0x040fec0000041834 */
[C---:B------:R-:W-:Y:S06]  /*b020*/  HMMA.16816.F32.BF16 R48, R92.reuse, R8, R48 ;  /* 0x000000085c30723c */ /* 0x040fec0000041830 */
[C---:B------:R-:W-:Y:S01]  /*b030*/  HMMA.16816.F32.BF16 R44, R92.reuse, R10, R44 ;  /* 0x0000000a5c2c723c */ /* 0x040fe2000004182c */
[----:B------:R-:W3:Y:S05]  /*b040*/  LDSM.16.M88.4 R8, [R126] ;  /* 0x000000007e08783b */ /* 0x000eea0000000200 */
[----:B-1----:R-:W-:Y:S01]  /*b050*/  HMMA.16816.F32.BF16 R32, R92, R4, R32 ;  /* 0x000000045c20723c */ /* 0x002fe20000041820 */
[----:B------:R-:W-:-:S02]  /*b060*/  FSEL R3, R56, -INF , !P6 ;  /* 0xff80000038037808 */ /* 0x000fc40007000000 */
[----:B------:R-:W-:Y:S02]  /*b070*/  LOP3.LUT R56, R99, 0x9, R86, 0xfe, !PT ;  /* 0x0000000963387812 */ /* 0x000fe400078efe56 */
[----:B------:R-:W-:Y:S01]  /*b080*/  FSEL R104, R58, -INF , !P5 ;  /* 0xff8000003a687808 */ /* 0x000fe20006800000 */
[----:B------:R-:W-:Y:S01]  /*b090*/  HMMA.16816.F32.BF16 R28, R92, R6, R28 ;  /* 0x000000065c1c723c */ /* 0x000fe2000004181c */
[----:B------:R-:W1:Y:S01]  /*b0a0*/  LDSM.16.M88.4 R4, [R134+0x2800] ;  /* 0x002800008604783b */ /* 0x000e620000000200 */
[----:B------:R-:W-:Y:S02]  /*b0b0*/  ISETP.GE.AND P5, PT, R56, R87, PT ;  /* 0x000000573800720c */ /* 0x000fe40003fa6270 */
[----:B------:R-:W-:Y:S02]  /*b0c0*/  FSEL R108, R59, -INF , !P3 ;  /* 0xff8000003b6c7808 */ /* 0x000fe40005800000 */
[----:B------:R-:W-:Y:S01]  /*b0d0*/  HMMA.16816.F32.BF16 R24, R60, R20, RZ ;  /* 0x000000143c18723c */ /* 0x000fe200000418ff */
[----:B------:R-:W-:-:S05]  /*b0e0*/  FSEL R101, R53, -INF , !P5 ;  /* 0xff80000035657808 */ /* 0x000fca0006800000 */
[----:B------:R-:W-:Y:S06]  /*b0f0*/  HMMA.16816.F32.BF16 R20, R60, R22, RZ ;  /* 0x000000163c14723c */ /* 0x000fec00000418ff */
[C---:B------:R-:W-:Y:S06]  /*b100*/  HMMA.16816.F32.BF16 R40, R92.reuse, R16, R40 ;  /* 0x000000105c28723c */ /* 0x040fec0000041828 */
[----:B------:R-:W-:Y:S06]  /*b110*/  HMMA.16816.F32.BF16 R36, R92, R18, R36 ;  /* 0x000000125c24723c */ /* 0x000fec0000041824 */
[C---:B--2---:R-:W-:Y:S06]  /*b120*/  HMMA.16816.F32.BF16 R16, R60.reuse, R12, RZ ;  /* 0x0000000c3c10723c */ /* 0x044fec00000418ff */
[----:B------:R-:W-:Y:S06]  /*b130*/  HMMA.16816.F32.BF16 R12, R60, R14, RZ ;  /* 0x0000000e3c0c723c */ /* 0x000fec00000418ff */
[C---:B------:R-:W-:Y:S06]  /*b140*/  HMMA.16816.F32.BF16 R24, R92.reuse, R64, R24 ;  /* 0x000000405c18723c */ /* 0x040fec0000041818 */
[C---:B------:R-:W-:Y:S01]  /*b150*/  HMMA.16816.F32.BF16 R20, R92.reuse, R66, R20 ;  /* 0x000000425c14723c */ /* 0x040fe20000041814 */
[----:B------:R-:W2:Y:S05]  /*b160*/  LDSM.16.M88.4 R64, [R125] ;  /* 0x000000007d40783b */ /* 0x000eaa0000000200 */
[C---:B---3--:R-:W-:Y:S06]  /*b170*/  HMMA.16816.F32.BF16 R16, R92.reuse, R8, R16 ;  /* 0x000000085c10723c */ /* 0x048fec0000041810 */
[----:B------:R-:W-:Y:S06]  /*b180*/  HMMA.16816.F32.BF16 R12, R92, R10, R12 ;  /* 0x0000000a5c0c723c */ /* 0x000fec000004180c */
[C---:B-1----:R-:W-:Y:S06]  /*b190*/  HMMA.16816.F32.BF16 R8, R60.reuse, R4, RZ ;  /* 0x000000043c08723c */ /* 0x042fec00000418ff */
[----:B------:R-:W-:-:S15]  /*b1a0*/  HMMA.16816.F32.BF16 R4, R60, R6, RZ ;  /* 0x000000063c04723c */ /* 0x000fde00000418ff */
[----:B------:R-:W-:-:S03]  /*b1b0*/  NOP ;  /* 0x0000000000007918 */ /* 0x000fc60000000000 */
[C---:B--2---:R-:W-:Y:S06]  /*b1c0*/  HMMA.16816.F32.BF16 R8, R92.reuse, R64, R8 ;  /* 0x000000405c08723c */ /* 0x044fec0000041808 */
[----:B------:R-:W-:Y:S06]  /*b1d0*/  HMMA.16816.F32.BF16 R4, R92, R66, R4 ;  /* 0x000000425c04723c */ /* 0x000fec0000041804 */
[C---:B------:R-:W-:Y:S06]  /*b1e0*/  HMMA.16816.F32.BF16 R64, R60.reuse, R88, RZ ;  /* 0x000000583c40723c */ /* 0x040fec00000418ff */
[----:B------:R-:W-:Y:S01]  /*b1f0*/  HMMA.16816.F32.BF16 R60, R60, R90, RZ ;  /* 0x0000005a3c3c723c */ /* 0x000fe200000418ff */
[----:B------:R-:W1:Y:S01]  /*b200*/  LDSM.16.M88.4 R88, [R124] ;  /* 0x000000007c58783b */ /* 0x000e620000000200 */
[----:B------:R-:W-:-:S15]  /*b210*/  DEPBAR.LE SB0, 0x0 ;  /* 0x000080000000791a */ /* 0x000fde0000000000 */
[----:B------:R-:W-:-:S01]  /*b220*/  NOP ;  /* 0x0000000000007918 */ /* 0x000fc20000000000 */
[C---:B-1----:R-:W-:Y:S06]  /*b230*/  HMMA.16816.F32.BF16 R64, R92.reuse, R88, R64 ;  /* 0x000000585c40723c */ /* 0x042fec0000041840 */
[----:B------:R-:W-:Y:S01]  /*b240*/  HMMA.16816.F32.BF16 R60, R92, R90, R60 ;  /* 0x0000005a5c3c723c */ /* 0x000fe2000004183c */
[----:B------:R-:W-:Y:S01]  /*b250*/  LOP3.LUT R88, R99, 0x8, R86, 0xfe, !PT ;  /* 0x0000000863587812 */ /* 0x000fe200078efe56 */
[----:B------:R-:W-:Y:S03]  /*b260*/  BAR.SYNC.DEFER_BLOCKING 0x0 ;  /* 0x0000000000007b1d */ /* 0x000fe60000010000 */
[----:B------:R-:W-:-:S02]  /*b270*/  ISETP.GE.AND P1, PT, R88, R87, PT ;  /* 0x000000575800720c */ /* 0x000fc40003f26270 */
[----:B------:R-:W-:Y:S02]  /*b280*/  FSEL R93, R57, -INF , !P4 ;  /* 0xff800000395d7808 */ /* 0x000fe40006000000 */
[-C--:B------:R-:W-:Y:S02]  /*b290*/  ISETP.GE.AND P6, PT, R88, R96.reuse, PT ;  /* 0x000000605800720c */ /* 0x080fe40003fc6270 */
[----:B------:R-:W-:Y:S02]  /*b2a0*/  ISETP.GE.AND P4, PT, R56, R96, PT ;  /* 0x000000603800720c */ /* 0x000fe40003f86270 */
[----:B------:R-:W-:Y:S02]  /*b2b0*/  FSEL R103, R52, -INF , !P1 ;  /* 0xff80000034677808 */ /* 0x000fe40004800000 */
[C-C-:B------:R-:W-:Y:S02]  /*b2c0*/  LOP3.LUT R56, R99.reuse, 0x10, R86.reuse, 0xfe, !PT ;  /* 0x0000001063387812 */ /* 0x140fe400078efe56 */
[----:B------:R-:W-:-:S02]  /*b2d0*/  LOP3.LUT R52, R99, 0x11, R86, 0xfe, !PT ;  /* 0x0000001163347812 */ /* 0x000fc400078efe56 */
[----:B------:R-:W-:Y:S02]  /*b2e0*/  FSEL R110, R54, -INF , !P6 ;  /* 0xff800000366e7808 */ /* 0x000fe40007000000 */
[-C--:B------:R-:W-:Y:S02]  /*b2f0*/  ISETP.GE.AND P3, PT, R56, R87.reuse, PT ;  /* 0x000000573800720c */ /* 0x080fe40003f66270 */
[C---:B------:R-:W-:Y:S02]  /*b300*/  ISETP.GE.AND P6, PT, R52.reuse, R87, PT ;  /* 0x000000573400720c */ /* 0x040fe40003fc6270 */
[-C--:B------:R-:W-:Y:S02]  /*b310*/  ISETP.GE.AND P5, PT, R52, R96.reuse, PT ;  /* 0x000000603400720c */ /* 0x080fe40003fa6270 */
[----:B------:R-:W-:Y:S02]  /*b320*/  LOP3.LUT R52, R99, 0x18, R86, 0xfe, !PT ;  /* 0x0000001863347812 */ /* 0x000fe400078efe56 */
[----:B------:R-:W-:-:S02]  /*b330*/  ISETP.GE.AND P1, PT, R56, R96, PT ;  /* 0x000000603800720c */ /* 0x000fc40003f26270 */
[----:B------:R-:W-:Y:S02]  /*b340*/  FSEL R106, R55, -INF , !P4 ;  /* 0xff800000376a7808 */ /* 0x000fe40006000000 */
[----:B------:R-:W-:Y:S02]  /*b350*/  FSEL R89, R48, -INF , !P3 ;  /* 0xff80000030597808 */ /* 0x000fe40005800000 */
[----:B------:R-:W-:Y:S02]  /*b360*/  ISETP.GE.AND P4, PT, R52, R87, PT ;  /* 0x000000573400720c */ /* 0x000fe40003f86270 */
[----:B------:R-:W-:Y:S02]  /*b370*/  LOP3.LUT R48, R99, 0x19, R86, 0xfe, !PT ;  /* 0x0000001963307812 */ /* 0x000fe400078efe56 */
[----:B------:R-:W-:Y:S02]  /*b380*/  FSEL R94, R50, -INF , !P1 ;  /* 0xff800000325e7808 */ /* 0x000fe40004800000 */
[----:B------:R-:W-:-:S02]  /*b390*/  FSEL R91, R49, -INF , !P6 ;  /* 0xff800000315b7808 */ /* 0x000fc40007000000 */
[-C--:B------:R-:W-:Y:S02]  /*b3a0*/  ISETP.GE.AND P3, PT, R52, R96.reuse, PT ;  /* 0x000000603400720c */ /* 0x080fe40003f66270 */
[C---:B------:R-:W-:Y:S02]  /*b3b0*/  ISETP.GE.AND P1, PT, R48.reuse, R87, PT ;  /* 0x000000573000720c */ /* 0x040fe40003f26270 */
[----:B------:R-:W-:Y:S02]  /*b3c0*/  ISETP.GE.AND P6, PT, R48, R96, PT ;  /* 0x000000603000720c */ /* 0x000fe40003fc6270 */
[----:B------:R-:W-:Y:S02]  /*b3d0*/  FSEL R95, R44, -INF , !P4 ;  /* 0xff8000002c5f7808 */ /* 0x000fe40006000000 */
[C-C-:B------:R-:W-:Y:S02]  /*b3e0*/  LOP3.LUT R48, R99.reuse, 0x20, R86.reuse, 0xfe, !PT ;  /* 0x0000002063307812 */ /* 0x140fe400078efe56 */
[----:B------:R-:W-:-:S02]  /*b3f0*/  LOP3.LUT R44, R99, 0x21, R86, 0xfe, !PT ;  /* 0x00000021632c7812 */ /* 0x000fc400078efe56 */
[----:B------:R-:W-:Y:S02]  /*b400*/  FSEL R98, R51, -INF , !P5 ;  /* 0xff80000033627808 */ /* 0x000fe40006800000 */
[----:B------:R-:W-:Y:S02]  /*b410*/  FSEL R100, R46, -INF , !P3 ;  /* 0xff8000002e647808 */ /* 0x000fe40005800000 */
[----:B------:R-:W-:Y:S02]  /*b420*/  FSEL R97, R45, -INF , !P1 ;  /* 0xff8000002d617808 */ /* 0x000fe40004800000 */
[-C--:B------:R-:W-:Y:S02]  /*b430*/  ISETP.GE.AND P5, PT, R48, R87.reuse, PT ;  /* 0x000000573000720c */ /* 0x080fe40003fa6270 */
[C---:B------:R-:W-:Y:S02]  /*b440*/  ISETP.GE.AND P3, PT, R44.reuse, R87, PT ;  /* 0x000000572c00720c */ /* 0x040fe40003f66270 */
[----:B------:R-:W-:-:S02]  /*b450*/  ISETP.GE.AND P1, PT, R44, R96, PT ;  /* 0x000000602c00720c */ /* 0x000fc40003f26270 */
[--C-:B------:R-:W-:Y:S02]  /*b460*/  LOP3.LUT R44, R99, 0x28, R86.reuse, 0xfe, !PT ;  /* 0x00000028632c7812 */ /* 0x100fe400078efe56 */
[----:B------:R-:W-:Y:S02]  /*b470*/  ISETP.GE.AND P4, PT, R48, R96, PT ;  /* 0x000000603000720c */ /* 0x000fe40003f86270 */
[----:B------:R-:W-:Y:S02]  /*b480*/  FSEL R92, R47, -INF , !P6 ;  /* 0xff8000002f5c7808 */ /* 0x000fe40007000000 */
[----:B------:R-:W-:Y:S02]  /*b490*/  FSEL R45, R40, -INF , !P5 ;  /* 0xff800000282d7808 */ /* 0x000fe40006800000 */
[----:B------:R-:W-:Y:S02]  /*b4a0*/  ISETP.GE.AND P6, PT, R44, R87, PT ;  /* 0x000000572c00720c */ /* 0x000fe40003fc6270 */
[----:B------:R-:W-:-:S02]  /*b4b0*/  LOP3.LUT R40, R99, 0x29, R86, 0xfe, !PT ;  /* 0x0000002963287812 */ /* 0x000fc400078efe56 */
[----:B------:R-:W-:Y:S02]  /*b4c0*/  FSEL R58, R42, -INF , !P4 ;  /* 0xff8000002a3a7808 */ /* 0x000fe40006000000 */
[----:B------:R-:W-:Y:S02]  /*b4d0*/  FSEL R51, R41, -INF , !P3 ;  /* 0xff80000029337808 */ /* 0x000fe40005800000 */
[-C--:B------:R-:W-:Y:S02]  /*b4e0*/  ISETP.GE.AND P5, PT, R44, R96.reuse, PT ;  /* 0x000000602c00720c */ /* 0x080fe40003fa6270 */
[C---:B------:R-:W-:Y:S02]  /*b4f0*/  ISETP.GE.AND P4, PT, R40.reuse, R87, PT ;  /* 0x000000572800720c */ /* 0x040fe40003f86270 */
[----:B------:R-:W-:Y:S02]  /*b500*/  ISETP.GE.AND P3, PT, R40, R96, PT ;  /* 0x000000602800720c */ /* 0x000fe40003f66270 */
[----:B------:R-:W-:-:S02]  /*b510*/  FSEL R55, R36, -INF , !P6 ;  /* 0xff80000024377808 */ /* 0x000fc40007000000 */
[C-C-:B------:R-:W-:Y:S02]  /*b520*/  LOP3.LUT R40, R99.reuse, 0x30, R86.reuse, 0xfe, !PT ;  /* 0x0000003063287812 */ /* 0x140fe400078efe56 */
[----:B------:R-:W-:Y:S02]  /*b530*/  LOP3.LUT R36, R99, 0x31, R86, 0xfe, !PT ;  /* 0x0000003163247812 */ /* 0x000fe400078efe56 */
[----:B------:R-:W-:Y:S02]  /*b540*/  FSEL R88, R43, -INF , !P1 ;  /* 0xff8000002b587808 */ /* 0x000fe40004800000 */
[----:B------:R-:W-:Y:S02]  /*b550*/  FSEL R90, R38, -INF , !P5 ;  /* 0xff800000265a7808 */ /* 0x000fe40006800000 */
[----:B------:R-:W-:Y:S02]  /*b560*/  FSEL R59, R37, -INF , !P4 ;  /* 0xff800000253b7808 */ /* 0x000fe40006000000 */
[----:B------:R-:W-:-:S02]  /*b570*/  ISETP.GE.AND P1, PT, R40, R87, PT ;  /* 0x000000572800720c */ /* 0x000fc40003f26270 */
[C---:B------:R-:W-:Y:S02]  /*b580*/  ISETP.GE.AND P5, PT, R36.reuse, R87, PT ;  /* 0x000000572400720c */ /* 0x040fe40003fa6270 */
[-C--:B------:R-:W-:Y:S02]  /*b590*/  ISETP.GE.AND P4, PT, R36, R96.reuse, PT ;  /* 0x000000602400720c */ /* 0x080fe40003f86270 */
[----:B------:R-:W-:Y:S02]  /*b5a0*/  LOP3.LUT R36, R99, 0x38, R86, 0xfe, !PT ;  /* 0x0000003863247812 */ /* 0x000fe400078efe56 */
[----:B------:R-:W-:Y:S02]  /*b5b0*/  ISETP.GE.AND P6, PT, R40, R96, PT ;  /* 0x000000602800720c */ /* 0x000fe40003fc6270 */
[----:B------:R-:W-:Y:S02]  /*b5c0*/  FSEL R56, R39, -INF , !P3 ;  /* 0xff80000027387808 */ /* 0x000fe40005800000 */
[----:B------:R-:W-:-:S02]  /*b5d0*/  FSEL R37, R32, -INF , !P1 ;  /* 0xff80000020257808 */ /* 0x000fc40004800000 */
        /* <DEDUP_REMOVED lines=8> */
[----:B------:R-:W-:Y:S02]  /*b660*/  FSEL R35, R28, -INF , !P3 ;  /* 0xff8000001c237808 */ /* 0x000fe40005800000 */
[C-C-:B------:R-:W-:Y:S02]  /*b670*/  LOP3.LUT R32, R99.reuse, 0x40, R86.reuse, 0xfe, !PT ;  /* 0x0000004063207812 */ /* 0x140fe400078efe56 */
[----:B------:R-:W-:Y:S02]  /*b680*/  LOP3.LUT R28, R99, 0x41, R86, 0xfe, !PT ;  /* 0x00000041631c7812 */ /* 0x000fe400078efe56 */
[----:B------:R-:W-:-:S02]  /*b690*/  FSEL R50, R30, -INF , !P1 ;  /* 0xff8000001e327808 */ /* 0x000fc40004800000 */
[----:B------:R-:W-:Y:S02]  /*b6a0*/  FSEL R29, R29, -INF , !P6 ;  /* 0xff8000001d1d7808 */ /* 0x000fe40007000000 */
[-C--:B------:R-:W-:Y:S02]  /*b6b0*/  ISETP.GE.AND P4, PT, R32, R87.reuse, PT ;  /* 0x000000572000720c */ /* 0x080fe40003f86270 */
[C---:B------:R-:W-:Y:S02]  /*b6c0*/  ISETP.GE.AND P1, PT, R28.reuse, R87, PT ;  /* 0x000000571c00720c */ /* 0x040fe40003f26270 */
[----:B------:R-:W-:Y:S02]  /*b6d0*/  ISETP.GE.AND P6, PT, R28, R96, PT ;  /* 0x000000601c00720c */ /* 0x000fe40003fc6270 */
[----:B------:R-:W-:Y:S02]  /*b6e0*/  LOP3.LUT R28, R99, 0x48, R86, 0xfe, !PT ;  /* 0x00000048631c7812 */ /* 0x000fe400078efe56 */
[----:B------:R-:W-:-:S02]  /*b6f0*/  FSEL R54, R31, -INF , !P5 ;  /* 0xff8000001f367808 */ /* 0x000fc40006800000 */
[----:B------:R-:W-:Y:S02]  /*b700*/  ISETP.GE.AND P3, PT, R32, R96, PT ;  /* 0x000000602000720c */ /* 0x000fe40003f66270 */
[----:B------:R-:W-:Y:S02]  /*b710*/  FSEL R31, R24, -INF , !P4 ;  /* 0xff800000181f7808 */ /* 0x000fe40006000000 */
[----:B------:R-:W-:Y:S02]  /*b720*/  ISETP.GE.AND P5, PT, R28, R87, PT ;  /* 0x000000571c00720c */ /* 0x000fe40003fa6270 */
[----:B------:R-:W-:Y:S02]  /*b730*/  LOP3.LUT R24, R99, 0x49, R86, 0xfe, !PT ;  /* 0x0000004963187812 */ /* 0x000fe400078efe56 */
        /* <DEDUP_REMOVED lines=8> */
[----:B------:R-:W-:Y:S02]  /*b7c0*/  LOP3.LUT R20, R99, 0x51, R86, 0xfe, !PT ;  /* 0x0000005163147812 */ /* 0x000fe400078efe56 */
        /* <DEDUP_REMOVED lines=12> */
[----:B------:R-:W-:Y:S02]  /*b890*/  ISETP.GE.AND P6, PT, R20, R96, PT ;  /* 0x000000601400720c */ /* 0x000fe40003fc6270 */
[----:B------:R-:W-:Y:S02]  /*b8a0*/  ISETP.GE.AND P5, PT, R16, R87, PT ;  /* 0x000000571000720c */ /* 0x000fe40003fa6270 */
[----:B------:R-:W-:Y:S02]  /*b8b0*/  FSEL R43, R12, -INF , !P1 ;  /* 0xff8000000c2b7808 */ /* 0x000fe40004800000 */
[C-C-:B------:R-:W-:Y:S02]  /*b8c0*/  LOP3.LUT R20, R99.reuse, 0x60, R86.reuse, 0xfe, !PT ;  /* 0x0000006063147812 */ /* 0x140fe400078efe56 */
[----:B------:R-:W-:-:S02]  /*b8d0*/  LOP3.LUT R12, R99, 0x61, R86, 0xfe, !PT ;  /* 0x00000061630c7812 */ /* 0x000fc400078efe56 */
[----:B------:R-:W-:Y:S02]  /*b8e0*/  FSEL R17, R17, -INF , !P4 ;  /* 0xff80000011117808 */ /* 0x000fe40006000000 */
[----:B------:R-:W-:Y:S02]  /*b8f0*/  ISETP.GE.AND P4, PT, R16, R96, PT ;  /* 0x000000601000720c */ /* 0x000fe40003f86270 */
        /* <DEDUP_REMOVED lines=10> */
[-C--:B------:R-:W-:Y:S02]  /*b9a0*/  ISETP.GE.AND P4, PT, R12, R87.reuse, PT ;  /* 0x000000570c00720c */ /* 0x080fe40003f86270 */
[C-C-:B------:R-:W-:Y:S02]  /*b9b0*/  LOP3.LUT R8, R99.reuse, 0x69, R86.reuse, 0xfe, !PT ;  /* 0x0000006963087812 */ /* 0x140fe400078efe56 */
[----:B------:R-:W-:Y:S02]  /*b9c0*/  FSEL R34, R10, -INF , !P1 ;  /* 0xff8000000a227808 */ /* 0x000fe40004800000 */
[----:B------:R-:W-:Y:S02]  /*b9d0*/  ISETP.GE.AND P1, PT, R8, R87, PT ;  /* 0x000000570800720c */ /* 0x000fe40003f26270 */
[----:B------:R-:W-:Y:S02]  /*b9e0*/  FSEL R53, R4, -INF , !P4 ;  /* 0xff80000004357808 */ /* 0x000fe40006000000 */
[----:B------:R-:W-:-:S02]  /*b9f0*/  LOP3.LUT R4, R99, 0x71, R86, 0xfe, !PT ;  /* 0x0000007163047812 */ /* 0x000fc400078efe56 */
[----:B------:R-:W-:Y:S02]  /*ba00*/  FSEL R57, R5, -INF , !P1 ;  /* 0xff80000005397808 */ /* 0x000fe40004800000 */
[-C--:B------:R-:W-:Y:S02]  /*ba10*/  ISETP.GE.AND P1, PT, R4, R96.reuse, PT ;  /* 0x000000600400720c */ /* 0x080fe40003f26270 */
[----:B------:R-:W-:Y:S02]  /*ba20*/  ISETP.GE.AND P3, PT, R12, R96, PT ;  /* 0x000000600c00720c */ /* 0x000fe40003f66270 */
[----:B------:R-:W-:Y:S02]  /*ba30*/  FSEL R26, R67, -INF , !P1 ;  /* 0xff800000431a7808 */ /* 0x000fe40004800000 */
[----:B------:R-:W-:Y:S02]  /*ba40*/  FSEL R47, R9, -INF , !P6 ;  /* 0xff800000092f7808 */ /* 0x000fe40007000000 */
[----:B------:R-:W-:-:S02]  /*ba50*/  ISETP.GT.AND P1, PT, R148, R137, PT ;  /* 0x000000899400720c */ /* 0x000fc40003f24270 */
[----:B------:R-:W-:Y:S02]  /*ba60*/  ISETP.GE.AND P6, PT, R8, R96, PT ;  /* 0x000000600800720c */ /* 0x000fe40003fc6270 */
[----:B------:R-:W-:Y:S02]  /*ba70*/  LOP3.LUT R8, R99, 0x70, R86, 0xfe, !PT ;  /* 0x0000007063087812 */ /* 0x000fe400078efe56 */
[----:B------:R-:W-:Y:S02]  /*ba80*/  FSEL R30, R6, -INF , !P3 ;  /* 0xff800000061e7808 */ /* 0x000fe40005800000 */
[----:B------:R-:W-:Y:S02]  /*ba90*/  FSEL R32, R11, -INF , !P5 ;  /* 0xff8000000b207808 */ /* 0x000fe40006800000 */
[-C--:B------:R-:W-:Y:S02]  /*baa0*/  ISETP.GE.AND P3, PT, R4, R87.reuse, PT ;  /* 0x000000570400720c */ /* 0x080fe40003f66270 */
        /* <DEDUP_REMOVED lines=9> */
[----:B------:R-:W-:Y:S02]  /*bb40*/  ISETP.GE.AND P5, PT, R86, R87, PT ;  /* 0x000000575600720c */ /* 0x000fe40003fa6270 */
[-C--:B------:R-:W-:Y:S02]  /*bb50*/  ISETP.GE.AND P4, PT, R4, R96.reuse, PT ;  /* 0x000000600400720c */ /* 0x080fe40003f86270 */
[----:B------:R-:W-:Y:S02]  /*bb60*/  ISETP.GE.AND P3, PT, R86, R96, PT ;  /* 0x000000605600720c */ /* 0x000fe40003f66270 */
[----:B------:R-:W-:-:S02]  /*bb70*/  FSEL R66, R60, -INF , !P6 ;  /* 0xff8000003c427808 */ /* 0x000fc40007000000 */
[----:B------:R-:W-:Y:S02]  /*bb80*/  FSEL R61, R61, -INF , !P5 ;  /* 0xff8000003d3d7808 */ /* 0x000fe40006800000 */
[----:B------:R-:W-:Y:S02]  /*bb90*/  FSEL R21, R62, -INF , !P4 ;  /* 0xff8000003e157808 */ /* 0x000fe40006000000 */
[----:B------:R-:W-:Y:S01]  /*bba0*/  FSEL R22, R63, -INF , !P3 ;  /* 0xff8000003f167808 */ /* 0x000fe20005800000 */
[----:B------:R-:W-:Y:S06]  /*bbb0*/  @!P1 BRA `(.L_x_4096) ;  /* 0x0000000400c89947 */ /* 0x000fec0003800000 */
[----:B------:R-:W-:Y:S05]  /*bbc0*/  @!P2 BRA `(.L_x_4097) ;  /* 0x0000000000f8a947 */ /* 0x000fea0003800000 */
[----:B------:R-:W1:Y:S01]  /*bbd0*/  LDC R6, c[0x0][0x380] ;  /* 0x0000e000ff067b82 */ /* 0x000e620000000800 */
[----:B------:R-:W-:Y:S01]  /*bbe0*/  IMAD.MOV.U32 R8, RZ, RZ, RZ ;  /* 0x000000ffff087224 */ /* 0x000fe200078e00ff */
[----:B------:R-:W-:Y:S01]  /*bbf0*/  ULDC.64 UR4, c[0x0][0x248] ;  /* 0x0000920000047ab9 */ /* 0x000fe20000000a00 */
[----:B-1----:R-:W-:-:S04]  /*bc00*/  IABS R5, R6 ;  /* 0x0000000600057213 */ /* 0x002fc80000000000 */
[----:B------:R-:W1:Y:S08]  /*bc10*/  I2F.RP R11, R5 ;  /* 0x00000005000b7306 */ /* 0x000e700000209400 */
[----:B-1----:R-:W1:Y:S02]  /*bc20*/  MUFU.RCP R10, R11 ;  /* 0x0000000b000a7308 */ /* 0x002e640000001000 */
[----:B-1----:R-:W-:-:S06]  /*bc30*/  VIADD R10, R10, 0xffffffe ;  /* 0x0ffffffe0a0a7836 */ /* 0x002fcc0000000000 */
[----:B------:R-:W1:Y:S02]  /*bc40*/  F2I.FTZ.U32.TRUNC.NTZ R9, R10 ;  /* 0x0000000a00097305 */ /* 0x000e64000021f000 */
[----:B-1----:R-:W-:-:S05]  /*bc50*/  IADD3 R4, RZ, -R9, RZ ;  /* 0x80000009ff047210 */ /* 0x002fca0007ffe0ff */
[----:B------:R-:W-:-:S04]  /*bc60*/  IMAD R4, R4, R5, RZ ;  /* 0x0000000504047224 */ /* 0x000fc800078e02ff */
[----:B------:R-:W-:Y:S01]  /*bc70*/  IMAD.HI.U32 R4, R9, R4, R8 ;  /* 0x0000000409047227 */ /* 0x000fe200078e0008 */
[----:B------:R-:W-:-:S05]  /*bc80*/  IABS R9, R99 ;  /* 0x0000006300097213 */ /* 0x000fca0000000000 */
[----:B------:R-:W-:-:S05]  /*bc90*/  IMAD.HI.U32 R7, R4, R9, RZ ;  /* 0x0000000904077227 */ /* 0x000fca00078e00ff */
[----:B------:R-:W-:-:S05]  /*bca0*/  IADD3 R8, -R7, RZ, RZ ;  /* 0x000000ff07087210 */ /* 0x000fca0007ffe1ff */
[----:B------:R-:W-:Y:S01]  /*bcb0*/  IMAD R8, R5, R8, R9 ;  /* 0x0000000805087224 */ /* 0x000fe200078e0209 */
[C---:B------:R-:W-:Y:S01]  /*bcc0*/  LOP3.LUT R9, R99.reuse, R6, RZ, 0x3c, !PT ;  /* 0x0000000663097212 */ /* 0x040fe200078e3cff */
[----:B------:R-:W-:-:S03]  /*bcd0*/  VIADD R99, R99, 0xffffff80 ;  /* 0xffffff8063637836 */ /* 0x000fc60000000000 */
[----:B------:R-:W-:Y:S02]  /*bce0*/  ISETP.GT.U32.AND P6, PT, R5, R8, PT ;  /* 0x000000080500720c */ /* 0x000fe40003fc4070 */
[----:B------:R-:W-:Y:S02]  /*bcf0*/  ISETP.GE.AND P5, PT, R9, RZ, PT ;  /* 0x000000ff0900720c */ /* 0x000fe40003fa6270 */
[----:B------:R-:W-:Y:S02]  /*bd00*/  IABS R9, R99 ;  /* 0x0000006300097213 */ /* 0x000fe40000000000 */
[----:B------:R-:W-:-:S03]  /*bd10*/  LOP3.LUT R99, R99, R6, RZ, 0x3c, !PT ;  /* 0x0000000663637212 */ /* 0x000fc600078e3cff */
[----:B------:R-:W-:-:S04]  /*bd20*/  IMAD.HI.U32 R4, R4, R9, RZ ;  /* 0x0000000904047227 */ /* 0x000fc800078e00ff */
[----:B------:R-:W-:Y:S01]  /*bd30*/  @!P6 IADD3 R8, R8, -R5, RZ ;  /* 0x800000050808e210 */ /* 0x000fe20007ffe0ff */
[----:B------:R-:W-:-:S03]  /*bd40*/  @!P6 VIADD R7, R7, 0x1 ;  /* 0x000000010707e836 */ /* 0x000fc60000000000 */
[----:B------:R-:W-:Y:S01]  /*bd50*/  ISETP.GE.U32.AND P3, PT, R8, R5, PT ;  /* 0x000000050800720c */ /* 0x000fe20003f66070 */
[----:B------:R-:W-:-:S04]  /*bd60*/  IMAD.MOV R8, RZ, RZ, -R4 ;  /* 0x000000ffff087224 */ /* 0x000fc800078e0a04 */
[----:B------:R-:W-:-:S05]  /*bd70*/  IMAD R8, R5, R8, R9 ;  /* 0x0000000805087224 */ /* 0x000fca00078e0209 */
[----:B------:R-:W-:-:S03]  /*bd80*/  ISETP.GT.U32.AND P4, PT, R5, R8, PT ;  /* 0x000000080500720c */ /* 0x000fc60003f84070 */
[----:B------:R-:W-:Y:S02]  /*bd90*/  @P3 IADD3 R7, R7, 0x1, RZ ;  /* 0x0000000107073810 */ /* 0x000fe40007ffe0ff */
[----:B------:R-:W-:-:S03]  /*bda0*/  ISETP.GE.AND P3, PT, R99, RZ, PT ;  /* 0x000000ff6300720c */ /* 0x000fc60003f66270 */
[----:B------:R-:W-:-:S05]  /*bdb0*/  @!P5 IMAD.MOV R7, RZ, RZ, -R7 ;  /* 0x000000ffff07d224 */ /* 0x000fca00078e0a07 */
[-C--:B------:R-:W-:Y:S01]  /*bdc0*/  @!P4 IADD3 R8, R8, -R5.reuse, RZ ;  /* 0x800000050808c210 */ /* 0x080fe20007ffe0ff */
[----:B------:R-:W-:Y:S01]  /*bdd0*/  @!P4 VIADD R4, R4, 0x1 ;  /* 0x000000010404c836 */ /* 0x000fe20000000000 */
[----:B------:R-:W-:Y:S02]  /*bde0*/  ISETP.NE.AND P4, PT, R6, RZ, PT ;  /* 0x000000ff0600720c */ /* 0x000fe40003f85270 */
[----:B------:R-:W-:Y:S02]  /*bdf0*/  ISETP.GE.U32.AND P6, PT, R8, R5, PT ;  /* 0x000000050800720c */ /* 0x000fe40003fc6070 */
[----:B------:R-:W-:-:S04]  /*be00*/  LOP3.LUT R8, RZ, R6, RZ, 0x33, !PT ;  /* 0x00000006ff087212 */ /* 0x000fc800078e33ff */
[----:B------:R-:W-:-:S05]  /*be10*/  SEL R5, R8, R7, !P4 ;  /* 0x0000000708057207 */ /* 0x000fca0006000000 */
[----:B------:R-:W-:Y:S02]  /*be20*/  IMAD.WIDE R14, R5, 0x4, R144 ;  /* 0x00000004050e7825 */ /* 0x000fe400078e0290 */
[----:B------:R-:W-:-:S04]  /*be30*/  @P6 IADD3 R4, R4, 0x1, RZ ;  /* 0x0000000104046810 */ /* 0x000fc80007ffe0ff */
[----:B------:R-:W-:-:S04]  /*be40*/  @!P3 IADD3 R4, -R4, RZ, RZ ;  /* 0x000000ff0404b210 */ /* 0x000fc80007ffe1ff */
[----:B------:R-:W-:Y:S02]  /*be50*/  SEL R8, R8, R4, !P4 ;  /* 0x0000000408087207 */ /* 0x000fe40006000000 */
[----:B------:R-:W2:Y:S03]  /*be60*/  LDG.E R4, desc[UR6][R14.64] ;  /* 0x000000060e047981 */ /* 0x000ea6000c1e1900 */
[----:B------:R-:W-:-:S05]  /*be70*/  IMAD.WIDE R12, R8, 0x4, R144 ;  /* 0x00000004080c7825 */ /* 0x000fca00078e0290 */
[----:B------:R-:W2:Y:S01]  /*be80*/  LDG.E R7, desc[UR6][R12.64] ;  /* 0x000000060c077981 */ /* 0x000ea2000c1e1900 */
[----:B------:R-:W-:-:S04]  /*be90*/  IMAD.IADD R9, R5, 0x1, -R8 ;  /* 0x0000000105097824 */ /* 0x000fc800078e0a08 */
[----:B------:R-:W-:Y:S02]  /*bea0*/  IMAD R9, R9, R6, -0x80 ;  /* 0xffffff8009097424 */ /* 0x000fe400078e0206 */
[----:B------:R-:W-:-:S03]  /*beb0*/  IMAD.U32 R6, RZ, RZ, UR4 ;  /* 0x00000004ff067e24 */ /* 0x000fc6000f8e00ff */
[----:B------:R-:W-:-:S05]  /*bec0*/  SHF.R.S32.HI R5, RZ, 0x1f, R9 ;  /* 0x0000001fff057819 */ /* 0x000fca0000011409 */
[----:B------:R-:W-:-:S04]  /*bed0*/  IMAD R10, R5, R6, RZ ;  /* 0x00000006050a7224 */ /* 0x000fc800078e02ff */
[C---:B------:R-:W-:Y:S02]  /*bee0*/  IMAD R10, R9.reuse, UR5, R10 ;  /* 0x00000005090a7c24 */ /* 0x040fe4000f8e020a */
[----:B------:R-:W-:-:S05]  /*bef0*/  IMAD.WIDE.U32 R8, R9, R6, RZ ;  /* 0x0000000609087225 */ /* 0x000fca00078e00ff */
[----:B------:R-:W-:Y:S01]  /*bf00*/  IADD3 R11, R9, R10, RZ ;  /* 0x0000000a090b7210 */ /* 0x000fe20007ffe0ff */
[----:B------:R-:W-:Y:S01]  /*bf10*/  IMAD.MOV.U32 R10, RZ, RZ, R8 ;  /* 0x000000ffff0a7224 */ /* 0x000fe200078e0008 */
[----:B--2---:R-:W-:Y:S02]  /*bf20*/  IADD3 R7, -R4, R7, RZ ;  /* 0x0000000704077210 */ /* 0x004fe40007ffe1ff */
[----:B------:R-:W1:Y:S02]  /*bf30*/  LDC.64 R4, c[0x0][0x230] ;  /* 0x00008c00ff047b82 */ /* 0x000e640000000a00 */
[----:B------:R-:W-:-:S05]  /*bf40*/  SHF.R.S32.HI R9, RZ, 0x1f, R7 ;  /* 0x0000001fff097819 */ /* 0x000fca0000011407 */
[-C--:B-1----:R-:W-:Y:S02]  /*bf50*/  IMAD R8, R9, R4.reuse, RZ ;  /* 0x0000000409087224 */ /* 0x082fe400078e02ff */
[----:B------:R-:W-:-:S04]  /*bf60*/  IMAD.WIDE.U32 R10, R7, R4, R10 ;  /* 0x00000004070a7225 */ /* 0x000fc800078e000a */
[----:B------:R-:W-:Y:S02]  /*bf70*/  IMAD R5, R7, R5, R8 ;  /* 0x0000000507057224 */ /* 0x000fe400078e0208 */
[----:B------:R-:W-:-:S03]  /*bf80*/  IMAD.MOV.U32 R7, RZ, RZ, R10 ;  /* 0x000000ffff077224 */ /* 0x000fc600078e000a */
[----:B------:R-:W-:Y:S01]  /*bf90*/  IADD3 R4, R11, R5, RZ ;  /* 0x000000050b047210 */ /* 0x000fe20007ffe0ff */
[----:B------:R-:W-:Y:S06]  /*bfa0*/  BRA `(.L_x_4098) ;  /* 0x0000000000107947 */ /* 0x000fec0003800000 */
.L_x_4097:
[----:B------:R-:W1:Y:S02]  /*bfb0*/  LDC R6, c[0x0][0x248] ;  /* 0x00009200ff067b82 */ /* 0x000e640000000800 */
[----:B-1----:R-:W-:-:S05]  /*bfc0*/  IMAD.SHL.U32 R7, R6, 0x80, RZ ;  /* 0x0000008006077824 */ /* 0x002fca00078e00ff */
[----:B------:R-:W-:-:S04]  /*bfd0*/  IADD3 R7, -R7, RZ, RZ ;  /* 0x000000ff07077210 */ /* 0x000fc80007ffe1ff */
[----:B------:R-:W-:-:S07]  /*bfe0*/  SHF.R.S32.HI R4, RZ, 0x1f, R7 ;  /* 0x0000001fff047819 */ /* 0x000fce0000011407 */
.L_x_4098:
        /* <DEDUP_REMOVED lines=43> */
.L_x_4100:
[----:B------:R-:W-:Y:S05]  /*c2a0*/  BSYNC B0 ;  /* 0x0000000000007941 */ /* 0x000fea0003800000 */
.L_x_4099:
[----:B------:R-:W0:Y:S01]  /*c2b0*/  LDGDEPBAR ;  /* 0x00000000000079af */ /* 0x000e220000000000 */
[----:B------:R-:W-:-:S04]  /*c2c0*/  LEA R146, P0, R7, R146, 0x1 ;  /* 0x0000009207927211 */ /* 0x000fc800078008ff */
[----:B------:R-:W-:-:S09]  /*c2d0*/  LEA.HI.X R147, R7, R147, R4, 0x1, P0 ;  /* 0x0000009307937211 */ /* 0x000fd200000f0c04 */
.L_x_4096:
        /* <DEDUP_REMOVED lines=69> */
[----:B------:R-:W3:Y:S04]  /*c730*/  SHFL.BFLY PT, R5, R6, 0x1, 0x1f ;  /* 0x0c201f0006057f89 */ /* 0x000ee800000e0000 */
[----:B--2---:R-:W2:Y:S01]  /*c740*/  LDSM.16.MT88.4 R8, [R132+0x3000] ;  /* 0x003000008408783b */ /* 0x004ea20000004200 */
[----:B-1----:R-:W-:-:S04]  /*c750*/  FMNMX.FTZ R20, R7, R20, !PT ;  /* 0x0000001407147209 */ /* 0x002fc80007810000 */
[C---:B------:R-:W-:Y:S01]  /*c760*/  FSETP.NEU.FTZ.AND P3, PT, R20.reuse, -INF , PT ;  /* 0xff8000001400780b */ /* 0x040fe20003f7d000 */
[----:B------:R-:W-:-:S05]  /*c770*/  FMUL.FTZ R86, R20, UR8 ;  /* 0x0000000814567c20 */ /* 0x000fca0008410000 */
[----:B------:R-:W-:-:S05]  /*c780*/  FSEL R86, R86, RZ, P3 ;  /* 0x000000ff56567208 */ /* 0x000fca0001800000 */
[--C-:B------:R-:W-:Y:S01]  /*c790*/  FFMA.FTZ R4, R3, UR8, -R86.reuse ;  /* 0x0000000803047c23 */ /* 0x100fe20008010856 */
[----:B---3--:R-:W-:Y:S01]  /*c7a0*/  FMNMX.FTZ R3, R6, R5, !PT ;  /* 0x0000000506037209 */ /* 0x008fe20007810000 */
        /* <DEDUP_REMOVED lines=10> */
[--C-:B------:R-:W-:Y:S01]  /*c850*/  FFMA.FTZ R93, R91, UR8, -R86.reuse ;  /* 0x000000085b5d7c23 */ /* 0x100fe20008010856 */
[--C-:B------:R-:W-:Y:S01]  /*c860*/  FFMA.FTZ R87, R95, UR8, -R86.reuse ;  /* 0x000000085f577c23 */ /* 0x100fe20008010856 */
[----:B------:R-:W-:Y:S01]  /*c870*/  FADD.FTZ R5, R0, -R5 ;  /* 0x8000000500057221 */ /* 0x000fe20000010000 */
[----:B------:R-:W-:Y:S01]  /*c880*/  FMUL.FTZ R0, R2, UR8 ;  /* 0x0000000802007c20 */ /* 0x000fe20008410000 */
[--C-:B------:R-:W-:Y:S01]  /*c890*/  FFMA.FTZ R13, R104, UR8, -R23.reuse ;  /* 0x00000008680d7c23 */ /* 0x100fe20008010817 */
[--C-:B------:R-:W-:Y:S01]  /*c8a0*/  FFMA.FTZ R99, R108, UR8, -R23.reuse ;  /* 0x000000086c637c23 */ /* 0x100fe20008010817 */
[--C-:B------:R-:W-:Y:S01]  /*c8b0*/  FFMA.FTZ R104, R110, UR8, -R23.reuse ;  /* 0x000000086e687c23 */ /* 0x100fe20008010817 */
[----:B------:R-:W-:Y:S01]  /*c8c0*/  FMUL.FTZ R14, R5, UR8 ;  /* 0x00000008050e7c20 */ /* 0x000fe20008410000 */
        /* <DEDUP_REMOVED lines=17> */
[----:B------:R-:W-:Y:S01]  /*c9e0*/  MUFU.EX2 R102, R102 ;  /* 0x0000006600667308 */ /* 0x000fe20000000800 */
        /* <DEDUP_REMOVED lines=8> */
[----:B---3--:R-:W-:Y:S01]  /*ca70*/  F2FP.BF16.F32.PACK_AB R4, R12, R4 ;  /* 0x000000040c04723e */ /* 0x008fe200000010ff */
[-C--:B------:R-:W-:Y:S01]  /*ca80*/  FMUL.FTZ R80, R80, R0.reuse ;  /* 0x0000000050507220 */ /* 0x080fe20000410000 */
[----:B------:R-:W-:Y:S01]  /*ca90*/  FMUL.FTZ R81, R81, R0 ;  /* 0x0000000051517220 */ /* 0x000fe20000410000 */
[----:B------:R-:W-:Y:S01]  /*caa0*/  FFMA.FTZ R0, R92, UR8, -R23 ;  /* 0x000000085c007c23 */ /* 0x000fe20008010817 */
[----:B------:R-:W-:Y:S01]  /*cab0*/  FADD.FTZ R155, R12, R155 ;  /* 0x0000009b0c9b7221 */ /* 0x000fe20000010000 */
        /* <DEDUP_REMOVED lines=31> */
[----:B------:R-:W-:Y:S01]  /*ccb0*/  LDSM.16.MT88.4 R16, [R132+0x4400] ;  /* 0x004400008410783b */ /* 0x000fe20000004200 */
[--C-:B------:R-:W-:Y:S01]  /*ccc0*/  FFMA.FTZ R36, R36, UR8, -R23.reuse ;  /* 0x0000000824247c23 */ /* 0x100fe20008010817 */
[----:B------:R-:W-:Y:S01]  /*ccd0*/  FFMA.FTZ R53, R38, UR8, -R23 ;  /* 0x0000000826357c23 */ /* 0x000fe20008010817 */
[----:B------:R-:W3:Y:S01]  /*cce0*/  MUFU.EX2 R63, R63 ;  /* 0x0000003f003f7308 */ /* 0x000ee20000000800 */
[----:B------:R-:W-:Y:S01]  /*ccf0*/  FADD.FTZ R102, R102, R155 ;  /* 0x0000009b66667221 */ /* 0x000fe20000010000 */
[----:B------:R-:W-:Y:S01]  /*cd00*/  FFMA.FTZ R65, R65, UR8, -R86 ;  /* 0x0000000841417c23 */ /* 0x000fe20008010856 */
[--C-:B------:R-:W-:Y:S01]  /*cd10*/  FFMA.FTZ R30, R30, UR8, -R23.reuse ;  /* 0x000000081e1e7c23 */ /* 0x100fe20008010817 */
[----:B------:R-:W-:Y:S01]  /*cd20*/  FFMA.FTZ R34, R34, UR8, -R23 ;  /* 0x0000000822227c23 */ /* 0x000fe20008010817 */
[----:B------:R-:W-:Y:S01]  /*cd30*/  FADD.FTZ R101, R101, R102 ;  /* 0x0000006665657221 */ /* 0x000fe20000010000 */
[--C-:B------:R-:W-:Y:S01]  /*cd40*/  FFMA.FTZ R39, R64, UR8, -R86.reuse ;  /* 0x0000000840277c23 */ /* 0x100fe20008010856 */
[----:B------:R-:W-:Y:S01]  /*cd50*/  FFMA.FTZ R61, R61, UR8, -R86 ;  /* 0x000000083d3d7c23 */ /* 0x000fe20008010856 */
[----:B------:R-:W-:Y:S01]  /*cd60*/  MUFU.EX2 R106, R106 ;  /* 0x0000006a006a7308 */ /* 0x000fe20000000800 */
[-C--:B-1----:R-:W-:Y:S01]  /*cd70*/  FMUL.FTZ R70, R70, R14.reuse ;  /* 0x0000000e46467220 */ /* 0x082fe20000410000 */
        /* <DEDUP_REMOVED lines=8> */
[----:B------:R-:W1:Y:S01]  /*ce00*/  MUFU.EX2 R93, R93 ;  /* 0x0000005d005d7308 */ /* 0x000e620000000800 */
[----:B------:R-:W-:Y:S01]  /*ce10*/  FFMA.FTZ R156, R156, R14, R13 ;  /* 0x0000000e9c9c7223 */ /* 0x000fe2000001000d */
[--C-:B------:R-:W-:Y:S01]  /*ce20*/  FFMA.FTZ R24, R24, UR8, -R23.reuse ;  /* 0x0000000818187c23 */ /* 0x100fe20008010817 */
[----:B------:R-:W-:Y:S01]  /*ce30*/  LDSM.16.MT88.4 R12, [R132+0x3800] ;  /* 0x00380000840c783b */ /* 0x000fe20000004200 */
[--C-:B------:R-:W-:Y:S01]  /*ce40*/  FFMA.FTZ R21, R21, UR8, -R23.reuse ;  /* 0x0000000815157c23 */ /* 0x100fe20008010817 */
[----:B------:R-:W-:Y:S01]  /*ce50*/  FADD.FTZ R99, R99, R156 ;  /* 0x0000009c63637221 */ /* 0x000fe20000010000 */
[----:B--2---:R-:W-:Y:S01]  /*ce60*/  HMMA.16816.F32.BF16 R68, R4, R8, R68 ;  /* 0x000000080444723c */ /* 0x004fe20000041844 */
[----:B------:R-:W-:Y:S01]  /*ce70*/  FFMA.FTZ R156, R22, UR8, -R23 ;  /* 0x00000008169c7c23 */ /* 0x000fe20008010817 */
[----:B------:R-:W-:Y:S01]  /*ce80*/  MUFU.EX2 R87, R87 ;  /* 0x0000005700577308 */ /* 0x000fe20000000800 */
[----:B------:R-:W-:Y:S01]  /*ce90*/  FADD.FTZ R104, R104, R99 ;  /* 0x0000006368687221 */ /* 0x000fe20000010000 */
[----:B------:R-:W-:-:S02]  /*cea0*/  FFMA.FTZ R66, R66, UR8, -R86 ;  /* 0x0000000842427c23 */ /* 0x000fc40008010856 */
[C---:B------:R-:W-:Y:S01]  /*ceb0*/  HMMA.16816.F32.BF16 R72, R4.reuse, R10, R72 ;  /* 0x0000000a0448723c */ /* 0x040fe20000041848 */
[----:B------:R-:W2:Y:S01]  /*cec0*/  LDSM.16.MT88.4 R8, [R131+0x3000] ;  /* 0x003000008308783b */ /* 0x000ea20000004200 */
[----:B------:R-:W-:Y:S02]  /*ced0*/  FADD.FTZ R63, R63, R104 ;  /* 0x000000683f3f7221 */ /* 0x000fe40000010000 */
[----:B------:R-:W-:Y:S08]  /*cee0*/  MUFU.EX2 R2, R2 ;  /* 0x0000000200027308 */ /* 0x000ff00000000800 */
[----:B------:R-:W-:Y:S08]  /*cef0*/  MUFU.EX2 R108, R108 ;  /* 0x0000006c006c7308 */ /* 0x000ff00000000800 */
[----:B------:R-:W3:Y:S08]  /*cf00*/  MUFU.EX2 R91, R91 ;  /* 0x0000005b005b7308 */ /* 0x000ef00000000800 */
[----:B------:R-:W-:Y:S08]  /*cf10*/  MUFU.EX2 R67, R67 ;  /* 0x0000004300437308 */ /* 0x000ff00000000800 */
[----:B------:R-:W4:Y:S01]  /*cf20*/  MUFU.EX2 R0, R0 ;  /* 0x0000000000007308 */ /* 0x000f220000000800 */
[C---:B--2---:R-:W-:Y:S07]  /*cf30*/  HMMA.16816.F32.BF16 R76, R4.reuse, R8, R76 ;  /* 0x00000008044c723c */ /* 0x044fee000004184c */
[----:B------:R-:W-:Y:S01]  /*cf40*/  MUFU.EX2 R96, R96 ;  /* 0x0000006000607308 */ /* 0x000fe20000000800 */
[----:B------:R-:W-:Y:S01]  /*cf50*/  HMMA.16816.F32.BF16 R80, R4, R10, R80 ;  /* 0x0000000a0450723c */ /* 0x000fe20000041850 */
[----:B------:R-:W2:Y:S06]  /*cf60*/  LDSM.16.MT88.4 R8, [R132+0x3400] ;  /* 0x003400008408783b */ /* 0x000eac0000004200 */
[----:B------:R-:W5:Y:S01]  /*cf70*/  MUFU.EX2 R51, R51 ;  /* 0x0000003300337308 */ /* 0x000f620000000800 */
[----:B-1----:R-:W-:Y:S01]  /*cf80*/  F2FP.BF16.F32.PACK_AB R4, R93, R106 ;  /* 0x0000006a5d04723e */ /* 0x002fe200000010ff */
[----:B------:R-:W-:Y:S01]  /*cf90*/  FADD.FTZ R106, R106, R101 ;  /* 0x000000656a6a7221 */ /* 0x000fe20000010000 */
[----:B---3--:R-:W-:Y:S01]  /*cfa0*/  F2FP.BF16.F32.PACK_AB R5, R91, R108 ;  /* 0x0000006c5b05723e */ /* 0x008fe200000010ff */
[----:B------:R-:W-:Y:S01]  /*cfb0*/  FADD.FTZ R108, R108, R63 ;  /* 0x0000003f6c6c7221 */ /* 0x000fe20000010000 */
[----:B------:R-:W-:Y:S01]  /*cfc0*/  F2FP.BF16.F32.PACK_AB R6, R2, R87 ;  /* 0x000000570206723e */ /* 0x000fe200000010ff */
[----:B------:R-:W-:Y:S01]  /*cfd0*/  FADD.FTZ R106, R93, R106 ;  /* 0x0000006a5d6a7221 */ /* 0x000fe20000010000 */
[----:B----4-:R-:W-:Y:S01]  /*cfe0*/  F2FP.BF16.F32.PACK_AB R7, R0, R67 ;  /* 0x000000430007723e */ /* 0x010fe200000010ff */
[----:B------:R-:W-:Y:S01]  /*cff0*/  MUFU.EX2 R60, R60 ;  /* 0x0000003c003c7308 */ /* 0x000fe20000000800 */
[----:B------:R-:W-:Y:S01]  /*d000*/  FADD.FTZ R108, R91, R108 ;  /* 0x0000006c5b6c7221 */ /* 0x000fe20000010000 */
[----:B------:R-:W-:Y:S01]  /*d010*/  FADD.FTZ R87, R87, R106 ;  /* 0x0000006a57577221 */ /* 0x000fe20000010000 */
[----:B------:R-:W-:-:S02]  /*d020*/  FFMA.FTZ R63, R32, UR8, -R23 ;  /* 0x00000008203f7c23 */ /* 0x000fc40008010817 */
[----:B------:R-:W-:Y:S01]  /*d030*/  FADD.FTZ R67, R67, R108 ;  /* 0x0000006c43437221 */ /* 0x000fe20000010000 */
[----:B------:R-:W-:Y:S02]  /*d040*/  FADD.FTZ R87, R2, R87 ;  /* 0x0000005702577221 */ /* 0x000fe40000010000 */
[----:B------:R-:W-:Y:S01]  /*d050*/  MUFU.EX2 R45, R45 ;  /* 0x0000002d002d7308 */ /* 0x000fe20000000800 */
[----:B------:R-:W-:-:S07]  /*d060*/  FADD.FTZ R0, R0, R67 ;  /* 0x0000004300007221 */ /* 0x000fce0000010000 */
[----:B------:R-:W-:Y:S08]  /*d070*/  MUFU.EX2 R89, R89 ;  /* 0x0000005900597308 */ /* 0x000ff00000000800 */
[----:B------:R-:W1:Y:S01]  /*d080*/  MUFU.EX2 R58, R58 ;  /* 0x0000003a003a7308 */ /* 0x000e620000000800 */
        /* <DEDUP_REMOVED lines=13> */
[----:B-----5:R-:W-:Y:S01]  /*d160*/  F2FP.BF16.F32.PACK_AB R4, R51, R96 ;  /* 0x000000603304723e */ /* 0x020fe200000010ff */
[----:B------:R-:W-:Y:S01]  /*d170*/  FADD.FTZ R96, R96, R87 ;  /* 0x0000005760607221 */ /* 0x000fe20000010000 */
[----:B-1----:R-:W-:Y:S01]  /*d180*/  F2FP.BF16.F32.PACK_AB R5, R58, R89 ;  /* 0x000000593a05723e */ /* 0x002fe200000010ff */
[----:B------:R-:W1:Y:S01]  /*d190*/  MUFU.EX2 R43, R43 ;  /* 0x0000002b002b7308 */ /* 0x000e620000000800 */
[----:B------:R-:W-:Y:S01]  /*d1a0*/  F2FP.BF16.F32.PACK_AB R6, R45, R60 ;  /* 0x0000003c2d06723e */ /* 0x000fe200000010ff */
[----:B------:R-:W-:Y:S01]  /*d1b0*/  FADD.FTZ R89, R89, R0 ;  /* 0x0000000059597221 */ /* 0x000fe20000010000 */
[----:B---3--:R-:W-:Y:S01]  /*d1c0*/  F2FP.BF16.F32.PACK_AB R7, R55, R62 ;  /* 0x0000003e3707723e */ /* 0x008fe200000010ff */
[----:B------:R-:W-:-:S02]  /*d1d0*/  FADD.FTZ R51, R51, R96 ;  /* 0x0000006033337221 */ /* 0x000fc40000010000 */
[----:B------:R-:W-:Y:S02]  /*d1e0*/  FADD.FTZ R89, R58, R89 ;  /* 0x000000593a597221 */ /* 0x000fe40000010000 */
[----:B------:R-:W-:Y:S01]  /*d1f0*/  MUFU.EX2 R41, R41 ;  /* 0x0000002900297308 */ /* 0x000fe20000000800 */
[----:B------:R-:W-:Y:S01]  /*d200*/  FADD.FTZ R60, R60, R51 ;  /* 0x000000333c3c7221 */ /* 0x000fe20000010000 */
[----:B------:R-:W-:Y:S01]  /*d210*/  HMMA.16816.F32.BF16 R68, R4, R12, R68 ;  /* 0x0000000c0444723c */ /* 0x000fe20000041844 */
[----:B------:R-:W-:-:S04]  /*d220*/  FADD.FTZ R62, R62, R89 ;  /* 0x000000593e3e7221 */ /* 0x000fc80000010000 */
[----:B------:R-:W-:Y:S01]  /*d230*/  FADD.FTZ R55, R55, R62 ;  /* 0x0000003e37377221 */ /* 0x000fe20000010000 */
[C---:B------:R-:W-:Y:S01]  /*d240*/  HMMA.16816.F32.BF16 R72, R4.reuse, R14, R72 ;  /* 0x0000000e0448723c */ /* 0x040fe20000041848 */
[----:B------:R-:W3:Y:S01]  /*d250*/  LDSM.16.MT88.4 R12, [R132+0x3c00] ;  /* 0x003c0000840c783b */ /* 0x000ee20000004200 */
[----:B------:R-:W5:Y:S08]  /*d260*/  MUFU.EX2 R52, R52 ;  /* 0x0000003400347308 */ /* 0x000f700000000800 */
[----:B------:R-:W-:Y:S01]  /*d270*/  MUFU.EX2 R92, R92 ;  /* 0x0000005c005c7308 */ /* 0x000fe20000000800 */
[C---:B--2---:R-:W-:Y:S07]  /*d280*/  HMMA.16816.F32.BF16 R76, R4.reuse, R8, R76 ;  /* 0x00000008044c723c */ /* 0x044fee000004184c */
[----:B------:R-:W2:Y:S01]  /*d290*/  MUFU.EX2 R33, R33 ;  /* 0x0000002100217308 */ /* 0x000ea20000000800 */
[----:B------:R-:W-:Y:S01]  /*d2a0*/  HMMA.16816.F32.BF16 R80, R4, R10, R80 ;  /* 0x0000000a0450723c */ /* 0x000fe20000041850 */
[----:B------:R-:W2:Y:S06]  /*d2b0*/  LDSM.16.MT88.4 R8, [R131+0x3c00] ;  /* 0x003c00008308783b */ /* 0x000eac0000004200 */
[----:B------:R-:W-:Y:S01]  /*d2c0*/  MUFU.EX2 R31, R31 ;  /* 0x0000001f001f7308 */ /* 0x000fe20000000800 */
[----:B----4-:R-:W-:-:S02]  /*d2d0*/  F2FP.BF16.F32.PACK_AB R4, R59, R98 ;  /* 0x000000623b04723e */ /* 0x010fc400000010ff */
[----:B-1----:R-:W-:Y:S02]  /*d2e0*/  F2FP.BF16.F32.PACK_AB R5, R43, R100 ;  /* 0x000000642b05723e */ /* 0x002fe400000010ff */
[----:B------:R-:W-:Y:S02]  /*d2f0*/  F2FP.BF16.F32.PACK_AB R6, R94, R37 ;  /* 0x000000255e06723e */ /* 0x000fe400000010ff */
[----:B-----5:R-:W-:Y:S01]  /*d300*/  F2FP.BF16.F32.PACK_AB R7, R52, R41 ;  /* 0x000000293407723e */ /* 0x020fe200000010ff */
[----:B------:R-:W-:Y:S06]  /*d310*/  MUFU.EX2 R90, R90 ;  /* 0x0000005a005a7308 */ /* 0x000fec0000000800 */
[C---:B---3--:R-:W-:Y:S02]  /*d320*/  HMMA.16816.F32.BF16 R68, R4.reuse, R12, R68 ;  /* 0x0000000c0444723c */ /* 0x048fe40000041844 */
[----:B------:R-:W-:Y:S04]  /*d330*/  MUFU.EX2 R49, R49 ;  /* 0x0000003100317308 */ /* 0x000fe80000000800 */
[C---:B------:R-:W-:Y:S01]  /*d340*/  HMMA.16816.F32.BF16 R72, R4.reuse, R14, R72 ;  /* 0x0000000e0448723c */ /* 0x040fe20000041848 */
[----:B------:R-:W1:Y:S03]  /*d350*/  LDSM.16.MT88.4 R12, [R132+0x4000] ;  /* 0x00400000840c783b */ /* 0x000e660000004200 */
[----:B------:R-:W3:Y:S08]  /*d360*/  MUFU.EX2 R46, R46 ;  /* 0x0000002e002e7308 */ /* 0x000ef00000000800 */
[----:B------:R-:W-:Y:S01]  /*d370*/  MUFU.EX2 R47, R47 ;  /* 0x0000002f002f7308 */ /* 0x000fe20000000800 */
[C---:B--2---:R-:W-:Y:S07]  /*d380*/  HMMA.16816.F32.BF16 R76, R4.reuse, R8, R76 ;  /* 0x00000008044c723c */ /* 0x044fee000004184c */
[----:B------:R-:W2:Y:S01]  /*d390*/  MUFU.EX2 R40, R40 ;  /* 0x0000002800287308 */ /* 0x000ea20000000800 */
[----:B------:R-:W-:Y:S01]  /*d3a0*/  HMMA.16816.F32.BF16 R80, R4, R10, R80 ;  /* 0x0000000a0450723c */ /* 0x000fe20000041850 */
[----:B------:R-:W4:Y:S06]  /*d3b0*/  LDSM.16.MT88.4 R8, [R131+0x4000] ;  /* 0x004000008308783b */ /* 0x000f2c0000004200 */
[----:B------:R-:W-:Y:S01]  /*d3c0*/  F2FP.BF16.F32.PACK_AB R4, R33, R92 ;  /* 0x0000005c2104723e */ /* 0x000fe200000010ff */
[----:B------:R-:W-:Y:S01]  /*d3d0*/  MUFU.EX2 R88, R88 ;  /* 0x0000005800587308 */ /* 0x000fe20000000800 */
[----:B---3--:R-:W-:-:S02]  /*d3e0*/  F2FP.BF16.F32.PACK_AB R5, R46, R49 ;  /* 0x000000312e05723e */ /* 0x008fc400000010ff */
[----:B------:R-:W-:Y:S02]  /*d3f0*/  F2FP.BF16.F32.PACK_AB R6, R90, R31 ;  /* 0x0000001f5a06723e */ /* 0x000fe400000010ff */
[----:B--2---:R-:W-:-:S03]  /*d400*/  F2FP.BF16.F32.PACK_AB R7, R40, R47 ;  /* 0x0000002f2807723e */ /* 0x004fc600000010ff */
[----:B------:R-:W2:Y:S04]  /*d410*/  MUFU.EX2 R27, R27 ;  /* 0x0000001b001b7308 */ /* 0x000ea80000000800 */
[C---:B-1----:R-:W-:Y:S04]  /*d420*/  HMMA.16816.F32.BF16 R68, R4.reuse, R12, R68 ;  /* 0x0000000c0444723c */ /* 0x042fe80000041844 */
[----:B------:R-:W-:Y:S02]  /*d430*/  MUFU.EX2 R25, R25 ;  /* 0x0000001900197308 */ /* 0x000fe40000000800 */
[C---:B------:R-:W-:Y:S01]  /*d440*/  HMMA.16816.F32.BF16 R72, R4.reuse, R14, R72 ;  /* 0x0000000e0448723c */ /* 0x040fe20000041848 */
[----:B------:R-:W1:Y:S05]  /*d450*/  LDSM.16.MT88.4 R12, [R131+0x4400] ;  /* 0x00440000830c783b */ /* 0x000e6a0000004200 */
[----:B------:R-:W3:Y:S08]  /*d460*/  MUFU.EX2 R56, R56 ;  /* 0x0000003800387308 */ /* 0x000ef00000000800 */
[----:B------:R-:W-:Y:S01]  /*d470*/  MUFU.EX2 R44, R44 ;  /* 0x0000002c002c7308 */ /* 0x000fe20000000800 */
[C---:B----4-:R-:W-:Y:S06]  /*d480*/  HMMA.16816.F32.BF16 R76, R4.reuse, R8, R76 ;  /* 0x00000008044c723c */ /* 0x050fec000004184c */
[----:B------:R-:W-:Y:S01]  /*d490*/  HMMA.16816.F32.BF16 R80, R4, R10, R80 ;  /* 0x0000000a0450723c */ /* 0x000fe20000041850 */
[----:B------:R-:W4:Y:S01]  /*d4a0*/  MUFU.EX2 R57, R57 ;  /* 0x0000003900397308 */ /* 0x000f220000000800 */
[----:B------:R-:W5:Y:S05]  /*d4b0*/  LDSM.16.MT88.4 R8, [R132+0x4800] ;  /* 0x004800008408783b */ /* 0x000f6a0000004200 */
[----:B--2---:R-:W-:-:S02]  /*d4c0*/  F2FP.BF16.F32.PACK_AB R4, R27, R88 ;  /* 0x000000581b04723e */ /* 0x004fc400000010ff */
[----:B------:R-:W-:Y:S01]  /*d4d0*/  MUFU.EX2 R36, R36 ;  /* 0x0000002400247308 */ /* 0x000fe20000000800 */
[----:B---3--:R-:W-:-:S07]  /*d4e0*/  F2FP.BF16.F32.PACK_AB R6, R56, R25 ;  /* 0x000000193806723e */ /* 0x008fce00000010ff */
[----:B------:R-:W2:Y:S01]  /*d4f0*/  MUFU.EX2 R53, R53 ;  /* 0x0000003500357308 */ /* 0x000ea20000000800 */
[----:B----4-:R-:W-:-:S07]  /*d500*/  F2FP.BF16.F32.PACK_AB R5, R57, R44 ;  /* 0x0000002c3905723e */ /* 0x010fce00000010ff */
[----:B------:R3:W-:Y:S08]  /*d510*/  MUFU.EX2 R42, R65 ;  /* 0x00000041002a7308 */ /* 0x0007f00000000800 */
[----:B------:R-:W-:Y:S01]  /*d520*/  MUFU.EX2 R29, R29 ;  /* 0x0000001d001d7308 */ /* 0x000fe20000000800 */
[----:B--2---:R-:W-:-:S07]  /*d530*/  F2FP.BF16.F32.PACK_AB R7, R53, R36 ;  /* 0x000000243507723e */ /* 0x004fce00000010ff */
[----:B------:R-:W-:Y:S01]  /*d540*/  HMMA.16816.F32.BF16 R68, R4, R16, R68 ;  /* 0x000000100444723c */ /* 0x000fe20000041844 */
[----:B---3--:R-:W-:Y:S01]  /*d550*/  FFMA.FTZ R65, R28, UR8, -R23 ;  /* 0x000000081c417c23 */ /* 0x008fe20008010817 */
[----:B------:R-:W2:Y:S01]  /*d560*/  MUFU.EX2 R48, R48 ;  /* 0x0000003000307308 */ /* 0x000ea20000000800 */
[----:B------:R-:W-:-:S03]  /*d570*/  FADD.FTZ R28, R100, R55 ;  /* 0x00000037641c7221 */ /* 0x000fc60000010000 */
[C---:B------:R-:W-:Y:S01]  /*d580*/  HMMA.16816.F32.BF16 R72, R4.reuse, R18, R72 ;  /* 0x000000120448723c */ /* 0x040fe20000041848 */
[----:B------:R-:W3:Y:S01]  /*d590*/  LDSM.16.MT88.4 R16, [R131+0x4800] ;  /* 0x004800008310783b */ /* 0x000ee20000004200 */
[----:B------:R-:W-:Y:S02]  /*d5a0*/  FADD.FTZ R28, R43, R28 ;  /* 0x0000001c2b1c7221 */ /* 0x000fe40000010000 */
[----:B------:R-:W-:Y:S02]  /*d5b0*/  MUFU.EX2 R35, R35 ;  /* 0x0000002300237308 */ /* 0x000fe40000000800 */
[----:B-1----:R-:W-:Y:S01]  /*d5c0*/  HMMA.16816.F32.BF16 R76, R4, R12, R76 ;  /* 0x0000000c044c723c */ /* 0x002fe2000004184c */
[----:B------:R-:W-:-:S04]  /*d5d0*/  FADD.FTZ R41, R41, R28 ;  /* 0x0000001c29297221 */ /* 0x000fc80000010000 */
[----:B------:R-:W-:Y:S01]  /*d5e0*/  FADD.FTZ R52, R52, R41 ;  /* 0x0000002934347221 */ /* 0x000fe20000010000 */
[----:B------:R-:W1:Y:S01]  /*d5f0*/  MUFU.EX2 R50, R50 ;  /* 0x0000003200327308 */ /* 0x000e620000000800 */
[----:B------:R-:W-:Y:S01]  /*d600*/  FADD.FTZ R13, R45, R60 ;  /* 0x0000003c2d0d7221 */ /* 0x000fe20000010000 */
[----:B------:R-:W-:Y:S01]  /*d610*/  HMMA.16816.F32.BF16 R80, R4, R14, R80 ;  /* 0x0000000e0450723c */ /* 0x000fe20000041850 */
[----:B------:R-:W-:Y:S01]  /*d620*/  FFMA.FTZ R45, R26, UR8, -R23 ;  /* 0x000000081a2d7c23 */ /* 0x000fe20008010817 */
[----:B------:R-:W-:Y:S01]  /*d630*/  FADD.FTZ R49, R49, R52 ;  /* 0x0000003431317221 */ /* 0x000fe20000010000 */
[----:B------:R-:W-:Y:S02]  /*d640*/  FADD.FTZ R26, R98, R13 ;  /* 0x0000000d621a7221 */ /* 0x000fe40000010000 */
[----:B------:R-:W4:Y:S01]  /*d650*/  LDSM.16.MT88.4 R12, [R132+0x4c00] ;  /* 0x004c0000840c783b */ /* 0x000f220000004200 */
[----:B------:R-:W-:Y:S01]  /*d660*/  MUFU.EX2 R0, R34 ;  /* 0x0000002200007308 */ /* 0x000fe20000000800 */
[----:B--2---:R-:W-:Y:S01]  /*d670*/  F2FP.BF16.F32.PACK_AB R4, R48, R29 ;  /* 0x0000001d3004723e */ /* 0x004fe200000010ff */
[----:B------:R-:W-:Y:S01]  /*d680*/  FADD.FTZ R26, R59, R26 ;  /* 0x0000001a3b1a7221 */ /* 0x000fe20000010000 */
[----:B------:R-:W-:-:S04]  /*d690*/  FADD.FTZ R46, R46, R49 ;  /* 0x000000312e2e7221 */ /* 0x000fc80000010000 */
[----:B------:R-:W-:Y:S01]  /*d6a0*/  FADD.FTZ R47, R47, R46 ;  /* 0x0000002e2f2f7221 */ /* 0x000fe20000010000 */
[----:B------:R-:W2:Y:S01]  /*d6b0*/  MUFU.EX2 R63, R63 ;  /* 0x0000003f003f7308 */ /* 0x000ea20000000800 */
[----:B-1----:R-:W-:Y:S02]  /*d6c0*/  F2FP.BF16.F32.PACK_AB R6, R50, R35 ;  /* 0x000000233206723e */ /* 0x002fe400000010ff */
[----:B------:R-:W-:-:S04]  /*d6d0*/  FADD.FTZ R47, R40, R47 ;  /* 0x0000002f282f7221 */ /* 0x000fc80000010000 */
[----:B------:R-:W-:Y:S01]  /*d6e0*/  FADD.FTZ R44, R44, R47 ;  /* 0x0000002f2c2c7221 */ /* 0x000fe20000010000 */
[----:B------:R-:W-:Y:S03]  /*d6f0*/  MUFU.EX2 R30, R30 ;  /* 0x0000001e001e7308 */ /* 0x000fe60000000800 */
[----:B------:R-:W-:-:S04]  /*d700*/  FADD.FTZ R57, R57, R44 ;  /* 0x0000002c39397221 */ /* 0x000fc80000010000 */
[----:B------:R-:W-:Y:S01]  /*d710*/  FADD.FTZ R36, R36, R57 ;  /* 0x0000003924247221 */ /* 0x000fe20000010000 */
[----:B------:R-:W1:Y:S01]  /*d720*/  MUFU.EX2 R65, R65 ;  /* 0x0000004100417308 */ /* 0x000e620000000800 */
[----:B--2---:R-:W-:Y:S02]  /*d730*/  F2FP.BF16.F32.PACK_AB R5, R63, R0 ;  /* 0x000000003f05723e */ /* 0x004fe400000010ff */
[----:B------:R-:W-:-:S04]  /*d740*/  FADD.FTZ R53, R53, R36 ;  /* 0x0000002435357221 */ /* 0x000fc80000010000 */
[----:B------:R-:W-:Y:S01]  /*d750*/  FADD.FTZ R0, R0, R53 ;  /* 0x0000003500007221 */ /* 0x000fe20000010000 */
[----:B------:R-:W2:Y:S03]  /*d760*/  MUFU.EX2 R39, R39 ;  /* 0x0000002700277308 */ /* 0x000ea60000000800 */
[----:B------:R-:W-:Y:S01]  /*d770*/  FADD.FTZ R63, R63, R0 ;  /* 0x000000003f3f7221 */ /* 0x000fe20000010000 */
[----:B------:R-:W-:-:S04]  /*d780*/  MOV R0, R3 ;  /* 0x0000000300007202 */ /* 0x000fc80000000f00 */
[----:B------:R-:W-:Y:S01]  /*d790*/  MUFU.EX2 R2, R66 ;  /* 0x0000004200027308 */ /* 0x000fe20000000800 */
[----:B-1----:R-:W-:Y:S01]  /*d7a0*/  F2FP.BF16.F32.PACK_AB R7, R65, R30 ;  /* 0x0000001e4107723e */ /* 0x002fe200000010ff */
[----:B------:R-:W-:-:S04]  /*d7b0*/  FADD.FTZ R30, R30, R63 ;  /* 0x0000003f1e1e7221 */ /* 0x000fc80000010000 */
[----:B------:R-:W-:Y:S02]  /*d7c0*/  FADD.FTZ R65, R65, R30 ;  /* 0x0000001e41417221 */ /* 0x000fe40000010000 */
[C---:B-----5:R-:W-:Y:S01]  /*d7d0*/  HMMA.16816.F32.BF16 R68, R4.reuse, R8, R68 ;  /* 0x000000080444723c */ /* 0x060fe20000041844 */
[----:B------:R-:W1:Y:S05]  /*d7e0*/  MUFU.EX2 R61, R61 ;  /* 0x0000003d003d7308 */ /* 0x000e6a0000000800 */
[C---:B------:R-:W-:Y:S01]  /*d7f0*/  HMMA.16816.F32.BF16 R72, R4.reuse, R10, R72 ;  /* 0x0000000a0448723c */ /* 0x040fe20000041848 */
[----:B------:R-:W-:Y:S02]  /*d800*/  FADD.FTZ R9, R37, R26 ;  /* 0x0000001a25097221 */ /* 0x000fe40000010000 */
[----:B------:R-:W-:Y:S02]  /*d810*/  MUFU.EX2 R24, R24 ;  /* 0x0000001800187308 */ /* 0x000fe40000000800 */
[----:B------:R-:W-:Y:S01]  /*d820*/  FADD.FTZ R9, R94, R9 ;  /* 0x000000095e097221 */ /* 0x000fe20000010000 */
[----:B---3--:R-:W-:Y:S03]  /*d830*/  HMMA.16816.F32.BF16 R76, R4, R16, R76 ;  /* 0x00000010044c723c */ /* 0x008fe6000004184c */
[----:B------:R-:W-:-:S02]  /*d840*/  FADD.FTZ R22, R92, R9 ;  /* 0x000000095c167221 */ /* 0x000fc40000010000 */
[----:B------:R-:W3:Y:S01]  /*d850*/  LDSM.16.MT88.4 R8, [R131+0x4c00] ;  /* 0x004c00008308783b */ /* 0x000ee20000004200 */
[----:B------:R-:W5:Y:S01]  /*d860*/  MUFU.EX2 R45, R45 ;  /* 0x0000002d002d7308 */ /* 0x000f620000000800 */
[----:B------:R-:W-:Y:S01]  /*d870*/  FADD.FTZ R22, R33, R22 ;  /* 0x0000001621167221 */ /* 0x000fe20000010000 */
[----:B------:R-:W-:Y:S03]  /*d880*/  HMMA.16816.F32.BF16 R80, R4, R18, R80 ;  /* 0x000000120450723c */ /* 0x000fe60000041850 */
[----:B------:R-:W-:-:S03]  /*d890*/  FADD.FTZ R17, R31, R22 ;  /* 0x000000161f117221 */ /* 0x000fc60000010000 */
[----:B------:R-:W-:Y:S01]  /*d8a0*/  MUFU.EX2 R21, R21 ;  /* 0x0000001500157308 */ /* 0x000fe20000000800 */
[----:B------:R-:W-:Y:S01]  /*d8b0*/  FADD.FTZ R17, R90, R17 ;  /* 0x000000115a117221 */ /* 0x000fe20000010000 */
[----:B--2---:R-:W-:Y:S02]  /*d8c0*/  F2FP.BF16.F32.PACK_AB R4, R42, R39 ;  /* 0x000000272a04723e */ /* 0x004fe400000010ff */
[----:B-1----:R-:W-:Y:S01]  /*d8d0*/  F2FP.BF16.F32.PACK_AB R6, R61, R2 ;  /* 0x000000023d06723e */ /* 0x002fe200000010ff */
[----:B------:R-:W-:-:S03]  /*d8e0*/  FADD.FTZ R16, R88, R17 ;  /* 0x0000001158107221 */ /* 0x000fc60000010000 */
[----:B------:R-:W1:Y:S01]  /*d8f0*/  MUFU.EX2 R156, R156 ;  /* 0x0000009c009c7308 */ /* 0x000e620000000800 */
[----:B------:R-:W-:Y:S01]  /*d900*/  FADD.FTZ R16, R27, R16 ;  /* 0x000000101b107221 */ /* 0x000fe20000010000 */
[----:B-----5:R-:W-:Y:S01]  /*d910*/  F2FP.BF16.F32.PACK_AB R5, R45, R24 ;  /* 0x000000182d05723e */ /* 0x020fe200000010ff */
[----:B------:R-:W-:Y:S02]  /*d920*/  FADD.FTZ R24, R24, R65 ;  /* 0x0000004118187221 */ /* 0x000fe40000010000 */
[----:B------:R-:W-:Y:S02]  /*d930*/  FADD.FTZ R25, R25, R16 ;  /* 0x0000001019197221 */ /* 0x000fe40000010000 */
[----:B------:R-:W-:Y:S02]  /*d940*/  FADD.FTZ R24, R45, R24 ;  /* 0x000000182d187221 */ /* 0x000fe40000010000 */
[----:B------:R-:W-:-:S04]  /*d950*/  FADD.FTZ R56, R56, R25 ;  /* 0x0000001938387221 */ /* 0x000fc80000010000 */
[----:B------:R-:W-:Y:S01]  /*d960*/  FADD.FTZ R29, R29, R56 ;  /* 0x000000381d1d7221 */ /* 0x000fe20000010000 */
[----:B-1----:R-:W-:-:S03]  /*d970*/  F2FP.BF16.F32.PACK_AB R7, R156, R21 ;  /* 0x000000159c07723e */ /* 0x002fc600000010ff */
[----:B------:R-:W-:Y:S01]  /*d980*/  FADD.FTZ R48, R48, R29 ;  /* 0x0000001d30307221 */ /* 0x000fe20000010000 */
[----:B------:R-:W-:-:S03]  /*d990*/  FADD.FTZ R21, R21, R24 ;  /* 0x0000001815157221 */ /* 0x000fc60000010000 */
[----:B------:R-:W-:Y:S01]  /*d9a0*/  FADD.FTZ R35, R35, R48 ;  /* 0x0000003023237221 */ /* 0x000fe20000010000 */
[----:B------:R-:W-:Y:S01]  /*d9b0*/  FADD.FTZ R156, R156, R21 ;  /* 0x000000159c9c7221 */ /* 0x000fe20000010000 */
[----:B----4-:R-:W-:Y:S02]  /*d9c0*/  HMMA.16816.F32.BF16 R68, R4, R12, R68 ;  /* 0x0000000c0444723c */ /* 0x010fe40000041844 */
[----:B------:R-:W-:-:S04]  /*d9d0*/  FADD.FTZ R50, R50, R35 ;  /* 0x0000002332327221 */ /* 0x000fc80000010000 */
[----:B------:R-:W-:Y:S01]  /*d9e0*/  HMMA.16816.F32.BF16 R72, R4, R14, R72 ;  /* 0x0000000e0448723c */ /* 0x000fe20000041848 */
[----:B------:R-:W-:-:S04]  /*d9f0*/  FADD.FTZ R39, R39, R50 ;  /* 0x0000003227277221 */ /* 0x000fc80000010000 */
[----:B------:R-:W-:Y:S01]  /*da00*/  FADD.FTZ R39, R42, R39 ;  /* 0x000000272a277221 */ /* 0x000fe20000010000 */
[----:B---3--:R-:W-:Y:S03]  /*da10*/  HMMA.16816.F32.BF16 R76, R4, R8, R76 ;  /* 0x00000008044c723c */ /* 0x008fe6000004184c */
[----:B------:R-:W-:-:S03]  /*da20*/  FADD.FTZ R2, R2, R39 ;  /* 0x0000002702027221 */ /* 0x000fc60000010000 */
[----:B------:R-:W-:Y:S01]  /*da30*/  HMMA.16816.F32.BF16 R80, R4, R10, R80 ;  /* 0x0000000a0450723c */ /* 0x000fe20000041850 */
[----:B------:R-:W-:Y:S01]  /*da40*/  FADD.FTZ R155, R61, R2 ;  /* 0x000000023d9b7221 */ /* 0x000fe20000010000 */
[----:B------:R-:W-:-:S15]  /*da50*/  MOV R2, R20 ;  /* 0x0000001400027202 */ /* 0x000fde0000000f00 */
[----:B------:R-:W-:-:S07]  /*da60*/  NOP ;  /* 0x0000000000007918 */ /* 0x000fce0000000000 */
.L_x_4093:
        /* <DEDUP_REMOVED lines=10> */
.L_x_4105:
        /* <DEDUP_REMOVED lines=10> */
[----:B------:R-:W-:Y:S05]  /*dbb0*/  SHF.L.U32 R5, R148, 0x7, RZ ;  /* 0x0000000794057819 */ /* 0x000fea00000006ff */
[----:B------:R-:W-:Y:S05]  /*dbc0*/  VIADD R11, R5, 0x80 ;  /* 0x00000080050b7836 */ /* 0x000fea0000000000 */
[----:B------:R-:W-:Y:S02]  /*dbd0*/  IABS R6, R11 ;  /* 0x0000000b00067213 */ /* 0x000fe40000000000 */
        /* <DEDUP_REMOVED lines=57> */
.L_x_4102:
        /* <DEDUP_REMOVED lines=21> */
[----:B------:R-:W-:Y:S01]  /*e0c0*/  @P0 STS.128 [R149+0x3800], RZ ;  /* 0x003800ff95000388 */ /* 0x000fe20000000c00 */
[----:B------:R-:W-:Y:S02]  /*e0d0*/  IMAD.MOV.U32 R154, RZ, RZ, R158 ;  /* 0x000000ffff9a7224 */ /* 0x000fe400078e009e */
[----:B------:R-:W-:Y:S01]  /*e0e0*/  @!P0 LEA.HI.X R11, R162, R153, R160, 0x1, P1 ;  /* 0x00000099a20b8211 */ /* 0x000fe200008f0ca0 */
[----:B------:R-:W-:Y:S01]  /*e0f0*/  @!PT LDS RZ, [RZ] ;  /* 0x00000000fffff984 */ /* 0x000fe20000000800 */
[----:B------:R-:W-:Y:S01]  /*e100*/  @!PT LDS RZ, [RZ] ;  /* 0x00000000fffff984 */ /* 0x000fe20000000800 */
[----:B------:R-:W-:Y:S01]  /*e110*/  @!PT LDS RZ, [RZ] ;  /* 0x00000000fffff984 */ /* 0x000fe20000000800 */
[----:B------:R1:W-:Y:S01]  /*e120*/  @!P0 LDGSTS.E.BYPASS.LTC128B.128 [R149+0x3800], desc[UR6][R114.64] ;  /* 0x0380000072958fae */ /* 0x0003e2000b901d46 */
[----:B------:R-:W-:Y:S01]  /*e130*/  ISETP.GT.AND P1, PT, R148, R137, PT ;  /* 0x000000899400720c */ /* 0x000fe20003f24270 */
[----:B------:R-:W-:Y:S02]  /*e140*/  IMAD.MOV.U32 R153, RZ, RZ, R159 ;  /* 0x000000ffff997224 */ /* 0x000fe400078e009f */
        /* <DEDUP_REMOVED lines=14> */
[----:B------:R-:W5:Y:S04]  /*e230*/  LDSM.16.M88.4 R104, [R134+0x1c00] ;  /* 0x001c00008668783b */ /* 0x000f680000000200 */
[----:B------:R-:W0:Y:S04]  /*e240*/  LDGDEPBAR ;  /* 0x00000000000079af */ /* 0x000e280000000000 */
[----:B------:R-:W5:Y:S04]  /*e250*/  LDSM.16.M88.4 R108, [R134+0x2000] ;  /* 0x00200000866c783b */ /* 0x000f680000000200 */
[----:B-1----:R-:W1:Y:S04]  /*e260*/  LDSM.16.M88.4 R112, [R134+0x2400] ;  /* 0x002400008670783b */ /* 0x002e680000000200 */
[----:B------:R-:W1:Y:S04]  /*e270*/  LDSM.16.M88.4 R116, [R134+0x2800] ;  /* 0x002800008674783b */ /* 0x000e680000000200 */
[----:B------:R-:W1:Y:S01]  /*e280*/  LDSM.16.M88.4 R120, [R134+0x2c00] ;  /* 0x002c00008678783b */ /* 0x000e620000000200 */
[C---:B---3--:R-:W-:Y:S06]  /*e290*/  HMMA.16816.F32.BF16 R4, R88.reuse, R92, RZ ;  /* 0x0000005c5804723c */ /* 0x048fec00000418ff */
[C---:B--2---:R-:W-:Y:S01]  /*e2a0*/  HMMA.16816.F32.BF16 R8, R88.reuse, R94, RZ ;  /* 0x0000005e5808723c */ /* 0x044fe200000418ff */
[----:B------:R-:W-:Y:S05]  /*e2b0*/  LDSM.16.M88.4 R92, [R133] ;  /* 0x00000000855c783b */ /* 0x000fea0000000200 */
        /* <DEDUP_REMOVED lines=49> */
[----:B------:R-:W-:Y:S03]  /*e5d0*/  MOV R90, RZ ;  /* 0x000000ff005a7202 */ /* 0x000fe60000000f00 */
[----:B------:R-:W-:Y:S02]  /*e5e0*/  IABS R93, R89 ;  /* 0x00000059005d7213 */ /* 0x000fe40000000000 */
[----:B-1----:R-:W-:Y:S04]  /*e5f0*/  IABS R86, R88 ;  /* 0x0000005800567213 */ /* 0x002fe80000000000 */
[----:B------:R-:W1:Y:S10]  /*e600*/  I2F.RP R94, R86 ;  /* 0x00000056005e7306 */ /* 0x000e740000209400 */
[----:B-1----:R-:W1:Y:S02]  /*e610*/  MUFU.RCP R2, R94 ;  /* 0x0000005e00027308 */ /* 0x002e640000001000 */
[----:B-1----:R-:W-:Y:S08]  /*e620*/  VIADD R92, R2, 0xffffffe ;  /* 0x0ffffffe025c7836 */ /* 0x002ff00000000000 */
[----:B------:R-:W1:Y:S02]  /*e630*/  F2I.FTZ.U32.TRUNC.NTZ R91, R92 ;  /* 0x0000005c005b7305 */ /* 0x000e64000021f000 */
[--C-:B-1----:R-:W-:Y:S04]  /*e640*/  IMAD.MOV R2, RZ, RZ, -R91.reuse ;  /* 0x000000ffff027224 */ /* 0x102fe800078e0a5b */
[----:B------:R-:W-:Y:S04]  /*e650*/  IMAD R2, R2, R86, RZ ;  /* 0x0000005602027224 */ /* 0x000fe800078e02ff */
[----:B------:R-:W-:Y:S06]  /*e660*/  IMAD.HI.U32 R2, R91, R2, R90 ;  /* 0x000000025b027227 */ /* 0x000fec00078e005a */
[----:B------:R-:W-:Y:S04]  /*e670*/  IMAD.HI.U32 R90, R2, R93, RZ ;  /* 0x0000005d025a7227 */ /* 0x000fe800078e00ff */
[----:B------:R-:W-:Y:S04]  /*e680*/  IMAD.MOV R91, RZ, RZ, -R90 ;  /* 0x000000ffff5b7224 */ /* 0x000fe800078e0a5a */
[C---:B------:R-:W-:Y:S01]  /*e690*/  IMAD R93, R86.reuse, R91, R93 ;  /* 0x0000005b565d7224 */ /* 0x040fe200078e025d */
[-C--:B------:R-:W-:Y:S04]  /*e6a0*/  LOP3.LUT R91, R89, R88.reuse, RZ, 0x3c, !PT ;  /* 0x00000058595b7212 */ /* 0x080fe800078e3cff */
[----:B------:R-:W-:Y:S01]  /*e6b0*/  ISETP.GE.AND P4, PT, R91, RZ, PT ;  /* 0x000000ff5b00720c */ /* 0x000fe20003f86270 */
[----:B------:R-:W-:Y:S01]  /*e6c0*/  VIADD R91, R89, 0xffffff80 ;  /* 0xffffff80595b7836 */ /* 0x000fe20000000000 */
[----:B------:R-:W-:Y:S04]  /*e6d0*/  ISETP.GT.U32.AND P5, PT, R86, R93, PT ;  /* 0x0000005d5600720c */ /* 0x000fe80003fa4070 */
[----:B------:R-:W-:Y:S02]  /*e6e0*/  IABS R89, R91 ;  /* 0x0000005b00597213 */ /* 0x000fe40000000000 */
[----:B------:R-:W-:Y:S03]  /*e6f0*/  LOP3.LUT R91, R91, R88, RZ, 0x3c, !PT ;  /* 0x000000585b5b7212 */ /* 0x000fe600078e3cff */
[----:B------:R-:W-:Y:S01]  /*e700*/  IMAD.HI.U32 R2, R2, R89, RZ ;  /* 0x0000005902027227 */ /* 0x000fe200078e00ff */
[----:B------:R-:W-:Y:S03]  /*e710*/  ISETP.GE.AND P1, PT, R91, RZ, PT ;  /* 0x000000ff5b00720c */ /* 0x000fe60003f26270 */
[-C--:B------:R-:W-:Y:S01]  /*e720*/  @!P5 IADD3 R93, R93, -R86.reuse, RZ ;  /* 0x800000565d5dd210 */ /* 0x080fe20007ffe0ff */
[----:B------:R-:W-:Y:S02]  /*e730*/  IMAD.MOV R91, RZ, RZ, -R2 ;  /* 0x000000ffff5b7224 */ /* 0x000fe400078e0a02 */
[----:B------:R-:W-:Y:S01]  /*e740*/  @!P5 VIADD R90, R90, 0x1 ;  /* 0x000000015a5ad836 */ /* 0x000fe20000000000 */
[----:B------:R-:W-:Y:S01]  /*e750*/  ISETP.GE.U32.AND P6, PT, R93, R86, PT ;  /* 0x000000565d00720c */ /* 0x000fe20003fc6070 */
[C---:B------:R-:W-:Y:S01]  /*e760*/  IMAD R89, R86.reuse, R91, R89 ;  /* 0x0000005b56597224 */ /* 0x040fe200078e0259 */
[----:B------:R-:W-:Y:S04]  /*e770*/  LOP3.LUT R91, RZ, R88, RZ, 0x33, !PT ;  /* 0x00000058ff5b7212 */ /* 0x000fe800078e33ff */
[----:B------:R-:W-:Y:S07]  /*e780*/  ISETP.GT.U32.AND P3, PT, R86, R89, PT ;  /* 0x000000595600720c */ /* 0x000fee0003f64070 */
[----:B------:R-:W-:Y:S05]  /*e790*/  @P6 VIADD R90, R90, 0x1 ;  /* 0x000000015a5a6836 */ /* 0x000fea0000000000 */
[----:B------:R-:W-:Y:S01]  /*e7a0*/  @!P4 IADD3 R90, -R90, RZ, RZ ;  /* 0x000000ff5a5ac210 */ /* 0x000fe20007ffe1ff */
[----:B------:R-:W-:Y:S01]  /*e7b0*/  @!P3 VIADD R2, R2, 0x1 ;  /* 0x000000010202b836 */ /* 0x000fe20000000000 */
[-C--:B------:R-:W-:Y:S04]  /*e7c0*/  @!P3 IADD3 R89, R89, -R86.reuse, RZ ;  /* 0x800000565959b210 */ /* 0x080fe80007ffe0ff */
[----:B------:R-:W-:Y:S02]  /*e7d0*/  ISETP.GE.U32.AND P3, PT, R89, R86, PT ;  /* 0x000000565900720c */ /* 0x000fe40003f66070 */
[----:B------:R-:W1:Y:S11]  /*e7e0*/  LDC R86, c[0x0][0x24c] ;  /* 0x00009300ff567b82 */ /* 0x000e760000000800 */
[----:B------:R-:W-:Y:S02]  /*e7f0*/  @P3 IADD3 R2, R2, 0x1, RZ ;  /* 0x0000000102023810 */ /* 0x000fe40007ffe0ff */
[----:B------:R-:W-:Y:S03]  /*e800*/  ISETP.NE.AND P3, PT, R88, RZ, PT ;  /* 0x000000ff5800720c */ /* 0x000fe60003f65270 */
[----:B------:R-:W-:Y:S05]  /*e810*/  @!P1 IMAD.MOV R2, RZ, RZ, -R2 ;  /* 0x000000ffff029224 */ /* 0x000fea00078e0a02 */
[C---:B------:R-:W-:Y:S02]  /*e820*/  SEL R93, R91.reuse, R2, !P3 ;  /* 0x000000025b5d7207 */ /* 0x040fe40005800000 */
[----:B------:R-:W-:Y:S02]  /*e830*/  SEL R91, R91, R90, !P3 ;  /* 0x0000005a5b5b7207 */ /* 0x000fe40005800000 */
[CC--:B------:R-:W-:Y:S04]  /*e840*/  LEA R96, P1, R93.reuse, R144.reuse, 0x2 ;  /* 0x000000905d607211 */ /* 0x0c0fe800078210ff */
[-C--:B------:R-:W-:Y:S01]  /*e850*/  LEA.HI.X.SX32 R97, R93, R145.reuse, 0x2, P1 ;  /* 0x000000915d617211 */ /* 0x080fe200008f16ff */
[C---:B------:R-:W-:Y:S01]  /*e860*/  IMAD.IADD R93, R91.reuse, 0x1, -R93 ;  /* 0x000000015b5d7824 */ /* 0x040fe200078e0a5d */
[----:B------:R-:W-:Y:S03]  /*e870*/  LEA R94, P1, R91, R144, 0x2 ;  /* 0x000000905b5e7211 */ /* 0x000fe600078210ff */
[----:B------:R-:W-:Y:S01]  /*e880*/  IMAD R93, R93, R88, -0x80 ;  /* 0xffffff805d5d7424 */ /* 0x000fe200078e0258 */
[----:B------:R-:W-:Y:S01]  /*e890*/  LEA.HI.X.SX32 R95, R91, R145, 0x2, P1 ;  /* 0x000000915b5f7211 */ /* 0x000fe200008f16ff */
[----:B------:R-:W2:Y:S04]  /*e8a0*/  LDG.E R2, desc[UR6][R96.64] ;  /* 0x0000000660027981 */ /* 0x000ea8000c1e1900 */
[----:B------:R-:W2:Y:S02]  /*e8b0*/  LDG.E R89, desc[UR6][R94.64] ;  /* 0x000000065e597981 */ /* 0x000ea4000c1e1900 */
[----:B--2---:R-:W-:Y:S01]  /*e8c0*/  IMAD.IADD R2, R2, 0x1, -R89 ;  /* 0x0000000102027824 */ /* 0x004fe200078e0a59 */
[----:B------:R-:W-:Y:S04]  /*e8d0*/  SHF.R.S32.HI R89, RZ, 0x1f, R93 ;  /* 0x0000001fff597819 */ /* 0x000fe8000001145d */
[----:B------:R-:W-:Y:S01]  /*e8e0*/  SHF.R.S32.HI R91, RZ, 0x1f, R2 ;  /* 0x0000001fff5b7819 */ /* 0x000fe20000011402 */
[----:B------:R-:W-:Y:S04]  /*e8f0*/  IMAD R88, R89, R0, RZ ;  /* 0x0000000059587224 */ /* 0x000fe800078e02ff */
[C---:B-1----:R-:W-:Y:S02]  /*e900*/  IMAD R88, R93.reuse, R86, R88 ;  /* 0x000000565d587224 */ /* 0x042fe400078e0258 */
[----:B------:R-:W-:Y:S05]  /*e910*/  IMAD.WIDE.U32 R92, R93, R0, RZ ;  /* 0x000000005d5c7225 */ /* 0x000fea00078e00ff */
[----:B------:R-:W-:Y:S02]  /*e920*/  IADD3 R93, R93, R88, RZ ;  /* 0x000000585d5d7210 */ /* 0x000fe40007ffe0ff */
[----:B------:R-:W1:Y:S02]  /*e930*/  LDC.64 R88, c[0x0][0x230] ;  /* 0x00008c00ff587b82 */ /* 0x000e640000000a00 */
[-C--:B-1----:R-:W-:Y:S02]  /*e940*/  IMAD R91, R91, R88.reuse, RZ ;  /* 0x000000585b5b7224 */ /* 0x082fe400078e02ff */
[C---:B------:R-:W-:Y:S04]  /*e950*/  IMAD.WIDE.U32 R92, R2.reuse, R88, R92 ;  /* 0x00000058025c7225 */ /* 0x040fe800078e005c */
[----:B------:R-:W-:Y:S01]  /*e960*/  IMAD R91, R2, R89, R91 ;  /* 0x00000059025b7224 */ /* 0x000fe200078e025b */
[----:B------:R-:W-:Y:S03]  /*e970*/  MOV R88, R92 ;  /* 0x0000005c00587202 */ /* 0x000fe60000000f00 */
[----:B------:R-:W-:Y:S07]  /*e980*/  IMAD.IADD R89, R93, 0x1, R91 ;  /* 0x000000015d597824 */ /* 0x000fee00078e025b */
.L_x_4104:
[----:B------:R1:W-:Y:S01]  /*e990*/  @P0 STS [R149+0x1000], RZ ;  /* 0x001000ff95000388 */ /* 0x0003e20000000800 */
[----:B------:R-:W-:Y:S02]  /*e9a0*/  LEA R92, P1, R88, R146, 0x1 ;  /* 0x00000092585c7211 */ /* 0x000fe400078208ff */
[-C--:B------:R-:W-:Y:S01]  /*e9b0*/  @!P0 LEA R86, P3, R0, R88.reuse, 0x6 ;  /* 0x0000005800568211 */ /* 0x080fe200078630ff */
        /* <DEDUP_REMOVED lines=9> */
[CC--:B------:R-:W-:Y:S02]  /*ea50*/  @!P0 LEA R94, P1, R91.reuse, R146.reuse, 0x1 ;  /* 0x000000925b5e8211 */ /* 0x0c0fe400078208ff */
[----:B------:R1:W-:Y:S02]  /*ea60*/  @P0 STS.128 [R149+0x1800], RZ ;  /* 0x001800ff95000388 */ /* 0x0003e40000000c00 */
[----:B------:R-:W-:Y:S02]  /*ea70*/  @!P0 LEA.HI.X R95, R91, R147, R2, 0x1, P1 ;  /* 0x000000935b5f8211 */ /* 0x000fe400008f0c02 */
[----:B------:R-:W2:Y:S01]  /*ea80*/  @!P0 LDC R2, c[0x0][0x24c] ;  /* 0x00009300ff028b82 */ /* 0x000ea20000000800 */
[-C--:B------:R-:W-:Y:S02]  /*ea90*/  @!P0 LEA R90, P1, R86, R146.reuse, 0x1 ;  /* 0x00000092565a8211 */ /* 0x080fe400078208ff */
[----:B------:R-:W-:Y:S01]  /*eaa0*/  @!PT LDS RZ, [RZ] ;  /* 0x00000000fffff984 */ /* 0x000fe20000000800 */
[----:B------:R-:W-:Y:S01]  /*eab0*/  @!PT LDS RZ, [RZ] ;  /* 0x00000000fffff984 */ /* 0x000fe20000000800 */
[----:B------:R-:W-:Y:S01]  /*eac0*/  @!PT LDS RZ, [RZ] ;  /* 0x00000000fffff984 */ /* 0x000fe20000000800 */
[----:B------:R3:W-:Y:S04]  /*ead0*/  @!P0 LDGSTS.E.BYPASS.LTC128B.128 [R149+0x1800], desc[UR6][R94.64] ;  /* 0x018000005e958fae */ /* 0x0007e8000b901d46 */
[----:B------:R1:W-:Y:S01]  /*eae0*/  @P0 STS.128 [R149+0x2000], RZ ;  /* 0x002000ff95000388 */ /* 0x0003e20000000c00 */
[C---:B--2---:R-:W-:Y:S01]  /*eaf0*/  @!P0 LEA.HI.X R2, R0.reuse, R89, R2, 0x6, P3 ;  /* 0x0000005900028211 */ /* 0x044fe200018f3402 */
[----:B------:R-:W-:Y:S02]  /*eb00*/  @!P0 IMAD.WIDE.U32 R88, R0, 0x60, R88 ;  /* 0x0000006000588825 */ /* 0x000fe400078e0058 */
[----:B------:R-:W3:Y:S01]  /*eb10*/  @!P0 LDC R0, c[0x0][0x24c] ;  /* 0x00009300ff008b82 */ /* 0x000ee20000000800 */
        /* <DEDUP_REMOVED lines=17> */
.L_x_4103:
        /* <DEDUP_REMOVED lines=83> */
[----:B------:R-:W-:Y:S01]  /*f160*/  ISETP.GT.AND P0, PT, R148, R137, PT ;  /* 0x000000899400720c */ /* 0x000fe20003f04270 */
        /* <DEDUP_REMOVED lines=32> */
[----:B------:R-:W3:Y:S01]  /*f370*/  MUFU.EX2 R98, R98 ;  /* 0x0000006200627308 */ /* 0x000ee20000000800 */
[----:B------:R-:W-:Y:S01]  /*f380*/  FMUL.FTZ R81, R86, R81 ;  /* 0x0000005156517220 */ /* 0x000fe20000410000 */
[----:B------:R-:W-:Y:S01]  /*f390*/  FMUL.FTZ R83, R3, R83 ;  /* 0x0000005303537220 */ /* 0x000fe20000410000 */
[--C-:B------:R-:W-:Y:S01]  /*f3a0*/  FFMA.FTZ R110, R9, UR4, -R97.reuse ;  /* 0x00000004096e7c23 */ /* 0x100fe20008010861 */
[--C-:B------:R-:W-:Y:S01]  /*f3b0*/  FFMA.FTZ R115, R10, UR4, -R96.reuse ;  /* 0x000000040a737c23 */ /* 0x100fe20008010860 */
[----:B------:R-:W-:Y:S01]  /*f3c0*/  FFMA.FTZ R123, R12, UR4, -R97 ;  /* 0x000000040c7b7c23 */ /* 0x000fe20008010861 */
[--C-:B------:R-:W-:Y:S01]  /*f3d0*/  FFMA.FTZ R157, R15, UR4, -R96.reuse ;  /* 0x000000040f9d7c23 */ /* 0x100fe20008010860 */
[--C-:B------:R-:W-:Y:S03]  /*f3e0*/  FFMA.FTZ R159, R18, UR4, -R96.reuse ;  /* 0x00000004129f7c23 */ /* 0x100fe60008010860 */
[----:B------:R-:W4:Y:S01]  /*f3f0*/  MUFU.EX2 R90, R90 ;  /* 0x0000005a005a7308 */ /* 0x000f220000000800 */
[----:B--2---:R-:W-:Y:S01]  /*f400*/  FFMA.FTZ R109, R86, R155, R89 ;  /* 0x0000009b566d7223 */ /* 0x004fe20000010059 */
[--C-:B------:R-:W-:Y:S01]  /*f410*/  FFMA.FTZ R155, R20, UR4, -R97.reuse ;  /* 0x00000004149b7c23 */ /* 0x100fe20008010861 */
[--C-:B------:R-:W-:Y:S01]  /*f420*/  FFMA.FTZ R118, R21, UR4, -R97.reuse ;  /* 0x0000000415767c23 */ /* 0x100fe20008010861 */
[--C-:B------:R-:W-:Y:S01]  /*f430*/  FFMA.FTZ R121, R22, UR4, -R96.reuse ;  /* 0x0000000416797c23 */ /* 0x100fe20008010860 */
[--C-:B------:R-:W-:Y:S01]  /*f440*/  FFMA.FTZ R108, R23, UR4, -R96.reuse ;  /* 0x00000004176c7c23 */ /* 0x100fe20008010860 */
[--C-:B------:R-:W-:Y:S01]  /*f450*/  FFMA.FTZ R107, R24, UR4, -R97.reuse ;  /* 0x00000004186b7c23 */ /* 0x100fe20008010861 */
[----:B------:R-:W-:Y:S03]  /*f460*/  FFMA.FTZ R102, R25, UR4, -R97 ;  /* 0x0000000419667c23 */ /* 0x000fe60008010861 */
[----:B------:R-:W2:Y:S01]  /*f470*/  MUFU.EX2 R101, R101 ;  /* 0x0000006500657308 */ /* 0x000ea20000000800 */
[C---:B---3--:R-:W-:Y:S01]  /*f480*/  F2FP.BF16.F32.PACK_AB R88, R98.reuse, R89 ;  /* 0x000000596258723e */ /* 0x048fe200000010ff */
[----:B------:R-:W-:Y:S01]  /*f490*/  FADD.FTZ R98, R98, R109 ;  /* 0x0000006d62627221 */ /* 0x000fe20000010000 */
[--C-:B------:R-:W-:Y:S01]  /*f4a0*/  FFMA.FTZ R109, R36, UR4, -R97.reuse ;  /* 0x00000004246d7c23 */ /* 0x100fe20008010861 */
[--C-:B------:R-:W-:Y:S01]  /*f4b0*/  FFMA.FTZ R106, R26, UR4, -R96.reuse ;  /* 0x000000041a6a7c23 */ /* 0x100fe20008010860 */
[----:B------:R-:W-:Y:S01]  /*f4c0*/  FFMA.FTZ R111, R27, UR4, -R96 ;  /* 0x000000041b6f7c23 */ /* 0x000fe20008010860 */
[--C-:B------:R-:W-:Y:S01]  /*f4d0*/  FFMA.FTZ R117, R28, UR4, -R97.reuse ;  /* 0x000000041c757c23 */ /* 0x100fe20008010861 */
[--C-:B------:R-:W-:Y:S03]  /*f4e0*/  FFMA.FTZ R114, R29, UR4, -R97.reuse ;  /* 0x000000041d727c23 */ /* 0x100fe60008010861 */
[----:B------:R-:W3:Y:S01]  /*f4f0*/  MUFU.EX2 R110, R110 ;  /* 0x0000006e006e7308 */ /* 0x000ee20000000800 */
[----:B----4-:R-:W-:Y:S01]  /*f500*/  FFMA.FTZ R86, R3, R156, R90 ;  /* 0x0000009c03567223 */ /* 0x010fe2000001005a */
[----:B------:R-:W-:Y:S01]  /*f510*/  F2FP.BF16.F32.PACK_AB R89, R99, R90 ;  /* 0x0000005a6359723e */ /* 0x000fe200000010ff */
[--C-:B------:R-:W-:Y:S01]  /*f520*/  FFMA.FTZ R156, R19, UR4, -R96.reuse ;  /* 0x00000004139c7c23 */ /* 0x100fe20008010860 */
[----:B------:R-:W-:Y:S01]  /*f530*/  FFMA.FTZ R120, R30, UR4, -R96 ;  /* 0x000000041e787c23 */ /* 0x000fe20008010860 */
[----:B------:R-:W-:Y:S01]  /*f540*/  FADD.FTZ R162, R99, R86 ;  /* 0x0000005663a27221 */ /* 0x000fe20000010000 */
[--C-:B------:R-:W-:Y:S01]  /*f550*/  FFMA.FTZ R99, R40, UR4, -R97.reuse ;  /* 0x0000000428637c23 */ /* 0x100fe20008010861 */
[----:B------:R-:W-:Y:S03]  /*f560*/  FFMA.FTZ R86, R43, UR4, -R96 ;  /* 0x000000042b567c23 */ /* 0x000fe60008010860 */
[----:B------:R-:W-:Y:S01]  /*f570*/  MUFU.EX2 R115, R115 ;  /* 0x0000007300737308 */ /* 0x000fe20000000800 */
[----:B--2---:R-:W-:Y:S01]  /*f580*/  FADD.FTZ R161, R101, R98 ;  /* 0x0000006265a17221 */ /* 0x004fe20000010000 */
[--C-:B------:R-:W-:Y:S01]  /*f590*/  FFMA.FTZ R98, R39, UR4, -R96.reuse ;  /* 0x0000000427627c23 */ /* 0x100fe20008010860 */
[--C-:B------:R-:W-:Y:S01]  /*f5a0*/  FFMA.FTZ R103, R31, UR4, -R96.reuse ;  /* 0x000000041f677c23 */ /* 0x100fe20008010860 */
[--C-:B------:R-:W-:Y:S01]  /*f5b0*/  FFMA.FTZ R105, R32, UR4, -R97.reuse ;  /* 0x0000000420697c23 */ /* 0x100fe20008010861 */
[--C-:B------:R-:W-:Y:S01]  /*f5c0*/  FFMA.FTZ R100, R33, UR4, -R97.reuse ;  /* 0x0000000421647c23 */ /* 0x100fe20008010861 */
[--C-:B------:R-:W-:Y:S01]  /*f5d0*/  FFMA.FTZ R60, R60, UR4, -R97.reuse ;  /* 0x000000043c3c7c23 */ /* 0x100fe20008010861 */
[----:B------:R-:W-:Y:S03]  /*f5e0*/  MOV R3, R0 ;  /* 0x0000000000037202 */ /* 0x000fe60000000f00 */
[----:B------:R-:W2:Y:S01]  /*f5f0*/  MUFU.EX2 R160, R160 ;  /* 0x000000a000a07308 */ /* 0x000ea20000000800 */
[----:B---3--:R-:W-:Y:S01]  /*f600*/  F2FP.BF16.F32.PACK_AB R90, R110, R101 ;  /* 0x000000656e5a723e */ /* 0x008fe200000010ff */
[--C-:B------:R-:W-:Y:S01]  /*f610*/  FFMA.FTZ R101, R34, UR4, -R96.reuse ;  /* 0x0000000422657c23 */ /* 0x100fe20008010860 */
[----:B------:R-:W-:Y:S01]  /*f620*/  FFMA.FTZ R34, R41, UR4, -R97 ;  /* 0x0000000429227c23 */ /* 0x000fe20008010861 */
[----:B------:R-:W-:Y:S01]  /*f630*/  FADD.FTZ R110, R110, R161 ;  /* 0x000000a16e6e7221 */ /* 0x000fe20000010000 */
[----:B------:R-:W-:Y:S01]  /*f640*/  LDSM.16.MT88.4 R40, [R132+0x3800] ;  /* 0x003800008428783b */ /* 0x000fe20000004200 */
[--C-:B------:R-:W-:Y:S01]  /*f650*/  FFMA.FTZ R61, R61, UR4, -R97.reuse ;  /* 0x000000043d3d7c23 */ /* 0x100fe20008010861 */
[----:B------:R-:W-:Y:S03]  /*f660*/  MOV R87, R2 ;  /* 0x0000000200577202 */ /* 0x000fe60000000f00 */
[----:B------:R-:W-:Y:S01]  /*f670*/  MUFU.EX2 R123, R123 ;  /* 0x0000007b007b7308 */ /* 0x000fe20000000800 */
[--C-:B------:R-:W-:Y:S01]  /*f680*/  FFMA.FTZ R64, R64, UR4, -R97.reuse ;  /* 0x0000000440407c23 */ /* 0x100fe20008010861 */
[--C-:B------:R-:W-:Y:S01]  /*f690*/  FFMA.FTZ R62, R62, UR4, -R96.reuse ;  /* 0x000000043e3e7c23 */ /* 0x100fe20008010860 */
[----:B------:R-:W-:Y:S07]  /*f6a0*/  FFMA.FTZ R63, R63, UR4, -R96 ;  /* 0x000000043f3f7c23 */ /* 0x000fee0008010860 */
[----:B------:R-:W3:Y:S01]  /*f6b0*/  MUFU.EX2 R116, R116 ;  /* 0x0000007400747308 */ /* 0x000ee20000000800 */
[----:B--2---:R-:W-:Y:S01]  /*f6c0*/  F2FP.BF16.F32.PACK_AB R91, R160, R115 ;  /* 0x00000073a05b723e */ /* 0x004fe200000010ff */
[----:B------:R-:W-:Y:S08]  /*f6d0*/  FADD.FTZ R115, R115, R162 ;  /* 0x000000a273737221 */ /* 0x000ff00000010000 */
        /* <DEDUP_REMOVED lines=12> */
[----:B------:R-:W2:Y:S01]  /*f7a0*/  MUFU.EX2 R118, R118 ;  /* 0x0000007600767308 */ /* 0x000ea20000000800 */
[----:B------:R-:W2:Y:S03]  /*f7b0*/  LDSM.16.MT88.4 R92, [R132+0x3400] ;  /* 0x00340000845c783b */ /* 0x000ea60000004200 */
[C---:B---3--:R-:W-:Y:S01]  /*f7c0*/  F2FP.BF16.F32.PACK_AB R88, R116.reuse, R123 ;  /* 0x0000007b7458723e */ /* 0x048fe200000010ff */
[----:B------:R-:W-:Y:S05]  /*f7d0*/  FADD.FTZ R123, R123, R110 ;  /* 0x0000006e7b7b7221 */ /* 0x000fea0000010000 */
[----:B------:R-:W-:Y:S01]  /*f7e0*/  MUFU.EX2 R121, R121 ;  /* 0x0000007900797308 */ /* 0x000fe20000000800 */
[----:B-1----:R-:W-:Y:S01]  /*f7f0*/  F2FP.BF16.F32.PACK_AB R89, R157, R158 ;  /* 0x0000009e9d59723e */ /* 0x002fe200000010ff */
[----:B------:R-:W-:Y:S01]  /*f800*/  FFMA.FTZ R110, R53, UR4, -R97 ;  /* 0x00000004356e7c23 */ /* 0x000fe20008010861 */
[----:B------:R-:W-:Y:S01]  /*f810*/  FADD.FTZ R53, R116, R123 ;  /* 0x0000007b74357221 */ /* 0x000fe20000010000 */
[--C-:B------:R-:W-:Y:S01]  /*f820*/  FFMA.FTZ R123, R54, UR4, -R96.reuse ;  /* 0x00000004367b7c23 */ /* 0x100fe20008010860 */
[--C-:B------:R-:W-:Y:S01]  /*f830*/  FFMA.FTZ R116, R55, UR4, -R96.reuse ;  /* 0x0000000437747c23 */ /* 0x100fe20008010860 */
[----:B----4-:R-:W-:Y:S04]  /*f840*/  F2FP.BF16.F32.PACK_AB R90, R119, R122 ;  /* 0x0000007a775a723e */ /* 0x010fe800000010ff */
[----:B------:R-:W1:Y:S01]  /*f850*/  MUFU.EX2 R108, R108 ;  /* 0x0000006c006c7308 */ /* 0x000e620000000800 */
[----:B-----5:R-:W-:Y:S02]  /*f860*/  F2FP.BF16.F32.PACK_AB R91, R156, R159 ;  /* 0x0000009f9c5b723e */ /* 0x020fe400000010ff */
[----:B--2---:R-:W-:Y:S07]  /*f870*/  F2FP.BF16.F32.PACK_AB R36, R118, R155 ;  /* 0x0000009b7624723e */ /* 0x004fee00000010ff */
[----:B------:R-:W-:Y:S10]  /*f880*/  MUFU.EX2 R107, R107 ;  /* 0x0000006b006b7308 */ /* 0x000ff40000000800 */
[----:B------:R-:W2:Y:S01]  /*f890*/  MUFU.EX2 R102, R102 ;  /* 0x0000006600667308 */ /* 0x000ea20000000800 */
[----:B-1----:R-:W-:Y:S09]  /*f8a0*/  F2FP.BF16.F32.PACK_AB R37, R108, R121 ;  /* 0x000000796c25723e */ /* 0x002ff200000010ff */
[----:B------:R-:W-:Y:S01]  /*f8b0*/  MUFU.EX2 R106, R106 ;  /* 0x0000006a006a7308 */ /* 0x000fe20000000800 */
[C---:B------:R-:W-:Y:S06]  /*f8c0*/  HMMA.16816.F32.BF16 R68, R88.reuse, R92, R68 ;  /* 0x0000005c5844723c */ /* 0x040fec0000041844 */
[C---:B------:R-:W-:Y:S03]  /*f8d0*/  HMMA.16816.F32.BF16 R72, R88.reuse, R94, R72 ;  /* 0x0000005e5848723c */ /* 0x040fe60000041848 */
[----:B------:R-:W1:Y:S01]  /*f8e0*/  MUFU.EX2 R111, R111 ;  /* 0x0000006f006f7308 */ /* 0x000e620000000800 */
[----:B------:R-:W3:Y:S01]  /*f8f0*/  LDSM.16.MT88.4 R92, [R131+0x3400] ;  /* 0x00340000835c783b */ /* 0x000ee20000004200 */
[----:B--2---:R-:W-:Y:S08]  /*f900*/  F2FP.BF16.F32.PACK_AB R38, R102, R107 ;  /* 0x0000006b6626723e */ /* 0x004ff000000010ff */
[----:B------:R-:W-:Y:S10]  /*f910*/  MUFU.EX2 R117, R117 ;  /* 0x0000007500757308 */ /* 0x000ff40000000800 */
[----:B------:R-:W2:Y:S01]  /*f920*/  MUFU.EX2 R114, R114 ;  /* 0x0000007200727308 */ /* 0x000ea20000000800 */
[----:B-1----:R-:W-:Y:S09]  /*f930*/  F2FP.BF16.F32.PACK_AB R39, R111, R106 ;  /* 0x0000006a6f27723e */ /* 0x002ff200000010ff */
[----:B------:R-:W-:Y:S10]  /*f940*/  MUFU.EX2 R120, R120 ;  /* 0x0000007800787308 */ /* 0x000ff40000000800 */
[----:B------:R-:W1:Y:S10]  /*f950*/  MUFU.EX2 R103, R103 ;  /* 0x0000006700677308 */ /* 0x000e740000000800 */
[----:B------:R-:W-:Y:S01]  /*f960*/  MUFU.EX2 R105, R105 ;  /* 0x0000006900697308 */ /* 0x000fe20000000800 */
[C---:B---3--:R-:W-:Y:S06]  /*f970*/  HMMA.16816.F32.BF16 R76, R88.reuse, R92, R76 ;  /* 0x0000005c584c723c */ /* 0x048fec000004184c */
[----:B------:R-:W-:Y:S03]  /*f980*/  HMMA.16816.F32.BF16 R80, R88, R94, R80 ;  /* 0x0000005e5850723c */ /* 0x000fe60000041850 */
[----:B------:R-:W3:Y:S02]  /*f990*/  MUFU.EX2 R100, R100 ;  /* 0x0000006400647308 */ /* 0x000ee40000000800 */
[--C-:B------:R-:W-:Y:S01]  /*f9a0*/  FFMA.FTZ R92, R44, UR4, -R97.reuse ;  /* 0x000000042c5c7c23 */ /* 0x100fe20008010861 */
[--C-:B------:R-:W-:Y:S01]  /*f9b0*/  FFMA.FTZ R93, R45, UR4, -R97.reuse ;  /* 0x000000042d5d7c23 */ /* 0x100fe20008010861 */
[--C-:B------:R-:W-:Y:S01]  /*f9c0*/  FFMA.FTZ R94, R46, UR4, -R96.reuse ;  /* 0x000000042e5e7c23 */ /* 0x100fe20008010860 */
[--C-:B------:R-:W-:Y:S05]  /*f9d0*/  FFMA.FTZ R89, R47, UR4, -R96.reuse ;  /* 0x000000042f597c23 */ /* 0x100fea0008010860 */
[----:B------:R-:W-:Y:S01]  /*f9e0*/  MUFU.EX2 R101, R101 ;  /* 0x0000006500657308 */ /* 0x000fe20000000800 */
[----:B------:R-:W4:Y:S01]  /*f9f0*/  LDSM.16.MT88.4 R44, [R131+0x3800] ;  /* 0x00380000832c783b */ /* 0x000f220000004200 */
[C---:B------:R-:W-:Y:S05]  /*fa00*/  HMMA.16816.F32.BF16 R68, R36.reuse, R40, R68 ;  /* 0x000000282444723c */ /* 0x040fea0000041844 */
[--C-:B------:R-:W-:Y:S03]  /*fa10*/  FFMA.FTZ R91, R48, UR4, -R97.reuse ;  /* 0x00000004305b7c23 */ /* 0x100fe60008010861 */
[----:B------:R-:W5:Y:S01]  /*fa20*/  MUFU.EX2 R104, R104 ;  /* 0x0000006800687308 */ /* 0x000f620000000800 */
[C---:B------:R-:W-:Y:S01]  /*fa30*/  HMMA.16816.F32.BF16 R72, R36.reuse, R42, R72 ;  /* 0x0000002a2448723c */ /* 0x040fe20000041848 */
[----:B------:R-:W5:Y:S02]  /*fa40*/  LDSM.16.MT88.4 R40, [R132+0x3c00] ;  /* 0x003c00008428783b */ /* 0x000f640000004200 */
[--C-:B------:R-:W-:Y:S01]  /*fa50*/  FFMA.FTZ R95, R50, UR4, -R96.reuse ;  /* 0x00000004325f7c23 */ /* 0x100fe20008010860 */
[----:B------:R-:W-:Y:S01]  /*fa60*/  FFMA.FTZ R90, R51, UR4, -R96 ;  /* 0x00000004335a7c23 */ /* 0x000fe20008010860 */
[----:B------:R-:W-:Y:S04]  /*fa70*/  FFMA.FTZ R88, R49, UR4, -R97 ;  /* 0x0000000431587c23 */ /* 0x000fe80008010861 */
[----:B------:R-:W-:Y:S02]  /*fa80*/  MUFU.EX2 R109, R109 ;  /* 0x0000006d006d7308 */ /* 0x000fe40000000800 */
[----:B------:R-:W-:Y:S01]  /*fa90*/  FADD.FTZ R49, R160, R115 ;  /* 0x00000073a0317221 */ /* 0x000fe20000010000 */
[----:B------:R-:W-:Y:S03]  /*faa0*/  FFMA.FTZ R115, R52, UR4, -R97 ;  /* 0x0000000434737c23 */ /* 0x000fe60008010861 */
[----:B------:R-:W-:Y:S02]  /*fab0*/  FADD.FTZ R158, R158, R49 ;  /* 0x000000319e9e7221 */ /* 0x000fe40000010000 */
[----:B------:R-:W5:Y:S02]  /*fac0*/  LDSM.16.MT88.4 R48, [R131+0x3c00] ;  /* 0x003c00008330783b */ /* 0x000f640000004200 */
[----:B------:R-:W-:Y:S01]  /*fad0*/  MUFU.EX2 R112, R112 ;  /* 0x0000007000707308 */ /* 0x000fe20000000800 */
[----:B------:R-:W-:Y:S01]  /*fae0*/  FADD.FTZ R158, R157, R158 ;  /* 0x0000009e9d9e7221 */ /* 0x000fe20000010000 */
[----:B------:R-:W-:Y:S01]  /*faf0*/  FFMA.FTZ R157, R56, UR4, -R97 ;  /* 0x00000004389d7c23 */ /* 0x000fe20008010861 */
[----:B------:R-:W-:Y:S02]  /*fb00*/  FADD.FTZ R56, R122, R53 ;  /* 0x000000357a387221 */ /* 0x000fe40000010000 */
[----:B------:R-:W-:Y:S01]  /*fb10*/  FADD.FTZ R159, R159, R158 ;  /* 0x0000009e9f9f7221 */ /* 0x000fe20000010000 */
[----:B------:R-:W-:Y:S01]  /*fb20*/  FFMA.FTZ R158, R58, UR4, -R96 ;  /* 0x000000043a9e7c23 */ /* 0x000fe20008010860 */
[----:B------:R-:W-:Y:S03]  /*fb30*/  LDSM.16.MT88.4 R52, [R131+0x4000] ;  /* 0x004000008334783b */ /* 0x000fe60000004200 */
[----:B------:R2:W-:Y:S01]  /*fb40*/  MUFU.EX2 R122, R157 ;  /* 0x0000009d007a7308 */ /* 0x0005e20000000800 */
[----:B------:R-:W-:Y:S01]  /*fb50*/  FADD.FTZ R56, R119, R56 ;  /* 0x0000003877387221 */ /* 0x000fe20000010000 */
[--C-:B------:R-:W-:Y:S01]  /*fb60*/  FFMA.FTZ R119, R57, UR4, -R97.reuse ;  /* 0x0000000439777c23 */ /* 0x100fe20008010861 */
[----:B------:R-:W-:Y:S01]  /*fb70*/  FFMA.FTZ R97, R65, UR4, -R97 ;  /* 0x0000000441617c23 */ /* 0x000fe20008010861 */
[--C-:B------:R-:W-:Y:S06]  /*fb80*/  FFMA.FTZ R65, R66, UR4, -R96.reuse ;  /* 0x0000000442417c23 */ /* 0x100fec0008010860 */
[----:B------:R-:W-:Y:S01]  /*fb90*/  MUFU.EX2 R113, R113 ;  /* 0x0000007100717308 */ /* 0x000fe20000000800 */
[C---:B----4-:R-:W-:Y:S06]  /*fba0*/  HMMA.16816.F32.BF16 R76, R36.reuse, R44, R76 ;  /* 0x0000002c244c723c */ /* 0x050fec000004184c */
[----:B------:R-:W-:Y:S03]  /*fbb0*/  HMMA.16816.F32.BF16 R80, R36, R46, R80 ;  /* 0x0000002e2450723c */ /* 0x000fe60000041850 */
[----:B------:R-:W-:Y:S01]  /*fbc0*/  MUFU.EX2 R98, R98 ;  /* 0x0000006200627308 */ /* 0x000fe20000000800 */
[----:B------:R-:W4:Y:S01]  /*fbd0*/  LDSM.16.MT88.4 R44, [R132+0x4000] ;  /* 0x00400000842c783b */ /* 0x000f220000004200 */
[--C-:B--2---:R-:W-:Y:S01]  /*fbe0*/  FFMA.FTZ R157, R59, UR4, -R96.reuse ;  /* 0x000000043b9d7c23 */ /* 0x104fe20008010860 */
[----:B------:R-:W-:Y:S01]  /*fbf0*/  FFMA.FTZ R96, R67, UR4, -R96 ;  /* 0x0000000443607c23 */ /* 0x000fe20008010860 */
[----:B------:R-:W-:Y:S06]  /*fc00*/  F2FP.BF16.F32.PACK_AB R36, R114, R117 ;  /* 0x000000757224723e */ /* 0x000fec00000010ff */
[----:B------:R-:W-:Y:S01]  /*fc10*/  MUFU.EX2 R99, R99 ;  /* 0x0000006300637308 */ /* 0x000fe20000000800 */
[----:B-1----:R-:W-:Y:S02]  /*fc20*/  F2FP.BF16.F32.PACK_AB R37, R103, R120 ;  /* 0x000000786725723e */ /* 0x002fe400000010ff */
[----:B---3--:R-:W-:Y:S02]  /*fc30*/  F2FP.BF16.F32.PACK_AB R38, R100, R105 ;  /* 0x000000696426723e */ /* 0x008fe400000010ff */
[----:B-----5:R-:W-:Y:S05]  /*fc40*/  F2FP.BF16.F32.PACK_AB R39, R104, R101 ;  /* 0x000000656827723e */ /* 0x020fea00000010ff */
[----:B------:R-:W1:Y:S02]  /*fc50*/  MUFU.EX2 R34, R34 ;  /* 0x0000002200227308 */ /* 0x000e640000000800 */
[C---:B------:R-:W-:Y:S08]  /*fc60*/  HMMA.16816.F32.BF16 R68, R36.reuse, R40, R68 ;  /* 0x000000282444723c */ /* 0x040ff00000041844 */
[----:B------:R-:W-:Y:S01]  /*fc70*/  MUFU.EX2 R35, R35 ;  /* 0x0000002300237308 */ /* 0x000fe20000000800 */
[C---:B------:R-:W-:Y:S09]  /*fc80*/  HMMA.16816.F32.BF16 R72, R36.reuse, R42, R72 ;  /* 0x0000002a2448723c */ /* 0x040ff20000041848 */
[----:B------:R-:W2:Y:S02]  /*fc90*/  MUFU.EX2 R86, R86 ;  /* 0x0000005600567308 */ /* 0x000ea40000000800 */
[----:B------:R-:W-:Y:S01]  /*fca0*/  FADD.FTZ R41, R155, R56 ;  /* 0x000000389b297221 */ /* 0x000fe20000010000 */
[C---:B------:R-:W-:Y:S01]  /*fcb0*/  HMMA.16816.F32.BF16 R76, R36.reuse, R48, R76 ;  /* 0x00000030244c723c */ /* 0x040fe2000004184c */
[----:B------:R-:W3:Y:S02]  /*fcc0*/  LDSM.16.MT88.4 R56, [R132+0x4400] ;  /* 0x004400008438783b */ /* 0x000ee40000004200 */
[----:B-1----:R-:W-:Y:S01]  /*fcd0*/  F2FP.BF16.F32.PACK_AB R42, R34, R99 ;  /* 0x00000063222a723e */ /* 0x002fe200000010ff */
[----:B------:R-:W-:Y:S03]  /*fce0*/  FADD.FTZ R40, R156, R159 ;  /* 0x0000009f9c287221 */ /* 0x000fe60000010000 */
[----:B------:R-:W-:Y:S01]  /*fcf0*/  MUFU.EX2 R92, R92 ;  /* 0x0000005c005c7308 */ /* 0x000fe20000000800 */
[----:B------:R-:W-:Y:S01]  /*fd00*/  HMMA.16816.F32.BF16 R80, R36, R50, R80 ;  /* 0x000000322450723c */ /* 0x000fe20000041850 */
[----:B------:R-:W1:Y:S02]  /*fd10*/  LDSM.16.MT88.4 R48, [R131+0x4400] ;  /* 0x004400008330783b */ /* 0x000e640000004200 */
[----:B------:R-:W-:Y:S01]  /*fd20*/  FADD.FTZ R155, R121, R40 ;  /* 0x00000028799b7221 */ /* 0x000fe20000010000 */
[----:B------:R-:W-:Y:S01]  /*fd30*/  F2FP.BF16.F32.PACK_AB R40, R112, R109 ;  /* 0x0000006d7028723e */ /* 0x000fe200000010ff */
[----:B------:R-:W-:Y:S04]  /*fd40*/  FADD.FTZ R118, R118, R41 ;  /* 0x0000002976767221 */ /* 0x000fe80000010000 */
[----:B------:R-:W5:Y:S02]  /*fd50*/  MUFU.EX2 R93, R93 ;  /* 0x0000005d005d7308 */ /* 0x000f640000000800 */
[----:B------:R-:W-:Y:S02]  /*fd60*/  F2FP.BF16.F32.PACK_AB R41, R98, R113 ;  /* 0x000000716229723e */ /* 0x000fe400000010ff */
[----:B--2---:R-:W-:Y:S01]  /*fd70*/  F2FP.BF16.F32.PACK_AB R43, R86, R35 ;  /* 0x00000023562b723e */ /* 0x004fe200000010ff */
[----:B------:R-:W-:Y:S01]  /*fd80*/  FADD.FTZ R155, R108, R155 ;  /* 0x0000009b6c9b7221 */ /* 0x000fe20000010000 */
[----:B------:R-:W-:Y:S04]  /*fd90*/  FADD.FTZ R107, R107, R118 ;  /* 0x000000766b6b7221 */ /* 0x000fe80000010000 */
[----:B------:R-:W-:Y:S01]  /*fda0*/  MUFU.EX2 R94, R94 ;  /* 0x0000005e005e7308 */ /* 0x000fe20000000800 */
[----:B------:R-:W-:Y:S01]  /*fdb0*/  FADD.FTZ R106, R106, R155 ;  /* 0x0000009b6a6a7221 */ /* 0x000fe20000010000 */
[----:B------:R-:W-:Y:S01]  /*fdc0*/  FADD.FTZ R102, R102, R107 ;  /* 0x0000006b66667221 */ /* 0x000fe20000010000 */
[C---:B----4-:R-:W-:Y:S07]  /*fdd0*/  HMMA.16816.F32.BF16 R68, R40.reuse, R44, R68 ;  /* 0x0000002c2844723c */ /* 0x050fee0000041844 */
[----:B------:R-:W2:Y:S01]  /*fde0*/  MUFU.EX2 R89, R89 ;  /* 0x0000005900597308 */ /* 0x000ea20000000800 */
[C---:B------:R-:W-:Y:S01]  /*fdf0*/  HMMA.16816.F32.BF16 R72, R40.reuse, R46, R72 ;  /* 0x0000002e2848723c */ /* 0x040fe20000041848 */
[----:B------:R-:W4:Y:S02]  /*fe00*/  LDSM.16.MT88.4 R44, [R132+0x4800] ;  /* 0x00480000842c783b */ /* 0x000f240000004200 */
[----:B-----5:R-:W-:Y:S03]  /*fe10*/  F2FP.BF16.F32.PACK_AB R36, R93, R92 ;  /* 0x0000005c5d24723e */ /* 0x020fe600000010ff */
[C---:B------:R-:W-:Y:S03]  /*fe20*/  HMMA.16816.F32.BF16 R76, R40.reuse, R52, R76 ;  /* 0x00000034284c723c */ /* 0x040fe6000004184c */
[----:B------:R-:W-:Y:S02]  /*fe30*/  MUFU.EX2 R91, R91 ;  /* 0x0000005b005b7308 */ /* 0x000fe40000000800 */
[----:B------:R-:W-:Y:S01]  /*fe40*/  FADD.FTZ R111, R111, R106 ;  /* 0x0000006a6f6f7221 */ /* 0x000fe20000010000 */
[----:B------:R-:W-:Y:S01]  /*fe50*/  HMMA.16816.F32.BF16 R80, R40, R54, R80 ;  /* 0x000000362850723c */ /* 0x000fe20000041850 */
[----:B------:R-:W5:Y:S06]  /*fe60*/  LDSM.16.MT88.4 R52, [R131+0x4800] ;  /* 0x004800008334783b */ /* 0x000f6c0000004200 */
[----:B------:R-:W3:Y:S01]  /*fe70*/  MUFU.EX2 R88, R88 ;  /* 0x0000005800587308 */ /* 0x000ee20000000800 */
[----:B--2---:R-:W-:Y:S03]  /*fe80*/  F2FP.BF16.F32.PACK_AB R37, R89, R94 ;  /* 0x0000005e5925723e */ /* 0x004fe600000010ff */
[----:B------:R-:W-:Y:S01]  /*fe90*/  FADD.FTZ R117, R117, R102 ;  /* 0x0000006675757221 */ /* 0x000fe20000010000 */
[----:B------:R-:W-:Y:S05]  /*fea0*/  FADD.FTZ R120, R120, R111 ;  /* 0x0000006f78787221 */ /* 0x000fea0000010000 */
        /* <DEDUP_REMOVED lines=28> */
[----:B---3--:R-:W-:Y:S01]  /*10070*/  F2FP.BF16.F32.PACK_AB R40, R110, R115 ;  /* 0x000000736e28723e */ /* 0x008fe200000010ff */
[C---:B-1----:R-:W-:Y:S07]  /*10080*/  HMMA.16816.F32.BF16 R76, R36.reuse, R48, R76 ;  /* 0x00000030244c723c */ /* 0x042fee000004184c */
[----:B------:R-:W1:Y:S01]  /*10090*/  MUFU.EX2 R119, R119 ;  /* 0x0000007700777308 */ /* 0x000e620000000800 */
[----:B------:R-:W-:Y:S01]  /*100a0*/  FADD.FTZ R94, R89, R94 ;  /* 0x0000005e595e7221 */ /* 0x000fe20000010000 */
[----:B------:R-:W-:Y:S01]  /*100b0*/  HMMA.16816.F32.BF16 R80, R36, R50, R80 ;  /* 0x000000322450723c */ /* 0x000fe20000041850 */
[----:B------:R-:W3:Y:S07]  /*100c0*/  LDSM.16.MT88.4 R48, [R131+0x4c00] ;  /* 0x004c00008330783b */ /* 0x000eee0000004200 */
[----:B------:R-:W-:Y:S03]  /*100d0*/  MUFU.EX2 R156, R158 ;  /* 0x0000009e009c7308 */ /* 0x000fe60000000800 */
[----:B--2---:R-:W-:Y:S01]  /*100e0*/  F2FP.BF16.F32.PACK_AB R41, R116, R123 ;  /* 0x0000007b7429723e */ /* 0x004fe200000010ff */
[----:B------:R-:W-:Y:S01]  /*100f0*/  FADD.FTZ R91, R91, R34 ;  /* 0x000000225b5b7221 */ /* 0x000fe20000010000 */
[----:B------:R-:W-:Y:S03]  /*10100*/  FADD.FTZ R95, R95, R94 ;  /* 0x0000005e5f5f7221 */ /* 0x000fe60000010000 */
[----:B------:R-:W-:Y:S01]  /*10110*/  FADD.FTZ R88, R88, R91 ;  /* 0x0000005b58587221 */ /* 0x000fe20000010000 */
[----:B------:R-:W-:Y:S01]  /*10120*/  FADD.FTZ R90, R90, R95 ;  /* 0x0000005f5a5a7221 */ /* 0x000fe20000010000 */
[----:B------:R-:W2:Y:S01]  /*10130*/  MUFU.EX2 R121, R157 ;  /* 0x0000009d00797308 */ /* 0x000ea20000000800 */
[----:B-1----:R-:W-:Y:S01]  /*10140*/  F2FP.BF16.F32.PACK_AB R42, R119, R122 ;  /* 0x0000007a772a723e */ /* 0x002fe200000010ff */
[----:B------:R-:W-:Y:S01]  /*10150*/  FADD.FTZ R115, R115, R88 ;  /* 0x0000005873737221 */ /* 0x000fe20000010000 */
[----:B------:R-:W-:Y:S03]  /*10160*/  FADD.FTZ R123, R123, R90 ;  /* 0x0000005a7b7b7221 */ /* 0x000fe60000010000 */
[----:B------:R-:W-:Y:S01]  /*10170*/  FADD.FTZ R115, R110, R115 ;  /* 0x000000736e737221 */ /* 0x000fe20000010000 */
[----:B------:R-:W-:Y:S03]  /*10180*/  FADD.FTZ R123, R116, R123 ;  /* 0x0000007b747b7221 */ /* 0x000fe60000010000 */
[----:B------:R-:W-:Y:S01]  /*10190*/  MUFU.EX2 R60, R60 ;  /* 0x0000003c003c7308 */ /* 0x000fe20000000800 */
[----:B------:R-:W-:Y:S04]  /*101a0*/  FADD.FTZ R122, R122, R115 ;  /* 0x000000737a7a7221 */ /* 0x000fe80000010000 */
[----:B------:R-:W-:Y:S05]  /*101b0*/  FADD.FTZ R119, R119, R122 ;  /* 0x0000007a77777221 */ /* 0x000fea0000010000 */
[----:B------:R-:W1:Y:S01]  /*101c0*/  MUFU.EX2 R61, R61 ;  /* 0x0000003d003d7308 */ /* 0x000e620000000800 */
[C---:B--2---:R-:W-:Y:S01]  /*101d0*/  F2FP.BF16.F32.PACK_AB R43, R121.reuse, R156 ;  /* 0x0000009c792b723e */ /* 0x044fe200000010ff */
[----:B------:R-:W-:Y:S04]  /*101e0*/  FADD.FTZ R156, R156, R123 ;  /* 0x0000007b9c9c7221 */ /* 0x000fe80000010000 */
[----:B------:R-:W-:Y:S04]  /*101f0*/  FADD.FTZ R121, R121, R156 ;  /* 0x0000009c79797221 */ /* 0x000fe80000010000 */
[----:B------:R-:W-:Y:S01]  /*10200*/  MUFU.EX2 R62, R62 ;  /* 0x0000003e003e7308 */ /* 0x000fe20000000800 */
[C---:B----4-:R-:W-:Y:S06]  /*10210*/  HMMA.16816.F32.BF16 R68, R40.reuse, R44, R68 ;  /* 0x0000002c2844723c */ /* 0x050fec0000041844 */
[C---:B------:R-:W-:Y:S03]  /*10220*/  HMMA.16816.F32.BF16 R72, R40.reuse, R46, R72 ;  /* 0x0000002e2848723c */ /* 0x040fe60000041848 */
[----:B------:R-:W2:Y:S02]  /*10230*/  MUFU.EX2 R63, R63 ;  /* 0x0000003f003f7308 */ /* 0x000ea40000000800 */
[----:B-1----:R-:W-:Y:S01]  /*10240*/  F2FP.BF16.F32.PACK_AB R36, R61, R60 ;  /* 0x0000003c3d24723e */ /* 0x002fe200000010ff */
[C---:B-----5:R-:W-:Y:S07]  /*10250*/  HMMA.16816.F32.BF16 R76, R40.reuse, R52, R76 ;  /* 0x00000034284c723c */ /* 0x060fee000004184c */
[----:B------:R-:W-:Y:S01]  /*10260*/  MUFU.EX2 R64, R64 ;  /* 0x0000004000407308 */ /* 0x000fe20000000800 */
[----:B------:R-:W-:Y:S01]  /*10270*/  FADD.FTZ R60, R60, R119 ;  /* 0x000000773c3c7221 */ /* 0x000fe20000010000 */
[----:B------:R-:W-:Y:S08]  /*10280*/  HMMA.16816.F32.BF16 R80, R40, R54, R80 ;  /* 0x000000362850723c */ /* 0x000ff00000041850 */
[----:B------:R-:W1:Y:S03]  /*10290*/  MUFU.EX2 R97, R97 ;  /* 0x0000006100617308 */ /* 0x000e660000000800 */
[----:B--2---:R-:W-:Y:S01]  /*102a0*/  F2FP.BF16.F32.PACK_AB R37, R63, R62 ;  /* 0x0000003e3f25723e */ /* 0x004fe200000010ff */
        /* <DEDUP_REMOVED lines=18> */
.L_x_4101:
[----:B------:R-:W1:Y:S01]  /*103d0*/  SHFL.BFLY PT, R4, R155, 0x2, 0x1f ;  /* 0x0c401f009b047f89 */ /* 0x000e6200000e0000 */
[----:B------:R-:W2:Y:S01]  /*103e0*/  S2UR UR5, SR_CgaCtaId ;  /* 0x00000000000579c3 */ /* 0x000ea20000008800 */
[----:B------:R-:W-:Y:S01]  /*103f0*/  IMAD.MOV.U32 R11, RZ, RZ, 0x3f800000 ;  /* 0x3f800000ff0b7424 */ /* 0x000fe200078e00ff */
[----:B------:R-:W-:Y:S01]  /*10400*/  UMOV UR4, 0x400 ;  /* 0x0000040000047882 */ /* 0x000fe20000000000 */
[----:B------:R-:W3:Y:S01]  /*10410*/  SHFL.BFLY PT, R5, R156, 0x2, 0x1f ;  /* 0x0c401f009c057f89 */ /* 0x000ee200000e0000 */
[----:B------:R-:W-:Y:S01]  /*10420*/  IMAD.MOV.U32 R10, RZ, RZ, 0x3f800000 ;  /* 0x3f800000ff0a7424 */ /* 0x000fe200078e00ff */
[----:B------:R-:W-:Y:S03]  /*10430*/  BSSY B0, `(.L_x_4106) ;  /* 0x0000091000007945 */ /* 0x000fe60003800000 */
[----:B------:R-:W-:Y:S06]  /*10440*/  BAR.SYNC.DEFER_BLOCKING 0x0 ;  /* 0x0000000000007b1d */ /* 0x000fec0000010000 */
[----:B------:R-:W4:Y:S01]  /*10450*/  S2R R28, SR_CTAID.Y ;  /* 0x00000000001c7919 */ /* 0x000f220000002600 */
[----:B------:R-:W5:Y:S01]  /*10460*/  S2R R29, SR_CTAID.X ;  /* 0x00000000001d7919 */ /* 0x000f620000002500 */
[----:B-1----:R-:W-:Y:S01]  /*10470*/  FADD.FTZ R3, R4, R155 ;  /* 0x0000009b04037221 */ /* 0x002fe20000010000 */
[----:B--2---:R-:W-:Y:S01]  /*10480*/  ULEA UR5, UR5, UR4, 0x18 ;  /* 0x0000000405057291 */ /* 0x004fe2000f8ec03f */
[----:B------:R-:W1:Y:S01]  /*10490*/  S2R R4, SR_TID.X ;  /* 0x0000000000047919 */ /* 0x000e620000002100 */
        /* <DEDUP_REMOVED lines=9> */
[----:B------:R-:W-:Y:S02]  /*10530*/  LEA.HI R8, R13, R4, RZ, 0x3 ;  /* 0x000000040d087211 */ /* 0x000fe400078f18ff */
[----:B------:R-:W-:Y:S02]  /*10540*/  SHF.R.S32.HI R9, RZ, 0x2, R7 ;  /* 0x00000002ff097819 */ /* 0x000fe40000011407 */
[----:B------:R-:W-:Y:S02]  /*10550*/  SHF.R.S32.HI R3, RZ, 0x3, R8 ;  /* 0x00000003ff037819 */ /* 0x000fe40000011408 */
[----:B------:R-:W-:-:S02]  /*10560*/  SHF.R.S32.HI R14, RZ, 0x1f, R9 ;  /* 0x0000001fff0e7819 */ /* 0x000fc40000011409 */
[-C--:B------:R-:W-:Y:S01]  /*10570*/  LEA.HI R15, R13, R4.reuse, RZ, 0x6 ;  /* 0x000000040d0f7211 */ /* 0x080fe200078f30ff */
[----:B------:R-:W1:Y:S01]  /*10580*/  @P3 MUFU.RCP R11, R6 ;  /* 0x00000006000b3308 */ /* 0x000e620000001000 */
[----:B------:R-:W-:Y:S01]  /*10590*/  LEA.HI R14, R14, R9, RZ, 0x3 ;  /* 0x000000090e0e7211 */ /* 0x000fe200078f18ff */
[----:B------:R-:W3:Y:S01]  /*105a0*/  @P3 LDC R31, c[0x0][0x2e8] ;  /* 0x0000ba00ff1f3b82 */ /* 0x000ee20000000800 */
[----:B------:R-:W-:Y:S02]  /*105b0*/  LEA.HI R12, R8, R3, RZ, 0x1 ;  /* 0x00000003080c7211 */ /* 0x000fe400078f08ff */
[----:B------:R-:W-:Y:S02]  /*105c0*/  LOP3.LUT R14, R14, 0xfffffff8, RZ, 0xc0, !PT ;  /* 0xfffffff80e0e7812 */ /* 0x000fe400078ec0ff */
[----:B------:R-:W-:Y:S01]  /*105d0*/  LOP3.LUT R12, R12, 0xfffffffe, RZ, 0xc0, !PT ;  /* 0xfffffffe0c0c7812 */ /* 0x000fe200078ec0ff */
[----:B------:R-:W-:Y:S01]  /*105e0*/  @P3 MUFU.LG2 R6, R6 ;  /* 0x0000000600063308 */ /* 0x000fe20000000c00 */
[----:B------:R-:W-:Y:S01]  /*105f0*/  LOP3.LUT R17, R8, 0xfffffff8, RZ, 0xc0, !PT ;  /* 0xfffffff808117812 */ /* 0x000fe200078ec0ff */
[----:B------:R-:W-:Y:S01]  /*10600*/  IMAD.IADD R14, R9, 0x1, -R14 ;  /* 0x00000001090e7824 */ /* 0x000fe200078e0a0e */
[----:B------:R-:W-:Y:S01]  /*10610*/  SHF.L.U32 R9, R15, 0x2, RZ ;  /* 0x000000020f097819 */ /* 0x000fe200000006ff */
[----:B------:R-:W-:Y:S01]  /*10620*/  IMAD.IADD R12, R3, 0x1, -R12 ;  /* 0x00000001030c7824 */ /* 0x000fe200078e0a0c */
[----:B------:R-:W-:-:S02]  /*10630*/  LEA.HI R8, R13, R4, RZ, 0x4 ;  /* 0x000000040d087211 */ /* 0x000fc400078f20ff */
[----:B------:R-:W-:Y:S02]  /*10640*/  LOP3.LUT R9, R9, 0x3fffff00, RZ, 0xc0, !PT ;  /* 0x3fffff0009097812 */ /* 0x000fe400078ec0ff */
[----:B------:R-:W-:Y:S01]  /*10650*/  LEA.HI R16, R14, R14, RZ, 0x1 ;  /* 0x0000000e0e107211 */ /* 0x000fe200078f08ff */
[----:B-1----:R-:W-:Y:S01]  /*10660*/  FMUL.FTZ R68, R11, R68 ;  /* 0x000000440b447220 */ /* 0x002fe20000410000 */
[----:B------:R-:W-:Y:S01]  /*10670*/  FSETP.NE.FTZ.AND P2, PT, R5, RZ, PT ;  /* 0x000000ff0500720b */ /* 0x000fe20003f55000 */
[----:B------:R-:W-:Y:S01]  /*10680*/  IMAD R12, R12, 0x20, R9 ;  /* 0x000000200c0c7824 */ /* 0x000fe200078e0209 */
[----:B------:R-:W-:Y:S01]  /*10690*/  LOP3.LUT R15, R16, 0x1fffffe, RZ, 0xc0, !PT ;  /* 0x01fffffe100f7812 */ /* 0x000fe200078ec0ff */
[C---:B------:R-:W-:Y:S01]  /*106a0*/  IMAD.IADD R9, R4.reuse, 0x1, -R17 ;  /* 0x0000000104097824 */ /* 0x040fe200078e0a11 */
[----:B------:R-:W-:Y:S01]  /*106b0*/  SHF.R.S32.HI R17, RZ, 0x4, R8 ;  /* 0x00000004ff117819 */ /* 0x000fe20000011408 */
[----:B------:R-:W-:Y:S01]  /*106c0*/  FMUL.FTZ R69, R11, R69 ;  /* 0x000000450b457220 */ /* 0x000fe20000410000 */
[----:B------:R-:W-:Y:S01]  /*106d0*/  LEA.HI R8, R13, R4, RZ, 0x5 ;  /* 0x000000040d087211 */ /* 0x000fe200078f28ff */
[----:B------:R-:W-:Y:S01]  /*106e0*/  FMUL.FTZ R72, R11, R72 ;  /* 0x000000480b487220 */ /* 0x000fe20000410000 */
[----:B------:R-:W-:Y:S01]  /*106f0*/  LEA.HI R22, R9, R9, RZ, 0x1 ;  /* 0x0000000909167211 */ /* 0x000fe200078f08ff */
[----:B------:R-:W-:Y:S01]  /*10700*/  IMAD.SHL.U32 R17, R17, 0x40, RZ ;  /* 0x0000004011117824 */ /* 0x000fe200078e00ff */
[----:B------:R-:W-:Y:S01]  /*10710*/  LOP3.LUT R13, R7, 0xfffffffc, RZ, 0xc0, !PT ;  /* 0xfffffffc070d7812 */ /* 0x000fe200078ec0ff */
[----:B------:R-:W-:Y:S01]  /*10720*/  FMUL.FTZ R73, R11, R73 ;  /* 0x000000490b497220 */ /* 0x000fe20000410000 */
[----:B------:R-:W-:Y:S01]  /*10730*/  SHF.R.S32.HI R16, RZ, 0x1, R16 ;  /* 0x00000001ff107819 */ /* 0x000fe20000011410 */
[----:B------:R-:W1:Y:S01]  /*10740*/  @P2 MUFU.RCP R10, R5 ;  /* 0x00000005000a2308 */ /* 0x000e620000001000 */
[----:B------:R-:W-:Y:S01]  /*10750*/  SHF.R.S32.HI R18, RZ, 0x1, R22 ;  /* 0x00000001ff127819 */ /* 0x000fe20000011416 */
[----:B------:R-:W-:Y:S01]  /*10760*/  IMAD.IADD R20, R4, 0x1, -R13 ;  /* 0x0000000104147824 */ /* 0x000fe200078e0a0d */
[----:B------:R-:W-:Y:S01]  /*10770*/  SHF.R.S32.HI R7, RZ, 0x5, R8 ;  /* 0x00000005ff077819 */ /* 0x000fe20000011408 */
[----:B------:R-:W-:Y:S01]  /*10780*/  IMAD.SHL.U32 R19, R16, 0x40, RZ ;  /* 0x0000004010137824 */ /* 0x000fe200078e00ff */
[----:B------:R-:W-:Y:S01]  /*10790*/  IADD3 R14, R14, -R15, RZ ;  /* 0x8000000f0e0e7210 */ /* 0x000fe20007ffe0ff */
[----:B------:R-:W-:Y:S01]  /*107a0*/  IMAD.SHL.U32 R18, R18, 0x8, RZ ;  /* 0x0000000812127824 */ /* 0x000fe200078e00ff */
[----:B------:R-:W-:Y:S01]  /*107b0*/  LOP3.LUT R17, R17, 0xc0, RZ, 0xc0, !PT ;  /* 0x000000c011117812 */ /* 0x000fe200078ec0ff */
[----:B------:R-:W-:Y:S01]  /*107c0*/  IMAD R15, R7, 0x100, R20 ;  /* 0x00000100070f7824 */ /* 0x000fe200078e0214 */
[----:B------:R-:W-:Y:S01]  /*107d0*/  LOP3.LUT R22, R22, 0xfffffffe, RZ, 0xc0, !PT ;  /* 0xfffffffe16167812 */ /* 0x000fe200078ec0ff */
[----:B------:R-:W-:Y:S01]  /*107e0*/  FMUL.FTZ R76, R11, R76 ;  /* 0x0000004c0b4c7220 */ /* 0x000fe20000410000 */
[----:B------:R-:W-:Y:S01]  /*107f0*/  LOP3.LUT R19, R19, 0xc0, RZ, 0xc0, !PT ;  /* 0x000000c013137812 */ /* 0x000fe200078ec0ff */
[----:B------:R-:W-:Y:S01]  /*10800*/  IMAD R14, R14, 0x10, R15 ;  /* 0x000000100e0e7824 */ /* 0x000fe200078e020f */
[----:B------:R-:W-:Y:S01]  /*10810*/  IADD3 R13, R9, -R22, RZ ;  /* 0x80000016090d7210 */ /* 0x000fe20007ffe0ff */
[----:B------:R-:W-:Y:S01]  /*10820*/  FMUL.FTZ R77, R11, R77 ;  /* 0x0000004d0b4d7220 */ /* 0x000fe20000410000 */
[----:B------:R-:W-:Y:S01]  /*10830*/  LOP3.LUT R18, R17, 0x18, R18, 0xf8, !PT ;  /* 0x0000001811127812 */ /* 0x000fe200078ef812 */
[----:B------:R-:W-:Y:S01]  /*10840*/  FMUL.FTZ R80, R11, R80 ;  /* 0x000000500b507220 */ /* 0x000fe20000410000 */
[----:B------:R-:W-:Y:S01]  /*10850*/  LEA.HI R15, R19, R19, RZ, 0x1d ;  /* 0x00000013130f7211 */ /* 0x000fe200078fe8ff */
[----:B------:R-:W-:Y:S01]  /*10860*/  FMUL.FTZ R81, R11, R81 ;  /* 0x000000510b517220 */ /* 0x000fe20000410000 */
[----:B------:R-:W-:Y:S01]  /*10870*/  SHF.R.U32.HI R17, RZ, 0x3, R17 ;  /* 0x00000003ff117819 */ /* 0x000fe20000011611 */
[----:B-1----:R-:W-:Y:S01]  /*10880*/  FMUL.FTZ R71, R10, R71 ;  /* 0x000000470a477220 */ /* 0x002fe20000410000 */
[----:B------:R-:W-:Y:S01]  /*10890*/  LOP3.LUT P0, RZ, R16, 0x2, RZ, 0xc0, !PT ;  /* 0x0000000210ff7812 */ /* 0x000fe2000780c0ff */
[----:B------:R-:W-:Y:S01]  /*108a0*/  IMAD.U32 R15, R14, 0x2, R15 ;  /* 0x000000020e0f7824 */ /* 0x000fe200078e000f */
[----:B------:R-:W-:Y:S01]  /*108b0*/  LEA R13, R13, R12, 0x2 ;  /* 0x0000000c0d0d7211 */ /* 0x000fe200078e10ff */
[----:B------:R-:W-:Y:S01]  /*108c0*/  FMUL.FTZ R70, R10, R70 ;  /* 0x000000460a467220 */ /* 0x000fe20000410000 */
[----:B------:R-:W-:Y:S01]  /*108d0*/  LOP3.LUT R12, R18, R17, RZ, 0x3c, !PT ;  /* 0x00000011120c7212 */ /* 0x000fe200078e3cff */
[----:B------:R-:W-:Y:S01]  /*108e0*/  FMUL.FTZ R75, R10, R75 ;  /* 0x0000004b0a4b7220 */ /* 0x000fe20000410000 */
[----:B------:R-:W-:Y:S01]  /*108f0*/  LOP3.LUT R17, R16, 0x1, RZ, 0xc0, !PT ;  /* 0x0000000110117812 */ /* 0x000fe200078ec0ff */
[C---:B------:R-:W-:Y:S01]  /*10900*/  FMUL.FTZ R74, R10.reuse, R74 ;  /* 0x0000004a0a4a7220 */ /* 0x040fe20000410000 */
[----:B------:R-:W-:Y:S01]  /*10910*/  MOV R14, 0x20 ;  /* 0x00000020000e7802 */ /* 0x000fe20000000f00 */
[----:B------:R-:W-:Y:S01]  /*10920*/  IMAD.IADD R12, R13, 0x1, R12 ;  /* 0x000000010d0c7824 */ /* 0x000fe200078e020c */
[----:B------:R-:W-:Y:S01]  /*10930*/  ISETP.NE.U32.AND P1, PT, R17, 0x1, PT ;  /* 0x000000011100780c */ /* 0x000fe20003f25070 */
[C---:B------:R-:W-:Y:S01]  /*10940*/  FMUL.FTZ R79, R10.reuse, R79 ;  /* 0x0000004f0a4f7220 */ /* 0x040fe20000410000 */
[----:B------:R-:W-:Y:S01]  /*10950*/  LEA R15, R15, UR5, 0x2 ;  /* 0x000000050f0f7c11 */ /* 0x000fe2000f8e10ff */
[----:B------:R-:W-:Y:S01]  /*10960*/  FMUL.FTZ R78, R10, R78 ;  /* 0x0000004e0a4e7220 */ /* 0x000fe20000410000 */
[----:B------:R-:W-:Y:S01]  /*10970*/  SEL R11, R14, 0xffffffe0, P1 ;  /* 0xffffffe00e0b7807 */ /* 0x000fe20000800000 */
[C---:B------:R-:W-:Y:S01]  /*10980*/  FMUL.FTZ R83, R10.reuse, R83 ;  /* 0x000000530a537220 */ /* 0x040fe20000410000 */
[----:B------:R-:W-:Y:S01]  /*10990*/  FMUL.FTZ R82, R10, R82 ;  /* 0x000000520a527220 */ /* 0x000fe20000410000 */
[C---:B------:R-:W-:Y:S01]  /*109a0*/  VIADD R14, R15.reuse, 0x40 ;  /* 0x000000400f0e7836 */ /* 0x040fe20000000000 */
[C---:B------:R-:W-:Y:S01]  /*109b0*/  IADD3 R13, R15.reuse, R11, RZ ;  /* 0x0000000b0f0d7210 */ /* 0x040fe20007ffe0ff */
[----:B------:R-:W-:Y:S01]  /*109c0*/  @P0 VIADD R14, R15, 0xffffffc0 ;  /* 0xffffffc00f0e0836 */ /* 0x000fe20000000000 */
[----:B------:R-:W-:Y:S01]  /*109d0*/  STS.64 [R15], R68 ;  /* 0x000000440f007388 */ /* 0x000fe20000000a00 */
[----:B------:R-:W-:Y:S01]  /*109e0*/  LEA R34, R12, UR5, 0x2 ;  /* 0x000000050c227c11 */ /* 0x000fe2000f8e10ff */
[----:B------:R-:W1:Y:S01]  /*109f0*/  @P2 LDC R33, c[0x0][0x2e8] ;  /* 0x0000ba00ff212b82 */ /* 0x000e620000000800 */
[----:B------:R-:W-:Y:S01]  /*10a00*/  IMAD.IADD R30, R11, 0x1, R14 ;  /* 0x000000010b1e7824 */ /* 0x000fe200078e020e */
[----:B------:R-:W-:Y:S01]  /*10a10*/  STS.64 [R15+0x400], R70 ;  /* 0x000400460f007388 */ /* 0x000fe20000000a00 */
[----:B------:R-:W-:Y:S01]  /*10a20*/  LOP3.LUT R35, R8, 0xffffffe0, RZ, 0xc0, !PT ;  /* 0xffffffe008237812 */ /* 0x000fe200078ec0ff */
[----:B------:R-:W4:Y:S01]  /*10a30*/  @P2 MUFU.LG2 R5, R5 ;  /* 0x0000000500052308 */ /* 0x000f220000000c00 */
[----:B------:R-:W-:Y:S01]  /*10a40*/  SHF.R.S32.HI R32, RZ, 0x1f, R7 ;  /* 0x0000001fff207819 */ /* 0x000fe20000011407 */
[----:B------:R-:W-:Y:S01]  /*10a50*/  STS.64 [R13], R72 ;  /* 0x000000480d007388 */ /* 0x000fe20000000a00 */
[----:B------:R-:W-:Y:S01]  /*10a60*/  IADD3 R35, -R35, R4, RZ ;  /* 0x0000000423237210 */ /* 0x000fe20007ffe1ff */
[----:B------:R-:W2:Y:S01]  /*10a70*/  LDC.64 R10, c[0x0][0x2c0] ;  /* 0x0000b000ff0a7b82 */ /* 0x000ea20000000a00 */
[----:B------:R-:W-:Y:S01]  /*10a80*/  LEA.HI R32, R32, R7, RZ, 0x2 ;  /* 0x0000000720207211 */ /* 0x000fe200078f10ff */
[----:B------:R-:W-:Y:S01]  /*10a90*/  STS.64 [R13+0x400], R74 ;  /* 0x0004004a0d007388 */ /* 0x000fe20000000a00 */
[----:B------:R-:W-:Y:S01]  /*10aa0*/  LOP3.LUT P0, RZ, R35, 0x3, RZ, 0xc0, !PT ;  /* 0x0000000323ff7812 */ /* 0x000fe2000780c0ff */
[----:B------:R-:W-:Y:S01]  /*10ab0*/  @P3 FMUL.FTZ R37, R6, 0.69314718246459960938 ;  /* 0x3f31721806253820 */ /* 0x000fe20000410000 */
[----:B------:R-:W-:Y:S01]  /*10ac0*/  IADD3 R35, -R143, RZ, RZ ;  /* 0x000000ff8f237210 */ /* 0x000fe20007ffe1ff */
[----:B------:R-:W-:Y:S01]  /*10ad0*/  STS.64 [R14], R76 ;  /* 0x0000004c0e007388 */ /* 0x000fe20000000a00 */
[----:B------:R-:W-:Y:S01]  /*10ae0*/  LOP3.LUT R32, R32, 0xffffffc, RZ, 0xc0, !PT ;  /* 0x0ffffffc20207812 */ /* 0x000fe200078ec0ff */
[----:B------:R-:W-:Y:S01]  /*10af0*/  IMAD.SHL.U32 R8, R9, 0x4, RZ ;  /* 0x0000000409087824 */ /* 0x000fe200078e00ff */
[----:B-----5:R-:W-:Y:S01]  /*10b00*/  SHF.L.U32 R6, R29, 0x6, RZ ;  /* 0x000000061d067819 */ /* 0x020fe200000006ff */
[----:B------:R-:W-:Y:S01]  /*10b10*/  STS.64 [R14+0x400], R78 ;  /* 0x0004004e0e007388 */ /* 0x000fe20000000a00 */
[----:B------:R-:W-:-:S02]  /*10b20*/  IMAD.MOV.U32 R4, RZ, RZ, -0x800000 ;  /* 0xff800000ff047424 */ /* 0x000fc400078e00ff */
[----:B---3--:R-:W-:Y:S01]  /*10b30*/  @P3 FFMA.FTZ R4, R2, R31, R37 ;  /* 0x0000001f02043223 */ /* 0x008fe20000010025 */
[----:B----4-:R-:W-:Y:S01]  /*10b40*/  @P2 FMUL.FTZ R5, R5, 0.69314718246459960938 ;  /* 0x3f31721805052820 */ /* 0x010fe20000410000 */
[----:B------:R-:W-:Y:S01]  /*10b50*/  STS.64 [R30], R80 ;  /* 0x000000501e007388 */ /* 0x000fe20000000a00 */
[----:B------:R-:W-:Y:S01]  /*10b60*/  IMAD.IADD R7, R7, 0x1, -R32 ;  /* 0x0000000107077824 */ /* 0x000fe200078e0a20 */
[----:B------:R-:W-:Y:S01]  /*10b70*/  SHF.R.S32.HI R9, RZ, 0x1f, R8 ;  /* 0x0000001fff097819 */ /* 0x000fe20000011408 */
[----:B------:R-:W-:Y:S01]  /*10b80*/  IMAD.MOV.U32 R2, RZ, RZ, -0x800000 ;  /* 0xff800000ff027424 */ /* 0x000fe200078e00ff */
[----:B------:R3:W-:Y:S01]  /*10b90*/  STS.64 [R30+0x400], R82 ;  /* 0x000400521e007388 */ /* 0x0007e20000000a00 */
[----:B-1----:R-:W-:Y:S01]  /*10ba0*/  @P2 FFMA.FTZ R2, R0, R33, R5 ;  /* 0x0000002100022223 */ /* 0x002fe20000010005 */
[----:B------:R-:W-:Y:S01]  /*10bb0*/  IMAD R7, R7, 0x10, R150 ;  /* 0x0000001007077824 */ /* 0x000fe200078e0296 */
[----:B------:R-:W-:Y:S01]  /*10bc0*/  BAR.SYNC.DEFER_BLOCKING 0x0 ;  /* 0x0000000000007b1d */ /* 0x000fe20000010000 */
[----:B------:R-:W-:-:S02]  /*10bd0*/  IMAD R0, R29, -0x40, R142 ;  /* 0xffffffc01d007824 */ /* 0x000fc400078e028e */
[----:B--2---:R-:W-:-:S05]  /*10be0*/  IMAD R143, R28, R10, R143 ;  /* 0x0000000a1c8f7224 */ /* 0x004fca00078e028f */
[----:B---3--:R-:W1:Y:S01]  /*10bf0*/  LDC R30, c[0x0][0x270] ;  /* 0x00009c00ff1e7b82 */ /* 0x008e620000000800 */
[----:B------:R2:W3:Y:S04]  /*10c00*/  LDS.128 R24, [R34] ;  /* 0x0000000022187984 */ /* 0x0004e80000000c00 */
[----:B------:R2:W4:Y:S04]  /*10c10*/  LDS.128 R20, [R34+0x800] ;  /* 0x0008000022147984 */ /* 0x0005280000000c00 */
[----:B------:R2:W2:Y:S04]  /*10c20*/  LDS.128 R16, [R34+0x1000] ;  /* 0x0010000022107984 */ /* 0x0004a80000000c00 */
[----:B------:R1:W2:Y:S02]  /*10c30*/  LDS.128 R12, [R34+0x1800] ;  /* 0x00180000220c7984 */ /* 0x0002a40000000c00 */
[----:B-1----:R-:W-:-:S04]  /*10c40*/  IMAD R35, R30, R35, UR4 ;  /* 0x000000041e237e24 */ /* 0x002fc8000f8e0223 */
[----:B------:R-:W-:-:S04]  /*10c50*/  IMAD R35, R143, R30, R35 ;  /* 0x0000001e8f237224 */ /* 0x000fc800078e0223 */
[----:B------:R-:W-:Y:S01]  /*10c60*/  IMAD R6, R35, R11, R6 ;  /* 0x0000000b23067224 */ /* 0x000fe200078e0206 */
[----:B--234-:R-:W-:Y:S06]  /*10c70*/  @P0 BRA `(.L_x_4107) ;  /* 0x0000000000300947 */ /* 0x01cfec0003800000 */
        /* <DEDUP_REMOVED lines=12> */
.L_x_4107:
[----:B------:R-:W-:Y:S05]  /*10d40*/  BSYNC B0 ;  /* 0x0000000000007941 */ /* 0x000fea0003800000 */
.L_x_4106:
[----:B------:R-:W-:Y:S01]  /*10d50*/  ULDC UR4, c[0x0][0x2d0] ;  /* 0x0000b40000047ab9 */ /* 0x000fe20000000800 */
[C---:B------:R-:W-:Y:S01]  /*10d60*/  VIADD R5, R3.reuse, 0x10 ;  /* 0x0000001003057836 */ /* 0x040fe20000000000 */
        /* <DEDUP_REMOVED lines=9> */
[----:B-1----:R-:W-:-:S02]  /*10e00*/  IADD3 R2, P0, R6, R8, RZ ;  /* 0x0000000806027210 */ /* 0x002fc40007f1e0ff */
        /* <DEDUP_REMOVED lines=12> */
.L_x_4108:
        /* <DEDUP_REMOVED lines=11> */
.L_x_5366:


//--------------------- .text._ZN5flash24flash_fwd_splitkv_kernelI23Flash_fwd_kernel_traitsILi32ELi64ELi128ELi4ELb0ELb0EN7cutlass10bfloat16_tE19Flash_kernel_traitsILi32ELi64ELi128ELi4ES3_EELb1ELb0ELb0ELb0ELb0ELb1ELb1ELb1EEEvNS_16Flash_fwd_paramsE --------------------------
	.section	.text._ZN5flash24flash_fwd_splitkv_kernelI23Flash_fwd_kernel_traitsILi32ELi64ELi128ELi4ELb0ELb0EN7cutlass10bfloat16_tE19Flash_kernel_traitsILi32ELi64ELi128ELi4ES3_EELb1ELb0ELb0ELb0ELb0ELb1ELb1ELb1EEEvNS_16Flash_fwd_paramsE,"ax",@progbits
	.align	128
        .global         _ZN5flash24flash_fwd_splitkv_kernelI23Flash_fwd_kernel_traitsILi32ELi64ELi128ELi4ELb0ELb0EN7cutlass10bfloat16_tE19Flash_kernel_traitsILi32ELi64ELi128ELi4ES3_EELb1ELb0ELb0ELb0ELb0ELb1ELb1ELb1EEEvNS_16Flash_fwd_paramsE
        .type           _ZN5flash24flash_fwd_splitkv_kernelI23Flash_fwd_kernel_traitsILi32ELi64ELi128ELi4ELb0ELb0EN7cutlass10bfloat16_tE19Flash_kernel_traitsILi32ELi64ELi128ELi4ES3_EELb1ELb0ELb0ELb0ELb0ELb1ELb1ELb1EEEvNS_16Flash_fwd_paramsE,@function
        .size           _ZN5flash24flash_fwd_splitkv_kernelI23Flash_fwd_kernel_traitsILi32ELi64ELi128ELi4ELb0ELb0EN7cutlass10bfloat16_tE19Flash_kernel_traitsILi32ELi64ELi128ELi4ES3_EELb1ELb0ELb0ELb0ELb0ELb1ELb1ELb1EEEvNS_16Flash_fwd_paramsE,(.L_x_5367 - _ZN5flash24flash_fwd_splitkv_kernelI23Flash_fwd_kernel_traitsILi32ELi64ELi128ELi4ELb0ELb0EN7cutlass10bfloat16_tE19Flash_kernel_traitsILi32ELi64ELi128ELi4ES3_EELb1ELb0ELb0ELb0ELb0ELb1ELb1ELb1EEEvNS_16Flash_fwd_paramsE)
        .other          _ZN5flash24flash_fwd_splitkv_kernelI23Flash_fwd_kernel_traitsILi32ELi64ELi128ELi4ELb0ELb0EN7cutlass10bfloat16_tE19Flash_kernel_traitsILi32ELi64ELi128ELi4ES3_EELb1ELb0ELb0ELb0ELb0ELb1ELb1ELb1EEEvNS_16Flash_fwd_paramsE,@"STO_CUDA_ENTRY STV_DEFAULT"
_ZN5flash24flash_fwd_splitkv_kernelI23Flash_fwd_kernel_traitsILi32ELi64ELi128ELi4ELb0ELb0EN7cutlass10bfloat16_tE19Flash_kernel_traitsILi32ELi64ELi128ELi4ES3_EELb1ELb0ELb0ELb0ELb0ELb1ELb1ELb1EEEvNS_16Flash_fwd_paramsE:
.text._ZN5flash24flash_fwd_splitkv_kernelI23Flash_fwd_kernel_traitsILi32ELi64ELi128ELi4ELb0ELb0EN7cutlass10bfloat16_tE19Flash_kernel_traitsILi32ELi64ELi128ELi4ES3_EELb1ELb0ELb0ELb0ELb0ELb1ELb1ELb1EEEvNS_16Flash_fwd_paramsE:
[----:B------:R-:W-:Y:S08]  /*0000*/  LDC R1, c[0x0][0x28] ;  /* 0x00000a00ff017b82 */ /* 0x000ff00000000800 */
[----:B------:R-:W1:Y:S01]  /*0010*/  LDC R0, c[0x0][0x270] ;  /* 0x00009c00ff007b82 */ /* 0x000e620000000800 */
[----:B------:R-:W2:Y:S01]  /*0020*/  S2R R90, SR_CTAID.Z ;  /* 0x00000000005a7919 */ /* 0x000ea20000002700 */
[----:B------:R-:W-:Y:S01]  /*0030*/  MOV R13, 0xffffffff ;  /* 0xffffffff000d7802 */ /* 0x000fe20000000f00 */
[----:B------:R-:W-:Y:S01]  /*0040*/  ULDC.64 UR6, c[0x0][0x208] ;  /* 0x0000820000067ab9 */ /* 0x000fe20000000a00 */
[----:B------:R-:W-:-:S04]  /*0050*/  ULDC.64 UR4, c[0x0][0x300] ;  /* 0x0000c00000047ab9 */ /* 0x000fc80000000a00 */
[----:B------:R-:W3:Y:S08]  /*0060*/  LDC.64 R6, c[0x0][0x2f0] ;  /* 0x0000bc00ff067b82 */ /* 0x000ef00000000a00 */
[----:B------:R-:W4:Y:S01]  /*0070*/  LDC.64 R8, c[0x0][0x2f8] ;  /* 0x0000be00ff087b82 */ /* 0x000f220000000a00 */
[----:B-1----:R-:W1:Y:S01]  /*0080*/  I2F.U32.RP R2, R0 ;  /* 0x0000000000027306 */ /* 0x002e620000209000 */
[----:B------:R-:W-:-:S06]  /*0090*/  ISETP.NE.U32.AND P1, PT, R0, RZ, PT ;  /* 0x000000ff0000720c */ /* 0x000fcc0003f25070 */
[----:B------:R-:W4:Y:S01]  /*00a0*/  LDC.64 R18, c[0x0][0x300] ;  /* 0x0000c000ff127b82 */ /* 0x000f220000000a00 */
        /* <DEDUP_REMOVED lines=18> */
[----:B------:R-:W2:Y:S08]  /*01d0*/  LDC.U8 R4, c[0x0][0x3c2] ;  /* 0x0000f080ff047b82 */ /* 0x000eb00000000000 */
[----:B------:R-:W-:Y:S01]  /*01e0*/  @P2 VIADD R115, R115, 0x1 ;  /* 0x0000000173732836 */ /* 0x000fe20000000000 */
[----:B------:R-:W-:-:S05]  /*01f0*/  @!P1 LOP3.LUT R115, RZ, R0, RZ, 0x33, !PT ;  /* 0x00000000ff739212 */ /* 0x000fca00078e33ff */
[----:B---3--:R-:W-:-:S05]  /*0200*/  IMAD.WIDE R6, R115, 0x4, R6 ;  /* 0x0000000473067825 */ /* 0x008fca00078e0206 */
[----:B------:R-:W3:Y:S04]  /*0210*/  @P0 LDG.E R13, desc[UR6][R6.64] ;  /* 0x00000006060d0981 */ /* 0x000ee8000c1e1900 */
[----:B------:R1:W3:Y:S01]  /*0220*/  @P0 LDG.E R114, desc[UR6][R6.64+0x4] ;  /* 0x0000040606720981 */ /* 0x0002e2000c1e1900 */
[----:B--2---:R-:W-:Y:S01]  /*0230*/  ISETP.NE.AND P1, PT, R4, RZ, PT ;  /* 0x000000ff0400720c */ /* 0x004fe20003f25270 */
[C---:B----4-:R-:W-:Y:S01]  /*0240*/  IMAD.WIDE R8, R115.reuse, 0x4, R8 ;  /* 0x0000000473087825 */ /* 0x050fe200078e0208 */
[----:B-1----:R-:W-:Y:S02]  /*0250*/  ISETP.EQ.U32.AND P2, PT, R2, RZ, PT ;  /* 0x000000ff0200720c */ /* 0x002fe40003f42070 */
[----:B------:R-:W-:Y:S01]  /*0260*/  ISETP.NE.U32.AND P5, PT, RZ, UR4, PT ;  /* 0x00000004ff007c0c */ /* 0x000fe2000bfa5070 */
[----:B------:R-:W-:Y:S01]  /*0270*/  IMAD.WIDE R18, R115, 0x4, R18 ;  /* 0x0000000473127825 */ /* 0x000fe200078e0212 */
[----:B------:R-:W-:-:S02]  /*0280*/  ISETP.EQ.OR.EX P2, PT, R3, RZ, !P1, P2 ;  /* 0x000000ff0300720c */ /* 0x000fc40004f42720 */
[----:B------:R-:W-:Y:S02]  /*0290*/  ISETP.NE.AND.EX P5, PT, RZ, UR5, PT, P5 ;  /* 0x00000005ff007c0c */ /* 0x000fe4000bfa5350 */
[----:B------:R-:W-:-:S11]  /*02a0*/  MOV R17, RZ ;  /* 0x000000ff00117202 */ /* 0x000fd60000000f00 */
[----:B------:R1:W5:Y:S01]  /*02b0*/  @P5 LDG.E R17, desc[UR6][R18.64] ;  /* 0x0000000612115981 */ /* 0x000362000c1e1900 */
[----:B------:R-:W-:-:S06]  /*02c0*/  IMAD.MOV.U32 R7, RZ, RZ, -0x1 ;  /* 0xffffffffff077424 */ /* 0x000fcc00078e00ff */
[----:B------:R1:W5:Y:S01]  /*02d0*/  @!P2 LDG.E R7, desc[UR6][R8.64] ;  /* 0x000000060807a981 */ /* 0x000362000c1e1900 */
[----:B------:R-:W2:Y:S01]  /*02e0*/  S2R R12, SR_CTAID.X ;  /* 0x00000000000c7919 */ /* 0x000ea20000002500 */
[----:B------:R-:W4:Y:S01]  /*02f0*/  S2R R4, SR_CTAID.Y ;  /* 0x0000000000047919 */ /* 0x000f220000002600 */
[----:B---3--:R-:W-:-:S06]  /*0300*/  @P0 IMAD.IADD R114, R114, 0x1, -R13 ;  /* 0x0000000172720824 */ /* 0x008fcc00078e0a0d */
[----:B------:R-:W3:Y:S01]  /*0310*/  @!P0 LDC R114, c[0x0][0x2c4] ;  /* 0x0000b100ff728b82 */ /* 0x000ee20000000800 */
[----:B------:R-:W-:-:S04]  /*0320*/  ISETP.NE.U32.AND P0, PT, R2, RZ, PT ;  /* 0x000000ff0200720c */ /* 0x000fc80003f05070 */
[----:B------:R-:W-:Y:S02]  /*0330*/  ISETP.NE.AND.EX P0, PT, R3, RZ, PT, P0 ;  /* 0x000000ff0300720c */ /* 0x000fe40003f05300 */
[----:B------:R-:W-:-:S05]  /*0340*/  IADD3 R2, -R115, RZ, RZ ;  /* 0x000000ff73027210 */ /* 0x000fca0007ffe1ff */
[----:B------:R-:W-:-:S06]  /*0350*/  IMAD R90, R0, R2, R90 ;  /* 0x00000002005a7224 */ /* 0x000fcc00078e025a */
[----:B-12-4-:R-:W-:Y:S05]  /*0360*/  @!P0 BRA `(.L_x_4109) ;  /* 0x0000000000108947 */ /* 0x016fea0003800000 */
[----:B------:R-:W2:Y:S02]  /*0370*/  @P1 LDG.E R38, desc[UR6][R8.64+0x4] ;  /* 0x0000040608261981 */ /* 0x000ea4000c1e1900 */
[----:B--2--5:R-:W-:-:S06]  /*0380*/  @P1 IADD3 R38, R38, -R7, RZ ;  /* 0x8000000726261210 */ /* 0x024fcc0007ffe0ff */
[----:B------:R2:W5:Y:S01]  /*0390*/  @!P1 LDG.E R38, desc[UR6][R8.64] ;  /* 0x0000000608269981 */ /* 0x000562000c1e1900 */
[----:B------:R-:W-:Y:S05]  /*03a0*/  BRA `(.L_x_4110) ;  /* 0x0000000000047947 */ /* 0x000fea0003800000 */
.L_x_4109:
[----:B------:R-:W1:Y:S02]  /*03b0*/  LDC R38, c[0x0][0x2c8] ;  /* 0x0000b200ff267b82 */ /* 0x000e640000000800 */
.L_x_4110:
[----:B------:R-:W4:Y:S02]  /*03c0*/  LDC.64 R2, c[0x0][0x308] ;  /* 0x0000c200ff027b82 */ /* 0x000f240000000a00 */
[----:B----4-:R-:W-:-:S04]  /*03d0*/  ISETP.NE.U32.AND P3, PT, R2, RZ, PT ;  /* 0x000000ff0200720c */ /* 0x010fc80003f65070 */
[----:B------:R-:W-:-:S13]  /*03e0*/  ISETP.NE.AND.EX P3, PT, R3, RZ, PT, P3 ;  /* 0x000000ff0300720c */ /* 0x000fda0003f65330 */
[----:B------:R-:W4:Y:S02]  /*03f0*/  @P3 LDC.64 R2, c[0x0][0x308] ;  /* 0x0000c200ff023b82 */ /* 0x000f240000000a00 */
[----:B----4-:R-:W-:-:S05]  /*0400*/  @P3 IMAD.WIDE R2, R115, 0x4, R2 ;  /* 0x0000000473023825 */ /* 0x010fca00078e0202 */
[----:B------:R4:W5:Y:S01]  /*0410*/  @P3 LDG.E R31, desc[UR6][R2.64] ;  /* 0x00000006021f3981 */ /* 0x000962000c1e1900 */
[----:B------:R-:W-:-:S05]  /*0420*/  IMAD.SHL.U32 R5, R12, 0x40, RZ ;  /* 0x000000400c057824 */ /* 0x000fca00078e00ff */
[----:B---3--:R-:W-:-:S13]  /*0430*/  ISETP.GT.AND P0, PT, R114, R5, PT ;  /* 0x000000057200720c */ /* 0x008fda0003f04270 */
[----:B------:R-:W-:Y:S05]  /*0440*/  @!P0 EXIT ;  /* 0x000000000000894d */ /* 0x000fea0003800000 */
[----:B--2---:R-:W2:Y:S01]  /*0450*/  LDC R9, c[0x0][0x10] ;  /* 0x00000400ff097b82 */ /* 0x004ea20000000800 */
[--C-:B-1---5:R-:W-:Y:S01]  /*0460*/  IMAD.IADD R38, R38, 0x1, -R17.reuse ;  /* 0x0000000126267824 */ /* 0x122fe200078e0a11 */
[----:B------:R-:W1:Y:S01]  /*0470*/  S2R R36, SR_TID.X ;  /* 0x0000000000247919 */ /* 0x000e620000002100 */
[----:B------:R-:W-:-:S05]  /*0480*/  @P3 IMAD.IADD R31, R31, 0x1, -R17 ;  /* 0x000000011f1f3824 */ /* 0x000fca00078e0a11 */
[----:B----4-:R-:W3:Y:S08]  /*0490*/  LDC R2, c[0x0][0x2c8] ;  /* 0x0000b200ff027b82 */ /* 0x010ef00000000800 */
        /* <DEDUP_REMOVED lines=8> */
[----:B--2---:R-:W2:Y:S01]  /*0520*/  MUFU.RCP R3, R3 ;  /* 0x0000000300037308 */ /* 0x004ea20000001000 */
[----:B------:R-:W-:Y:S02]  /*0530*/  IMAD.MOV.U32 R2, RZ, RZ, RZ ;  /* 0x000000ffff027224 */ /* 0x000fe400078e00ff */
[----:B------:R-:W-:-:S05]  /*0540*/  LEA.HI.SX32 R15, R15, R9, 0x19 ;  /* 0x000000090f0f7211 */ /* 0x000fca00078fcaff */
[----:B------:R-:W-:-:S05]  /*0550*/  VIADD R15, R15, 0xffffffff ;  /* 0xffffffff0f0f7836 */ /* 0x000fca0000000000 */
[----:B------:R-:W-:Y:S02]  /*0560*/  IABS R6, R15 ;  /* 0x0000000f00067213 */ /* 0x000fe40000000000 */
[----:B------:R-:W-:Y:S01]  /*0570*/  LOP3.LUT R15, R15, R9, RZ, 0x3c, !PT ;  /* 0x000000090f0f7212 */ /* 0x000fe200078e3cff */
[----:B--2---:R-:W-:-:S03]  /*0580*/  VIADD R3, R3, 0xffffffe ;  /* 0x0ffffffe03037836 */ /* 0x004fc60000000000 */
[----:B------:R-:W-:-:S03]  /*0590*/  ISETP.GE.AND P0, PT, R15, RZ, PT ;  /* 0x000000ff0f00720c */ /* 0x000fc60003f06270 */
[----:B------:R-:W2:Y:S02]  /*05a0*/  F2I.FTZ.U32.TRUNC.NTZ R3, R3 ;  /* 0x0000000300037305 */ /* 0x000ea4000021f000 */
[----:B--2---:R-:W-:-:S04]  /*05b0*/  IMAD.MOV R10, RZ, RZ, -R3 ;  /* 0x000000ffff0a7224 */ /* 0x004fc800078e0a03 */
[----:B------:R-:W-:-:S04]  /*05c0*/  IMAD R10, R10, R11, RZ ;  /* 0x0000000b0a0a7224 */ /* 0x000fc800078e02ff */
[----:B------:R-:W-:Y:S02]  /*05d0*/  IMAD.HI.U32 R10, R3, R10, R2 ;  /* 0x0000000a030a7227 */ /* 0x000fe400078e0002 */
[----:B------:R-:W2:Y:S04]  /*05e0*/  @!P3 LDC.64 R2, c[0x0][0x318] ;  /* 0x0000c600ff02bb82 */ /* 0x000ea80000000a00 */
[----:B------:R-:W-:-:S04]  /*05f0*/  IMAD.HI.U32 R10, R10, R6, RZ ;  /* 0x000000060a0a7227 */ /* 0x000fc800078e00ff */
[----:B------:R-:W-:Y:S02]  /*0600*/  IMAD R14, R10, R14, R6 ;  /* 0x0000000e0a0e7224 */ /* 0x000fe400078e0206 */
[----:B------:R-:W3:Y:S03]  /*0610*/  LDC R6, c[0x0][0x398] ;  /* 0x0000e600ff067b82 */ /* 0x000ee60000000800 */
[----:B------:R-:W-:Y:S02]  /*0620*/  ISETP.GT.U32.AND P1, PT, R11, R14, PT ;  /* 0x0000000e0b00720c */ /* 0x000fe40003f24070 */
[----:B--2---:R-:W-:-:S11]  /*0630*/  @!P3 ISETP.NE.U32.AND P2, PT, R2, RZ, PT ;  /* 0x000000ff0200b20c */ /* 0x004fd60003f45070 */
[----:B------:R-:W-:Y:S01]  /*0640*/  @!P1 IMAD.IADD R14, R14, 0x1, -R11 ;  /* 0x000000010e0e9824 */ /* 0x000fe200078e0a0b */
[----:B------:R-:W-:Y:S01]  /*0650*/  IADD3 R2, -R114, 0xbf, R5 ;  /* 0x000000bf72027810 */ /* 0x000fe20007ffe105 */
[----:B------:R-:W-:Y:S01]  /*0660*/  @!P1 VIADD R10, R10, 0x1 ;  /* 0x000000010a0a9836 */ /* 0x000fe20000000000 */
[----:B------:R-:W-:Y:S02]  /*0670*/  @!P3 ISETP.NE.AND.EX P2, PT, R3, RZ, PT, P2 ;  /* 0x000000ff0300b20c */ /* 0x000fe40003f45320 */
[----:B------:R-:W-:Y:S02]  /*0680*/  ISETP.GE.U32.AND P4, PT, R14, R11, PT ;  /* 0x0000000b0e00720c */ /* 0x000fe40003f86070 */
[----:B----4-:R-:W-:Y:S02]  /*0690*/  @!P3 SEL R8, R8, RZ, P2 ;  /* 0x000000ff0808b207 */ /* 0x010fe40001000000 */
[----:B------:R-:W-:-:S03]  /*06a0*/  ISETP.NE.AND P1, PT, R9, RZ, PT ;  /* 0x000000ff0900720c */ /* 0x000fc60003f25270 */
[----:B------:R-:W-:-:S04]  /*06b0*/  @!P3 IMAD.IADD R31, R38, 0x1, R8 ;  /* 0x00000001261fb824 */ /* 0x000fc800078e0208 */
[----:B------:R-:W-:Y:S01]  /*06c0*/  VIADD R3, R31, 0x7f ;  /* 0x0000007f1f037836 */ /* 0x000fe20000000000 */
[----:B---3--:R-:W-:Y:S01]  /*06d0*/  IADD3 R6, R2, R6, R31 ;  /* 0x0000000602067210 */ /* 0x008fe20007ffe01f */
[----:B------:R-:W-:-:S03]  /*06e0*/  @P4 VIADD R10, R10, 0x1 ;  /* 0x000000010a0a4836 */ /* 0x000fc60000000000 */
[----:B------:R-:W-:Y:S01]  /*06f0*/  SHF.R.S32.HI R8, RZ, 0x1f, R3 ;  /* 0x0000001fff087819 */ /* 0x000fe20000011403 */
[----:B------:R-:W-:Y:S01]  /*0700*/  @!P0 IMAD.MOV R10, RZ, RZ, -R10 ;  /* 0x000000ffff0a8224 */ /* 0x000fe200078e0a0a */
[----:B------:R-:W-:Y:S02]  /*0710*/  @!P1 LOP3.LUT R10, RZ, R9, RZ, 0x33, !PT ;  /* 0x00000009ff0a9212 */ /* 0x000fe400078e33ff */
[----:B------:R-:W-:Y:S02]  /*0720*/  SHF.R.S32.HI R2, RZ, 0x1f, R6 ;  /* 0x0000001fff027819 */ /* 0x000fe40000011406 */
[----:B------:R-:W-:Y:S01]  /*0730*/  LEA.HI R8, R8, R3, RZ, 0x7 ;  /* 0x0000000308087211 */ /* 0x000fe200078f38ff */
[----:B------:R-:W-:Y:S01]  /*0740*/  IMAD R109, R10, R4, RZ ;  /* 0x000000040a6d7224 */ /* 0x000fe200078e02ff */
[----:B------:R-:W-:Y:S02]  /*0750*/  LEA.HI R2, R2, R6, RZ, 0x7 ;  /* 0x0000000602027211 */ /* 0x000fe400078f38ff */
[----:B------:R-:W-:-:S02]  /*0760*/  SHF.R.S32.HI R8, RZ, 0x7, R8 ;  /* 0x00000007ff087819 */ /* 0x000fc40000011408 */
[----:B------:R-:W-:Y:S02]  /*0770*/  SHF.R.S32.HI R2, RZ, 0x7, R2 ;  /* 0x00000007ff027819 */ /* 0x000fe40000011402 */
[----:B------:R-:W-:-:S04]  /*0780*/  VIADDMNMX R8, R109, R10, R8, PT ;  /* 0x0000000a6d087246 */ /* 0x000fc80003800108 */
[----:B------:R-:W-:-:S04]  /*0790*/  VIMNMX R30, R8, R2, PT ;  /* 0x00000002081e7248 */ /* 0x000fc80003fe0100 */
[----:B------:R-:W-:-:S13]  /*07a0*/  ISETP.GE.AND P0, PT, R109, R30, PT ;  /* 0x0000001e6d00720c */ /* 0x000fda0003f06270 */
[----:B-1----:R-:W-:Y:S05]  /*07b0*/  @!P0 BRA `(.L_x_4111) ;  /* 0x0000000000e48947 */ /* 0x002fea0003800000 */
[----:B------:R-:W1:Y:S01]  /*07c0*/  LDC.64 R2, c[0x0][0x2c0] ;  /* 0x0000b000ff027b82 */ /* 0x000e620000000a00 */
[----:B------:R-:W-:Y:S01]  /*07d0*/  SHF.R.S32.HI R7, RZ, 0x1f, R36 ;  /* 0x0000001fff077819 */ /* 0x000fe20000011424 */
[----:B------:R-:W-:-:S03]  /*07e0*/  ULDC UR4, c[0x0][0x2dc] ;  /* 0x0000b70000047ab9 */ /* 0x000fc60000000800 */
[----:B------:R-:W-:-:S04]  /*07f0*/  LEA.HI R7, R7, R36, RZ, 0x3 ;  /* 0x0000002407077211 */ /* 0x000fc800078f18ff */
[----:B------:R-:W-:Y:S02]  /*0800*/  LOP3.LUT R6, R7, 0xfffffff8, RZ, 0xc0, !PT ;  /* 0xfffffff807067812 */ /* 0x000fe400078ec0ff */
[----:B------:R-:W-:-:S03]  /*0810*/  SHF.R.S32.HI R7, RZ, 0x3, R7 ;  /* 0x00000003ff077819 */ /* 0x000fc60000011407 */
[----:B------:R-:W-:-:S05]  /*0820*/  IMAD.IADD R6, R36, 0x1, -R6 ;  /* 0x0000000124067824 */ /* 0x000fca00078e0a06 */
        /* <DEDUP_REMOVED lines=17> */
[----:B------:R-:W-:Y:S02]  /*0940*/  LEA.HI.X.SX32 R4, R4, R9, 0x1, P0 ;  /* 0x0000000904047211 */ /* 0x000fe400000f0eff */
[C---:B------:R-:W-:Y:S02]  /*0950*/  LEA R10, P0, R3.reuse, UR4, 0x2 ;  /* 0x00000004030a7c11 */ /* 0x040fe4000f8010ff */
[-C--:B------:R-:W-:Y:S02]  /*0960*/  ISETP.GE.OR P4, PT, R8, R5.reuse, P6 ;  /* 0x000000050800720c */ /* 0x080fe40003786670 */
[----:B------:R-:W-:Y:S01]  /*0970*/  LEA.HI.X R11, R3, UR5, R4, 0x2, P0 ;  /* 0x00000005030b7c11 */ /* 0x000fe200080f1404 */
[----:B------:R-:W-:Y:S01]  /*0980*/  VIADD R4, R7, 0x30 ;  /* 0x0000003007047836 */ /* 0x000fe20000000000 */
[----:B------:R-:W-:Y:S01]  /*0990*/  ISETP.GE.AND P0, PT, R2, R5, PT ;  /* 0x000000050200720c */ /* 0x000fe20003f06270 */
[----:B------:R-:W-:Y:S01]  /*09a0*/  ULDC.64 UR4, c[0x0][0x2b8] ;  /* 0x0000ae0000047ab9 */ /* 0x000fe20000000a00 */
[----:B------:R-:W-:Y:S01]  /*09b0*/  SHF.R.S32.HI R3, RZ, 0x1f, R0 ;  /* 0x0000001fff037819 */ /* 0x000fe20000011400 */
[----:B------:R1:W-:Y:S01]  /*09c0*/  @!P5 STG.E.128 desc[UR6][R10.64], RZ ;  /* 0x000000ff0a00d986 */ /* 0x0003e2000c101d06 */
[----:B------:R-:W-:-:S02]  /*09d0*/  ISETP.NE.OR P0, PT, R6, RZ, P0 ;  /* 0x000000ff0600720c */ /* 0x000fc40000705670 */
[----:B------:R-:W-:Y:S02]  /*09e0*/  IADD3 R0, P2, R0, R7, RZ ;  /* 0x0000000700007210 */ /* 0x000fe40007f5e0ff */
[-C--:B------:R-:W-:Y:S01]  /*09f0*/  ISETP.GE.OR P5, PT, R2, R5.reuse, P6 ;  /* 0x000000050200720c */ /* 0x080fe200037a6670 */
[----:B------:R1:W-:Y:S01]  /*0a00*/  @!P4 STG.E.128 desc[UR6][R10.64+0x800], RZ ;  /* 0x000800ff0a00c986 */ /* 0x0003e2000c101d06 */
[-C--:B------:R-:W-:Y:S02]  /*0a10*/  ISETP.GE.OR P6, PT, R4, R5.reuse, P6 ;  /* 0x000000050400720c */ /* 0x080fe400037c6670 */
[----:B------:R-:W-:Y:S02]  /*0a20*/  ISETP.GE.AND P1, PT, R8, R5, PT ;  /* 0x000000050800720c */ /* 0x000fe40003f26270 */
[----:B------:R-:W-:Y:S02]  /*0a30*/  LEA.HI.X.SX32 R3, R7, R3, 0x1, P2 ;  /* 0x0000000307037211 */ /* 0x000fe400010f0eff */
[----:B------:R-:W-:-:S02]  /*0a40*/  LEA R8, P2, R0, UR4, 0x2 ;  /* 0x0000000400087c11 */ /* 0x000fc4000f8410ff */
[----:B------:R-:W-:Y:S02]  /*0a50*/  ISETP.NE.OR P1, PT, R6, RZ, P1 ;  /* 0x000000ff0600720c */ /* 0x000fe40000f25670 */
[----:B------:R-:W-:Y:S01]  /*0a60*/  LEA.HI.X R9, R0, UR5, R3, 0x2, P2 ;  /* 0x0000000500097c11 */ /* 0x000fe200090f1403 */
[----:B------:R-:W-:Y:S01]  /*0a70*/  @!P0 IMAD.MOV.U32 R0, RZ, RZ, -0x800000 ;  /* 0xff800000ff008424 */ /* 0x000fe200078e00ff */
        /* <DEDUP_REMOVED lines=13> */
.L_x_4111:
        /* <DEDUP_REMOVED lines=24> */
.L_x_4112:
        /* <DEDUP_REMOVED lines=29> */
[----:B------:R-:W-:-:S05]  /*0ea0*/  IMAD.WIDE R2, R14, 0x4, R116 ;  /* 0x000000040e027825 */ /* 0x000fca00078e0274 */
[----:B------:R2:W3:Y:S01]  /*0eb0*/  LDG.E R7, desc[UR6][R2.64] ;  /* 0x0000000602077981 */ /* 0x0004e2000c1e1900 */
[----:B------:R-:W-:-:S04]  /*0ec0*/  IMAD.MOV R14, RZ, RZ, -R14 ;  /* 0x000000ffff0e7224 */ /* 0x000fc800078e0a0e */
[----:B------:R-:W-:Y:S01]  /*0ed0*/  IMAD R14, R9, R14, R29 ;  /* 0x0000000e090e7224 */ /* 0x000fe200078e021d */
[----:B--2---:R-:W-:-:S04]  /*0ee0*/  IABS R2, R0 ;  /* 0x0000000000027213 */ /* 0x004fc80000000000 */
[----:B-----5:R-:W2:Y:S08]  /*0ef0*/  I2F.RP R10, R2 ;  /* 0x00000002000a7306 */ /* 0x020eb00000209400 */
        /* <DEDUP_REMOVED lines=31> */
[----:B------:R-:W-:-:S03]  /*10f0*/  IMAD.WIDE.U32 R20, R7, R2, RZ ;  /* 0x0000000207147225 */ /* 0x000fc600078e00ff */
[----:B------:R-:W-:Y:S01]  /*1100*/  IADD3 R17, R17, R8, RZ ;  /* 0x0000000811117210 */ /* 0x000fe20007ffe0ff */
[-C--:B-1----:R-:W-:Y:S02]  /*1110*/  IMAD R8, R11, R94.reuse, RZ ;  /* 0x0000005e0b087224 */ /* 0x082fe400078e02ff */
[----:B------:R-:W-:Y:S02]  /*1120*/  IMAD R3, R7, R3, R5 ;  /* 0x0000000307037224 */ /* 0x000fe400078e0205 */
[C---:B------:R-:W-:Y:S02]  /*1130*/  IMAD R8, R14.reuse, R95, R8 ;  /* 0x0000005f0e087224 */ /* 0x040fe400078e0208 */
[----:B------:R-:W-:-:S04]  /*1140*/  IMAD.WIDE.U32 R16, R14, R94, R16 ;  /* 0x0000005e0e107225 */ /* 0x000fc800078e0010 */
[----:B------:R-:W-:Y:S02]  /*1150*/  IMAD.IADD R17, R17, 0x1, R8 ;  /* 0x0000000111117824 */ /* 0x000fe400078e0208 */
[----:B------:R-:W-:Y:S02]  /*1160*/  IMAD R8, R0, UR4, RZ ;  /* 0x0000000400087c24 */ /* 0x000fe4000f8e02ff */
[----:B------:R-:W-:Y:S01]  /*1170*/  IMAD.WIDE.U32 R22, R4, UR4, R16 ;  /* 0x0000000404167c25 */ /* 0x000fe2000f8e0010 */
[----:B------:R-:W-:-:S03]  /*1180*/  MOV R16, R20 ;  /* 0x0000001400107202 */ /* 0x000fc60000000f00 */
[----:B------:R-:W-:Y:S01]  /*1190*/  IMAD R8, R4, UR5, R8 ;  /* 0x0000000504087c24 */ /* 0x000fe2000f8e0208 */
[----:B------:R-:W-:Y:S01]  /*11a0*/  MOV R7, R22 ;  /* 0x0000001600077202 */ /* 0x000fe20000000f00 */
[----:B------:R-:W-:-:S03]  /*11b0*/  IMAD.IADD R15, R21, 0x1, R3 ;  /* 0x00000001150f7824 */ /* 0x000fc600078e0203 */
[----:B------:R-:W-:Y:S01]  /*11c0*/  IADD3 R5, R23, R8, RZ ;  /* 0x0000000817057210 */ /* 0x000fe20007ffe0ff */
[----:B------:R-:W-:Y:S06]  /*11d0*/  BRA `(.L_x_4114) ;  /* 0x0000000400387947 */ /* 0x000fec0003800000 */
.L_x_4113:
[----:B------:R-:W1:Y:S01]  /*11e0*/  LDC R0, c[0x0][0x278] ;  /* 0x00009e00ff007b82 */ /* 0x000e620000000800 */
[----:B------:R-:W-:Y:S02]  /*11f0*/  ISETP.NE.AND P4, PT, R7, -0x1, PT ;  /* 0xffffffff0700780c */ /* 0x000fe40003f85270 */
[----:B------:R-:W-:-:S04]  /*1200*/  LEA R29, R30, 0xffffff80, 0x7 ;  /* 0xffffff801e1d7811 */ /* 0x000fc800078e38ff */
[----:B------:R-:W-:-:S07]  /*1210*/  SHF.R.S32.HI R11, RZ, 0x1f, R29 ;  /* 0x0000001fff0b7819 */ /* 0x000fce000001141d */
[----:B------:R-:W2:Y:S01]  /*1220*/  @P4 LDC.64 R94, c[0x0][0x248] ;  /* 0x00009200ff5e4b82 */ /* 0x000ea20000000a00 */
[----:B------:R-:W-:Y:S02]  /*1230*/  @P4 IADD3 R14, R17, R7, RZ ;  /* 0x00000007110e4210 */ /* 0x000fe40007ffe0ff */
        /* <DEDUP_REMOVED lines=10> */
[----:B------:R-:W-:Y:S02]  /*12e0*/  IMAD.MOV.U32 R4, RZ, RZ, R2 ;  /* 0x000000ffff047224 */ /* 0x000fe400078e0002 */
[----:B--2---:R-:W-:Y:S02]  /*12f0*/  @P4 IMAD R9, R14, R95, RZ ;  /* 0x0000005f0e094224 */ /* 0x004fe400078e02ff */
[----:B------:R-:W-:Y:S01]  /*1300*/  IMAD.HI.U32 R20, R8, R4, RZ ;  /* 0x0000000408147227 */ /* 0x000fe200078e00ff */
[----:B------:R-:W-:-:S03]  /*1310*/  LOP3.LUT R8, R90, R0, RZ, 0x3c, !PT ;  /* 0x000000005a087212 */ /* 0x000fc600078e3cff */
[----:B------:R-:W-:Y:S01]  /*1320*/  @P4 IMAD.WIDE.U32 R14, R14, R94, RZ ;  /* 0x0000005e0e0e4225 */ /* 0x000fe200078e00ff */
[----:B------:R-:W-:Y:S02]  /*1330*/  IADD3 R2, -R20, RZ, RZ ;  /* 0x000000ff14027210 */ /* 0x000fe40007ffe1ff */
[----:B------:R-:W-:Y:S01]  /*1340*/  ISETP.GE.AND P1, PT, R8, RZ, PT ;  /* 0x000000ff0800720c */ /* 0x000fe20003f26270 */
[----:B------:R-:W-:Y:S02]  /*1350*/  @P4 IMAD.IADD R9, R15, 0x1, R9 ;  /* 0x000000010f094824 */ /* 0x000fe400078e0209 */
[C---:B------:R-:W-:Y:S02]  /*1360*/  IMAD R2, R3.reuse, R2, R4 ;  /* 0x0000000203027224 */ /* 0x040fe400078e0204 */
[----:B------:R-:W1:Y:S03]  /*1370*/  @P4 LDC.64 R4, c[0x0][0x250] ;  /* 0x00009400ff044b82 */ /* 0x000e660000000a00 */
[----:B------:R-:W-:-:S13]  /*1380*/  ISETP.GT.U32.AND P0, PT, R3, R2, PT ;  /* 0x000000020300720c */ /* 0x000fda0003f04070 */
[----:B------:R-:W-:Y:S02]  /*1390*/  @!P0 IMAD.IADD R2, R2, 0x1, -R3 ;  /* 0x0000000102028824 */ /* 0x000fe400078e0a03 */
[----:B------:R-:W-:Y:S01]  /*13a0*/  @!P0 VIADD R20, R20, 0x1 ;  /* 0x0000000114148836 */ /* 0x000fe20000000000 */
[----:B------:R-:W-:Y:S02]  /*13b0*/  ISETP.NE.AND P0, PT, R0, RZ, PT ;  /* 0x000000ff0000720c */ /* 0x000fe40003f05270 */
[----:B------:R-:W-:Y:S02]  /*13c0*/  ISETP.GE.U32.AND P3, PT, R2, R3, PT ;  /* 0x000000030200720c */ /* 0x000fe40003f66070 */
[----:B------:R-:W2:Y:S11]  /*13d0*/  LDC.64 R2, c[0x0][0x260] ;  /* 0x00009800ff027b82 */ /* 0x000eb60000000a00 */
[----:B------:R-:W-:-:S04]  /*13e0*/  @P3 IADD3 R20, R20, 0x1, RZ ;  /* 0x0000000114143810 */ /* 0x000fc80007ffe0ff */
[----:B------:R-:W-:Y:S01]  /*13f0*/  @!P1 IADD3 R20, -R20, RZ, RZ ;  /* 0x000000ff14149210 */ /* 0x000fe20007ffe1ff */
        /* <DEDUP_REMOVED lines=12> */
[----:B------:R-:W-:-:S07]  /*14c0*/  IADD3 R9, R15, R9, RZ ;  /* 0x000000090f097210 */ /* 0x000fce0007ffe0ff */
.L_x_4115:
[----:B------:R-:W-:Y:S01]  /*14d0*/  MOV R15, R9 ;  /* 0x00000009000f7202 */ /* 0x000fe20000000f00 */
[----:B------:R-:W-:Y:S01]  /*14e0*/  IMAD R8, R11, R94, RZ ;  /* 0x0000005e0b087224 */ /* 0x000fe200078e02ff */
[----:B------:R-:W-:Y:S02]  /*14f0*/  @!P0 LOP3.LUT R20, RZ, R0, RZ, 0x33, !PT ;  /* 0x00000000ff148212 */ /* 0x000fe400078e33ff */
[----:B------:R-:W-:Y:S01]  /*1500*/  @P4 IADD3 R7, R17, R7, RZ ;  /* 0x0000000711074210 */ /* 0x000fe20007ffe0ff */
[----:B------:R-:W-:Y:S01]  /*1510*/  IMAD.WIDE.U32 R14, R94, R29, R14 ;  /* 0x0000001d5e0e7225 */ /* 0x000fe200078e000e */
[----:B------:R-:W-:-:S03]  /*1520*/  SHF.R.S32.HI R0, RZ, 0x1f, R20 ;  /* 0x0000001fff007819 */ /* 0x000fc60000011414 */
[-C--:B------:R-:W-:Y:S02]  /*1530*/  IMAD R8, R95, R29.reuse, R8 ;  /* 0x0000001d5f087224 */ /* 0x080fe400078e0208 */
[----:B-1----:R-:W-:Y:S01]  /*1540*/  @P4 IMAD.WIDE.U32 R22, R7, R4, RZ ;  /* 0x0000000407164225 */ /* 0x002fe200078e00ff */
[----:B------:R-:W-:Y:S02]  /*1550*/  MOV R4, R20 ;  /* 0x0000001400047202 */ /* 0x000fe40000000f00 */
[----:B------:R-:W-:Y:S01]  /*1560*/  IADD3 R15, R15, R8, RZ ;  /* 0x000000080f0f7210 */ /* 0x000fe20007ffe0ff */
[----:B--2---:R-:W-:Y:S01]  /*1570*/  IMAD R8, R0, R2, RZ ;  /* 0x0000000200087224 */ /* 0x004fe200078e02ff */
[----:B------:R-:W-:Y:S01]  /*1580*/  @P4 MOV R16, R22 ;  /* 0x0000001600104202 */ /* 0x000fe20000000f00 */
[----:B------:R-:W-:Y:S01]  /*1590*/  IMAD.WIDE.U32 R24, R20, R2, R14 ;  /* 0x0000000214187225 */ /* 0x000fe200078e000e */
[----:B------:R-:W-:-:S03]  /*15a0*/  MOV R14, R29 ;  /* 0x0000001d000e7202 */ /* 0x000fc60000000f00 */
[----:B------:R-:W-:Y:S02]  /*15b0*/  IMAD R3, R20, R3, R8 ;  /* 0x0000000314037224 */ /* 0x000fe400078e0208 */
        /* <DEDUP_REMOVED lines=16> */
.L_x_4114:
[----:B-----5:R1:W5:Y:S01]  /*16c0*/  @P5 LDG.E R10, desc[UR6][R18.64] ;  /* 0x00000006120a5981 */ /* 0x020362000c1e1900 */
[----:B------:R-:W-:Y:S01]  /*16d0*/  ISETP.NE.AND P0, PT, R13, -0x1, PT ;  /* 0xffffffff0d00780c */ /* 0x000fe20003f05270 */
[----:B------:R-:W2:Y:S01]  /*16e0*/  LDC.64 R2, c[0x0][0x240] ;  /* 0x00009000ff027b82 */ /* 0x000ea20000000a00 */
[----:B------:R-:W-:Y:S01]  /*16f0*/  SHF.R.S32.HI R22, RZ, 0x1f, R36 ;  /* 0x0000001fff167819 */ /* 0x000fe20000011424 */
[----:B------:R-:W-:Y:S01]  /*1700*/  ULDC.64 UR4, c[0x0][0x268] ;  /* 0x00009a0000047ab9 */ /* 0x000fe20000000a00 */
[----:B------:R-:W-:Y:S01]  /*1710*/  SHF.R.S32.HI R51, RZ, 0x1f, R38 ;  /* 0x0000001fff337819 */ /* 0x000fe20000011426 */
[----:B------:R-:W-:Y:S01]  /*1720*/  IMAD.SHL.U32 R111, R94, 0x20, RZ ;  /* 0x000000205e6f7824 */ /* 0x000fe200078e00ff */
[----:B------:R-:W-:Y:S02]  /*1730*/  LEA.HI R17, R22, R36, RZ, 0x4 ;  /* 0x0000002416117211 */ /* 0x000fe400078f20ff */
[----:B------:R-:W-:Y:S01]  /*1740*/  LEA.HI R51, R51, R38, RZ, 0x7 ;  /* 0x0000002633337211 */ /* 0x000fe200078f38ff */
[----:B------:R-:W3:Y:S01]  /*1750*/  LDC R44, c[0x0][0x2e0] ;  /* 0x0000b800ff2c7b82 */ /* 0x000ee20000000800 */
[----:B------:R-:W-:-:S02]  /*1760*/  LOP3.LUT R17, R17, 0xfffffff0, RZ, 0xc0, !PT ;  /* 0xfffffff011117812 */ /* 0x000fc400078ec0ff */
[----:B------:R-:W-:Y:S02]  /*1770*/  SHF.R.S32.HI R51, RZ, 0x7, R51 ;  /* 0x00000007ff337819 */ /* 0x000fe40000011433 */
[----:B------:R-:W-:Y:S02]  /*1780*/  SHF.L.U64.HI R110, R94, 0x5, R95 ;  /* 0x000000055e6e7819 */ /* 0x000fe4000001025f */
[----:B------:R-:W-:Y:S01]  /*1790*/  VIMNMX R51, R109, R51, !PT ;  /* 0x000000336d337248 */ /* 0x000fe20007fe0100 */
[----:B------:R-:W4:Y:S01]  /*17a0*/  @!P0 LDC.64 R8, c[0x0][0x228] ;  /* 0x00008a00ff088b82 */ /* 0x000f220000000a00 */
[C---:B-1----:R-:W-:Y:S01]  /*17b0*/  LEA.HI R19, R22.reuse, R36, RZ, 0x2 ;  /* 0x0000002416137211 */ /* 0x042fe200078f10ff */
[----:B--2---:R-:W-:Y:S01]  /*17c0*/  @P0 IMAD.WIDE.U32 R24, R13, R2, RZ ;  /* 0x000000020d180225 */ /* 0x004fe200078e00ff */
[----:B------:R-:W-:-:S05]  /*17d0*/  LEA.HI R18, R22, R36, RZ, 0x5 ;  /* 0x0000002416127211 */ /* 0x000fca00078f28ff */
[----:B------:R-:W1:Y:S01]  /*17e0*/  LDC.64 R92, c[0x0][0x250] ;  /* 0x00009400ff5c7b82 */ /* 0x000e620000000a00 */
[----:B------:R-:W-:Y:S01]  /*17f0*/  LEA.HI R22, R22, R36, RZ, 0x3 ;  /* 0x0000002416167211 */ /* 0x000fe200078f18ff */
[----:B------:R-:W-:Y:S01]  /*1800*/  @P0 IMAD R13, R13, R3, R25 ;  /* 0x000000030d0d0224 */ /* 0x000fe200078e0219 */
[C---:B------:R-:W-:Y:S02]  /*1810*/  LOP3.LUT R42, R19.reuse, 0xfffffffc, RZ, 0xc0, !PT ;  /* 0xfffffffc132a7812 */ /* 0x040fe400078ec0ff */
[----:B------:R-:W-:Y:S02]  /*1820*/  SHF.R.S32.HI R22, RZ, 0x3, R22 ;  /* 0x00000003ff167819 */ /* 0x000fe40000011416 */
[----:B------:R-:W-:Y:S01]  /*1830*/  SHF.R.S32.HI R82, RZ, 0x2, R19 ;  /* 0x00000002ff527819 */ /* 0x000fe20000011413 */
[----:B------:R-:W-:Y:S01]  /*1840*/  IMAD.IADD R42, R36, 0x1, -R42 ;  /* 0x00000001242a7824 */ /* 0x000fe200078e0a2a */
[----:B------:R-:W-:Y:S01]  /*1850*/  SHF.L.U32 R22, R22, 0x6, RZ ;  /* 0x0000000616167819 */ /* 0x000fe200000006ff */
[----:B------:R-:W-:Y:S01]  /*1860*/  IMAD.IADD R36, R36, 0x1, -R17 ;  /* 0x0000000124247824 */ /* 0x000fe200078e0a11 */
[----:B------:R-:W-:Y:S01]  /*1870*/  SHF.R.S32.HI R77, RZ, 0x5, R18 ;  /* 0x00000005ff4d7819 */ /* 0x000fe20000011412 */
[----:B------:R-:W-:Y:S01]  /*1880*/  IMAD.SHL.U32 R84, R42, 0x8, RZ ;  /* 0x000000082a547824 */ /* 0x000fe200078e00ff */
[----:B------:R-:W-:Y:S01]  /*1890*/  LEA.HI R19, R19, R82, RZ, 0x1 ;  /* 0x0000005213137211 */ /* 0x000fe200078f08ff */
[-C--:B----4-:R-:W-:Y:S01]  /*18a0*/  @!P0 IMAD R20, R6, R8.reuse, RZ ;  /* 0x0000000806148224 */ /* 0x090fe200078e02ff */
[----:B------:R-:W-:Y:S01]  /*18b0*/  SHF.R.S32.HI R83, RZ, 0x1f, R82 ;  /* 0x0000001fff537819 */ /* 0x000fe20000011452 */
[----:B------:R-:W-:Y:S01]  /*18c0*/  @P0 IMAD.MOV.U32 R17, RZ, RZ, R24 ;  /* 0x000000ffff110224 */ /* 0x000fe200078e0018 */
[----:B------:R-:W-:Y:S01]  /*18d0*/  SHF.R.S32.HI R85, RZ, 0x1f, R84 ;  /* 0x0000001fff557819 */ /* 0x000fe20000011454 */
[----:B------:R-:W-:Y:S01]  /*18e0*/  @!P0 IMAD R9, R115, R9, R20 ;  /* 0x0000000973098224 */ /* 0x000fe200078e0214 */
[----:B------:R-:W-:Y:S01]  /*18f0*/  LOP3.LUT R19, R19, 0x7fffffe, RZ, 0xc0, !PT ;  /* 0x07fffffe13137812 */ /* 0x000fe200078ec0ff */
[----:B------:R-:W-:Y:S01]  /*1900*/  @!P0 IMAD.WIDE.U32 R20, R115, R8, RZ ;  /* 0x0000000873148225 */ /* 0x000fe200078e00ff */
[----:B------:R-:W-:-:S02]  /*1910*/  LOP3.LUT R8, R22, 0xc0, RZ, 0xc0, !PT ;  /* 0x000000c016087812 */ /* 0x000fc400078ec0ff */
[----:B---3--:R-:W-:Y:S01]  /*1920*/  LEA.HI R44, R44, R44, RZ, 0x1 ;  /* 0x0000002c2c2c7211 */ /* 0x008fe200078f08ff */
[----:B------:R-:W-:Y:S01]  /*1930*/  @!P0 IMAD.IADD R13, R21, 0x1, R9 ;  /* 0x00000001150d8824 */ /* 0x000fe200078e0209 */
[----:B------:R-:W-:Y:S01]  /*1940*/  LOP3.LUT R18, R8, 0x18, R84, 0xf8, !PT ;  /* 0x0000001808127812 */ /* 0x000fe200078ef854 */
[----:B------:R-:W-:Y:S01]  /*1950*/  IMAD.IADD R19, R82, 0x1, -R19 ;  /* 0x0000000152137824 */ /* 0x000fe200078e0a13 */
[----:B------:R-:W-:Y:S01]  /*1960*/  SHF.R.U32.HI R8, RZ, 0x3, R8 ;  /* 0x00000003ff087819 */ /* 0x000fe20000011608 */
[----:B------:R-:W-:Y:S01]  /*1970*/  IMAD.WIDE R22, R12, 0x40, R82 ;  /* 0x000000400c167825 */ /* 0x000fe200078e0252 */
[----:B------:R-:W-:Y:S02]  /*1980*/  @!P0 MOV R17, R20 ;  /* 0x0000001400118202 */ /* 0x000fe40000000f00 */
[----:B------:R-:W-:Y:S01]  /*1990*/  IADD3 R16, P0, R84, R16, RZ ;  /* 0x0000001054107210 */ /* 0x000fe20007f1e0ff */
[----:B------:R-:W-:Y:S01]  /*19a0*/  IMAD R77, R77, 0x8, R19 ;  /* 0x000000084d4d7824 */ /* 0x000fe200078e0213 */
[----:B------:R-:W-:Y:S01]  /*19b0*/  LOP3.LUT R8, R18, R8, RZ, 0x3c, !PT ;  /* 0x0000000812087212 */ /* 0x000fe200078e3cff */
[----:B------:R-:W-:Y:S01]  /*19c0*/  IMAD R9, R0, UR4, RZ ;  /* 0x0000000400097c24 */ /* 0x000fe2000f8e02ff */
[----:B------:R-:W-:Y:S01]  /*19d0*/  IADD3 R18, P1, R84, R17, RZ ;  /* 0x0000001154127210 */ /* 0x000fe20007f3e0ff */
[----:B------:R-:W-:Y:S01]  /*19e0*/  IMAD.X R17, R85, 0x1, R15, P0 ;  /* 0x0000000155117824 */ /* 0x000fe200000e060f */
[----:B------:R-:W-:Y:S01]  /*19f0*/  IADD3 R86, P0, R82, R14, RZ ;  /* 0x0000000e52567210 */ /* 0x000fe20007f1e0ff */
[----:B------:R-:W-:Y:S01]  /*1a00*/  IMAD R12, R23, R2, RZ ;  /* 0x00000002170c7224 */ /* 0x000fe200078e02ff */
[----:B------:R-:W-:Y:S01]  /*1a10*/  SHF.R.S32.HI R41, RZ, 0x1, R44 ;  /* 0x00000001ff297819 */ /* 0x000fe2000001142c */
[----:B------:R-:W-:Y:S01]  /*1a20*/  IMAD.X R19, R85, 0x1, R13, P1 ;  /* 0x0000000155137824 */ /* 0x000fe200008e060d */
[----:B------:R-:W-:Y:S01]  /*1a30*/  LEA R77, R77, R8, 0x5 ;  /* 0x000000084d4d7211 */ /* 0x000fe200078e28ff */
[----:B------:R-:W-:Y:S01]  /*1a40*/  IMAD.X R11, R83, 0x1, R11, P0 ;  /* 0x00000001530b7824 */ /* 0x000fe200000e060b */
[----:B------:R-:W-:Y:S01]  /*1a50*/  IADD3 R78, P0, R84, R7, RZ ;  /* 0x00000007544e7210 */ /* 0x000fe20007f1e0ff */
[----:B------:R-:W-:Y:S01]  /*1a60*/  IMAD.WIDE.U32 R18, R22, R2, R18 ;  /* 0x0000000216127225 */ /* 0x000fe200078e0012 */
[----:B------:R-:W-:-:S02]  /*1a70*/  SHF.R.S32.HI R2, RZ, 0x1f, R90 ;  /* 0x0000001fff027819 */ /* 0x000fc4000001145a */
[----:B-1----:R-:W-:Y:S01]  /*1a80*/  SHF.L.U64.HI R112, R92, 0x5, R93 ;  /* 0x000000055c707819 */ /* 0x002fe2000001025d */
[----:B------:R-:W-:Y:S01]  /*1a90*/  IMAD.X R79, R85, 0x1, R5, P0 ;  /* 0x00000001554f7824 */ /* 0x000fe200000e0605 */
[----:B------:R-:W-:Y:S01]  /*1aa0*/  ISETP.GT.AND P0, PT, R30, R51, PT ;  /* 0x000000331e00720c */ /* 0x000fe20003f04270 */
[----:B------:R-:W-:Y:S01]  /*1ab0*/  IMAD R12, R22, R3, R12 ;  /* 0x00000003160c7224 */ /* 0x000fe200078e020c */
[----:B------:R-:W-:Y:S01]  /*1ac0*/  SHF.L.U32 R113, R92, 0x5, RZ ;  /* 0x000000055c717819 */ /* 0x000fe200000006ff */
[----:B------:R-:W-:Y:S01]  /*1ad0*/  IMAD R9, R4, UR5, R9 ;  /* 0x0000000504097c24 */ /* 0x000fe2000f8e0209 */
[----:B------:R-:W-:Y:S01]  /*1ae0*/  LEA.HI R36, R36, R36, RZ, 0x1 ;  /* 0x0000002424247211 */ /* 0x000fe200078f08ff */
[----:B------:R-:W-:Y:S01]  /*1af0*/  IMAD.WIDE.U32 R16, R4, UR4, R16 ;  /* 0x0000000404107c25 */ /* 0x000fe2000f8e0010 */
[----:B------:R-:W-:-:S03]  /*1b00*/  ULDC.64 UR4, c[0x0][0x258] ;  /* 0x0000960000047ab9 */ /* 0x000fc60000000a00 */
[----:B------:R-:W-:Y:S01]  /*1b10*/  IMAD.SHL.U32 R42, R42, 0x4, RZ ;  /* 0x000000042a2a7824 */ /* 0x000fe200078e00ff */
[----:B------:R-:W-:Y:S01]  /*1b20*/  IADD3 R17, R17, R9, RZ ;  /* 0x0000000911117210 */ /* 0x000fe20007ffe0ff */
[----:B------:R-:W-:Y:S02]  /*1b30*/  IMAD.IADD R13, R19, 0x1, R12 ;  /* 0x00000001130d7824 */ /* 0x000fe400078e020c */
[----:B------:R-:W-:Y:S02]  /*1b40*/  IMAD R2, R2, UR4, RZ ;  /* 0x0000000402027c24 */ /* 0x000fe4000f8e02ff */
[----:B------:R-:W-:Y:S02]  /*1b50*/  IMAD R11, R11, R92, RZ ;  /* 0x0000005c0b0b7224 */ /* 0x000fe400078e02ff */
[----:B------:R-:W-:Y:S02]  /*1b60*/  IMAD.MOV.U32 R12, RZ, RZ, R18 ;  /* 0x000000ffff0c7224 */ /* 0x000fe400078e0012 */
[----:B------:R-:W-:-:S02]  /*1b70*/  IMAD R43, R82, R41, R42 ;  /* 0x00000029522b7224 */ /* 0x000fc400078e022a */
[----:B------:R-:W-:Y:S02]  /*1b80*/  IMAD R80, R83, R94, RZ ;  /* 0x0000005e53507224 */ /* 0x000fe400078e02ff */
[C---:B------:R-:W-:Y:S01]  /*1b90*/  IMAD R37, R90.reuse, UR5, R2 ;  /* 0x000000055a257c24 */ /* 0x040fe2000f8e0202 */
[----:B------:R-:W-:Y:S01]  /*1ba0*/  SHF.R.S32.HI R40, RZ, 0x1f, R43 ;  /* 0x0000001fff287819 */ /* 0x000fe2000001142b */
[----:B------:R-:W-:-:S04]  /*1bb0*/  IMAD.WIDE.U32 R90, R90, UR4, R12 ;  /* 0x000000045a5a7c25 */ /* 0x000fc8000f8e000c */
[----:B------:R-:W-:Y:S01]  /*1bc0*/  IMAD R88, R86, R93, R11 ;  /* 0x0000005d56587224 */ /* 0x000fe200078e020b */
[----:B------:R-:W-:Y:S01]  /*1bd0*/  IADD3 R37, R91, R37, RZ ;  /* 0x000000255b257210 */ /* 0x000fe20007ffe0ff */
[----:B------:R-:W-:Y:S02]  /*1be0*/  IMAD.IADD R42, R42, 0x1, R43 ;  /* 0x000000012a2a7824 */ /* 0x000fe400078e022b */
[----:B------:R-:W-:-:S03]  /*1bf0*/  IMAD.WIDE.U32 R86, R86, R92, R16 ;  /* 0x0000005c56567225 */ /* 0x000fc600078e0010 */
[----:B------:R-:W-:Y:S01]  /*1c00*/  SHF.R.S32.HI R39, RZ, 0x1f, R42 ;  /* 0x0000001fff277819 */ /* 0x000fe2000001142a */
[C---:B------:R-:W-:Y:S02]  /*1c10*/  IMAD R80, R82.reuse, R95, R80 ;  /* 0x0000005f52507224 */ /* 0x040fe400078e0250 */
[----:B------:R-:W-:-:S04]  /*1c20*/  IMAD.WIDE.U32 R78, R82, R94, R78 ;  /* 0x0000005e524e7225 */ /* 0x000fc800078e004e */
[----:B------:R-:W-:Y:S02]  /*1c30*/  IMAD.IADD R81, R79, 0x1, R80 ;  /* 0x000000014f517824 */ /* 0x000fe400078e0250 */
[----:B------:R-:W-:Y:S01]  /*1c40*/  IMAD.IADD R89, R87, 0x1, R88 ;  /* 0x0000000157597824 */ /* 0x000fe200078e0258 */
[----:B------:R-:W-:Y:S01]  /*1c50*/  @!P5 MOV R10, RZ ;  /* 0x000000ff000ad202 */ /* 0x000fe20000000f00 */
[----:B------:R-:W-:Y:S06]  /*1c60*/  @!P0 BRA `(.L_x_4116) ;  /* 0x0000003800888947 */ /* 0x000fec0003800000 */
[----:B------:R-:W1:Y:S01]  /*1c70*/  LDC.64 R2, c[0x0][0x338] ;  /* 0x0000ce00ff027b82 */ /* 0x000e620000000a00 */
[----:B------:R-:W-:Y:S01]  /*1c80*/  ULDC.64 UR8, c[0x0][0x330] ;  /* 0x0000cc0000087ab9 */ /* 0x000fe20000000a00 */
[----:B------:R-:W-:Y:S01]  /*1c90*/  SHF.R.S32.HI R5, RZ, 0x1f, R29 ;  /* 0x0000001fff057819 */ /* 0x000fe2000001141d */
[C---:B------:R-:W-:Y:S01]  /*1ca0*/  IMAD R7, R6.reuse, UR8, RZ ;  /* 0x0000000806077c24 */ /* 0x040fe2000f8e02ff */
[--C-:B------:R-:W-:Y:S01]  /*1cb0*/  SHF.R.S32.HI R9, RZ, 0x1f, R38.reuse ;  /* 0x0000001fff097819 */ /* 0x100fe20000011426 */
[----:B------:R-:W-:Y:S01]  /*1cc0*/  ULDC.64 UR4, c[0x0][0x328] ;  /* 0x0000ca0000047ab9 */ /* 0x000fe20000000a00 */
        /* <DEDUP_REMOVED lines=9> */
[C---:B------:R-:W-:Y:S01]  /*1d60*/  IMAD.WIDE.U32 R14, R115.reuse, UR4, R84 ;  /* 0x00000004730e7c25 */ /* 0x040fe2000f8e0054 */
[----:B------:R-:W-:Y:S01]  /*1d70*/  ULDC UR23, c[0x0][0x2d0] ;  /* 0x0000b40000177ab9 */ /* 0x000fe20000000800 */
[----:B------:R-:W-:Y:S01]  /*1d80*/  IADD3 R76, R82, 0x20, RZ ;  /* 0x00000020524c7810 */ /* 0x000fe20007ffe0ff */
[----:B------:R-:W-:Y:S01]  /*1d90*/  ULDC.U8 UR20, c[0x0][0x3c3] ;  /* 0x0000f0c000147ab9 */ /* 0x000fe20000000000 */
[----:B------:R-:W-:Y:S01]  /*1da0*/  IMAD R6, R115, UR5, R6 ;  /* 0x0000000573067c24 */ /* 0x000fe2000f8e0206 */
[----:B------:R-:W-:Y:S01]  /*1db0*/  ULDC.64 UR4, c[0x0][0x340] ;  /* 0x0000d00000047ab9 */ /* 0x000fe20000000a00 */
[----:B------:R-:W-:Y:S01]  /*1dc0*/  IMAD.IADD R13, R13, 0x1, R7 ;  /* 0x000000010d0d7824 */ /* 0x000fe200078e0207 */
[----:B------:R-:W-:Y:S01]  /*1dd0*/  USHF.L.U32 UR12, UR4, 0x6, URZ ;  /* 0x00000006040c7899 */ /* 0x000fe2000800063f */
[C---:B------:R-:W-:Y:S01]  /*1de0*/  IMAD R7, R5.reuse, UR4, RZ ;  /* 0x0000000405077c24 */ /* 0x040fe2000f8e02ff */
[----:B------:R-:W-:Y:S01]  /*1df0*/  USHF.L.U64.HI UR13, UR4, 0x5, UR5 ;  /* 0x00000005040d7899 */ /* 0x000fe20008010205 */
[-C--:B-1----:R-:W-:Y:S01]  /*1e00*/  IMAD R5, R5, R2.reuse, RZ ;  /* 0x0000000205057224 */ /* 0x082fe200078e02ff */
[----:B------:R-:W-:Y:S01]  /*1e10*/  USHF.L.U32 UR18, UR4, 0x5, URZ ;  /* 0x0000000504127899 */ /* 0x000fe2000800063f */
[----:B------:R-:W-:Y:S01]  /*1e20*/  IMAD.IADD R15, R15, 0x1, R6 ;  /* 0x000000010f0f7824 */ /* 0x000fe200078e0206 */
[----:B------:R-:W-:Y:S01]  /*1e30*/  UIMAD.WIDE.U32 UR16, UR4, 0xc0, URZ ;  /* 0x000000c0041078a5 */ /* 0x000fe2000f8e003f */
[----:B------:R-:W-:Y:S01]  /*1e40*/  IMAD R7, R8, UR5, R7 ;  /* 0x0000000508077c24 */ /* 0x000fe2000f8e0207 */
[----:B------:R-:W-:Y:S01]  /*1e50*/  SHF.L.U64.HI R53, R2, 0x6, R3 ;  /* 0x0000000602357819 */ /* 0x000fe20000010203 */
[----:B------:R-:W-:Y:S01]  /*1e60*/  IMAD.WIDE.U32 R12, R8, UR4, R12 ;  /* 0x00000004080c7c25 */ /* 0x000fe2000f8e000c */
[C---:B------:R-:W-:Y:S01]  /*1e70*/  SHF.L.U64.HI R72, R2.reuse, 0x5, R3 ;  /* 0x0000000502487819 */ /* 0x040fe20000010203 */
[----:B------:R-:W-:Y:S01]  /*1e80*/  USHF.L.U64.HI UR21, UR18, 0x1, UR13 ;  /* 0x0000000112157899 */ /* 0x000fe2000801020d */
[----:B------:R-:W-:Y:S01]  /*1e90*/  SHF.L.U32 R54, R2, 0x6, RZ ;  /* 0x0000000602367819 */ /* 0x000fe200000006ff */
[C---:B------:R-:W-:Y:S01]  /*1ea0*/  IMAD R5, R8.reuse, R3, R5 ;  /* 0x0000000308057224 */ /* 0x040fe200078e0205 */
[----:B------:R-:W-:Y:S01]  /*1eb0*/  IADD3 R7, R13, R7, RZ ;  /* 0x000000070d077210 */ /* 0x000fe20007ffe0ff */
[----:B------:R-:W-:Y:S01]  /*1ec0*/  IMAD.WIDE.U32 R8, R8, R2, R14 ;  /* 0x0000000208087225 */ /* 0x000fe200078e000e */
[----:B------:R-:W-:Y:S01]  /*1ed0*/  MOV R6, R12 ;  /* 0x0000000c00067202 */ /* 0x000fe20000000f00 */
[----:B------:R-:W-:Y:S01]  /*1ee0*/  USHF.L.U32 UR24, UR12, 0x1, URZ ;  /* 0x000000010c187899 */ /* 0x000fe2000800063f */
[----:B------:R-:W-:Y:S01]  /*1ef0*/  IADD3 R74, R82, 0x60, RZ ;  /* 0x00000060524a7810 */ /* 0x000fe20007ffe0ff */
[----:B-----5:R-:W-:Y:S01]  /*1f00*/  IMAD.IADD R29, R10, 0x1, R29 ;  /* 0x000000010a1d7824 */ /* 0x020fe200078e021d */
[----:B------:R-:W-:Y:S01]  /*1f10*/  SHF.R.S32.HI R47, RZ, 0x1f, R48 ;  /* 0x0000001fff2f7819 */ /* 0x000fe20000011430 */
[----:B------:R-:W-:Y:S01]  /*1f20*/  IMAD R64, R0, UR10, RZ ;  /* 0x0000000a00407c24 */ /* 0x000fe2000f8e02ff */
[----:B--2---:R-:W-:Y:S01]  /*1f30*/  LEA R52, -R52, RZ, 0x7 ;  /* 0x000000ff34347211 */ /* 0x004fe200078e39ff */
[----:B------:R-:W-:Y:S01]  /*1f40*/  IMAD R66, R0, UR8, RZ ;  /* 0x0000000800427c24 */ /* 0x000fe2000f8e02ff */
[----:B------:R-:W-:Y:S01]  /*1f50*/  ULDC UR19, c[0x0][0x2e0] ;  /* 0x0000b80000137ab9 */ /* 0x000fe20000000800 */
[----:B------:R-:W-:Y:S01]  /*1f60*/  IMAD.IADD R11, R9, 0x1, R5 ;  /* 0x00000001090b7824 */ /* 0x000fe200078e0205 */
[----:B------:R-:W-:Y:S01]  /*1f70*/  ULDC.64 UR14, c[0x0][0x250] ;  /* 0x00009400000e7ab9 */ /* 0x000fe20000000a00 */
[----:B------:R-:W-:Y:S01]  /*1f80*/  IMAD.MOV.U32 R10, RZ, RZ, R8 ;  /* 0x000000ffff0a7224 */ /* 0x000fe200078e0008 */
[----:B------:R-:W-:Y:S01]  /*1f90*/  USHF.L.U32 UR18, UR18, 0x1, URZ ;  /* 0x0000000112127899 */ /* 0x000fe2000800063f */
[----:B------:R-:W-:-:S02]  /*1fa0*/  IMAD R29, R41, R29, RZ ;  /* 0x0000001d291d7224 */ /* 0x000fc400078e02ff */
[C---:B------:R-:W-:Y:S02]  /*1fb0*/  IMAD R64, R4.reuse, UR11, R64 ;  /* 0x0000000b04407c24 */ /* 0x040fe4000f8e0240 */
        /* <DEDUP_REMOVED lines=8> */
[----:B------:R-:W-:Y:S01]  /*2040*/  LEA R65, P1, R6, UR10, 0x1 ;  /* 0x0000000a06417c11 */ /* 0x000fe2000f8208ff */
[----:B------:R-:W-:Y:S01]  /*2050*/  UIMAD UR10, UR5, 0xc0, URZ ;  /* 0x000000c0050a78a4 */ /* 0x000fe2000f8e023f */
[----:B------:R-:W-:Y:S01]  /*2060*/  IMAD.IADD R66, R5, 0x1, R66 ;  /* 0x0000000105427824 */ /* 0x000fe200078e0242 */
[C---:B------:R-:W-:Y:S01]  /*2070*/  LEA R67, P0, R4.reuse, UR8, 0x1 ;  /* 0x0000000804437c11 */ /* 0x040fe2000f8008ff */
[----:B------:R-:W-:Y:S01]  /*2080*/  IMAD.IADD R64, R7, 0x1, R64 ;  /* 0x0000000107407824 */ /* 0x000fe200078e0240 */
[----:B------:R-:W-:Y:S01]  /*2090*/  UIADD3 UR25, UR17, UR10, URZ ;  /* 0x0000000a11197290 */ /* 0x000fe2000fffe03f */
[----:B------:R-:W-:Y:S01]  /*20a0*/  IMAD.X R70, R39, 0x1, R28, P3 ;  /* 0x0000000127467824 */ /* 0x000fe200018e061c */
[----:B------:R-:W-:Y:S01]  /*20b0*/  LEA.HI.X R66, R4, UR9, R66, 0x1, P0 ;  /* 0x0000000904427c11 */ /* 0x000fe200080f0c42 */
[----:B------:R-:W-:Y:S01]  /*20c0*/  ULDC.64 UR8, c[0x0][0x218] ;  /* 0x0000860000087ab9 */ /* 0x000fe20000000a00 */
[----:B------:R-:W-:Y:S01]  /*20d0*/  IADD3.X R28, R40, R28, RZ, P4, !PT ;  /* 0x0000001c281c7210 */ /* 0x000fe200027fe4ff */
[----:B------:R-:W-:Y:S01]  /*20e0*/  IMAD.SHL.U32 R56, R93, 0x40, RZ ;  /* 0x000000405d387824 */ /* 0x000fe200078e00ff */
[----:B------:R-:W-:Y:S01]  /*20f0*/  LEA.HI.X R64, R6, UR11, R64, 0x1, P1 ;  /* 0x0000000b06407c11 */ /* 0x000fe200088f0c40 */
[----:B------:R-:W-:Y:S01]  /*2100*/  USHF.L.U64.HI UR11, UR4, 0x6, UR5 ;  /* 0x00000006040b7899 */ /* 0x000fe20008010205 */
[----:B------:R-:W-:Y:S01]  /*2110*/  LEA R60, P1, R78, UR8, 0x1 ;  /* 0x000000084e3c7c11 */ /* 0x000fe2000f8208ff */
[----:B------:R-:W-:Y:S01]  /*2120*/  IMAD.WIDE.U32 R8, R92, 0x40, RZ ;  /* 0x000000405c087825 */ /* 0x000fe200078e00ff */
[----:B------:R-:W-:Y:S01]  /*2130*/  ULDC.64 UR4, c[0x0][0x220] ;  /* 0x0000880000047ab9 */ /* 0x000fe20000000a00 */
[C---:B------:R-:W-:Y:S01]  /*2140*/  SHF.L.U64.HI R28, R29.reuse, 0x1, R28 ;  /* 0x000000011d1c7819 */ /* 0x040fe2000001021c */
[----:B------:R-:W-:Y:S01]  /*2150*/  USHF.L.U64.HI UR22, UR12, 0x1, UR11 ;  /* 0x000000010c167899 */ /* 0x000fe2000801020b */
[----:B------:R-:W-:Y:S01]  /*2160*/  IMAD.SHL.U32 R29, R29, 0x2, RZ ;  /* 0x000000021d1d7824 */ /* 0x000fe200078e00ff */
[----:B------:R-:W-:Y:S01]  /*2170*/  LEA R63, P0, R86, UR4, 0x1 ;  /* 0x00000004563f7c11 */ /* 0x000fe2000f8008ff */
[----:B------:R-:W-:Y:S01]  /*2180*/  IMAD.SHL.U32 R55, R95, 0x40, RZ ;  /* 0x000000405f377824 */ /* 0x000fe200078e00ff */
[C---:B------:R-:W-:Y:S01]  /*2190*/  SHF.L.U64.HI R70, R71.reuse, 0x1, R70 ;  /* 0x0000000147467819 */ /* 0x040fe20000010246 */
[----:B------:R-:W-:Y:S01]  /*21a0*/  IMAD.SHL.U32 R71, R71, 0x2, RZ ;  /* 0x0000000247477824 */ /* 0x000fe200078e00ff */
[----:B------:R-:W-:Y:S01]  /*21b0*/  LEA.HI.X R59, R78, UR9, R81, 0x1, P1 ;  /* 0x000000094e3b7c11 */ /* 0x000fe200088f0c51 */
[----:B------:R-:W-:Y:S01]  /*21c0*/  ULDC.64 UR8, c[0x0][0x360] ;  /* 0x0000d80000087ab9 */ /* 0x000fe20000000a00 */
[----:B------:R-:W-:Y:S01]  /*21d0*/  IMAD.WIDE.U32 R94, R94, 0x40, RZ ;  /* 0x000000405e5e7825 */ /* 0x000fe200078e00ff */
[----:B------:R-:W-:Y:S01]  /*21e0*/  LEA.HI.X R62, R86, UR5, R89, 0x1, P0 ;  /* 0x00000005563e7c11 */ /* 0x000fe200080f0c59 */
[----:B------:R-:W-:Y:S01]  /*21f0*/  ULDC.64 UR4, c[0x0][0x358] ;  /* 0x0000d60000047ab9 */ /* 0x000fe20000000a00 */
[----:B------:R-:W-:Y:S01]  /*2200*/  IADD3 R10, P1, R29, UR8, RZ ;  /* 0x000000081d0a7c10 */ /* 0x000fe2000ff3e0ff */
[----:B------:R-:W-:Y:S01]  /*2210*/  IMAD R58, R93, 0xc0, RZ ;  /* 0x000000c05d3a7824 */ /* 0x000fe200078e02ff */
[----:B------:R-:W-:Y:S01]  /*2220*/  IADD3 R56, R9, R56, RZ ;  /* 0x0000003809387210 */ /* 0x000fe20007ffe0ff */
[----:B------:R-:W-:Y:S01]  /*2230*/  IMAD.SHL.U32 R50, R41, 0x20, RZ ;  /* 0x0000002029327824 */ /* 0x000fe200078e00ff */
[----:B------:R-:W-:Y:S01]  /*2240*/  IADD3 R69, P4, R71, UR8, RZ ;  /* 0x0000000847457c10 */ /* 0x000fe2000ff9e0ff */
[----:B------:R-:W-:Y:S01]  /*2250*/  IMAD R46, R41, 0x60, RZ ;  /* 0x00000060292e7824 */ /* 0x000fe200078e02ff */
[----:B------:R-:W-:Y:S01]  /*2260*/  IADD3 R71, P3, R71, UR4, RZ ;  /* 0x0000000447477c10 */ /* 0x000fe2000ff7e0ff */
[----:B------:R-:W-:Y:S01]  /*2270*/  IMAD.WIDE.U32 R92, R92, 0xc0, RZ ;  /* 0x000000c05c5c7825 */ /* 0x000fe200078e00ff */
[----:B------:R-:W-:Y:S01]  /*2280*/  IADD3 R29, P0, R29, UR4, RZ ;  /* 0x000000041d1d7c10 */ /* 0x000fe2000ff1e0ff */
[----:B------:R-:W-:Y:S01]  /*2290*/  ULDC UR4, c[0x0][0x2e0] ;  /* 0x0000b80000047ab9 */ /* 0x000fe20000000800 */
[----:B------:R-:W-:Y:S01]  /*22a0*/  IADD3.X R9, R28, UR9, RZ, P1, !PT ;  /* 0x000000091c097c10 */ /* 0x000fe20008ffe4ff */
[----:B------:R-:W-:Y:S01]  /*22b0*/  IMAD.SHL.U32 R73, R2, 0x20, RZ ;  /* 0x0000002002497824 */ /* 0x000fe200078e00ff */
[----:B------:R-:W-:Y:S01]  /*22c0*/  SHF.L.U32 R57, R8, 0x1, RZ ;  /* 0x0000000108397819 */ /* 0x000fe200000006ff */
[----:B------:R-:W-:Y:S01]  /*22d0*/  VIADD R75, R82, 0x40 ;  /* 0x00000040524b7836 */ /* 0x000fe20000000000 */
[----:B------:R-:W-:Y:S01]  /*22e0*/  SHF.L.U64.HI R56, R8, 0x1, R56 ;  /* 0x0000000108387819 */ /* 0x000fe20000010238 */
[----:B------:R-:W-:Y:S01]  /*22f0*/  IMAD.MOV.U32 R11, RZ, RZ, R30 ;  /* 0x000000ffff0b7224 */ /* 0x000fe200078e001e */
[----:B------:R-:W-:Y:S01]  /*2300*/  IADD3 R55, R95, R55, RZ ;  /* 0x000000375f377210 */ /* 0x000fe20007ffe0ff */
[----:B------:R-:W-:Y:S01]  /*2310*/  IMAD.IADD R58, R93, 0x1, R58 ;  /* 0x000000015d3a7824 */ /* 0x000fe200078e023a */
[----:B------:R-:W-:Y:S01]  /*2320*/  ISETP.GE.AND P1, PT, R84, UR23, PT ;  /* 0x0000001754007c0c */ /* 0x000fe2000bf26270 */
[----:B------:R-:W-:Y:S01]  /*2330*/  ULDC.64 UR10, c[0x0][0x230] ;  /* 0x00008c00000a7ab9 */ /* 0x000fe20000000a00 */
[----:B------:R-:W-:Y:S01]  /*2340*/  SHF.R.S32.HI R49, RZ, 0x1f, R50 ;  /* 0x0000001fff317819 */ /* 0x000fe20000011432 */
[----:B------:R-:W-:Y:S01]  /*2350*/  ULDC.64 UR12, c[0x0][0x238] ;  /* 0x00008e00000c7ab9 */ /* 0x000fe20000000a00 */
[----:B------:R-:W-:-:S02]  /*2360*/  SHF.R.S32.HI R45, RZ, 0x1f, R46 ;  /* 0x0000001fff2d7819 */ /* 0x000fc4000001142e */
[C---:B------:R-:W-:Y:S01]  /*2370*/  IADD3.X R68, R70.reuse, UR9, RZ, P4, !PT ;  /* 0x0000000946447c10 */ /* 0x040fe2000a7fe4ff */
[----:B------:R-:W-:Y:S01]  /*2380*/  ULDC.64 UR8, c[0x0][0x248] ;  /* 0x0000920000087ab9 */ /* 0x000fe20000000a00 */
[----:B------:R-:W-:Y:S02]  /*2390*/  IADD3.X R70, R70, UR5, RZ, P3, !PT ;  /* 0x0000000546467c10 */ /* 0x000fe40009ffe4ff */
[----:B------:R-:W-:Y:S01]  /*23a0*/  IADD3.X R28, R28, UR5, RZ, P0, !PT ;  /* 0x000000051c1c7c10 */ /* 0x000fe200087fe4ff */
[----:B------:R-:W-:-:S06]  /*23b0*/  ULDC UR5, c[0x0][0x2e0] ;  /* 0x0000b80000057ab9 */ /* 0x000fcc0000000800 */
.L_x_4146:
[----:B------:R-:W-:Y:S01]  /*23c0*/  LEA R0, R11, 0xffffff80, 0x7 ;  /* 0xffffff800b007811 */ /* 0x000fe200078e38ff */
[----:B--234-:R-:W-:Y:S02]  /*23d0*/  IMAD.MOV.U32 R12, RZ, RZ, R65 ;  /* 0x000000ffff0c7224 */ /* 0x01cfe400078e0041 */
[----:B------:R-:W-:Y:S02]  /*23e0*/  IMAD.MOV.U32 R13, RZ, RZ, R64 ;  /* 0x000000ffff0d7224 */ /* 0x000fe400078e0040 */
        /* <DEDUP_REMOVED lines=8> */
[----:B------:R-:W2:Y:S01]  /*2470*/  @!P6 LDG.E.128 R4, desc[UR6][R12.64] ;  /* 0x000000060c04e981 */ /* 0x000ea2000c1e1d00 */
[----:B------:R-:W-:Y:S01]  /*2480*/  @!P6 IMAD.MOV.U32 R16, RZ, RZ, R63 ;  /* 0x000000ffff10e224 */ /* 0x000fe200078e003f */
[----:B------:R-:W-:Y:S01]  /*2490*/  @!P5 IADD3 R14, P0, R65, UR18, RZ ;  /* 0x00000012410edc10 */ /* 0x000fe2000ff1e0ff */
        /* <DEDUP_REMOVED lines=31> */
[----:B------:R-:W-:Y:S01]  /*2690*/  MOV R25, R28 ;  /* 0x0000001c00197202 */ /* 0x000fe20000000f00 */
[----:B------:R-:W-:Y:S01]  /*26a0*/  BSSY B0, `(.L_x_4119) ;  /* 0x0000036000007945 */ /* 0x000fe20003800000 */
[----:B--2---:R-:W-:Y:S03]  /*26b0*/  LEA R21, -R21, RZ, 0x6 ;  /* 0x000000ff15157211 */ /* 0x004fe600078e31ff */
[----:B------:R-:W-:Y:S05]  /*26c0*/  @P6 BRA `(.L_x_4120) ;  /* 0x0000000000cc6947 */ /* 0x000fea0003800000 */
[----:B------:R-:W-:Y:S01]  /*26d0*/  ISETP.GE.AND P0, PT, R84, UR4, PT ;  /* 0x0000000454007c0c */ /* 0x000fe2000bf06270 */
[----:B-1----:R-:W-:Y:S01]  /*26e0*/  IMAD.MOV.U32 R5, RZ, RZ, R66 ;  /* 0x000000ffff057224 */ /* 0x002fe200078e0042 */
[----:B------:R-:W-:Y:S01]  /*26f0*/  MOV R4, R67 ;  /* 0x0000004300047202 */ /* 0x000fe20000000f00 */
[----:B------:R-:W-:Y:S04]  /*2700*/  IMAD.MOV.U32 R61, RZ, RZ, R59 ;  /* 0x000000ffff3d7224 */ /* 0x000fe800078e003b */
        /* <DEDUP_REMOVED lines=22> */
[-C--:B------:R-:W-:Y:S01]  /*2870*/  @!P0 FMUL.FTZ R27, R17, R5.reuse ;  /* 0x00000005111b8220 */ /* 0x080fe20000410000 */
        /* <DEDUP_REMOVED lines=10> */
[-C--:B------:R-:W-:Y:S01]  /*2920*/  @!P0 FFMA.FTZ R23, R3, R16.reuse, -R23 ;  /* 0x0000001003178223 */ /* 0x080fe20000010817 */
        /* <DEDUP_REMOVED lines=13> */
.L_x_4120:
[----:B------:R-:W-:Y:S05]  /*2a00*/  BSYNC B0 ;  /* 0x0000000000007941 */ /* 0x000fea0003800000 */
.L_x_4119:
        /* <DEDUP_REMOVED lines=34> */
[-C--:B------:R-:W-:Y:S01]  /*2c30*/  @!P0 FMUL.FTZ R27, R17, R5.reuse ;  /* 0x00000005111b8220 */ /* 0x080fe20000410000 */
[----:B------:R-:W-:Y:S01]  /*2c40*/  @!P0 FMUL.FTZ R26, R19, R4 ;  /* 0x00000004131a8220 */ /* 0x000fe20000410000 */
[----:B------:R-:W-:Y:S01]  /*2c50*/  @!P0 F2FP.BF16.F32.PACK_AB R0, R0, R22 ;  /* 0x000000160000823e */ /* 0x000fe200000010ff */
[-C--:B------:R-:W-:Y:S01]  /*2c60*/  @!P0 FMUL.FTZ R23, R8, R2.reuse ;  /* 0x0000000208178220 */ /* 0x080fe20000410000 */
[----:B------:R-:W-:Y:S01]  /*2c70*/  @!P0 FMUL.FTZ R2, R3, R2 ;  /* 0x0000000203028220 */ /* 0x000fe20000410000 */
        /* <DEDUP_REMOVED lines=18> */
.L_x_4122:
[----:B------:R-:W-:Y:S05]  /*2da0*/  BSYNC B0 ;  /* 0x0000000000007941 */ /* 0x000fea0003800000 */
.L_x_4121:
        /* <DEDUP_REMOVED lines=57> */
.L_x_4124:
[----:B------:R-:W-:Y:S05]  /*3140*/  BSYNC B0 ;  /* 0x0000000000007941 */ /* 0x000fea0003800000 */
.L_x_4123:
[----:B------:R-:W-:Y:S04]  /*3150*/  BSSY B0, `(.L_x_4125) ;  /* 0x0000040000007945 */ /* 0x000fe80003800000 */
[----:B------:R-:W-:Y:S05]  /*3160*/  @P3 BRA `(.L_x_4126) ;  /* 0x0000000000f83947 */ /* 0x000fea0003800000 */
[----:B------:R-:W-:Y:S01]  /*3170*/  ISETP.GE.AND P0, PT, R84, UR4, PT ;  /* 0x0000000454007c0c */ /* 0x000fe2000bf06270 */
[----:B-1----:R-:W1:Y:S01]  /*3180*/  LDC.64 R2, c[0x0][0x338] ;  /* 0x0000ce00ff027b82 */ /* 0x002e620000000a00 */
[----:B------:R-:W-:Y:S01]  /*3190*/  MOV R4, R67 ;  /* 0x0000004300047202 */ /* 0x000fe20000000f00 */
[----:B------:R-:W-:Y:S02]  /*31a0*/  IMAD.MOV.U32 R5, RZ, RZ, R66 ;  /* 0x000000ffff057224 */ /* 0x000fe400078e0042 */
[----:B--2---:R-:W-:Y:S04]  /*31b0*/  IMAD.MOV.U32 R61, RZ, RZ, R59 ;  /* 0x000000ffff3d7224 */ /* 0x004fe800078e003b */
[----:B------:R-:W2:Y:S04]  /*31c0*/  LDC.64 R22, c[0x0][0x248] ;  /* 0x00009200ff167b82 */ /* 0x000ea80000000a00 */
[----:B------:R-:W-:Y:S01]  /*31d0*/  @!P0 SHF.L.U64.HI R0, R46, 0x1, R45 ;  /* 0x000000012e008819 */ /* 0x000fe2000001022d */
[----:B--2---:R-:W-:Y:S02]  /*31e0*/  IMAD R23, R23, 0xc0, RZ ;  /* 0x000000c017177824 */ /* 0x004fe400078e02ff */
        /* <DEDUP_REMOVED lines=22> */
[----:B------:R-:W-:Y:S01]  /*3350*/  @!P0 LOP3.LUT R20, R17, 0xffff0000, RZ, 0xc0, !PT ;  /* 0xffff000011148812 */ /* 0x000fe200078ec0ff */
[-C--:B------:R-:W-:Y:S01]  /*3360*/  @!P0 FFMA.FTZ R26, R6, R8.reuse, -R26 ;  /* 0x00000008061a8223 */ /* 0x080fe2000001081a */
[----:B------:R-:W-:Y:S01]  /*3370*/  @!P0 SHF.L.U32 R6, R15, 0x10, RZ ;  /* 0x000000100f068819 */ /* 0x000fe200000006ff */
[----:B------:R-:W-:Y:S01]  /*3380*/  @!P0 FFMA.FTZ R0, R7, R8, R0 ;  /* 0x0000000807008223 */ /* 0x000fe20000010000 */
[C---:B------:R-:W-:Y:S01]  /*3390*/  @!P0 LOP3.LUT R8, R13.reuse, 0xffff0000, RZ, 0xc0, !PT ;  /* 0xffff00000d088812 */ /* 0x040fe200078ec0ff */
[----:B------:R-:W-:Y:S01]  /*33a0*/  @!P0 IMAD.U32 R3, R13, 0x10000, RZ ;  /* 0x000100000d038824 */ /* 0x000fe200078e00ff */
[C---:B------:R-:W-:Y:S01]  /*33b0*/  @!P0 SHF.L.U32 R7, R14.reuse, 0x10, RZ ;  /* 0x000000100e078819 */ /* 0x040fe200000006ff */
[----:B------:R-:W-:Y:S01]  /*33c0*/  @!P0 IMAD.U32 R18, R17, 0x10000, RZ ;  /* 0x0001000011128824 */ /* 0x000fe200078e00ff */
[----:B------:R-:W-:Y:S01]  /*33d0*/  @!P0 LOP3.LUT R17, R14, 0xffff0000, RZ, 0xc0, !PT ;  /* 0xffff00000e118812 */ /* 0x000fe200078ec0ff */
        /* <DEDUP_REMOVED lines=23> */
.L_x_4126:
[----:B------:R-:W-:Y:S05]  /*3550*/  BSYNC B0 ;  /* 0x0000000000007941 */ /* 0x000fea0003800000 */
.L_x_4125:
[C---:B------:R-:W-:Y:S01]  /*3560*/  LEA R29, P3, R21.reuse, R24, 0x1 ;  /* 0x00000018151d7211 */ /* 0x040fe200078608ff */
[----:B------:R-:W-:Y:S01]  /*3570*/  IMAD.MOV.U32 R8, RZ, RZ, R10 ;  /* 0x000000ffff087224 */ /* 0x000fe200078e000a */
[----:B------:R-:W-:Y:S02]  /*3580*/  UMOV UR4, UR19 ;  /* 0x0000001300047c82 */ /* 0x000fe40008000000 */
[C---:B------:R-:W-:Y:S02]  /*3590*/  LEA.HI.X.SX32 R28, R21.reuse, R25, 0x1, P3 ;  /* 0x00000019151c7211 */ /* 0x040fe400018f0eff */
[C---:B------:R-:W-:Y:S04]  /*35a0*/  LEA R10, P0, R21.reuse, R8, 0x1 ;  /* 0x00000008150a7211 */ /* 0x040fe800078008ff */
[----:B------:R-:W-:Y:S01]  /*35b0*/  LEA.HI.X.SX32 R9, R21, R9, 0x1, P0 ;  /* 0x0000000915097211 */ /* 0x000fe200000f0eff */
[----:B------:R-:W-:Y:S08]  /*35c0*/  BRA `(.L_x_4127) ;  /* 0x00000018009c7947 */ /* 0x000ff00003800000 */
.L_x_4118:
        /* <DEDUP_REMOVED lines=40> */
[C---:B--2---:R-:W-:Y:S01]  /*3850*/  SHF.L.U32 R0, R4.reuse, 0x10, RZ ;  /* 0x0000001004007819 */ /* 0x044fe200000006ff */
[----:B-1----:R-:W-:Y:S01]  /*3860*/  IMAD.U32 R3, R5, 0x10000, RZ ;  /* 0x0001000005037824 */ /* 0x002fe200078e00ff */
        /* <DEDUP_REMOVED lines=50> */
.L_x_4131:
[----:B------:R-:W-:Y:S05]  /*3b90*/  BSYNC B0 ;  /* 0x0000000000007941 */ /* 0x000fea0003800000 */
.L_x_4130:
[----:B-----5:R2:W-:Y:S02]  /*3ba0*/  STG.E.128 desc[UR6][R60.64], R12 ;  /* 0x0000000c3c007986 */ /* 0x0205e4000c101d06 */
.L_x_4129:
[----:B------:R-:W-:Y:S05]  /*3bb0*/  BSYNC B1 ;  /* 0x0000000000017941 */ /* 0x000fea0003800000 */
.L_x_4128:
[----:B------:R-:W-:Y:S04]  /*3bc0*/  BSSY B1, `(.L_x_4132) ;  /* 0x000005c000017945 */ /* 0x000fe80003800000 */
[----:B------:R-:W-:Y:S05]  /*3bd0*/  @P5 BRA `(.L_x_4133) ;  /* 0x0000000400685947 */ /* 0x000fea0003800000 */
[C---:B-1----:R-:W-:Y:S01]  /*3be0*/  LEA R4, P0, R73.reuse, R67, 0x1 ;  /* 0x0000004349047211 */ /* 0x042fe200078008ff */
[----:B------:R-:W-:Y:S01]  /*3bf0*/  BSSY B0, `(.L_x_4134) ;  /* 0x0000057000007945 */ /* 0x000fe20003800000 */
[----:B------:R-:W-:Y:S02]  /*3c00*/  ISETP.GE.AND P5, PT, R84, UR4, PT ;  /* 0x0000000454007c0c */ /* 0x000fe4000bfa6270 */
[----:B------:R-:W-:Y:S02]  /*3c10*/  LEA.HI.X R5, R73, R66, R72, 0x1, P0 ;  /* 0x0000004249057211 */ /* 0x000fe400000f0c48 */
[C---:B------:R-:W-:Y:S03]  /*3c20*/  LEA R98, P0, R111.reuse, R60, 0x1 ;  /* 0x0000003c6f627211 */ /* 0x040fe600078008ff */
        /* <DEDUP_REMOVED lines=30> */
[----:B------:R2:W4:Y:S02]  /*3e10*/  LDG.E.128 R32, desc[UR6][R2.64] ;  /* 0x0000000602207981 */ /* 0x000524000c1e1d00 */
[C---:B--2---:R-:W-:Y:S01]  /*3e20*/  LOP3.LUT R2, R4.reuse, 0xffff0000, RZ, 0xc0, !PT ;  /* 0xffff000004027812 */ /* 0x044fe200078ec0ff */
[----:B------:R-:W-:Y:S01]  /*3e30*/  IMAD.U32 R0, R4, 0x10000, RZ ;  /* 0x0001000004007824 */ /* 0x000fe200078e00ff */
[C---:B------:R-:W-:Y:S02]  /*3e40*/  SHF.L.U32 R3, R5.reuse, 0x10, RZ ;  /* 0x0000001005037819 */ /* 0x040fe400000006ff */
[----:B------:R-:W-:Y:S01]  /*3e50*/  LOP3.LUT R4, R5, 0xffff0000, RZ, 0xc0, !PT ;  /* 0xffff000005047812 */ /* 0x000fe200078ec0ff */
[----:B------:R-:W-:Y:S01]  /*3e60*/  IMAD.U32 R5, R6, 0x10000, RZ ;  /* 0x0001000006057824 */ /* 0x000fe200078e00ff */
[C---:B------:R-:W-:Y:S02]  /*3e70*/  SHF.L.U32 R13, R7.reuse, 0x10, RZ ;  /* 0x00000010070d7819 */ /* 0x040fe400000006ff */
[----:B------:R-:W-:Y:S01]  /*3e80*/  LOP3.LUT R12, R7, 0xffff0000, RZ, 0xc0, !PT ;  /* 0xffff0000070c7812 */ /* 0x000fe200078ec0ff */
[----:B---3--:R-:W-:Y:S01]  /*3e90*/  IMAD.U32 R19, R100, 0x10000, RZ ;  /* 0x0001000064137824 */ /* 0x008fe200078e00ff */
        /* <DEDUP_REMOVED lines=44> */
.L_x_4135:
[----:B------:R-:W-:Y:S05]  /*4160*/  BSYNC B0 ;  /* 0x0000000000007941 */ /* 0x000fea0003800000 */
.L_x_4134:
[----:B-----5:R3:W-:Y:S02]  /*4170*/  STG.E.128 desc[UR6][R98.64], R12 ;  /* 0x0000000c62007986 */ /* 0x0207e4000c101d06 */
.L_x_4133:
[----:B------:R-:W-:Y:S05]  /*4180*/  BSYNC B1 ;  /* 0x0000000000017941 */ /* 0x000fea0003800000 */
.L_x_4132:
[----:B------:R-:W-:Y:S04]  /*4190*/  BSSY B1, `(.L_x_4136) ;  /* 0x000005c000017945 */ /* 0x000fe80003800000 */
[----:B------:R-:W-:Y:S05]  /*41a0*/  @P4 BRA `(.L_x_4137) ;  /* 0x0000000400684947 */ /* 0x000fea0003800000 */
[----:B-1----:R-:W-:Y:S01]  /*41b0*/  LEA R4, P0, R54, R67, 0x1 ;  /* 0x0000004336047211 */ /* 0x002fe200078008ff */
[----:B------:R-:W-:Y:S01]  /*41c0*/  BSSY B0, `(.L_x_4138) ;  /* 0x0000057000007945 */ /* 0x000fe20003800000 */
[----:B------:R-:W-:Y:S02]  /*41d0*/  ISETP.GE.AND P4, PT, R84, UR4, PT ;  /* 0x0000000454007c0c */ /* 0x000fe4000bf86270 */
[----:B------:R-:W-:Y:S02]  /*41e0*/  LEA.HI.X R5, R54, R66, R53, 0x1, P0 ;  /* 0x0000004236057211 */ /* 0x000fe400000f0c35 */
[C---:B---3--:R-:W-:Y:S03]  /*41f0*/  LEA R98, P0, R94.reuse, R60, 0x1 ;  /* 0x0000003c5e627211 */ /* 0x048fe600078008ff */
        /* <DEDUP_REMOVED lines=83> */
.L_x_4139:
[----:B------:R-:W-:Y:S05]  /*4730*/  BSYNC B0 ;  /* 0x0000000000007941 */ /* 0x000fea0003800000 */
.L_x_4138:
[----:B-----5:R4:W-:Y:S02]  /*4740*/  STG.E.128 desc[UR6][R98.64], R12 ;  /* 0x0000000c62007986 */ /* 0x0209e4000c101d06 */
.L_x_4137:
[----:B------:R-:W-:Y:S05]  /*4750*/  BSYNC B1 ;  /* 0x0000000000017941 */ /* 0x000fea0003800000 */
.L_x_4136:
[----:B------:R-:W-:Y:S04]  /*4760*/  BSSY B1, `(.L_x_4140) ;  /* 0x0000062000017945 */ /* 0x000fe80003800000 */
[----:B------:R-:W-:Y:S05]  /*4770*/  @P3 BRA `(.L_x_4141) ;  /* 0x0000000400803947 */ /* 0x000fea0003800000 */
[----:B-1----:R-:W1:Y:S01]  /*4780*/  LDC.64 R2, c[0x0][0x338] ;  /* 0x0000ce00ff027b82 */ /* 0x002e620000000a00 */
[----:B------:R-:W-:Y:S01]  /*4790*/  MOV R4, R67 ;  /* 0x0000004300047202 */ /* 0x000fe20000000f00 */
[----:B------:R-:W-:Y:S01]  /*47a0*/  BSSY B0, `(.L_x_4142) ;  /* 0x000005c000007945 */ /* 0x000fe20003800000 */
[----:B------:R-:W-:Y:S02]  /*47b0*/  MOV R5, R66 ;  /* 0x0000004200057202 */ /* 0x000fe40000000f00 */
[----:B------:R-:W-:Y:S02]  /*47c0*/  ISETP.GE.AND P0, PT, R84, UR4, PT ;  /* 0x0000000454007c0c */ /* 0x000fe4000bf06270 */
[----:B--2---:R-:W-:Y:S01]  /*47d0*/  MOV R61, R59 ;  /* 0x0000003b003d7202 */ /* 0x004fe20000000f00 */
        /* <DEDUP_REMOVED lines=35> */
[----:B------:R2:W4:Y:S02]  /*4a10*/  LDG.E.128 R32, desc[UR6][R2.64] ;  /* 0x0000000602207981 */ /* 0x000524000c1e1d00 */
[C---:B--2---:R-:W-:Y:S01]  /*4a20*/  LOP3.LUT R2, R4.reuse, 0xffff0000, RZ, 0xc0, !PT ;  /* 0xffff000004027812 */ /* 0x044fe200078ec0ff */
[----:B------:R-:W-:Y:S01]  /*4a30*/  IMAD.U32 R0, R4, 0x10000, RZ ;  /* 0x0001000004007824 */ /* 0x000fe200078e00ff */
[C---:B------:R-:W-:Y:S01]  /*4a40*/  LOP3.LUT R4, R5.reuse, 0xffff0000, RZ, 0xc0, !PT ;  /* 0xffff000005047812 */ /* 0x040fe200078ec0ff */
        /* <DEDUP_REMOVED lines=49> */
.L_x_4143:
[----:B------:R-:W-:Y:S05]  /*4d60*/  BSYNC B0 ;  /* 0x0000000000007941 */ /* 0x000fea0003800000 */
.L_x_4142:
[----:B-----5:R1:W-:Y:S02]  /*4d70*/  STG.E.128 desc[UR6][R100.64], R12 ;  /* 0x0000000c64007986 */ /* 0x0203e4000c101d06 */
.L_x_4141:
[----:B------:R-:W-:Y:S05]  /*4d80*/  BSYNC B1 ;  /* 0x0000000000017941 */ /* 0x000fea0003800000 */
.L_x_4140:
        /* <DEDUP_REMOVED lines=12> */
.L_x_4117:
[----:B-1----:R-:W-:Y:S01]  /*4e50*/  @!P6 IMAD.MOV.U32 R2, RZ, RZ, R67 ;  /* 0x000000ffff02e224 */ /* 0x002fe200078e0043 */
[----:B------:R-:W-:Y:S01]  /*4e60*/  @!P6 MOV R61, R59 ;  /* 0x0000003b003de202 */ /* 0x000fe20000000f00 */
[----:B------:R-:W-:Y:S01]  /*4e70*/  @!P6 IMAD.MOV.U32 R3, RZ, RZ, R66 ;  /* 0x000000ffff03e224 */ /* 0x000fe200078e0042 */
[----:B------:R-:W-:Y:S04]  /*4e80*/  UMOV UR4, URZ ;  /* 0x0000003f00047c82 */ /* 0x000fe80008000000 */
[----:B------:R1:W2:Y:S02]  /*4e90*/  @!P6 LDG.E.128 R4, desc[UR6][R2.64] ;  /* 0x000000060204e981 */ /* 0x0002a4000c1e1d00 */
[C---:B-1----:R-:W-:Y:S04]  /*4ea0*/  @!P5 LEA R2, P0, R73.reuse, R67, 0x1 ;  /* 0x000000434902d211 */ /* 0x042fe800078008ff */
[----:B------:R-:W-:Y:S01]  /*4eb0*/  @!P5 LEA.HI.X R3, R73, R66, R72, 0x1, P0 ;  /* 0x000000424903d211 */ /* 0x000fe200000f0c48 */
[----:B--2---:R1:W-:Y:S01]  /*4ec0*/  @!P6 STG.E.128 desc[UR6][R60.64], R4 ;  /* 0x000000043c00e986 */ /* 0x0043e2000c101d06 */
[C---:B------:R-:W-:Y:S04]  /*4ed0*/  @!P5 LEA R12, P6, R111.reuse, R60, 0x1 ;  /* 0x0000003c6f0cd211 */ /* 0x040fe800078c08ff */
[----:B------:R-:W-:Y:S01]  /*4ee0*/  @!P5 LEA.HI.X R13, R111, R59, R110, 0x1, P6 ;  /* 0x0000003b6f0dd211 */ /* 0x000fe200030f0c6e */
[----:B-1----:R1:W2:Y:S01]  /*4ef0*/  @!P5 LDG.E.128 R4, desc[UR6][R2.64] ;  /* 0x000000060204d981 */ /* 0x0022a2000c1e1d00 */
[----:B------:R-:W-:Y:S01]  /*4f00*/  @!P3 IMAD.MOV.U32 R61, RZ, RZ, R59 ;  /* 0x000000ffff3db224 */ /* 0x000fe200078e003b */
[C---:B-1----:R-:W-:Y:S04]  /*4f10*/  @!P4 LEA R2, P0, R54.reuse, R67, 0x1 ;  /* 0x000000433602c211 */ /* 0x042fe800078008ff */
[----:B------:R-:W-:Y:S02]  /*4f20*/  @!P4 LEA.HI.X R3, R54, R66, R53, 0x1, P0 ;  /* 0x000000423603c211 */ /* 0x000fe400000f0c35 */
[C---:B------:R-:W-:Y:S04]  /*4f30*/  @!P4 LEA R14, P0, R94.reuse, R60, 0x1 ;  /* 0x0000003c5e0ec211 */ /* 0x040fe800078008ff */
[----:B------:R-:W-:Y:S01]  /*4f40*/  @!P4 LEA.HI.X R15, R94, R59, R55, 0x1, P0 ;  /* 0x0000003b5e0fc211 */ /* 0x000fe200000f0c37 */
[----:B--2---:R1:W-:Y:S04]  /*4f50*/  @!P5 STG.E.128 desc[UR6][R12.64], R4 ;  /* 0x000000040c00d986 */ /* 0x0043e8000c101d06 */
[----:B-1----:R1:W2:Y:S01]  /*4f60*/  @!P4 LDG.E.128 R4, desc[UR6][R2.64] ;  /* 0x000000060204c981 */ /* 0x0022a2000c1e1d00 */
[----:B------:R-:W-:Y:S02]  /*4f70*/  @!P3 IMAD.MOV.U32 R12, RZ, RZ, R67 ;  /* 0x000000ffff0cb224 */ /* 0x000fe400078e0043 */
[----:B------:R-:W-:Y:S01]  /*4f80*/  @!P3 IMAD.MOV.U32 R13, RZ, RZ, R66 ;  /* 0x000000ffff0db224 */ /* 0x000fe200078e0042 */
[----:B-1----:R-:W1:Y:S02]  /*4f90*/  @!P3 LDC.64 R2, c[0x0][0x338] ;  /* 0x0000ce00ff02bb82 */ /* 0x002e640000000a00 */
[----:B-1----:R-:W-:Y:S04]  /*4fa0*/  @!P3 IMAD.WIDE.U32 R12, R2, 0xc0, R12 ;  /* 0x000000c0020cb825 */ /* 0x002fe800078e000c */
[----:B------:R-:W-:Y:S05]  /*4fb0*/  @!P3 IMAD R3, R3, 0xc0, RZ ;  /* 0x000000c00303b824 */ /* 0x000fea00078e02ff */
[----:B------:R-:W-:Y:S02]  /*4fc0*/  @!P3 IADD3 R13, R13, R3, RZ ;  /* 0x000000030d0db210 */ /* 0x000fe40007ffe0ff */
[----:B------:R-:W1:Y:S02]  /*4fd0*/  @!P3 LDC.64 R2, c[0x0][0x248] ;  /* 0x00009200ff02bb82 */ /* 0x000e640000000a00 */
[----:B-1----:R-:W-:Y:S01]  /*4fe0*/  @!P3 IMAD R3, R3, 0xc0, RZ ;  /* 0x000000c00303b824 */ /* 0x002fe200078e02ff */
[----:B--2---:R1:W-:Y:S04]  /*4ff0*/  @!P4 STG.E.128 desc[UR6][R14.64], R4 ;  /* 0x000000040e00c986 */ /* 0x0043e8000c101d06 */
[----:B-1----:R1:W2:Y:S02]  /*5000*/  @!P3 LDG.E.128 R4, desc[UR6][R12.64] ;  /* 0x000000060c04b981 */ /* 0x0022a4000c1e1d00 */
[----:B-1----:R-:W-:Y:S05]  /*5010*/  @!P3 IMAD.WIDE.U32 R12, R2, 0xc0, R60 ;  /* 0x000000c0020cb825 */ /* 0x002fea00078e003c */
[----:B------:R-:W-:Y:S05]  /*5020*/  @!P3 IADD3 R13, R13, R3, RZ ;  /* 0x000000030d0db210 */ /* 0x000fea0007ffe0ff */
[----:B--2---:R1:W-:Y:S02]  /*5030*/  @!P3 STG.E.128 desc[UR6][R12.64], R4 ;  /* 0x000000040c00b986 */ /* 0x0043e4000c101d06 */
.L_x_4127:
        /* <DEDUP_REMOVED lines=13> */
[----:B--234-:R-:W-:Y:S02]  /*5110*/  MOV R14, RZ ;  /* 0x000000ff000e7202 */ /* 0x01cfe40000000f00 */
[----:B-1----:R-:W-:Y:S04]  /*5120*/  IABS R4, R3 ;  /* 0x0000000300047213 */ /* 0x002fe80000000000 */
[----:B------:R-:W1:Y:S10]  /*5130*/  I2F.RP R0, R4 ;  /* 0x0000000400007306 */ /* 0x000e740000209400 */
[----:B-1----:R-:W1:Y:S02]  /*5140*/  MUFU.RCP R0, R0 ;  /* 0x0000000000007308 */ /* 0x002e640000001000 */
[----:B-1----:R-:W-:Y:S08]  /*5150*/  VIADD R0, R0, 0xffffffe ;  /* 0x0ffffffe00007836 */ /* 0x002ff00000000000 */
[----:B------:R-:W1:Y:S02]  /*5160*/  F2I.FTZ.U32.TRUNC.NTZ R15, R0 ;  /* 0x00000000000f7305 */ /* 0x000e64000021f000 */
[--C-:B-1----:R-:W-:Y:S02]  /*5170*/  IMAD.MOV R6, RZ, RZ, -R15.reuse ;  /* 0x000000ffff067224 */ /* 0x102fe400078e0a0f */
[----:B------:R-:W-:Y:S02]  /*5180*/  VIADD R0, R2, 0xffffff00 ;  /* 0xffffff0002007836 */ /* 0x000fe40000000000 */
[----:B------:R-:W-:Y:S02]  /*5190*/  IMAD R6, R6, R4, RZ ;  /* 0x0000000406067224 */ /* 0x000fe400078e02ff */
[----:B------:R-:W-:Y:S01]  /*51a0*/  VIADD R2, R2, 0xffffff80 ;  /* 0xffffff8002027836 */ /* 0x000fe20000000000 */
[----:B------:R-:W-:Y:S01]  /*51b0*/  IABS R8, R0 ;  /* 0x0000000000087213 */ /* 0x000fe20000000000 */
[----:B------:R-:W-:Y:S03]  /*51c0*/  IMAD.HI.U32 R6, R15, R6, R14 ;  /* 0x000000060f067227 */ /* 0x000fe600078e000e */
[----:B------:R-:W-:Y:S03]  /*51d0*/  IABS R13, R2 ;  /* 0x00000002000d7213 */ /* 0x000fe60000000000 */
[C---:B------:R-:W-:Y:S04]  /*51e0*/  IMAD.HI.U32 R5, R6.reuse, R8, RZ ;  /* 0x0000000806057227 */ /* 0x040fe800078e00ff */
[----:B------:R-:W-:Y:S04]  /*51f0*/  IMAD.HI.U32 R6, R6, R13, RZ ;  /* 0x0000000d06067227 */ /* 0x000fe800078e00ff */
[----:B------:R-:W-:Y:S02]  /*5200*/  IMAD.MOV R12, RZ, RZ, -R6 ;  /* 0x000000ffff0c7224 */ /* 0x000fe400078e0a06 */
[----:B------:R-:W-:Y:S02]  /*5210*/  IMAD.MOV R7, RZ, RZ, -R5 ;  /* 0x000000ffff077224 */ /* 0x000fe400078e0a05 */
[C---:B------:R-:W-:Y:S02]  /*5220*/  IMAD R13, R4.reuse, R12, R13 ;  /* 0x0000000c040d7224 */ /* 0x040fe400078e020d */
[----:B------:R-:W-:Y:S01]  /*5230*/  IMAD R8, R4, R7, R8 ;  /* 0x0000000704087224 */ /* 0x000fe200078e0208 */
[----:B------:R-:W-:Y:S02]  /*5240*/  LOP3.LUT R7, R2, R3, RZ, 0x3c, !PT ;  /* 0x0000000302077212 */ /* 0x000fe400078e3cff */
        /* <DEDUP_REMOVED lines=20> */
[CC--:B------:R-:W-:Y:S02]  /*5390*/  LEA R6, P3, R5.reuse, R116.reuse, 0x2 ;  /* 0x0000007405067211 */ /* 0x0c0fe400078610ff */
[C---:B------:R-:W-:Y:S02]  /*53a0*/  LEA R12, P0, R4.reuse, R116, 0x2 ;  /* 0x00000074040c7211 */ /* 0x040fe400078010ff */
[-C--:B------:R-:W-:Y:S02]  /*53b0*/  LEA.HI.X.SX32 R7, R5, R117.reuse, 0x2, P3 ;  /* 0x0000007505077211 */ /* 0x080fe400018f16ff */
[C---:B------:R-:W-:Y:S02]  /*53c0*/  LEA.HI.X.SX32 R13, R4.reuse, R117, 0x2, P0 ;  /* 0x00000075040d7211 */ /* 0x040fe400000f16ff */
[----:B------:R-:W-:Y:S01]  /*53d0*/  IADD3 R2, R4, -R5, RZ ;  /* 0x8000000504027210 */ /* 0x000fe20007ffe0ff */
[----:B------:R-:W2:Y:S04]  /*53e0*/  LDG.E R6, desc[UR6][R6.64] ;  /* 0x0000000606067981 */ /* 0x000ea8000c1e1900 */
[----:B------:R-:W-:Y:S05]  /*53f0*/  IMAD R0, R2, R3, R0 ;  /* 0x0000000302007224 */ /* 0x000fea00078e0200 */
[----:B------:R-:W-:Y:S05]  /*5400*/  SHF.R.S32.HI R4, RZ, 0x1f, R0 ;  /* 0x0000001fff047819 */ /* 0x000fea0000011400 */
[C---:B------:R-:W-:Y:S02]  /*5410*/  IMAD R3, R4.reuse, UR14, RZ ;  /* 0x0000000e04037c24 */ /* 0x040fe4000f8e02ff */
[----:B------:R-:W-:Y:S02]  /*5420*/  IMAD R4, R4, UR8, RZ ;  /* 0x0000000804047c24 */ /* 0x000fe4000f8e02ff */
[C---:B------:R-:W-:Y:S02]  /*5430*/  IMAD R3, R0.reuse, UR15, R3 ;  /* 0x0000000f00037c24 */ /* 0x040fe4000f8e0203 */
[C---:B------:R-:W-:Y:S01]  /*5440*/  IMAD R4, R0.reuse, UR9, R4 ;  /* 0x0000000900047c24 */ /* 0x040fe2000f8e0204 */
[----:B------:R1:W2:Y:S02]  /*5450*/  LDG.E R7, desc[UR6][R12.64] ;  /* 0x000000060c077981 */ /* 0x0002a4000c1e1900 */
[----:B-1----:R-:W-:Y:S05]  /*5460*/  IMAD.WIDE.U32 R12, R0, UR14, RZ ;  /* 0x0000000e000c7c25 */ /* 0x002fea000f8e00ff */
        /* <DEDUP_REMOVED lines=19> */
.L_x_4144:
[----:B------:R-:W-:Y:S01]  /*55a0*/  MOV R4, R63 ;  /* 0x0000003f00047202 */ /* 0x000fe20000000f00 */
[----:B------:R-:W1:Y:S01]  /*55b0*/  LDC R2, c[0x0][0x250] ;  /* 0x00009400ff027b82 */ /* 0x000e620000000800 */
[----:B--2---:R-:W-:Y:S01]  /*55c0*/  MOV R61, R59 ;  /* 0x0000003b003d7202 */ /* 0x004fe20000000f00 */
        /* <DEDUP_REMOVED lines=8> */
.L_x_4145:
[----:B------:R-:W-:Y:S04]  /*5650*/  IADD3 R11, R11, -0x1, RZ ;  /* 0xffffffff0b0b7810 */ /* 0x000fe80007ffe0ff */
[----:B------:R-:W-:Y:S11]  /*5660*/  ISETP.GT.AND P0, PT, R11, R51, PT ;  /* 0x000000330b00720c */ /* 0x000ff60003f04270 */
[----:B------:R-:W-:Y:S02]  /*5670*/  @!UPT UIADD3 URZ, URZ, URZ, URZ ;  /* 0x0000003f3f3ff290 */ /* 0x000fe4000fffe03f */
[----:B------:R-:W-:Y:S05]  /*5680*/  @P0 BRA `(.L_x_4146) ;  /* 0xffffffcc004c0947 */ /* 0x000fea000383ffff */
.L_x_4116:
        /* <DEDUP_REMOVED lines=14> */
[----:B------:R-:W-:Y:S01]  /*5770*/  ULDC.64 UR8, c[0x0][0x210] ;  /* 0x0000840000087ab9 */ /* 0x000fe20000000a00 */
[----:B-1----:R-:W-:-:S04]  /*5780*/  ISETP.NE.U32.AND P0, PT, R2, RZ, PT ;  /* 0x000000ff0200720c */ /* 0x002fc80003f05070 */
[----:B------:R-:W-:-:S13]  /*5790*/  ISETP.NE.AND.EX P0, PT, R3, RZ, PT, P0 ;  /* 0x000000ff0300720c */ /* 0x000fda0003f05300 */
[----:B------:R-:W1:Y:S02]  /*57a0*/  @P0 LDC.64 R2, c[0x0][0x300] ;  /* 0x0000c000ff020b82 */ /* 0x000e640000000a00 */
[----:B-1----:R-:W-:-:S05]  /*57b0*/  @P0 IMAD.WIDE R2, R115, 0x4, R2 ;  /* 0x0000000473020825 */ /* 0x002fca00078e0202 */
[----:B------:R1:W2:Y:S01]  /*57c0*/  @P0 LDG.E R5, desc[UR6][R2.64] ;  /* 0x0000000602050981 */ /* 0x0002a2000c1e1900 */
[C---:B------:R-:W-:Y:S01]  /*57d0*/  IADD3 R4, P0, R90.reuse, UR11, RZ ;  /* 0x0000000b5a047c10 */ /* 0x040fe2000ff1e0ff */
[----:B------:R-:W-:Y:S01]  /*57e0*/  ULDC.U8 UR11, c[0x0][0x3c3] ;  /* 0x0000f0c0000b7ab9 */ /* 0x000fe20000000000 */
[----:B-----5:R-:W-:Y:S02]  /*57f0*/  LEA R10, P3, R90, UR8, 0x1 ;  /* 0x000000085a0a7c11 */ /* 0x020fe4000f8608ff */
[----:B------:R-:W-:Y:S02]  /*5800*/  LEA R32, P1, R4, UR8, 0x1 ;  /* 0x0000000804207c11 */ /* 0x000fe4000f8208ff */
[----:B------:R-:W-:Y:S01]  /*5810*/  LEA.HI.X R11, R90, UR9, R37, 0x1, P3 ;  /* 0x000000095a0b7c11 */ /* 0x000fe200098f0c25 */
[----:B-1----:R-:W1:Y:S01]  /*5820*/  S2R R2, SR_CTAID.X ;  /* 0x0000000000027919 */ /* 0x002e620000002500 */
[----:B------:R-:W-:Y:S02]  /*5830*/  IADD3.X R3, R37, UR10, RZ, P0, !PT ;  /* 0x0000000a25037c10 */ /* 0x000fe400087fe4ff */
[----:B------:R-:W-:-:S02]  /*5840*/  ISETP.NE.AND P0, PT, RZ, UR11, PT ;  /* 0x0000000bff007c0c */ /* 0x000fc4000bf05270 */
[----:B------:R-:W-:Y:S01]  /*5850*/  LEA.HI.X R33, R4, UR9, R3, 0x1, P1 ;  /* 0x0000000904217c11 */ /* 0x000fe200088f0c03 */
[----:B------:R-:W-:Y:S02]  /*5860*/  IMAD.SHL.U32 R3, R41, 0x20, RZ ;  /* 0x0000002029037824 */ /* 0x000fe400078e00ff */
[C---:B-1----:R-:W-:Y:S02]  /*5870*/  IMAD R38, R2.reuse, 0x40, R38 ;  /* 0x0000004002267824 */ /* 0x042fe400078e0226 */
[----:B------:R-:W-:Y:S02]  /*5880*/  IMAD R20, R2, -0x40, R114 ;  /* 0xffffffc002147824 */ /* 0x000fe400078e0272 */
[----:B--2---:R-:W-:-:S04]  /*5890*/  IMAD.IADD R5, R38, 0x1, R5 ;  /* 0x0000000126057824 */ /* 0x004fc800078e0205 */
[----:B------:R-:W-:-:S05]  /*58a0*/  IMAD R5, R41, R5, RZ ;  /* 0x0000000529057224 */ /* 0x000fca00078e02ff */
[-C--:B------:R-:W-:Y:S02]  /*58b0*/  IADD3 R43, P5, R43, R5.reuse, RZ ;  /* 0x000000052b2b7210 */ /* 0x080fe40007fbe0ff */
[----:B------:R-:W-:Y:S02]  /*58c0*/  IADD3 R0, P4, R42, R5, RZ ;  /* 0x000000052a007210 */ /* 0x000fe40007f9e0ff */
[----:B------:R-:W-:-:S05]  /*58d0*/  SHF.R.S32.HI R5, RZ, 0x1f, R5 ;  /* 0x0000001fff057819 */ /* 0x000fca0000011405 */
        /* <DEDUP_REMOVED lines=26> */
[----:B------:R2:W3:Y:S04]  /*5a80*/  LDG.E.64 R4, desc[UR6][R12.64] ;  /* 0x000000060c047981 */ /* 0x0004e8000c1e1b00 */
[----:B------:R-:W4:Y:S01]  /*5a90*/  LDG.E.64 R6, desc[UR6][R6.64] ;  /* 0x0000000606067981 */ /* 0x000f22000c1e1b00 */
[----:B-----5:R-:W-:Y:S01]  /*5aa0*/  LOP3.LUT R16, R8, 0xffff0000, RZ, 0xc0, !PT ;  /* 0xffff000008107812 */ /* 0x020fe200078ec0ff */
[C---:B------:R-:W-:Y:S01]  /*5ab0*/  IMAD.U32 R15, R10.reuse, 0x10000, RZ ;  /* 0x000100000a0f7824 */ /* 0x040fe200078e00ff */
[C---:B------:R-:W-:Y:S02]  /*5ac0*/  SHF.L.U32 R14, R11.reuse, 0x10, RZ ;  /* 0x000000100b0e7819 */ /* 0x040fe400000006ff */
[----:B------:R-:W-:Y:S02]  /*5ad0*/  LOP3.LUT R11, R11, 0xffff0000, RZ, 0xc0, !PT ;  /* 0xffff00000b0b7812 */ /* 0x000fe400078ec0ff */
[----:B------:R-:W-:-:S02]  /*5ae0*/  LOP3.LUT R21, R10, 0xffff0000, RZ, 0xc0, !PT ;  /* 0xffff00000a157812 */ /* 0x000fc400078ec0ff */
[C---:B--2---:R-:W-:Y:S01]  /*5af0*/  SHF.L.U32 R12, R9.reuse, 0x10, RZ ;  /* 0x00000010090c7819 */ /* 0x044fe200000006ff */
[----:B------:R-:W-:Y:S01]  /*5b00*/  IMAD.U32 R13, R8, 0x10000, RZ ;  /* 0x00010000080d7824 */ /* 0x000fe200078e00ff */
[----:B------:R-:W-:Y:S02]  /*5b10*/  LOP3.LUT R9, R9, 0xffff0000, RZ, 0xc0, !PT ;  /* 0xffff000009097812 */ /* 0x000fe400078ec0ff */
[----:B---3--:R-:W-:Y:S02]  /*5b20*/  LOP3.LUT R8, R4, 0xffff0000, RZ, 0xc0, !PT ;  /* 0xffff000004087812 */ /* 0x008fe400078ec0ff */
[C---:B------:R-:W-:Y:S01]  /*5b30*/  LOP3.LUT R17, R5.reuse, 0xffff0000, RZ, 0xc0, !PT ;  /* 0xffff000005117812 */ /* 0x040fe200078ec0ff */
[----:B------:R-:W-:Y:S01]  /*5b40*/  IMAD.U32 R5, R5, 0x10000, RZ ;  /* 0x0001000005057824 */ /* 0x000fe200078e00ff */
[----:B----4-:R-:W-:Y:S01]  /*5b50*/  LOP3.LUT R19, R6, 0xffff0000, RZ, 0xc0, !PT ;  /* 0xffff000006137812 */ /* 0x010fe200078ec0ff */
[-C--:B------:R-:W-:Y:S01]  /*5b60*/  FMUL.FTZ R10, R9, R8.reuse ;  /* 0x00000008090a7220 */ /* 0x080fe20000410000 */
[----:B------:R-:W-:Y:S01]  /*5b70*/  FMUL.FTZ R22, R12, R8 ;  /* 0x000000080c167220 */ /* 0x000fe20000410000 */
[----:B------:R-:W-:Y:S01]  /*5b80*/  LOP3.LUT R18, R7, 0xffff0000, RZ, 0xc0, !PT ;  /* 0xffff000007127812 */ /* 0x000fe200078ec0ff */
[-C--:B------:R-:W-:Y:S01]  /*5b90*/  FMUL.FTZ R8, R11, R17.reuse ;  /* 0x000000110b087220 */ /* 0x080fe20000410000 */
[----:B------:R-:W-:Y:S01]  /*5ba0*/  FMUL.FTZ R17, R14, R17 ;  /* 0x000000110e117220 */ /* 0x000fe20000410000 */
[----:B------:R-:W-:Y:S01]  /*5bb0*/  SHF.L.U32 R4, R4, 0x10, RZ ;  /* 0x0000001004047819 */ /* 0x000fe200000006ff */
[----:B------:R-:W-:Y:S01]  /*5bc0*/  FFMA.FTZ R22, R9, R19, R22 ;  /* 0x0000001309167223 */ /* 0x000fe20000010016 */
[----:B------:R-:W-:-:S02]  /*5bd0*/  IMAD.U32 R9, R7, 0x10000, RZ ;  /* 0x0001000007097824 */ /* 0x000fc400078e00ff */
[----:B------:R-:W-:Y:S01]  /*5be0*/  FFMA.FTZ R17, R11, R18, R17 ;  /* 0x000000120b117223 */ /* 0x000fe20000010011 */
[----:B------:R-:W-:Y:S01]  /*5bf0*/  SHF.L.U32 R6, R6, 0x10, RZ ;  /* 0x0000001006067819 */ /* 0x000fe200000006ff */
[-C--:B------:R-:W-:Y:S01]  /*5c00*/  FMUL.FTZ R7, R16, R4.reuse ;  /* 0x0000000410077220 */ /* 0x080fe20000410000 */
[----:B------:R-:W-:Y:S01]  /*5c10*/  FMUL.FTZ R11, R13, R4 ;  /* 0x000000040d0b7220 */ /* 0x000fe20000410000 */
[-C--:B------:R-:W-:Y:S01]  /*5c20*/  FMUL.FTZ R4, R21, R5.reuse ;  /* 0x0000000515047220 */ /* 0x080fe20000410000 */
[----:B------:R-:W-:Y:S01]  /*5c30*/  FMUL.FTZ R5, R15, R5 ;  /* 0x000000050f057220 */ /* 0x000fe20000410000 */
[----:B------:R-:W-:Y:S01]  /*5c40*/  FFMA.FTZ R10, R12, R19, -R10 ;  /* 0x000000130c0a7223 */ /* 0x000fe2000001080a */
[----:B------:R-:W-:Y:S01]  /*5c50*/  FFMA.FTZ R8, R14, R18, -R8 ;  /* 0x000000120e087223 */ /* 0x000fe20000010808 */
[-C--:B------:R-:W-:Y:S01]  /*5c60*/  FFMA.FTZ R7, R13, R6.reuse, -R7 ;  /* 0x000000060d077223 */ /* 0x080fe20000010807 */
[----:B------:R-:W-:Y:S01]  /*5c70*/  FFMA.FTZ R11, R16, R6, R11 ;  /* 0x00000006100b7223 */ /* 0x000fe2000001000b */
[-C--:B------:R-:W-:Y:S01]  /*5c80*/  FFMA.FTZ R4, R15, R9.reuse, -R4 ;  /* 0x000000090f047223 */ /* 0x080fe20000010804 */
        /* <DEDUP_REMOVED lines=9> */
.L_x_4153:
[----:B------:R-:W-:Y:S05]  /*5d20*/  BSYNC B0 ;  /* 0x0000000000007941 */ /* 0x000fea0003800000 */
.L_x_4152:
[----:B-----5:R2:W-:Y:S04]  /*5d30*/  STS.64 [R121], R8 ;  /* 0x0000000879007388 */ /* 0x0205e80000000a00 */
[----:B------:R2:W-:Y:S02]  /*5d40*/  STS.64 [R121+0x8], R10 ;  /* 0x0000080a79007388 */ /* 0x0005e40000000a00 */
.L_x_4151:
[----:B------:R-:W-:Y:S05]  /*5d50*/  BSYNC B1 ;  /* 0x0000000000017941 */ /* 0x000fea0003800000 */
.L_x_4150:
        /* <DEDUP_REMOVED lines=19> */
[----:B---34-:R-:W-:Y:S02]  /*5e90*/  IADD3 R6, P1, R0, UR10, RZ ;  /* 0x0000000a00067c10 */ /* 0x018fe4000ff3e0ff */
[C---:B------:R-:W-:Y:S02]  /*5ea0*/  IADD3.X R5, R3.reuse, UR9, RZ, P0, !PT ;  /* 0x0000000903057c10 */ /* 0x040fe400087fe4ff */
[----:B------:R-:W-:-:S04]  /*5eb0*/  IADD3.X R7, R3, UR11, RZ, P1, !PT ;  /* 0x0000000b03077c10 */ /* 0x000fc80008ffe4ff */
[----:B------:R-:W3:Y:S04]  /*5ec0*/  LDG.E.64 R4, desc[UR6][R4.64] ;  /* 0x0000000604047981 */ /* 0x000ee8000c1e1b00 */
[----:B------:R-:W4:Y:S01]  /*5ed0*/  LDG.E.64 R6, desc[UR6][R6.64] ;  /* 0x0000000606067981 */ /* 0x000f22000c1e1b00 */
[C---:B-----5:R-:W-:Y:S01]  /*5ee0*/  LOP3.LUT R0, R33.reuse, 0xffff0000, RZ, 0xc0, !PT ;  /* 0xffff000021007812 */ /* 0x060fe200078ec0ff */
[----:B------:R-:W-:Y:S01]  /*5ef0*/  IMAD.U32 R3, R33, 0x10000, RZ ;  /* 0x0001000021037824 */ /* 0x000fe200078e00ff */
[----:B------:R-:W-:Y:S01]  /*5f00*/  SHF.L.U32 R9, R32, 0x10, RZ ;  /* 0x0000001020097819 */ /* 0x000fe200000006ff */
[----:B------:R-:W-:Y:S01]  /*5f10*/  IMAD.U32 R12, R35, 0x10000, RZ ;  /* 0x00010000230c7824 */ /* 0x000fe200078e00ff */
[----:B------:R-:W-:Y:S02]  /*5f20*/  SHF.L.U32 R13, R34, 0x10, RZ ;  /* 0x00000010220d7819 */ /* 0x000fe400000006ff */
[----:B------:R-:W-:-:S02]  /*5f30*/  LOP3.LUT R32, R32, 0xffff0000, RZ, 0xc0, !PT ;  /* 0xffff000020207812 */ /* 0x000fc400078ec0ff */
        /* <DEDUP_REMOVED lines=10> */
[----:B------:R-:W-:Y:S01]  /*5fe0*/  LOP3.LUT R16, R7, 0xffff0000, RZ, 0xc0, !PT ;  /* 0xffff000007107812 */ /* 0x000fe200078ec0ff */
[-C--:B------:R-:W-:Y:S01]  /*5ff0*/  FFMA.FTZ R14, R3, R17.reuse, -R14 ;  /* 0x00000011030e7223 */ /* 0x080fe2000001080e */
[----:B------:R-:W-:Y:S01]  /*6000*/  FFMA.FTZ R18, R0, R17, R18 ;  /* 0x0000001100127223 */ /* 0x000fe20000010012 */
[----:B------:R-:W-:Y:S01]  /*6010*/  SHF.L.U32 R7, R7, 0x10, RZ ;  /* 0x0000001007077819 */ /* 0x000fe200000006ff */
[----:B------:R-:W-:Y:S01]  /*6020*/  FMUL.FTZ R0, R32, R4 ;  /* 0x0000000420007220 */ /* 0x000fe20000410000 */
[----:B------:R-:W-:Y:S01]  /*6030*/  FMUL.FTZ R3, R34, R5 ;  /* 0x0000000522037220 */ /* 0x000fe20000410000 */
[----:B------:R-:W-:-:S02]  /*6040*/  IMAD.U32 R6, R6, 0x10000, RZ ;  /* 0x0001000006067824 */ /* 0x000fc400078e00ff */
[----:B------:R-:W-:Y:S01]  /*6050*/  FMUL.FTZ R4, R9, R4 ;  /* 0x0000000409047220 */ /* 0x000fe20000410000 */
        /* <DEDUP_REMOVED lines=10> */
[----:B------:R-:W-:Y:S01]  /*6100*/  F2FP.BF16.F32.PACK_AB R14, R18, R14 ;  /* 0x0000000e120e723e */ /* 0x000fe200000010ff */
[----:B------:R-:W-:Y:S01]  /*6110*/  IMAD.MOV.U32 R32, RZ, RZ, R0 ;  /* 0x000000ffff207224 */ /* 0x000fe200078e0000 */
[----:B------:R-:W-:Y:S01]  /*6120*/  F2FP.BF16.F32.PACK_AB R10, R15, R10 ;  /* 0x0000000a0f0a723e */ /* 0x000fe200000010ff */
[----:B------:R-:W-:Y:S01]  /*6130*/  IMAD.MOV.U32 R34, RZ, RZ, R3 ;  /* 0x000000ffff227224 */ /* 0x000fe200078e0003 */
[----:B------:R-:W-:Y:S02]  /*6140*/  MOV R33, R14 ;  /* 0x0000000e00217202 */ /* 0x000fe40000000f00 */
[----:B------:R-:W-:Y:S02]  /*6150*/  MOV R35, R10 ;  /* 0x0000000a00237202 */ /* 0x000fe40000000f00 */
.L_x_4156:
[----:B------:R-:W-:Y:S05]  /*6160*/  BSYNC B0 ;  /* 0x0000000000007941 */ /* 0x000fea0003800000 */
.L_x_4155:
[----:B-----5:R1:W-:Y:S01]  /*6170*/  STS.128 [R121+0x800], R32 ;  /* 0x0008002079007388 */ /* 0x0203e20000000c00 */
[----:B------:R-:W-:Y:S05]  /*6180*/  BRA `(.L_x_4154) ;  /* 0x0000000c00d87947 */ /* 0x000fea0003800000 */
.L_x_4149:
        /* <DEDUP_REMOVED lines=20> */
[----:B---34-:R-:W-:Y:S02]  /*62d0*/  @P0 SHF.R.S32.HI R6, RZ, 0x1, R44 ;  /* 0x00000001ff060819 */ /* 0x018fe4000001142c */
[----:B------:R-:W-:-:S03]  /*62e0*/  @P0 IADD3 R8, -R5, RZ, RZ ;  /* 0x000000ff05080210 */ /* 0x000fc60007ffe1ff */
[----:B------:R-:W-:Y:S01]  /*62f0*/  @P0 IMAD.MOV R4, RZ, RZ, -R6 ;  /* 0x000000ffff040224 */ /* 0x000fe200078e0a06 */
[----:B------:R-:W-:Y:S02]  /*6300*/  IADD3 R9, P1, R8, R0, RZ ;  /* 0x0000000008097210 */ /* 0x000fe40007f3e0ff */
[----:B------:R-:W-:Y:S01]  /*6310*/  @P0 SHF.R.S32.HI R12, RZ, 0x1, R44 ;  /* 0x00000001ff0c0819 */ /* 0x000fe2000001142c */
[----:B------:R-:W-:Y:S01]  /*6320*/  IMAD.WIDE R4, R4, 0x2, R10 ;  /* 0x0000000204047825 */ /* 0x000fe200078e020a */
[----:B------:R-:W-:Y:S02]  /*6330*/  LEA.HI.X.SX32 R8, R8, R22, 0x1, P1 ;  /* 0x0000001608087211 */ /* 0x000fe400008f0eff */
[C---:B--2---:R-:W-:Y:S01]  /*6340*/  LEA R10, P1, R9.reuse, UR8, 0x1 ;  /* 0x00000008090a7c11 */ /* 0x044fe2000f8208ff */
[----:B------:R-:W-:Y:S01]  /*6350*/  IMAD.MOV.U32 R13, RZ, RZ, RZ ;  /* 0x000000ffff0d7224 */ /* 0x000fe200078e00ff */
[----:B------:R-:W-:Y:S01]  /*6360*/  @P0 IADD3 R13, -R12, RZ, RZ ;  /* 0x000000ff0c0d0210 */ /* 0x000fe20007ffe1ff */
[----:B------:R-:W2:Y:S01]  /*6370*/  LDG.E.128 R4, desc[UR6][R4.64] ;  /* 0x0000000604047981 */ /* 0x000ea2000c1e1d00 */
[----:B------:R-:W-:Y:S01]  /*6380*/  LEA.HI.X R11, R9, UR9, R8, 0x1, P1 ;  /* 0x00000009090b7c11 */ /* 0x000fe200088f0c08 */
[----:B------:R-:W-:Y:S01]  /*6390*/  ULDC.64 UR8, c[0x0][0x358] ;  /* 0x0000d60000087ab9 */ /* 0x000fe20000000a00 */
[----:B------:R-:W-:-:S04]  /*63a0*/  IADD3 R12, P1, R13, R0, RZ ;  /* 0x000000000d0c7210 */ /* 0x000fc80007f3e0ff */
[----:B------:R-:W3:Y:S01]  /*63b0*/  LDG.E.128 R8, desc[UR6][R10.64] ;  /* 0x000000060a087981 */ /* 0x000ee2000c1e1d00 */
        /* <DEDUP_REMOVED lines=9> */
[----:B------:R-:W-:Y:S02]  /*6450*/  LOP3.LUT R17, R19, 0xffff0000, RZ, 0xc0, !PT ;  /* 0xffff000013117812 */ /* 0x000fe400078ec0ff */
[C---:B------:R-:W-:Y:S02]  /*6460*/  SHF.L.U32 R25, R18.reuse, 0x10, RZ ;  /* 0x0000001012197819 */ /* 0x040fe400000006ff */
        /* <DEDUP_REMOVED lines=57> */
.L_x_4160:
[----:B------:R-:W-:Y:S05]  /*6800*/  BSYNC B0 ;  /* 0x0000000000007941 */ /* 0x000fea0003800000 */
.L_x_4159:
[----:B-----5:R1:W-:Y:S04]  /*6810*/  STS.64 [R121], R16 ;  /* 0x0000001079007388 */ /* 0x0203e80000000a00 */
[----:B------:R1:W-:Y:S02]  /*6820*/  STS.64 [R121+0x8], R18 ;  /* 0x0000081279007388 */ /* 0x0003e40000000a00 */
.L_x_4158:
[----:B------:R-:W-:Y:S05]  /*6830*/  BSYNC B1 ;  /* 0x0000000000017941 */ /* 0x000fea0003800000 */
.L_x_4157:
        /* <DEDUP_REMOVED lines=21> */
[C---:B------:R-:W-:Y:S01]  /*6990*/  IADD3 R9, P1, R10.reuse, R0, RZ ;  /* 0x000000000a097210 */ /* 0x040fe20007f3e0ff */
[----:B------:R-:W-:Y:S01]  /*69a0*/  IMAD.WIDE R12, R41, 0x2, R32 ;  /* 0x00000002290c7825 */ /* 0x000fe200078e0220 */
[----:B------:R-:W-:Y:S02]  /*69b0*/  @P0 SHF.R.S32.HI R44, RZ, 0x1, R44 ;  /* 0x00000001ff2c0819 */ /* 0x000fe4000001142c */
[----:B------:R-:W-:Y:S02]  /*69c0*/  LEA.HI.X.SX32 R10, R10, R3, 0x1, P1 ;  /* 0x000000030a0a7211 */ /* 0x000fe400008f0eff */
[C---:B-1----:R-:W-:Y:S01]  /*69d0*/  LEA R16, P1, R9.reuse, UR8, 0x1 ;  /* 0x0000000809107c11 */ /* 0x042fe2000f8208ff */
[----:B------:R-:W2:Y:S03]  /*69e0*/  LDG.E.128 R12, desc[UR6][R12.64] ;  /* 0x000000060c0c7981 */ /* 0x000ea6000c1e1d00 */
        /* <DEDUP_REMOVED lines=9> */
[----:B------:R-:W3:Y:S01]  /*6a80*/  LDG.E.128 R20, desc[UR6][R20.64] ;  /* 0x0000000614147981 */ /* 0x000ee2000c1e1d00 */
        /* <DEDUP_REMOVED lines=15> */
[C---:B----4-:R-:W-:Y:S01]  /*6b80*/  SHF.L.U32 R14, R17.reuse, 0x10, RZ ;  /* 0x00000010110e7819 */ /* 0x050fe200000006ff */
[----:B---3--:R-:W-:Y:S01]  /*6b90*/  IMAD.U32 R32, R18, 0x10000, RZ ;  /* 0x0001000012207824 */ /* 0x008fe200078e00ff */
        /* <DEDUP_REMOVED lines=47> */
.L_x_4162:
[----:B------:R-:W-:Y:S05]  /*6e90*/  BSYNC B0 ;  /* 0x0000000000007941 */ /* 0x000fea0003800000 */
.L_x_4161:
[----:B-----5:R4:W-:Y:S01]  /*6ea0*/  STS.128 [R121+0x800], R4 ;  /* 0x0008000479007388 */ /* 0x0209e20000000c00 */
[----:B------:R-:W-:Y:S05]  /*6eb0*/  BRA `(.L_x_4154) ;  /* 0x00000000008c7947 */ /* 0x000fea0003800000 */
.L_x_4148:
        /* <DEDUP_REMOVED lines=20> */
.L_x_4164:
[----:B------:R-:W-:Y:S05]  /*7000*/  BSYNC B0 ;  /* 0x0000000000007941 */ /* 0x000fea0003800000 */
.L_x_4163:
        /* <DEDUP_REMOVED lines=14> */
.L_x_4154:
[----:B------:R-:W-:Y:S05]  /*70f0*/  BSYNC B2 ;  /* 0x0000000000027941 */ /* 0x000fea0003800000 */
.L_x_4147:
[----:B------:R-:W1:Y:S01]  /*7100*/  S2R R68, SR_TID.X ;  /* 0x0000000000447919 */ /* 0x000e620000002100 */
[----:B------:R-:W-:Y:S01]  /*7110*/  VIADD R120, R30, 0xffffffff ;  /* 0xffffffff1e787836 */ /* 0x000fe20000000000 */
[--C-:B---34-:R-:W-:Y:S01]  /*7120*/  SHF.R.S32.HI R6, RZ, 0x1, R36.reuse ;  /* 0x00000001ff067819 */ /* 0x118fe20000011424 */
[----:B------:R-:W-:Y:S01]  /*7130*/  ULDC.64 UR12, c[0x0][0x218] ;  /* 0x00008600000c7ab9 */ /* 0x000fe20000000a00 */
[----:B------:R-:W-:Y:S01]  /*7140*/  SHF.R.S32.HI R3, RZ, 0x1f, R36 ;  /* 0x0000001fff037819 */ /* 0x000fe20000011424 */
[----:B------:R-:W-:Y:S01]  /*7150*/  IMAD.SHL.U32 R0, R120, 0x80, RZ ;  /* 0x0000008078007824 */ /* 0x000fe200078e00ff */
[----:B------:R-:W-:Y:S01]  /*7160*/  LOP3.LUT R69, R36, 0x7fffffe, RZ, 0xc0, !PT ;  /* 0x07fffffe24457812 */ /* 0x000fe200078ec0ff */
[----:B------:R-:W-:Y:S01]  /*7170*/  BSSY B0, `(.L_x_4165) ;  /* 0x000003a000007945 */ /* 0x000fe20003800000 */
[----:B------:R-:W-:Y:S01]  /*7180*/  LEA.HI R3, R3, R6, RZ, 0x2 ;  /* 0x0000000603037211 */ /* 0x000fe200078f10ff */
[----:B------:R-:W-:Y:S01]  /*7190*/  IMAD.IADD R7, R31, 0x1, -R0 ;  /* 0x000000011f077824 */ /* 0x000fe200078e0a00 */
[----:B------:R-:W-:-:S02]  /*71a0*/  LEA R119, P4, R78, UR12, 0x1 ;  /* 0x0000000c4e777c11 */ /* 0x000fc4000f8808ff */
[----:B------:R-:W-:Y:S02]  /*71b0*/  LOP3.LUT R3, R3, 0xfffffffc, RZ, 0xc0, !PT ;  /* 0xfffffffc03037812 */ /* 0x000fe400078ec0ff */
[-C--:B------:R-:W-:Y:S02]  /*71c0*/  ISETP.GE.AND P0, PT, R82, R7.reuse, PT ;  /* 0x000000075200720c */ /* 0x080fe40003f06270 */
[-C--:B------:R-:W-:Y:S01]  /*71d0*/  ISETP.GE.AND P6, PT, R8, R7.reuse, PT ;  /* 0x000000070800720c */ /* 0x080fe20003fc6270 */
[----:B------:R-:W-:Y:S01]  /*71e0*/  IMAD.IADD R3, R6, 0x1, -R3 ;  /* 0x0000000106037824 */ /* 0x000fe200078e0a03 */
[-C--:B------:R-:W-:Y:S02]  /*71f0*/  ISETP.GE.AND P1, PT, R8, R7.reuse, PT ;  /* 0x000000070800720c */ /* 0x080fe40003f26270 */
[----:B------:R-:W-:Y:S01]  /*7200*/  ISETP.GE.AND P3, PT, R82, R7, PT ;  /* 0x000000075200720c */ /* 0x000fe20003f66270 */
[----:B--2---:R-:W-:Y:S01]  /*7210*/  IMAD.SHL.U32 R12, R3, 0x40, RZ ;  /* 0x00000040030c7824 */ /* 0x004fe200078e00ff */
[----:B------:R-:W-:-:S04]  /*7220*/  LEA.HI.X R118, R78, UR13, R81, 0x1, P4 ;  /* 0x0000000d4e767c11 */ /* 0x000fc8000a0f0c51 */
[----:B------:R-:W-:Y:S02]  /*7230*/  LOP3.LUT R12, R12, 0xc0, RZ, 0xc0, !PT ;  /* 0x000000c00c0c7812 */ /* 0x000fe400078ec0ff */
[----:B-1----:R-:W-:-:S04]  /*7240*/  SHF.R.S32.HI R73, RZ, 0x1f, R68 ;  /* 0x0000001fff497819 */ /* 0x002fc80000011444 */
[CC--:B------:R-:W-:Y:S02]  /*7250*/  LEA.HI R70, R73.reuse, R68.reuse, RZ, 0x4 ;  /* 0x0000004449467211 */ /* 0x0c0fe400078f20ff */
[----:B------:R-:W-:Y:S02]  /*7260*/  LEA.HI R5, R73, R68, RZ, 0x3 ;  /* 0x0000004449057211 */ /* 0x000fe400078f18ff */
[----:B------:R-:W-:Y:S02]  /*7270*/  SHF.R.S32.HI R9, RZ, 0x4, R70 ;  /* 0x00000004ff097819 */ /* 0x000fe40000011446 */
[----:B------:R-:W-:Y:S02]  /*7280*/  LOP3.LUT R70, R70, 0xfffffff0, RZ, 0xc0, !PT ;  /* 0xfffffff046467812 */ /* 0x000fe400078ec0ff */
[----:B-----5:R-:W-:Y:S02]  /*7290*/  LOP3.LUT R10, R5, 0xfffffff8, RZ, 0xc0, !PT ;  /* 0xfffffff8050a7812 */ /* 0x020fe400078ec0ff */
[----:B------:R-:W-:Y:S01]  /*72a0*/  SHF.R.S32.HI R11, RZ, 0x3, R5 ;  /* 0x00000003ff0b7819 */ /* 0x000fe20000011405 */
[C---:B------:R-:W-:Y:S01]  /*72b0*/  IMAD.IADD R70, R68.reuse, 0x1, -R70 ;  /* 0x0000000144467824 */ /* 0x040fe200078e0a46 */
[----:B------:R-:W-:Y:S01]  /*72c0*/  LEA.HI R4, R9, R9, RZ, 0x1 ;  /* 0x0000000909047211 */ /* 0x000fe200078f08ff */
[----:B------:R-:W-:Y:S01]  /*72d0*/  IMAD.IADD R10, R68, 0x1, -R10 ;  /* 0x00000001440a7824 */ /* 0x000fe200078e0a0a */
[----:B------:R-:W-:Y:S01]  /*72e0*/  LEA.HI R5, R5, R11, RZ, 0x1 ;  /* 0x0000000b05057211 */ /* 0x000fe200078f08ff */
[----:B------:R-:W-:Y:S01]  /*72f0*/  IMAD.IADD R69, R70, 0x1, -R69 ;  /* 0x0000000146457824 */ /* 0x000fe200078e0a45 */
[----:B------:R-:W-:-:S02]  /*7300*/  LOP3.LUT R4, R4, 0xfffffffe, RZ, 0xc0, !PT ;  /* 0xfffffffe04047812 */ /* 0x000fc400078ec0ff */
[----:B------:R-:W-:Y:S02]  /*7310*/  SHF.R.S32.HI R8, RZ, 0x1f, R70 ;  /* 0x0000001fff087819 */ /* 0x000fe40000011446 */
[----:B------:R-:W-:Y:S01]  /*7320*/  LEA.HI R6, R10, R10, RZ, 0x1 ;  /* 0x0000000a0a067211 */ /* 0x000fe200078f08ff */
[----:B------:R-:W-:Y:S01]  /*7330*/  IMAD.IADD R9, R9, 0x1, -R4 ;  /* 0x0000000109097824 */ /* 0x000fe200078e0a04 */
[----:B------:R-:W-:Y:S02]  /*7340*/  LOP3.LUT R5, R5, 0xfffffffe, RZ, 0xc0, !PT ;  /* 0xfffffffe05057812 */ /* 0x000fe400078ec0ff */
[----:B------:R-:W-:Y:S01]  /*7350*/  LEA.HI R70, R8, R70, RZ, 0x3 ;  /* 0x0000004608467211 */ /* 0x000fe200078f18ff */
[----:B------:R-:W-:Y:S01]  /*7360*/  VIADD R8, R82, 0x40 ;  /* 0x0000004052087836 */ /* 0x000fe20000000000 */
[----:B------:R-:W-:Y:S01]  /*7370*/  LOP3.LUT R4, R6, 0xfffffffe, RZ, 0xc0, !PT ;  /* 0xfffffffe06047812 */ /* 0x000fe200078ec0ff */
[----:B------:R-:W-:Y:S01]  /*7380*/  VIADD R82, R82, 0x60 ;  /* 0x0000006052527836 */ /* 0x000fe20000000000 */
[----:B------:R-:W-:Y:S01]  /*7390*/  SHF.R.S32.HI R6, RZ, 0x1, R6 ;  /* 0x00000001ff067819 */ /* 0x000fe20000011406 */
[----:B------:R-:W-:Y:S01]  /*73a0*/  IMAD.IADD R11, R11, 0x1, -R5 ;  /* 0x000000010b0b7824 */ /* 0x000fe200078e0a05 */
[----:B------:R-:W-:Y:S01]  /*73b0*/  LEA.HI R73, R73, R68, RZ, 0x5 ;  /* 0x0000004449497211 */ /* 0x000fe200078f28ff */
[----:B------:R-:W-:Y:S01]  /*73c0*/  IMAD.IADD R10, R10, 0x1, -R4 ;  /* 0x000000010a0a7824 */ /* 0x000fe200078e0a04 */
[-C--:B------:R-:W-:Y:S01]  /*73d0*/  ISETP.GE.AND P5, PT, R8, R7.reuse, PT ;  /* 0x000000070800720c */ /* 0x080fe20003fa6270 */
[----:B------:R-:W-:Y:S01]  /*73e0*/  IMAD.SHL.U32 R70, R70, 0x20, RZ ;  /* 0x0000002046467824 */ /* 0x000fe200078e00ff */
        /* <DEDUP_REMOVED lines=18> */
.L_x_4166:
[----:B------:R-:W-:Y:S05]  /*7510*/  BSYNC B0 ;  /* 0x0000000000007941 */ /* 0x000fea0003800000 */
.L_x_4165:
        /* <DEDUP_REMOVED lines=12> */
.L_x_4168:
[----:B------:R-:W-:Y:S05]  /*75e0*/  BSYNC B0 ;  /* 0x0000000000007941 */ /* 0x000fea0003800000 */
.L_x_4167:
        /* <DEDUP_REMOVED lines=13> */
.L_x_4170:
[----:B------:R-:W-:Y:S05]  /*76c0*/  BSYNC B0 ;  /* 0x0000000000007941 */ /* 0x000fea0003800000 */
.L_x_4169:
        /* <DEDUP_REMOVED lines=16> */
.L_x_4172:
[----:B------:R-:W-:Y:S05]  /*77d0*/  BSYNC B0 ;  /* 0x0000000000007941 */ /* 0x000fea0003800000 */
.L_x_4171:
[----:B------:R-:W0:Y:S01]  /*77e0*/  LDGDEPBAR ;  /* 0x00000000000079af */ /* 0x000e220000000000 */
[----:B------:R-:W-:Y:S01]  /*77f0*/  LOP3.LUT R13, R13, 0xc0, RZ, 0xc0, !PT ;  /* 0x000000c00d0d7812 */ /* 0x000fe200078ec0ff */
[----:B------:R-:W-:Y:S01]  /*7800*/  IMAD R10, R9, 0x8, R10 ;  /* 0x00000008090a7824 */ /* 0x000fe200078e020a */
[----:B------:R-:W-:Y:S01]  /*7810*/  LOP3.LUT R70, R70, 0xffffff00, RZ, 0xc0, !PT ;  /* 0xffffff0046467812 */ /* 0x000fe200078ec0ff */
[----:B------:R-:W-:Y:S01]  /*7820*/  ULDC.64 UR10, c[0x0][0x220] ;  /* 0x00008800000a7ab9 */ /* 0x000fe20000000a00 */
[----:B------:R-:W-:Y:S01]  /*7830*/  LOP3.LUT R11, R13, 0x8, R11, 0xf8, !PT ;  /* 0x000000080d0b7812 */ /* 0x000fe200078ef80b */
[----:B------:R-:W-:Y:S01]  /*7840*/  BSSY B0, `(.L_x_4173) ;  /* 0x0000022000007945 */ /* 0x000fe20003800000 */
[----:B------:R-:W-:Y:S01]  /*7850*/  LOP3.LUT R14, R12, 0x8, R14, 0xf8, !PT ;  /* 0x000000080c0e7812 */ /* 0x000fe200078ef80e */
[----:B--2-4-:R-:W-:Y:S01]  /*7860*/  IMAD R4, R72, 0x200, R70 ;  /* 0x0000020048047824 */ /* 0x014fe200078e0246 */
        /* <DEDUP_REMOVED lines=31> */
.L_x_4174:
[----:B------:R-:W-:Y:S05]  /*7a60*/  BSYNC B0 ;  /* 0x0000000000007941 */ /* 0x000fea0003800000 */
.L_x_4173:
        /* <DEDUP_REMOVED lines=13> */
.L_x_4176:
[----:B------:R-:W-:Y:S05]  /*7b40*/  BSYNC B0 ;  /* 0x0000000000007941 */ /* 0x000fea0003800000 */
.L_x_4175:
        /* <DEDUP_REMOVED lines=14> */
.L_x_4178:
[----:B------:R-:W-:Y:S05]  /*7c30*/  BSYNC B0 ;  /* 0x0000000000007941 */ /* 0x000fea0003800000 */
.L_x_4177:
        /* <DEDUP_REMOVED lines=17> */
.L_x_4180:
[----:B------:R-:W-:Y:S05]  /*7d50*/  BSYNC B0 ;  /* 0x0000000000007941 */ /* 0x000fea0003800000 */
.L_x_4179:
[----:B------:R-:W-:Y:S01]  /*7d60*/  LDSM.16.M88.4 R52, [R108] ;  /* 0x000000006c34783b */ /* 0x000fe20000000200 */
[----:B------:R-:W-:Y:S01]  /*7d70*/  LOP3.LUT P0, RZ, R6, 0x2, RZ, 0xc0, !PT ;  /* 0x0000000206ff7812 */ /* 0x000fe2000780c0ff */
[C---:B-1----:R-:W-:Y:S01]  /*7d80*/  VIADD R4, R106.reuse, 0x1000 ;  /* 0x000010006a047836 */ /* 0x042fe20000000000 */
[----:B------:R-:W-:Y:S01]  /*7d90*/  LOP3.LUT P1, RZ, R3, 0x2, RZ, 0xc0, !PT ;  /* 0x0000000203ff7812 */ /* 0x000fe2000782c0ff */
[----:B------:R-:W1:Y:S01]  /*7da0*/  LDSM.16.M88.4 R12, [R106+0x1000] ;  /* 0x001000006a0c783b */ /* 0x000e620000000200 */
[----:B------:R-:W-:Y:S01]  /*7db0*/  IMAD.MOV.U32 R3, RZ, RZ, 0x20 ;  /* 0x00000020ff037424 */ /* 0x000fe200078e00ff */
[----:B------:R-:W-:Y:S01]  /*7dc0*/  ULDC.64 UR14, c[0x0][0x398] ;  /* 0x0000e600000e7ab9 */ /* 0x000fe20000000a00 */
[----:B------:R-:W-:Y:S01]  /*7dd0*/  VIADD R105, R106, 0x1020 ;  /* 0x000010206a697836 */ /* 0x000fe20000000000 */
[----:B------:R-:W5:Y:S01]  /*7de0*/  LDSM.16.M88.4 R20, [R106+0x1400] ;  /* 0x001400006a14783b */ /* 0x000f620000000200 */
[----:B------:R-:W-:Y:S01]  /*7df0*/  IMAD R2, R2, 0x4, R72 ;  /* 0x0000000402027824 */ /* 0x000fe200078e0248 */
[----:B------:R-:W-:Y:S01]  /*7e00*/  SEL R3, R3, 0xffffffe0, !P1 ;  /* 0xffffffe003037807 */ /* 0x000fe20004800000 */
[----:B------:R-:W-:Y:S01]  /*7e10*/  IMAD.SHL.U32 R123, R68, 0x2, RZ ;  /* 0x00000002447b7824 */ /* 0x000fe200078e00ff */
[----:B------:R-:W-:Y:S01]  /*7e20*/  LDSM.16.M88.4 R56, [R106+0x1800] ;  /* 0x001800006a38783b */ /* 0x000fe20000000200 */
[----:B------:R-:W-:-:S02]  /*7e30*/  IMAD R69, R69, 0x20, R70 ;  /* 0x0000002045457824 */ /* 0x000fc400078e0246 */
[----:B------:R-:W-:Y:S01]  /*7e40*/  IMAD.IADD R107, R108, 0x1, R3 ;  /* 0x000000016c6b7824 */ /* 0x000fe200078e0203 */
[----:B------:R-:W-:Y:S01]  /*7e50*/  LDSM.16.M88.4 R44, [R106+0x1c00] ;  /* 0x001c00006a2c783b */ /* 0x000fe20000000200 */
[----:B------:R-:W-:Y:S01]  /*7e60*/  @P0 VIADD R105, R4, 0xffffffe0 ;  /* 0xffffffe004690836 */ /* 0x000fe20000000000 */
[----:B------:R-:W-:Y:S02]  /*7e70*/  LOP3.LUT R123, R123, 0x6, RZ, 0xc0, !PT ;  /* 0x000000067b7b7812 */ /* 0x000fe400078ec0ff */
[----:B------:R-:W-:Y:S01]  /*7e80*/  LDSM.16.M88.4 R8, [R107] ;  /* 0x000000006b08783b */ /* 0x000fe20000000200 */
[C---:B------:R-:W-:Y:S02]  /*7e90*/  VIADD R102, R105.reuse, 0x400 ;  /* 0x0000040069667836 */ /* 0x040fe40000000000 */
[C---:B------:R-:W-:Y:S01]  /*7ea0*/  VIADD R101, R105.reuse, 0x800 ;  /* 0x0000080069657836 */ /* 0x040fe20000000000 */
[----:B------:R-:W2:Y:S01]  /*7eb0*/  LDSM.16.M88.4 R24, [R105] ;  /* 0x000000006918783b */ /* 0x000ea20000000200 */
[----:B------:R-:W-:-:S02]  /*7ec0*/  VIADD R100, R105, 0xc00 ;  /* 0x00000c0069647836 */ /* 0x000fc40000000000 */
[C---:B------:R-:W-:Y:S01]  /*7ed0*/  VIADD R99, R105.reuse, 0x1000 ;  /* 0x0000100069637836 */ /* 0x040fe20000000000 */
[----:B------:R-:W3:Y:S01]  /*7ee0*/  LDSM.16.M88.4 R4, [R105+0x400] ;  /* 0x000400006904783b */ /* 0x000ee20000000200 */
[C---:B------:R-:W-:Y:S02]  /*7ef0*/  VIADD R98, R105.reuse, 0x1400 ;  /* 0x0000140069627836 */ /* 0x040fe40000000000 */
[C---:B------:R-:W-:Y:S01]  /*7f00*/  VIADD R97, R105.reuse, 0x1800 ;  /* 0x0000180069617836 */ /* 0x040fe20000000000 */
[----:B------:R-:W-:Y:S01]  /*7f10*/  LDSM.16.M88.4 R64, [R105+0xc00] ;  /* 0x000c00006940783b */ /* 0x000fe20000000200 */
[----:B------:R-:W-:-:S03]  /*7f20*/  VIADD R96, R105, 0x1c00 ;  /* 0x00001c0069607836 */ /* 0x000fc60000000000 */
[----:B------:R-:W4:Y:S04]  /*7f30*/  LDSM.16.M88.4 R36, [R106+0x2000] ;  /* 0x002000006a24783b */ /* 0x000f280000000200 */
[----:B------:R-:W-:Y:S01]  /*7f40*/  LDSM.16.M88.4 R60, [R106+0x2c00] ;  /* 0x002c00006a3c783b */ /* 0x000fe20000000200 */
[C---:B-1----:R-:W-:Y:S03]  /*7f50*/  HMMA.16816.F32.BF16 R16, R52.reuse, R12, RZ ;  /* 0x0000000c3410723c */ /* 0x042fe600000418ff */
[----:B------:R-:W1:Y:S04]  /*7f60*/  LDSM.16.M88.4 R48, [R105+0x1000] ;  /* 0x001000006930783b */ /* 0x000e680000000200 */
[----:B------:R-:W0:Y:S01]  /*7f70*/  LDGDEPBAR ;  /* 0x00000000000079af */ /* 0x000e220000000000 */
[C---:B-----5:R-:W-:Y:S06]  /*7f80*/  HMMA.16816.F32.BF16 R32, R52.reuse, R20, RZ ;  /* 0x000000143420723c */ /* 0x060fec00000418ff */
[C---:B------:R-:W-:Y:S06]  /*7f90*/  HMMA.16816.F32.BF16 R20, R52.reuse, R22, RZ ;  /* 0x000000163414723c */ /* 0x040fec00000418ff */
[----:B------:R-:W-:Y:S06]  /*7fa0*/  HMMA.16816.F32.BF16 R12, R52, R14, RZ ;  /* 0x0000000e340c723c */ /* 0x000fec00000418ff */
[C---:B--2---:R-:W-:Y:S06]  /*7fb0*/  HMMA.16816.F32.BF16 R16, R8.reuse, R24, R16 ;  /* 0x000000180810723c */ /* 0x044fec0000041810 */
[C---:B---3--:R-:W-:Y:S06]  /*7fc0*/  HMMA.16816.F32.BF16 R32, R8.reuse, R4, R32 ;  /* 0x000000040820723c */ /* 0x048fec0000041820 */
[----:B------:R-:W-:Y:S06]  /*7fd0*/  HMMA.16816.F32.BF16 R20, R8, R6, R20 ;  /* 0x000000060814723c */ /* 0x000fec0000041814 */
[C---:B------:R-:W-:Y:S06]  /*7fe0*/  HMMA.16816.F32.BF16 R4, R52.reuse, R56, RZ ;  /* 0x000000383404723c */ /* 0x040fec00000418ff */
        /* <DEDUP_REMOVED lines=10> */
[----:B------:R-:W-:Y:S01]  /*8090*/  HMMA.16816.F32.BF16 R12, R8, R26, R12 ;  /* 0x0000001a080c723c */ /* 0x000fe2000004180c */
[----:B------:R-:W2:Y:S01]  /*80a0*/  MUFU.TANH R74, R17 ;  /* 0x00000011004a7308 */ /* 0x000ea20000002400 */
[----:B------:R-:W-:Y:S01]  /*80b0*/  LDSM.16.M88.4 R24, [R106+0x2400] ;  /* 0x002400006a18783b */ /* 0x000fe20000000200 */
[----:B------:R-:W-:Y:S01]  /*80c0*/  FMUL.FTZ R20, R20, UR15 ;  /* 0x0000000f14147c20 */ /* 0x000fe20008410000 */
[----:B------:R-:W-:Y:S01]  /*80d0*/  FMUL.FTZ R21, R21, UR15 ;  /* 0x0000000f15157c20 */ /* 0x000fe20008410000 */
[----:B------:R-:W-:Y:S01]  /*80e0*/  FMUL.FTZ R22, R22, UR15 ;  /* 0x0000000f16167c20 */ /* 0x000fe20008410000 */
[----:B------:R-:W-:Y:S01]  /*80f0*/  FMUL.FTZ R23, R23, UR15 ;  /* 0x0000000f17177c20 */ /* 0x000fe20008410000 */
[C---:B----4-:R-:W-:Y:S02]  /*8100*/  HMMA.16816.F32.BF16 R40, R52.reuse, R36, RZ ;  /* 0x000000243428723c */ /* 0x050fe400000418ff */
[----:B------:R-:W-:Y:S04]  /*8110*/  MUFU.TANH R71, R18 ;  /* 0x0000001200477308 */ /* 0x000fe80000002400 */
[----:B------:R-:W-:Y:S04]  /*8120*/  HMMA.16816.F32.BF16 R36, R52, R38, RZ ;  /* 0x000000263424723c */ /* 0x000fe800000418ff */
[----:B------:R3:W4:Y:S07]  /*8130*/  MUFU.TANH R75, R19 ;  /* 0x00000013004b7308 */ /* 0x00072e0000002400 */
[----:B------:R-:W-:Y:S01]  /*8140*/  FMUL.FTZ R12, R12, UR15 ;  /* 0x0000000f0c0c7c20 */ /* 0x000fe20008410000 */
[----:B------:R-:W-:Y:S01]  /*8150*/  FMUL.FTZ R13, R13, UR15 ;  /* 0x0000000f0d0d7c20 */ /* 0x000fe20008410000 */
[----:B------:R-:W-:Y:S01]  /*8160*/  FMUL.FTZ R14, R14, UR15 ;  /* 0x0000000f0e0e7c20 */ /* 0x000fe20008410000 */
[----:B------:R-:W-:Y:S01]  /*8170*/  FMUL.FTZ R15, R15, UR15 ;  /* 0x0000000f0f0f7c20 */ /* 0x000fe20008410000 */
[----:B------:R-:W-:Y:S03]  /*8180*/  MUFU.TANH R76, R12 ;  /* 0x0000000c004c7308 */ /* 0x000fe60000002400 */
[C---:B-1----:R-:W-:Y:S01]  /*8190*/  HMMA.16816.F32.BF16 R40, R8.reuse, R48, R40 ;  /* 0x000000300828723c */ /* 0x042fe20000041828 */
[----:B---3--:R-:W1:Y:S04]  /*81a0*/  LDSM.16.M88.4 R16, [R105+0x800] ;  /* 0x000800006910783b */ /* 0x008e680000000200 */
[----:B------:R-:W3:Y:S01]  /*81b0*/  MUFU.TANH R77, R13 ;  /* 0x0000000d004d7308 */ /* 0x000ee20000002400 */
[----:B------:R-:W-:Y:S07]  /*81c0*/  HMMA.16816.F32.BF16 R36, R8, R50, R36 ;  /* 0x000000320824723c */ /* 0x000fee0000041824 */
[----:B------:R-:W-:Y:S08]  /*81d0*/  MUFU.TANH R82, R14 ;  /* 0x0000000e00527308 */ /* 0x000ff00000002400 */
[----:B------:R5:W3:Y:S03]  /*81e0*/  MUFU.TANH R83, R15 ;  /* 0x0000000f00537308 */ /* 0x000ae60000002400 */
[----:B------:R-:W-:Y:S01]  /*81f0*/  FMUL.FTZ R40, R40, UR15 ;  /* 0x0000000f28287c20 */ /* 0x000fe20008410000 */
[----:B------:R-:W-:-:S04]  /*8200*/  FMUL.FTZ R42, R42, UR15 ;  /* 0x0000000f2a2a7c20 */ /* 0x000fc80008410000 */
[----:B------:R-:W3:Y:S01]  /*8210*/  MUFU.TANH R90, R32 ;  /* 0x00000020005a7308 */ /* 0x000ee20000002400 */
[----:B------:R-:W-:Y:S01]  /*8220*/  FMUL.FTZ R39, R39, UR15 ;  /* 0x0000000f27277c20 */ /* 0x000fe20008410000 */
[----:B------:R-:W-:Y:S01]  /*8230*/  FMUL.FTZ R38, R38, UR15 ;  /* 0x0000000f26267c20 */ /* 0x000fe20008410000 */
[----:B------:R-:W-:Y:S01]  /*8240*/  FMUL.FTZ R36, R36, UR15 ;  /* 0x0000000f24247c20 */ /* 0x000fe20008410000 */
[----:B------:R-:W-:-:S04]  /*8250*/  FMUL.FTZ R37, R37, UR15 ;  /* 0x0000000f25257c20 */ /* 0x000fc80008410000 */
[----:B------:R-:W-:Y:S01]  /*8260*/  MUFU.TANH R91, R33 ;  /* 0x00000021005b7308 */ /* 0x000fe20000002400 */
[----:B-----5:R-:W-:Y:S06]  /*8270*/  HMMA.16816.F32.BF16 R12, R52, R44, RZ ;  /* 0x0000002c340c723c */ /* 0x020fec00000418ff */
[C---:B-1----:R-:W-:Y:S01]  /*8280*/  HMMA.16816.F32.BF16 R4, R8.reuse, R16, R4 ;  /* 0x000000100804723c */ /* 0x042fe20000041804 */
[----:B------:R-:W1:Y:S05]  /*8290*/  MUFU.TANH R92, R34 ;  /* 0x00000022005c7308 */ /* 0x000e6a0000002400 */
[----:B------:R-:W-:Y:S01]  /*82a0*/  HMMA.16816.F32.BF16 R56, R8, R18, R56 ;  /* 0x000000120838723c */ /* 0x000fe20000041838 */
[----:B------:R-:W5:Y:S02]  /*82b0*/  LDSM.16.M88.4 R16, [R106+0x2800] ;  /* 0x002800006a10783b */ /* 0x000f640000000200 */
[----:B------:R2:W1:Y:S03]  /*82c0*/  MUFU.TANH R93, R35 ;  /* 0x00000023005d7308 */ /* 0x0004660000002400 */
[----:B------:R-:W-:Y:S05]  /*82d0*/  HMMA.16816.F32.BF16 R44, R52, R46, RZ ;  /* 0x0000002e342c723c */ /* 0x000fea00000418ff */
[----:B------:R-:W1:Y:S01]  /*82e0*/  MUFU.TANH R94, R20 ;  /* 0x00000014005e7308 */ /* 0x000e620000002400 */
[----:B------:R-:W-:Y:S06]  /*82f0*/  HMMA.16816.F32.BF16 R12, R8, R64, R12 ;  /* 0x00000040080c723c */ /* 0x000fec000004180c */
[----:B------:R-:W-:Y:S01]  /*8300*/  FMUL.FTZ R4, R4, UR15 ;  /* 0x0000000f04047c20 */ /* 0x000fe20008410000 */
[----:B------:R-:W-:Y:S01]  /*8310*/  FMUL.FTZ R5, R5, UR15 ;  /* 0x0000000f05057c20 */ /* 0x000fe20008410000 */
[----:B------:R-:W-:Y:S01]  /*8320*/  FMUL.FTZ R6, R6, UR15 ;  /* 0x0000000f06067c20 */ /* 0x000fe20008410000 */
[----:B------:R-:W-:Y:S01]  /*8330*/  FMUL.FTZ R7, R7, UR15 ;  /* 0x0000000f07077c20 */ /* 0x000fe20008410000 */
[----:B------:R-:W-:Y:S01]  /*8340*/  MUFU.TANH R64, R21 ;  /* 0x0000001500407308 */ /* 0x000fe20000002400 */
[----:B--2---:R-:W-:Y:S01]  /*8350*/  HMMA.16816.F32.BF16 R32, R52, R24, RZ ;  /* 0x000000183420723c */ /* 0x004fe200000418ff */
[----:B------:R-:W-:Y:S01]  /*8360*/  FMUL.FTZ R56, R56, UR15 ;  /* 0x0000000f38387c20 */ /* 0x000fe20008410000 */
[----:B------:R-:W-:Y:S01]  /*8370*/  FMUL.FTZ R58, R58, UR15 ;  /* 0x0000000f3a3a7c20 */ /* 0x000fe20008410000 */
[----:B------:R-:W-:-:S03]  /*8380*/  FMUL.FTZ R59, R59, UR15 ;  /* 0x0000000f3b3b7c20 */ /* 0x000fc60008410000 */
[----:B------:R-:W-:Y:S01]  /*8390*/  HMMA.16816.F32.BF16 R24, R52, R26, RZ ;  /* 0x0000001a3418723c */ /* 0x000fe200000418ff */
[----:B------:R-:W2:Y:S05]  /*83a0*/  MUFU.TANH R65, R22 ;  /* 0x0000001600417308 */ /* 0x000eaa0000002400 */
[----:B------:R-:W-:Y:S01]  /*83b0*/  HMMA.16816.F32.BF16 R44, R8, R66, R44 ;  /* 0x00000042082c723c */ /* 0x000fe2000004182c */
[----:B------:R-:W-:Y:S01]  /*83c0*/  FMUL.FTZ R12, R12, UR15 ;  /* 0x0000000f0c0c7c20 */ /* 0x000fe20008410000 */
[----:B------:R-:W-:Y:S01]  /*83d0*/  FMUL.FTZ R13, R13, UR15 ;  /* 0x0000000f0d0d7c20 */ /* 0x000fe20008410000 */
[----:B------:R5:W2:Y:S01]  /*83e0*/  MUFU.TANH R95, R23 ;  /* 0x00000017005f7308 */ /* 0x000aa20000002400 */
[----:B------:R-:W-:Y:S01]  /*83f0*/  FMUL.FTZ R14, R14, UR15 ;  /* 0x0000000f0e0e7c20 */ /* 0x000fe20008410000 */
[----:B------:R-:W-:-:S06]  /*8400*/  FMUL.FTZ R15, R15, UR15 ;  /* 0x0000000f0f0f7c20 */ /* 0x000fcc0008410000 */
[----:B------:R-:W2:Y:S08]  /*8410*/  MUFU.TANH R131, R4 ;  /* 0x0000000400837308 */ /* 0x000eb00000002400 */
[----:B------:R-:W-:Y:S01]  /*8420*/  MUFU.TANH R136, R5 ;  /* 0x0000000500887308 */ /* 0x000fe20000002400 */
[C---:B-----5:R-:W-:Y:S04]  /*8430*/  HMMA.16816.F32.BF16 R20, R52.reuse, R16, RZ ;  /* 0x000000103414723c */ /* 0x060fe800000418ff */
[----:B------:R-:W-:Y:S01]  /*8440*/  FMUL.FTZ R44, R44, UR15 ;  /* 0x0000000f2c2c7c20 */ /* 0x000fe20008410000 */
[----:B------:R-:W-:Y:S01]  /*8450*/  FMUL.FTZ R45, R45, UR15 ;  /* 0x0000000f2d2d7c20 */ /* 0x000fe20008410000 */
[----:B------:R-:W-:Y:S01]  /*8460*/  HMMA.16816.F32.BF16 R16, R52, R18, RZ ;  /* 0x000000123410723c */ /* 0x000fe200000418ff */
[----:B------:R-:W5:Y:S01]  /*8470*/  MUFU.TANH R134, R6 ;  /* 0x0000000600867308 */ /* 0x000f620000002400 */
[----:B------:R-:W-:Y:S01]  /*8480*/  FMUL.FTZ R46, R46, UR15 ;  /* 0x0000000f2e2e7c20 */ /* 0x000fe20008410000 */
[----:B------:R-:W-:-:S06]  /*8490*/  FMUL.FTZ R51, R47, UR15 ;  /* 0x0000000f2f337c20 */ /* 0x000fcc0008410000 */
[----:B------:R4:W5:Y:S08]  /*84a0*/  MUFU.TANH R133, R7 ;  /* 0x0000000700857308 */ /* 0x0009700000002400 */
[----:B------:R3:W5:Y:S08]  /*84b0*/  MUFU.TANH R135, R56 ;  /* 0x0000003800877308 */ /* 0x0007700000002400 */
[----:B------:R-:W5:Y:S01]  /*84c0*/  MUFU.TANH R66, R58 ;  /* 0x0000003a00427308 */ /* 0x000f620000002400 */
[C---:B----4-:R-:W-:Y:S06]  /*84d0*/  HMMA.16816.F32.BF16 R4, R52.reuse, R60, RZ ;  /* 0x0000003c3404723c */ /* 0x050fec00000418ff */
[----:B------:R-:W-:Y:S01]  /*84e0*/  HMMA.16816.F32.BF16 R52, R52, R62, RZ ;  /* 0x0000003e3434723c */ /* 0x000fe200000418ff */
[----:B------:R-:W4:Y:S01]  /*84f0*/  LDSM.16.M88.4 R60, [R105+0x1400] ;  /* 0x00140000693c783b */ /* 0x000f220000000200 */
[----:B---3--:R-:W-:Y:S01]  /*8500*/  FMUL.FTZ R56, R57, UR15 ;  /* 0x0000000f39387c20 */ /* 0x008fe20008410000 */
[----:B------:R-:W-:Y:S08]  /*8510*/  MUFU.TANH R132, R59 ;  /* 0x0000003b00847308 */ /* 0x000ff00000002400 */
[----:B------:R-:W3:Y:S08]  /*8520*/  MUFU.TANH R130, R12 ;  /* 0x0000000c00827308 */ /* 0x000ef00000002400 */
[----:B------:R-:W-:Y:S08]  /*8530*/  MUFU.TANH R57, R13 ;  /* 0x0000000d00397308 */ /* 0x000ff00000002400 */
[----:B------:R-:W3:Y:S08]  /*8540*/  MUFU.TANH R59, R14 ;  /* 0x0000000e003b7308 */ /* 0x000ef00000002400 */
[----:B------:R1:W-:Y:S01]  /*8550*/  MUFU.TANH R58, R15 ;  /* 0x0000000f003a7308 */ /* 0x0003e20000002400 */
[C---:B----4-:R-:W-:Y:S07]  /*8560*/  HMMA.16816.F32.BF16 R32, R8.reuse, R60, R32 ;  /* 0x0000003c0820723c */ /* 0x050fee0000041820 */
[----:B------:R-:W-:Y:S01]  /*8570*/  MUFU.TANH R48, R44 ;  /* 0x0000002c00307308 */ /* 0x000fe20000002400 */
[----:B------:R-:W-:Y:S01]  /*8580*/  HMMA.16816.F32.BF16 R24, R8, R62, R24 ;  /* 0x0000003e0818723c */ /* 0x000fe20000041818 */
[----:B------:R-:W-:-:S06]  /*8590*/  LOP3.LUT R60, R73, 0xffffffe0, RZ, 0xc0, !PT ;  /* 0xffffffe0493c7812 */ /* 0x000fcc00078ec0ff */
[----:B------:R-:W-:Y:S01]  /*85a0*/  MUFU.TANH R49, R45 ;  /* 0x0000002d00317308 */ /* 0x000fe20000002400 */
[----:B-1----:R-:W1:Y:S01]  /*85b0*/  LDSM.16.M88.4 R12, [R105+0x1800] ;  /* 0x00180000690c783b */ /* 0x002e620000000200 */
[----:B------:R-:W-:-:S06]  /*85c0*/  IMAD.IADD R60, R68, 0x1, -R60 ;  /* 0x00000001443c7824 */ /* 0x000fcc00078e0a3c */
[----:B------:R4:W-:Y:S01]  /*85d0*/  MUFU.TANH R61, R46 ;  /* 0x0000002e003d7308 */ /* 0x0009e20000002400 */
[----:B------:R-:W-:Y:S01]  /*85e0*/  FMUL.FTZ R33, R33, UR15 ;  /* 0x0000000f21217c20 */ /* 0x000fe20008410000 */
[----:B------:R-:W-:-:S06]  /*85f0*/  FMUL.FTZ R32, R32, UR15 ;  /* 0x0000000f20207c20 */ /* 0x000fcc0008410000 */
[----:B------:R2:W-:Y:S01]  /*8600*/  MUFU.TANH R50, R40 ;  /* 0x0000002800327308 */ /* 0x0005e20000002400 */
[----:B------:R-:W-:Y:S01]  /*8610*/  FMUL.FTZ R26, R26, UR15 ;  /* 0x0000000f1a1a7c20 */ /* 0x000fe20008410000 */
[----:B------:R-:W-:-:S06]  /*8620*/  FMUL.FTZ R24, R24, UR15 ;  /* 0x0000000f18187c20 */ /* 0x000fcc0008410000 */
[----:B------:R-:W3:Y:S01]  /*8630*/  MUFU.TANH R56, R56 ;  /* 0x0000003800387308 */ /* 0x000ee20000002400 */
[----:B----4-:R-:W4:Y:S01]  /*8640*/  LDSM.16.M88.4 R44, [R105+0x1c00] ;  /* 0x001c0000692c783b */ /* 0x010f220000000200 */
[----:B------:R-:W-:-:S06]  /*8650*/  DEPBAR.LE SB0, 0x0 ;  /* 0x000080000000791a */ /* 0x000fcc0000000000 */
[----:B------:R-:W3:Y:S01]  /*8660*/  MUFU.TANH R42, R42 ;  /* 0x0000002a002a7308 */ /* 0x000ee20000002400 */
[----:B--2---:R-:W-:Y:S01]  /*8670*/  FMUL.FTZ R40, R41, UR15 ;  /* 0x0000000f29287c20 */ /* 0x004fe20008410000 */
[----:B------:R-:W-:Y:S01]  /*8680*/  FMUL.FTZ R41, R43, UR15 ;  /* 0x0000000f2b297c20 */ /* 0x000fe20008410000 */
[----:B------:R-:W-:-:S04]  /*8690*/  SHF.R.S32.HI R43, RZ, 0x1f, R60 ;  /* 0x0000001fff2b7819 */ /* 0x000fc8000001143c */
[----:B------:R-:W-:Y:S01]  /*86a0*/  LEA.HI R43, R43, R60, RZ, 0x2 ;  /* 0x0000003c2b2b7211 */ /* 0x000fe200078f10ff */
[----:B------:R-:W2:Y:S01]  /*86b0*/  MUFU.TANH R51, R51 ;  /* 0x0000003300337308 */ /* 0x000ea20000002400 */
[----:B-1----:R-:W-:Y:S02]  /*86c0*/  HMMA.16816.F32.BF16 R20, R8, R12, R20 ;  /* 0x0000000c0814723c */ /* 0x002fe40000041814 */
[----:B------:R-:W-:-:S04]  /*86d0*/  SHF.R.S32.HI R122, RZ, 0x2, R43 ;  /* 0x00000002ff7a7819 */ /* 0x000fc8000001142b */
[----:B------:R-:W-:Y:S01]  /*86e0*/  HMMA.16816.F32.BF16 R16, R8, R14, R16 ;  /* 0x0000000e0810723c */ /* 0x000fe20000041810 */
[----:B------:R-:W-:Y:S01]  /*86f0*/  IMAD.U32 R2, R2, 0x10, R122 ;  /* 0x0000001002027824 */ /* 0x000fe200078e007a */
[----:B------:R-:W1:Y:S04]  /*8700*/  MUFU.TANH R36, R36 ;  /* 0x0000002400247308 */ /* 0x000e680000002400 */
[----:B------:R-:W-:Y:S01]  /*8710*/  IADD3 R129, -R114, 0x1, R2 ;  /* 0x0000000172817810 */ /* 0x000fe20007ffe102 */
[----:B------:R-:W-:-:S03]  /*8720*/  IMAD.IADD R2, R0, 0x1, R123 ;  /* 0x0000000100027824 */ /* 0x000fc600078e027b */
[--C-:B------:R-:W-:Y:S01]  /*8730*/  IADD3 R129, R129, UR14, R31.reuse ;  /* 0x0000000e81817c10 */ /* 0x100fe2000fffe01f */
[----:B------:R-:W-:Y:S03]  /*8740*/  MUFU.TANH R37, R37 ;  /* 0x0000002500257308 */ /* 0x000fe60000002400 */
[C---:B------:R-:W-:Y:S02]  /*8750*/  VIMNMX R124, R129.reuse, R31, PT ;  /* 0x0000001f817c7248 */ /* 0x040fe40003fe0100 */
[----:B------:R-:W-:Y:S01]  /*8760*/  VIADDMNMX R129, R129, 0x8, R31, PT ;  /* 0x0000000881817846 */ /* 0x000fe2000380011f */
[----:B------:R-:W-:Y:S01]  /*8770*/  FMUL.FTZ R31, R34, UR15 ;  /* 0x0000000f221f7c20 */ /* 0x000fe20008410000 */
[C---:B----4-:R-:W-:Y:S01]  /*8780*/  HMMA.16816.F32.BF16 R12, R8.reuse, R44, R4 ;  /* 0x0000002c080c723c */ /* 0x050fe20000041804 */
[----:B------:R-:W-:Y:S01]  /*8790*/  VIADD R34, R2, 0x28 ;  /* 0x0000002802227836 */ /* 0x000fe20000000000 */
[----:B------:R-:W-:Y:S01]  /*87a0*/  MUFU.TANH R45, R39 ;  /* 0x00000027002d7308 */ /* 0x000fe20000002400 */
[----:B------:R-:W-:Y:S01]  /*87b0*/  FMUL.FTZ R22, R22, UR15 ;  /* 0x0000000f16167c20 */ /* 0x000fe20008410000 */
[----:B------:R-:W-:Y:S01]  /*87c0*/  FMUL.FTZ R20, R20, UR15 ;  /* 0x0000000f14147c20 */ /* 0x000fe20008410000 */
[----:B------:R-:W-:Y:S01]  /*87d0*/  FMUL.FTZ R21, R21, UR15 ;  /* 0x0000000f15157c20 */ /* 0x000fe20008410000 */
[----:B------:R-:W-:Y:S01]  /*87e0*/  HMMA.16816.F32.BF16 R52, R8, R46, R52 ;  /* 0x0000002e0834723c */ /* 0x000fe20000041834 */
[----:B------:R-:W-:-:S02]  /*87f0*/  VIADD R5, R2, 0x1 ;  /* 0x0000000102057836 */ /* 0x000fc40000000000 */
[----:B------:R-:W-:Y:S01]  /*8800*/  FMUL.FTZ R18, R18, UR15 ;  /* 0x0000000f12127c20 */ /* 0x000fe20008410000 */
[C---:B------:R-:W-:Y:S01]  /*8810*/  VIADD R6, R2.reuse, 0x8 ;  /* 0x0000000802067836 */ /* 0x040fe20000000000 */
[----:B------:R4:W1:Y:S01]  /*8820*/  MUFU.TANH R11, R38 ;  /* 0x00000026000b7308 */ /* 0x0008620000002400 */
[C---:B------:R-:W-:Y:S01]  /*8830*/  VIADD R7, R2.reuse, 0x19 ;  /* 0x0000001902077836 */ /* 0x040fe20000000000 */
[CC--:B------:R-:W-:Y:S01]  /*8840*/  ISETP.GE.AND P6, PT, R5.reuse, R124.reuse, PT ;  /* 0x0000007c0500720c */ /* 0x0c0fe20003fc6270 */
[C---:B------:R-:W-:Y:S01]  /*8850*/  VIADD R10, R2.reuse, 0x21 ;  /* 0x00000021020a7836 */ /* 0x040fe20000000000 */
[-C--:B------:R-:W-:Y:S01]  /*8860*/  ISETP.GE.AND P4, PT, R5, R129.reuse, PT ;  /* 0x000000810500720c */ /* 0x080fe20003f86270 */
[----:B------:R-:W-:Y:S01]  /*8870*/  VIADD R5, R2, 0x9 ;  /* 0x0000000902057836 */ /* 0x000fe20000000000 */
[----:B------:R-:W-:Y:S01]  /*8880*/  FSEL R74, R74, -INF , !P6 ;  /* 0xff8000004a4a7808 */ /* 0x000fe20007000000 */
[----:B------:R-:W-:Y:S01]  /*8890*/  IMAD.IADD R4, R28, 0x1, R69 ;  /* 0x000000011c047824 */ /* 0x000fe200078e0245 */
[----:B------:R-:W-:Y:S01]  /*88a0*/  FSEL R75, R75, -INF , !P4 ;  /* 0xff8000004b4b7808 */ /* 0x000fe20006000000 */
[----:B------:R-:W-:Y:S01]  /*88b0*/  FMUL.FTZ R28, R35, UR15 ;  /* 0x0000000f231c7c20 */ /* 0x000fe20008410000 */
[-C--:B------:R-:W-:Y:S01]  /*88c0*/  ISETP.GE.AND P1, PT, R5, R124.reuse, PT ;  /* 0x0000007c0500720c */ /* 0x080fe20003f26270 */
[----:B------:R-:W-:Y:S01]  /*88d0*/  FMUL.FTZ R35, R25, UR15 ;  /* 0x0000000f19237c20 */ /* 0x000fe20008410000 */
[-C--:B------:R-:W-:Y:S01]  /*88e0*/  ISETP.GE.AND P3, PT, R5, R129.reuse, PT ;  /* 0x000000810500720c */ /* 0x080fe20003f66270 */
[----:B------:R-:W-:Y:S01]  /*88f0*/  VIADD R5, R2, 0x10 ;  /* 0x0000001002057836 */ /* 0x000fe20000000000 */
[-C--:B------:R-:W-:Y:S01]  /*8900*/  ISETP.GE.AND P5, PT, R6, R124.reuse, PT ;  /* 0x0000007c0600720c */ /* 0x080fe20003fa6270 */
[----:B------:R-:W-:Y:S01]  /*8910*/  VIADD R25, R2, 0x29 ;  /* 0x0000002902197836 */ /* 0x000fe20000000000 */
[-C--:B------:R-:W-:Y:S01]  /*8920*/  ISETP.GE.AND P0, PT, R6, R129.reuse, PT ;  /* 0x000000810600720c */ /* 0x080fe20003f06270 */
[C---:B------:R-:W-:Y:S01]  /*8930*/  VIADD R6, R2.reuse, 0x11 ;  /* 0x0000001102067836 */ /* 0x040fe20000000000 */
[CC--:B------:R-:W-:Y:S01]  /*8940*/  ISETP.GE.AND P6, PT, R5.reuse, R124.reuse, PT ;  /* 0x0000007c0500720c */ /* 0x0c0fe20003fc6270 */
[C---:B----4-:R-:W-:Y:S01]  /*8950*/  VIADD R38, R2.reuse, 0x30 ;  /* 0x0000003002267836 */ /* 0x050fe20000000000 */
[-C--:B------:R-:W-:Y:S01]  /*8960*/  ISETP.GE.AND P4, PT, R5, R129.reuse, PT ;  /* 0x000000810500720c */ /* 0x080fe20003f86270 */
[----:B------:R-:W-:Y:S01]  /*8970*/  VIADD R5, R2, 0x18 ;  /* 0x0000001802057836 */ /* 0x000fe20000000000 */
[----:B------:R-:W-:Y:S01]  /*8980*/  FSEL R77, R77, -INF , !P1 ;  /* 0xff8000004d4d7808 */ /* 0x000fe20004800000 */
[----:B------:R-:W4:Y:S01]  /*8990*/  MUFU.TANH R40, R40 ;  /* 0x0000002800287308 */ /* 0x000f220000002400 */
[----:B------:R-:W-:Y:S01]  /*89a0*/  FSEL R83, R83, -INF , !P3 ;  /* 0xff80000053537808 */ /* 0x000fe20005800000 */
[----:B------:R-:W-:Y:S01]  /*89b0*/  FMUL.FTZ R23, R23, UR15 ;  /* 0x0000000f17177c20 */ /* 0x000fe20008410000 */
[----:B------:R-:W-:Y:S01]  /*89c0*/  FSEL R76, R76, -INF , !P5 ;  /* 0xff8000004c4c7808 */ /* 0x000fe20006800000 */
[----:B------:R-:W-:Y:S01]  /*89d0*/  FMUL.FTZ R16, R16, UR15 ;  /* 0x0000000f10107c20 */ /* 0x000fe20008410000 */
[----:B------:R-:W-:Y:S01]  /*89e0*/  FSEL R82, R82, -INF , !P0 ;  /* 0xff80000052527808 */ /* 0x000fe20004000000 */
[----:B------:R-:W-:Y:S01]  /*89f0*/  FMUL.FTZ R14, R14, UR15 ;  /* 0x0000000f0e0e7c20 */ /* 0x000fe20008410000 */
[CC--:B------:R-:W-:Y:S01]  /*8a00*/  ISETP.GE.AND P1, PT, R5.reuse, R124.reuse, PT ;  /* 0x0000007c0500720c */ /* 0x0c0fe20003f26270 */
[----:B------:R-:W4:Y:S01]  /*8a10*/  MUFU.TANH R41, R41 ;  /* 0x0000002900297308 */ /* 0x000f220000002400 */
[-C--:B------:R-:W-:Y:S01]  /*8a20*/  ISETP.GE.AND P3, PT, R5, R129.reuse, PT ;  /* 0x000000810500720c */ /* 0x080fe20003f66270 */
[----:B------:R-:W-:Y:S01]  /*8a30*/  VIADD R5, R2, 0x20 ;  /* 0x0000002002057836 */ /* 0x000fe20000000000 */
[C---:B------:R-:W-:Y:S01]  /*8a40*/  ISETP.GE.AND P5, PT, R6.reuse, R124, PT ;  /* 0x0000007c0600720c */ /* 0x040fe20003fa6270 */
[----:B------:R-:W-:Y:S01]  /*8a50*/  FMUL.FTZ R53, R53, UR15 ;  /* 0x0000000f35357c20 */ /* 0x000fe20008410000 */
[----:B------:R-:W-:Y:S01]  /*8a60*/  ISETP.GE.AND P0, PT, R6, R129, PT ;  /* 0x000000810600720c */ /* 0x000fe20003f06270 */
[----:B------:R-:W-:Y:S01]  /*8a70*/  FMUL.FTZ R55, R55, UR15 ;  /* 0x0000000f37377c20 */ /* 0x000fe20008410000 */
[----:B------:R-:W-:Y:S01]  /*8a80*/  FSEL R90, R90, -INF , !P6 ;  /* 0xff8000005a5a7808 */ /* 0x000fe20007000000 */
[----:B------:R-:W4:Y:S01]  /*8a90*/  MUFU.TANH R33, R33 ;  /* 0x0000002100217308 */ /* 0x000f220000002400 */
[----:B------:R-:W-:-:S02]  /*8aa0*/  FSEL R6, R92, -INF , !P4 ;  /* 0xff8000005c067808 */ /* 0x000fc40006000000 */
[CC--:B------:R-:W-:Y:S02]  /*8ab0*/  ISETP.GE.AND P6, PT, R7.reuse, R124.reuse, PT ;  /* 0x0000007c0700720c */ /* 0x0c0fe40003fc6270 */
[-C--:B------:R-:W-:Y:S02]  /*8ac0*/  ISETP.GE.AND P4, PT, R7, R129.reuse, PT ;  /* 0x000000810700720c */ /* 0x080fe40003f86270 */
[----:B------:R-:W-:Y:S01]  /*8ad0*/  FSEL R8, R91, -INF , !P5 ;  /* 0xff8000005b087808 */ /* 0x000fe20006800000 */
[----:B------:R-:W4:Y:S01]  /*8ae0*/  MUFU.TANH R28, R28 ;  /* 0x0000001c001c7308 */ /* 0x000f220000002400 */
[----:B------:R-:W-:Y:S02]  /*8af0*/  FSEL R7, R93, -INF , !P0 ;  /* 0xff8000005d077808 */ /* 0x000fe40004000000 */
[C---:B------:R-:W-:Y:S02]  /*8b00*/  ISETP.GE.AND P5, PT, R5.reuse, R124, PT ;  /* 0x0000007c0500720c */ /* 0x040fe40003fa6270 */
[----:B------:R-:W-:-:S02]  /*8b10*/  ISETP.GE.AND P0, PT, R5, R129, PT ;  /* 0x000000810500720c */ /* 0x000fc40003f06270 */
[----:B------:R-:W-:Y:S01]  /*8b20*/  FSEL R9, R94, -INF , !P1 ;  /* 0xff8000005e097808 */ /* 0x000fe20004800000 */
[----:B------:R-:W4:Y:S01]  /*8b30*/  MUFU.TANH R32, R32 ;  /* 0x0000002000207308 */ /* 0x000f220000002400 */
[----:B------:R-:W-:Y:S02]  /*8b40*/  FSEL R5, R65, -INF , !P3 ;  /* 0xff80000041057808 */ /* 0x000fe40005800000 */
[C---:B------:R-:W-:Y:S02]  /*8b50*/  ISETP.GE.AND P1, PT, R10.reuse, R124, PT ;  /* 0x0000007c0a00720c */ /* 0x040fe40003f26270 */
[----:B------:R-:W-:Y:S02]  /*8b60*/  ISETP.GE.AND P3, PT, R10, R129, PT ;  /* 0x000000810a00720c */ /* 0x000fe40003f66270 */
[----:B------:R-:W-:Y:S01]  /*8b70*/  FSEL R10, R64, -INF , !P6 ;  /* 0xff800000400a7808 */ /* 0x000fe20007000000 */
[----:B------:R-:W4:Y:S01]  /*8b80*/  MUFU.TANH R31, R31 ;  /* 0x0000001f001f7308 */ /* 0x000f220000002400 */
[----:B------:R-:W-:-:S02]  /*8b90*/  FSEL R39, R95, -INF , !P4 ;  /* 0xff8000005f277808 */ /* 0x000fc40006000000 */
[CC--:B------:R-:W-:Y:S02]  /*8ba0*/  ISETP.GE.AND P6, PT, R34.reuse, R124.reuse, PT ;  /* 0x0000007c2200720c */ /* 0x0c0fe40003fc6270 */
[-C--:B------:R-:W-:Y:S02]  /*8bb0*/  ISETP.GE.AND P4, PT, R34, R129.reuse, PT ;  /* 0x000000812200720c */ /* 0x080fe40003f86270 */
[----:B------:R-:W-:Y:S01]  /*8bc0*/  FSEL R131, R131, -INF , !P5 ;  /* 0xff80000083837808 */ /* 0x000fe20006800000 */
[----:B------:R3:W-:Y:S01]  /*8bd0*/  MUFU.TANH R34, R26 ;  /* 0x0000001a00227308 */ /* 0x0007e20000002400 */
[----:B-----5:R-:W-:Y:S02]  /*8be0*/  FSEL R134, R134, -INF , !P0 ;  /* 0xff80000086867808 */ /* 0x020fe40004000000 */
[C---:B------:R-:W-:Y:S02]  /*8bf0*/  ISETP.GE.AND P5, PT, R25.reuse, R124, PT ;  /* 0x0000007c1900720c */ /* 0x040fe40003fa6270 */
[----:B------:R-:W-:Y:S01]  /*8c00*/  ISETP.GE.AND P0, PT, R25, R129, PT ;  /* 0x000000811900720c */ /* 0x000fe20003f06270 */
[----:B------:R-:W-:Y:S01]  /*8c10*/  FMUL.FTZ R25, R27, UR15 ;  /* 0x0000000f1b197c20 */ /* 0x000fe20008410000 */
[----:B------:R-:W-:Y:S01]  /*8c20*/  FSEL R136, R136, -INF , !P1 ;  /* 0xff80000088887808 */ /* 0x000fe20004800000 */
[----:B------:R-:W-:Y:S01]  /*8c30*/  VIADD R27, R2, 0x39 ;  /* 0x00000039021b7836 */ /* 0x000fe20000000000 */
[----:B------:R-:W-:Y:S01]  /*8c40*/  FSEL R133, R133, -INF , !P3 ;  /* 0xff80000085857808 */ /* 0x000fe20005800000 */
[----:B------:R-:W5:Y:S01]  /*8c50*/  MUFU.TANH R24, R24 ;  /* 0x0000001800187308 */ /* 0x000f620000002400 */
[----:B------:R-:W-:-:S02]  /*8c60*/  FSEL R135, R135, -INF , !P6 ;  /* 0xff80000087877808 */ /* 0x000fc40007000000 */
[----:B------:R-:W-:Y:S02]  /*8c70*/  FSEL R46, R66, -INF , !P4 ;  /* 0xff800000422e7808 */ /* 0x000fe40006000000 */
[-C--:B------:R-:W-:Y:S01]  /*8c80*/  ISETP.GE.AND P1, PT, R38, R124.reuse, PT ;  /* 0x0000007c2600720c */ /* 0x080fe20003f26270 */
[----:B---3--:R-:W-:Y:S01]  /*8c90*/  VIADD R26, R2, 0x31 ;  /* 0x00000031021a7836 */ /* 0x008fe20000000000 */
[-C--:B------:R-:W-:Y:S01]  /*8ca0*/  ISETP.GE.AND P3, PT, R38, R129.reuse, PT ;  /* 0x000000812600720c */ /* 0x080fe20003f66270 */
[----:B------:R-:W-:Y:S01]  /*8cb0*/  MUFU.TANH R35, R35 ;  /* 0x0000002300237308 */ /* 0x000fe20000002400 */
[----:B------:R-:W-:Y:S01]  /*8cc0*/  FSEL R130, R130, -INF , !P1 ;  /* 0xff80000082827808 */ /* 0x000fe20004800000 */
[----:B------:R-:W-:Y:S01]  /*8cd0*/  FMUL.FTZ R38, R13, UR15 ;  /* 0x0000000f0d267c20 */ /* 0x000fe20008410000 */
[C---:B------:R-:W-:Y:S02]  /*8ce0*/  ISETP.GE.AND P6, PT, R26.reuse, R124, PT ;  /* 0x0000007c1a00720c */ /* 0x040fe40003fc6270 */
[----:B------:R-:W-:Y:S01]  /*8cf0*/  ISETP.GE.AND P4, PT, R26, R129, PT ;  /* 0x000000811a00720c */ /* 0x000fe20003f86270 */
[----:B------:R-:W-:Y:S01]  /*8d00*/  VIADD R26, R2, 0x38 ;  /* 0x00000038021a7836 */ /* 0x000fe20000000000 */
[----:B------:R-:W-:Y:S01]  /*8d10*/  FSEL R91, R59, -INF , !P3 ;  /* 0xff8000003b5b7808 */ /* 0x000fe20005800000 */
[----:B------:R-:W-:Y:S01]  /*8d20*/  MUFU.TANH R25, R25 ;  /* 0x0000001900197308 */ /* 0x000fe20000002400 */
[----:B------:R-:W-:-:S02]  /*8d30*/  FSEL R47, R56, -INF , !P5 ;  /* 0xff800000382f7808 */ /* 0x000fc40006800000 */
[----:B------:R-:W-:Y:S02]  /*8d40*/  FSEL R132, R132, -INF , !P0 ;  /* 0xff80000084847808 */ /* 0x000fe40004000000 */
[CC--:B------:R-:W-:Y:S02]  /*8d50*/  ISETP.GE.AND P1, PT, R27.reuse, R124.reuse, PT ;  /* 0x0000007c1b00720c */ /* 0x0c0fe40003f26270 */
[-C--:B------:R-:W-:Y:S01]  /*8d60*/  ISETP.GE.AND P3, PT, R27, R129.reuse, PT ;  /* 0x000000811b00720c */ /* 0x080fe20003f66270 */
[----:B------:R-:W-:Y:S01]  /*8d70*/  VIADD R27, R2, 0x41 ;  /* 0x00000041021b7836 */ /* 0x000fe20000000000 */
[C---:B------:R-:W-:Y:S01]  /*8d80*/  ISETP.GE.AND P5, PT, R26.reuse, R124, PT ;  /* 0x0000007c1a00720c */ /* 0x040fe20003fa6270 */
[----:B------:R-:W-:Y:S01]  /*8d90*/  MUFU.TANH R22, R22 ;  /* 0x0000001600167308 */ /* 0x000fe20000002400 */
[----:B------:R-:W-:Y:S01]  /*8da0*/  ISETP.GE.AND P0, PT, R26, R129, PT ;  /* 0x000000811a00720c */ /* 0x000fe20003f06270 */
[----:B------:R-:W-:Y:S01]  /*8db0*/  VIADD R26, R2, 0x40 ;  /* 0x00000040021a7836 */ /* 0x000fe20000000000 */
[----:B------:R-:W-:-:S02]  /*8dc0*/  FSEL R63, R48, -INF , !P5 ;  /* 0xff800000303f7808 */ /* 0x000fc40006800000 */
[----:B------:R-:W-:Y:S02]  /*8dd0*/  FSEL R61, R61, -INF , !P0 ;  /* 0xff8000003d3d7808 */ /* 0x000fe40004000000 */
[----:B------:R-:W-:Y:S01]  /*8de0*/  FSEL R64, R57, -INF , !P6 ;  /* 0xff80000039407808 */ /* 0x000fe20007000000 */
[----:B------:R-:W3:Y:S01]  /*8df0*/  MUFU.TANH R20, R20 ;  /* 0x0000001400147308 */ /* 0x000ee20000002400 */
[----:B------:R-:W-:Y:S02]  /*8e00*/  FSEL R62, R58, -INF , !P4 ;  /* 0xff8000003a3e7808 */ /* 0x000fe40006000000 */
[CC--:B------:R-:W-:Y:S02]  /*8e10*/  ISETP.GE.AND P5, PT, R27.reuse, R124.reuse, PT ;  /* 0x0000007c1b00720c */ /* 0x0c0fe40003fa6270 */
[-C--:B------:R-:W-:Y:S01]  /*8e20*/  ISETP.GE.AND P0, PT, R27, R129.reuse, PT ;  /* 0x000000811b00720c */ /* 0x080fe20003f06270 */
[----:B------:R-:W-:Y:S01]  /*8e30*/  VIADD R27, R2, 0x49 ;  /* 0x00000049021b7836 */ /* 0x000fe20000000000 */
[C---:B------:R-:W-:Y:S01]  /*8e40*/  ISETP.GE.AND P6, PT, R26.reuse, R124, PT ;  /* 0x0000007c1a00720c */ /* 0x040fe20003fc6270 */
[----:B------:R-:W3:Y:S01]  /*8e50*/  MUFU.TANH R21, R21 ;  /* 0x0000001500157308 */ /* 0x000ee20000002400 */
[----:B------:R-:W-:Y:S01]  /*8e60*/  BAR.SYNC.DEFER_BLOCKING 0x0 ;  /* 0x0000000000007b1d */ /* 0x000fe20000010000 */
[----:B------:R-:W-:Y:S01]  /*8e70*/  ISETP.GE.AND P4, PT, R26, R129, PT ;  /* 0x000000811a00720c */ /* 0x000fe20003f86270 */
[----:B------:R-:W-:Y:S01]  /*8e80*/  VIADD R26, R2, 0x48 ;  /* 0x00000048021a7836 */ /* 0x000fe20000000000 */
[----:B------:R-:W-:-:S02]  /*8e90*/  FSEL R60, R49, -INF , !P1 ;  /* 0xff800000313c7808 */ /* 0x000fc40004800000 */
[----:B------:R-:W-:Y:S02]  /*8ea0*/  FSEL R49, R50, -INF , !P6 ;  /* 0xff80000032317808 */ /* 0x000fe40007000000 */
[----:B------:R-:W-:Y:S01]  /*8eb0*/  FSEL R48, R42, -INF , !P4 ;  /* 0xff8000002a307808 */ /* 0x000fe20006000000 */
[----:B------:R-:W3:Y:S01]  /*8ec0*/  MUFU.TANH R23, R23 ;  /* 0x0000001700177308 */ /* 0x000ee20000002400 */
[----:B--2---:R-:W-:Y:S02]  /*8ed0*/  FSEL R59, R51, -INF , !P3 ;  /* 0xff800000333b7808 */ /* 0x004fe40005800000 */
[CC--:B------:R-:W-:Y:S02]  /*8ee0*/  ISETP.GE.AND P6, PT, R27.reuse, R124.reuse, PT ;  /* 0x0000007c1b00720c */ /* 0x0c0fe40003fc6270 */
[-C--:B------:R-:W-:Y:S01]  /*8ef0*/  ISETP.GE.AND P4, PT, R27, R129.reuse, PT ;  /* 0x000000811b00720c */ /* 0x080fe20003f86270 */
[----:B------:R-:W-:Y:S01]  /*8f00*/  VIADD R27, R2, 0x51 ;  /* 0x00000051021b7836 */ /* 0x000fe20000000000 */
[CC--:B------:R-:W-:Y:S01]  /*8f10*/  ISETP.GE.AND P1, PT, R26.reuse, R124.reuse, PT ;  /* 0x0000007c1a00720c */ /* 0x0c0fe20003f26270 */
[----:B------:R-:W2:Y:S01]  /*8f20*/  MUFU.TANH R16, R16 ;  /* 0x0000001000107308 */ /* 0x000ea20000002400 */
[-C--:B------:R-:W-:Y:S01]  /*8f30*/  ISETP.GE.AND P3, PT, R26, R129.reuse, PT ;  /* 0x000000811a00720c */ /* 0x080fe20003f66270 */
[----:B------:R-:W-:Y:S01]  /*8f40*/  FMUL.FTZ R26, R17, UR15 ;  /* 0x0000000f111a7c20 */ /* 0x000fe20008410000 */
[----:B-1----:R-:W-:Y:S01]  /*8f50*/  FSEL R56, R36, -INF , !P1 ;  /* 0xff80000024387808 */ /* 0x002fe20004800000 */
[C---:B------:R-:W-:Y:S01]  /*8f60*/  VIADD R17, R2.reuse, 0x50 ;  /* 0x0000005002117836 */ /* 0x040fe20000000000 */
[----:B------:R-:W-:Y:S01]  /*8f70*/  FSEL R50, R11, -INF , !P3 ;  /* 0xff8000000b327808 */ /* 0x000fe20005800000 */
[----:B------:R-:W-:Y:S01]  /*8f80*/  FMUL.FTZ R11, R19, UR15 ;  /* 0x0000000f130b7c20 */ /* 0x000fe20008410000 */
[C---:B------:R-:W-:Y:S01]  /*8f90*/  ISETP.GE.AND P1, PT, R27.reuse, R124, PT ;  /* 0x0000007c1b00720c */ /* 0x040fe20003f26270 */
[----:B------:R-:W1:Y:S01]  /*8fa0*/  MUFU.TANH R26, R26 ;  /* 0x0000001a001a7308 */ /* 0x000e620000002400 */
[----:B------:R-:W-:Y:S01]  /*8fb0*/  ISETP.GE.AND P3, PT, R27, R129, PT ;  /* 0x000000811b00720c */ /* 0x000fe20003f66270 */
[C---:B------:R-:W-:Y:S01]  /*8fc0*/  VIADD R27, R2.reuse, 0x58 ;  /* 0x00000058021b7836 */ /* 0x040fe20000000000 */
[----:B------:R-:W-:Y:S01]  /*8fd0*/  FSEL R58, R37, -INF , !P6 ;  /* 0xff800000253a7808 */ /* 0x000fe20007000000 */
[----:B------:R-:W-:Y:S01]  /*8fe0*/  VIADD R19, R2, 0x69 ;  /* 0x0000006902137836 */ /* 0x000fe20000000000 */
[----:B------:R-:W-:-:S02]  /*8ff0*/  FSEL R45, R45, -INF , !P4 ;  /* 0xff8000002d2d7808 */ /* 0x000fc40006000000 */
[CC--:B------:R-:W-:Y:S01]  /*9000*/  ISETP.GE.AND P6, PT, R27.reuse, R124.reuse, PT ;  /* 0x0000007c1b00720c */ /* 0x0c0fe20003fc6270 */
[----:B------:R-:W1:Y:S01]  /*9010*/  MUFU.TANH R11, R11 ;  /* 0x0000000b000b7308 */ /* 0x000e620000002400 */
[-C--:B------:R-:W-:Y:S01]  /*9020*/  ISETP.GE.AND P4, PT, R27, R129.reuse, PT ;  /* 0x000000811b00720c */ /* 0x080fe20003f86270 */
[----:B------:R-:W-:Y:S01]  /*9030*/  FMUL.FTZ R27, R12, UR15 ;  /* 0x0000000f0c1b7c20 */ /* 0x000fe20008410000 */
[----:B----4-:R-:W-:Y:S01]  /*9040*/  FSEL R57, R40, -INF , !P5 ;  /* 0xff80000028397808 */ /* 0x010fe20006800000 */
[----:B------:R-:W-:Y:S01]  /*9050*/  VIADD R12, R2, 0x60 ;  /* 0x00000060020c7836 */ /* 0x000fe20000000000 */
[----:B------:R-:W-:Y:S01]  /*9060*/  FSEL R51, R41, -INF , !P0 ;  /* 0xff80000029337808 */ /* 0x000fe20004000000 */
[----:B------:R-:W-:Y:S01]  /*9070*/  FMUL.FTZ R40, R15, UR15 ;  /* 0x0000000f0f287c20 */ /* 0x000fe20008410000 */
[C---:B------:R-:W-:Y:S01]  /*9080*/  ISETP.GE.AND P5, PT, R17.reuse, R124, PT ;  /* 0x0000007c1100720c */ /* 0x040fe20003fa6270 */
[----:B------:R-:W-:Y:S01]  /*9090*/  MUFU.TANH R27, R27 ;  /* 0x0000001b001b7308 */ /* 0x000fe20000002400 */
[----:B------:R-:W-:-:S02]  /*90a0*/  ISETP.GE.AND P0, PT, R17, R129, PT ;  /* 0x000000811100720c */ /* 0x000fc40003f06270 */
[----:B------:R-:W-:Y:S02]  /*90b0*/  FSEL R33, R33, -INF , !P1 ;  /* 0xff80000021217808 */ /* 0x000fe40004800000 */
[----:B------:R-:W-:Y:S02]  /*90c0*/  FSEL R13, R28, -INF , !P3 ;  /* 0xff8000001c0d7808 */ /* 0x000fe40005800000 */
[C---:B------:R-:W-:Y:S01]  /*90d0*/  ISETP.GE.AND P1, PT, R12.reuse, R124, PT ;  /* 0x0000007c0c00720c */ /* 0x040fe20003f26270 */
[----:B------:R4:W1:Y:S01]  /*90e0*/  MUFU.TANH R17, R18 ;  /* 0x0000001200117308 */ /* 0x0008620000002400 */
[----:B------:R-:W-:Y:S01]  /*90f0*/  ISETP.GE.AND P3, PT, R12, R129, PT ;  /* 0x000000810c00720c */ /* 0x000fe20003f66270 */
[----:B------:R-:W-:Y:S01]  /*9100*/  VIADD R12, R2, 0x61 ;  /* 0x00000061020c7836 */ /* 0x000fe20000000000 */
[----:B------:R-:W-:Y:S02]  /*9110*/  FSEL R32, R32, -INF , !P5 ;  /* 0xff80000020207808 */ /* 0x000fe40006800000 */
[----:B------:R-:W-:-:S02]  /*9120*/  FSEL R31, R31, -INF , !P0 ;  /* 0xff8000001f1f7808 */ /* 0x000fc40004000000 */
[----:B-----5:R-:W-:Y:S01]  /*9130*/  FSEL R36, R24, -INF , !P6 ;  /* 0xff80000018247808 */ /* 0x020fe20007000000 */
[----:B------:R-:W-:Y:S01]  /*9140*/  MUFU.TANH R38, R38 ;  /* 0x0000002600267308 */ /* 0x000fe20000002400 */
[----:B------:R-:W-:Y:S02]  /*9150*/  FSEL R34, R34, -INF , !P4 ;  /* 0xff80000022227808 */ /* 0x000fe40006000000 */
[CC--:B------:R-:W-:Y:S02]  /*9160*/  ISETP.GE.AND P6, PT, R12.reuse, R124.reuse, PT ;  /* 0x0000007c0c00720c */ /* 0x0c0fe40003fc6270 */
[----:B------:R-:W-:Y:S02]  /*9170*/  ISETP.GE.AND P4, PT, R12, R129, PT ;  /* 0x000000810c00720c */ /* 0x000fe40003f86270 */
[----:B---3--:R-:W-:Y:S01]  /*9180*/  FSEL R15, R20, -INF , !P1 ;  /* 0xff800000140f7808 */ /* 0x008fe20004800000 */
[----:B------:R3:W5:Y:S01]  /*9190*/  MUFU.TANH R24, R14 ;  /* 0x0000000e00187308 */ /* 0x0007620000002400 */
[C---:B----4-:R-:W-:Y:S01]  /*91a0*/  VIADD R18, R2.reuse, 0x59 ;  /* 0x0000005902127836 */ /* 0x050fe20000000000 */
[----:B------:R-:W-:Y:S01]  /*91b0*/  FSEL R37, R21, -INF , !P6 ;  /* 0xff80000015257808 */ /* 0x000fe20007000000 */
[C---:B------:R-:W-:Y:S01]  /*91c0*/  VIADD R21, R2.reuse, 0x78 ;  /* 0x0000007802157836 */ /* 0x040fe20000000000 */
[-C--:B------:R-:W-:Y:S01]  /*91d0*/  ISETP.GE.AND P1, PT, R19, R124.reuse, PT ;  /* 0x0000007c1300720c */ /* 0x080fe20003f26270 */
[----:B------:R-:W-:Y:S01]  /*91e0*/  VIADD R20, R2, 0x71 ;  /* 0x0000007102147836 */ /* 0x000fe20000000000 */
[----:B------:R-:W-:-:S02]  /*91f0*/  ISETP.GE.AND P5, PT, R18, R124, PT ;  /* 0x0000007c1200720c */ /* 0x000fc40003fa6270 */
[-C--:B------:R-:W-:Y:S01]  /*9200*/  ISETP.GE.AND P0, PT, R18, R129.reuse, PT ;  /* 0x000000811200720c */ /* 0x080fe20003f06270 */
[----:B------:R-:W-:Y:S01]  /*9210*/  VIADD R18, R2, 0x68 ;  /* 0x0000006802127836 */ /* 0x000fe20000000000 */
[----:B------:R-:W-:Y:S01]  /*9220*/  FSEL R35, R35, -INF , !P5 ;  /* 0xff80000023237808 */ /* 0x000fe20006800000 */
[----:B------:R-:W-:Y:S01]  /*9230*/  MUFU.TANH R40, R40 ;  /* 0x0000002800287308 */ /* 0x000fe20000002400 */
[----:B------:R-:W-:Y:S02]  /*9240*/  FSEL R12, R25, -INF , !P0 ;  /* 0xff800000190c7808 */ /* 0x000fe40004000000 */
[C---:B------:R-:W-:Y:S02]  /*9250*/  ISETP.GE.AND P5, PT, R18.reuse, R124, PT ;  /* 0x0000007c1200720c */ /* 0x040fe40003fa6270 */
[-C--:B------:R-:W-:Y:S01]  /*9260*/  ISETP.GE.AND P0, PT, R18, R129.reuse, PT ;  /* 0x000000811200720c */ /* 0x080fe20003f06270 */
[----:B---3--:R-:W-:Y:S01]  /*9270*/  VIADD R14, R2, 0x70 ;  /* 0x00000070020e7836 */ /* 0x008fe20000000000 */
[----:B------:R-:W-:Y:S01]  /*9280*/  FSEL R18, R22, -INF , !P3 ;  /* 0xff80000016127808 */ /* 0x000fe20005800000 */
[----:B------:R-:W-:Y:S01]  /*9290*/  FMUL.FTZ R22, R52, UR15 ;  /* 0x0000000f34167c20 */ /* 0x000fe20008410000 */
[----:B------:R-:W-:-:S02]  /*92a0*/  ISETP.GE.AND P3, PT, R19, R129, PT ;  /* 0x000000811300720c */ /* 0x000fc40003f66270 */
[----:B------:R-:W-:Y:S02]  /*92b0*/  FSEL R19, R23, -INF , !P4 ;  /* 0xff80000017137808 */ /* 0x000fe40006000000 */
[CC--:B------:R-:W-:Y:S01]  /*92c0*/  ISETP.GE.AND P6, PT, R14.reuse, R124.reuse, PT ;  /* 0x0000007c0e00720c */ /* 0x0c0fe20003fc6270 */
[----:B------:R-:W3:Y:S01]  /*92d0*/  MUFU.TANH R22, R22 ;  /* 0x0000001600167308 */ /* 0x000ee20000002400 */
[----:B------:R-:W-:Y:S02]  /*92e0*/  ISETP.GE.AND P4, PT, R14, R129, PT ;  /* 0x000000810e00720c */ /* 0x000fe40003f86270 */
[----:B--2---:R-:W-:Y:S02]  /*92f0*/  FSEL R14, R16, -INF , !P5 ;  /* 0xff800000100e7808 */ /* 0x004fe40006800000 */
[----:B-1----:R-:W-:Y:S02]  /*9300*/  FSEL R25, R26, -INF , !P1 ;  /* 0xff8000001a197808 */ /* 0x002fe40004800000 */
[----:B------:R-:W-:Y:S01]  /*9310*/  FSEL R16, R11, -INF , !P3 ;  /* 0xff8000000b107808 */ /* 0x000fe20005800000 */
[----:B------:R-:W-:Y:S01]  /*9320*/  VIADD R11, R2, 0x79 ;  /* 0x00000079020b7836 */ /* 0x000fe20000000000 */
[----:B------:R-:W-:-:S02]  /*9330*/  ISETP.GE.AND P1, PT, R21, R124, PT ;  /* 0x0000007c1500720c */ /* 0x000fc40003f26270 */
[-C--:B------:R-:W-:Y:S01]  /*9340*/  ISETP.GE.AND P3, PT, R21, R129.reuse, PT ;  /* 0x000000811500720c */ /* 0x080fe20003f66270 */
[----:B------:R-:W-:Y:S01]  /*9350*/  FMUL.FTZ R21, R54, UR15 ;  /* 0x0000000f36157c20 */ /* 0x000fe20008410000 */
[----:B------:R-:W-:Y:S02]  /*9360*/  FSEL R17, R17, -INF , !P0 ;  /* 0xff80000011117808 */ /* 0x000fe40004000000 */
[C---:B------:R-:W-:Y:S02]  /*9370*/  ISETP.GE.AND P5, PT, R20.reuse, R124, PT ;  /* 0x0000007c1400720c */ /* 0x040fe40003fa6270 */
[----:B------:R-:W-:Y:S01]  /*9380*/  ISETP.GE.AND P0, PT, R20, R129, PT ;  /* 0x000000811400720c */ /* 0x000fe20003f06270 */
[----:B------:R-:W1:Y:S01]  /*9390*/  MUFU.TANH R21, R21 ;  /* 0x0000001500157308 */ /* 0x000e620000002400 */
[----:B------:R-:W-:Y:S02]  /*93a0*/  FSEL R28, R27, -INF , !P6 ;  /* 0xff8000001b1c7808 */ /* 0x000fe40007000000 */
[----:B-----5:R-:W-:-:S02]  /*93b0*/  FSEL R24, R24, -INF , !P4 ;  /* 0xff80000018187808 */ /* 0x020fc40006000000 */
[CC--:B------:R-:W-:Y:S02]  /*93c0*/  ISETP.GE.AND P6, PT, R2.reuse, R124.reuse, PT ;  /* 0x0000007c0200720c */ /* 0x0c0fe40003fc6270 */
[----:B------:R-:W-:Y:S01]  /*93d0*/  ISETP.GE.AND P4, PT, R2, R129, PT ;  /* 0x000000810200720c */ /* 0x000fe20003f86270 */
[----:B------:R-:W2:Y:S01]  /*93e0*/  MUFU.TANH R20, R53 ;  /* 0x0000003500147308 */ /* 0x000ea20000002400 */
[----:B---3--:R-:W-:Y:S02]  /*93f0*/  FSEL R26, R22, -INF , !P1 ;  /* 0xff800000161a7808 */ /* 0x008fe40004800000 */
[----:B------:R-:W-:Y:S02]  /*9400*/  ISETP.GT.AND P1, PT, R120, R109, PT ;  /* 0x0000006d7800720c */ /* 0x000fe40003f24270 */
[----:B------:R-:W-:Y:S02]  /*9410*/  FSEL R27, R38, -INF , !P5 ;  /* 0xff800000261b7808 */ /* 0x000fe40006800000 */
[----:B------:R-:W-:Y:S01]  /*9420*/  ISETP.GE.AND P5, PT, R11, R124, PT ;  /* 0x0000007c0b00720c */ /* 0x000fe20003fa6270 */
[----:B------:R-:W3:Y:S01]  /*9430*/  MUFU.TANH R2, R55 ;  /* 0x0000003700027308 */ /* 0x000ee20000002400 */
[----:B------:R-:W-:-:S02]  /*9440*/  FSEL R23, R40, -INF , !P0 ;  /* 0xff80000028177808 */ /* 0x000fc40004000000 */
[----:B------:R-:W-:Y:S02]  /*9450*/  ISETP.GE.AND P0, PT, R11, R129, PT ;  /* 0x000000810b00720c */ /* 0x000fe40003f06270 */
[----:B------:R-:W-:Y:S02]  /*9460*/  FSEL R11, R29, -INF , !P6 ;  /* 0xff8000001d0b7808 */ /* 0x000fe40007000000 */
[----:B-1----:R-:W-:Y:S02]  /*9470*/  FSEL R21, R21, -INF , !P3 ;  /* 0xff80000015157808 */ /* 0x002fe40005800000 */
[----:B--2---:R-:W-:Y:S02]  /*9480*/  FSEL R29, R20, -INF , !P5 ;  /* 0xff800000141d7808 */ /* 0x004fe40006800000 */
[----:B------:R-:W-:Y:S02]  /*9490*/  FSEL R71, R71, -INF , !P4 ;  /* 0xff80000047477808 */ /* 0x000fe40006000000 */
        /* <DEDUP_REMOVED lines=65> */
.L_x_4182:
[----:B------:R-:W1:Y:S02]  /*98b0*/  LDC R0, c[0x0][0x248] ;  /* 0x00009200ff007b82 */ /* 0x000e640000000800 */
[----:B-1----:R-:W-:-:S05]  /*98c0*/  IMAD.SHL.U32 R22, R0, 0x80, RZ ;  /* 0x0000008000167824 */ /* 0x002fca00078e00ff */
[----:B------:R-:W-:-:S04]  /*98d0*/  IADD3 R22, -R22, RZ, RZ ;  /* 0x000000ff16167210 */ /* 0x000fc80007ffe1ff */
[----:B------:R-:W-:-:S07]  /*98e0*/  SHF.R.S32.HI R2, RZ, 0x1f, R22 ;  /* 0x0000001fff027819 */ /* 0x000fce0000011416 */
.L_x_4183:
        /* <DEDUP_REMOVED lines=16> */
[----:B------:R-:W-:Y:S02]  /*99f0*/  @!P0 LEA R66, P3, R42, UR12, 0x1 ;  /* 0x0000000c2a428c11 */ /* 0x000fe4000f8608ff */
        /* <DEDUP_REMOVED lines=30> */
.L_x_4185:
[----:B------:R-:W-:Y:S05]  /*9be0*/  BSYNC B0 ;  /* 0x0000000000007941 */ /* 0x000fea0003800000 */
.L_x_4184:
[----:B------:R-:W0:Y:S01]  /*9bf0*/  LDGDEPBAR ;  /* 0x00000000000079af */ /* 0x000e220000000000 */
[----:B------:R-:W-:-:S04]  /*9c00*/  LEA R119, P0, R22, R119, 0x1 ;  /* 0x0000007716777211 */ /* 0x000fc800078008ff */
[----:B------:R-:W-:-:S09]  /*9c10*/  LEA.HI.X R118, R22, R118, R2, 0x1, P0 ;  /* 0x0000007616767211 */ /* 0x000fd200000f0c02 */
.L_x_4181:
        /* <DEDUP_REMOVED lines=65> */
[----:B------:R-:W-:Y:S02]  /*a030*/  IADD3 R103, R3, R104, RZ ;  /* 0x0000006803677210 */ /* 0x000fe40007ffe0ff */
        /* <DEDUP_REMOVED lines=13> */
[--C-:B--2---:R-:W-:Y:S01]  /*a110*/  FFMA.FTZ R66, R77, UR8, -R38.reuse ;  /* 0x000000084d427c23 */ /* 0x104fe20008010826 */
[----:B------:R-:W-:Y:S01]  /*a120*/  MUFU.EX2 R94, R94 ;  /* 0x0000005e005e7308 */ /* 0x000fe20000000800 */
[--C-:B------:R-:W-:Y:S01]  /*a130*/  FFMA.FTZ R43, R8, UR8, -R38.reuse ;  /* 0x00000008082b7c23 */ /* 0x100fe20008010826 */
[--C-:B-1----:R-:W-:Y:S01]  /*a140*/  FFMA.FTZ R41, R9, UR8, -R38.reuse ;  /* 0x0000000809297c23 */ /* 0x102fe20008010826 */
[--C-:B------:R-:W-:Y:S01]  /*a150*/  FFMA.FTZ R40, R10, UR8, -R38.reuse ;  /* 0x000000080a287c23 */ /* 0x100fe20008010826 */
        /* <DEDUP_REMOVED lines=15> */
[----:B------:R-:W-:Y:S02]  /*a250*/  LDSM.16.MT88.4 R8, [R104+0x3400] ;  /* 0x003400006808783b */ /* 0x000fe40000004200 */
[C---:B------:R-:W-:Y:S01]  /*a260*/  FSETP.NEU.FTZ.AND P0, PT, R0.reuse, -INF , PT ;  /* 0xff8000000000780b */ /* 0x040fe20003f1d000 */
[----:B------:R-:W-:Y:S01]  /*a270*/  FMUL.FTZ R22, R0, UR8 ;  /* 0x0000000800167c20 */ /* 0x000fe20008410000 */
[----:B------:R-:W2:Y:S01]  /*a280*/  MUFU.EX2 R66, R66 ;  /* 0x0000004200427308 */ /* 0x000ea20000000800 */
[----:B-1----:R-:W-:Y:S01]  /*a290*/  F2FP.BF16.F32.PACK_AB R4, R93, R94 ;  /* 0x0000005e5d04723e */ /* 0x002fe200000010ff */
[----:B------:R-:W-:Y:S02]  /*a2a0*/  FADD.FTZ R93, R94, R93 ;  /* 0x0000005d5e5d7221 */ /* 0x000fe40000010000 */
[----:B------:R-:W-:-:S04]  /*a2b0*/  FSEL R22, R22, RZ, P0 ;  /* 0x000000ff16167208 */ /* 0x000fc80000000000 */
        /* <DEDUP_REMOVED lines=10> */
[----:B--2---:R-:W-:Y:S01]  /*a360*/  F2FP.BF16.F32.PACK_AB R6, R66, R92 ;  /* 0x0000005c4206723e */ /* 0x004fe200000010ff */
        /* <DEDUP_REMOVED lines=9> */
[----:B------:R-:W-:Y:S01]  /*a400*/  FFMA.FTZ R59, R59, UR8, -R22 ;  /* 0x000000083b3b7c23 */ /* 0x000fe20008010816 */
        /* <DEDUP_REMOVED lines=11> */
[----:B------:R-:W3:Y:S01]  /*a4c0*/  MUFU.EX2 R90, R90 ;  /* 0x0000005a005a7308 */ /* 0x000ee20000000800 */
[----:B--2---:R-:W-:Y:S01]  /*a4d0*/  F2FP.BF16.F32.PACK_AB R5, R127, R128 ;  /* 0x000000807f05723e */ /* 0x004fe200000010ff */
[----:B------:R-:W-:Y:S01]  /*a4e0*/  FADD.FTZ R127, R128, R127 ;  /* 0x0000007f807f7221 */ /* 0x000fe20000010000 */
[----:B------:R-:W-:Y:S01]  /*a4f0*/  FADD.FTZ R92, R66, R92 ;  /* 0x0000005c425c7221 */ /* 0x000fe20000010000 */
[----:B------:R-:W-:Y:S01]  /*a500*/  FFMA.FTZ R66, R31, UR8, -R22 ;  /* 0x000000081f427c23 */ /* 0x000fe20008010816 */
[--C-:B------:R-:W-:Y:S01]  /*a510*/  FFMA.FTZ R31, R14, UR8, -R38.reuse ;  /* 0x000000080e1f7c23 */ /* 0x100fe20008010826 */
[----:B------:R-:W-:Y:S01]  /*a520*/  FFMA.FTZ R128, R29, UR8, -R38 ;  /* 0x000000081d807c23 */ /* 0x000fe20008010826 */
[--C-:B------:R-:W-:Y:S01]  /*a530*/  FFMA.FTZ R29, R18, UR8, -R22.reuse ;  /* 0x00000008121d7c23 */ /* 0x100fe20008010816 */
[----:B------:R-:W2:Y:S01]  /*a540*/  MUFU.EX2 R43, R43 ;  /* 0x0000002b002b7308 */ /* 0x000ea20000000800 */
[--C-:B------:R-:W-:Y:S01]  /*a550*/  FFMA.FTZ R23, R23, UR8, -R22.reuse ;  /* 0x0000000817177c23 */ /* 0x100fe20008010816 */
[----:B------:R-:W-:-:S06]  /*a560*/  FFMA.FTZ R21, R21, UR8, -R22 ;  /* 0x0000000815157c23 */ /* 0x000fcc0008010816 */
[----:B------:R-:W-:Y:S01]  /*a570*/  MUFU.EX2 R41, R41 ;  /* 0x0000002900297308 */ /* 0x000fe20000000800 */
[----:B---3--:R-:W-:Y:S01]  /*a580*/  F2FP.BF16.F32.PACK_AB R7, R90, R95 ;  /* 0x0000005f5a07723e */ /* 0x008fe200000010ff */
        /* <DEDUP_REMOVED lines=12> */
[----:B------:R-:W-:Y:S08]  /*a650*/  MUFU.EX2 R67, R67 ;  /* 0x0000004300437308 */ /* 0x000ff00000000800 */
[----:B------:R-:W2:Y:S01]  /*a660*/  MUFU.EX2 R44, R44 ;  /* 0x0000002c002c7308 */ /* 0x000ea20000000800 */
[----:B-1----:R-:W-:-:S07]  /*a670*/  F2FP.BF16.F32.PACK_AB R82, R40, R41 ;  /* 0x000000292852723e */ /* 0x002fce00000010ff */
[----:B------:R-:W-:Y:S08]  /*a680*/  MUFU.EX2 R42, R42 ;  /* 0x0000002a002a7308 */ /* 0x000ff00000000800 */
[----:B------:R-:W1:Y:S01]  /*a690*/  MUFU.EX2 R39, R39 ;  /* 0x0000002700277308 */ /* 0x000e620000000800 */
[----:B--2---:R-:W-:Y:S01]  /*a6a0*/  F2FP.BF16.F32.PACK_AB R81, R44, R67 ;  /* 0x000000432c51723e */ /* 0x004fe200000010ff */
[----:B------:R-:W-:-:S06]  /*a6b0*/  FADD.FTZ R67, R67, R95 ;  /* 0x0000005f43437221 */ /* 0x000fcc0000010000 */
[----:B------:R-:W-:Y:S08]  /*a6c0*/  MUFU.EX2 R131, R131 ;  /* 0x0000008300837308 */ /* 0x000ff00000000800 */
[----:B------:R-:W2:Y:S01]  /*a6d0*/  MUFU.EX2 R55, R55 ;  /* 0x0000003700377308 */ /* 0x000ea20000000800 */
[----:B-1----:R-:W-:-:S07]  /*a6e0*/  F2FP.BF16.F32.PACK_AB R83, R39, R42 ;  /* 0x0000002a2753723e */ /* 0x002fce00000010ff */
[C---:B------:R-:W-:Y:S01]  /*a6f0*/  HMMA.16816.F32.BF16 R68, R80.reuse, R8, R68 ;  /* 0x000000085044723c */ /* 0x040fe20000041844 */
        /* <DEDUP_REMOVED lines=22> */
[----:B--2---:R-:W-:-:S02]  /*a860*/  F2FP.BF16.F32.PACK_AB R4, R55, R131 ;  /* 0x000000833704723e */ /* 0x004fc400000010ff */
[----:B---3--:R-:W-:Y:S02]  /*a870*/  F2FP.BF16.F32.PACK_AB R5, R52, R53 ;  /* 0x000000353405723e */ /* 0x008fe400000010ff */
[----:B------:R-:W-:Y:S02]  /*a880*/  F2FP.BF16.F32.PACK_AB R6, R47, R54 ;  /* 0x000000362f06723e */ /* 0x000fe400000010ff */
[----:B----4-:R-:W-:Y:S01]  /*a890*/  F2FP.BF16.F32.PACK_AB R7, R3, R46 ;  /* 0x0000002e0307723e */ /* 0x010fe200000010ff */
[----:B------:R-:W-:Y:S08]  /*a8a0*/  MUFU.EX2 R132, R132 ;  /* 0x0000008400847308 */ /* 0x000ff00000000800 */
        /* <DEDUP_REMOVED lines=11> */
[--C-:B------:R-:W-:Y:S01]  /*a960*/  FFMA.FTZ R33, R35, UR8, -R38.reuse ;  /* 0x0000000823217c23 */ /* 0x100fe20008010826 */
[----:B------:R-:W-:-:S05]  /*a970*/  FFMA.FTZ R35, R15, UR8, -R38 ;  /* 0x000000080f237c23 */ /* 0x000fca0008010826 */
        /* <DEDUP_REMOVED lines=8> */
[----:B------:R-:W3:Y:S01]  /*aa00*/  MUFU.EX2 R33, R33 ;  /* 0x0000002100217308 */ /* 0x000ee20000000800 */
[----:B------:R-:W-:Y:S02]  /*aa10*/  F2FP.BF16.F32.PACK_AB R6, R60, R63 ;  /* 0x0000003f3c06723e */ /* 0x000fe400000010ff */
[----:B------:R-:W-:-:S05]  /*aa20*/  F2FP.BF16.F32.PACK_AB R7, R59, R61 ;  /* 0x0000003d3b07723e */ /* 0x000fca00000010ff */
[----:B------:R-:W-:Y:S08]  /*aa30*/  MUFU.EX2 R66, R66 ;  /* 0x0000004200427308 */ /* 0x000ff00000000800 */
[----:B------:R-:W5:Y:S08]  /*aa40*/  MUFU.EX2 R37, R37 ;  /* 0x0000002500257308 */ /* 0x000f700000000800 */
        /* <DEDUP_REMOVED lines=10> */
[C---:B-1----:R-:W-:Y:S07]  /*aaf0*/  HMMA.16816.F32.BF16 R76, R4.reuse, R8, R76 ;  /* 0x00000008044c723c */ /* 0x042fee000004184c */
[----:B------:R-:W-:Y:S01]  /*ab00*/  MUFU.EX2 R21, R21 ;  /* 0x0000001500157308 */ /* 0x000fe20000000800 */
[----:B------:R-:W-:Y:S01]  /*ab10*/  HMMA.16816.F32.BF16 R80, R4, R10, R80 ;  /* 0x0000000a0450723c */ /* 0x000fe20000041850 */
[----:B------:R-:W1:Y:S06]  /*ab20*/  LDSM.16.MT88.4 R8, [R104+0x4000] ;  /* 0x004000006808783b */ /* 0x000e6c0000004200 */
[----:B------:R-:W-:Y:S01]  /*ab30*/  MUFU.EX2 R127, R127 ;  /* 0x0000007f007f7308 */ /* 0x000fe20000000800 */
[----:B--2---:R-:W-:-:S02]  /*ab40*/  F2FP.BF16.F32.PACK_AB R4, R57, R132 ;  /* 0x000000843904723e */ /* 0x004fc400000010ff */
[----:B----4-:R-:W-:Y:S02]  /*ab50*/  F2FP.BF16.F32.PACK_AB R5, R50, R58 ;  /* 0x0000003a3205723e */ /* 0x010fe400000010ff */
[----:B------:R-:W-:Y:S02]  /*ab60*/  F2FP.BF16.F32.PACK_AB R6, R49, R56 ;  /* 0x000000383106723e */ /* 0x000fe400000010ff */
[----:B------:R-:W-:-:S07]  /*ab70*/  F2FP.BF16.F32.PACK_AB R7, R45, R48 ;  /* 0x000000302d07723e */ /* 0x000fce00000010ff */
[C---:B-1----:R-:W-:Y:S06]  /*ab80*/  HMMA.16816.F32.BF16 R68, R4.reuse, R8, R68 ;  /* 0x000000080444723c */ /* 0x042fec0000041844 */
[C---:B------:R-:W-:Y:S01]  /*ab90*/  HMMA.16816.F32.BF16 R72, R4.reuse, R10, R72 ;  /* 0x0000000a0448723c */ /* 0x040fe20000041848 */
[----:B------:R-:W1:Y:S05]  /*aba0*/  LDSM.16.MT88.4 R8, [R103+0x4000] ;  /* 0x004000006708783b */ /* 0x000e6a0000004200 */
[C---:B-1----:R-:W-:Y:S06]  /*abb0*/  HMMA.16816.F32.BF16 R76, R4.reuse, R8, R76 ;  /* 0x00000008044c723c */ /* 0x042fec000004184c */
[----:B------:R-:W-:Y:S01]  /*abc0*/  HMMA.16816.F32.BF16 R80, R4, R10, R80 ;  /* 0x0000000a0450723c */ /* 0x000fe20000041850 */
[----:B------:R-:W1:Y:S06]  /*abd0*/  LDSM.16.MT88.4 R8, [R104+0x4400] ;  /* 0x004400006808783b */ /* 0x000e6c0000004200 */
[----:B------:R-:W-:Y:S01]  /*abe0*/  FADD.FTZ R5, R41, R90 ;  /* 0x0000005a29057221 */ /* 0x000fe20000010000 */
[----:B------:R-:W-:Y:S01]  /*abf0*/  FADD.FTZ R4, R44, R67 ;  /* 0x000000432c047221 */ /* 0x000fe20000010000 */
[----:B------:R2:W-:Y:S01]  /*ac00*/  MUFU.EX2 R41, R34 ;  /* 0x0000002200297308 */ /* 0x0005e20000000800 */
[----:B---3--:R-:W-:Y:S01]  /*ac10*/  F2FP.BF16.F32.PACK_AB R6, R33, R36 ;  /* 0x000000242106723e */ /* 0x008fe200000010ff */
[----:B------:R-:W-:Y:S01]  /*ac20*/  FADD.FTZ R5, R40, R5 ;  /* 0x0000000528057221 */ /* 0x000fe20000010000 */
[----:B------:R-:W-:Y:S01]  /*ac30*/  FADD.FTZ R4, R42, R4 ;  /* 0x000000042a047221 */ /* 0x000fe20000010000 */
[--C-:B------:R-:W-:Y:S01]  /*ac40*/  FFMA.FTZ R40, R27, UR8, -R38.reuse ;  /* 0x000000081b287c23 */ /* 0x100fe20008010826 */
[----:B------:R-:W-:Y:S01]  /*ac50*/  FFMA.FTZ R42, R28, UR8, -R38 ;  /* 0x000000081c2a7c23 */ /* 0x000fe20008010826 */
[----:B------:R-:W-:Y:S01]  /*ac60*/  FADD.FTZ R131, R131, R5 ;  /* 0x0000000583837221 */ /* 0x000fe20000010000 */
[----:B------:R-:W-:Y:S01]  /*ac70*/  FADD.FTZ R39, R39, R4 ;  /* 0x0000000427277221 */ /* 0x000fe20000010000 */
[----:B------:R-:W-:Y:S01]  /*ac80*/  F2FP.BF16.F32.PACK_AB R4, R51, R65 ;  /* 0x000000413304723e */ /* 0x000fe200000010ff */
[----:B------:R-:W-:Y:S01]  /*ac90*/  FFMA.FTZ R28, R26, UR8, -R38 ;  /* 0x000000081a1c7c23 */ /* 0x000fe20008010826 */
[----:B-----5:R-:W-:Y:S01]  /*aca0*/  F2FP.BF16.F32.PACK_AB R5, R37, R66 ;  /* 0x000000422505723e */ /* 0x020fe200000010ff */
[----:B------:R-:W-:Y:S01]  /*acb0*/  FADD.FTZ R39, R53, R39 ;  /* 0x0000002735277221 */ /* 0x000fe20000010000 */
[----:B------:R-:W-:Y:S01]  /*acc0*/  FADD.FTZ R131, R55, R131 ;  /* 0x0000008337837221 */ /* 0x000fe20000010000 */
[----:B------:R3:W-:Y:S01]  /*acd0*/  MUFU.EX2 R26, R40 ;  /* 0x00000028001a7308 */ /* 0x0007e20000000800 */
[--C-:B------:R-:W-:Y:S01]  /*ace0*/  FFMA.FTZ R38, R19, UR8, -R22.reuse ;  /* 0x0000000813267c23 */ /* 0x100fe20008010816 */
[----:B------:R-:W-:Y:S01]  /*acf0*/  FADD.FTZ R52, R52, R39 ;  /* 0x0000002734347221 */ /* 0x000fe20000010000 */
[----:B------:R-:W-:Y:S01]  /*ad00*/  FADD.FTZ R54, R54, R131 ;  /* 0x0000008336367221 */ /* 0x000fe20000010000 */
[----:B--2---:R-:W-:-:S02]  /*ad10*/  FFMA.FTZ R34, R12, UR8, -R22 ;  /* 0x000000080c227c23 */ /* 0x004fc40008010816 */
[----:B------:R-:W2:Y:S01]  /*ad20*/  LDSM.16.MT88.4 R12, [R103+0x4400] ;  /* 0x00440000670c783b */ /* 0x000ea20000004200 */
        /* <DEDUP_REMOVED lines=8> */
[----:B---3--:R-:W-:Y:S01]  /*adb0*/  FFMA.FTZ R40, R17, UR8, -R22 ;  /* 0x0000000811287c23 */ /* 0x008fe20008010816 */
        /* <DEDUP_REMOVED lines=9> */
[----:B------:R3:W5:Y:S01]  /*ae50*/  MUFU.EX2 R39, R16 ;  /* 0x0000001000277308 */ /* 0x0007620000000800 */
[----:B----4-:R-:W-:Y:S01]  /*ae60*/  F2FP.BF16.F32.PACK_AB R7, R34, R41 ;  /* 0x000000292207723e */ /* 0x010fe200000010ff */
[----:B------:R-:W-:Y:S01]  /*ae70*/  FADD.FTZ R50, R50, R61 ;  /* 0x0000003d32327221 */ /* 0x000fe20000010000 */
[----:B------:R-:W-:-:S03]  /*ae80*/  FADD.FTZ R56, R56, R132 ;  /* 0x0000008438387221 */ /* 0x000fc60000010000 */
[----:B------:R-:W-:Y:S01]  /*ae90*/  FADD.FTZ R50, R48, R50 ;  /* 0x0000003230327221 */ /* 0x000fe20000010000 */
[----:B------:R-:W-:Y:S01]  /*aea0*/  FADD.FTZ R56, R49, R56 ;  /* 0x0000003831387221 */ /* 0x000fe20000010000 */
[----:B-1----:R-:W-:Y:S01]  /*aeb0*/  HMMA.16816.F32.BF16 R68, R4, R8, R68 ;  /* 0x000000080444723c */ /* 0x002fe20000041844 */
[----:B------:R-:W1:Y:S01]  /*aec0*/  MUFU.EX2 R27, R42 ;  /* 0x0000002a001b7308 */ /* 0x000e620000000800 */
[----:B------:R-:W-:Y:S01]  /*aed0*/  FADD.FTZ R50, R45, R50 ;  /* 0x000000322d327221 */ /* 0x000fe20000010000 */
[----:B------:R-:W-:-:S03]  /*aee0*/  FADD.FTZ R65, R65, R56 ;  /* 0x0000003841417221 */ /* 0x000fc60000010000 */
[C---:B------:R-:W-:Y:S01]  /*aef0*/  HMMA.16816.F32.BF16 R72, R4.reuse, R10, R72 ;  /* 0x0000000a0448723c */ /* 0x040fe20000041848 */
[----:B------:R-:W4:Y:S01]  /*af00*/  LDSM.16.MT88.4 R8, [R104+0x4800] ;  /* 0x004800006808783b */ /* 0x000f220000004200 */
[----:B------:R-:W-:Y:S01]  /*af10*/  FADD.FTZ R66, R66, R50 ;  /* 0x0000003242427221 */ /* 0x000fe20000010000 */
[----:B------:R-:W-:Y:S01]  /*af20*/  FADD.FTZ R65, R51, R65 ;  /* 0x0000004133417221 */ /* 0x000fe20000010000 */
[----:B------:R-:W1:Y:S01]  /*af30*/  MUFU.EX2 R3, R24 ;  /* 0x0000001800037308 */ /* 0x000e620000000800 */
[----:B---3--:R-:W3:Y:S01]  /*af40*/  LDSM.16.MT88.4 R16, [R103+0x4800] ;  /* 0x004800006710783b */ /* 0x008ee20000004200 */
[----:B--2---:R-:W-:Y:S01]  /*af50*/  HMMA.16816.F32.BF16 R76, R4, R12, R76 ;  /* 0x0000000c044c723c */ /* 0x004fe2000004184c */
[----:B------:R-:W-:Y:S01]  /*af60*/  FADD.FTZ R66, R37, R66 ;  /* 0x0000004225427221 */ /* 0x000fe20000010000 */
[----:B------:R-:W-:-:S03]  /*af70*/  FADD.FTZ R36, R36, R65 ;  /* 0x0000004124247221 */ /* 0x000fc60000010000 */
[----:B------:R-:W-:Y:S01]  /*af80*/  FADD.FTZ R41, R41, R66 ;  /* 0x0000004229297221 */ /* 0x000fe20000010000 */
[----:B------:R-:W-:Y:S01]  /*af90*/  HMMA.16816.F32.BF16 R80, R4, R14, R80 ;  /* 0x0000000e0450723c */ /* 0x000fe20000041850 */
[----:B------:R-:W2:Y:S01]  /*afa0*/  LDSM.16.MT88.4 R12, [R104+0x4c00] ;  /* 0x004c0000680c783b */ /* 0x000ea20000004200 */
[----:B------:R-:W-:Y:S01]  /*afb0*/  FADD.FTZ R36, R33, R36 ;  /* 0x0000002421247221 */ /* 0x000fe20000010000 */
[----:B------:R-:W-:Y:S01]  /*afc0*/  FADD.FTZ R41, R34, R41 ;  /* 0x0000002922297221 */ /* 0x000fe20000010000 */
[----:B------:R-:W4:Y:S03]  /*afd0*/  MUFU.EX2 R28, R28 ;  /* 0x0000001c001c7308 */ /* 0x000f260000000800 */
[----:B------:R-:W-:Y:S01]  /*afe0*/  F2FP.BF16.F32.PACK_AB R4, R32, R35 ;  /* 0x000000232004723e */ /* 0x000fe200000010ff */
[----:B------:R-:W-:Y:S01]  /*aff0*/  FADD.FTZ R35, R35, R36 ;  /* 0x0000002423237221 */ /* 0x000fe20000010000 */
[----:B------:R-:W-:Y:S01]  /*b000*/  F2FP.BF16.F32.PACK_AB R5, R38, R29 ;  /* 0x0000001d2605723e */ /* 0x000fe200000010ff */
[----:B------:R-:W-:Y:S01]  /*b010*/  FADD.FTZ R29, R29, R41 ;  /* 0x000000291d1d7221 */ /* 0x000fe20000010000 */
[----:B------:R-:W-:Y:S01]  /*b020*/  F2FP.BF16.F32.PACK_AB R6, R25, R31 ;  /* 0x0000001f1906723e */ /* 0x000fe200000010ff */
[----:B------:R-:W-:Y:S01]  /*b030*/  FADD.FTZ R35, R32, R35 ;  /* 0x0000002320237221 */ /* 0x000fe20000010000 */
[----:B-----5:R-:W-:Y:S01]  /*b040*/  F2FP.BF16.F32.PACK_AB R7, R39, R40 ;  /* 0x000000282707723e */ /* 0x020fe200000010ff */
[----:B------:R-:W-:-:S02]  /*b050*/  FADD.FTZ R29, R38, R29 ;  /* 0x0000001d261d7221 */ /* 0x000fc40000010000 */
[----:B------:R-:W-:Y:S02]  /*b060*/  FADD.FTZ R31, R31, R35 ;  /* 0x000000231f1f7221 */ /* 0x000fe40000010000 */
[----:B------:R-:W-:Y:S02]  /*b070*/  FADD.FTZ R40, R40, R29 ;  /* 0x0000001d28287221 */ /* 0x000fe40000010000 */
[----:B------:R-:W-:Y:S02]  /*b080*/  FADD.FTZ R31, R25, R31 ;  /* 0x0000001f191f7221 */ /* 0x000fe40000010000 */
[----:B------:R-:W-:Y:S02]  /*b090*/  FADD.FTZ R40, R39, R40 ;  /* 0x0000002827287221 */ /* 0x000fe40000010000 */
[----:B-1----:R-:W-:Y:S02]  /*b0a0*/  FADD.FTZ R31, R27, R31 ;  /* 0x0000001f1b1f7221 */ /* 0x002fe40000010000 */
[----:B------:R-:W-:-:S02]  /*b0b0*/  FADD.FTZ R40, R3, R40 ;  /* 0x0000002803287221 */ /* 0x000fc40000010000 */
[----:B------:R-:W-:Y:S01]  /*b0c0*/  FADD.FTZ R31, R26, R31 ;  /* 0x0000001f1a1f7221 */ /* 0x000fe20000010000 */
[C---:B----4-:R-:W-:Y:S01]  /*b0d0*/  HMMA.16816.F32.BF16 R68, R4.reuse, R8, R68 ;  /* 0x000000080444723c */ /* 0x050fe20000041844 */
[----:B------:R-:W-:Y:S02]  /*b0e0*/  FADD.FTZ R40, R23, R40 ;  /* 0x0000002817287221 */ /* 0x000fe40000010000 */
[----:B------:R-:W-:Y:S02]  /*b0f0*/  FADD.FTZ R31, R28, R31 ;  /* 0x0000001f1c1f7221 */ /* 0x000fe40000010000 */
[----:B------:R-:W-:Y:S01]  /*b100*/  FADD.FTZ R40, R21, R40 ;  /* 0x0000002815287221 */ /* 0x000fe20000010000 */
[C---:B------:R-:W-:Y:S01]  /*b110*/  HMMA.16816.F32.BF16 R72, R4.reuse, R10, R72 ;  /* 0x0000000a0448723c */ /* 0x040fe20000041848 */
[----:B------:R-:W1:Y:S05]  /*b120*/  LDSM.16.MT88.4 R8, [R103+0x4c00] ;  /* 0x004c00006708783b */ /* 0x000e6a0000004200 */
[C---:B---3--:R-:W-:Y:S06]  /*b130*/  HMMA.16816.F32.BF16 R76, R4.reuse, R16, R76 ;  /* 0x00000010044c723c */ /* 0x048fec000004184c */
[----:B------:R-:W-:Y:S07]  /*b140*/  HMMA.16816.F32.BF16 R80, R4, R18, R80 ;  /* 0x000000120450723c */ /* 0x000fee0000041850 */
[----:B------:R-:W-:-:S02]  /*b150*/  F2FP.BF16.F32.PACK_AB R4, R26, R27 ;  /* 0x0000001b1a04723e */ /* 0x000fc400000010ff */
[----:B------:R-:W-:Y:S02]  /*b160*/  F2FP.BF16.F32.PACK_AB R5, R23, R3 ;  /* 0x000000031705723e */ /* 0x000fe400000010ff */
[C---:B------:R-:W-:Y:S01]  /*b170*/  F2FP.BF16.F32.PACK_AB R6, R128.reuse, R28 ;  /* 0x0000001c8006723e */ /* 0x040fe200000010ff */
[----:B------:R-:W-:Y:S01]  /*b180*/  FADD.FTZ R128, R128, R31 ;  /* 0x0000001f80807221 */ /* 0x000fe20000010000 */
[C---:B------:R-:W-:Y:S01]  /*b190*/  F2FP.BF16.F32.PACK_AB R7, R127.reuse, R21 ;  /* 0x000000157f07723e */ /* 0x040fe200000010ff */
[----:B------:R-:W-:-:S06]  /*b1a0*/  FADD.FTZ R127, R127, R40 ;  /* 0x000000287f7f7221 */ /* 0x000fcc0000010000 */
[C---:B--2---:R-:W-:Y:S06]  /*b1b0*/  HMMA.16816.F32.BF16 R68, R4.reuse, R12, R68 ;  /* 0x0000000c0444723c */ /* 0x044fec0000041844 */
        /* <DEDUP_REMOVED lines=72> */
.L_x_4187:
[----:B------:R-:W1:Y:S02]  /*b640*/  LDC R5, c[0x0][0x250] ;  /* 0x00009400ff057b82 */ /* 0x000e640000000800 */
[----:B-1----:R-:W-:-:S05]  /*b650*/  IMAD.SHL.U32 R7, R5, 0x80, RZ ;  /* 0x0000008005077824 */ /* 0x002fca00078e00ff */
[----:B------:R-:W-:-:S04]  /*b660*/  IADD3 R7, -R7, RZ, RZ ;  /* 0x000000ff07077210 */ /* 0x000fc80007ffe1ff */
[----:B------:R-:W-:-:S07]  /*b670*/  SHF.R.S32.HI R6, RZ, 0x1f, R7 ;  /* 0x0000001fff067819 */ /* 0x000fce0000011407 */
.L_x_4188:
[----:B------:R-:W-:Y:S01]  /*b680*/  ULDC UR4, c[0x0][0x2d0] ;  /* 0x0000b40000047ab9 */ /* 0x000fe20000000800 */
[C---:B------:R-:W-:Y:S01]  /*b690*/  LEA R126, P5, R7.reuse, R126, 0x1 ;  /* 0x0000007e077e7211 */ /* 0x040fe200078a08ff */
[----:B------:R-:W-:Y:S01]  /*b6a0*/  IMAD.SHL.U32 R135, R120, 0x80, RZ ;  /* 0x0000008078877824 */ /* 0x000fe200078e00ff */
[----:B------:R-:W-:Y:S02]  /*b6b0*/  ISETP.GE.AND P0, PT, R84, UR4, PT ;  /* 0x0000000454007c0c */ /* 0x000fe4000bf06270 */
[----:B------:R-:W-:-:S11]  /*b6c0*/  LEA.HI.X R125, R7, R125, R6, 0x1, P5 ;  /* 0x0000007d077d7211 */ /* 0x000fd600028f0c06 */
        /* <DEDUP_REMOVED lines=27> */
[----:B------:R-:W-:-:S03]  /*b880*/  @!P0 LEA.HI.X R7, R5, UR11, R3, 0x1, P1 ;  /* 0x0000000b05078c11 */ /* 0x000fc600088f0c03 */
        /* <DEDUP_REMOVED lines=20> */
[----:B------:R-:W-:Y:S04]  /*b9d0*/  LDSM.16.M88.4 R92, [R107] ;  /* 0x000000006b5c783b */ /* 0x000fe80000000200 */
[----:B------:R-:W5:Y:S04]  /*b9e0*/  LDSM.16.M88.4 R24, [R105] ;  /* 0x000000006918783b */ /* 0x000f680000000200 */
[----:B-1----:R-:W1:Y:S04]  /*b9f0*/  LDSM.16.M88.4 R8, [R102] ;  /* 0x000000006608783b */ /* 0x002e680000000200 */
[----:B--2---:R-:W2:Y:S04]  /*ba00*/  LDSM.16.M88.4 R4, [R100] ;  /* 0x000000006404783b */ /* 0x004ea80000000200 */
[----:B------:R-:W2:Y:S04]  /*ba10*/  LDSM.16.M88.4 R20, [R106+0x2000] ;  /* 0x002000006a14783b */ /* 0x000ea80000000200 */
[----:B------:R-:W2:Y:S01]  /*ba20*/  LDSM.16.M88.4 R16, [R101] ;  /* 0x000000006510783b */ /* 0x000ea20000000200 */
[C---:B---3--:R-:W-:Y:S03]  /*ba30*/  HMMA.16816.F32.BF16 R56, R60.reuse, R52, RZ ;  /* 0x000000343c38723c */ /* 0x048fe600000418ff */
[----:B------:R-:W3:Y:S04]  /*ba40*/  LDSM.16.M88.4 R12, [R106+0x2400] ;  /* 0x002400006a0c783b */ /* 0x000ee80000000200 */
[----:B------:R-:W3:Y:S01]  /*ba50*/  LDSM.16.M88.4 R64, [R99] ;  /* 0x000000006340783b */ /* 0x000ee20000000200 */
[C---:B----4-:R-:W-:Y:S03]  /*ba60*/  HMMA.16816.F32.BF16 R48, R60.reuse, R44, RZ ;  /* 0x0000002c3c30723c */ /* 0x050fe600000418ff */
[----:B------:R-:W-:Y:S03]  /*ba70*/  LDSM.16.M88.4 R88, [R106+0x2c00] ;  /* 0x002c00006a58783b */ /* 0x000fe60000000200 */
[C---:B------:R-:W-:Y:S01]  /*ba80*/  HMMA.16816.F32.BF16 R52, R60.reuse, R54, RZ ;  /* 0x000000363c34723c */ /* 0x040fe200000418ff */
[----:B------:R-:W0:Y:S05]  /*ba90*/  LDGDEPBAR ;  /* 0x00000000000079af */ /* 0x000e2a0000000000 */
[C---:B------:R-:W-:Y:S06]  /*baa0*/  HMMA.16816.F32.BF16 R44, R60.reuse, R46, RZ ;  /* 0x0000002e3c2c723c */ /* 0x040fec00000418ff */
[C---:B-----5:R-:W-:Y:S06]  /*bab0*/  HMMA.16816.F32.BF16 R32, R60.reuse, R28, RZ ;  /* 0x0000001c3c20723c */ /* 0x060fec00000418ff */
[C---:B------:R-:W-:Y:S06]  /*bac0*/  HMMA.16816.F32.BF16 R28, R60.reuse, R30, RZ ;  /* 0x0000001e3c1c723c */ /* 0x040fec00000418ff */
[C---:B------:R-:W-:Y:S06]  /*bad0*/  HMMA.16816.F32.BF16 R40, R60.reuse, R36, RZ ;  /* 0x000000243c28723c */ /* 0x040fec00000418ff */
[----:B------:R-:W-:Y:S06]  /*bae0*/  HMMA.16816.F32.BF16 R36, R60, R38, RZ ;  /* 0x000000263c24723c */ /* 0x000fec00000418ff */
[C---:B------:R-:W-:Y:S06]  /*baf0*/  HMMA.16816.F32.BF16 R56, R92.reuse, R24, R56 ;  /* 0x000000185c38723c */ /* 0x040fec0000041838 */
[C---:B------:R-:W-:Y:S06]  /*bb00*/  HMMA.16816.F32.BF16 R52, R92.reuse, R26, R52 ;  /* 0x0000001a5c34723c */ /* 0x040fec0000041834 */
[C---:B-1----:R-:W-:Y:S06]  /*bb10*/  HMMA.16816.F32.BF16 R48, R92.reuse, R8, R48 ;  /* 0x000000085c30723c */ /* 0x042fec0000041830 */
[C---:B------:R-:W-:Y:S01]  /*bb20*/  HMMA.16816.F32.BF16 R44, R92.reuse, R10, R44 ;  /* 0x0000000a5c2c723c */ /* 0x040fe2000004182c */
[----:B------:R-:W1:Y:S05]  /*bb30*/  LDSM.16.M88.4 R8, [R98] ;  /* 0x000000006208783b */ /* 0x000e6a0000000200 */
[----:B--2---:R-:W-:Y:S01]  /*bb40*/  HMMA.16816.F32.BF16 R32, R92, R4, R32 ;  /* 0x000000045c20723c */ /* 0x004fe20000041820 */
[----:B------:R-:W-:Y:S01]  /*bb50*/  FMUL.FTZ R3, R56, UR15 ;  /* 0x0000000f38037c20 */ /* 0x000fe20008410000 */
[----:B------:R-:W-:Y:S01]  /*bb60*/  FMUL.FTZ R58, R58, UR15 ;  /* 0x0000000f3a3a7c20 */ /* 0x000fe20008410000 */
[----:B------:R-:W-:Y:S01]  /*bb70*/  FMUL.FTZ R59, R59, UR15 ;  /* 0x0000000f3b3b7c20 */ /* 0x000fe20008410000 */
[----:B------:R-:W-:-:S02]  /*bb80*/  FMUL.FTZ R57, R57, UR15 ;  /* 0x0000000f39397c20 */ /* 0x000fc40008410000 */
[----:B------:R-:W-:Y:S01]  /*bb90*/  HMMA.16816.F32.BF16 R28, R92, R6, R28 ;  /* 0x000000065c1c723c */ /* 0x000fe2000004181c */
[----:B------:R-:W2:Y:S01]  /*bba0*/  LDSM.16.M88.4 R4, [R106+0x2800] ;  /* 0x002800006a04783b */ /* 0x000ea20000000200 */
[----:B------:R-:W-:Y:S01]  /*bbb0*/  MUFU.TANH R3, R3 ;  /* 0x0000000300037308 */ /* 0x000fe20000002400 */
[----:B------:R-:W-:Y:S01]  /*bbc0*/  FMUL.FTZ R52, R52, UR15 ;  /* 0x0000000f34347c20 */ /* 0x000fe20008410000 */
[----:B------:R-:W-:Y:S01]  /*bbd0*/  FMUL.FTZ R53, R53, UR15 ;  /* 0x0000000f35357c20 */ /* 0x000fe20008410000 */
[----:B------:R-:W-:Y:S01]  /*bbe0*/  FMUL.FTZ R54, R54, UR15 ;  /* 0x0000000f36367c20 */ /* 0x000fe20008410000 */
[C---:B------:R-:W-:Y:S01]  /*bbf0*/  HMMA.16816.F32.BF16 R24, R60.reuse, R20, RZ ;  /* 0x000000143c18723c */ /* 0x040fe200000418ff */
[----:B------:R-:W-:Y:S01]  /*bc00*/  FMUL.FTZ R51, R51, UR15 ;  /* 0x0000000f33337c20 */ /* 0x000fe20008410000 */
[----:B------:R-:W-:Y:S01]  /*bc10*/  FMUL.FTZ R55, R55, UR15 ;  /* 0x0000000f37377c20 */ /* 0x000fe20008410000 */
[----:B------:R-:W-:Y:S01]  /*bc20*/  FMUL.FTZ R48, R48, UR15 ;  /* 0x0000000f30307c20 */ /* 0x000fe20008410000 */
[----:B------:R-:W-:Y:S01]  /*bc30*/  MUFU.TANH R131, R58 ;  /* 0x0000003a00837308 */ /* 0x000fe20000002400 */
[----:B------:R-:W-:Y:S01]  /*bc40*/  FMUL.FTZ R50, R50, UR15 ;  /* 0x0000000f32327c20 */ /* 0x000fe20008410000 */
[----:B------:R-:W-:Y:S01]  /*bc50*/  HMMA.16816.F32.BF16 R20, R60, R22, RZ ;  /* 0x000000163c14723c */ /* 0x000fe200000418ff */
[----:B------:R-:W-:Y:S01]  /*bc60*/  FMUL.FTZ R44, R44, UR15 ;  /* 0x0000000f2c2c7c20 */ /* 0x000fe20008410000 */
[----:B------:R-:W-:Y:S01]  /*bc70*/  FMUL.FTZ R45, R45, UR15 ;  /* 0x0000000f2d2d7c20 */ /* 0x000fe20008410000 */
[----:B------:R-:W-:Y:S01]  /*bc80*/  FMUL.FTZ R49, R49, UR15 ;  /* 0x0000000f31317c20 */ /* 0x000fe20008410000 */
[----:B------:R-:W-:-:S02]  /*bc90*/  FMUL.FTZ R46, R46, UR15 ;  /* 0x0000000f2e2e7c20 */ /* 0x000fc40008410000 */
[C---:B------:R-:W-:Y:S01]  /*bca0*/  HMMA.16816.F32.BF16 R40, R92.reuse, R16, R40 ;  /* 0x000000105c28723c */ /* 0x040fe20000041828 */
[----:B------:R4:W-:Y:S01]  /*bcb0*/  MUFU.TANH R130, R59 ;  /* 0x0000003b00827308 */ /* 0x0009e20000002400 */
[----:B------:R-:W-:Y:S01]  /*bcc0*/  FMUL.FTZ R32, R32, UR15 ;  /* 0x0000000f20207c20 */ /* 0x000fe20008410000 */
[----:B------:R-:W-:Y:S01]  /*bcd0*/  FMUL.FTZ R34, R34, UR15 ;  /* 0x0000000f22227c20 */ /* 0x000fe20008410000 */
[----:B------:R-:W-:Y:S02]  /*bce0*/  FMUL.FTZ R35, R35, UR15 ;  /* 0x0000000f23237c20 */ /* 0x000fe40008410000 */
[----:B------:R-:W-:Y:S01]  /*bcf0*/  HMMA.16816.F32.BF16 R36, R92, R18, R36 ;  /* 0x000000125c24723c */ /* 0x000fe20000041824 */
[----:B------:R-:W-:Y:S01]  /*bd00*/  FMUL.FTZ R28, R28, UR15 ;  /* 0x0000000f1c1c7c20 */ /* 0x000fe20008410000 */
[----:B------:R-:W-:Y:S01]  /*bd10*/  FMUL.FTZ R29, R29, UR15 ;  /* 0x0000000f1d1d7c20 */ /* 0x000fe20008410000 */
[----:B------:R-:W5:Y:S01]  /*bd20*/  MUFU.TANH R133, R52 ;  /* 0x0000003400857308 */ /* 0x000f620000002400 */
[----:B------:R-:W-:-:S02]  /*bd30*/  FMUL.FTZ R31, R31, UR15 ;  /* 0x0000000f1f1f7c20 */ /* 0x000fc40008410000 */
[C---:B---3--:R-:W-:Y:S05]  /*bd40*/  HMMA.16816.F32.BF16 R16, R60.reuse, R12, RZ ;  /* 0x0000000c3c10723c */ /* 0x048fea00000418ff */
[----:B------:R-:W3:Y:S01]  /*bd50*/  MUFU.TANH R134, R57 ;  /* 0x0000003900867308 */ /* 0x000ee20000002400 */
[----:B------:R-:W-:Y:S06]  /*bd60*/  HMMA.16816.F32.BF16 R12, R60, R14, RZ ;  /* 0x0000000e3c0c723c */ /* 0x000fec00000418ff */
[C---:B------:R-:W-:Y:S01]  /*bd70*/  HMMA.16816.F32.BF16 R24, R92.reuse, R64, R24 ;  /* 0x000000405c18723c */ /* 0x040fe20000041818 */
[----:B------:R-:W-:Y:S01]  /*bd80*/  MUFU.TANH R132, R53 ;  /* 0x0000003500847308 */ /* 0x000fe20000002400 */
[----:B------:R-:W-:Y:S01]  /*bd90*/  FMUL.FTZ R43, R43, UR15 ;  /* 0x0000000f2b2b7c20 */ /* 0x000fe20008410000 */
[----:B------:R-:W-:Y:S01]  /*bda0*/  FMUL.FTZ R41, R41, UR15 ;  /* 0x0000000f29297c20 */ /* 0x000fe20008410000 */
[----:B------:R-:W-:Y:S01]  /*bdb0*/  FMUL.FTZ R42, R42, UR15 ;  /* 0x0000000f2a2a7c20 */ /* 0x000fe20008410000 */
[----:B------:R-:W-:Y:S01]  /*bdc0*/  FMUL.FTZ R40, R40, UR15 ;  /* 0x0000000f28287c20 */ /* 0x000fe20008410000 */
[C---:B------:R-:W-:Y:S01]  /*bdd0*/  HMMA.16816.F32.BF16 R20, R92.reuse, R66, R20 ;  /* 0x000000425c14723c */ /* 0x040fe20000041814 */
[----:B------:R-:W5:Y:S01]  /*bde0*/  LDSM.16.M88.4 R64, [R97] ;  /* 0x000000006140783b */ /* 0x000f620000000200 */
[----:B------:R-:W-:Y:S01]  /*bdf0*/  FMUL.FTZ R36, R36, UR15 ;  /* 0x0000000f24247c20 */ /* 0x000fe20008410000 */
[----:B------:R-:W-:Y:S01]  /*be00*/  MUFU.TANH R45, R45 ;  /* 0x0000002d002d7308 */ /* 0x000fe20000002400 */
[----:B------:R-:W-:Y:S01]  /*be10*/  FMUL.FTZ R39, R39, UR15 ;  /* 0x0000000f27277c20 */ /* 0x000fe20008410000 */
[----:B------:R-:W-:Y:S01]  /*be20*/  FMUL.FTZ R38, R38, UR15 ;  /* 0x0000000f26267c20 */ /* 0x000fe20008410000 */
[C---:B-1----:R-:W-:Y:S05]  /*be30*/  HMMA.16816.F32.BF16 R16, R92.reuse, R8, R16 ;  /* 0x000000085c10723c */ /* 0x042fea0000041810 */
[----:B------:R-:W-:Y:S01]  /*be40*/  MUFU.TANH R52, R38 ;  /* 0x0000002600347308 */ /* 0x000fe20000002400 */
[----:B------:R-:W-:Y:S06]  /*be50*/  HMMA.16816.F32.BF16 R12, R92, R10, R12 ;  /* 0x0000000a5c0c723c */ /* 0x000fec000004180c */
[----:B--2---:R-:W-:Y:S01]  /*be60*/  HMMA.16816.F32.BF16 R8, R60, R4, RZ ;  /* 0x000000043c08723c */ /* 0x004fe200000418ff */
[----:B------:R-:W-:Y:S01]  /*be70*/  FMUL.FTZ R25, R25, UR15 ;  /* 0x0000000f19197c20 */ /* 0x000fe20008410000 */
[----:B------:R-:W-:Y:S01]  /*be80*/  MUFU.TANH R38, R35 ;  /* 0x0000002300267308 */ /* 0x000fe20000002400 */
[----:B------:R-:W-:-:S03]  /*be90*/  FMUL.FTZ R27, R27, UR15 ;  /* 0x0000000f1b1b7c20 */ /* 0x000fc60008410000 */
[----:B------:R-:W-:Y:S01]  /*bea0*/  HMMA.16816.F32.BF16 R4, R60, R6, RZ ;  /* 0x000000063c04723c */ /* 0x000fe200000418ff */
[----:B------:R-:W-:-:S03]  /*beb0*/  FMUL.FTZ R21, R21, UR15 ;  /* 0x0000000f15157c20 */ /* 0x000fc60008410000 */
[----:B------:R1:W-:Y:S02]  /*bec0*/  MUFU.TANH R53, R25 ;  /* 0x0000001900357308 */ /* 0x0003e40000002400 */
[----:B------:R-:W-:Y:S01]  /*bed0*/  FMUL.FTZ R87, R16, UR15 ;  /* 0x0000000f10577c20 */ /* 0x000fe20008410000 */
[----:B------:R-:W-:Y:S01]  /*bee0*/  LOP3.LUT R16, R135, 0x20, R123, 0xfe, !PT ;  /* 0x0000002087107812 */ /* 0x000fe200078efe7b */
[----:B------:R-:W-:-:S04]  /*bef0*/  FMUL.FTZ R17, R17, UR15 ;  /* 0x0000000f11117c20 */ /* 0x000fc80008410000 */
[----:B------:R2:W-:Y:S01]  /*bf00*/  MUFU.TANH R57, R21 ;  /* 0x0000001500397308 */ /* 0x0005e20000002400 */
[----:B----4-:R-:W-:Y:S01]  /*bf10*/  FMUL.FTZ R59, R12, UR15 ;  /* 0x0000000f0c3b7c20 */ /* 0x010fe20008410000 */
[--C-:B------:R-:W-:Y:S01]  /*bf20*/  LOP3.LUT R12, R135, 0x30, R123.reuse, 0xfe, !PT ;  /* 0x00000030870c7812 */ /* 0x100fe200078efe7b */
[----:B------:R-:W-:Y:S01]  /*bf30*/  FMUL.FTZ R13, R13, UR15 ;  /* 0x0000000f0d0d7c20 */ /* 0x000fe20008410000 */
[----:B------:R-:W-:Y:S02]  /*bf40*/  FMUL.FTZ R15, R15, UR15 ;  /* 0x0000000f0f0f7c20 */ /* 0x000fe40008410000 */
[----:B-----5:R-:W-:Y:S02]  /*bf50*/  HMMA.16816.F32.BF16 R8, R92, R64, R8 ;  /* 0x000000405c08723c */ /* 0x020fe40000041808 */
[----:B------:R4:W-:Y:S01]  /*bf60*/  MUFU.TANH R86, R17 ;  /* 0x0000001100567308 */ /* 0x0009e20000002400 */
[----:B-1----:R-:W-:-:S03]  /*bf70*/  LOP3.LUT R25, R135, 0x8, R123, 0xfe, !PT ;  /* 0x0000000887197812 */ /* 0x002fc600078efe7b */
[----:B------:R-:W-:Y:S01]  /*bf80*/  HMMA.16816.F32.BF16 R4, R92, R66, R4 ;  /* 0x000000425c04723c */ /* 0x000fe20000041804 */
[----:B------:R-:W-:-:S03]  /*bf90*/  ISETP.GE.AND P1, PT, R25, R124, PT ;  /* 0x0000007c1900720c */ /* 0x000fc60003f26270 */
[----:B------:R-:W-:Y:S01]  /*bfa0*/  MUFU.TANH R58, R13 ;  /* 0x0000000d003a7308 */ /* 0x000fe20000002400 */
[----:B------:R-:W-:Y:S01]  /*bfb0*/  FSEL R133, R133, -INF , !P1 ;  /* 0xff80000085857808 */ /* 0x000fe20004800000 */
[----:B------:R-:W-:Y:S01]  /*bfc0*/  HMMA.16816.F32.BF16 R64, R60, R88, RZ ;  /* 0x000000583c40723c */ /* 0x000fe200000418ff */
[----:B--2---:R-:W-:-:S05]  /*bfd0*/  LOP3.LUT R21, R135, 0x18, R123, 0xfe, !PT ;  /* 0x0000001887157812 */ /* 0x004fca00078efe7b */
[----:B------:R-:W-:Y:S01]  /*bfe0*/  HMMA.16816.F32.BF16 R60, R60, R90, RZ ;  /* 0x0000005a3c3c723c */ /* 0x000fe200000418ff */
[----:B------:R-:W1:Y:S01]  /*bff0*/  LDSM.16.M88.4 R88, [R96] ;  /* 0x000000006058783b */ /* 0x000e620000000200 */
[----:B----4-:R-:W-:Y:S01]  /*c000*/  FMUL.FTZ R17, R18, UR15 ;  /* 0x0000000f12117c20 */ /* 0x010fe20008410000 */
[----:B------:R-:W-:Y:S01]  /*c010*/  LOP3.LUT R18, R135, 0x29, R123, 0xfe, !PT ;  /* 0x0000002987127812 */ /* 0x000fe200078efe7b */
[----:B------:R-:W-:Y:S01]  /*c020*/  MUFU.TANH R87, R87 ;  /* 0x0000005700577308 */ /* 0x000fe20000002400 */
[----:B------:R-:W-:-:S04]  /*c030*/  DEPBAR.LE SB0, 0x0 ;  /* 0x000080000000791a */ /* 0x000fc80000000000 */
[----:B------:R-:W-:Y:S01]  /*c040*/  FMUL.FTZ R10, R10, UR15 ;  /* 0x0000000f0a0a7c20 */ /* 0x000fe20008410000 */
[----:B------:R-:W-:Y:S01]  /*c050*/  FMUL.FTZ R9, R9, UR15 ;  /* 0x0000000f09097c20 */ /* 0x000fe20008410000 */
[----:B------:R-:W-:Y:S01]  /*c060*/  FMUL.FTZ R11, R11, UR15 ;  /* 0x0000000f0b0b7c20 */ /* 0x000fe20008410000 */
[----:B------:R-:W-:Y:S01]  /*c070*/  FMUL.FTZ R56, R4, UR15 ;  /* 0x0000000f04387c20 */ /* 0x000fe20008410000 */
[----:B------:R-:W-:Y:S01]  /*c080*/  LOP3.LUT R4, R135, 0x50, R123, 0xfe, !PT ;  /* 0x0000005087047812 */ /* 0x000fe200078efe7b */
[----:B------:R-:W-:Y:S01]  /*c090*/  MUFU.TANH R17, R17 ;  /* 0x0000001100117308 */ /* 0x000fe20000002400 */
[----:B------:R-:W-:Y:S01]  /*c0a0*/  FMUL.FTZ R5, R5, UR15 ;  /* 0x0000000f05057c20 */ /* 0x000fe20008410000 */
[----:B------:R-:W-:Y:S01]  /*c0b0*/  FMUL.FTZ R6, R6, UR15 ;  /* 0x0000000f06067c20 */ /* 0x000fe20008410000 */
[----:B------:R-:W-:-:S05]  /*c0c0*/  FMUL.FTZ R7, R7, UR15 ;  /* 0x0000000f07077c20 */ /* 0x000fca0008410000 */
[----:B------:R-:W-:Y:S08]  /*c0d0*/  MUFU.TANH R59, R59 ;  /* 0x0000003b003b7308 */ /* 0x000ff00000002400 */
[----:B------:R-:W-:Y:S01]  /*c0e0*/  MUFU.TANH R56, R56 ;  /* 0x0000003800387308 */ /* 0x000fe20000002400 */
[C---:B-1----:R-:W-:Y:S07]  /*c0f0*/  HMMA.16816.F32.BF16 R64, R92.reuse, R88, R64 ;  /* 0x000000585c40723c */ /* 0x042fee0000041840 */
[----:B------:R1:W-:Y:S01]  /*c100*/  MUFU.TANH R88, R51 ;  /* 0x0000003300587308 */ /* 0x0003e20000002400 */
[----:B------:R-:W-:Y:S07]  /*c110*/  HMMA.16816.F32.BF16 R60, R92, R90, R60 ;  /* 0x0000005a5c3c723c */ /* 0x000fee000004183c */
[----:B------:R2:W4:Y:S08]  /*c120*/  MUFU.TANH R95, R54 ;  /* 0x00000036005f7308 */ /* 0x0005300000002400 */
[----:B------:R-:W5:Y:S01]  /*c130*/  MUFU.TANH R94, R55 ;  /* 0x00000037005e7308 */ /* 0x000f620000002400 */
[----:B-1----:R-:W-:Y:S01]  /*c140*/  FMUL.FTZ R51, R24, UR15 ;  /* 0x0000000f18337c20 */ /* 0x002fe20008410000 */
[----:B------:R-:W-:-:S04]  /*c150*/  LOP3.LUT R24, R135, R123, RZ, 0xfc, !PT ;  /* 0x0000007b87187212 */ /* 0x000fc800078efcff */
[CC--:B------:R-:W-:Y:S02]  /*c160*/  ISETP.GE.AND P6, PT, R24.reuse, R124.reuse, PT ;  /* 0x0000007c1800720c */ /* 0x0c0fe40003fc6270 */
[-C--:B------:R-:W-:Y:S01]  /*c170*/  ISETP.GE.AND P5, PT, R24, R129.reuse, PT ;  /* 0x000000811800720c */ /* 0x080fe20003fa6270 */
[----:B------:R-:W1:Y:S01]  /*c180*/  MUFU.TANH R93, R48 ;  /* 0x00000030005d7308 */ /* 0x000e620000002400 */
[--C-:B------:R-:W-:Y:S01]  /*c190*/  LOP3.LUT R24, R135, 0x1, R123.reuse, 0xfe, !PT ;  /* 0x0000000187187812 */ /* 0x100fe200078efe7b */
[----:B--2---:R-:W-:Y:S01]  /*c1a0*/  FMUL.FTZ R54, R20, UR15 ;  /* 0x0000000f14367c20 */ /* 0x004fe20008410000 */
[----:B------:R-:W-:Y:S01]  /*c1b0*/  FSEL R3, R3, -INF , !P6 ;  /* 0xff80000003037808 */ /* 0x000fe20007000000 */
[----:B------:R-:W-:Y:S01]  /*c1c0*/  FMUL.FTZ R61, R61, UR15 ;  /* 0x0000000f3d3d7c20 */ /* 0x000fe20008410000 */
[CC--:B------:R-:W-:Y:S02]  /*c1d0*/  ISETP.GE.AND P3, PT, R24.reuse, R129.reuse, PT ;  /* 0x000000811800720c */ /* 0x0c0fe40003f66270 */
[----:B------:R-:W-:Y:S01]  /*c1e0*/  ISETP.GE.AND P6, PT, R25, R129, PT ;  /* 0x000000811900720c */ /* 0x000fe20003fc6270 */
[----:B------:R-:W2:Y:S01]  /*c1f0*/  MUFU.TANH R89, R50 ;  /* 0x0000003200597308 */ /* 0x000ea20000002400 */
[----:B------:R-:W-:Y:S01]  /*c200*/  ISETP.GE.AND P4, PT, R24, R124, PT ;  /* 0x0000007c1800720c */ /* 0x000fe20003f86270 */
[----:B------:R-:W-:Y:S01]  /*c210*/  FMUL.FTZ R24, R26, UR15 ;  /* 0x0000000f1a187c20 */ /* 0x000fe20008410000 */
[----:B------:R-:W-:-:S02]  /*c220*/  LOP3.LUT R25, R135, 0x9, R123, 0xfe, !PT ;  /* 0x0000000987197812 */ /* 0x000fc400078efe7b */
[----:B------:R-:W-:Y:S02]  /*c230*/  LOP3.LUT R20, R135, 0x10, R123, 0xfe, !PT ;  /* 0x0000001087147812 */ /* 0x000fe400078efe7b */
[----:B------:R-:W-:Y:S01]  /*c240*/  FSEL R131, R131, -INF , !P5 ;  /* 0xff80000083837808 */ /* 0x000fe20006800000 */
[----:B------:R5:W2:Y:S01]  /*c250*/  MUFU.TANH R91, R44 ;  /* 0x0000002c005b7308 */ /* 0x000aa20000002400 */
[----:B------:R-:W-:Y:S02]  /*c260*/  FSEL R130, R130, -INF , !P3 ;  /* 0xff80000082827808 */ /* 0x000fe40005800000 */
[-C--:B------:R-:W-:Y:S02]  /*c270*/  ISETP.GE.AND P5, PT, R25, R124.reuse, PT ;  /* 0x0000007c1900720c */ /* 0x080fe40003fa6270 */
[----:B---3--:R-:W-:Y:S02]  /*c280*/  FSEL R134, R134, -INF , !P4 ;  /* 0xff80000086867808 */ /* 0x008fe40006000000 */
[C---:B------:R-:W-:Y:S01]  /*c290*/  ISETP.GE.AND P3, PT, R20.reuse, R124, PT ;  /* 0x0000007c1400720c */ /* 0x040fe20003f66270 */
[----:B------:R-:W3:Y:S01]  /*c2a0*/  MUFU.TANH R92, R49 ;  /* 0x00000031005c7308 */ /* 0x000ee20000002400 */
[----:B------:R-:W-:-:S02]  /*c2b0*/  ISETP.GE.AND P1, PT, R20, R129, PT ;  /* 0x000000811400720c */ /* 0x000fc40003f26270 */
[-C--:B------:R-:W-:Y:S01]  /*c2c0*/  ISETP.GE.AND P4, PT, R25, R129.reuse, PT ;  /* 0x000000811900720c */ /* 0x080fe20003f86270 */
[----:B------:R-:W-:Y:S01]  /*c2d0*/  FMUL.FTZ R25, R67, UR15 ;  /* 0x0000000f43197c20 */ /* 0x000fe20008410000 */
[----:B------:R-:W-:Y:S02]  /*c2e0*/  LOP3.LUT R20, R135, 0x11, R123, 0xfe, !PT ;  /* 0x0000001187147812 */ /* 0x000fe400078efe7b */
[----:B----4-:R-:W-:Y:S01]  /*c2f0*/  FSEL R95, R95, -INF , !P6 ;  /* 0xff8000005f5f7808 */ /* 0x010fe20007000000 */
[----:B------:R-:W4:Y:S01]  /*c300*/  MUFU.TANH R90, R46 ;  /* 0x0000002e005a7308 */ /* 0x000f220000002400 */
[----:B-----5:R-:W-:Y:S01]  /*c310*/  FMUL.FTZ R44, R47, UR15 ;  /* 0x0000000f2f2c7c20 */ /* 0x020fe20008410000 */
[----:B------:R-:W-:Y:S02]  /*c320*/  FSEL R132, R132, -INF , !P5 ;  /* 0xff80000084847808 */ /* 0x000fe40006800000 */
[C---:B------:R-:W-:Y:S02]  /*c330*/  ISETP.GE.AND P6, PT, R20.reuse, R124, PT ;  /* 0x0000007c1400720c */ /* 0x040fe40003fc6270 */
[----:B------:R-:W-:Y:S01]  /*c340*/  ISETP.GE.AND P5, PT, R20, R129, PT ;  /* 0x000000811400720c */ /* 0x000fe20003fa6270 */
[----:B------:R-:W-:Y:S01]  /*c350*/  FMUL.FTZ R20, R22, UR15 ;  /* 0x0000000f16147c20 */ /* 0x000fe20008410000 */
[----:B------:R-:W5:Y:S01]  /*c360*/  MUFU.TANH R44, R44 ;  /* 0x0000002c002c7308 */ /* 0x000f620000002400 */
[----:B------:R-:W-:-:S02]  /*c370*/  FSEL R94, R94, -INF , !P4 ;  /* 0xff8000005e5e7808 */ /* 0x000fc40006000000 */
[----:B------:R-:W-:Y:S02]  /*c380*/  ISETP.GE.AND P4, PT, R21, R124, PT ;  /* 0x0000007c1500720c */ /* 0x000fe40003f86270 */
[----:B------:R-:W-:Y:S02]  /*c390*/  LOP3.LUT R22, R135, 0x19, R123, 0xfe, !PT ;  /* 0x0000001987167812 */ /* 0x000fe400078efe7b */
[----:B-1----:R-:W-:Y:S01]  /*c3a0*/  FSEL R93, R93, -INF , !P3 ;  /* 0xff8000005d5d7808 */ /* 0x002fe20005800000 */
[----:B------:R-:W1:Y:S01]  /*c3b0*/  MUFU.TANH R46, R43 ;  /* 0x0000002b002e7308 */ /* 0x000e620000002400 */
[----:B--2---:R-:W-:Y:S02]  /*c3c0*/  FSEL R89, R89, -INF , !P1 ;  /* 0xff80000059597808 */ /* 0x004fe40004800000 */
[----:B------:R-:W-:Y:S02]  /*c3d0*/  FSEL R88, R88, -INF , !P5 ;  /* 0xff80000058587808 */ /* 0x000fe40006800000 */
[----:B------:R-:W-:-:S02]  /*c3e0*/  FSEL R91, R91, -INF , !P4 ;  /* 0xff8000005b5b7808 */ /* 0x000fc40006000000 */
[-C--:B------:R-:W-:Y:S01]  /*c3f0*/  ISETP.GE.AND P3, PT, R21, R129.reuse, PT ;  /* 0x000000811500720c */ /* 0x080fe20003f66270 */
[----:B------:R2:W-:Y:S01]  /*c400*/  MUFU.TANH R43, R36 ;  /* 0x00000024002b7308 */ /* 0x0005e20000002400 */
[-C--:B------:R-:W-:Y:S01]  /*c410*/  ISETP.GE.AND P1, PT, R22, R124.reuse, PT ;  /* 0x0000007c1600720c */ /* 0x080fe20003f26270 */
[----:B------:R-:W-:Y:S01]  /*c420*/  FMUL.FTZ R21, R23, UR15 ;  /* 0x0000000f17157c20 */ /* 0x000fe20008410000 */
[C---:B------:R-:W-:Y:S02]  /*c430*/  ISETP.GE.AND P5, PT, R16.reuse, R124, PT ;  /* 0x0000007c1000720c */ /* 0x040fe40003fa6270 */
[----:B------:R-:W-:Y:S02]  /*c440*/  ISETP.GE.AND P4, PT, R16, R129, PT ;  /* 0x000000811000720c */ /* 0x000fe40003f86270 */
[----:B------:R-:W-:Y:S01]  /*c450*/  LOP3.LUT R16, R135, 0x21, R123, 0xfe, !PT ;  /* 0x0000002187107812 */ /* 0x000fe200078efe7b */
[----:B------:R-:W1:Y:S01]  /*c460*/  MUFU.TANH R48, R41 ;  /* 0x0000002900307308 */ /* 0x000e620000002400 */
[----:B---3--:R-:W-:-:S02]  /*c470*/  FSEL R92, R92, -INF , !P6 ;  /* 0xff8000005c5c7808 */ /* 0x008fc40007000000 */
[----:B----4-:R-:W-:Y:S02]  /*c480*/  FSEL R90, R90, -INF , !P3 ;  /* 0xff8000005a5a7808 */ /* 0x010fe40005800000 */
[----:B------:R-:W-:Y:S02]  /*c490*/  FSEL R45, R45, -INF , !P1 ;  /* 0xff8000002d2d7808 */ /* 0x000fe40004800000 */
[-C--:B------:R-:W-:Y:S01]  /*c4a0*/  ISETP.GE.AND P6, PT, R22, R129.reuse, PT ;  /* 0x000000811600720c */ /* 0x080fe20003fc6270 */
[----:B------:R-:W3:Y:S01]  /*c4b0*/  MUFU.TANH R47, R42 ;  /* 0x0000002a002f7308 */ /* 0x000ee20000002400 */
[----:B--2---:R-:W-:Y:S01]  /*c4c0*/  FMUL.FTZ R36, R37, UR15 ;  /* 0x0000000f25247c20 */ /* 0x004fe20008410000 */
[----:B------:R-:W-:Y:S01]  /*c4d0*/  ISETP.GE.AND P3, PT, R16, R124, PT ;  /* 0x0000007c1000720c */ /* 0x000fe20003f66270 */
[----:B------:R-:W-:Y:S01]  /*c4e0*/  FMUL.FTZ R22, R62, UR15 ;  /* 0x0000000f3e167c20 */ /* 0x000fe20008410000 */
[----:B------:R-:W-:Y:S02]  /*c4f0*/  ISETP.GE.AND P1, PT, R16, R129, PT ;  /* 0x000000811000720c */ /* 0x000fe40003f26270 */
[----:B------:R-:W-:-:S02]  /*c500*/  LOP3.LUT R16, R135, 0x28, R123, 0xfe, !PT ;  /* 0x0000002887107812 */ /* 0x000fc400078efe7b */
[----:B------:R-:W2:Y:S01]  /*c510*/  MUFU.TANH R49, R40 ;  /* 0x0000002800317308 */ /* 0x000ea20000002400 */
[----:B-----5:R-:W-:Y:S02]  /*c520*/  FSEL R44, R44, -INF , !P6 ;  /* 0xff8000002c2c7808 */ /* 0x020fe40007000000 */
[-C--:B------:R-:W-:Y:S02]  /*c530*/  ISETP.GE.AND P6, PT, R16, R124.reuse, PT ;  /* 0x0000007c1000720c */ /* 0x080fe40003fc6270 */
[----:B-1----:R-:W-:Y:S02]  /*c540*/  FSEL R46, R46, -INF , !P1 ;  /* 0xff8000002e2e7808 */ /* 0x002fe40004800000 */
[----:B------:R-:W-:Y:S01]  /*c550*/  FSEL R48, R48, -INF , !P3 ;  /* 0xff80000030307808 */ /* 0x000fe20005800000 */
[----:B------:R1:W-:Y:S01]  /*c560*/  MUFU.TANH R40, R32 ;  /* 0x0000002000287308 */ /* 0x0003e20000002400 */
[----:B---3--:R-:W-:Y:S02]  /*c570*/  FSEL R47, R47, -INF , !P4 ;  /* 0xff8000002f2f7808 */ /* 0x008fe40006000000 */
[----:B------:R-:W-:-:S02]  /*c580*/  ISETP.GE.AND P1, PT, R12, R124, PT ;  /* 0x0000007c0c00720c */ /* 0x000fc40003f26270 */
[----:B------:R-:W-:Y:S02]  /*c590*/  FSEL R43, R43, -INF , !P6 ;  /* 0xff8000002b2b7808 */ /* 0x000fe40007000000 */
[C---:B------:R-:W-:Y:S01]  /*c5a0*/  ISETP.GE.AND P4, PT, R18.reuse, R124, PT ;  /* 0x0000007c1200720c */ /* 0x040fe20003f86270 */
[----:B------:R-:W3:Y:S01]  /*c5b0*/  MUFU.TANH R36, R36 ;  /* 0x0000002400247308 */ /* 0x000ee20000002400 */
[-C--:B------:R-:W-:Y:S02]  /*c5c0*/  ISETP.GE.AND P3, PT, R18, R129.reuse, PT ;  /* 0x000000811200720c */ /* 0x080fe40003f66270 */
[-C--:B------:R-:W-:Y:S02]  /*c5d0*/  ISETP.GE.AND P6, PT, R12, R129.reuse, PT ;  /* 0x000000810c00720c */ /* 0x080fe40003fc6270 */
[----:B------:R-:W-:Y:S02]  /*c5e0*/  LOP3.LUT R18, R135, 0x31, R123, 0xfe, !PT ;  /* 0x0000003187127812 */ /* 0x000fe400078efe7b */
[----:B--2---:R-:W-:Y:S01]  /*c5f0*/  FSEL R49, R49, -INF , !P5 ;  /* 0xff80000031317808 */ /* 0x004fe20006800000 */
[----:B------:R-:W2:Y:S01]  /*c600*/  MUFU.TANH R41, R39 ;  /* 0x0000002700297308 */ /* 0x000ea20000002400 */
[----:B-1----:R-:W-:Y:S01]  /*c610*/  FMUL.FTZ R32, R33, UR15 ;  /* 0x0000000f21207c20 */ /* 0x002fe20008410000 */
[----:B------:R-:W-:Y:S01]  /*c620*/  ISETP.GE.AND P5, PT, R16, R129, PT ;  /* 0x000000811000720c */ /* 0x000fe20003fa6270 */
[----:B------:R-:W-:-:S03]  /*c630*/  FMUL.FTZ R16, R19, UR15 ;  /* 0x0000000f13107c20 */ /* 0x000fc60008410000 */
[----:B------:R-:W-:Y:S02]  /*c640*/  FSEL R12, R52, -INF , !P5 ;  /* 0xff800000340c7808 */ /* 0x000fe40006800000 */
[----:B------:R1:W4:Y:S01]  /*c650*/  MUFU.TANH R50, R34 ;  /* 0x0000002200327308 */ /* 0x0003220000002400 */
[----:B---3--:R-:W-:Y:S02]  /*c660*/  FSEL R13, R36, -INF , !P4 ;  /* 0xff800000240d7808 */ /* 0x008fe40006000000 */
[C---:B------:R-:W-:Y:S02]  /*c670*/  ISETP.GE.AND P4, PT, R18.reuse, R129, PT ;  /* 0x000000811200720c */ /* 0x040fe40003f86270 */
[----:B------:R-:W-:Y:S02]  /*c680*/  ISETP.GE.AND P5, PT, R18, R124, PT ;  /* 0x0000007c1200720c */ /* 0x000fe40003fa6270 */
[----:B------:R-:W-:Y:S01]  /*c690*/  FSEL R36, R38, -INF , !P4 ;  /* 0xff80000026247808 */ /* 0x000fe20006000000 */
[----:B------:R3:W5:Y:S01]  /*c6a0*/  MUFU.TANH R37, R28 ;  /* 0x0000001c00257308 */ /* 0x0007620000002400 */
[----:B--2---:R-:W-:-:S07]  /*c6b0*/  FSEL R41, R41, -INF , !P3 ;  /* 0xff80000029297808 */ /* 0x004fce0005800000 */
[----:B------:R-:W2:Y:S01]  /*c6c0*/  MUFU.TANH R32, R32 ;  /* 0x0000002000207308 */ /* 0x000ea20000002400 */
[----:B-1----:R-:W-:Y:S02]  /*c6d0*/  FSEL R34, R40, -INF , !P1 ;  /* 0xff80000028227808 */ /* 0x002fe40004800000 */
[----:B----4-:R-:W-:Y:S01]  /*c6e0*/  FSEL R40, R50, -INF , !P6 ;  /* 0xff80000032287808 */ /* 0x010fe20007000000 */
[----:B------:R-:W-:Y:S01]  /*c6f0*/  FMUL.FTZ R50, R8, UR15 ;  /* 0x0000000f08327c20 */ /* 0x000fe20008410000 */
[----:B------:R-:W-:-:S03]  /*c700*/  LOP3.LUT R8, R135, 0x40, R123, 0xfe, !PT ;  /* 0x0000004087087812 */ /* 0x000fc600078efe7b */
[----:B------:R-:W1:Y:S01]  /*c710*/  MUFU.TANH R42, R29 ;  /* 0x0000001d002a7308 */ /* 0x000e620000002400 */
[----:B---3--:R-:W-:Y:S01]  /*c720*/  FMUL.FTZ R28, R30, UR15 ;  /* 0x0000000f1e1c7c20 */ /* 0x008fe20008410000 */
[----:B------:R-:W-:Y:S01]  /*c730*/  FMUL.FTZ R30, R14, UR15 ;  /* 0x0000000f0e1e7c20 */ /* 0x000fe20008410000 */
[C-C-:B------:R-:W-:Y:S02]  /*c740*/  LOP3.LUT R14, R135.reuse, 0x38, R123.reuse, 0xfe, !PT ;  /* 0x00000038870e7812 */ /* 0x140fe400078efe7b */
[-C--:B------:R-:W-:Y:S02]  /*c750*/  ISETP.GE.AND P4, PT, R8, R124.reuse, PT ;  /* 0x0000007c0800720c */ /* 0x080fe40003f86270 */
[C---:B------:R-:W-:Y:S01]  /*c760*/  ISETP.GE.AND P3, PT, R14.reuse, R124, PT ;  /* 0x0000007c0e00720c */ /* 0x040fe20003f66270 */
[----:B------:R-:W3:Y:S01]  /*c770*/  MUFU.TANH R28, R28 ;  /* 0x0000001c001c7308 */ /* 0x000ee20000002400 */
[----:B------:R-:W-:Y:S02]  /*c780*/  ISETP.GE.AND P1, PT, R14, R129, PT ;  /* 0x000000810e00720c */ /* 0x000fe40003f26270 */
[----:B------:R-:W-:-:S02]  /*c790*/  LOP3.LUT R14, R135, 0x39, R123, 0xfe, !PT ;  /* 0x00000039870e7812 */ /* 0x000fc400078efe7b */
[----:B-----5:R-:W-:Y:S02]  /*c7a0*/  FSEL R37, R37, -INF , !P3 ;  /* 0xff80000025257808 */ /* 0x020fe40005800000 */
[----:B------:R-:W-:Y:S01]  /*c7b0*/  ISETP.GE.AND P6, PT, R14, R124, PT ;  /* 0x0000007c0e00720c */ /* 0x000fe20003fc6270 */
[----:B------:R-:W4:Y:S01]  /*c7c0*/  MUFU.TANH R39, R31 ;  /* 0x0000001f00277308 */ /* 0x000f220000002400 */
[----:B------:R-:W-:Y:S02]  /*c7d0*/  ISETP.GE.AND P3, PT, R8, R129, PT ;  /* 0x000000810800720c */ /* 0x000fe40003f66270 */
[----:B------:R-:W-:Y:S02]  /*c7e0*/  LOP3.LUT R8, R135, 0x41, R123, 0xfe, !PT ;  /* 0x0000004187087812 */ /* 0x000fe400078efe7b */
[----:B--2---:R-:W-:Y:S02]  /*c7f0*/  FSEL R35, R32, -INF , !P5 ;  /* 0xff80000020237808 */ /* 0x004fe40006800000 */
[----:B-1----:R-:W-:Y:S01]  /*c800*/  FSEL R42, R42, -INF , !P6 ;  /* 0xff8000002a2a7808 */ /* 0x002fe20007000000 */
[----:B------:R-:W1:Y:S01]  /*c810*/  MUFU.TANH R51, R51 ;  /* 0x0000003300337308 */ /* 0x000e620000002400 */
[----:B---3--:R-:W-:-:S02]  /*c820*/  FSEL R38, R28, -INF , !P1 ;  /* 0xff8000001c267808 */ /* 0x008fc40004800000 */
[-C--:B------:R-:W-:Y:S02]  /*c830*/  ISETP.GE.AND P5, PT, R14, R129.reuse, PT ;  /* 0x000000810e00720c */ /* 0x080fe40003fa6270 */
[CC--:B------:R-:W-:Y:S02]  /*c840*/  ISETP.GE.AND P1, PT, R8.reuse, R124.reuse, PT ;  /* 0x0000007c0800720c */ /* 0x0c0fe40003f26270 */
[----:B------:R-:W-:Y:S01]  /*c850*/  ISETP.GE.AND P6, PT, R8, R129, PT ;  /* 0x000000810800720c */ /* 0x000fe20003fc6270 */
[----:B------:R-:W2:Y:S01]  /*c860*/  MUFU.TANH R24, R24 ;  /* 0x0000001800187308 */ /* 0x000ea20000002400 */
[----:B------:R-:W-:Y:S02]  /*c870*/  LOP3.LUT R8, R135, 0x48, R123, 0xfe, !PT ;  /* 0x0000004887087812 */ /* 0x000fe400078efe7b */
[----:B----4-:R-:W-:Y:S02]  /*c880*/  FSEL R39, R39, -INF , !P5 ;  /* 0xff80000027277808 */ /* 0x010fe40006800000 */
[----:B------:R-:W-:-:S02]  /*c890*/  ISETP.GE.AND P5, PT, R8, R124, PT ;  /* 0x0000007c0800720c */ /* 0x000fc40003fa6270 */
[----:B------:R-:W-:Y:S01]  /*c8a0*/  FSEL R53, R53, -INF , !P1 ;  /* 0xff80000035357808 */ /* 0x000fe20004800000 */
[----:B------:R-:W3:Y:S01]  /*c8b0*/  MUFU.TANH R33, R27 ;  /* 0x0000001b00217308 */ /* 0x000ee20000002400 */
[----:B-1----:R-:W-:Y:S02]  /*c8c0*/  FSEL R51, R51, -INF , !P4 ;  /* 0xff80000033337808 */ /* 0x002fe40006000000 */
[----:B------:R-:W-:Y:S02]  /*c8d0*/  ISETP.GE.AND P4, PT, R8, R129, PT ;  /* 0x000000810800720c */ /* 0x000fe40003f86270 */
[----:B------:R-:W-:-:S03]  /*c8e0*/  LOP3.LUT R8, R135, 0x49, R123, 0xfe, !PT ;  /* 0x0000004987087812 */ /* 0x000fc600078efe7b */
[----:B------:R-:W1:Y:S01]  /*c8f0*/  MUFU.TANH R54, R54 ;  /* 0x0000003600367308 */ /* 0x000e620000002400 */
[----:B--2---:R-:W-:Y:S01]  /*c900*/  FSEL R32, R24, -INF , !P3 ;  /* 0xff80000018207808 */ /* 0x004fe20005800000 */
[----:B------:R-:W-:Y:S01]  /*c910*/  FMUL.FTZ R24, R66, UR15 ;  /* 0x0000000f42187c20 */ /* 0x000fe20008410000 */
[CC--:B------:R-:W-:Y:S02]  /*c920*/  ISETP.GE.AND P3, PT, R8.reuse, R124.reuse, PT ;  /* 0x0000007c0800720c */ /* 0x0c0fe40003f66270 */
[----:B------:R-:W-:Y:S02]  /*c930*/  ISETP.GE.AND P1, PT, R8, R129, PT ;  /* 0x000000810800720c */ /* 0x000fe40003f26270 */
[----:B------:R-:W-:Y:S01]  /*c940*/  FSEL R57, R57, -INF , !P3 ;  /* 0xff80000039397808 */ /* 0x000fe20005800000 */
[----:B------:R-:W2:Y:S01]  /*c950*/  MUFU.TANH R20, R20 ;  /* 0x0000001400147308 */ /* 0x000ea20000002400 */
[----:B---3--:R-:W-:Y:S02]  /*c960*/  FSEL R33, R33, -INF , !P6 ;  /* 0xff80000021217808 */ /* 0x008fe40007000000 */
[----:B------:R-:W-:-:S02]  /*c970*/  ISETP.GE.AND P6, PT, R4, R124, PT ;  /* 0x0000007c0400720c */ /* 0x000fc40003fc6270 */
[--C-:B------:R-:W-:Y:S02]  /*c980*/  LOP3.LUT R8, R135, 0x71, R123.reuse, 0xfe, !PT ;  /* 0x0000007187087812 */ /* 0x100fe400078efe7b */
[----:B------:R-:W-:Y:S01]  /*c990*/  FSEL R87, R87, -INF , !P6 ;  /* 0xff80000057577808 */ /* 0x000fe20007000000 */
[----:B------:R-:W3:Y:S01]  /*c9a0*/  MUFU.TANH R21, R21 ;  /* 0x0000001500157308 */ /* 0x000ee20000002400 */
[----:B-1----:R-:W-:Y:S02]  /*c9b0*/  FSEL R54, R54, -INF , !P5 ;  /* 0xff80000036367808 */ /* 0x002fe40006800000 */
[----:B------:R-:W-:Y:S02]  /*c9c0*/  ISETP.GE.AND P5, PT, R4, R129, PT ;  /* 0x000000810400720c */ /* 0x000fe40003fa6270 */
[----:B------:R-:W-:Y:S02]  /*c9d0*/  LOP3.LUT R4, R135, 0x51, R123, 0xfe, !PT ;  /* 0x0000005187047812 */ /* 0x000fe400078efe7b */
[----:B------:R-:W-:Y:S01]  /*c9e0*/  FSEL R17, R17, -INF , !P5 ;  /* 0xff80000011117808 */ /* 0x000fe20006800000 */
[----:B------:R-:W1:Y:S01]  /*c9f0*/  MUFU.TANH R16, R16 ;  /* 0x0000001000107308 */ /* 0x000e620000002400 */
[----:B--2---:R-:W-:-:S02]  /*ca00*/  FSEL R18, R20, -INF , !P4 ;  /* 0xff80000014127808 */ /* 0x004fc40006000000 */
[CC--:B------:R-:W-:Y:S02]  /*ca10*/  ISETP.GE.AND P4, PT, R4.reuse, R124.reuse, PT ;  /* 0x0000007c0400720c */ /* 0x0c0fe40003f86270 */
[-C--:B------:R-:W-:Y:S02]  /*ca20*/  ISETP.GE.AND P3, PT, R4, R129.reuse, PT ;  /* 0x000000810400720c */ /* 0x080fe40003f66270 */
[----:B------:R-:W-:Y:S01]  /*ca30*/  LOP3.LUT R4, R135, 0x58, R123, 0xfe, !PT ;  /* 0x0000005887047812 */ /* 0x000fe200078efe7b */
[----:B------:R-:W2:Y:S01]  /*ca40*/  MUFU.TANH R30, R30 ;  /* 0x0000001e001e7308 */ /* 0x000ea20000002400 */
[----:B---3--:R-:W-:Y:S01]  /*ca50*/  FSEL R19, R21, -INF , !P1 ;  /* 0xff80000015137808 */ /* 0x008fe20004800000 */
[----:B------:R-:W-:Y:S01]  /*ca60*/  FMUL.FTZ R21, R63, UR15 ;  /* 0x0000000f3f157c20 */ /* 0x000fe20008410000 */
[C---:B------:R-:W-:Y:S02]  /*ca70*/  ISETP.GE.AND P1, PT, R4.reuse, R124, PT ;  /* 0x0000007c0400720c */ /* 0x040fe40003f26270 */
[----:B------:R-:W-:-:S02]  /*ca80*/  ISETP.GE.AND P6, PT, R4, R129, PT ;  /* 0x000000810400720c */ /* 0x000fc40003fc6270 */
[----:B------:R-:W-:Y:S01]  /*ca90*/  LOP3.LUT R4, R135, 0x59, R123, 0xfe, !PT ;  /* 0x0000005987047812 */ /* 0x000fe200078efe7b */
[----:B------:R-:W3:Y:S01]  /*caa0*/  MUFU.TANH R31, R15 ;  /* 0x0000000f001f7308 */ /* 0x000ee20000002400 */
[----:B------:R-:W-:Y:S02]  /*cab0*/  FSEL R86, R86, -INF , !P4 ;  /* 0xff80000056567808 */ /* 0x000fe40006000000 */
[----:B------:R-:W-:Y:S02]  /*cac0*/  ISETP.GE.AND P5, PT, R4, R124, PT ;  /* 0x0000007c0400720c */ /* 0x000fe40003fa6270 */
[----:B-1----:R-:W-:Y:S02]  /*cad0*/  FSEL R16, R16, -INF , !P3 ;  /* 0xff80000010107808 */ /* 0x002fe40005800000 */
[----:B------:R-:W-:Y:S01]  /*cae0*/  FSEL R58, R58, -INF , !P5 ;  /* 0xff8000003a3a7808 */ /* 0x000fe20006800000 */
[----:B------:R-:W1:Y:S01]  /*caf0*/  MUFU.TANH R50, R50 ;  /* 0x0000003200327308 */ /* 0x000e620000002400 */
[----:B--2---:R-:W-:-:S02]  /*cb00*/  FSEL R30, R30, -INF , !P6 ;  /* 0xff8000001e1e7808 */ /* 0x004fc40007000000 */
[----:B------:R-:W-:Y:S01]  /*cb10*/  ISETP.GE.AND P4, PT, R4, R129, PT ;  /* 0x000000810400720c */ /* 0x000fe20003f86270 */
[----:B------:R-:W-:Y:S01]  /*cb20*/  FMUL.FTZ R4, R64, UR15 ;  /* 0x0000000f40047c20 */ /* 0x000fe20008410000 */
[----:B------:R-:W-:-:S03]  /*cb30*/  FSEL R59, R59, -INF , !P1 ;  /* 0xff8000003b3b7808 */ /* 0x000fc60004800000 */
[----:B------:R-:W2:Y:S01]  /*cb40*/  MUFU.TANH R29, R10 ;  /* 0x0000000a001d7308 */ /* 0x000ea20000002400 */
[----:B---3--:R-:W-:-:S07]  /*cb50*/  FSEL R31, R31, -INF , !P4 ;  /* 0xff8000001f1f7808 */ /* 0x008fce0006000000 */
[----:B------:R-:W3:Y:S08]  /*cb60*/  MUFU.TANH R52, R9 ;  /* 0x0000000900347308 */ /* 0x000ef00000002400 */
[----:B------:R4:W5:Y:S08]  /*cb70*/  MUFU.TANH R55, R5 ;  /* 0x0000000500377308 */ /* 0x0009700000002400 */
[----:B------:R1:W-:Y:S08]  /*cb80*/  MUFU.TANH R27, R6 ;  /* 0x00000006001b7308 */ /* 0x0003f00000002400 */
[----:B------:R-:W5:Y:S01]  /*cb90*/  MUFU.TANH R28, R11 ;  /* 0x0000000b001c7308 */ /* 0x000f620000002400 */
[----:B----4-:R-:W-:-:S04]  /*cba0*/  LOP3.LUT R5, R135, 0x60, R123, 0xfe, !PT ;  /* 0x0000006087057812 */ /* 0x010fc800078efe7b */
[CC--:B------:R-:W-:Y:S02]  /*cbb0*/  ISETP.GE.AND P3, PT, R5.reuse, R124.reuse, PT ;  /* 0x0000007c0500720c */ /* 0x0c0fe40003f66270 */
[-C--:B------:R-:W-:Y:S01]  /*cbc0*/  ISETP.GE.AND P1, PT, R5, R129.reuse, PT ;  /* 0x000000810500720c */ /* 0x080fe20003f26270 */
[----:B------:R-:W4:Y:S01]  /*cbd0*/  MUFU.TANH R25, R25 ;  /* 0x0000001900197308 */ /* 0x000f220000002400 */
[--C-:B-1----:R-:W-:Y:S01]  /*cbe0*/  LOP3.LUT R6, R135, 0x61, R123.reuse, 0xfe, !PT ;  /* 0x0000006187067812 */ /* 0x102fe200078efe7b */
[----:B------:R-:W-:Y:S01]  /*cbf0*/  FMUL.FTZ R5, R65, UR15 ;  /* 0x0000000f41057c20 */ /* 0x000fe20008410000 */
[----:B------:R-:W-:Y:S02]  /*cc00*/  FSEL R50, R50, -INF , !P3 ;  /* 0xff80000032327808 */ /* 0x000fe40005800000 */
[C---:B------:R-:W-:Y:S02]  /*cc10*/  ISETP.GE.AND P6, PT, R6.reuse, R124, PT ;  /* 0x0000007c0600720c */ /* 0x040fe40003fc6270 */
[----:B------:R-:W-:Y:S01]  /*cc20*/  ISETP.GE.AND P5, PT, R6, R129, PT ;  /* 0x000000810600720c */ /* 0x000fe20003fa6270 */
[----:B------:R1:W4:Y:S01]  /*cc30*/  MUFU.TANH R26, R7 ;  /* 0x00000007001a7308 */ /* 0x0003220000002400 */
[----:B------:R-:W-:-:S02]  /*cc40*/  LOP3.LUT R6, R135, 0x68, R123, 0xfe, !PT ;  /* 0x0000006887067812 */ /* 0x000fc400078efe7b */
[----:B--2---:R-:W-:Y:S02]  /*cc50*/  FSEL R29, R29, -INF , !P1 ;  /* 0xff8000001d1d7808 */ /* 0x004fe40004800000 */
[CC--:B------:R-:W-:Y:S02]  /*cc60*/  ISETP.GE.AND P4, PT, R6.reuse, R124.reuse, PT ;  /* 0x0000007c0600720c */ /* 0x0c0fe40003f86270 */
[----:B------:R-:W-:Y:S01]  /*cc70*/  ISETP.GE.AND P3, PT, R6, R129, PT ;  /* 0x000000810600720c */ /* 0x000fe20003f66270 */
[----:B------:R-:W2:Y:S01]  /*cc80*/  MUFU.TANH R4, R4 ;  /* 0x0000000400047308 */ /* 0x000ea20000002400 */
[----:B------:R-:W-:Y:S02]  /*cc90*/  LOP3.LUT R6, R135, 0x69, R123, 0xfe, !PT ;  /* 0x0000006987067812 */ /* 0x000fe400078efe7b */
[----:B---3--:R-:W-:Y:S02]  /*cca0*/  FSEL R52, R52, -INF , !P6 ;  /* 0xff80000034347808 */ /* 0x008fe40007000000 */
[----:B------:R-:W-:-:S02]  /*ccb0*/  ISETP.GE.AND P1, PT, R6, R124, PT ;  /* 0x0000007c0600720c */ /* 0x000fc40003f26270 */
[-C--:B------:R-:W-:Y:S01]  /*ccc0*/  ISETP.GE.AND P6, PT, R6, R129.reuse, PT ;  /* 0x000000810600720c */ /* 0x080fe20003fc6270 */
[----:B------:R-:W-:Y:S01]  /*ccd0*/  FMUL.FTZ R6, R60, UR15 ;  /* 0x0000000f3c067c20 */ /* 0x000fe20008410000 */
[----:B-1----:R-:W-:Y:S01]  /*cce0*/  LOP3.LUT R7, R135, 0x70, R123, 0xfe, !PT ;  /* 0x0000007087077812 */ /* 0x002fe200078efe7b */
[----:B------:R-:W-:Y:S01]  /*ccf0*/  MUFU.TANH R5, R5 ;  /* 0x0000000500057308 */ /* 0x000fe20000002400 */
[----:B-----5:R-:W-:Y:S02]  /*cd00*/  FSEL R55, R55, -INF , !P1 ;  /* 0xff80000037377808 */ /* 0x020fe40004800000 */
[----:B------:R-:W-:Y:S02]  /*cd10*/  ISETP.GE.AND P1, PT, R8, R129, PT ;  /* 0x000000810800720c */ /* 0x000fe40003f26270 */
[----:B------:R-:W-:Y:S02]  /*cd20*/  FSEL R28, R28, -INF , !P5 ;  /* 0xff8000001c1c7808 */ /* 0x000fe40006800000 */
[----:B------:R-:W-:Y:S01]  /*cd30*/  FSEL R56, R56, -INF , !P4 ;  /* 0xff80000038387808 */ /* 0x000fe20006000000 */
[----:B------:R-:W1:Y:S01]  /*cd40*/  MUFU.TANH R24, R24 ;  /* 0x0000001800187308 */ /* 0x000e620000002400 */
[----:B------:R-:W-:-:S02]  /*cd50*/  ISETP.GE.AND P5, PT, R7, R124, PT ;  /* 0x0000007c0700720c */ /* 0x000fc40003fa6270 */
[----:B------:R-:W-:Y:S02]  /*cd60*/  ISETP.GE.AND P4, PT, R7, R129, PT ;  /* 0x000000810700720c */ /* 0x000fe40003f86270 */
[----:B----4-:R-:W-:Y:S02]  /*cd70*/  FSEL R25, R25, -INF , !P1 ;  /* 0xff80000019197808 */ /* 0x010fe40004800000 */
[----:B------:R-:W-:Y:S01]  /*cd80*/  ISETP.GT.AND P1, PT, R120, R109, PT ;  /* 0x0000006d7800720c */ /* 0x000fe20003f24270 */
[----:B------:R-:W3:Y:S01]  /*cd90*/  MUFU.TANH R6, R6 ;  /* 0x0000000600067308 */ /* 0x000ee20000002400 */
[----:B------:R-:W-:Y:S01]  /*cda0*/  FSEL R27, R27, -INF , !P3 ;  /* 0xff8000001b1b7808 */ /* 0x000fe20005800000 */
[----:B------:R-:W-:Y:S01]  /*cdb0*/  BAR.SYNC.DEFER_BLOCKING 0x0 ;  /* 0x0000000000007b1d */ /* 0x000fe20000010000 */
[----:B------:R-:W-:Y:S02]  /*cdc0*/  ISETP.GE.AND P3, PT, R8, R124, PT ;  /* 0x0000007c0800720c */ /* 0x000fe40003f66270 */
[----:B------:R-:W-:-:S02]  /*cdd0*/  LOP3.LUT R8, R135, 0x78, R123, 0xfe, !PT ;  /* 0x0000007887087812 */ /* 0x000fc400078efe7b */
[----:B------:R-:W-:Y:S01]  /*cde0*/  LOP3.LUT R123, R135, 0x79, R123, 0xfe, !PT ;  /* 0x00000079877b7812 */ /* 0x000fe200078efe7b */
[----:B------:R4:W5:Y:S01]  /*cdf0*/  MUFU.TANH R7, R61 ;  /* 0x0000003d00077308 */ /* 0x0009620000002400 */
[----:B------:R-:W-:Y:S02]  /*ce00*/  FSEL R26, R26, -INF , !P6 ;  /* 0xff8000001a1a7808 */ /* 0x000fe40007000000 */
[----:B--2---:R-:W-:Y:S02]  /*ce10*/  FSEL R60, R4, -INF , !P5 ;  /* 0xff800000043c7808 */ /* 0x004fe40006800000 */
[----:B-1----:R-:W-:Y:S02]  /*ce20*/  FSEL R24, R24, -INF , !P4 ;  /* 0xff80000018187808 */ /* 0x002fe40006000000 */
[-C--:B------:R-:W-:Y:S01]  /*ce30*/  ISETP.GE.AND P6, PT, R8, R124.reuse, PT ;  /* 0x0000007c0800720c */ /* 0x080fe20003fc6270 */
[----:B------:R-:W1:Y:S01]  /*ce40*/  MUFU.TANH R22, R22 ;  /* 0x0000001600167308 */ /* 0x000e620000002400 */
[----:B------:R-:W-:-:S02]  /*ce50*/  ISETP.GE.AND P5, PT, R123, R124, PT ;  /* 0x0000007c7b00720c */ /* 0x000fc40003fa6270 */
[----:B------:R-:W-:Y:S02]  /*ce60*/  ISETP.GE.AND P4, PT, R8, R129, PT ;  /* 0x000000810800720c */ /* 0x000fe40003f86270 */
[----:B---3--:R-:W-:-:S03]  /*ce70*/  FSEL R63, R6, -INF , !P6 ;  /* 0xff800000063f7808 */ /* 0x008fc60007000000 */
[----:B------:R-:W2:Y:S01]  /*ce80*/  MUFU.TANH R21, R21 ;  /* 0x0000001500157308 */ /* 0x000ea20000002400 */
[----:B----4-:R-:W-:Y:S02]  /*ce90*/  FSEL R61, R5, -INF , !P3 ;  /* 0xff800000053d7808 */ /* 0x010fe40005800000 */
[----:B------:R-:W-:Y:S02]  /*cea0*/  ISETP.GE.AND P3, PT, R123, R129, PT ;  /* 0x000000817b00720c */ /* 0x000fe40003f66270 */
[----:B-----5:R-:W-:Y:S02]  /*ceb0*/  FSEL R62, R7, -INF , !P5 ;  /* 0xff800000073e7808 */ /* 0x020fe40006800000 */
[----:B-1----:R-:W-:Y:S02]  /*cec0*/  FSEL R22, R22, -INF , !P4 ;  /* 0xff80000016167808 */ /* 0x002fe40006000000 */
[----:B--2---:R-:W-:Y:S01]  /*ced0*/  FSEL R21, R21, -INF , !P3 ;  /* 0xff80000015157808 */ /* 0x004fe20005800000 */
[----:B------:R-:W-:Y:S06]  /*cee0*/  @!P1 BRA `(.L_x_4189) ;  /* 0x0000000400c89947 */ /* 0x000fec0003800000 */
[----:B------:R-:W-:Y:S05]  /*cef0*/  @!P2 BRA `(.L_x_4190) ;  /* 0x0000000000fca947 */ /* 0x000fea0003800000 */
[----:B------:R-:W1:Y:S01]  /*cf00*/  LDC R6, c[0x0][0x380] ;  /* 0x0000e000ff067b82 */ /* 0x000e620000000800 */
        /* <DEDUP_REMOVED lines=9> */
[----:B------:R-:W-:Y:S01]  /*cfa0*/  IMAD.HI.U32 R4, R9, R4, R8 ;  /* 0x0000000409047227 */ /* 0x000fe200078e0008 */
[----:B------:R-:W-:-:S05]  /*cfb0*/  IABS R9, R135 ;  /* 0x0000008700097213 */ /* 0x000fca0000000000 */
[----:B------:R-:W-:-:S04]  /*cfc0*/  IMAD.HI.U32 R8, R4, R9, RZ ;  /* 0x0000000904087227 */ /* 0x000fc800078e00ff */
[----:B------:R-:W-:-:S04]  /*cfd0*/  IMAD.MOV R7, RZ, RZ, -R8 ;  /* 0x000000ffff077224 */ /* 0x000fc800078e0a08 */
[----:B------:R-:W-:Y:S01]  /*cfe0*/  IMAD R7, R5, R7, R9 ;  /* 0x0000000705077224 */ /* 0x000fe200078e0209 */
[CC--:B------:R-:W-:Y:S02]  /*cff0*/  LOP3.LUT R9, R135.reuse, R6.reuse, RZ, 0x3c, !PT ;  /* 0x0000000687097212 */ /* 0x0c0fe400078e3cff */
[----:B------:R-:W-:Y:S02]  /*d000*/  IADD3 R135, R135, -0x80, RZ ;  /* 0xffffff8087877810 */ /* 0x000fe40007ffe0ff */
[----:B------:R-:W-:Y:S02]  /*d010*/  ISETP.GT.U32.AND P6, PT, R5, R7, PT ;  /* 0x000000070500720c */ /* 0x000fe40003fc4070 */
[----:B------:R-:W-:Y:S02]  /*d020*/  ISETP.GE.AND P5, PT, R9, RZ, PT ;  /* 0x000000ff0900720c */ /* 0x000fe40003fa6270 */
[----:B------:R-:W-:Y:S02]  /*d030*/  IABS R9, R135 ;  /* 0x0000008700097213 */ /* 0x000fe40000000000 */
[----:B------:R-:W-:-:S03]  /*d040*/  LOP3.LUT R135, R135, R6, RZ, 0x3c, !PT ;  /* 0x0000000687877212 */ /* 0x000fc600078e3cff */
[----:B------:R-:W-:-:S04]  /*d050*/  IMAD.HI.U32 R4, R4, R9, RZ ;  /* 0x0000000904047227 */ /* 0x000fc800078e00ff */
[----:B------:R-:W-:Y:S01]  /*d060*/  @!P6 IMAD.IADD R7, R7, 0x1, -R5 ;  /* 0x000000010707e824 */ /* 0x000fe200078e0a05 */
[----:B------:R-:W-:-:S04]  /*d070*/  @!P6 IADD3 R8, R8, 0x1, RZ ;  /* 0x000000010808e810 */ /* 0x000fc80007ffe0ff */
[----:B------:R-:W-:Y:S02]  /*d080*/  ISETP.GE.U32.AND P3, PT, R7, R5, PT ;  /* 0x000000050700720c */ /* 0x000fe40003f66070 */
[----:B------:R-:W-:-:S05]  /*d090*/  IADD3 R7, -R4, RZ, RZ ;  /* 0x000000ff04077210 */ /* 0x000fca0007ffe1ff */
[----:B------:R-:W-:-:S05]  /*d0a0*/  IMAD R7, R5, R7, R9 ;  /* 0x0000000705077224 */ /* 0x000fca00078e0209 */
[----:B------:R-:W-:Y:S01]  /*d0b0*/  ISETP.GT.U32.AND P4, PT, R5, R7, PT ;  /* 0x000000070500720c */ /* 0x000fe20003f84070 */
[----:B------:R-:W-:Y:S01]  /*d0c0*/  @P3 VIADD R8, R8, 0x1 ;  /* 0x0000000108083836 */ /* 0x000fe20000000000 */
[----:B------:R-:W-:-:S11]  /*d0d0*/  ISETP.GE.AND P3, PT, R135, RZ, PT ;  /* 0x000000ff8700720c */ /* 0x000fd60003f66270 */
[----:B------:R-:W-:Y:S01]  /*d0e0*/  @!P4 IMAD.IADD R7, R7, 0x1, -R5 ;  /* 0x000000010707c824 */ /* 0x000fe200078e0a05 */
[----:B------:R-:W-:Y:S02]  /*d0f0*/  @!P4 IADD3 R4, R4, 0x1, RZ ;  /* 0x000000010404c810 */ /* 0x000fe40007ffe0ff */
        /* <DEDUP_REMOVED lines=20> */
[----:B------:R-:W-:Y:S01]  /*d240*/  IADD3 R11, R15, R10, RZ ;  /* 0x0000000a0f0b7210 */ /* 0x000fe20007ffe0ff */
[----:B------:R-:W-:Y:S01]  /*d250*/  IMAD.MOV.U32 R10, RZ, RZ, R14 ;  /* 0x000000ffff0a7224 */ /* 0x000fe200078e000e */
[----:B--2---:R-:W-:Y:S02]  /*d260*/  IADD3 R8, -R4, R8, RZ ;  /* 0x0000000804087210 */ /* 0x004fe40007ffe1ff */
[----:B------:R-:W1:Y:S02]  /*d270*/  LDC.64 R4, c[0x0][0x230] ;  /* 0x00008c00ff047b82 */ /* 0x000e640000000a00 */
[----:B------:R-:W-:-:S05]  /*d280*/  SHF.R.S32.HI R7, RZ, 0x1f, R8 ;  /* 0x0000001fff077819 */ /* 0x000fca0000011408 */
[----:B-1----:R-:W-:-:S04]  /*d290*/  IMAD R7, R7, R4, RZ ;  /* 0x0000000407077224 */ /* 0x002fc800078e02ff */
[C---:B------:R-:W-:Y:S02]  /*d2a0*/  IMAD R5, R8.reuse, R5, R7 ;  /* 0x0000000508057224 */ /* 0x040fe400078e0207 */
[----:B------:R-:W-:-:S04]  /*d2b0*/  IMAD.WIDE.U32 R8, R8, R4, R10 ;  /* 0x0000000408087225 */ /* 0x000fc800078e000a */
[----:B------:R-:W-:Y:S01]  /*d2c0*/  IMAD.MOV.U32 R7, RZ, RZ, R8 ;  /* 0x000000ffff077224 */ /* 0x000fe200078e0008 */
[----:B------:R-:W-:Y:S01]  /*d2d0*/  IADD3 R5, R9, R5, RZ ;  /* 0x0000000509057210 */ /* 0x000fe20007ffe0ff */
[----:B------:R-:W-:Y:S06]  /*d2e0*/  BRA `(.L_x_4191) ;  /* 0x0000000000107947 */ /* 0x000fec0003800000 */
.L_x_4190:
[----:B------:R-:W1:Y:S02]  /*d2f0*/  LDC R6, c[0x0][0x248] ;  /* 0x00009200ff067b82 */ /* 0x000e640000000800 */
[----:B-1----:R-:W-:-:S05]  /*d300*/  IMAD.SHL.U32 R7, R6, 0x80, RZ ;  /* 0x0000008006077824 */ /* 0x002fca00078e00ff */
[----:B------:R-:W-:-:S04]  /*d310*/  IADD3 R7, -R7, RZ, RZ ;  /* 0x000000ff07077210 */ /* 0x000fc80007ffe1ff */
[----:B------:R-:W-:-:S07]  /*d320*/  SHF.R.S32.HI R5, RZ, 0x1f, R7 ;  /* 0x0000001fff057819 */ /* 0x000fce0000011407 */
.L_x_4191:
        /* <DEDUP_REMOVED lines=21> */
[----:B-1----:R-:W-:-:S03]  /*d480*/  @!P0 LEA.HI.X R4, R6, R5, R4, 0x6, P3 ;  /* 0x0000000506048211 */ /* 0x002fc600018f3404 */
[----:B------:R2:W-:Y:S01]  /*d490*/  @P0 STS.128 [R121+0x2000], RZ ;  /* 0x002000ff79000388 */ /* 0x0005e20000000c00 */
[----:B---3--:R-:W-:-:S04]  /*d4a0*/  @!P0 LEA R10, P3, R8, R119, 0x1 ;  /* 0x00000077080a8211 */ /* 0x008fc800078608ff */
        /* <DEDUP_REMOVED lines=18> */
.L_x_4193:
[----:B------:R-:W-:Y:S05]  /*d5d0*/  BSYNC B0 ;  /* 0x0000000000007941 */ /* 0x000fea0003800000 */
.L_x_4192:
[----:B------:R-:W0:Y:S01]  /*d5e0*/  LDGDEPBAR ;  /* 0x00000000000079af */ /* 0x000e220000000000 */
[----:B------:R-:W-:-:S04]  /*d5f0*/  LEA R119, P0, R7, R119, 0x1 ;  /* 0x0000007707777211 */ /* 0x000fc800078008ff */
[----:B------:R-:W-:-:S09]  /*d600*/  LEA.HI.X R118, R7, R118, R5, 0x1, P0 ;  /* 0x0000007607767211 */ /* 0x000fd200000f0c05 */
.L_x_4189:
[----:B------:R-:W-:Y:S01]  /*d610*/  FMNMX.FTZ R7, R2, R3, !PT ;  /* 0x0000000302077209 */ /* 0x000fe20007810000 */
[----:B-12---:R-:W-:Y:S01]  /*d620*/  LDSM.16.MT88.4 R8, [R104+0x3000] ;  /* 0x003000006808783b */ /* 0x006fe20000004200 */
        /* <DEDUP_REMOVED lines=63> */
[----:B------:R-:W1:Y:S04]  /*da20*/  SHFL.BFLY PT, R4, R7, 0x2, 0x1f ;  /* 0x0c401f0007047f89 */ /* 0x000e6800000e0000 */
[----:B------:R-:W2:Y:S01]  /*da30*/  SHFL.BFLY PT, R6, R5, 0x2, 0x1f ;  /* 0x0c401f0005067f89 */ /* 0x000ea200000e0000 */
[----:B-1----:R-:W-:Y:S02]  /*da40*/  FMNMX.FTZ R4, R7, R4, !PT ;  /* 0x0000000407047209 */ /* 0x002fe40007810000 */
[----:B--2---:R-:W-:-:S03]  /*da50*/  FMNMX.FTZ R6, R5, R6, !PT ;  /* 0x0000000605067209 */ /* 0x004fc60007810000 */
        /* <DEDUP_REMOVED lines=12> */
[C---:B------:R-:W-:Y:S01]  /*db20*/  FMUL.FTZ R23, R3.reuse, UR8 ;  /* 0x0000000803177c20 */ /* 0x040fe20008410000 */
[--C-:B------:R-:W-:Y:S01]  /*db30*/  FFMA.FTZ R66, R132, UR8, -R64.reuse ;  /* 0x0000000884427c23 */ /* 0x100fe20008010840 */
[----:B------:R-:W-:Y:S01]  /*db40*/  FADD.FTZ R5, R2, -R5 ;  /* 0x8000000502057221 */ /* 0x000fe20000010000 */
[----:B------:R-:W-:Y:S01]  /*db50*/  FSEL R6, R3, RZ, P0 ;  /* 0x000000ff03067208 */ /* 0x000fe20000000000 */
[----:B------:R-:W-:Y:S01]  /*db60*/  MUFU.EX2 R4, R4 ;  /* 0x0000000400047308 */ /* 0x000fe20000000800 */
[----:B------:R-:W-:Y:S01]  /*db70*/  FSEL R23, R23, RZ, P0 ;  /* 0x000000ff17177208 */ /* 0x000fe20000000000 */
[----:B------:R-:W-:Y:S01]  /*db80*/  FMUL.FTZ R5, R5, UR8 ;  /* 0x0000000805057c20 */ /* 0x000fe20008410000 */
[----:B------:R-:W-:Y:S01]  /*db90*/  FFMA.FTZ R123, R92, UR8, -R64 ;  /* 0x000000085c7b7c23 */ /* 0x000fe20008010840 */
[----:B------:R-:W-:Y:S01]  /*dba0*/  FADD.FTZ R6, R0, -R6 ;  /* 0x8000000600067221 */ /* 0x000fe20000010000 */
[--C-:B------:R-:W-:Y:S01]  /*dbb0*/  FFMA.FTZ R45, R45, UR8, -R64.reuse ;  /* 0x000000082d2d7c23 */ /* 0x100fe20008010840 */
        /* <DEDUP_REMOVED lines=20> */
[----:B------:R-:W-:Y:S01]  /*dd00*/  FFMA.FTZ R34, R58, UR8, -R64 ;  /* 0x000000083a227c23 */ /* 0x000fe20008010840 */
[----:B------:R-:W3:Y:S01]  /*dd10*/  MUFU.EX2 R67, R67 ;  /* 0x0000004300437308 */ /* 0x000ee20000000800 */
[-C--:B-1----:R-:W-:Y:S01]  /*dd20*/  FFMA.FTZ R130, R128, R95.reuse, R4 ;  /* 0x0000005f80827223 */ /* 0x082fe20000010004 */
[-C--:B------:R-:W-:Y:S01]  /*dd30*/  FMUL.FTZ R68, R68, R95.reuse ;  /* 0x0000005f44447220 */ /* 0x080fe20000410000 */
[-C--:B------:R-:W-:Y:S01]  /*dd40*/  FMUL.FTZ R69, R69, R95.reuse ;  /* 0x0000005f45457220 */ /* 0x080fe20000410000 */
[-C--:B------:R-:W-:Y:S01]  /*dd50*/  FMUL.FTZ R72, R72, R95.reuse ;  /* 0x0000005f48487220 */ /* 0x080fe20000410000 */
[-C--:B------:R-:W-:Y:S01]  /*dd60*/  FMUL.FTZ R73, R73, R95.reuse ;  /* 0x0000005f49497220 */ /* 0x080fe20000410000 */
[-C--:B------:R-:W-:Y:S01]  /*dd70*/  FMUL.FTZ R76, R76, R95.reuse ;  /* 0x0000005f4c4c7220 */ /* 0x080fe20000410000 */
[-C--:B------:R-:W-:Y:S01]  /*dd80*/  FMUL.FTZ R77, R77, R95.reuse ;  /* 0x0000005f4d4d7220 */ /* 0x080fe20000410000 */
[----:B------:R-:W1:Y:S01]  /*dd90*/  MUFU.EX2 R66, R66 ;  /* 0x0000004200427308 */ /* 0x000e620000000800 */
[----:B--2---:R-:W-:Y:S01]  /*dda0*/  F2FP.BF16.F32.PACK_AB R4, R15, R4 ;  /* 0x000000040f04723e */ /* 0x004fe200000010ff */
[-C--:B------:R-:W-:Y:S01]  /*ddb0*/  FMUL.FTZ R80, R80, R95.reuse ;  /* 0x0000005f50507220 */ /* 0x080fe20000410000 */
[----:B------:R-:W-:Y:S01]  /*ddc0*/  FMUL.FTZ R81, R81, R95 ;  /* 0x0000005f51517220 */ /* 0x000fe20000410000 */
[--C-:B------:R-:W-:Y:S01]  /*ddd0*/  FFMA.FTZ R128, R93, UR8, -R64.reuse ;  /* 0x000000085d807c23 */ /* 0x100fe20008010840 */
[--C-:B------:R-:W-:Y:S01]  /*dde0*/  FFMA.FTZ R95, R88, UR8, -R23.reuse ;  /* 0x00000008585f7c23 */ /* 0x100fe20008010817 */
[--C-:B------:R-:W-:Y:S01]  /*ddf0*/  FFMA.FTZ R93, R49, UR8, -R64.reuse ;  /* 0x00000008315d7c23 */ /* 0x100fe20008010840 */
[--C-:B------:R-:W-:Y:S01]  /*de00*/  FFMA.FTZ R49, R48, UR8, -R64.reuse ;  /* 0x0000000830317c23 */ /* 0x100fe20008010840 */
[----:B------:R-:W-:Y:S01]  /*de10*/  MUFU.EX2 R14, R14 ;  /* 0x0000000e000e7308 */ /* 0x000fe20000000800 */
[----:B------:R-:W-:Y:S01]  /*de20*/  FFMA.FTZ R48, R43, UR8, -R64 ;  /* 0x000000082b307c23 */ /* 0x000fe20008010840 */
[----:B------:R-:W-:Y:S01]  /*de30*/  FADD.FTZ R130, R15, R130 ;  /* 0x000000820f827221 */ /* 0x000fe20000010000 */
[--C-:B------:R-:W-:Y:S01]  /*de40*/  FFMA.FTZ R43, R13, UR8, -R64.reuse ;  /* 0x000000080d2b7c23 */ /* 0x100fe20008010840 */
[----:B------:R-:W-:Y:S01]  /*de50*/  FFMA.FTZ R88, R42, UR8, -R64 ;  /* 0x000000082a587c23 */ /* 0x000fe20008010840 */
[--C-:B------:R-:W-:Y:S01]  /*de60*/  FFMA.FTZ R58, R17, UR8, -R23.reuse ;  /* 0x00000008113a7c23 */ /* 0x100fe20008010817 */
[----:B---3--:R-:W-:Y:S01]  /*de70*/  FADD.FTZ R130, R67, R130 ;  /* 0x0000008243827221 */ /* 0x008fe20000010000 */
        /* <DEDUP_REMOVED lines=19> */
[----:B------:R-:W-:Y:S01]  /*dfb0*/  FFMA.FTZ R22, R22, UR8, -R23 ;  /* 0x0000000816167c23 */ /* 0x000fe20008010817 */
[----:B------:R-:W-:-:S05]  /*dfc0*/  FFMA.FTZ R63, R63, UR8, -R64 ;  /* 0x000000083f3f7c23 */ /* 0x000fca0008010840 */
[----:B------:R-:W2:Y:S08]  /*dfd0*/  MUFU.EX2 R0, R0 ;  /* 0x0000000000007308 */ /* 0x000eb00000000800 */
        /* <DEDUP_REMOVED lines=18> */
[----:B------:R-:W-:Y:S01]  /*e100*/  FADD.FTZ R127, R66, R130 ;  /* 0x00000082427f7221 */ /* 0x000fe20000010000 */
[--C-:B------:R-:W-:Y:S01]  /*e110*/  FFMA.FTZ R66, R51, UR8, -R64.reuse ;  /* 0x0000000833427c23 */ /* 0x100fe20008010840 */
[----:B------:R-:W-:Y:S01]  /*e120*/  HMMA.16816.F32.BF16 R72, R4, R10, R72 ;  /* 0x0000000a0448723c */ /* 0x000fe20000041848 */
[----:B------:R-:W2:Y:S01]  /*e130*/  LDSM.16.MT88.4 R8, [R103+0x3000] ;  /* 0x003000006708783b */ /* 0x000ea20000004200 */
[--C-:B------:R-:W-:Y:S01]  /*e140*/  FFMA.FTZ R53, R57, UR8, -R64.reuse ;  /* 0x0000000839357c23 */ /* 0x100fe20008010840 */
[----:B------:R-:W-:Y:S01]  /*e150*/  FFMA.FTZ R51, R54, UR8, -R64 ;  /* 0x0000000836337c23 */ /* 0x000fe20008010840 */
[----:B------:R-:W-:Y:S01]  /*e160*/  MUFU.EX2 R45, R45 ;  /* 0x0000002d002d7308 */ /* 0x000fe20000000800 */
[--C-:B------:R-:W-:Y:S01]  /*e170*/  FFMA.FTZ R57, R40, UR8, -R23.reuse ;  /* 0x0000000828397c23 */ /* 0x100fe20008010817 */
[--C-:B------:R-:W-:Y:S01]  /*e180*/  FFMA.FTZ R54, R36, UR8, -R23.reuse ;  /* 0x0000000824367c23 */ /* 0x100fe20008010817 */
[--C-:B------:R-:W-:Y:S01]  /*e190*/  FFMA.FTZ R40, R38, UR8, -R23.reuse ;  /* 0x0000000826287c23 */ /* 0x100fe20008010817 */
[----:B------:R-:W-:Y:S01]  /*e1a0*/  FADD.FTZ R0, R0, R2 ;  /* 0x0000000200007221 */ /* 0x000fe20000010000 */
[--C-:B------:R-:W-:Y:S01]  /*e1b0*/  FFMA.FTZ R36, R56, UR8, -R64.reuse ;  /* 0x0000000838247c23 */ /* 0x100fe20008010840 */
[----:B------:R-:W-:Y:S01]  /*e1c0*/  FFMA.FTZ R38, R55, UR8, -R64 ;  /* 0x0000000837267c23 */ /* 0x000fe20008010840 */
[--C-:B------:R-:W-:Y:S01]  /*e1d0*/  FFMA.FTZ R56, R32, UR8, -R23.reuse ;  /* 0x0000000820387c23 */ /* 0x100fe20008010817 */
[----:B------:R-:W-:Y:S01]  /*e1e0*/  MUFU.EX2 R124, R124 ;  /* 0x0000007c007c7308 */ /* 0x000fe20000000800 */
[----:B------:R-:W-:Y:S01]  /*e1f0*/  FFMA.FTZ R55, R18, UR8, -R23 ;  /* 0x0000000812377c23 */ /* 0x000fe20008010817 */
[----:B---3--:R-:W-:-:S04]  /*e200*/  FADD.FTZ R127, R128, R127 ;  /* 0x0000007f807f7221 */ /* 0x008fc80000010000 */
[C---:B-1----:R-:W-:Y:S02]  /*e210*/  FADD.FTZ R127, R123.reuse, R127 ;  /* 0x0000007f7b7f7221 */ /* 0x042fe40000010000 */
[----:B------:R-:W1:Y:S08]  /*e220*/  MUFU.EX2 R95, R95 ;  /* 0x0000005f005f7308 */ /* 0x000e700000000800 */
[----:B------:R-:W-:Y:S08]  /*e230*/  MUFU.EX2 R91, R91 ;  /* 0x0000005b005b7308 */ /* 0x000ff00000000800 */
[----:B------:R-:W3:Y:S01]  /*e240*/  MUFU.EX2 R44, R44 ;  /* 0x0000002c002c7308 */ /* 0x000ee20000000800 */
[C---:B--2---:R-:W-:Y:S07]  /*e250*/  HMMA.16816.F32.BF16 R76, R4.reuse, R8, R76 ;  /* 0x00000008044c723c */ /* 0x044fee000004184c */
[----:B------:R-:W-:Y:S01]  /*e260*/  MUFU.EX2 R93, R93 ;  /* 0x0000005d005d7308 */ /* 0x000fe20000000800 */
[----:B------:R-:W-:Y:S01]  /*e270*/  HMMA.16816.F32.BF16 R80, R4, R10, R80 ;  /* 0x0000000a0450723c */ /* 0x000fe20000041850 */
[----:B------:R-:W2:Y:S06]  /*e280*/  LDSM.16.MT88.4 R8, [R104+0x3400] ;  /* 0x003400006808783b */ /* 0x000eac0000004200 */
[----:B------:R-:W4:Y:S01]  /*e290*/  MUFU.EX2 R49, R49 ;  /* 0x0000003100317308 */ /* 0x000f220000000800 */
[----:B------:R-:W-:-:S02]  /*e2a0*/  F2FP.BF16.F32.PACK_AB R4, R123, R128 ;  /* 0x000000807b04723e */ /* 0x000fc400000010ff */
[----:B-1----:R-:W-:Y:S01]  /*e2b0*/  F2FP.BF16.F32.PACK_AB R5, R95, R124 ;  /* 0x0000007c5f05723e */ /* 0x002fe200000010ff */
[----:B------:R-:W-:Y:S01]  /*e2c0*/  FADD.FTZ R124, R124, R0 ;  /* 0x000000007c7c7221 */ /* 0x000fe20000010000 */
[----:B------:R-:W-:Y:S01]  /*e2d0*/  F2FP.BF16.F32.PACK_AB R6, R45, R94 ;  /* 0x0000005e2d06723e */ /* 0x000fe200000010ff */
[----:B------:R-:W-:Y:S01]  /*e2e0*/  FADD.FTZ R94, R94, R127 ;  /* 0x0000007f5e5e7221 */ /* 0x000fe20000010000 */
[----:B---3--:R-:W-:Y:S01]  /*e2f0*/  F2FP.BF16.F32.PACK_AB R7, R44, R91 ;  /* 0x0000005b2c07723e */ /* 0x008fe200000010ff */
[----:B------:R-:W-:Y:S01]  /*e300*/  MUFU.EX2 R48, R48 ;  /* 0x0000003000307308 */ /* 0x000fe20000000800 */
[----:B------:R-:W-:Y:S01]  /*e310*/  FADD.FTZ R124, R95, R124 ;  /* 0x0000007c5f7c7221 */ /* 0x000fe20000010000 */
[----:B------:R-:W-:Y:S01]  /*e320*/  FADD.FTZ R94, R45, R94 ;  /* 0x0000005e2d5e7221 */ /* 0x000fe20000010000 */
[----:B------:R-:W-:Y:S02]  /*e330*/  FFMA.FTZ R127, R21, UR8, -R23 ;  /* 0x00000008157f7c23 */ /* 0x000fe40008010817 */
[----:B------:R-:W-:-:S03]  /*e340*/  FADD.FTZ R91, R91, R124 ;  /* 0x0000007c5b5b7221 */ /* 0x000fc60000010000 */
        /* <DEDUP_REMOVED lines=10> */
[----:B------:R-:W5:Y:S08]  /*e3f0*/  MUFU.EX2 R89, R89 ;  /* 0x0000005900597308 */ /* 0x000f700000000800 */
[----:B------:R-:W-:Y:S08]  /*e400*/  MUFU.EX2 R67, R67 ;  /* 0x0000004300437308 */ /* 0x000ff00000000800 */
[----:B------:R-:W-:Y:S01]  /*e410*/  MUFU.EX2 R88, R88 ;  /* 0x0000005800587308 */ /* 0x000fe20000000800 */
[C---:B--2---:R-:W-:Y:S06]  /*e420*/  HMMA.16816.F32.BF16 R76, R4.reuse, R8, R76 ;  /* 0x00000008044c723c */ /* 0x044fec000004184c */
[----:B------:R-:W-:Y:S01]  /*e430*/  HMMA.16816.F32.BF16 R80, R4, R10, R80 ;  /* 0x0000000a0450723c */ /* 0x000fe20000041850 */
[----:B------:R-:W2:Y:S01]  /*e440*/  LDSM.16.MT88.4 R8, [R103+0x3800] ;  /* 0x003800006708783b */ /* 0x000ea20000004200 */
[----:B------:R-:W-:Y:S05]  /*e450*/  MUFU.EX2 R57, R57 ;  /* 0x0000003900397308 */ /* 0x000fea0000000800 */
[----:B----4-:R-:W-:Y:S01]  /*e460*/  F2FP.BF16.F32.PACK_AB R4, R49, R93 ;  /* 0x0000005d3104723e */ /* 0x010fe200000010ff */
        /* <DEDUP_REMOVED lines=10> */
[C---:B------:R-:W-:Y:S01]  /*e510*/  HMMA.16816.F32.BF16 R68, R4.reuse, R12, R68 ;  /* 0x0000000c0444723c */ /* 0x040fe20000041844 */
[----:B------:R-:W-:Y:S02]  /*e520*/  FADD.FTZ R46, R46, R92 ;  /* 0x0000005c2e2e7221 */ /* 0x000fe40000010000 */
[----:B------:R-:W-:Y:S02]  /*e530*/  FADD.FTZ R48, R43, R48 ;  /* 0x000000302b307221 */ /* 0x000fe40000010000 */
[----:B------:R-:W-:Y:S01]  /*e540*/  FADD.FTZ R46, R41, R46 ;  /* 0x0000002e292e7221 */ /* 0x000fe20000010000 */
[C---:B------:R-:W-:Y:S01]  /*e550*/  HMMA.16816.F32.BF16 R72, R4.reuse, R14, R72 ;  /* 0x0000000e0448723c */ /* 0x040fe20000041848 */
[----:B------:R-:W3:Y:S01]  /*e560*/  LDSM.16.MT88.4 R12, [R104+0x3c00] ;  /* 0x003c0000680c783b */ /* 0x000ee20000004200 */
[----:B------:R-:W4:Y:S08]  /*e570*/  MUFU.EX2 R39, R39 ;  /* 0x0000002700277308 */ /* 0x000f300000000800 */
[----:B------:R5:W-:Y:S01]  /*e580*/  MUFU.EX2 R0, R52 ;  /* 0x0000003400007308 */ /* 0x000be20000000800 */
[C---:B--2---:R-:W-:Y:S07]  /*e590*/  HMMA.16816.F32.BF16 R76, R4.reuse, R8, R76 ;  /* 0x00000008044c723c */ /* 0x044fee000004184c */
[----:B------:R-:W2:Y:S01]  /*e5a0*/  MUFU.EX2 R66, R66 ;  /* 0x0000004200427308 */ /* 0x000ea20000000800 */
[----:B------:R-:W-:Y:S01]  /*e5b0*/  HMMA.16816.F32.BF16 R80, R4, R10, R80 ;  /* 0x0000000a0450723c */ /* 0x000fe20000041850 */
[----:B------:R-:W2:Y:S06]  /*e5c0*/  LDSM.16.MT88.4 R8, [R103+0x3c00] ;  /* 0x003c00006708783b */ /* 0x000eac0000004200 */
[----:B------:R-:W-:Y:S01]  /*e5d0*/  MUFU.EX2 R65, R65 ;  /* 0x0000004100417308 */ /* 0x000fe20000000800 */
[--C-:B-----5:R-:W-:Y:S01]  /*e5e0*/  FFMA.FTZ R52, R33, UR8, -R23.reuse ;  /* 0x0000000821347c23 */ /* 0x120fe20008010817 */
[----:B------:R-:W-:Y:S01]  /*e5f0*/  F2FP.BF16.F32.PACK_AB R4, R89, R90 ;  /* 0x0000005a5904723e */ /* 0x000fe200000010ff */
[----:B------:R-:W-:Y:S01]  /*e600*/  FFMA.FTZ R33, R19, UR8, -R23 ;  /* 0x0000000813217c23 */ /* 0x000fe20008010817 */
[----:B-1----:R-:W-:Y:S01]  /*e610*/  F2FP.BF16.F32.PACK_AB R5, R54, R57 ;  /* 0x000000393605723e */ /* 0x002fe200000010ff */
[----:B------:R-:W-:Y:S01]  /*e620*/  FADD.FTZ R90, R90, R48 ;  /* 0x000000305a5a7221 */ /* 0x000fe20000010000 */
[----:B------:R-:W-:Y:S01]  /*e630*/  F2FP.BF16.F32.PACK_AB R6, R88, R67 ;  /* 0x000000435806723e */ /* 0x000fe200000010ff */
[----:B------:R-:W-:Y:S01]  /*e640*/  FADD.FTZ R57, R57, R46 ;  /* 0x0000002e39397221 */ /* 0x000fe20000010000 */
[----:B----4-:R-:W-:Y:S01]  /*e650*/  F2FP.BF16.F32.PACK_AB R7, R39, R40 ;  /* 0x000000282707723e */ /* 0x010fe200000010ff */
[----:B------:R-:W-:Y:S01]  /*e660*/  MUFU.EX2 R51, R51 ;  /* 0x0000003300337308 */ /* 0x000fe20000000800 */
        /* <DEDUP_REMOVED lines=9> */
[----:B------:R-:W1:Y:S01]  /*e700*/  LDSM.16.MT88.4 R12, [R104+0x4000] ;  /* 0x00400000680c783b */ /* 0x000e620000004200 */
[----:B--2---:R-:W-:Y:S02]  /*e710*/  FADD.FTZ R88, R66, R88 ;  /* 0x0000005842587221 */ /* 0x004fe40000010000 */
[----:B------:R-:W2:Y:S08]  /*e720*/  MUFU.EX2 R56, R56 ;  /* 0x0000003800387308 */ /* 0x000eb00000000800 */
[----:B------:R-:W3:Y:S01]  /*e730*/  MUFU.EX2 R52, R52 ;  /* 0x0000003400347308 */ /* 0x000ee20000000800 */
[C---:B------:R-:W-:Y:S07]  /*e740*/  HMMA.16816.F32.BF16 R76, R4.reuse, R8, R76 ;  /* 0x00000008044c723c */ /* 0x040fee000004184c */
[----:B------:R-:W-:Y:S01]  /*e750*/  MUFU.EX2 R55, R55 ;  /* 0x0000003700377308 */ /* 0x000fe20000000800 */
[----:B------:R-:W-:Y:S01]  /*e760*/  HMMA.16816.F32.BF16 R80, R4, R10, R80 ;  /* 0x0000000a0450723c */ /* 0x000fe20000041850 */
[----:B------:R-:W4:Y:S01]  /*e770*/  LDSM.16.MT88.4 R8, [R103+0x4000] ;  /* 0x004000006708783b */ /* 0x000f220000004200 */
[----:B--2---:R-:W-:-:S05]  /*e780*/  FADD.FTZ R39, R56, R39 ;  /* 0x0000002738277221 */ /* 0x004fca0000010000 */
[----:B------:R-:W2:Y:S01]  /*e790*/  MUFU.EX2 R33, R33 ;  /* 0x0000002100217308 */ /* 0x000ea20000000800 */
[C---:B------:R-:W-:Y:S01]  /*e7a0*/  F2FP.BF16.F32.PACK_AB R4, R65.reuse, R66 ;  /* 0x000000424104723e */ /* 0x040fe200000010ff */
[----:B------:R-:W-:Y:S01]  /*e7b0*/  FADD.FTZ R65, R65, R88 ;  /* 0x0000005841417221 */ /* 0x000fe20000010000 */
[C---:B---3--:R-:W-:Y:S01]  /*e7c0*/  F2FP.BF16.F32.PACK_AB R5, R52.reuse, R56 ;  /* 0x000000383405723e */ /* 0x048fe200000010ff */
[----:B------:R-:W-:Y:S01]  /*e7d0*/  FADD.FTZ R39, R52, R39 ;  /* 0x0000002734277221 */ /* 0x000fe20000010000 */
[----:B------:R-:W-:Y:S01]  /*e7e0*/  F2FP.BF16.F32.PACK_AB R6, R53, R51 ;  /* 0x000000333506723e */ /* 0x000fe200000010ff */
[----:B------:R-:W-:Y:S02]  /*e7f0*/  FADD.FTZ R65, R51, R65 ;  /* 0x0000004133417221 */ /* 0x000fe40000010000 */
[----:B------:R3:W-:Y:S02]  /*e800*/  MUFU.EX2 R32, R60 ;  /* 0x0000003c00207308 */ /* 0x0007e40000000800 */
[----:B------:R-:W-:-:S06]  /*e810*/  FADD.FTZ R53, R53, R65 ;  /* 0x0000004135357221 */ /* 0x000fcc0000010000 */
[----:B------:R-:W5:Y:S01]  /*e820*/  MUFU.EX2 R42, R42 ;  /* 0x0000002a002a7308 */ /* 0x000f620000000800 */
[----:B--2---:R-:W-:Y:S01]  /*e830*/  F2FP.BF16.F32.PACK_AB R7, R33, R55 ;  /* 0x000000372107723e */ /* 0x004fe200000010ff */
[----:B------:R-:W-:-:S04]  /*e840*/  FADD.FTZ R55, R55, R39 ;  /* 0x0000002737377221 */ /* 0x000fc80000010000 */
[----:B------:R-:W-:Y:S02]  /*e850*/  FADD.FTZ R55, R33, R55 ;  /* 0x0000003721377221 */ /* 0x000fe40000010000 */
[C---:B-1----:R-:W-:Y:S01]  /*e860*/  HMMA.16816.F32.BF16 R68, R4.reuse, R12, R68 ;  /* 0x0000000c0444723c */ /* 0x042fe20000041844 */
[----:B---3--:R-:W-:Y:S01]  /*e870*/  FFMA.FTZ R60, R16, UR8, -R23 ;  /* 0x00000008103c7c23 */ /* 0x008fe20008010817 */
[----:B------:R-:W1:Y:S01]  /*e880*/  MUFU.EX2 R37, R37 ;  /* 0x0000002500257308 */ /* 0x000e620000000800 */
[----:B------:R-:W2:Y:S03]  /*e890*/  LDSM.16.MT88.4 R16, [R104+0x4400] ;  /* 0x004400006810783b */ /* 0x000ea60000004200 */
[----:B------:R-:W-:Y:S01]  /*e8a0*/  HMMA.16816.F32.BF16 R72, R4, R14, R72 ;  /* 0x0000000e0448723c */ /* 0x000fe20000041848 */
[----:B------:R-:W3:Y:S01]  /*e8b0*/  LDSM.16.MT88.4 R12, [R103+0x4400] ;  /* 0x00440000670c783b */ /* 0x000ee20000004200 */
[----:B-----5:R-:W-:-:S02]  /*e8c0*/  FADD.FTZ R53, R42, R53 ;  /* 0x000000352a357221 */ /* 0x020fc40000010000 */
[----:B------:R-:W5:Y:S02]  /*e8d0*/  MUFU.EX2 R35, R35 ;  /* 0x0000002300237308 */ /* 0x000f640000000800 */
[C---:B----4-:R-:W-:Y:S06]  /*e8e0*/  HMMA.16816.F32.BF16 R76, R4.reuse, R8, R76 ;  /* 0x00000008044c723c */ /* 0x050fec000004184c */
[----:B------:R-:W4:Y:S01]  /*e8f0*/  MUFU.EX2 R34, R34 ;  /* 0x0000002200227308 */ /* 0x000f220000000800 */
[----:B------:R-:W-:Y:S01]  /*e900*/  HMMA.16816.F32.BF16 R80, R4, R10, R80 ;  /* 0x0000000a0450723c */ /* 0x000fe20000041850 */
[----:B------:R-:W3:Y:S06]  /*e910*/  LDSM.16.MT88.4 R8, [R104+0x4800] ;  /* 0x004800006808783b */ /* 0x000eec0000004200 */
[----:B------:R-:W2:Y:S01]  /*e920*/  MUFU.EX2 R58, R58 ;  /* 0x0000003a003a7308 */ /* 0x000ea20000000800 */
[C---:B-1----:R-:W-:Y:S01]  /*e930*/  F2FP.BF16.F32.PACK_AB R4, R37.reuse, R42 ;  /* 0x0000002a2504723e */ /* 0x042fe200000010ff */
[----:B------:R-:W-:-:S04]  /*e940*/  FADD.FTZ R37, R37, R53 ;  /* 0x0000003525257221 */ /* 0x000fc80000010000 */
[----:B-----5:R-:W-:Y:S02]  /*e950*/  FADD.FTZ R37, R35, R37 ;  /* 0x0000002523257221 */ /* 0x020fe40000010000 */
[----:B------:R-:W1:Y:S01]  /*e960*/  MUFU.EX2 R60, R60 ;  /* 0x0000003c003c7308 */ /* 0x000e620000000800 */
[C---:B----4-:R-:W-:Y:S01]  /*e970*/  F2FP.BF16.F32.PACK_AB R6, R34.reuse, R35 ;  /* 0x000000232206723e */ /* 0x050fe200000010ff */
[----:B------:R-:W-:-:S06]  /*e980*/  FADD.FTZ R34, R34, R37 ;  /* 0x0000002522227221 */ /* 0x000fcc0000010000 */
[----:B------:R-:W4:Y:S01]  /*e990*/  MUFU.EX2 R59, R59 ;  /* 0x0000003b003b7308 */ /* 0x000f220000000800 */
[----:B--2---:R-:W-:-:S07]  /*e9a0*/  FADD.FTZ R55, R58, R55 ;  /* 0x000000373a377221 */ /* 0x004fce0000010000 */
[----:B------:R-:W2:Y:S01]  /*e9b0*/  MUFU.EX2 R31, R31 ;  /* 0x0000001f001f7308 */ /* 0x000ea20000000800 */
[C---:B-1----:R-:W-:Y:S01]  /*e9c0*/  F2FP.BF16.F32.PACK_AB R5, R60.reuse, R58 ;  /* 0x0000003a3c05723e */ /* 0x042fe200000010ff */
[----:B------:R-:W-:-:S06]  /*e9d0*/  FADD.FTZ R60, R60, R55 ;  /* 0x000000373c3c7221 */ /* 0x000fcc0000010000 */
[----:B------:R1:W5:Y:S01]  /*e9e0*/  MUFU.EX2 R2, R50 ;  /* 0x0000003200027308 */ /* 0x0003620000000800 */
[----:B----4-:R-:W-:-:S07]  /*e9f0*/  FADD.FTZ R60, R59, R60 ;  /* 0x0000003c3b3c7221 */ /* 0x010fce0000010000 */
[----:B------:R-:W-:Y:S01]  /*ea00*/  MUFU.EX2 R36, R36 ;  /* 0x0000002400247308 */ /* 0x000fe20000000800 */
[C---:B--2---:R-:W-:Y:S01]  /*ea10*/  F2FP.BF16.F32.PACK_AB R7, R31.reuse, R59 ;  /* 0x0000003b1f07723e */ /* 0x044fe200000010ff */
[----:B------:R-:W-:-:S06]  /*ea20*/  FADD.FTZ R31, R31, R60 ;  /* 0x0000003c1f1f7221 */ /* 0x000fcc0000010000 */
[----:B------:R-:W-:Y:S01]  /*ea30*/  MUFU.EX2 R38, R38 ;  /* 0x0000002600267308 */ /* 0x000fe20000000800 */
[----:B------:R-:W-:Y:S01]  /*ea40*/  HMMA.16816.F32.BF16 R68, R4, R16, R68 ;  /* 0x000000100444723c */ /* 0x000fe20000041844 */
[----:B-1----:R-:W-:Y:S01]  /*ea50*/  FFMA.FTZ R50, R61, UR8, -R64 ;  /* 0x000000083d327c23 */ /* 0x002fe20008010840 */
        /* <DEDUP_REMOVED lines=19> */
[----:B------:R-:W-:-:S03]  /*eb90*/  MOV R0, R3 ;  /* 0x0000000300007202 */ /* 0x000fc60000000f00 */
[----:B------:R-:W-:Y:S01]  /*eba0*/  FADD.FTZ R38, R32, R38 ;  /* 0x0000002620267221 */ /* 0x000fe20000010000 */
        /* <DEDUP_REMOVED lines=18> */
[----:B----4-:R-:W-:Y:S01]  /*ecd0*/  FADD.FTZ R26, R24, R26 ;  /* 0x0000001a181a7221 */ /* 0x010fe20000010000 */
[----:B------:R-:W-:-:S05]  /*ece0*/  F2FP.BF16.F32.PACK_AB R6, R62, R30 ;  /* 0x0000001e3e06723e */ /* 0x000fca00000010ff */
[----:B------:R-:W4:Y:S01]  /*ecf0*/  MUFU.EX2 R127, R127 ;  /* 0x0000007f007f7308 */ /* 0x000f220000000800 */
[C---:B--2---:R-:W-:Y:S01]  /*ed00*/  F2FP.BF16.F32.PACK_AB R5, R25.reuse, R24 ;  /* 0x000000181905723e */ /* 0x044fe200000010ff */
[----:B------:R-:W-:-:S04]  /*ed10*/  FADD.FTZ R26, R25, R26 ;  /* 0x0000001a191a7221 */ /* 0x000fc80000010000 */
[----:B-1----:R-:W-:Y:S01]  /*ed20*/  FADD.FTZ R26, R22, R26 ;  /* 0x0000001a161a7221 */ /* 0x002fe20000010000 */
[----:B----4-:R-:W-:-:S03]  /*ed30*/  F2FP.BF16.F32.PACK_AB R7, R127, R22 ;  /* 0x000000167f07723e */ /* 0x010fc600000010ff */
[----:B------:R-:W-:-:S04]  /*ed40*/  FADD.FTZ R127, R127, R26 ;  /* 0x0000001a7f7f7221 */ /* 0x000fc80000010000 */
[C---:B------:R-:W-:Y:S06]  /*ed50*/  HMMA.16816.F32.BF16 R68, R4.reuse, R12, R68 ;  /* 0x0000000c0444723c */ /* 0x040fec0000041844 */
[C---:B------:R-:W-:Y:S06]  /*ed60*/  HMMA.16816.F32.BF16 R72, R4.reuse, R14, R72 ;  /* 0x0000000e0448723c */ /* 0x040fec0000041848 */
[C---:B---3--:R-:W-:Y:S06]  /*ed70*/  HMMA.16816.F32.BF16 R76, R4.reuse, R8, R76 ;  /* 0x00000008044c723c */ /* 0x048fec000004184c */
[----:B------:R-:W-:-:S15]  /*ed80*/  HMMA.16816.F32.BF16 R80, R4, R10, R80 ;  /* 0x0000000a0450723c */ /* 0x000fde0000041850 */
[----:B------:R-:W-:-:S09]  /*ed90*/  NOP ;  /* 0x0000000000007918 */ /* 0x000fd20000000000 */
.L_x_4186:
        /* <DEDUP_REMOVED lines=11> */
.L_x_4198:
        /* <DEDUP_REMOVED lines=70> */
.L_x_4195:
[----:B------:R-:W-:Y:S01]  /*f2b0*/  LEA R130, P5, R14, R126, 0x1 ;  /* 0x0000007e0e827211 */ /* 0x000fe200078a08ff */
[----:B------:R-:W-:Y:S01]  /*f2c0*/  @P0 STS.64 [R121+0x3008], RZ ;  /* 0x003008ff79000388 */ /* 0x000fe20000000a00 */
[----:B------:R-:W-:Y:S01]  /*f2d0*/  @!P0 IADD3 R6, P1, R113, R14, RZ ;  /* 0x0000000e71068210 */ /* 0x000fe20007f3e0ff */
[----:B--2---:R-:W-:Y:S01]  /*f2e0*/  @!P0 IMAD.WIDE.U32 R8, R2, 0x60, R14 ;  /* 0x0000006002088825 */ /* 0x004fe200078e000e */
[----:B------:R-:W-:Y:S02]  /*f2f0*/  LEA.HI.X R131, R14, R125, R15, 0x1, P5 ;  /* 0x0000007d0e837211 */ /* 0x000fe400028f0c0f */
[----:B------:R-:W-:Y:S01]  /*f300*/  @!P0 LEA R10, P4, R6, R126, 0x1 ;  /* 0x0000007e060a8211 */ /* 0x000fe200078808ff */
[----:B------:R-:W-:Y:S01]  /*f310*/  @P0 STS [R121+0x3000], RZ ;  /* 0x003000ff79000388 */ /* 0x000fe20000000800 */
[----:B------:R-:W-:Y:S01]  /*f320*/  @!P0 IADD3.X R2, R112, R15, RZ, P1, !PT ;  /* 0x0000000f70028210 */ /* 0x000fe20000ffe4ff */
[----:B------:R-:W-:Y:S01]  /*f330*/  @!P0 IMAD R3, R3, 0x60, RZ ;  /* 0x0000006003038824 */ /* 0x000fe200078e02ff */
[----:B-1----:R-:W-:Y:S01]  /*f340*/  @!P0 LEA R0, P3, R4, R14, 0x6 ;  /* 0x0000000e04008211 */ /* 0x002fe200078630ff */
[----:B------:R-:W-:Y:S01]  /*f350*/  @P0 STS [R121+0x3004], RZ ;  /* 0x003004ff79000388 */ /* 0x000fe20000000800 */
[----:B------:R-:W-:Y:S02]  /*f360*/  @!P0 LEA.HI.X R11, R6, R125, R2, 0x1, P4 ;  /* 0x0000007d060b8211 */ /* 0x000fe400020f0c02 */
[----:B------:R-:W-:Y:S01]  /*f370*/  @!P0 LEA.HI.X R5, R4, R15, R5, 0x6, P3 ;  /* 0x0000000f04058211 */ /* 0x000fe200018f3405 */
[----:B------:R-:W-:Y:S01]  /*f380*/  @!PT LDS RZ, [RZ] ;  /* 0x00000000fffff984 */ /* 0x000fe20000000800 */
[----:B------:R-:W-:Y:S01]  /*f390*/  @!PT LDS RZ, [RZ] ;  /* 0x00000000fffff984 */ /* 0x000fe20000000800 */
[----:B------:R-:W-:Y:S01]  /*f3a0*/  @!PT LDS RZ, [RZ] ;  /* 0x00000000fffff984 */ /* 0x000fe20000000800 */
[----:B------:R-:W-:Y:S01]  /*f3b0*/  @!P0 LDGSTS.E.BYPASS.LTC128B.128 [R121+0x3000], desc[UR6][R130.64] ;  /* 0x0300000082798fae */ /* 0x000fe2000b901d46 */
[CC--:B------:R-:W-:Y:S02]  /*f3c0*/  @!P0 LEA R4, P3, R0.reuse, R126.reuse, 0x1 ;  /* 0x0000007e00048211 */ /* 0x0c0fe400078608ff */
[----:B------:R-:W-:Y:S02]  /*f3d0*/  @!P0 IADD3 R3, R3, R9, RZ ;  /* 0x0000000903038210 */ /* 0x000fe40007ffe0ff */
[-C--:B------:R-:W-:Y:S02]  /*f3e0*/  @!P0 LEA.HI.X R5, R0, R125.reuse, R5, 0x1, P3 ;  /* 0x0000007d00058211 */ /* 0x080fe400018f0c05 */
[C---:B------:R-:W-:Y:S01]  /*f3f0*/  @!P0 LEA R12, P1, R8.reuse, R126, 0x1 ;  /* 0x0000007e080c8211 */ /* 0x040fe200078208ff */
[----:B------:R-:W-:Y:S01]  /*f400*/  @P0 STS.128 [R121+0x3800], RZ ;  /* 0x003800ff79000388 */ /* 0x000fe20000000c00 */
[----:B------:R-:W-:Y:S02]  /*f410*/  MOV R126, R130 ;  /* 0x00000082007e7202 */ /* 0x000fe40000000f00 */
[----:B------:R-:W-:Y:S02]  /*f420*/  @!P0 LEA.HI.X R13, R8, R125, R3, 0x1, P1 ;  /* 0x0000007d080d8211 */ /* 0x000fe400008f0c03 */
[----:B------:R-:W-:Y:S02]  /*f430*/  ISETP.GT.AND P1, PT, R120, R109, PT ;  /* 0x0000006d7800720c */ /* 0x000fe40003f24270 */
        /* <DEDUP_REMOVED lines=101> */
[----:B------:R-:W-:Y:S08]  /*fa90*/  FMUL.FTZ R32, R32, UR5 ;  /* 0x0000000520207c20 */ /* 0x000ff00008410000 */
[----:B------:R3:W1:Y:S10]  /*faa0*/  MUFU.TANH R150, R34 ;  /* 0x0000002200967308 */ /* 0x0006740000002400 */
[----:B------:R4:W1:Y:S01]  /*fab0*/  MUFU.TANH R154, R33 ;  /* 0x00000021009a7308 */ /* 0x0008620000002400 */
[C---:B-----5:R-:W-:Y:S06]  /*fac0*/  HMMA.16816.F32.BF16 R36, R88.reuse, R4, R36 ;  /* 0x000000045824723c */ /* 0x060fec0000041824 */
[C---:B------:R-:W-:Y:S03]  /*fad0*/  HMMA.16816.F32.BF16 R40, R88.reuse, R6, R40 ;  /* 0x000000065828723c */ /* 0x040fe60000041828 */
[----:B------:R5:W1:Y:S01]  /*fae0*/  MUFU.TANH R153, R32 ;  /* 0x0000002000997308 */ /* 0x000a620000002400 */
[----:B------:R-:W2:Y:S01]  /*faf0*/  LDSM.16.M88.4 R4, [R98] ;  /* 0x000000006204783b */ /* 0x000ea20000000200 */
[----:B---3--:R-:W-:Y:S08]  /*fb00*/  FMUL.FTZ R34, R35, UR5 ;  /* 0x0000000523227c20 */ /* 0x008ff00008410000 */
[----:B------:R-:W3:Y:S10]  /*fb10*/  MUFU.TANH R141, R16 ;  /* 0x00000010008d7308 */ /* 0x000ef40000002400 */
[----:B------:R-:W1:Y:S01]  /*fb20*/  MUFU.TANH R133, R17 ;  /* 0x0000001100857308 */ /* 0x000e620000002400 */
[----:B------:R-:W-:Y:S01]  /*fb30*/  FMUL.FTZ R39, R39, UR5 ;  /* 0x0000000527277c20 */ /* 0x000fe20008410000 */
[----:B----4-:R-:W-:Y:S01]  /*fb40*/  FMUL.FTZ R33, R37, UR5 ;  /* 0x0000000525217c20 */ /* 0x010fe20008410000 */
[----:B------:R-:W-:Y:S01]  /*fb50*/  FMUL.FTZ R35, R38, UR5 ;  /* 0x0000000526237c20 */ /* 0x000fe20008410000 */
[----:B-----5:R-:W-:Y:S01]  /*fb60*/  FMUL.FTZ R32, R36, UR5 ;  /* 0x0000000524207c20 */ /* 0x020fe20008410000 */
[----:B------:R-:W-:Y:S05]  /*fb70*/  FMUL.FTZ R42, R42, UR5 ;  /* 0x000000052a2a7c20 */ /* 0x000fea0008410000 */
[----:B------:R4:W1:Y:S01]  /*fb80*/  MUFU.TANH R155, R39 ;  /* 0x00000027009b7308 */ /* 0x0008620000002400 */
[----:B------:R-:W-:Y:S01]  /*fb90*/  FMUL.FTZ R40, R40, UR5 ;  /* 0x0000000528287c20 */ /* 0x000fe20008410000 */
[----:B------:R-:W-:Y:S01]  /*fba0*/  FMUL.FTZ R41, R41, UR5 ;  /* 0x0000000529297c20 */ /* 0x000fe20008410000 */
[----:B------:R-:W-:Y:S07]  /*fbb0*/  FMUL.FTZ R43, R43, UR5 ;  /* 0x000000052b2b7c20 */ /* 0x000fee0008410000 */
[----:B------:R5:W1:Y:S10]  /*fbc0*/  MUFU.TANH R159, R42 ;  /* 0x0000002a009f7308 */ /* 0x000a740000002400 */
[----:B------:R-:W1:Y:S01]  /*fbd0*/  MUFU.TANH R157, R40 ;  /* 0x00000028009d7308 */ /* 0x000e620000002400 */
[C---:B--2---:R-:W-:Y:S06]  /*fbe0*/  HMMA.16816.F32.BF16 R44, R88.reuse, R4, R44 ;  /* 0x00000004582c723c */ /* 0x044fec000004182c */
[C---:B------:R-:W-:Y:S03]  /*fbf0*/  HMMA.16816.F32.BF16 R48, R88.reuse, R6, R48 ;  /* 0x000000065830723c */ /* 0x040fe60000041830 */
[----:B------:R-:W2:Y:S01]  /*fc00*/  MUFU.TANH R158, R41 ;  /* 0x00000029009e7308 */ /* 0x000ea20000002400 */
[----:B------:R-:W3:Y:S09]  /*fc10*/  LDSM.16.M88.4 R4, [R97] ;  /* 0x000000006104783b */ /* 0x000ef20000000200 */
        /* <DEDUP_REMOVED lines=13> */
[C---:B---3--:R-:W-:Y:S06]  /*fcf0*/  HMMA.16816.F32.BF16 R52, R88.reuse, R4, R52 ;  /* 0x000000045834723c */ /* 0x048fec0000041834 */
[C---:B------:R-:W-:Y:S03]  /*fd00*/  HMMA.16816.F32.BF16 R56, R88.reuse, R6, R56 ;  /* 0x000000065838723c */ /* 0x040fe60000041838 */
[----:B------:R3:W1:Y:S01]  /*fd10*/  MUFU.TANH R142, R21 ;  /* 0x00000015008e7308 */ /* 0x0006620000002400 */
[----:B------:R-:W3:Y:S02]  /*fd20*/  LDSM.16.M88.4 R4, [R96] ;  /* 0x000000006004783b */ /* 0x000ee40000000200 */
[----:B------:R-:W-:Y:S07]  /*fd30*/  DEPBAR.LE SB0, 0x0 ;  /* 0x000080000000791a */ /* 0x000fee0000000000 */
[----:B------:R2:W2:Y:S01]  /*fd40*/  MUFU.TANH R147, R24 ;  /* 0x0000001800937308 */ /* 0x0004a20000002400 */
[----:B------:R-:W-:Y:S09]  /*fd50*/  BAR.SYNC.DEFER_BLOCKING 0x0 ;  /* 0x0000000000007b1d */ /* 0x000ff20000010000 */
[----:B------:R3:W3:Y:S01]  /*fd60*/  MUFU.TANH R148, R25 ;  /* 0x0000001900947308 */ /* 0x0006e20000002400 */
[----:B----4-:R-:W-:Y:S01]  /*fd70*/  FMUL.FTZ R39, R52, UR5 ;  /* 0x0000000534277c20 */ /* 0x010fe20008410000 */
[----:B------:R-:W-:Y:S01]  /*fd80*/  FMUL.FTZ R36, R53, UR5 ;  /* 0x0000000535247c20 */ /* 0x000fe20008410000 */
[----:B-----5:R-:W-:Y:S01]  /*fd90*/  FMUL.FTZ R42, R54, UR5 ;  /* 0x00000005362a7c20 */ /* 0x020fe20008410000 */
[----:B-1----:R-:W-:Y:S01]  /*fda0*/  FMUL.FTZ R43, R55, UR5 ;  /* 0x00000005372b7c20 */ /* 0x002fe20008410000 */
[----:B------:R-:W-:Y:S01]  /*fdb0*/  FMUL.FTZ R41, R56, UR5 ;  /* 0x0000000538297c20 */ /* 0x000fe20008410000 */
[----:B------:R-:W-:Y:S04]  /*fdc0*/  FMUL.FTZ R40, R57, UR5 ;  /* 0x0000000539287c20 */ /* 0x000fe80008410000 */
[----:B------:R1:W4:Y:S01]  /*fdd0*/  MUFU.TANH R149, R26 ;  /* 0x0000001a00957308 */ /* 0x0003220000002400 */
[----:B--2---:R-:W-:Y:S01]  /*fde0*/  FMUL.FTZ R44, R58, UR5 ;  /* 0x000000053a2c7c20 */ /* 0x004fe20008410000 */
[----:B------:R-:W-:Y:S08]  /*fdf0*/  FMUL.FTZ R53, R59, UR5 ;  /* 0x000000053b357c20 */ /* 0x000ff00008410000 */
[----:B------:R1:W2:Y:S10]  /*fe00*/  MUFU.TANH R145, R27 ;  /* 0x0000001b00917308 */ /* 0x0002b40000002400 */
[----:B------:R1:W1:Y:S01]  /*fe10*/  MUFU.TANH R140, R28 ;  /* 0x0000001c008c7308 */ /* 0x0002620000002400 */
[C---:B---3--:R-:W-:Y:S06]  /*fe20*/  HMMA.16816.F32.BF16 R60, R88.reuse, R4, R60 ;  /* 0x00000004583c723c */ /* 0x048fec000004183c */
[----:B------:R-:W-:Y:S03]  /*fe30*/  HMMA.16816.F32.BF16 R64, R88, R6, R64 ;  /* 0x000000065840723c */ /* 0x000fe60000041840 */
[----:B------:R3:W1:Y:S10]  /*fe40*/  MUFU.TANH R144, R29 ;  /* 0x0000001d00907308 */ /* 0x0006740000002400 */
[----:B------:R3:W1:Y:S10]  /*fe50*/  MUFU.TANH R151, R30 ;  /* 0x0000001e00977308 */ /* 0x0006740000002400 */
[----:B------:R3:W1:Y:S01]  /*fe60*/  MUFU.TANH R152, R31 ;  /* 0x0000001f00987308 */ /* 0x0006620000002400 */
        /* <DEDUP_REMOVED lines=49> */
[----:B------:R-:W-:Y:S05]  /*10180*/  IMAD.SHL.U32 R6, R120, 0x80, RZ ;  /* 0x0000008078067824 */ /* 0x000fea00078e00ff */
[----:B------:R-:W-:Y:S05]  /*10190*/  IABS R11, R6 ;  /* 0x00000006000b7213 */ /* 0x000fea0000000000 */
[----:B------:R-:W-:Y:S04]  /*101a0*/  IMAD.HI.U32 R12, R2, R11, RZ ;  /* 0x0000000b020c7227 */ /* 0x000fe800078e00ff */
[----:B------:R-:W-:Y:S04]  /*101b0*/  IMAD.MOV R7, RZ, RZ, -R12 ;  /* 0x000000ffff077224 */ /* 0x000fe800078e0a0c */
[----:B------:R-:W-:Y:S01]  /*101c0*/  IMAD R11, R4, R7, R11 ;  /* 0x00000007040b7224 */ /* 0x000fe200078e020b */
[C---:B------:R-:W-:Y:S04]  /*101d0*/  LOP3.LUT R7, R6.reuse, R5, RZ, 0x3c, !PT ;  /* 0x0000000506077212 */ /* 0x040fe800078e3cff */
        /* <DEDUP_REMOVED lines=11> */
[C---:B------:R-:W-:Y:S05]  /*10290*/  IMAD R6, R4.reuse, R7, R6 ;  /* 0x0000000704067224 */ /* 0x040fea00078e0206 */
[----:B------:R-:W-:Y:S07]  /*102a0*/  ISETP.GT.U32.AND P3, PT, R4, R6, PT ;  /* 0x000000060400720c */ /* 0x000fee0003f64070 */
[----:B------:R-:W-:Y:S05]  /*102b0*/  @P6 VIADD R12, R12, 0x1 ;  /* 0x000000010c0c6836 */ /* 0x000fea0000000000 */
[----:B------:R-:W-:Y:S01]  /*102c0*/  @!P4 IADD3 R12, -R12, RZ, RZ ;  /* 0x000000ff0c0cc210 */ /* 0x000fe20007ffe1ff */
[----:B------:R-:W-:Y:S01]  /*102d0*/  @!P3 VIADD R2, R2, 0x1 ;  /* 0x000000010202b836 */ /* 0x000fe20000000000 */
[-C--:B------:R-:W-:Y:S04]  /*102e0*/  @!P3 IADD3 R6, R6, -R4.reuse, RZ ;  /* 0x800000040606b210 */ /* 0x080fe80007ffe0ff */
[----:B------:R-:W-:Y:S02]  /*102f0*/  ISETP.GE.U32.AND P3, PT, R6, R4, PT ;  /* 0x000000040600720c */ /* 0x000fe40003f66070 */
[----:B------:R-:W-:Y:S11]  /*10300*/  LOP3.LUT R4, RZ, R5, RZ, 0x33, !PT ;  /* 0x00000005ff047212 */ /* 0x000ff600078e33ff */
[----:B------:R-:W-:Y:S02]  /*10310*/  @P3 IADD3 R2, R2, 0x1, RZ ;  /* 0x0000000102023810 */ /* 0x000fe40007ffe0ff */
[----:B------:R-:W-:Y:S03]  /*10320*/  ISETP.NE.AND P3, PT, R5, RZ, PT ;  /* 0x000000ff0500720c */ /* 0x000fe60003f65270 */
[----:B------:R-:W-:Y:S01]  /*10330*/  @!P1 IMAD.MOV R2, RZ, RZ, -R2 ;  /* 0x000000ffff029224 */ /* 0x000fe200078e0a02 */
[C---:B------:R-:W-:Y:S04]  /*10340*/  SEL R12, R4.reuse, R12, !P3 ;  /* 0x0000000c040c7207 */ /* 0x040fe80005800000 */
[----:B------:R-:W-:Y:S04]  /*10350*/  SEL R2, R4, R2, !P3 ;  /* 0x0000000204027207 */ /* 0x000fe80005800000 */
[CC--:B------:R-:W-:Y:S04]  /*10360*/  LEA R6, P1, R2.reuse, R116.reuse, 0x2 ;  /* 0x0000007402067211 */ /* 0x0c0fe800078210ff */
[----:B------:R-:W-:Y:S01]  /*10370*/  LEA.HI.X.SX32 R7, R2, R117, 0x2, P1 ;  /* 0x0000007502077211 */ /* 0x000fe200008f16ff */
[C---:B------:R-:W-:Y:S01]  /*10380*/  IMAD.IADD R2, R12.reuse, 0x1, -R2 ;  /* 0x000000010c027824 */ /* 0x040fe200078e0a02 */
[----:B------:R-:W-:Y:S03]  /*10390*/  LEA R14, P1, R12, R116, 0x2 ;  /* 0x000000740c0e7211 */ /* 0x000fe600078210ff */
[----:B------:R-:W-:Y:S01]  /*103a0*/  IMAD R5, R2, R5, -0x80 ;  /* 0xffffff8002057424 */ /* 0x000fe200078e0205 */
[----:B------:R-:W-:Y:S01]  /*103b0*/  LEA.HI.X.SX32 R15, R12, R117, 0x2, P1 ;  /* 0x000000750c0f7211 */ /* 0x000fe200008f16ff */
[----:B------:R-:W2:Y:S01]  /*103c0*/  LDG.E R6, desc[UR6][R6.64] ;  /* 0x0000000606067981 */ /* 0x000ea2000c1e1900 */
[----:B------:R-:W3:Y:S01]  /*103d0*/  LDC R2, c[0x0][0x24c] ;  /* 0x00009300ff027b82 */ /* 0x000ee20000000800 */
[CC--:B------:R-:W-:Y:S02]  /*103e0*/  IMAD.WIDE.U32 R12, R5.reuse, R0.reuse, RZ ;  /* 0x00000000050c7225 */ /* 0x0c0fe400078e00ff */
[----:B------:R-:W2:Y:S02]  /*103f0*/  LDG.E R4, desc[UR6][R14.64] ;  /* 0x000000060e047981 */ /* 0x000ea4000c1e1900 */
[----:B--2---:R-:W-:Y:S01]  /*10400*/  IMAD.IADD R6, R6, 0x1, -R4 ;  /* 0x0000000106067824 */ /* 0x004fe200078e0a04 */
[----:B------:R-:W-:Y:S05]  /*10410*/  SHF.R.S32.HI R4, RZ, 0x1f, R5 ;  /* 0x0000001fff047819 */ /* 0x000fea0000011405 */
[----:B------:R-:W-:Y:S04]  /*10420*/  IMAD R4, R4, R0, RZ ;  /* 0x0000000004047224 */ /* 0x000fe800078e02ff */
[----:B---3--:R-:W-:Y:S01]  /*10430*/  IMAD R4, R5, R2, R4 ;  /* 0x0000000205047224 */ /* 0x008fe200078e0204 */
[----:B------:R-:W-:Y:S04]  /*10440*/  SHF.R.S32.HI R2, RZ, 0x1f, R6 ;  /* 0x0000001fff027819 */ /* 0x000fe80000011406 */
[----:B------:R-:W-:Y:S02]  /*10450*/  IADD3 R13, R13, R4, RZ ;  /* 0x000000040d0d7210 */ /* 0x000fe40007ffe0ff */
[----:B------:R-:W2:Y:S02]  /*10460*/  LDC.64 R4, c[0x0][0x230] ;  /* 0x00008c00ff047b82 */ /* 0x000ea40000000a00 */
[-C--:B--2---:R-:W-:Y:S02]  /*10470*/  IMAD R2, R2, R4.reuse, RZ ;  /* 0x0000000402027224 */ /* 0x084fe400078e02ff */
[C---:B------:R-:W-:Y:S04]  /*10480*/  IMAD.WIDE.U32 R12, R6.reuse, R4, R12 ;  /* 0x00000004060c7225 */ /* 0x040fe800078e000c */
[----:B------:R-:W-:Y:S01]  /*10490*/  IMAD R2, R6, R5, R2 ;  /* 0x0000000506027224 */ /* 0x000fe200078e0202 */
[----:B------:R-:W-:Y:S03]  /*104a0*/  MOV R4, R12 ;  /* 0x0000000c00047202 */ /* 0x000fe60000000f00 */
[----:B------:R-:W-:Y:S07]  /*104b0*/  IMAD.IADD R2, R13, 0x1, R2 ;  /* 0x000000010d027824 */ /* 0x000fee00078e0202 */
.L_x_4197:
[----:B------:R2:W-:Y:S01]  /*104c0*/  @P0 STS [R121+0x1000], RZ ;  /* 0x001000ff79000388 */ /* 0x0005e20000000800 */
[CC--:B------:R-:W-:Y:S03]  /*104d0*/  LEA R12, P1, R4.reuse, R119.reuse, 0x1 ;  /* 0x00000077040c7211 */ /* 0x0c0fe600078208ff */
[----:B------:R2:W-:Y:S01]  /*104e0*/  @P0 STS [R121+0x1004], RZ ;  /* 0x001004ff79000388 */ /* 0x0005e20000000800 */
[--C-:B------:R-:W-:Y:S02]  /*104f0*/  LEA.HI.X R13, R4, R118, R2.reuse, 0x1, P1 ;  /* 0x00000076040d7211 */ /* 0x100fe400008f0c02 */
        /* <DEDUP_REMOVED lines=39> */
.L_x_4196:
        /* <DEDUP_REMOVED lines=76> */
[C---:B------:R-:W-:Y:S01]  /*10c30*/  FADD.FTZ R4, -R2.reuse, R87 ;  /* 0x0000005702047221 */ /* 0x040fe20000010100 */
[C---:B------:R-:W-:Y:S01]  /*10c40*/  FMUL.FTZ R50, R2.reuse, UR4 ;  /* 0x0000000402327c20 */ /* 0x040fe20008410000 */
[----:B------:R-:W-:Y:S02]  /*10c50*/  FSETP.NEU.FTZ.AND P1, PT, R2, -INF , PT ;  /* 0xff8000000200780b */ /* 0x000fe40003f3d000 */
[--C-:B------:R-:W-:Y:S01]  /*10c60*/  FFMA.FTZ R64, R46, UR4, -R48.reuse ;  /* 0x000000042e407c23 */ /* 0x100fe20008010830 */
[--C-:B------:R-:W-:Y:S01]  /*10c70*/  FFMA.FTZ R10, R10, UR4, -R48.reuse ;  /* 0x000000040a0a7c23 */ /* 0x100fe20008010830 */
[----:B------:R-:W-:Y:S01]  /*10c80*/  FSEL R50, R50, RZ, P1 ;  /* 0x000000ff32327208 */ /* 0x000fe20000800000 */
[----:B------:R-:W-:Y:S01]  /*10c90*/  FFMA.FTZ R89, R151, UR4, -R48 ;  /* 0x0000000497597c23 */ /* 0x000fe20008010830 */
[----:B--2---:R-:W-:Y:S01]  /*10ca0*/  FMUL.FTZ R6, R4, UR4 ;  /* 0x0000000404067c20 */ /* 0x004fe20008410000 */
[----:B------:R-:W-:Y:S01]  /*10cb0*/  FADD.FTZ R4, -R0, R86 ;  /* 0x0000005600047221 */ /* 0x000fe20000010100 */
        /* <DEDUP_REMOVED lines=19> */
[----:B------:R-:W-:Y:S01]  /*10df0*/  FFMA.FTZ R52, R52, UR4, -R50 ;  /* 0x0000000434347c23 */ /* 0x000fe20008010832 */
[----:B------:R-:W-:Y:S01]  /*10e00*/  FMUL.FTZ R4, R4, UR4 ;  /* 0x0000000404047c20 */ /* 0x000fe20008410000 */
[--C-:B------:R-:W-:Y:S01]  /*10e10*/  FFMA.FTZ R25, R137, UR4, -R48.reuse ;  /* 0x0000000489197c23 */ /* 0x100fe20008010830 */
[--C-:B------:R-:W-:Y:S01]  /*10e20*/  FFMA.FTZ R56, R139, UR4, -R48.reuse ;  /* 0x000000048b387c23 */ /* 0x100fe20008010830 */
[--C-:B------:R-:W-:Y:S03]  /*10e30*/  FFMA.FTZ R65, R152, UR4, -R48.reuse ;  /* 0x0000000498417c23 */ /* 0x100fe60008010830 */
[----:B------:R3:W4:Y:S01]  /*10e40*/  MUFU.EX2 R21, R4 ;  /* 0x0000000400157308 */ /* 0x0007220000000800 */
[C---:B-1----:R-:W-:Y:S01]  /*10e50*/  FMUL.FTZ R12, R6.reuse, R76 ;  /* 0x0000004c060c7220 */ /* 0x042fe20000410000 */
[C---:B------:R-:W-:Y:S01]  /*10e60*/  FMUL.FTZ R5, R6.reuse, R69 ;  /* 0x0000004506057220 */ /* 0x040fe20000410000 */
[C---:B------:R-:W-:Y:S01]  /*10e70*/  FMUL.FTZ R8, R6.reuse, R72 ;  /* 0x0000004806087220 */ /* 0x040fe20000410000 */
[C---:B------:R-:W-:Y:S01]  /*10e80*/  FMUL.FTZ R9, R6.reuse, R73 ;  /* 0x0000004906097220 */ /* 0x040fe20000410000 */
[C---:B------:R-:W-:Y:S01]  /*10e90*/  FMUL.FTZ R13, R6.reuse, R77 ;  /* 0x0000004d060d7220 */ /* 0x040fe20000410000 */
[C---:B------:R-:W-:Y:S01]  /*10ea0*/  FMUL.FTZ R16, R6.reuse, R80 ;  /* 0x0000005006107220 */ /* 0x040fe20000410000 */
[--C-:B------:R-:W-:Y:S03]  /*10eb0*/  FFMA.FTZ R80, R35, UR4, -R48.reuse ;  /* 0x0000000423507c23 */ /* 0x100fe60008010830 */
[----:B------:R1:W-:Y:S01]  /*10ec0*/  MUFU.EX2 R69, R10 ;  /* 0x0000000a00457308 */ /* 0x0003e20000000800 */
[----:B------:R-:W-:Y:S01]  /*10ed0*/  FMUL.FTZ R17, R6, R81 ;  /* 0x0000005106117220 */ /* 0x000fe20000410000 */
[----:B------:R-:W-:Y:S01]  /*10ee0*/  FFMA.FTZ R73, R146, UR4, -R48 ;  /* 0x0000000492497c23 */ /* 0x000fe20008010830 */
[----:B------:R-:W-:Y:S01]  /*10ef0*/  FFMA.FTZ R81, R144, UR4, -R50 ;  /* 0x0000000490517c23 */ /* 0x000fe20008010832 */
[----:B------:R-:W-:Y:S01]  /*10f00*/  FFMA.FTZ R76, R93, UR4, -R48 ;  /* 0x000000045d4c7c23 */ /* 0x000fe20008010830 */
[----:B------:R-:W-:Y:S01]  /*10f10*/  FFMA.FTZ R93, R141, UR4, -R50 ;  /* 0x000000048d5d7c23 */ /* 0x000fe20008010832 */
[C---:B--2---:R-:W-:Y:S01]  /*10f20*/  FFMA.FTZ R58, R6.reuse, R128, R24 ;  /* 0x00000080063a7223 */ /* 0x044fe20000010018 */
[--C-:B------:R-:W-:Y:S03]  /*10f30*/  FFMA.FTZ R128, R95, UR4, -R48.reuse ;  /* 0x000000045f807c23 */ /* 0x100fe60008010830 */
[----:B------:R-:W2:Y:S01]  /*10f40*/  MUFU.EX2 R25, R25 ;  /* 0x0000001900197308 */ /* 0x000ea20000000800 */
[----:B---3--:R-:W-:Y:S01]  /*10f50*/  FMUL.FTZ R4, R6, R68 ;  /* 0x0000004406047220 */ /* 0x008fe20000410000 */
[C---:B----4-:R-:W-:Y:S01]  /*10f60*/  FMUL.FTZ R6, R21.reuse, R70 ;  /* 0x0000004615067220 */ /* 0x050fe20000410000 */
[----:B------:R-:W-:Y:S01]  /*10f70*/  FFMA.FTZ R70, R34, UR4, -R48 ;  /* 0x0000000422467c23 */ /* 0x000fe20008010830 */
[C---:B------:R-:W-:Y:S01]  /*10f80*/  FMUL.FTZ R7, R21.reuse, R71 ;  /* 0x0000004715077220 */ /* 0x040fe20000410000 */
[C---:B------:R-:W-:Y:S01]  /*10f90*/  FMUL.FTZ R11, R21.reuse, R75 ;  /* 0x0000004b150b7220 */ /* 0x040fe20000410000 */
[C---:B------:R-:W-:Y:S01]  /*10fa0*/  FMUL.FTZ R14, R21.reuse, R78 ;  /* 0x0000004e150e7220 */ /* 0x040fe20000410000 */
[----:B------:R-:W-:Y:S03]  /*10fb0*/  FMUL.FTZ R15, R21, R79 ;  /* 0x0000004f150f7220 */ /* 0x000fe60000410000 */
[----:B------:R-:W3:Y:S01]  /*10fc0*/  MUFU.EX2 R55, R55 ;  /* 0x0000003700377308 */ /* 0x000ee20000000800 */
[--C-:B------:R-:W-:Y:S01]  /*10fd0*/  FFMA.FTZ R79, R33, UR4, -R50.reuse ;  /* 0x00000004214f7c23 */ /* 0x100fe20008010832 */
[C---:B-1----:R-:W-:Y:S01]  /*10fe0*/  FMUL.FTZ R10, R21.reuse, R74 ;  /* 0x0000004a150a7220 */ /* 0x042fe20000410000 */
[--C-:B------:R-:W-:Y:S01]  /*10ff0*/  FFMA.FTZ R74, R32, UR4, -R50.reuse ;  /* 0x00000004204a7c23 */ /* 0x100fe20008010832 */
[C---:B------:R-:W-:Y:S01]  /*11000*/  FMUL.FTZ R18, R21.reuse, R82 ;  /* 0x0000005215127220 */ /* 0x040fe20000410000 */
[----:B------:R-:W-:Y:S01]  /*11010*/  LDSM.16.MT88.4 R32, [R103+0x3800] ;  /* 0x003800006720783b */ /* 0x000fe20000004200 */
[----:B------:R-:W-:Y:S01]  /*11020*/  FMUL.FTZ R19, R21, R83 ;  /* 0x0000005315137220 */ /* 0x000fe20000410000 */
[--C-:B------:R-:W-:Y:S03]  /*11030*/  FFMA.FTZ R83, R142, UR4, -R50.reuse ;  /* 0x000000048e537c23 */ /* 0x100fe60008010832 */
[----:B------:R-:W1:Y:S01]  /*11040*/  MUFU.EX2 R56, R56 ;  /* 0x0000003800387308 */ /* 0x000e620000000800 */
[----:B------:R-:W-:Y:S01]  /*11050*/  FFMA.FTZ R68, R147, UR4, -R50 ;  /* 0x0000000493447c23 */ /* 0x000fe20008010832 */
[----:B------:R-:W-:Y:S01]  /*11060*/  FFMA.FTZ R75, R145, UR4, -R48 ;  /* 0x00000004914b7c23 */ /* 0x000fe20008010830 */
[--C-:B------:R-:W-:Y:S01]  /*11070*/  FFMA.FTZ R71, R37, UR4, -R50.reuse ;  /* 0x0000000425477c23 */ /* 0x100fe20008010832 */
[----:B------:R-:W-:Y:S01]  /*11080*/  FFMA.FTZ R82, R140, UR4, -R50 ;  /* 0x000000048c527c23 */ /* 0x000fe20008010832 */
[----:B--2---:R-:W-:Y:S01]  /*11090*/  FFMA.FTZ R21, R21, R127, R25 ;  /* 0x0000007f15157223 */ /* 0x004fe20000010019 */
[--C-:B------:R-:W-:Y:S01]  /*110a0*/  FFMA.FTZ R78, R136, UR4, -R48.reuse ;  /* 0x00000004884e7c23 */ /* 0x100fe20008010830 */
[--C-:B------:R-:W-:Y:S03]  /*110b0*/  FFMA.FTZ R127, R138, UR4, -R48.reuse ;  /* 0x000000048a7f7c23 */ /* 0x100fe60008010830 */
[----:B------:R-:W2:Y:S01]  /*110c0*/  MUFU.EX2 R57, R57 ;  /* 0x0000003900397308 */ /* 0x000ea20000000800 */
[----:B---3--:R-:W-:Y:S01]  /*110d0*/  F2FP.BF16.F32.PACK_AB R24, R55, R24 ;  /* 0x000000183718723e */ /* 0x008fe200000010ff */
[----:B------:R-:W-:Y:S01]  /*110e0*/  FFMA.FTZ R72, R149, UR4, -R48 ;  /* 0x0000000495487c23 */ /* 0x000fe20008010830 */
[----:B------:R-:W-:Y:S01]  /*110f0*/  FADD.FTZ R58, R55, R58 ;  /* 0x0000003a373a7221 */ /* 0x000fe20000010000 */
[----:B------:R-:W-:Y:S01]  /*11100*/  FFMA.FTZ R55, R158, UR4, -R50 ;  /* 0x000000049e377c23 */ /* 0x000fe20008010832 */
[--C-:B------:R-:W-:Y:S01]  /*11110*/  FFMA.FTZ R77, R38, UR4, -R48.reuse ;  /* 0x00000004264d7c23 */ /* 0x100fe20008010830 */
[--C-:B------:R-:W-:Y:S01]  /*11120*/  FFMA.FTZ R95, R92, UR4, -R48.reuse ;  /* 0x000000045c5f7c23 */ /* 0x100fe20008010830 */
[--C-:B------:R-:W-:Y:S03]  /*11130*/  FFMA.FTZ R92, R143, UR4, -R48.reuse ;  /* 0x000000048f5c7c23 */ /* 0x100fe60008010830 */
[----:B------:R-:W3:Y:S01]  /*11140*/  MUFU.EX2 R62, R62 ;  /* 0x0000003e003e7308 */ /* 0x000ee20000000800 */
[C---:B-1----:R-:W-:Y:S01]  /*11150*/  F2FP.BF16.F32.PACK_AB R25, R56.reuse, R25 ;  /* 0x000000193819723e */ /* 0x042fe200000010ff */
[----:B------:R-:W-:Y:S01]  /*11160*/  FADD.FTZ R90, R56, R21 ;  /* 0x00000015385a7221 */ /* 0x000fe20000010000 */
[--C-:B------:R-:W-:Y:S01]  /*11170*/  FFMA.FTZ R21, R155, UR4, -R48.reuse ;  /* 0x000000049b157c23 */ /* 0x100fe20008010830 */
[--C-:B------:R-:W-:Y:S01]  /*11180*/  FFMA.FTZ R61, R150, UR4, -R48.reuse ;  /* 0x00000004963d7c23 */ /* 0x100fe20008010830 */
[----:B------:R-:W-:Y:S01]  /*11190*/  FFMA.FTZ R56, R159, UR4, -R48 ;  /* 0x000000049f387c23 */ /* 0x000fe20008010830 */
[----:B------:R-:W-:Y:S01]  /*111a0*/  FADD.FTZ R37, R69, R90 ;  /* 0x0000005a45257221 */ /* 0x000fe20000010000 */
[----:B------:R-:W-:Y:S03]  /*111b0*/  FFMA.FTZ R90, R42, UR4, -R48 ;  /* 0x000000042a5a7c23 */ /* 0x000fe60008010830 */
[----:B------:R-:W1:Y:S01]  /*111c0*/  MUFU.EX2 R76, R76 ;  /* 0x0000004c004c7308 */ /* 0x000e620000000800 */
[----:B--2---:R-:W-:Y:S01]  /*111d0*/  FADD.FTZ R94, R57, R58 ;  /* 0x0000003a395e7221 */ /* 0x004fe20000010000 */
[----:B------:R-:W-:Y:S01]  /*111e0*/  FFMA.FTZ R58, R156, UR4, -R50 ;  /* 0x000000049c3a7c23 */ /* 0x000fe20008010832 */
[--C-:B------:R-:W-:Y:S01]  /*111f0*/  FFMA.FTZ R53, R53, UR4, -R48.reuse ;  /* 0x0000000435357c23 */ /* 0x100fe20008010830 */
[----:B------:R-:W-:Y:S01]  /*11200*/  ISETP.GT.AND P0, PT, R120, R109, PT ;  /* 0x0000006d7800720c */ /* 0x000fe20003f04270 */
[--C-:B------:R-:W-:Y:S01]  /*11210*/  FFMA.FTZ R51, R51, UR4, -R48.reuse ;  /* 0x0000000433337c23 */ /* 0x100fe20008010830 */
[----:B------:R-:W-:Y:S04]  /*11220*/  FFMA.FTZ R49, R49, UR4, -R48 ;  /* 0x0000000431317c23 */ /* 0x000fe80008010830 */
[----:B------:R-:W2:Y:S01]  /*11230*/  MUFU.EX2 R86, R86 ;  /* 0x0000005600567308 */ /* 0x000ea20000000800 */
[C---:B---3--:R-:W-:Y:S01]  /*11240*/  F2FP.BF16.F32.PACK_AB R26, R62.reuse, R57 ;  /* 0x000000393e1a723e */ /* 0x048fe200000010ff */
[----:B------:R-:W-:Y:S01]  /*11250*/  FADD.FTZ R38, R62, R94 ;  /* 0x0000005e3e267221 */ /* 0x000fe20000010000 */
[----:B------:R-:W-:Y:S01]  /*11260*/  FFMA.FTZ R94, R44, UR4, -R48 ;  /* 0x000000042c5e7c23 */ /* 0x000fe20008010830 */
[----:B------:R-:W-:Y:S01]  /*11270*/  FFMA.FTZ R62, R162, UR4, -R50 ;  /* 0x00000004a23e7c23 */ /* 0x000fe20008010832 */
[--C-:B------:R-:W-:Y:S05]  /*11280*/  FFMA.FTZ R57, R160, UR4, -R48.reuse ;  /* 0x00000004a0397c23 */ /* 0x100fea0008010830 */
[----:B------:R-:W3:Y:S01]  /*11290*/  MUFU.EX2 R87, R87 ;  /* 0x0000005700577308 */ /* 0x000ee20000000800 */
[C---:B-1----:R-:W-:Y:S01]  /*112a0*/  FADD.FTZ R37, R76.reuse, R37 ;  /* 0x000000254c257221 */ /* 0x042fe20000010000 */
[----:B------:R-:W-:Y:S01]  /*112b0*/  F2FP.BF16.F32.PACK_AB R27, R76, R69 ;  /* 0x000000454c1b723e */ /* 0x000fe200000010ff */
[--C-:B------:R-:W-:Y:S01]  /*112c0*/  FFMA.FTZ R76, R47, UR4, -R48.reuse ;  /* 0x000000042f4c7c23 */ /* 0x100fe20008010830 */
[----:B------:R-:W-:Y:S06]  /*112d0*/  FFMA.FTZ R69, R45, UR4, -R48 ;  /* 0x000000042d457c23 */ /* 0x000fec0008010830 */
[----:B------:R-:W1:Y:S01]  /*112e0*/  MUFU.EX2 R78, R78 ;  /* 0x0000004e004e7308 */ /* 0x000e620000000800 */
[C---:B------:R-:W-:Y:S05]  /*112f0*/  HMMA.16816.F32.BF16 R4, R24.reuse, R28, R4 ;  /* 0x0000001c1804723c */ /* 0x040fea0000041804 */
[----:B--2---:R-:W-:Y:S01]  /*11300*/  FADD.FTZ R38, R86, R38 ;  /* 0x0000002656267221 */ /* 0x004fe20000010000 */
[C---:B------:R-:W-:Y:S03]  /*11310*/  HMMA.16816.F32.BF16 R8, R24.reuse, R30, R8 ;  /* 0x0000001e1808723c */ /* 0x040fe60000041808 */
[----:B------:R-:W2:Y:S01]  /*11320*/  MUFU.EX2 R127, R127 ;  /* 0x0000007f007f7308 */ /* 0x000ea20000000800 */
[----:B------:R-:W4:Y:S01]  /*11330*/  LDSM.16.MT88.4 R28, [R103+0x3000] ;  /* 0x00300000671c783b */ /* 0x000f220000004200 */
[----:B---3--:R-:W-:Y:S08]  /*11340*/  FADD.FTZ R45, R87, R38 ;  /* 0x00000026572d7221 */ /* 0x008ff00000010000 */
[----:B------:R-:W3:Y:S01]  /*11350*/  MUFU.EX2 R93, R93 ;  /* 0x0000005d005d7308 */ /* 0x000ee20000000800 */
[----:B-1----:R-:W-:Y:S09]  /*11360*/  FADD.FTZ R46, R78, R37 ;  /* 0x000000254e2e7221 */ /* 0x002ff20000010000 */
[----:B------:R-:W1:Y:S01]  /*11370*/  MUFU.EX2 R88, R88 ;  /* 0x0000005800587308 */ /* 0x000e620000000800 */
[----:B--2---:R-:W-:Y:S09]  /*11380*/  FADD.FTZ R46, R127, R46 ;  /* 0x0000002e7f2e7221 */ /* 0x004ff20000010000 */
[----:B------:R-:W-:Y:S01]  /*11390*/  MUFU.EX2 R128, R128 ;  /* 0x0000008000807308 */ /* 0x000fe20000000800 */
[----:B---3--:R-:W-:Y:S09]  /*113a0*/  FADD.FTZ R45, R93, R45 ;  /* 0x0000002d5d2d7221 */ /* 0x008ff20000010000 */
[----:B------:R-:W2:Y:S01]  /*113b0*/  MUFU.EX2 R95, R95 ;  /* 0x0000005f005f7308 */ /* 0x000ea20000000800 */
[C---:B-1----:R-:W-:Y:S09]  /*113c0*/  FADD.FTZ R45, R88.reuse, R45 ;  /* 0x0000002d582d7221 */ /* 0x042ff20000010000 */
[----:B------:R-:W-:Y:S01]  /*113d0*/  MUFU.EX2 R91, R91 ;  /* 0x0000005b005b7308 */ /* 0x000fe20000000800 */
[C---:B----4-:R-:W-:Y:S06]  /*113e0*/  HMMA.16816.F32.BF16 R12, R24.reuse, R28, R12 ;  /* 0x0000001c180c723c */ /* 0x050fec000004180c */
[----:B------:R-:W-:Y:S03]  /*113f0*/  HMMA.16816.F32.BF16 R16, R24, R30, R16 ;  /* 0x0000001e1810723c */ /* 0x000fe60000041810 */
[----:B------:R-:W-:Y:S01]  /*11400*/  MUFU.EX2 R83, R83 ;  /* 0x0000005300537308 */ /* 0x000fe20000000800 */
[----:B------:R-:W1:Y:S03]  /*11410*/  LDSM.16.MT88.4 R28, [R104+0x3400] ;  /* 0x00340000681c783b */ /* 0x000e660000004200 */
[----:B------:R-:W-:Y:S01]  /*11420*/  F2FP.BF16.F32.PACK_AB R24, R87, R86 ;  /* 0x000000565718723e */ /* 0x000fe200000010ff */
[----:B------:R-:W-:Y:S05]  /*11430*/  FFMA.FTZ R86, R39, UR4, -R50 ;  /* 0x0000000427567c23 */ /* 0x000fea0008010832 */
[----:B------:R-:W-:Y:S01]  /*11440*/  MUFU.EX2 R92, R92 ;  /* 0x0000005c005c7308 */ /* 0x000fe20000000800 */
[----:B------:R-:W-:Y:S01]  /*11450*/  FFMA.FTZ R87, R43, UR4, -R48 ;  /* 0x000000042b577c23 */ /* 0x000fe20008010830 */
[----:B------:R-:W-:Y:S02]  /*11460*/  F2FP.BF16.F32.PACK_AB R25, R127, R78 ;  /* 0x0000004e7f19723e */ /* 0x000fe400000010ff */
[----:B------:R-:W-:Y:S01]  /*11470*/  F2FP.BF16.F32.PACK_AB R26, R88, R93 ;  /* 0x0000005d581a723e */ /* 0x000fe200000010ff */
[----:B------:R-:W-:Y:S01]  /*11480*/  FFMA.FTZ R88, R40, UR4, -R50 ;  /* 0x0000000428587c23 */ /* 0x000fe20008010832 */
[C---:B--2---:R-:W-:Y:S04]  /*11490*/  F2FP.BF16.F32.PACK_AB R27, R95.reuse, R128 ;  /* 0x000000805f1b723e */ /* 0x044fe800000010ff */
[----:B------:R-:W2:Y:S01]  /*114a0*/  MUFU.EX2 R73, R73 ;  /* 0x0000004900497308 */ /* 0x000ea20000000800 */
[----:B------:R-:W-:Y:S04]  /*114b0*/  FADD.FTZ R128, R128, R46 ;  /* 0x0000002e80807221 */ /* 0x000fe80000010000 */
[----:B------:R-:W-:Y:S05]  /*114c0*/  FADD.FTZ R128, R95, R128 ;  /* 0x000000805f807221 */ /* 0x000fea0000010000 */
[----:B------:R-:W-:Y:S10]  /*114d0*/  MUFU.EX2 R68, R68 ;  /* 0x0000004400447308 */ /* 0x000ff40000000800 */
[----:B------:R-:W-:Y:S10]  /*114e0*/  MUFU.EX2 R63, R63 ;  /* 0x0000003f003f7308 */ /* 0x000ff40000000800 */
[----:B------:R-:W-:Y:S01]  /*114f0*/  MUFU.EX2 R72, R72 ;  /* 0x0000004800487308 */ /* 0x000fe20000000800 */
[C---:B-1----:R-:W-:Y:S06]  /*11500*/  HMMA.16816.F32.BF16 R4, R24.reuse, R28, R4 ;  /* 0x0000001c1804723c */ /* 0x042fec0000041804 */
[C---:B------:R-:W-:Y:S03]  /*11510*/  HMMA.16816.F32.BF16 R8, R24.reuse, R30, R8 ;  /* 0x0000001e1808723c */ /* 0x040fe60000041808 */
[----:B------:R-:W1:Y:S01]  /*11520*/  MUFU.EX2 R75, R75 ;  /* 0x0000004b004b7308 */ /* 0x000e620000000800 */
[----:B------:R-:W3:Y:S09]  /*11530*/  LDSM.16.MT88.4 R28, [R103+0x3400] ;  /* 0x00340000671c783b */ /* 0x000ef20000004200 */
[----:B------:R4:W-:Y:S10]  /*11540*/  MUFU.EX2 R78, R36 ;  /* 0x00000024004e7308 */ /* 0x0009f40000000800 */
[----:B------:R-:W5:Y:S10]  /*11550*/  MUFU.EX2 R82, R82 ;  /* 0x0000005200527308 */ /* 0x000f740000000800 */
[----:B------:R-:W5:Y:S01]  /*11560*/  MUFU.EX2 R81, R81 ;  /* 0x0000005100517308 */ /* 0x000f620000000800 */
[----:B----4-:R-:W-:Y:S09]  /*11570*/  LDSM.16.MT88.4 R36, [R103+0x3c00] ;  /* 0x003c00006724783b */ /* 0x010ff20000004200 */
[----:B------:R-:W-:Y:S10]  /*11580*/  MUFU.EX2 R89, R89 ;  /* 0x0000005900597308 */ /* 0x000ff40000000800 */
[----:B------:R-:W4:Y:S01]  /*11590*/  MUFU.EX2 R65, R65 ;  /* 0x0000004100417308 */ /* 0x000f220000000800 */
[C---:B---3--:R-:W-:Y:S06]  /*115a0*/  HMMA.16816.F32.BF16 R12, R24.reuse, R28, R12 ;  /* 0x0000001c180c723c */ /* 0x048fec000004180c */
[----:B------:R-:W-:Y:S03]  /*115b0*/  HMMA.16816.F32.BF16 R16, R24, R30, R16 ;  /* 0x0000001e1810723c */ /* 0x000fe60000041810 */
[----:B------:R-:W-:Y:S01]  /*115c0*/  MUFU.EX2 R67, R67 ;  /* 0x0000004300437308 */ /* 0x000fe20000000800 */
[----:B------:R-:W3:Y:S03]  /*115d0*/  LDSM.16.MT88.4 R28, [R104+0x3800] ;  /* 0x00380000681c783b */ /* 0x000ee60000004200 */
[----:B--2---:R-:W-:Y:S01]  /*115e0*/  F2FP.BF16.F32.PACK_AB R25, R73, R92 ;  /* 0x0000005c4919723e */ /* 0x004fe200000010ff */
[----:B------:R-:W-:Y:S05]  /*115f0*/  FADD.FTZ R92, R92, R128 ;  /* 0x000000805c5c7221 */ /* 0x000fea0000010000 */
[----:B------:R-:W2:Y:S01]  /*11600*/  MUFU.EX2 R60, R60 ;  /* 0x0000003c003c7308 */ /* 0x000ea20000000800 */
[----:B-1----:R-:W-:Y:S01]  /*11610*/  F2FP.BF16.F32.PACK_AB R27, R75, R72 ;  /* 0x000000484b1b723e */ /* 0x002fe200000010ff */
[----:B------:R-:W-:Y:S01]  /*11620*/  FADD.FTZ R92, R73, R92 ;  /* 0x0000005c495c7221 */ /* 0x000fe20000010000 */
[----:B------:R-:W-:Y:S01]  /*11630*/  F2FP.BF16.F32.PACK_AB R24, R83, R91 ;  /* 0x0000005b5318723e */ /* 0x000fe200000010ff */
[----:B------:R-:W-:Y:S01]  /*11640*/  FADD.FTZ R91, R91, R45 ;  /* 0x0000002d5b5b7221 */ /* 0x000fe20000010000 */
[----:B------:R-:W-:Y:S01]  /*11650*/  F2FP.BF16.F32.PACK_AB R26, R63, R68 ;  /* 0x000000443f1a723e */ /* 0x000fe200000010ff */
        /* <DEDUP_REMOVED lines=8> */
[----:B-----5:R-:W-:Y:S05]  /*116e0*/  FADD.FTZ R83, R82, R83 ;  /* 0x0000005352537221 */ /* 0x020fea0000010000 */
[----:B------:R5:W-:Y:S10]  /*116f0*/  MUFU.EX2 R93, R41 ;  /* 0x00000029005d7308 */ /* 0x000bf40000000800 */
[----:B------:R-:W1:Y:S01]  /*11700*/  MUFU.EX2 R74, R74 ;  /* 0x0000004a004a7308 */ /* 0x000e620000000800 */
[C---:B---3--:R-:W-:Y:S06]  /*11710*/  HMMA.16816.F32.BF16 R4, R24.reuse, R28, R4 ;  /* 0x0000001c1804723c */ /* 0x048fec0000041804 */
[C---:B------:R-:W-:Y:S03]  /*11720*/  HMMA.16816.F32.BF16 R8, R24.reuse, R30, R8 ;  /* 0x0000001e1808723c */ /* 0x040fe60000041808 */
[----:B------:R-:W3:Y:S01]  /*11730*/  MUFU.EX2 R79, R79 ;  /* 0x0000004f004f7308 */ /* 0x000ee20000000800 */
[----:B------:R-:W3:Y:S02]  /*11740*/  LDSM.16.MT88.4 R28, [R104+0x3c00] ;  /* 0x003c0000681c783b */ /* 0x000ee40000004200 */
[C---:B------:R-:W-:Y:S07]  /*11750*/  HMMA.16816.F32.BF16 R12, R24.reuse, R32, R12 ;  /* 0x00000020180c723c */ /* 0x040fee000004180c */
[----:B------:R-:W-:Y:S01]  /*11760*/  MUFU.EX2 R80, R80 ;  /* 0x0000005000507308 */ /* 0x000fe20000000800 */
[----:B-----5:R-:W-:Y:S01]  /*11770*/  LDSM.16.MT88.4 R40, [R103+0x4000] ;  /* 0x004000006728783b */ /* 0x020fe20000004200 */
[----:B------:R-:W-:Y:S08]  /*11780*/  HMMA.16816.F32.BF16 R16, R24, R34, R16 ;  /* 0x000000221810723c */ /* 0x000ff00000041810 */
[----:B------:R-:W5:Y:S01]  /*11790*/  MUFU.EX2 R21, R21 ;  /* 0x0000001500157308 */ /* 0x000f620000000800 */
[----:B------:R-:W5:Y:S02]  /*117a0*/  LDSM.16.MT88.4 R32, [R104+0x4000] ;  /* 0x004000006820783b */ /* 0x000f640000004200 */
[C---:B------:R-:W-:Y:S01]  /*117b0*/  F2FP.BF16.F32.PACK_AB R24, R81.reuse, R82 ;  /* 0x000000525118723e */ /* 0x040fe200000010ff */
[----:B------:R-:W-:Y:S01]  /*117c0*/  FADD.FTZ R81, R81, R83 ;  /* 0x0000005351517221 */ /* 0x000fe20000010000 */
[----:B----4-:R-:W-:Y:S01]  /*117d0*/  F2FP.BF16.F32.PACK_AB R25, R65, R89 ;  /* 0x000000594119723e */ /* 0x010fe200000010ff */
[----:B------:R-:W-:Y:S04]  /*117e0*/  FADD.FTZ R89, R89, R72 ;  /* 0x0000004859597221 */ /* 0x000fe80000010000 */
[----:B------:R-:W-:Y:S01]  /*117f0*/  MUFU.EX2 R59, R59 ;  /* 0x0000003b003b7308 */ /* 0x000fe20000000800 */
[----:B--2---:R-:W-:Y:S01]  /*11800*/  F2FP.BF16.F32.PACK_AB R26, R60, R67 ;  /* 0x000000433c1a723e */ /* 0x004fe200000010ff */
[----:B------:R-:W-:Y:S01]  /*11810*/  FADD.FTZ R81, R67, R81 ;  /* 0x0000005143517221 */ /* 0x000fe20000010000 */
[----:B-1----:R-:W-:Y:S01]  /*11820*/  F2FP.BF16.F32.PACK_AB R27, R70, R61 ;  /* 0x0000003d461b723e */ /* 0x002fe200000010ff */
[----:B------:R-:W-:Y:S02]  /*11830*/  FADD.FTZ R89, R65, R89 ;  /* 0x0000005941597221 */ /* 0x000fe40000010000 */
[----:B------:R-:W-:Y:S04]  /*11840*/  FADD.FTZ R81, R60, R81 ;  /* 0x000000513c517221 */ /* 0x000fe80000010000 */
[----:B------:R-:W1:Y:S01]  /*11850*/  MUFU.EX2 R55, R55 ;  /* 0x0000003700377308 */ /* 0x000e620000000800 */
[----:B------:R-:W-:Y:S01]  /*11860*/  FADD.FTZ R89, R61, R89 ;  /* 0x000000593d597221 */ /* 0x000fe20000010000 */
[----:B------:R-:W-:Y:S03]  /*11870*/  FADD.FTZ R81, R74, R81 ;  /* 0x000000514a517221 */ /* 0x000fe60000010000 */
[----:B------:R-:W-:Y:S05]  /*11880*/  FADD.FTZ R70, R70, R89 ;  /* 0x0000005946467221 */ /* 0x000fea0000010000 */
[----:B------:R-:W-:Y:S01]  /*11890*/  MUFU.EX2 R56, R56 ;  /* 0x0000003800387308 */ /* 0x000fe20000000800 */
[C---:B---3--:R-:W-:Y:S06]  /*118a0*/  HMMA.16816.F32.BF16 R4, R24.reuse, R28, R4 ;  /* 0x0000001c1804723c */ /* 0x048fec0000041804 */
[C---:B------:R-:W-:Y:S03]  /*118b0*/  HMMA.16816.F32.BF16 R8, R24.reuse, R30, R8 ;  /* 0x0000001e1808723c */ /* 0x040fe60000041808 */
[----:B------:R-:W2:Y:S02]  /*118c0*/  MUFU.EX2 R57, R57 ;  /* 0x0000003900397308 */ /* 0x000ea40000000800 */
[----:B------:R-:W-:Y:S01]  /*118d0*/  F2FP.BF16.F32.PACK_AB R28, R79, R74 ;  /* 0x0000004a4f1c723e */ /* 0x000fe200000010ff */
[C---:B------:R-:W-:Y:S01]  /*118e0*/  HMMA.16816.F32.BF16 R12, R24.reuse, R36, R12 ;  /* 0x00000024180c723c */ /* 0x040fe2000004180c */
[----:B------:R-:W-:Y:S06]  /*118f0*/  LDSM.16.MT88.4 R72, [R104+0x4c00] ;  /* 0x004c00006848783b */ /* 0x000fec0000004200 */
[----:B------:R-:W-:Y:S01]  /*11900*/  MUFU.EX2 R58, R58 ;  /* 0x0000003a003a7308 */ /* 0x000fe20000000800 */
[----:B-----5:R-:W-:Y:S01]  /*11910*/  F2FP.BF16.F32.PACK_AB R29, R21, R80 ;  /* 0x00000050151d723e */ /* 0x020fe200000010ff */
[----:B------:R-:W-:Y:S01]  /*11920*/  HMMA.16816.F32.BF16 R16, R24, R38, R16 ;  /* 0x000000261810723c */ /* 0x000fe20000041810 */
[----:B------:R-:W3:Y:S07]  /*11930*/  LDSM.16.MT88.4 R36, [R103+0x4400] ;  /* 0x004400006724783b */ /* 0x000eee0000004200 */
[----:B------:R-:W4:Y:S03]  /*11940*/  MUFU.EX2 R71, R71 ;  /* 0x0000004700477308 */ /* 0x000f260000000800 */
[----:B-1----:R-:W-:Y:S01]  /*11950*/  F2FP.BF16.F32.PACK_AB R30, R55, R59 ;  /* 0x0000003b371e723e */ /* 0x002fe200000010ff */
[----:B------:R-:W-:Y:S01]  /*11960*/  FADD.FTZ R80, R80, R70 ;  /* 0x0000004650507221 */ /* 0x000fe20000010000 */
[----:B--2---:R-:W-:Y:S03]  /*11970*/  F2FP.BF16.F32.PACK_AB R31, R57, R56 ;  /* 0x00000038391f723e */ /* 0x004fe600000010ff */
[----:B------:R-:W-:Y:S01]  /*11980*/  FADD.FTZ R80, R21, R80 ;  /* 0x0000005015507221 */ /* 0x000fe20000010000 */
[----:B------:R-:W-:Y:S01]  /*11990*/  FADD.FTZ R79, R79, R81 ;  /* 0x000000514f4f7221 */ /* 0x000fe20000010000 */
[----:B------:R-:W1:Y:S02]  /*119a0*/  MUFU.EX2 R77, R77 ;  /* 0x0000004d004d7308 */ /* 0x000e640000000800 */
[C---:B------:R-:W-:Y:S05]  /*119b0*/  HMMA.16816.F32.BF16 R4, R28.reuse, R32, R4 ;  /* 0x000000201c04723c */ /* 0x040fea0000041804 */
[----:B------:R-:W-:Y:S03]  /*119c0*/  FADD.FTZ R79, R59, R79 ;  /* 0x0000004f3b4f7221 */ /* 0x000fe60000010000 */
[----:B------:R-:W-:Y:S01]  /*119d0*/  MUFU.EX2 R66, R66 ;  /* 0x0000004200427308 */ /* 0x000fe20000000800 */
[C---:B------:R-:W-:Y:S01]  /*119e0*/  HMMA.16816.F32.BF16 R8, R28.reuse, R34, R8 ;  /* 0x000000221c08723c */ /* 0x040fe20000041808 */
[----:B------:R-:W2:Y:S02]  /*119f0*/  LDSM.16.MT88.4 R32, [R104+0x4800] ;  /* 0x004800006820783b */ /* 0x000ea40000004200 */
[----:B----4-:R-:W-:Y:S01]  /*11a00*/  F2FP.BF16.F32.PACK_AB R24, R71, R58 ;  /* 0x0000003a4718723e */ /* 0x010fe200000010ff */
[----:B------:R-:W-:Y:S02]  /*11a10*/  FADD.FTZ R80, R56, R80 ;  /* 0x0000005038507221 */ /* 0x000fe40000010000 */
[C---:B------:R-:W-:Y:S03]  /*11a20*/  HMMA.16816.F32.BF16 R12, R28.reuse, R40, R12 ;  /* 0x000000281c0c723c */ /* 0x040fe6000004180c */
[----:B------:R-:W4:Y:S02]  /*11a30*/  MUFU.EX2 R62, R62 ;  /* 0x0000003e003e7308 */ /* 0x000f240000000800 */
[----:B-1----:R-:W-:Y:S01]  /*11a40*/  F2FP.BF16.F32.PACK_AB R25, R64, R77 ;  /* 0x0000004d4019723e */ /* 0x002fe200000010ff */
[----:B------:R-:W-:Y:S01]  /*11a50*/  HMMA.16816.F32.BF16 R16, R28, R42, R16 ;  /* 0x0000002a1c10723c */ /* 0x000fe20000041810 */
[----:B------:R-:W1:Y:S06]  /*11a60*/  LDSM.16.MT88.4 R40, [R103+0x4800] ;  /* 0x004800006728783b */ /* 0x000e6c0000004200 */
[----:B------:R-:W-:Y:S01]  /*11a70*/  MUFU.EX2 R76, R76 ;  /* 0x0000004c004c7308 */ /* 0x000fe20000000800 */
[----:B------:R-:W-:Y:S03]  /*11a80*/  FADD.FTZ R79, R55, R79 ;  /* 0x0000004f374f7221 */ /* 0x000fe60000010000 */
[----:B------:R-:W-:Y:S06]  /*11a90*/  FADD.FTZ R57, R57, R80 ;  /* 0x0000005039397221 */ /* 0x000fec0000010000 */
[----:B------:R-:W5:Y:S01]  /*11aa0*/  MUFU.EX2 R69, R69 ;  /* 0x0000004500457308 */ /* 0x000f620000000800 */
[----:B----4-:R-:W-:Y:S01]  /*11ab0*/  F2FP.BF16.F32.PACK_AB R26, R62, R66 ;  /* 0x000000423e1a723e */ /* 0x010fe200000010ff */
[----:B------:R-:W-:Y:S01]  /*11ac0*/  FADD.FTZ R79, R58, R79 ;  /* 0x0000004f3a4f7221 */ /* 0x000fe20000010000 */
[----:B------:R-:W-:Y:S03]  /*11ad0*/  FADD.FTZ R57, R77, R57 ;  /* 0x000000394d397221 */ /* 0x000fe60000010000 */
[----:B------:R-:W-:Y:S01]  /*11ae0*/  FADD.FTZ R71, R71, R79 ;  /* 0x0000004f47477221 */ /* 0x000fe20000010000 */
[----:B------:R-:W-:Y:S03]  /*11af0*/  FADD.FTZ R57, R64, R57 ;  /* 0x0000003940397221 */ /* 0x000fe60000010000 */
[----:B------:R-:W4:Y:S01]  /*11b00*/  MUFU.EX2 R86, R86 ;  /* 0x0000005600567308 */ /* 0x000f220000000800 */
[----:B------:R-:W-:Y:S04]  /*11b10*/  FADD.FTZ R71, R66, R71 ;  /* 0x0000004742477221 */ /* 0x000fe80000010000 */
[----:B------:R-:W-:Y:S05]  /*11b20*/  FADD.FTZ R71, R62, R71 ;  /* 0x000000473e477221 */ /* 0x000fea0000010000 */
[----:B------:R-:W-:Y:S01]  /*11b30*/  MUFU.EX2 R90, R90 ;  /* 0x0000005a005a7308 */ /* 0x000fe20000000800 */
[C---:B-----5:R-:W-:Y:S01]  /*11b40*/  F2FP.BF16.F32.PACK_AB R27, R69.reuse, R76 ;  /* 0x0000004c451b723e */ /* 0x060fe200000010ff */
[----:B------:R-:W-:Y:S04]  /*11b50*/  FADD.FTZ R76, R76, R57 ;  /* 0x000000394c4c7221 */ /* 0x000fe80000010000 */
[----:B------:R-:W-:Y:S04]  /*11b60*/  FADD.FTZ R76, R69, R76 ;  /* 0x0000004c454c7221 */ /* 0x000fe80000010000 */
[----:B------:R-:W5:Y:S01]  /*11b70*/  MUFU.EX2 R87, R87 ;  /* 0x0000005700577308 */ /* 0x000f620000000800 */
[C---:B------:R-:W-:Y:S05]  /*11b80*/  HMMA.16816.F32.BF16 R4, R24.reuse, R44, R4 ;  /* 0x0000002c1804723c */ /* 0x040fea0000041804 */
[----:B----4-:R-:W-:Y:S01]  /*11b90*/  F2FP.BF16.F32.PACK_AB R28, R78, R86 ;  /* 0x000000564e1c723e */ /* 0x010fe200000010ff */
[C---:B------:R-:W-:Y:S03]  /*11ba0*/  HMMA.16816.F32.BF16 R8, R24.reuse, R46, R8 ;  /* 0x0000002e1808723c */ /* 0x040fe60000041808 */
[----:B------:R-:W4:Y:S02]  /*11bb0*/  MUFU.EX2 R88, R88 ;  /* 0x0000005800587308 */ /* 0x000f240000000800 */
[--C-:B------:R-:W-:Y:S01]  /*11bc0*/  FFMA.FTZ R44, R23, UR4, -R50.reuse ;  /* 0x00000004172c7c23 */ /* 0x100fe20008010832 */
[----:B------:R-:W-:Y:S01]  /*11bd0*/  FFMA.FTZ R50, R22, UR4, -R50 ;  /* 0x0000000416327c23 */ /* 0x000fe20008010832 */
[C---:B---3--:R-:W-:Y:S06]  /*11be0*/  HMMA.16816.F32.BF16 R12, R24.reuse, R36, R12 ;  /* 0x00000024180c723c */ /* 0x048fec000004180c */
[----:B------:R-:W3:Y:S01]  /*11bf0*/  MUFU.EX2 R94, R94 ;  /* 0x0000005e005e7308 */ /* 0x000ee20000000800 */
[----:B------:R-:W-:Y:S01]  /*11c00*/  FADD.FTZ R86, R86, R71 ;  /* 0x0000004756567221 */ /* 0x000fe20000010000 */
[----:B-----5:R-:W-:Y:S01]  /*11c10*/  F2FP.BF16.F32.PACK_AB R29, R87, R90 ;  /* 0x0000005a571d723e */ /* 0x020fe200000010ff */
[----:B------:R-:W-:Y:S07]  /*11c20*/  HMMA.16816.F32.BF16 R16, R24, R38, R16 ;  /* 0x000000261810723c */ /* 0x000fee0000041810 */
[----:B------:R-:W5:Y:S01]  /*11c30*/  MUFU.EX2 R53, R53 ;  /* 0x0000003500357308 */ /* 0x000f620000000800 */
[----:B----4-:R-:W-:Y:S03]  /*11c40*/  F2FP.BF16.F32.PACK_AB R30, R88, R93 ;  /* 0x0000005d581e723e */ /* 0x010fe600000010ff */
[----:B------:R-:W-:Y:S01]  /*11c50*/  FADD.FTZ R90, R90, R76 ;  /* 0x0000004c5a5a7221 */ /* 0x000fe20000010000 */
[--C-:B------:R-:W-:Y:S01]  /*11c60*/  FFMA.FTZ R24, R20, UR4, -R48.reuse ;  /* 0x0000000414187c23 */ /* 0x100fe20008010830 */
[----:B------:R-:W-:Y:S01]  /*11c70*/  FFMA.FTZ R48, R3, UR4, -R48 ;  /* 0x0000000403307c23 */ /* 0x000fe20008010830 */
[----:B------:R-:W4:Y:S01]  /*11c80*/  LDSM.16.MT88.4 R20, [R103+0x4c00] ;  /* 0x004c00006714783b */ /* 0x000f220000004200 */
[----:B------:R-:W-:Y:S02]  /*11c90*/  FADD.FTZ R86, R78, R86 ;  /* 0x000000564e567221 */ /* 0x000fe40000010000 */
[----:B------:R-:W1:Y:S01]  /*11ca0*/  MUFU.EX2 R54, R54 ;  /* 0x0000003600367308 */ /* 0x000e620000000800 */
[----:B------:R-:W-:Y:S01]  /*11cb0*/  FADD.FTZ R90, R87, R90 ;  /* 0x0000005a575a7221 */ /* 0x000fe20000010000 */
[----:B------:R-:W-:Y:S01]  /*11cc0*/  MOV R87, R2 ;  /* 0x0000000200577202 */ /* 0x000fe20000000f00 */
[----:B------:R-:W-:Y:S02]  /*11cd0*/  FADD.FTZ R86, R93, R86 ;  /* 0x000000565d567221 */ /* 0x000fe40000010000 */
[----:B---3--:R-:W-:Y:S02]  /*11ce0*/  FADD.FTZ R90, R94, R90 ;  /* 0x0000005a5e5a7221 */ /* 0x008fe40000010000 */
[----:B------:R-:W-:Y:S03]  /*11cf0*/  FADD.FTZ R86, R88, R86 ;  /* 0x0000005658567221 */ /* 0x000fe60000010000 */
[----:B------:R-:W3:Y:S01]  /*11d00*/  MUFU.EX2 R52, R52 ;  /* 0x0000003400347308 */ /* 0x000ee20000000800 */
[C---:B-----5:R-:W-:Y:S01]  /*11d10*/  F2FP.BF16.F32.PACK_AB R31, R53.reuse, R94 ;  /* 0x0000005e351f723e */ /* 0x060fe200000010ff */
[----:B------:R-:W-:Y:S08]  /*11d20*/  FADD.FTZ R90, R53, R90 ;  /* 0x0000005a355a7221 */ /* 0x000ff00000010000 */
[----:B------:R-:W5:Y:S01]  /*11d30*/  MUFU.EX2 R51, R51 ;  /* 0x0000003300337308 */ /* 0x000f620000000800 */
[C---:B--2---:R-:W-:Y:S05]  /*11d40*/  HMMA.16816.F32.BF16 R4, R28.reuse, R32, R4 ;  /* 0x000000201c04723c */ /* 0x044fea0000041804 */
[----:B-1----:R-:W-:Y:S01]  /*11d50*/  FADD.FTZ R86, R54, R86 ;  /* 0x0000005636567221 */ /* 0x002fe20000010000 */
[C---:B------:R-:W-:Y:S03]  /*11d60*/  HMMA.16816.F32.BF16 R8, R28.reuse, R34, R8 ;  /* 0x000000221c08723c */ /* 0x040fe60000041808 */
[----:B------:R-:W1:Y:S02]  /*11d70*/  MUFU.EX2 R49, R49 ;  /* 0x0000003100317308 */ /* 0x000e640000000800 */
[C---:B---3--:R-:W-:Y:S01]  /*11d80*/  F2FP.BF16.F32.PACK_AB R80, R52.reuse, R54 ;  /* 0x000000363450723e */ /* 0x048fe200000010ff */
[C---:B------:R-:W-:Y:S07]  /*11d90*/  HMMA.16816.F32.BF16 R12, R28.reuse, R40, R12 ;  /* 0x000000281c0c723c */ /* 0x040fee000004180c */
[----:B------:R-:W2:Y:S01]  /*11da0*/  MUFU.EX2 R44, R44 ;  /* 0x0000002c002c7308 */ /* 0x000ea20000000800 */
[----:B-----5:R-:W-:Y:S01]  /*11db0*/  FADD.FTZ R90, R51, R90 ;  /* 0x0000005a335a7221 */ /* 0x020fe20000010000 */
[----:B------:R-:W-:Y:S08]  /*11dc0*/  HMMA.16816.F32.BF16 R16, R28, R42, R16 ;  /* 0x0000002a1c10723c */ /* 0x000ff00000041810 */
[----:B------:R-:W3:Y:S03]  /*11dd0*/  MUFU.EX2 R50, R50 ;  /* 0x0000003200327308 */ /* 0x000ee60000000800 */
[C---:B-1----:R-:W-:Y:S01]  /*11de0*/  F2FP.BF16.F32.PACK_AB R81, R49.reuse, R51 ;  /* 0x000000333151723e */ /* 0x042fe200000010ff */
[----:B------:R-:W-:Y:S01]  /*11df0*/  FADD.FTZ R86, R52, R86 ;  /* 0x0000005634567221 */ /* 0x000fe20000010000 */
[----:B------:R-:W-:Y:S05]  /*11e00*/  FADD.FTZ R90, R49, R90 ;  /* 0x0000005a315a7221 */ /* 0x000fea0000010000 */
[----:B------:R-:W1:Y:S01]  /*11e10*/  MUFU.EX2 R24, R24 ;  /* 0x0000001800187308 */ /* 0x000e620000000800 */
[----:B--2---:R-:W-:Y:S09]  /*11e20*/  FADD.FTZ R86, R44, R86 ;  /* 0x000000562c567221 */ /* 0x004ff20000010000 */
[----:B------:R-:W2:Y:S01]  /*11e30*/  MUFU.EX2 R48, R48 ;  /* 0x0000003000307308 */ /* 0x000ea20000000800 */
[C---:B---3--:R-:W-:Y:S01]  /*11e40*/  F2FP.BF16.F32.PACK_AB R82, R50.reuse, R44 ;  /* 0x0000002c3252723e */ /* 0x048fe200000010ff */
[----:B------:R-:W-:Y:S01]  /*11e50*/  FADD.FTZ R128, R50, R86 ;  /* 0x0000005632807221 */ /* 0x000fe20000010000 */
[----:B------:R-:W-:Y:S01]  /*11e60*/  MOV R86, R0 ;  /* 0x0000000000567202 */ /* 0x000fe20000000f00 */
[----:B-1----:R-:W-:Y:S01]  /*11e70*/  FADD.FTZ R90, R24, R90 ;  /* 0x0000005a185a7221 */ /* 0x002fe20000010000 */
[C---:B--2---:R-:W-:Y:S03]  /*11e80*/  F2FP.BF16.F32.PACK_AB R83, R48.reuse, R24 ;  /* 0x000000183053723e */ /* 0x044fe600000010ff */
        /* <DEDUP_REMOVED lines=8> */
.L_x_4194:
[----:B------:R-:W1:Y:S01]  /*11f10*/  SHFL.BFLY PT, R6, R128, 0x2, 0x1f ;  /* 0x0c401f0080067f89 */ /* 0x000e6200000e0000 */
[----:B------:R-:W2:Y:S01]  /*11f20*/  S2UR UR5, SR_CgaCtaId ;  /* 0x00000000000579c3 */ /* 0x000ea20000008800 */
[----:B------:R-:W-:Y:S01]  /*11f30*/  IMAD.MOV.U32 R11, RZ, RZ, 0x3f800000 ;  /* 0x3f800000ff0b7424 */ /* 0x000fe200078e00ff */
[----:B------:R-:W-:Y:S01]  /*11f40*/  UMOV UR4, 0x400 ;  /* 0x0000040000047882 */ /* 0x000fe20000000000 */
[----:B------:R-:W3:Y:S01]  /*11f50*/  S2R R4, SR_TID.X ;  /* 0x0000000000047919 */ /* 0x000ee20000002100 */
[----:B------:R-:W-:Y:S01]  /*11f60*/  IMAD.MOV.U32 R10, RZ, RZ, 0x3f800000 ;  /* 0x3f800000ff0a7424 */ /* 0x000fe200078e00ff */
[----:B------:R-:W-:Y:S01]  /*11f70*/  BSSY B0, `(.L_x_4199) ;  /* 0x0000091000007945 */ /* 0x000fe20003800000 */
[----:B------:R-:W4:Y:S02]  /*11f80*/  SHFL.BFLY PT, R3, R127, 0x2, 0x1f ;  /* 0x0c401f007f037f89 */ /* 0x000f2400000e0000 */
[----:B------:R-:W5:Y:S01]  /*11f90*/  LDC R30, c[0x0][0x270] ;  /* 0x00009c00ff1e7b82 */ /* 0x000f620000000800 */
[----:B------:R-:W5:Y:S01]  /*11fa0*/  S2R R28, SR_CTAID.Y ;  /* 0x00000000001c7919 */ /* 0x000f620000002600 */
[----:B------:R-:W5:Y:S01]  /*11fb0*/  S2R R29, SR_CTAID.X ;  /* 0x00000000001d7919 */ /* 0x000f620000002500 */
[----:B-1----:R-:W-:Y:S01]  /*11fc0*/  FADD.FTZ R6, R6, R128 ;  /* 0x0000008006067221 */ /* 0x002fe20000010000 */
[----:B--2---:R-:W-:-:S04]  /*11fd0*/  ULEA UR5, UR5, UR4, 0x18 ;  /* 0x0000000405057291 */ /* 0x004fc8000f8ec03f */
[----:B------:R-:W5:Y:S01]  /*11fe0*/  S2UR UR4, SR_CTAID.Z ;  /* 0x00000000000479c3 */ /* 0x000f620000002700 */
[----:B----4-:R-:W-:Y:S02]  /*11ff0*/  FADD.FTZ R127, R3, R127 ;  /* 0x0000007f037f7221 */ /* 0x010fe40000010000 */
[----:B------:R-:W1:Y:S01]  /*12000*/  SHFL.BFLY PT, R3, R6, 0x1, 0x1f ;  /* 0x0c201f0006037f89 */ /* 0x000e6200000e0000 */
[----:B---3--:R-:W-:-:S03]  /*12010*/  SHF.R.S32.HI R8, RZ, 0x1f, R4 ;  /* 0x0000001fff087819 */ /* 0x008fc60000011404 */
[----:B------:R-:W2:Y:S01]  /*12020*/  SHFL.BFLY PT, R5, R127, 0x1, 0x1f ;  /* 0x0c201f007f057f89 */ /* 0x000ea200000e0000 */
[CC--:B------:R-:W-:Y:S02]  /*12030*/  LEA.HI R7, R8.reuse, R4.reuse, RZ, 0x2 ;  /* 0x0000000408077211 */ /* 0x0c0fe400078f10ff */
[CC--:B------:R-:W-:Y:S02]  /*12040*/  LEA.HI R9, R8.reuse, R4.reuse, RZ, 0x3 ;  /* 0x0000000408097211 */ /* 0x0c0fe400078f18ff */
[----:B------:R-:W-:Y:S02]  /*12050*/  SHF.R.S32.HI R12, RZ, 0x2, R7 ;  /* 0x00000002ff0c7819 */ /* 0x000fe40000011407 */
[----:B------:R-:W-:Y:S02]  /*12060*/  LEA.HI R14, R8, R4, RZ, 0x6 ;  /* 0x00000004080e7211 */ /* 0x000fe400078f30ff */
[----:B------:R-:W-:Y:S02]  /*12070*/  SHF.R.S32.HI R15, RZ, 0x1f, R12 ;  /* 0x0000001fff0f7819 */ /* 0x000fe4000001140c */
[----:B------:R-:W-:-:S02]  /*12080*/  SHF.L.U32 R14, R14, 0x2, RZ ;  /* 0x000000020e0e7819 */ /* 0x000fc400000006ff */
[----:B------:R-:W-:Y:S02]  /*12090*/  LEA.HI R15, R15, R12, RZ, 0x3 ;  /* 0x0000000c0f0f7211 */ /* 0x000fe400078f18ff */
[----:B------:R-:W-:Y:S02]  /*120a0*/  LOP3.LUT R14, R14, 0x3fffff00, RZ, 0xc0, !PT ;  /* 0x3fffff000e0e7812 */ /* 0x000fe400078ec0ff */
[----:B------:R-:W-:Y:S01]  /*120b0*/  LOP3.LUT R15, R15, 0xfffffff8, RZ, 0xc0, !PT ;  /* 0xfffffff80f0f7812 */ /* 0x000fe200078ec0ff */
[----:B-1----:R-:W-:Y:S01]  /*120c0*/  FADD.FTZ R6, R6, R3 ;  /* 0x0000000306067221 */ /* 0x002fe20000010000 */
[----:B------:R-:W-:-:S03]  /*120d0*/  SHF.R.S32.HI R3, RZ, 0x3, R9 ;  /* 0x00000003ff037819 */ /* 0x000fc60000011409 */
[----:B------:R-:W-:Y:S02]  /*120e0*/  IMAD.IADD R12, R12, 0x1, -R15 ;  /* 0x000000010c0c7824 */ /* 0x000fe400078e0a0f */
[----:B--2---:R-:W-:Y:S01]  /*120f0*/  FADD.FTZ R5, R127, R5 ;  /* 0x000000057f057221 */ /* 0x004fe20000010000 */
[C---:B------:R-:W-:Y:S02]  /*12100*/  LEA.HI R13, R9.reuse, R3, RZ, 0x1 ;  /* 0x00000003090d7211 */ /* 0x040fe400078f08ff */
[----:B------:R-:W-:Y:S02]  /*12110*/  LOP3.LUT R9, R9, 0xfffffff8, RZ, 0xc0, !PT ;  /* 0xfffffff809097812 */ /* 0x000fe400078ec0ff */
[----:B------:R-:W-:Y:S02]  /*12120*/  LOP3.LUT R13, R13, 0xfffffffe, RZ, 0xc0, !PT ;  /* 0xfffffffe0d0d7812 */ /* 0x000fe400078ec0ff */
[----:B------:R-:W-:Y:S01]  /*12130*/  LEA.HI R16, R12, R12, RZ, 0x1 ;  /* 0x0000000c0c107211 */ /* 0x000fe200078f08ff */
[----:B------:R-:W-:Y:S01]  /*12140*/  IMAD.IADD R9, R4, 0x1, -R9 ;  /* 0x0000000104097824 */ /* 0x000fe200078e0a09 */
[----:B------:R-:W-:Y:S01]  /*12150*/  LEA.HI R15, R8, R4, RZ, 0x4 ;  /* 0x00000004080f7211 */ /* 0x000fe200078f20ff */
[----:B------:R-:W-:Y:S01]  /*12160*/  IMAD.IADD R13, R3, 0x1, -R13 ;  /* 0x00000001030d7824 */ /* 0x000fe200078e0a0d */
[----:B------:R-:W-:Y:S01]  /*12170*/  LOP3.LUT R17, R16, 0x1fffffe, RZ, 0xc0, !PT ;  /* 0x01fffffe10117812 */ /* 0x000fe200078ec0ff */
[----:B------:R-:W-:Y:S01]  /*12180*/  BAR.SYNC.DEFER_BLOCKING 0x0 ;  /* 0x0000000000007b1d */ /* 0x000fe20000010000 */
[----:B------:R-:W-:Y:S01]  /*12190*/  FSETP.NE.FTZ.AND P3, PT, R6, RZ, PT ;  /* 0x000000ff0600720b */ /* 0x000fe20003f75000 */
[----:B------:R-:W-:Y:S01]  /*121a0*/  IMAD R13, R13, 0x20, R14 ;  /* 0x000000200d0d7824 */ /* 0x000fe200078e020e */
[----:B------:R-:W-:-:S02]  /*121b0*/  IADD3 R14, R12, -R17, RZ ;  /* 0x800000110c0e7210 */ /* 0x000fc40007ffe0ff */
[----:B------:R-:W-:Y:S02]  /*121c0*/  SHF.R.S32.HI R12, RZ, 0x4, R15 ;  /* 0x00000004ff0c7819 */ /* 0x000fe4000001140f */
[----:B------:R-:W-:Y:S02]  /*121d0*/  LEA.HI R19, R9, R9, RZ, 0x1 ;  /* 0x0000000909137211 */ /* 0x000fe400078f08ff */
[----:B------:R-:W-:Y:S01]  /*121e0*/  FSETP.NE.FTZ.AND P2, PT, R5, RZ, PT ;  /* 0x000000ff0500720b */ /* 0x000fe20003f55000 */
[----:B------:R-:W-:Y:S01]  /*121f0*/  IMAD.SHL.U32 R12, R12, 0x40, RZ ;  /* 0x000000400c0c7824 */ /* 0x000fe200078e00ff */
[----:B------:R-:W-:Y:S02]  /*12200*/  LEA.HI R8, R8, R4, RZ, 0x5 ;  /* 0x0000000408087211 */ /* 0x000fe400078f28ff */
[----:B------:R-:W-:Y:S01]  /*12210*/  LOP3.LUT R15, R7, 0xfffffffc, RZ, 0xc0, !PT ;  /* 0xfffffffc070f7812 */ /* 0x000fe200078ec0ff */
[----:B------:R-:W1:Y:S01]  /*12220*/  @P3 MUFU.RCP R11, R6 ;  /* 0x00000006000b3308 */ /* 0x000e620000001000 */
[----:B------:R-:W-:Y:S01]  /*12230*/  SHF.R.S32.HI R16, RZ, 0x1, R16 ;  /* 0x00000001ff107819 */ /* 0x000fe20000011410 */
[----:B------:R-:W2:Y:S01]  /*12240*/  @P3 LDC R31, c[0x0][0x2e8] ;  /* 0x0000ba00ff1f3b82 */ /* 0x000ea20000000800 */
[----:B------:R-:W-:Y:S01]  /*12250*/  SHF.R.S32.HI R17, RZ, 0x1, R19 ;  /* 0x00000001ff117819 */ /* 0x000fe20000011413 */
[----:B------:R-:W-:Y:S01]  /*12260*/  IMAD.IADD R15, R4, 0x1, -R15 ;  /* 0x00000001040f7824 */ /* 0x000fe200078e0a0f */
[----:B------:R-:W-:Y:S01]  /*12270*/  SHF.R.S32.HI R7, RZ, 0x5, R8 ;  /* 0x00000005ff077819 */ /* 0x000fe20000011408 */
[----:B------:R-:W-:Y:S01]  /*12280*/  IMAD.SHL.U32 R18, R16, 0x40, RZ ;  /* 0x0000004010127824 */ /* 0x000fe200078e00ff */
[----:B------:R-:W-:Y:S01]  /*12290*/  LOP3.LUT R12, R12, 0xc0, RZ, 0xc0, !PT ;  /* 0x000000c00c0c7812 */ /* 0x000fe200078ec0ff */
[----:B------:R-:W-:Y:S01]  /*122a0*/  IMAD.SHL.U32 R17, R17, 0x8, RZ ;  /* 0x0000000811117824 */ /* 0x000fe200078e00ff */
[----:B------:R-:W3:Y:S01]  /*122b0*/  @P2 MUFU.RCP R10, R5 ;  /* 0x00000005000a2308 */ /* 0x000ee20000001000 */
[----:B------:R-:W-:Y:S01]  /*122c0*/  IMAD R15, R7, 0x100, R15 ;  /* 0x00000100070f7824 */ /* 0x000fe200078e020f */
[----:B------:R-:W-:-:S02]  /*122d0*/  LOP3.LUT R18, R18, 0xc0, RZ, 0xc0, !PT ;  /* 0x000000c012127812 */ /* 0x000fc400078ec0ff */
[----:B------:R-:W-:Y:S01]  /*122e0*/  LOP3.LUT R17, R12, 0x18, R17, 0xf8, !PT ;  /* 0x000000180c117812 */ /* 0x000fe200078ef811 */
[----:B------:R-:W-:Y:S01]  /*122f0*/  IMAD R14, R14, 0x10, R15 ;  /* 0x000000100e0e7824 */ /* 0x000fe200078e020f */
[----:B------:R-:W-:Y:S02]  /*12300*/  SHF.R.U32.HI R12, RZ, 0x3, R12 ;  /* 0x00000003ff0c7819 */ /* 0x000fe4000001160c */
[----:B------:R-:W-:Y:S01]  /*12310*/  LEA.HI R15, R18, R18, RZ, 0x1d ;  /* 0x00000012120f7211 */ /* 0x000fe200078fe8ff */
[C---:B-1----:R-:W-:Y:S01]  /*12320*/  FMUL.FTZ R68, R11.reuse, R68 ;  /* 0x000000440b447220 */ /* 0x042fe20000410000 */
[----:B------:R-:W-:Y:S01]  /*12330*/  LOP3.LUT P0, RZ, R16, 0x2, RZ, 0xc0, !PT ;  /* 0x0000000210ff7812 */ /* 0x000fe2000780c0ff */
[----:B------:R-:W-:Y:S01]  /*12340*/  FMUL.FTZ R69, R11, R69 ;  /* 0x000000450b457220 */ /* 0x000fe20000410000 */
[----:B------:R-:W-:Y:S01]  /*12350*/  LOP3.LUT R12, R17, R12, RZ, 0x3c, !PT ;  /* 0x0000000c110c7212 */ /* 0x000fe200078e3cff */
[----:B------:R-:W-:Y:S01]  /*12360*/  IMAD.U32 R15, R14, 0x2, R15 ;  /* 0x000000020e0f7824 */ /* 0x000fe200078e000f */
[----:B------:R-:W-:Y:S01]  /*12370*/  LOP3.LUT R17, R16, 0x1, RZ, 0xc0, !PT ;  /* 0x0000000110117812 */ /* 0x000fe200078ec0ff */
[C---:B------:R-:W-:Y:S01]  /*12380*/  FMUL.FTZ R72, R11.reuse, R72 ;  /* 0x000000480b487220 */ /* 0x040fe20000410000 */
[----:B------:R-:W-:Y:S01]  /*12390*/  MOV R14, 0x20 ;  /* 0x00000020000e7802 */ /* 0x000fe20000000f00 */
[----:B------:R-:W-:Y:S01]  /*123a0*/  FMUL.FTZ R73, R11, R73 ;  /* 0x000000490b497220 */ /* 0x000fe20000410000 */
[----:B------:R-:W-:Y:S01]  /*123b0*/  ISETP.NE.U32.AND P1, PT, R17, 0x1, PT ;  /* 0x000000011100780c */ /* 0x000fe20003f25070 */
[----:B------:R-:W-:Y:S01]  /*123c0*/  FMUL.FTZ R76, R11, R76 ;  /* 0x0000004c0b4c7220 */ /* 0x000fe20000410000 */
[----:B------:R-:W-:Y:S01]  /*123d0*/  LEA R15, R15, UR5, 0x2 ;  /* 0x000000050f0f7c11 */ /* 0x000fe2000f8e10ff */
[C---:B------:R-:W-:Y:S01]  /*123e0*/  FMUL.FTZ R77, R11.reuse, R77 ;  /* 0x0000004d0b4d7220 */ /* 0x040fe20000410000 */
[----:B------:R-:W-:Y:S01]  /*123f0*/  SEL R14, R14, 0xffffffe0, P1 ;  /* 0xffffffe00e0e7807 */ /* 0x000fe20000800000 */
[C---:B------:R-:W-:Y:S01]  /*12400*/  FMUL.FTZ R80, R11.reuse, R80 ;  /* 0x000000500b507220 */ /* 0x040fe20000410000 */
[----:B------:R-:W-:Y:S01]  /*12410*/  FMUL.FTZ R81, R11, R81 ;  /* 0x000000510b517220 */ /* 0x000fe20000410000 */
[----:B------:R-:W-:-:S02]  /*12420*/  VIADD R11, R15, 0x40 ;  /* 0x000000400f0b7836 */ /* 0x000fc40000000000 */
        /* <DEDUP_REMOVED lines=8> */
[C---:B------:R-:W-:Y:S01]  /*124b0*/  @P0 VIADD R11, R15.reuse, 0xffffffc0 ;  /* 0xffffffc00f0b0836 */ /* 0x040fe20000000000 */
[----:B------:R-:W-:Y:S01]  /*124c0*/  IADD3 R10, R15, R14, RZ ;  /* 0x0000000e0f0a7210 */ /* 0x000fe20007ffe0ff */
[----:B------:R-:W-:Y:S01]  /*124d0*/  STS.64 [R15], R68 ;  /* 0x000000440f007388 */ /* 0x000fe20000000a00 */
[----:B------:R-:W-:Y:S01]  /*124e0*/  LOP3.LUT R19, R19, 0xfffffffe, RZ, 0xc0, !PT ;  /* 0xfffffffe13137812 */ /* 0x000fe200078ec0ff */
[----:B------:R-:W-:Y:S01]  /*124f0*/  IMAD.IADD R14, R14, 0x1, R11 ;  /* 0x000000010e0e7824 */ /* 0x000fe200078e020b */
[----:B------:R-:W-:Y:S01]  /*12500*/  SHF.R.S32.HI R32, RZ, 0x1f, R7 ;  /* 0x0000001fff207819 */ /* 0x000fe20000011407 */
[----:B------:R-:W-:Y:S01]  /*12510*/  STS.64 [R15+0x400], R70 ;  /* 0x000400460f007388 */ /* 0x000fe20000000a00 */
[----:B------:R1:W3:Y:S01]  /*12520*/  @P3 MUFU.LG2 R33, R6 ;  /* 0x0000000600213308 */ /* 0x0002e20000000c00 */
[----:B------:R-:W-:-:S02]  /*12530*/  IADD3 R19, R9, -R19, RZ ;  /* 0x8000001309137210 */ /* 0x000fc40007ffe0ff */
[----:B------:R-:W-:Y:S01]  /*12540*/  STS.64 [R10], R72 ;  /* 0x000000480a007388 */ /* 0x000fe20000000a00 */
[----:B------:R-:W-:Y:S02]  /*12550*/  LEA.HI R32, R32, R7, RZ, 0x2 ;  /* 0x0000000720207211 */ /* 0x000fe400078f10ff */
[----:B------:R-:W-:Y:S01]  /*12560*/  LOP3.LUT R8, R8, 0xffffffe0, RZ, 0xc0, !PT ;  /* 0xffffffe008087812 */ /* 0x000fe200078ec0ff */
[----:B------:R-:W-:Y:S01]  /*12570*/  STS.64 [R10+0x400], R74 ;  /* 0x0004004a0a007388 */ /* 0x000fe20000000a00 */
[----:B------:R-:W4:Y:S01]  /*12580*/  @P2 MUFU.LG2 R5, R5 ;  /* 0x0000000500052308 */ /* 0x000f220000000c00 */
[----:B------:R-:W-:Y:S02]  /*12590*/  LEA R13, R19, R13, 0x2 ;  /* 0x0000000d130d7211 */ /* 0x000fe400078e10ff */
[----:B------:R-:W-:Y:S01]  /*125a0*/  STS.64 [R11], R76 ;  /* 0x0000004c0b007388 */ /* 0x000fe20000000a00 */
[----:B------:R-:W-:Y:S02]  /*125b0*/  LOP3.LUT R32, R32, 0xffffffc, RZ, 0xc0, !PT ;  /* 0x0ffffffc20207812 */ /* 0x000fe400078ec0ff */
[----:B------:R-:W-:Y:S01]  /*125c0*/  IADD3 R8, -R8, R4, RZ ;  /* 0x0000000408087210 */ /* 0x000fe20007ffe1ff */
[----:B------:R2:W-:Y:S01]  /*125d0*/  STS.64 [R11+0x400], R78 ;  /* 0x0004004e0b007388 */ /* 0x0005e20000000a00 */
[----:B------:R-:W-:Y:S01]  /*125e0*/  IMAD.IADD R12, R13, 0x1, R12 ;  /* 0x000000010d0c7824 */ /* 0x000fe200078e020c */
[----:B-1----:R-:W1:Y:S01]  /*125f0*/  @P2 LDC R6, c[0x0][0x2e8] ;  /* 0x0000ba00ff062b82 */ /* 0x002e620000000800 */
[----:B------:R-:W-:Y:S01]  /*12600*/  LOP3.LUT P0, RZ, R8, 0x3, RZ, 0xc0, !PT ;  /* 0x0000000308ff7812 */ /* 0x000fe2000780c0ff */
[----:B------:R-:W-:Y:S01]  /*12610*/  STS.64 [R14], R80 ;  /* 0x000000500e007388 */ /* 0x000fe20000000a00 */
[----:B------:R-:W-:Y:S01]  /*12620*/  IMAD.IADD R32, R7, 0x1, -R32 ;  /* 0x0000000107207824 */ /* 0x000fe200078e0a20 */
[----:B------:R-:W-:Y:S01]  /*12630*/  IADD3 R7, -R115, RZ, RZ ;  /* 0x000000ff73077210 */ /* 0x000fe20007ffe1ff */
[----:B---3--:R-:W-:Y:S01]  /*12640*/  @P3 FMUL.FTZ R33, R33, 0.69314718246459960938 ;  /* 0x3f31721821213820 */ /* 0x008fe20000410000 */
[----:B------:R-:W-:Y:S01]  /*12650*/  STS.64 [R14+0x400], R82 ;  /* 0x000400520e007388 */ /* 0x000fe20000000a00 */
[----:B------:R-:W-:Y:S01]  /*12660*/  LEA R34, R12, UR5, 0x2 ;  /* 0x000000050c227c11 */ /* 0x000fe2000f8e10ff */
[----:B----4-:R-:W-:Y:S01]  /*12670*/  @P2 FMUL.FTZ R8, R5, 0.69314718246459960938 ;  /* 0x3f31721805082820 */ /* 0x010fe20000410000 */
[----:B-----5:R-:W-:Y:S01]  /*12680*/  IMAD R7, R30, R7, UR4 ;  /* 0x000000041e077e24 */ /* 0x020fe2000f8e0207 */
[----:B------:R-:W-:Y:S01]  /*12690*/  BAR.SYNC.DEFER_BLOCKING 0x0 ;  /* 0x0000000000007b1d */ /* 0x000fe20000010000 */
[----:B------:R-:W-:Y:S01]  /*126a0*/  SHF.L.U32 R5, R29, 0x6, RZ ;  /* 0x000000061d057819 */ /* 0x000fe200000006ff */
[----:B------:R-:W-:-:S02]  /*126b0*/  IMAD.MOV.U32 R4, RZ, RZ, -0x800000 ;  /* 0xff800000ff047424 */ /* 0x000fc400078e00ff */
[----:B--2---:R-:W-:Y:S01]  /*126c0*/  @P3 FFMA.FTZ R4, R2, R31, R33 ;  /* 0x0000001f02043223 */ /* 0x004fe20000010021 */
[----:B------:R-:W-:Y:S02]  /*126d0*/  IMAD.MOV.U32 R2, RZ, RZ, -0x800000 ;  /* 0xff800000ff027424 */ /* 0x000fe400078e00ff */
[----:B------:R-:W-:Y:S02]  /*126e0*/  IMAD R32, R32, 0x10, R122 ;  /* 0x0000001020207824 */ /* 0x000fe400078e027a */
[----:B-1----:R-:W-:Y:S01]  /*126f0*/  @P2 FFMA.FTZ R2, R0, R6, R8 ;  /* 0x0000000600022223 */ /* 0x002fe20000010008 */
[----:B------:R-:W1:Y:S01]  /*12700*/  LDC.64 R10, c[0x0][0x2c0] ;  /* 0x0000b000ff0a7b82 */ /* 0x000e620000000a00 */
[----:B------:R-:W-:Y:S01]  /*12710*/  IMAD R0, R29, -0x40, R114 ;  /* 0xffffffc01d007824 */ /* 0x000fe200078e0272 */
[----:B------:R-:W2:Y:S04]  /*12720*/  LDS.128 R24, [R34] ;  /* 0x0000000022187984 */ /* 0x000ea80000000c00 */
[----:B------:R-:W3:Y:S04]  /*12730*/  LDS.128 R20, [R34+0x800] ;  /* 0x0008000022147984 */ /* 0x000ee80000000c00 */
[----:B------:R-:W4:Y:S04]  /*12740*/  LDS.128 R16, [R34+0x1000] ;  /* 0x0010000022107984 */ /* 0x000f280000000c00 */
[----:B------:R5:W2:Y:S01]  /*12750*/  LDS.128 R12, [R34+0x1800] ;  /* 0x00180000220c7984 */ /* 0x000aa20000000c00 */
[----:B-1----:R-:W-:-:S04]  /*12760*/  IMAD R10, R28, R10, R115 ;  /* 0x0000000a1c0a7224 */ /* 0x002fc800078e0273 */
[----:B------:R-:W-:-:S04]  /*12770*/  IMAD R7, R10, R30, R7 ;  /* 0x0000001e0a077224 */ /* 0x000fc800078e0207 */
[----:B------:R-:W-:Y:S02]  /*12780*/  IMAD R5, R7, R11, R5 ;  /* 0x0000000b07057224 */ /* 0x000fe400078e0205 */
[----:B-----5:R-:W-:-:S05]  /*12790*/  IMAD.SHL.U32 R34, R9, 0x4, RZ ;  /* 0x0000000409227824 */ /* 0x020fca00078e00ff */
[----:B------:R-:W-:Y:S01]  /*127a0*/  SHF.R.S32.HI R35, RZ, 0x1f, R34 ;  /* 0x0000001fff237819 */ /* 0x000fe20000011422 */
        /* <DEDUP_REMOVED lines=13> */
.L_x_4200:
[----:B------:R-:W-:Y:S05]  /*12880*/  BSYNC B0 ;  /* 0x0000000000007941 */ /* 0x000fea0003800000 */
.L_x_4199:
[----:B------:R-:W-:Y:S01]  /*12890*/  ULDC UR4, c[0x0][0x2d0] ;  /* 0x0000b40000047ab9 */ /* 0x000fe20000000800 */
[C---:B-1----:R-:W-:Y:S01]  /*128a0*/  VIADD R2, R3.reuse, 0x10 ;  /* 0x0000001003027836 */ /* 0x042fe20000000000 */
        /* <DEDUP_REMOVED lines=22> */
.L_x_4201:
        /* <DEDUP_REMOVED lines=15> */
.L_x_5367:


//--------------------- .text._ZN5flash24flash_fwd_splitkv_kernelI23Flash_fwd_kernel_traitsILi32ELi64ELi128ELi4ELb0ELb0EN7cutlass10bfloat16_tE19Flash_kernel_traitsILi32ELi64ELi128ELi4ES3_EELb1ELb0ELb0ELb1ELb1ELb0ELb0ELb0EEEvNS_16Flash_fwd_paramsE --------------------------
	.section	.text._ZN5flash24flash_fwd_splitkv_kernelI23Flash_fwd_kernel_traitsILi32ELi64ELi128ELi4ELb0ELb0EN7cutlass10bfloat16_tE19Flash_kernel_traitsILi32ELi64ELi128ELi4ES3_EELb1ELb0ELb0ELb1ELb1ELb0ELb0ELb0EEEvNS_16Flash_fwd_paramsE,"ax",@progbits
	.align	128
        .global         _ZN5flash24flash_fwd_splitkv_kernelI23Flash_fwd_kernel_traitsILi32ELi64ELi128ELi4ELb0ELb0EN7cutlass10bfloat16_tE19Flash_kernel_traitsILi32ELi64ELi128ELi4ES3_EELb1ELb0ELb0ELb1ELb1ELb0ELb0ELb0EEEvNS_16Flash_fwd_paramsE
        .type           _ZN5flash24flash_fwd_splitkv_kernelI23Flash_fwd_kernel_traitsILi32ELi64ELi128ELi4ELb0ELb0EN7cutlass10bfloat16_tE19Flash_kernel_traitsILi32ELi64ELi128ELi4ES3_EELb1ELb0ELb0ELb1ELb1ELb0ELb0ELb0EEEvNS_16Flash_fwd_paramsE,@function
        .size           _ZN5flash24flash_fwd_splitkv_kernelI23Flash_fwd_kernel_traitsILi32ELi64ELi128ELi4ELb0ELb0EN7cutlass10bfloat16_tE19Flash_kernel_traitsILi32ELi64ELi128ELi4ES3_EELb1ELb0ELb0ELb1ELb1ELb0ELb0ELb0EEEvNS_16Flash_fwd_paramsE,(.L_x_5368 - _ZN5flash24flash_fwd_splitkv_kernelI23Flash_fwd_kernel_traitsILi32ELi64ELi128ELi4ELb0ELb0EN7cutlass10bfloat16_tE19Flash_kernel_traitsILi32ELi64ELi128ELi4ES3_EELb1ELb0ELb0ELb1ELb1ELb0ELb0ELb0EEEvNS_16Flash_fwd_paramsE)
        .other          _ZN5flash24flash_fwd_splitkv_kernelI23Flash_fwd_kernel_traitsILi32ELi64ELi128ELi4ELb0ELb0EN7cutlass10bfloat16_tE19Flash_kernel_traitsILi32ELi64ELi128ELi4ES3_EELb1ELb0ELb0ELb1ELb1ELb0ELb0ELb0EEEvNS_16Flash_fwd_paramsE,@"STO_CUDA_ENTRY STV_DEFAULT"
_ZN5flash24flash_fwd_splitkv_kernelI23Flash_fwd_kernel_traitsILi32ELi64ELi128ELi4ELb0ELb0EN7cutlass10bfloat16_tE19Flash_kernel_traitsILi32ELi64ELi128ELi4ES3_EELb1ELb0ELb0ELb1ELb1ELb0ELb0ELb0EEEvNS_16Flash_fwd_paramsE:
.text._ZN5flash24flash_fwd_splitkv_kernelI23Flash_fwd_kernel_traitsILi32ELi64ELi128ELi4ELb0ELb0EN7cutlass10bfloat16_tE19Flash_kernel_traitsILi32ELi64ELi128ELi4ES3_EELb1ELb0ELb0ELb1ELb1ELb0ELb0ELb0EEEvNS_16Flash_fwd_paramsE:
        /* <DEDUP_REMOVED lines=52> */
[----:B------:R-:W-:Y:S02]  /*0340*/  LOP3.LUT P3, RZ, R20, 0x3, RZ, 0xc0, !PT ;  /* 0x0000000314ff7812 */ /* 0x000fe4000786c0ff */
[----:B------:R-:W-:-:S04]  /*0350*/  LEA.HI R0, R5, R20, RZ, 0x2 ;  /* 0x0000001405007211 */ /* 0x000fc800078f10ff */
[----:B------:R-:W-:Y:S02]  /*0360*/  LOP3.LUT R5, R0, 0x1ffffffc, RZ, 0xc0, !PT ;  /* 0x1ffffffc00057812 */ /* 0x000fe400078ec0ff */
[----:B------:R-:W-:-:S03]  /*0370*/  SHF.R.S32.HI R0, RZ, 0x2, R0 ;  /* 0x00000002ff007819 */ /* 0x000fc60000011400 */
[----:B------:R-:W-:Y:S01]  /*0380*/  IMAD.IADD R6, R20, 0x1, -R5 ;  /* 0x0000000114067824 */ /* 0x000fe200078e0a05 */
[----:B------:R-:W-:-:S03]  /*0390*/  SHF.R.S32.HI R5, RZ, 0x1f, R23 ;  /* 0x0000001fff057819 */ /* 0x000fc60000011417 */
[----:B------:R-:W-:-:S05]  /*03a0*/  IMAD.SHL.U32 R6, R6, 0x8, RZ ;  /* 0x0000000806067824 */ /* 0x000fca00078e00ff */
[----:B------:R-:W-:Y:S01]  /*03b0*/  SHF.R.S32.HI R7, RZ, 0x1f, R6 ;  /* 0x0000001fff077819 */ /* 0x000fe20000011406 */
[----:B-1----:R-:W-:Y:S01]  /*03c0*/  IMAD R4, R5, R2, RZ ;  /* 0x0000000205047224 */ /* 0x002fe200078e02ff */
[----:B------:R-:W-:Y:S01]  /*03d0*/  SHF.R.S32.HI R5, RZ, 0x1f, R32 ;  /* 0x0000001fff057819 */ /* 0x000fe20000011420 */
[----:B------:R-:W-:-:S04]  /*03e0*/  IMAD.WIDE.U32 R10, R2, 0x40, RZ ;  /* 0x00000040020a7825 */ /* 0x000fc800078e00ff */
[C---:B------:R-:W-:Y:S01]  /*03f0*/  IMAD R9, R23.reuse, R3, R4 ;  /* 0x0000000317097224 */ /* 0x040fe200078e0204 */
[----:B------:R-:W-:Y:S01]  /*0400*/  SHF.R.S32.HI R4, RZ, 0x1f, R15 ;  /* 0x0000001fff047819 */ /* 0x000fe2000001140f */
[----:B------:R-:W-:-:S04]  /*0410*/  IMAD.WIDE.U32 R6, R23, R2, R6 ;  /* 0x0000000217067225 */ /* 0x000fc800078e0006 */
[----:B------:R-:W-:Y:S02]  /*0420*/  IMAD R5, R5, UR4, RZ ;  /* 0x0000000405057c24 */ /* 0x000fe4000f8e02ff */
        /* <DEDUP_REMOVED lines=40> */
.L_x_4202:
        /* <DEDUP_REMOVED lines=22> */
.L_x_4203:
[----:B------:R-:W-:Y:S05]  /*0810*/  @P6 BRA `(.L_x_4204) ;  /* 0x0000000400406947 */ /* 0x000fea0003800000 */
[----:B-1----:R-:W1:Y:S01]  /*0820*/  LDC R2, c[0x0][0x380] ;  /* 0x0000e000ff027b82 */ /* 0x002e620000000800 */
[----:B------:R-:W-:Y:S01]  /*0830*/  LEA R29, R84, 0xffffff80, 0x7 ;  /* 0xffffff80541d7811 */ /* 0x000fe200078e38ff */
[----:B------:R-:W-:Y:S01]  /*0840*/  ULDC.64 UR8, c[0x0][0x230] ;  /* 0x00008c0000087ab9 */ /* 0x000fe20000000a00 */
[----:B------:R-:W-:Y:S01]  /*0850*/  MOV R8, RZ ;  /* 0x000000ff00087202 */ /* 0x000fe20000000f00 */
[----:B------:R-:W-:Y:S01]  /*0860*/  ULDC.64 UR6, c[0x0][0x248] ;  /* 0x0000920000067ab9 */ /* 0x000fe20000000a00 */
[----:B-----5:R-:W-:Y:S01]  /*0870*/  IABS R0, R29 ;  /* 0x0000001d00007213 */ /* 0x020fe20000000000 */
        /* <DEDUP_REMOVED lines=16> */
[----:B------:R-:W-:Y:S02]  /*0980*/  ISETP.GE.AND P0, PT, R0, RZ, PT ;  /* 0x000000ff0000720c */ /* 0x000fe40003f06270 */
[----:B------:R-:W1:Y:S09]  /*0990*/  LDC R0, c[0x0][0x278] ;  /* 0x00009e00ff007b82 */ /* 0x000e720000000800 */
[----:B------:R-:W-:Y:S01]  /*09a0*/  @!P1 IADD3 R3, R3, -R4, RZ ;  /* 0x8000000403039210 */ /* 0x000fe20007ffe0ff */
[----:B------:R-:W-:Y:S01]  /*09b0*/  @!P1 VIADD R5, R5, 0x1 ;  /* 0x0000000105059836 */ /* 0x000fe20000000000 */
[----:B------:R-:W-:-:S02]  /*09c0*/  ISETP.NE.AND P1, PT, R2, RZ, PT ;  /* 0x000000ff0200720c */ /* 0x000fc40003f25270 */
[----:B------:R-:W-:-:S13]  /*09d0*/  ISETP.GE.U32.AND P2, PT, R3, R4, PT ;  /* 0x000000040300720c */ /* 0x000fda0003f46070 */
[----:B------:R-:W-:-:S05]  /*09e0*/  @P2 IADD3 R5, R5, 0x1, RZ ;  /* 0x0000000105052810 */ /* 0x000fca0007ffe0ff */
[----:B------:R-:W-:Y:S01]  /*09f0*/  @!P0 IMAD.MOV R5, RZ, RZ, -R5 ;  /* 0x000000ffff058224 */ /* 0x000fe200078e0a05 */
[----:B------:R-:W-:-:S05]  /*0a00*/  @!P1 LOP3.LUT R5, RZ, R2, RZ, 0x33, !PT ;  /* 0x00000002ff059212 */ /* 0x000fca00078e33ff */
[----:B------:R-:W-:-:S05]  /*0a10*/  IMAD.WIDE R12, R5, 0x4, R146 ;  /* 0x00000004050c7825 */ /* 0x000fca00078e0292 */
[----:B------:R-:W3:Y:S01]  /*0a20*/  LDG.E R6, desc[UR16][R12.64] ;  /* 0x000000100c067981 */ /* 0x000ee2000c1e1900 */
[----:B-1----:R-:W-:Y:S02]  /*0a30*/  IABS R3, R0 ;  /* 0x0000000000037213 */ /* 0x002fe40000000000 */
[----:B------:R-:W-:Y:S02]  /*0a40*/  IADD3 R5, -R5, RZ, RZ ;  /* 0x000000ff05057210 */ /* 0x000fe40007ffe1ff */
[----:B------:R-:W1:Y:S03]  /*0a50*/  I2F.RP R10, R3 ;  /* 0x00000003000a7306 */ /* 0x000e660000209400 */
[----:B------:R-:W-:-:S05]  /*0a60*/  IMAD R29, R2, R5, R29 ;  /* 0x00000005021d7224 */ /* 0x000fca00078e021d */
[----:B-1----:R-:W1:Y:S02]  /*0a70*/  MUFU.RCP R9, R10 ;  /* 0x0000000a00097308 */ /* 0x002e640000001000 */
[----:B-1----:R-:W-:Y:S02]  /*0a80*/  IADD3 R9, R9, 0xffffffe, RZ ;  /* 0x0ffffffe09097810 */ /* 0x002fe40007ffe0ff */
[----:B------:R-:W-:-:S04]  /*0a90*/  SHF.R.S32.HI R10, RZ, 0x1f, R29 ;  /* 0x0000001fff0a7819 */ /* 0x000fc8000001141d */
[----:B------:R-:W1:Y:S01]  /*0aa0*/  F2I.FTZ.U32.TRUNC.NTZ R9, R9 ;  /* 0x0000000900097305 */ /* 0x000e62000021f000 */
[----:B------:R-:W-:Y:S02]  /*0ab0*/  IMAD R2, R10, UR6, RZ ;  /* 0x000000060a027c24 */ /* 0x000fe4000f8e02ff */
[----:B-1----:R-:W-:-:S04]  /*0ac0*/  IMAD.MOV R4, RZ, RZ, -R9 ;  /* 0x000000ffff047224 */ /* 0x002fc800078e0a09 */
        /* <DEDUP_REMOVED lines=8> */
[----:B------:R-:W-:Y:S02]  /*0b50*/  @!P0 IMAD.IADD R4, R4, 0x1, -R3 ;  /* 0x0000000104048824 */ /* 0x000fe400078e0a03 */
[----:B------:R-:W-:-:S03]  /*0b60*/  @!P0 VIADD R11, R11, 0x1 ;  /* 0x000000010b0b8836 */ /* 0x000fc60000000000 */
[----:B------:R-:W-:Y:S02]  /*0b70*/  ISETP.GE.U32.AND P1, PT, R4, R3, PT ;  /* 0x000000030400720c */ /* 0x000fe40003f26070 */
[----:B------:R-:W-:-:S04]  /*0b80*/  LOP3.LUT R3, R15, R0, RZ, 0x3c, !PT ;  /* 0x000000000f037212 */ /* 0x000fc800078e3cff */
[----:B------:R-:W-:-:S07]  /*0b90*/  ISETP.GE.AND P0, PT, R3, RZ, PT ;  /* 0x000000ff0300720c */ /* 0x000fce0003f06270 */
[----:B------:R-:W-:Y:S02]  /*0ba0*/  @P1 IADD3 R11, R11, 0x1, RZ ;  /* 0x000000010b0b1810 */ /* 0x000fe40007ffe0ff */
[----:B------:R-:W-:-:S04]  /*0bb0*/  ISETP.NE.AND P1, PT, R0, RZ, PT ;  /* 0x000000ff0000720c */ /* 0x000fc80003f25270 */
[----:B------:R-:W-:-:S09]  /*0bc0*/  @!P0 IMAD.MOV R11, RZ, RZ, -R11 ;  /* 0x000000ffff0b8224 */ /* 0x000fd200078e0a0b */
[----:B------:R-:W-:-:S04]  /*0bd0*/  @!P1 LOP3.LUT R11, RZ, R0, RZ, 0x33, !PT ;  /* 0x00000000ff0b9212 */ /* 0x000fc800078e33ff */
[----:B------:R-:W-:-:S05]  /*0be0*/  SHF.R.S32.HI R27, RZ, 0x1f, R11 ;  /* 0x0000001fff1b7819 */ /* 0x000fca000001140b */
[----:B------:R-:W-:Y:S01]  /*0bf0*/  IMAD R0, R27, UR10, RZ ;  /* 0x0000000a1b007c24 */ /* 0x000fe2000f8e02ff */
[----:B---3--:R-:W-:Y:S01]  /*0c00*/  SHF.R.S32.HI R25, RZ, 0x1f, R6 ;  /* 0x0000001fff197819 */ /* 0x008fe20000011406 */
[----:B------:R-:W-:-:S04]  /*0c10*/  IMAD.WIDE.U32 R4, R6, UR8, RZ ;  /* 0x0000000806047c25 */ /* 0x000fc8000f8e00ff */
[C---:B------:R-:W-:Y:S02]  /*0c20*/  IMAD R3, R25.reuse, UR8, RZ ;  /* 0x0000000819037c24 */ /* 0x040fe4000f8e02ff */
[----:B------:R-:W-:Y:S02]  /*0c30*/  IMAD R25, R25, UR4, RZ ;  /* 0x0000000419197c24 */ /* 0x000fe4000f8e02ff */
[C---:B------:R-:W-:Y:S02]  /*0c40*/  IMAD R3, R6.reuse, UR9, R3 ;  /* 0x0000000906037c24 */ /* 0x040fe4000f8e0203 */
[C---:B------:R-:W-:Y:S02]  /*0c50*/  IMAD R25, R6.reuse, UR5, R25 ;  /* 0x0000000506197c24 */ /* 0x040fe4000f8e0219 */
[----:B------:R-:W-:Y:S01]  /*0c60*/  IMAD.WIDE.U32 R6, R6, UR4, RZ ;  /* 0x0000000406067c25 */ /* 0x000fe2000f8e00ff */
[----:B------:R-:W-:-:S03]  /*0c70*/  IADD3 R5, R5, R3, RZ ;  /* 0x0000000305057210 */ /* 0x000fc60007ffe0ff */
[C---:B------:R-:W-:Y:S01]  /*0c80*/  IMAD R3, R29.reuse, UR7, R2 ;  /* 0x000000071d037c24 */ /* 0x040fe2000f8e0202 */
[----:B------:R-:W-:Y:S01]  /*0c90*/  MOV R28, R6 ;  /* 0x00000006001c7202 */ /* 0x000fe20000000f00 */
[----:B------:R-:W-:-:S04]  /*0ca0*/  IMAD.WIDE.U32 R4, R29, UR6, R4 ;  /* 0x000000061d047c25 */ /* 0x000fc8000f8e0004 */
[----:B------:R-:W-:Y:S02]  /*0cb0*/  IMAD.IADD R5, R5, 0x1, R3 ;  /* 0x0000000105057824 */ /* 0x000fe400078e0203 */
[C---:B------:R-:W-:Y:S02]  /*0cc0*/  IMAD R3, R11.reuse, UR11, R0 ;  /* 0x0000000b0b037c24 */ /* 0x040fe4000f8e0200 */
[----:B------:R-:W-:-:S04]  /*0cd0*/  IMAD.WIDE.U32 R4, R11, UR10, R4 ;  /* 0x0000000a0b047c25 */ /* 0x000fc8000f8e0004 */
[----:B------:R-:W-:Y:S01]  /*0ce0*/  IMAD.IADD R25, R7, 0x1, R25 ;  /* 0x0000000107197824 */ /* 0x000fe200078e0219 */
[----:B------:R-:W-:Y:S02]  /*0cf0*/  IADD3 R3, R5, R3, RZ ;  /* 0x0000000305037210 */ /* 0x000fe40007ffe0ff */
[----:B------:R-:W-:Y:S01]  /*0d00*/  MOV R24, R4 ;  /* 0x0000000400187202 */ /* 0x000fe20000000f00 */
[----:B------:R-:W-:Y:S06]  /*0d10*/  BRA `(.L_x_4205) ;  /* 0x0000000000ec7947 */ /* 0x000fec0003800000 */
.L_x_4204:
[----:B------:R-:W1:Y:S01]  /*0d20*/  LDC R8, c[0x0][0x278] ;  /* 0x00009e00ff087b82 */ /* 0x000e620000000800 */
[----:B------:R-:W-:Y:S01]  /*0d30*/  LEA R29, R84, 0xffffff80, 0x7 ;  /* 0xffffff80541d7811 */ /* 0x000fe200078e38ff */
[----:B------:R-:W-:Y:S01]  /*0d40*/  ULDC.64 UR6, c[0x0][0x248] ;  /* 0x0000920000067ab9 */ /* 0x000fe20000000a00 */
[----:B------:R-:W-:Y:S01]  /*0d50*/  SHF.R.S32.HI R9, RZ, 0x1f, R19 ;  /* 0x0000001fff097819 */ /* 0x000fe20000011413 */
[----:B------:R-:W-:Y:S01]  /*0d60*/  ULDC.64 UR8, c[0x0][0x230] ;  /* 0x00008c0000087ab9 */ /* 0x000fe20000000a00 */
[----:B------:R-:W-:Y:S02]  /*0d70*/  SHF.R.S32.HI R10, RZ, 0x1f, R29 ;  /* 0x0000001fff0a7819 */ /* 0x000fe4000001141d */
[----:B------:R-:W-:-:S04]  /*0d80*/  IADD3 R24, P1, R19, R29, RZ ;  /* 0x0000001d13187210 */ /* 0x000fc80007f3e0ff */
[----:B------:R-:W-:-:S05]  /*0d90*/  IADD3.X R13, R9, R10, RZ, P1, !PT ;  /* 0x0000000a090d7210 */ /* 0x000fca0000ffe4ff */
[----:B------:R-:W-:-:S04]  /*0da0*/  IMAD R13, R13, UR6, RZ ;  /* 0x000000060d0d7c24 */ /* 0x000fc8000f8e02ff */
[C---:B------:R-:W-:Y:S02]  /*0db0*/  IMAD R13, R24.reuse, UR7, R13 ;  /* 0x00000007180d7c24 */ /* 0x040fe4000f8e020d */
[----:B------:R-:W-:Y:S01]  /*0dc0*/  IMAD.WIDE.U32 R24, R24, UR6, RZ ;  /* 0x0000000618187c25 */ /* 0x000fe2000f8e00ff */
[----:B-1----:R-:W-:-:S04]  /*0dd0*/  IABS R3, R8 ;  /* 0x0000000800037213 */ /* 0x002fc80000000000 */
[----:B------:R-:W-:Y:S01]  /*0de0*/  IADD3 R25, R25, R13, RZ ;  /* 0x0000000d19197210 */ /* 0x000fe20007ffe0ff */
[----:B------:R-:W1:Y:S02]  /*0df0*/  I2F.RP R5, R3 ;  /* 0x0000000300057306 */ /* 0x000e640000209400 */
[----:B-----5:R-:W-:-:S06]  /*0e00*/  IMAD.WIDE.U32 R24, R0, UR8, R24 ;  /* 0x0000000800187c25 */ /* 0x020fcc000f8e0018 */
        /* <DEDUP_REMOVED lines=10> */
[----:B------:R-:W1:Y:S03]  /*0eb0*/  LDC.64 R6, c[0x0][0x250] ;  /* 0x00009400ff067b82 */ /* 0x000e660000000a00 */
[----:B------:R-:W-:-:S05]  /*0ec0*/  IADD3 R2, -R11, RZ, RZ ;  /* 0x000000ff0b027210 */ /* 0x000fca0007ffe1ff */
[C---:B------:R-:W-:Y:S02]  /*0ed0*/  IMAD R2, R3.reuse, R2, R4 ;  /* 0x0000000203027224 */ /* 0x040fe400078e0204 */
[----:B------:R-:W3:Y:S03]  /*0ee0*/  LDC.64 R4, c[0x0][0x260] ;  /* 0x00009800ff047b82 */ /* 0x000ee60000000a00 */
[----:B------:R-:W-:Y:S01]  /*0ef0*/  ISETP.GT.U32.AND P0, PT, R3, R2, PT ;  /* 0x000000020300720c */ /* 0x000fe20003f04070 */
[----:B-1----:R-:W-:Y:S01]  /*0f00*/  IMAD R12, R9, R6, RZ ;  /* 0x00000006090c7224 */ /* 0x002fe200078e02ff */
[----:B------:R-:W-:-:S11]  /*0f10*/  SHF.R.S32.HI R9, RZ, 0x1f, R0 ;  /* 0x0000001fff097819 */ /* 0x000fd60000011400 */
[----:B------:R-:W-:Y:S01]  /*0f20*/  @!P0 IMAD.IADD R2, R2, 0x1, -R3 ;  /* 0x0000000102028824 */ /* 0x000fe200078e0a03 */
[----:B------:R-:W-:Y:S01]  /*0f30*/  @!P0 IADD3 R11, R11, 0x1, RZ ;  /* 0x000000010b0b8810 */ /* 0x000fe20007ffe0ff */
[----:B------:R-:W-:Y:S01]  /*0f40*/  IMAD R7, R19, R7, R12 ;  /* 0x0000000713077224 */ /* 0x000fe200078e020c */
[----:B------:R-:W-:Y:S01]  /*0f50*/  ISETP.NE.AND P0, PT, R8, RZ, PT ;  /* 0x000000ff0800720c */ /* 0x000fe20003f05270 */
[----:B------:R-:W-:Y:S01]  /*0f60*/  IMAD R13, R9, UR8, RZ ;  /* 0x00000008090d7c24 */ /* 0x000fe2000f8e02ff */
[----:B------:R-:W-:Y:S01]  /*0f70*/  ISETP.GE.U32.AND P2, PT, R2, R3, PT ;  /* 0x000000030200720c */ /* 0x000fe20003f46070 */
[----:B------:R-:W-:Y:S01]  /*0f80*/  IMAD.WIDE.U32 R18, R19, R6, RZ ;  /* 0x0000000613127225 */ /* 0x000fe200078e00ff */
[----:B------:R-:W-:-:S03]  /*0f90*/  LOP3.LUT R2, R15, R8, RZ, 0x3c, !PT ;  /* 0x000000080f027212 */ /* 0x000fc600078e3cff */
[----:B------:R-:W-:Y:S01]  /*0fa0*/  IMAD R13, R0, UR9, R13 ;  /* 0x00000009000d7c24 */ /* 0x000fe2000f8e020d */
[----:B------:R-:W-:Y:S01]  /*0fb0*/  ISETP.GE.AND P1, PT, R2, RZ, PT ;  /* 0x000000ff0200720c */ /* 0x000fe20003f26270 */
[----:B------:R-:W-:Y:S01]  /*0fc0*/  IMAD.IADD R19, R19, 0x1, R7 ;  /* 0x0000000113137824 */ /* 0x000fe200078e0207 */
[----:B------:R-:W1:Y:S02]  /*0fd0*/  LDC.64 R2, c[0x0][0x238] ;  /* 0x00008e00ff027b82 */ /* 0x000e640000000a00 */
[----:B------:R-:W-:-:S03]  /*0fe0*/  IADD3 R25, R25, R13, RZ ;  /* 0x0000000d19197210 */ /* 0x000fc60007ffe0ff */
[----:B------:R-:W-:-:S06]  /*0ff0*/  @P2 VIADD R11, R11, 0x1 ;  /* 0x000000010b0b2836 */ /* 0x000fcc0000000000 */
[----:B------:R-:W-:Y:S02]  /*1000*/  @!P1 IADD3 R11, -R11, RZ, RZ ;  /* 0x000000ff0b0b9210 */ /* 0x000fe40007ffe1ff */
[----:B------:R-:W-:-:S04]  /*1010*/  @!P0 LOP3.LUT R11, RZ, R8, RZ, 0x33, !PT ;  /* 0x00000008ff0b8212 */ /* 0x000fc800078e33ff */
[----:B------:R-:W-:-:S05]  /*1020*/  SHF.R.S32.HI R27, RZ, 0x1f, R11 ;  /* 0x0000001fff1b7819 */ /* 0x000fca000001140b */
[----:B---3--:R-:W-:Y:S02]  /*1030*/  IMAD R6, R27, R4, RZ ;  /* 0x000000041b067224 */ /* 0x008fe400078e02ff */
[-C--:B-1----:R-:W-:Y:S02]  /*1040*/  IMAD R9, R9, R2.reuse, RZ ;  /* 0x0000000209097224 */ /* 0x082fe400078e02ff */
[----:B------:R-:W-:-:S04]  /*1050*/  IMAD.WIDE.U32 R18, R0, R2, R18 ;  /* 0x0000000200127225 */ /* 0x000fc800078e0012 */
[----:B------:R-:W-:Y:S02]  /*1060*/  IMAD R3, R0, R3, R9 ;  /* 0x0000000300037224 */ /* 0x000fe400078e0209 */
[----:B------:R-:W-:-:S03]  /*1070*/  IMAD.WIDE.U32 R8, R11, R4, R24 ;  /* 0x000000040b087225 */ /* 0x000fc600078e0018 */
[----:B------:R-:W-:Y:S01]  /*1080*/  IADD3 R25, R19, R3, RZ ;  /* 0x0000000313197210 */ /* 0x000fe20007ffe0ff */
[----:B------:R-:W-:Y:S01]  /*1090*/  IMAD R5, R11, R5, R6 ;  /* 0x000000050b057224 */ /* 0x000fe200078e0206 */
[----:B------:R-:W-:Y:S01]  /*10a0*/  MOV R24, R8 ;  /* 0x0000000800187202 */ /* 0x000fe20000000f00 */
[----:B------:R-:W-:-:S03]  /*10b0*/  IMAD.MOV.U32 R28, RZ, RZ, R18 ;  /* 0x000000ffff1c7224 */ /* 0x000fc600078e0012 */
[----:B------:R-:W-:-:S07]  /*10c0*/  IADD3 R3, R9, R5, RZ ;  /* 0x0000000509037210 */ /* 0x000fce0007ffe0ff */
.L_x_4205:
[----:B--2---:R-:W-:Y:S01]  /*10d0*/  SHF.R.S32.HI R21, RZ, 0x1f, R20 ;  /* 0x0000001fff157819 */ /* 0x004fe20000011414 */
[----:B------:R-:W-:Y:S01]  /*10e0*/  ULDC.64 UR4, c[0x0][0x228] ;  /* 0x00008a0000047ab9 */ /* 0x000fe20000000a00 */
[----:B------:R-:W-:Y:S01]  /*10f0*/  SHF.R.S32.HI R31, RZ, 0x1f, R32 ;  /* 0x0000001fff1f7819 */ /* 0x000fe20000011420 */
[----:B------:R-:W1:Y:S01]  /*1100*/  S2UR UR18, SR_CgaCtaId ;  /* 0x00000000001279c3 */ /* 0x000e620000008800 */
[CC--:B------:R-:W-:Y:S01]  /*1110*/  LEA.HI R143, R21.reuse, R20.reuse, RZ, 0x2 ;  /* 0x00000014158f7211 */ /* 0x0c0fe200078f10ff */
[----:B------:R-:W-:Y:S01]  /*1120*/  ULDC.64 UR10, c[0x0][0x268] ;  /* 0x00009a00000a7ab9 */ /* 0x000fe20000000a00 */
[-C--:B------:R-:W-:Y:S01]  /*1130*/  LEA.HI R9, R21, R20.reuse, RZ, 0x3 ;  /* 0x0000001415097211 */ /* 0x080fe200078f18ff */
[----:B------:R-:W-:Y:S01]  /*1140*/  IMAD R31, R31, UR4, RZ ;  /* 0x000000041f1f7c24 */ /* 0x000fe2000f8e02ff */
[----:B------:R-:W-:Y:S01]  /*1150*/  LOP3.LUT R5, R143, 0xfffffffc, RZ, 0xc0, !PT ;  /* 0xfffffffc8f057812 */ /* 0x000fe200078ec0ff */
[----:B------:R-:W-:Y:S01]  /*1160*/  IMAD R14, R27, UR10, RZ ;  /* 0x0000000a1b0e7c24 */ /* 0x000fe2000f8e02ff */
[----:B------:R-:W-:Y:S01]  /*1170*/  SHF.R.S32.HI R19, RZ, 0x3, R9 ;  /* 0x00000003ff137819 */ /* 0x000fe20000011409 */
[----:B------:R-:W-:Y:S01]  /*1180*/  IMAD R30, R32, UR5, R31 ;  /* 0x00000005201e7c24 */ /* 0x000fe2000f8e021f */
[----:B------:R-:W-:Y:S01]  /*1190*/  SHF.R.S32.HI R12, RZ, 0x2, R143 ;  /* 0x00000002ff0c7819 */ /* 0x000fe2000001148f */
[----:B------:R-:W-:Y:S01]  /*11a0*/  IMAD.IADD R144, R20, 0x1, -R5 ;  /* 0x0000000114907824 */ /* 0x000fe200078e0a05 */
[----:B------:R-:W-:Y:S01]  /*11b0*/  LEA.HI R0, R21, R20, RZ, 0x4 ;  /* 0x0000001415007211 */ /* 0x000fe200078f20ff */
[----:B------:R-:W-:Y:S01]  /*11c0*/  IMAD.SHL.U32 R19, R19, 0x40, RZ ;  /* 0x0000004013137824 */ /* 0x000fe200078e00ff */
[----:B------:R-:W-:Y:S01]  /*11d0*/  LEA.HI R143, R143, R12, RZ, 0x1 ;  /* 0x0000000c8f8f7211 */ /* 0x000fe200078f08ff */
[----:B------:R-:W-:Y:S01]  /*11e0*/  IMAD.SHL.U32 R144, R144, 0x8, RZ ;  /* 0x0000000890907824 */ /* 0x000fe200078e00ff */
[----:B------:R-:W-:Y:S01]  /*11f0*/  LEA.HI R21, R21, R20, RZ, 0x5 ;  /* 0x0000001415157211 */ /* 0x000fe200078f28ff */
[----:B------:R-:W-:Y:S01]  /*1200*/  IMAD R14, R11, UR11, R14 ;  /* 0x0000000b0b0e7c24 */ /* 0x000fe2000f8e020e */
[----:B------:R-:W-:Y:S01]  /*1210*/  LOP3.LUT R19, R19, 0xc0, RZ, 0xc0, !PT ;  /* 0x000000c013137812 */ /* 0x000fe200078ec0ff */
[----:B------:R-:W-:Y:S01]  /*1220*/  ULDC.64 UR12, c[0x0][0x210] ;  /* 0x00008400000c7ab9 */ /* 0x000fe20000000a00 */
[----:B------:R-:W-:Y:S01]  /*1230*/  LOP3.LUT R143, R143, 0x7fffffe, RZ, 0xc0, !PT ;  /* 0x07fffffe8f8f7812 */ /* 0x000fe200078ec0ff */
[----:B------:R-:W-:Y:S01]  /*1240*/  USHF.L.U32 UR19, UR6, 0x6, URZ ;  /* 0x0000000606137899 */ /* 0x000fe2000800063f */
[----:B------:R-:W-:-:S02]  /*1250*/  SHF.R.S32.HI R7, RZ, 0x4, R0 ;  /* 0x00000004ff077819 */ /* 0x000fc40000011400 */
[----:B------:R-:W-:Y:S01]  /*1260*/  LOP3.LUT R35, R0, 0xfffffff0, RZ, 0xc0, !PT ;  /* 0xfffffff000237812 */ /* 0x000fe200078ec0ff */
[----:B------:R-:W-:Y:S01]  /*1270*/  IMAD.IADD R143, R12, 0x1, -R143 ;  /* 0x000000010c8f7824 */ /* 0x000fe200078e0a8f */
[--C-:B------:R-:W-:Y:S02]  /*1280*/  LOP3.LUT R5, R19, 0x18, R144.reuse, 0xf8, !PT ;  /* 0x0000001813057812 */ /* 0x100fe400078ef890 */
[----:B------:R-:W-:Y:S01]  /*1290*/  SHF.R.U32.HI R2, RZ, 0x3, R19 ;  /* 0x00000003ff027819 */ /* 0x000fe20000011613 */
[----:B------:R-:W-:Y:S01]  /*12a0*/  IMAD.IADD R35, R20, 0x1, -R35 ;  /* 0x0000000114237824 */ /* 0x000fe200078e0a23 */
[----:B------:R-:W-:Y:S02]  /*12b0*/  SHF.R.S32.HI R90, RZ, 0x5, R21 ;  /* 0x00000005ff5a7819 */ /* 0x000fe40000011415 */
[----:B------:R-:W-:Y:S02]  /*12c0*/  LEA.HI R0, R0, R7, RZ, 0x1 ;  /* 0x0000000700007211 */ /* 0x000fe400078f08ff */
[----:B------:R-:W-:Y:S01]  /*12d0*/  LOP3.LUT R33, R9, 0xfffffff8, RZ, 0xc0, !PT ;  /* 0xfffffff809217812 */ /* 0x000fe200078ec0ff */
[----:B------:R-:W-:Y:S01]  /*12e0*/  IMAD R143, R90, 0x8, R143 ;  /* 0x000000085a8f7824 */ /* 0x000fe200078e028f */
[----:B------:R-:W-:Y:S01]  /*12f0*/  IADD3 R28, P0, R144, R28, RZ ;  /* 0x0000001c901c7210 */ /* 0x000fe20007f1e0ff */
[----:B------:R-:W-:Y:S01]  /*1300*/  IMAD R85, R90, 0x10, R23 ;  /* 0x000000105a557824 */ /* 0x000fe200078e0217 */
[----:B------:R-:W-:Y:S01]  /*1310*/  SHF.R.S32.HI R145, RZ, 0x1f, R144 ;  /* 0x0000001fff917819 */ /* 0x000fe20000011490 */
[----:B------:R-:W-:Y:S01]  /*1320*/  IMAD.IADD R33, R20, 0x1, -R33 ;  /* 0x0000000114217824 */ /* 0x000fe200078e0a21 */
[----:B------:R-:W-:-:S02]  /*1330*/  LOP3.LUT R2, R5, R2, RZ, 0x3c, !PT ;  /* 0x0000000205027212 */ /* 0x000fc400078e3cff */
[----:B------:R-:W-:Y:S02]  /*1340*/  IADD3 R24, P2, R144, R24, RZ ;  /* 0x0000001890187210 */ /* 0x000fe40007f5e0ff */
[----:B------:R-:W-:Y:S01]  /*1350*/  LOP3.LUT R0, R0, 0xfffffffe, RZ, 0xc0, !PT ;  /* 0xfffffffe00007812 */ /* 0x000fe200078ec0ff */
[----:B------:R-:W-:Y:S01]  /*1360*/  IMAD.U32 R143, R143, 0x20, R2 ;  /* 0x000000208f8f7824 */ /* 0x000fe200078e0002 */
[C---:B------:R-:W-:Y:S01]  /*1370*/  IADD3 R6, P1, R12.reuse, R29, RZ ;  /* 0x0000001d0c067210 */ /* 0x040fe20007f3e0ff */
[----:B------:R-:W-:Y:S01]  /*1380*/  IMAD.X R29, R145, 0x1, R25, P0 ;  /* 0x00000001911d7824 */ /* 0x000fe200000e0619 */
[----:B------:R-:W-:Y:S01]  /*1390*/  LEA.HI R8, R33, R33, RZ, 0x1 ;  /* 0x0000002121087211 */ /* 0x000fe200078f08ff */
[----:B------:R-:W-:Y:S01]  /*13a0*/  IMAD.X R25, R145, 0x1, R3, P2 ;  /* 0x0000000191197824 */ /* 0x000fe200010e0603 */
[----:B------:R-:W-:Y:S01]  /*13b0*/  SHF.R.S32.HI R13, RZ, 0x1f, R12 ;  /* 0x0000001fff0d7819 */ /* 0x000fe2000001140c */
[----:B------:R-:W-:Y:S01]  /*13c0*/  IMAD.IADD R7, R7, 0x1, -R0 ;  /* 0x0000000107077824 */ /* 0x000fe200078e0a00 */
[----:B------:R-:W2:Y:S01]  /*13d0*/  LDC.64 R2, c[0x0][0x240] ;  /* 0x00009000ff027b82 */ /* 0x000ea20000000a00 */
[----:B------:R-:W-:Y:S01]  /*13e0*/  SHF.R.S32.HI R0, RZ, 0x1f, R35 ;  /* 0x0000001fff007819 */ /* 0x000fe20000011423 */
[----:B------:R-:W-:Y:S01]  /*13f0*/  IMAD.WIDE.U32 R24, R12, UR6, R24 ;  /* 0x000000060c187c25 */ /* 0x000fe2000f8e0018 */
[----:B------:R-:W-:-:S02]  /*1400*/  SHF.R.S32.HI R4, RZ, 0x1f, R15 ;  /* 0x0000001fff047819 */ /* 0x000fc4000001140f */
[-C--:B------:R-:W-:Y:S01]  /*1410*/  LEA.HI R5, R0, R35.reuse, RZ, 0x3 ;  /* 0x0000002300057211 */ /* 0x080fe200078f18ff */
[----:B------:R-:W-:Y:S01]  /*1420*/  IMAD.WIDE R16, R17, 0x40, R12 ;  /* 0x0000004011107825 */ /* 0x000fe200078e020c */
[----:B------:R-:W-:Y:S02]  /*1430*/  LOP3.LUT R0, R8, 0x3fffffe, RZ, 0xc0, !PT ;  /* 0x03fffffe08007812 */ /* 0x000fe400078ec0ff */
[----:B------:R-:W-:Y:S01]  /*1440*/  LEA.HI R19, R35, R35, RZ, 0x1 ;  /* 0x0000002323137211 */ /* 0x000fe200078f08ff */
[----:B------:R-:W-:Y:S01]  /*1450*/  IMAD.X R10, R13, 0x1, R10, P1 ;  /* 0x000000010d0a7824 */ /* 0x000fe200008e060a */
[----:B------:R-:W-:Y:S01]  /*1460*/  SHF.R.S32.HI R149, RZ, 0x1f, R21 ;  /* 0x0000001fff957819 */ /* 0x000fe20000011415 */
[----:B------:R-:W-:Y:S01]  /*1470*/  IMAD.IADD R0, R33, 0x1, -R0 ;  /* 0x0000000121007824 */ /* 0x000fe200078e0a00 */
[----:B------:R-:W-:Y:S01]  /*1480*/  LOP3.LUT R86, R19, 0x7fffffe, RZ, 0xc0, !PT ;  /* 0x07fffffe13567812 */ /* 0x000fe200078ec0ff */
[----:B------:R-:W-:Y:S01]  /*1490*/  IMAD.WIDE.U32 R32, R32, UR4, R144 ;  /* 0x0000000420207c25 */ /* 0x000fe2000f8e0090 */
[----:B------:R-:W-:Y:S01]  /*14a0*/  ULDC.64 UR4, c[0x0][0x258] ;  /* 0x0000960000047ab9 */ /* 0x000fe20000000a00 */
[----:B------:R-:W-:-:S02]  /*14b0*/  LEA.HI R149, R149, R90, RZ, 0x2 ;  /* 0x0000005a95957211 */ /* 0x000fc400078f10ff */
[----:B------:R-:W-:Y:S02]  /*14c0*/  IMAD.IADD R31, R33, 0x1, R30 ;  /* 0x00000001211f7824 */ /* 0x000fe400078e021e */
[----:B------:R-:W-:Y:S01]  /*14d0*/  IMAD.MOV.U32 R30, RZ, RZ, R32 ;  /* 0x000000ffff1e7224 */ /* 0x000fe200078e0020 */
[----:B------:R-:W-:Y:S01]  /*14e0*/  LOP3.LUT R149, R149, 0xfffffffc, RZ, 0xc0, !PT ;  /* 0xfffffffc95957812 */ /* 0x000fe200078ec0ff */
[----:B------:R-:W-:Y:S02]  /*14f0*/  IMAD R4, R4, UR4, RZ ;  /* 0x0000000404047c24 */ /* 0x000fe4000f8e02ff */
[----:B------:R-:W-:Y:S02]  /*1500*/  IMAD R13, R13, UR6, RZ ;  /* 0x000000060d0d7c24 */ /* 0x000fe4000f8e02ff */
[C---:B------:R-:W-:Y:S02]  /*1510*/  IMAD R4, R15.reuse, UR5, R4 ;  /* 0x000000050f047c24 */ /* 0x040fe4000f8e0204 */
[----:B------:R-:W-:Y:S01]  /*1520*/  IMAD.WIDE.U32 R30, R15, UR4, R30 ;  /* 0x000000040f1e7c25 */ /* 0x000fe2000f8e001e */
[----:B------:R-:W-:-:S02]  /*1530*/  ULDC.64 UR4, c[0x0][0x218] ;  /* 0x0000860000047ab9 */ /* 0x000fc40000000a00 */
[----:B------:R-:W-:Y:S01]  /*1540*/  LEA R140, P0, R24, UR4, 0x1 ;  /* 0x00000004188c7c11 */ /* 0x000fe2000f8008ff */
[----:B------:R-:W-:Y:S01]  /*1550*/  IMAD R13, R12, UR7, R13 ;  /* 0x000000070c0d7c24 */ /* 0x000fe2000f8e020d */
[----:B------:R-:W-:Y:S01]  /*1560*/  SHF.R.S32.HI R12, RZ, 0x1, R19 ;  /* 0x00000001ff0c7819 */ /* 0x000fe20000011413 */
[----:B------:R-:W-:Y:S01]  /*1570*/  IMAD.WIDE.U32 R28, R11, UR10, R28 ;  /* 0x0000000a0b1c7c25 */ /* 0x000fe2000f8e001c */
[----:B------:R-:W-:Y:S01]  /*1580*/  SHF.R.S32.HI R19, RZ, 0x1f, R19 ;  /* 0x0000001fff137819 */ /* 0x000fe20000011413 */
[----:B------:R-:W-:Y:S02]  /*1590*/  ULDC.64 UR10, c[0x0][0x250] ;  /* 0x00009400000a7ab9 */ /* 0x000fe40000000a00 */
[----:B--2---:R-:W-:Y:S01]  /*15a0*/  IMAD R11, R17, R2, RZ ;  /* 0x00000002110b7224 */ /* 0x004fe200078e02ff */
[----:B------:R-:W-:Y:S01]  /*15b0*/  LEA.HI R15, R19, R12, RZ, 0x2 ;  /* 0x0000000c130f7211 */ /* 0x000fe200078f10ff */
[----:B------:R-:W-:Y:S02]  /*15c0*/  IMAD.IADD R31, R31, 0x1, R4 ;  /* 0x000000011f1f7824 */ /* 0x000fe400078e0204 */
[----:B------:R-:W-:Y:S01]  /*15d0*/  IMAD.IADD R13, R25, 0x1, R13 ;  /* 0x00000001190d7824 */ /* 0x000fe200078e020d */
[----:B------:R-:W-:Y:S01]  /*15e0*/  LOP3.LUT R15, R15, 0xfffffffc, RZ, 0xc0, !PT ;  /* 0xfffffffc0f0f7812 */ /* 0x000fe200078ec0ff */
[----:B------:R-:W-:-:S02]  /*15f0*/  IMAD R11, R16, R3, R11 ;  /* 0x00000003100b7224 */ /* 0x000fc400078e020b */
[----:B------:R-:W-:Y:S01]  /*1600*/  IMAD.WIDE.U32 R16, R16, R2, R30 ;  /* 0x0000000210107225 */ /* 0x000fe200078e001e */
[----:B------:R-:W-:Y:S01]  /*1610*/  LEA.HI.X R141, R24, UR5, R13, 0x1, P0 ;  /* 0x00000005188d7c11 */ /* 0x000fe200080f0c0d */
[----:B------:R-:W-:Y:S02]  /*1620*/  UMOV UR5, 0x400 ;  /* 0x0000040000057882 */ /* 0x000fe40000000000 */
[----:B------:R-:W-:Y:S01]  /*1630*/  IMAD.IADD R29, R29, 0x1, R14 ;  /* 0x000000011d1d7824 */ /* 0x000fe200078e020e */
[----:B------:R-:W-:Y:S01]  /*1640*/  LEA R14, P0, R16, UR12, 0x1 ;  /* 0x0000000c100e7c11 */ /* 0x000fe2000f8008ff */
[----:B------:R-:W-:Y:S01]  /*1650*/  IMAD.IADD R11, R17, 0x1, R11 ;  /* 0x00000001110b7824 */ /* 0x000fe200078e020b */
[----:B-1----:R-:W-:Y:S01]  /*1660*/  ULEA UR5, UR18, UR5, 0x18 ;  /* 0x0000000512057291 */ /* 0x002fe2000f8ec03f */
[----:B------:R-:W-:Y:S01]  /*1670*/  IMAD.IADD R4, R12, 0x1, -R15 ;  /* 0x000000010c047824 */ /* 0x000fe200078e0a0f */
[----:B------:R-:W-:Y:S01]  /*1680*/  USHF.L.U64.HI UR18, UR6, 0x6, UR7 ;  /* 0x0000000606127899 */ /* 0x000fe20008010207 */
[----:B------:R-:W-:Y:S01]  /*1690*/  IMAD R13, R10, UR10, RZ ;  /* 0x0000000a0a0d7c24 */ /* 0x000fe2000f8e02ff */
[----:B------:R-:W-:Y:S01]  /*16a0*/  LEA.HI.X R15, R16, UR13, R11, 0x1, P0 ;  /* 0x0000000d100f7c11 */ /* 0x000fe200080f0c0b */
[----:B------:R-:W-:Y:S01]  /*16b0*/  IMAD.WIDE.U32 R28, R6, UR10, R28 ;  /* 0x0000000a061c7c25 */ /* 0x000fe2000f8e001c */
[----:B------:R-:W-:Y:S01]  /*16c0*/  LEA R10, P0, R2, R14, 0x6 ;  /* 0x0000000e020a7211 */ /* 0x000fe200078030ff */
[----:B------:R-:W-:Y:S01]  /*16d0*/  ULDC.64 UR12, c[0x0][0x220] ;  /* 0x00008800000c7ab9 */ /* 0x000fe20000000a00 */
[----:B------:R-:W-:Y:S01]  /*16e0*/  LEA R143, R143, UR5, 0x1 ;  /* 0x000000058f8f7c11 */ /* 0x000fe2000f8e08ff */
[----:B------:R-:W-:Y:S01]  /*16f0*/  IMAD R13, R6, UR11, R13 ;  /* 0x0000000b060d7c24 */ /* 0x000fe2000f8e020d */
[----:B------:R-:W-:Y:S01]  /*1700*/  LEA.HI.X R11, R2, R15, R3, 0x6, P0 ;  /* 0x0000000f020b7211 */ /* 0x000fe200000f3403 */
[----:B------:R-:W-:Y:S01]  /*1710*/  IMAD.SHL.U32 R6, R4, 0x40, RZ ;  /* 0x0000004004067824 */ /* 0x000fe200078e00ff */
[----:B------:R-:W-:Y:S01]  /*1720*/  IADD3 R18, P0, R140, UR19, RZ ;  /* 0x000000138c127c10 */ /* 0x000fe2000ff1e0ff */
[----:B------:R-:W-:Y:S01]  /*1730*/  @!PT LDS RZ, [RZ] ;  /* 0x00000000fffff984 */ /* 0x000fe20000000800 */
[----:B------:R-:W-:Y:S01]  /*1740*/  @!PT LDS RZ, [RZ] ;  /* 0x00000000fffff984 */ /* 0x000fe20000000800 */
[----:B------:R-:W-:Y:S01]  /*1750*/  @!PT LDS RZ, [RZ] ;  /* 0x00000000fffff984 */ /* 0x000fe20000000800 */
[----:B------:R1:W-:Y:S01]  /*1760*/  LDGSTS.E.BYPASS.LTC128B.128 [R143], desc[UR16][R14.64] ;  /* 0x000000000e8f7fae */ /* 0x0003e2000b901d50 */
[----:B------:R-:W-:Y:S01]  /*1770*/  SHF.R.S32.HI R3, RZ, 0x1, R8 ;  /* 0x00000001ff037819 */ /* 0x000fe20000011408 */
[----:B------:R-:W-:Y:S01]  /*1780*/  IMAD.SHL.U32 R5, R5, 0x20, RZ ;  /* 0x0000002005057824 */ /* 0x000fe200078e00ff */
[----:B------:R-:W-:Y:S01]  /*1790*/  IADD3.X R19, R141, UR18, RZ, P0, !PT ;  /* 0x000000128d137c10 */ /* 0x000fe200087fe4ff */
[----:B------:R-:W-:Y:S01]  /*17a0*/  LDGSTS.E.BYPASS.LTC128B.128 [R143+0x800], desc[UR16][R10.64] ;  /* 0x008000000a8f7fae */ /* 0x000fe2000b901d50 */
[----:B------:R-:W-:Y:S01]  /*17b0*/  IADD3 R16, P0, R18, UR19, RZ ;  /* 0x0000001312107c10 */ /* 0x000fe2000ff1e0ff */
[----:B------:R-:W-:Y:S01]  /*17c0*/  IMAD.SHL.U32 R2, R3, 0x40, RZ ;  /* 0x0000004003027824 */ /* 0x000fe200078e00ff */
[----:B------:R-:W-:Y:S01]  /*17d0*/  LOP3.LUT R6, R6, 0xc0, RZ, 0xc0, !PT ;  /* 0x000000c006067812 */ /* 0x000fe200078ec0ff */
[----:B------:R-:W-:Y:S01]  /*17e0*/  LDGSTS.E.BYPASS.LTC128B.128 [R143+0x1000], desc[UR16][R140.64] ;  /* 0x010000008c8f7fae */ /* 0x000fe2000b901d50 */
[----:B------:R-:W-:Y:S01]  /*17f0*/  IADD3.X R17, R19, UR18, RZ, P0, !PT ;  /* 0x0000001213117c10 */ /* 0x000fe200087fe4ff */
[----:B------:R-:W-:Y:S01]  /*1800*/  IMAD.IADD R13, R29, 0x1, R13 ;  /* 0x000000011d0d7824 */ /* 0x000fe200078e020d */
[----:B------:R-:W-:Y:S01]  /*1810*/  LOP3.LUT R2, R2, 0xc0, RZ, 0xc0, !PT ;  /* 0x000000c002027812 */ /* 0x000fe200078ec0ff */
[----:B------:R-:W-:Y:S01]  /*1820*/  LDGSTS.E.BYPASS.LTC128B.128 [R143+0x1800], desc[UR16][R18.64] ;  /* 0x01800000128f7fae */ /* 0x000fe2000b901d50 */
[----:B------:R-:W-:Y:S01]  /*1830*/  LOP3.LUT R91, R5, 0xffffff00, RZ, 0xc0, !PT ;  /* 0xffffff00055b7812 */ /* 0x000fe200078ec0ff */
[----:B------:R-:W-:Y:S01]  /*1840*/  USHF.L.U64.HI UR11, UR10, 0x6, UR11 ;  /* 0x000000060a0b7899 */ /* 0x000fe2000801020b */
[----:B------:R-:W-:Y:S01]  /*1850*/  LOP3.LUT R9, R2, 0x8, R9, 0xf8, !PT ;  /* 0x0000000802097812 */ /* 0x000fe200078ef809 */
[----:B------:R-:W-:Y:S01]  /*1860*/  LDGSTS.E.BYPASS.LTC128B.128 [R143+0x2000], desc[UR16][R16.64] ;  /* 0x02000000108f7fae */ /* 0x000fe2000b901d50 */
[----:B------:R-:W-:Y:S01]  /*1870*/  SHF.R.U32.HI R2, RZ, 0x3, R2 ;  /* 0x00000003ff027819 */ /* 0x000fe20000011602 */
[----:B------:R-:W-:Y:S01]  /*1880*/  IMAD.IADD R86, R35, 0x1, -R86 ;  /* 0x0000000123567824 */ /* 0x000fe200078e0a56 */
[----:B------:R-:W-:Y:S01]  /*1890*/  UIADD3 UR4, UR5, 0x1000, URZ ;  /* 0x0000100005047890 */ /* 0x000fe2000fffe03f */
[----:B------:R-:W-:Y:S01]  /*18a0*/  IMAD R5, R90, 0x200, R91 ;  /* 0x000002005a057824 */ /* 0x000fe200078e025b */
[----:B------:R-:W-:Y:S01]  /*18b0*/  LOP3.LUT R2, R9, R2, RZ, 0x3c, !PT ;  /* 0x0000000209027212 */ /* 0x000fe200078e3cff */
[C---:B------:R-:W-:Y:S01]  /*18c0*/  IMAD R9, R7.reuse, 0x8, R0 ;  /* 0x0000000807097824 */ /* 0x040fe200078e0200 */
[----:B------:R-:W-:Y:S01]  /*18d0*/  LOP3.LUT P1, RZ, R4, 0x2, RZ, 0xc0, !PT ;  /* 0x0000000204ff7812 */ /* 0x000fe2000782c0ff */
[----:B------:R-:W-:Y:S01]  /*18e0*/  IMAD.SHL.U32 R7, R7, 0x8, RZ ;  /* 0x0000000807077824 */ /* 0x000fe200078e00ff */
[----:B------:R-:W-:Y:S01]  /*18f0*/  LOP3.LUT R29, R21, 0xffffffe0, RZ, 0xc0, !PT ;  /* 0xffffffe0151d7812 */ /* 0x000fe200078ec0ff */
[----:B------:R-:W-:Y:S01]  /*1900*/  IMAD.U32 R0, R9, 0x20, R2 ;  /* 0x0000002009007824 */ /* 0x000fe200078e0002 */
[----:B-1----:R-:W-:Y:S01]  /*1910*/  IADD3 R14, P0, R16, UR19, RZ ;  /* 0x00000013100e7c10 */ /* 0x002fe2000ff1e0ff */
[----:B------:R-:W-:Y:S01]  /*1920*/  IMAD R5, R86, 0x20, R5 ;  /* 0x0000002056057824 */ /* 0x000fe200078e0205 */
[----:B------:R-:W-:Y:S01]  /*1930*/  LOP3.LUT R7, R6, 0x8, R7, 0xf8, !PT ;  /* 0x0000000806077812 */ /* 0x000fe200078ef807 */
[----:B------:R-:W-:Y:S01]  /*1940*/  IMAD.SHL.U32 R21, R20, 0x2, RZ ;  /* 0x0000000214157824 */ /* 0x000fe200078e00ff */
[----:B------:R-:W-:Y:S01]  /*1950*/  IADD3.X R15, R17, UR18, RZ, P0, !PT ;  /* 0x00000012110f7c10 */ /* 0x000fe200087fe4ff */
[----:B------:R-:W-:Y:S01]  /*1960*/  IMAD.IADD R149, R90, 0x1, -R149 ;  /* 0x000000015a957824 */ /* 0x000fe200078e0a95 */
[C---:B------:R-:W-:Y:S01]  /*1970*/  LEA R138, P0, R28.reuse, UR12, 0x1 ;  /* 0x0000000c1c8a7c11 */ /* 0x040fe2000f8008ff */
[----:B------:R-:W-:Y:S01]  /*1980*/  USHF.L.U32 UR12, UR10, 0x6, URZ ;  /* 0x000000060a0c7899 */ /* 0x000fe2000800063f */
[----:B------:R-:W-:Y:S01]  /*1990*/  SHF.R.U32.HI R6, RZ, 0x3, R6 ;  /* 0x00000003ff067819 */ /* 0x000fe20000011606 */
[----:B------:R1:W-:Y:S01]  /*19a0*/  LDGSTS.E.BYPASS.LTC128B.128 [R143+0x2800], desc[UR16][R14.64] ;  /* 0x028000000e8f7fae */ /* 0x0003e2000b901d50 */
[----:B------:R-:W-:Y:S01]  /*19b0*/  LEA.HI.X R137, R28, UR13, R13, 0x1, P0 ;  /* 0x0000000d1c897c11 */ /* 0x000fe200080f0c0d */
[----:B------:R-:W-:Y:S01]  /*19c0*/  IMAD R91, R86, 0x20, R91 ;  /* 0x00000020565b7824 */ /* 0x000fe200078e025b */
[----:B------:R-:W-:Y:S01]  /*19d0*/  LOP3.LUT R2, R7, R6, RZ, 0x3c, !PT ;  /* 0x0000000607027212 */ /* 0x000fe200078e3cff */
[----:B------:R-:W0:Y:S01]  /*19e0*/  LDGDEPBAR ;  /* 0x00000000000079af */ /* 0x000e220000000000 */
[----:B------:R-:W-:Y:S01]  /*19f0*/  IADD3 R12, P0, R138, UR12, RZ ;  /* 0x0000000c8a0c7c10 */ /* 0x000fe2000ff1e0ff */
[----:B------:R-:W-:Y:S01]  /*1a00*/  IMAD.MOV.U32 R139, RZ, RZ, R137 ;  /* 0x000000ffff8b7224 */ /* 0x000fe200078e0089 */
[----:B------:R-:W-:Y:S01]  /*1a10*/  LEA R22, R0, UR5, 0x1 ;  /* 0x0000000500167c11 */ /* 0x000fe2000f8e08ff */
[----:B------:R-:W-:Y:S01]  /*1a20*/  IMAD.IADD R136, R2, 0x1, R5 ;  /* 0x0000000102887824 */ /* 0x000fe200078e0205 */
[----:B------:R-:W-:-:S02]  /*1a30*/  IADD3.X R13, R137, UR11, RZ, P0, !PT ;  /* 0x0000000b890d7c10 */ /* 0x000fc400087fe4ff */
[----:B------:R-:W-:Y:S01]  /*1a40*/  LEA R135, R0, UR4, 0x1 ;  /* 0x0000000400877c11 */ /* 0x000fe2000f8e08ff */
[----:B------:R-:W-:Y:S01]  /*1a50*/  IMAD.IADD R0, R20, 0x1, -R29 ;  /* 0x0000000114007824 */ /* 0x000fe200078e0a1d */
[----:B------:R-:W-:-:S03]  /*1a60*/  LEA R136, R136, UR5, 0x1 ;  /* 0x0000000588887c11 */ /* 0x000fc6000f8e08ff */
[----:B------:R-:W-:Y:S01]  /*1a70*/  VIADD R133, R135, 0x20 ;  /* 0x0000002087857836 */ /* 0x000fe20000000000 */
[----:B------:R-:W-:-:S04]  /*1a80*/  SHF.R.S32.HI R29, RZ, 0x1f, R0 ;  /* 0x0000001fff1d7819 */ /* 0x000fc80000011400 */
[----:B------:R-:W-:Y:S01]  /*1a90*/  LEA.HI R29, R29, R0, RZ, 0x2 ;  /* 0x000000001d1d7211 */ /* 0x000fe200078f10ff */
[----:B------:R-:W-:-:S03]  /*1aa0*/  IMAD.SHL.U32 R0, R84, 0x80, RZ ;  /* 0x0000008054007824 */ /* 0x000fc600078e00ff */
[----:B------:R-:W-:Y:S02]  /*1ab0*/  SHF.R.S32.HI R142, RZ, 0x2, R29 ;  /* 0x00000002ff8e7819 */ /* 0x000fe4000001141d */
[----:B-1----:R-:W-:Y:S01]  /*1ac0*/  IADD3 R14, P0, R12, UR12, RZ ;  /* 0x0000000c0c0e7c10 */ /* 0x002fe2000ff1e0ff */
[----:B------:R-:W-:-:S04]  /*1ad0*/  DEPBAR.LE SB0, 0x0 ;  /* 0x000080000000791a */ /* 0x000fc80000000000 */
[----:B------:R-:W-:Y:S01]  /*1ae0*/  BAR.SYNC.DEFER_BLOCKING 0x0 ;  /* 0x0000000000007b1d */ /* 0x000fe20000010000 */
[----:B------:R-:W-:Y:S02]  /*1af0*/  IADD3.X R15, R13, UR11, RZ, P0, !PT ;  /* 0x0000000b0d0f7c10 */ /* 0x000fe400087fe4ff */
[----:B------:R-:W-:Y:S02]  /*1b00*/  IADD3 R6, P0, R14, UR12, RZ ;  /* 0x0000000c0e067c10 */ /* 0x000fe4000ff1e0ff */
[----:B------:R-:W-:Y:S02]  /*1b10*/  IADD3 R85, R85, 0x1, R142 ;  /* 0x0000000155557810 */ /* 0x000fe40007ffe08e */
[----:B------:R-:W-:Y:S02]  /*1b20*/  IADD3.X R7, R15, UR11, RZ, P0, !PT ;  /* 0x0000000b0f077c10 */ /* 0x000fe400087fe4ff */
[----:B------:R-:W-:Y:S01]  /*1b30*/  LOP3.LUT P0, RZ, R3, 0x2, RZ, 0xc0, !PT ;  /* 0x0000000203ff7812 */ /* 0x000fe2000780c0ff */
[----:B------:R-:W-:Y:S01]  /*1b40*/  IMAD.MOV.U32 R3, RZ, RZ, 0x20 ;  /* 0x00000020ff037424 */ /* 0x000fe200078e00ff */
[----:B------:R-:W-:-:S02]  /*1b50*/  IADD3 R85, R88, -UR15, R85 ;  /* 0x8000000f58557c10 */ /* 0x000fc4000fffe055 */
[----:B------:R-:W-:Y:S02]  /*1b60*/  LOP3.LUT R92, R0, 0x6, R21, 0xf8, !PT ;  /* 0x00000006005c7812 */ /* 0x000fe400078ef815 */
[----:B------:R-:W-:Y:S01]  /*1b70*/  SEL R3, R3, 0xffffffe0, !P1 ;  /* 0xffffffe003037807 */ /* 0x000fe20004800000 */
[----:B------:R-:W-:-:S04]  /*1b80*/  VIADD R85, R85, UR14 ;  /* 0x0000000e55557c36 */ /* 0x000fc80008000000 */
[----:B------:R-:W-:Y:S01]  /*1b90*/  IMAD.IADD R134, R136, 0x1, R3 ;  /* 0x0000000188867824 */ /* 0x000fe200078e0203 */
[----:B------:R-:W-:Y:S01]  /*1ba0*/  VIMNMX R90, R85, R88, PT ;  /* 0x00000058555a7248 */ /* 0x000fe20003fe0100 */
[----:B------:R-:W-:Y:S01]  /*1bb0*/  @P0 VIADD R133, R135, 0xffffffe0 ;  /* 0xffffffe087850836 */ /* 0x000fe20000000000 */
[----:B------:R-:W-:Y:S01]  /*1bc0*/  VIADDMNMX R88, R85, 0x8, R88, PT ;  /* 0x0000000855587846 */ /* 0x000fe20003800158 */
[----:B------:R-:W-:Y:S01]  /*1bd0*/  @!PT LDS RZ, [RZ] ;  /* 0x00000000fffff984 */ /* 0x000fe20000000800 */
[----:B------:R-:W-:Y:S01]  /*1be0*/  @!PT LDS RZ, [RZ] ;  /* 0x00000000fffff984 */ /* 0x000fe20000000800 */
[----:B------:R-:W-:Y:S01]  /*1bf0*/  @!PT LDS RZ, [RZ] ;  /* 0x00000000fffff984 */ /* 0x000fe20000000800 */
[----:B------:R-:W-:Y:S01]  /*1c00*/  LDGSTS.E.BYPASS.LTC128B.128 [R143+0x3000], desc[UR16][R138.64] ;  /* 0x030000008a8f7fae */ /* 0x000fe2000b901d50 */
[----:B------:R-:W-:Y:S02]  /*1c10*/  VIADD R85, R92, 0xffffff88 ;  /* 0xffffff885c557836 */ /* 0x000fe40000000000 */
[C---:B------:R-:W-:Y:S01]  /*1c20*/  VIADD R130, R133.reuse, 0x400 ;  /* 0x0000040085827836 */ /* 0x040fe20000000000 */
[----:B------:R-:W-:Y:S01]  /*1c30*/  LDGSTS.E.BYPASS.LTC128B.128 [R143+0x3800], desc[UR16][R12.64] ;  /* 0x038000000c8f7fae */ /* 0x000fe2000b901d50 */
[----:B------:R-:W-:Y:S01]  /*1c40*/  VIADD R129, R133, 0x800 ;  /* 0x0000080085817836 */ /* 0x000fe20000000000 */
[----:B------:R-:W-:Y:S01]  /*1c50*/  ISETP.GE.AND P5, PT, R85, R90, PT ;  /* 0x0000005a5500720c */ /* 0x000fe20003fa6270 */
[----:B------:R-:W-:Y:S01]  /*1c60*/  VIADD R128, R133, 0xc00 ;  /* 0x00000c0085807836 */ /* 0x000fe20000000000 */
[----:B------:R-:W-:Y:S01]  /*1c70*/  LDGSTS.E.BYPASS.LTC128B.128 [R143+0x4000], desc[UR16][R14.64] ;  /* 0x040000000e8f7fae */ /* 0x000fe2000b901d50 */
[----:B------:R-:W-:Y:S01]  /*1c80*/  ISETP.GE.AND P2, PT, R85, R88, PT ;  /* 0x000000585500720c */ /* 0x000fe20003f46270 */
[----:B------:R-:W-:-:S02]  /*1c90*/  VIADD R127, R133, 0x1000 ;  /* 0x00001000857f7836 */ /* 0x000fc40000000000 */
[----:B------:R1:W-:Y:S01]  /*1ca0*/  LDGSTS.E.BYPASS.LTC128B.128 [R143+0x4800], desc[UR16][R6.64] ;  /* 0x04800000068f7fae */ /* 0x0003e2000b901d50 */
[C---:B------:R-:W-:Y:S02]  /*1cb0*/  VIADD R126, R133.reuse, 0x1400 ;  /* 0x00001400857e7836 */ /* 0x040fe40000000000 */
[C---:B------:R-:W-:Y:S01]  /*1cc0*/  VIADD R125, R133.reuse, 0x1800 ;  /* 0x00001800857d7836 */ /* 0x040fe20000000000 */
[----:B------:R-:W-:Y:S01]  /*1cd0*/  LDSM.16.M88.4 R16, [R136] ;  /* 0x000000008810783b */ /* 0x000fe20000000200 */
[----:B------:R-:W-:-:S03]  /*1ce0*/  VIADD R124, R133, 0x1c00 ;  /* 0x00001c00857c7836 */ /* 0x000fc60000000000 */
[----:B------:R-:W2:Y:S04]  /*1cf0*/  LDSM.16.M88.4 R8, [R22+0x1000] ;  /* 0x001000001608783b */ /* 0x000ea80000000200 */
[----:B------:R-:W-:Y:S04]  /*1d00*/  LDSM.16.M88.4 R76, [R134] ;  /* 0x00000000864c783b */ /* 0x000fe80000000200 */
[----:B------:R-:W-:Y:S04]  /*1d10*/  LDSM.16.M88.4 R64, [R22+0x1400] ;  /* 0x001400001640783b */ /* 0x000fe80000000200 */
[----:B------:R-:W3:Y:S04]  /*1d20*/  LDSM.16.M88.4 R56, [R22+0x1800] ;  /* 0x001800001638783b */ /* 0x000ee80000000200 */
[----:B------:R-:W4:Y:S04]  /*1d30*/  LDSM.16.M88.4 R48, [R22+0x1c00] ;  /* 0x001c00001630783b */ /* 0x000f280000000200 */
[----:B-1----:R-:W1:Y:S04]  /*1d40*/  LDSM.16.M88.4 R4, [R133] ;  /* 0x000000008504783b */ /* 0x002e680000000200 */
        /* <DEDUP_REMOVED lines=8> */
[----:B------:R-:W0:Y:S03]  /*1dd0*/  LDGDEPBAR ;  /* 0x00000000000079af */ /* 0x000e260000000000 */
[C---:B---3--:R-:W-:Y:S06]  /*1de0*/  HMMA.16816.F32.BF16 R60, R16.reuse, R56, RZ ;  /* 0x00000038103c723c */ /* 0x048fec00000418ff */
[----:B----4-:R-:W-:Y:S06]  /*1df0*/  HMMA.16816.F32.BF16 R52, R16, R48, RZ ;  /* 0x000000301034723c */ /* 0x010fec00000418ff */
[C---:B-1----:R-:W-:Y:S06]  /*1e00*/  HMMA.16816.F32.BF16 R12, R76.reuse, R4, R12 ;  /* 0x000000044c0c723c */ /* 0x042fec000004180c */
[----:B------:R-:W-:Y:S06]  /*1e10*/  HMMA.16816.F32.BF16 R8, R76, R6, R8 ;  /* 0x000000064c08723c */ /* 0x000fec0000041808 */
[C---:B------:R-:W-:Y:S06]  /*1e20*/  HMMA.16816.F32.BF16 R4, R16.reuse, R64, RZ ;  /* 0x000000401004723c */ /* 0x040fec00000418ff */
[C---:B------:R-:W-:Y:S06]  /*1e30*/  HMMA.16816.F32.BF16 R64, R16.reuse, R66, RZ ;  /* 0x000000421040723c */ /* 0x040fec00000418ff */
[C---:B-----5:R-:W-:Y:S06]  /*1e40*/  HMMA.16816.F32.BF16 R44, R16.reuse, R40, RZ ;  /* 0x00000028102c723c */ /* 0x060fec00000418ff */
[----:B------:R-:W-:Y:S01]  /*1e50*/  HMMA.16816.F32.BF16 R36, R16, R32, RZ ;  /* 0x000000201024723c */ /* 0x000fe200000418ff */
[----:B------:R-:W-:-:S05]  /*1e60*/  FSEL R94, R8, -INF , !P5 ;  /* 0xff800000085e7808 */ /* 0x000fca0006800000 */
        /* <DEDUP_REMOVED lines=8> */
[----:B------:R-:W-:-:S05]  /*1ef0*/  VIADD R69, R92, 0xffffff80 ;  /* 0xffffff805c457836 */ /* 0x000fca0000000000 */
[C---:B------:R-:W-:Y:S01]  /*1f00*/  ISETP.GE.AND P4, PT, R69.reuse, R90, PT ;  /* 0x0000005a4500720c */ /* 0x040fe20003f86270 */
[C---:B------:R-:W-:Y:S01]  /*1f10*/  VIADD R71, R92.reuse, 0xffffff81 ;  /* 0xffffff815c477836 */ /* 0x040fe20000000000 */
[----:B------:R-:W-:Y:S01]  /*1f20*/  ISETP.GE.AND P3, PT, R69, R88, PT ;  /* 0x000000584500720c */ /* 0x000fe20003f66270 */
[C---:B--2---:R-:W-:Y:S03]  /*1f30*/  HMMA.16816.F32.BF16 R4, R76.reuse, R80, R4 ;  /* 0x000000504c04723c */ /* 0x044fe60000041804 */
[C---:B------:R-:W-:Y:S02]  /*1f40*/  ISETP.GE.AND P1, PT, R71.reuse, R90, PT ;  /* 0x0000005a4700720c */ /* 0x040fe40003f26270 */
[----:B------:R-:W-:Y:S01]  /*1f50*/  ISETP.GE.AND P0, PT, R71, R88, PT ;  /* 0x000000584700720c */ /* 0x000fe20003f06270 */
[----:B------:R-:W-:Y:S01]  /*1f60*/  HMMA.16816.F32.BF16 R64, R76, R82, R64 ;  /* 0x000000524c40723c */ /* 0x000fe20000041840 */
[----:B------:R-:W1:Y:S01]  /*1f70*/  LDSM.16.M88.4 R68, [R133+0xc00] ;  /* 0x000c00008544783b */ /* 0x000e620000000200 */
[----:B------:R-:W-:Y:S01]  /*1f80*/  VIADD R81, R92, 0xffffff89 ;  /* 0xffffff895c517836 */ /* 0x000fe20000000000 */
[----:B------:R-:W-:-:S02]  /*1f90*/  FSEL R80, R12, -INF , !P4 ;  /* 0xff8000000c507808 */ /* 0x000fc40006000000 */
[----:B------:R-:W-:Y:S01]  /*1fa0*/  FSEL R87, R14, -INF , !P3 ;  /* 0xff8000000e577808 */ /* 0x000fe20005800000 */
[C---:B------:R-:W-:Y:S01]  /*1fb0*/  HMMA.16816.F32.BF16 R60, R76.reuse, R72, R60 ;  /* 0x000000484c3c723c */ /* 0x040fe2000004183c */
[C---:B------:R-:W-:Y:S02]  /*1fc0*/  ISETP.GE.AND P4, PT, R81.reuse, R90, PT ;  /* 0x0000005a5100720c */ /* 0x040fe40003f86270 */
[----:B------:R-:W-:Y:S01]  /*1fd0*/  ISETP.GE.AND P3, PT, R81, R88, PT ;  /* 0x000000585100720c */ /* 0x000fe20003f66270 */
[C---:B------:R-:W-:Y:S01]  /*1fe0*/  VIADD R81, R92.reuse, 0xffffff90 ;  /* 0xffffff905c517836 */ /* 0x040fe20000000000 */
[----:B------:R-:W-:Y:S01]  /*1ff0*/  FSEL R82, R13, -INF , !P1 ;  /* 0xff8000000d527808 */ /* 0x000fe20004800000 */
[C---:B------:R-:W-:Y:S01]  /*2000*/  VIADD R13, R92.reuse, 0xffffff91 ;  /* 0xffffff915c0d7836 */ /* 0x040fe20000000000 */
[----:B------:R-:W-:Y:S01]  /*2010*/  FSEL R83, R15, -INF , !P0 ;  /* 0xff8000000f537808 */ /* 0x000fe20004000000 */
[----:B------:R-:W-:Y:S01]  /*2020*/  HMMA.16816.F32.BF16 R56, R76, R74, R56 ;  /* 0x0000004a4c38723c */ /* 0x000fe20000041838 */
[C---:B------:R-:W-:Y:S01]  /*2030*/  ISETP.GE.AND P1, PT, R81.reuse, R90, PT ;  /* 0x0000005a5100720c */ /* 0x040fe20003f26270 */
[----:B------:R-:W-:Y:S01]  /*2040*/  VIADD R15, R92, 0xffffff98 ;  /* 0xffffff985c0f7836 */ /* 0x000fe20000000000 */
[----:B------:R-:W-:-:S02]  /*2050*/  ISETP.GE.AND P0, PT, R81, R88, PT ;  /* 0x000000585100720c */ /* 0x000fc40003f06270 */
[----:B------:R-:W-:Y:S02]  /*2060*/  FSEL R81, R10, -INF , !P2 ;  /* 0xff8000000a517808 */ /* 0x000fe40005000000 */
[----:B------:R-:W-:Y:S02]  /*2070*/  FSEL R72, R9, -INF , !P4 ;  /* 0xff80000009487808 */ /* 0x000fe40006000000 */
[----:B------:R-:W-:Y:S02]  /*2080*/  FSEL R93, R11, -INF , !P3 ;  /* 0xff8000000b5d7808 */ /* 0x000fe40005800000 */
[----:B------:R-:W2:Y:S01]  /*2090*/  LDSM.16.M88.4 R8, [R133+0x1000] ;  /* 0x001000008508783b */ /* 0x000ea20000000200 */
[C---:B------:R-:W-:Y:S02]  /*20a0*/  ISETP.GE.AND P5, PT, R13.reuse, R90, PT ;  /* 0x0000005a0d00720c */ /* 0x040fe40003fa6270 */
[----:B------:R-:W-:Y:S01]  /*20b0*/  ISETP.GE.AND P2, PT, R13, R88, PT ;  /* 0x000000580d00720c */ /* 0x000fe20003f46270 */
[----:B------:R-:W-:Y:S01]  /*20c0*/  VIADD R13, R92, 0xffffff99 ;  /* 0xffffff995c0d7836 */ /* 0x000fe20000000000 */
[----:B------:R-:W-:-:S02]  /*20d0*/  FSEL R100, R4, -INF , !P1 ;  /* 0xff80000004647808 */ /* 0x000fc40004800000 */
[----:B------:R-:W-:Y:S02]  /*20e0*/  FSEL R103, R6, -INF , !P0 ;  /* 0xff80000006677808 */ /* 0x000fe40004000000 */
[C---:B------:R-:W-:Y:S02]  /*20f0*/  ISETP.GE.AND P1, PT, R13.reuse, R90, PT ;  /* 0x0000005a0d00720c */ /* 0x040fe40003f26270 */
[----:B------:R-:W-:Y:S01]  /*2100*/  ISETP.GE.AND P0, PT, R13, R88, PT ;  /* 0x000000580d00720c */ /* 0x000fe20003f06270 */
[C---:B------:R-:W-:Y:S01]  /*2110*/  VIADD R13, R92.reuse, 0xffffffa0 ;  /* 0xffffffa05c0d7836 */ /* 0x040fe20000000000 */
[----:B------:R-:W-:Y:S01]  /*2120*/  FSEL R74, R5, -INF , !P5 ;  /* 0xff800000054a7808 */ /* 0x000fe20006800000 */
[C---:B------:R-:W-:Y:S01]  /*2130*/  VIADD R5, R92.reuse, 0xffffffa1 ;  /* 0xffffffa15c057836 */ /* 0x040fe20000000000 */
[C---:B------:R-:W-:Y:S01]  /*2140*/  ISETP.GE.AND P4, PT, R15.reuse, R90, PT ;  /* 0x0000005a0f00720c */ /* 0x040fe20003f86270 */
[----:B-1----:R-:W-:Y:S01]  /*2150*/  HMMA.16816.F32.BF16 R52, R76, R68, R52 ;  /* 0x000000444c34723c */ /* 0x002fe20000041834 */
[----:B------:R-:W-:Y:S01]  /*2160*/  ISETP.GE.AND P3, PT, R15, R88, PT ;  /* 0x000000580f00720c */ /* 0x000fe20003f66270 */
[----:B------:R-:W-:Y:S01]  /*2170*/  VIADD R15, R92, 0xffffffa8 ;  /* 0xffffffa85c0f7836 */ /* 0x000fe20000000000 */
[----:B------:R-:W-:-:S02]  /*2180*/  FSEL R105, R7, -INF , !P2 ;  /* 0xff80000007697808 */ /* 0x000fc40005000000 */
[----:B------:R-:W-:Y:S01]  /*2190*/  FSEL R106, R64, -INF , !P4 ;  /* 0xff800000406a7808 */ /* 0x000fe20006000000 */
[----:B------:R-:W-:Y:S01]  /*21a0*/  HMMA.16816.F32.BF16 R48, R76, R70, R48 ;  /* 0x000000464c30723c */ /* 0x000fe20000041830 */
[----:B------:R-:W-:Y:S02]  /*21b0*/  FSEL R99, R66, -INF , !P3 ;  /* 0xff80000042637808 */ /* 0x000fe40005800000 */
[C---:B------:R-:W-:Y:S02]  /*21c0*/  ISETP.GE.AND P5, PT, R13.reuse, R90, PT ;  /* 0x0000005a0d00720c */ /* 0x040fe40003fa6270 */
[----:B------:R-:W-:Y:S01]  /*21d0*/  ISETP.GE.AND P2, PT, R13, R88, PT ;  /* 0x000000580d00720c */ /* 0x000fe20003f46270 */
[----:B------:R-:W-:Y:S01]  /*21e0*/  VIADD R13, R92, 0xffffffa9 ;  /* 0xffffffa95c0d7836 */ /* 0x000fe20000000000 */
[C---:B------:R-:W-:Y:S02]  /*21f0*/  ISETP.GE.AND P4, PT, R5.reuse, R90, PT ;  /* 0x0000005a0500720c */ /* 0x040fe40003f86270 */
[----:B------:R-:W-:-:S02]  /*2200*/  ISETP.GE.AND P3, PT, R5, R88, PT ;  /* 0x000000580500720c */ /* 0x000fc40003f66270 */
[----:B------:R-:W1:Y:S01]  /*2210*/  LDSM.16.M88.4 R4, [R133+0x1400] ;  /* 0x001400008504783b */ /* 0x000e620000000200 */
[----:B------:R-:W-:Y:S02]  /*2220*/  FSEL R68, R65, -INF , !P1 ;  /* 0xff80000041447808 */ /* 0x000fe40004800000 */
[----:B------:R-:W-:Y:S02]  /*2230*/  FSEL R101, R67, -INF , !P0 ;  /* 0xff80000043657808 */ /* 0x000fe40004000000 */
        /* <DEDUP_REMOVED lines=9> */
[C---:B------:R-:W-:Y:S01]  /*22d0*/  VIADD R13, R92.reuse, 0xffffffb1 ;  /* 0xffffffb15c0d7836 */ /* 0x040fe20000000000 */
[----:B------:R-:W-:Y:S01]  /*22e0*/  FSEL R62, R61, -INF , !P4 ;  /* 0xff8000003d3e7808 */ /* 0x000fe20006000000 */
[C---:B------:R-:W-:Y:S01]  /*22f0*/  VIADD R9, R92.reuse, 0xffffffb9 ;  /* 0xffffffb95c097836 */ /* 0x040fe20000000000 */
[----:B------:R-:W-:Y:S01]  /*2300*/  FSEL R89, R63, -INF , !P3 ;  /* 0xff8000003f597808 */ /* 0x000fe20005800000 */
[----:B------:R-:W-:Y:S01]  /*2310*/  VIADD R63, R92, 0xffffffb8 ;  /* 0xffffffb85c3f7836 */ /* 0x000fe20000000000 */
[----:B------:R-:W-:Y:S01]  /*2320*/  FSEL R86, R56, -INF , !P1 ;  /* 0xff80000038567808 */ /* 0x000fe20004800000 */
[----:B------:R-:W-:Y:S01]  /*2330*/  VIADD R11, R92, 0xffffffc0 ;  /* 0xffffffc05c0b7836 */ /* 0x000fe20000000000 */
[----:B------:R-:W-:-:S02]  /*2340*/  FSEL R61, R58, -INF , !P0 ;  /* 0xff8000003a3d7808 */ /* 0x000fc40004000000 */
[C---:B------:R-:W-:Y:S02]  /*2350*/  ISETP.GE.AND P4, PT, R15.reuse, R90, PT ;  /* 0x0000005a0f00720c */ /* 0x040fe40003f86270 */
[----:B------:R-:W-:Y:S02]  /*2360*/  ISETP.GE.AND P3, PT, R15, R88, PT ;  /* 0x000000580f00720c */ /* 0x000fe40003f66270 */
[C---:B------:R-:W-:Y:S02]  /*2370*/  ISETP.GE.AND P1, PT, R13.reuse, R90, PT ;  /* 0x0000005a0d00720c */ /* 0x040fe40003f26270 */
[----:B------:R-:W-:Y:S02]  /*2380*/  ISETP.GE.AND P0, PT, R13, R88, PT ;  /* 0x000000580d00720c */ /* 0x000fe40003f06270 */
[----:B------:R-:W2:Y:S01]  /*2390*/  LDSM.16.M88.4 R12, [R133+0x1800] ;  /* 0x00180000850c783b */ /* 0x000ea20000000200 */
[----:B------:R-:W-:Y:S02]  /*23a0*/  FSEL R104, R57, -INF , !P5 ;  /* 0xff80000039687808 */ /* 0x000fe40006800000 */
[----:B------:R-:W-:-:S02]  /*23b0*/  FSEL R52, R52, -INF , !P4 ;  /* 0xff80000034347808 */ /* 0x000fc40006000000 */
[----:B------:R-:W-:Y:S02]  /*23c0*/  FSEL R57, R54, -INF , !P3 ;  /* 0xff80000036397808 */ /* 0x000fe40005800000 */
        /* <DEDUP_REMOVED lines=10> */
[----:B------:R-:W-:Y:S01]  /*2470*/  IMAD.IADD R4, R2, 0x1, R91 ;  /* 0x0000000102047824 */ /* 0x000fe200078e025b */
        /* <DEDUP_REMOVED lines=10> */
[----:B------:R-:W-:Y:S01]  /*2520*/  FSEL R66, R49, -INF , !P4 ;  /* 0xff80000031427808 */ /* 0x000fe20006000000 */
[----:B------:R-:W-:-:S04]  /*2530*/  DEPBAR.LE SB0, 0x0 ;  /* 0x000080000000791a */ /* 0x000fc80000000000 */
[----:B------:R-:W-:Y:S01]  /*2540*/  FSEL R44, R44, -INF , !P1 ;  /* 0xff8000002c2c7808 */ /* 0x000fe20004800000 */
[C---:B--2---:R-:W-:Y:S01]  /*2550*/  HMMA.16816.F32.BF16 R28, R76.reuse, R12, R28 ;  /* 0x0000000c4c1c723c */ /* 0x044fe2000004181c */
[----:B------:R-:W-:Y:S02]  /*2560*/  FSEL R49, R46, -INF , !P0 ;  /* 0xff8000002e317808 */ /* 0x000fe40004000000 */
[----:B------:R-:W-:Y:S02]  /*2570*/  FSEL R59, R51, -INF , !P3 ;  /* 0xff800000333b7808 */ /* 0x000fe40005800000 */
[C---:B------:R-:W-:Y:S01]  /*2580*/  ISETP.GE.AND P1, PT, R5.reuse, R90, PT ;  /* 0x0000005a0500720c */ /* 0x040fe20003f26270 */
[----:B------:R-:W-:Y:S01]  /*2590*/  HMMA.16816.F32.BF16 R12, R76, R14, R24 ;  /* 0x0000000e4c0c723c */ /* 0x000fe20000041818 */
        /* <DEDUP_REMOVED lines=16> */
[----:B------:R-:W-:Y:S01]  /*26a0*/  FSEL R41, R38, -INF , !P2 ;  /* 0xff80000026297808 */ /* 0x000fe20005000000 */
[----:B-1----:R-:W-:Y:S01]  /*26b0*/  HMMA.16816.F32.BF16 R20, R76, R8, R20 ;  /* 0x000000084c14723c */ /* 0x002fe20000041814 */
[----:B------:R-:W-:Y:S01]  /*26c0*/  FSEL R43, R43, -INF , !P0 ;  /* 0xff8000002b2b7808 */ /* 0x000fe20004000000 */
[----:B------:R-:W-:Y:S01]  /*26d0*/  BAR.SYNC.DEFER_BLOCKING 0x0 ;  /* 0x0000000000007b1d */ /* 0x000fe20000010000 */
        /* <DEDUP_REMOVED lines=38> */
[----:B------:R-:W-:Y:S02]  /*2940*/  ISETP.GE.AND P0, PT, R5, R88, PT ;  /* 0x000000580500720c */ /* 0x000fe40003f06270 */
[----:B------:R-:W-:-:S02]  /*2950*/  FSEL R96, R20, -INF , !P1 ;  /* 0xff80000014607808 */ /* 0x000fc40004800000 */
[----:B------:R-:W-:Y:S02]  /*2960*/  FSEL R20, R19, -INF , !P0 ;  /* 0xff80000013147808 */ /* 0x000fe40004000000 */
[----:B------:R-:W-:Y:S02]  /*2970*/  ISETP.GE.AND P0, PT, R84, 0x2, PT ;  /* 0x000000025400780c */ /* 0x000fe40003f06270 */
        /* <DEDUP_REMOVED lines=71> */
.L_x_4207:
[----:B------:R-:W-:-:S04]  /*2df0*/  ULEA UR6, -UR6, URZ, 0x7 ;  /* 0x0000003f06067291 */ /* 0x000fc8000f8e393f */
[----:B------:R-:W-:Y:S02]  /*2e00*/  USHF.R.S32.HI UR4, URZ, 0x1f, UR6 ;  /* 0x0000001f3f047899 */ /* 0x000fe40008011406 */
[----:B------:R-:W-:-:S04]  /*2e10*/  MOV R2, UR6 ;  /* 0x0000000600027c02 */ /* 0x000fc80008000f00 */
[----:B------:R-:W-:-:S07]  /*2e20*/  MOV R0, UR4 ;  /* 0x0000000400007c02 */ /* 0x000fce0008000f00 */
.L_x_4208:
        /* <DEDUP_REMOVED lines=16> */
.L_x_4206:
        /* <DEDUP_REMOVED lines=60> */
[----:B------:R-:W-:-:S02]  /*32f0*/  LEA R132, R4, UR5, 0x1 ;  /* 0x0000000504847c11 */ /* 0x000fc4000f8e08ff */
[----:B-1----:R-:W-:Y:S02]  /*3300*/  FMNMX.FTZ R6, R28, R5, !PT ;  /* 0x000000051c067209 */ /* 0x002fe40007810000 */
[----:B------:R-:W-:Y:S01]  /*3310*/  FMNMX.FTZ R5, R21, R0, !PT ;  /* 0x0000000015057209 */ /* 0x000fe20007810000 */
[----:B------:R-:W-:Y:S01]  /*3320*/  LDSM.16.MT88.4 R12, [R132+0x3400] ;  /* 0x00340000840c783b */ /* 0x000fe20000004200 */
[----:B------:R-:W-:-:S03]  /*3330*/  IADD3 R131, R3, R132, RZ ;  /* 0x0000008403837210 */ /* 0x000fc60007ffe0ff */
[----:B------:R-:W1:Y:S04]  /*3340*/  SHFL.BFLY PT, R7, R6, 0x2, 0x1f ;  /* 0x0c401f0006077f89 */ /* 0x000e6800000e0000 */
[----:B------:R-:W-:Y:S04]  /*3350*/  LDSM.16.MT88.4 R8, [R131+0x3400] ;  /* 0x003400008308783b */ /* 0x000fe80000004200 */
[----:B------:R-:W-:Y:S01]  /*3360*/  LDSM.16.MT88.4 R16, [R132+0x4400] ;  /* 0x004400008410783b */ /* 0x000fe20000004200 */
        /* <DEDUP_REMOVED lines=13> */
[----:B------:R-:W2:Y:S01]  /*3440*/  LDSM.16.MT88.4 R72, [R132+0x3000] ;  /* 0x003000008448783b */ /* 0x000ea20000004200 */
        /* <DEDUP_REMOVED lines=14> */
[----:B-1----:R-:W-:-:S02]  /*3530*/  FMNMX.FTZ R0, R5, R0, !PT ;  /* 0x0000000005007209 */ /* 0x002fc40007810000 */
[----:B------:R-:W1:Y:S02]  /*3540*/  LDSM.16.MT88.4 R4, [R131+0x3000] ;  /* 0x003000008304783b */ /* 0x000e640000004200 */
[C---:B------:R-:W-:Y:S01]  /*3550*/  FSETP.NEU.FTZ.AND P1, PT, R0.reuse, -INF , PT ;  /* 0xff8000000000780b */ /* 0x040fe20003f3d000 */
[----:B------:R-:W-:Y:S01]  /*3560*/  FMUL.FTZ R22, R0, UR4 ;  /* 0x0000000400167c20 */ /* 0x000fe20008410000 */
[----:B------:R-:W3:Y:S04]  /*3570*/  MUFU.EX2 R95, R95 ;  /* 0x0000005f005f7308 */ /* 0x000ee80000000800 */
[----:B------:R-:W-:-:S04]  /*3580*/  FSEL R22, R22, RZ, P1 ;  /* 0x000000ff16167208 */ /* 0x000fc80000800000 */
        /* <DEDUP_REMOVED lines=33> */
[----:B---3--:R-:W-:Y:S01]  /*37a0*/  F2FP.BF16.F32.PACK_AB R81, R100, R97 ;  /* 0x000000616451723e */ /* 0x008fe200000010ff */
[--C-:B------:R-:W-:Y:S01]  /*37b0*/  FFMA.FTZ R46, R49, UR4, -R22.reuse ;  /* 0x00000004312e7c23 */ /* 0x100fe20008010816 */
[--C-:B------:R-:W-:Y:S01]  /*37c0*/  FFMA.FTZ R47, R47, UR4, -R22.reuse ;  /* 0x000000042f2f7c23 */ /* 0x100fe20008010816 */
[--C-:B------:R-:W-:Y:S01]  /*37d0*/  FFMA.FTZ R50, R45, UR4, -R22.reuse ;  /* 0x000000042d327c23 */ /* 0x100fe20008010816 */
[----:B------:R-:W-:Y:S01]  /*37e0*/  FFMA.FTZ R43, R43, UR4, -R22 ;  /* 0x000000042b2b7c23 */ /* 0x000fe20008010816 */
[----:B------:R-:W-:Y:S01]  /*37f0*/  FADD.FTZ R98, R98, R95 ;  /* 0x0000005f62627221 */ /* 0x000fe20000010000 */
[----:B------:R-:W-:Y:S01]  /*3800*/  FADD.FTZ R97, R97, R100 ;  /* 0x0000006461617221 */ /* 0x000fe20000010000 */
[----:B------:R-:W-:Y:S01]  /*3810*/  MUFU.EX2 R67, R67 ;  /* 0x0000004300437308 */ /* 0x000fe20000000800 */
[--C-:B------:R-:W-:Y:S01]  /*3820*/  FFMA.FTZ R103, R34, UR4, -R51.reuse ;  /* 0x0000000422677c23 */ /* 0x100fe20008010833 */
[----:B------:R-:W-:Y:S01]  /*3830*/  FADD.FTZ R91, R91, R98 ;  /* 0x000000625b5b7221 */ /* 0x000fe20000010000 */
[--C-:B------:R-:W-:Y:S01]  /*3840*/  FFMA.FTZ R34, R41, UR4, -R22.reuse ;  /* 0x0000000429227c23 */ /* 0x100fe20008010816 */
[----:B------:R-:W-:Y:S01]  /*3850*/  FFMA.FTZ R105, R24, UR4, -R51 ;  /* 0x0000000418697c23 */ /* 0x000fe20008010833 */
[--C-:B------:R-:W-:Y:S01]  /*3860*/  FFMA.FTZ R41, R27, UR4, -R22.reuse ;  /* 0x000000041b297c23 */ /* 0x100fe20008010816 */
[----:B------:R-:W-:Y:S01]  /*3870*/  FADD.FTZ R88, R88, R91 ;  /* 0x0000005b58587221 */ /* 0x000fe20000010000 */
        /* <DEDUP_REMOVED lines=9> */
[C---:B--2---:R-:W-:Y:S01]  /*3910*/  HMMA.16816.F32.BF16 R68, R80.reuse, R72, RZ ;  /* 0x000000485044723c */ /* 0x044fe200000418ff */
[----:B------:R-:W-:Y:S01]  /*3920*/  MUFU.EX2 R55, R55 ;  /* 0x0000003700377308 */ /* 0x000fe20000000800 */
[--C-:B------:R-:W-:Y:S01]  /*3930*/  FFMA.FTZ R31, R31, UR4, -R22.reuse ;  /* 0x000000041f1f7c23 */ /* 0x100fe20008010816 */
[--C-:B------:R-:W-:Y:S01]  /*3940*/  FFMA.FTZ R45, R102, UR4, -R51.reuse ;  /* 0x00000004662d7c23 */ /* 0x100fe20008010833 */
[--C-:B------:R-:W-:Y:S01]  /*3950*/  FFMA.FTZ R27, R90, UR4, -R51.reuse ;  /* 0x000000045a1b7c23 */ /* 0x100fe20008010833 */
[----:B------:R-:W-:Y:S01]  /*3960*/  FFMA.FTZ R51, R28, UR4, -R51 ;  /* 0x000000041c337c23 */ /* 0x000fe20008010833 */
[----:B------:R-:W-:Y:S01]  /*3970*/  HMMA.16816.F32.BF16 R72, R80, R74, RZ ;  /* 0x0000004a5048723c */ /* 0x000fe200000418ff */
[--C-:B------:R-:W-:Y:S01]  /*3980*/  FFMA.FTZ R25, R25, UR4, -R22.reuse ;  /* 0x0000000419197c23 */ /* 0x100fe20008010816 */
[--C-:B------:R-:W-:Y:S01]  /*3990*/  FFMA.FTZ R21, R21, UR4, -R22.reuse ;  /* 0x0000000415157c23 */ /* 0x100fe20008010816 */
[----:B------:R-:W2:Y:S01]  /*39a0*/  MUFU.EX2 R30, R30 ;  /* 0x0000001e001e7308 */ /* 0x000ea20000000800 */
[----:B------:R-:W-:-:S02]  /*39b0*/  FFMA.FTZ R152, R20, UR4, -R22 ;  /* 0x0000000414987c23 */ /* 0x000fc40008010816 */
[C---:B-1----:R-:W-:Y:S05]  /*39c0*/  HMMA.16816.F32.BF16 R76, R80.reuse, R4, RZ ;  /* 0x00000004504c723c */ /* 0x042fea00000418ff */
[----:B------:R-:W-:Y:S01]  /*39d0*/  MUFU.EX2 R87, R87 ;  /* 0x0000005700577308 */ /* 0x000fe20000000800 */
[----:B------:R-:W-:Y:S01]  /*39e0*/  HMMA.16816.F32.BF16 R80, R80, R6, RZ ;  /* 0x000000065050723c */ /* 0x000fe200000418ff */
[----:B---3--:R-:W-:Y:S01]  /*39f0*/  F2FP.BF16.F32.PACK_AB R4, R38, R67 ;  /* 0x000000432604723e */ /* 0x008fe200000010ff */
[----:B------:R-:W-:-:S04]  /*3a00*/  FADD.FTZ R67, R67, R88 ;  /* 0x0000005843437221 */ /* 0x000fc80000010000 */
[----:B------:R-:W-:Y:S01]  /*3a10*/  FADD.FTZ R38, R38, R67 ;  /* 0x0000004326267221 */ /* 0x000fe20000010000 */
[----:B------:R-:W1:Y:S01]  /*3a20*/  MUFU.EX2 R48, R48 ;  /* 0x0000003000307308 */ /* 0x000e620000000800 */
[----:B--2---:R-:W-:Y:S02]  /*3a30*/  F2FP.BF16.F32.PACK_AB R6, R30, R55 ;  /* 0x000000371e06723e */ /* 0x004fe400000010ff */
[----:B------:R-:W-:Y:S01]  /*3a40*/  FADD.FTZ R55, R55, R38 ;  /* 0x0000002637377221 */ /* 0x000fe20000010000 */
[----:B------:R-:W-:-:S03]  /*3a50*/  FFMA.FTZ R38, R23, UR4, -R22 ;  /* 0x0000000417267c23 */ /* 0x000fc60008010816 */
[----:B------:R-:W-:Y:S01]  /*3a60*/  FADD.FTZ R30, R30, R55 ;  /* 0x000000371e1e7221 */ /* 0x000fe20000010000 */
[----:B------:R-:W-:Y:S08]  /*3a70*/  MUFU.EX2 R42, R42 ;  /* 0x0000002a002a7308 */ /* 0x000ff00000000800 */
[----:B------:R-:W2:Y:S01]  /*3a80*/  MUFU.EX2 R3, R3 ;  /* 0x0000000300037308 */ /* 0x000ea20000000800 */
[----:B-1----:R-:W-:-:S07]  /*3a90*/  F2FP.BF16.F32.PACK_AB R5, R48, R87 ;  /* 0x000000573005723e */ /* 0x002fce00000010ff */
[----:B------:R-:W-:Y:S08]  /*3aa0*/  MUFU.EX2 R101, R101 ;  /* 0x0000006500657308 */ /* 0x000ff00000000800 */
[----:B------:R-:W1:Y:S01]  /*3ab0*/  MUFU.EX2 R62, R62 ;  /* 0x0000003e003e7308 */ /* 0x000e620000000800 */
[----:B--2---:R-:W-:-:S07]  /*3ac0*/  F2FP.BF16.F32.PACK_AB R7, R3, R42 ;  /* 0x0000002a0307723e */ /* 0x004fce00000010ff */
[C---:B------:R-:W-:Y:S01]  /*3ad0*/  HMMA.16816.F32.BF16 R76, R4.reuse, R8, R76 ;  /* 0x00000008044c723c */ /* 0x040fe2000004184c */
[----:B------:R-:W-:Y:S05]  /*3ae0*/  MUFU.EX2 R99, R99 ;  /* 0x0000006300637308 */ /* 0x000fea0000000800 */
[C---:B------:R-:W-:Y:S01]  /*3af0*/  HMMA.16816.F32.BF16 R80, R4.reuse, R10, R80 ;  /* 0x0000000a0450723c */ /* 0x040fe20000041850 */
[----:B------:R-:W2:Y:S02]  /*3b00*/  LDSM.16.MT88.4 R8, [R131+0x3800] ;  /* 0x003800008308783b */ /* 0x000ea40000004200 */
[----:B------:R-:W3:Y:S03]  /*3b10*/  MUFU.EX2 R60, R60 ;  /* 0x0000003c003c7308 */ /* 0x000ee60000000800 */
[C---:B------:R-:W-:Y:S05]  /*3b20*/  HMMA.16816.F32.BF16 R68, R4.reuse, R12, R68 ;  /* 0x0000000c0444723c */ /* 0x040fea0000041844 */
[----:B------:R-:W-:Y:S01]  /*3b30*/  MUFU.EX2 R65, R65 ;  /* 0x0000004100417308 */ /* 0x000fe20000000800 */
[----:B------:R-:W-:Y:S01]  /*3b40*/  HMMA.16816.F32.BF16 R72, R4, R14, R72 ;  /* 0x0000000e0448723c */ /* 0x000fe20000041848 */
[----:B------:R-:W4:Y:S06]  /*3b50*/  LDSM.16.MT88.4 R12, [R132+0x3800] ;  /* 0x00380000840c783b */ /* 0x000f2c0000004200 */
[----:B------:R-:W5:Y:S01]  /*3b60*/  MUFU.EX2 R104, R104 ;  /* 0x0000006800687308 */ /* 0x000f620000000800 */
[----:B-1----:R-:W-:Y:S01]  /*3b70*/  F2FP.BF16.F32.PACK_AB R4, R62, R101 ;  /* 0x000000653e04723e */ /* 0x002fe200000010ff */
[----:B------:R-:W-:Y:S01]  /*3b80*/  FADD.FTZ R101, R101, R30 ;  /* 0x0000001e65657221 */ /* 0x000fe20000010000 */
[----:B---3--:R-:W-:-:S03]  /*3b90*/  F2FP.BF16.F32.PACK_AB R6, R60, R99 ;  /* 0x000000633c06723e */ /* 0x008fc600000010ff */
[----:B------:R-:W-:Y:S02]  /*3ba0*/  FADD.FTZ R62, R62, R101 ;  /* 0x000000653e3e7221 */ /* 0x000fe40000010000 */
[----:B------:R-:W-:Y:S02]  /*3bb0*/  MUFU.EX2 R86, R86 ;  /* 0x0000005600567308 */ /* 0x000fe40000000800 */
[----:B------:R-:W-:-:S04]  /*3bc0*/  FADD.FTZ R99, R99, R62 ;  /* 0x0000003e63637221 */ /* 0x000fc80000010000 */
[----:B------:R-:W-:Y:S02]  /*3bd0*/  FADD.FTZ R60, R60, R99 ;  /* 0x000000633c3c7221 */ /* 0x000fe40000010000 */
[----:B------:R-:W1:Y:S01]  /*3be0*/  MUFU.EX2 R61, R61 ;  /* 0x0000003d003d7308 */ /* 0x000e620000000800 */
[----:B-----5:R-:W-:-:S07]  /*3bf0*/  F2FP.BF16.F32.PACK_AB R5, R104, R65 ;  /* 0x000000416805723e */ /* 0x020fce00000010ff */
[----:B------:R-:W-:Y:S08]  /*3c00*/  MUFU.EX2 R89, R89 ;  /* 0x0000005900597308 */ /* 0x000ff00000000800 */
[----:B------:R-:W3:Y:S01]  /*3c10*/  MUFU.EX2 R54, R54 ;  /* 0x0000003600367308 */ /* 0x000ee20000000800 */
[----:B-1----:R-:W-:-:S07]  /*3c20*/  F2FP.BF16.F32.PACK_AB R7, R61, R86 ;  /* 0x000000563d07723e */ /* 0x002fce00000010ff */
[C---:B--2---:R-:W-:Y:S01]  /*3c30*/  HMMA.16816.F32.BF16 R76, R4.reuse, R8, R76 ;  /* 0x00000008044c723c */ /* 0x044fe2000004184c */
[----:B------:R-:W-:Y:S05]  /*3c40*/  MUFU.EX2 R85, R85 ;  /* 0x0000005500557308 */ /* 0x000fea0000000800 */
[C---:B------:R-:W-:Y:S01]  /*3c50*/  HMMA.16816.F32.BF16 R80, R4.reuse, R10, R80 ;  /* 0x0000000a0450723c */ /* 0x040fe20000041850 */
[----:B------:R-:W1:Y:S02]  /*3c60*/  LDSM.16.MT88.4 R8, [R131+0x3c00] ;  /* 0x003c00008308783b */ /* 0x000e640000004200 */
[----:B------:R-:W2:Y:S03]  /*3c70*/  MUFU.EX2 R52, R52 ;  /* 0x0000003400347308 */ /* 0x000ea60000000800 */
[C---:B----4-:R-:W-:Y:S05]  /*3c80*/  HMMA.16816.F32.BF16 R68, R4.reuse, R12, R68 ;  /* 0x0000000c0444723c */ /* 0x050fea0000041844 */
[----:B------:R-:W-:Y:S01]  /*3c90*/  MUFU.EX2 R56, R56 ;  /* 0x0000003800387308 */ /* 0x000fe20000000800 */
[----:B------:R-:W-:Y:S01]  /*3ca0*/  HMMA.16816.F32.BF16 R72, R4, R14, R72 ;  /* 0x0000000e0448723c */ /* 0x000fe20000041848 */
[----:B------:R-:W4:Y:S06]  /*3cb0*/  LDSM.16.MT88.4 R12, [R132+0x3c00] ;  /* 0x003c0000840c783b */ /* 0x000f2c0000004200 */
[----:B------:R-:W5:Y:S01]  /*3cc0*/  MUFU.EX2 R57, R57 ;  /* 0x0000003900397308 */ /* 0x000f620000000800 */
[----:B---3--:R-:W-:Y:S01]  /*3cd0*/  F2FP.BF16.F32.PACK_AB R4, R54, R89 ;  /* 0x000000593604723e */ /* 0x008fe200000010ff */
[----:B------:R-:W-:Y:S01]  /*3ce0*/  FADD.FTZ R89, R89, R60 ;  /* 0x0000003c59597221 */ /* 0x000fe20000010000 */
[----:B--2---:R-:W-:-:S03]  /*3cf0*/  F2FP.BF16.F32.PACK_AB R6, R52, R85 ;  /* 0x000000553406723e */ /* 0x004fc600000010ff */
        /* <DEDUP_REMOVED lines=33> */
[C---:B----4-:R-:W-:Y:S01]  /*3f10*/  HMMA.16816.F32.BF16 R68, R4.reuse, R12, R68 ;  /* 0x0000000c0444723c */ /* 0x050fe20000041844 */
        /* <DEDUP_REMOVED lines=9> */
[----:B------:R-:W4:Y:S03]  /*3fb0*/  LDSM.16.MT88.4 R8, [R132+0x4800] ;  /* 0x004800008408783b */ /* 0x000f260000004200 */
[----:B------:R-:W-:Y:S02]  /*3fc0*/  FADD.FTZ R42, R42, R87 ;  /* 0x000000572a2a7221 */ /* 0x000fe40000010000 */
[----:B------:R-:W5:Y:S01]  /*3fd0*/  MUFU.EX2 R41, R41 ;  /* 0x0000002900297308 */ /* 0x000f620000000800 */
[----:B---3--:R-:W-:Y:S01]  /*3fe0*/  F2FP.BF16.F32.PACK_AB R4, R105, R106 ;  /* 0x0000006a6904723e */ /* 0x008fe200000010ff */
        /* <DEDUP_REMOVED lines=40> */
[----:B------:R-:W-:-:S03]  /*4270*/  FADD.FTZ R103, R103, R36 ;  /* 0x0000002467677221 */ /* 0x000fc60000010000 */
[----:B------:R-:W-:Y:S01]  /*4280*/  MUFU.EX2 R29, R29 ;  /* 0x0000001d001d7308 */ /* 0x000fe20000000800 */
[----:B------:R-:W-:-:S04]  /*4290*/  FADD.FTZ R32, R32, R103 ;  /* 0x0000006720207221 */ /* 0x000fc80000010000 */
        /* <DEDUP_REMOVED lines=18> */
[----:B------:R-:W-:Y:S07]  /*43c0*/  HMMA.16816.F32.BF16 R80, R4, R18, R80 ;  /* 0x000000120450723c */ /* 0x000fee0000041850 */
[----:B------:R-:W5:Y:S01]  /*43d0*/  MUFU.EX2 R30, R51 ;  /* 0x00000033001e7308 */ /* 0x000f620000000800 */
[----:B---3--:R-:W-:Y:S01]  /*43e0*/  F2FP.BF16.F32.PACK_AB R4, R45, R26 ;  /* 0x0000001a2d04723e */ /* 0x008fe200000010ff */
[----:B------:R-:W-:Y:S01]  /*43f0*/  FADD.FTZ R26, R26, R49 ;  /* 0x000000311a1a7221 */ /* 0x000fe20000010000 */
[----:B----4-:R-:W-:Y:S01]  /*4400*/  F2FP.BF16.F32.PACK_AB R5, R38, R3 ;  /* 0x000000032605723e */ /* 0x010fe200000010ff */
[----:B------:R-:W-:-:S02]  /*4410*/  FADD.FTZ R3, R3, R28 ;  /* 0x0000001c03037221 */ /* 0x000fc40000010000 */
[----:B------:R-:W-:Y:S02]  /*4420*/  FADD.FTZ R26, R45, R26 ;  /* 0x0000001a2d1a7221 */ /* 0x000fe40000010000 */
[----:B------:R-:W-:Y:S01]  /*4430*/  MUFU.EX2 R21, R21 ;  /* 0x0000001500157308 */ /* 0x000fe20000000800 */
[----:B------:R-:W-:-:S07]  /*4440*/  FADD.FTZ R38, R38, R3 ;  /* 0x0000000326267221 */ /* 0x000fce0000010000 */
[----:B------:R-:W3:Y:S01]  /*4450*/  MUFU.EX2 R152, R152 ;  /* 0x0000009800987308 */ /* 0x000ee20000000800 */
[----:B-----5:R-:W-:Y:S01]  /*4460*/  F2FP.BF16.F32.PACK_AB R6, R30, R27 ;  /* 0x0000001b1e06723e */ /* 0x020fe200000010ff */
[----:B------:R-:W-:-:S04]  /*4470*/  FADD.FTZ R27, R27, R26 ;  /* 0x0000001a1b1b7221 */ /* 0x000fc80000010000 */
[----:B------:R-:W-:Y:S01]  /*4480*/  FADD.FTZ R153, R30, R27 ;  /* 0x0000001b1e997221 */ /* 0x000fe20000010000 */
[----:B---3--:R-:W-:Y:S01]  /*4490*/  F2FP.BF16.F32.PACK_AB R7, R152, R21 ;  /* 0x000000159807723e */ /* 0x008fe200000010ff */
[----:B------:R-:W-:-:S04]  /*44a0*/  FADD.FTZ R21, R21, R38 ;  /* 0x0000002615157221 */ /* 0x000fc80000010000 */
[----:B------:R-:W-:Y:S02]  /*44b0*/  FADD.FTZ R152, R152, R21 ;  /* 0x0000001598987221 */ /* 0x000fe40000010000 */
[C---:B--2---:R-:W-:Y:S06]  /*44c0*/  HMMA.16816.F32.BF16 R68, R4.reuse, R12, R68 ;  /* 0x0000000c0444723c */ /* 0x044fec0000041844 */
        /* <DEDUP_REMOVED lines=14> */
.L_x_4213:
        /* <DEDUP_REMOVED lines=66> */
.L_x_4210:
        /* <DEDUP_REMOVED lines=15> */
[----:B------:R-:W-:Y:S03]  /*4ac0*/  ISETP.GE.AND P0, PT, R151, 0x1, PT ;  /* 0x000000019700780c */ /* 0x000fe60003f06270 */
[----:B------:R1:W-:Y:S04]  /*4ad0*/  LDGSTS.E.BYPASS.LTC128B.128 [R143+0x4800], desc[UR16][R86.64] ;  /* 0x04800000568f7fae */ /* 0x0003e8000b901d50 */
[----:B------:R-:W-:Y:S04]  /*4ae0*/  LDSM.16.M88.4 R88, [R136] ;  /* 0x000000008858783b */ /* 0x000fe80000000200 */
[----:B------:R-:W2:Y:S04]  /*4af0*/  LDSM.16.M88.4 R92, [R135] ;  /* 0x00000000875c783b */ /* 0x000ea80000000200 */
[----:B------:R-:W3:Y:S04]  /*4b00*/  LDSM.16.M88.4 R96, [R135+0x400] ;  /* 0x000400008760783b */ /* 0x000ee80000000200 */
[----:B------:R-:W4:Y:S04]  /*4b10*/  LDSM.16.M88.4 R100, [R135+0x800] ;  /* 0x000800008764783b */ /* 0x000f280000000200 */
[----:B------:R-:W5:Y:S04]  /*4b20*/  LDSM.16.M88.4 R104, [R135+0xc00] ;  /* 0x000c00008768783b */ /* 0x000f680000000200 */
[----:B------:R-:W0:Y:S04]  /*4b30*/  LDGDEPBAR ;  /* 0x00000000000079af */ /* 0x000e280000000000 */
[----:B------:R-:W1:Y:S04]  /*4b40*/  LDSM.16.M88.4 R108, [R135+0x1000] ;  /* 0x00100000876c783b */ /* 0x000e680000000200 */
        /* <DEDUP_REMOVED lines=22> */
[C---:B--2---:R-:W-:Y:S06]  /*4cb0*/  HMMA.16816.F32.BF16 R4, R92.reuse, R96, R4 ;  /* 0x000000605c04723c */ /* 0x044fec0000041804 */
[C---:B------:R-:W-:Y:S01]  /*4cc0*/  HMMA.16816.F32.BF16 R8, R92.reuse, R98, R8 ;  /* 0x000000625c08723c */ /* 0x040fe20000041808 */
[----:B------:R-:W2:Y:S05]  /*4cd0*/  LDSM.16.M88.4 R96, [R129] ;  /* 0x000000008160783b */ /* 0x000eaa0000000200 */
[C---:B-1----:R-:W-:Y:S06]  /*4ce0*/  HMMA.16816.F32.BF16 R12, R92.reuse, R88, R12 ;  /* 0x000000585c0c723c */ /* 0x042fec000004180c */
[C---:B------:R-:W-:Y:S01]  /*4cf0*/  HMMA.16816.F32.BF16 R16, R92.reuse, R90, R16 ;  /* 0x0000005a5c10723c */ /* 0x040fe20000041810 */
        /* <DEDUP_REMOVED lines=12> */
[----:B------:R-:W1:Y:S01]  /*4dc0*/  LDSM.16.M88.4 R88, [R124] ;  /* 0x000000007c58783b */ /* 0x000e620000000200 */
        /* <DEDUP_REMOVED lines=75> */
.L_x_4212:
        /* <DEDUP_REMOVED lines=16> */
.L_x_4211:
[----:B------:R-:W-:Y:S01]  /*5380*/  FMNMX.FTZ R0, R4, R85, !PT ;  /* 0x0000005504007209 */ /* 0x000fe20007810000 */
[----:B------:R-:W-:Y:S01]  /*5390*/  LDSM.16.MT88.4 R96, [R132+0x3000] ;  /* 0x003000008460783b */ /* 0x000fe20000004200 */
        /* <DEDUP_REMOVED lines=74> */
[C---:B------:R-:W-:Y:S01]  /*5840*/  FADD.FTZ R84, -R2.reuse, R85 ;  /* 0x0000005502547221 */ /* 0x040fe20000010100 */
[----:B------:R-:W-:Y:S01]  /*5850*/  FMUL.FTZ R88, R2, UR4 ;  /* 0x0000000402587c20 */ /* 0x000fe20008410000 */
[----:B------:R-:W-:Y:S02]  /*5860*/  FMUL.FTZ R86, R3, UR4 ;  /* 0x0000000403567c20 */ /* 0x000fe40008410000 */
[----:B------:R-:W-:Y:S02]  /*5870*/  FMUL.FTZ R85, R84, UR4 ;  /* 0x0000000454557c20 */ /* 0x000fe40008410000 */
[----:B------:R-:W1:Y:S01]  /*5880*/  MUFU.EX2 R3, R86 ;  /* 0x0000005600037308 */ /* 0x000e620000000800 */
[----:B------:R-:W-:Y:S02]  /*5890*/  FSEL R88, R88, RZ, P0 ;  /* 0x000000ff58587208 */ /* 0x000fe40000000000 */
[----:B------:R-:W-:Y:S03]  /*58a0*/  FSETP.NEU.FTZ.AND P0, PT, R0, -INF , PT ;  /* 0xff8000000000780b */ /* 0x000fe60003f1d000 */
[--C-:B------:R-:W-:Y:S01]  /*58b0*/  FFMA.FTZ R101, R4, UR4, -R88.reuse ;  /* 0x0000000404657c23 */ /* 0x100fe20008010858 */
[----:B------:R-:W-:Y:S03]  /*58c0*/  FSEL R87, R87, RZ, P0 ;  /* 0x000000ff57577208 */ /* 0x000fe60000000000 */
[----:B------:R-:W2:Y:S01]  /*58d0*/  MUFU.EX2 R84, R85 ;  /* 0x0000005500547308 */ /* 0x000ea20000000800 */
[--C-:B------:R-:W-:Y:S01]  /*58e0*/  FFMA.FTZ R106, R5, UR4, -R88.reuse ;  /* 0x00000004056a7c23 */ /* 0x100fe20008010858 */
[--C-:B------:R-:W-:Y:S01]  /*58f0*/  FFMA.FTZ R105, R8, UR4, -R88.reuse ;  /* 0x0000000408697c23 */ /* 0x100fe20008010858 */
[--C-:B------:R-:W-:Y:S01]  /*5900*/  FFMA.FTZ R93, R13, UR4, -R88.reuse ;  /* 0x000000040d5d7c23 */ /* 0x100fe20008010858 */
[--C-:B------:R-:W-:Y:S01]  /*5910*/  FFMA.FTZ R104, R7, UR4, -R87.reuse ;  /* 0x0000000407687c23 */ /* 0x100fe20008010857 */
[----:B------:R-:W-:Y:S01]  /*5920*/  FFMA.FTZ R108, R11, UR4, -R87 ;  /* 0x000000040b6c7c23 */ /* 0x000fe20008010857 */
[--C-:B------:R-:W-:Y:S01]  /*5930*/  FFMA.FTZ R92, R16, UR4, -R88.reuse ;  /* 0x00000004105c7c23 */ /* 0x100fe20008010858 */
[--C-:B------:R-:W-:Y:S03]  /*5940*/  FFMA.FTZ R109, R12, UR4, -R88.reuse ;  /* 0x000000040c6d7c23 */ /* 0x100fe60008010858 */
[----:B------:R-:W3:Y:S01]  /*5950*/  MUFU.EX2 R101, R101 ;  /* 0x0000006500657308 */ /* 0x000ee20000000800 */
[C---:B-1----:R-:W-:Y:S01]  /*5960*/  FMUL.FTZ R70, R3.reuse, R70 ;  /* 0x0000004603467220 */ /* 0x042fe20000410000 */
[C---:B------:R-:W-:Y:S01]  /*5970*/  FMUL.FTZ R71, R3.reuse, R71 ;  /* 0x0000004703477220 */ /* 0x040fe20000410000 */
[C---:B------:R-:W-:Y:S01]  /*5980*/  FMUL.FTZ R74, R3.reuse, R74 ;  /* 0x0000004a034a7220 */ /* 0x040fe20000410000 */
        /* <DEDUP_REMOVED lines=13> */
[C---:B---3--:R-:W-:Y:S01]  /*5a60*/  FFMA.FTZ R107, R84.reuse, R153, R101 ;  /* 0x00000099546b7223 */ /* 0x048fe20000010065 */
        /* <DEDUP_REMOVED lines=39> */
[----:B-1----:R-:W-:Y:S01]  /*5ce0*/  F2FP.BF16.F32.PACK_AB R94, R110, R105 ;  /* 0x000000696e5e723e */ /* 0x002fe200000010ff */
[--C-:B------:R-:W-:Y:S01]  /*5cf0*/  FFMA.FTZ R7, R48, UR4, -R88.reuse ;  /* 0x0000000430077c23 */ /* 0x100fe20008010858 */
[--C-:B------:R-:W-:Y:S01]  /*5d00*/  FFMA.FTZ R6, R51, UR4, -R87.reuse ;  /* 0x0000000433067c23 */ /* 0x100fe20008010857 */
[--C-:B------:R-:W-:Y:S01]  /*5d10*/  FFMA.FTZ R49, R49, UR4, -R88.reuse ;  /* 0x0000000431317c23 */ /* 0x100fe20008010858 */
[--C-:B------:R-:W-:Y:S01]  /*5d20*/  FFMA.FTZ R18, R52, UR4, -R88.reuse ;  /* 0x0000000434127c23 */ /* 0x100fe20008010858 */
[----:B------:R-:W-:Y:S01]  /*5d30*/  ISETP.GT.AND P0, PT, R151, RZ, PT ;  /* 0x000000ff9700720c */ /* 0x000fe20003f04270 */
[--C-:B------:R-:W-:Y:S03]  /*5d40*/  FFMA.FTZ R13, R53, UR4, -R88.reuse ;  /* 0x00000004350d7c23 */ /* 0x100fe60008010858 */
[----:B------:R1:W-:Y:S01]  /*5d50*/  MUFU.EX2 R10, R93 ;  /* 0x0000005d000a7308 */ /* 0x0003e20000000800 */
[--C-:B------:R-:W-:Y:S01]  /*5d60*/  FFMA.FTZ R15, R54, UR4, -R87.reuse ;  /* 0x00000004360f7c23 */ /* 0x100fe20008010857 */
[----:B------:R-:W-:Y:S01]  /*5d70*/  FFMA.FTZ R26, R57, UR4, -R88 ;  /* 0x00000004391a7c23 */ /* 0x000fe20008010858 */
[--C-:B------:R-:W-:Y:S01]  /*5d80*/  FFMA.FTZ R55, R55, UR4, -R87.reuse ;  /* 0x0000000437377c23 */ /* 0x100fe20008010857 */
[--C-:B------:R-:W-:Y:S01]  /*5d90*/  FFMA.FTZ R58, R58, UR4, -R87.reuse ;  /* 0x000000043a3a7c23 */ /* 0x100fe20008010857 */
[--C-:B------:R-:W-:Y:S05]  /*5da0*/  FFMA.FTZ R59, R59, UR4, -R87.reuse ;  /* 0x000000043b3b7c23 */ /* 0x100fea0008010857 */
[----:B------:R3:W-:Y:S01]  /*5db0*/  MUFU.EX2 R9, R92 ;  /* 0x0000005c00097308 */ /* 0x0007e20000000800 */
[----:B--2---:R-:W-:Y:S09]  /*5dc0*/  F2FP.BF16.F32.PACK_AB R95, R108, R111 ;  /* 0x0000006f6c5f723e */ /* 0x004ff200000010ff */
[----:B------:R-:W2:Y:S01]  /*5dd0*/  MUFU.EX2 R109, R109 ;  /* 0x0000006d006d7308 */ /* 0x000ea20000000800 */
[----:B-1----:R-:W-:Y:S01]  /*5de0*/  F2FP.BF16.F32.PACK_AB R93, R104, R162 ;  /* 0x000000a2685d723e */ /* 0x002fe200000010ff */
[----:B------:R-:W-:Y:S01]  /*5df0*/  FFMA.FTZ R162, R3, R152, R162 ;  /* 0x0000009803a27223 */ /* 0x000fe200000100a2 */
[----:B------:R-:W-:Y:S01]  /*5e00*/  FFMA.FTZ R152, R46, UR4, -R87 ;  /* 0x000000042e987c23 */ /* 0x000fe20008010857 */
[----:B------:R-:W-:Y:S02]  /*5e10*/  MOV R3, R0 ;  /* 0x0000000000037202 */ /* 0x000fe40000000f00 */
[----:B------:R-:W-:Y:S04]  /*5e20*/  FADD.FTZ R22, R104, R162 ;  /* 0x000000a268167221 */ /* 0x000fe80000010000 */
[----:B------:R1:W-:Y:S01]  /*5e30*/  MUFU.EX2 R85, R90 ;  /* 0x0000005a00557308 */ /* 0x0003e20000000800 */
[C---:B---3--:R-:W-:Y:S01]  /*5e40*/  F2FP.BF16.F32.PACK_AB R92, R106.reuse, R101 ;  /* 0x000000656a5c723e */ /* 0x048fe200000010ff */
[----:B------:R-:W-:Y:S01]  /*5e50*/  FADD.FTZ R106, R106, R107 ;  /* 0x0000006b6a6a7221 */ /* 0x000fe20000010000 */
[----:B------:R-:W-:Y:S01]  /*5e60*/  LDSM.16.MT88.4 R100, [R131+0x3400] ;  /* 0x003400008364783b */ /* 0x000fe20000004200 */
[----:B------:R-:W-:Y:S02]  /*5e70*/  FADD.FTZ R111, R111, R22 ;  /* 0x000000166f6f7221 */ /* 0x000fe40000010000 */
[----:B------:R-:W-:Y:S04]  /*5e80*/  FADD.FTZ R17, R105, R106 ;  /* 0x0000006a69117221 */ /* 0x000fe80000010000 */
[----:B------:R3:W4:Y:S01]  /*5e90*/  MUFU.EX2 R11, R89 ;  /* 0x00000059000b7308 */ /* 0x0007220000000800 */
[C---:B------:R-:W-:Y:S01]  /*5ea0*/  HMMA.16816.F32.BF16 R68, R92.reuse, R96, R68 ;  /* 0x000000605c44723c */ /* 0x040fe20000041844 */
[----:B------:R-:W-:Y:S04]  /*5eb0*/  LDSM.16.MT88.4 R104, [R131+0x3800] ;  /* 0x003800008368783b */ /* 0x000fe80000004200 */
[----:B------:R-:W-:Y:S01]  /*5ec0*/  FADD.FTZ R110, R110, R17 ;  /* 0x000000116e6e7221 */ /* 0x000fe20000010000 */
[C---:B------:R-:W-:Y:S03]  /*5ed0*/  HMMA.16816.F32.BF16 R72, R92.reuse, R98, R72 ;  /* 0x000000625c48723c */ /* 0x040fe60000041848 */
[----:B------:R-:W5:Y:S01]  /*5ee0*/  MUFU.EX2 R112, R112 ;  /* 0x0000007000707308 */ /* 0x000f620000000800 */
[----:B------:R-:W2:Y:S01]  /*5ef0*/  LDSM.16.MT88.4 R96, [R131+0x3000] ;  /* 0x003000008360783b */ /* 0x000ea20000004200 */
[--C-:B-1----:R-:W-:Y:S01]  /*5f00*/  FFMA.FTZ R90, R37, UR4, -R88.reuse ;  /* 0x00000004255a7c23 */ /* 0x102fe20008010858 */
[----:B------:R-:W-:Y:S07]  /*5f10*/  FFMA.FTZ R17, R56, UR4, -R88 ;  /* 0x0000000438117c23 */ /* 0x000fee0008010858 */
[----:B------:R1:W-:Y:S01]  /*5f20*/  MUFU.EX2 R14, R86 ;  /* 0x00000056000e7308 */ /* 0x0003e20000000800 */
[--C-:B---3--:R-:W-:Y:S09]  /*5f30*/  FFMA.FTZ R89, R39, UR4, -R87.reuse ;  /* 0x0000000427597c23 */ /* 0x108ff20008010857 */
[----:B------:R-:W3:Y:S10]  /*5f40*/  MUFU.EX2 R115, R115 ;  /* 0x0000007300737308 */ /* 0x000ef40000000800 */
[----:B------:R-:W-:Y:S01]  /*5f50*/  MUFU.EX2 R113, R113 ;  /* 0x0000007100717308 */ /* 0x000fe20000000800 */
[--C-:B-1----:R-:W-:Y:S09]  /*5f60*/  FFMA.FTZ R86, R31, UR4, -R87.reuse ;  /* 0x000000041f567c23 */ /* 0x102ff20008010857 */
[----:B------:R-:W1:Y:S10]  /*5f70*/  MUFU.EX2 R164, R164 ;  /* 0x000000a400a47308 */ /* 0x000e740000000800 */
[----:B------:R-:W-:Y:S01]  /*5f80*/  MUFU.EX2 R114, R114 ;  /* 0x0000007200727308 */ /* 0x000fe20000000800 */
[C---:B--2---:R-:W-:Y:S09]  /*5f90*/  HMMA.16816.F32.BF16 R76, R92.reuse, R96, R76 ;  /* 0x000000605c4c723c */ /* 0x044ff2000004184c */
[----:B------:R-:W2:Y:S01]  /*5fa0*/  MUFU.EX2 R159, R159 ;  /* 0x0000009f009f7308 */ /* 0x000ea20000000800 */
[----:B------:R-:W-:Y:S01]  /*5fb0*/  HMMA.16816.F32.BF16 R80, R92, R98, R80 ;  /* 0x000000625c50723c */ /* 0x000fe20000041850 */
[----:B------:R-:W1:Y:S08]  /*5fc0*/  LDSM.16.MT88.4 R96, [R132+0x3400] ;  /* 0x003400008460783b */ /* 0x000e700000004200 */
[----:B------:R-:W-:Y:S02]  /*5fd0*/  MUFU.EX2 R163, R163 ;  /* 0x000000a300a37308 */ /* 0x000fe40000000800 */
[----:B------:R-:W-:Y:S02]  /*5fe0*/  F2FP.BF16.F32.PACK_AB R92, R10, R109 ;  /* 0x0000006d0a5c723e */ /* 0x000fe400000010ff */
[----:B----4-:R-:W-:Y:S02]  /*5ff0*/  F2FP.BF16.F32.PACK_AB R93, R11, R85 ;  /* 0x000000550b5d723e */ /* 0x010fe400000010ff */
[----:B-----5:R-:W-:Y:S04]  /*6000*/  F2FP.BF16.F32.PACK_AB R94, R112, R9 ;  /* 0x00000009705e723e */ /* 0x020fe800000010ff */
[----:B------:R-:W4:Y:S01]  /*6010*/  MUFU.EX2 R122, R122 ;  /* 0x0000007a007a7308 */ /* 0x000f220000000800 */
[----:B---3--:R-:W-:Y:S09]  /*6020*/  F2FP.BF16.F32.PACK_AB R95, R115, R14 ;  /* 0x0000000e735f723e */ /* 0x008ff200000010ff */
[----:B------:R-:W-:Y:S10]  /*6030*/  MUFU.EX2 R123, R123 ;  /* 0x0000007b007b7308 */ /* 0x000ff40000000800 */
[----:B------:R-:W3:Y:S10]  /*6040*/  MUFU.EX2 R154, R154 ;  /* 0x0000009a009a7308 */ /* 0x000ef40000000800 */
[----:B------:R-:W-:Y:S01]  /*6050*/  MUFU.EX2 R121, R121 ;  /* 0x0000007900797308 */ /* 0x000fe20000000800 */
[C---:B-1----:R-:W-:Y:S09]  /*6060*/  HMMA.16816.F32.BF16 R68, R92.reuse, R96, R68 ;  /* 0x000000605c44723c */ /* 0x042ff20000041844 */
[----:B------:R-:W1:Y:S01]  /*6070*/  MUFU.EX2 R116, R116 ;  /* 0x0000007400747308 */ /* 0x000e620000000800 */
[C---:B------:R-:W-:Y:S01]  /*6080*/  HMMA.16816.F32.BF16 R72, R92.reuse, R98, R72 ;  /* 0x000000625c48723c */ /* 0x040fe20000041848 */
[----:B------:R-:W5:Y:S05]  /*6090*/  LDSM.16.MT88.4 R96, [R132+0x3800] ;  /* 0x003800008460783b */ /* 0x000f6a0000004200 */
[C---:B------:R-:W-:Y:S03]  /*60a0*/  HMMA.16816.F32.BF16 R76, R92.reuse, R100, R76 ;  /* 0x000000645c4c723c */ /* 0x040fe6000004184c */
[----:B------:R-:W-:Y:S03]  /*60b0*/  MUFU.EX2 R155, R155 ;  /* 0x0000009b009b7308 */ /* 0x000fe60000000800 */
[----:B------:R-:W-:Y:S07]  /*60c0*/  HMMA.16816.F32.BF16 R80, R92, R102, R80 ;  /* 0x000000665c50723c */ /* 0x000fee0000041850 */
[----:B------:R-:W1:Y:S01]  /*60d0*/  MUFU.EX2 R86, R86 ;  /* 0x0000005600567308 */ /* 0x000e620000000800 */
[----:B------:R-:W-:Y:S03]  /*60e0*/  FFMA.FTZ R100, R50, UR4, -R87 ;  /* 0x0000000432647c23 */ /* 0x000fe60008010857 */
[----:B------:R-:W-:Y:S06]  /*60f0*/  F2FP.BF16.F32.PACK_AB R92, R164, R113 ;  /* 0x00000071a45c723e */ /* 0x000fec00000010ff */
[----:B------:R1:W-:Y:S01]  /*6100*/  MUFU.EX2 R5, R100 ;  /* 0x0000006400057308 */ /* 0x0003e20000000800 */
[----:B--2---:R-:W-:Y:S02]  /*6110*/  F2FP.BF16.F32.PACK_AB R93, R159, R114 ;  /* 0x000000729f5d723e */ /* 0x004fe400000010ff */
[----:B----4-:R-:W-:Y:S02]  /*6120*/  F2FP.BF16.F32.PACK_AB R94, R122, R163 ;  /* 0x000000a37a5e723e */ /* 0x010fe400000010ff */
[----:B---3--:R-:W-:Y:S05]  /*6130*/  F2FP.BF16.F32.PACK_AB R95, R154, R123 ;  /* 0x0000007b9a5f723e */ /* 0x008fea00000010ff */
[----:B------:R-:W-:Y:S10]  /*6140*/  MUFU.EX2 R117, R117 ;  /* 0x0000007500757308 */ /* 0x000ff40000000800 */
[----:B------:R-:W2:Y:S01]  /*6150*/  MUFU.EX2 R120, R120 ;  /* 0x0000007800787308 */ /* 0x000ea20000000800 */
[----:B-1----:R-:W1:Y:S01]  /*6160*/  LDSM.16.MT88.4 R100, [R132+0x3c00] ;  /* 0x003c00008464783b */ /* 0x002e620000004200 */
[C---:B-----5:R-:W-:Y:S08]  /*6170*/  HMMA.16816.F32.BF16 R68, R92.reuse, R96, R68 ;  /* 0x000000605c44723c */ /* 0x060ff00000041844 */
[----:B------:R-:W-:Y:S01]  /*6180*/  MUFU.EX2 R158, R158 ;  /* 0x0000009e009e7308 */ /* 0x000fe20000000800 */
[C---:B------:R-:W-:Y:S01]  /*6190*/  HMMA.16816.F32.BF16 R72, R92.reuse, R98, R72 ;  /* 0x000000625c48723c */ /* 0x040fe20000041848 */
[----:B------:R-:W3:Y:S05]  /*61a0*/  LDSM.16.MT88.4 R96, [R131+0x3c00] ;  /* 0x003c00008360783b */ /* 0x000eea0000004200 */
[C---:B------:R-:W-:Y:S03]  /*61b0*/  HMMA.16816.F32.BF16 R76, R92.reuse, R104, R76 ;  /* 0x000000685c4c723c */ /* 0x040fe6000004184c */
[----:B------:R-:W4:Y:S03]  /*61c0*/  MUFU.EX2 R139, R139 ;  /* 0x0000008b008b7308 */ /* 0x000f260000000800 */
[----:B------:R-:W-:Y:S07]  /*61d0*/  HMMA.16816.F32.BF16 R80, R92, R106, R80 ;  /* 0x0000006a5c50723c */ /* 0x000fee0000041850 */
[----:B------:R-:W-:Y:S01]  /*61e0*/  MUFU.EX2 R119, R119 ;  /* 0x0000007700777308 */ /* 0x000fe20000000800 */
[----:B------:R-:W-:Y:S03]  /*61f0*/  FADD.FTZ R104, R108, R111 ;  /* 0x0000006f6c687221 */ /* 0x000fe60000010000 */
[----:B------:R-:W-:Y:S01]  /*6200*/  FADD.FTZ R105, R109, R110 ;  /* 0x0000006e6d697221 */ /* 0x000fe20000010000 */
[----:B------:R-:W-:Y:S01]  /*6210*/  F2FP.BF16.F32.PACK_AB R92, R116, R121 ;  /* 0x00000079745c723e */ /* 0x000fe200000010ff */
[----:B------:R-:W5:Y:S04]  /*6220*/  LDSM.16.MT88.4 R108, [R132+0x4000] ;  /* 0x00400000846c783b */ /* 0x000f680000004200 */
[----:B------:R-:W3:Y:S01]  /*6230*/  MUFU.EX2 R90, R90 ;  /* 0x0000005a005a7308 */ /* 0x000ee20000000800 */
[----:B------:R-:W-:Y:S01]  /*6240*/  FADD.FTZ R104, R85, R104 ;  /* 0x0000006855687221 */ /* 0x000fe20000010000 */
[----:B------:R-:W-:Y:S01]  /*6250*/  FADD.FTZ R30, R10, R105 ;  /* 0x000000690a1e7221 */ /* 0x000fe20000010000 */
[----:B------:R-:W-:Y:S02]  /*6260*/  F2FP.BF16.F32.PACK_AB R93, R86, R155 ;  /* 0x0000009b565d723e */ /* 0x000fe400000010ff */
[----:B------:R-:W-:Y:S01]  /*6270*/  FADD.FTZ R11, R11, R104 ;  /* 0x000000680b0b7221 */ /* 0x000fe20000010000 */
[----:B--2---:R-:W-:Y:S01]  /*6280*/  F2FP.BF16.F32.PACK_AB R94, R120, R117 ;  /* 0x00000075785e723e */ /* 0x004fe200000010ff */
[----:B------:R-:W2:Y:S03]  /*6290*/  LDSM.16.MT88.4 R104, [R131+0x4000] ;  /* 0x004000008368783b */ /* 0x000ea60000004200 */
[----:B------:R-:W-:Y:S01]  /*62a0*/  MUFU.EX2 R118, R118 ;  /* 0x0000007600767308 */ /* 0x000fe20000000800 */
[----:B----4-:R-:W-:Y:S01]  /*62b0*/  F2FP.BF16.F32.PACK_AB R95, R139, R158 ;  /* 0x0000009e8b5f723e */ /* 0x010fe200000010ff */
[----:B------:R-:W-:Y:S01]  /*62c0*/  FADD.FTZ R9, R9, R30 ;  /* 0x0000001e09097221 */ /* 0x000fe20000010000 */
[----:B------:R-:W-:Y:S01]  /*62d0*/  FADD.FTZ R14, R14, R11 ;  /* 0x0000000b0e0e7221 */ /* 0x000fe20000010000 */
[----:B------:R-:W-:Y:S01]  /*62e0*/  FFMA.FTZ R11, R60, UR4, -R88 ;  /* 0x000000043c0b7c23 */ /* 0x000fe20008010858 */
[----:B------:R-:W-:Y:S01]  /*62f0*/  MOV R85, R2 ;  /* 0x0000000200557202 */ /* 0x000fe20000000f00 */
[----:B------:R-:W-:Y:S01]  /*6300*/  FADD.FTZ R112, R112, R9 ;  /* 0x0000000970707221 */ /* 0x000fe20000010000 */
[----:B------:R-:W-:Y:S03]  /*6310*/  FADD.FTZ R115, R115, R14 ;  /* 0x0000000e73737221 */ /* 0x000fe60000010000 */
[----:B------:R-:W4:Y:S01]  /*6320*/  MUFU.EX2 R89, R89 ;  /* 0x0000005900597308 */ /* 0x000f220000000800 */
[C---:B-1----:R-:W-:Y:S03]  /*6330*/  HMMA.16816.F32.BF16 R68, R92.reuse, R100, R68 ;  /* 0x000000645c44723c */ /* 0x042fe60000041844 */
[----:B------:R-:W-:Y:S03]  /*6340*/  FADD.FTZ R14, R114, R115 ;  /* 0x00000073720e7221 */ /* 0x000fe60000010000 */
[C---:B------:R-:W-:Y:S03]  /*6350*/  HMMA.16816.F32.BF16 R72, R92.reuse, R102, R72 ;  /* 0x000000665c48723c */ /* 0x040fe60000041848 */
[----:B------:R-:W-:Y:S02]  /*6360*/  MUFU.EX2 R161, R161 ;  /* 0x000000a100a17308 */ /* 0x000fe40000000800 */
[----:B------:R-:W-:Y:S01]  /*6370*/  FADD.FTZ R101, R113, R112 ;  /* 0x0000007071657221 */ /* 0x000fe20000010000 */
[C---:B---3--:R-:W-:Y:S01]  /*6380*/  HMMA.16816.F32.BF16 R76, R92.reuse, R96, R76 ;  /* 0x000000605c4c723c */ /* 0x048fe2000004184c */
[----:B------:R-:W1:Y:S06]  /*6390*/  LDSM.16.MT88.4 R112, [R132+0x4400] ;  /* 0x004400008470783b */ /* 0x000e6c0000004200 */
[----:B------:R-:W3:Y:S01]  /*63a0*/  MUFU.EX2 R156, R156 ;  /* 0x0000009c009c7308 */ /* 0x000ee20000000800 */
[----:B------:R-:W-:Y:S01]  /*63b0*/  F2FP.BF16.F32.PACK_AB R100, R90, R119 ;  /* 0x000000775a64723e */ /* 0x000fe200000010ff */
[----:B------:R-:W-:Y:S01]  /*63c0*/  HMMA.16816.F32.BF16 R80, R92, R98, R80 ;  /* 0x000000625c50723c */ /* 0x000fe20000041850 */
[----:B------:R-:W1:Y:S07]  /*63d0*/  LDSM.16.MT88.4 R96, [R131+0x4400] ;  /* 0x004400008360783b */ /* 0x000e6e0000004200 */
[----:B------:R-:W-:Y:S03]  /*63e0*/  MUFU.EX2 R160, R160 ;  /* 0x000000a000a07308 */ /* 0x000fe60000000800 */
[----:B------:R-:W-:Y:S01]  /*63f0*/  FADD.FTZ R30, R164, R101 ;  /* 0x00000065a41e7221 */ /* 0x000fe20000010000 */
[----:B----4-:R-:W-:Y:S01]  /*6400*/  F2FP.BF16.F32.PACK_AB R101, R89, R118 ;  /* 0x000000765965723e */ /* 0x010fe200000010ff */
[----:B------:R-:W-:Y:S01]  /*6410*/  FFMA.FTZ R93, R61, UR4, -R88 ;  /* 0x000000043d5d7c23 */ /* 0x000fe20008010858 */
[----:B------:R-:W-:Y:S01]  /*6420*/  FFMA.FTZ R94, R62, UR4, -R87 ;  /* 0x000000043e5e7c23 */ /* 0x000fe20008010857 */
[----:B------:R-:W-:Y:S03]  /*6430*/  FADD.FTZ R92, R159, R14 ;  /* 0x0000000e9f5c7221 */ /* 0x000fe60000010000 */
[----:B------:R-:W4:Y:S01]  /*6440*/  MUFU.EX2 R157, R157 ;  /* 0x0000009d009d7308 */ /* 0x000f220000000800 */
[----:B---3--:R-:W-:Y:S01]  /*6450*/  F2FP.BF16.F32.PACK_AB R102, R156, R161 ;  /* 0x000000a19c66723e */ /* 0x008fe200000010ff */
[----:B------:R-:W-:Y:S01]  /*6460*/  FADD.FTZ R163, R163, R30 ;  /* 0x0000001ea3a37221 */ /* 0x000fe20000010000 */
[----:B------:R-:W-:Y:S03]  /*6470*/  FADD.FTZ R123, R123, R92 ;  /* 0x0000005c7b7b7221 */ /* 0x000fe60000010000 */
        /* <DEDUP_REMOVED lines=20> */
[----:B------:R-:W-:Y:S01]  /*65c0*/  MUFU.EX2 R165, R165 ;  /* 0x000000a500a57308 */ /* 0x000fe20000000800 */
[----:B------:R-:W4:Y:S01]  /*65d0*/  LDSM.16.MT88.4 R108, [R132+0x4800] ;  /* 0x00480000846c783b */ /* 0x000f220000004200 */
[----:B---3--:R-:W-:Y:S01]  /*65e0*/  F2FP.BF16.F32.PACK_AB R92, R84, R153 ;  /* 0x00000099545c723e */ /* 0x008fe200000010ff */
[C---:B--2---:R-:W-:Y:S07]  /*65f0*/  HMMA.16816.F32.BF16 R76, R100.reuse, R104, R76 ;  /* 0x00000068644c723c */ /* 0x044fee000004184c */
[----:B------:R-:W-:Y:S01]  /*6600*/  MUFU.EX2 R7, R7 ;  /* 0x0000000700077308 */ /* 0x000fe20000000800 */
[----:B------:R-:W-:Y:S01]  /*6610*/  FADD.FTZ R89, R89, R118 ;  /* 0x0000007659597221 */ /* 0x000fe20000010000 */
[----:B------:R-:W-:Y:S01]  /*6620*/  HMMA.16816.F32.BF16 R80, R100, R106, R80 ;  /* 0x0000006a6450723c */ /* 0x000fe20000041850 */
[----:B------:R-:W2:Y:S07]  /*6630*/  LDSM.16.MT88.4 R104, [R131+0x4800] ;  /* 0x004800008368783b */ /* 0x000eae0000004200 */
[----:B------:R-:W-:Y:S03]  /*6640*/  MUFU.EX2 R162, R49 ;  /* 0x0000003100a27308 */ /* 0x000fe60000000800 */
[----:B------:R-:W-:Y:S01]  /*6650*/  FADD.FTZ R160, R160, R89 ;  /* 0x00000059a0a07221 */ /* 0x000fe20000010000 */
[----:B------:R-:W-:Y:S01]  /*6660*/  FADD.FTZ R101, R119, R120 ;  /* 0x0000007877657221 */ /* 0x000fe20000010000 */
[----:B------:R-:W-:Y:S03]  /*6670*/  FFMA.FTZ R119, R66, UR4, -R87 ;  /* 0x0000000442777c23 */ /* 0x000fe60008010857 */
[----:B------:R-:W-:Y:S01]  /*6680*/  FADD.FTZ R116, R90, R101 ;  /* 0x000000655a747221 */ /* 0x000fe20000010000 */
[----:B------:R-:W-:Y:S01]  /*6690*/  FFMA.FTZ R87, R67, UR4, -R87 ;  /* 0x0000000443577c23 */ /* 0x000fe20008010857 */
[----:B------:R-:W3:Y:S01]  /*66a0*/  MUFU.EX2 R6, R6 ;  /* 0x0000000600067308 */ /* 0x000ee20000000800 */
[----:B------:R-:W-:Y:S01]  /*66b0*/  FADD.FTZ R157, R157, R160 ;  /* 0x000000a09d9d7221 */ /* 0x000fe20000010000 */
[----:B------:R-:W-:Y:S04]  /*66c0*/  FADD.FTZ R161, R161, R116 ;  /* 0x00000074a1a17221 */ /* 0x000fe80000010000 */
[----:B------:R-:W-:Y:S04]  /*66d0*/  FADD.FTZ R156, R156, R161 ;  /* 0x000000a19c9c7221 */ /* 0x000fe80000010000 */
[----:B------:R5:W-:Y:S01]  /*66e0*/  MUFU.EX2 R159, R93 ;  /* 0x0000005d009f7308 */ /* 0x000be20000000800 */
[----:B------:R-:W-:Y:S09]  /*66f0*/  FADD.FTZ R153, R153, R156 ;  /* 0x0000009c99997221 */ /* 0x000ff20000010000 */
[----:B------:R1:W-:Y:S01]  /*6700*/  MUFU.EX2 R122, R94 ;  /* 0x0000005e007a7308 */ /* 0x0003e20000000800 */
[----:B---3--:R-:W-:Y:S09]  /*6710*/  F2FP.BF16.F32.PACK_AB R95, R6, R5 ;  /* 0x00000005065f723e */ /* 0x008ff200000010ff */
[----:B------:R-:W-:Y:S01]  /*6720*/  MUFU.EX2 R18, R18 ;  /* 0x0000001200127308 */ /* 0x000fe20000000800 */
[----:B-----5:R-:W-:Y:S01]  /*6730*/  F2FP.BF16.F32.PACK_AB R93, R165, R152 ;  /* 0x00000098a55d723e */ /* 0x020fe200000010ff */
[----:B------:R-:W-:Y:S08]  /*6740*/  FADD.FTZ R152, R152, R157 ;  /* 0x0000009d98987221 */ /* 0x000ff00000010000 */
[----:B------:R-:W3:Y:S01]  /*6750*/  MUFU.EX2 R13, R13 ;  /* 0x0000000d000d7308 */ /* 0x000ee20000000800 */
[----:B-1----:R-:W-:Y:S09]  /*6760*/  F2FP.BF16.F32.PACK_AB R94, R162, R7 ;  /* 0x00000007a25e723e */ /* 0x002ff200000010ff */
[----:B------:R-:W-:Y:S01]  /*6770*/  MUFU.EX2 R15, R15 ;  /* 0x0000000f000f7308 */ /* 0x000fe20000000800 */
[C---:B------:R-:W-:Y:S06]  /*6780*/  HMMA.16816.F32.BF16 R68, R92.reuse, R112, R68 ;  /* 0x000000705c44723c */ /* 0x040fec0000041844 */
[C---:B------:R-:W-:Y:S03]  /*6790*/  HMMA.16816.F32.BF16 R72, R92.reuse, R114, R72 ;  /* 0x000000725c48723c */ /* 0x040fe60000041848 */
[----:B------:R-:W1:Y:S01]  /*67a0*/  MUFU.EX2 R22, R55 ;  /* 0x0000003700167308 */ /* 0x000e620000000800 */
[----:B------:R-:W5:Y:S01]  /*67b0*/  LDSM.16.MT88.4 R112, [R132+0x4c00] ;  /* 0x004c00008470783b */ /* 0x000f620000004200 */
[----:B---3--:R-:W-:Y:S01]  /*67c0*/  F2FP.BF16.F32.PACK_AB R100, R13, R18 ;  /* 0x000000120d64723e */ /* 0x008fe200000010ff */
[C---:B------:R-:W-:Y:S07]  /*67d0*/  HMMA.16816.F32.BF16 R76, R92.reuse, R96, R76 ;  /* 0x000000605c4c723c */ /* 0x040fee000004184c */
[----:B------:R-:W-:Y:S01]  /*67e0*/  MUFU.EX2 R17, R17 ;  /* 0x0000001100117308 */ /* 0x000fe20000000800 */
[----:B------:R-:W-:Y:S01]  /*67f0*/  HMMA.16816.F32.BF16 R80, R92, R98, R80 ;  /* 0x000000625c50723c */ /* 0x000fe20000041850 */
[----:B------:R-:W3:Y:S08]  /*6800*/  LDSM.16.MT88.4 R96, [R131+0x4c00] ;  /* 0x004c00008360783b */ /* 0x000ef00000004200 */
[----:B------:R-:W4:Y:S02]  /*6810*/  MUFU.EX2 R26, R26 ;  /* 0x0000001a001a7308 */ /* 0x000f240000000800 */
[----:B-1----:R-:W-:Y:S08]  /*6820*/  F2FP.BF16.F32.PACK_AB R101, R22, R15 ;  /* 0x0000000f1665723e */ /* 0x002ff000000010ff */
[----:B------:R-:W-:Y:S10]  /*6830*/  MUFU.EX2 R10, R58 ;  /* 0x0000003a000a7308 */ /* 0x000ff40000000800 */
[----:B------:R-:W1:Y:S01]  /*6840*/  MUFU.EX2 R9, R59 ;  /* 0x0000003b00097308 */ /* 0x000e620000000800 */
[----:B----4-:R-:W-:Y:S09]  /*6850*/  F2FP.BF16.F32.PACK_AB R102, R26, R17 ;  /* 0x000000111a66723e */ /* 0x010ff200000010ff */
[----:B------:R-:W4:Y:S10]  /*6860*/  MUFU.EX2 R164, R11 ;  /* 0x0000000b00a47308 */ /* 0x000f340000000800 */
[----:B------:R-:W2:Y:S01]  /*6870*/  MUFU.EX2 R121, R121 ;  /* 0x0000007900797308 */ /* 0x000ea20000000800 */
[----:B-1----:R-:W-:Y:S07]  /*6880*/  F2FP.BF16.F32.PACK_AB R103, R9, R10 ;  /* 0x0000000a0967723e */ /* 0x002fee00000010ff */
[C---:B------:R-:W-:Y:S02]  /*6890*/  HMMA.16816.F32.BF16 R68, R100.reuse, R108, R68 ;  /* 0x0000006c6444723c */ /* 0x040fe40000041844 */
[----:B------:R-:W-:Y:S03]  /*68a0*/  MUFU.EX2 R86, R123 ;  /* 0x0000007b00567308 */ /* 0x000fe60000000800 */
[----:B----4-:R-:W-:Y:S01]  /*68b0*/  F2FP.BF16.F32.PACK_AB R92, R159, R164 ;  /* 0x000000a49f5c723e */ /* 0x010fe200000010ff */
[C---:B------:R-:W-:Y:S06]  /*68c0*/  HMMA.16816.F32.BF16 R72, R100.reuse, R110, R72 ;  /* 0x0000006e6448723c */ /* 0x040fec0000041848 */
[----:B------:R-:W1:Y:S01]  /*68d0*/  MUFU.EX2 R117, R88 ;  /* 0x0000005800757308 */ /* 0x000e620000000800 */
[----:B--2---:R-:W-:Y:S01]  /*68e0*/  F2FP.BF16.F32.PACK_AB R93, R121, R122 ;  /* 0x0000007a795d723e */ /* 0x004fe200000010ff */
[C---:B------:R-:W-:Y:S08]  /*68f0*/  HMMA.16816.F32.BF16 R76, R100.reuse, R104, R76 ;  /* 0x00000068644c723c */ /* 0x040ff0000004184c */
[----:B------:R-:W-:Y:S01]  /*6900*/  MUFU.EX2 R90, R119 ;  /* 0x00000077005a7308 */ /* 0x000fe20000000800 */
[----:B------:R-:W-:Y:S09]  /*6910*/  HMMA.16816.F32.BF16 R80, R100, R106, R80 ;  /* 0x0000006a6450723c */ /* 0x000ff20000041850 */
[----:B------:R-:W2:Y:S02]  /*6920*/  MUFU.EX2 R87, R87 ;  /* 0x0000005700577308 */ /* 0x000ea40000000800 */
[----:B-1----:R-:W-:Y:S01]  /*6930*/  F2FP.BF16.F32.PACK_AB R94, R117, R86 ;  /* 0x00000056755e723e */ /* 0x002fe200000010ff */
[----:B------:R-:W-:Y:S01]  /*6940*/  FADD.FTZ R88, R84, R153 ;  /* 0x0000009954587221 */ /* 0x000fe20000010000 */
[----:B------:R-:W-:Y:S03]  /*6950*/  FADD.FTZ R84, R165, R152 ;  /* 0x00000098a5547221 */ /* 0x000fe60000010000 */
[----:B------:R-:W-:Y:S01]  /*6960*/  FADD.FTZ R67, R7, R88 ;  /* 0x0000005807437221 */ /* 0x000fe20000010000 */
[----:B------:R-:W-:Y:S03]  /*6970*/  FADD.FTZ R89, R5, R84 ;  /* 0x0000005405597221 */ /* 0x000fe60000010000 */
[----:B------:R-:W-:Y:S01]  /*6980*/  FADD.FTZ R67, R162, R67 ;  /* 0x00000043a2437221 */ /* 0x000fe20000010000 */
[----:B------:R-:W-:Y:S03]  /*6990*/  FADD.FTZ R84, R6, R89 ;  /* 0x0000005906547221 */ /* 0x000fe60000010000 */
[----:B------:R-:W-:Y:S01]  /*69a0*/  FADD.FTZ R88, R18, R67 ;  /* 0x0000004312587221 */ /* 0x000fe20000010000 */
[----:B--2---:R-:W-:Y:S01]  /*69b0*/  F2FP.BF16.F32.PACK_AB R95, R87, R90 ;  /* 0x0000005a575f723e */ /* 0x004fe200000010ff */
[----:B------:R-:W-:Y:S02]  /*69c0*/  FADD.FTZ R67, R15, R84 ;  /* 0x000000540f437221 */ /* 0x000fe40000010000 */
[----:B------:R-:W-:Y:S02]  /*69d0*/  FADD.FTZ R84, R13, R88 ;  /* 0x000000580d547221 */ /* 0x000fe40000010000 */
[----:B------:R-:W-:Y:S02]  /*69e0*/  FADD.FTZ R89, R22, R67 ;  /* 0x0000004316597221 */ /* 0x000fe40000010000 */
[C---:B-----5:R-:W-:Y:S05]  /*69f0*/  HMMA.16816.F32.BF16 R68, R92.reuse, R112, R68 ;  /* 0x000000705c44723c */ /* 0x060fea0000041844 */
[----:B------:R-:W-:Y:S01]  /*6a00*/  FADD.FTZ R67, R17, R84 ;  /* 0x0000005411437221 */ /* 0x000fe20000010000 */
[C---:B------:R-:W-:Y:S05]  /*6a10*/  HMMA.16816.F32.BF16 R72, R92.reuse, R114, R72 ;  /* 0x000000725c48723c */ /* 0x040fea0000041848 */
[----:B------:R-:W-:Y:S01]  /*6a20*/  FADD.FTZ R84, R10, R89 ;  /* 0x000000590a547221 */ /* 0x000fe20000010000 */
[C---:B---3--:R-:W-:Y:S05]  /*6a30*/  HMMA.16816.F32.BF16 R76, R92.reuse, R96, R76 ;  /* 0x000000605c4c723c */ /* 0x048fea000004184c */
[----:B------:R-:W-:Y:S01]  /*6a40*/  FADD.FTZ R89, R26, R67 ;  /* 0x000000431a597221 */ /* 0x000fe20000010000 */
[----:B------:R-:W-:Y:S05]  /*6a50*/  HMMA.16816.F32.BF16 R80, R92, R98, R80 ;  /* 0x000000625c50723c */ /* 0x000fea0000041850 */
[----:B------:R-:W-:Y:S01]  /*6a60*/  FADD.FTZ R67, R9, R84 ;  /* 0x0000005409437221 */ /* 0x000fe20000010000 */
[----:B------:R-:W-:Y:S05]  /*6a70*/  FADD.FTZ R164, R164, R89 ;  /* 0x00000059a4a47221 */ /* 0x000fea0000010000 */
[----:B------:R-:W-:Y:S01]  /*6a80*/  FADD.FTZ R122, R122, R67 ;  /* 0x000000437a7a7221 */ /* 0x000fe20000010000 */
[----:B------:R-:W-:Y:S01]  /*6a90*/  FADD.FTZ R159, R159, R164 ;  /* 0x000000a49f9f7221 */ /* 0x000fe20000010000 */
[----:B------:R-:W-:Y:S02]  /*6aa0*/  IADD3 R67, R151, -0x1, RZ ;  /* 0xffffffff97437810 */ /* 0x000fe40007ffe0ff */
[----:B------:R-:W-:Y:S01]  /*6ab0*/  FADD.FTZ R121, R121, R122 ;  /* 0x0000007a79797221 */ /* 0x000fe20000010000 */
[----:B------:R-:W-:Y:S01]  /*6ac0*/  FADD.FTZ R86, R86, R159 ;  /* 0x0000009f56567221 */ /* 0x000fe20000010000 */
[----:B------:R-:W-:Y:S02]  /*6ad0*/  MOV R151, R67 ;  /* 0x0000004300977202 */ /* 0x000fe40000000f00 */
[----:B------:R-:W-:Y:S01]  /*6ae0*/  FADD.FTZ R90, R90, R121 ;  /* 0x000000795a5a7221 */ /* 0x000fe20000010000 */
[----:B------:R-:W-:Y:S03]  /*6af0*/  FADD.FTZ R153, R117, R86 ;  /* 0x0000005675997221 */ /* 0x000fe60000010000 */
[----:B------:R-:W-:Y:S01]  /*6b00*/  FADD.FTZ R152, R87, R90 ;  /* 0x0000005a57987221 */ /* 0x000fe20000010000 */
[----:B------:R-:W-:Y:S06]  /*6b10*/  @P0 BRA `(.L_x_4213) ;  /* 0xffffffd800a40947 */ /* 0x000fec000383ffff */
.L_x_4209:
        /* <DEDUP_REMOVED lines=16> */
[----:B------:R-:W-:Y:S02]  /*6c20*/  SHF.R.S32.HI R3, RZ, 0x2, R3 ;  /* 0x00000002ff037819 */ /* 0x000fe40000011403 */
[CC--:B------:R-:W-:Y:S02]  /*6c30*/  LEA.HI R7, R5.reuse, R6.reuse, RZ, 0x2 ;  /* 0x0000000605077211 */ /* 0x0c0fe400078f10ff */
[----:B------:R-:W-:Y:S01]  /*6c40*/  LEA.HI R5, R5, R6, RZ, 0x5 ;  /* 0x0000000605057211 */ /* 0x000fe200078f28ff */
[----:B-1----:R-:W-:Y:S01]  /*6c50*/  FADD.FTZ R8, R13, R8 ;  /* 0x000000080d087221 */ /* 0x002fe20000010000 */
[----:B------:R-:W-:-:S02]  /*6c60*/  LOP3.LUT R7, R7, 0xfffffffc, RZ, 0xc0, !PT ;  /* 0xfffffffc07077812 */ /* 0x000fc400078ec0ff */
[----:B------:R-:W-:Y:S01]  /*6c70*/  SHF.R.S32.HI R4, RZ, 0x5, R5 ;  /* 0x00000005ff047819 */ /* 0x000fe20000011405 */
[----:B--2---:R-:W-:Y:S01]  /*6c80*/  FADD.FTZ R9, R10, R9 ;  /* 0x000000090a097221 */ /* 0x004fe20000010000 */
[----:B------:R-:W-:Y:S01]  /*6c90*/  FSETP.NE.FTZ.AND P2, PT, R8, RZ, PT ;  /* 0x000000ff0800720b */ /* 0x000fe20003f55000 */
[----:B------:R-:W-:Y:S01]  /*6ca0*/  IMAD.IADD R7, R6, 0x1, -R7 ;  /* 0x0000000106077824 */ /* 0x000fe200078e0a07 */
[----:B------:R-:W-:Y:S02]  /*6cb0*/  SHF.R.S32.HI R10, RZ, 0x1f, R3 ;  /* 0x0000001fff0a7819 */ /* 0x000fe40000011403 */
[----:B------:R-:W-:Y:S02]  /*6cc0*/  FSETP.NE.FTZ.AND P3, PT, R9, RZ, PT ;  /* 0x000000ff0900720b */ /* 0x000fe40003f75000 */
[----:B------:R-:W-:Y:S02]  /*6cd0*/  LEA.HI R10, R10, R3, RZ, 0x3 ;  /* 0x000000030a0a7211 */ /* 0x000fe400078f18ff */
[----:B------:R-:W-:-:S02]  /*6ce0*/  LEA R4, R4, R7, 0x8 ;  /* 0x0000000704047211 */ /* 0x000fc400078e40ff */
[----:B------:R-:W-:-:S03]  /*6cf0*/  LOP3.LUT R10, R10, 0xfffffff8, RZ, 0xc0, !PT ;  /* 0xfffffff80a0a7812 */ /* 0x000fc600078ec0ff */
[----:B------:R-:W1:Y:S01]  /*6d00*/  @P2 MUFU.RCP R12, R8 ;  /* 0x00000008000c2308 */ /* 0x000e620000001000 */
[----:B------:R-:W2:Y:S01]  /*6d10*/  @P2 LDC R19, c[0x0][0x2e8] ;  /* 0x0000ba00ff132b82 */ /* 0x000ea20000000800 */
[----:B------:R-:W-:-:S05]  /*6d20*/  IMAD.IADD R10, R3, 0x1, -R10 ;  /* 0x00000001030a7824 */ /* 0x000fca00078e0a0a */
[----:B------:R-:W-:Y:S01]  /*6d30*/  LEA.HI R7, R10, R10, RZ, 0x1 ;  /* 0x0000000a0a077211 */ /* 0x000fe200078f08ff */
        /* <DEDUP_REMOVED lines=12> */
[----:B---3--:R-:W-:Y:S01]  /*6e00*/  FMUL.FTZ R68, R11, R68 ;  /* 0x000000440b447220 */ /* 0x008fe20000410000 */
[----:B------:R-:W-:Y:S01]  /*6e10*/  LOP3.LUT R7, R7, 0x3fffffe, RZ, 0xc0, !PT ;  /* 0x03fffffe07077812 */ /* 0x000fe200078ec0ff */
[C---:B------:R-:W-:Y:S01]  /*6e20*/  FMUL.FTZ R69, R11.reuse, R69 ;  /* 0x000000450b457220 */ /* 0x040fe20000410000 */
[C---:B------:R-:W-:Y:S01]  /*6e30*/  LOP3.LUT P0, RZ, R12.reuse, 0x2, RZ, 0xc0, !PT ;  /* 0x000000020cff7812 */ /* 0x040fe2000780c0ff */
[----:B------:R-:W-:Y:S01]  /*6e40*/  IMAD.SHL.U32 R13, R12, 0x40, RZ ;  /* 0x000000400c0d7824 */ /* 0x000fe200078e00ff */
[----:B------:R-:W-:Y:S01]  /*6e50*/  IADD3 R7, R10, -R7, RZ ;  /* 0x800000070a077210 */ /* 0x000fe20007ffe0ff */
[C---:B------:R-:W-:Y:S01]  /*6e60*/  FMUL.FTZ R72, R11.reuse, R72 ;  /* 0x000000480b487220 */ /* 0x040fe20000410000 */
[----:B------:R-:W-:Y:S01]  /*6e70*/  LOP3.LUT R12, R12, 0x1, RZ, 0xc0, !PT ;  /* 0x000000010c0c7812 */ /* 0x000fe200078ec0ff */
[----:B------:R-:W-:Y:S01]  /*6e80*/  FMUL.FTZ R73, R11, R73 ;  /* 0x000000490b497220 */ /* 0x000fe20000410000 */
[----:B------:R-:W-:Y:S01]  /*6e90*/  LOP3.LUT R13, R13, 0xc0, RZ, 0xc0, !PT ;  /* 0x000000c00d0d7812 */ /* 0x000fe200078ec0ff */
[----:B------:R-:W-:Y:S01]  /*6ea0*/  IMAD R4, R7, 0x10, R4 ;  /* 0x0000001007047824 */ /* 0x000fe200078e0204 */
[----:B------:R-:W-:Y:S01]  /*6eb0*/  ISETP.NE.U32.AND P1, PT, R12, 0x1, PT ;  /* 0x000000010c00780c */ /* 0x000fe20003f25070 */
[----:B------:R-:W-:Y:S01]  /*6ec0*/  IMAD.MOV.U32 R7, RZ, RZ, -0x10 ;  /* 0xfffffff0ff077424 */ /* 0x000fe200078e00ff */
[----:B------:R-:W-:Y:S01]  /*6ed0*/  LEA.HI R13, R13, R13, RZ, 0x1d ;  /* 0x0000000d0d0d7211 */ /* 0x000fe200078fe8ff */
[C---:B------:R-:W-:Y:S01]  /*6ee0*/  FMUL.FTZ R76, R11.reuse, R76 ;  /* 0x0000004c0b4c7220 */ /* 0x040fe20000410000 */
[C---:B------:R-:W-:Y:S01]  /*6ef0*/  FMUL.FTZ R77, R11.reuse, R77 ;  /* 0x0000004d0b4d7220 */ /* 0x040fe20000410000 */
[C---:B------:R-:W-:Y:S01]  /*6f00*/  FMUL.FTZ R80, R11.reuse, R80 ;  /* 0x000000500b507220 */ /* 0x040fe20000410000 */
[----:B------:R-:W-:Y:S01]  /*6f10*/  LEA R4, R4, R13, 0x1 ;  /* 0x0000000d04047211 */ /* 0x000fe200078e08ff */
[----:B------:R-:W-:Y:S01]  /*6f20*/  FMUL.FTZ R11, R11, R81 ;  /* 0x000000510b0b7220 */ /* 0x000fe20000410000 */
[----:B------:R-:W-:Y:S01]  /*6f30*/  SEL R7, R7, 0x10, !P1 ;  /* 0x0000001007077807 */ /* 0x000fe20004800000 */
        /* <DEDUP_REMOVED lines=16> */
[----:B------:R-:W-:Y:S01]  /*7040*/  IMAD.MOV.U32 R4, RZ, RZ, 0x7f800000 ;  /* 0x7f800000ff047424 */ /* 0x000fe200078e00ff */
[----:B------:R-:W-:Y:S01]  /*7050*/  F2FP.BF16.F32.PACK_AB R11, R11, R80 ;  /* 0x000000500b0b723e */ /* 0x000fe200000010ff */
[----:B------:R3:W-:Y:S01]  /*7060*/  STS [R17], R72 ;  /* 0x0000004811007388 */ /* 0x0007e20000000800 */
[----:B------:R-:W-:Y:S01]  /*7070*/  F2FP.BF16.F32.PACK_AB R82, R83, R82 ;  /* 0x000000525352723e */ /* 0x000fe200000010ff */
[----:B----4-:R-:W-:Y:S01]  /*7080*/  @P3 FFMA.FTZ R4, R2, R21, R9 ;  /* 0x0000001502043223 */ /* 0x010fe20000010009 */
[----:B------:R-:W-:Y:S01]  /*7090*/  ISETP.NE.AND P0, PT, RZ, UR4, PT ;  /* 0x00000004ff007c0c */ /* 0x000fe2000bf05270 */
[----:B------:R3:W-:Y:S01]  /*70a0*/  STS [R17+0x200], R74 ;  /* 0x0002004a11007388 */ /* 0x0007e20000000800 */
[----:B------:R-:W-:-:S03]  /*70b0*/  MOV R10, 0x7f800000 ;  /* 0x7f800000000a7802 */ /* 0x000fc60000000f00 */
[----:B------:R3:W-:Y:S04]  /*70c0*/  STS [R15], R76 ;  /* 0x0000004c0f007388 */ /* 0x0007e80000000800 */
[----:B------:R3:W-:Y:S04]  /*70d0*/  STS [R15+0x200], R78 ;  /* 0x0002004e0f007388 */ /* 0x0007e80000000800 */
[----:B------:R3:W-:Y:S04]  /*70e0*/  STS [R7], R11 ;  /* 0x0000000b07007388 */ /* 0x0007e80000000800 */
[----:B------:R3:W-:Y:S01]  /*70f0*/  STS [R7+0x200], R82 ;  /* 0x0002005207007388 */ /* 0x0007e20000000800 */
        /* <DEDUP_REMOVED lines=10> */
.L_x_4214:
[----:B------:R-:W-:Y:S01]  /*71a0*/  S2UR UR8, SR_CTAID.Z ;  /* 0x00000000000879c3 */ /* 0x000fe20000002700 */
[----:B------:R-:W-:Y:S01]  /*71b0*/  ULDC UR9, c[0x0][0x270] ;  /* 0x00009c0000097ab9 */ /* 0x000fe20000000800 */
[----:B------:R-:W-:-:S06]  /*71c0*/  ULDC UR6, c[0x0][0x2c4] ;  /* 0x0000b10000067ab9 */ /* 0x000fcc0000000800 */
[----:B------:R-:W1:Y:S02]  /*71d0*/  S2UR UR7, SR_CTAID.Y ;  /* 0x00000000000779c3 */ /* 0x000e640000002600 */
[----:B-1----:R-:W-:-:S04]  /*71e0*/  UIMAD UR9, UR7, UR9, UR8 ;  /* 0x00000009070972a4 */ /* 0x002fc8000f8e0208 */
[----:B------:R-:W-:Y:S02]  /*71f0*/  UIMAD UR9, UR9, UR6, URZ ;  /* 0x00000006090972a4 */ /* 0x000fe4000f8e023f */
.L_x_4215:
[----:B------:R-:W-:Y:S01]  /*7200*/  LOP3.LUT R5, R5, 0xffffffe0, RZ, 0xc0, !PT ;  /* 0xffffffe005057812 */ /* 0x000fe200078ec0ff */
[----:B------:R-:W-:Y:S01]  /*7210*/  BAR.SYNC.DEFER_BLOCKING 0x0 ;  /* 0x0000000000007b1d */ /* 0x000fe20000010000 */
[----:B------:R-:W-:-:S03]  /*7220*/  IMAD R149, R149, 0x10, R142 ;  /* 0x0000001095957824 */ /* 0x000fc600078e028e */
[----:B------:R-:W-:Y:S02]  /*7230*/  IMAD.IADD R5, R6, 0x1, -R5 ;  /* 0x0000000106057824 */ /* 0x000fe400078e0a05 */
[----:B------:R-:W-:Y:S03]  /*7240*/  BSSY B0, `(.L_x_4216) ;  /* 0x0000011000007945 */ /* 0x000fe60003800000 */
[----:B------:R-:W-:-:S13]  /*7250*/  LOP3.LUT P0, RZ, R5, 0x3, RZ, 0xc0, !PT ;  /* 0x0000000305ff7812 */ /* 0x000fda000780c0ff */
[----:B------:R-:W-:Y:S05]  /*7260*/  @P0 BRA `(.L_x_4217) ;  /* 0x0000000000380947 */ /* 0x000fea0003800000 */
        /* <DEDUP_REMOVED lines=11> */
[----:B---3--:R-:W-:-:S05]  /*7320*/  LEA.HI.X R7, R0, UR5, R149, 0x2, P0 ;  /* 0x0000000500077c11 */ /* 0x008fca00080f1495 */
[----:B------:R1:W-:Y:S04]  /*7330*/  @!P2 STG.E desc[UR16][R6.64], R4 ;  /* 0x000000040600a986 */ /* 0x0003e8000c101910 */
[----:B------:R1:W-:Y:S02]  /*7340*/  @!P1 STG.E desc[UR16][R6.64+0x20], R10 ;  /* 0x0000200a06009986 */ /* 0x0003e4000c101910 */
.L_x_4217:
[----:B------:R-:W-:Y:S05]  /*7350*/  BSYNC B0 ;  /* 0x0000000000007941 */ /* 0x000fea0003800000 */
.L_x_4216:
[----:B------:R-:W2:Y:S01]  /*7360*/  S2UR UR5, SR_CTAID.X ;  /* 0x00000000000579c3 */ /* 0x000ea20000002500 */
[----:B------:R-:W-:Y:S01]  /*7370*/  SHF.R.S32.HI R145, RZ, 0x1f, R144 ;  /* 0x0000001fff917819 */ /* 0x000fe20000011490 */
[----:B---3--:R-:W-:Y:S06]  /*7380*/  LDS.128 R16, [R143+0x800] ;  /* 0x000800008f107984 */ /* 0x008fec0000000c00 */
[----:B------:R-:W3:Y:S08]  /*7390*/  LDC.64 R8, c[0x0][0x298] ;  /* 0x0000a600ff087b82 */ /* 0x000ef00000000a00 */
[----:B-1----:R-:W1:Y:S01]  /*73a0*/  LDC.64 R6, c[0x0][0x290] ;  /* 0x0000a400ff067b82 */ /* 0x002e620000000a00 */
[----:B--2---:R-:W-:-:S07]  /*73b0*/  USHF.L.U32 UR5, UR5, 0x6, URZ ;  /* 0x0000000605057899 */ /* 0x004fce000800063f */
[----:B------:R-:W2:Y:S01]  /*73c0*/  LDC.64 R4, c[0x0][0x2a0] ;  /* 0x0000a800ff047b82 */ /* 0x000ea20000000a00 */
[----:B------:R-:W-:Y:S01]  /*73d0*/  USHF.R.S32.HI UR4, URZ, 0x1f, UR5 ;  /* 0x0000001f3f047899 */ /* 0x000fe20008011405 */
[----:B---3--:R-:W-:-:S05]  /*73e0*/  IMAD.WIDE.U32 R10, R8, UR5, R144 ;  /* 0x00000005080a7c25 */ /* 0x008fca000f8e0090 */
[----:B------:R-:W-:Y:S01]  /*73f0*/  IMAD R0, R8, UR4, RZ ;  /* 0x0000000408007c24 */ /* 0x000fe2000f8e02ff */
[----:B------:R-:W-:-:S03]  /*7400*/  USHF.R.S32.HI UR4, URZ, 0x1f, UR7 ;  /* 0x0000001f3f047899 */ /* 0x000fc60008011407 */
[----:B------:R-:W-:-:S03]  /*7410*/  IMAD R13, R9, UR5, R0 ;  /* 0x00000005090d7c24 */ /* 0x000fc6000f8e0200 */
[C---:B-1----:R-:W-:Y:S01]  /*7420*/  IMAD R0, R6.reuse, UR4, RZ ;  /* 0x0000000406007c24 */ /* 0x042fe2000f8e02ff */
[----:B------:R-:W-:Y:S01]  /*7430*/  USHF.R.S32.HI UR4, URZ, 0x1f, UR8 ;  /* 0x0000001f3f047899 */ /* 0x000fe20008011408 */
[----:B------:R-:W-:Y:S02]  /*7440*/  IADD3 R11, R13, R11, RZ ;  /* 0x0000000b0d0b7210 */ /* 0x000fe40007ffe0ff */
[----:B------:R-:W1:Y:S01]  /*7450*/  LDS.128 R12, [R143] ;  /* 0x000000008f0c7984 */ /* 0x000e620000000c00 */
[----:B------:R-:W-:Y:S02]  /*7460*/  IMAD R7, R7, UR7, R0 ;  /* 0x0000000707077c24 */ /* 0x000fe4000f8e0200 */
[----:B------:R-:W-:-:S04]  /*7470*/  IMAD.WIDE.U32 R10, R6, UR7, R10 ;  /* 0x00000007060a7c25 */ /* 0x000fc8000f8e000a */
[C---:B--2---:R-:W-:Y:S01]  /*7480*/  IMAD R0, R4.reuse, UR4, RZ ;  /* 0x0000000404007c24 */ /* 0x044fe2000f8e02ff */
[----:B------:R-:W-:Y:S01]  /*7490*/  IADD3 R11, R7, R11, RZ ;  /* 0x0000000b070b7210 */ /* 0x000fe20007ffe0ff */
[----:B------:R-:W-:Y:S02]  /*74a0*/  ULDC.64 UR4, c[0x0][0x280] ;  /* 0x0000a00000047ab9 */ /* 0x000fe40000000a00 */
[----:B------:R-:W-:Y:S01]  /*74b0*/  IMAD R0, R5, UR8, R0 ;  /* 0x0000000805007c24 */ /* 0x000fe2000f8e0200 */
[----:B------:R-:W-:Y:S01]  /*74c0*/  SHF.R.S32.HI R5, RZ, 0x1f, R3 ;  /* 0x0000001fff057819 */ /* 0x000fe20000011403 */
        /* <DEDUP_REMOVED lines=11> */
[----:B------:R-:W-:Y:S01]  /*7580*/  STG.E.128 desc[UR16][R4.64], R16 ;  /* 0x0000001004007986 */ /* 0x000fe2000c101d10 */
[----:B------:R-:W-:Y:S05]  /*7590*/  EXIT ;  /* 0x000000000000794d */ /* 0x000fea0003800000 */
.L_x_4218:
        /* <DEDUP_REMOVED lines=14> */
.L_x_5368:


//--------------------- .text._ZN5flash24flash_fwd_splitkv_kernelI23Flash_fwd_kernel_traitsILi32ELi64ELi128ELi4ELb0ELb0EN7cutlass10bfloat16_tE19Flash_kernel_traitsILi32ELi64ELi128ELi4ES3_EELb1ELb0ELb0ELb1ELb1ELb1ELb0ELb0EEEvNS_16Flash_fwd_paramsE --------------------------
	.section	.text._ZN5flash24flash_fwd_splitkv_kernelI23Flash_fwd_kernel_traitsILi32ELi64ELi128ELi4ELb0ELb0EN7cutlass10bfloat16_tE19Flash_kernel_traitsILi32ELi64ELi128ELi4ES3_EELb1ELb0ELb0ELb1ELb1ELb1ELb0ELb0EEEvNS_16Flash_fwd_paramsE,"ax",@progbits
	.align	128
        .global         _ZN5flash24flash_fwd_splitkv_kernelI23Flash_fwd_kernel_traitsILi32ELi64ELi128ELi4ELb0ELb0EN7cutlass10bfloat16_tE19Flash_kernel_traitsILi32ELi64ELi128ELi4ES3_EELb1ELb0ELb0ELb1ELb1ELb1ELb0ELb0EEEvNS_16Flash_fwd_paramsE
        .type           _ZN5flash24flash_fwd_splitkv_kernelI23Flash_fwd_kernel_traitsILi32ELi64ELi128ELi4ELb0ELb0EN7cutlass10bfloat16_tE19Flash_kernel_traitsILi32ELi64ELi128ELi4ES3_EELb1ELb0ELb0ELb1ELb1ELb1ELb0ELb0EEEvNS_16Flash_fwd_paramsE,@function
        .size           _ZN5flash24flash_fwd_splitkv_kernelI23Flash_fwd_kernel_traitsILi32ELi64ELi128ELi4ELb0ELb0EN7cutlass10bfloat16_tE19Flash_kernel_traitsILi32ELi64ELi128ELi4ES3_EELb1ELb0ELb0ELb1ELb1ELb1ELb0ELb0EEEvNS_16Flash_fwd_paramsE,(.L_x_5369 - _ZN5flash24flash_fwd_splitkv_kernelI23Flash_fwd_kernel_traitsILi32ELi64ELi128ELi4ELb0ELb0EN7cutlass10bfloat16_tE19Flash_kernel_traitsILi32ELi64ELi128ELi4ES3_EELb1ELb0ELb0ELb1ELb1ELb1ELb0ELb0EEEvNS_16Flash_fwd_paramsE)
        .other          _ZN5flash24flash_fwd_splitkv_kernelI23Flash_fwd_kernel_traitsILi32ELi64ELi128ELi4ELb0ELb0EN7cutlass10bfloat16_tE19Flash_kernel_traitsILi32ELi64ELi128ELi4ES3_EELb1ELb0ELb0ELb1ELb1ELb1ELb0ELb0EEEvNS_16Flash_fwd_paramsE,@"STO_CUDA_ENTRY STV_DEFAULT"
_ZN5flash24flash_fwd_splitkv_kernelI23Flash_fwd_kernel_traitsILi32ELi64ELi128ELi4ELb0ELb0EN7cutlass10bfloat16_tE19Flash_kernel_traitsILi32ELi64ELi128ELi4ES3_EELb1ELb0ELb0ELb1ELb1ELb1ELb0ELb0EEEvNS_16Flash_fwd_paramsE:
.text._ZN5flash24flash_fwd_splitkv_kernelI23Flash_fwd_kernel_traitsILi32ELi64ELi128ELi4ELb0ELb0EN7cutlass10bfloat16_tE19Flash_kernel_traitsILi32ELi64ELi128ELi4ES3_EELb1ELb0ELb0ELb1ELb1ELb1ELb0ELb0EEEvNS_16Flash_fwd_paramsE:
        /* <DEDUP_REMOVED lines=58> */
[----:B------:R-:W-:Y:S01]  /*03a0*/  SHF.R.S32.HI R0, RZ, 0x2, R0 ;  /* 0x00000002ff007819 */ /* 0x000fe20000011400 */
[C---:B------:R-:W-:Y:S01]  /*03b0*/  IMAD.IADD R6, R45.reuse, 0x1, -R6 ;  /* 0x000000012d067824 */ /* 0x040fe200078e0a06 */
[----:B------:R-:W-:Y:S01]  /*03c0*/  LOP3.LUT P3, RZ, R45, 0x3, RZ, 0xc0, !PT ;  /* 0x000000032dff7812 */ /* 0x000fe2000786c0ff */
[----:B------:R-:W-:-:S02]  /*03d0*/  IMAD R5, R30, UR5, R5 ;  /* 0x000000051e057c24 */ /* 0x000fc4000f8e0205 */
[----:B------:R-:W-:-:S05]  /*03e0*/  IMAD.SHL.U32 R6, R6, 0x8, RZ ;  /* 0x0000000806067824 */ /* 0x000fca00078e00ff */
[----:B------:R-:W-:Y:S01]  /*03f0*/  SHF.R.S32.HI R7, RZ, 0x1f, R6 ;  /* 0x0000001fff077819 */ /* 0x000fe20000011406 */
[----:B-1----:R-:W-:Y:S02]  /*0400*/  IMAD R9, R9, R2, RZ ;  /* 0x0000000209097224 */ /* 0x002fe400078e02ff */
[----:B------:R-:W-:-:S04]  /*0410*/  IMAD.WIDE.U32 R12, R2, 0x40, RZ ;  /* 0x00000040020c7825 */ /* 0x000fc800078e00ff */
[C---:B------:R-:W-:Y:S02]  /*0420*/  IMAD R9, R48.reuse, R3, R9 ;  /* 0x0000000330097224 */ /* 0x040fe400078e0209 */
[----:B------:R-:W-:-:S04]  /*0430*/  IMAD.WIDE.U32 R6, R48, R2, R6 ;  /* 0x0000000230067225 */ /* 0x000fc800078e0006 */
[----:B------:R-:W-:Y:S02]  /*0440*/  IMAD.IADD R7, R7, 0x1, R9 ;  /* 0x0000000107077824 */ /* 0x000fe400078e0209 */
        /* <DEDUP_REMOVED lines=10> */
[----:B------:R-:W-:Y:S01]  /*04f0*/  IMAD.IADD R7, R7, 0x1, R9 ;  /* 0x0000000107077824 */ /* 0x000fe200078e0209 */
[----:B------:R-:W-:Y:S01]  /*0500*/  IADD3 R9, -R48, UR15, RZ ;  /* 0x0000000f30097c10 */ /* 0x000fe2000fffe1ff */
[-C--:B------:R-:W-:Y:S02]  /*0510*/  IMAD R4, R5, R2.reuse, RZ ;  /* 0x0000000205047224 */ /* 0x080fe400078e02ff */
[----:B------:R-:W-:Y:S01]  /*0520*/  IMAD R17, R17, UR15, R48 ;  /* 0x0000000f11117c24 */ /* 0x000fe2000f8e0230 */
[C---:B------:R-:W-:Y:S01]  /*0530*/  ISETP.GE.OR P2, PT, R0.reuse, R9, P3 ;  /* 0x000000090000720c */ /* 0x040fe20001f46670 */
[C---:B------:R-:W-:Y:S01]  /*0540*/  IMAD R4, R0.reuse, R3, R4 ;  /* 0x0000000300047224 */ /* 0x040fe200078e0204 */
[----:B------:R-:W-:Y:S01]  /*0550*/  SHF.L.U32 R3, R3, 0x6, RZ ;  /* 0x0000000603037819 */ /* 0x000fe200000006ff */
[----:B------:R-:W-:Y:S01]  /*0560*/  IMAD.WIDE.U32 R10, R0, R2, R6 ;  /* 0x00000002000a7225 */ /* 0x000fe200078e0006 */
[----:B------:R-:W-:-:S02]  /*0570*/  IADD3 R6, P0, R17, R0, RZ ;  /* 0x0000000011067210 */ /* 0x000fc40007f1e0ff */
[----:B------:R-:W-:Y:S01]  /*0580*/  IADD3 R0, R0, 0x20, RZ ;  /* 0x0000002000007810 */ /* 0x000fe20007ffe0ff */
[----:B------:R-:W-:Y:S01]  /*0590*/  IMAD.IADD R7, R11, 0x1, R4 ;  /* 0x000000010b077824 */ /* 0x000fe200078e0204 */
[C---:B------:R-:W-:Y:S02]  /*05a0*/  LEA R4, P1, R10.reuse, UR4, 0x1 ;  /* 0x000000040a047c11 */ /* 0x040fe4000f8208ff */
[----:B------:R-:W-:Y:S02]  /*05b0*/  LEA.HI.X.SX32 R17, R17, R5, 0x1, P0 ;  /* 0x0000000511117211 */ /* 0x000fe400000f0eff */
[----:B------:R-:W-:Y:S01]  /*05c0*/  LEA.HI.X R5, R10, UR5, R7, 0x1, P1 ;  /* 0x000000050a057c11 */ /* 0x000fe200088f0c07 */
[----:B------:R-:W-:Y:S01]  /*05d0*/  ULDC.64 UR4, c[0x0][0x2b0] ;  /* 0x0000ac0000047ab9 */ /* 0x000fe20000000a00 */
[----:B------:R-:W-:Y:S02]  /*05e0*/  ISETP.GE.OR P3, PT, R0, R9, P3 ;  /* 0x000000090000720c */ /* 0x000fe40001f66670 */
[----:B------:R-:W-:Y:S01]  /*05f0*/  IADD3 R12, P1, R4, R12, RZ ;  /* 0x0000000c040c7210 */ /* 0x000fe20007f3e0ff */
[----:B------:R1:W-:Y:S01]  /*0600*/  STG.E.128 desc[UR16][R4.64], RZ ;  /* 0x000000ff04007986 */ /* 0x0003e2000c101d10 */
[----:B------:R-:W-:-:S02]  /*0610*/  LEA R10, P0, R6, UR4, 0x2 ;  /* 0x00000004060a7c11 */ /* 0x000fc4000f8010ff */
        /* <DEDUP_REMOVED lines=9> */
.L_x_4219:
        /* <DEDUP_REMOVED lines=22> */
.L_x_4220:
[----:B------:R-:W-:Y:S05]  /*0810*/  @P6 BRA `(.L_x_4221) ;  /* 0x0000000400446947 */ /* 0x000fea0003800000 */
[----:B------:R-:W1:Y:S01]  /*0820*/  LDC R2, c[0x0][0x380] ;  /* 0x0000e000ff027b82 */ /* 0x000e620000000800 */
        /* <DEDUP_REMOVED lines=12> */
[----:B-1----:R-:W-:-:S04]  /*08f0*/  IMAD.MOV R4, RZ, RZ, -R7 ;  /* 0x000000ffff047224 */ /* 0x002fc800078e0a07 */
        /* <DEDUP_REMOVED lines=14> */
[----:B------:R-:W-:-:S05]  /*09e0*/  @P2 VIADD R6, R6, 0x1 ;  /* 0x0000000106062836 */ /* 0x000fca0000000000 */
[----:B------:R-:W-:-:S05]  /*09f0*/  MOV R5, R6 ;  /* 0x0000000600057202 */ /* 0x000fca0000000f00 */
[----:B------:R-:W-:Y:S01]  /*0a00*/  @!P0 IMAD.MOV R5, RZ, RZ, -R5 ;  /* 0x000000ffff058224 */ /* 0x000fe200078e0a05 */
[----:B------:R-:W-:-:S05]  /*0a10*/  @!P1 LOP3.LUT R5, RZ, R2, RZ, 0x33, !PT ;  /* 0x00000002ff059212 */ /* 0x000fca00078e33ff */
[----:B------:R-:W-:-:S05]  /*0a20*/  IMAD.WIDE R12, R5, 0x4, R152 ;  /* 0x00000004050c7825 */ /* 0x000fca00078e0298 */
[----:B------:R3:W4:Y:S01]  /*0a30*/  LDG.E R8, desc[UR16][R12.64] ;  /* 0x000000100c087981 */ /* 0x000722000c1e1900 */
[----:B-1----:R-:W-:Y:S01]  /*0a40*/  IABS R4, R0 ;  /* 0x0000000000047213 */ /* 0x002fe20000000000 */
        /* <DEDUP_REMOVED lines=10> */
[----:B------:R-:W-:Y:S01]  /*0af0*/  IMAD.HI.U32 R7, R11, R7, R10 ;  /* 0x000000070b077227 */ /* 0x000fe200078e000a */
[----:B------:R-:W-:-:S05]  /*0b00*/  SHF.R.S32.HI R11, RZ, 0x1f, R27 ;  /* 0x0000001fff0b7819 */ /* 0x000fca000001141b */
[----:B---3--:R-:W-:-:S04]  /*0b10*/  IMAD.HI.U32 R13, R7, R6, RZ ;  /* 0x00000006070d7227 */ /* 0x008fc800078e00ff */
[----:B------:R-:W-:Y:S02]  /*0b20*/  IMAD.MOV R7, RZ, RZ, -R13 ;  /* 0x000000ffff077224 */ /* 0x000fe400078e0a0d */
[----:B------:R-:W-:Y:S02]  /*0b30*/  IMAD R2, R11, UR6, RZ ;  /* 0x000000060b027c24 */ /* 0x000fe4000f8e02ff */
[----:B------:R-:W-:-:S05]  /*0b40*/  IMAD R7, R4, R7, R6 ;  /* 0x0000000704077224 */ /* 0x000fca00078e0206 */
[----:B------:R-:W-:-:S13]  /*0b50*/  ISETP.GT.U32.AND P0, PT, R4, R7, PT ;  /* 0x000000070400720c */ /* 0x000fda0003f04070 */
[-C--:B------:R-:W-:Y:S02]  /*0b60*/  @!P0 IADD3 R7, R7, -R4.reuse, RZ ;  /* 0x8000000407078210 */ /* 0x080fe40007ffe0ff */
[----:B------:R-:W-:Y:S02]  /*0b70*/  @!P0 IADD3 R13, R13, 0x1, RZ ;  /* 0x000000010d0d8810 */ /* 0x000fe40007ffe0ff */
[----:B------:R-:W-:Y:S02]  /*0b80*/  ISETP.GE.U32.AND P1, PT, R7, R4, PT ;  /* 0x000000040700720c */ /* 0x000fe40003f26070 */
[----:B------:R-:W-:-:S04]  /*0b90*/  LOP3.LUT R4, R17, R0, RZ, 0x3c, !PT ;  /* 0x0000000011047212 */ /* 0x000fc800078e3cff */
[----:B------:R-:W-:-:S07]  /*0ba0*/  ISETP.GE.AND P0, PT, R4, RZ, PT ;  /* 0x000000ff0400720c */ /* 0x000fce0003f06270 */
[----:B------:R-:W-:Y:S01]  /*0bb0*/  @P1 VIADD R13, R13, 0x1 ;  /* 0x000000010d0d1836 */ /* 0x000fe20000000000 */
[----:B------:R-:W-:-:S05]  /*0bc0*/  ISETP.NE.AND P1, PT, R0, RZ, PT ;  /* 0x000000ff0000720c */ /* 0x000fca0003f25270 */
[----:B------:R-:W-:-:S08]  /*0bd0*/  @!P0 IADD3 R13, -R13, RZ, RZ ;  /* 0x000000ff0d0d8210 */ /* 0x000fd00007ffe1ff */
[----:B------:R-:W-:-:S04]  /*0be0*/  @!P1 LOP3.LUT R13, RZ, R0, RZ, 0x33, !PT ;  /* 0x00000000ff0d9212 */ /* 0x000fc800078e33ff */
[----:B------:R-:W-:-:S05]  /*0bf0*/  SHF.R.S32.HI R25, RZ, 0x1f, R13 ;  /* 0x0000001fff197819 */ /* 0x000fca000001140d */
[----:B------:R-:W-:Y:S01]  /*0c00*/  IMAD R0, R25, UR10, RZ ;  /* 0x0000000a19007c24 */ /* 0x000fe2000f8e02ff */
[----:B----4-:R-:W-:Y:S01]  /*0c10*/  SHF.R.S32.HI R23, RZ, 0x1f, R8 ;  /* 0x0000001fff177819 */ /* 0x010fe20000011408 */
[----:B------:R-:W-:-:S04]  /*0c20*/  IMAD.WIDE.U32 R6, R8, UR8, RZ ;  /* 0x0000000808067c25 */ /* 0x000fc8000f8e00ff */
[C---:B------:R-:W-:Y:S02]  /*0c30*/  IMAD R5, R23.reuse, UR8, RZ ;  /* 0x0000000817057c24 */ /* 0x040fe4000f8e02ff */
[----:B------:R-:W-:Y:S02]  /*0c40*/  IMAD R23, R23, UR4, RZ ;  /* 0x0000000417177c24 */ /* 0x000fe4000f8e02ff */
[C---:B------:R-:W-:Y:S02]  /*0c50*/  IMAD R4, R8.reuse, UR9, R5 ;  /* 0x0000000908047c24 */ /* 0x040fe4000f8e0205 */
[----:B------:R-:W-:Y:S02]  /*0c60*/  IMAD R5, R27, UR7, R2 ;  /* 0x000000071b057c24 */ /* 0x000fe4000f8e0202 */
[----:B------:R-:W-:Y:S02]  /*0c70*/  IMAD.IADD R7, R7, 0x1, R4 ;  /* 0x0000000107077824 */ /* 0x000fe400078e0204 */
[----:B------:R-:W-:-:S02]  /*0c80*/  IMAD R23, R8, UR5, R23 ;  /* 0x0000000508177c24 */ /* 0x000fc4000f8e0217 */
[----:B------:R-:W-:-:S04]  /*0c90*/  IMAD.WIDE.U32 R6, R27, UR6, R6 ;  /* 0x000000061b067c25 */ /* 0x000fc8000f8e0006 */
[----:B------:R-:W-:Y:S01]  /*0ca0*/  IMAD.WIDE.U32 R8, R8, UR4, RZ ;  /* 0x0000000408087c25 */ /* 0x000fe2000f8e00ff */
[----:B------:R-:W-:-:S03]  /*0cb0*/  IADD3 R7, R7, R5, RZ ;  /* 0x0000000507077210 */ /* 0x000fc60007ffe0ff */
[C---:B------:R-:W-:Y:S01]  /*0cc0*/  IMAD R5, R13.reuse, UR11, R0 ;  /* 0x0000000b0d057c24 */ /* 0x040fe2000f8e0200 */
[----:B------:R-:W-:Y:S01]  /*0cd0*/  MOV R26, R8 ;  /* 0x00000008001a7202 */ /* 0x000fe20000000f00 */
[----:B------:R-:W-:-:S04]  /*0ce0*/  IMAD.WIDE.U32 R6, R13, UR10, R6 ;  /* 0x0000000a0d067c25 */ /* 0x000fc8000f8e0006 */
[----:B------:R-:W-:Y:S01]  /*0cf0*/  IMAD.IADD R23, R9, 0x1, R23 ;  /* 0x0000000109177824 */ /* 0x000fe200078e0217 */
[----:B------:R-:W-:Y:S02]  /*0d00*/  IADD3 R5, R7, R5, RZ ;  /* 0x0000000507057210 */ /* 0x000fe40007ffe0ff */
[----:B------:R-:W-:Y:S01]  /*0d10*/  MOV R22, R6 ;  /* 0x0000000600167202 */ /* 0x000fe20000000f00 */
[----:B------:R-:W-:Y:S06]  /*0d20*/  BRA `(.L_x_4222) ;  /* 0x0000000000f07947 */ /* 0x000fec0003800000 */
.L_x_4221:
[----:B------:R-:W1:Y:S01]  /*0d30*/  LDC R2, c[0x0][0x278] ;  /* 0x00009e00ff027b82 */ /* 0x000e620000000800 */
[----:B------:R-:W-:Y:S01]  /*0d40*/  LEA R27, R3, 0xffffff80, 0x7 ;  /* 0xffffff80031b7811 */ /* 0x000fe200078e38ff */
[----:B------:R-:W-:Y:S01]  /*0d50*/  ULDC.64 UR6, c[0x0][0x248] ;  /* 0x0000920000067ab9 */ /* 0x000fe20000000a00 */
[----:B------:R-:W-:Y:S01]  /*0d60*/  SHF.R.S32.HI R10, RZ, 0x1f, R21 ;  /* 0x0000001fff0a7819 */ /* 0x000fe20000011415 */
[----:B------:R-:W-:Y:S01]  /*0d70*/  ULDC.64 UR8, c[0x0][0x230] ;  /* 0x00008c0000087ab9 */ /* 0x000fe20000000a00 */
[----:B------:R-:W-:Y:S02]  /*0d80*/  SHF.R.S32.HI R11, RZ, 0x1f, R27 ;  /* 0x0000001fff0b7819 */ /* 0x000fe4000001141b */
[----:B------:R-:W-:-:S05]  /*0d90*/  IADD3 R22, P1, R21, R27, RZ ;  /* 0x0000001b15167210 */ /* 0x000fca0007f3e0ff */
[----:B------:R-:W-:-:S04]  /*0da0*/  IMAD.X R15, R10, 0x1, R11, P1 ;  /* 0x000000010a0f7824 */ /* 0x000fc800008e060b */
[----:B------:R-:W-:-:S04]  /*0db0*/  IMAD R15, R15, UR6, RZ ;  /* 0x000000060f0f7c24 */ /* 0x000fc8000f8e02ff */
[C---:B------:R-:W-:Y:S01]  /*0dc0*/  IMAD R12, R22.reuse, UR7, R15 ;  /* 0x00000007160c7c24 */ /* 0x040fe2000f8e020f */
[----:B-----5:R-:W-:Y:S01]  /*0dd0*/  SHF.R.S32.HI R15, RZ, 0x1f, R0 ;  /* 0x0000001fff0f7819 */ /* 0x020fe20000011400 */
[----:B------:R-:W-:Y:S01]  /*0de0*/  IMAD.WIDE.U32 R22, R22, UR6, RZ ;  /* 0x0000000616167c25 */ /* 0x000fe2000f8e00ff */
[----:B-1----:R-:W-:-:S03]  /*0df0*/  IABS R5, R2 ;  /* 0x0000000200057213 */ /* 0x002fc60000000000 */
[----:B------:R-:W-:Y:S01]  /*0e00*/  IMAD.IADD R25, R23, 0x1, R12 ;  /* 0x0000000117197824 */ /* 0x000fe200078e020c */
[----:B------:R-:W-:Y:S01]  /*0e10*/  MOV R24, R22 ;  /* 0x0000001600187202 */ /* 0x000fe20000000f00 */
[----:B------:R-:W1:Y:S01]  /*0e20*/  I2F.RP R7, R5 ;  /* 0x0000000500077306 */ /* 0x000e620000209400 */
[----:B------:R-:W-:-:S03]  /*0e30*/  IMAD R23, R15, UR8, RZ ;  /* 0x000000080f177c24 */ /* 0x000fc6000f8e02ff */
[----:B------:R-:W-:-:S04]  /*0e40*/  IMAD.WIDE.U32 R28, R0, UR8, R24 ;  /* 0x00000008001c7c25 */ /* 0x000fc8000f8e0018 */
[----:B------:R-:W-:-:S05]  /*0e50*/  IMAD R23, R0, UR9, R23 ;  /* 0x0000000900177c24 */ /* 0x000fca000f8e0217 */
[----:B------:R-:W-:Y:S01]  /*0e60*/  IADD3 R29, R29, R23, RZ ;  /* 0x000000171d1d7210 */ /* 0x000fe20007ffe0ff */
[----:B-1----:R-:W1:Y:S02]  /*0e70*/  MUFU.RCP R8, R7 ;  /* 0x0000000700087308 */ /* 0x002e640000001000 */
[----:B-1----:R-:W-:-:S06]  /*0e80*/  IADD3 R8, R8, 0xffffffe, RZ ;  /* 0x0ffffffe08087810 */ /* 0x002fcc0007ffe0ff */
[----:B------:R-:W1:Y:S02]  /*0e90*/  F2I.FTZ.U32.TRUNC.NTZ R9, R8 ;  /* 0x0000000800097305 */ /* 0x000e64000021f000 */
[----:B-1----:R-:W-:Y:S01]  /*0ea0*/  IADD3 R4, RZ, -R9, RZ ;  /* 0x80000009ff047210 */ /* 0x002fe20007ffe0ff */
[----:B------:R-:W-:-:S04]  /*0eb0*/  IMAD.MOV.U32 R8, RZ, RZ, RZ ;  /* 0x000000ffff087224 */ /* 0x000fc800078e00ff */
[----:B------:R-:W-:Y:S01]  /*0ec0*/  IMAD R6, R4, R5, RZ ;  /* 0x0000000504067224 */ /* 0x000fe200078e02ff */
[----:B------:R-:W-:-:S03]  /*0ed0*/  IABS R4, R17 ;  /* 0x0000001100047213 */ /* 0x000fc60000000000 */
[----:B------:R-:W-:Y:S01]  /*0ee0*/  IMAD.HI.U32 R9, R9, R6, R8 ;  /* 0x0000000609097227 */ /* 0x000fe200078e0008 */
[----:B------:R-:W-:-:S05]  /*0ef0*/  MOV R6, R4 ;  /* 0x0000000400067202 */ /* 0x000fca0000000f00 */
[----:B------:R-:W-:Y:S02]  /*0f00*/  IMAD.HI.U32 R13, R9, R6, RZ ;  /* 0x00000006090d7227 */ /* 0x000fe400078e00ff */
[----:B------:R-:W1:Y:S02]  /*0f10*/  LDC.64 R8, c[0x0][0x250] ;  /* 0x00009400ff087b82 */ /* 0x000e640000000a00 */
[----:B------:R-:W-:-:S04]  /*0f20*/  IMAD.MOV R4, RZ, RZ, -R13 ;  /* 0x000000ffff047224 */ /* 0x000fc800078e0a0d */
[C---:B------:R-:W-:Y:S02]  /*0f30*/  IMAD R4, R5.reuse, R4, R6 ;  /* 0x0000000405047224 */ /* 0x040fe400078e0206 */
[----:B------:R-:W3:Y:S03]  /*0f40*/  LDC.64 R6, c[0x0][0x260] ;  /* 0x00009800ff067b82 */ /* 0x000ee60000000a00 */
[----:B------:R-:W-:-:S13]  /*0f50*/  ISETP.GT.U32.AND P0, PT, R5, R4, PT ;  /* 0x000000040500720c */ /* 0x000fda0003f04070 */
[-C--:B------:R-:W-:Y:S01]  /*0f60*/  @!P0 IADD3 R4, R4, -R5.reuse, RZ ;  /* 0x8000000504048210 */ /* 0x080fe20007ffe0ff */
[----:B-1----:R-:W-:Y:S01]  /*0f70*/  IMAD R10, R10, R8, RZ ;  /* 0x000000080a0a7224 */ /* 0x002fe200078e02ff */
[----:B------:R-:W-:Y:S02]  /*0f80*/  @!P0 IADD3 R13, R13, 0x1, RZ ;  /* 0x000000010d0d8810 */ /* 0x000fe40007ffe0ff */
[----:B------:R-:W-:Y:S01]  /*0f90*/  ISETP.GE.U32.AND P2, PT, R4, R5, PT ;  /* 0x000000050400720c */ /* 0x000fe20003f46070 */
[----:B------:R-:W-:Y:S01]  /*0fa0*/  IMAD R9, R21, R9, R10 ;  /* 0x0000000915097224 */ /* 0x000fe200078e020a */
[----:B------:R-:W-:Y:S01]  /*0fb0*/  LOP3.LUT R4, R17, R2, RZ, 0x3c, !PT ;  /* 0x0000000211047212 */ /* 0x000fe200078e3cff */
[----:B------:R-:W-:Y:S01]  /*0fc0*/  IMAD.WIDE.U32 R20, R21, R8, RZ ;  /* 0x0000000815147225 */ /* 0x000fe200078e00ff */
[----:B------:R-:W-:Y:S02]  /*0fd0*/  ISETP.NE.AND P0, PT, R2, RZ, PT ;  /* 0x000000ff0200720c */ /* 0x000fe40003f05270 */
[----:B------:R-:W-:Y:S01]  /*0fe0*/  ISETP.GE.AND P1, PT, R4, RZ, PT ;  /* 0x000000ff0400720c */ /* 0x000fe20003f26270 */
[----:B------:R-:W-:Y:S01]  /*0ff0*/  IMAD.IADD R21, R21, 0x1, R9 ;  /* 0x0000000115157824 */ /* 0x000fe200078e0209 */
[----:B------:R-:W1:Y:S05]  /*1000*/  LDC.64 R4, c[0x0][0x238] ;  /* 0x00008e00ff047b82 */ /* 0x000e6a0000000a00 */
[----:B------:R-:W-:-:S06]  /*1010*/  @P2 IADD3 R13, R13, 0x1, RZ ;  /* 0x000000010d0d2810 */ /* 0x000fcc0007ffe0ff */
[----:B------:R-:W-:Y:S02]  /*1020*/  @!P1 IADD3 R13, -R13, RZ, RZ ;  /* 0x000000ff0d0d9210 */ /* 0x000fe40007ffe1ff */
[----:B------:R-:W-:-:S04]  /*1030*/  @!P0 LOP3.LUT R13, RZ, R2, RZ, 0x33, !PT ;  /* 0x00000002ff0d8212 */ /* 0x000fc800078e33ff */
[----:B------:R-:W-:Y:S01]  /*1040*/  SHF.R.S32.HI R25, RZ, 0x1f, R13 ;  /* 0x0000001fff197819 */ /* 0x000fe2000001140d */
[----:B---3--:R-:W-:-:S04]  /*1050*/  IMAD.WIDE.U32 R28, R13, R6, R28 ;  /* 0x000000060d1c7225 */ /* 0x008fc800078e001c */
[----:B------:R-:W-:Y:S01]  /*1060*/  IMAD R2, R25, R6, RZ ;  /* 0x0000000619027224 */ /* 0x000fe200078e02ff */
[----:B------:R-:W-:Y:S01]  /*1070*/  MOV R22, R28 ;  /* 0x0000001c00167202 */ /* 0x000fe20000000f00 */
[-C--:B-1----:R-:W-:Y:S02]  /*1080*/  IMAD R15, R15, R4.reuse, RZ ;  /* 0x000000040f0f7224 */ /* 0x082fe400078e02ff */
[----:B------:R-:W-:-:S04]  /*1090*/  IMAD.WIDE.U32 R20, R0, R4, R20 ;  /* 0x0000000400147225 */ /* 0x000fc800078e0014 */
[----:B------:R-:W-:Y:S02]  /*10a0*/  IMAD R5, R0, R5, R15 ;  /* 0x0000000500057224 */ /* 0x000fe400078e020f */
[----:B------:R-:W-:Y:S02]  /*10b0*/  IMAD R2, R13, R7, R2 ;  /* 0x000000070d027224 */ /* 0x000fe400078e0202 */
[----:B------:R-:W-:Y:S01]  /*10c0*/  IMAD.MOV.U32 R26, RZ, RZ, R20 ;  /* 0x000000ffff1a7224 */ /* 0x000fe200078e0014 */
[----:B------:R-:W-:Y:S02]  /*10d0*/  IADD3 R23, R21, R5, RZ ;  /* 0x0000000515177210 */ /* 0x000fe40007ffe0ff */
[----:B------:R-:W-:-:S07]  /*10e0*/  IADD3 R5, R29, R2, RZ ;  /* 0x000000021d057210 */ /* 0x000fce0007ffe0ff */
.L_x_4222:
        /* <DEDUP_REMOVED lines=14> */
[-C--:B------:R-:W-:Y:S01]  /*11d0*/  LEA.HI R6, R46, R45.reuse, RZ, 0x4 ;  /* 0x0000002d2e067211 */ /* 0x080fe200078f20ff */
[----:B------:R-:W-:Y:S01]  /*11e0*/  IMAD.SHL.U32 R21, R21, 0x40, RZ ;  /* 0x0000004015157824 */ /* 0x000fe200078e00ff */
[----:B------:R-:W-:Y:S01]  /*11f0*/  LEA.HI R29, R29, R14, RZ, 0x1 ;  /* 0x0000000e1d1d7211 */ /* 0x000fe200078f08ff */
[----:B------:R-:W-:Y:S01]  /*1200*/  IMAD.SHL.U32 R150, R150, 0x8, RZ ;  /* 0x0000000896967824 */ /* 0x000fe200078e00ff */
[----:B------:R-:W-:Y:S01]  /*1210*/  SHF.R.S32.HI R9, RZ, 0x4, R6 ;  /* 0x00000004ff097819 */ /* 0x000fe20000011406 */
[----:B------:R-:W-:Y:S01]  /*1220*/  IMAD R16, R13, UR11, R16 ;  /* 0x0000000b0d107c24 */ /* 0x000fe2000f8e0210 */
[----:B------:R-:W-:Y:S01]  /*1230*/  LOP3.LUT R0, R6, 0xfffffff0, RZ, 0xc0, !PT ;  /* 0xfffffff006007812 */ /* 0x000fe200078ec0ff */
[----:B------:R-:W-:Y:S01]  /*1240*/  ULDC.64 UR12, c[0x0][0x210] ;  /* 0x00008400000c7ab9 */ /* 0x000fe20000000a00 */
[----:B------:R-:W-:Y:S01]  /*1250*/  LOP3.LUT R21, R21, 0xc0, RZ, 0xc0, !PT ;  /* 0x000000c015157812 */ /* 0x000fe200078ec0ff */
[----:B------:R-:W-:Y:S01]  /*1260*/  USHF.L.U32 UR19, UR6, 0x6, URZ ;  /* 0x0000000606137899 */ /* 0x000fe2000800063f */
[----:B------:R-:W-:Y:S01]  /*1270*/  LEA.HI R46, R46, R45, RZ, 0x5 ;  /* 0x0000002d2e2e7211 */ /* 0x000fe200078f28ff */
[----:B------:R-:W-:Y:S01]  /*1280*/  IMAD.IADD R0, R45, 0x1, -R0 ;  /* 0x000000012d007824 */ /* 0x000fe200078e0a00 */
[----:B------:R-:W-:-:S02]  /*1290*/  LOP3.LUT R29, R29, 0x7fffffe, RZ, 0xc0, !PT ;  /* 0x07fffffe1d1d7812 */ /* 0x000fc400078ec0ff */
[----:B------:R-:W-:Y:S02]  /*12a0*/  LEA.HI R6, R6, R9, RZ, 0x1 ;  /* 0x0000000906067211 */ /* 0x000fe400078f08ff */
[----:B------:R-:W-:Y:S01]  /*12b0*/  LOP3.LUT R7, R21, 0x18, R150, 0xf8, !PT ;  /* 0x0000001815077812 */ /* 0x000fe200078ef896 */
[----:B------:R-:W-:Y:S01]  /*12c0*/  IMAD.IADD R12, R14, 0x1, -R29 ;  /* 0x000000010e0c7824 */ /* 0x000fe200078e0a1d */
[----:B------:R-:W-:Y:S02]  /*12d0*/  SHF.R.U32.HI R4, RZ, 0x3, R21 ;  /* 0x00000003ff047819 */ /* 0x000fe40000011615 */
[----:B------:R-:W-:Y:S02]  /*12e0*/  SHF.R.S32.HI R155, RZ, 0x5, R46 ;  /* 0x00000005ff9b7819 */ /* 0x000fe4000001142e */
[----:B------:R-:W-:Y:S02]  /*12f0*/  LOP3.LUT R6, R6, 0xfffffffe, RZ, 0xc0, !PT ;  /* 0xfffffffe06067812 */ /* 0x000fe400078ec0ff */
[----:B------:R-:W-:Y:S01]  /*1300*/  IADD3 R26, P0, R150, R26, RZ ;  /* 0x0000001a961a7210 */ /* 0x000fe20007f1e0ff */
[----:B------:R-:W-:Y:S01]  /*1310*/  IMAD R149, R155, 0x8, R12 ;  /* 0x000000089b957824 */ /* 0x000fe200078e020c */
[----:B------:R-:W-:Y:S01]  /*1320*/  SHF.R.S32.HI R151, RZ, 0x1f, R150 ;  /* 0x0000001fff977819 */ /* 0x000fe20000011496 */
[----:B------:R-:W-:Y:S01]  /*1330*/  IMAD.IADD R9, R9, 0x1, -R6 ;  /* 0x0000000109097824 */ /* 0x000fe200078e0a06 */
[----:B------:R-:W-:-:S02]  /*1340*/  LOP3.LUT R4, R7, R4, RZ, 0x3c, !PT ;  /* 0x0000000407047212 */ /* 0x000fc400078e3cff */
[----:B------:R-:W-:Y:S01]  /*1350*/  IADD3 R22, P2, R150, R22, RZ ;  /* 0x0000001696167210 */ /* 0x000fe20007f5e0ff */
[----:B------:R-:W-:Y:S01]  /*1360*/  IMAD.WIDE.U32 R30, R30, UR4, R150 ;  /* 0x000000041e1e7c25 */ /* 0x000fe2000f8e0096 */
[----:B------:R-:W-:Y:S01]  /*1370*/  IADD3 R6, P1, R14, R27, RZ ;  /* 0x0000001b0e067210 */ /* 0x000fe20007f3e0ff */
[----:B------:R-:W-:Y:S01]  /*1380*/  ULDC.64 UR4, c[0x0][0x258] ;  /* 0x0000960000047ab9 */ /* 0x000fe20000000a00 */
[----:B------:R-:W-:Y:S01]  /*1390*/  SHF.R.S32.HI R15, RZ, 0x1f, R14 ;  /* 0x0000001fff0f7819 */ /* 0x000fe2000001140e */
[C---:B------:R-:W-:Y:S01]  /*13a0*/  IMAD.X R27, R151.reuse, 0x1, R23, P0 ;  /* 0x00000001971b7824 */ /* 0x040fe200000e0617 */
[----:B------:R-:W-:Y:S01]  /*13b0*/  SHF.R.S32.HI R12, RZ, 0x1f, R17 ;  /* 0x0000001fff0c7819 */ /* 0x000fe20000011411 */
[----:B------:R-:W-:Y:S01]  /*13c0*/  IMAD.X R23, R151, 0x1, R5, P2 ;  /* 0x0000000197177824 */ /* 0x000fe200010e0605 */
[----:B------:R-:W-:Y:S01]  /*13d0*/  LEA.HI R21, R0, R0, RZ, 0x1 ;  /* 0x0000000000157211 */ /* 0x000fe200078f08ff */
[----:B------:R-:W-:Y:S01]  /*13e0*/  IMAD.U32 R149, R149, 0x20, R4 ;  /* 0x0000002095957824 */ /* 0x000fe200078e0004 */
[----:B------:R-:W-:Y:S01]  /*13f0*/  LOP3.LUT R2, R10, 0xfffffff8, RZ, 0xc0, !PT ;  /* 0xfffffff80a027812 */ /* 0x000fe200078ec0ff */
[----:B------:R-:W2:Y:S01]  /*1400*/  LDC.64 R4, c[0x0][0x240] ;  /* 0x00009000ff047b82 */ /* 0x000ea20000000a00 */
[----:B------:R-:W-:Y:S01]  /*1410*/  IMAD.WIDE R18, R19, 0x40, R14 ;  /* 0x0000004013127825 */ /* 0x000fe200078e020e */
[----:B------:R-:W-:-:S02]  /*1420*/  LOP3.LUT R7, R21, 0x7fffffe, RZ, 0xc0, !PT ;  /* 0x07fffffe15077812 */ /* 0x000fc400078ec0ff */
[----:B------:R-:W-:Y:S01]  /*1430*/  SHF.R.S32.HI R35, RZ, 0x1f, R0 ;  /* 0x0000001fff237819 */ /* 0x000fe20000011400 */
[C---:B------:R-:W-:Y:S02]  /*1440*/  IMAD.X R11, R15.reuse, 0x1, R11, P1 ;  /* 0x000000010f0b7824 */ /* 0x040fe400008e060b */
[----:B------:R-:W-:Y:S02]  /*1450*/  IMAD R15, R15, UR6, RZ ;  /* 0x000000060f0f7c24 */ /* 0x000fe4000f8e02ff */
[----:B------:R-:W-:Y:S02]  /*1460*/  IMAD.IADD R29, R31, 0x1, R28 ;  /* 0x000000011f1d7824 */ /* 0x000fe400078e021c */
[----:B------:R-:W-:Y:S02]  /*1470*/  IMAD.MOV.U32 R28, RZ, RZ, R30 ;  /* 0x000000ffff1c7224 */ /* 0x000fe400078e001e */
[----:B------:R-:W-:Y:S02]  /*1480*/  IMAD R12, R12, UR4, RZ ;  /* 0x000000040c0c7c24 */ /* 0x000fe4000f8e02ff */
[----:B------:R-:W-:-:S02]  /*1490*/  IMAD R15, R14, UR7, R15 ;  /* 0x000000070e0f7c24 */ /* 0x000fc4000f8e020f */
[----:B------:R-:W-:Y:S01]  /*14a0*/  IMAD.WIDE.U32 R22, R14, UR6, R22 ;  /* 0x000000060e167c25 */ /* 0x000fe2000f8e0016 */
[--C-:B------:R-:W-:Y:S02]  /*14b0*/  SHF.R.S32.HI R14, RZ, 0x1, R21.reuse ;  /* 0x00000001ff0e7819 */ /* 0x100fe40000011415 */
[----:B------:R-:W-:Y:S01]  /*14c0*/  SHF.R.S32.HI R21, RZ, 0x1f, R21 ;  /* 0x0000001fff157819 */ /* 0x000fe20000011415 */
[C---:B------:R-:W-:Y:S02]  /*14d0*/  IMAD R12, R17.reuse, UR5, R12 ;  /* 0x00000005110c7c24 */ /* 0x040fe4000f8e020c */
[----:B------:R-:W-:Y:S01]  /*14e0*/  IMAD.WIDE.U32 R28, R17, UR4, R28 ;  /* 0x00000004111c7c25 */ /* 0x000fe2000f8e001c */
[----:B------:R-:W-:Y:S01]  /*14f0*/  LEA.HI R17, R21, R14, RZ, 0x2 ;  /* 0x0000000e15117211 */ /* 0x000fe200078f10ff */
[----:B------:R-:W-:Y:S02]  /*1500*/  ULDC.64 UR4, c[0x0][0x218] ;  /* 0x0000860000047ab9 */ /* 0x000fe40000000a00 */
[----:B------:R-:W-:Y:S01]  /*1510*/  IMAD.WIDE.U32 R26, R13, UR10, R26 ;  /* 0x0000000a0d1a7c25 */ /* 0x000fe2000f8e001a */
[----:B------:R-:W-:Y:S01]  /*1520*/  LOP3.LUT R17, R17, 0xfffffffc, RZ, 0xc0, !PT ;  /* 0xfffffffc11117812 */ /* 0x000fe200078ec0ff */
[----:B------:R-:W-:Y:S01]  /*1530*/  ULDC.64 UR10, c[0x0][0x250] ;  /* 0x00009400000a7ab9 */ /* 0x000fe20000000a00 */
[----:B------:R-:W-:Y:S01]  /*1540*/  LEA R146, P0, R22, UR4, 0x1 ;  /* 0x0000000416927c11 */ /* 0x000fe2000f8008ff */
[----:B--2---:R-:W-:-:S02]  /*1550*/  IMAD R13, R19, R4, RZ ;  /* 0x00000004130d7224 */ /* 0x004fc400078e02ff */
[----:B------:R-:W-:Y:S02]  /*1560*/  IMAD.IADD R29, R29, 0x1, R12 ;  /* 0x000000011d1d7824 */ /* 0x000fe400078e020c */
[----:B------:R-:W-:Y:S02]  /*1570*/  IMAD.IADD R15, R23, 0x1, R15 ;  /* 0x00000001170f7824 */ /* 0x000fe400078e020f */
[C---:B------:R-:W-:Y:S02]  /*1580*/  IMAD R13, R18.reuse, R5, R13 ;  /* 0x00000005120d7224 */ /* 0x040fe400078e020d */
[----:B------:R-:W-:Y:S01]  /*1590*/  IMAD.WIDE.U32 R18, R18, R4, R28 ;  /* 0x0000000412127225 */ /* 0x000fe200078e001c */
[----:B------:R-:W-:Y:S01]  /*15a0*/  LEA.HI.X R147, R22, UR5, R15, 0x1, P0 ;  /* 0x0000000516937c11 */ /* 0x000fe200080f0c0f */
[----:B------:R-:W-:Y:S02]  /*15b0*/  UMOV UR5, 0x400 ;  /* 0x0000040000057882 */ /* 0x000fe40000000000 */
[----:B------:R-:W-:Y:S01]  /*15c0*/  IMAD.IADD R12, R14, 0x1, -R17 ;  /* 0x000000010e0c7824 */ /* 0x000fe200078e0a11 */
[C---:B------:R-:W-:Y:S01]  /*15d0*/  LEA R14, P0, R18.reuse, UR12, 0x1 ;  /* 0x0000000c120e7c11 */ /* 0x040fe2000f8008ff */
[----:B------:R-:W-:Y:S01]  /*15e0*/  IMAD.IADD R13, R19, 0x1, R13 ;  /* 0x00000001130d7824 */ /* 0x000fe200078e020d */
[----:B-1----:R-:W-:Y:S01]  /*15f0*/  ULEA UR5, UR18, UR5, 0x18 ;  /* 0x0000000512057291 */ /* 0x002fe2000f8ec03f */
[----:B------:R-:W-:Y:S01]  /*1600*/  IMAD.IADD R27, R27, 0x1, R16 ;  /* 0x000000011b1b7824 */ /* 0x000fe200078e0210 */
[----:B------:R-:W-:Y:S01]  /*1610*/  USHF.L.U64.HI UR18, UR6, 0x6, UR7 ;  /* 0x0000000606127899 */ /* 0x000fe20008010207 */
[----:B------:R-:W-:Y:S01]  /*1620*/  IMAD.IADD R33, R45, 0x1, -R2 ;  /* 0x000000012d217824 */ /* 0x000fe200078e0a02 */
[----:B------:R-:W-:Y:S01]  /*1630*/  LEA.HI.X R15, R18, UR13, R13, 0x1, P0 ;  /* 0x0000000d120f7c11 */ /* 0x000fe200080f0c0d */
[----:B------:R-:W-:Y:S01]  /*1640*/  IMAD.IADD R7, R0, 0x1, -R7 ;  /* 0x0000000100077824 */ /* 0x000fe200078e0a07 */
[----:B------:R-:W-:Y:S01]  /*1650*/  LEA R16, P0, R4, R14, 0x6 ;  /* 0x0000000e04107211 */ /* 0x000fe200078030ff */
[----:B------:R-:W-:Y:S01]  /*1660*/  IMAD R11, R11, UR10, RZ ;  /* 0x0000000a0b0b7c24 */ /* 0x000fe2000f8e02ff */
[----:B------:R-:W-:Y:S01]  /*1670*/  LEA R149, R149, UR5, 0x1 ;  /* 0x0000000595957c11 */ /* 0x000fe2000f8e08ff */
[----:B------:R-:W-:Y:S01]  /*1680*/  IMAD.WIDE.U32 R26, R6, UR10, R26 ;  /* 0x0000000a061a7c25 */ /* 0x000fe2000f8e001a */
[----:B------:R-:W-:Y:S01]  /*1690*/  LEA.HI.X R17, R4, R15, R5, 0x6, P0 ;  /* 0x0000000f04117211 */ /* 0x000fe200000f3405 */
[----:B------:R-:W-:Y:S01]  /*16a0*/  ULDC.64 UR12, c[0x0][0x220] ;  /* 0x00008800000c7ab9 */ /* 0x000fe20000000a00 */
[----:B------:R-:W-:Y:S01]  /*16b0*/  IADD3 R20, P0, R146, UR19, RZ ;  /* 0x0000001392147c10 */ /* 0x000fe2000ff1e0ff */
[----:B------:R-:W-:Y:S01]  /*16c0*/  @!PT LDS RZ, [RZ] ;  /* 0x00000000fffff984 */ /* 0x000fe20000000800 */
[----:B------:R-:W-:Y:S01]  /*16d0*/  @!PT LDS RZ, [RZ] ;  /* 0x00000000fffff984 */ /* 0x000fe20000000800 */
[----:B------:R-:W-:Y:S01]  /*16e0*/  @!PT LDS RZ, [RZ] ;  /* 0x00000000fffff984 */ /* 0x000fe20000000800 */
[----:B------:R1:W-:Y:S01]  /*16f0*/  LDGSTS.E.BYPASS.LTC128B.128 [R149], desc[UR16][R14.64] ;  /* 0x000000000e957fae */ /* 0x0003e2000b901d50 */
[----:B------:R-:W-:Y:S01]  /*1700*/  LEA.HI R8, R33, R33, RZ, 0x1 ;  /* 0x0000002121087211 */ /* 0x000fe200078f08ff */
[----:B------:R-:W-:Y:S01]  /*1710*/  IMAD R11, R6, UR11, R11 ;  /* 0x0000000b060b7c24 */ /* 0x000fe2000f8e020b */
[----:B------:R-:W-:Y:S01]  /*1720*/  IADD3.X R21, R147, UR18, RZ, P0, !PT ;  /* 0x0000001293157c10 */ /* 0x000fe200087fe4ff */
[----:B------:R-:W-:Y:S01]  /*1730*/  LDGSTS.E.BYPASS.LTC128B.128 [R149+0x800], desc[UR16][R16.64] ;  /* 0x0080000010957fae */ /* 0x000fe2000b901d50 */
[----:B------:R-:W-:Y:S01]  /*1740*/  IADD3 R18, P0, R20, UR19, RZ ;  /* 0x0000001314127c10 */ /* 0x000fe2000ff1e0ff */
[----:B------:R-:W-:Y:S01]  /*1750*/  IMAD.SHL.U32 R6, R12, 0x40, RZ ;  /* 0x000000400c067824 */ /* 0x000fe200078e00ff */
[----:B------:R-:W-:Y:S01]  /*1760*/  LEA.HI R2, R35, R0, RZ, 0x3 ;  /* 0x0000000023027211 */ /* 0x000fe200078f18ff */
[----:B------:R-:W-:Y:S01]  /*1770*/  LDGSTS.E.BYPASS.LTC128B.128 [R149+0x1000], desc[UR16][R146.64] ;  /* 0x0100000092957fae */ /* 0x000fe2000b901d50 */
[----:B------:R-:W-:Y:S01]  /*1780*/  IADD3.X R19, R21, UR18, RZ, P0, !PT ;  /* 0x0000001215137c10 */ /* 0x000fe200087fe4ff */
[----:B------:R-:W-:Y:S01]  /*1790*/  IMAD.IADD R11, R27, 0x1, R11 ;  /* 0x000000011b0b7824 */ /* 0x000fe200078e020b */
[----:B------:R-:W-:Y:S01]  /*17a0*/  LOP3.LUT R0, R8, 0x3fffffe, RZ, 0xc0, !PT ;  /* 0x03fffffe08007812 */ /* 0x000fe200078ec0ff */
[----:B------:R-:W-:Y:S01]  /*17b0*/  LDGSTS.E.BYPASS.LTC128B.128 [R149+0x1800], desc[UR16][R20.64] ;  /* 0x0180000014957fae */ /* 0x000fe2000b901d50 */
[----:B------:R-:W-:Y:S01]  /*17c0*/  SHF.R.S32.HI R4, RZ, 0x1, R8 ;  /* 0x00000001ff047819 */ /* 0x000fe20000011408 */
[----:B------:R-:W-:Y:S01]  /*17d0*/  IMAD.SHL.U32 R2, R2, 0x20, RZ ;  /* 0x0000002002027824 */ /* 0x000fe200078e00ff */
[----:B------:R-:W-:Y:S01]  /*17e0*/  LOP3.LUT R8, R6, 0xc0, RZ, 0xc0, !PT ;  /* 0x000000c006087812 */ /* 0x000fe200078ec0ff */
[----:B------:R-:W-:Y:S01]  /*17f0*/  LDGSTS.E.BYPASS.LTC128B.128 [R149+0x2000], desc[UR16][R18.64] ;  /* 0x0200000012957fae */ /* 0x000fe2000b901d50 */
[----:B------:R-:W-:Y:S01]  /*1800*/  IMAD.IADD R0, R33, 0x1, -R0 ;  /* 0x0000000121007824 */ /* 0x000fe200078e0a00 */
[----:B------:R-:W-:Y:S01]  /*1810*/  USHF.L.U64.HI UR11, UR10, 0x6, UR11 ;  /* 0x000000060a0b7899 */ /* 0x000fe2000801020b */
[----:B------:R-:W-:Y:S01]  /*1820*/  IMAD.SHL.U32 R5, R4, 0x40, RZ ;  /* 0x0000004004057824 */ /* 0x000fe200078e00ff */
[----:B------:R-:W-:Y:S01]  /*1830*/  LOP3.LUT R6, R2, 0xffffff00, RZ, 0xc0, !PT ;  /* 0xffffff0002067812 */ /* 0x000fe200078ec0ff */
[C---:B------:R-:W-:Y:S01]  /*1840*/  IMAD R0, R9.reuse, 0x8, R0 ;  /* 0x0000000809007824 */ /* 0x040fe200078e0200 */
[----:B------:R-:W-:Y:S01]  /*1850*/  SHF.R.U32.HI R2, RZ, 0x3, R8 ;  /* 0x00000003ff027819 */ /* 0x000fe20000011608 */
[----:B------:R-:W-:Y:S01]  /*1860*/  IMAD.SHL.U32 R9, R9, 0x8, RZ ;  /* 0x0000000809097824 */ /* 0x000fe200078e00ff */
[----:B------:R-:W-:Y:S01]  /*1870*/  LOP3.LUT R5, R5, 0xc0, RZ, 0xc0, !PT ;  /* 0x000000c005057812 */ /* 0x000fe200078ec0ff */
[----:B------:R-:W-:Y:S01]  /*1880*/  UIADD3 UR4, UR5, 0x1000, URZ ;  /* 0x0000100005047890 */ /* 0x000fe2000fffe03f */
[----:B------:R-:W-:Y:S01]  /*1890*/  LOP3.LUT P1, RZ, R12, 0x2, RZ, 0xc0, !PT ;  /* 0x000000020cff7812 */ /* 0x000fe2000782c0ff */
[----:B------:R-:W-:Y:S01]  /*18a0*/  IMAD R139, R7, 0x20, R6 ;  /* 0x00000020078b7824 */ /* 0x000fe200078e0206 */
[----:B-1----:R-:W-:-:S02]  /*18b0*/  IADD3 R14, P0, R18, UR19, RZ ;  /* 0x00000013120e7c10 */ /* 0x002fc4000ff1e0ff */
[----:B------:R-:W-:Y:S02]  /*18c0*/  LOP3.LUT R10, R5, 0x8, R10, 0xf8, !PT ;  /* 0x00000008050a7812 */ /* 0x000fe400078ef80a */
[----:B------:R-:W-:Y:S02]  /*18d0*/  IADD3.X R15, R19, UR18, RZ, P0, !PT ;  /* 0x00000012130f7c10 */ /* 0x000fe400087fe4ff */
[C---:B------:R-:W-:Y:S01]  /*18e0*/  LEA R144, P0, R26.reuse, UR12, 0x1 ;  /* 0x0000000c1a907c11 */ /* 0x040fe2000f8008ff */
[----:B------:R-:W-:Y:S01]  /*18f0*/  USHF.L.U32 UR12, UR10, 0x6, URZ ;  /* 0x000000060a0c7899 */ /* 0x000fe2000800063f */
[----:B------:R-:W-:Y:S01]  /*1900*/  SHF.R.U32.HI R5, RZ, 0x3, R5 ;  /* 0x00000003ff057819 */ /* 0x000fe20000011605 */
[----:B------:R1:W-:Y:S01]  /*1910*/  LDGSTS.E.BYPASS.LTC128B.128 [R149+0x2800], desc[UR16][R14.64] ;  /* 0x028000000e957fae */ /* 0x0003e2000b901d50 */
[----:B------:R-:W-:Y:S02]  /*1920*/  LEA.HI.X R145, R26, UR13, R11, 0x1, P0 ;  /* 0x0000000d1a917c11 */ /* 0x000fe400080f0c0b */
[----:B------:R-:W-:Y:S01]  /*1930*/  LOP3.LUT R9, R8, 0x8, R9, 0xf8, !PT ;  /* 0x0000000808097812 */ /* 0x000fe200078ef809 */
[----:B------:R-:W0:Y:S01]  /*1940*/  LDGDEPBAR ;  /* 0x00000000000079af */ /* 0x000e220000000000 */
[----:B------:R-:W-:Y:S01]  /*1950*/  IMAD R8, R155, 0x200, R6 ;  /* 0x000002009b087824 */ /* 0x000fe200078e0206 */
[----:B------:R-:W-:-:S02]  /*1960*/  LOP3.LUT R5, R10, R5, RZ, 0x3c, !PT ;  /* 0x000000050a057212 */ /* 0x000fc400078e3cff */
[----:B------:R-:W-:Y:S01]  /*1970*/  LOP3.LUT R2, R9, R2, RZ, 0x3c, !PT ;  /* 0x0000000209027212 */ /* 0x000fe200078e3cff */
[----:B------:R-:W-:Y:S02]  /*1980*/  IMAD R143, R7, 0x20, R8 ;  /* 0x00000020078f7824 */ /* 0x000fe400078e0208 */
[----:B------:R-:W-:Y:S02]  /*1990*/  IMAD.U32 R0, R0, 0x20, R5 ;  /* 0x0000002000007824 */ /* 0x000fe400078e0005 */
[C---:B------:R-:W-:Y:S02]  /*19a0*/  IMAD.IADD R143, R2.reuse, 0x1, R143 ;  /* 0x00000001028f7824 */ /* 0x040fe400078e028f */
[----:B------:R-:W-:Y:S01]  /*19b0*/  IMAD.IADD R139, R2, 0x1, R139 ;  /* 0x00000001028b7824 */ /* 0x000fe200078e028b */
[----:B------:R-:W-:Y:S02]  /*19c0*/  LEA R5, R0, UR5, 0x1 ;  /* 0x0000000500057c11 */ /* 0x000fe4000f8e08ff */
[----:B------:R-:W-:-:S02]  /*19d0*/  LEA R143, R143, UR5, 0x1 ;  /* 0x000000058f8f7c11 */ /* 0x000fc4000f8e08ff */
[----:B------:R-:W-:Y:S01]  /*19e0*/  LEA R142, R0, UR4, 0x1 ;  /* 0x00000004008e7c11 */ /* 0x000fe2000f8e08ff */
[----:B------:R-:W-:Y:S01]  /*19f0*/  ULDC UR4, c[0x0][0x39c] ;  /* 0x0000e70000047ab9 */ /* 0x000fe20000000800 */
[----:B------:R-:W-:-:S03]  /*1a00*/  LOP3.LUT R0, R46, 0xffffffe0, RZ, 0xc0, !PT ;  /* 0xffffffe02e007812 */ /* 0x000fc600078ec0ff */
[----:B------:R-:W-:Y:S01]  /*1a10*/  VIADD R140, R142, 0x20 ;  /* 0x000000208e8c7836 */ /* 0x000fe20000000000 */
[----:B-1----:R-:W-:Y:S01]  /*1a20*/  IADD3 R14, P0, R144, UR12, RZ ;  /* 0x0000000c900e7c10 */ /* 0x002fe2000ff1e0ff */
[----:B------:R-:W-:-:S04]  /*1a30*/  DEPBAR.LE SB0, 0x0 ;  /* 0x000080000000791a */ /* 0x000fc80000000000 */
[----:B------:R-:W-:Y:S01]  /*1a40*/  BAR.SYNC.DEFER_BLOCKING 0x0 ;  /* 0x0000000000007b1d */ /* 0x000fe20000010000 */
[----:B------:R-:W-:Y:S01]  /*1a50*/  IADD3.X R15, R145, UR11, RZ, P0, !PT ;  /* 0x0000000b910f7c10 */ /* 0x000fe200087fe4ff */
[C---:B------:R-:W-:Y:S01]  /*1a60*/  IMAD.IADD R0, R45.reuse, 0x1, -R0 ;  /* 0x000000012d007824 */ /* 0x040fe200078e0a00 */
[----:B------:R-:W-:Y:S01]  /*1a70*/  IADD3 R18, P0, R14, UR12, RZ ;  /* 0x0000000c0e127c10 */ /* 0x000fe2000ff1e0ff */
[----:B------:R-:W-:-:S03]  /*1a80*/  IMAD.SHL.U32 R45, R45, 0x2, RZ ;  /* 0x000000022d2d7824 */ /* 0x000fc600078e00ff */
[----:B------:R-:W-:Y:S02]  /*1a90*/  IADD3.X R19, R15, UR11, RZ, P0, !PT ;  /* 0x0000000b0f137c10 */ /* 0x000fe400087fe4ff */
[----:B------:R-:W-:-:S04]  /*1aa0*/  IADD3 R16, P0, R18, UR12, RZ ;  /* 0x0000000c12107c10 */ /* 0x000fc8000ff1e0ff */
[----:B------:R-:W-:Y:S02]  /*1ab0*/  IADD3.X R17, R19, UR11, RZ, P0, !PT ;  /* 0x0000000b13117c10 */ /* 0x000fe400087fe4ff */
[----:B------:R-:W-:Y:S01]  /*1ac0*/  LOP3.LUT P0, RZ, R4, 0x2, RZ, 0xc0, !PT ;  /* 0x0000000204ff7812 */ /* 0x000fe2000780c0ff */
[----:B------:R-:W-:-:S05]  /*1ad0*/  IMAD.MOV.U32 R4, RZ, RZ, 0x20 ;  /* 0x00000020ff047424 */ /* 0x000fca00078e00ff */
[----:B------:R-:W-:Y:S01]  /*1ae0*/  SEL R4, R4, 0xffffffe0, !P1 ;  /* 0xffffffe004047807 */ /* 0x000fe20004800000 */
[----:B------:R-:W-:Y:S01]  /*1af0*/  @!PT LDS RZ, [RZ] ;  /* 0x00000000fffff984 */ /* 0x000fe20000000800 */
[----:B------:R-:W-:Y:S01]  /*1b00*/  @!PT LDS RZ, [RZ] ;  /* 0x00000000fffff984 */ /* 0x000fe20000000800 */
[----:B------:R-:W-:Y:S01]  /*1b10*/  @!PT LDS RZ, [RZ] ;  /* 0x00000000fffff984 */ /* 0x000fe20000000800 */
[----:B------:R-:W-:Y:S04]  /*1b20*/  LDGSTS.E.BYPASS.LTC128B.128 [R149+0x3000], desc[UR16][R144.64] ;  /* 0x0300000090957fae */ /* 0x000fe8000b901d50 */
[----:B------:R-:W-:Y:S01]  /*1b30*/  IMAD.IADD R141, R143, 0x1, R4 ;  /* 0x000000018f8d7824 */ /* 0x000fe200078e0204 */
[----:B------:R-:W-:Y:S01]  /*1b40*/  LDGSTS.E.BYPASS.LTC128B.128 [R149+0x3800], desc[UR16][R14.64] ;  /* 0x038000000e957fae */ /* 0x000fe2000b901d50 */
[----:B------:R-:W-:-:S03]  /*1b50*/  @P0 VIADD R140, R142, 0xffffffe0 ;  /* 0xffffffe08e8c0836 */ /* 0x000fc60000000000 */
[----:B------:R-:W-:Y:S01]  /*1b60*/  LDGSTS.E.BYPASS.LTC128B.128 [R149+0x4000], desc[UR16][R18.64] ;  /* 0x0400000012957fae */ /* 0x000fe2000b901d50 */
[C---:B------:R-:W-:Y:S02]  /*1b70*/  VIADD R137, R140.reuse, 0x400 ;  /* 0x000004008c897836 */ /* 0x040fe40000000000 */
[C---:B------:R-:W-:Y:S01]  /*1b80*/  VIADD R136, R140.reuse, 0x800 ;  /* 0x000008008c887836 */ /* 0x040fe20000000000 */
[----:B------:R1:W-:Y:S01]  /*1b90*/  LDGSTS.E.BYPASS.LTC128B.128 [R149+0x4800], desc[UR16][R16.64] ;  /* 0x0480000010957fae */ /* 0x0003e2000b901d50 */
[C---:B------:R-:W-:Y:S02]  /*1ba0*/  VIADD R135, R140.reuse, 0xc00 ;  /* 0x00000c008c877836 */ /* 0x040fe40000000000 */
[C---:B------:R-:W-:Y:S01]  /*1bb0*/  VIADD R134, R140.reuse, 0x1000 ;  /* 0x000010008c867836 */ /* 0x040fe20000000000 */
[----:B------:R-:W-:Y:S01]  /*1bc0*/  LDSM.16.M88.4 R8, [R143] ;  /* 0x000000008f08783b */ /* 0x000fe20000000200 */
[C---:B------:R-:W-:Y:S02]  /*1bd0*/  VIADD R133, R140.reuse, 0x1400 ;  /* 0x000014008c857836 */ /* 0x040fe40000000000 */
[C---:B------:R-:W-:Y:S01]  /*1be0*/  VIADD R132, R140.reuse, 0x1800 ;  /* 0x000018008c847836 */ /* 0x040fe20000000000 */
[----:B------:R-:W2:Y:S01]  /*1bf0*/  LDSM.16.M88.4 R32, [R5+0x1000] ;  /* 0x001000000520783b */ /* 0x000ea20000000200 */
[----:B------:R-:W-:-:S03]  /*1c00*/  VIADD R86, R140, 0x1c00 ;  /* 0x00001c008c567836 */ /* 0x000fc60000000000 */
[----:B------:R-:W-:Y:S04]  /*1c10*/  LDSM.16.M88.4 R20, [R141] ;  /* 0x000000008d14783b */ /* 0x000fe80000000200 */
[----:B------:R-:W-:Y:S04]  /*1c20*/  LDSM.16.M88.4 R36, [R140] ;  /* 0x000000008c24783b */ /* 0x000fe80000000200 */
[----:B------:R-:W3:Y:S04]  /*1c30*/  LDSM.16.M88.4 R28, [R5+0x1400] ;  /* 0x00140000051c783b */ /* 0x000ee80000000200 */
[----:B------:R-:W4:Y:S04]  /*1c40*/  LDSM.16.M88.4 R40, [R140+0x400] ;  /* 0x000400008c28783b */ /* 0x000f280000000200 */
[----:B-1----:R-:W1:Y:S04]  /*1c50*/  LDSM.16.M88.4 R16, [R5+0x1800] ;  /* 0x001800000510783b */ /* 0x002e680000000200 */
[----:B------:R-:W0:Y:S01]  /*1c60*/  LDGDEPBAR ;  /* 0x00000000000079af */ /* 0x000e220000000000 */
[C---:B--2---:R-:W-:Y:S06]  /*1c70*/  HMMA.16816.F32.BF16 R24, R8.reuse, R32, RZ ;  /* 0x000000200818723c */ /* 0x044fec00000418ff */
[C---:B------:R-:W-:Y:S06]  /*1c80*/  HMMA.16816.F32.BF16 R32, R8.reuse, R34, RZ ;  /* 0x000000220820723c */ /* 0x040fec00000418ff */
[----:B---3--:R-:W-:-:S12]  /*1c90*/  HMMA.16816.F32.BF16 R12, R8, R28, RZ ;  /* 0x0000001c080c723c */ /* 0x008fd800000418ff */
[C---:B------:R-:W-:Y:S06]  /*1ca0*/  HMMA.16816.F32.BF16 R24, R20.reuse, R36, R24 ;  /* 0x000000241418723c */ /* 0x040fec0000041818 */
[C---:B------:R-:W-:Y:S01]  /*1cb0*/  HMMA.16816.F32.BF16 R32, R20.reuse, R38, R32 ;  /* 0x000000261420723c */ /* 0x040fe20000041820 */
[----:B------:R-:W2:Y:S05]  /*1cc0*/  LDSM.16.M88.4 R36, [R140+0x800] ;  /* 0x000800008c24783b */ /* 0x000eaa0000000200 */
[----:B----4-:R-:W-:-:S12]  /*1cd0*/  HMMA.16816.F32.BF16 R12, R20, R40, R12 ;  /* 0x00000028140c723c */ /* 0x010fd8000004180c */
        /* <DEDUP_REMOVED lines=9> */
[----:B------:R-:W3:Y:S01]  /*1d70*/  MUFU.TANH R49, R49 ;  /* 0x0000003100317308 */ /* 0x000ee20000002400 */
[C---:B-1----:R-:W-:Y:S01]  /*1d80*/  HMMA.16816.F32.BF16 R28, R8.reuse, R16, RZ ;  /* 0x00000010081c723c */ /* 0x042fe200000418ff */
[----:B------:R-:W1:Y:S01]  /*1d90*/  LDSM.16.M88.4 R32, [R5+0x1c00] ;  /* 0x001c00000520783b */ /* 0x000e620000000200 */
[----:B------:R-:W-:Y:S01]  /*1da0*/  FMUL.FTZ R12, R12, UR4 ;  /* 0x000000040c0c7c20 */ /* 0x000fe20008410000 */
[----:B------:R-:W-:Y:S01]  /*1db0*/  FMUL.FTZ R13, R13, UR4 ;  /* 0x000000040d0d7c20 */ /* 0x000fe20008410000 */
[----:B------:R-:W-:Y:S01]  /*1dc0*/  FMUL.FTZ R14, R14, UR4 ;  /* 0x000000040e0e7c20 */ /* 0x000fe20008410000 */
[----:B------:R-:W-:Y:S01]  /*1dd0*/  FMUL.FTZ R61, R15, UR4 ;  /* 0x000000040f3d7c20 */ /* 0x000fe20008410000 */
[----:B------:R-:W-:Y:S01]  /*1de0*/  HMMA.16816.F32.BF16 R16, R8, R18, RZ ;  /* 0x000000120810723c */ /* 0x000fe200000418ff */
[----:B------:R-:W-:Y:S08]  /*1df0*/  MUFU.TANH R55, R12 ;  /* 0x0000000c00377308 */ /* 0x000ff00000002400 */
[----:B------:R-:W-:Y:S03]  /*1e00*/  MUFU.TANH R54, R13 ;  /* 0x0000000d00367308 */ /* 0x000fe60000002400 */
[C---:B------:R-:W-:Y:S01]  /*1e10*/  HMMA.16816.F32.BF16 R24, R20.reuse, R42, R24 ;  /* 0x0000002a1418723c */ /* 0x040fe20000041818 */
[----:B------:R-:W4:Y:S04]  /*1e20*/  LDSM.16.M88.4 R40, [R140+0xc00] ;  /* 0x000c00008c28783b */ /* 0x000f280000000200 */
[----:B------:R1:W-:Y:S01]  /*1e30*/  MUFU.TANH R69, R14 ;  /* 0x0000000e00457308 */ /* 0x0003e20000002400 */
[C---:B--2---:R-:W-:Y:S06]  /*1e40*/  HMMA.16816.F32.BF16 R28, R20.reuse, R36, R28 ;  /* 0x00000024141c723c */ /* 0x044fec000004181c */
[----:B------:R-:W-:Y:S01]  /*1e50*/  HMMA.16816.F32.BF16 R16, R20, R38, R16 ;  /* 0x000000261410723c */ /* 0x000fe20000041810 */
[----:B------:R-:W-:Y:S01]  /*1e60*/  LDSM.16.M88.4 R36, [R140+0x1000] ;  /* 0x001000008c24783b */ /* 0x000fe20000000200 */
[----:B------:R-:W2:Y:S08]  /*1e70*/  MUFU.TANH R59, R59 ;  /* 0x0000003b003b7308 */ /* 0x000eb00000002400 */
[----:B------:R-:W5:Y:S01]  /*1e80*/  MUFU.TANH R47, R47 ;  /* 0x0000002f002f7308 */ /* 0x000f620000002400 */
[----:B-1----:R-:W-:Y:S01]  /*1e90*/  HMMA.16816.F32.BF16 R12, R8, R32, RZ ;  /* 0x00000020080c723c */ /* 0x002fe200000418ff */
        /* <DEDUP_REMOVED lines=9> */
[----:B------:R-:W-:Y:S01]  /*1f30*/  HMMA.16816.F32.BF16 R28, R8, R34, RZ ;  /* 0x00000022081c723c */ /* 0x000fe200000418ff */
[----:B------:R-:W-:Y:S01]  /*1f40*/  FMUL.FTZ R16, R16, UR4 ;  /* 0x0000000410107c20 */ /* 0x000fe20008410000 */
[----:B------:R-:W-:Y:S01]  /*1f50*/  FMUL.FTZ R17, R17, UR4 ;  /* 0x0000000411117c20 */ /* 0x000fe20008410000 */
[----:B------:R-:W-:Y:S01]  /*1f60*/  FMUL.FTZ R73, R18, UR4 ;  /* 0x0000000412497c20 */ /* 0x000fe20008410000 */
[----:B------:R-:W-:Y:S01]  /*1f70*/  FMUL.FTZ R65, R19, UR4 ;  /* 0x0000000413417c20 */ /* 0x000fe20008410000 */
[----:B------:R-:W-:Y:S01]  /*1f80*/  MUFU.TANH R71, R16 ;  /* 0x0000001000477308 */ /* 0x000fe20000002400 */
[----:B-1----:R-:W1:Y:S05]  /*1f90*/  LDSM.16.M88.4 R24, [R5+0x2000] ;  /* 0x002000000518783b */ /* 0x002e6a0000000200 */
[C---:B----4-:R-:W-:Y:S02]  /*1fa0*/  HMMA.16816.F32.BF16 R12, R20.reuse, R40, R12 ;  /* 0x00000028140c723c */ /* 0x050fe4000004180c */
[----:B------:R4:W-:Y:S08]  /*1fb0*/  MUFU.TANH R66, R17 ;  /* 0x0000001100427308 */ /* 0x0009f00000002400 */
[----:B------:R-:W5:Y:S03]  /*1fc0*/  MUFU.TANH R56, R56 ;  /* 0x0000003800387308 */ /* 0x000f660000002400 */
[----:B------:R-:W-:Y:S05]  /*1fd0*/  HMMA.16816.F32.BF16 R28, R20, R42, R28 ;  /* 0x0000002a141c723c */ /* 0x000fea000004181c */
[----:B------:R-:W5:Y:S01]  /*1fe0*/  MUFU.TANH R50, R50 ;  /* 0x0000003200327308 */ /* 0x000f620000002400 */
[----:B----4-:R-:W4:Y:S05]  /*1ff0*/  LDSM.16.M88.4 R16, [R5+0x2400] ;  /* 0x002400000510783b */ /* 0x010f2a0000000200 */
[----:B------:R-:W-:Y:S01]  /*2000*/  FMUL.FTZ R12, R12, UR4 ;  /* 0x000000040c0c7c20 */ /* 0x000fe20008410000 */
[----:B------:R-:W-:Y:S01]  /*2010*/  FMUL.FTZ R92, R13, UR4 ;  /* 0x000000040d5c7c20 */ /* 0x000fe20008410000 */
[----:B------:R-:W-:Y:S01]  /*2020*/  FMUL.FTZ R87, R14, UR4 ;  /* 0x000000040e577c20 */ /* 0x000fe20008410000 */
[----:B------:R-:W-:Y:S01]  /*2030*/  FMUL.FTZ R95, R15, UR4 ;  /* 0x000000040f5f7c20 */ /* 0x000fe20008410000 */
[----:B------:R3:W-:Y:S09]  /*2040*/  MUFU.TANH R88, R12 ;  /* 0x0000000c00587308 */ /* 0x0007f20000002400 */
[----:B------:R-:W-:Y:S01]  /*2050*/  FMUL.FTZ R28, R28, UR4 ;  /* 0x000000041c1c7c20 */ /* 0x000fe20008410000 */
[----:B------:R-:W-:Y:S01]  /*2060*/  FMUL.FTZ R90, R29, UR4 ;  /* 0x000000041d5a7c20 */ /* 0x000fe20008410000 */
[----:B------:R-:W-:Y:S01]  /*2070*/  FMUL.FTZ R93, R30, UR4 ;  /* 0x000000041e5d7c20 */ /* 0x000fe20008410000 */
[----:B-1----:R-:W-:Y:S01]  /*2080*/  HMMA.16816.F32.BF16 R32, R8, R24, RZ ;  /* 0x000000180820723c */ /* 0x002fe200000418ff */
[----:B------:R4:W-:Y:S01]  /*2090*/  MUFU.TANH R84, R28 ;  /* 0x0000001c00547308 */ /* 0x0009e20000002400 */
[----:B------:R-:W-:-:S04]  /*20a0*/  FMUL.FTZ R89, R31, UR4 ;  /* 0x000000041f597c20 */ /* 0x000fc80008410000 */
[C---:B---3--:R-:W-:Y:S01]  /*20b0*/  HMMA.16816.F32.BF16 R12, R8.reuse, R26, RZ ;  /* 0x0000001a080c723c */ /* 0x048fe200000418ff */
[----:B------:R-:W1:Y:S02]  /*20c0*/  LDSM.16.M88.4 R24, [R140+0x1400] ;  /* 0x001400008c18783b */ /* 0x000e640000000200 */
[----:B------:R-:W3:Y:S08]  /*20d0*/  MUFU.TANH R53, R53 ;  /* 0x0000003500357308 */ /* 0x000ef00000002400 */
[----:B------:R-:W-:Y:S01]  /*20e0*/  MUFU.TANH R51, R51 ;  /* 0x0000003300337308 */ /* 0x000fe20000002400 */
[----:B----4-:R-:W-:Y:S06]  /*20f0*/  HMMA.16816.F32.BF16 R28, R8, R16, RZ ;  /* 0x00000010081c723c */ /* 0x010fec00000418ff */
[----:B------:R-:W-:Y:S01]  /*2100*/  HMMA.16816.F32.BF16 R32, R20, R36, R32 ;  /* 0x000000241420723c */ /* 0x000fe20000041820 */
[----:B------:R-:W-:Y:S01]  /*2110*/  SHF.R.S32.HI R17, RZ, 0x1f, R0 ;  /* 0x0000001fff117819 */ /* 0x000fe20000011400 */
[----:B------:R-:W4:Y:S01]  /*2120*/  MUFU.TANH R52, R52 ;  /* 0x0000003400347308 */ /* 0x000f220000002400 */
[----:B------:R-:W-:-:S02]  /*2130*/  SHF.R.S32.HI R16, RZ, 0x1f, R46 ;  /* 0x0000001fff107819 */ /* 0x000fc4000001142e */
[----:B------:R-:W-:Y:S01]  /*2140*/  LEA.HI R148, R17, R0, RZ, 0x2 ;  /* 0x0000000011947211 */ /* 0x000fe200078f10ff */
[----:B------:R-:W-:Y:S01]  /*2150*/  IMAD R17, R155, 0x10, R48 ;  /* 0x000000109b117824 */ /* 0x000fe200078e0230 */
[----:B------:R-:W-:Y:S01]  /*2160*/  LEA.HI R16, R16, R155, RZ, 0x2 ;  /* 0x0000009b10107211 */ /* 0x000fe200078f10ff */
[----:B------:R-:W-:Y:S01]  /*2170*/  IMAD.SHL.U32 R0, R3, 0x80, RZ ;  /* 0x0000008003007824 */ /* 0x000fe200078e00ff */
[----:B------:R-:W-:Y:S01]  /*2180*/  SHF.R.S32.HI R148, RZ, 0x2, R148 ;  /* 0x00000002ff947819 */ /* 0x000fe20000011494 */
[----:B------:R-:W-:Y:S01]  /*2190*/  HMMA.16816.F32.BF16 R12, R20, R38, R12 ;  /* 0x00000026140c723c */ /* 0x000fe2000004180c */
[----:B------:R-:W-:Y:S01]  /*21a0*/  LOP3.LUT R16, R16, 0xfffffffc, RZ, 0xc0, !PT ;  /* 0xfffffffc10107812 */ /* 0x000fe200078ec0ff */
[----:B------:R-:W4:Y:S01]  /*21b0*/  MUFU.TANH R61, R61 ;  /* 0x0000003d003d7308 */ /* 0x000f220000002400 */
[----:B------:R-:W-:Y:S02]  /*21c0*/  IADD3 R17, R17, 0x1, R148 ;  /* 0x0000000111117810 */ /* 0x000fe40007ffe094 */
[----:B------:R-:W-:Y:S01]  /*21d0*/  LOP3.LUT R40, R0, 0x6, R45, 0xf8, !PT ;  /* 0x0000000600287812 */ /* 0x000fe200078ef82d */
[----:B------:R-:W-:Y:S01]  /*21e0*/  IMAD.IADD R155, R155, 0x1, -R16 ;  /* 0x000000019b9b7824 */ /* 0x000fe200078e0a10 */
[----:B------:R-:W-:-:S03]  /*21f0*/  IADD3 R17, R44, -UR15, R17 ;  /* 0x8000000f2c117c10 */ /* 0x000fc6000fffe011 */
[----:B------:R-:W-:Y:S01]  /*2200*/  VIADD R16, R40, 0xffffff80 ;  /* 0xffffff8028107836 */ /* 0x000fe20000000000 */
[----:B------:R-:W-:Y:S01]  /*2210*/  MUFU.TANH R58, R58 ;  /* 0x0000003a003a7308 */ /* 0x000fe20000002400 */
[----:B------:R-:W-:Y:S01]  /*2220*/  VIADD R17, R17, UR14 ;  /* 0x0000000e11117c36 */ /* 0x000fe20008000000 */
[----:B-1----:R-:W-:Y:S01]  /*2230*/  HMMA.16816.F32.BF16 R28, R20, R24, R28 ;  /* 0x00000018141c723c */ /* 0x002fe2000004181c */
[----:B------:R-:W-:Y:S01]  /*2240*/  FMUL.FTZ R32, R32, UR4 ;  /* 0x0000000420207c20 */ /* 0x000fe20008410000 */
[----:B------:R-:W-:Y:S01]  /*2250*/  FMUL.FTZ R33, R33, UR4 ;  /* 0x0000000421217c20 */ /* 0x000fe20008410000 */
[----:B------:R-:W-:Y:S01]  /*2260*/  FMUL.FTZ R34, R34, UR4 ;  /* 0x0000000422227c20 */ /* 0x000fe20008410000 */
[----:B------:R-:W-:Y:S01]  /*2270*/  FMUL.FTZ R35, R35, UR4 ;  /* 0x0000000423237c20 */ /* 0x000fe20008410000 */
[C---:B------:R-:W-:Y:S01]  /*2280*/  VIMNMX R45, R17.reuse, R44, PT ;  /* 0x0000002c112d7248 */ /* 0x040fe20003fe0100 */
[----:B------:R-:W-:Y:S01]  /*2290*/  MUFU.TANH R98, R32 ;  /* 0x0000002000627308 */ /* 0x000fe20000002400 */
[----:B------:R-:W-:Y:S01]  /*22a0*/  VIADDMNMX R44, R17, 0x8, R44, PT ;  /* 0x00000008112c7846 */ /* 0x000fe2000380012c */
[----:B------:R-:W-:Y:S01]  /*22b0*/  VIADD R7, R40, 0xffffff81 ;  /* 0xffffff8128077836 */ /* 0x000fe20000000000 */
[-C--:B------:R-:W-:Y:S01]  /*22c0*/  ISETP.GE.AND P5, PT, R16, R45.reuse, PT ;  /* 0x0000002d1000720c */ /* 0x080fe20003fa6270 */
[----:B------:R-:W-:Y:S01]  /*22d0*/  VIADD R6, R40, 0xffffff88 ;  /* 0xffffff8828067836 */ /* 0x000fe20000000000 */
[-C--:B------:R-:W-:Y:S01]  /*22e0*/  ISETP.GE.AND P4, PT, R16, R44.reuse, PT ;  /* 0x0000002c1000720c */ /* 0x080fe20003f86270 */
[----:B------:R-:W-:Y:S01]  /*22f0*/  FMUL.FTZ R12, R12, UR4 ;  /* 0x000000040c0c7c20 */ /* 0x000fe20008410000 */
[C---:B------:R-:W-:Y:S01]  /*2300*/  ISETP.GE.AND P2, PT, R7.reuse, R45, PT ;  /* 0x0000002d0700720c */ /* 0x040fe20003f46270 */
[----:B------:R-:W-:Y:S01]  /*2310*/  MUFU.TANH R100, R33 ;  /* 0x0000002100647308 */ /* 0x000fe20000002400 */
[----:B------:R-:W-:Y:S01]  /*2320*/  ISETP.GE.AND P1, PT, R7, R44, PT ;  /* 0x0000002c0700720c */ /* 0x000fe20003f26270 */
[----:B------:R-:W-:-:S02]  /*2330*/  VIADD R7, R40, 0xffffff89 ;  /* 0xffffff8928077836 */ /* 0x000fc40000000000 */
[----:B------:R-:W-:Y:S01]  /*2340*/  FMUL.FTZ R13, R13, UR4 ;  /* 0x000000040d0d7c20 */ /* 0x000fe20008410000 */
[----:B------:R-:W-:Y:S01]  /*2350*/  FMUL.FTZ R14, R14, UR4 ;  /* 0x000000040e0e7c20 */ /* 0x000fe20008410000 */
[CC--:B------:R-:W-:Y:S01]  /*2360*/  ISETP.GE.AND P0, PT, R6.reuse, R45.reuse, PT ;  /* 0x0000002d0600720c */ /* 0x0c0fe20003f06270 */
[----:B------:R-:W-:Y:S01]  /*2370*/  FMUL.FTZ R43, R15, UR4 ;  /* 0x000000040f2b7c20 */ /* 0x000fe20008410000 */
[-C--:B------:R-:W-:Y:S01]  /*2380*/  ISETP.GE.AND P3, PT, R6, R44.reuse, PT ;  /* 0x0000002c0600720c */ /* 0x080fe20003f66270 */
[----:B------:R-:W-:Y:S01]  /*2390*/  MUFU.TANH R99, R34 ;  /* 0x0000002200637308 */ /* 0x000fe20000002400 */
[----:B------:R-:W-:Y:S01]  /*23a0*/  FSEL R6, R49, -INF , !P5 ;  /* 0xff80000031067808 */ /* 0x000fe20006800000 */
[----:B------:R-:W-:Y:S01]  /*23b0*/  FMUL.FTZ R49, R28, UR4 ;  /* 0x000000041c317c20 */ /* 0x000fe20008410000 */
[----:B--2---:R-:W-:Y:S01]  /*23c0*/  FSEL R59, R59, -INF , !P4 ;  /* 0xff8000003b3b7808 */ /* 0x004fe20006000000 */
[----:B------:R-:W-:Y:S01]  /*23d0*/  VIADD R28, R40, 0xffffff98 ;  /* 0xffffff98281c7836 */ /* 0x000fe20000000000 */
[C---:B------:R-:W-:Y:S01]  /*23e0*/  ISETP.GE.AND P5, PT, R7.reuse, R45, PT ;  /* 0x0000002d0700720c */ /* 0x040fe20003fa6270 */
[----:B------:R-:W-:Y:S01]  /*23f0*/  FMUL.FTZ R30, R30, UR4 ;  /* 0x000000041e1e7c20 */ /* 0x000fe20008410000 */
[----:B------:R-:W-:Y:S01]  /*2400*/  ISETP.GE.AND P4, PT, R7, R44, PT ;  /* 0x0000002c0700720c */ /* 0x000fe20003f86270 */
[----:B------:R1:W-:Y:S01]  /*2410*/  MUFU.TANH R97, R35 ;  /* 0x0000002300617308 */ /* 0x0003e20000002400 */
[----:B-----5:R-:W-:Y:S01]  /*2420*/  FSEL R42, R47, -INF , !P2 ;  /* 0xff8000002f2a7808 */ /* 0x020fe20005000000 */
[----:B------:R-:W-:Y:S01]  /*2430*/  FMUL.FTZ R31, R31, UR4 ;  /* 0x000000041f1f7c20 */ /* 0x000fe20008410000 */
[----:B------:R-:W-:-:S02]  /*2440*/  FSEL R7, R56, -INF , !P1 ;  /* 0xff80000038077808 */ /* 0x000fc40004800000 */
[----:B------:R-:W-:Y:S02]  /*2450*/  FSEL R68, R50, -INF , !P5 ;  /* 0xff80000032447808 */ /* 0x000fe40006800000 */
[----:B---3--:R-:W-:Y:S01]  /*2460*/  FSEL R41, R53, -INF , !P4 ;  /* 0xff80000035297808 */ /* 0x008fe20006000000 */
[----:B------:R2:W-:Y:S01]  /*2470*/  MUFU.TANH R96, R12 ;  /* 0x0000000c00607308 */ /* 0x0005e20000002400 */
[----:B----4-:R-:W-:Y:S02]  /*2480*/  FSEL R47, R52, -INF , !P3 ;  /* 0xff800000342f7808 */ /* 0x010fe40005800000 */
[C---:B------:R-:W-:Y:S02]  /*2490*/  ISETP.GE.AND P5, PT, R28.reuse, R45, PT ;  /* 0x0000002d1c00720c */ /* 0x040fe40003fa6270 */
[----:B------:R-:W-:Y:S01]  /*24a0*/  ISETP.GE.AND P4, PT, R28, R44, PT ;  /* 0x0000002c1c00720c */ /* 0x000fe20003f86270 */
[----:B------:R-:W-:Y:S01]  /*24b0*/  VIADD R28, R40, 0xffffffa0 ;  /* 0xffffffa0281c7836 */ /* 0x000fe20000000000 */
[----:B------:R-:W-:Y:S01]  /*24c0*/  FSEL R76, R60, -INF , !P5 ;  /* 0xff8000003c4c7808 */ /* 0x000fe20006800000 */
[----:B------:R-:W-:Y:S01]  /*24d0*/  MUFU.TANH R94, R13 ;  /* 0x0000000d005e7308 */ /* 0x000fe20000002400 */
[----:B-1----:R-:W-:Y:S01]  /*24e0*/  HMMA.16816.F32.BF16 R32, R8, R18, RZ ;  /* 0x000000120820723c */ /* 0x002fe200000418ff */
[----:B------:R-:W1:Y:S06]  /*24f0*/  LDSM.16.M88.4 R16, [R5+0x2800] ;  /* 0x002800000510783b */ /* 0x000e6c0000000200 */
[----:B------:R3:W-:Y:S01]  /*2500*/  MUFU.TANH R91, R14 ;  /* 0x0000000e005b7308 */ /* 0x0007e20000002400 */
[----:B--2---:R-:W-:-:S05]  /*2510*/  VIADD R12, R40, 0xffffff90 ;  /* 0xffffff90280c7836 */ /* 0x004fca0000000000 */
[CC--:B------:R-:W-:Y:S02]  /*2520*/  ISETP.GE.AND P2, PT, R12.reuse, R45.reuse, PT ;  /* 0x0000002d0c00720c */ /* 0x0c0fe40003f46270 */
[----:B------:R-:W-:Y:S01]  /*2530*/  ISETP.GE.AND P1, PT, R12, R44, PT ;  /* 0x0000002c0c00720c */ /* 0x000fe20003f26270 */
[----:B------:R-:W2:Y:S01]  /*2540*/  MUFU.TANH R63, R63 ;  /* 0x0000003f003f7308 */ /* 0x000ea20000002400 */
[----:B------:R-:W-:Y:S02]  /*2550*/  FSEL R70, R55, -INF , !P2 ;  /* 0xff80000037467808 */ /* 0x000fe40005000000 */
[----:B------:R-:W-:Y:S01]  /*2560*/  FSEL R69, R69, -INF , !P1 ;  /* 0xff80000045457808 */ /* 0x000fe20004800000 */
[----:B---3--:R-:W3:Y:S04]  /*2570*/  LDSM.16.M88.4 R12, [R140+0x1800] ;  /* 0x001800008c0c783b */ /* 0x008ee80000000200 */
[----:B------:R-:W-:Y:S01]  /*2580*/  HMMA.16816.F32.BF16 R24, R20, R26, R32 ;  /* 0x0000001a1418723c */ /* 0x000fe20000041820 */
[----:B------:R-:W4:Y:S06]  /*2590*/  MUFU.TANH R64, R64 ;  /* 0x0000004000407308 */ /* 0x000f2c0000002400 */
[C---:B------:R-:W-:Y:S01]  /*25a0*/  VIADD R33, R40.reuse, 0xffffff91 ;  /* 0xffffff9128217836 */ /* 0x040fe20000000000 */
[----:B------:R-:W-:Y:S01]  /*25b0*/  FSEL R32, R51, -INF , !P0 ;  /* 0xff80000033207808 */ /* 0x000fe20004000000 */
[----:B------:R-:W-:Y:S01]  /*25c0*/  FMUL.FTZ R34, R29, UR4 ;  /* 0x000000041d227c20 */ /* 0x000fe20008410000 */
[----:B------:R-:W-:Y:S01]  /*25d0*/  VIADD R29, R40, 0xffffff99 ;  /* 0xffffff99281d7836 */ /* 0x000fe20000000000 */
[----:B------:R-:W-:Y:S01]  /*25e0*/  MUFU.TANH R52, R30 ;  /* 0x0000001e00347308 */ /* 0x000fe20000002400 */
[----:B------:R-:W-:-:S02]  /*25f0*/  ISETP.GE.AND P0, PT, R33, R45, PT ;  /* 0x0000002d2100720c */ /* 0x000fc40003f06270 */
[-C--:B------:R-:W-:Y:S01]  /*2600*/  ISETP.GE.AND P3, PT, R33, R44.reuse, PT ;  /* 0x0000002c2100720c */ /* 0x080fe20003f66270 */
[----:B-1----:R-:W-:Y:S01]  /*2610*/  HMMA.16816.F32.BF16 R36, R8, R16, RZ ;  /* 0x000000100824723c */ /* 0x002fe200000418ff */
[----:B------:R-:W-:Y:S02]  /*2620*/  FSEL R72, R54, -INF , !P0 ;  /* 0xff80000036487808 */ /* 0x000fe40004000000 */
[----:B------:R-:W-:Y:S01]  /*2630*/  FSEL R61, R61, -INF , !P3 ;  /* 0xff8000003d3d7808 */ /* 0x000fe20005800000 */
[----:B------:R1:W-:Y:S01]  /*2640*/  MUFU.TANH R53, R31 ;  /* 0x0000001f00357308 */ /* 0x0003e20000002400 */
[CC--:B------:R-:W-:Y:S02]  /*2650*/  ISETP.GE.AND P2, PT, R29.reuse, R45.reuse, PT ;  /* 0x0000002d1d00720c */ /* 0x0c0fe40003f46270 */
[-C--:B------:R-:W-:Y:S01]  /*2660*/  ISETP.GE.AND P1, PT, R29, R44.reuse, PT ;  /* 0x0000002c1d00720c */ /* 0x080fe20003f26270 */
[----:B------:R-:W-:Y:S01]  /*2670*/  VIADD R17, R40, 0xffffffa1 ;  /* 0xffffffa128117836 */ /* 0x000fe20000000000 */
[-C--:B------:R-:W-:Y:S01]  /*2680*/  ISETP.GE.AND P0, PT, R28, R45.reuse, PT ;  /* 0x0000002d1c00720c */ /* 0x080fe20003f06270 */
[----:B------:R-:W-:Y:S01]  /*2690*/  VIADD R16, R40, 0xffffffa8 ;  /* 0xffffffa828107836 */ /* 0x000fe20000000000 */
[-C--:B------:R-:W-:Y:S01]  /*26a0*/  ISETP.GE.AND P3, PT, R28, R44.reuse, PT ;  /* 0x0000002c1c00720c */ /* 0x080fe20003f66270 */
[----:B------:R-:W5:Y:S01]  /*26b0*/  MUFU.TANH R62, R62 ;  /* 0x0000003e003e7308 */ /* 0x000f620000002400 */
[----:B--2---:R-:W-:Y:S01]  /*26c0*/  FSEL R35, R63, -INF , !P4 ;  /* 0xff8000003f237808 */ /* 0x004fe20006000000 */
[----:B------:R-:W-:Y:S01]  /*26d0*/  FMUL.FTZ R24, R24, UR4 ;  /* 0x0000000418187c20 */ /* 0x000fe20008410000 */
[----:B------:R-:W-:Y:S01]  /*26e0*/  FSEL R74, R58, -INF , !P2 ;  /* 0xff8000003a4a7808 */ /* 0x000fe20005000000 */
[----:B------:R-:W-:Y:S01]  /*26f0*/  FMUL.FTZ R25, R25, UR4 ;  /* 0x0000000419197c20 */ /* 0x000fe20008410000 */
[----:B----4-:R-:W-:Y:S01]  /*2700*/  FSEL R55, R64, -INF , !P1 ;  /* 0xff80000040377808 */ /* 0x010fe20004800000 */
[----:B------:R-:W-:Y:S01]  /*2710*/  FMUL.FTZ R26, R26, UR4 ;  /* 0x000000041a1a7c20 */ /* 0x000fe20008410000 */
[CC--:B------:R-:W-:Y:S01]  /*2720*/  ISETP.GE.AND P5, PT, R17.reuse, R45.reuse, PT ;  /* 0x0000002d1100720c */ /* 0x0c0fe20003fa6270 */
[----:B------:R-:W2:Y:S01]  /*2730*/  MUFU.TANH R85, R85 ;  /* 0x0000005500557308 */ /* 0x000ea20000002400 */
[----:B-1----:R-:W1:Y:S01]  /*2740*/  LDSM.16.M88.4 R28, [R5+0x2c00] ;  /* 0x002c0000051c783b */ /* 0x002e620000000200 */
[-C--:B------:R-:W-:Y:S01]  /*2750*/  ISETP.GE.AND P4, PT, R17, R44.reuse, PT ;  /* 0x0000002c1100720c */ /* 0x080fe20003f86270 */
[----:B------:R-:W-:Y:S01]  /*2760*/  FMUL.FTZ R56, R27, UR4 ;  /* 0x000000041b387c20 */ /* 0x000fe20008410000 */
[C---:B------:R-:W-:Y:S01]  /*2770*/  ISETP.GE.AND P2, PT, R16.reuse, R45, PT ;  /* 0x0000002d1000720c */ /* 0x040fe20003f46270 */
[----:B---3--:R-:W-:Y:S01]  /*2780*/  HMMA.16816.F32.BF16 R36, R20, R12, R36 ;  /* 0x0000000c1424723c */ /* 0x008fe20000041824 */
[----:B------:R-:W-:-:S02]  /*2790*/  ISETP.GE.AND P1, PT, R16, R44, PT ;  /* 0x0000002c1000720c */ /* 0x000fc40003f26270 */
[----:B------:R-:W3:Y:S01]  /*27a0*/  MUFU.TANH R57, R57 ;  /* 0x0000003900397308 */ /* 0x000ee20000002400 */
[----:B-----5:R-:W-:Y:S02]  /*27b0*/  FSEL R50, R62, -INF , !P0 ;  /* 0xff8000003e327808 */ /* 0x020fe40004000000 */
[----:B------:R-:W-:Y:S01]  /*27c0*/  HMMA.16816.F32.BF16 R16, R8, R18, RZ ;  /* 0x000000120810723c */ /* 0x000fe200000418ff */
[C---:B------:R-:W-:Y:S01]  /*27d0*/  VIADD R12, R40.reuse, 0xffffffa9 ;  /* 0xffffffa9280c7836 */ /* 0x040fe20000000000 */
[----:B------:R-:W-:Y:S01]  /*27e0*/  FSEL R46, R71, -INF , !P2 ;  /* 0xff800000472e7808 */ /* 0x000fe20005000000 */
[----:B------:R-:W-:Y:S02]  /*27f0*/  VIADD R13, R40, 0xffffffb1 ;  /* 0xffffffb1280d7836 */ /* 0x000fe40000000000 */
[----:B------:R-:W4:Y:S01]  /*2800*/  MUFU.TANH R67, R67 ;  /* 0x0000004300437308 */ /* 0x000f220000002400 */
[----:B--2---:R-:W-:Y:S02]  /*2810*/  FSEL R85, R85, -INF , !P3 ;  /* 0xff80000055557808 */ /* 0x004fe40005800000 */
[----:B------:R-:W-:-:S02]  /*2820*/  ISETP.GE.AND P0, PT, R12, R45, PT ;  /* 0x0000002d0c00720c */ /* 0x000fc40003f06270 */
[-C--:B------:R-:W-:Y:S01]  /*2830*/  ISETP.GE.AND P3, PT, R12, R44.reuse, PT ;  /* 0x0000002c0c00720c */ /* 0x080fe20003f66270 */
[----:B------:R-:W-:Y:S01]  /*2840*/  VIADD R12, R40, 0xffffffb0 ;  /* 0xffffffb0280c7836 */ /* 0x000fe20000000000 */
[-C--:B------:R-:W-:Y:S01]  /*2850*/  ISETP.GE.AND P2, PT, R13, R45.reuse, PT ;  /* 0x0000002d0d00720c */ /* 0x080fe20003f46270 */
[----:B------:R-:W2:Y:S01]  /*2860*/  MUFU.TANH R65, R65 ;  /* 0x0000004100417308 */ /* 0x000ea20000002400 */
[----:B---3--:R-:W-:Y:S02]  /*2870*/  FSEL R48, R57, -INF , !P5 ;  /* 0xff80000039307808 */ /* 0x008fe40006800000 */
[----:B------:R-:W-:Y:S02]  /*2880*/  ISETP.GE.AND P5, PT, R12, R45, PT ;  /* 0x0000002d0c00720c */ /* 0x000fe40003fa6270 */
[----:B------:R-:W-:Y:S01]  /*2890*/  FMUL.FTZ R58, R36, UR4 ;  /* 0x00000004243a7c20 */ /* 0x000fe20008410000 */
[----:B------:R-:W-:Y:S01]  /*28a0*/  VIADD R36, R40, 0xffffffc0 ;  /* 0xffffffc028247836 */ /* 0x000fe20000000000 */
[----:B------:R-:W-:Y:S01]  /*28b0*/  FSEL R88, R88, -INF , !P5 ;  /* 0xff80000058587808 */ /* 0x000fe20006800000 */
[----:B------:R-:W3:Y:S01]  /*28c0*/  MUFU.TANH R73, R73 ;  /* 0x0000004900497308 */ /* 0x000ee20000002400 */
[----:B----4-:R-:W-:Y:S01]  /*28d0*/  FSEL R67, R67, -INF , !P4 ;  /* 0xff80000043437808 */ /* 0x010fe20006000000 */
[----:B------:R-:W-:Y:S01]  /*28e0*/  FMUL.FTZ R38, R38, UR4 ;  /* 0x0000000426267c20 */ /* 0x000fe20008410000 */
[----:B------:R-:W-:Y:S01]  /*28f0*/  ISETP.GE.AND P4, PT, R12, R44, PT ;  /* 0x0000002c0c00720c */ /* 0x000fe20003f86270 */
[----:B------:R-:W-:Y:S01]  /*2900*/  VIADD R12, R40, 0xffffffb8 ;  /* 0xffffffb8280c7836 */ /* 0x000fe20000000000 */
[----:B------:R-:W-:Y:S01]  /*2910*/  HMMA.16816.F32.BF16 R16, R20, R14, R16 ;  /* 0x0000000e1410723c */ /* 0x000fe20000041810 */
[----:B------:R-:W-:-:S02]  /*2920*/  FMUL.FTZ R37, R37, UR4 ;  /* 0x0000000425257c20 */ /* 0x000fc40008410000 */
[----:B------:R-:W4:Y:S01]  /*2930*/  MUFU.TANH R87, R87 ;  /* 0x0000005700577308 */ /* 0x000f220000002400 */
[----:B--2---:R-:W-:Y:S02]  /*2940*/  FSEL R65, R65, -INF , !P3 ;  /* 0xff80000041417808 */ /* 0x004fe40005800000 */
[----:B------:R-:W-:-:S05]  /*2950*/  ISETP.GE.AND P3, PT, R12, R44, PT ;  /* 0x0000002c0c00720c */ /* 0x000fca0003f66270 */
[----:B------:R-:W-:Y:S01]  /*2960*/  MUFU.TANH R51, R24 ;  /* 0x0000001800337308 */ /* 0x000fe20000002400 */
[----:B---3--:R-:W-:Y:S02]  /*2970*/  FSEL R63, R73, -INF , !P1 ;  /* 0xff800000493f7808 */ /* 0x008fe40004800000 */
[----:B------:R-:W-:-:S05]  /*2980*/  ISETP.GE.AND P1, PT, R13, R44, PT ;  /* 0x0000002c0d00720c */ /* 0x000fca0003f26270 */
[----:B------:R-:W-:Y:S01]  /*2990*/  MUFU.TANH R60, R25 ;  /* 0x00000019003c7308 */ /* 0x000fe20000002400 */
[----:B----4-:R-:W-:-:S04]  /*29a0*/  FSEL R87, R87, -INF , !P4 ;  /* 0xff80000057577808 */ /* 0x010fc80006000000 */
[----:B------:R-:W-:-:S03]  /*29b0*/  FMUL.FTZ R16, R16, UR4 ;  /* 0x0000000410107c20 */ /* 0x000fc60008410000 */
[----:B------:R2:W-:Y:S08]  /*29c0*/  MUFU.TANH R54, R26 ;  /* 0x0000001a00367308 */ /* 0x0005f00000002400 */
[----:B------:R3:W-:Y:S08]  /*29d0*/  MUFU.TANH R33, R34 ;  /* 0x0000002200217308 */ /* 0x0007f00000002400 */
[----:B------:R-:W4:Y:S01]  /*29e0*/  MUFU.TANH R90, R90 ;  /* 0x0000005a005a7308 */ /* 0x000f220000002400 */
[----:B--2---:R-:W2:Y:S01]  /*29f0*/  LDSM.16.M88.4 R24, [R140+0x1c00] ;  /* 0x001c00008c18783b */ /* 0x004ea20000000200 */
[----:B------:R-:W-:-:S06]  /*2a00*/  DEPBAR.LE SB0, 0x0 ;  /* 0x000080000000791a */ /* 0x000fcc0000000000 */
[----:B------:R-:W5:Y:S01]  /*2a10*/  MUFU.TANH R89, R89 ;  /* 0x0000005900597308 */ /* 0x000f620000002400 */
[----:B---3--:R-:W-:Y:S02]  /*2a20*/  FSEL R34, R66, -INF , !P0 ;  /* 0xff80000042227808 */ /* 0x008fe40004000000 */
[----:B------:R-:W-:Y:S01]  /*2a30*/  ISETP.GE.AND P0, PT, R12, R45, PT ;  /* 0x0000002d0c00720c */ /* 0x000fe20003f06270 */
[----:B------:R-:W-:-:S03]  /*2a40*/  VIADD R12, R40, 0xffffffb9 ;  /* 0xffffffb9280c7836 */ /* 0x000fc60000000000 */
[----:B------:R-:W-:Y:S01]  /*2a50*/  FSEL R84, R84, -INF , !P0 ;  /* 0xff80000054547808 */ /* 0x000fe20004000000 */
[----:B------:R-:W3:Y:S01]  /*2a60*/  MUFU.TANH R92, R92 ;  /* 0x0000005c005c7308 */ /* 0x000ee20000002400 */
[C---:B------:R-:W-:Y:S02]  /*2a70*/  ISETP.GE.AND P5, PT, R12.reuse, R45, PT ;  /* 0x0000002d0c00720c */ /* 0x040fe40003fa6270 */
[----:B------:R-:W-:Y:S02]  /*2a80*/  ISETP.GE.AND P4, PT, R12, R44, PT ;  /* 0x0000002c0c00720c */ /* 0x000fe40003f86270 */
[----:B-1----:R-:W-:Y:S01]  /*2a90*/  HMMA.16816.F32.BF16 R12, R8, R28, RZ ;  /* 0x0000001c080c723c */ /* 0x002fe200000418ff */
[----:B----4-:R-:W-:Y:S02]  /*2aa0*/  FSEL R90, R90, -INF , !P5 ;  /* 0xff8000005a5a7808 */ /* 0x010fe40006800000 */
[----:B------:R-:W1:Y:S01]  /*2ab0*/  MUFU.TANH R95, R95 ;  /* 0x0000005f005f7308 */ /* 0x000e620000002400 */
[----:B-----5:R-:W-:-:S02]  /*2ac0*/  FSEL R89, R89, -INF , !P4 ;  /* 0xff80000059597808 */ /* 0x020fc40006000000 */
[----:B------:R-:W-:Y:S01]  /*2ad0*/  HMMA.16816.F32.BF16 R8, R8, R30, RZ ;  /* 0x0000001e0808723c */ /* 0x000fe200000418ff */
[----:B------:R-:W-:-:S04]  /*2ae0*/  VIADD R29, R40, 0xffffffc8 ;  /* 0xffffffc8281d7836 */ /* 0x000fc80000000000 */
[----:B------:R-:W4:Y:S01]  /*2af0*/  MUFU.TANH R93, R93 ;  /* 0x0000005d005d7308 */ /* 0x000f220000002400 */
[----:B---3--:R-:W-:Y:S01]  /*2b00*/  FSEL R92, R92, -INF , !P2 ;  /* 0xff8000005c5c7808 */ /* 0x008fe20005000000 */
[----:B------:R-:W-:Y:S01]  /*2b10*/  FMUL.FTZ R31, R18, UR4 ;  /* 0x00000004121f7c20 */ /* 0x000fe20008410000 */
[CC--:B------:R-:W-:Y:S01]  /*2b20*/  ISETP.GE.AND P5, PT, R29.reuse, R45.reuse, PT ;  /* 0x0000002d1d00720c */ /* 0x0c0fe20003fa6270 */
[C---:B------:R-:W-:Y:S01]  /*2b30*/  VIADD R18, R40.reuse, 0xffffffd9 ;  /* 0xffffffd928127836 */ /* 0x040fe20000000000 */
[-C--:B------:R-:W-:Y:S01]  /*2b40*/  ISETP.GE.AND P4, PT, R29, R44.reuse, PT ;  /* 0x0000002c1d00720c */ /* 0x080fe20003f86270 */
[----:B------:R-:W-:Y:S01]  /*2b50*/  VIADD R29, R40, 0xffffffc9 ;  /* 0xffffffc9281d7836 */ /* 0x000fe20000000000 */
[C---:B------:R-:W-:Y:S01]  /*2b60*/  ISETP.GE.AND P2, PT, R36.reuse, R45, PT ;  /* 0x0000002d2400720c */ /* 0x040fe20003f46270 */
[----:B------:R-:W-:Y:S01]  /*2b70*/  MUFU.TANH R43, R43 ;  /* 0x0000002b002b7308 */ /* 0x000fe20000002400 */
[----:B-1----:R-:W-:Y:S02]  /*2b80*/  FSEL R95, R95, -INF , !P1 ;  /* 0xff8000005f5f7808 */ /* 0x002fe40004800000 */
[----:B------:R-:W-:Y:S01]  /*2b90*/  ISETP.GE.AND P1, PT, R36, R44, PT ;  /* 0x0000002c2400720c */ /* 0x000fe20003f26270 */
[----:B------:R-:W-:Y:S01]  /*2ba0*/  VIADD R36, R40, 0xffffffc1 ;  /* 0xffffffc128247836 */ /* 0x000fe20000000000 */
[----:B--2---:R-:W-:Y:S01]  /*2bb0*/  HMMA.16816.F32.BF16 R12, R20, R24, R12 ;  /* 0x00000018140c723c */ /* 0x004fe2000004180c */
[----:B------:R-:W-:-:S02]  /*2bc0*/  FSEL R98, R98, -INF , !P2 ;  /* 0xff80000062627808 */ /* 0x000fc40005000000 */
[----:B------:R-:W1:Y:S01]  /*2bd0*/  MUFU.TANH R49, R49 ;  /* 0x0000003100317308 */ /* 0x000e620000002400 */
[----:B------:R-:W-:Y:S02]  /*2be0*/  FSEL R99, R99, -INF , !P1 ;  /* 0xff80000063637808 */ /* 0x000fe40004800000 */
[CC--:B------:R-:W-:Y:S01]  /*2bf0*/  ISETP.GE.AND P2, PT, R29.reuse, R45.reuse, PT ;  /* 0x0000002d1d00720c */ /* 0x0c0fe20003f46270 */
[----:B------:R-:W-:Y:S01]  /*2c00*/  HMMA.16816.F32.BF16 R8, R20, R26, R8 ;  /* 0x0000001a1408723c */ /* 0x000fe20000041808 */
[-C--:B------:R-:W-:Y:S01]  /*2c10*/  ISETP.GE.AND P1, PT, R29, R44.reuse, PT ;  /* 0x0000002c1d00720c */ /* 0x080fe20003f26270 */
[----:B------:R-:W-:Y:S01]  /*2c20*/  FMUL.FTZ R29, R17, UR4 ;  /* 0x00000004111d7c20 */ /* 0x000fe20008410000 */
[----:B----4-:R-:W-:Y:S01]  /*2c30*/  FSEL R93, R93, -INF , !P3 ;  /* 0xff8000005d5d7808 */ /* 0x010fe20005800000 */
[----:B------:R-:W-:Y:S01]  /*2c40*/  VIADD R25, R40, 0xffffffd0 ;  /* 0xffffffd028197836 */ /* 0x000fe20000000000 */
[----:B------:R-:W-:Y:S01]  /*2c50*/  ISETP.GE.AND P0, PT, R36, R45, PT ;  /* 0x0000002d2400720c */ /* 0x000fe20003f06270 */
[----:B------:R-:W-:Y:S01]  /*2c60*/  VIADD R17, R40, 0xffffffd1 ;  /* 0xffffffd128117836 */ /* 0x000fe20000000000 */
[----:B------:R-:W-:Y:S01]  /*2c70*/  ISETP.GE.AND P3, PT, R36, R44, PT ;  /* 0x0000002c2400720c */ /* 0x000fe20003f66270 */
[----:B------:R-:W2:Y:S01]  /*2c80*/  MUFU.TANH R58, R58 ;  /* 0x0000003a003a7308 */ /* 0x000ea20000002400 */
[----:B------:R-:W-:Y:S01]  /*2c90*/  FSEL R100, R100, -INF , !P0 ;  /* 0xff80000064647808 */ /* 0x000fe20004000000 */
[----:B------:R-:W-:Y:S01]  /*2ca0*/  VIADD R20, R40, 0xffffffe1 ;  /* 0xffffffe128147836 */ /* 0x000fe20000000000 */
[----:B------:R-:W-:-:S02]  /*2cb0*/  FSEL R97, R97, -INF , !P3 ;  /* 0xff80000061617808 */ /* 0x000fc40005800000 */
[----:B------:R-:W-:Y:S02]  /*2cc0*/  FSEL R96, R96, -INF , !P5 ;  /* 0xff80000060607808 */ /* 0x000fe40006800000 */
[----:B------:R-:W-:Y:S01]  /*2cd0*/  FSEL R91, R91, -INF , !P4 ;  /* 0xff8000005b5b7808 */ /* 0x000fe20006000000 */
[----:B------:R-:W3:Y:S01]  /*2ce0*/  MUFU.TANH R28, R38 ;  /* 0x00000026001c7308 */ /* 0x000ee20000002400 */
[-C--:B------:R-:W-:Y:S01]  /*2cf0*/  ISETP.GE.AND P0, PT, R25, R45.reuse, PT ;  /* 0x0000002d1900720c */ /* 0x080fe20003f06270 */
[----:B------:R-:W-:Y:S01]  /*2d00*/  FMUL.FTZ R21, R13, UR4 ;  /* 0x000000040d157c20 */ /* 0x000fe20008410000 */
[-C--:B------:R-:W-:Y:S01]  /*2d10*/  ISETP.GE.AND P3, PT, R25, R44.reuse, PT ;  /* 0x0000002c1900720c */ /* 0x080fe20003f66270 */
[----:B------:R-:W-:Y:S01]  /*2d20*/  FMUL.FTZ R25, R12, UR4 ;  /* 0x000000040c197c20 */ /* 0x000fe20008410000 */
[CC--:B------:R-:W-:Y:S01]  /*2d30*/  ISETP.GE.AND P5, PT, R17.reuse, R45.reuse, PT ;  /* 0x0000002d1100720c */ /* 0x0c0fe20003fa6270 */
[C---:B------:R-:W-:Y:S01]  /*2d40*/  VIADD R12, R40.reuse, 0xffffffe0 ;  /* 0xffffffe0280c7836 */ /* 0x040fe20000000000 */
[----:B------:R-:W-:Y:S01]  /*2d50*/  ISETP.GE.AND P4, PT, R17, R44, PT ;  /* 0x0000002c1100720c */ /* 0x000fe20003f86270 */
[----:B------:R-:W4:Y:S01]  /*2d60*/  MUFU.TANH R5, R56 ;  /* 0x0000003800057308 */ /* 0x000f220000002400 */
[----:B------:R-:W-:Y:S01]  /*2d70*/  VIADD R17, R40, 0xffffffd8 ;  /* 0xffffffd828117836 */ /* 0x000fe20000000000 */
[----:B------:R-:W-:Y:S01]  /*2d80*/  FSEL R94, R94, -INF , !P2 ;  /* 0xff8000005e5e7808 */ /* 0x000fe20005000000 */
[----:B------:R-:W-:Y:S01]  /*2d90*/  VIADD R13, R40, 0xffffffe9 ;  /* 0xffffffe9280d7836 */ /* 0x000fe20000000000 */
[----:B------:R-:W-:Y:S01]  /*2da0*/  FSEL R64, R33, -INF , !P5 ;  /* 0xff80000021407808 */ /* 0x000fe20006800000 */
[----:B------:R-:W-:Y:S01]  /*2db0*/  FMUL.FTZ R15, R15, UR4 ;  /* 0x000000040f0f7c20 */ /* 0x000fe20008410000 */
[----:B------:R-:W-:Y:S01]  /*2dc0*/  ISETP.GE.AND P2, PT, R17, R45, PT ;  /* 0x0000002d1100720c */ /* 0x000fe20003f46270 */
[----:B------:R-:W-:Y:S01]  /*2dd0*/  FMUL.FTZ R10, R10, UR4 ;  /* 0x000000040a0a7c20 */ /* 0x000fe20008410000 */
[----:B------:R-:W-:Y:S01]  /*2de0*/  MUFU.TANH R16, R16 ;  /* 0x0000001000107308 */ /* 0x000fe20000002400 */
[----:B------:R-:W-:Y:S01]  /*2df0*/  FSEL R53, R53, -INF , !P4 ;  /* 0xff80000035357808 */ /* 0x000fe20006000000 */
[----:B------:R-:W-:Y:S01]  /*2e00*/  FMUL.FTZ R11, R11, UR4 ;  /* 0x000000040b0b7c20 */ /* 0x000fe20008410000 */
[----:B-1----:R-:W-:-:S02]  /*2e10*/  FSEL R66, R49, -INF , !P0 ;  /* 0xff80000031427808 */ /* 0x002fc40004000000 */
[CC--:B------:R-:W-:Y:S02]  /*2e20*/  ISETP.GE.AND P5, PT, R12.reuse, R45.reuse, PT ;  /* 0x0000002d0c00720c */ /* 0x0c0fe40003fa6270 */
[----:B------:R-:W-:Y:S01]  /*2e30*/  ISETP.GE.AND P4, PT, R12, R44, PT ;  /* 0x0000002c0c00720c */ /* 0x000fe20003f86270 */
[----:B------:R1:W-:Y:S01]  /*2e40*/  MUFU.TANH R24, R29 ;  /* 0x0000001d00187308 */ /* 0x0003e20000002400 */
[-C--:B------:R-:W-:Y:S02]  /*2e50*/  ISETP.GE.AND P0, PT, R18, R45.reuse, PT ;  /* 0x0000002d1200720c */ /* 0x080fe40003f06270 */
[----:B--2---:R-:W-:Y:S02]  /*2e60*/  FSEL R58, R58, -INF , !P5 ;  /* 0xff8000003a3a7808 */ /* 0x004fe40006800000 */
[----:B------:R-:W-:Y:S01]  /*2e70*/  FSEL R60, R60, -INF , !P0 ;  /* 0xff8000003c3c7808 */ /* 0x000fe20004000000 */
[----:B------:R-:W-:Y:S01]  /*2e80*/  BAR.SYNC.DEFER_BLOCKING 0x0 ;  /* 0x0000000000007b1d */ /* 0x000fe20000010000 */
[----:B------:R-:W-:-:S02]  /*2e90*/  ISETP.GE.AND P5, PT, R13, R45, PT ;  /* 0x0000002d0d00720c */ /* 0x000fc40003fa6270 */
[----:B------:R-:W-:Y:S02]  /*2ea0*/  FSEL R62, R51, -INF , !P2 ;  /* 0xff800000333e7808 */ /* 0x000fe40005000000 */
[----:B------:R-:W-:Y:S01]  /*2eb0*/  ISETP.GE.AND P2, PT, R20, R45, PT ;  /* 0x0000002d1400720c */ /* 0x000fe20003f46270 */
[----:B------:R2:W5:Y:S01]  /*2ec0*/  MUFU.TANH R56, R37 ;  /* 0x0000002500387308 */ /* 0x0005620000002400 */
[----:B-1----:R-:W-:Y:S01]  /*2ed0*/  FMUL.FTZ R29, R19, UR4 ;  /* 0x00000004131d7c20 */ /* 0x002fe20008410000 */
[----:B------:R-:W-:Y:S02]  /*2ee0*/  FSEL R19, R43, -INF , !P1 ;  /* 0xff8000002b137808 */ /* 0x000fe40004800000 */
[----:B------:R-:W-:-:S04]  /*2ef0*/  ISETP.GE.AND P1, PT, R17, R44, PT ;  /* 0x0000002c1100720c */ /* 0x000fc80003f26270 */
[----:B------:R-:W-:Y:S01]  /*2f00*/  MUFU.TANH R12, R21 ;  /* 0x00000015000c7308 */ /* 0x000fe20000002400 */
[----:B------:R-:W-:Y:S02]  /*2f10*/  FSEL R17, R52, -INF , !P3 ;  /* 0xff80000034117808 */ /* 0x000fe40005800000 */
[-C--:B------:R-:W-:Y:S02]  /*2f20*/  ISETP.GE.AND P3, PT, R18, R44.reuse, PT ;  /* 0x0000002c1200720c */ /* 0x080fe40003f66270 */
[----:B---3--:R-:W-:Y:S02]  /*2f30*/  FSEL R43, R28, -INF , !P4 ;  /* 0xff8000001c2b7808 */ /* 0x008fe40006000000 */
[----:B------:R-:W-:Y:S01]  /*2f40*/  ISETP.GE.AND P4, PT, R13, R44, PT ;  /* 0x0000002c0d00720c */ /* 0x000fe20003f86270 */
[----:B--2---:R-:W-:Y:S01]  /*2f50*/  FMUL.FTZ R37, R39, UR4 ;  /* 0x0000000427257c20 */ /* 0x004fe20008410000 */
[----:B------:R1:W-:Y:S01]  /*2f60*/  MUFU.TANH R18, R25 ;  /* 0x0000001900127308 */ /* 0x0003e20000002400 */
[----:B----4-:R-:W-:Y:S01]  /*2f70*/  FSEL R49, R5, -INF , !P3 ;  /* 0xff80000005317808 */ /* 0x010fe20005800000 */
[----:B------:R-:W-:-:S02]  /*2f80*/  VIADD R13, R40, 0xfffffff1 ;  /* 0xfffffff1280d7836 */ /* 0x000fc40000000000 */
[----:B------:R-:W-:Y:S01]  /*2f90*/  FMUL.FTZ R5, R8, UR4 ;  /* 0x0000000408057c20 */ /* 0x000fe20008410000 */
[----:B------:R-:W-:Y:S01]  /*2fa0*/  FMUL.FTZ R8, R9, UR4 ;  /* 0x0000000409087c20 */ /* 0x000fe20008410000 */
[----:B------:R-:W-:Y:S01]  /*2fb0*/  FSEL R51, R54, -INF , !P1 ;  /* 0xff80000036337808 */ /* 0x000fe20004800000 */
[----:B------:R-:W-:Y:S01]  /*2fc0*/  VIADD R9, R40, 0xfffffff8 ;  /* 0xfffffff828097836 */ /* 0x000fe20000000000 */
[----:B------:R-:W-:Y:S01]  /*2fd0*/  ISETP.GE.AND P1, PT, R20, R44, PT ;  /* 0x0000002c1400720c */ /* 0x000fe20003f26270 */
[----:B------:R-:W2:Y:S01]  /*2fe0*/  MUFU.TANH R37, R37 ;  /* 0x0000002500257308 */ /* 0x000ea20000002400 */
[----:B-----5:R-:W-:Y:S02]  /*2ff0*/  FSEL R56, R56, -INF , !P2 ;  /* 0xff80000038387808 */ /* 0x020fe40005000000 */
[----:B------:R-:W-:Y:S02]  /*3000*/  FSEL R52, R24, -INF , !P5 ;  /* 0xff80000018347808 */ /* 0x000fe40006800000 */
[----:B------:R-:W-:-:S03]  /*3010*/  ISETP.GE.AND P5, PT, R9, R45, PT ;  /* 0x0000002d0900720c */ /* 0x000fc60003fa6270 */
[----:B------:R-:W3:Y:S01]  /*3020*/  MUFU.TANH R31, R31 ;  /* 0x0000001f001f7308 */ /* 0x000ee20000002400 */
[----:B-1----:R-:W-:Y:S01]  /*3030*/  FMUL.FTZ R25, R14, UR4 ;  /* 0x000000040e197c20 */ /* 0x002fe20008410000 */
[----:B------:R-:W-:-:S05]  /*3040*/  VIADD R14, R40, 0xffffffe8 ;  /* 0xffffffe8280e7836 */ /* 0x000fca0000000000 */
[CC--:B------:R-:W-:Y:S01]  /*3050*/  ISETP.GE.AND P0, PT, R14.reuse, R45.reuse, PT ;  /* 0x0000002d0e00720c */ /* 0x0c0fe20003f06270 */
[----:B------:R-:W1:Y:S01]  /*3060*/  MUFU.TANH R29, R29 ;  /* 0x0000001d001d7308 */ /* 0x000e620000002400 */
[----:B------:R-:W-:Y:S01]  /*3070*/  ISETP.GE.AND P3, PT, R14, R44, PT ;  /* 0x0000002c0e00720c */ /* 0x000fe20003f66270 */
[----:B------:R-:W-:Y:S01]  /*3080*/  VIADD R14, R40, 0xfffffff0 ;  /* 0xfffffff0280e7836 */ /* 0x000fe20000000000 */
[----:B------:R-:W-:Y:S01]  /*3090*/  FSEL R54, R16, -INF , !P0 ;  /* 0xff80000010367808 */ /* 0x000fe20004000000 */
[----:B------:R-:W-:Y:S01]  /*30a0*/  VIADD R40, R40, 0xfffffff9 ;  /* 0xfffffff928287836 */ /* 0x000fe20000000000 */
[----:B------:R-:W-:Y:S02]  /*30b0*/  ISETP.GE.AND P0, PT, R13, R45, PT ;  /* 0x0000002d0d00720c */ /* 0x000fe40003f06270 */
[----:B--2---:R-:W-:Y:S01]  /*30c0*/  FSEL R37, R37, -INF , !P1 ;  /* 0xff80000025257808 */ /* 0x004fe20004800000 */
[----:B------:R-:W2:Y:S01]  /*30d0*/  MUFU.TANH R25, R25 ;  /* 0x0000001900197308 */ /* 0x000ea20000002400 */
[----:B------:R-:W-:-:S02]  /*30e0*/  FSEL R16, R12, -INF , !P0 ;  /* 0xff8000000c107808 */ /* 0x000fc40004000000 */
[----:B------:R-:W-:Y:S02]  /*30f0*/  ISETP.GE.AND P0, PT, R3, 0x2, PT ;  /* 0x000000020300780c */ /* 0x000fe40003f06270 */
[C---:B------:R-:W-:Y:S02]  /*3100*/  ISETP.GE.AND P2, PT, R14.reuse, R45, PT ;  /* 0x0000002d0e00720c */ /* 0x040fe40003f46270 */
[----:B------:R-:W-:Y:S01]  /*3110*/  ISETP.GE.AND P1, PT, R14, R44, PT ;  /* 0x0000002c0e00720c */ /* 0x000fe20003f26270 */
[----:B------:R-:W4:Y:S01]  /*3120*/  MUFU.TANH R23, R15 ;  /* 0x0000000f00177308 */ /* 0x000f220000002400 */
[----:B---3--:R-:W-:Y:S02]  /*3130*/  FSEL R31, R31, -INF , !P3 ;  /* 0xff8000001f1f7808 */ /* 0x008fe40005800000 */
[----:B-1----:R-:W-:Y:S02]  /*3140*/  FSEL R29, R29, -INF , !P4 ;  /* 0xff8000001d1d7808 */ /* 0x002fe40006000000 */
[----:B------:R-:W-:-:S02]  /*3150*/  FSEL R18, R18, -INF , !P2 ;  /* 0xff80000012127808 */ /* 0x000fc40005000000 */
[-C--:B------:R-:W-:Y:S01]  /*3160*/  ISETP.GE.AND P3, PT, R13, R44.reuse, PT ;  /* 0x0000002c0d00720c */ /* 0x080fe20003f66270 */
[----:B------:R-:W1:Y:S01]  /*3170*/  MUFU.TANH R5, R5 ;  /* 0x0000000500057308 */ /* 0x000e620000002400 */
[----:B--2---:R-:W-:Y:S02]  /*3180*/  FSEL R25, R25, -INF , !P1 ;  /* 0xff80000019197808 */ /* 0x004fe40004800000 */
[C---:B------:R-:W-:Y:S02]  /*3190*/  ISETP.GE.AND P4, PT, R40.reuse, R45, PT ;  /* 0x0000002d2800720c */ /* 0x040fe40003f86270 */
[-C--:B------:R-:W-:Y:S02]  /*31a0*/  ISETP.GE.AND P2, PT, R9, R44.reuse, PT ;  /* 0x0000002c0900720c */ /* 0x080fe40003f46270 */
[----:B------:R-:W-:Y:S01]  /*31b0*/  ISETP.GE.AND P1, PT, R40, R44, PT ;  /* 0x0000002c2800720c */ /* 0x000fe20003f26270 */
[----:B------:R-:W2:Y:S01]  /*31c0*/  MUFU.TANH R8, R8 ;  /* 0x0000000800087308 */ /* 0x000ea20000002400 */
[----:B----4-:R-:W-:-:S07]  /*31d0*/  FSEL R23, R23, -INF , !P3 ;  /* 0xff80000017177808 */ /* 0x010fce0005800000 */
[----:B------:R-:W3:Y:S01]  /*31e0*/  MUFU.TANH R21, R10 ;  /* 0x0000000a00157308 */ /* 0x000ee20000002400 */
[----:B-1----:R-:W-:-:S07]  /*31f0*/  FSEL R40, R5, -INF , !P5 ;  /* 0xff80000005287808 */ /* 0x002fce0006800000 */
        /* <DEDUP_REMOVED lines=65> */
.L_x_4224:
[----:B------:R-:W-:-:S04]  /*3610*/  ULEA UR6, -UR6, URZ, 0x7 ;  /* 0x0000003f06067291 */ /* 0x000fc8000f8e393f */
[----:B------:R-:W-:Y:S02]  /*3620*/  USHF.R.S32.HI UR4, URZ, 0x1f, UR6 ;  /* 0x0000001f3f047899 */ /* 0x000fe40008011406 */
[----:B------:R-:W-:-:S04]  /*3630*/  MOV R2, UR6 ;  /* 0x0000000600027c02 */ /* 0x000fc80008000f00 */
[----:B------:R-:W-:-:S07]  /*3640*/  MOV R0, UR4 ;  /* 0x0000000400007c02 */ /* 0x000fce0008000f00 */
.L_x_4225:
        /* <DEDUP_REMOVED lines=16> */
.L_x_4223:
        /* <DEDUP_REMOVED lines=65> */
[----:B------:R-:W1:Y:S02]  /*3b60*/  SHFL.BFLY PT, R9, R8, 0x2, 0x1f ;  /* 0x0c401f0008097f89 */ /* 0x000e6400000e0000 */
        /* <DEDUP_REMOVED lines=8> */
[----:B------:R-:W-:Y:S03]  /*3bf0*/  LDSM.16.MT88.4 R8, [R138+0x3400] ;  /* 0x003400008a08783b */ /* 0x000fe60000004200 */
[----:B------:R-:W-:Y:S01]  /*3c00*/  FSEL R27, R27, RZ, P1 ;  /* 0x000000ff1b1b7208 */ /* 0x000fe20000800000 */
[----:B------:R-:W1:Y:S04]  /*3c10*/  SHFL.BFLY PT, R0, R5, 0x1, 0x1f ;  /* 0x0c201f0005007f89 */ /* 0x000e6800000e0000 */
        /* <DEDUP_REMOVED lines=20> */
[----:B-1----:R-:W-:Y:S01]  /*3d60*/  FMNMX.FTZ R0, R5, R0, !PT ;  /* 0x0000000005007209 */ /* 0x002fe20007810000 */
[--C-:B------:R-:W-:Y:S01]  /*3d70*/  FFMA.FTZ R105, R62, UR4, -R27.reuse ;  /* 0x000000043e697c23 */ /* 0x100fe2000801081b */
[--C-:B------:R-:W-:Y:S01]  /*3d80*/  FFMA.FTZ R107, R66, UR4, -R27.reuse ;  /* 0x00000004426b7c23 */ /* 0x100fe2000801081b */
[----:B------:R-:W-:Y:S01]  /*3d90*/  MUFU.EX2 R45, R45 ;  /* 0x0000002d002d7308 */ /* 0x000fe20000000800 */
[C---:B------:R-:W-:Y:S01]  /*3da0*/  FSETP.NEU.FTZ.AND P1, PT, R0.reuse, -INF , PT ;  /* 0xff8000000000780b */ /* 0x040fe20003f3d000 */
[----:B------:R-:W-:Y:S01]  /*3db0*/  FMUL.FTZ R22, R0, UR4 ;  /* 0x0000000400167c20 */ /* 0x000fe20008410000 */
[--C-:B------:R-:W-:Y:S01]  /*3dc0*/  FFMA.FTZ R64, R64, UR4, -R27.reuse ;  /* 0x0000000440407c23 */ /* 0x100fe2000801081b */
[--C-:B------:R-:W-:Y:S01]  /*3dd0*/  FFMA.FTZ R60, R60, UR4, -R27.reuse ;  /* 0x000000043c3c7c23 */ /* 0x100fe2000801081b */
[--C-:B------:R-:W-:Y:S01]  /*3de0*/  FFMA.FTZ R56, R56, UR4, -R27.reuse ;  /* 0x0000000438387c23 */ /* 0x100fe2000801081b */
[--C-:B------:R-:W-:Y:S01]  /*3df0*/  FFMA.FTZ R52, R52, UR4, -R27.reuse ;  /* 0x0000000434347c23 */ /* 0x100fe2000801081b */
[----:B------:R-:W-:Y:S01]  /*3e00*/  FSEL R22, R22, RZ, P1 ;  /* 0x000000ff16167208 */ /* 0x000fe20000800000 */
[----:B------:R-:W1:Y:S01]  /*3e10*/  MUFU.EX2 R36, R36 ;  /* 0x0000002400247308 */ /* 0x000e620000000800 */
[----:B---3--:R-:W-:Y:S01]  /*3e20*/  F2FP.BF16.F32.PACK_AB R68, R42, R57 ;  /* 0x000000392a44723e */ /* 0x008fe200000010ff */
[----:B------:R-:W-:Y:S01]  /*3e30*/  FADD.FTZ R42, R57, R42 ;  /* 0x0000002a392a7221 */ /* 0x000fe20000010000 */
[--C-:B------:R-:W-:Y:S01]  /*3e40*/  FFMA.FTZ R40, R40, UR4, -R27.reuse ;  /* 0x0000000428287c23 */ /* 0x100fe2000801081b */
[--C-:B------:R-:W-:Y:S01]  /*3e50*/  FFMA.FTZ R44, R59, UR4, -R22.reuse ;  /* 0x000000043b2c7c23 */ /* 0x100fe20008010816 */
[--C-:B------:R-:W-:Y:S01]  /*3e60*/  FFMA.FTZ R59, R7, UR4, -R22.reuse ;  /* 0x00000004073b7c23 */ /* 0x100fe20008010816 */
[--C-:B------:R-:W-:Y:S01]  /*3e70*/  FFMA.FTZ R47, R47, UR4, -R22.reuse ;  /* 0x000000042f2f7c23 */ /* 0x100fe20008010816 */
[--C-:B------:R-:W-:Y:S01]  /*3e80*/  FFMA.FTZ R38, R41, UR4, -R22.reuse ;  /* 0x0000000429267c23 */ /* 0x100fe20008010816 */
[----:B------:R-:W3:Y:S01]  /*3e90*/  LDSM.16.MT88.4 R4, [R138+0x3000] ;  /* 0x003000008a04783b */ /* 0x000ee20000004200 */
        /* <DEDUP_REMOVED lines=8> */
[----:B-1----:R-:W-:Y:S01]  /*3f20*/  F2FP.BF16.F32.PACK_AB R70, R36, R45 ;  /* 0x0000002d2446723e */ /* 0x002fe200000010ff */
        /* <DEDUP_REMOVED lines=20> */
[--C-:B------:R-:W-:Y:S01]  /*4070*/  FFMA.FTZ R58, R17, UR4, -R22.reuse ;  /* 0x00000004113a7c23 */ /* 0x100fe20008010816 */
[--C-:B------:R-:W-:Y:S01]  /*4080*/  FFMA.FTZ R53, R53, UR4, -R22.reuse ;  /* 0x0000000435357c23 */ /* 0x100fe20008010816 */
[----:B------:R-:W-:Y:S01]  /*4090*/  LDSM.16.MT88.4 R16, [R139+0x4400] ;  /* 0x004400008b10783b */ /* 0x000fe20000004200 */
[--C-:B------:R-:W-:Y:S01]  /*40a0*/  FFMA.FTZ R62, R51, UR4, -R22.reuse ;  /* 0x00000004333e7c23 */ /* 0x100fe20008010816 */
[----:B------:R-:W-:Y:S01]  /*40b0*/  MUFU.EX2 R39, R39 ;  /* 0x0000002700277308 */ /* 0x000fe20000000800 */
[----:B------:R-:W-:Y:S01]  /*40c0*/  FFMA.FTZ R49, R49, UR4, -R22 ;  /* 0x0000000431317c23 */ /* 0x000fe20008010816 */
[----:B------:R-:W-:Y:S01]  /*40d0*/  FADD.FTZ R44, R44, R59 ;  /* 0x0000003b2c2c7221 */ /* 0x000fe20000010000 */
[----:B------:R-:W-:Y:S01]  /*40e0*/  FADD.FTZ R45, R45, R42 ;  /* 0x0000002a2d2d7221 */ /* 0x000fe20000010000 */
[--C-:B------:R-:W-:Y:S01]  /*40f0*/  FFMA.FTZ R43, R43, UR4, -R22.reuse ;  /* 0x000000042b2b7c23 */ /* 0x100fe20008010816 */
[--C-:B------:R-:W-:Y:S01]  /*4100*/  FFMA.FTZ R37, R37, UR4, -R22.reuse ;  /* 0x0000000425257c23 */ /* 0x100fe20008010816 */
[----:B------:R-:W-:Y:S01]  /*4110*/  FFMA.FTZ R21, R21, UR4, -R22 ;  /* 0x0000000415157c23 */ /* 0x000fe20008010816 */
[----:B------:R-:W-:Y:S01]  /*4120*/  FADD.FTZ R36, R36, R45 ;  /* 0x0000002d24247221 */ /* 0x000fe20000010000 */
[----:B------:R-:W1:Y:S01]  /*4130*/  MUFU.EX2 R28, R28 ;  /* 0x0000001c001c7308 */ /* 0x000e620000000800 */
[----:B----4-:R-:W-:Y:S01]  /*4140*/  F2FP.BF16.F32.PACK_AB R71, R38, R47 ;  /* 0x0000002f2647723e */ /* 0x010fe200000010ff */
[----:B------:R-:W-:Y:S01]  /*4150*/  FADD.FTZ R47, R47, R44 ;  /* 0x0000002c2f2f7221 */ /* 0x000fe20000010000 */
[----:B------:R-:W-:-:S03]  /*4160*/  FFMA.FTZ R20, R20, UR4, -R22 ;  /* 0x0000000414147c23 */ /* 0x000fc60008010816 */
[----:B------:R-:W-:Y:S02]  /*4170*/  FADD.FTZ R38, R38, R47 ;  /* 0x0000002f26267221 */ /* 0x000fe40000010000 */
[C---:B--2---:R-:W-:Y:S01]  /*4180*/  HMMA.16816.F32.BF16 R80, R68.reuse, R76, RZ ;  /* 0x0000004c4450723c */ /* 0x044fe200000418ff */
[----:B------:R-:W-:Y:S05]  /*4190*/  MUFU.EX2 R33, R33 ;  /* 0x0000002100217308 */ /* 0x000fea0000000800 */
[C---:B------:R-:W-:Y:S03]  /*41a0*/  HMMA.16816.F32.BF16 R76, R68.reuse, R78, RZ ;  /* 0x0000004e444c723c */ /* 0x040fe600000418ff */
[----:B------:R-:W2:Y:S03]  /*41b0*/  MUFU.EX2 R26, R26 ;  /* 0x0000001a001a7308 */ /* 0x000ea60000000800 */
[C---:B---3--:R-:W-:Y:S05]  /*41c0*/  HMMA.16816.F32.BF16 R72, R68.reuse, R4, RZ ;  /* 0x000000044448723c */ /* 0x048fea00000418ff */
[----:B------:R-:W-:Y:S01]  /*41d0*/  MUFU.EX2 R41, R41 ;  /* 0x0000002900297308 */ /* 0x000fe20000000800 */
[----:B------:R-:W-:Y:S01]  /*41e0*/  HMMA.16816.F32.BF16 R68, R68, R6, RZ ;  /* 0x000000064444723c */ /* 0x000fe200000418ff */
[----:B-1----:R-:W-:Y:S01]  /*41f0*/  F2FP.BF16.F32.PACK_AB R4, R28, R39 ;  /* 0x000000271c04723e */ /* 0x002fe200000010ff */
[----:B------:R-:W-:-:S05]  /*4200*/  FADD.FTZ R39, R39, R36 ;  /* 0x0000002427277221 */ /* 0x000fca0000010000 */
[----:B------:R-:W1:Y:S01]  /*4210*/  MUFU.EX2 R32, R32 ;  /* 0x0000002000207308 */ /* 0x000e620000000800 */
[----:B--2---:R-:W-:-:S07]  /*4220*/  F2FP.BF16.F32.PACK_AB R6, R26, R33 ;  /* 0x000000211a06723e */ /* 0x004fce00000010ff */
[----:B------:R-:W-:Y:S08]  /*4230*/  MUFU.EX2 R35, R35 ;  /* 0x0000002300237308 */ /* 0x000ff00000000800 */
[----:B------:R-:W2:Y:S01]  /*4240*/  MUFU.EX2 R30, R30 ;  /* 0x0000001e001e7308 */ /* 0x000ea20000000800 */
[----:B-1----:R-:W-:Y:S01]  /*4250*/  F2FP.BF16.F32.PACK_AB R5, R32, R41 ;  /* 0x000000292005723e */ /* 0x002fe200000010ff */
[----:B------:R-:W-:Y:S01]  /*4260*/  FADD.FTZ R41, R41, R38 ;  /* 0x0000002629297221 */ /* 0x000fe20000010000 */
[--C-:B------:R-:W-:Y:S01]  /*4270*/  FFMA.FTZ R38, R31, UR4, -R22.reuse ;  /* 0x000000041f267c23 */ /* 0x100fe20008010816 */
[--C-:B------:R-:W-:Y:S01]  /*4280*/  FFMA.FTZ R31, R29, UR4, -R22.reuse ;  /* 0x000000041d1f7c23 */ /* 0x100fe20008010816 */
[----:B------:R-:W-:Y:S01]  /*4290*/  FFMA.FTZ R29, R24, UR4, -R27 ;  /* 0x00000004181d7c23 */ /* 0x000fe2000801081b */
[----:B------:R-:W-:Y:S01]  /*42a0*/  FADD.FTZ R32, R32, R41 ;  /* 0x0000002920207221 */ /* 0x000fe20000010000 */
[----:B------:R-:W-:Y:S01]  /*42b0*/  FFMA.FTZ R24, R23, UR4, -R22 ;  /* 0x0000000417187c23 */ /* 0x000fe20008010816 */
[----:B------:R-:W-:Y:S08]  /*42c0*/  MUFU.EX2 R61, R61 ;  /* 0x0000003d003d7308 */ /* 0x000ff00000000800 */
[----:B------:R-:W1:Y:S01]  /*42d0*/  MUFU.EX2 R48, R48 ;  /* 0x0000003000307308 */ /* 0x000e620000000800 */
[----:B--2---:R-:W-:Y:S01]  /*42e0*/  F2FP.BF16.F32.PACK_AB R7, R30, R35 ;  /* 0x000000231e07723e */ /* 0x004fe200000010ff */
[----:B------:R-:W-:-:S04]  /*42f0*/  FADD.FTZ R35, R35, R32 ;  /* 0x0000002023237221 */ /* 0x000fc80000010000 */
[----:B------:R-:W-:Y:S02]  /*4300*/  FADD.FTZ R35, R30, R35 ;  /* 0x000000231e237221 */ /* 0x000fe40000010000 */
        /* <DEDUP_REMOVED lines=10> */
[----:B-1----:R-:W-:-:S02]  /*43b0*/  F2FP.BF16.F32.PACK_AB R4, R48, R61 ;  /* 0x0000003d3004723e */ /* 0x002fc400000010ff */
[----:B---3--:R-:W-:-:S05]  /*43c0*/  F2FP.BF16.F32.PACK_AB R6, R34, R55 ;  /* 0x000000372206723e */ /* 0x008fca00000010ff */
[----:B------:R-:W-:Y:S08]  /*43d0*/  MUFU.EX2 R63, R63 ;  /* 0x0000003f003f7308 */ /* 0x000ff00000000800 */
        /* <DEDUP_REMOVED lines=15> */
[----:B---3--:R-:W-:-:S02]  /*44d0*/  F2FP.BF16.F32.PACK_AB R4, R85, R88 ;  /* 0x000000585504723e */ /* 0x008fc400000010ff */
[----:B--2---:R-:W-:-:S05]  /*44e0*/  F2FP.BF16.F32.PACK_AB R6, R65, R84 ;  /* 0x000000544106723e */ /* 0x004fca00000010ff */
[----:B------:R-:W-:Y:S08]  /*44f0*/  MUFU.EX2 R90, R90 ;  /* 0x0000005a005a7308 */ /* 0x000ff00000000800 */
        /* <DEDUP_REMOVED lines=43> */
[C---:B-1----:R-:W-:Y:S01]  /*47b0*/  HMMA.16816.F32.BF16 R72, R4.reuse, R12, R72 ;  /* 0x0000000c0448723c */ /* 0x042fe20000041848 */
[----:B------:R-:W-:Y:S02]  /*47c0*/  FADD.FTZ R16, R28, R39 ;  /* 0x000000271c107221 */ /* 0x000fe40000010000 */
[----:B------:R-:W1:Y:S02]  /*47d0*/  MUFU.EX2 R52, R52 ;  /* 0x0000003400347308 */ /* 0x000e640000000800 */
[----:B------:R-:W-:Y:S01]  /*47e0*/  FADD.FTZ R33, R33, R16 ;  /* 0x0000001021217221 */ /* 0x000fe20000010000 */
[----:B------:R-:W-:Y:S01]  /*47f0*/  HMMA.16816.F32.BF16 R76, R4, R18, R76 ;  /* 0x00000012044c723c */ /* 0x000fe2000004184c */
[----:B------:R-:W-:Y:S01]  /*4800*/  FADD.FTZ R12, R46, R35 ;  /* 0x000000232e0c7221 */ /* 0x000fe20000010000 */
[----:B------:R-:W2:Y:S01]  /*4810*/  LDSM.16.MT88.4 R16, [R138+0x4800] ;  /* 0x004800008a10783b */ /* 0x000ea20000004200 */
[----:B------:R-:W-:-:S02]  /*4820*/  FADD.FTZ R26, R26, R33 ;  /* 0x000000211a1a7221 */ /* 0x000fc40000010000 */
[----:B------:R-:W-:Y:S01]  /*4830*/  FADD.FTZ R12, R67, R12 ;  /* 0x0000000c430c7221 */ /* 0x000fe20000010000 */
[----:B------:R-:W-:Y:S01]  /*4840*/  MUFU.EX2 R43, R43 ;  /* 0x0000002b002b7308 */ /* 0x000fe20000000800 */
[----:B------:R-:W-:Y:S01]  /*4850*/  FADD.FTZ R61, R61, R26 ;  /* 0x0000001a3d3d7221 */ /* 0x000fe20000010000 */
[----:B------:R-:W-:Y:S01]  /*4860*/  FFMA.FTZ R26, R25, UR4, -R22 ;  /* 0x00000004191a7c23 */ /* 0x000fe20008010816 */
[----:B------:R-:W-:Y:S01]  /*4870*/  FADD.FTZ R63, R63, R12 ;  /* 0x0000000c3f3f7221 */ /* 0x000fe20000010000 */
[----:B------:R-:W-:Y:S01]  /*4880*/  HMMA.16816.F32.BF16 R68, R4, R14, R68 ;  /* 0x0000000e0444723c */ /* 0x000fe20000041844 */
[----:B------:R-:W-:Y:S01]  /*4890*/  FADD.FTZ R48, R48, R61 ;  /* 0x0000003d30307221 */ /* 0x000fe20000010000 */
[----:B------:R-:W5:Y:S01]  /*48a0*/  LDSM.16.MT88.4 R12, [R139+0x4c00] ;  /* 0x004c00008b0c783b */ /* 0x000f620000004200 */
[----:B------:R-:W-:Y:S01]  /*48b0*/  FADD.FTZ R50, R50, R63 ;  /* 0x0000003f32327221 */ /* 0x000fe20000010000 */
[----:B------:R-:W4:Y:S01]  /*48c0*/  MUFU.EX2 R36, R37 ;  /* 0x0000002500247308 */ /* 0x000f220000000800 */
[----:B------:R-:W-:-:S02]  /*48d0*/  FADD.FTZ R25, R55, R48 ;  /* 0x0000003037197221 */ /* 0x000fc40000010000 */
[----:B------:R-:W-:Y:S01]  /*48e0*/  FADD.FTZ R87, R87, R50 ;  /* 0x0000003257577221 */ /* 0x000fe20000010000 */
[----:B---3--:R-:W-:Y:S01]  /*48f0*/  F2FP.BF16.F32.PACK_AB R4, R56, R103 ;  /* 0x000000673804723e */ /* 0x008fe200000010ff */
[----:B------:R-:W-:Y:S01]  /*4900*/  FADD.FTZ R25, R34, R25 ;  /* 0x0000001922197221 */ /* 0x000fe20000010000 */
[----:B-1----:R-:W-:Y:S01]  /*4910*/  F2FP.BF16.F32.PACK_AB R6, R52, R101 ;  /* 0x000000653406723e */ /* 0x002fe200000010ff */
[----:B------:R-:W-:Y:S01]  /*4920*/  FADD.FTZ R87, R92, R87 ;  /* 0x000000575c577221 */ /* 0x000fe20000010000 */
[----:B------:R-:W-:Y:S01]  /*4930*/  MUFU.EX2 R28, R38 ;  /* 0x00000026001c7308 */ /* 0x000fe20000000800 */
[----:B------:R-:W-:Y:S02]  /*4940*/  FADD.FTZ R88, R88, R25 ;  /* 0x0000001958587221 */ /* 0x000fe40000010000 */
[----:B------:R-:W-:Y:S02]  /*4950*/  FADD.FTZ R90, R90, R87 ;  /* 0x000000575a5a7221 */ /* 0x000fe40000010000 */
[----:B------:R-:W-:-:S02]  /*4960*/  FADD.FTZ R85, R85, R88 ;  /* 0x0000005855557221 */ /* 0x000fc40000010000 */
[----:B------:R-:W-:Y:S01]  /*4970*/  FADD.FTZ R89, R89, R90 ;  /* 0x0000005a59597221 */ /* 0x000fe20000010000 */
[----:B------:R-:W1:Y:S01]  /*4980*/  MUFU.EX2 R27, R31 ;  /* 0x0000001f001b7308 */ /* 0x000e620000000800 */
[----:B------:R-:W-:Y:S01]  /*4990*/  FADD.FTZ R84, R84, R85 ;  /* 0x0000005554547221 */ /* 0x000fe20000010000 */
[----:B----4-:R-:W-:Y:S01]  /*49a0*/  F2FP.BF16.F32.PACK_AB R5, R36, R43 ;  /* 0x0000002b2405723e */ /* 0x010fe200000010ff */
[----:B------:R-:W-:Y:S02]  /*49b0*/  FADD.FTZ R94, R94, R89 ;  /* 0x000000595e5e7221 */ /* 0x000fe40000010000 */
[----:B------:R-:W-:Y:S02]  /*49c0*/  FADD.FTZ R65, R65, R84 ;  /* 0x0000005441417221 */ /* 0x000fe40000010000 */
[----:B------:R-:W-:Y:S01]  /*49d0*/  FADD.FTZ R97, R97, R94 ;  /* 0x0000005e61617221 */ /* 0x000fe20000010000 */
[----:B------:R-:W-:Y:S01]  /*49e0*/  MUFU.EX2 R54, R54 ;  /* 0x0000003600367308 */ /* 0x000fe20000000800 */
[----:B------:R-:W-:-:S02]  /*49f0*/  FADD.FTZ R98, R98, R65 ;  /* 0x0000004162627221 */ /* 0x000fc40000010000 */
[----:B------:R-:W-:Y:S02]  /*4a00*/  FADD.FTZ R100, R100, R97 ;  /* 0x0000006164647221 */ /* 0x000fe40000010000 */
[----:B------:R-:W-:Y:S02]  /*4a10*/  FADD.FTZ R95, R95, R98 ;  /* 0x000000625f5f7221 */ /* 0x000fe40000010000 */
[----:B------:R-:W-:Y:S01]  /*4a20*/  FADD.FTZ R91, R91, R100 ;  /* 0x000000645b5b7221 */ /* 0x000fe20000010000 */
[----:B------:R-:W3:Y:S01]  /*4a30*/  MUFU.EX2 R99, R99 ;  /* 0x0000006300637308 */ /* 0x000ee20000000800 */
[----:B------:R-:W-:Y:S01]  /*4a40*/  FADD.FTZ R96, R96, R95 ;  /* 0x0000005f60607221 */ /* 0x000fe20000010000 */
[----:B-1----:R-:W-:Y:S01]  /*4a50*/  F2FP.BF16.F32.PACK_AB R7, R27, R28 ;  /* 0x0000001c1b07723e */ /* 0x002fe200000010ff */
[----:B------:R-:W-:Y:S02]  /*4a60*/  FADD.FTZ R58, R58, R91 ;  /* 0x0000005b3a3a7221 */ /* 0x000fe40000010000 */
[----:B------:R-:W-:-:S02]  /*4a70*/  FADD.FTZ R96, R93, R96 ;  /* 0x000000605d607221 */ /* 0x000fc40000010000 */
[----:B------:R-:W-:Y:S01]  /*4a80*/  FADD.FTZ R53, R53, R58 ;  /* 0x0000003a35357221 */ /* 0x000fe20000010000 */
[----:B------:R-:W-:Y:S01]  /*4a90*/  MUFU.EX2 R23, R26 ;  /* 0x0000001a00177308 */ /* 0x000fe20000000800 */
[----:B------:R-:W-:Y:S01]  /*4aa0*/  HMMA.16816.F32.BF16 R80, R4, R8, R80 ;  /* 0x000000080450723c */ /* 0x000fe20000041850 */
[----:B------:R-:W-:Y:S01]  /*4ab0*/  FADD.FTZ R107, R107, R96 ;  /* 0x000000606b6b7221 */ /* 0x000fe20000010000 */
[----:B------:R-:W-:-:S03]  /*4ac0*/  FADD.FTZ R62, R62, R53 ;  /* 0x000000353e3e7221 */ /* 0x000fc60000010000 */
[----:B------:R-:W-:Y:S01]  /*4ad0*/  FADD.FTZ R64, R64, R107 ;  /* 0x0000006b40407221 */ /* 0x000fe20000010000 */
[C---:B------:R-:W-:Y:S01]  /*4ae0*/  HMMA.16816.F32.BF16 R76, R4.reuse, R10, R76 ;  /* 0x0000000a044c723c */ /* 0x040fe2000004184c */
[----:B------:R-:W1:Y:S01]  /*4af0*/  LDSM.16.MT88.4 R8, [R138+0x4c00] ;  /* 0x004c00008a08783b */ /* 0x000e620000004200 */
[----:B------:R-:W-:Y:S01]  /*4b00*/  FADD.FTZ R62, R49, R62 ;  /* 0x0000003e313e7221 */ /* 0x000fe20000010000 */
[----:B------:R-:W-:Y:S01]  /*4b10*/  FADD.FTZ R105, R105, R64 ;  /* 0x0000004069697221 */ /* 0x000fe20000010000 */
[----:B------:R-:W4:Y:S02]  /*4b20*/  MUFU.EX2 R24, R24 ;  /* 0x0000001800187308 */ /* 0x000f240000000800 */
[----:B------:R-:W-:Y:S01]  /*4b30*/  FADD.FTZ R43, R43, R62 ;  /* 0x0000003e2b2b7221 */ /* 0x000fe20000010000 */
[----:B------:R-:W-:Y:S01]  /*4b40*/  FADD.FTZ R60, R60, R105 ;  /* 0x000000693c3c7221 */ /* 0x000fe20000010000 */
[C---:B--2---:R-:W-:Y:S02]  /*4b50*/  HMMA.16816.F32.BF16 R72, R4.reuse, R16, R72 ;  /* 0x000000100448723c */ /* 0x044fe40000041848 */
[----:B------:R-:W-:Y:S01]  /*4b60*/  FADD.FTZ R43, R36, R43 ;  /* 0x0000002b242b7221 */ /* 0x000fe20000010000 */
[----:B------:R-:W-:Y:S01]  /*4b70*/  FADD.FTZ R103, R103, R60 ;  /* 0x0000003c67677221 */ /* 0x000fe20000010000 */
[----:B------:R-:W-:Y:S02]  /*4b80*/  MUFU.EX2 R40, R40 ;  /* 0x0000002800287308 */ /* 0x000fe40000000800 */
[----:B------:R-:W-:Y:S01]  /*4b90*/  HMMA.16816.F32.BF16 R68, R4, R18, R68 ;  /* 0x000000120444723c */ /* 0x000fe20000041844 */
[----:B------:R-:W-:Y:S01]  /*4ba0*/  FADD.FTZ R56, R56, R103 ;  /* 0x0000006738387221 */ /* 0x000fe20000010000 */
[----:B------:R-:W-:-:S03]  /*4bb0*/  FADD.FTZ R28, R28, R43 ;  /* 0x0000002b1c1c7221 */ /* 0x000fc60000010000 */
[----:B------:R-:W-:Y:S01]  /*4bc0*/  FADD.FTZ R101, R101, R56 ;  /* 0x0000003865657221 */ /* 0x000fe20000010000 */
[----:B------:R-:W2:Y:S01]  /*4bd0*/  MUFU.EX2 R29, R29 ;  /* 0x0000001d001d7308 */ /* 0x000ea20000000800 */
[----:B------:R-:W-:Y:S01]  /*4be0*/  FADD.FTZ R28, R27, R28 ;  /* 0x0000001c1b1c7221 */ /* 0x000fe20000010000 */
[----:B---3--:R-:W-:Y:S01]  /*4bf0*/  F2FP.BF16.F32.PACK_AB R4, R99, R54 ;  /* 0x000000366304723e */ /* 0x008fe200000010ff */
[----:B------:R-:W-:Y:S01]  /*4c00*/  FADD.FTZ R101, R52, R101 ;  /* 0x0000006534657221 */ /* 0x000fe20000010000 */
[----:B----4-:R-:W-:Y:S01]  /*4c10*/  F2FP.BF16.F32.PACK_AB R5, R24, R23 ;  /* 0x000000171805723e */ /* 0x010fe200000010ff */
[----:B------:R-:W-:Y:S02]  /*4c20*/  FADD.FTZ R23, R23, R28 ;  /* 0x0000001c17177221 */ /* 0x000fe40000010000 */
[----:B------:R-:W-:Y:S01]  /*4c30*/  FADD.FTZ R54, R54, R101 ;  /* 0x0000006536367221 */ /* 0x000fe20000010000 */
[----:B------:R-:W-:Y:S01]  /*4c40*/  MUFU.EX2 R21, R21 ;  /* 0x0000001500157308 */ /* 0x000fe20000000800 */
[----:B------:R-:W-:-:S02]  /*4c50*/  FADD.FTZ R24, R24, R23 ;  /* 0x0000001718187221 */ /* 0x000fc40000010000 */
[----:B------:R-:W-:-:S05]  /*4c60*/  FADD.FTZ R99, R99, R54 ;  /* 0x0000003663637221 */ /* 0x000fca0000010000 */
[----:B------:R-:W3:Y:S01]  /*4c70*/  MUFU.EX2 R20, R20 ;  /* 0x0000001400147308 */ /* 0x000ee20000000800 */
[----:B--2---:R-:W-:Y:S01]  /*4c80*/  F2FP.BF16.F32.PACK_AB R6, R29, R40 ;  /* 0x000000281d06723e */ /* 0x004fe200000010ff */
[----:B------:R-:W-:-:S04]  /*4c90*/  FADD.FTZ R40, R40, R99 ;  /* 0x0000006328287221 */ /* 0x000fc80000010000 */
[----:B------:R-:W-:Y:S01]  /*4ca0*/  FADD.FTZ R158, R29, R40 ;  /* 0x000000281d9e7221 */ /* 0x000fe20000010000 */
[----:B---3--:R-:W-:Y:S01]  /*4cb0*/  F2FP.BF16.F32.PACK_AB R7, R20, R21 ;  /* 0x000000151407723e */ /* 0x008fe200000010ff */
[----:B------:R-:W-:-:S04]  /*4cc0*/  FADD.FTZ R21, R21, R24 ;  /* 0x0000001815157221 */ /* 0x000fc80000010000 */
[----:B------:R-:W-:Y:S02]  /*4cd0*/  FADD.FTZ R159, R20, R21 ;  /* 0x00000015149f7221 */ /* 0x000fe40000010000 */
[C---:B-----5:R-:W-:Y:S06]  /*4ce0*/  HMMA.16816.F32.BF16 R80, R4.reuse, R12, R80 ;  /* 0x0000000c0450723c */ /* 0x060fec0000041850 */
        /* <DEDUP_REMOVED lines=15> */
.L_x_4230:
[----:B------:R-:W-:Y:S04]  /*4de0*/  DEPBAR.LE SB0, 0x0 ;  /* 0x000080000000791a */ /* 0x000fe80000000000 */
[----:B------:R-:W-:Y:S01]  /*4df0*/  BAR.SYNC.DEFER_BLOCKING 0x0 ;  /* 0x0000000000007b1d */ /* 0x000fe20000010000 */
[----:B------:R-:W-:Y:S02]  /*4e00*/  MOV R10, R156 ;  /* 0x0000009c000a7202 */ /* 0x000fe40000000f00 */
[----:B------:R-:W-:Y:S03]  /*4e10*/  MOV R0, R154 ;  /* 0x0000009a00007202 */ /* 0x000fe60000000f00 */
        /* <DEDUP_REMOVED lines=62> */
.L_x_4227:
        /* <DEDUP_REMOVED lines=13> */
[----:B------:R-:W-:Y:S01]  /*52d0*/  ISETP.GE.AND P0, PT, R157, 0x1, PT ;  /* 0x000000019d00780c */ /* 0x000fe20003f06270 */
[----:B------:R-:W-:Y:S08]  /*52e0*/  LDGSTS.E.BYPASS.LTC128B.128 [R149+0x4000], desc[UR16][R162.64] ;  /* 0x04000000a2957fae */ /* 0x000ff0000b901d50 */
[----:B------:R1:W-:Y:S08]  /*52f0*/  LDGSTS.E.BYPASS.LTC128B.128 [R149+0x4800], desc[UR16][R160.64] ;  /* 0x04800000a0957fae */ /* 0x0003f0000b901d50 */
[----:B------:R-:W-:Y:S08]  /*5300*/  LDSM.16.M88.4 R88, [R143] ;  /* 0x000000008f58783b */ /* 0x000ff00000000200 */
[----:B------:R-:W0:Y:S08]  /*5310*/  LDGDEPBAR ;  /* 0x00000000000079af */ /* 0x000e300000000000 */
[----:B------:R-:W2:Y:S08]  /*5320*/  LDSM.16.M88.4 R92, [R142] ;  /* 0x000000008e5c783b */ /* 0x000eb00000000200 */
[----:B------:R-:W3:Y:S08]  /*5330*/  LDSM.16.M88.4 R96, [R142+0x400] ;  /* 0x000400008e60783b */ /* 0x000ef00000000200 */
[----:B------:R-:W4:Y:S08]  /*5340*/  LDSM.16.M88.4 R100, [R142+0x800] ;  /* 0x000800008e64783b */ /* 0x000f300000000200 */
[----:B------:R-:W5:Y:S08]  /*5350*/  LDSM.16.M88.4 R104, [R142+0xc00] ;  /* 0x000c00008e68783b */ /* 0x000f700000000200 */
[----:B------:R-:W1:Y:S08]  /*5360*/  LDSM.16.M88.4 R108, [R142+0x1000] ;  /* 0x001000008e6c783b */ /* 0x000e700000000200 */
[----:B------:R-:W1:Y:S08]  /*5370*/  LDSM.16.M88.4 R112, [R142+0x1400] ;  /* 0x001400008e70783b */ /* 0x000e700000000200 */
[----:B------:R-:W1:Y:S08]  /*5380*/  LDSM.16.M88.4 R116, [R142+0x1800] ;  /* 0x001800008e74783b */ /* 0x000e700000000200 */
[----:B------:R-:W1:Y:S08]  /*5390*/  LDSM.16.M88.4 R120, [R142+0x1c00] ;  /* 0x001c00008e78783b */ /* 0x000e700000000200 */
[----:B------:R-:W-:Y:S08]  /*53a0*/  LDSM.16.M88.4 R124, [R141] ;  /* 0x000000008d7c783b */ /* 0x000ff00000000200 */
[----:B------:R-:W1:Y:S01]  /*53b0*/  LDSM.16.M88.4 R128, [R140] ;  /* 0x000000008c80783b */ /* 0x000e620000000200 */
        /* <DEDUP_REMOVED lines=27> */
[----:B------:R-:W-:Y:S01]  /*5570*/  FMUL.FTZ R161, R9, UR8 ;  /* 0x0000000809a17c20 */ /* 0x000fe20008410000 */
[C---:B-1----:R-:W-:Y:S06]  /*5580*/  HMMA.16816.F32.BF16 R12, R124.reuse, R88, R12 ;  /* 0x000000587c0c723c */ /* 0x042fec000004180c */
[----:B------:R1:W4:Y:S01]  /*5590*/  MUFU.TANH R97, R0 ;  /* 0x0000000000617308 */ /* 0x0003220000002400 */
[C---:B------:R-:W-:Y:S01]  /*55a0*/  HMMA.16816.F32.BF16 R16, R124.reuse, R90, R16 ;  /* 0x0000005a7c10723c */ /* 0x040fe20000041810 */
[----:B------:R-:W5:Y:S08]  /*55b0*/  LDSM.16.M88.4 R88, [R135] ;  /* 0x000000008758783b */ /* 0x000f700000000200 */
[----:B------:R3:W3:Y:S02]  /*55c0*/  MUFU.TANH R101, R2 ;  /* 0x0000000200657308 */ /* 0x0006e40000002400 */
[----:B--2---:R-:W-:Y:S01]  /*55d0*/  FMUL.FTZ R160, R10, UR8 ;  /* 0x000000080aa07c20 */ /* 0x004fe20008410000 */
[C---:B------:R-:W-:Y:S07]  /*55e0*/  HMMA.16816.F32.BF16 R20, R124.reuse, R92, R20 ;  /* 0x0000005c7c14723c */ /* 0x040fee0000041814 */
[----:B------:R2:W2:Y:S01]  /*55f0*/  MUFU.TANH R103, R160 ;  /* 0x000000a000677308 */ /* 0x0004a20000002400 */
[C---:B------:R-:W-:Y:S01]  /*5600*/  HMMA.16816.F32.BF16 R24, R124.reuse, R94, R24 ;  /* 0x0000005e7c18723c */ /* 0x040fe20000041818 */
[----:B------:R-:W4:Y:S02]  /*5610*/  LDSM.16.M88.4 R92, [R134] ;  /* 0x00000000865c783b */ /* 0x000f240000000200 */
        /* <DEDUP_REMOVED lines=14> */
[----:B------:R-:W3:Y:S05]  /*5700*/  LDSM.16.M88.4 R88, [R133] ;  /* 0x000000008558783b */ /* 0x000eea0000000200 */
[----:B------:R5:W3:Y:S01]  /*5710*/  MUFU.TANH R10, R2 ;  /* 0x00000002000a7308 */ /* 0x000ae20000002400 */
[----:B--2---:R-:W-:Y:S01]  /*5720*/  FMUL.FTZ R161, R17, UR8 ;  /* 0x0000000811a17c20 */ /* 0x004fe20008410000 */
[C---:B----4-:R-:W-:Y:S08]  /*5730*/  HMMA.16816.F32.BF16 R36, R124.reuse, R92, R36 ;  /* 0x0000005c7c24723c */ /* 0x050ff00000041824 */
[----:B------:R2:W4:Y:S01]  /*5740*/  MUFU.TANH R18, R0 ;  /* 0x0000000000127308 */ /* 0x0005220000002400 */
[C---:B------:R-:W-:Y:S01]  /*5750*/  HMMA.16816.F32.BF16 R40, R124.reuse, R94, R40 ;  /* 0x0000005e7c28723c */ /* 0x040fe20000041828 */
[----:B------:R-:W4:Y:S02]  /*5760*/  LDSM.16.M88.4 R92, [R132] ;  /* 0x00000000845c783b */ /* 0x000f240000000200 */
        /* <DEDUP_REMOVED lines=11> */
[----:B------:R-:W5:Y:S01]  /*5820*/  LDSM.16.M88.4 R88, [R86] ;  /* 0x000000005658783b */ /* 0x000f620000000200 */
        /* <DEDUP_REMOVED lines=14> */
[C---:B-----5:R-:W-:Y:S08]  /*5910*/  HMMA.16816.F32.BF16 R60, R124.reuse, R88, R60 ;  /* 0x000000587c3c723c */ /* 0x060ff0000004183c */
[----:B------:R1:W1:Y:S03]  /*5920*/  MUFU.TANH R105, R162 ;  /* 0x000000a200697308 */ /* 0x0002660000002400 */
[----:B---3--:R-:W-:Y:S01]  /*5930*/  FMUL.FTZ R163, R30, UR8 ;  /* 0x000000081ea37c20 */ /* 0x008fe20008410000 */
[----:B------:R-:W-:Y:S06]  /*5940*/  HMMA.16816.F32.BF16 R64, R124, R90, R64 ;  /* 0x0000005a7c40723c */ /* 0x000fec0000041840 */
[----:B------:R3:W3:Y:S01]  /*5950*/  MUFU.TANH R130, R161 ;  /* 0x000000a100827308 */ /* 0x0006e20000002400 */
[----:B--2---:R-:W-:Y:S09]  /*5960*/  FMUL.FTZ R164, R29, UR8 ;  /* 0x000000081da47c20 */ /* 0x004ff20008410000 */
[----:B------:R2:W2:Y:S01]  /*5970*/  MUFU.TANH R123, R160 ;  /* 0x000000a0007b7308 */ /* 0x0004a20000002400 */
[----:B-1----:R-:W-:Y:S09]  /*5980*/  FMUL.FTZ R162, R32, UR8 ;  /* 0x0000000820a27c20 */ /* 0x002ff20008410000 */
        /* <DEDUP_REMOVED lines=68> */
[----:B---3--:R-:W-:Y:S09]  /*5dd0*/  FMUL.FTZ R0, R66, UR8 ;  /* 0x0000000842007c20 */ /* 0x008ff20008410000 */
[----:B------:R3:W1:Y:S10]  /*5de0*/  MUFU.TANH R110, R2 ;  /* 0x00000002006e7308 */ /* 0x0006740000002400 */
[----:B------:R-:W1:Y:S10]  /*5df0*/  MUFU.TANH R164, R164 ;  /* 0x000000a400a47308 */ /* 0x000e740000002400 */
[----:B------:R-:W1:Y:S10]  /*5e00*/  MUFU.TANH R163, R163 ;  /* 0x000000a300a37308 */ /* 0x000e740000002400 */
[----:B------:R-:W1:Y:S10]  /*5e10*/  MUFU.TANH R161, R161 ;  /* 0x000000a100a17308 */ /* 0x000e740000002400 */
[----:B------:R-:W1:Y:S10]  /*5e20*/  MUFU.TANH R162, R162 ;  /* 0x000000a200a27308 */ /* 0x000e740000002400 */
[----:B------:R-:W1:Y:S10]  /*5e30*/  MUFU.TANH R160, R160 ;  /* 0x000000a000a07308 */ /* 0x000e740000002400 */
[----:B------:R3:W1:Y:S10]  /*5e40*/  MUFU.TANH R84, R0 ;  /* 0x0000000000547308 */ /* 0x0006740000002400 */
[----:B------:R-:W1:Y:S01]  /*5e50*/  MUFU.TANH R3, R3 ;  /* 0x0000000300037308 */ /* 0x000e620000002400 */
[----:B--2-4-:R-:W-:Y:S05]  /*5e60*/  @!P0 BRA `(.L_x_4228) ;  /* 0x0000000400488947 */ /* 0x014fea0003800000 */
[----:B------:R-:W-:Y:S04]  /*5e70*/  ULEA UR6, -UR7, URZ, 0x7 ;  /* 0x0000003f07067291 */ /* 0x000fe8000f8e393f */
[----:B------:R-:W-:Y:S02]  /*5e80*/  USHF.R.S32.HI UR5, URZ, 0x1f, UR6 ;  /* 0x0000001f3f057899 */ /* 0x000fe40008011406 */
[----:B------:R-:W-:Y:S04]  /*5e90*/  MOV R14, UR6 ;  /* 0x00000006000e7c02 */ /* 0x000fe80008000f00 */
[----:B------:R-:W-:Y:S01]  /*5ea0*/  MOV R7, UR5 ;  /* 0x0000000500077c02 */ /* 0x000fe20008000f00 */
[----:B------:R-:W-:Y:S06]  /*5eb0*/  @P6 BRA `(.L_x_4229) ;  /* 0x0000000000f46947 */ /* 0x000fec0003800000 */
[----:B---3--:R-:W2:Y:S01]  /*5ec0*/  LDC R0, c[0x0][0x380] ;  /* 0x0000e000ff007b82 */ /* 0x008ea20000000800 */
        /* <DEDUP_REMOVED lines=56> */
[CC--:B----4-:R-:W-:Y:S04]  /*6250*/  IMAD.WIDE.U32 R14, R6.reuse, R4.reuse, R14 ;  /* 0x00000004060e7225 */ /* 0x0d0fe800078e000e */
[----:B------:R-:W-:Y:S04]  /*6260*/  IMAD R7, R7, R4, RZ ;  /* 0x0000000407077224 */ /* 0x000fe800078e02ff */
[----:B------:R-:W-:Y:S05]  /*6270*/  IMAD R7, R6, R5, R7 ;  /* 0x0000000506077224 */ /* 0x000fea00078e0207 */
[----:B------:R-:W-:Y:S07]  /*6280*/  IADD3 R7, R15, R7, RZ ;  /* 0x000000070f077210 */ /* 0x000fee0007ffe0ff */
.L_x_4229:
        /* <DEDUP_REMOVED lines=16> */
.L_x_4228:
[----:B--2---:R-:W-:Y:S01]  /*6390*/  FMNMX.FTZ R12, R98, R87, !PT ;  /* 0x00000057620c7209 */ /* 0x004fe20007810000 */
[----:B------:R-:W-:Y:S03]  /*63a0*/  LDSM.16.MT88.4 R28, [R138+0x3000] ;  /* 0x003000008a1c783b */ /* 0x000fe60000004200 */
        /* <DEDUP_REMOVED lines=61> */
[----:B---3--:R-:W-:Y:S03]  /*6780*/  FMNMX.FTZ R2, R84, R5, !PT ;  /* 0x0000000554027209 */ /* 0x008fe60007810000 */
        /* <DEDUP_REMOVED lines=9> */
[----:B------:R-:W-:Y:S02]  /*6820*/  FMUL.FTZ R22, R0, UR4 ;  /* 0x0000000400167c20 */ /* 0x000fe40008410000 */
[----:B------:R-:W1:Y:S01]  /*6830*/  LDSM.16.MT88.4 R12, [R139+0x3000] ;  /* 0x003000008b0c783b */ /* 0x000e620000004200 */
[C---:B------:R-:W-:Y:S01]  /*6840*/  FSETP.NEU.FTZ.AND P0, PT, R2.reuse, -INF , PT ;  /* 0xff8000000200780b */ /* 0x040fe20003f1d000 */
[C---:B------:R-:W-:Y:S01]  /*6850*/  FMUL.FTZ R23, R2.reuse, UR4 ;  /* 0x0000000402177c20 */ /* 0x040fe20008410000 */
[----:B------:R-:W-:Y:S01]  /*6860*/  FADD.FTZ R4, -R2, R87 ;  /* 0x0000005702047221 */ /* 0x000fe20000010100 */
[----:B------:R-:W-:Y:S03]  /*6870*/  MOV R87, R2 ;  /* 0x0000000200577202 */ /* 0x000fe60000000f00 */
[----:B------:R-:W-:Y:S01]  /*6880*/  FSEL R23, R23, RZ, P0 ;  /* 0x000000ff17177208 */ /* 0x000fe20000000000 */
[----:B------:R-:W-:Y:S01]  /*6890*/  FMUL.FTZ R21, R4, UR4 ;  /* 0x0000000404157c20 */ /* 0x000fe20008410000 */
[C---:B------:R-:W-:Y:S01]  /*68a0*/  FSETP.NEU.FTZ.AND P0, PT, R0.reuse, -INF , PT ;  /* 0xff8000000000780b */ /* 0x040fe20003f1d000 */
[----:B------:R-:W-:Y:S01]  /*68b0*/  FADD.FTZ R4, -R0, R85 ;  /* 0x0000005500047221 */ /* 0x000fe20000010100 */
[----:B------:R-:W-:Y:S01]  /*68c0*/  MOV R85, R0 ;  /* 0x0000000000557202 */ /* 0x000fe20000000f00 */
[--C-:B------:R-:W-:Y:S01]  /*68d0*/  FFMA.FTZ R61, R34, UR4, -R23.reuse ;  /* 0x00000004223d7c23 */ /* 0x100fe20008010817 */
[--C-:B------:R-:W-:Y:S01]  /*68e0*/  FFMA.FTZ R52, R38, UR4, -R23.reuse ;  /* 0x0000000426347c23 */ /* 0x100fe20008010817 */
[----:B------:R-:W2:Y:S01]  /*68f0*/  MUFU.EX2 R21, R21 ;  /* 0x0000001500157308 */ /* 0x000ea20000000800 */
[----:B------:R-:W-:Y:S01]  /*6900*/  FSEL R22, R22, RZ, P0 ;  /* 0x000000ff16167208 */ /* 0x000fe20000000000 */
[--C-:B------:R-:W-:Y:S01]  /*6910*/  FFMA.FTZ R44, R118, UR4, -R23.reuse ;  /* 0x00000004762c7c23 */ /* 0x100fe20008010817 */
[----:B------:R-:W-:Y:S01]  /*6920*/  FMUL.FTZ R20, R4, UR4 ;  /* 0x0000000404147c20 */ /* 0x000fe20008410000 */
        /* <DEDUP_REMOVED lines=13> */
[C---:B--2---:R-:W-:Y:S01]  /*6a00*/  FMUL.FTZ R16, R21.reuse, R68 ;  /* 0x0000004415107220 */ /* 0x044fe20000410000 */
[C---:B------:R-:W-:Y:S01]  /*6a10*/  FMUL.FTZ R4, R21.reuse, R80 ;  /* 0x0000005015047220 */ /* 0x040fe20000410000 */
[----:B------:R-:W-:Y:S01]  /*6a20*/  FMUL.FTZ R5, R21, R81 ;  /* 0x0000005115057220 */ /* 0x000fe20000410000 */
[--C-:B------:R-:W-:Y:S01]  /*6a30*/  FFMA.FTZ R81, R46, UR4, -R23.reuse ;  /* 0x000000042e517c23 */ /* 0x100fe20008010817 */
[--C-:B------:R-:W-:Y:S01]  /*6a40*/  FFMA.FTZ R57, R17, UR4, -R22.reuse ;  /* 0x0000000411397c23 */ /* 0x100fe20008010816 */
[----:B------:R-:W-:Y:S01]  /*6a50*/  FMUL.FTZ R17, R21, R69 ;  /* 0x0000004515117220 */ /* 0x000fe20000410000 */
        /* <DEDUP_REMOVED lines=10> */
[C---:B---3--:R-:W-:Y:S01]  /*6b00*/  FMUL.FTZ R6, R20.reuse, R82 ;  /* 0x0000005214067220 */ /* 0x048fe20000410000 */
[C---:B------:R-:W-:Y:S01]  /*6b10*/  FMUL.FTZ R7, R20.reuse, R83 ;  /* 0x0000005314077220 */ /* 0x040fe20000410000 */
[C---:B------:R-:W-:Y:S01]  /*6b20*/  FMUL.FTZ R10, R20.reuse, R78 ;  /* 0x0000004e140a7220 */ /* 0x040fe20000410000 */
[--C-:B------:R-:W-:Y:S01]  /*6b30*/  FFMA.FTZ R78, R33, UR4, -R22.reuse ;  /* 0x00000004214e7c23 */ /* 0x100fe20008010816 */
[C---:B------:R-:W-:Y:S01]  /*6b40*/  FMUL.FTZ R11, R20.reuse, R79 ;  /* 0x0000004f140b7220 */ /* 0x040fe20000410000 */
[----:B------:R-:W-:Y:S01]  /*6b50*/  LDSM.16.MT88.4 R32, [R138+0x3800] ;  /* 0x003800008a20783b */ /* 0x000fe20000004200 */
[----:B------:R-:W-:Y:S03]  /*6b60*/  FMUL.FTZ R19, R20, R71 ;  /* 0x0000004714137220 */ /* 0x000fe60000410000 */
[----:B------:R-:W3:Y:S01]  /*6b70*/  MUFU.EX2 R48, R48 ;  /* 0x0000003000307308 */ /* 0x000ee20000000800 */
[--C-:B------:R-:W-:Y:S01]  /*6b80*/  FFMA.FTZ R79, R111, UR4, -R22.reuse ;  /* 0x000000046f4f7c23 */ /* 0x100fe20008010816 */
[--C-:B------:R-:W-:Y:S01]  /*6b90*/  FFMA.FTZ R71, R100, UR4, -R22.reuse ;  /* 0x0000000464477c23 */ /* 0x100fe20008010816 */
[--C-:B------:R-:W-:Y:S01]  /*6ba0*/  FFMA.FTZ R67, R18, UR4, -R22.reuse ;  /* 0x0000000412437c23 */ /* 0x100fe20008010816 */
[--C-:B------:R-:W-:Y:S01]  /*6bb0*/  FFMA.FTZ R18, R8, UR4, -R23.reuse ;  /* 0x0000000408127c23 */ /* 0x100fe20008010817 */
[----:B------:R-:W-:Y:S01]  /*6bc0*/  FMUL.FTZ R8, R21, R76 ;  /* 0x0000004c15087220 */ /* 0x000fe20000410000 */
[--C-:B------:R-:W-:Y:S01]  /*6bd0*/  FFMA.FTZ R76, R105, UR4, -R22.reuse ;  /* 0x00000004694c7c23 */ /* 0x100fe20008010816 */
[----:B------:R-:W-:Y:S03]  /*6be0*/  FFMA.FTZ R64, R9, UR4, -R23 ;  /* 0x0000000409407c23 */ /* 0x000fe60008010817 */
[----:B------:R-:W4:Y:S01]  /*6bf0*/  MUFU.EX2 R94, R94 ;  /* 0x0000005e005e7308 */ /* 0x000f220000000800 */
[----:B--2---:R-:W-:Y:S01]  /*6c00*/  F2FP.BF16.F32.PACK_AB R25, R36, R125 ;  /* 0x0000007d2419723e */ /* 0x004fe200000010ff */
[----:B------:R-:W-:Y:S01]  /*6c10*/  FFMA.FTZ R125, R20, R159, R125 ;  /* 0x0000009f147d7223 */ /* 0x000fe2000001007d */
[----:B------:R-:W-:Y:S01]  /*6c20*/  FMUL.FTZ R9, R21, R77 ;  /* 0x0000004d15097220 */ /* 0x000fe20000410000 */
[----:B------:R-:W-:Y:S01]  /*6c30*/  FFMA.FTZ R77, R130, UR4, -R23 ;  /* 0x00000004824d7c23 */ /* 0x000fe20008010817 */
[--C-:B------:R-:W-:Y:S01]  /*6c40*/  FFMA.FTZ R91, R117, UR4, -R22.reuse ;  /* 0x00000004755b7c23 */ /* 0x100fe20008010816 */
[----:B------:R-:W-:Y:S01]  /*6c50*/  FADD.FTZ R46, R36, R125 ;  /* 0x0000007d242e7221 */ /* 0x000fe20000010000 */
[--C-:B------:R-:W-:Y:S03]  /*6c60*/  FFMA.FTZ R90, R131, UR4, -R22.reuse ;  /* 0x00000004835a7c23 */ /* 0x100fe60008010816 */
[----:B------:R-:W-:Y:S01]  /*6c70*/  MUFU.EX2 R97, R97 ;  /* 0x0000006100617308 */ /* 0x000fe20000000800 */
[----:B------:R-:W-:Y:S01]  /*6c80*/  FFMA.FTZ R83, R115, UR4, -R22 ;  /* 0x0000000473537c23 */ /* 0x000fe20008010816 */
[----:B---3--:R-:W-:Y:S01]  /*6c90*/  FFMA.FTZ R101, R21, R158, R48 ;  /* 0x0000009e15657223 */ /* 0x008fe20000010030 */
[--C-:B------:R-:W-:Y:S01]  /*6ca0*/  FFMA.FTZ R55, R108, UR4, -R23.reuse ;  /* 0x000000046c377c23 */ /* 0x100fe20008010817 */
[--C-:B------:R-:W-:Y:S01]  /*6cb0*/  FFMA.FTZ R62, R112, UR4, -R23.reuse ;  /* 0x00000004703e7c23 */ /* 0x100fe20008010817 */
[--C-:B------:R-:W-:Y:S01]  /*6cc0*/  FFMA.FTZ R82, R113, UR4, -R22.reuse ;  /* 0x0000000471527c23 */ /* 0x100fe20008010816 */
[--C-:B------:R-:W-:Y:S01]  /*6cd0*/  FFMA.FTZ R68, R123, UR4, -R23.reuse ;  /* 0x000000047b447c23 */ /* 0x100fe20008010817 */
[----:B------:R-:W-:Y:S03]  /*6ce0*/  FFMA.FTZ R69, R104, UR4, -R23 ;  /* 0x0000000468457c23 */ /* 0x000fe60008010817 */
[----:B------:R-:W2:Y:S01]  /*6cf0*/  MUFU.EX2 R92, R92 ;  /* 0x0000005c005c7308 */ /* 0x000ea20000000800 */
[C---:B----4-:R-:W-:Y:S01]  /*6d00*/  F2FP.BF16.F32.PACK_AB R24, R94.reuse, R48 ;  /* 0x000000305e18723e */ /* 0x050fe200000010ff */
[----:B------:R-:W-:Y:S01]  /*6d10*/  FADD.FTZ R94, R94, R101 ;  /* 0x000000655e5e7221 */ /* 0x000fe20000010000 */
[--C-:B------:R-:W-:Y:S01]  /*6d20*/  FFMA.FTZ R48, R128, UR4, -R23.reuse ;  /* 0x0000000480307c23 */ /* 0x100fe20008010817 */
[--C-:B------:R-:W-:Y:S01]  /*6d30*/  FFMA.FTZ R60, R96, UR4, -R23.reuse ;  /* 0x00000004603c7c23 */ /* 0x100fe20008010817 */
[--C-:B------:R-:W-:Y:S01]  /*6d40*/  FFMA.FTZ R54, R116, UR4, -R22.reuse ;  /* 0x0000000474367c23 */ /* 0x100fe20008010816 */
[--C-:B------:R-:W-:Y:S01]  /*6d50*/  FFMA.FTZ R119, R119, UR4, -R23.reuse ;  /* 0x0000000477777c23 */ /* 0x100fe20008010817 */
[----:B------:R-:W-:Y:S03]  /*6d60*/  ISETP.GT.AND P0, PT, R157, RZ, PT ;  /* 0x000000ff9d00720c */ /* 0x000fe60003f04270 */
[----:B------:R-:W-:Y:S01]  /*6d70*/  MUFU.EX2 R95, R95 ;  /* 0x0000005f005f7308 */ /* 0x000fe20000000800 */
[--C-:B------:R-:W-:Y:S01]  /*6d80*/  FFMA.FTZ R109, R109, UR4, -R22.reuse ;  /* 0x000000046d6d7c23 */ /* 0x100fe20008010816 */
[--C-:B------:R-:W-:Y:S01]  /*6d90*/  FFMA.FTZ R99, R99, UR4, -R22.reuse ;  /* 0x0000000463637c23 */ /* 0x100fe20008010816 */
[--C-:B------:R-:W-:Y:S01]  /*6da0*/  FFMA.FTZ R110, R110, UR4, -R23.reuse ;  /* 0x000000046e6e7c23 */ /* 0x100fe20008010817 */
[--C-:B------:R-:W-:Y:S01]  /*6db0*/  FFMA.FTZ R164, R164, UR4, -R23.reuse ;  /* 0x00000004a4a47c23 */ /* 0x100fe20008010817 */
[----:B------:R-:W-:Y:S05]  /*6dc0*/  FFMA.FTZ R163, R163, UR4, -R22 ;  /* 0x00000004a3a37c23 */ /* 0x000fea0008010816 */
[----:B------:R-:W3:Y:S01]  /*6dd0*/  MUFU.EX2 R40, R40 ;  /* 0x0000002800287308 */ /* 0x000ee20000000800 */
[----:B--2---:R-:W-:Y:S01]  /*6de0*/  F2FP.BF16.F32.PACK_AB R26, R92, R97 ;  /* 0x000000615c1a723e */ /* 0x004fe200000010ff */
[----:B------:R-:W-:Y:S08]  /*6df0*/  FADD.FTZ R97, R97, R94 ;  /* 0x0000005e61617221 */ /* 0x000ff00000010000 */
[----:B------:R2:W-:Y:S10]  /*6e00*/  MUFU.EX2 R80, R18 ;  /* 0x0000001200507308 */ /* 0x0005f40000000800 */
[----:B------:R-:W4:Y:S01]  /*6e10*/  MUFU.EX2 R93, R93 ;  /* 0x0000005d005d7308 */ /* 0x000f220000000800 */
[----:B---3--:R-:W-:Y:S09]  /*6e20*/  F2FP.BF16.F32.PACK_AB R27, R40, R95 ;  /* 0x0000005f281b723e */ /* 0x008ff200000010ff */
[----:B------:R-:W-:Y:S01]  /*6e30*/  MUFU.EX2 R91, R91 ;  /* 0x0000005b005b7308 */ /* 0x000fe20000000800 */
[C---:B-1----:R-:W-:Y:S05]  /*6e40*/  HMMA.16816.F32.BF16 R4, R24.reuse, R12, R4 ;  /* 0x0000000c1804723c */ /* 0x042fea0000041804 */
[----:B--2---:R-:W-:Y:S01]  /*6e50*/  FMUL.FTZ R18, R20, R70 ;  /* 0x0000004614127220 */ /* 0x004fe20000410000 */
[--C-:B------:R-:W-:Y:S03]  /*6e60*/  FFMA.FTZ R70, R47, UR4, -R22.reuse ;  /* 0x000000042f467c23 */ /* 0x100fe60008010816 */
[----:B------:R-:W1:Y:S01]  /*6e70*/  MUFU.EX2 R90, R90 ;  /* 0x0000005a005a7308 */ /* 0x000e620000000800 */
[C---:B------:R-:W-:Y:S03]  /*6e80*/  HMMA.16816.F32.BF16 R8, R24.reuse, R14, R8 ;  /* 0x0000000e1808723c */ /* 0x040fe60000041808 */
[----:B------:R-:W-:Y:S01]  /*6e90*/  FMUL.FTZ R12, R21, R72 ;  /* 0x00000048150c7220 */ /* 0x000fe20000410000 */
[--C-:B------:R-:W-:Y:S01]  /*6ea0*/  FFMA.FTZ R72, R45, UR4, -R23.reuse ;  /* 0x000000042d487c23 */ /* 0x100fe20008010817 */
[----:B------:R-:W-:Y:S01]  /*6eb0*/  FMUL.FTZ R13, R21, R73 ;  /* 0x00000049150d7220 */ /* 0x000fe20000410000 */
[--C-:B------:R-:W-:Y:S03]  /*6ec0*/  FFMA.FTZ R73, R122, UR4, -R23.reuse ;  /* 0x000000047a497c23 */ /* 0x100fe60008010817 */
[----:B------:R-:W-:Y:S02]  /*6ed0*/  MUFU.EX2 R89, R89 ;  /* 0x0000005900597308 */ /* 0x000fe40000000800 */
[C---:B------:R-:W-:Y:S01]  /*6ee0*/  FMUL.FTZ R14, R20.reuse, R74 ;  /* 0x0000004a140e7220 */ /* 0x040fe20000410000 */
[----:B------:R-:W-:Y:S01]  /*6ef0*/  FMUL.FTZ R15, R20, R75 ;  /* 0x0000004b140f7220 */ /* 0x000fe20000410000 */
[--C-:B------:R-:W-:Y:S01]  /*6f00*/  FFMA.FTZ R75, R37, UR4, -R22.reuse ;  /* 0x00000004254b7c23 */ /* 0x100fe20008010816 */
[--C-:B------:R-:W-:Y:S01]  /*6f10*/  FFMA.FTZ R74, R43, UR4, -R22.reuse ;  /* 0x000000042b4a7c23 */ /* 0x100fe20008010816 */
[----:B------:R-:W-:Y:S04]  /*6f20*/  LDSM.16.MT88.4 R36, [R139+0x3c00] ;  /* 0x003c00008b24783b */ /* 0x000fe80000004200 */
[----:B------:R-:W2:Y:S01]  /*6f30*/  MUFU.EX2 R64, R64 ;  /* 0x0000004000407308 */ /* 0x000ea20000000800 */
[--C-:B------:R-:W-:Y:S01]  /*6f40*/  FFMA.FTZ R43, R51, UR4, -R23.reuse ;  /* 0x00000004332b7c23 */ /* 0x100fe20008010817 */
[----:B------:R-:W-:Y:S01]  /*6f50*/  FFMA.FTZ R51, R50, UR4, -R23 ;  /* 0x0000000432337c23 */ /* 0x000fe20008010817 */
[C---:B------:R-:W-:Y:S03]  /*6f60*/  HMMA.16816.F32.BF16 R12, R24.reuse, R28, R12 ;  /* 0x0000001c180c723c */ /* 0x040fe6000004180c */
[----:B------:R-:W-:Y:S01]  /*6f70*/  FFMA.FTZ R50, R41, UR4, -R22 ;  /* 0x0000000429327c23 */ /* 0x000fe20008010816 */
[----:B------:R-:W-:Y:S03]  /*6f80*/  FADD.FTZ R41, R95, R46 ;  /* 0x0000002e5f297221 */ /* 0x000fe60000010000 */
[----:B------:R-:W-:Y:S01]  /*6f90*/  MUFU.EX2 R88, R88 ;  /* 0x0000005800587308 */ /* 0x000fe20000000800 */
[----:B------:R-:W-:Y:S01]  /*6fa0*/  HMMA.16816.F32.BF16 R16, R24, R30, R16 ;  /* 0x0000001e1810723c */ /* 0x000fe20000041810 */
[----:B------:R-:W3:Y:S02]  /*6fb0*/  LDSM.16.MT88.4 R28, [R139+0x3400] ;  /* 0x003400008b1c783b */ /* 0x000ee40000004200 */
[----:B------:R-:W-:Y:S01]  /*6fc0*/  FADD.FTZ R46, R92, R97 ;  /* 0x000000615c2e7221 */ /* 0x000fe20000010000 */
[----:B------:R-:W-:Y:S05]  /*6fd0*/  FFMA.FTZ R92, R42, UR4, -R23 ;  /* 0x000000042a5c7c23 */ /* 0x000fea0008010817 */
[----:B------:R-:W5:Y:S02]  /*6fe0*/  MUFU.EX2 R67, R67 ;  /* 0x0000004300437308 */ /* 0x000f640000000800 */
[----:B----4-:R-:W-:Y:S01]  /*6ff0*/  F2FP.BF16.F32.PACK_AB R24, R44, R93 ;  /* 0x0000005d2c18723e */ /* 0x010fe200000010ff */
[----:B------:R-:W-:Y:S01]  /*7000*/  FADD.FTZ R93, R93, R46 ;  /* 0x0000002e5d5d7221 */ /* 0x000fe20000010000 */
[----:B-1----:R-:W-:Y:S01]  /*7010*/  F2FP.BF16.F32.PACK_AB R25, R90, R91 ;  /* 0x0000005b5a19723e */ /* 0x002fe200000010ff */
[----:B------:R-:W-:Y:S01]  /*7020*/  FFMA.FTZ R95, R121, UR4, -R22 ;  /* 0x00000004795f7c23 */ /* 0x000fe20008010816 */
[----:B--2---:R-:W-:Y:S04]  /*7030*/  F2FP.BF16.F32.PACK_AB R26, R64, R89 ;  /* 0x00000059401a723e */ /* 0x004fe800000010ff */
[----:B------:R-:W1:Y:S10]  /*7040*/  MUFU.EX2 R63, R63 ;  /* 0x0000003f003f7308 */ /* 0x000e740000000800 */
[----:B------:R-:W-:Y:S01]  /*7050*/  MUFU.EX2 R83, R83 ;  /* 0x0000005300537308 */ /* 0x000fe20000000800 */
[----:B-----5:R-:W-:Y:S09]  /*7060*/  F2FP.BF16.F32.PACK_AB R27, R67, R88 ;  /* 0x00000058431b723e */ /* 0x020ff200000010ff */
[----:B------:R-:W2:Y:S10]  /*7070*/  MUFU.EX2 R76, R76 ;  /* 0x0000004c004c7308 */ /* 0x000eb40000000800 */
[----:B------:R-:W-:Y:S01]  /*7080*/  MUFU.EX2 R77, R77 ;  /* 0x0000004d004d7308 */ /* 0x000fe20000000800 */
[C---:B---3--:R-:W-:Y:S09]  /*7090*/  HMMA.16816.F32.BF16 R4, R24.reuse, R28, R4 ;  /* 0x0000001c1804723c */ /* 0x048ff20000041804 */
[----:B------:R-:W3:Y:S01]  /*70a0*/  MUFU.EX2 R56, R56 ;  /* 0x0000003800387308 */ /* 0x000ee20000000800 */
[C---:B------:R-:W-:Y:S01]  /*70b0*/  HMMA.16816.F32.BF16 R8, R24.reuse, R30, R8 ;  /* 0x0000001e1808723c */ /* 0x040fe20000041808 */
[----:B------:R-:W4:Y:S08]  /*70c0*/  LDSM.16.MT88.4 R28, [R138+0x3400] ;  /* 0x003400008a1c783b */ /* 0x000f300000004200 */
[----:B------:R-:W-:Y:S10]  /*70d0*/  MUFU.EX2 R57, R57 ;  /* 0x0000003900397308 */ /* 0x000ff40000000800 */
[----:B------:R-:W5:Y:S10]  /*70e0*/  MUFU.EX2 R58, R58 ;  /* 0x0000003a003a7308 */ /* 0x000f740000000800 */
[----:B------:R5:W-:Y:S10]  /*70f0*/  MUFU.EX2 R20, R43 ;  /* 0x0000002b00147308 */ /* 0x000bf40000000800 */
[----:B------:R-:W-:Y:S10]  /*7100*/  MUFU.EX2 R55, R55 ;  /* 0x0000003700377308 */ /* 0x000ff40000000800 */
[----:B------:R-:W5:Y:S01]  /*7110*/  MUFU.EX2 R62, R62 ;  /* 0x0000003e003e7308 */ /* 0x000f620000000800 */
[C---:B----4-:R-:W-:Y:S09]  /*7120*/  HMMA.16816.F32.BF16 R12, R24.reuse, R28, R12 ;  /* 0x0000001c180c723c */ /* 0x050ff2000004180c */
[----:B------:R-:W-:Y:S01]  /*7130*/  MUFU.EX2 R82, R82 ;  /* 0x0000005200527308 */ /* 0x000fe20000000800 */
[----:B------:R-:W-:Y:S01]  /*7140*/  HMMA.16816.F32.BF16 R16, R24, R30, R16 ;  /* 0x0000001e1810723c */ /* 0x000fe20000041810 */
[----:B------:R-:W4:Y:S08]  /*7150*/  LDSM.16.MT88.4 R28, [R139+0x3800] ;  /* 0x003800008b1c783b */ /* 0x000f300000004200 */
[----:B------:R-:W4:Y:S02]  /*7160*/  MUFU.EX2 R79, R79 ;  /* 0x0000004f004f7308 */ /* 0x000f240000000800 */
[----:B-1----:R-:W-:Y:S02]  /*7170*/  F2FP.BF16.F32.PACK_AB R24, R63, R80 ;  /* 0x000000503f18723e */ /* 0x002fe400000010ff */
[----:B--2---:R-:W-:Y:S02]  /*7180*/  F2FP.BF16.F32.PACK_AB R25, R76, R83 ;  /* 0x000000534c19723e */ /* 0x004fe400000010ff */
[----:B---3--:R-:W-:Y:S04]  /*7190*/  F2FP.BF16.F32.PACK_AB R26, R56, R77 ;  /* 0x0000004d381a723e */ /* 0x008fe800000010ff */
[----:B------:R-:W-:Y:S01]  /*71a0*/  MUFU.EX2 R73, R73 ;  /* 0x0000004900497308 */ /* 0x000fe20000000800 */
[----:B-----5:R-:W-:Y:S09]  /*71b0*/  F2FP.BF16.F32.PACK_AB R27, R58, R57 ;  /* 0x000000393a1b723e */ /* 0x020ff200000010ff */
[----:B------:R-:W1:Y:S10]  /*71c0*/  MUFU.EX2 R68, R68 ;  /* 0x0000004400447308 */ /* 0x000e740000000800 */
[----:B------:R-:W-:Y:S10]  /*71d0*/  MUFU.EX2 R78, R78 ;  /* 0x0000004e004e7308 */ /* 0x000ff40000000800 */
[----:B------:R-:W2:Y:S01]  /*71e0*/  MUFU.EX2 R71, R71 ;  /* 0x0000004700477308 */ /* 0x000ea20000000800 */
[C---:B----4-:R-:W-:Y:S09]  /*71f0*/  HMMA.16816.F32.BF16 R4, R24.reuse, R28, R4 ;  /* 0x0000001c1804723c */ /* 0x050ff20000041804 */
[----:B------:R-:W-:Y:S01]  /*7200*/  MUFU.EX2 R69, R69 ;  /* 0x0000004500457308 */ /* 0x000fe20000000800 */
[C---:B------:R-:W-:Y:S01]  /*7210*/  HMMA.16816.F32.BF16 R8, R24.reuse, R30, R8 ;  /* 0x0000001e1808723c */ /* 0x040fe20000041808 */
[----:B------:R-:W3:Y:S05]  /*7220*/  LDSM.16.MT88.4 R28, [R138+0x3c00] ;  /* 0x003c00008a1c783b */ /* 0x000eea0000004200 */
[C---:B------:R-:W-:Y:S03]  /*7230*/  HMMA.16816.F32.BF16 R12, R24.reuse, R32, R12 ;  /* 0x00000020180c723c */ /* 0x040fe6000004180c */
[----:B------:R-:W4:Y:S03]  /*7240*/  MUFU.EX2 R60, R60 ;  /* 0x0000003c003c7308 */ /* 0x000f260000000800 */
[----:B------:R-:W-:Y:S07]  /*7250*/  HMMA.16816.F32.BF16 R16, R24, R34, R16 ;  /* 0x000000221810723c */ /* 0x000fee0000041810 */
[----:B------:R-:W-:Y:S01]  /*7260*/  MUFU.EX2 R75, R75 ;  /* 0x0000004b004b7308 */ /* 0x000fe20000000800 */
[----:B------:R-:W-:Y:S02]  /*7270*/  FADD.FTZ R32, R40, R41 ;  /* 0x0000002928207221 */ /* 0x000fe40000010000 */
[----:B------:R-:W5:Y:S01]  /*7280*/  LDSM.16.MT88.4 R40, [R139+0x4000] ;  /* 0x004000008b28783b */ /* 0x000f620000004200 */
[----:B------:R-:W-:Y:S06]  /*7290*/  F2FP.BF16.F32.PACK_AB R24, R62, R55 ;  /* 0x000000373e18723e */ /* 0x000fec00000010ff */
[----:B------:R-:W3:Y:S01]  /*72a0*/  MUFU.EX2 R66, R66 ;  /* 0x0000004200427308 */ /* 0x000ee20000000800 */
[----:B------:R-:W-:Y:S01]  /*72b0*/  FADD.FTZ R33, R91, R32 ;  /* 0x000000205b217221 */ /* 0x000fe20000010000 */
[----:B------:R-:W-:Y:S01]  /*72c0*/  FADD.FTZ R32, R44, R93 ;  /* 0x0000005d2c207221 */ /* 0x000fe20000010000 */
[----:B------:R-:W-:Y:S01]  /*72d0*/  F2FP.BF16.F32.PACK_AB R25, R79, R82 ;  /* 0x000000524f19723e */ /* 0x000fe200000010ff */
[----:B------:R-:W5:Y:S01]  /*72e0*/  LDSM.16.MT88.4 R44, [R138+0x4000] ;  /* 0x004000008a2c783b */ /* 0x000f620000004200 */
[----:B-1----:R-:W-:Y:S01]  /*72f0*/  F2FP.BF16.F32.PACK_AB R26, R68, R73 ;  /* 0x00000049441a723e */ /* 0x002fe200000010ff */
[----:B------:R-:W-:Y:S01]  /*7300*/  FADD.FTZ R33, R90, R33 ;  /* 0x000000215a217221 */ /* 0x000fe20000010000 */
[----:B--2---:R-:W-:Y:S03]  /*7310*/  F2FP.BF16.F32.PACK_AB R27, R71, R78 ;  /* 0x0000004e471b723e */ /* 0x004fe600000010ff */
[----:B------:R-:W-:Y:S01]  /*7320*/  MUFU.EX2 R61, R61 ;  /* 0x0000003d003d7308 */ /* 0x000fe20000000800 */
[----:B------:R-:W-:Y:S01]  /*7330*/  FADD.FTZ R89, R89, R32 ;  /* 0x0000002059597221 */ /* 0x000fe20000010000 */
[----:B----4-:R-:W-:Y:S01]  /*7340*/  F2FP.BF16.F32.PACK_AB R32, R60, R69 ;  /* 0x000000453c20723e */ /* 0x010fe200000010ff */
[----:B------:R-:W-:Y:S02]  /*7350*/  FADD.FTZ R88, R88, R33 ;  /* 0x0000002158587221 */ /* 0x000fe40000010000 */
[----:B------:R-:W-:Y:S01]  /*7360*/  FADD.FTZ R89, R64, R89 ;  /* 0x0000005940597221 */ /* 0x000fe20000010000 */
[C---:B------:R-:W-:Y:S04]  /*7370*/  HMMA.16816.F32.BF16 R4, R24.reuse, R36, R4 ;  /* 0x000000241804723c */ /* 0x040fe80000041804 */
[----:B------:R-:W1:Y:S01]  /*7380*/  MUFU.EX2 R52, R52 ;  /* 0x0000003400347308 */ /* 0x000e620000000800 */
[----:B---3--:R-:W-:Y:S01]  /*7390*/  F2FP.BF16.F32.PACK_AB R33, R66, R75 ;  /* 0x0000004b4221723e */ /* 0x008fe200000010ff */
[----:B------:R-:W-:Y:S01]  /*73a0*/  FADD.FTZ R88, R67, R88 ;  /* 0x0000005843587221 */ /* 0x000fe20000010000 */
[----:B------:R-:W-:Y:S01]  /*73b0*/  FADD.FTZ R64, R80, R89 ;  /* 0x0000005950407221 */ /* 0x000fe20000010000 */
[C---:B------:R-:W-:Y:S01]  /*73c0*/  HMMA.16816.F32.BF16 R8, R24.reuse, R38, R8 ;  /* 0x000000261808723c */ /* 0x040fe20000041808 */
[----:B------:R-:W2:Y:S05]  /*73d0*/  LDSM.16.MT88.4 R36, [R139+0x4400] ;  /* 0x004400008b24783b */ /* 0x000eaa0000004200 */
[----:B------:R-:W-:Y:S01]  /*73e0*/  MUFU.EX2 R65, R65 ;  /* 0x0000004100417308 */ /* 0x000fe20000000800 */
[----:B------:R-:W-:Y:S01]  /*73f0*/  FADD.FTZ R83, R83, R88 ;  /* 0x0000005853537221 */ /* 0x000fe20000010000 */
[C---:B------:R-:W-:Y:S03]  /*7400*/  HMMA.16816.F32.BF16 R12, R24.reuse, R28, R12 ;  /* 0x0000001c180c723c */ /* 0x040fe6000004180c */
[----:B------:R-:W-:Y:S05]  /*7410*/  FADD.FTZ R76, R76, R83 ;  /* 0x000000534c4c7221 */ /* 0x000fea0000010000 */
[----:B------:R-:W3:Y:S01]  /*7420*/  MUFU.EX2 R54, R54 ;  /* 0x0000003600367308 */ /* 0x000ee20000000800 */
[----:B------:R-:W-:Y:S01]  /*7430*/  HMMA.16816.F32.BF16 R16, R24, R30, R16 ;  /* 0x0000001e1810723c */ /* 0x000fe20000041810 */
[----:B------:R-:W4:Y:S02]  /*7440*/  LDSM.16.MT88.4 R28, [R138+0x4400] ;  /* 0x004400008a1c783b */ /* 0x000f240000004200 */
[----:B-1----:R-:W-:Y:S01]  /*7450*/  F2FP.BF16.F32.PACK_AB R34, R52, R61 ;  /* 0x0000003d3422723e */ /* 0x002fe200000010ff */
[----:B------:R-:W-:Y:S05]  /*7460*/  FADD.FTZ R64, R63, R64 ;  /* 0x000000403f407221 */ /* 0x000fea0000010000 */
[----:B------:R-:W-:Y:S02]  /*7470*/  MUFU.EX2 R59, R59 ;  /* 0x0000003b003b7308 */ /* 0x000fe40000000800 */
[----:B------:R-:W-:Y:S01]  /*7480*/  FADD.FTZ R25, R57, R76 ;  /* 0x0000004c39197221 */ /* 0x000fe20000010000 */
[----:B------:R-:W-:Y:S03]  /*7490*/  FADD.FTZ R77, R77, R64 ;  /* 0x000000404d4d7221 */ /* 0x000fe60000010000 */
[----:B------:R-:W-:Y:S01]  /*74a0*/  FADD.FTZ R25, R58, R25 ;  /* 0x000000193a197221 */ /* 0x000fe20000010000 */
[--C-:B------:R-:W-:Y:S01]  /*74b0*/  FFMA.FTZ R57, R162, UR4, -R23.reuse ;  /* 0x00000004a2397c23 */ /* 0x100fe20008010817 */
[----:B------:R-:W-:Y:S02]  /*74c0*/  FFMA.FTZ R23, R160, UR4, -R23 ;  /* 0x00000004a0177c23 */ /* 0x000fe40008010817 */
[----:B------:R-:W1:Y:S01]  /*74d0*/  MUFU.EX2 R48, R48 ;  /* 0x0000003000307308 */ /* 0x000e620000000800 */
[----:B------:R-:W-:Y:S01]  /*74e0*/  FADD.FTZ R24, R56, R77 ;  /* 0x0000004d38187221 */ /* 0x000fe20000010000 */
[----:B---3--:R-:W-:Y:S01]  /*74f0*/  F2FP.BF16.F32.PACK_AB R35, R54, R65 ;  /* 0x000000413623723e */ /* 0x008fe200000010ff */
[----:B------:R-:W-:Y:S02]  /*7500*/  FADD.FTZ R82, R82, R25 ;  /* 0x0000001952527221 */ /* 0x000fe40000010000 */
[----:B------:R-:W-:Y:S01]  /*7510*/  FADD.FTZ R27, R55, R24 ;  /* 0x00000018371b7221 */ /* 0x000fe20000010000 */
[----:B------:R-:W-:Y:S01]  /*7520*/  FFMA.FTZ R55, R161, UR4, -R22 ;  /* 0x00000004a1377c23 */ /* 0x000fe20008010816 */
[----:B------:R-:W-:Y:S03]  /*7530*/  FADD.FTZ R79, R79, R82 ;  /* 0x000000524f4f7221 */ /* 0x000fe60000010000 */
[----:B------:R-:W-:Y:S01]  /*7540*/  MUFU.EX2 R53, R53 ;  /* 0x0000003500357308 */ /* 0x000fe20000000800 */
[C---:B-----5:R-:W-:Y:S05]  /*7550*/  HMMA.16816.F32.BF16 R4, R32.reuse, R40, R4 ;  /* 0x000000282004723c */ /* 0x060fea0000041804 */
[----:B------:R-:W-:Y:S01]  /*7560*/  FADD.FTZ R78, R78, R79 ;  /* 0x0000004f4e4e7221 */ /* 0x000fe20000010000 */
[C---:B------:R-:W-:Y:S03]  /*7570*/  HMMA.16816.F32.BF16 R8, R32.reuse, R42, R8 ;  /* 0x0000002a2008723c */ /* 0x040fe60000041808 */
[----:B------:R-:W3:Y:S01]  /*7580*/  MUFU.EX2 R70, R70 ;  /* 0x0000004600467308 */ /* 0x000ee20000000800 */
[----:B------:R-:W5:Y:S01]  /*7590*/  LDSM.16.MT88.4 R40, [R139+0x4800] ;  /* 0x004800008b28783b */ /* 0x000f620000004200 */
[----:B-1----:R-:W-:Y:S01]  /*75a0*/  F2FP.BF16.F32.PACK_AB R24, R48, R59 ;  /* 0x0000003b3018723e */ /* 0x002fe200000010ff */
[C---:B------:R-:W-:Y:S07]  /*75b0*/  HMMA.16816.F32.BF16 R12, R32.reuse, R44, R12 ;  /* 0x0000002c200c723c */ /* 0x040fee000004180c */
[----:B------:R-:W-:Y:S01]  /*75c0*/  MUFU.EX2 R81, R81 ;  /* 0x0000005100517308 */ /* 0x000fe20000000800 */
[----:B------:R-:W-:Y:S01]  /*75d0*/  FADD.FTZ R62, R62, R27 ;  /* 0x0000001b3e3e7221 */ /* 0x000fe20000010000 */
[----:B------:R-:W-:Y:S01]  /*75e0*/  HMMA.16816.F32.BF16 R16, R32, R46, R16 ;  /* 0x0000002e2010723c */ /* 0x000fe20000041810 */
[----:B------:R-:W1:Y:S07]  /*75f0*/  LDSM.16.MT88.4 R44, [R138+0x4800] ;  /* 0x004800008a2c783b */ /* 0x000e6e0000004200 */
[----:B------:R-:W2:Y:S03]  /*7600*/  MUFU.EX2 R72, R72 ;  /* 0x0000004800487308 */ /* 0x000ea60000000800 */
[----:B---3--:R-:W-:Y:S01]  /*7610*/  F2FP.BF16.F32.PACK_AB R25, R70, R53 ;  /* 0x000000354619723e */ /* 0x008fe200000010ff */
[----:B------:R-:W-:Y:S01]  /*7620*/  FADD.FTZ R32, R71, R78 ;  /* 0x0000004e47207221 */ /* 0x000fe20000010000 */
[----:B------:R-:W-:Y:S01]  /*7630*/  FADD.FTZ R73, R73, R62 ;  /* 0x0000003e49497221 */ /* 0x000fe20000010000 */
[----:B------:R-:W3:Y:S02]  /*7640*/  LDSM.16.MT88.4 R76, [R139+0x4c00] ;  /* 0x004c00008b4c783b */ /* 0x000ee40000004200 */
        /* <DEDUP_REMOVED lines=8> */
[----:B--2---:R-:W-:Y:S01]  /*76d0*/  F2FP.BF16.F32.PACK_AB R26, R72, R81 ;  /* 0x00000051481a723e */ /* 0x004fe200000010ff */
[----:B------:R-:W-:Y:S01]  /*76e0*/  FADD.FTZ R54, R54, R65 ;  /* 0x0000004136367221 */ /* 0x000fe20000010000 */
[----:B------:R-:W-:Y:S03]  /*76f0*/  FADD.FTZ R61, R61, R60 ;  /* 0x0000003c3d3d7221 */ /* 0x000fe60000010000 */
[----:B------:R-:W-:Y:S01]  /*7700*/  FADD.FTZ R53, R53, R54 ;  /* 0x0000003635357221 */ /* 0x000fe20000010000 */
[----:B------:R-:W-:Y:S03]  /*7710*/  FADD.FTZ R52, R52, R61 ;  /* 0x0000003d34347221 */ /* 0x000fe60000010000 */
[----:B------:R-:W2:Y:S01]  /*7720*/  MUFU.EX2 R51, R51 ;  /* 0x0000003300337308 */ /* 0x000ea20000000800 */
[----:B------:R-:W-:Y:S04]  /*7730*/  FADD.FTZ R59, R59, R52 ;  /* 0x000000343b3b7221 */ /* 0x000fe80000010000 */
[----:B------:R-:W-:Y:S05]  /*7740*/  FADD.FTZ R48, R48, R59 ;  /* 0x0000003b30307221 */ /* 0x000fea0000010000 */
[----:B------:R-:W-:Y:S01]  /*7750*/  MUFU.EX2 R50, R50 ;  /* 0x0000003200327308 */ /* 0x000fe20000000800 */
[----:B----4-:R-:W-:Y:S01]  /*7760*/  F2FP.BF16.F32.PACK_AB R27, R74, R49 ;  /* 0x000000314a1b723e */ /* 0x010fe200000010ff */
[----:B------:R-:W-:Y:S08]  /*7770*/  FADD.FTZ R81, R81, R48 ;  /* 0x0000003051517221 */ /* 0x000ff00000010000 */
[----:B------:R-:W4:Y:S01]  /*7780*/  MUFU.EX2 R95, R95 ;  /* 0x0000005f005f7308 */ /* 0x000f220000000800 */
[C---:B------:R-:W-:Y:S05]  /*7790*/  HMMA.16816.F32.BF16 R4, R24.reuse, R36, R4 ;  /* 0x000000241804723c */ /* 0x040fea0000041804 */
[----:B--2---:R-:W-:Y:S01]  /*77a0*/  F2FP.BF16.F32.PACK_AB R32, R51, R20 ;  /* 0x000000143320723e */ /* 0x004fe200000010ff */
[C---:B------:R-:W-:Y:S03]  /*77b0*/  HMMA.16816.F32.BF16 R8, R24.reuse, R38, R8 ;  /* 0x000000261808723c */ /* 0x040fe60000041808 */
[----:B------:R-:W-:Y:S02]  /*77c0*/  MUFU.EX2 R92, R92 ;  /* 0x0000005c005c7308 */ /* 0x000fe40000000800 */
[--C-:B------:R-:W-:Y:S01]  /*77d0*/  FFMA.FTZ R36, R84, UR4, -R22.reuse ;  /* 0x0000000454247c23 */ /* 0x100fe20008010816 */
[C---:B------:R-:W-:Y:S07]  /*77e0*/  HMMA.16816.F32.BF16 R12, R24.reuse, R28, R12 ;  /* 0x0000001c180c723c */ /* 0x040fee000004180c */
[----:B------:R-:W2:Y:S01]  /*77f0*/  MUFU.EX2 R91, R119 ;  /* 0x00000077005b7308 */ /* 0x000ea20000000800 */
[----:B----4-:R-:W-:Y:S01]  /*7800*/  F2FP.BF16.F32.PACK_AB R33, R95, R50 ;  /* 0x000000325f21723e */ /* 0x010fe200000010ff */
[----:B------:R-:W-:Y:S01]  /*7810*/  HMMA.16816.F32.BF16 R16, R24, R30, R16 ;  /* 0x0000001e1810723c */ /* 0x000fe20000041810 */
[----:B------:R-:W4:Y:S07]  /*7820*/  LDSM.16.MT88.4 R24, [R138+0x4c00] ;  /* 0x004c00008a18783b */ /* 0x000f2e0000004200 */
[----:B------:R-:W-:Y:S03]  /*7830*/  MUFU.EX2 R90, R109 ;  /* 0x0000006d005a7308 */ /* 0x000fe60000000800 */
[----:B------:R-:W-:Y:S01]  /*7840*/  FFMA.FTZ R22, R3, UR4, -R22 ;  /* 0x0000000403167c23 */ /* 0x000fe20008010816 */
[----:B------:R-:W-:Y:S04]  /*7850*/  FADD.FTZ R30, R70, R53 ;  /* 0x00000035461e7221 */ /* 0x000fe80000010000 */
[----:B------:R-:W-:Y:S02]  /*7860*/  FADD.FTZ R29, R49, R30 ;  /* 0x0000001e311d7221 */ /* 0x000fe40000010000 */
[----:B------:R-:W5:Y:S01]  /*7870*/  MUFU.EX2 R67, R99 ;  /* 0x0000006300437308 */ /* 0x000f620000000800 */
[----:B--2---:R-:W-:Y:S01]  /*7880*/  F2FP.BF16.F32.PACK_AB R34, R91, R92 ;  /* 0x0000005c5b22723e */ /* 0x004fe200000010ff */
[----:B------:R-:W-:Y:S04]  /*7890*/  FADD.FTZ R29, R74, R29 ;  /* 0x0000001d4a1d7221 */ /* 0x000fe80000010000 */
[----:B------:R-:W-:Y:S04]  /*78a0*/  FADD.FTZ R50, R50, R29 ;  /* 0x0000001d32327221 */ /* 0x000fe80000010000 */
[----:B------:R-:W-:Y:S01]  /*78b0*/  MUFU.EX2 R63, R110 ;  /* 0x0000006e003f7308 */ /* 0x000fe20000000800 */
[----:B------:R-:W-:Y:S09]  /*78c0*/  FADD.FTZ R95, R95, R50 ;  /* 0x000000325f5f7221 */ /* 0x000ff20000010000 */
[----:B------:R-:W2:Y:S01]  /*78d0*/  MUFU.EX2 R64, R164 ;  /* 0x000000a400407308 */ /* 0x000ea20000000800 */
[C---:B-----5:R-:W-:Y:S01]  /*78e0*/  F2FP.BF16.F32.PACK_AB R35, R67.reuse, R90 ;  /* 0x0000005a4323723e */ /* 0x060fe200000010ff */
[----:B------:R-:W-:Y:S04]  /*78f0*/  FADD.FTZ R90, R90, R95 ;  /* 0x0000005f5a5a7221 */ /* 0x000fe80000010000 */
[----:B------:R-:W-:Y:S04]  /*7900*/  FADD.FTZ R67, R67, R90 ;  /* 0x0000005a43437221 */ /* 0x000fe80000010000 */
[----:B------:R-:W-:Y:S01]  /*7910*/  MUFU.EX2 R56, R163 ;  /* 0x000000a300387308 */ /* 0x000fe20000000800 */
[C---:B------:R-:W-:Y:S06]  /*7920*/  HMMA.16816.F32.BF16 R4, R32.reuse, R40, R4 ;  /* 0x000000282004723c */ /* 0x040fec0000041804 */
[C---:B------:R-:W-:Y:S03]  /*7930*/  HMMA.16816.F32.BF16 R8, R32.reuse, R42, R8 ;  /* 0x0000002a2008723c */ /* 0x040fe60000041808 */
[----:B------:R-:W5:Y:S02]  /*7940*/  MUFU.EX2 R55, R55 ;  /* 0x0000003700377308 */ /* 0x000f640000000800 */
[----:B--2---:R-:W-:Y:S01]  /*7950*/  F2FP.BF16.F32.PACK_AB R68, R64, R63 ;  /* 0x0000003f4044723e */ /* 0x004fe200000010ff */
[C---:B-1----:R-:W-:Y:S07]  /*7960*/  HMMA.16816.F32.BF16 R12, R32.reuse, R44, R12 ;  /* 0x0000002c200c723c */ /* 0x042fee000004180c */
[----:B------:R-:W-:Y:S01]  /*7970*/  MUFU.EX2 R57, R57 ;  /* 0x0000003900397308 */ /* 0x000fe20000000800 */
[----:B------:R-:W-:Y:S09]  /*7980*/  HMMA.16816.F32.BF16 R16, R32, R46, R16 ;  /* 0x0000002e2010723c */ /* 0x000ff20000041810 */
[----:B------:R-:W1:Y:S02]  /*7990*/  MUFU.EX2 R158, R23 ;  /* 0x00000017009e7308 */ /* 0x000e640000000800 */
[C---:B-----5:R-:W-:Y:S01]  /*79a0*/  F2FP.BF16.F32.PACK_AB R69, R55.reuse, R56 ;  /* 0x000000383745723e */ /* 0x060fe200000010ff */
[----:B------:R-:W-:Y:S04]  /*79b0*/  FADD.FTZ R56, R56, R67 ;  /* 0x0000004338387221 */ /* 0x000fe80000010000 */
[----:B------:R-:W-:Y:S03]  /*79c0*/  FADD.FTZ R55, R55, R56 ;  /* 0x0000003837377221 */ /* 0x000fe60000010000 */
[----:B------:R-:W-:Y:S10]  /*79d0*/  MUFU.EX2 R28, R36 ;  /* 0x00000024001c7308 */ /* 0x000ff40000000800 */
[----:B------:R-:W2:Y:S01]  /*79e0*/  MUFU.EX2 R159, R22 ;  /* 0x00000016009f7308 */ /* 0x000ea20000000800 */
[----:B-1----:R-:W-:Y:S01]  /*79f0*/  F2FP.BF16.F32.PACK_AB R70, R158, R57 ;  /* 0x000000399e46723e */ /* 0x002fe200000010ff */
[----:B------:R-:W-:Y:S04]  /*7a00*/  FADD.FTZ R23, R72, R81 ;  /* 0x0000005148177221 */ /* 0x000fe80000010000 */
[----:B------:R-:W-:Y:S04]  /*7a10*/  FADD.FTZ R20, R20, R23 ;  /* 0x0000001714147221 */ /* 0x000fe80000010000 */
[----:B------:R-:W-:Y:S04]  /*7a20*/  FADD.FTZ R51, R51, R20 ;  /* 0x0000001433337221 */ /* 0x000fe80000010000 */
[----:B------:R-:W-:Y:S01]  /*7a30*/  FADD.FTZ R92, R92, R51 ;  /* 0x000000335c5c7221 */ /* 0x000fe20000010000 */
[----:B--2---:R-:W-:Y:S03]  /*7a40*/  F2FP.BF16.F32.PACK_AB R71, R159, R28 ;  /* 0x0000001c9f47723e */ /* 0x004fe600000010ff */
[----:B------:R-:W-:Y:S01]  /*7a50*/  FADD.FTZ R92, R91, R92 ;  /* 0x0000005c5b5c7221 */ /* 0x000fe20000010000 */
[----:B------:R-:W-:Y:S03]  /*7a60*/  FADD.FTZ R28, R28, R55 ;  /* 0x000000371c1c7221 */ /* 0x000fe60000010000 */
[----:B------:R-:W-:Y:S01]  /*7a70*/  FADD.FTZ R63, R63, R92 ;  /* 0x0000005c3f3f7221 */ /* 0x000fe20000010000 */
[----:B------:R-:W-:Y:S01]  /*7a80*/  FADD.FTZ R159, R159, R28 ;  /* 0x0000001c9f9f7221 */ /* 0x000fe20000010000 */
[C---:B---3--:R-:W-:Y:S05]  /*7a90*/  HMMA.16816.F32.BF16 R80, R68.reuse, R76, R4 ;  /* 0x0000004c4450723c */ /* 0x048fea0000041804 */
[----:B------:R-:W-:Y:S01]  /*7aa0*/  FADD.FTZ R64, R64, R63 ;  /* 0x0000003f40407221 */ /* 0x000fe20000010000 */
[C---:B------:R-:W-:Y:S05]  /*7ab0*/  HMMA.16816.F32.BF16 R76, R68.reuse, R78, R8 ;  /* 0x0000004e444c723c */ /* 0x040fea0000041808 */
[----:B------:R-:W-:Y:S01]  /*7ac0*/  FADD.FTZ R57, R57, R64 ;  /* 0x0000004039397221 */ /* 0x000fe20000010000 */
[C---:B----4-:R-:W-:Y:S05]  /*7ad0*/  HMMA.16816.F32.BF16 R72, R68.reuse, R24, R12 ;  /* 0x000000184448723c */ /* 0x050fea000004180c */
[----:B------:R-:W-:Y:S01]  /*7ae0*/  IADD3 R8, R157, -0x1, RZ ;  /* 0xffffffff9d087810 */ /* 0x000fe20007ffe0ff */
[----:B------:R-:W-:Y:S05]  /*7af0*/  HMMA.16816.F32.BF16 R68, R68, R26, R16 ;  /* 0x0000001a4444723c */ /* 0x000fea0000041810 */
[----:B------:R-:W-:Y:S01]  /*7b00*/  MOV R157, R8 ;  /* 0x00000008009d7202 */ /* 0x000fe20000000f00 */
[----:B------:R-:W-:Y:S01]  /*7b10*/  FADD.FTZ R158, R158, R57 ;  /* 0x000000399e9e7221 */ /* 0x000fe20000010000 */
[----:B------:R-:W-:Y:S06]  /*7b20*/  @!UPT UIADD3 URZ, URZ, URZ, URZ ;  /* 0x0000003f3f3ff290 */ /* 0x000fec000fffe03f */
[----:B------:R-:W-:Y:S11]  /*7b30*/  @P0 BRA `(.L_x_4230) ;  /* 0xffffffd000a80947 */ /* 0x000ff6000383ffff */
.L_x_4226:
[----:B------:R-:W1:Y:S01]  /*7b40*/  SHFL.BFLY PT, R4, R159, 0x2, 0x1f ;  /* 0x0c401f009f047f89 */ /* 0x000e6200000e0000 */
[----:B------:R-:W-:Y:S01]  /*7b50*/  IMAD.MOV.U32 R12, RZ, RZ, 0x3f800000 ;  /* 0x3f800000ff0c7424 */ /* 0x000fe200078e00ff */
[----:B------:R-:W2:Y:S01]  /*7b60*/  S2UR UR4, SR_CgaCtaId ;  /* 0x00000000000479c3 */ /* 0x000ea20000008800 */
[----:B------:R-:W-:Y:S01]  /*7b70*/  IMAD.MOV.U32 R11, RZ, RZ, 0x3f800000 ;  /* 0x3f800000ff0b7424 */ /* 0x000fe200078e00ff */
[----:B------:R-:W3:Y:S01]  /*7b80*/  SHFL.BFLY PT, R3, R158, 0x2, 0x1f ;  /* 0x0c401f009e037f89 */ /* 0x000ee200000e0000 */
[----:B------:R-:W-:Y:S01]  /*7b90*/  UMOV UR5, 0x400 ;  /* 0x0000040000057882 */ /* 0x000fe20000000000 */
[----:B------:R-:W4:Y:S01]  /*7ba0*/  S2R R6, SR_TID.X ;  /* 0x0000000000067919 */ /* 0x000f220000002100 */
[----:B-1----:R-:W-:Y:S02]  /*7bb0*/  FADD.FTZ R13, R4, R159 ;  /* 0x0000009f040d7221 */ /* 0x002fe40000010000 */
[----:B------:R-:W1:Y:S01]  /*7bc0*/  S2R R4, SR_TID.X ;  /* 0x0000000000047919 */ /* 0x000e620000002100 */
[----:B--2---:R-:W-:Y:S01]  /*7bd0*/  ULEA UR4, UR4, UR5, 0x18 ;  /* 0x0000000504047291 */ /* 0x004fe2000f8ec03f */
[----:B---3--:R-:W-:Y:S01]  /*7be0*/  FADD.FTZ R10, R3, R158 ;  /* 0x0000009e030a7221 */ /* 0x008fe20000010000 */
[----:B------:R-:W2:Y:S04]  /*7bf0*/  SHFL.BFLY PT, R8, R13, 0x1, 0x1f ;  /* 0x0c201f000d087f89 */ /* 0x000ea800000e0000 */
[----:B------:R-:W3:Y:S01]  /*7c00*/  SHFL.BFLY PT, R9, R10, 0x1, 0x1f ;  /* 0x0c201f000a097f89 */ /* 0x000ee200000e0000 */
[----:B----4-:R-:W-:-:S04]  /*7c10*/  SHF.R.S32.HI R5, RZ, 0x1f, R6 ;  /* 0x0000001fff057819 */ /* 0x010fc80000011406 */
[CC--:B------:R-:W-:Y:S02]  /*7c20*/  LEA.HI R7, R5.reuse, R6.reuse, RZ, 0x2 ;  /* 0x0000000605077211 */ /* 0x0c0fe400078f10ff */
[----:B------:R-:W-:Y:S02]  /*7c30*/  LEA.HI R5, R5, R6, RZ, 0x5 ;  /* 0x0000000605057211 */ /* 0x000fe400078f28ff */
[----:B------:R-:W-:-:S05]  /*7c40*/  LOP3.LUT R7, R7, 0xfffffffc, RZ, 0xc0, !PT ;  /* 0xfffffffc07077812 */ /* 0x000fca00078ec0ff */
[----:B------:R-:W-:Y:S02]  /*7c50*/  IMAD.IADD R7, R6, 0x1, -R7 ;  /* 0x0000000106077824 */ /* 0x000fe400078e0a07 */
[----:B--2---:R-:W-:Y:S01]  /*7c60*/  FADD.FTZ R8, R13, R8 ;  /* 0x000000080d087221 */ /* 0x004fe20000010000 */
[----:B-1----:R-:W-:Y:S01]  /*7c70*/  SHF.R.S32.HI R3, RZ, 0x1f, R4 ;  /* 0x0000001fff037819 */ /* 0x002fe20000011404 */
[----:B---3--:R-:W-:-:S03]  /*7c80*/  FADD.FTZ R9, R10, R9 ;  /* 0x000000090a097221 */ /* 0x008fc60000010000 */
[----:B------:R-:W-:Y:S02]  /*7c90*/  FSETP.NE.FTZ.AND P2, PT, R8, RZ, PT ;  /* 0x000000ff0800720b */ /* 0x000fe40003f55000 */
[----:B------:R-:W-:Y:S02]  /*7ca0*/  LEA.HI R3, R3, R4, RZ, 0x2 ;  /* 0x0000000403037211 */ /* 0x000fe400078f10ff */
[----:B------:R-:W-:Y:S02]  /*7cb0*/  SHF.R.S32.HI R4, RZ, 0x5, R5 ;  /* 0x00000005ff047819 */ /* 0x000fe40000011405 */
[----:B------:R-:W-:Y:S02]  /*7cc0*/  SHF.R.S32.HI R3, RZ, 0x2, R3 ;  /* 0x00000002ff037819 */ /* 0x000fe40000011403 */
[----:B------:R-:W-:Y:S02]  /*7cd0*/  FSETP.NE.FTZ.AND P3, PT, R9, RZ, PT ;  /* 0x000000ff0900720b */ /* 0x000fe40003f75000 */
[----:B------:R-:W-:-:S02]  /*7ce0*/  SHF.R.S32.HI R10, RZ, 0x1f, R3 ;  /* 0x0000001fff0a7819 */ /* 0x000fc40000011403 */
[----:B------:R-:W-:Y:S01]  /*7cf0*/  LEA R4, R4, R7, 0x8 ;  /* 0x0000000704047211 */ /* 0x000fe200078e40ff */
[----:B------:R-:W1:Y:S01]  /*7d00*/  @P2 MUFU.RCP R12, R8 ;  /* 0x00000008000c2308 */ /* 0x000e620000001000 */
[----:B------:R-:W-:Y:S01]  /*7d10*/  LEA.HI R10, R10, R3, RZ, 0x3 ;  /* 0x000000030a0a7211 */ /* 0x000fe200078f18ff */
[----:B------:R-:W2:Y:S03]  /*7d20*/  @P2 LDC R19, c[0x0][0x2e8] ;  /* 0x0000ba00ff132b82 */ /* 0x000ea60000000800 */
[----:B------:R-:W-:-:S03]  /*7d30*/  LOP3.LUT R10, R10, 0xfffffff8, RZ, 0xc0, !PT ;  /* 0xfffffff80a0a7812 */ /* 0x000fc600078ec0ff */
[----:B------:R-:W3:Y:S02]  /*7d40*/  @P3 MUFU.RCP R11, R9 ;  /* 0x00000009000b3308 */ /* 0x000ee40000001000 */
[----:B------:R-:W-:Y:S01]  /*7d50*/  IMAD.IADD R10, R3, 0x1, -R10 ;  /* 0x00000001030a7824 */ /* 0x000fe200078e0a0a */
[----:B------:R-:W4:Y:S04]  /*7d60*/  @P3 LDC R21, c[0x0][0x2e8] ;  /* 0x0000ba00ff153b82 */ /* 0x000f280000000800 */
[----:B------:R-:W-:Y:S01]  /*7d70*/  LEA.HI R7, R10, R10, RZ, 0x1 ;  /* 0x0000000a0a077211 */ /* 0x000fe200078f08ff */
        /* <DEDUP_REMOVED lines=68> */
.L_x_4231:
[----:B------:R-:W-:Y:S01]  /*81c0*/  S2UR UR8, SR_CTAID.Z ;  /* 0x00000000000879c3 */ /* 0x000fe20000002700 */
[----:B------:R-:W-:Y:S01]  /*81d0*/  ULDC UR9, c[0x0][0x270] ;  /* 0x00009c0000097ab9 */ /* 0x000fe20000000800 */
[----:B------:R-:W-:-:S06]  /*81e0*/  ULDC UR6, c[0x0][0x2c4] ;  /* 0x0000b10000067ab9 */ /* 0x000fcc0000000800 */
[----:B------:R-:W1:Y:S02]  /*81f0*/  S2UR UR7, SR_CTAID.Y ;  /* 0x00000000000779c3 */ /* 0x000e640000002600 */
[----:B-1----:R-:W-:-:S04]  /*8200*/  UIMAD UR9, UR7, UR9, UR8 ;  /* 0x00000009070972a4 */ /* 0x002fc8000f8e0208 */
[----:B------:R-:W-:Y:S02]  /*8210*/  UIMAD UR9, UR9, UR6, URZ ;  /* 0x00000006090972a4 */ /* 0x000fe4000f8e023f */
.L_x_4232:
        /* <DEDUP_REMOVED lines=21> */
.L_x_4234:
[----:B------:R-:W-:Y:S05]  /*8370*/  BSYNC B0 ;  /* 0x0000000000007941 */ /* 0x000fea0003800000 */
.L_x_4233:
        /* <DEDUP_REMOVED lines=36> */
.L_x_4235:
        /* <DEDUP_REMOVED lines=12> */
.L_x_5369:


//--------------------- .text._ZN5flash24flash_fwd_splitkv_kernelI23Flash_fwd_kernel_traitsILi32ELi64ELi128ELi4ELb0ELb0EN7cutlass10bfloat16_tE19Flash_kernel_traitsILi32ELi64ELi128ELi4ES3_EELb1ELb0ELb0ELb1ELb1ELb0ELb1ELb0EEEvNS_16Flash_fwd_paramsE --------------------------
	.section	.text._ZN5flash24flash_fwd_splitkv_kernelI23Flash_fwd_kernel_traitsILi32ELi64ELi128ELi4ELb0ELb0EN7cutlass10bfloat16_tE19Flash_kernel_traitsILi32ELi64ELi128ELi4ES3_EELb1ELb0ELb0ELb1ELb1ELb0ELb1ELb0EEEvNS_16Flash_fwd_paramsE,"ax",@progbits
	.align	128
        .global         _ZN5flash24flash_fwd_splitkv_kernelI23Flash_fwd_kernel_traitsILi32ELi64ELi128ELi4ELb0ELb0EN7cutlass10bfloat16_tE19Flash_kernel_traitsILi32ELi64ELi128ELi4ES3_EELb1ELb0ELb0ELb1ELb1ELb0ELb1ELb0EEEvNS_16Flash_fwd_paramsE
        .type           _ZN5flash24flash_fwd_splitkv_kernelI23Flash_fwd_kernel_traitsILi32ELi64ELi128ELi4ELb0ELb0EN7cutlass10bfloat16_tE19Flash_kernel_traitsILi32ELi64ELi128ELi4ES3_EELb1ELb0ELb0ELb1ELb1ELb0ELb1ELb0EEEvNS_16Flash_fwd_paramsE,@function
        .size           _ZN5flash24flash_fwd_splitkv_kernelI23Flash_fwd_kernel_traitsILi32ELi64ELi128ELi4ELb0ELb0EN7cutlass10bfloat16_tE19Flash_kernel_traitsILi32ELi64ELi128ELi4ES3_EELb1ELb0ELb0ELb1ELb1ELb0ELb1ELb0EEEvNS_16Flash_fwd_paramsE,(.L_x_5370 - _ZN5flash24flash_fwd_splitkv_kernelI23Flash_fwd_kernel_traitsILi32ELi64ELi128ELi4ELb0ELb0EN7cutlass10bfloat16_tE19Flash_kernel_traitsILi32ELi64ELi128ELi4ES3_EELb1ELb0ELb0ELb1ELb1ELb0ELb1ELb0EEEvNS_16Flash_fwd_paramsE)
        .other          _ZN5flash24flash_fwd_splitkv_kernelI23Flash_fwd_kernel_traitsILi32ELi64ELi128ELi4ELb0ELb0EN7cutlass10bfloat16_tE19Flash_kernel_traitsILi32ELi64ELi128ELi4ES3_EELb1ELb0ELb0ELb1ELb1ELb0ELb1ELb0EEEvNS_16Flash_fwd_paramsE,@"STO_CUDA_ENTRY STV_DEFAULT"
_ZN5flash24flash_fwd_splitkv_kernelI23Flash_fwd_kernel_traitsILi32ELi64ELi128ELi4ELb0ELb0EN7cutlass10bfloat16_tE19Flash_kernel_traitsILi32ELi64ELi128ELi4ES3_EELb1ELb0ELb0ELb1ELb1ELb0ELb1ELb0EEEvNS_16Flash_fwd_paramsE:
.text._ZN5flash24flash_fwd_splitkv_kernelI23Flash_fwd_kernel_traitsILi32ELi64ELi128ELi4ELb0ELb0EN7cutlass10bfloat16_tE19Flash_kernel_traitsILi32ELi64ELi128ELi4ES3_EELb1ELb0ELb0ELb1ELb1ELb0ELb1ELb0EEEvNS_16Flash_fwd_paramsE:
        /* <DEDUP_REMOVED lines=46> */
[----:B------:R-:W4:Y:S01]  /*02e0*/  LDC R0, c[0x0][0x2c8] ;  /* 0x0000b200ff007b82 */ /* 0x000f220000000800 */
[-C--:B--2---:R-:W-:Y:S02]  /*02f0*/  IABS R9, R6.reuse ;  /* 0x0000000600097213 */ /* 0x084fe40000000000 */
[----:B-1----:R-:W-:-:S02]  /*0300*/  IABS R3, R6 ;  /* 0x0000000600037213 */ /* 0x002fc40000000000 */
[----:B------:R-:W1:Y:S03]  /*0310*/  I2F.RP R2, R9 ;  /* 0x0000000900027306 */ /* 0x000e660000209400 */
[----:B------:R-:W-:Y:S02]  /*0320*/  IMAD.MOV R3, RZ, RZ, -R3 ;  /* 0x000000ffff037224 */ /* 0x000fe400078e0a03 */
[----:B----4-:R-:W-:-:S05]  /*0330*/  VIADD R0, R0, 0x7f ;  /* 0x0000007f00007836 */ /* 0x010fca0000000000 */
        /* <DEDUP_REMOVED lines=17> */
[----:B------:R-:W4:Y:S03]  /*0450*/  @!P0 LDC.64 R2, c[0x0][0x2c8] ;  /* 0x0000b200ff028b82 */ /* 0x000f260000000a00 */
[----:B------:R-:W-:Y:S02]  /*0460*/  ISETP.GT.U32.AND P2, PT, R9, R12, PT ;  /* 0x0000000c0900720c */ /* 0x000fe40003f44070 */
[----:B--2---:R-:W-:-:S11]  /*0470*/  @!P0 ISETP.NE.U32.AND P1, PT, R4, RZ, PT ;  /* 0x000000ff0400820c */ /* 0x004fd60003f25070 */
[----:B------:R-:W-:Y:S01]  /*0480*/  @!P2 IMAD.IADD R12, R12, 0x1, -R9 ;  /* 0x000000010c0ca824 */ /* 0x000fe200078e0a09 */
[----:B------:R-:W-:Y:S01]  /*0490*/  @!P0 ISETP.NE.AND.EX P1, PT, R5, RZ, PT, P1 ;  /* 0x000000ff0500820c */ /* 0x000fe20003f25310 */
[----:B------:R-:W-:-:S03]  /*04a0*/  @!P2 VIADD R8, R8, 0x1 ;  /* 0x000000010808a836 */ /* 0x000fc60000000000 */
[----:B------:R-:W-:Y:S02]  /*04b0*/  ISETP.GE.U32.AND P3, PT, R12, R9, PT ;  /* 0x000000090c00720c */ /* 0x000fe40003f66070 */
[----:B----4-:R-:W-:Y:S02]  /*04c0*/  @!P0 SEL R3, R3, RZ, P1 ;  /* 0x000000ff03038207 */ /* 0x010fe40000800000 */
        /* <DEDUP_REMOVED lines=15> */
[----:B------:R-:W-:-:S04]  /*05c0*/  LEA.HI R5, R5, R2, RZ, 0x7 ;  /* 0x0000000205057211 */ /* 0x000fc800078f38ff */
[----:B------:R-:W-:Y:S02]  /*05d0*/  SHF.R.S32.HI R5, RZ, 0x7, R5 ;  /* 0x00000007ff057819 */ /* 0x000fe40000011405 */
        /* <DEDUP_REMOVED lines=14> */
[----:B-1----:R-:W-:Y:S01]  /*06c0*/  IMAD R3, R0, R3, R147 ;  /* 0x0000000300037224 */ /* 0x002fe200078e0293 */
        /* <DEDUP_REMOVED lines=37> */
.L_x_4236:
        /* <DEDUP_REMOVED lines=22> */
.L_x_4237:
[----:B------:R-:W-:Y:S05]  /*0a80*/  @P6 BRA `(.L_x_4238) ;  /* 0x0000000400386947 */ /* 0x000fea0003800000 */
[----:B------:R-:W2:Y:S01]  /*0a90*/  LDC R0, c[0x0][0x380] ;  /* 0x0000e000ff007b82 */ /* 0x000ea20000000800 */
[----:B------:R-:W-:Y:S01]  /*0aa0*/  LEA R13, R60, 0xffffff80, 0x7 ;  /* 0xffffff803c0d7811 */ /* 0x000fe200078e38ff */
[----:B------:R-:W-:Y:S01]  /*0ab0*/  ULDC.64 UR8, c[0x0][0x230] ;  /* 0x00008c0000087ab9 */ /* 0x000fe20000000a00 */
[----:B------:R-:W-:Y:S01]  /*0ac0*/  ULDC.64 UR6, c[0x0][0x248] ;  /* 0x0000920000067ab9 */ /* 0x000fe20000000a00 */
[----:B------:R-:W-:Y:S01]  /*0ad0*/  ULDC.64 UR4, c[0x0][0x238] ;  /* 0x00008e0000047ab9 */ /* 0x000fe20000000a00 */
[----:B-1----:R-:W-:Y:S01]  /*0ae0*/  IABS R2, R13 ;  /* 0x0000000d00027213 */ /* 0x002fe20000000000 */
[----:B------:R-:W-:Y:S01]  /*0af0*/  ULDC.64 UR10, c[0x0][0x260] ;  /* 0x00009800000a7ab9 */ /* 0x000fe20000000a00 */
[----:B--2---:R-:W-:-:S04]  /*0b00*/  IABS R4, R0 ;  /* 0x0000000000047213 */ /* 0x004fc80000000000 */
[----:B------:R-:W1:Y:S08]  /*0b10*/  I2F.RP R5, R4 ;  /* 0x0000000400057306 */ /* 0x000e700000209400 */
[----:B-1---5:R-:W1:Y:S02]  /*0b20*/  MUFU.RCP R6, R5 ;  /* 0x0000000500067308 */ /* 0x022e640000001000 */
        /* <DEDUP_REMOVED lines=17> */
[----:B------:R-:W-:Y:S02]  /*0c40*/  IMAD.MOV.U32 R3, RZ, RZ, R5 ;  /* 0x000000ffff037224 */ /* 0x000fe400078e0005 */
[----:B------:R-:W1:Y:S03]  /*0c50*/  LDC R5, c[0x0][0x278] ;  /* 0x00009e00ff057b82 */ /* 0x000e660000000800 */
[----:B------:R-:W-:Y:S02]  /*0c60*/  @!P0 IADD3 R3, -R3, RZ, RZ ;  /* 0x000000ff03038210 */ /* 0x000fe40007ffe1ff */
[----:B------:R-:W-:-:S05]  /*0c70*/  @!P1 LOP3.LUT R3, RZ, R0, RZ, 0x33, !PT ;  /* 0x00000000ff039212 */ /* 0x000fca00078e33ff */
[----:B------:R-:W-:-:S06]  /*0c80*/  IMAD.WIDE R18, R3, 0x4, R148 ;  /* 0x0000000403127825 */ /* 0x000fcc00078e0294 */
[----:B------:R-:W2:Y:S01]  /*0c90*/  LDG.E R18, desc[UR16][R18.64] ;  /* 0x0000001012127981 */ /* 0x000ea2000c1e1900 */
        /* <DEDUP_REMOVED lines=9> */
[----:B------:R-:W-:-:S06]  /*0d30*/  IMAD.HI.U32 R9, R9, R6, R8 ;  /* 0x0000000609097227 */ /* 0x000fcc00078e0008 */
        /* <DEDUP_REMOVED lines=17> */
[----:B------:R-:W-:-:S03]  /*0e50*/  IMAD R5, R13, UR7, R0 ;  /* 0x000000070d057c24 */ /* 0x000fc6000f8e0200 */
[----:B------:R-:W-:-:S05]  /*0e60*/  SHF.R.S32.HI R21, RZ, 0x1f, R9 ;  /* 0x0000001fff157819 */ /* 0x000fca0000011409 */
[----:B------:R-:W-:Y:S01]  /*0e70*/  IMAD R0, R21, UR10, RZ ;  /* 0x0000000a15007c24 */ /* 0x000fe2000f8e02ff */
[----:B--2---:R-:W-:Y:S01]  /*0e80*/  SHF.R.S32.HI R3, RZ, 0x1f, R18 ;  /* 0x0000001fff037819 */ /* 0x004fe20000011412 */
[----:B------:R-:W-:-:S04]  /*0e90*/  IMAD.WIDE.U32 R16, R18, UR8, RZ ;  /* 0x0000000812107c25 */ /* 0x000fc8000f8e00ff */
[C---:B------:R-:W-:Y:S02]  /*0ea0*/  IMAD R11, R3.reuse, UR8, RZ ;  /* 0x00000008030b7c24 */ /* 0x040fe4000f8e02ff */
[----:B------:R-:W-:Y:S02]  /*0eb0*/  IMAD R3, R3, UR4, RZ ;  /* 0x0000000403037c24 */ /* 0x000fe4000f8e02ff */
[C---:B------:R-:W-:Y:S02]  /*0ec0*/  IMAD R2, R18.reuse, UR9, R11 ;  /* 0x0000000912027c24 */ /* 0x040fe4000f8e020b */
[C---:B------:R-:W-:Y:S02]  /*0ed0*/  IMAD R6, R18.reuse, UR5, R3 ;  /* 0x0000000512067c24 */ /* 0x040fe4000f8e0203 */
[----:B------:R-:W-:Y:S01]  /*0ee0*/  IMAD.WIDE.U32 R18, R18, UR4, RZ ;  /* 0x0000000412127c25 */ /* 0x000fe2000f8e00ff */
[----:B------:R-:W-:-:S03]  /*0ef0*/  IADD3 R17, R17, R2, RZ ;  /* 0x0000000211117210 */ /* 0x000fc60007ffe0ff */
[----:B------:R-:W-:Y:S01]  /*0f00*/  IMAD R3, R9, UR11, R0 ;  /* 0x0000000b09037c24 */ /* 0x000fe2000f8e0200 */
[----:B------:R-:W-:Y:S01]  /*0f10*/  IADD3 R6, R19, R6, RZ ;  /* 0x0000000613067210 */ /* 0x000fe20007ffe0ff */
[----:B------:R-:W-:-:S04]  /*0f20*/  IMAD.WIDE.U32 R16, R13, UR6, R16 ;  /* 0x000000060d107c25 */ /* 0x000fc8000f8e0010 */
[----:B------:R-:W-:Y:S02]  /*0f30*/  IMAD.IADD R17, R17, 0x1, R5 ;  /* 0x0000000111117824 */ /* 0x000fe400078e0205 */
[----:B------:R-:W-:-:S05]  /*0f40*/  IMAD.WIDE.U32 R16, R9, UR10, R16 ;  /* 0x0000000a09107c25 */ /* 0x000fca000f8e0010 */
[----:B------:R-:W-:Y:S01]  /*0f50*/  IADD3 R3, R17, R3, RZ ;  /* 0x0000000311037210 */ /* 0x000fe20007ffe0ff */
[----:B------:R-:W-:Y:S06]  /*0f60*/  BRA `(.L_x_4239) ;  /* 0x0000000000ec7947 */ /* 0x000fec0003800000 */
.L_x_4238:
[----:B------:R-:W1:Y:S01]  /*0f70*/  LDC R11, c[0x0][0x278] ;  /* 0x00009e00ff0b7b82 */ /* 0x000e620000000800 */
[----:B------:R-:W-:Y:S01]  /*0f80*/  MOV R4, RZ ;  /* 0x000000ff00047202 */ /* 0x000fe20000000f00 */
[----:B------:R-:W-:Y:S01]  /*0f90*/  ULDC.64 UR6, c[0x0][0x248] ;  /* 0x0000920000067ab9 */ /* 0x000fe20000000a00 */
[----:B------:R-:W-:Y:S01]  /*0fa0*/  LEA R13, R60, 0xffffff80, 0x7 ;  /* 0xffffff803c0d7811 */ /* 0x000fe200078e38ff */
[----:B------:R-:W-:Y:S01]  /*0fb0*/  ULDC.64 UR8, c[0x0][0x230] ;  /* 0x00008c0000087ab9 */ /* 0x000fe20000000a00 */
[----:B------:R-:W-:Y:S02]  /*0fc0*/  SHF.R.S32.HI R12, RZ, 0x1f, R19 ;  /* 0x0000001fff0c7819 */ /* 0x000fe40000011413 */
[----:B------:R-:W-:Y:S02]  /*0fd0*/  IADD3 R20, P1, R19, R13, RZ ;  /* 0x0000000d13147210 */ /* 0x000fe40007f3e0ff */
[----:B-1----:R-:W-:-:S04]  /*0fe0*/  IABS R3, R11 ;  /* 0x0000000b00037213 */ /* 0x002fc80000000000 */
[----:B------:R-:W1:Y:S08]  /*0ff0*/  I2F.RP R8, R3 ;  /* 0x0000000300087306 */ /* 0x000e700000209400 */
[----:B-1----:R-:W1:Y:S02]  /*1000*/  MUFU.RCP R7, R8 ;  /* 0x0000000800077308 */ /* 0x002e640000001000 */
[----:B-1----:R-:W-:Y:S01]  /*1010*/  IADD3 R7, R7, 0xffffffe, RZ ;  /* 0x0ffffffe07077810 */ /* 0x002fe20007ffe0ff */
[----:B------:R-:W1:Y:S05]  /*1020*/  LDC.64 R8, c[0x0][0x250] ;  /* 0x00009400ff087b82 */ /* 0x000e6a0000000a00 */
[----:B------:R-:W2:Y:S02]  /*1030*/  F2I.FTZ.U32.TRUNC.NTZ R5, R7 ;  /* 0x0000000700057305 */ /* 0x000ea4000021f000 */
[----:B--2---:R-:W-:Y:S01]  /*1040*/  IMAD.MOV R0, RZ, RZ, -R5 ;  /* 0x000000ffff007224 */ /* 0x004fe200078e0a05 */
[----:B------:R-:W-:-:S03]  /*1050*/  SHF.R.S32.HI R7, RZ, 0x1f, R13 ;  /* 0x0000001fff077819 */ /* 0x000fc6000001140d */
[----:B------:R-:W-:Y:S01]  /*1060*/  IMAD R2, R0, R3, RZ ;  /* 0x0000000300027224 */ /* 0x000fe200078e02ff */
[----:B------:R-:W-:Y:S02]  /*1070*/  IABS R0, R10 ;  /* 0x0000000a00007213 */ /* 0x000fe40000000000 */
[----:B------:R-:W-:Y:S01]  /*1080*/  IADD3.X R17, R12, R7, RZ, P1, !PT ;  /* 0x000000070c117210 */ /* 0x000fe20000ffe4ff */
[----:B------:R-:W-:-:S04]  /*1090*/  IMAD.HI.U32 R5, R5, R2, R4 ;  /* 0x0000000205057227 */ /* 0x000fc800078e0004 */
[----:B------:R-:W-:Y:S02]  /*10a0*/  IMAD.MOV.U32 R4, RZ, RZ, R0 ;  /* 0x000000ffff047224 */ /* 0x000fe400078e0000 */
[----:B------:R-:W-:Y:S02]  /*10b0*/  IMAD R17, R17, UR6, RZ ;  /* 0x0000000611117c24 */ /* 0x000fe4000f8e02ff */
[----:B------:R-:W-:-:S04]  /*10c0*/  IMAD.HI.U32 R0, R5, R4, RZ ;  /* 0x0000000405007227 */ /* 0x000fc800078e00ff */
[----:B------:R-:W-:Y:S01]  /*10d0*/  IMAD R14, R20, UR7, R17 ;  /* 0x00000007140e7c24 */ /* 0x000fe2000f8e0211 */
[----:B------:R-:W-:Y:S01]  /*10e0*/  IADD3 R2, -R0, RZ, RZ ;  /* 0x000000ff00027210 */ /* 0x000fe20007ffe1ff */
[----:B------:R-:W-:Y:S01]  /*10f0*/  IMAD.WIDE.U32 R20, R20, UR6, RZ ;  /* 0x0000000614147c25 */ /* 0x000fe2000f8e00ff */
[----:B-----5:R-:W-:-:S03]  /*1100*/  SHF.R.S32.HI R17, RZ, 0x1f, R6 ;  /* 0x0000001fff117819 */ /* 0x020fc60000011406 */
[----:B------:R-:W-:Y:S01]  /*1110*/  IMAD R2, R3, R2, R4 ;  /* 0x0000000203027224 */ /* 0x000fe200078e0204 */
[----:B------:R-:W-:Y:S01]  /*1120*/  IADD3 R23, R21, R14, RZ ;  /* 0x0000000e15177210 */ /* 0x000fe20007ffe0ff */
[----:B------:R-:W2:Y:S01]  /*1130*/  LDC.64 R4, c[0x0][0x260] ;  /* 0x00009800ff047b82 */ /* 0x000ea20000000a00 */
[----:B-1----:R-:W-:Y:S02]  /*1140*/  IMAD R12, R12, R8, RZ ;  /* 0x000000080c0c7224 */ /* 0x002fe400078e02ff */
[----:B------:R-:W-:Y:S01]  /*1150*/  ISETP.GT.U32.AND P0, PT, R3, R2, PT ;  /* 0x000000020300720c */ /* 0x000fe20003f04070 */
[----:B------:R-:W-:Y:S02]  /*1160*/  IMAD R21, R17, UR8, RZ ;  /* 0x0000000811157c24 */ /* 0x000fe4000f8e02ff */
[----:B------:R-:W-:Y:S02]  /*1170*/  IMAD.MOV.U32 R22, RZ, RZ, R20 ;  /* 0x000000ffff167224 */ /* 0x000fe400078e0014 */
[----:B------:R-:W-:-:S02]  /*1180*/  IMAD R9, R19, R9, R12 ;  /* 0x0000000913097224 */ /* 0x000fc400078e020c */
[----:B------:R-:W-:-:S04]  /*1190*/  IMAD.WIDE.U32 R18, R19, R8, RZ ;  /* 0x0000000813127225 */ /* 0x000fc800078e00ff */
[----:B------:R-:W-:Y:S01]  /*11a0*/  IMAD R8, R6, UR9, R21 ;  /* 0x0000000906087c24 */ /* 0x000fe2000f8e0215 */
[----:B------:R-:W-:Y:S01]  /*11b0*/  IADD3 R19, R19, R9, RZ ;  /* 0x0000000913137210 */ /* 0x000fe20007ffe0ff */
[----:B------:R-:W-:Y:S01]  /*11c0*/  @!P0 IMAD.IADD R2, R2, 0x1, -R3 ;  /* 0x0000000102028824 */ /* 0x000fe200078e0a03 */
[----:B------:R-:W-:Y:S01]  /*11d0*/  @!P0 IADD3 R0, R0, 0x1, RZ ;  /* 0x0000000100008810 */ /* 0x000fe20007ffe0ff */
[----:B------:R-:W-:Y:S01]  /*11e0*/  IMAD.WIDE.U32 R22, R6, UR8, R22 ;  /* 0x0000000806167c25 */ /* 0x000fe2000f8e0016 */
[----:B------:R-:W-:Y:S02]  /*11f0*/  ISETP.NE.AND P0, PT, R11, RZ, PT ;  /* 0x000000ff0b00720c */ /* 0x000fe40003f05270 */
[----:B------:R-:W-:Y:S02]  /*1200*/  ISETP.GE.U32.AND P2, PT, R2, R3, PT ;  /* 0x000000030200720c */ /* 0x000fe40003f46070 */
[----:B------:R-:W-:Y:S02]  /*1210*/  LOP3.LUT R2, R10, R11, RZ, 0x3c, !PT ;  /* 0x0000000b0a027212 */ /* 0x000fe400078e3cff */
[----:B------:R-:W-:-:S02]  /*1220*/  IADD3 R23, R23, R8, RZ ;  /* 0x0000000817177210 */ /* 0x000fc40007ffe0ff */
[----:B------:R-:W-:Y:S02]  /*1230*/  ISETP.GE.AND P1, PT, R2, RZ, PT ;  /* 0x000000ff0200720c */ /* 0x000fe40003f26270 */
[----:B------:R-:W1:Y:S05]  /*1240*/  LDC.64 R2, c[0x0][0x238] ;  /* 0x00008e00ff027b82 */ /* 0x000e6a0000000a00 */
[----:B------:R-:W-:-:S06]  /*1250*/  @P2 VIADD R0, R0, 0x1 ;  /* 0x0000000100002836 */ /* 0x000fcc0000000000 */
[----:B------:R-:W-:Y:S02]  /*1260*/  @!P1 IADD3 R0, -R0, RZ, RZ ;  /* 0x000000ff00009210 */ /* 0x000fe40007ffe1ff */
[----:B------:R-:W-:-:S04]  /*1270*/  @!P0 LOP3.LUT R0, RZ, R11, RZ, 0x33, !PT ;  /* 0x0000000bff008212 */ /* 0x000fc800078e33ff */
[----:B------:R-:W-:Y:S02]  /*1280*/  SHF.R.S32.HI R21, RZ, 0x1f, R0 ;  /* 0x0000001fff157819 */ /* 0x000fe40000011400 */
[----:B------:R-:W-:-:S03]  /*1290*/  MOV R9, R0 ;  /* 0x0000000000097202 */ /* 0x000fc60000000f00 */
[----:B--2---:R-:W-:Y:S02]  /*12a0*/  IMAD R8, R21, R4, RZ ;  /* 0x0000000415087224 */ /* 0x004fe400078e02ff */
[-C--:B-1----:R-:W-:Y:S02]  /*12b0*/  IMAD R17, R17, R2.reuse, RZ ;  /* 0x0000000211117224 */ /* 0x082fe400078e02ff */
[----:B------:R-:W-:-:S04]  /*12c0*/  IMAD.WIDE.U32 R18, R6, R2, R18 ;  /* 0x0000000206127225 */ /* 0x000fc800078e0012 */
[----:B------:R-:W-:Y:S02]  /*12d0*/  IMAD R3, R6, R3, R17 ;  /* 0x0000000306037224 */ /* 0x000fe400078e0211 */
[----:B------:R-:W-:-:S04]  /*12e0*/  IMAD.WIDE.U32 R16, R0, R4, R22 ;  /* 0x0000000400107225 */ /* 0x000fc800078e0016 */
[----:B------:R-:W-:Y:S02]  /*12f0*/  IMAD R5, R0, R5, R8 ;  /* 0x0000000500057224 */ /* 0x000fe400078e0208 */
[----:B------:R-:W-:-:S03]  /*1300*/  IMAD.IADD R6, R19, 0x1, R3 ;  /* 0x0000000113067824 */ /* 0x000fc600078e0203 */
[----:B------:R-:W-:-:S07]  /*1310*/  IADD3 R3, R17, R5, RZ ;  /* 0x0000000511037210 */ /* 0x000fce0007ffe0ff */
.L_x_4239:
[----:B------:R-:W-:Y:S01]  /*1320*/  SHF.R.S32.HI R4, RZ, 0x1f, R29 ;  /* 0x0000001fff047819 */ /* 0x000fe2000001141d */
[----:B------:R-:W-:Y:S01]  /*1330*/  ULDC.64 UR4, c[0x0][0x228] ;  /* 0x00008a0000047ab9 */ /* 0x000fe20000000a00 */
[----:B------:R-:W-:Y:S01]  /*1340*/  SHF.R.S32.HI R22, RZ, 0x1f, R147 ;  /* 0x0000001fff167819 */ /* 0x000fe20000011493 */
[----:B------:R-:W1:Y:S01]  /*1350*/  S2UR UR18, SR_CgaCtaId ;  /* 0x00000000001279c3 */ /* 0x000e620000008800 */
[CC--:B------:R-:W-:Y:S01]  /*1360*/  LEA.HI R11, R4.reuse, R29.reuse, RZ, 0x2 ;  /* 0x0000001d040b7211 */ /* 0x0c0fe200078f10ff */
[----:B------:R-:W-:Y:S01]  /*1370*/  ULDC.64 UR10, c[0x0][0x268] ;  /* 0x00009a00000a7ab9 */ /* 0x000fe20000000a00 */
[-C--:B------:R-:W-:Y:S01]  /*1380*/  LEA.HI R17, R4, R29.reuse, RZ, 0x4 ;  /* 0x0000001d04117211 */ /* 0x080fe200078f20ff */
[----:B------:R-:W-:Y:S01]  /*1390*/  IMAD R22, R22, UR4, RZ ;  /* 0x0000000416167c24 */ /* 0x000fe2000f8e02ff */
[----:B------:R-:W-:Y:S01]  /*13a0*/  LEA.HI R25, R4, R29, RZ, 0x3 ;  /* 0x0000001d04197211 */ /* 0x000fe200078f18ff */
[----:B------:R-:W-:Y:S01]  /*13b0*/  ULDC.64 UR12, c[0x0][0x210] ;  /* 0x00008400000c7ab9 */ /* 0x000fe20000000a00 */
[----:B------:R-:W-:Y:S01]  /*13c0*/  SHF.R.S32.HI R2, RZ, 0x4, R17 ;  /* 0x00000004ff027819 */ /* 0x000fe20000011411 */
[----:B------:R-:W-:Y:S01]  /*13d0*/  IMAD R22, R147, UR5, R22 ;  /* 0x0000000593167c24 */ /* 0x000fe2000f8e0216 */
[----:B------:R-:W-:Y:S01]  /*13e0*/  LOP3.LUT R24, R11, 0xfffffffc, RZ, 0xc0, !PT ;  /* 0xfffffffc0b187812 */ /* 0x000fe200078ec0ff */
[----:B------:R-:W-:Y:S01]  /*13f0*/  USHF.L.U32 UR19, UR6, 0x6, URZ ;  /* 0x0000000606137899 */ /* 0x000fe2000800063f */
[----:B------:R-:W-:-:S02]  /*1400*/  SHF.R.S32.HI R144, RZ, 0x3, R25 ;  /* 0x00000003ff907819 */ /* 0x000fc40000011419 */
[----:B------:R-:W-:Y:S01]  /*1410*/  LEA.HI R5, R17, R2, RZ, 0x1 ;  /* 0x0000000211057211 */ /* 0x000fe200078f08ff */
[----:B------:R-:W-:Y:S01]  /*1420*/  IMAD.IADD R24, R29, 0x1, -R24 ;  /* 0x000000011d187824 */ /* 0x000fe200078e0a18 */
[----:B------:R-:W-:Y:S01]  /*1430*/  LOP3.LUT R0, R17, 0xfffffff0, RZ, 0xc0, !PT ;  /* 0xfffffff011007812 */ /* 0x000fe200078ec0ff */
[----:B------:R-:W-:Y:S01]  /*1440*/  IMAD.SHL.U32 R31, R144, 0x40, RZ ;  /* 0x00000040901f7824 */ /* 0x000fe200078e00ff */
[----:B------:R-:W-:Y:S01]  /*1450*/  LOP3.LUT R5, R5, 0xfffffffe, RZ, 0xc0, !PT ;  /* 0xfffffffe05057812 */ /* 0x000fe200078ec0ff */
[----:B------:R-:W-:Y:S01]  /*1460*/  IMAD.SHL.U32 R24, R24, 0x8, RZ ;  /* 0x0000000818187824 */ /* 0x000fe200078e00ff */
[----:B------:R-:W-:Y:S01]  /*1470*/  SHF.R.S32.HI R26, RZ, 0x2, R11 ;  /* 0x00000002ff1a7819 */ /* 0x000fe2000001140b */
[----:B------:R-:W-:Y:S01]  /*1480*/  IMAD.IADD R19, R29, 0x1, -R0 ;  /* 0x000000011d137824 */ /* 0x000fe200078e0a00 */
[----:B------:R-:W-:Y:S01]  /*1490*/  LOP3.LUT R31, R31, 0xc0, RZ, 0xc0, !PT ;  /* 0x000000c01f1f7812 */ /* 0x000fe200078ec0ff */
[----:B------:R-:W-:Y:S01]  /*14a0*/  IMAD.IADD R5, R2, 0x1, -R5 ;  /* 0x0000000102057824 */ /* 0x000fe200078e0a05 */
[----:B------:R-:W-:-:S02]  /*14b0*/  LOP3.LUT R0, R25, 0xfffffff8, RZ, 0xc0, !PT ;  /* 0xfffffff819007812 */ /* 0x000fc400078ec0ff */
[----:B------:R-:W-:Y:S02]  /*14c0*/  LOP3.LUT R17, R31, 0x18, R24, 0xf8, !PT ;  /* 0x000000181f117812 */ /* 0x000fe400078ef818 */
[----:B------:R-:W-:Y:S02]  /*14d0*/  SHF.R.U32.HI R2, RZ, 0x3, R31 ;  /* 0x00000003ff027819 */ /* 0x000fe4000001161f */
[----:B------:R-:W-:Y:S02]  /*14e0*/  LEA.HI R11, R11, R26, RZ, 0x1 ;  /* 0x0000001a0b0b7211 */ /* 0x000fe400078f08ff */
[----:B------:R-:W-:Y:S01]  /*14f0*/  LOP3.LUT R2, R17, R2, RZ, 0x3c, !PT ;  /* 0x0000000211027212 */ /* 0x000fe200078e3cff */
[----:B------:R-:W-:Y:S01]  /*1500*/  IMAD.IADD R17, R29, 0x1, -R0 ;  /* 0x000000011d117824 */ /* 0x000fe200078e0a00 */
[----:B------:R-:W-:Y:S02]  /*1510*/  LEA.HI R31, R4, R29, RZ, 0x5 ;  /* 0x0000001d041f7211 */ /* 0x000fe400078f28ff */
[----:B------:R-:W-:-:S02]  /*1520*/  LOP3.LUT R11, R11, 0x7fffffe, RZ, 0xc0, !PT ;  /* 0x07fffffe0b0b7812 */ /* 0x000fc400078ec0ff */
[----:B------:R-:W-:Y:S02]  /*1530*/  LEA.HI R145, R17, R17, RZ, 0x1 ;  /* 0x0000001111917211 */ /* 0x000fe400078f08ff */
[----:B------:R-:W-:Y:S01]  /*1540*/  SHF.R.S32.HI R30, RZ, 0x5, R31 ;  /* 0x00000005ff1e7819 */ /* 0x000fe2000001141f */
[----:B------:R-:W-:Y:S01]  /*1550*/  IMAD.IADD R11, R26, 0x1, -R11 ;  /* 0x000000011a0b7824 */ /* 0x000fe200078e0a0b */
[----:B------:R-:W-:Y:S02]  /*1560*/  LEA.HI R23, R25, R144, RZ, 0x1 ;  /* 0x0000009019177211 */ /* 0x000fe400078f08ff */
[----:B------:R-:W-:Y:S01]  /*1570*/  LOP3.LUT R142, R145, 0xfffffffe, RZ, 0xc0, !PT ;  /* 0xfffffffe918e7812 */ /* 0x000fe200078ec0ff */
[C---:B------:R-:W-:Y:S01]  /*1580*/  IMAD R143, R30.reuse, 0x8, R11 ;  /* 0x000000081e8f7824 */ /* 0x040fe200078e020b */
[----:B------:R-:W-:Y:S01]  /*1590*/  SHF.R.S32.HI R25, RZ, 0x1f, R24 ;  /* 0x0000001fff197819 */ /* 0x000fe20000011418 */
[----:B------:R-:W-:Y:S01]  /*15a0*/  IMAD R33, R30, 0x10, R33 ;  /* 0x000000101e217824 */ /* 0x000fe200078e0221 */
[----:B------:R-:W-:Y:S01]  /*15b0*/  IADD3 R16, P2, R24, R16, RZ ;  /* 0x0000001018107210 */ /* 0x000fe20007f5e0ff */
[----:B------:R-:W-:Y:S01]  /*15c0*/  IMAD.IADD R142, R17, 0x1, -R142 ;  /* 0x00000001118e7824 */ /* 0x000fe200078e0a8e */
[----:B------:R-:W-:Y:S01]  /*15d0*/  LEA.HI R12, R19, R19, RZ, 0x1 ;  /* 0x00000013130c7211 */ /* 0x000fe200078f08ff */
[----:B------:R-:W-:Y:S01]  /*15e0*/  IMAD.U32 R143, R143, 0x20, R2 ;  /* 0x000000208f8f7824 */ /* 0x000fe200078e0002 */
[----:B------:R-:W-:Y:S01]  /*15f0*/  SHF.R.S32.HI R0, RZ, 0x1f, R19 ;  /* 0x0000001fff007819 */ /* 0x000fe20000011413 */
[----:B------:R-:W-:Y:S01]  /*1600*/  IMAD.X R17, R25, 0x1, R3, P2 ;  /* 0x0000000119117824 */ /* 0x000fe200010e0603 */
[----:B------:R-:W-:Y:S01]  /*1610*/  LOP3.LUT R28, R12, 0x7fffffe, RZ, 0xc0, !PT ;  /* 0x07fffffe0c1c7812 */ /* 0x000fe200078ec0ff */
[----:B------:R-:W2:Y:S01]  /*1620*/  LDC.64 R2, c[0x0][0x240] ;  /* 0x00009000ff027b82 */ /* 0x000ea20000000a00 */
[----:B------:R-:W-:Y:S01]  /*1630*/  IADD3 R18, P0, R24, R18, RZ ;  /* 0x0000001218127210 */ /* 0x000fe20007f1e0ff */
[----:B------:R-:W-:Y:S01]  /*1640*/  IMAD.WIDE.U32 R16, R26, UR6, R16 ;  /* 0x000000061a107c25 */ /* 0x000fe2000f8e0010 */
[----:B------:R-:W-:-:S02]  /*1650*/  LOP3.LUT R23, R23, 0xfffffffe, RZ, 0xc0, !PT ;  /* 0xfffffffe17177812 */ /* 0x000fc400078ec0ff */
[----:B------:R-:W-:Y:S01]  /*1660*/  LEA.HI R0, R0, R19, RZ, 0x3 ;  /* 0x0000001300007211 */ /* 0x000fe200078f18ff */
[----:B------:R-:W-:Y:S01]  /*1670*/  IMAD.IADD R28, R19, 0x1, -R28 ;  /* 0x00000001131c7824 */ /* 0x000fe200078e0a1c */
[----:B------:R-:W-:Y:S01]  /*1680*/  SHF.R.S32.HI R11, RZ, 0x1f, R10 ;  /* 0x0000001fff0b7819 */ /* 0x000fe2000001140a */
[----:B------:R-:W-:Y:S01]  /*1690*/  IMAD.X R19, R25, 0x1, R6, P0 ;  /* 0x0000000119137824 */ /* 0x000fe200000e0606 */
[----:B------:R-:W-:Y:S01]  /*16a0*/  SHF.R.S32.HI R27, RZ, 0x1f, R26 ;  /* 0x0000001fff1b7819 */ /* 0x000fe2000001141a */
[----:B------:R-:W-:Y:S01]  /*16b0*/  IMAD.WIDE.U32 R24, R147, UR4, R24 ;  /* 0x0000000493187c25 */ /* 0x000fe2000f8e0018 */
[----:B------:R-:W-:Y:S01]  /*16c0*/  ULDC.64 UR4, c[0x0][0x258] ;  /* 0x0000960000047ab9 */ /* 0x000fe20000000a00 */
[----:B------:R-:W-:Y:S02]  /*16d0*/  IADD3 R4, P1, R26, R13, RZ ;  /* 0x0000000d1a047210 */ /* 0x000fe40007f3e0ff */
[----:B------:R-:W-:Y:S01]  /*16e0*/  IMAD.IADD R144, R144, 0x1, -R23 ;  /* 0x0000000190907824 */ /* 0x000fe200078e0a17 */
[----:B------:R-:W-:Y:S01]  /*16f0*/  SHF.R.S32.HI R13, RZ, 0x1, R12 ;  /* 0x00000001ff0d7819 */ /* 0x000fe2000001140c */
[----:B------:R-:W-:Y:S01]  /*1700*/  IMAD.IADD R23, R25, 0x1, R22 ;  /* 0x0000000119177824 */ /* 0x000fe200078e0216 */
[----:B------:R-:W-:Y:S01]  /*1710*/  SHF.R.S32.HI R12, RZ, 0x1f, R12 ;  /* 0x0000001fff0c7819 */ /* 0x000fe2000001140c */
[----:B------:R-:W-:Y:S01]  /*1720*/  IMAD R11, R11, UR4, RZ ;  /* 0x000000040b0b7c24 */ /* 0x000fe2000f8e02ff */
[----:B------:R-:W-:Y:S01]  /*1730*/  SHF.R.S32.HI R145, RZ, 0x1, R145 ;  /* 0x00000001ff917819 */ /* 0x000fe20000011491 */
[----:B------:R-:W-:Y:S01]  /*1740*/  IMAD.MOV.U32 R22, RZ, RZ, R24 ;  /* 0x000000ffff167224 */ /* 0x000fe200078e0018 */
[----:B------:R-:W-:Y:S01]  /*1750*/  LEA.HI R12, R12, R13, RZ, 0x2 ;  /* 0x0000000d0c0c7211 */ /* 0x000fe200078f10ff */
[----:B------:R-:W-:-:S02]  /*1760*/  IMAD R141, R27, UR6, RZ ;  /* 0x000000061b8d7c24 */ /* 0x000fc4000f8e02ff */
[----:B------:R-:W-:Y:S01]  /*1770*/  IMAD R6, R21, UR10, RZ ;  /* 0x0000000a15067c24 */ /* 0x000fe2000f8e02ff */
[----:B------:R-:W-:Y:S01]  /*1780*/  LOP3.LUT R12, R12, 0xfffffffc, RZ, 0xc0, !PT ;  /* 0xfffffffc0c0c7812 */ /* 0x000fe200078ec0ff */
[----:B------:R-:W-:Y:S02]  /*1790*/  IMAD R8, R10, UR5, R11 ;  /* 0x000000050a087c24 */ /* 0x000fe4000f8e020b */
[----:B------:R-:W-:-:S04]  /*17a0*/  IMAD.WIDE R14, R15, 0x40, R26 ;  /* 0x000000400f0e7825 */ /* 0x000fc800078e021a */
[----:B------:R-:W-:Y:S01]  /*17b0*/  IMAD.WIDE.U32 R10, R10, UR4, R22 ;  /* 0x000000040a0a7c25 */ /* 0x000fe2000f8e0016 */
[----:B------:R-:W-:Y:S02]  /*17c0*/  ULDC.64 UR4, c[0x0][0x218] ;  /* 0x0000860000047ab9 */ /* 0x000fe40000000a00 */
[----:B------:R-:W-:Y:S01]  /*17d0*/  LEA R140, P0, R16, UR4, 0x1 ;  /* 0x00000004108c7c11 */ /* 0x000fe2000f8008ff */
[----:B------:R-:W-:Y:S02]  /*17e0*/  IMAD R141, R26, UR7, R141 ;  /* 0x000000071a8d7c24 */ /* 0x000fe4000f8e028d */
[C---:B------:R-:W-:Y:S02]  /*17f0*/  IMAD R6, R9.reuse, UR11, R6 ;  /* 0x0000000b09067c24 */ /* 0x040fe4000f8e0206 */
[----:B------:R-:W-:Y:S01]  /*1800*/  IMAD.WIDE.U32 R18, R9, UR10, R18 ;  /* 0x0000000a09127c25 */ /* 0x000fe2000f8e0012 */
[----:B------:R-:W-:-:S03]  /*1810*/  ULDC.64 UR10, c[0x0][0x250] ;  /* 0x00009400000a7ab9 */ /* 0x000fc60000000a00 */
[----:B------:R-:W-:Y:S02]  /*1820*/  IMAD.IADD R11, R11, 0x1, R8 ;  /* 0x000000010b0b7824 */ /* 0x000fe400078e0208 */
[-C--:B--2---:R-:W-:Y:S02]  /*1830*/  IMAD R9, R15, R2.reuse, RZ ;  /* 0x000000020f097224 */ /* 0x084fe400078e02ff */
[----:B------:R-:W-:Y:S02]  /*1840*/  IMAD.IADD R141, R17, 0x1, R141 ;  /* 0x00000001118d7824 */ /* 0x000fe400078e028d */
[C---:B------:R-:W-:Y:S02]  /*1850*/  IMAD R9, R14.reuse, R3, R9 ;  /* 0x000000030e097224 */ /* 0x040fe400078e0209 */
[----:B------:R-:W-:Y:S01]  /*1860*/  IMAD.WIDE.U32 R10, R14, R2, R10 ;  /* 0x000000020e0a7225 */ /* 0x000fe200078e000a */
[----:B------:R-:W-:Y:S01]  /*1870*/  LEA.HI.X R141, R16, UR5, R141, 0x1, P0 ;  /* 0x00000005108d7c11 */ /* 0x000fe200080f0c8d */
[----:B------:R-:W-:-:S02]  /*1880*/  UMOV UR5, 0x400 ;  /* 0x0000040000057882 */ /* 0x000fc40000000000 */
[----:B------:R-:W-:Y:S01]  /*1890*/  IMAD.X R7, R27, 0x1, R7, P1 ;  /* 0x000000011b077824 */ /* 0x000fe200008e0607 */
[----:B-1----:R-:W-:Y:S01]  /*18a0*/  ULEA UR5, UR18, UR5, 0x18 ;  /* 0x0000000512057291 */ /* 0x002fe2000f8ec03f */
[----:B------:R-:W-:Y:S01]  /*18b0*/  IMAD.IADD R19, R19, 0x1, R6 ;  /* 0x0000000113137824 */ /* 0x000fe200078e0206 */
[C---:B------:R-:W-:Y:S01]  /*18c0*/  LEA R6, P0, R10.reuse, UR12, 0x1 ;  /* 0x0000000c0a067c11 */ /* 0x040fe2000f8008ff */
[----:B------:R-:W-:Y:S01]  /*18d0*/  IMAD.IADD R9, R11, 0x1, R9 ;  /* 0x000000010b097824 */ /* 0x000fe200078e0209 */
[----:B------:R-:W-:Y:S01]  /*18e0*/  USHF.L.U64.HI UR18, UR6, 0x6, UR7 ;  /* 0x0000000606127899 */ /* 0x000fe20008010207 */
[----:B------:R-:W-:Y:S01]  /*18f0*/  IMAD R11, R7, UR10, RZ ;  /* 0x0000000a070b7c24 */ /* 0x000fe2000f8e02ff */
[----:B------:R-:W-:Y:S01]  /*1900*/  LEA R143, R143, UR5, 0x1 ;  /* 0x000000058f8f7c11 */ /* 0x000fe2000f8e08ff */
[----:B------:R-:W-:Y:S01]  /*1910*/  IMAD.IADD R8, R13, 0x1, -R12 ;  /* 0x000000010d087824 */ /* 0x000fe200078e0a0c */
[----:B------:R-:W-:Y:S01]  /*1920*/  LEA.HI.X R7, R10, UR13, R9, 0x1, P0 ;  /* 0x0000000d0a077c11 */ /* 0x000fe200080f0c09 */
[----:B------:R-:W-:Y:S01]  /*1930*/  IMAD.WIDE.U32 R18, R4, UR10, R18 ;  /* 0x0000000a04127c25 */ /* 0x000fe2000f8e0012 */
[C---:B------:R-:W-:Y:S01]  /*1940*/  LEA R12, P0, R2.reuse, R6, 0x6 ;  /* 0x00000006020c7211 */ /* 0x040fe200078030ff */
[----:B------:R-:W-:Y:S01]  /*1950*/  ULDC.64 UR12, c[0x0][0x220] ;  /* 0x00008800000c7ab9 */ /* 0x000fe20000000a00 */
[----:B------:R-:W-:Y:S01]  /*1960*/  UIADD3 UR4, UR5, 0x1000, URZ ;  /* 0x0000100005047890 */ /* 0x000fe2000fffe03f */
[----:B------:R-:W-:Y:S01]  /*1970*/  @!PT LDS RZ, [RZ] ;  /* 0x00000000fffff984 */ /* 0x000fe20000000800 */
[----:B------:R-:W-:Y:S01]  /*1980*/  @!PT LDS RZ, [RZ] ;  /* 0x00000000fffff984 */ /* 0x000fe20000000800 */
[----:B------:R-:W-:Y:S01]  /*1990*/  @!PT LDS RZ, [RZ] ;  /* 0x00000000fffff984 */ /* 0x000fe20000000800 */
[----:B------:R1:W-:Y:S01]  /*19a0*/  LDGSTS.E.BYPASS.LTC128B.128 [R143], desc[UR16][R6.64] ;  /* 0x00000000068f7fae */ /* 0x0003e2000b901d50 */
[----:B------:R-:W-:Y:S01]  /*19b0*/  LEA.HI.X R13, R2, R7, R3, 0x6, P0 ;  /* 0x00000007020d7211 */ /* 0x000fe200000f3403 */
[----:B------:R-:W-:Y:S01]  /*19c0*/  IMAD.SHL.U32 R2, R145, 0x40, RZ ;  /* 0x0000004091027824 */ /* 0x000fe200078e00ff */
[----:B------:R-:W-:Y:S01]  /*19d0*/  IADD3 R16, P0, R140, UR19, RZ ;  /* 0x000000138c107c10 */ /* 0x000fe2000ff1e0ff */
[----:B------:R-:W-:Y:S01]  /*19e0*/  IMAD.SHL.U32 R3, R144, 0x8, RZ ;  /* 0x0000000890037824 */ /* 0x000fe200078e00ff */
[----:B------:R-:W-:Y:S01]  /*19f0*/  LOP3.LUT P1, RZ, R8, 0x2, RZ, 0xc0, !PT ;  /* 0x0000000208ff7812 */ /* 0x000fe2000782c0ff */
[----:B------:R-:W-:Y:S01]  /*1a00*/  LDGSTS.E.BYPASS.LTC128B.128 [R143+0x800], desc[UR16][R12.64] ;  /* 0x008000000c8f7fae */ /* 0x000fe2000b901d50 */
[----:B------:R-:W-:Y:S01]  /*1a10*/  IADD3.X R17, R141, UR18, RZ, P0, !PT ;  /* 0x000000128d117c10 */ /* 0x000fe200087fe4ff */
[----:B------:R-:W-:Y:S01]  /*1a20*/  IMAD R11, R4, UR11, R11 ;  /* 0x0000000b040b7c24 */ /* 0x000fe2000f8e020b */
[----:B------:R-:W-:Y:S01]  /*1a30*/  IADD3 R14, P0, R16, UR19, RZ ;  /* 0x00000013100e7c10 */ /* 0x000fe2000ff1e0ff */
[----:B------:R-:W-:Y:S01]  /*1a40*/  LDGSTS.E.BYPASS.LTC128B.128 [R143+0x1000], desc[UR16][R140.64] ;  /* 0x010000008c8f7fae */ /* 0x000fe2000b901d50 */
[----:B------:R-:W-:Y:S01]  /*1a50*/  LOP3.LUT R2, R2, 0xc0, RZ, 0xc0, !PT ;  /* 0x000000c002027812 */ /* 0x000fe200078ec0ff */
[----:B------:R-:W-:Y:S01]  /*1a60*/  IMAD.SHL.U32 R4, R8, 0x40, RZ ;  /* 0x0000004008047824 */ /* 0x000fe200078e00ff */
[----:B------:R-:W-:Y:S01]  /*1a70*/  IADD3.X R15, R17, UR18, RZ, P0, !PT ;  /* 0x00000012110f7c10 */ /* 0x000fe200087fe4ff */
[----:B------:R-:W-:Y:S01]  /*1a80*/  LDGSTS.E.BYPASS.LTC128B.128 [R143+0x1800], desc[UR16][R16.64] ;  /* 0x01800000108f7fae */ /* 0x000fe2000b901d50 */
[----:B------:R-:W-:Y:S01]  /*1a90*/  LOP3.LUT R3, R2, 0x8, R3, 0xf8, !PT ;  /* 0x0000000802037812 */ /* 0x000fe200078ef803 */
[----:B------:R-:W-:Y:S01]  /*1aa0*/  IMAD.SHL.U32 R0, R0, 0x20, RZ ;  /* 0x0000002000007824 */ /* 0x000fe200078e00ff */
[----:B------:R-:W-:Y:S01]  /*1ab0*/  SHF.R.U32.HI R2, RZ, 0x3, R2 ;  /* 0x00000003ff027819 */ /* 0x000fe20000011602 */
[----:B------:R2:W-:Y:S01]  /*1ac0*/  LDGSTS.E.BYPASS.LTC128B.128 [R143+0x2000], desc[UR16][R14.64] ;  /* 0x020000000e8f7fae */ /* 0x0005e2000b901d50 */
[----:B------:R-:W-:Y:S01]  /*1ad0*/  IMAD.IADD R11, R19, 0x1, R11 ;  /* 0x00000001130b7824 */ /* 0x000fe200078e020b */
[----:B------:R-:W-:Y:S01]  /*1ae0*/  LOP3.LUT R4, R4, 0xc0, RZ, 0xc0, !PT ;  /* 0x000000c004047812 */ /* 0x000fe200078ec0ff */
[----:B------:R-:W-:Y:S01]  /*1af0*/  USHF.L.U64.HI UR11, UR10, 0x6, UR11 ;  /* 0x000000060a0b7899 */ /* 0x000fe2000801020b */
[----:B------:R-:W-:Y:S01]  /*1b00*/  LOP3.LUT R2, R3, R2, RZ, 0x3c, !PT ;  /* 0x0000000203027212 */ /* 0x000fe200078e3cff */
[----:B------:R-:W-:Y:S01]  /*1b10*/  IMAD.SHL.U32 R3, R5, 0x8, RZ ;  /* 0x0000000805037824 */ /* 0x000fe200078e00ff */
[----:B------:R-:W-:-:S02]  /*1b20*/  LOP3.LUT R75, R0, 0xffffff00, RZ, 0xc0, !PT ;  /* 0xffffff00004b7812 */ /* 0x000fc400078ec0ff */
[----:B-1----:R-:W-:-:S04]  /*1b30*/  IADD3 R6, P0, R14, UR19, RZ ;  /* 0x000000130e067c10 */ /* 0x002fc8000ff1e0ff */
[----:B------:R-:W-:Y:S02]  /*1b40*/  IADD3.X R7, R15, UR18, RZ, P0, !PT ;  /* 0x000000120f077c10 */ /* 0x000fe400087fe4ff */
[C---:B------:R-:W-:Y:S01]  /*1b50*/  LEA R138, P0, R18.reuse, UR12, 0x1 ;  /* 0x0000000c128a7c11 */ /* 0x040fe2000f8008ff */
[----:B------:R-:W-:Y:S02]  /*1b60*/  USHF.L.U32 UR12, UR10, 0x6, URZ ;  /* 0x000000060a0c7899 */ /* 0x000fe4000800063f */
[----:B------:R1:W-:Y:S01]  /*1b70*/  LDGSTS.E.BYPASS.LTC128B.128 [R143+0x2800], desc[UR16][R6.64] ;  /* 0x02800000068f7fae */ /* 0x0003e2000b901d50 */
[----:B------:R-:W-:-:S03]  /*1b80*/  LEA.HI.X R139, R18, UR13, R11, 0x1, P0 ;  /* 0x0000000d128b7c11 */ /* 0x000fc600080f0c0b */
[----:B------:R-:W0:Y:S01]  /*1b90*/  LDGDEPBAR ;  /* 0x00000000000079af */ /* 0x000e220000000000 */
[----:B--2---:R-:W-:-:S04]  /*1ba0*/  IADD3 R14, P0, R138, UR12, RZ ;  /* 0x0000000c8a0e7c10 */ /* 0x004fc8000ff1e0ff */
[----:B------:R-:W-:Y:S02]  /*1bb0*/  IADD3.X R15, R139, UR11, RZ, P0, !PT ;  /* 0x0000000b8b0f7c10 */ /* 0x000fe400087fe4ff */
[----:B------:R-:W-:-:S04]  /*1bc0*/  IADD3 R12, P0, R14, UR12, RZ ;  /* 0x0000000c0e0c7c10 */ /* 0x000fc8000ff1e0ff */
[----:B------:R-:W-:Y:S02]  /*1bd0*/  IADD3.X R13, R15, UR11, RZ, P0, !PT ;  /* 0x0000000b0f0d7c10 */ /* 0x000fe400087fe4ff */
[----:B------:R-:W-:-:S04]  /*1be0*/  IADD3 R10, P0, R12, UR12, RZ ;  /* 0x0000000c0c0a7c10 */ /* 0x000fc8000ff1e0ff */
[----:B------:R-:W-:Y:S01]  /*1bf0*/  IADD3.X R11, R13, UR11, RZ, P0, !PT ;  /* 0x0000000b0d0b7c10 */ /* 0x000fe200087fe4ff */
[----:B-1----:R-:W-:Y:S01]  /*1c00*/  IMAD R7, R5, 0x8, R142 ;  /* 0x0000000805077824 */ /* 0x002fe200078e028e */
[----:B------:R-:W-:-:S04]  /*1c10*/  DEPBAR.LE SB0, 0x0 ;  /* 0x000080000000791a */ /* 0x000fc80000000000 */
[----:B------:R-:W-:Y:S01]  /*1c20*/  BAR.SYNC.DEFER_BLOCKING 0x0 ;  /* 0x0000000000007b1d */ /* 0x000fe20000010000 */
[----:B------:R-:W-:Y:S01]  /*1c30*/  LOP3.LUT R5, R4, 0x8, R3, 0xf8, !PT ;  /* 0x0000000804057812 */ /* 0x000fe200078ef803 */
[----:B------:R-:W-:Y:S01]  /*1c40*/  IMAD R3, R30, 0x200, R75 ;  /* 0x000002001e037824 */ /* 0x000fe200078e024b */
[----:B------:R-:W-:Y:S01]  /*1c50*/  SHF.R.U32.HI R4, RZ, 0x3, R4 ;  /* 0x00000003ff047819 */ /* 0x000fe20000011604 */
[----:B------:R-:W-:Y:S01]  /*1c60*/  IMAD.U32 R0, R7, 0x20, R2 ;  /* 0x0000002007007824 */ /* 0x000fe200078e0002 */
[----:B------:R-:W-:Y:S01]  /*1c70*/  LOP3.LUT P0, RZ, R145, 0x2, RZ, 0xc0, !PT ;  /* 0x0000000291ff7812 */ /* 0x000fe2000780c0ff */
[C---:B------:R-:W-:Y:S01]  /*1c80*/  IMAD R3, R28.reuse, 0x20, R3 ;  /* 0x000000201c037824 */ /* 0x040fe200078e0203 */
[----:B------:R-:W-:Y:S01]  /*1c90*/  LOP3.LUT R2, R5, R4, RZ, 0x3c, !PT ;  /* 0x0000000405027212 */ /* 0x000fe200078e3cff */
[----:B------:R-:W-:Y:S01]  /*1ca0*/  IMAD R75, R28, 0x20, R75 ;  /* 0x000000201c4b7824 */ /* 0x000fe200078e024b */
[C---:B------:R-:W-:Y:S02]  /*1cb0*/  LEA R65, R0.reuse, UR5, 0x1 ;  /* 0x0000000500417c11 */ /* 0x040fe4000f8e08ff */
[----:B------:R-:W-:Y:S01]  /*1cc0*/  LEA R135, R0, UR4, 0x1 ;  /* 0x0000000400877c11 */ /* 0x000fe2000f8e08ff */
[----:B------:R-:W-:Y:S01]  /*1cd0*/  IMAD.IADD R136, R2, 0x1, R3 ;  /* 0x0000000102887824 */ /* 0x000fe200078e0203 */
[----:B------:R-:W-:Y:S01]  /*1ce0*/  LOP3.LUT R0, R31, 0xffffffe0, RZ, 0xc0, !PT ;  /* 0xffffffe01f007812 */ /* 0x000fe200078ec0ff */
[----:B------:R-:W-:-:S02]  /*1cf0*/  IMAD.MOV.U32 R3, RZ, RZ, 0x20 ;  /* 0x00000020ff037424 */ /* 0x000fc400078e00ff */
[C---:B------:R-:W-:Y:S01]  /*1d00*/  VIADD R133, R135.reuse, 0x20 ;  /* 0x0000002087857836 */ /* 0x040fe20000000000 */
[----:B------:R-:W-:Y:S01]  /*1d10*/  LEA R136, R136, UR5, 0x1 ;  /* 0x0000000588887c11 */ /* 0x000fe2000f8e08ff */
[----:B------:R-:W-:Y:S01]  /*1d20*/  @P0 VIADD R133, R135, 0xffffffe0 ;  /* 0xffffffe087850836 */ /* 0x000fe20000000000 */
[----:B------:R-:W-:Y:S01]  /*1d30*/  SEL R3, R3, 0xffffffe0, !P1 ;  /* 0xffffffe003037807 */ /* 0x000fe20004800000 */
[C---:B------:R-:W-:Y:S02]  /*1d40*/  IMAD.IADD R0, R29.reuse, 0x1, -R0 ;  /* 0x000000011d007824 */ /* 0x040fe400078e0a00 */
[----:B------:R-:W-:Y:S01]  /*1d50*/  IMAD.SHL.U32 R29, R29, 0x2, RZ ;  /* 0x000000021d1d7824 */ /* 0x000fe200078e00ff */
[----:B------:R-:W-:Y:S01]  /*1d60*/  @!PT LDS RZ, [RZ] ;  /* 0x00000000fffff984 */ /* 0x000fe20000000800 */
[----:B------:R-:W-:Y:S01]  /*1d70*/  @!PT LDS RZ, [RZ] ;  /* 0x00000000fffff984 */ /* 0x000fe20000000800 */
[----:B------:R-:W-:Y:S01]  /*1d80*/  @!PT LDS RZ, [RZ] ;  /* 0x00000000fffff984 */ /* 0x000fe20000000800 */
[----:B------:R-:W-:Y:S01]  /*1d90*/  LDGSTS.E.BYPASS.LTC128B.128 [R143+0x3000], desc[UR16][R138.64] ;  /* 0x030000008a8f7fae */ /* 0x000fe2000b901d50 */
[----:B------:R-:W-:Y:S02]  /*1da0*/  IMAD.IADD R134, R136, 0x1, R3 ;  /* 0x0000000188867824 */ /* 0x000fe400078e0203 */
[C---:B------:R-:W-:Y:S01]  /*1db0*/  VIADD R130, R133.reuse, 0x400 ;  /* 0x0000040085827836 */ /* 0x040fe20000000000 */
[----:B------:R-:W-:Y:S01]  /*1dc0*/  LDGSTS.E.BYPASS.LTC128B.128 [R143+0x3800], desc[UR16][R14.64] ;  /* 0x038000000e8f7fae */ /* 0x000fe2000b901d50 */
[----:B------:R-:W-:-:S02]  /*1dd0*/  VIADD R129, R133, 0x800 ;  /* 0x0000080085817836 */ /* 0x000fc40000000000 */
[C---:B------:R-:W-:Y:S01]  /*1de0*/  VIADD R128, R133.reuse, 0xc00 ;  /* 0x00000c0085807836 */ /* 0x040fe20000000000 */
[----:B------:R-:W-:Y:S01]  /*1df0*/  LDGSTS.E.BYPASS.LTC128B.128 [R143+0x4000], desc[UR16][R12.64] ;  /* 0x040000000c8f7fae */ /* 0x000fe2000b901d50 */
[C---:B------:R-:W-:Y:S02]  /*1e00*/  VIADD R127, R133.reuse, 0x1000 ;  /* 0x00001000857f7836 */ /* 0x040fe40000000000 */
[C---:B------:R-:W-:Y:S01]  /*1e10*/  VIADD R126, R133.reuse, 0x1400 ;  /* 0x00001400857e7836 */ /* 0x040fe20000000000 */
[----:B------:R1:W-:Y:S01]  /*1e20*/  LDGSTS.E.BYPASS.LTC128B.128 [R143+0x4800], desc[UR16][R10.64] ;  /* 0x048000000a8f7fae */ /* 0x0003e2000b901d50 */
[C---:B------:R-:W-:Y:S02]  /*1e30*/  VIADD R125, R133.reuse, 0x1800 ;  /* 0x00001800857d7836 */ /* 0x040fe40000000000 */
[----:B------:R-:W-:Y:S01]  /*1e40*/  VIADD R124, R133, 0x1c00 ;  /* 0x00001c00857c7836 */ /* 0x000fe20000000000 */
[----:B------:R-:W-:Y:S04]  /*1e50*/  LDSM.16.M88.4 R4, [R136] ;  /* 0x000000008804783b */ /* 0x000fe80000000200 */
[----:B------:R-:W2:Y:S04]  /*1e60*/  LDSM.16.M88.4 R16, [R65+0x1000] ;  /* 0x001000004110783b */ /* 0x000ea80000000200 */
[----:B------:R-:W-:Y:S04]  /*1e70*/  LDSM.16.M88.4 R36, [R134] ;  /* 0x000000008624783b */ /* 0x000fe80000000200 */
[----:B------:R-:W-:Y:S04]  /*1e80*/  LDSM.16.M88.4 R24, [R133] ;  /* 0x000000008518783b */ /* 0x000fe80000000200 */
[----:B------:R-:W-:Y:S04]  /*1e90*/  LDSM.16.M88.4 R40, [R133+0x400] ;  /* 0x000400008528783b */ /* 0x000fe80000000200 */
[----:B------:R-:W-:Y:S04]  /*1ea0*/  LDSM.16.M88.4 R20, [R65+0x1800] ;  /* 0x001800004114783b */ /* 0x000fe80000000200 */
[----:B-1----:R-:W1:Y:S04]  /*1eb0*/  LDSM.16.M88.4 R8, [R65+0x1400] ;  /* 0x001400004108783b */ /* 0x002e680000000200 */
[----:B------:R-:W-:Y:S04]  /*1ec0*/  LDSM.16.M88.4 R44, [R65+0x1c00] ;  /* 0x001c0000412c783b */ /* 0x000fe80000000200 */
[----:B------:R-:W0:Y:S01]  /*1ed0*/  LDGDEPBAR ;  /* 0x00000000000079af */ /* 0x000e220000000000 */
[C---:B--2---:R-:W-:Y:S06]  /*1ee0*/  HMMA.16816.F32.BF16 R48, R4.reuse, R16, RZ ;  /* 0x000000100430723c */ /* 0x044fec00000418ff */
[C---:B------:R-:W-:Y:S06]  /*1ef0*/  HMMA.16816.F32.BF16 R16, R4.reuse, R18, RZ ;  /* 0x000000120410723c */ /* 0x040fec00000418ff */
[----:B-1----:R-:W-:-:S12]  /*1f00*/  HMMA.16816.F32.BF16 R12, R4, R8, RZ ;  /* 0x00000008040c723c */ /* 0x002fd800000418ff */
[----:B------:R-:W-:Y:S01]  /*1f10*/  HMMA.16816.F32.BF16 R48, R36, R24, R48 ;  /* 0x000000182430723c */ /* 0x000fe20000041830 */
[----:B------:R-:W-:-:S04]  /*1f20*/  SHF.R.S32.HI R9, RZ, 0x1f, R0 ;  /* 0x0000001fff097819 */ /* 0x000fc80000011400 */
[----:B------:R-:W-:Y:S01]  /*1f30*/  LEA.HI R146, R9, R0, RZ, 0x2 ;  /* 0x0000000009927211 */ /* 0x000fe200078f10ff */
[----:B------:R-:W-:Y:S01]  /*1f40*/  HMMA.16816.F32.BF16 R16, R36, R26, R16 ;  /* 0x0000001a2410723c */ /* 0x000fe20000041810 */
[----:B------:R-:W-:Y:S01]  /*1f50*/  SHF.R.S32.HI R25, RZ, 0x1f, R31 ;  /* 0x0000001fff197819 */ /* 0x000fe2000001141f */
[----:B------:R-:W-:Y:S01]  /*1f60*/  VIADD R24, R60, 0xffffffff ;  /* 0xffffffff3c187836 */ /* 0x000fe20000000000 */
[----:B------:R-:W-:Y:S02]  /*1f70*/  SHF.R.S32.HI R146, RZ, 0x2, R146 ;  /* 0x00000002ff927819 */ /* 0x000fe40000011492 */
[----:B------:R-:W-:Y:S01]  /*1f80*/  LEA.HI R25, R25, R30, RZ, 0x2 ;  /* 0x0000001e19197211 */ /* 0x000fe200078f10ff */
[----:B------:R-:W-:Y:S01]  /*1f90*/  HMMA.16816.F32.BF16 R8, R4, R10, RZ ;  /* 0x0000000a0408723c */ /* 0x000fe200000418ff */
[----:B------:R-:W-:Y:S01]  /*1fa0*/  IADD3 R26, R33, 0x1, R146 ;  /* 0x00000001211a7810 */ /* 0x000fe20007ffe092 */
[C---:B------:R-:W-:Y:S01]  /*1fb0*/  IMAD.SHL.U32 R0, R24.reuse, 0x80, RZ ;  /* 0x0000008018007824 */ /* 0x040fe200078e00ff */
[----:B------:R-:W1:Y:S01]  /*1fc0*/  LDSM.16.M88.4 R32, [R133+0x800] ;  /* 0x000800008520783b */ /* 0x000e620000000200 */
[----:B------:R-:W-:-:S02]  /*1fd0*/  ISETP.GT.AND P0, PT, R24, R137, PT ;  /* 0x000000891800720c */ /* 0x000fc40003f04270 */
[----:B------:R-:W-:Y:S01]  /*1fe0*/  IADD3 R26, R73, -UR15, R26 ;  /* 0x8000000f491a7c10 */ /* 0x000fe2000fffe01a */
[----:B------:R-:W-:Y:S01]  /*1ff0*/  HMMA.16816.F32.BF16 R12, R36, R40, R12 ;  /* 0x00000028240c723c */ /* 0x000fe2000004180c */
[----:B------:R-:W-:Y:S02]  /*2000*/  LOP3.LUT R25, R25, 0xfffffffc, RZ, 0xc0, !PT ;  /* 0xfffffffc19197812 */ /* 0x000fe400078ec0ff */
[----:B------:R-:W-:Y:S01]  /*2010*/  LOP3.LUT R68, R0, 0x6, R29, 0xf8, !PT ;  /* 0x0000000600447812 */ /* 0x000fe200078ef81d */
[----:B------:R-:W-:Y:S02]  /*2020*/  VIADD R24, R26, UR14 ;  /* 0x0000000e1a187c36 */ /* 0x000fe40008000000 */
[----:B------:R-:W-:Y:S01]  /*2030*/  IMAD.IADD R151, R30, 0x1, -R25 ;  /* 0x000000011e977824 */ /* 0x000fe200078e0a19 */
[----:B------:R-:W-:Y:S02]  /*2040*/  LOP3.LUT R30, R68, 0x1, RZ, 0xfc, !PT ;  /* 0x00000001441e7812 */ /* 0x000fe400078efcff */
[----:B------:R-:W-:-:S02]  /*2050*/  VIMNMX R81, R24, R73, PT ;  /* 0x0000004918517248 */ /* 0x000fc40003fe0100 */
[----:B------:R-:W-:Y:S02]  /*2060*/  VIADDMNMX R73, R24, 0x8, R73, PT ;  /* 0x0000000818497846 */ /* 0x000fe40003800149 */
[----:B------:R-:W-:Y:S01]  /*2070*/  HMMA.16816.F32.BF16 R24, R4, R20, RZ ;  /* 0x000000140418723c */ /* 0x000fe200000418ff */
[----:B------:R-:W-:Y:S02]  /*2080*/  LOP3.LUT R40, R68, 0x8, RZ, 0xfc, !PT ;  /* 0x0000000844287812 */ /* 0x000fe400078efcff */
[C---:B------:R-:W-:Y:S02]  /*2090*/  ISETP.GE.AND P1, PT, R30.reuse, R81, PT ;  /* 0x000000511e00720c */ /* 0x040fe40003f26270 */
[----:B------:R-:W-:Y:S01]  /*20a0*/  ISETP.GE.AND P4, PT, R30, R73, PT ;  /* 0x000000491e00720c */ /* 0x000fe20003f86270 */
[----:B------:R-:W-:Y:S01]  /*20b0*/  HMMA.16816.F32.BF16 R8, R36, R42, R8 ;  /* 0x0000002a2408723c */ /* 0x000fe20000041808 */
[C---:B------:R-:W-:Y:S01]  /*20c0*/  ISETP.GE.AND P3, PT, R40.reuse, R81, PT ;  /* 0x000000512800720c */ /* 0x040fe20003f66270 */
[----:B------:R-:W2:Y:S01]  /*20d0*/  LDSM.16.M88.4 R28, [R133+0xc00] ;  /* 0x000c0000851c783b */ /* 0x000ea20000000200 */
[----:B------:R-:W-:-:S02]  /*20e0*/  ISETP.GE.AND P5, PT, R40, R73, PT ;  /* 0x000000492800720c */ /* 0x000fc40003fa6270 */
[----:B------:R-:W-:Y:S01]  /*20f0*/  LOP3.LUT R20, R68, 0x9, RZ, 0xfc, !PT ;  /* 0x0000000944147812 */ /* 0x000fe200078efcff */
[----:B------:R-:W3:Y:S01]  /*2100*/  LDSM.16.M88.4 R40, [R65+0x2000] ;  /* 0x002000004128783b */ /* 0x000ee20000000200 */
[----:B------:R-:W-:Y:S02]  /*2110*/  FSEL R70, R49, -INF , !P1 ;  /* 0xff80000031467808 */ /* 0x000fe40004800000 */
[C---:B------:R-:W-:Y:S02]  /*2120*/  ISETP.GE.AND P2, PT, R20.reuse, R81, PT ;  /* 0x000000511400720c */ /* 0x040fe40003f46270 */
[----:B------:R-:W-:Y:S02]  /*2130*/  ISETP.GE.AND P1, PT, R20, R73, PT ;  /* 0x000000491400720c */ /* 0x000fe40003f26270 */
[----:B------:R-:W-:Y:S01]  /*2140*/  LOP3.LUT R52, R68, 0x10, RZ, 0xfc, !PT ;  /* 0x0000001044347812 */ /* 0x000fe200078efcff */
[----:B------:R-:W-:Y:S01]  /*2150*/  HMMA.16816.F32.BF16 R20, R4, R22, RZ ;  /* 0x000000160414723c */ /* 0x000fe200000418ff */
[----:B------:R-:W-:-:S02]  /*2160*/  FSEL R69, R51, -INF , !P4 ;  /* 0xff80000033457808 */ /* 0x000fc40006000000 */
[----:B------:R-:W-:Y:S02]  /*2170*/  FSEL R72, R16, -INF , !P3 ;  /* 0xff80000010487808 */ /* 0x000fe40005800000 */
[----:B------:R-:W-:Y:S01]  /*2180*/  ISETP.GE.AND P4, PT, R52, R81, PT ;  /* 0x000000513400720c */ /* 0x000fe20003f86270 */
[----:B-1----:R-:W-:Y:S01]  /*2190*/  HMMA.16816.F32.BF16 R24, R36, R32, R24 ;  /* 0x000000202418723c */ /* 0x002fe20000041818 */
[----:B------:R-:W-:Y:S02]  /*21a0*/  LOP3.LUT R16, R68, 0x18, RZ, 0xfc, !PT ;  /* 0x0000001844107812 */ /* 0x000fe400078efcff */
[----:B------:R-:W-:Y:S02]  /*21b0*/  ISETP.GE.AND P3, PT, R52, R73, PT ;  /* 0x000000493400720c */ /* 0x000fe40003f66270 */
[----:B------:R-:W-:Y:S01]  /*21c0*/  FSEL R79, R19, -INF , !P1 ;  /* 0xff800000134f7808 */ /* 0x000fe20004800000 */
[----:B------:R-:W-:Y:S01]  /*21d0*/  HMMA.16816.F32.BF16 R52, R4, R44, RZ ;  /* 0x0000002c0434723c */ /* 0x000fe200000418ff */
[----:B------:R-:W-:-:S02]  /*21e0*/  FSEL R76, R12, -INF , !P4 ;  /* 0xff8000000c4c7808 */ /* 0x000fc40006000000 */
[----:B------:R-:W-:Y:S02]  /*21f0*/  LOP3.LUT R56, R68, 0x11, RZ, 0xfc, !PT ;  /* 0x0000001144387812 */ /* 0x000fe400078efcff */
[----:B------:R-:W-:Y:S01]  /*2200*/  FSEL R71, R18, -INF , !P5 ;  /* 0xff80000012477808 */ /* 0x000fe20006800000 */
[----:B------:R-:W-:Y:S01]  /*2210*/  HMMA.16816.F32.BF16 R44, R4, R46, RZ ;  /* 0x0000002e042c723c */ /* 0x000fe200000418ff */
[----:B------:R-:W-:Y:S02]  /*2220*/  FSEL R74, R17, -INF , !P2 ;  /* 0xff800000114a7808 */ /* 0x000fe40005000000 */
[C---:B------:R-:W-:Y:S02]  /*2230*/  ISETP.GE.AND P1, PT, R16.reuse, R81, PT ;  /* 0x000000511000720c */ /* 0x040fe40003f26270 */
[----:B------:R-:W-:Y:S01]  /*2240*/  ISETP.GE.AND P4, PT, R16, R73, PT ;  /* 0x000000491000720c */ /* 0x000fe20003f86270 */
[----:B------:R-:W-:Y:S01]  /*2250*/  HMMA.16816.F32.BF16 R20, R36, R34, R20 ;  /* 0x000000222414723c */ /* 0x000fe20000041814 */
[----:B------:R-:W1:Y:S01]  /*2260*/  LDSM.16.M88.4 R16, [R65+0x2400] ;  /* 0x002400004110783b */ /* 0x000e620000000200 */
[----:B------:R-:W-:-:S02]  /*2270*/  ISETP.GE.AND P5, PT, R56, R81, PT ;  /* 0x000000513800720c */ /* 0x000fc40003fa6270 */
[----:B------:R-:W-:Y:S02]  /*2280*/  ISETP.GE.AND P2, PT, R56, R73, PT ;  /* 0x000000493800720c */ /* 0x000fe40003f46270 */
[----:B------:R-:W4:Y:S01]  /*2290*/  LDSM.16.M88.4 R56, [R133+0x1000] ;  /* 0x001000008538783b */ /* 0x000f220000000200 */
[C---:B------:R-:W-:Y:S02]  /*22a0*/  LOP3.LUT R32, R68.reuse, 0x19, RZ, 0xfc, !PT ;  /* 0x0000001944207812 */ /* 0x040fe400078efcff */
[----:B------:R-:W-:Y:S02]  /*22b0*/  LOP3.LUT R12, R68, 0x20, RZ, 0xfc, !PT ;  /* 0x00000020440c7812 */ /* 0x000fe400078efcff */
[----:B------:R-:W-:Y:S01]  /*22c0*/  FSEL R77, R14, -INF , !P3 ;  /* 0xff8000000e4d7808 */ /* 0x000fe20005800000 */
[----:B--2---:R-:W-:Y:S01]  /*22d0*/  HMMA.16816.F32.BF16 R52, R36, R28, R52 ;  /* 0x0000001c2434723c */ /* 0x004fe20000041834 */
[----:B------:R-:W-:Y:S02]  /*22e0*/  ISETP.GE.AND P3, PT, R32, R81, PT ;  /* 0x000000512000720c */ /* 0x000fe40003f66270 */
[----:B------:R-:W-:-:S02]  /*22f0*/  FSEL R78, R13, -INF , !P5 ;  /* 0xff8000000d4e7808 */ /* 0x000fc40006800000 */
[----:B------:R-:W-:Y:S01]  /*2300*/  FSEL R80, R8, -INF , !P1 ;  /* 0xff80000008507808 */ /* 0x000fe20004800000 */
[----:B------:R-:W-:Y:S01]  /*2310*/  HMMA.16816.F32.BF16 R44, R36, R30, R44 ;  /* 0x0000001e242c723c */ /* 0x000fe2000004182c */
[----:B------:R-:W-:Y:S01]  /*2320*/  ISETP.GE.AND P5, PT, R32, R73, PT ;  /* 0x000000492000720c */ /* 0x000fe20003fa6270 */
[----:B------:R-:W-:Y:S01]  /*2330*/  LDSM.16.M88.4 R28, [R65+0x2800] ;  /* 0x00280000411c783b */ /* 0x000fe20000000200 */
[----:B------:R-:W-:Y:S02]  /*2340*/  FSEL R83, R15, -INF , !P2 ;  /* 0xff8000000f537808 */ /* 0x000fe40005000000 */
[----:B------:R-:W-:Y:S02]  /*2350*/  LOP3.LUT R8, R68, 0x21, RZ, 0xfc, !PT ;  /* 0x0000002144087812 */ /* 0x000fe400078efcff */
[C---:B------:R-:W-:Y:S02]  /*2360*/  ISETP.GE.AND P2, PT, R12.reuse, R81, PT ;  /* 0x000000510c00720c */ /* 0x040fe40003f46270 */
[----:B------:R-:W-:-:S02]  /*2370*/  ISETP.GE.AND P1, PT, R12, R73, PT ;  /* 0x000000490c00720c */ /* 0x000fc40003f26270 */
[----:B------:R-:W-:Y:S02]  /*2380*/  LOP3.LUT R12, R68, 0x28, RZ, 0xfc, !PT ;  /* 0x00000028440c7812 */ /* 0x000fe400078efcff */
[----:B------:R-:W-:Y:S02]  /*2390*/  FSEL R95, R10, -INF , !P4 ;  /* 0xff8000000a5f7808 */ /* 0x000fe40006000000 */
[----:B------:R-:W-:Y:S02]  /*23a0*/  FSEL R82, R9, -INF , !P3 ;  /* 0xff80000009527808 */ /* 0x000fe40005800000 */
[C---:B------:R-:W-:Y:S02]  /*23b0*/  ISETP.GE.AND P4, PT, R8.reuse, R81, PT ;  /* 0x000000510800720c */ /* 0x040fe40003f86270 */
[----:B------:R-:W-:Y:S02]  /*23c0*/  ISETP.GE.AND P3, PT, R8, R73, PT ;  /* 0x000000490800720c */ /* 0x000fe40003f66270 */
[----:B------:R-:W-:-:S02]  /*23d0*/  FSEL R93, R11, -INF , !P5 ;  /* 0xff8000000b5d7808 */ /* 0x000fc40006800000 */
[C---:B---3--:R-:W-:Y:S01]  /*23e0*/  HMMA.16816.F32.BF16 R8, R4.reuse, R40, RZ ;  /* 0x000000280408723c */ /* 0x048fe200000418ff */
[----:B------:R-:W-:Y:S02]  /*23f0*/  FSEL R61, R24, -INF , !P2 ;  /* 0xff800000183d7808 */ /* 0x000fe40005000000 */
[C---:B------:R-:W-:Y:S02]  /*2400*/  ISETP.GE.AND P5, PT, R12.reuse, R81, PT ;  /* 0x000000510c00720c */ /* 0x040fe40003fa6270 */
[----:B------:R-:W-:Y:S01]  /*2410*/  ISETP.GE.AND P2, PT, R12, R73, PT ;  /* 0x000000490c00720c */ /* 0x000fe20003f46270 */
[----:B------:R-:W-:Y:S01]  /*2420*/  HMMA.16816.F32.BF16 R40, R4, R42, RZ ;  /* 0x0000002a0428723c */ /* 0x000fe200000418ff */
[----:B------:R-:W2:Y:S01]  /*2430*/  LDSM.16.M88.4 R12, [R133+0x1400] ;  /* 0x00140000850c783b */ /* 0x000ea20000000200 */
        /* <DEDUP_REMOVED lines=8> */
[C---:B------:R-:W-:Y:S01]  /*24c0*/  ISETP.GE.AND P4, PT, R32.reuse, R73, PT ;  /* 0x000000492000720c */ /* 0x040fe20003f86270 */
[----:B-1----:R-:W-:Y:S01]  /*24d0*/  HMMA.16816.F32.BF16 R24, R4, R16, RZ ;  /* 0x000000100418723c */ /* 0x002fe200000418ff */
[----:B------:R-:W-:Y:S02]  /*24e0*/  ISETP.GE.AND P1, PT, R32, R81, PT ;  /* 0x000000512000720c */ /* 0x000fe40003f26270 */
[C---:B------:R-:W-:Y:S01]  /*24f0*/  LOP3.LUT R20, R68.reuse, 0x31, RZ, 0xfc, !PT ;  /* 0x0000003144147812 */ /* 0x040fe200078efcff */
[----:B------:R-:W1:Y:S01]  /*2500*/  LDSM.16.M88.4 R32, [R133+0x1800] ;  /* 0x001800008520783b */ /* 0x000e620000000200 */
[----:B------:R-:W-:Y:S01]  /*2510*/  FSEL R91, R23, -INF , !P4 ;  /* 0xff800000175b7808 */ /* 0x000fe20006000000 */
[----:B----4-:R-:W-:Y:S01]  /*2520*/  HMMA.16816.F32.BF16 R8, R36, R56, R8 ;  /* 0x000000382408723c */ /* 0x010fe20000041808 */
[----:B------:R-:W-:Y:S02]  /*2530*/  LOP3.LUT R16, R68, 0x38, RZ, 0xfc, !PT ;  /* 0x0000003844107812 */ /* 0x000fe400078efcff */
[----:B------:R-:W-:-:S02]  /*2540*/  FSEL R49, R52, -INF , !P3 ;  /* 0xff80000034317808 */ /* 0x000fc40005800000 */
[----:B------:R-:W-:Y:S01]  /*2550*/  FSEL R85, R22, -INF , !P2 ;  /* 0xff80000016557808 */ /* 0x000fe20005000000 */
[----:B------:R-:W-:Y:S01]  /*2560*/  HMMA.16816.F32.BF16 R40, R36, R58, R40 ;  /* 0x0000003a2428723c */ /* 0x000fe20000041828 */
[----:B------:R-:W-:Y:S02]  /*2570*/  FSEL R84, R21, -INF , !P1 ;  /* 0xff80000015547808 */ /* 0x000fe40004800000 */
[C---:B------:R-:W-:Y:S02]  /*2580*/  ISETP.GE.AND P4, PT, R16.reuse, R81, PT ;  /* 0x000000511000720c */ /* 0x040fe40003f86270 */
[----:B------:R-:W-:Y:S02]  /*2590*/  ISETP.GE.AND P3, PT, R16, R73, PT ;  /* 0x000000491000720c */ /* 0x000fe40003f66270 */
[C---:B------:R-:W-:Y:S01]  /*25a0*/  ISETP.GE.AND P2, PT, R20.reuse, R81, PT ;  /* 0x000000511400720c */ /* 0x040fe20003f46270 */
[----:B------:R-:W-:Y:S01]  /*25b0*/  HMMA.16816.F32.BF16 R16, R4, R18, RZ ;  /* 0x000000120410723c */ /* 0x000fe200000418ff */
[----:B------:R-:W-:-:S02]  /*25c0*/  ISETP.GE.AND P1, PT, R20, R73, PT ;  /* 0x000000491400720c */ /* 0x000fc40003f26270 */
[----:B------:R-:W3:Y:S01]  /*25d0*/  LDSM.16.M88.4 R20, [R65+0x2c00] ;  /* 0x002c00004114783b */ /* 0x000ee20000000200 */
[C---:B------:R-:W-:Y:S02]  /*25e0*/  LOP3.LUT R66, R68.reuse, 0x39, RZ, 0xfc, !PT ;  /* 0x0000003944427812 */ /* 0x040fe400078efcff */
[----:B------:R-:W-:Y:S01]  /*25f0*/  LOP3.LUT R52, R68, 0x40, RZ, 0xfc, !PT ;  /* 0x0000004044347812 */ /* 0x000fe200078efcff */
[----:B--2---:R-:W-:Y:S01]  /*2600*/  HMMA.16816.F32.BF16 R24, R36, R12, R24 ;  /* 0x0000000c2418723c */ /* 0x004fe20000041818 */
[----:B------:R-:W-:Y:S02]  /*2610*/  FSEL R51, R54, -INF , !P5 ;  /* 0xff80000036337808 */ /* 0x000fe40006800000 */
[----:B------:R-:W-:Y:S02]  /*2620*/  ISETP.GE.AND P5, PT, R66, R81, PT ;  /* 0x000000514200720c */ /* 0x000fe40003fa6270 */
[----:B------:R-:W-:Y:S02]  /*2630*/  FSEL R58, R44, -INF , !P4 ;  /* 0xff8000002c3a7808 */ /* 0x000fe40006000000 */
[----:B------:R-:W-:-:S02]  /*2640*/  FSEL R56, R53, -INF , !P2 ;  /* 0xff80000035387808 */ /* 0x000fc40005000000 */
[----:B------:R-:W-:Y:S02]  /*2650*/  FSEL R59, R55, -INF , !P1 ;  /* 0xff800000373b7808 */ /* 0x000fe40004800000 */
[----:B------:R-:W-:Y:S02]  /*2660*/  LOP3.LUT R44, R68, 0x41, RZ, 0xfc, !PT ;  /* 0x00000041442c7812 */ /* 0x000fe400078efcff */
[----:B------:R-:W-:Y:S02]  /*2670*/  ISETP.GE.AND P2, PT, R66, R73, PT ;  /* 0x000000494200720c */ /* 0x000fe40003f46270 */
[----:B------:R-:W-:Y:S02]  /*2680*/  ISETP.GE.AND P1, PT, R52, R81, PT ;  /* 0x000000513400720c */ /* 0x000fe40003f26270 */
[----:B------:R-:W-:Y:S01]  /*2690*/  LOP3.LUT R12, R68, 0x48, RZ, 0xfc, !PT ;  /* 0x00000048440c7812 */ /* 0x000fe200078efcff */
[----:B------:R-:W-:Y:S01]  /*26a0*/  HMMA.16816.F32.BF16 R16, R36, R14, R16 ;  /* 0x0000000e2410723c */ /* 0x000fe20000041810 */
[----:B------:R-:W-:-:S02]  /*26b0*/  FSEL R67, R46, -INF , !P3 ;  /* 0xff8000002e437808 */ /* 0x000fc40005800000 */
[----:B------:R-:W-:Y:S02]  /*26c0*/  FSEL R66, R45, -INF , !P5 ;  /* 0xff8000002d427808 */ /* 0x000fe40006800000 */
[C---:B------:R-:W-:Y:S02]  /*26d0*/  ISETP.GE.AND P3, PT, R44.reuse, R81, PT ;  /* 0x000000512c00720c */ /* 0x040fe40003f66270 */
[-C--:B------:R-:W-:Y:S02]  /*26e0*/  ISETP.GE.AND P5, PT, R44, R73.reuse, PT ;  /* 0x000000492c00720c */ /* 0x080fe40003fa6270 */
[----:B------:R-:W-:Y:S02]  /*26f0*/  ISETP.GE.AND P4, PT, R52, R73, PT ;  /* 0x000000493400720c */ /* 0x000fe40003f86270 */
[----:B------:R-:W-:Y:S01]  /*2700*/  FSEL R89, R47, -INF , !P2 ;  /* 0xff8000002f597808 */ /* 0x000fe20005000000 */
[----:B------:R-:W-:Y:S01]  /*2710*/  HMMA.16816.F32.BF16 R52, R4, R28, RZ ;  /* 0x0000001c0434723c */ /* 0x000fe200000418ff */
[----:B------:R-:W-:-:S02]  /*2720*/  FSEL R44, R8, -INF , !P1 ;  /* 0xff800000082c7808 */ /* 0x000fc40004800000 */
[C---:B------:R-:W-:Y:S02]  /*2730*/  ISETP.GE.AND P2, PT, R12.reuse, R81, PT ;  /* 0x000000510c00720c */ /* 0x040fe40003f46270 */
[----:B------:R-:W-:Y:S01]  /*2740*/  ISETP.GE.AND P1, PT, R12, R73, PT ;  /* 0x000000490c00720c */ /* 0x000fe20003f26270 */
[----:B------:R-:W-:Y:S01]  /*2750*/  HMMA.16816.F32.BF16 R28, R4, R30, RZ ;  /* 0x0000001e041c723c */ /* 0x000fe200000418ff */
[----:B------:R-:W2:Y:S01]  /*2760*/  LDSM.16.M88.4 R12, [R133+0x1c00] ;  /* 0x001c0000850c783b */ /* 0x000ea20000000200 */
[----:B------:R-:W-:Y:S01]  /*2770*/  LOP3.LUT R8, R68, 0x49, RZ, 0xfc, !PT ;  /* 0x0000004944087812 */ /* 0x000fe200078efcff */
[----:B------:R-:W-:-:S04]  /*2780*/  DEPBAR.LE SB0, 0x0 ;  /* 0x000080000000791a */ /* 0x000fc80000000000 */
[----:B------:R-:W-:Y:S02]  /*2790*/  FSEL R45, R10, -INF , !P4 ;  /* 0xff8000000a2d7808 */ /* 0x000fe40006000000 */
[----:B------:R-:W-:Y:S02]  /*27a0*/  FSEL R46, R9, -INF , !P3 ;  /* 0xff800000092e7808 */ /* 0x000fe40005800000 */
[C---:B------:R-:W-:Y:S02]  /*27b0*/  ISETP.GE.AND P4, PT, R8.reuse, R81, PT ;  /* 0x000000510800720c */ /* 0x040fe40003f86270 */
[----:B------:R-:W-:Y:S02]  /*27c0*/  ISETP.GE.AND P3, PT, R8, R73, PT ;  /* 0x000000490800720c */ /* 0x000fe40003f66270 */
[----:B------:R-:W-:Y:S02]  /*27d0*/  LOP3.LUT R8, R68, 0x50, RZ, 0xfc, !PT ;  /* 0x0000005044087812 */ /* 0x000fe400078efcff */
[----:B------:R-:W-:Y:S01]  /*27e0*/  FSEL R57, R11, -INF , !P5 ;  /* 0xff8000000b397808 */ /* 0x000fe20006800000 */
[----:B-1----:R-:W-:Y:S01]  /*27f0*/  HMMA.16816.F32.BF16 R52, R36, R32, R52 ;  /* 0x000000202434723c */ /* 0x002fe20000041834 */
[----:B------:R-:W-:-:S02]  /*2800*/  FSEL R40, R40, -INF , !P2 ;  /* 0xff80000028287808 */ /* 0x000fc40005000000 */
[C---:B------:R-:W-:Y:S02]  /*2810*/  ISETP.GE.AND P5, PT, R8.reuse, R81, PT ;  /* 0x000000510800720c */ /* 0x040fe40003fa6270 */
[----:B------:R-:W-:Y:S01]  /*2820*/  ISETP.GE.AND P2, PT, R8, R73, PT ;  /* 0x000000490800720c */ /* 0x000fe20003f46270 */
[----:B------:R-:W-:Y:S01]  /*2830*/  HMMA.16816.F32.BF16 R28, R36, R34, R28 ;  /* 0x00000022241c723c */ /* 0x000fe2000004181c */
[----:B------:R-:W-:Y:S02]  /*2840*/  LOP3.LUT R86, R68, 0x51, RZ, 0xfc, !PT ;  /* 0x0000005144567812 */ /* 0x000fe400078efcff */
[----:B------:R-:W-:Y:S02]  /*2850*/  FSEL R47, R42, -INF , !P1 ;  /* 0xff8000002a2f7808 */ /* 0x000fe40004800000 */
[----:B------:R-:W-:Y:S01]  /*2860*/  FSEL R41, R41, -INF , !P4 ;  /* 0xff80000029297808 */ /* 0x000fe20006000000 */
[----:B---3--:R-:W-:Y:S01]  /*2870*/  HMMA.16816.F32.BF16 R8, R4, R20, RZ ;  /* 0x000000140408723c */ /* 0x008fe200000418ff */
[----:B------:R-:W-:-:S02]  /*2880*/  FSEL R65, R43, -INF , !P3 ;  /* 0xff8000002b417808 */ /* 0x000fc40005800000 */
[----:B------:R-:W-:Y:S01]  /*2890*/  FSEL R24, R24, -INF , !P5 ;  /* 0xff80000018187808 */ /* 0x000fe20006800000 */
[----:B------:R-:W-:Y:S01]  /*28a0*/  BAR.SYNC.DEFER_BLOCKING 0x0 ;  /* 0x0000000000007b1d */ /* 0x000fe20000010000 */
[----:B------:R-:W-:Y:S01]  /*28b0*/  ISETP.GE.AND P1, PT, R86, R81, PT ;  /* 0x000000515600720c */ /* 0x000fe20003f26270 */
[----:B------:R-:W-:Y:S01]  /*28c0*/  HMMA.16816.F32.BF16 R4, R4, R22, RZ ;  /* 0x000000160404723c */ /* 0x000fe200000418ff */
[----:B------:R-:W-:Y:S02]  /*28d0*/  LOP3.LUT R20, R68, 0x58, RZ, 0xfc, !PT ;  /* 0x0000005844147812 */ /* 0x000fe400078efcff */
[----:B------:R-:W-:Y:S02]  /*28e0*/  ISETP.GE.AND P4, PT, R86, R73, PT ;  /* 0x000000495600720c */ /* 0x000fe40003f86270 */
[C---:B------:R-:W-:Y:S02]  /*28f0*/  ISETP.GE.AND P3, PT, R20.reuse, R81, PT ;  /* 0x000000511400720c */ /* 0x040fe40003f66270 */
[----:B------:R-:W-:-:S02]  /*2900*/  ISETP.GE.AND P5, PT, R20, R73, PT ;  /* 0x000000491400720c */ /* 0x000fc40003fa6270 */
[C---:B------:R-:W-:Y:S02]  /*2910*/  LOP3.LUT R32, R68.reuse, 0x59, RZ, 0xfc, !PT ;  /* 0x0000005944207812 */ /* 0x040fe400078efcff */
[----:B------:R-:W-:Y:S02]  /*2920*/  LOP3.LUT R20, R68, 0x60, RZ, 0xfc, !PT ;  /* 0x0000006044147812 */ /* 0x000fe400078efcff */
[----:B------:R-:W-:Y:S02]  /*2930*/  FSEL R33, R26, -INF , !P2 ;  /* 0xff8000001a217808 */ /* 0x000fe40005000000 */
[----:B------:R-:W-:Y:S02]  /*2940*/  FSEL R26, R25, -INF , !P1 ;  /* 0xff800000191a7808 */ /* 0x000fe40004800000 */
[----:B------:R-:W-:Y:S01]  /*2950*/  FSEL R35, R27, -INF , !P4 ;  /* 0xff8000001b237808 */ /* 0x000fe20006000000 */
[----:B--2---:R-:W-:Y:S01]  /*2960*/  HMMA.16816.F32.BF16 R8, R36, R12, R8 ;  /* 0x0000000c2408723c */ /* 0x004fe20000041808 */
[----:B------:R-:W-:-:S02]  /*2970*/  FSEL R16, R16, -INF , !P3 ;  /* 0xff80000010107808 */ /* 0x000fc40005800000 */
[C---:B------:R-:W-:Y:S02]  /*2980*/  ISETP.GE.AND P2, PT, R32.reuse, R81, PT ;  /* 0x000000512000720c */ /* 0x040fe40003f46270 */
[----:B------:R-:W-:Y:S02]  /*2990*/  ISETP.GE.AND P1, PT, R32, R73, PT ;  /* 0x000000492000720c */ /* 0x000fe40003f26270 */
[C---:B------:R-:W-:Y:S02]  /*29a0*/  ISETP.GE.AND P4, PT, R20.reuse, R81, PT ;  /* 0x000000511400720c */ /* 0x040fe40003f86270 */
[----:B------:R-:W-:Y:S02]  /*29b0*/  ISETP.GE.AND P3, PT, R20, R73, PT ;  /* 0x000000491400720c */ /* 0x000fe40003f66270 */
[C---:B------:R-:W-:Y:S02]  /*29c0*/  LOP3.LUT R22, R68.reuse, 0x61, RZ, 0xfc, !PT ;  /* 0x0000006144167812 */ /* 0x040fe400078efcff */
[----:B------:R-:W-:-:S02]  /*29d0*/  LOP3.LUT R20, R68, 0x68, RZ, 0xfc, !PT ;  /* 0x0000006844147812 */ /* 0x000fc400078efcff */
[----:B------:R-:W-:Y:S02]  /*29e0*/  FSEL R27, R18, -INF , !P5 ;  /* 0xff800000121b7808 */ /* 0x000fe40006800000 */
[----:B------:R-:W-:Y:S02]  /*29f0*/  FSEL R18, R17, -INF , !P2 ;  /* 0xff80000011127808 */ /* 0x000fe40005000000 */
[----:B------:R-:W-:Y:S02]  /*2a00*/  FSEL R43, R19, -INF , !P1 ;  /* 0xff800000132b7808 */ /* 0x000fe40004800000 */
[----:B------:R-:W-:Y:S02]  /*2a10*/  ISETP.GE.AND P2, PT, R22, R73, PT ;  /* 0x000000491600720c */ /* 0x000fe40003f46270 */
[----:B------:R-:W-:Y:S02]  /*2a20*/  ISETP.GE.AND P1, PT, R20, R81, PT ;  /* 0x000000511400720c */ /* 0x000fe40003f26270 */
[----:B------:R-:W-:-:S02]  /*2a30*/  LOP3.LUT R12, R68, 0x70, RZ, 0xfc, !PT ;  /* 0x00000070440c7812 */ /* 0x000fc400078efcff */
[----:B------:R-:W-:Y:S02]  /*2a40*/  FSEL R19, R55, -INF , !P2 ;  /* 0xff80000037137808 */ /* 0x000fe40005000000 */
[----:B------:R-:W-:Y:S02]  /*2a50*/  FSEL R28, R28, -INF , !P1 ;  /* 0xff8000001c1c7808 */ /* 0x000fe40004800000 */
[C---:B------:R-:W-:Y:S02]  /*2a60*/  ISETP.GE.AND P2, PT, R12.reuse, R81, PT ;  /* 0x000000510c00720c */ /* 0x040fe40003f46270 */
[----:B------:R-:W-:Y:S02]  /*2a70*/  ISETP.GE.AND P1, PT, R12, R73, PT ;  /* 0x000000490c00720c */ /* 0x000fe40003f26270 */
[----:B------:R-:W-:Y:S01]  /*2a80*/  HMMA.16816.F32.BF16 R12, R36, R14, R4 ;  /* 0x0000000e240c723c */ /* 0x000fe20000041804 */
[----:B------:R-:W-:Y:S02]  /*2a90*/  ISETP.GE.AND P5, PT, R22, R81, PT ;  /* 0x000000511600720c */ /* 0x000fe40003fa6270 */
[----:B------:R-:W-:-:S02]  /*2aa0*/  LOP3.LUT R22, R68, 0x69, RZ, 0xfc, !PT ;  /* 0x0000006944167812 */ /* 0x000fc400078efcff */
[----:B------:R-:W-:Y:S02]  /*2ab0*/  FSEL R52, R52, -INF , !P4 ;  /* 0xff80000034347808 */ /* 0x000fe40006000000 */
[----:B------:R-:W-:Y:S02]  /*2ac0*/  FSEL R17, R54, -INF , !P3 ;  /* 0xff80000036117808 */ /* 0x000fe40005800000 */
[----:B------:R-:W-:Y:S02]  /*2ad0*/  FSEL R53, R53, -INF , !P5 ;  /* 0xff80000035357808 */ /* 0x000fe40006800000 */
        /* <DEDUP_REMOVED lines=15> */
[----:B------:R-:W-:Y:S02]  /*2bd0*/  LOP3.LUT R4, R68, 0x79, RZ, 0xfc, !PT ;  /* 0x0000007944047812 */ /* 0x000fe400078efcff */
[----:B------:R-:W-:Y:S02]  /*2be0*/  FSEL R32, R9, -INF , !P4 ;  /* 0xff80000009207808 */ /* 0x000fe40006000000 */
[----:B------:R-:W-:Y:S02]  /*2bf0*/  FSEL R23, R11, -INF , !P3 ;  /* 0xff8000000b177808 */ /* 0x000fe40005800000 */
[----:B------:R-:W-:Y:S02]  /*2c00*/  FSEL R48, R48, -INF , !P1 ;  /* 0xff80000030307808 */ /* 0x000fe40004800000 */
[----:B------:R-:W-:Y:S02]  /*2c10*/  ISETP.GE.AND P4, PT, R4, R81, PT ;  /* 0x000000510400720c */ /* 0x000fe40003f86270 */
[----:B------:R-:W-:-:S02]  /*2c20*/  ISETP.GE.AND P3, PT, R68, R73, PT ;  /* 0x000000494400720c */ /* 0x000fc40003f66270 */
[----:B------:R-:W-:Y:S01]  /*2c30*/  ISETP.GE.AND P1, PT, R4, R73, PT ;  /* 0x000000490400720c */ /* 0x000fe20003f26270 */
[----:B------:R-:W-:Y:S01]  /*2c40*/  IMAD.IADD R4, R2, 0x1, R75 ;  /* 0x0000000102047824 */ /* 0x000fe200078e024b */
        /* <DEDUP_REMOVED lines=64> */
.L_x_4241:
[----:B------:R-:W-:-:S04]  /*3050*/  ULEA UR6, -UR6, URZ, 0x7 ;  /* 0x0000003f06067291 */ /* 0x000fc8000f8e393f */
[----:B------:R-:W-:Y:S02]  /*3060*/  USHF.R.S32.HI UR4, URZ, 0x1f, UR6 ;  /* 0x0000001f3f047899 */ /* 0x000fe40008011406 */
[----:B------:R-:W-:-:S04]  /*3070*/  MOV R8, UR6 ;  /* 0x0000000600087c02 */ /* 0x000fc80008000f00 */
[----:B------:R-:W-:-:S07]  /*3080*/  MOV R0, UR4 ;  /* 0x0000000400007c02 */ /* 0x000fce0008000f00 */
.L_x_4242:
        /* <DEDUP_REMOVED lines=16> */
.L_x_4240:
[----:B-1----:R-:W-:Y:S01]  /*3190*/  FMNMX.FTZ R7, R48, R70, !PT ;  /* 0x0000004630077209 */ /* 0x002fe20007810000 */
[----:B------:R-:W-:Y:S01]  /*31a0*/  ULDC UR4, c[0x0][0x2ec] ;  /* 0x0000bb0000047ab9 */ /* 0x000fe20000000800 */
[----:B------:R-:W-:Y:S02]  /*31b0*/  LEA R132, R4, UR5, 0x1 ;  /* 0x0000000504847c11 */ /* 0x000fe4000f8e08ff */
[----:B------:R-:W-:Y:S02]  /*31c0*/  FMNMX.FTZ R7, R72, R7, !PT ;  /* 0x0000000748077209 */ /* 0x000fe40007810000 */
[----:B------:R-:W-:Y:S02]  /*31d0*/  IADD3 R131, R3, R132, RZ ;  /* 0x0000008403837210 */ /* 0x000fe40007ffe0ff */
[----:B------:R-:W-:-:S04]  /*31e0*/  FMNMX.FTZ R7, R74, R7, !PT ;  /* 0x000000074a077209 */ /* 0x000fc80007810000 */
[----:B------:R-:W-:-:S04]  /*31f0*/  FMNMX.FTZ R7, R76, R7, !PT ;  /* 0x000000074c077209 */ /* 0x000fc80007810000 */
[----:B------:R-:W-:-:S04]  /*3200*/  FMNMX.FTZ R7, R78, R7, !PT ;  /* 0x000000074e077209 */ /* 0x000fc80007810000 */
[----:B------:R-:W-:-:S04]  /*3210*/  FMNMX.FTZ R7, R80, R7, !PT ;  /* 0x0000000750077209 */ /* 0x000fc80007810000 */
[----:B------:R-:W-:-:S04]  /*3220*/  FMNMX.FTZ R0, R82, R7, !PT ;  /* 0x0000000752007209 */ /* 0x000fc80007810000 */
        /* <DEDUP_REMOVED lines=68> */
[--C-:B------:R-:W-:Y:S01]  /*3670*/  FFMA.FTZ R12, R48, UR4, -R55.reuse ;  /* 0x00000004300c7c23 */ /* 0x100fe20008010837 */
[----:B------:R-:W2:Y:S01]  /*3680*/  LDSM.16.MT88.4 R72, [R132+0x3000] ;  /* 0x003000008448783b */ /* 0x000ea20000004200 */
        /* <DEDUP_REMOVED lines=17> */
[----:B------:R-:W-:Y:S01]  /*37a0*/  FFMA.FTZ R36, R36, UR4, -R55 ;  /* 0x0000000424247c23 */ /* 0x000fe20008010837 */
[----:B------:R-:W1:Y:S02]  /*37b0*/  MUFU.EX2 R13, R13 ;  /* 0x0000000d000d7308 */ /* 0x000e640000000800 */
[C---:B------:R-:W-:Y:S01]  /*37c0*/  FSETP.NEU.FTZ.AND P1, PT, R0.reuse, -INF , PT ;  /* 0xff8000000000780b */ /* 0x040fe20003f3d000 */
[----:B------:R-:W-:-:S05]  /*37d0*/  FMUL.FTZ R22, R0, UR4 ;  /* 0x0000000400167c20 */ /* 0x000fca0008410000 */
[----:B------:R-:W-:Y:S01]  /*37e0*/  FSEL R22, R22, RZ, P1 ;  /* 0x000000ff16167208 */ /* 0x000fe20000800000 */
[----:B------:R-:W3:Y:S04]  /*37f0*/  MUFU.EX2 R15, R15 ;  /* 0x0000000f000f7308 */ /* 0x000ee80000000800 */
[--C-:B------:R-:W-:Y:S01]  /*3800*/  FFMA.FTZ R54, R5, UR4, -R22.reuse ;  /* 0x0000000405367c23 */ /* 0x100fe20008010816 */
[--C-:B------:R-:W-:Y:S01]  /*3810*/  FFMA.FTZ R101, R69, UR4, -R22.reuse ;  /* 0x0000000445657c23 */ /* 0x100fe20008010816 */
[--C-:B------:R-:W-:Y:S01]  /*3820*/  FFMA.FTZ R86, R71, UR4, -R22.reuse ;  /* 0x0000000447567c23 */ /* 0x100fe20008010816 */
[--C-:B------:R-:W-:Y:S01]  /*3830*/  FFMA.FTZ R103, R79, UR4, -R22.reuse ;  /* 0x000000044f677c23 */ /* 0x100fe20008010816 */
[----:B------:R-:W4:Y:S01]  /*3840*/  LDSM.16.MT88.4 R4, [R131+0x3000] ;  /* 0x003000008304783b */ /* 0x000f220000004200 */
        /* <DEDUP_REMOVED lines=8> */
[----:B---3--:R-:W-:Y:S01]  /*38d0*/  F2FP.BF16.F32.PACK_AB R82, R15, R14 ;  /* 0x0000000e0f52723e */ /* 0x008fe200000010ff */
        /* <DEDUP_REMOVED lines=14> */
[----:B------:R-:W-:Y:S01]  /*39c0*/  FFMA.FTZ R46, R40, UR4, -R55 ;  /* 0x00000004282e7c23 */ /* 0x000fe20008010837 */
[--C-:B------:R-:W-:Y:S01]  /*39d0*/  FFMA.FTZ R67, R45, UR4, -R22.reuse ;  /* 0x000000042d437c23 */ /* 0x100fe20008010816 */
[----:B------:R-:W5:Y:S01]  /*39e0*/  MUFU.EX2 R103, R103 ;  /* 0x0000006700677308 */ /* 0x000f620000000800 */
[----:B-1----:R-:W-:Y:S01]  /*39f0*/  F2FP.BF16.F32.PACK_AB R81, R101, R54 ;  /* 0x000000366551723e */ /* 0x002fe200000010ff */
[--C-:B------:R-:W-:Y:S01]  /*3a00*/  FFMA.FTZ R92, R57, UR4, -R22.reuse ;  /* 0x00000004395c7c23 */ /* 0x100fe20008010816 */
[--C-:B------:R-:W-:Y:S01]  /*3a10*/  FFMA.FTZ R45, R47, UR4, -R22.reuse ;  /* 0x000000042f2d7c23 */ /* 0x100fe20008010816 */
[--C-:B------:R-:W-:Y:S01]  /*3a20*/  FFMA.FTZ R40, R65, UR4, -R22.reuse ;  /* 0x0000000441287c23 */ /* 0x100fe20008010816 */
[----:B------:R-:W-:Y:S01]  /*3a30*/  FADD.FTZ R13, R12, R13 ;  /* 0x0000000d0c0d7221 */ /* 0x000fe20000010000 */
[----:B------:R-:W-:Y:S01]  /*3a40*/  FADD.FTZ R101, R54, R101 ;  /* 0x0000006536657221 */ /* 0x000fe20000010000 */
[--C-:B------:R-:W-:Y:S01]  /*3a50*/  FFMA.FTZ R65, R16, UR4, -R55.reuse ;  /* 0x0000000410417c23 */ /* 0x100fe20008010837 */
[----:B------:R-:W-:Y:S01]  /*3a60*/  MUFU.EX2 R99, R99 ;  /* 0x0000006300637308 */ /* 0x000fe20000000800 */
[--C-:B------:R-:W-:Y:S01]  /*3a70*/  FFMA.FTZ R47, R52, UR4, -R55.reuse ;  /* 0x00000004342f7c23 */ /* 0x100fe20008010837 */
[----:B------:R-:W-:Y:S01]  /*3a80*/  FFMA.FTZ R57, R26, UR4, -R55 ;  /* 0x000000041a397c23 */ /* 0x000fe20008010837 */
[--C-:B------:R-:W-:Y:S01]  /*3a90*/  FFMA.FTZ R96, R33, UR4, -R22.reuse ;  /* 0x0000000421607c23 */ /* 0x100fe20008010816 */
[--C-:B------:R-:W-:Y:S01]  /*3aa0*/  FFMA.FTZ R52, R27, UR4, -R22.reuse ;  /* 0x000000041b347c23 */ /* 0x100fe20008010816 */
[----:B------:R-:W-:Y:S01]  /*3ab0*/  FADD.FTZ R14, R14, R13 ;  /* 0x0000000d0e0e7221 */ /* 0x000fe20000010000 */
[----:B---3--:R-:W-:Y:S01]  /*3ac0*/  FADD.FTZ R16, R86, R101 ;  /* 0x0000006556107221 */ /* 0x008fe20000010000 */
[--C-:B------:R-:W-:Y:S01]  /*3ad0*/  FFMA.FTZ R26, R18, UR4, -R55.reuse ;  /* 0x00000004121a7c23 */ /* 0x100fe20008010837 */
[----:B------:R-:W1:Y:S01]  /*3ae0*/  MUFU.EX2 R48, R48 ;  /* 0x0000003000307308 */ /* 0x000e620000000800 */
[----:B-----5:R-:W-:Y:S01]  /*3af0*/  F2FP.BF16.F32.PACK_AB R83, R103, R86 ;  /* 0x000000566753723e */ /* 0x020fe200000010ff */
[--C-:B------:R-:W-:Y:S01]  /*3b00*/  FFMA.FTZ R33, R35, UR4, -R22.reuse ;  /* 0x0000000423217c23 */ /* 0x100fe20008010816 */
[----:B------:R-:W-:Y:S01]  /*3b10*/  FFMA.FTZ R27, R43, UR4, -R22 ;  /* 0x000000042b1b7c23 */ /* 0x000fe20008010816 */
[----:B------:R-:W-:Y:S01]  /*3b20*/  FADD.FTZ R14, R15, R14 ;  /* 0x0000000e0f0e7221 */ /* 0x000fe20000010000 */
[----:B------:R-:W-:Y:S01]  /*3b30*/  FADD.FTZ R16, R103, R16 ;  /* 0x0000001067107221 */ /* 0x000fe20000010000 */
[--C-:B------:R-:W-:Y:S01]  /*3b40*/  FFMA.FTZ R43, R32, UR4, -R55.reuse ;  /* 0x00000004202b7c23 */ /* 0x100fe20008010837 */
[--C-:B------:R-:W-:Y:S01]  /*3b50*/  FFMA.FTZ R32, R34, UR4, -R55.reuse ;  /* 0x0000000422207c23 */ /* 0x100fe20008010837 */
[C---:B--2---:R-:W-:Y:S01]  /*3b60*/  HMMA.16816.F32.BF16 R68, R80.reuse, R72, RZ ;  /* 0x000000485044723c */ /* 0x044fe200000418ff */
[----:B------:R-:W-:Y:S01]  /*3b70*/  MUFU.EX2 R39, R39 ;  /* 0x0000002700277308 */ /* 0x000fe20000000800 */
[--C-:B------:R-:W-:Y:S01]  /*3b80*/  FFMA.FTZ R34, R17, UR4, -R22.reuse ;  /* 0x0000000411227c23 */ /* 0x100fe20008010816 */
[----:B------:R-:W-:Y:S01]  /*3b90*/  FFMA.FTZ R35, R38, UR4, -R55 ;  /* 0x0000000426237c23 */ /* 0x000fe20008010837 */
[--C-:B------:R-:W-:Y:S01]  /*3ba0*/  FFMA.FTZ R53, R19, UR4, -R22.reuse ;  /* 0x0000000413357c23 */ /* 0x100fe20008010816 */
[--C-:B------:R-:W-:Y:S01]  /*3bb0*/  FFMA.FTZ R37, R37, UR4, -R22.reuse ;  /* 0x0000000425257c23 */ /* 0x100fe20008010816 */
[----:B------:R-:W-:Y:S01]  /*3bc0*/  HMMA.16816.F32.BF16 R72, R80, R74, RZ ;  /* 0x0000004a5048723c */ /* 0x000fe200000418ff */
[--C-:B------:R-:W-:Y:S01]  /*3bd0*/  FFMA.FTZ R38, R31, UR4, -R22.reuse ;  /* 0x000000041f267c23 */ /* 0x100fe20008010816 */
[--C-:B------:R-:W-:Y:S01]  /*3be0*/  FFMA.FTZ R21, R21, UR4, -R22.reuse ;  /* 0x0000000415157c23 */ /* 0x100fe20008010816 */
[----:B------:R-:W2:Y:S01]  /*3bf0*/  MUFU.EX2 R30, R30 ;  /* 0x0000001e001e7308 */ /* 0x000ea20000000800 */
[----:B------:R-:W-:-:S02]  /*3c00*/  FFMA.FTZ R156, R20, UR4, -R22 ;  /* 0x00000004149c7c23 */ /* 0x000fc40008010816 */
[C---:B----4-:R-:W-:Y:S05]  /*3c10*/  HMMA.16816.F32.BF16 R76, R80.reuse, R4, RZ ;  /* 0x00000004504c723c */ /* 0x050fea00000418ff */
[----:B------:R-:W-:Y:S01]  /*3c20*/  MUFU.EX2 R97, R97 ;  /* 0x0000006100617308 */ /* 0x000fe20000000800 */
[----:B------:R-:W-:Y:S01]  /*3c30*/  HMMA.16816.F32.BF16 R80, R80, R6, RZ ;  /* 0x000000065050723c */ /* 0x000fe200000418ff */
[C---:B-1----:R-:W-:Y:S01]  /*3c40*/  F2FP.BF16.F32.PACK_AB R4, R48.reuse, R99 ;  /* 0x000000633004723e */ /* 0x042fe200000010ff */
[----:B------:R-:W-:Y:S02]  /*3c50*/  FADD.FTZ R99, R99, R14 ;  /* 0x0000000e63637221 */ /* 0x000fe40000010000 */
[----:B------:R-:W-:Y:S02]  /*3c60*/  LDSM.16.MT88.4 R12, [R131+0x4400] ;  /* 0x00440000830c783b */ /* 0x000fe40000004200 */
[----:B------:R-:W-:Y:S01]  /*3c70*/  FADD.FTZ R48, R48, R99 ;  /* 0x0000006330307221 */ /* 0x000fe20000010000 */
[----:B------:R-:W1:Y:S01]  /*3c80*/  MUFU.EX2 R42, R42 ;  /* 0x0000002a002a7308 */ /* 0x000e620000000800 */
[----:B--2---:R-:W-:-:S02]  /*3c90*/  F2FP.BF16.F32.PACK_AB R6, R30, R39 ;  /* 0x000000271e06723e */ /* 0x004fc400000010ff */
[----:B------:R-:W-:-:S05]  /*3ca0*/  FADD.FTZ R39, R39, R48 ;  /* 0x0000003027277221 */ /* 0x000fca0000010000 */
[----:B------:R-:W2:Y:S08]  /*3cb0*/  MUFU.EX2 R3, R3 ;  /* 0x0000000300037308 */ /* 0x000eb00000000800 */
[----:B------:R-:W3:Y:S01]  /*3cc0*/  MUFU.EX2 R50, R50 ;  /* 0x0000003200327308 */ /* 0x000ee20000000800 */
[----:B-1----:R-:W-:Y:S01]  /*3cd0*/  F2FP.BF16.F32.PACK_AB R5, R42, R97 ;  /* 0x000000612a05723e */ /* 0x002fe200000010ff */
[----:B------:R-:W-:-:S04]  /*3ce0*/  FADD.FTZ R97, R97, R16 ;  /* 0x0000001061617221 */ /* 0x000fc80000010000 */
[----:B------:R-:W-:Y:S02]  /*3cf0*/  FADD.FTZ R42, R42, R97 ;  /* 0x000000612a2a7221 */ /* 0x000fe40000010000 */
[----:B------:R-:W-:Y:S02]  /*3d00*/  MUFU.EX2 R88, R88 ;  /* 0x0000005800587308 */ /* 0x000fe40000000800 */
[----:B--2---:R-:W-:-:S06]  /*3d10*/  FADD.FTZ R17, R3, R42 ;  /* 0x0000002a03117221 */ /* 0x004fcc0000010000 */
[----:B------:R-:W1:Y:S01]  /*3d20*/  MUFU.EX2 R93, R93 ;  /* 0x0000005d005d7308 */ /* 0x000e620000000800 */
[----:B---3--:R-:W-:Y:S01]  /*3d30*/  F2FP.BF16.F32.PACK_AB R7, R50, R3 ;  /* 0x000000033207723e */ /* 0x008fe200000010ff */
[----:B------:R-:W-:Y:S01]  /*3d40*/  FADD.FTZ R3, R30, R39 ;  /* 0x000000271e037221 */ /* 0x000fe20000010000 */
[----:B------:R-:W-:Y:S01]  /*3d50*/  FADD.FTZ R29, R50, R17 ;  /* 0x00000011321d7221 */ /* 0x000fe20000010000 */
[----:B------:R-:W-:Y:S01]  /*3d60*/  FFMA.FTZ R30, R23, UR4, -R22 ;  /* 0x00000004171e7c23 */ /* 0x000fe20008010816 */
[----:B------:R-:W-:Y:S03]  /*3d70*/  LDSM.16.MT88.4 R16, [R131+0x4800] ;  /* 0x004800008310783b */ /* 0x000fe60000004200 */
[C---:B------:R-:W-:Y:S01]  /*3d80*/  HMMA.16816.F32.BF16 R68, R4.reuse, R8, R68 ;  /* 0x000000080444723c */ /* 0x040fe20000041844 */
[----:B------:R-:W-:Y:S05]  /*3d90*/  MUFU.EX2 R62, R62 ;  /* 0x0000003e003e7308 */ /* 0x000fea0000000800 */
[C---:B------:R-:W-:Y:S01]  /*3da0*/  HMMA.16816.F32.BF16 R72, R4.reuse, R10, R72 ;  /* 0x0000000a0448723c */ /* 0x040fe20000041848 */
[----:B------:R-:W2:Y:S02]  /*3db0*/  LDSM.16.MT88.4 R8, [R131+0x3400] ;  /* 0x003400008308783b */ /* 0x000ea40000004200 */
        /* <DEDUP_REMOVED lines=14> */
[----:B------:R-:W-:-:S03]  /*3ea0*/  F2FP.BF16.F32.PACK_AB R6, R61, R62 ;  /* 0x0000003e3d06723e */ /* 0x000fc600000010ff */
[----:B------:R-:W-:Y:S01]  /*3eb0*/  MUFU.EX2 R58, R58 ;  /* 0x0000003a003a7308 */ /* 0x000fe20000000800 */
[----:B----4-:R-:W-:Y:S01]  /*3ec0*/  F2FP.BF16.F32.PACK_AB R7, R63, R64 ;  /* 0x000000403f07723e */ /* 0x010fe200000010ff */
[----:B------:R-:W-:Y:S01]  /*3ed0*/  FADD.FTZ R93, R93, R88 ;  /* 0x000000585d5d7221 */ /* 0x000fe20000010000 */
[----:B------:R-:W-:Y:S01]  /*3ee0*/  FADD.FTZ R87, R87, R84 ;  /* 0x0000005457577221 */ /* 0x000fe20000010000 */
[----:B------:R-:W-:Y:S02]  /*3ef0*/  FFMA.FTZ R3, R25, UR4, -R22 ;  /* 0x0000000419037c23 */ /* 0x000fe40008010816 */
[----:B------:R-:W-:Y:S01]  /*3f00*/  FADD.FTZ R42, R62, R93 ;  /* 0x0000005d3e2a7221 */ /* 0x000fe20000010000 */
[----:B------:R-:W-:Y:S01]  /*3f10*/  FADD.FTZ R64, R64, R87 ;  /* 0x0000005740407221 */ /* 0x000fe20000010000 */
[----:B------:R-:W-:Y:S02]  /*3f20*/  MUFU.EX2 R49, R49 ;  /* 0x0000003100317308 */ /* 0x000fe40000000800 */
[----:B------:R-:W-:Y:S01]  /*3f30*/  FADD.FTZ R42, R61, R42 ;  /* 0x0000002a3d2a7221 */ /* 0x000fe20000010000 */
[----:B------:R-:W-:-:S05]  /*3f40*/  FADD.FTZ R63, R63, R64 ;  /* 0x000000403f3f7221 */ /* 0x000fca0000010000 */
        /* <DEDUP_REMOVED lines=11> */
[C---:B--2---:R-:W-:Y:S07]  /*4000*/  HMMA.16816.F32.BF16 R76, R4.reuse, R8, R76 ;  /* 0x00000008044c723c */ /* 0x044fee000004184c */
[----:B------:R-:W-:Y:S01]  /*4010*/  MUFU.EX2 R67, R67 ;  /* 0x0000004300437308 */ /* 0x000fe20000000800 */
[----:B------:R-:W-:Y:S01]  /*4020*/  HMMA.16816.F32.BF16 R80, R4, R10, R80 ;  /* 0x0000000a0450723c */ /* 0x000fe20000041850 */
[----:B------:R-:W2:Y:S06]  /*4030*/  LDSM.16.MT88.4 R8, [R132+0x3c00] ;  /* 0x003c00008408783b */ /* 0x000eac0000004200 */
[----:B------:R-:W4:Y:S01]  /*4040*/  MUFU.EX2 R92, R92 ;  /* 0x0000005c005c7308 */ /* 0x000f220000000800 */
[----:B-----5:R-:W-:Y:S01]  /*4050*/  F2FP.BF16.F32.PACK_AB R4, R56, R85 ;  /* 0x000000553804723e */ /* 0x020fe200000010ff */
[----:B------:R-:W-:Y:S01]  /*4060*/  FADD.FTZ R85, R85, R42 ;  /* 0x0000002a55557221 */ /* 0x000fe20000010000 */
[----:B-1----:R-:W-:Y:S01]  /*4070*/  F2FP.BF16.F32.PACK_AB R5, R59, R90 ;  /* 0x0000005a3b05723e */ /* 0x002fe200000010ff */
[----:B------:R-:W-:Y:S01]  /*4080*/  FADD.FTZ R90, R90, R63 ;  /* 0x0000003f5a5a7221 */ /* 0x000fe20000010000 */
[----:B------:R-:W-:Y:S01]  /*4090*/  F2FP.BF16.F32.PACK_AB R6, R49, R58 ;  /* 0x0000003a3106723e */ /* 0x000fe200000010ff */
[----:B------:R-:W-:Y:S01]  /*40a0*/  FADD.FTZ R85, R56, R85 ;  /* 0x0000005538557221 */ /* 0x000fe20000010000 */
[----:B---3--:R-:W-:Y:S01]  /*40b0*/  F2FP.BF16.F32.PACK_AB R7, R51, R66 ;  /* 0x000000423307723e */ /* 0x008fe200000010ff */
[----:B------:R-:W-:Y:S01]  /*40c0*/  MUFU.EX2 R45, R45 ;  /* 0x0000002d002d7308 */ /* 0x000fe20000000800 */
[----:B------:R-:W-:Y:S01]  /*40d0*/  FADD.FTZ R59, R59, R90 ;  /* 0x0000005a3b3b7221 */ /* 0x000fe20000010000 */
[----:B------:R-:W-:-:S03]  /*40e0*/  FADD.FTZ R58, R58, R85 ;  /* 0x000000553a3a7221 */ /* 0x000fc60000010000 */
[----:B------:R-:W-:Y:S01]  /*40f0*/  FADD.FTZ R66, R66, R59 ;  /* 0x0000003b42427221 */ /* 0x000fe20000010000 */
[----:B------:R-:W-:Y:S02]  /*4100*/  FADD.FTZ R58, R49, R58 ;  /* 0x0000003a313a7221 */ /* 0x000fe40000010000 */
[----:B------:R-:W1:Y:S01]  /*4110*/  MUFU.EX2 R40, R40 ;  /* 0x0000002800287308 */ /* 0x000e620000000800 */
[----:B------:R-:W-:-:S07]  /*4120*/  FADD.FTZ R66, R51, R66 ;  /* 0x0000004233427221 */ /* 0x000fce0000010000 */
[----:B------:R-:W-:Y:S08]  /*4130*/  MUFU.EX2 R94, R94 ;  /* 0x0000005e005e7308 */ /* 0x000ff00000000800 */
[----:B------:R-:W3:Y:S01]  /*4140*/  MUFU.EX2 R57, R57 ;  /* 0x0000003900397308 */ /* 0x000ee20000000800 */
[C---:B--2---:R-:W-:Y:S07]  /*4150*/  HMMA.16816.F32.BF16 R68, R4.reuse, R8, R68 ;  /* 0x000000080444723c */ /* 0x044fee0000041844 */
[----:B------:R-:W-:Y:S01]  /*4160*/  MUFU.EX2 R65, R65 ;  /* 0x0000004100417308 */ /* 0x000fe20000000800 */
[C---:B------:R-:W-:Y:S01]  /*4170*/  HMMA.16816.F32.BF16 R72, R4.reuse, R10, R72 ;  /* 0x0000000a0448723c */ /* 0x040fe20000041848 */
[----:B------:R-:W2:Y:S06]  /*4180*/  LDSM.16.MT88.4 R8, [R131+0x3c00] ;  /* 0x003c00008308783b */ /* 0x000eac0000004200 */
[----:B------:R-:W-:Y:S08]  /*4190*/  MUFU.EX2 R26, R26 ;  /* 0x0000001a001a7308 */ /* 0x000ff00000000800 */
[----:B------:R-:W-:Y:S08]  /*41a0*/  MUFU.EX2 R96, R96 ;  /* 0x0000006000607308 */ /* 0x000ff00000000800 */
[----:B------:R-:W5:Y:S08]  /*41b0*/  MUFU.EX2 R33, R33 ;  /* 0x0000002100217308 */ /* 0x000f700000000800 */
[----:B------:R-:W-:Y:S08]  /*41c0*/  MUFU.EX2 R52, R52 ;  /* 0x0000003400347308 */ /* 0x000ff00000000800 */
[----:B------:R-:W5:Y:S01]  /*41d0*/  MUFU.EX2 R27, R27 ;  /* 0x0000001b001b7308 */ /* 0x000f620000000800 */
[C---:B--2---:R-:W-:Y:S06]  /*41e0*/  HMMA.16816.F32.BF16 R76, R4.reuse, R8, R76 ;  /* 0x00000008044c723c */ /* 0x044fec000004184c */
[----:B------:R-:W-:Y:S01]  /*41f0*/  HMMA.16816.F32.BF16 R80, R4, R10, R80 ;  /* 0x0000000a0450723c */ /* 0x000fe20000041850 */
[----:B------:R-:W2:Y:S01]  /*4200*/  LDSM.16.MT88.4 R8, [R132+0x4000] ;  /* 0x004000008408783b */ /* 0x000ea20000004200 */
[----:B------:R-:W-:Y:S05]  /*4210*/  MUFU.EX2 R47, R47 ;  /* 0x0000002f002f7308 */ /* 0x000fea0000000800 */
[----:B----4-:R-:W-:Y:S01]  /*4220*/  F2FP.BF16.F32.PACK_AB R4, R44, R89 ;  /* 0x000000592c04723e */ /* 0x010fe200000010ff */
[----:B------:R-:W-:Y:S01]  /*4230*/  FADD.FTZ R89, R89, R58 ;  /* 0x0000003a59597221 */ /* 0x000fe20000010000 */
[----:B------:R-:W-:Y:S01]  /*4240*/  F2FP.BF16.F32.PACK_AB R5, R92, R67 ;  /* 0x000000435c05723e */ /* 0x000fe200000010ff */
[----:B------:R-:W4:Y:S01]  /*4250*/  MUFU.EX2 R24, R24 ;  /* 0x0000001800187308 */ /* 0x000f220000000800 */
[----:B------:R-:W-:Y:S01]  /*4260*/  F2FP.BF16.F32.PACK_AB R6, R41, R46 ;  /* 0x0000002e2906723e */ /* 0x000fe200000010ff */
        /* <DEDUP_REMOVED lines=9> */
[----:B------:R-:W-:Y:S08]  /*4300*/  MUFU.EX2 R35, R35 ;  /* 0x0000002300237308 */ /* 0x000ff00000000800 */
[----:B------:R-:W-:Y:S01]  /*4310*/  MUFU.EX2 R34, R34 ;  /* 0x0000002200227308 */ /* 0x000fe20000000800 */
[C---:B--2---:R-:W-:Y:S07]  /*4320*/  HMMA.16816.F32.BF16 R68, R4.reuse, R8, R68 ;  /* 0x000000080444723c */ /* 0x044fee0000041844 */
[----:B------:R-:W1:Y:S01]  /*4330*/  MUFU.EX2 R53, R53 ;  /* 0x0000003500357308 */ /* 0x000e620000000800 */
[C---:B------:R-:W-:Y:S01]  /*4340*/  HMMA.16816.F32.BF16 R72, R4.reuse, R10, R72 ;  /* 0x0000000a0448723c */ /* 0x040fe20000041848 */
[----:B------:R-:W2:Y:S06]  /*4350*/  LDSM.16.MT88.4 R8, [R131+0x4000] ;  /* 0x004000008308783b */ /* 0x000eac0000004200 */
[----:B------:R-:W-:Y:S08]  /*4360*/  MUFU.EX2 R37, R37 ;  /* 0x0000002500257308 */ /* 0x000ff00000000800 */
[----:B------:R-:W1:Y:S08]  /*4370*/  MUFU.EX2 R38, R38 ;  /* 0x0000002600267308 */ /* 0x000e700000000800 */
[----:B------:R-:W-:Y:S08]  /*4380*/  MUFU.EX2 R36, R36 ;  /* 0x0000002400247308 */ /* 0x000ff00000000800 */
[----:B------:R-:W1:Y:S08]  /*4390*/  MUFU.EX2 R43, R43 ;  /* 0x0000002b002b7308 */ /* 0x000e700000000800 */
[----:B------:R-:W-:Y:S01]  /*43a0*/  MUFU.EX2 R3, R3 ;  /* 0x0000000300037308 */ /* 0x000fe20000000800 */
[C---:B--2---:R-:W-:Y:S07]  /*43b0*/  HMMA.16816.F32.BF16 R76, R4.reuse, R8, R76 ;  /* 0x00000008044c723c */ /* 0x044fee000004184c */
[----:B------:R-:W2:Y:S01]  /*43c0*/  MUFU.EX2 R30, R30 ;  /* 0x0000001e001e7308 */ /* 0x000ea20000000800 */
[----:B------:R-:W-:Y:S01]  /*43d0*/  HMMA.16816.F32.BF16 R80, R4, R10, R80 ;  /* 0x0000000a0450723c */ /* 0x000fe20000041850 */
[----:B------:R-:W4:Y:S06]  /*43e0*/  LDSM.16.MT88.4 R8, [R132+0x4400] ;  /* 0x004400008408783b */ /* 0x000f2c0000004200 */
[----:B------:R-:W-:Y:S01]  /*43f0*/  MUFU.EX2 R32, R32 ;  /* 0x0000002000207308 */ /* 0x000fe20000000800 */
[----:B---3--:R-:W-:Y:S01]  /*4400*/  F2FP.BF16.F32.PACK_AB R4, R57, R94 ;  /* 0x0000005e3904723e */ /* 0x008fe200000010ff */
[----:B------:R-:W-:Y:S01]  /*4410*/  FADD.FTZ R94, R94, R41 ;  /* 0x000000295e5e7221 */ /* 0x000fe20000010000 */
[----:B-----5:R-:W-:Y:S01]  /*4420*/  F2FP.BF16.F32.PACK_AB R5, R33, R96 ;  /* 0x000000602105723e */ /* 0x020fe200000010ff */
[----:B------:R-:W-:Y:S01]  /*4430*/  FADD.FTZ R96, R96, R45 ;  /* 0x0000002d60607221 */ /* 0x000fe20000010000 */
[----:B------:R-:W-:Y:S01]  /*4440*/  F2FP.BF16.F32.PACK_AB R6, R26, R65 ;  /* 0x000000411a06723e */ /* 0x000fe200000010ff */
[----:B------:R-:W-:Y:S01]  /*4450*/  FADD.FTZ R94, R57, R94 ;  /* 0x0000005e395e7221 */ /* 0x000fe20000010000 */
[----:B------:R-:W-:Y:S01]  /*4460*/  F2FP.BF16.F32.PACK_AB R7, R27, R52 ;  /* 0x000000341b07723e */ /* 0x000fe200000010ff */
[----:B------:R-:W-:Y:S01]  /*4470*/  FADD.FTZ R33, R33, R96 ;  /* 0x0000006021217221 */ /* 0x000fe20000010000 */
[----:B------:R-:W3:Y:S01]  /*4480*/  MUFU.EX2 R153, R153 ;  /* 0x0000009900997308 */ /* 0x000ee20000000800 */
[----:B------:R-:W-:-:S02]  /*4490*/  FADD.FTZ R65, R65, R94 ;  /* 0x0000005e41417221 */ /* 0x000fc40000010000 */
[----:B------:R-:W-:Y:S02]  /*44a0*/  FADD.FTZ R52, R52, R33 ;  /* 0x0000002134347221 */ /* 0x000fe40000010000 */
[C---:B------:R-:W-:Y:S01]  /*44b0*/  HMMA.16816.F32.BF16 R76, R4.reuse, R12, R76 ;  /* 0x0000000c044c723c */ /* 0x040fe2000004184c */
[----:B------:R-:W-:Y:S01]  /*44c0*/  FADD.FTZ R26, R26, R65 ;  /* 0x000000411a1a7221 */ /* 0x000fe20000010000 */
[----:B------:R-:W-:Y:S01]  /*44d0*/  FADD.FTZ R27, R27, R52 ;  /* 0x000000341b1b7221 */ /* 0x000fe20000010000 */
[----:B------:R-:W-:Y:S03]  /*44e0*/  MUFU.EX2 R21, R21 ;  /* 0x0000001500157308 */ /* 0x000fe60000000800 */
[C---:B------:R-:W-:Y:S01]  /*44f0*/  HMMA.16816.F32.BF16 R80, R4.reuse, R14, R80 ;  /* 0x0000000e0450723c */ /* 0x040fe20000041850 */
[----:B------:R-:W-:Y:S04]  /*4500*/  LDSM.16.MT88.4 R12, [R132+0x4c00] ;  /* 0x004c0000840c783b */ /* 0x000fe80000004200 */
[----:B------:R-:W5:Y:S01]  /*4510*/  MUFU.EX2 R156, R156 ;  /* 0x0000009c009c7308 */ /* 0x000f620000000800 */
[C---:B----4-:R-:W-:Y:S06]  /*4520*/  HMMA.16816.F32.BF16 R68, R4.reuse, R8, R68 ;  /* 0x000000080444723c */ /* 0x050fec0000041844 */
[----:B------:R-:W-:Y:S01]  /*4530*/  HMMA.16816.F32.BF16 R72, R4, R10, R72 ;  /* 0x0000000a0448723c */ /* 0x000fe20000041848 */
[----:B------:R-:W4:Y:S06]  /*4540*/  LDSM.16.MT88.4 R8, [R132+0x4800] ;  /* 0x004800008408783b */ /* 0x000f2c0000004200 */
[----:B------:R-:W-:Y:S01]  /*4550*/  F2FP.BF16.F32.PACK_AB R4, R24, R47 ;  /* 0x0000002f1804723e */ /* 0x000fe200000010ff */
[----:B------:R-:W-:Y:S01]  /*4560*/  FADD.FTZ R47, R47, R26 ;  /* 0x0000001a2f2f7221 */ /* 0x000fe20000010000 */
[----:B-1----:R-:W-:Y:S01]  /*4570*/  F2FP.BF16.F32.PACK_AB R5, R53, R34 ;  /* 0x000000223505723e */ /* 0x002fe200000010ff */
[----:B------:R-:W-:Y:S01]  /*4580*/  FADD.FTZ R34, R34, R27 ;  /* 0x0000001b22227221 */ /* 0x000fe20000010000 */
[----:B------:R-:W-:Y:S01]  /*4590*/  F2FP.BF16.F32.PACK_AB R6, R35, R28 ;  /* 0x0000001c2306723e */ /* 0x000fe200000010ff */
[----:B------:R-:W-:Y:S01]  /*45a0*/  FADD.FTZ R47, R24, R47 ;  /* 0x0000002f182f7221 */ /* 0x000fe20000010000 */
[----:B------:R-:W-:Y:S01]  /*45b0*/  F2FP.BF16.F32.PACK_AB R7, R38, R37 ;  /* 0x000000252607723e */ /* 0x000fe200000010ff */
[----:B------:R-:W-:-:S02]  /*45c0*/  FADD.FTZ R34, R53, R34 ;  /* 0x0000002235227221 */ /* 0x000fc40000010000 */
[----:B------:R-:W-:Y:S02]  /*45d0*/  FADD.FTZ R28, R28, R47 ;  /* 0x0000002f1c1c7221 */ /* 0x000fe40000010000 */
[----:B------:R-:W-:Y:S02]  /*45e0*/  FADD.FTZ R37, R37, R34 ;  /* 0x0000002225257221 */ /* 0x000fe40000010000 */
[----:B------:R-:W-:Y:S01]  /*45f0*/  HMMA.16816.F32.BF16 R76, R4, R16, R76 ;  /* 0x00000010044c723c */ /* 0x000fe2000004184c */
[----:B------:R-:W-:Y:S01]  /*4600*/  FADD.FTZ R35, R35, R28 ;  /* 0x0000001c23237221 */ /* 0x000fe20000010000 */
[----:B------:R-:W-:-:S04]  /*4610*/  FADD.FTZ R38, R38, R37 ;  /* 0x0000002526267221 */ /* 0x000fc80000010000 */
[C---:B------:R-:W-:Y:S06]  /*4620*/  HMMA.16816.F32.BF16 R80, R4.reuse, R18, R80 ;  /* 0x000000120450723c */ /* 0x040fec0000041850 */
[C---:B----4-:R-:W-:Y:S06]  /*4630*/  HMMA.16816.F32.BF16 R68, R4.reuse, R8, R68 ;  /* 0x000000080444723c */ /* 0x050fec0000041844 */
[----:B------:R-:W-:Y:S01]  /*4640*/  HMMA.16816.F32.BF16 R72, R4, R10, R72 ;  /* 0x0000000a0448723c */ /* 0x000fe20000041848 */
[----:B------:R-:W1:Y:S06]  /*4650*/  LDSM.16.MT88.4 R8, [R131+0x4c00] ;  /* 0x004c00008308783b */ /* 0x000e6c0000004200 */
[----:B------:R-:W-:Y:S01]  /*4660*/  F2FP.BF16.F32.PACK_AB R4, R43, R36 ;  /* 0x000000242b04723e */ /* 0x000fe200000010ff */
[----:B------:R-:W-:Y:S01]  /*4670*/  FADD.FTZ R36, R36, R35 ;  /* 0x0000002324247221 */ /* 0x000fe20000010000 */
[----:B--2---:R-:W-:Y:S01]  /*4680*/  F2FP.BF16.F32.PACK_AB R5, R30, R3 ;  /* 0x000000031e05723e */ /* 0x004fe200000010ff */
[----:B------:R-:W-:Y:S01]  /*4690*/  FADD.FTZ R3, R3, R38 ;  /* 0x0000002603037221 */ /* 0x000fe20000010000 */
[----:B---3--:R-:W-:Y:S01]  /*46a0*/  F2FP.BF16.F32.PACK_AB R6, R153, R32 ;  /* 0x000000209906723e */ /* 0x008fe200000010ff */
[----:B------:R-:W-:Y:S01]  /*46b0*/  FADD.FTZ R43, R43, R36 ;  /* 0x000000242b2b7221 */ /* 0x000fe20000010000 */
[----:B-----5:R-:W-:Y:S01]  /*46c0*/  F2FP.BF16.F32.PACK_AB R7, R156, R21 ;  /* 0x000000159c07723e */ /* 0x020fe200000010ff */
[----:B------:R-:W-:-:S02]  /*46d0*/  FADD.FTZ R30, R30, R3 ;  /* 0x000000031e1e7221 */ /* 0x000fc40000010000 */
[----:B------:R-:W-:Y:S02]  /*46e0*/  FADD.FTZ R32, R32, R43 ;  /* 0x0000002b20207221 */ /* 0x000fe40000010000 */
[----:B------:R-:W-:Y:S02]  /*46f0*/  FADD.FTZ R21, R21, R30 ;  /* 0x0000001e15157221 */ /* 0x000fe40000010000 */
[----:B------:R-:W-:Y:S01]  /*4700*/  HMMA.16816.F32.BF16 R68, R4, R12, R68 ;  /* 0x0000000c0444723c */ /* 0x000fe20000041844 */
[----:B------:R-:W-:Y:S01]  /*4710*/  FADD.FTZ R153, R153, R32 ;  /* 0x0000002099997221 */ /* 0x000fe20000010000 */
[----:B------:R-:W-:-:S04]  /*4720*/  FADD.FTZ R156, R156, R21 ;  /* 0x000000159c9c7221 */ /* 0x000fc80000010000 */
        /* <DEDUP_REMOVED lines=14> */
.L_x_4247:
        /* <DEDUP_REMOVED lines=66> */
.L_x_4244:
        /* <DEDUP_REMOVED lines=77> */
[----:B------:R-:W-:Y:S01]  /*5100*/  IMAD.MOV.U32 R86, RZ, RZ, RZ ;  /* 0x000000ffff567224 */ /* 0x000fe200078e00ff */
[----:B------:R-:W1:Y:S01]  /*5110*/  LDC R0, c[0x0][0x380] ;  /* 0x0000e000ff007b82 */ /* 0x000e620000000800 */
[----:B------:R-:W-:Y:S04]  /*5120*/  SHF.L.U32 R91, R154, 0x7, RZ ;  /* 0x000000079a5b7819 */ /* 0x000fe800000006ff */
        /* <DEDUP_REMOVED lines=11> */
[----:B------:R-:W-:Y:S01]  /*51e0*/  IMAD R84, R89, R2, R84 ;  /* 0x0000000259547224 */ /* 0x000fe200078e0254 */
[C---:B------:R-:W-:Y:S02]  /*51f0*/  LOP3.LUT R2, R91.reuse, R0, RZ, 0x3c, !PT ;  /* 0x000000005b027212 */ /* 0x040fe400078e3cff */
[----:B------:R-:W-:Y:S02]  /*5200*/  IADD3 R91, R91, -0x80, RZ ;  /* 0xffffff805b5b7810 */ /* 0x000fe40007ffe0ff */
[----:B------:R-:W-:Y:S02]  /*5210*/  ISETP.GT.U32.AND P3, PT, R89, R84, PT ;  /* 0x000000545900720c */ /* 0x000fe40003f64070 */
[----:B------:R-:W-:Y:S02]  /*5220*/  ISETP.GE.AND P2, PT, R2, RZ, PT ;  /* 0x000000ff0200720c */ /* 0x000fe40003f46270 */
[----:B------:R-:W-:Y:S02]  /*5230*/  IABS R2, R91 ;  /* 0x0000005b00027213 */ /* 0x000fe40000000000 */
[----:B------:R-:W-:Y:S03]  /*5240*/  LOP3.LUT R91, R91, R0, RZ, 0x3c, !PT ;  /* 0x000000005b5b7212 */ /* 0x000fe600078e3cff */
[----:B------:R-:W-:Y:S01]  /*5250*/  IMAD.HI.U32 R87, R87, R2, RZ ;  /* 0x0000000257577227 */ /* 0x000fe200078e00ff */
[----:B------:R-:W-:Y:S02]  /*5260*/  ISETP.GE.AND P0, PT, R91, RZ, PT ;  /* 0x000000ff5b00720c */ /* 0x000fe40003f06270 */
[----:B------:R-:W-:Y:S01]  /*5270*/  LOP3.LUT R91, RZ, R0, RZ, 0x33, !PT ;  /* 0x00000000ff5b7212 */ /* 0x000fe200078e33ff */
[----:B------:R-:W-:Y:S02]  /*5280*/  @!P3 IMAD.IADD R84, R84, 0x1, -R89 ;  /* 0x000000015454b824 */ /* 0x000fe400078e0a59 */
[----:B------:R-:W-:Y:S03]  /*5290*/  @!P3 VIADD R86, R86, 0x1 ;  /* 0x000000015656b836 */ /* 0x000fe60000000000 */
[-C--:B------:R-:W-:Y:S01]  /*52a0*/  ISETP.GE.U32.AND P5, PT, R84, R89.reuse, PT ;  /* 0x000000595400720c */ /* 0x080fe20003fa6070 */
[----:B------:R-:W-:Y:S04]  /*52b0*/  IMAD.MOV R84, RZ, RZ, -R87 ;  /* 0x000000ffff547224 */ /* 0x000fe800078e0a57 */
[C---:B------:R-:W-:Y:S05]  /*52c0*/  IMAD R2, R89.reuse, R84, R2 ;  /* 0x0000005459027224 */ /* 0x040fea00078e0202 */
[----:B------:R-:W-:Y:S03]  /*52d0*/  ISETP.GT.U32.AND P1, PT, R89, R2, PT ;  /* 0x000000025900720c */ /* 0x000fe60003f24070 */
[----:B------:R-:W-:Y:S05]  /*52e0*/  @P5 VIADD R86, R86, 0x1 ;  /* 0x0000000156565836 */ /* 0x000fea0000000000 */
[----:B------:R-:W-:Y:S05]  /*52f0*/  @!P2 IADD3 R86, -R86, RZ, RZ ;  /* 0x000000ff5656a210 */ /* 0x000fea0007ffe1ff */
[-C--:B------:R-:W-:Y:S01]  /*5300*/  @!P1 IADD3 R2, R2, -R89.reuse, RZ ;  /* 0x8000005902029210 */ /* 0x080fe20007ffe0ff */
[----:B------:R-:W-:Y:S01]  /*5310*/  @!P1 VIADD R87, R87, 0x1 ;  /* 0x0000000157579836 */ /* 0x000fe20000000000 */
[----:B------:R-:W-:Y:S02]  /*5320*/  ISETP.NE.AND P1, PT, R0, RZ, PT ;  /* 0x000000ff0000720c */ /* 0x000fe40003f25270 */
[----:B------:R-:W-:Y:S02]  /*5330*/  ISETP.GE.U32.AND P4, PT, R2, R89, PT ;  /* 0x000000590200720c */ /* 0x000fe40003f86070 */
[----:B------:R-:W1:Y:S11]  /*5340*/  LDC R2, c[0x0][0x24c] ;  /* 0x00009300ff027b82 */ /* 0x000e760000000800 */
[----:B------:R-:W-:Y:S05]  /*5350*/  @P4 IADD3 R87, R87, 0x1, RZ ;  /* 0x0000000157574810 */ /* 0x000fea0007ffe0ff */
        /* <DEDUP_REMOVED lines=23> */
.L_x_4246:
        /* <DEDUP_REMOVED lines=16> */
.L_x_4245:
[----:B------:R-:W-:Y:S01]  /*55d0*/  FMNMX.FTZ R0, R4, R85, !PT ;  /* 0x0000005504007209 */ /* 0x000fe20007810000 */
[----:B------:R-:W-:Y:S01]  /*55e0*/  LDSM.16.MT88.4 R96, [R132+0x3000] ;  /* 0x003000008460783b */ /* 0x000fe20000004200 */
        /* <DEDUP_REMOVED lines=79> */
[----:B------:R-:W1:Y:S01]  /*5ae0*/  MUFU.EX2 R3, R86 ;  /* 0x0000005600037308 */ /* 0x000e620000000800 */
[----:B------:R-:W-:Y:S01]  /*5af0*/  FSETP.NEU.FTZ.AND P0, PT, R0, -INF , PT ;  /* 0xff8000000000780b */ /* 0x000fe20003f1d000 */
[----:B------:R-:W-:Y:S02]  /*5b00*/  FMUL.FTZ R85, R84, UR4 ;  /* 0x0000000454557c20 */ /* 0x000fe40008410000 */
[--C-:B------:R-:W-:Y:S01]  /*5b10*/  FFMA.FTZ R105, R12, UR4, -R88.reuse ;  /* 0x000000040c697c23 */ /* 0x100fe20008010858 */
[--C-:B------:R-:W-:Y:S01]  /*5b20*/  FFMA.FTZ R109, R16, UR4, -R88.reuse ;  /* 0x00000004106d7c23 */ /* 0x100fe20008010858 */
[--C-:B------:R-:W-:Y:S01]  /*5b30*/  FFMA.FTZ R112, R17, UR4, -R88.reuse ;  /* 0x0000000411707c23 */ /* 0x100fe20008010858 */
[--C-:B------:R-:W-:Y:S03]  /*5b40*/  FFMA.FTZ R114, R20, UR4, -R88.reuse ;  /* 0x0000000414727c23 */ /* 0x100fe60008010858 */
[----:B------:R-:W2:Y:S01]  /*5b50*/  MUFU.EX2 R84, R85 ;  /* 0x0000005500547308 */ /* 0x000ea20000000800 */
[----:B------:R-:W-:Y:S01]  /*5b60*/  FSEL R87, R87, RZ, P0 ;  /* 0x000000ff57577208 */ /* 0x000fe20000000000 */
        /* <DEDUP_REMOVED lines=23> */
[----:B------:R-:W-:Y:S01]  /*5ce0*/  FMUL.FTZ R81, R84, R81 ;  /* 0x0000005154517220 */ /* 0x000fe20000410000 */
[----:B------:R-:W-:Y:S01]  /*5cf0*/  FMUL.FTZ R83, R3, R83 ;  /* 0x0000005303537220 */ /* 0x000fe20000410000 */
[--C-:B------:R-:W-:Y:S01]  /*5d00*/  FFMA.FTZ R113, R19, UR4, -R87.reuse ;  /* 0x0000000413717c23 */ /* 0x100fe20008010857 */
[--C-:B------:R-:W-:Y:S01]  /*5d10*/  FFMA.FTZ R115, R22, UR4, -R87.reuse ;  /* 0x0000000416737c23 */ /* 0x100fe20008010857 */
[--C-:B------:R-:W-:Y:S01]  /*5d20*/  FFMA.FTZ R159, R23, UR4, -R87.reuse ;  /* 0x00000004179f7c23 */ /* 0x100fe20008010857 */
[--C-:B------:R-:W-:Y:S01]  /*5d30*/  FFMA.FTZ R120, R26, UR4, -R87.reuse ;  /* 0x000000041a787c23 */ /* 0x100fe20008010857 */
[--C-:B------:R-:W-:Y:S03]  /*5d40*/  FFMA.FTZ R106, R7, UR4, -R87.reuse ;  /* 0x00000004076a7c23 */ /* 0x100fe60008010857 */
[----:B------:R-:W-:Y:S01]  /*5d50*/  MUFU.EX2 R104, R104 ;  /* 0x0000006800687308 */ /* 0x000fe20000000800 */
[----:B------:R-:W-:Y:S01]  /*5d60*/  FFMA.FTZ R160, R10, UR4, -R87 ;  /* 0x000000040aa07c23 */ /* 0x000fe20008010857 */
[----:B-1----:R-:W-:Y:S01]  /*5d70*/  FFMA.FTZ R84, R84, R153, R93 ;  /* 0x0000009954547223 */ /* 0x002fe2000001005d */
        /* <DEDUP_REMOVED lines=24> */
[----:B------:R-:W-:Y:S01]  /*5f00*/  ISETP.GT.AND P0, PT, R154, R137, PT ;  /* 0x000000899a00720c */ /* 0x000fe20003f04270 */
[--C-:B------:R-:W-:Y:S01]  /*5f10*/  FFMA.FTZ R11, R54, UR4, -R87.reuse ;  /* 0x00000004360b7c23 */ /* 0x100fe20008010857 */
[--C-:B------:R-:W-:Y:S01]  /*5f20*/  FFMA.FTZ R18, R56, UR4, -R88.reuse ;  /* 0x0000000438127c23 */ /* 0x100fe20008010858 */
[----:B------:R-:W-:Y:S01]  /*5f30*/  FFMA.FTZ R57, R57, UR4, -R88 ;  /* 0x0000000439397c23 */ /* 0x000fe20008010858 */
[--C-:B------:R-:W-:Y:S03]  /*5f40*/  FFMA.FTZ R59, R59, UR4, -R87.reuse ;  /* 0x000000043b3b7c23 */ /* 0x100fe60008010857 */
[----:B------:R-:W3:Y:S01]  /*5f50*/  MUFU.EX2 R160, R160 ;  /* 0x000000a000a07308 */ /* 0x000ee20000000800 */
[C---:B-1----:R-:W-:Y:S01]  /*5f60*/  F2FP.BF16.F32.PACK_AB R92, R89.reuse, R93 ;  /* 0x0000005d595c723e */ /* 0x042fe200000010ff */
[----:B------:R-:W-:Y:S01]  /*5f70*/  FADD.FTZ R14, R89, R84 ;  /* 0x00000054590e7221 */ /* 0x000fe20000010000 */
[----:B------:R-:W-:Y:S01]  /*5f80*/  FFMA.FTZ R84, R41, UR4, -R88 ;  /* 0x0000000429547c23 */ /* 0x000fe20008010858 */
[--C-:B------:R-:W-:Y:S01]  /*5f90*/  FFMA.FTZ R89, R38, UR4, -R87.reuse ;  /* 0x0000000426597c23 */ /* 0x100fe20008010857 */
[--C-:B------:R-:W-:Y:S05]  /*5fa0*/  FFMA.FTZ R66, R66, UR4, -R87.reuse ;  /* 0x0000000442427c23 */ /* 0x100fea0008010857 */
[----:B------:R-:W-:Y:S01]  /*5fb0*/  MUFU.EX2 R105, R105 ;  /* 0x0000006900697308 */ /* 0x000fe20000000800 */
[C---:B--2---:R-:W-:Y:S01]  /*5fc0*/  F2FP.BF16.F32.PACK_AB R93, R106.reuse, R90 ;  /* 0x0000005a6a5d723e */ /* 0x044fe200000010ff */
[----:B------:R-:W-:Y:S01]  /*5fd0*/  FFMA.FTZ R153, R3, R156, R90 ;  /* 0x0000009c03997223 */ /* 0x000fe2000001005a */
[----:B------:R-:W-:Y:S01]  /*5fe0*/  FFMA.FTZ R90, R39, UR4, -R87 ;  /* 0x00000004275a7c23 */ /* 0x000fe20008010857 */
[----:B------:R-:W-:Y:S02]  /*5ff0*/  MOV R3, R0 ;  /* 0x0000000000037202 */ /* 0x000fe40000000f00 */
[----:B------:R-:W-:Y:S04]  /*6000*/  FADD.FTZ R153, R106, R153 ;  /* 0x000000996a997221 */ /* 0x000fe80000010000 */
[----:B------:R-:W-:Y:S01]  /*6010*/  MUFU.EX2 R108, R108 ;  /* 0x0000006c006c7308 */ /* 0x000fe20000000800 */
[----:B---3--:R-:W-:Y:S09]  /*6020*/  F2FP.BF16.F32.PACK_AB R95, R104, R160 ;  /* 0x000000a0685f723e */ /* 0x008ff200000010ff */
[----:B------:R1:W-:Y:S01]  /*6030*/  MUFU.EX2 R85, R86 ;  /* 0x0000005600557308 */ /* 0x0003e20000000800 */
[C---:B------:R-:W-:Y:S06]  /*6040*/  HMMA.16816.F32.BF16 R68, R92.reuse, R96, R68 ;  /* 0x000000605c44723c */ /* 0x040fec0000041844 */
[C---:B------:R-:W-:Y:S03]  /*6050*/  HMMA.16816.F32.BF16 R72, R92.reuse, R98, R72 ;  /* 0x000000625c48723c */ /* 0x040fe60000041848 */
[----:B------:R-:W-:Y:S01]  /*6060*/  MUFU.EX2 R110, R110 ;  /* 0x0000006e006e7308 */ /* 0x000fe20000000800 */
[----:B------:R-:W2:Y:S09]  /*6070*/  LDSM.16.MT88.4 R96, [R131+0x3000] ;  /* 0x003000008360783b */ /* 0x000eb20000004200 */
[----:B------:R-:W-:Y:S01]  /*6080*/  MUFU.EX2 R109, R109 ;  /* 0x0000006d006d7308 */ /* 0x000fe20000000800 */
[--C-:B-1----:R-:W-:Y:S09]  /*6090*/  FFMA.FTZ R86, R21, UR4, -R88.reuse ;  /* 0x0000000415567c23 */ /* 0x102ff20008010858 */
[----:B------:R-:W1:Y:S10]  /*60a0*/  MUFU.EX2 R112, R112 ;  /* 0x0000007000707308 */ /* 0x000e740000000800 */
[----:B------:R-:W-:Y:S10]  /*60b0*/  MUFU.EX2 R111, R111 ;  /* 0x0000006f006f7308 */ /* 0x000ff40000000800 */
[----:B------:R-:W3:Y:S10]  /*60c0*/  MUFU.EX2 R113, R113 ;  /* 0x0000007100717308 */ /* 0x000ef40000000800 */
[----:B------:R-:W-:Y:S01]  /*60d0*/  MUFU.EX2 R114, R114 ;  /* 0x0000007200727308 */ /* 0x000fe20000000800 */
[C---:B--2---:R-:W-:Y:S06]  /*60e0*/  HMMA.16816.F32.BF16 R76, R92.reuse, R96, R76 ;  /* 0x000000605c4c723c */ /* 0x044fec000004184c */
[----:B------:R-:W-:Y:S03]  /*60f0*/  HMMA.16816.F32.BF16 R80, R92, R98, R80 ;  /* 0x000000625c50723c */ /* 0x000fe60000041850 */
[----:B------:R2:W-:Y:S01]  /*6100*/  MUFU.EX2 R15, R86 ;  /* 0x00000056000f7308 */ /* 0x0005e20000000800 */
[----:B------:R-:W4:Y:S03]  /*6110*/  LDSM.16.MT88.4 R96, [R132+0x3400] ;  /* 0x003400008460783b */ /* 0x000f260000004200 */
[----:B-1----:R-:W-:Y:S01]  /*6120*/  F2FP.BF16.F32.PACK_AB R94, R112, R109 ;  /* 0x0000006d705e723e */ /* 0x002fe200000010ff */
[--C-:B------:R-:W-:Y:S05]  /*6130*/  FFMA.FTZ R92, R30, UR4, -R87.reuse ;  /* 0x000000041e5c7c23 */ /* 0x100fea0008010857 */
[----:B------:R-:W-:Y:S01]  /*6140*/  MUFU.EX2 R115, R115 ;  /* 0x0000007300737308 */ /* 0x000fe20000000800 */
[----:B---3--:R-:W-:Y:S01]  /*6150*/  F2FP.BF16.F32.PACK_AB R95, R113, R111 ;  /* 0x0000006f715f723e */ /* 0x008fe200000010ff */
[--C-:B------:R-:W-:Y:S08]  /*6160*/  FFMA.FTZ R93, R29, UR4, -R88.reuse ;  /* 0x000000041d5d7c23 */ /* 0x100ff00008010858 */
[----:B------:R1:W-:Y:S01]  /*6170*/  MUFU.EX2 R13, R93 ;  /* 0x0000005d000d7308 */ /* 0x0003e20000000800 */
[--C-:B--2---:R-:W-:Y:S09]  /*6180*/  FFMA.FTZ R86, R34, UR4, -R87.reuse ;  /* 0x0000000422567c23 */ /* 0x104ff20008010857 */
[----:B------:R2:W-:Y:S10]  /*6190*/  MUFU.EX2 R17, R92 ;  /* 0x0000005c00117308 */ /* 0x0005f40000000800 */
[----:B------:R-:W3:Y:S01]  /*61a0*/  MUFU.EX2 R159, R159 ;  /* 0x0000009f009f7308 */ /* 0x000ee20000000800 */
[----:B-1----:R-:W-:Y:S09]  /*61b0*/  F2FP.BF16.F32.PACK_AB R93, R110, R85 ;  /* 0x000000556e5d723e */ /* 0x002ff200000010ff */
[----:B------:R-:W-:Y:S01]  /*61c0*/  MUFU.EX2 R163, R163 ;  /* 0x000000a300a37308 */ /* 0x000fe20000000800 */
[----:B--2---:R-:W-:Y:S09]  /*61d0*/  F2FP.BF16.F32.PACK_AB R92, R108, R105 ;  /* 0x000000696c5c723e */ /* 0x004ff200000010ff */
[----:B------:R-:W-:Y:S01]  /*61e0*/  MUFU.EX2 R118, R118 ;  /* 0x0000007600767308 */ /* 0x000fe20000000800 */
[C---:B----4-:R-:W-:Y:S06]  /*61f0*/  HMMA.16816.F32.BF16 R68, R92.reuse, R96, R68 ;  /* 0x000000605c44723c */ /* 0x050fec0000041844 */
[C---:B------:R-:W-:Y:S03]  /*6200*/  HMMA.16816.F32.BF16 R72, R92.reuse, R98, R72 ;  /* 0x000000625c48723c */ /* 0x040fe60000041848 */
[----:B------:R-:W-:Y:S01]  /*6210*/  MUFU.EX2 R120, R120 ;  /* 0x0000007800787308 */ /* 0x000fe20000000800 */
[----:B------:R-:W1:Y:S09]  /*6220*/  LDSM.16.MT88.4 R96, [R131+0x3400] ;  /* 0x003400008360783b */ /* 0x000e720000004200 */
[----:B------:R-:W2:Y:S10]  /*6230*/  MUFU.EX2 R157, R157 ;  /* 0x0000009d009d7308 */ /* 0x000eb40000000800 */
[----:B------:R4:W-:Y:S10]  /*6240*/  MUFU.EX2 R156, R86 ;  /* 0x00000056009c7308 */ /* 0x0009f40000000800 */
[----:B------:R-:W5:Y:S10]  /*6250*/  MUFU.EX2 R164, R164 ;  /* 0x000000a400a47308 */ /* 0x000f740000000800 */
[----:B------:R-:W5:Y:S01]  /*6260*/  MUFU.EX2 R158, R158 ;  /* 0x0000009e009e7308 */ /* 0x000f620000000800 */
[----:B----4-:R-:W-:Y:S09]  /*6270*/  FFMA.FTZ R86, R37, UR4, -R88 ;  /* 0x0000000425567c23 */ /* 0x010ff20008010858 */
[----:B------:R-:W-:Y:S01]  /*6280*/  MUFU.EX2 R123, R123 ;  /* 0x0000007b007b7308 */ /* 0x000fe20000000800 */
[C---:B-1----:R-:W-:Y:S06]  /*6290*/  HMMA.16816.F32.BF16 R76, R92.reuse, R96, R76 ;  /* 0x000000605c4c723c */ /* 0x042fec000004184c */
[----:B------:R-:W-:Y:S03]  /*62a0*/  HMMA.16816.F32.BF16 R80, R92, R98, R80 ;  /* 0x000000625c50723c */ /* 0x000fe60000041850 */
[----:B------:R-:W1:Y:S01]  /*62b0*/  MUFU.EX2 R116, R116 ;  /* 0x0000007400747308 */ /* 0x000e620000000800 */
[----:B------:R-:W4:Y:S03]  /*62c0*/  LDSM.16.MT88.4 R96, [R132+0x3800] ;  /* 0x003800008460783b */ /* 0x000f260000004200 */
[----:B------:R-:W-:Y:S01]  /*62d0*/  FFMA.FTZ R92, R47, UR4, -R87 ;  /* 0x000000042f5c7c23 */ /* 0x000fe20008010857 */
[----:B------:R-:W-:Y:S05]  /*62e0*/  FADD.FTZ R93, R107, R14 ;  /* 0x0000000e6b5d7221 */ /* 0x000fea0000010000 */
[----:B------:R-:W1:Y:S01]  /*62f0*/  MUFU.EX2 R155, R155 ;  /* 0x0000009b009b7308 */ /* 0x000e620000000800 */
[----:B------:R-:W-:Y:S01]  /*6300*/  FADD.FTZ R107, R160, R153 ;  /* 0x00000099a06b7221 */ /* 0x000fe20000010000 */
[----:B------:R-:W-:Y:S01]  /*6310*/  FADD.FTZ R106, R122, R93 ;  /* 0x0000005d7a6a7221 */ /* 0x000fe20000010000 */
[----:B---3--:R-:W-:Y:S01]  /*6320*/  F2FP.BF16.F32.PACK_AB R93, R159, R115 ;  /* 0x000000739f5d723e */ /* 0x008fe200000010ff */
[----:B------:R-:W-:Y:S01]  /*6330*/  FFMA.FTZ R94, R46, UR4, -R87 ;  /* 0x000000042e5e7c23 */ /* 0x000fe20008010857 */
[----:B------:R-:W-:Y:S01]  /*6340*/  FADD.FTZ R22, R104, R107 ;  /* 0x0000006b68167221 */ /* 0x000fe20000010000 */
[----:B------:R-:W-:Y:S04]  /*6350*/  FADD.FTZ R19, R105, R106 ;  /* 0x0000006a69137221 */ /* 0x000fe80000010000 */
[----:B------:R3:W-:Y:S01]  /*6360*/  MUFU.EX2 R10, R92 ;  /* 0x0000005c000a7308 */ /* 0x0007e20000000800 */
[----:B------:R-:W-:Y:S01]  /*6370*/  LDSM.16.MT88.4 R104, [R131+0x3c00] ;  /* 0x003c00008368783b */ /* 0x000fe20000004200 */
[----:B--2---:R-:W-:Y:S01]  /*6380*/  F2FP.BF16.F32.PACK_AB R95, R157, R120 ;  /* 0x000000789d5f723e */ /* 0x004fe200000010ff */
[----:B------:R-:W-:Y:S01]  /*6390*/  FADD.FTZ R108, R108, R19 ;  /* 0x000000136c6c7221 */ /* 0x000fe20000010000 */
[----:B------:R-:W-:Y:S01]  /*63a0*/  FADD.FTZ R21, R85, R22 ;  /* 0x0000001655157221 */ /* 0x000fe20000010000 */
[----:B------:R-:W-:Y:S01]  /*63b0*/  FFMA.FTZ R153, R51, UR4, -R87 ;  /* 0x0000000433997c23 */ /* 0x000fe20008010857 */
[----:B------:R-:W-:Y:S01]  /*63c0*/  FFMA.FTZ R160, R52, UR4, -R88 ;  /* 0x0000000434a07c23 */ /* 0x000fe20008010858 */
[----:B------:R-:W-:Y:S03]  /*63d0*/  FADD.FTZ R23, R109, R108 ;  /* 0x0000006c6d177221 */ /* 0x000fe60000010000 */
[----:B------:R2:W-:Y:S01]  /*63e0*/  MUFU.EX2 R5, R94 ;  /* 0x0000005e00057308 */ /* 0x0005e20000000800 */
[----:B------:R-:W-:Y:S01]  /*63f0*/  FADD.FTZ R110, R110, R21 ;  /* 0x000000156e6e7221 */ /* 0x000fe20000010000 */
[--C-:B------:R-:W-:Y:S01]  /*6400*/  FFMA.FTZ R14, R55, UR4, -R87.reuse ;  /* 0x00000004370e7c23 */ /* 0x100fe20008010857 */
[----:B------:R-:W-:Y:S01]  /*6410*/  MOV R85, R2 ;  /* 0x0000000200557202 */ /* 0x000fe20000000f00 */
[--C-:B------:R-:W-:Y:S01]  /*6420*/  FFMA.FTZ R21, R58, UR4, -R87.reuse ;  /* 0x000000043a157c23 */ /* 0x100fe20008010857 */
[----:B------:R-:W-:Y:S02]  /*6430*/  FADD.FTZ R22, R111, R110 ;  /* 0x0000006e6f167221 */ /* 0x000fe40000010000 */
[----:B------:R-:W-:Y:S03]  /*6440*/  LDSM.16.MT88.4 R108, [R131+0x4000] ;  /* 0x00400000836c783b */ /* 0x000fe60000004200 */
[----:B------:R5:W-:Y:S01]  /*6450*/  MUFU.EX2 R6, R86 ;  /* 0x0000005600067308 */ /* 0x000be20000000800 */
[----:B---3--:R-:W-:Y:S09]  /*6460*/  F2FP.BF16.F32.PACK_AB R92, R15, R114 ;  /* 0x000000720f5c723e */ /* 0x008ff200000010ff */
[----:B------:R-:W3:Y:S01]  /*6470*/  MUFU.EX2 R161, R161 ;  /* 0x000000a100a17308 */ /* 0x000ee20000000800 */
[----:B--2---:R-:W-:Y:S09]  /*6480*/  F2FP.BF16.F32.PACK_AB R94, R118, R163 ;  /* 0x000000a3765e723e */ /* 0x004ff200000010ff */
[----:B------:R2:W-:Y:S01]  /*6490*/  MUFU.EX2 R7, R89 ;  /* 0x0000005900077308 */ /* 0x0005e20000000800 */
[C---:B----4-:R-:W-:Y:S03]  /*64a0*/  HMMA.16816.F32.BF16 R68, R92.reuse, R96, R68 ;  /* 0x000000605c44723c */ /* 0x050fe60000041844 */
[----:B-----5:R-:W-:Y:S03]  /*64b0*/  FFMA.FTZ R86, R43, UR4, -R87 ;  /* 0x000000042b567c23 */ /* 0x020fe60008010857 */
[C---:B------:R-:W-:Y:S03]  /*64c0*/  HMMA.16816.F32.BF16 R72, R92.reuse, R98, R72 ;  /* 0x000000625c48723c */ /* 0x040fe60000041848 */
[----:B------:R-:W4:Y:S01]  /*64d0*/  MUFU.EX2 R90, R90 ;  /* 0x0000005a005a7308 */ /* 0x000f220000000800 */
[----:B------:R-:W5:Y:S02]  /*64e0*/  LDSM.16.MT88.4 R96, [R132+0x3c00] ;  /* 0x003c00008460783b */ /* 0x000f640000004200 */
[C---:B------:R-:W-:Y:S07]  /*64f0*/  HMMA.16816.F32.BF16 R76, R92.reuse, R100, R76 ;  /* 0x000000645c4c723c */ /* 0x040fee000004184c */
[----:B------:R-:W-:Y:S01]  /*6500*/  MUFU.EX2 R117, R117 ;  /* 0x0000007500757308 */ /* 0x000fe20000000800 */
[----:B--2---:R-:W-:Y:S01]  /*6510*/  FFMA.FTZ R89, R44, UR4, -R88 ;  /* 0x000000042c597c23 */ /* 0x004fe20008010858 */
[----:B------:R-:W-:Y:S01]  /*6520*/  HMMA.16816.F32.BF16 R80, R92, R102, R80 ;  /* 0x000000665c50723c */ /* 0x000fe20000041850 */
[----:B------:R-:W2:Y:S07]  /*6530*/  LDSM.16.MT88.4 R100, [R132+0x4000] ;  /* 0x004000008464783b */ /* 0x000eae0000004200 */
[----:B------:R-:W4:Y:S03]  /*6540*/  MUFU.EX2 R84, R84 ;  /* 0x0000005400547308 */ /* 0x000f260000000800 */
[----:B------:R-:W-:Y:S02]  /*6550*/  F2FP.BF16.F32.PACK_AB R92, R13, R164 ;  /* 0x000000a40d5c723e */ /* 0x000fe400000010ff */
[----:B------:R-:W-:Y:S05]  /*6560*/  F2FP.BF16.F32.PACK_AB R93, R158, R17 ;  /* 0x000000119e5d723e */ /* 0x000fea00000010ff */
[----:B------:R-:W-:Y:S01]  /*6570*/  MUFU.EX2 R119, R119 ;  /* 0x0000007700777308 */ /* 0x000fe20000000800 */
[----:B-1----:R-:W-:Y:S02]  /*6580*/  F2FP.BF16.F32.PACK_AB R94, R116, R123 ;  /* 0x0000007b745e723e */ /* 0x002fe400000010ff */
[----:B------:R-:W-:Y:S07]  /*6590*/  F2FP.BF16.F32.PACK_AB R95, R155, R156 ;  /* 0x0000009c9b5f723e */ /* 0x000fee00000010ff */
[----:B------:R-:W1:Y:S10]  /*65a0*/  MUFU.EX2 R86, R86 ;  /* 0x0000005600567308 */ /* 0x000e740000000800 */
[----:B------:R-:W-:Y:S01]  /*65b0*/  MUFU.EX2 R89, R89 ;  /* 0x0000005900597308 */ /* 0x000fe20000000800 */
[C---:B-----5:R-:W-:Y:S06]  /*65c0*/  HMMA.16816.F32.BF16 R68, R92.reuse, R96, R68 ;  /* 0x000000605c44723c */ /* 0x060fec0000041844 */
[C---:B------:R-:W-:Y:S03]  /*65d0*/  HMMA.16816.F32.BF16 R72, R92.reuse, R98, R72 ;  /* 0x000000625c48723c */ /* 0x040fe60000041848 */
[----:B------:R-:W5:Y:S02]  /*65e0*/  MUFU.EX2 R165, R165 ;  /* 0x000000a500a57308 */ /* 0x000f640000000800 */
[----:B------:R-:W-:Y:S01]  /*65f0*/  FADD.FTZ R97, R112, R23 ;  /* 0x0000001770617221 */ /* 0x000fe20000010000 */
[----:B------:R-:W-:Y:S01]  /*6600*/  FADD.FTZ R96, R113, R22 ;  /* 0x0000001671607221 */ /* 0x000fe20000010000 */
[C---:B------:R-:W-:Y:S06]  /*6610*/  HMMA.16816.F32.BF16 R76, R92.reuse, R104, R76 ;  /* 0x000000685c4c723c */ /* 0x040fec000004184c */
[----:B------:R-:W-:Y:S01]  /*6620*/  MUFU.EX2 R162, R162 ;  /* 0x000000a200a27308 */ /* 0x000fe20000000800 */
[----:B------:R-:W-:Y:S01]  /*6630*/  FADD.FTZ R98, R114, R97 ;  /* 0x0000006172627221 */ /* 0x000fe20000010000 */
[----:B------:R-:W-:Y:S01]  /*6640*/  FADD.FTZ R26, R115, R96 ;  /* 0x00000060731a7221 */ /* 0x000fe20000010000 */
[----:B------:R-:W-:Y:S01]  /*6650*/  HMMA.16816.F32.BF16 R80, R92, R106, R80 ;  /* 0x0000006a5c50723c */ /* 0x000fe20000041850 */
[----:B------:R-:W5:Y:S06]  /*6660*/  LDSM.16.MT88.4 R112, [R132+0x4400] ;  /* 0x004400008470783b */ /* 0x000f6c0000004200 */
[----:B------:R-:W5:Y:S01]  /*6670*/  MUFU.EX2 R121, R121 ;  /* 0x0000007900797308 */ /* 0x000f620000000800 */
[----:B---3--:R-:W-:Y:S03]  /*6680*/  F2FP.BF16.F32.PACK_AB R96, R6, R161 ;  /* 0x000000a10660723e */ /* 0x008fe600000010ff */
[----:B------:R-:W-:Y:S01]  /*6690*/  FADD.FTZ R30, R15, R98 ;  /* 0x000000620f1e7221 */ /* 0x000fe20000010000 */
[----:B----4-:R-:W-:Y:S01]  /*66a0*/  F2FP.BF16.F32.PACK_AB R97, R90, R7 ;  /* 0x000000075a61723e */ /* 0x010fe200000010ff */
[----:B------:R-:W-:Y:S01]  /*66b0*/  FFMA.FTZ R92, R61, UR4, -R88 ;  /* 0x000000043d5c7c23 */ /* 0x000fe20008010858 */
[----:B------:R-:W3:Y:S01]  /*66c0*/  LDSM.16.MT88.4 R104, [R131+0x4400] ;  /* 0x004400008368783b */ /* 0x000ee20000004200 */
[----:B------:R-:W-:Y:S02]  /*66d0*/  F2FP.BF16.F32.PACK_AB R98, R84, R117 ;  /* 0x000000755462723e */ /* 0x000fe400000010ff */
[----:B------:R-:W-:Y:S01]  /*66e0*/  MUFU.EX2 R122, R50 ;  /* 0x00000032007a7308 */ /* 0x000fe20000000800 */
[----:B-1----:R-:W-:Y:S01]  /*66f0*/  F2FP.BF16.F32.PACK_AB R99, R86, R119 ;  /* 0x000000775663723e */ /* 0x002fe200000010ff */
[----:B------:R-:W-:Y:S01]  /*6700*/  FFMA.FTZ R95, R62, UR4, -R87 ;  /* 0x000000043e5f7c23 */ /* 0x000fe20008010857 */
[----:B------:R-:W-:Y:S01]  /*6710*/  FADD.FTZ R93, R159, R26 ;  /* 0x0000001a9f5d7221 */ /* 0x000fe20000010000 */
[----:B------:R-:W-:Y:S01]  /*6720*/  FADD.FTZ R163, R163, R30 ;  /* 0x0000001ea3a37221 */ /* 0x000fe20000010000 */
[----:B------:R-:W-:Y:S02]  /*6730*/  FFMA.FTZ R23, R60, UR4, -R88 ;  /* 0x000000043c177c23 */ /* 0x000fe40008010858 */
[----:B------:R-:W-:Y:S03]  /*6740*/  FADD.FTZ R94, R120, R93 ;  /* 0x0000005d785e7221 */ /* 0x000fe60000010000 */
[----:B------:R-:W1:Y:S01]  /*6750*/  MUFU.EX2 R153, R153 ;  /* 0x0000009900997308 */ /* 0x000e620000000800 */
[C---:B--2---:R-:W-:Y:S05]  /*6760*/  HMMA.16816.F32.BF16 R68, R96.reuse, R100, R68 ;  /* 0x000000646044723c */ /* 0x044fea0000041844 */
[----:B------:R-:W-:Y:S01]  /*6770*/  F2FP.BF16.F32.PACK_AB R93, R10, R5 ;  /* 0x000000050a5d723e */ /* 0x000fe200000010ff */
[C---:B------:R-:W-:Y:S03]  /*6780*/  HMMA.16816.F32.BF16 R72, R96.reuse, R102, R72 ;  /* 0x000000666048723c */ /* 0x040fe60000041848 */
[----:B------:R5:W-:Y:S01]  /*6790*/  MUFU.EX2 R159, R92 ;  /* 0x0000005c009f7308 */ /* 0x000be20000000800 */
[----:B------:R-:W2:Y:S01]  /*67a0*/  LDSM.16.MT88.4 R100, [R132+0x4800] ;  /* 0x004800008464783b */ /* 0x000ea20000004200 */
[----:B------:R-:W-:Y:S01]  /*67b0*/  FADD.FTZ R94, R157, R94 ;  /* 0x0000005e9d5e7221 */ /* 0x000fe20000010000 */
[C---:B------:R-:W-:Y:S07]  /*67c0*/  HMMA.16816.F32.BF16 R76, R96.reuse, R108, R76 ;  /* 0x0000006c604c723c */ /* 0x040fee000004184c */
[----:B------:R-:W-:Y:S01]  /*67d0*/  MUFU.EX2 R160, R160 ;  /* 0x000000a000a07308 */ /* 0x000fe20000000800 */
[----:B------:R-:W-:Y:S01]  /*67e0*/  FADD.FTZ R163, R118, R163 ;  /* 0x000000a376a37221 */ /* 0x000fe20000010000 */
[----:B------:R-:W-:Y:S01]  /*67f0*/  HMMA.16816.F32.BF16 R80, R96, R110, R80 ;  /* 0x0000006e6050723c */ /* 0x000fe20000041850 */
[----:B------:R-:W4:Y:S07]  /*6800*/  LDSM.16.MT88.4 R108, [R131+0x4800] ;  /* 0x00480000836c783b */ /* 0x000f2e0000004200 */
[----:B------:R1:W-:Y:S03]  /*6810*/  MUFU.EX2 R118, R95 ;  /* 0x0000005f00767308 */ /* 0x0003e60000000800 */
[----:B-----5:R-:W-:Y:S01]  /*6820*/  F2FP.BF16.F32.PACK_AB R92, R165, R89 ;  /* 0x00000059a55c723e */ /* 0x020fe200000010ff */
[----:B------:R-:W-:Y:S01]  /*6830*/  FADD.FTZ R164, R164, R163 ;  /* 0x000000a3a4a47221 */ /* 0x000fe20000010000 */
[----:B------:R-:W-:Y:S01]  /*6840*/  FADD.FTZ R163, R17, R94 ;  /* 0x0000005e11a37221 */ /* 0x000fe20000010000 */
[----:B------:R-:W-:Y:S03]  /*6850*/  F2FP.BF16.F32.PACK_AB R94, R121, R162 ;  /* 0x000000a2795e723e */ /* 0x000fe600000010ff */
[----:B------:R-:W-:Y:S01]  /*6860*/  FADD.FTZ R163, R158, R163 ;  /* 0x000000a39ea37221 */ /* 0x000fe20000010000 */
[----:B------:R-:W5:Y:S01]  /*6870*/  MUFU.EX2 R9, R9 ;  /* 0x0000000900097308 */ /* 0x000f620000000800 */
[----:B------:R-:W-:Y:S01]  /*6880*/  FADD.FTZ R164, R13, R164 ;  /* 0x000000a40da47221 */ /* 0x000fe20000010000 */
[----:B------:R-:W-:Y:S01]  /*6890*/  FFMA.FTZ R157, R63, UR4, -R87 ;  /* 0x000000043f9d7c23 */ /* 0x000fe20008010857 */
[----:B------:R-:W-:Y:S01]  /*68a0*/  FADD.FTZ R156, R156, R163 ;  /* 0x000000a39c9c7221 */ /* 0x000fe20000010000 */
[----:B------:R-:W-:Y:S01]  /*68b0*/  FFMA.FTZ R120, R64, UR4, -R88 ;  /* 0x0000000440787c23 */ /* 0x000fe20008010858 */
[----:B------:R-:W-:Y:S01]  /*68c0*/  FADD.FTZ R123, R123, R164 ;  /* 0x000000a47b7b7221 */ /* 0x000fe20000010000 */
[----:B------:R-:W-:Y:S01]  /*68d0*/  FFMA.FTZ R87, R67, UR4, -R87 ;  /* 0x0000000443577c23 */ /* 0x000fe20008010857 */
[----:B------:R-:W-:Y:S03]  /*68e0*/  FADD.FTZ R156, R155, R156 ;  /* 0x0000009c9b9c7221 */ /* 0x000fe60000010000 */
[----:B------:R-:W-:Y:S01]  /*68f0*/  MUFU.EX2 R11, R11 ;  /* 0x0000000b000b7308 */ /* 0x000fe20000000800 */
[----:B-1----:R-:W-:Y:S01]  /*6900*/  F2FP.BF16.F32.PACK_AB R95, R153, R122 ;  /* 0x0000007a995f723e */ /* 0x002fe200000010ff */
[----:B------:R-:W-:Y:S01]  /*6910*/  FFMA.FTZ R88, R65, UR4, -R88 ;  /* 0x0000000441587c23 */ /* 0x000fe20008010858 */
[----:B------:R-:W-:Y:S01]  /*6920*/  FADD.FTZ R116, R116, R123 ;  /* 0x0000007b74747221 */ /* 0x000fe20000010000 */
[----:B------:R-:W-:Y:S03]  /*6930*/  FADD.FTZ R155, R7, R156 ;  /* 0x0000009c079b7221 */ /* 0x000fe60000010000 */
[----:B------:R-:W-:Y:S03]  /*6940*/  FADD.FTZ R161, R161, R116 ;  /* 0x00000074a1a17221 */ /* 0x000fe60000010000 */
[----:B------:R-:W1:Y:S01]  /*6950*/  MUFU.EX2 R14, R14 ;  /* 0x0000000e000e7308 */ /* 0x000e620000000800 */
[C---:B------:R-:W-:Y:S05]  /*6960*/  HMMA.16816.F32.BF16 R68, R92.reuse, R112, R68 ;  /* 0x000000705c44723c */ /* 0x040fea0000041844 */
[----:B-----5:R-:W-:Y:S01]  /*6970*/  F2FP.BF16.F32.PACK_AB R96, R9, R160 ;  /* 0x000000a00960723e */ /* 0x020fe200000010ff */
[C---:B------:R-:W-:Y:S03]  /*6980*/  HMMA.16816.F32.BF16 R72, R92.reuse, R114, R72 ;  /* 0x000000725c48723c */ /* 0x040fe60000041848 */
[----:B------:R-:W-:Y:S01]  /*6990*/  MUFU.EX2 R18, R18 ;  /* 0x0000001200127308 */ /* 0x000fe20000000800 */
[----:B------:R-:W5:Y:S01]  /*69a0*/  LDSM.16.MT88.4 R112, [R132+0x4c00] ;  /* 0x004c00008470783b */ /* 0x000f620000004200 */
[----:B------:R-:W-:Y:S01]  /*69b0*/  FADD.FTZ R90, R90, R155 ;  /* 0x0000009b5a5a7221 */ /* 0x000fe20000010000 */
[C---:B---3--:R-:W-:Y:S07]  /*69c0*/  HMMA.16816.F32.BF16 R76, R92.reuse, R104, R76 ;  /* 0x000000685c4c723c */ /* 0x048fee000004184c */
[----:B------:R-:W3:Y:S01]  /*69d0*/  MUFU.EX2 R19, R57 ;  /* 0x0000003900137308 */ /* 0x000ee20000000800 */
[----:B-1----:R-:W-:Y:S01]  /*69e0*/  F2FP.BF16.F32.PACK_AB R97, R14, R11 ;  /* 0x0000000b0e61723e */ /* 0x002fe200000010ff */
[----:B------:R-:W-:Y:S01]  /*69f0*/  HMMA.16816.F32.BF16 R80, R92, R106, R80 ;  /* 0x0000006a5c50723c */ /* 0x000fe20000041850 */
[----:B------:R-:W1:Y:S07]  /*6a00*/  LDSM.16.MT88.4 R104, [R131+0x4c00] ;  /* 0x004c00008368783b */ /* 0x000e6e0000004200 */
[----:B------:R-:W-:Y:S03]  /*6a10*/  MUFU.EX2 R21, R21 ;  /* 0x0000001500157308 */ /* 0x000fe60000000800 */
[----:B------:R-:W-:Y:S01]  /*6a20*/  FADD.FTZ R116, R6, R161 ;  /* 0x000000a106747221 */ /* 0x000fe20000010000 */
[----:B------:R-:W-:Y:S03]  /*6a30*/  FADD.FTZ R119, R119, R90 ;  /* 0x0000005a77777221 */ /* 0x000fe60000010000 */
[----:B------:R-:W-:Y:S01]  /*6a40*/  FADD.FTZ R117, R117, R116 ;  /* 0x0000007475757221 */ /* 0x000fe20000010000 */
[----:B------:R-:W-:Y:S02]  /*6a50*/  FADD.FTZ R86, R86, R119 ;  /* 0x0000007756567221 */ /* 0x000fe40000010000 */
[----:B------:R-:W2:Y:S01]  /*6a60*/  MUFU.EX2 R22, R59 ;  /* 0x0000003b00167308 */ /* 0x000ea20000000800 */
[----:B---3--:R-:W-:Y:S01]  /*6a70*/  F2FP.BF16.F32.PACK_AB R98, R19, R18 ;  /* 0x000000121362723e */ /* 0x008fe200000010ff */
[----:B------:R-:W-:Y:S01]  /*6a80*/  FADD.FTZ R84, R84, R117 ;  /* 0x0000007554547221 */ /* 0x000fe20000010000 */
[----:B------:R-:W-:Y:S03]  /*6a90*/  FADD.FTZ R67, R5, R86 ;  /* 0x0000005605437221 */ /* 0x000fe60000010000 */
[----:B------:R-:W-:Y:S01]  /*6aa0*/  FADD.FTZ R84, R89, R84 ;  /* 0x0000005459547221 */ /* 0x000fe20000010000 */
[----:B------:R-:W-:Y:S03]  /*6ab0*/  FADD.FTZ R67, R10, R67 ;  /* 0x000000430a437221 */ /* 0x000fe60000010000 */
[----:B------:R-:W3:Y:S01]  /*6ac0*/  MUFU.EX2 R15, R23 ;  /* 0x00000017000f7308 */ /* 0x000ee20000000800 */
[----:B------:R-:W-:Y:S01]  /*6ad0*/  FADD.FTZ R165, R165, R84 ;  /* 0x00000054a5a57221 */ /* 0x000fe20000010000 */
[----:B------:R-:W-:Y:S03]  /*6ae0*/  FADD.FTZ R84, R122, R67 ;  /* 0x000000437a547221 */ /* 0x000fe60000010000 */
[----:B------:R-:W-:Y:S01]  /*6af0*/  FADD.FTZ R162, R162, R165 ;  /* 0x000000a5a2a27221 */ /* 0x000fe20000010000 */
[----:B------:R-:W-:Y:S04]  /*6b00*/  FADD.FTZ R84, R153, R84 ;  /* 0x0000005499547221 */ /* 0x000fe80000010000 */
[----:B------:R-:W4:Y:S01]  /*6b10*/  MUFU.EX2 R157, R157 ;  /* 0x0000009d009d7308 */ /* 0x000f220000000800 */
[----:B--2---:R-:W-:Y:S01]  /*6b20*/  F2FP.BF16.F32.PACK_AB R99, R22, R21 ;  /* 0x000000151663723e */ /* 0x004fe200000010ff */
[----:B------:R-:W-:Y:S01]  /*6b30*/  FADD.FTZ R121, R121, R162 ;  /* 0x000000a279797221 */ /* 0x000fe20000010000 */
[----:B------:R-:W-:Y:S03]  /*6b40*/  FADD.FTZ R67, R11, R84 ;  /* 0x000000540b437221 */ /* 0x000fe60000010000 */
[----:B------:R-:W-:Y:S01]  /*6b50*/  FADD.FTZ R160, R160, R121 ;  /* 0x00000079a0a07221 */ /* 0x000fe20000010000 */
[----:B------:R-:W-:Y:S01]  /*6b60*/  FADD.FTZ R86, R14, R67 ;  /* 0x000000430e567221 */ /* 0x000fe20000010000 */
[C---:B------:R-:W-:Y:S02]  /*6b70*/  HMMA.16816.F32.BF16 R68, R96.reuse, R100, R68 ;  /* 0x000000646044723c */ /* 0x040fe40000041844 */
[----:B------:R-:W-:Y:S03]  /*6b80*/  MUFU.EX2 R120, R120 ;  /* 0x0000007800787308 */ /* 0x000fe60000000800 */
[----:B---3--:R-:W-:Y:S01]  /*6b90*/  F2FP.BF16.F32.PACK_AB R92, R159, R15 ;  /* 0x0000000f9f5c723e */ /* 0x008fe200000010ff */
[C---:B------:R-:W-:Y:S06]  /*6ba0*/  HMMA.16816.F32.BF16 R72, R96.reuse, R102, R72 ;  /* 0x000000666048723c */ /* 0x040fec0000041848 */
[----:B------:R-:W2:Y:S01]  /*6bb0*/  MUFU.EX2 R123, R88 ;  /* 0x00000058007b7308 */ /* 0x000ea20000000800 */
[----:B----4-:R-:W-:Y:S01]  /*6bc0*/  F2FP.BF16.F32.PACK_AB R93, R157, R118 ;  /* 0x000000769d5d723e */ /* 0x010fe200000010ff */
[C---:B------:R-:W-:Y:S08]  /*6bd0*/  HMMA.16816.F32.BF16 R76, R96.reuse, R108, R76 ;  /* 0x0000006c604c723c */ /* 0x040ff0000004184c */
[----:B------:R-:W-:Y:S01]  /*6be0*/  MUFU.EX2 R66, R66 ;  /* 0x0000004200427308 */ /* 0x000fe20000000800 */
[----:B------:R-:W-:Y:S03]  /*6bf0*/  HMMA.16816.F32.BF16 R80, R96, R110, R80 ;  /* 0x0000006e6050723c */ /* 0x000fe60000041850 */
[----:B------:R-:W-:Y:S01]  /*6c00*/  FADD.FTZ R89, R9, R160 ;  /* 0x000000a009597221 */ /* 0x000fe20000010000 */
[----:B------:R-:W-:Y:S05]  /*6c10*/  FADD.FTZ R67, R21, R86 ;  /* 0x0000005615437221 */ /* 0x000fea0000010000 */
[----:B------:R-:W3:Y:S02]  /*6c20*/  MUFU.EX2 R87, R87 ;  /* 0x0000005700577308 */ /* 0x000ee40000000800 */
[----:B--2---:R-:W-:Y:S01]  /*6c30*/  F2FP.BF16.F32.PACK_AB R94, R123, R120 ;  /* 0x000000787b5e723e */ /* 0x004fe200000010ff */
[----:B------:R-:W-:Y:S01]  /*6c40*/  FADD.FTZ R84, R18, R89 ;  /* 0x0000005912547221 */ /* 0x000fe20000010000 */
[----:B------:R-:W-:Y:S03]  /*6c50*/  FADD.FTZ R67, R22, R67 ;  /* 0x0000004316437221 */ /* 0x000fe60000010000 */
[----:B------:R-:W-:Y:S01]  /*6c60*/  FADD.FTZ R84, R19, R84 ;  /* 0x0000005413547221 */ /* 0x000fe20000010000 */
[----:B------:R-:W-:Y:S03]  /*6c70*/  FADD.FTZ R118, R118, R67 ;  /* 0x0000004376767221 */ /* 0x000fe60000010000 */
[----:B------:R-:W-:Y:S01]  /*6c80*/  FADD.FTZ R84, R15, R84 ;  /* 0x000000540f547221 */ /* 0x000fe20000010000 */
[----:B------:R-:W-:Y:S03]  /*6c90*/  FADD.FTZ R157, R157, R118 ;  /* 0x000000769d9d7221 */ /* 0x000fe60000010000 */
[----:B------:R-:W-:Y:S01]  /*6ca0*/  FADD.FTZ R159, R159, R84 ;  /* 0x000000549f9f7221 */ /* 0x000fe20000010000 */
[C---:B---3--:R-:W-:Y:S01]  /*6cb0*/  F2FP.BF16.F32.PACK_AB R95, R87.reuse, R66 ;  /* 0x00000042575f723e */ /* 0x048fe200000010ff */
[----:B------:R-:W-:Y:S01]  /*6cc0*/  FADD.FTZ R156, R66, R157 ;  /* 0x0000009d429c7221 */ /* 0x000fe20000010000 */
[----:B------:R-:W-:Y:S01]  /*6cd0*/  IADD3 R66, R154, -0x1, RZ ;  /* 0xffffffff9a427810 */ /* 0x000fe20007ffe0ff */
[----:B------:R-:W-:Y:S02]  /*6ce0*/  FADD.FTZ R120, R120, R159 ;  /* 0x0000009f78787221 */ /* 0x000fe40000010000 */
[----:B------:R-:W-:Y:S01]  /*6cf0*/  FADD.FTZ R156, R87, R156 ;  /* 0x0000009c579c7221 */ /* 0x000fe20000010000 */
[----:B------:R-:W-:Y:S01]  /*6d00*/  MOV R154, R66 ;  /* 0x00000042009a7202 */ /* 0x000fe20000000f00 */
[C---:B-----5:R-:W-:Y:S05]  /*6d10*/  HMMA.16816.F32.BF16 R68, R92.reuse, R112, R68 ;  /* 0x000000705c44723c */ /* 0x060fea0000041844 */
[----:B------:R-:W-:Y:S01]  /*6d20*/  FADD.FTZ R153, R123, R120 ;  /* 0x000000787b997221 */ /* 0x000fe20000010000 */
[C---:B------:R-:W-:Y:S06]  /*6d30*/  HMMA.16816.F32.BF16 R72, R92.reuse, R114, R72 ;  /* 0x000000725c48723c */ /* 0x040fec0000041848 */
[C---:B-1----:R-:W-:Y:S06]  /*6d40*/  HMMA.16816.F32.BF16 R76, R92.reuse, R104, R76 ;  /* 0x000000685c4c723c */ /* 0x042fec000004184c */
[----:B------:R-:W-:Y:S01]  /*6d50*/  HMMA.16816.F32.BF16 R80, R92, R106, R80 ;  /* 0x0000006a5c50723c */ /* 0x000fe20000041850 */
[----:B------:R-:W-:Y:S11]  /*6d60*/  @!UPT UIADD3 URZ, URZ, URZ, URZ ;  /* 0x0000003f3f3ff290 */ /* 0x000ff6000fffe03f */
[----:B------:R-:W-:Y:S01]  /*6d70*/  @!UPT UIADD3 URZ, URZ, URZ, URZ ;  /* 0x0000003f3f3ff290 */ /* 0x000fe2000fffe03f */
[----:B------:R-:W-:Y:S11]  /*6d80*/  @P0 BRA `(.L_x_4247) ;  /* 0xffffffd800a00947 */ /* 0x000ff6000383ffff */
.L_x_4243:
[----:B------:R-:W1:Y:S01]  /*6d90*/  SHFL.BFLY PT, R3, R156, 0x2, 0x1f ;  /* 0x0c401f009c037f89 */ /* 0x000e6200000e0000 */
[----:B------:R-:W2:Y:S01]  /*6da0*/  S2UR UR5, SR_CgaCtaId ;  /* 0x00000000000579c3 */ /* 0x000ea20000008800 */
[----:B------:R-:W-:Y:S01]  /*6db0*/  IMAD.MOV.U32 R9, RZ, RZ, 0x3f800000 ;  /* 0x3f800000ff097424 */ /* 0x000fe200078e00ff */
[----:B------:R-:W-:Y:S01]  /*6dc0*/  UMOV UR4, 0x400 ;  /* 0x0000040000047882 */ /* 0x000fe20000000000 */
[----:B------:R-:W3:Y:S01]  /*6dd0*/  S2R R5, SR_TID.X ;  /* 0x0000000000057919 */ /* 0x000ee20000002100 */
[----:B------:R-:W-:Y:S01]  /*6de0*/  BSSY B0, `(.L_x_4248) ;  /* 0x0000086000007945 */ /* 0x000fe20003800000 */
[----:B------:R-:W-:Y:S01]  /*6df0*/  IMAD R151, R151, 0x10, R146 ;  /* 0x0000001097977824 */ /* 0x000fe200078e0292 */
[----:B------:R-:W4:Y:S02]  /*6e00*/  SHFL.BFLY PT, R8, R153, 0x2, 0x1f ;  /* 0x0c401f0099087f89 */ /* 0x000f2400000e0000 */
[----:B------:R-:W-:Y:S06]  /*6e10*/  BAR.SYNC.DEFER_BLOCKING 0x0 ;  /* 0x0000000000007b1d */ /* 0x000fec0000010000 */
[----:B------:R-:W5:Y:S01]  /*6e20*/  S2R R28, SR_CTAID.X ;  /* 0x00000000001c7919 */ /* 0x000f620000002500 */
[----:B-1----:R-:W-:Y:S01]  /*6e30*/  FADD.FTZ R3, R3, R156 ;  /* 0x0000009c03037221 */ /* 0x002fe20000010000 */
[----:B--2---:R-:W-:Y:S01]  /*6e40*/  ULEA UR5, UR5, UR4, 0x18 ;  /* 0x0000000405057291 */ /* 0x004fe2000f8ec03f */
[----:B------:R-:W1:Y:S03]  /*6e50*/  S2UR UR4, SR_CTAID.Z ;  /* 0x00000000000479c3 */ /* 0x000e660000002700 */
[----:B------:R-:W2:Y:S01]  /*6e60*/  SHFL.BFLY PT, R6, R3, 0x1, 0x1f ;  /* 0x0c201f0003067f89 */ /* 0x000ea200000e0000 */
[----:B----4-:R-:W-:Y:S01]  /*6e70*/  FADD.FTZ R8, R8, R153 ;  /* 0x0000009908087221 */ /* 0x010fe20000010000 */
[----:B---3--:R-:W-:-:S04]  /*6e80*/  SHF.R.S32.HI R4, RZ, 0x1f, R5 ;  /* 0x0000001fff047819 */ /* 0x008fc80000011405 */
[----:B------:R-:W3:Y:S01]  /*6e90*/  SHFL.BFLY PT, R7, R8, 0x1, 0x1f ;  /* 0x0c201f0008077f89 */ /* 0x000ee200000e0000 */
[CC--:B------:R-:W-:Y:S02]  /*6ea0*/  LEA.HI R10, R4.reuse, R5.reuse, RZ, 0x2 ;  /* 0x00000005040a7211 */ /* 0x0c0fe400078f10ff */
[-C--:B------:R-:W-:Y:S02]  /*6eb0*/  LEA.HI R15, R4, R5.reuse, RZ, 0x6 ;  /* 0x00000005040f7211 */ /* 0x080fe400078f30ff */
[----:B------:R-:W-:Y:S02]  /*6ec0*/  SHF.R.S32.HI R11, RZ, 0x2, R10 ;  /* 0x00000002ff0b7819 */ /* 0x000fe4000001140a */
[----:B------:R-:W-:Y:S02]  /*6ed0*/  LOP3.LUT R10, R10, 0xfffffffc, RZ, 0xc0, !PT ;  /* 0xfffffffc0a0a7812 */ /* 0x000fe400078ec0ff */
[----:B------:R-:W-:Y:S02]  /*6ee0*/  SHF.R.S32.HI R14, RZ, 0x1f, R11 ;  /* 0x0000001fff0e7819 */ /* 0x000fe4000001140b */
[----:B------:R-:W-:Y:S01]  /*6ef0*/  LEA.HI R12, R4, R5, RZ, 0x4 ;  /* 0x00000005040c7211 */ /* 0x000fe200078f20ff */
[----:B------:R-:W-:Y:S01]  /*6f00*/  IMAD.IADD R10, R5, 0x1, -R10 ;  /* 0x00000001050a7824 */ /* 0x000fe200078e0a0a */
[----:B------:R-:W-:Y:S01]  /*6f10*/  LEA.HI R14, R14, R11, RZ, 0x3 ;  /* 0x0000000b0e0e7211 */ /* 0x000fe200078f18ff */
[----:B--2---:R-:W-:Y:S01]  /*6f20*/  FADD.FTZ R6, R3, R6 ;  /* 0x0000000603067221 */ /* 0x004fe20000010000 */
[----:B------:R-:W-:-:S02]  /*6f30*/  LEA.HI R3, R4, R5, RZ, 0x5 ;  /* 0x0000000504037211 */ /* 0x000fc400078f28ff */
[----:B------:R-:W-:Y:S02]  /*6f40*/  LOP3.LUT R14, R14, 0xfffffff8, RZ, 0xc0, !PT ;  /* 0xfffffff80e0e7812 */ /* 0x000fe400078ec0ff */
[----:B------:R-:W-:Y:S02]  /*6f50*/  SHF.R.S32.HI R13, RZ, 0x5, R3 ;  /* 0x00000005ff0d7819 */ /* 0x000fe40000011403 */
[----:B------:R-:W-:Y:S01]  /*6f60*/  SHF.L.U32 R15, R15, 0x2, RZ ;  /* 0x000000020f0f7819 */ /* 0x000fe200000006ff */
[----:B------:R-:W-:Y:S01]  /*6f70*/  IMAD.IADD R11, R11, 0x1, -R14 ;  /* 0x000000010b0b7824 */ /* 0x000fe200078e0a0e */
[----:B------:R-:W-:Y:S01]  /*6f80*/  SHF.R.S32.HI R12, RZ, 0x4, R12 ;  /* 0x00000004ff0c7819 */ /* 0x000fe2000001140c */
[----:B---3--:R-:W-:Y:S01]  /*6f90*/  FADD.FTZ R7, R8, R7 ;  /* 0x0000000708077221 */ /* 0x008fe20000010000 */
[----:B------:R-:W-:Y:S01]  /*6fa0*/  LEA R10, R13, R10, 0x8 ;  /* 0x0000000a0d0a7211 */ /* 0x000fe200078e40ff */
[----:B------:R-:W-:Y:S01]  /*6fb0*/  IMAD.SHL.U32 R14, R145, 0x8, RZ ;  /* 0x00000008910e7824 */ /* 0x000fe200078e00ff */
[----:B------:R-:W-:Y:S01]  /*6fc0*/  LOP3.LUT R15, R15, 0x3fffff00, RZ, 0xc0, !PT ;  /* 0x3fffff000f0f7812 */ /* 0x000fe200078ec0ff */
[----:B------:R-:W-:Y:S01]  /*6fd0*/  IMAD.MOV.U32 R8, RZ, RZ, 0x3f800000 ;  /* 0x3f800000ff087424 */ /* 0x000fe200078e00ff */
[----:B------:R-:W-:-:S02]  /*6fe0*/  SHF.L.U32 R13, R12, 0x6, RZ ;  /* 0x000000060c0d7819 */ /* 0x000fc400000006ff */
[----:B------:R-:W-:Y:S01]  /*6ff0*/  LEA.HI R12, R11, R11, RZ, 0x1 ;  /* 0x0000000b0b0c7211 */ /* 0x000fe200078f08ff */
[----:B------:R-:W-:Y:S01]  /*7000*/  IMAD R15, R144, 0x20, R15 ;  /* 0x00000020900f7824 */ /* 0x000fe200078e020f */
[----:B------:R-:W-:Y:S02]  /*7010*/  FSETP.NE.FTZ.AND P3, PT, R7, RZ, PT ;  /* 0x000000ff0700720b */ /* 0x000fe40003f75000 */
[----:B------:R-:W-:Y:S01]  /*7020*/  LOP3.LUT R16, R12, 0x1fffffe, RZ, 0xc0, !PT ;  /* 0x01fffffe0c107812 */ /* 0x000fe200078ec0ff */
[----:B------:R-:W-:Y:S01]  /*7030*/  IMAD R142, R142, 0x4, R15 ;  /* 0x000000048e8e7824 */ /* 0x000fe200078e020f */
[----:B------:R-:W-:Y:S02]  /*7040*/  SHF.R.S32.HI R12, RZ, 0x1, R12 ;  /* 0x00000001ff0c7819 */ /* 0x000fe4000001140c */
[----:B------:R-:W-:Y:S01]  /*7050*/  FSETP.NE.FTZ.AND P2, PT, R6, RZ, PT ;  /* 0x000000ff0600720b */ /* 0x000fe20003f55000 */
[----:B------:R-:W-:Y:S01]  /*7060*/  IMAD.IADD R11, R11, 0x1, -R16 ;  /* 0x000000010b0b7824 */ /* 0x000fe200078e0a10 */
[----:B------:R-:W-:-:S02]  /*7070*/  SHF.L.U32 R15, R12, 0x6, RZ ;  /* 0x000000060c0f7819 */ /* 0x000fc400000006ff */
[----:B------:R-:W-:Y:S01]  /*7080*/  LOP3.LUT R13, R13, 0xc0, RZ, 0xc0, !PT ;  /* 0x000000c00d0d7812 */ /* 0x000fe200078ec0ff */
[----:B------:R-:W-:Y:S01]  /*7090*/  IMAD R10, R11, 0x10, R10 ;  /* 0x000000100b0a7824 */ /* 0x000fe200078e020a */
[----:B------:R-:W-:Y:S01]  /*70a0*/  LOP3.LUT R15, R15, 0xc0, RZ, 0xc0, !PT ;  /* 0x000000c00f0f7812 */ /* 0x000fe200078ec0ff */
[----:B------:R-:W2:Y:S01]  /*70b0*/  @P3 MUFU.RCP R9, R7 ;  /* 0x0000000700093308 */ /* 0x000ea20000001000 */
[----:B------:R-:W-:Y:S01]  /*70c0*/  LOP3.LUT R14, R13, 0x18, R14, 0xf8, !PT ;  /* 0x000000180d0e7812 */ /* 0x000fe200078ef80e */
[----:B------:R-:W3:Y:S01]  /*70d0*/  @P3 LDC R29, c[0x0][0x2e8] ;  /* 0x0000ba00ff1d3b82 */ /* 0x000ee20000000800 */
[----:B------:R-:W-:Y:S02]  /*70e0*/  LEA.HI R11, R15, R15, RZ, 0x1d ;  /* 0x0000000f0f0b7211 */ /* 0x000fe400078fe8ff */
[----:B------:R-:W-:Y:S02]  /*70f0*/  SHF.R.U32.HI R13, RZ, 0x3, R13 ;  /* 0x00000003ff0d7819 */ /* 0x000fe4000001160d */
[----:B------:R-:W-:Y:S01]  /*7100*/  LOP3.LUT P0, RZ, R12, 0x2, RZ, 0xc0, !PT ;  /* 0x000000020cff7812 */ /* 0x000fe2000780c0ff */
[----:B------:R-:W4:Y:S01]  /*7110*/  @P2 MUFU.RCP R8, R6 ;  /* 0x0000000600082308 */ /* 0x000f220000001000 */
[----:B------:R-:W-:Y:S01]  /*7120*/  IMAD.U32 R11, R10, 0x2, R11 ;  /* 0x000000020a0b7824 */ /* 0x000fe200078e000b */
[----:B------:R-:W-:Y:S01]  /*7130*/  LOP3.LUT R13, R14, R13, RZ, 0x3c, !PT ;  /* 0x0000000d0e0d7212 */ /* 0x000fe200078e3cff */
[----:B------:R-:W3:Y:S01]  /*7140*/  @P2 LDC R31, c[0x0][0x2e8] ;  /* 0x0000ba00ff1f2b82 */ /* 0x000ee20000000800 */
[----:B------:R-:W-:-:S02]  /*7150*/  LOP3.LUT R14, R12, 0x1, RZ, 0xc0, !PT ;  /* 0x000000010c0e7812 */ /* 0x000fc400078ec0ff */
[----:B------:R-:W-:Y:S01]  /*7160*/  LEA R11, R11, UR5, 0x2 ;  /* 0x000000050b0b7c11 */ /* 0x000fe2000f8e10ff */
[----:B------:R-:W-:Y:S01]  /*7170*/  IMAD.IADD R13, R142, 0x1, R13 ;  /* 0x000000018e0d7824 */ /* 0x000fe200078e020d */
[----:B------:R-:W-:Y:S01]  /*7180*/  ISETP.NE.U32.AND P1, PT, R14, 0x1, PT ;  /* 0x000000010e00780c */ /* 0x000fe20003f25070 */
[----:B--2---:R-:W-:Y:S01]  /*7190*/  FMUL.FTZ R68, R9, R68 ;  /* 0x0000004409447220 */ /* 0x004fe20000410000 */
[----:B------:R-:W-:Y:S01]  /*71a0*/  MOV R10, 0x20 ;  /* 0x00000020000a7802 */ /* 0x000fe20000000f00 */
[----:B------:R-:W-:Y:S02]  /*71b0*/  VIADD R12, R11, 0x40 ;  /* 0x000000400b0c7836 */ /* 0x000fe40000000000 */
[----:B------:R-:W-:Y:S01]  /*71c0*/  FMUL.FTZ R69, R9, R69 ;  /* 0x0000004509457220 */ /* 0x000fe20000410000 */
[----:B------:R-:W-:Y:S01]  /*71d0*/  @P0 VIADD R12, R11, 0xffffffc0 ;  /* 0xffffffc00b0c0836 */ /* 0x000fe20000000000 */
[----:B------:R-:W-:Y:S01]  /*71e0*/  SEL R10, R10, 0xffffffe0, P1 ;  /* 0xffffffe00a0a7807 */ /* 0x000fe20000800000 */
[C---:B------:R-:W-:Y:S01]  /*71f0*/  FMUL.FTZ R72, R9.reuse, R72 ;  /* 0x0000004809487220 */ /* 0x040fe20000410000 */
[----:B------:R-:W-:Y:S01]  /*7200*/  FMUL.FTZ R73, R9, R73 ;  /* 0x0000004909497220 */ /* 0x000fe20000410000 */
[C---:B----4-:R-:W-:Y:S01]  /*7210*/  FMUL.FTZ R71, R8.reuse, R71 ;  /* 0x0000004708477220 */ /* 0x050fe20000410000 */
[----:B------:R-:W-:Y:S01]  /*7220*/  IADD3 R14, R11, R10, RZ ;  /* 0x0000000a0b0e7210 */ /* 0x000fe20007ffe0ff */
[----:B------:R-:W-:Y:S01]  /*7230*/  FMUL.FTZ R70, R8, R70 ;  /* 0x0000004608467220 */ /* 0x000fe20000410000 */
[----:B------:R-:W-:Y:S01]  /*7240*/  IADD3 R15, R10, R12, RZ ;  /* 0x0000000c0a0f7210 */ /* 0x000fe20007ffe0ff */
[C---:B------:R-:W-:Y:S01]  /*7250*/  FMUL.FTZ R75, R8.reuse, R75 ;  /* 0x0000004b084b7220 */ /* 0x040fe20000410000 */
[----:B------:R-:W2:Y:S01]  /*7260*/  S2R R10, SR_CTAID.Y ;  /* 0x00000000000a7919 */ /* 0x000ea20000002600 */
[C---:B------:R-:W-:Y:S01]  /*7270*/  FMUL.FTZ R74, R8.reuse, R74 ;  /* 0x0000004a084a7220 */ /* 0x040fe20000410000 */
[C---:B------:R-:W-:Y:S01]  /*7280*/  FMUL.FTZ R76, R9.reuse, R76 ;  /* 0x0000004c094c7220 */ /* 0x040fe20000410000 */
[C---:B------:R-:W-:Y:S01]  /*7290*/  FMUL.FTZ R77, R9.reuse, R77 ;  /* 0x0000004d094d7220 */ /* 0x040fe20000410000 */
[C---:B------:R-:W-:Y:S01]  /*72a0*/  FMUL.FTZ R79, R8.reuse, R79 ;  /* 0x0000004f084f7220 */ /* 0x040fe20000410000 */
[C---:B------:R-:W-:Y:S01]  /*72b0*/  FMUL.FTZ R78, R8.reuse, R78 ;  /* 0x0000004e084e7220 */ /* 0x040fe20000410000 */
[C---:B------:R-:W-:Y:S01]  /*72c0*/  FMUL.FTZ R80, R9.reuse, R80 ;  /* 0x0000005009507220 */ /* 0x040fe20000410000 */
[----:B------:R-:W-:Y:S01]  /*72d0*/  FMUL.FTZ R81, R9, R81 ;  /* 0x0000005109517220 */ /* 0x000fe20000410000 */
[C---:B------:R-:W-:Y:S01]  /*72e0*/  FMUL.FTZ R83, R8.reuse, R83 ;  /* 0x0000005308537220 */ /* 0x040fe20000410000 */
[----:B------:R-:W-:Y:S01]  /*72f0*/  FMUL.FTZ R82, R8, R82 ;  /* 0x0000005208527220 */ /* 0x000fe20000410000 */
[----:B------:R-:W-:Y:S01]  /*7300*/  STS.64 [R11], R68 ;  /* 0x000000440b007388 */ /* 0x000fe20000000a00 */
[----:B------:R-:W2:Y:S01]  /*7310*/  LDC.64 R8, c[0x0][0x2c0] ;  /* 0x0000b000ff087b82 */ /* 0x000ea20000000a00 */
[----:B------:R-:W-:Y:S01]  /*7320*/  LOP3.LUT R30, R3, 0xffffffe0, RZ, 0xc0, !PT ;  /* 0xffffffe0031e7812 */ /* 0x000fe200078ec0ff */
[----:B------:R-:W4:Y:S01]  /*7330*/  @P3 MUFU.LG2 R7, R7 ;  /* 0x0000000700073308 */ /* 0x000f220000000c00 */
[----:B------:R5:W-:Y:S01]  /*7340*/  STS.64 [R11+0x400], R70 ;  /* 0x000400460b007388 */ /* 0x000be20000000a00 */
[----:B------:R-:W-:-:S02]  /*7350*/  LEA.HI R4, R4, R5, RZ, 0x3 ;  /* 0x0000000504047211 */ /* 0x000fc400078f18ff */
[----:B------:R-:W-:Y:S01]  /*7360*/  IMAD.IADD R30, R5, 0x1, -R30 ;  /* 0x00000001051e7824 */ /* 0x000fe200078e0a1e */
[----:B------:R-:W-:Y:S01]  /*7370*/  STS.64 [R14], R72 ;  /* 0x000000480e007388 */ /* 0x000fe20000000a00 */
[----:B------:R-:W-:Y:S02]  /*7380*/  LOP3.LUT R32, R4, 0xfffffff8, RZ, 0xc0, !PT ;  /* 0xfffffff804207812 */ /* 0x000fe400078ec0ff */
[----:B------:R-:W3:Y:S01]  /*7390*/  @P2 MUFU.LG2 R6, R6 ;  /* 0x0000000600062308 */ /* 0x000ee20000000c00 */
[----:B------:R-:W-:Y:S01]  /*73a0*/  STS.64 [R14+0x400], R74 ;  /* 0x0004004a0e007388 */ /* 0x000fe20000000a00 */
[----:B------:R-:W-:Y:S02]  /*73b0*/  LOP3.LUT P0, RZ, R30, 0x3, RZ, 0xc0, !PT ;  /* 0x000000031eff7812 */ /* 0x000fe4000780c0ff */
[----:B------:R-:W-:Y:S01]  /*73c0*/  IADD3 R5, -R32, R5, RZ ;  /* 0x0000000520057210 */ /* 0x000fe20007ffe1ff */
[----:B------:R-:W-:Y:S01]  /*73d0*/  STS.64 [R12], R76 ;  /* 0x0000004c0c007388 */ /* 0x000fe20000000a00 */
[----:B------:R-:W-:Y:S01]  /*73e0*/  LEA R33, R13, UR5, 0x2 ;  /* 0x000000050d217c11 */ /* 0x000fe2000f8e10ff */
[----:B------:R-:W-:Y:S01]  /*73f0*/  IMAD.MOV R32, RZ, RZ, -R147 ;  /* 0x000000ffff207224 */ /* 0x000fe200078e0a93 */
[----:B------:R-:W-:Y:S01]  /*7400*/  MOV R3, 0xff800000 ;  /* 0xff80000000037802 */ /* 0x000fe20000000f00 */
[----:B------:R-:W-:Y:S01]  /*7410*/  STS.64 [R12+0x400], R78 ;  /* 0x0004004e0c007388 */ /* 0x000fe20000000a00 */
[----:B------:R-:W-:-:S03]  /*7420*/  SHF.R.S32.HI R4, RZ, 0x3, R4 ;  /* 0x00000003ff047819 */ /* 0x000fc60000011404 */
[----:B------:R-:W-:Y:S01]  /*7430*/  STS.64 [R15], R80 ;  /* 0x000000500f007388 */ /* 0x000fe20000000a00 */
[----:B--2---:R-:W-:Y:S01]  /*7440*/  IMAD R8, R10, R8, R147 ;  /* 0x000000080a087224 */ /* 0x004fe200078e0293 */
[----:B------:R-:W-:Y:S02]  /*7450*/  SHF.L.U32 R10, R5, 0x2, RZ ;  /* 0x00000002050a7819 */ /* 0x000fe400000006ff */
[----:B------:R-:W-:Y:S01]  /*7460*/  STS.64 [R15+0x400], R82 ;  /* 0x000400520f007388 */ /* 0x000fe20000000a00 */
[----:B-----5:R-:W1:Y:S08]  /*7470*/  LDC R11, c[0x0][0x270] ;  /* 0x00009c00ff0b7b82 */ /* 0x020e700000000800 */
[----:B------:R-:W-:Y:S01]  /*7480*/  BAR.SYNC.DEFER_BLOCKING 0x0 ;  /* 0x0000000000007b1d */ /* 0x000fe20000010000 */
[----:B-1----:R-:W-:-:S05]  /*7490*/  IMAD R32, R11, R32, UR4 ;  /* 0x000000040b207e24 */ /* 0x002fca000f8e0220 */
[----:B------:R-:W1:Y:S01]  /*74a0*/  LDS.128 R24, [R33] ;  /* 0x0000000021187984 */ /* 0x000e620000000c00 */
[----:B------:R-:W-:-:S03]  /*74b0*/  IMAD R8, R8, R11, R32 ;  /* 0x0000000b08087224 */ /* 0x000fc600078e0220 */
[----:B------:R-:W2:Y:S01]  /*74c0*/  LDS.128 R20, [R33+0x800] ;  /* 0x0008000021147984 */ /* 0x000ea20000000c00 */
[----:B------:R-:W-:-:S03]  /*74d0*/  SHF.R.S32.HI R11, RZ, 0x1f, R10 ;  /* 0x0000001fff0b7819 */ /* 0x000fc6000001140a */
[----:B------:R-:W1:Y:S04]  /*74e0*/  LDS.128 R16, [R33+0x1000] ;  /* 0x0010000021107984 */ /* 0x000e680000000c00 */
[----:B------:R4:W1:Y:S02]  /*74f0*/  LDS.128 R12, [R33+0x1800] ;  /* 0x00180000210c7984 */ /* 0x0008640000000c00 */
[----:B----4-:R-:W-:Y:S01]  /*7500*/  @P3 FMUL.FTZ R33, R7, 0.69314718246459960938 ;  /* 0x3f31721807213820 */ /* 0x010fe20000410000 */
[----:B---3--:R-:W-:Y:S01]  /*7510*/  @P2 FMUL.FTZ R7, R6, 0.69314718246459960938 ;  /* 0x3f31721806072820 */ /* 0x008fe20000410000 */
[----:B------:R-:W-:Y:S02]  /*7520*/  IMAD.SHL.U32 R6, R28, 0x40, RZ ;  /* 0x000000401c067824 */ /* 0x000fe400078e00ff */
[----:B------:R-:W-:Y:S01]  /*7530*/  @P3 FFMA.FTZ R3, R2, R29, R33 ;  /* 0x0000001d02033223 */ /* 0x000fe20000010021 */
[----:B------:R-:W-:Y:S01]  /*7540*/  MOV R2, 0xff800000 ;  /* 0xff80000000027802 */ /* 0x000fe20000000f00 */
[----:B------:R-:W-:Y:S01]  /*7550*/  @P2 FFMA.FTZ R2, R0, R31, R7 ;  /* 0x0000001f00022223 */ /* 0x000fe20000010007 */
[----:B------:R-:W-:Y:S01]  /*7560*/  IMAD R6, R8, R9, R6 ;  /* 0x0000000908067224 */ /* 0x000fe200078e0206 */
[----:B------:R-:W-:Y:S06]  /*7570*/  @P0 BRA `(.L_x_4249) ;  /* 0x0000000000300947 */ /* 0x000fec0003800000 */
        /* <DEDUP_REMOVED lines=12> */
.L_x_4249:
[----:B------:R-:W-:Y:S05]  /*7640*/  BSYNC B0 ;  /* 0x0000000000007941 */ /* 0x000fea0003800000 */
.L_x_4248:
[----:B------:R-:W-:Y:S01]  /*7650*/  ULDC UR4, c[0x0][0x2dc] ;  /* 0x0000b70000047ab9 */ /* 0x000fe20000000800 */
[----:B------:R-:W-:-:S04]  /*7660*/  IMAD.WIDE R4, R4, 0x20, R10 ;  /* 0x0000002004047825 */ /* 0x000fc800078e020a */
[----:B------:R-:W-:Y:S01]  /*7670*/  IMAD R6, R6, UR4, RZ ;  /* 0x0000000406067c24 */ /* 0x000fe2000f8e02ff */
[----:B------:R-:W-:-:S04]  /*7680*/  ULDC.64 UR4, c[0x0][0x288] ;  /* 0x0000a20000047ab9 */ /* 0x000fc80000000a00 */
[----:B------:R-:W-:-:S04]  /*7690*/  IADD3 R0, P0, R6, R4, RZ ;  /* 0x0000000406007210 */ /* 0x000fc80007f1e0ff */
[----:B---3--:R-:W-:Y:S02]  /*76a0*/  LEA.HI.X.SX32 R3, R6, R5, 0x1, P0 ;  /* 0x0000000506037211 */ /* 0x008fe400000f0eff */
[----:B------:R-:W-:-:S04]  /*76b0*/  LEA R2, P0, R0, UR4, 0x2 ;  /* 0x0000000400027c11 */ /* 0x000fc8000f8010ff */
[----:B------:R-:W-:-:S05]  /*76c0*/  LEA.HI.X R3, R0, UR5, R3, 0x2, P0 ;  /* 0x0000000500037c11 */ /* 0x000fca00080f1403 */
[----:B-1----:R-:W-:Y:S04]  /*76d0*/  STG.E.128 desc[UR16][R2.64], R24 ;  /* 0x0000001802007986 */ /* 0x002fe8000c101d10 */
[----:B--2---:R-:W-:Y:S04]  /*76e0*/  STG.E.128 desc[UR16][R2.64+0x800], R20 ;  /* 0x0008001402007986 */ /* 0x004fe8000c101d10 */
[----:B------:R-:W-:Y:S04]  /*76f0*/  STG.E.128 desc[UR16][R2.64+0x1000], R16 ;  /* 0x0010001002007986 */ /* 0x000fe8000c101d10 */
[----:B------:R-:W-:Y:S01]  /*7700*/  STG.E.128 desc[UR16][R2.64+0x1800], R12 ;  /* 0x0018000c02007986 */ /* 0x000fe2000c101d10 */
[----:B------:R-:W-:Y:S05]  /*7710*/  EXIT ;  /* 0x000000000000794d */ /* 0x000fea0003800000 */
.L_x_4250:
        /* <DEDUP_REMOVED lines=14> */
.L_x_5370:


//--------------------- .text._ZN5flash24flash_fwd_splitkv_kernelI23Flash_fwd_kernel_traitsILi32ELi64ELi128ELi4ELb0ELb0EN7cutlass10bfloat16_tE19Flash_kernel_traitsILi32ELi64ELi128ELi4ES3_EELb1ELb0ELb0ELb1ELb1ELb1ELb1ELb0EEEvNS_16Flash_fwd_paramsE --------------------------
	.section	.text._ZN5flash24flash_fwd_splitkv_kernelI23Flash_fwd_kernel_traitsILi32ELi64ELi128ELi4ELb0ELb0EN7cutlass10bfloat16_tE19Flash_kernel_traitsILi32ELi64ELi128ELi4ES3_EELb1ELb0ELb0ELb1ELb1ELb1ELb1ELb0EEEvNS_16Flash_fwd_paramsE,"ax",@progbits
	.align	128
        .global         _ZN5flash24flash_fwd_splitkv_kernelI23Flash_fwd_kernel_traitsILi32ELi64ELi128ELi4ELb0ELb0EN7cutlass10bfloat16_tE19Flash_kernel_traitsILi32ELi64ELi128ELi4ES3_EELb1ELb0ELb0ELb1ELb1ELb1ELb1ELb0EEEvNS_16Flash_fwd_paramsE
        .type           _ZN5flash24flash_fwd_splitkv_kernelI23Flash_fwd_kernel_traitsILi32ELi64ELi128ELi4ELb0ELb0EN7cutlass10bfloat16_tE19Flash_kernel_traitsILi32ELi64ELi128ELi4ES3_EELb1ELb0ELb0ELb1ELb1ELb1ELb1ELb0EEEvNS_16Flash_fwd_paramsE,@function
        .size           _ZN5flash24flash_fwd_splitkv_kernelI23Flash_fwd_kernel_traitsILi32ELi64ELi128ELi4ELb0ELb0EN7cutlass10bfloat16_tE19Flash_kernel_traitsILi32ELi64ELi128ELi4ES3_EELb1ELb0ELb0ELb1ELb1ELb1ELb1ELb0EEEvNS_16Flash_fwd_paramsE,(.L_x_5371 - _ZN5flash24flash_fwd_splitkv_kernelI23Flash_fwd_kernel_traitsILi32ELi64ELi128ELi4ELb0ELb0EN7cutlass10bfloat16_tE19Flash_kernel_traitsILi32ELi64ELi128ELi4ES3_EELb1ELb0ELb0ELb1ELb1ELb1ELb1ELb0EEEvNS_16Flash_fwd_paramsE)
        .other          _ZN5flash24flash_fwd_splitkv_kernelI23Flash_fwd_kernel_traitsILi32ELi64ELi128ELi4ELb0ELb0EN7cutlass10bfloat16_tE19Flash_kernel_traitsILi32ELi64ELi128ELi4ES3_EELb1ELb0ELb0ELb1ELb1ELb1ELb1ELb0EEEvNS_16Flash_fwd_paramsE,@"STO_CUDA_ENTRY STV_DEFAULT"
_ZN5flash24flash_fwd_splitkv_kernelI23Flash_fwd_kernel_traitsILi32ELi64ELi128ELi4ELb0ELb0EN7cutlass10bfloat16_tE19Flash_kernel_traitsILi32ELi64ELi128ELi4ES3_EELb1ELb0ELb0ELb1ELb1ELb1ELb1ELb0EEEvNS_16Flash_fwd_paramsE:
.text._ZN5flash24flash_fwd_splitkv_kernelI23Flash_fwd_kernel_traitsILi32ELi64ELi128ELi4ELb0ELb0EN7cutlass10bfloat16_tE19Flash_kernel_traitsILi32ELi64ELi128ELi4ES3_EELb1ELb0ELb0ELb1ELb1ELb1ELb1ELb0EEEvNS_16Flash_fwd_paramsE:
        /* <DEDUP_REMOVED lines=43> */
[----:B------:R-:W-:Y:S01]  /*02b0*/  ULDC UR14, c[0x0][0x398] ;  /* 0x0000e600000e7ab9 */ /* 0x000fe20000000800 */
[----:B------:R-:W3:Y:S06]  /*02c0*/  S2R R46, SR_TID.X ;  /* 0x00000000002e7919 */ /* 0x000eec0000002100 */
        /* <DEDUP_REMOVED lines=29> */
[----:B------:R-:W-:Y:S01]  /*04a0*/  ISETP.GE.U32.AND P3, PT, R10, R7, PT ;  /* 0x000000070a00720c */ /* 0x000fe20003f66070 */
[--C-:B-----5:R-:W-:Y:S01]  /*04b0*/  @P0 IMAD.IADD R7, R14, 0x1, -R23.reuse ;  /* 0x000000010e070824 */ /* 0x120fe200078e0a17 */
        /* <DEDUP_REMOVED lines=31> */
[----:B------:R-:W-:-:S05]  /*06b0*/  IMAD.SHL.U32 R10, R5, 0x4, RZ ;  /* 0x00000004050a7824 */ /* 0x000fca00078e00ff */
[----:B------:R-:W-:Y:S01]  /*06c0*/  SHF.R.S32.HI R11, RZ, 0x1f, R10 ;  /* 0x0000001fff0b7819 */ /* 0x000fe2000001140a */
[----:B-1----:R-:W-:Y:S01]  /*06d0*/  IMAD R3, R0, R3, R147 ;  /* 0x0000000300037224 */ /* 0x002fe200078e0293 */
[----:B------:R-:W-:-:S03]  /*06e0*/  SHF.R.S32.HI R0, RZ, 0x3, R2 ;  /* 0x00000003ff007819 */ /* 0x000fc60000011402 */
[----:B------:R-:W-:Y:S01]  /*06f0*/  IMAD R3, R3, R9, R12 ;  /* 0x0000000903037224 */ /* 0x000fe200078e020c */
[CC--:B------:R-:W-:Y:S01]  /*0700*/  ISETP.GE.OR P4, PT, R0.reuse, R7.reuse, P5 ;  /* 0x000000070000720c */ /* 0x0c0fe20002f86670 */
[C---:B------:R-:W-:Y:S02]  /*0710*/  VIADD R4, R0.reuse, 0x20 ;  /* 0x0000002000047836 */ /* 0x040fe40000000000 */
[----:B------:R-:W-:Y:S02]  /*0720*/  IMAD R5, R3, UR15, R48 ;  /* 0x0000000f03057c24 */ /* 0x000fe4000f8e0230 */
[----:B------:R-:W-:Y:S01]  /*0730*/  VIADD R6, R0, 0x10 ;  /* 0x0000001000067836 */ /* 0x000fe20000000000 */
[-C--:B------:R-:W-:Y:S01]  /*0740*/  ISETP.GE.OR P2, PT, R4, R7.reuse, P5 ;  /* 0x000000070400720c */ /* 0x080fe20002f46670 */
[C---:B------:R-:W-:Y:S01]  /*0750*/  IMAD R2, R5.reuse, UR4, RZ ;  /* 0x0000000405027c24 */ /* 0x040fe2000f8e02ff */
[----:B------:R-:W-:Y:S01]  /*0760*/  SHF.R.S32.HI R9, RZ, 0x1f, R5 ;  /* 0x0000001fff097819 */ /* 0x000fe20000011405 */
[----:B------:R-:W-:Y:S01]  /*0770*/  IMAD.WIDE R10, R0, 0x20, R10 ;  /* 0x00000020000a7825 */ /* 0x000fe200078e020a */
[----:B------:R-:W-:Y:S01]  /*0780*/  IADD3 R5, P0, R5, R0, RZ ;  /* 0x0000000005057210 */ /* 0x000fe20007f1e0ff */
[----:B------:R-:W-:Y:S01]  /*0790*/  ULDC.64 UR4, c[0x0][0x2b8] ;  /* 0x0000ae0000047ab9 */ /* 0x000fe20000000a00 */
[----:B------:R-:W-:Y:S01]  /*07a0*/  ISETP.GE.OR P3, PT, R6, R7, P5 ;  /* 0x000000070600720c */ /* 0x000fe20002f66670 */
[----:B------:R-:W-:Y:S01]  /*07b0*/  @!P4 IMAD.MOV.U32 R13, RZ, RZ, -0x800000 ;  /* 0xff800000ff0dc424 */ /* 0x000fe200078e00ff */
[C---:B------:R-:W-:Y:S01]  /*07c0*/  LEA.HI.X.SX32 R4, R0.reuse, R9, 0x1, P0 ;  /* 0x0000000900047211 */ /* 0x040fe200000f0eff */
[----:B------:R-:W-:Y:S01]  /*07d0*/  VIADD R0, R0, 0x30 ;  /* 0x0000003000007836 */ /* 0x000fe20000000000 */
[----:B------:R-:W-:-:S02]  /*07e0*/  IADD3 R3, P1, R2, R10, RZ ;  /* 0x0000000a02037210 */ /* 0x000fc40007f3e0ff */
[----:B------:R-:W-:Y:S02]  /*07f0*/  LEA R8, P0, R5, UR4, 0x2 ;  /* 0x0000000405087c11 */ /* 0x000fe4000f8010ff */
[----:B------:R-:W-:Y:S02]  /*0800*/  ISETP.GE.OR P5, PT, R0, R7, P5 ;  /* 0x000000070000720c */ /* 0x000fe40002fa6670 */
[----:B------:R-:W-:Y:S02]  /*0810*/  LEA.HI.X.SX32 R2, R2, R11, 0x1, P1 ;  /* 0x0000000b02027211 */ /* 0x000fe400008f0eff */
[----:B------:R-:W-:Y:S02]  /*0820*/  LEA R10, P1, R3, UR6, 0x2 ;  /* 0x00000006030a7c11 */ /* 0x000fe4000f8210ff */
        /* <DEDUP_REMOVED lines=15> */
.L_x_4251:
        /* <DEDUP_REMOVED lines=22> */
.L_x_4252:
[----:B------:R-:W-:Y:S05]  /*0a80*/  @P6 BRA `(.L_x_4253) ;  /* 0x0000000400406947 */ /* 0x000fea0003800000 */
[----:B------:R-:W1:Y:S01]  /*0a90*/  LDC R0, c[0x0][0x380] ;  /* 0x0000e000ff007b82 */ /* 0x000e620000000800 */
[----:B------:R-:W-:Y:S01]  /*0aa0*/  LEA R15, R3, 0xffffff80, 0x7 ;  /* 0xffffff80030f7811 */ /* 0x000fe200078e38ff */
[----:B------:R-:W-:Y:S01]  /*0ab0*/  ULDC.64 UR8, c[0x0][0x230] ;  /* 0x00008c0000087ab9 */ /* 0x000fe20000000a00 */
[----:B------:R-:W-:Y:S01]  /*0ac0*/  ULDC.64 UR6, c[0x0][0x248] ;  /* 0x0000920000067ab9 */ /* 0x000fe20000000a00 */
[----:B------:R-:W-:Y:S01]  /*0ad0*/  ULDC.64 UR4, c[0x0][0x238] ;  /* 0x00008e0000047ab9 */ /* 0x000fe20000000a00 */
[----:B-----5:R-:W-:Y:S01]  /*0ae0*/  IABS R2, R15 ;  /* 0x0000000f00027213 */ /* 0x020fe20000000000 */
[----:B------:R-:W-:Y:S02]  /*0af0*/  ULDC.64 UR10, c[0x0][0x260] ;  /* 0x00009800000a7ab9 */ /* 0x000fe40000000a00 */
[----:B------:R-:W2:Y:S01]  /*0b00*/  LDC R13, c[0x0][0x278] ;  /* 0x00009e00ff0d7b82 */ /* 0x000ea20000000800 */
        /* <DEDUP_REMOVED lines=24> */
[----:B------:R-:W-:-:S06]  /*0c90*/  IMAD.WIDE R16, R5, 0x4, R148 ;  /* 0x0000000405107825 */ /* 0x000fcc00078e0294 */
[----:B------:R-:W3:Y:S01]  /*0ca0*/  LDG.E R16, desc[UR16][R16.64] ;  /* 0x0000001010107981 */ /* 0x000ee2000c1e1900 */
[----:B--2---:R-:W-:Y:S01]  /*0cb0*/  IABS R2, R13 ;  /* 0x0000000d00027213 */ /* 0x004fe20000000000 */
[----:B------:R-:W-:-:S03]  /*0cc0*/  IMAD.MOV R5, RZ, RZ, -R5 ;  /* 0x000000ffff057224 */ /* 0x000fc600078e0a05 */
[----:B------:R-:W1:Y:S01]  /*0cd0*/  I2F.RP R10, R2 ;  /* 0x00000002000a7306 */ /* 0x000e620000209400 */
[----:B------:R-:W-:-:S05]  /*0ce0*/  IMAD R15, R0, R5, R15 ;  /* 0x00000005000f7224 */ /* 0x000fca00078e020f */
[----:B------:R-:W-:-:S05]  /*0cf0*/  SHF.R.S32.HI R5, RZ, 0x1f, R15 ;  /* 0x0000001fff057819 */ /* 0x000fca000001140f */
[----:B------:R-:W-:Y:S01]  /*0d00*/  IMAD R0, R5, UR6, RZ ;  /* 0x0000000605007c24 */ /* 0x000fe2000f8e02ff */
        /* <DEDUP_REMOVED lines=20> */
[----:B------:R-:W-:Y:S01]  /*0e50*/  @!P1 LOP3.LUT R11, RZ, R13, RZ, 0x33, !PT ;  /* 0x0000000dff0b9212 */ /* 0x000fe200078e33ff */
[----:B------:R-:W-:-:S03]  /*0e60*/  IMAD R13, R15, UR7, R0 ;  /* 0x000000070f0d7c24 */ /* 0x000fc6000f8e0200 */
[----:B------:R-:W-:-:S05]  /*0e70*/  SHF.R.S32.HI R23, RZ, 0x1f, R11 ;  /* 0x0000001fff177819 */ /* 0x000fca000001140b */
[----:B------:R-:W-:-:S04]  /*0e80*/  IMAD R4, R23, UR10, RZ ;  /* 0x0000000a17047c24 */ /* 0x000fc8000f8e02ff */
[----:B------:R-:W-:Y:S01]  /*0e90*/  IMAD R4, R11, UR11, R4 ;  /* 0x0000000b0b047c24 */ /* 0x000fe2000f8e0204 */
[----:B---3--:R-:W-:Y:S01]  /*0ea0*/  SHF.R.S32.HI R9, RZ, 0x1f, R16 ;  /* 0x0000001fff097819 */ /* 0x008fe20000011410 */
[----:B------:R-:W-:-:S04]  /*0eb0*/  IMAD.WIDE.U32 R18, R16, UR8, RZ ;  /* 0x0000000810127c25 */ /* 0x000fc8000f8e00ff */
[C---:B------:R-:W-:Y:S02]  /*0ec0*/  IMAD R17, R9.reuse, UR8, RZ ;  /* 0x0000000809117c24 */ /* 0x040fe4000f8e02ff */
[----:B------:R-:W-:Y:S02]  /*0ed0*/  IMAD R9, R9, UR4, RZ ;  /* 0x0000000409097c24 */ /* 0x000fe4000f8e02ff */
[C---:B------:R-:W-:Y:S02]  /*0ee0*/  IMAD R2, R16.reuse, UR9, R17 ;  /* 0x0000000910027c24 */ /* 0x040fe4000f8e0211 */
[C---:B------:R-:W-:Y:S02]  /*0ef0*/  IMAD R8, R16.reuse, UR5, R9 ;  /* 0x0000000510087c24 */ /* 0x040fe4000f8e0209 */
[----:B------:R-:W-:Y:S02]  /*0f00*/  IMAD.IADD R19, R19, 0x1, R2 ;  /* 0x0000000113137824 */ /* 0x000fe400078e0202 */
[----:B------:R-:W-:-:S04]  /*0f10*/  IMAD.WIDE.U32 R16, R16, UR4, RZ ;  /* 0x0000000410107c25 */ /* 0x000fc8000f8e00ff */
[----:B------:R-:W-:Y:S01]  /*0f20*/  IMAD.WIDE.U32 R18, R15, UR6, R18 ;  /* 0x000000060f127c25 */ /* 0x000fe2000f8e0012 */
[----:B------:R-:W-:-:S03]  /*0f30*/  IADD3 R8, R17, R8, RZ ;  /* 0x0000000811087210 */ /* 0x000fc60007ffe0ff */
[----:B------:R-:W-:Y:S01]  /*0f40*/  IMAD.MOV.U32 R20, RZ, RZ, R16 ;  /* 0x000000ffff147224 */ /* 0x000fe200078e0010 */
[----:B------:R-:W-:-:S03]  /*0f50*/  IADD3 R19, R19, R13, RZ ;  /* 0x0000000d13137210 */ /* 0x000fc60007ffe0ff */
[----:B------:R-:W-:-:S05]  /*0f60*/  IMAD.WIDE.U32 R18, R11, UR10, R18 ;  /* 0x0000000a0b127c25 */ /* 0x000fca000f8e0012 */
[----:B------:R-:W-:Y:S01]  /*0f70*/  IADD3 R4, R19, R4, RZ ;  /* 0x0000000413047210 */ /* 0x000fe20007ffe0ff */
[----:B------:R-:W-:Y:S06]  /*0f80*/  BRA `(.L_x_4254) ;  /* 0x0000000000f07947 */ /* 0x000fec0003800000 */
.L_x_4253:
[----:B------:R-:W1:Y:S01]  /*0f90*/  LDC R13, c[0x0][0x278] ;  /* 0x00009e00ff0d7b82 */ /* 0x000e620000000800 */
[----:B------:R-:W-:Y:S01]  /*0fa0*/  LEA R15, R3, 0xffffff80, 0x7 ;  /* 0xffffff80030f7811 */ /* 0x000fe200078e38ff */
[----:B------:R-:W-:Y:S01]  /*0fb0*/  ULDC.64 UR6, c[0x0][0x248] ;  /* 0x0000920000067ab9 */ /* 0x000fe20000000a00 */
[----:B------:R-:W-:Y:S02]  /*0fc0*/  ULDC.64 UR8, c[0x0][0x230] ;  /* 0x00008c0000087ab9 */ /* 0x000fe40000000a00 */
[----:B------:R-:W-:-:S03]  /*0fd0*/  IADD3 R24, P1, R23, R15, RZ ;  /* 0x0000000f17187210 */ /* 0x000fc60007f3e0ff */
[----:B------:R-:W2:Y:S01]  /*0fe0*/  LDC.64 R16, c[0x0][0x250] ;  /* 0x00009400ff107b82 */ /* 0x000ea20000000a00 */
        /* <DEDUP_REMOVED lines=9> */
[----:B------:R-:W-:-:S03]  /*1080*/  IABS R0, R12 ;  /* 0x0000000c00007213 */ /* 0x000fc60000000000 */
[----:B------:R-:W-:Y:S01]  /*1090*/  IMAD.HI.U32 R9, R9, R4, R8 ;  /* 0x0000000409097227 */ /* 0x000fe200078e0008 */
[----:B------:R-:W-:-:S05]  /*10a0*/  MOV R6, R0 ;  /* 0x0000000000067202 */ /* 0x000fca0000000f00 */
[----:B------:R-:W-:Y:S02]  /*10b0*/  IMAD.HI.U32 R0, R9, R6, RZ ;  /* 0x0000000609007227 */ /* 0x000fe400078e00ff */
[----:B------:R-:W3:Y:S02]  /*10c0*/  LDC.64 R8, c[0x0][0x238] ;  /* 0x00008e00ff087b82 */ /* 0x000ee40000000a00 */
[----:B------:R-:W-:-:S04]  /*10d0*/  IMAD.MOV R4, RZ, RZ, -R0 ;  /* 0x000000ffff047224 */ /* 0x000fc800078e0a00 */
[----:B------:R-:W-:Y:S01]  /*10e0*/  IMAD R4, R5, R4, R6 ;  /* 0x0000000405047224 */ /* 0x000fe200078e0206 */
[----:B------:R-:W-:-:S04]  /*10f0*/  LOP3.LUT R6, R12, R13, RZ, 0x3c, !PT ;  /* 0x0000000d0c067212 */ /* 0x000fc800078e3cff */
[----:B------:R-:W-:-:S13]  /*1100*/  ISETP.GT.U32.AND P0, PT, R5, R4, PT ;  /* 0x000000040500720c */ /* 0x000fda0003f04070 */
[-C--:B------:R-:W-:Y:S02]  /*1110*/  @!P0 IADD3 R4, R4, -R5.reuse, RZ ;  /* 0x8000000504048210 */ /* 0x080fe40007ffe0ff */
[----:B------:R-:W-:Y:S02]  /*1120*/  @!P0 IADD3 R0, R0, 0x1, RZ ;  /* 0x0000000100008810 */ /* 0x000fe40007ffe0ff */
[----:B------:R-:W-:Y:S02]  /*1130*/  ISETP.GE.U32.AND P2, PT, R4, R5, PT ;  /* 0x000000050400720c */ /* 0x000fe40003f46070 */
[----:B------:R-:W-:Y:S02]  /*1140*/  SHF.R.S32.HI R4, RZ, 0x1f, R23 ;  /* 0x0000001fff047819 */ /* 0x000fe40000011417 */
[----:B------:R-:W-:Y:S02]  /*1150*/  SHF.R.S32.HI R5, RZ, 0x1f, R15 ;  /* 0x0000001fff057819 */ /* 0x000fe4000001140f */
[----:B------:R-:W-:-:S03]  /*1160*/  ISETP.NE.AND P0, PT, R13, RZ, PT ;  /* 0x000000ff0d00720c */ /* 0x000fc60003f05270 */
[----:B------:R-:W-:Y:S01]  /*1170*/  IMAD.X R19, R4, 0x1, R5, P1 ;  /* 0x0000000104137824 */ /* 0x000fe200008e0605 */
[----:B------:R-:W-:Y:S01]  /*1180*/  ISETP.GE.AND P1, PT, R6, RZ, PT ;  /* 0x000000ff0600720c */ /* 0x000fe20003f26270 */
[----:B--2---:R-:W-:Y:S02]  /*1190*/  IMAD R4, R4, R16, RZ ;  /* 0x0000001004047224 */ /* 0x004fe400078e02ff */
[----:B------:R-:W-:Y:S01]  /*11a0*/  IMAD R19, R19, UR6, RZ ;  /* 0x0000000613137c24 */ /* 0x000fe2000f8e02ff */
[----:B------:R-:W-:Y:S01]  /*11b0*/  @P2 IADD3 R0, R0, 0x1, RZ ;  /* 0x0000000100002810 */ /* 0x000fe20007ffe0ff */
[----:B------:R-:W-:Y:S02]  /*11c0*/  IMAD R4, R23, R17, R4 ;  /* 0x0000001117047224 */ /* 0x000fe400078e0204 */
[C---:B------:R-:W-:Y:S01]  /*11d0*/  IMAD R6, R24.reuse, UR7, R19 ;  /* 0x0000000718067c24 */ /* 0x040fe2000f8e0213 */
[----:B-----5:R-:W-:Y:S01]  /*11e0*/  SHF.R.S32.HI R19, RZ, 0x1f, R2 ;  /* 0x0000001fff137819 */ /* 0x020fe20000011402 */
[----:B------:R-:W-:-:S04]  /*11f0*/  IMAD.WIDE.U32 R24, R24, UR6, RZ ;  /* 0x0000000618187c25 */ /* 0x000fc8000f8e00ff */
[----:B------:R-:W-:Y:S01]  /*1200*/  IMAD.WIDE.U32 R22, R23, R16, RZ ;  /* 0x0000001017167225 */ /* 0x000fe200078e00ff */
[----:B------:R-:W-:Y:S02]  /*1210*/  @!P1 IADD3 R0, -R0, RZ, RZ ;  /* 0x000000ff00009210 */ /* 0x000fe40007ffe1ff */
[----:B------:R-:W-:Y:S01]  /*1220*/  @!P0 LOP3.LUT R0, RZ, R13, RZ, 0x33, !PT ;  /* 0x0000000dff008212 */ /* 0x000fe200078e33ff */
[----:B------:R-:W-:Y:S01]  /*1230*/  IMAD.IADD R25, R25, 0x1, R6 ;  /* 0x0000000119197824 */ /* 0x000fe200078e0206 */
[----:B------:R-:W-:Y:S01]  /*1240*/  IADD3 R27, R23, R4, RZ ;  /* 0x00000004171b7210 */ /* 0x000fe20007ffe0ff */
[----:B------:R-:W-:Y:S01]  /*1250*/  IMAD R17, R19, UR8, RZ ;  /* 0x0000000813117c24 */ /* 0x000fe2000f8e02ff */
[----:B------:R-:W-:Y:S01]  /*1260*/  SHF.R.S32.HI R23, RZ, 0x1f, R0 ;  /* 0x0000001fff177819 */ /* 0x000fe20000011400 */
[----:B------:R-:W-:Y:S01]  /*1270*/  IMAD.WIDE.U32 R24, R2, UR8, R24 ;  /* 0x0000000802187c25 */ /* 0x000fe2000f8e0018 */
[----:B------:R-:W-:-:S03]  /*1280*/  MOV R26, R22 ;  /* 0x00000016001a7202 */ /* 0x000fc60000000f00 */
[C---:B------:R-:W-:Y:S02]  /*1290*/  IMAD R17, R2.reuse, UR9, R17 ;  /* 0x0000000902117c24 */ /* 0x040fe4000f8e0211 */
[----:B---3--:R-:W-:Y:S02]  /*12a0*/  IMAD R19, R19, R8, RZ ;  /* 0x0000000813137224 */ /* 0x008fe400078e02ff */
[----:B------:R-:W-:Y:S02]  /*12b0*/  IMAD.IADD R25, R25, 0x1, R17 ;  /* 0x0000000119197824 */ /* 0x000fe400078e0211 */
[----:B-1----:R-:W-:Y:S02]  /*12c0*/  IMAD R4, R23, R10, RZ ;  /* 0x0000000a17047224 */ /* 0x002fe400078e02ff */
[C---:B------:R-:W-:Y:S02]  /*12d0*/  IMAD R9, R2.reuse, R9, R19 ;  /* 0x0000000902097224 */ /* 0x040fe400078e0213 */
[----:B------:R-:W-:-:S04]  /*12e0*/  IMAD.WIDE.U32 R26, R2, R8, R26 ;  /* 0x00000008021a7225 */ /* 0x000fc800078e001a */
[----:B------:R-:W-:Y:S01]  /*12f0*/  IMAD.WIDE.U32 R18, R0, R10, R24 ;  /* 0x0000000a00127225 */ /* 0x000fe200078e0018 */
[----:B------:R-:W-:-:S03]  /*1300*/  IADD3 R8, R27, R9, RZ ;  /* 0x000000091b087210 */ /* 0x000fc60007ffe0ff */
[----:B------:R-:W-:Y:S01]  /*1310*/  IMAD R4, R0, R11, R4 ;  /* 0x0000000b00047224 */ /* 0x000fe200078e0204 */
[----:B------:R-:W-:Y:S01]  /*1320*/  MOV R11, R0 ;  /* 0x00000000000b7202 */ /* 0x000fe20000000f00 */
[----:B------:R-:W-:-:S03]  /*1330*/  IMAD.MOV.U32 R20, RZ, RZ, R26 ;  /* 0x000000ffff147224 */ /* 0x000fc600078e001a */
[----:B------:R-:W-:-:S07]  /*1340*/  IADD3 R4, R19, R4, RZ ;  /* 0x0000000413047210 */ /* 0x000fce0007ffe0ff */
.L_x_4254:
[----:B------:R-:W-:Y:S01]  /*1350*/  SHF.R.S32.HI R47, RZ, 0x1f, R46 ;  /* 0x0000001fff2f7819 */ /* 0x000fe2000001142e */
[----:B------:R-:W-:Y:S01]  /*1360*/  ULDC.64 UR4, c[0x0][0x228] ;  /* 0x00008a0000047ab9 */ /* 0x000fe20000000a00 */
[----:B------:R-:W-:Y:S01]  /*1370*/  SHF.R.S32.HI R24, RZ, 0x1f, R147 ;  /* 0x0000001fff187819 */ /* 0x000fe20000011493 */
[----:B------:R-:W1:Y:S01]  /*1380*/  S2UR UR18, SR_CgaCtaId ;  /* 0x00000000001279c3 */ /* 0x000e620000008800 */
[CC--:B------:R-:W-:Y:S01]  /*1390*/  LEA.HI R13, R47.reuse, R46.reuse, RZ, 0x2 ;  /* 0x0000002e2f0d7211 */ /* 0x0c0fe200078f10ff */
[----:B------:R-:W-:Y:S01]  /*13a0*/  ULDC.64 UR10, c[0x0][0x268] ;  /* 0x00009a00000a7ab9 */ /* 0x000fe20000000a00 */
[CC--:B------:R-:W-:Y:S01]  /*13b0*/  LEA.HI R19, R47.reuse, R46.reuse, RZ, 0x3 ;  /* 0x0000002e2f137211 */ /* 0x0c0fe200078f18ff */
[----:B------:R-:W-:Y:S01]  /*13c0*/  IMAD R24, R24, UR4, RZ ;  /* 0x0000000418187c24 */ /* 0x000fe2000f8e02ff */
[----:B------:R-:W-:Y:S01]  /*13d0*/  SHF.R.S32.HI R28, RZ, 0x2, R13 ;  /* 0x00000002ff1c7819 */ /* 0x000fe2000001140d */
[----:B------:R-:W-:Y:S01]  /*13e0*/  ULDC.64 UR12, c[0x0][0x210] ;  /* 0x00008400000c7ab9 */ /* 0x000fe20000000a00 */
[----:B------:R-:W-:Y:S01]  /*13f0*/  LEA.HI R25, R47, R46, RZ, 0x4 ;  /* 0x0000002e2f197211 */ /* 0x000fe200078f20ff */
[----:B------:R-:W-:Y:S01]  /*1400*/  IMAD R24, R147, UR5, R24 ;  /* 0x0000000593187c24 */ /* 0x000fe2000f8e0218 */
[----:B------:R-:W-:Y:S01]  /*1410*/  SHF.R.S32.HI R29, RZ, 0x1f, R28 ;  /* 0x0000001fff1d7819 */ /* 0x000fe2000001141c */
[----:B------:R-:W-:Y:S01]  /*1420*/  USHF.L.U32 UR19, UR6, 0x6, URZ ;  /* 0x0000000606137899 */ /* 0x000fe2000800063f */
[----:B------:R-:W-:-:S02]  /*1430*/  LOP3.LUT R27, R13, 0xfffffffc, RZ, 0xc0, !PT ;  /* 0xfffffffc0d1b7812 */ /* 0x000fc400078ec0ff */
[----:B------:R-:W-:Y:S01]  /*1440*/  SHF.R.S32.HI R144, RZ, 0x3, R19 ;  /* 0x00000003ff907819 */ /* 0x000fe20000011413 */
[----:B------:R-:W-:Y:S01]  /*1450*/  IMAD.WIDE R16, R21, 0x40, R28 ;  /* 0x0000004015107825 */ /* 0x000fe200078e021c */
[----:B------:R-:W-:Y:S02]  /*1460*/  SHF.R.S32.HI R0, RZ, 0x4, R25 ;  /* 0x00000004ff007819 */ /* 0x000fe40000011419 */
[C---:B------:R-:W-:Y:S01]  /*1470*/  LOP3.LUT R21, R25.reuse, 0xfffffff0, RZ, 0xc0, !PT ;  /* 0xfffffff019157812 */ /* 0x040fe200078ec0ff */
[----:B------:R-:W-:Y:S01]  /*1480*/  IMAD.IADD R26, R46, 0x1, -R27 ;  /* 0x000000012e1a7824 */ /* 0x000fe200078e0a1b */
[----:B------:R-:W-:Y:S01]  /*1490*/  LEA.HI R9, R25, R0, RZ, 0x1 ;  /* 0x0000000019097211 */ /* 0x000fe200078f08ff */
[----:B------:R-:W-:Y:S01]  /*14a0*/  IMAD.SHL.U32 R27, R144, 0x40, RZ ;  /* 0x00000040901b7824 */ /* 0x000fe200078e00ff */
[C---:B------:R-:W-:Y:S01]  /*14b0*/  LEA.HI R25, R19.reuse, R144, RZ, 0x1 ;  /* 0x0000009013197211 */ /* 0x040fe200078f08ff */
[----:B------:R-:W-:Y:S01]  /*14c0*/  IMAD.SHL.U32 R26, R26, 0x8, RZ ;  /* 0x000000081a1a7824 */ /* 0x000fe200078e00ff */
[----:B------:R-:W-:Y:S01]  /*14d0*/  LOP3.LUT R19, R19, 0xfffffff8, RZ, 0xc0, !PT ;  /* 0xfffffff813137812 */ /* 0x000fe200078ec0ff */
[C---:B------:R-:W-:Y:S01]  /*14e0*/  IMAD.IADD R6, R46.reuse, 0x1, -R21 ;  /* 0x000000012e067824 */ /* 0x040fe200078e0a15 */
[----:B------:R-:W-:Y:S01]  /*14f0*/  LOP3.LUT R27, R27, 0xc0, RZ, 0xc0, !PT ;  /* 0x000000c01b1b7812 */ /* 0x000fe200078ec0ff */
[----:B------:R-:W-:Y:S01]  /*1500*/  IMAD R141, R29, UR6, RZ ;  /* 0x000000061d8d7c24 */ /* 0x000fe2000f8e02ff */
[----:B------:R-:W-:Y:S01]  /*1510*/  LEA.HI R13, R13, R28, RZ, 0x1 ;  /* 0x0000001c0d0d7211 */ /* 0x000fe200078f08ff */
[----:B------:R-:W-:Y:S01]  /*1520*/  IMAD.IADD R19, R46, 0x1, -R19 ;  /* 0x000000012e137824 */ /* 0x000fe200078e0a13 */
[----:B------:R-:W-:Y:S01]  /*1530*/  LOP3.LUT R21, R27, 0x18, R26, 0xf8, !PT ;  /* 0x000000181b157812 */ /* 0x000fe200078ef81a */
[----:B------:R-:W-:Y:S01]  /*1540*/  IMAD R141, R28, UR7, R141 ;  /* 0x000000071c8d7c24 */ /* 0x000fe2000f8e028d */
[----:B------:R-:W-:-:S02]  /*1550*/  SHF.R.U32.HI R2, RZ, 0x3, R27 ;  /* 0x00000003ff027819 */ /* 0x000fc4000001161b */
[----:B------:R-:W-:Y:S02]  /*1560*/  LEA.HI R14, R6, R6, RZ, 0x1 ;  /* 0x00000006060e7211 */ /* 0x000fe400078f08ff */
[----:B------:R-:W-:Y:S02]  /*1570*/  LOP3.LUT R9, R9, 0xfffffffe, RZ, 0xc0, !PT ;  /* 0xfffffffe09097812 */ /* 0x000fe400078ec0ff */
[----:B------:R-:W-:Y:S02]  /*1580*/  LOP3.LUT R2, R21, R2, RZ, 0x3c, !PT ;  /* 0x0000000215027212 */ /* 0x000fe400078e3cff */
[----:B------:R-:W-:Y:S01]  /*1590*/  LOP3.LUT R45, R14, 0x7fffffe, RZ, 0xc0, !PT ;  /* 0x07fffffe0e2d7812 */ /* 0x000fe200078ec0ff */
[----:B------:R-:W-:Y:S01]  /*15a0*/  IMAD.IADD R9, R0, 0x1, -R9 ;  /* 0x0000000100097824 */ /* 0x000fe200078e0a09 */
[----:B------:R-:W-:Y:S02]  /*15b0*/  SHF.R.S32.HI R21, RZ, 0x1f, R6 ;  /* 0x0000001fff157819 */ /* 0x000fe40000011406 */
[----:B------:R-:W-:Y:S01]  /*15c0*/  LEA.HI R145, R19, R19, RZ, 0x1 ;  /* 0x0000001313917211 */ /* 0x000fe200078f08ff */
[----:B------:R-:W-:Y:S01]  /*15d0*/  IMAD.IADD R45, R6, 0x1, -R45 ;  /* 0x00000001062d7824 */ /* 0x000fe200078e0a2d */
[----:B------:R-:W-:-:S02]  /*15e0*/  LEA.HI R47, R47, R46, RZ, 0x5 ;  /* 0x0000002e2f2f7211 */ /* 0x000fc400078f28ff */
[----:B------:R-:W-:Y:S02]  /*15f0*/  LOP3.LUT R13, R13, 0x7fffffe, RZ, 0xc0, !PT ;  /* 0x07fffffe0d0d7812 */ /* 0x000fe400078ec0ff */
[----:B------:R-:W-:Y:S02]  /*1600*/  LEA.HI R0, R21, R6, RZ, 0x3 ;  /* 0x0000000615007211 */ /* 0x000fe400078f18ff */
[----:B------:R-:W-:Y:S01]  /*1610*/  LOP3.LUT R142, R145, 0xfffffffe, RZ, 0xc0, !PT ;  /* 0xfffffffe918e7812 */ /* 0x000fe200078ec0ff */
[----:B------:R-:W-:Y:S01]  /*1620*/  IMAD.IADD R10, R28, 0x1, -R13 ;  /* 0x000000011c0a7824 */ /* 0x000fe200078e0a0d */
[----:B------:R-:W-:Y:S01]  /*1630*/  SHF.R.S32.HI R151, RZ, 0x5, R47 ;  /* 0x00000005ff977819 */ /* 0x000fe2000001142f */
[----:B------:R-:W-:Y:S01]  /*1640*/  IMAD.SHL.U32 R0, R0, 0x20, RZ ;  /* 0x0000002000007824 */ /* 0x000fe200078e00ff */
[----:B------:R-:W-:Y:S01]  /*1650*/  SHF.R.S32.HI R27, RZ, 0x1f, R26 ;  /* 0x0000001fff1b7819 */ /* 0x000fe2000001141a */
[----:B------:R-:W-:Y:S01]  /*1660*/  IMAD.IADD R142, R19, 0x1, -R142 ;  /* 0x00000001138e7824 */ /* 0x000fe200078e0a8e */
[----:B------:R-:W-:Y:S01]  /*1670*/  IADD3 R18, P2, R26, R18, RZ ;  /* 0x000000121a127210 */ /* 0x000fe20007f5e0ff */
[----:B------:R-:W-:Y:S01]  /*1680*/  IMAD R143, R151, 0x8, R10 ;  /* 0x00000008978f7824 */ /* 0x000fe200078e020a */
[----:B------:R-:W-:-:S02]  /*1690*/  IADD3 R6, P1, R28, R15, RZ ;  /* 0x0000000f1c067210 */ /* 0x000fc40007f3e0ff */
[----:B------:R-:W-:Y:S01]  /*16a0*/  IADD3 R20, P0, R26, R20, RZ ;  /* 0x000000141a147210 */ /* 0x000fe20007f1e0ff */
[----:B------:R-:W-:Y:S01]  /*16b0*/  IMAD.X R19, R27, 0x1, R4, P2 ;  /* 0x000000011b137824 */ /* 0x000fe200010e0604 */
[----:B------:R-:W-:Y:S01]  /*16c0*/  LOP3.LUT R25, R25, 0xfffffffe, RZ, 0xc0, !PT ;  /* 0xfffffffe19197812 */ /* 0x000fe200078ec0ff */
[----:B------:R-:W-:Y:S01]  /*16d0*/  IMAD.X R10, R29, 0x1, R5, P1 ;  /* 0x000000011d0a7824 */ /* 0x000fe200008e0605 */
[----:B------:R-:W-:Y:S01]  /*16e0*/  SHF.R.S32.HI R13, RZ, 0x1f, R12 ;  /* 0x0000001fff0d7819 */ /* 0x000fe2000001140c */
[----:B------:R-:W2:Y:S01]  /*16f0*/  LDC.64 R4, c[0x0][0x240] ;  /* 0x00009000ff047b82 */ /* 0x000ea20000000a00 */
[----:B------:R-:W-:Y:S01]  /*1700*/  IMAD.X R21, R27, 0x1, R8, P0 ;  /* 0x000000011b157824 */ /* 0x000fe200000e0608 */
[----:B------:R-:W-:Y:S01]  /*1710*/  SHF.R.S32.HI R15, RZ, 0x1, R14 ;  /* 0x00000001ff0f7819 */ /* 0x000fe2000001140e */
[----:B------:R-:W-:Y:S01]  /*1720*/  IMAD.WIDE.U32 R26, R147, UR4, R26 ;  /* 0x00000004931a7c25 */ /* 0x000fe2000f8e001a */
[----:B------:R-:W-:Y:S01]  /*1730*/  ULDC.64 UR4, c[0x0][0x258] ;  /* 0x0000960000047ab9 */ /* 0x000fe20000000a00 */
[----:B------:R-:W-:-:S02]  /*1740*/  SHF.R.S32.HI R14, RZ, 0x1f, R14 ;  /* 0x0000001fff0e7819 */ /* 0x000fc4000001140e */
[----:B------:R-:W-:Y:S01]  /*1750*/  IMAD.IADD R144, R144, 0x1, -R25 ;  /* 0x0000000190907824 */ /* 0x000fe200078e0a19 */
[----:B------:R-:W-:Y:S01]  /*1760*/  SHF.R.S32.HI R145, RZ, 0x1, R145 ;  /* 0x00000001ff917819 */ /* 0x000fe20000011491 */
[----:B------:R-:W-:Y:S01]  /*1770*/  IMAD.IADD R25, R27, 0x1, R24 ;  /* 0x000000011b197824 */ /* 0x000fe200078e0218 */
[----:B------:R-:W-:Y:S01]  /*1780*/  LEA.HI R14, R14, R15, RZ, 0x2 ;  /* 0x0000000f0e0e7211 */ /* 0x000fe200078f10ff */
[----:B------:R-:W-:Y:S01]  /*1790*/  IMAD R13, R13, UR4, RZ ;  /* 0x000000040d0d7c24 */ /* 0x000fe2000f8e02ff */
[----:B------:R-:W-:Y:S01]  /*17a0*/  LOP3.LUT R44, R0, 0xffffff00, RZ, 0xc0, !PT ;  /* 0xffffff00002c7812 */ /* 0x000fe200078ec0ff */
[----:B------:R-:W-:Y:S01]  /*17b0*/  IMAD.MOV.U32 R24, RZ, RZ, R26 ;  /* 0x000000ffff187224 */ /* 0x000fe200078e001a */
[----:B------:R-:W-:Y:S01]  /*17c0*/  LOP3.LUT R14, R14, 0xfffffffc, RZ, 0xc0, !PT ;  /* 0xfffffffc0e0e7812 */ /* 0x000fe200078ec0ff */
[----:B------:R-:W-:Y:S02]  /*17d0*/  IMAD.U32 R143, R143, 0x20, R2 ;  /* 0x000000208f8f7824 */ /* 0x000fe400078e0002 */
[----:B------:R-:W-:-:S02]  /*17e0*/  IMAD R8, R23, UR10, RZ ;  /* 0x0000000a17087c24 */ /* 0x000fc4000f8e02ff */
[C---:B------:R-:W-:Y:S02]  /*17f0*/  IMAD R2, R12.reuse, UR5, R13 ;  /* 0x000000050c027c24 */ /* 0x040fe4000f8e020d */
[----:B------:R-:W-:Y:S01]  /*1800*/  IMAD.WIDE.U32 R12, R12, UR4, R24 ;  /* 0x000000040c0c7c25 */ /* 0x000fe2000f8e0018 */
[----:B------:R-:W-:-:S03]  /*1810*/  ULDC.64 UR4, c[0x0][0x218] ;  /* 0x0000860000047ab9 */ /* 0x000fc60000000a00 */
[----:B------:R-:W-:-:S04]  /*1820*/  IMAD.WIDE.U32 R18, R28, UR6, R18 ;  /* 0x000000061c127c25 */ /* 0x000fc8000f8e0012 */
[C---:B------:R-:W-:Y:S01]  /*1830*/  IMAD R8, R11.reuse, UR11, R8 ;  /* 0x0000000b0b087c24 */ /* 0x040fe2000f8e0208 */
[----:B------:R-:W-:Y:S01]  /*1840*/  LEA R140, P0, R18, UR4, 0x1 ;  /* 0x00000004128c7c11 */ /* 0x000fe2000f8008ff */
        /* <DEDUP_REMOVED lines=9> */
[----:B------:R-:W-:Y:S01]  /*18e0*/  IMAD.IADD R2, R15, 0x1, -R14 ;  /* 0x000000010f027824 */ /* 0x000fe200078e0a0e */
[----:B------:R-:W-:Y:S01]  /*18f0*/  LEA R14, P0, R12, UR12, 0x1 ;  /* 0x0000000c0c0e7c11 */ /* 0x000fe2000f8008ff */
[----:B------:R-:W-:Y:S01]  /*1900*/  IMAD.IADD R11, R13, 0x1, R11 ;  /* 0x000000010d0b7824 */ /* 0x000fe200078e020b */
[----:B-1----:R-:W-:Y:S01]  /*1910*/  ULEA UR5, UR18, UR5, 0x18 ;  /* 0x0000000512057291 */ /* 0x002fe2000f8ec03f */
[----:B------:R-:W-:Y:S01]  /*1920*/  IMAD R13, R10, UR10, RZ ;  /* 0x0000000a0a0d7c24 */ /* 0x000fe2000f8e02ff */
[----:B------:R-:W-:Y:S01]  /*1930*/  USHF.L.U64.HI UR18, UR6, 0x6, UR7 ;  /* 0x0000000606127899 */ /* 0x000fe20008010207 */
[----:B------:R-:W-:Y:S01]  /*1940*/  IMAD.IADD R21, R21, 0x1, R8 ;  /* 0x0000000115157824 */ /* 0x000fe200078e0208 */
[----:B------:R-:W-:Y:S01]  /*1950*/  LEA.HI.X R15, R12, UR13, R11, 0x1, P0 ;  /* 0x0000000d0c0f7c11 */ /* 0x000fe200080f0c0b */
[----:B------:R-:W-:Y:S01]  /*1960*/  IMAD R13, R6, UR11, R13 ;  /* 0x0000000b060d7c24 */ /* 0x000fe2000f8e020d */
[----:B------:R-:W-:Y:S01]  /*1970*/  LEA R10, P0, R4, R14, 0x6 ;  /* 0x0000000e040a7211 */ /* 0x000fe200078030ff */
[----:B------:R-:W-:Y:S01]  /*1980*/  IMAD.WIDE.U32 R20, R6, UR10, R20 ;  /* 0x0000000a06147c25 */ /* 0x000fe2000f8e0014 */
[----:B------:R-:W-:Y:S01]  /*1990*/  LEA R143, R143, UR5, 0x1 ;  /* 0x000000058f8f7c11 */ /* 0x000fe2000f8e08ff */
[----:B------:R-:W-:Y:S01]  /*19a0*/  ULDC.64 UR12, c[0x0][0x220] ;  /* 0x00008800000c7ab9 */ /* 0x000fe20000000a00 */
[----:B------:R-:W-:Y:S01]  /*19b0*/  LEA.HI.X R11, R4, R15, R5, 0x6, P0 ;  /* 0x0000000f040b7211 */ /* 0x000fe200000f3405 */
[----:B------:R-:W-:Y:S01]  /*19c0*/  IMAD.SHL.U32 R4, R145, 0x40, RZ ;  /* 0x0000004091047824 */ /* 0x000fe200078e00ff */
[----:B------:R-:W-:Y:S01]  /*19d0*/  IADD3 R18, P0, R140, UR19, RZ ;  /* 0x000000138c127c10 */ /* 0x000fe2000ff1e0ff */
[----:B------:R-:W-:Y:S01]  /*19e0*/  @!PT LDS RZ, [RZ] ;  /* 0x00000000fffff984 */ /* 0x000fe20000000800 */
[----:B------:R-:W-:Y:S01]  /*19f0*/  @!PT LDS RZ, [RZ] ;  /* 0x00000000fffff984 */ /* 0x000fe20000000800 */
[----:B------:R-:W-:Y:S01]  /*1a00*/  @!PT LDS RZ, [RZ] ;  /* 0x00000000fffff984 */ /* 0x000fe20000000800 */
[----:B------:R-:W-:Y:S01]  /*1a10*/  LDGSTS.E.BYPASS.LTC128B.128 [R143], desc[UR16][R14.64] ;  /* 0x000000000e8f7fae */ /* 0x000fe2000b901d50 */
[----:B------:R-:W-:Y:S01]  /*1a20*/  IMAD.SHL.U32 R5, R144, 0x8, RZ ;  /* 0x0000000890057824 */ /* 0x000fe200078e00ff */
[----:B------:R-:W-:Y:S01]  /*1a30*/  USHF.L.U64.HI UR11, UR10, 0x6, UR11 ;  /* 0x000000060a0b7899 */ /* 0x000fe2000801020b */
[----:B------:R-:W-:Y:S01]  /*1a40*/  IADD3.X R19, R141, UR18, RZ, P0, !PT ;  /* 0x000000128d137c10 */ /* 0x000fe200087fe4ff */
[----:B------:R1:W-:Y:S01]  /*1a50*/  LDGSTS.E.BYPASS.LTC128B.128 [R143+0x800], desc[UR16][R10.64] ;  /* 0x008000000a8f7fae */ /* 0x0003e2000b901d50 */
[----:B------:R-:W-:Y:S01]  /*1a60*/  IADD3 R16, P0, R18, UR19, RZ ;  /* 0x0000001312107c10 */ /* 0x000fe2000ff1e0ff */
[----:B------:R-:W-:Y:S01]  /*1a70*/  IMAD.IADD R13, R21, 0x1, R13 ;  /* 0x00000001150d7824 */ /* 0x000fe200078e020d */
[----:B------:R-:W-:Y:S01]  /*1a80*/  LOP3.LUT R4, R4, 0xc0, RZ, 0xc0, !PT ;  /* 0x000000c004047812 */ /* 0x000fe200078ec0ff */
[----:B------:R-:W-:Y:S01]  /*1a90*/  LDGSTS.E.BYPASS.LTC128B.128 [R143+0x1000], desc[UR16][R140.64] ;  /* 0x010000008c8f7fae */ /* 0x000fe2000b901d50 */
[----:B------:R-:W-:Y:S01]  /*1aa0*/  IADD3.X R17, R19, UR18, RZ, P0, !PT ;  /* 0x0000001213117c10 */ /* 0x000fe200087fe4ff */
[C---:B------:R-:W-:Y:S01]  /*1ab0*/  IMAD.SHL.U32 R8, R9.reuse, 0x8, RZ ;  /* 0x0000000809087824 */ /* 0x040fe200078e00ff */
[----:B------:R-:W-:Y:S01]  /*1ac0*/  LOP3.LUT R5, R4, 0x8, R5, 0xf8, !PT ;  /* 0x0000000804057812 */ /* 0x000fe200078ef805 */
[----:B------:R-:W-:Y:S01]  /*1ad0*/  LDGSTS.E.BYPASS.LTC128B.128 [R143+0x1800], desc[UR16][R18.64] ;  /* 0x01800000128f7fae */ /* 0x000fe2000b901d50 */
[----:B------:R-:W-:Y:S01]  /*1ae0*/  SHF.R.U32.HI R4, RZ, 0x3, R4 ;  /* 0x00000003ff047819 */ /* 0x000fe20000011604 */
[----:B------:R-:W-:Y:S01]  /*1af0*/  IMAD R9, R9, 0x8, R142 ;  /* 0x0000000809097824 */ /* 0x000fe200078e028e */
[----:B------:R-:W-:Y:S01]  /*1b00*/  UIADD3 UR4, UR5, 0x1000, URZ ;  /* 0x0000100005047890 */ /* 0x000fe2000fffe03f */
[----:B------:R2:W-:Y:S01]  /*1b10*/  LDGSTS.E.BYPASS.LTC128B.128 [R143+0x2000], desc[UR16][R16.64] ;  /* 0x02000000108f7fae */ /* 0x0005e2000b901d50 */
[----:B------:R-:W-:Y:S01]  /*1b20*/  LOP3.LUT R4, R5, R4, RZ, 0x3c, !PT ;  /* 0x0000000405047212 */ /* 0x000fe200078e3cff */
[C---:B------:R-:W-:Y:S01]  /*1b30*/  IMAD.SHL.U32 R5, R2.reuse, 0x40, RZ ;  /* 0x0000004002057824 */ /* 0x040fe200078e00ff */
[----:B------:R-:W-:Y:S01]  /*1b40*/  LOP3.LUT P1, RZ, R2, 0x2, RZ, 0xc0, !PT ;  /* 0x0000000202ff7812 */ /* 0x000fe2000782c0ff */
[----:B------:R-:W-:-:S02]  /*1b50*/  IMAD R6, R151, 0x200, R44 ;  /* 0x0000020097067824 */ /* 0x000fc400078e022c */
[----:B------:R-:W-:Y:S01]  /*1b60*/  IMAD.U32 R0, R9, 0x20, R4 ;  /* 0x0000002009007824 */ /* 0x000fe200078e0004 */
[----:B------:R-:W-:Y:S01]  /*1b70*/  LOP3.LUT R5, R5, 0xc0, RZ, 0xc0, !PT ;  /* 0x000000c005057812 */ /* 0x000fe200078ec0ff */
[----:B------:R-:W-:-:S03]  /*1b80*/  IMAD R4, R45, 0x20, R6 ;  /* 0x000000202d047824 */ /* 0x000fc600078e0206 */
[----:B------:R-:W-:Y:S02]  /*1b90*/  LOP3.LUT R8, R5, 0x8, R8, 0xf8, !PT ;  /* 0x0000000805087812 */ /* 0x000fe400078ef808 */
[----:B------:R-:W-:Y:S02]  /*1ba0*/  SHF.R.U32.HI R5, RZ, 0x3, R5 ;  /* 0x00000003ff057819 */ /* 0x000fe40000011605 */
[----:B-1----:R-:W-:Y:S02]  /*1bb0*/  IADD3 R10, P0, R16, UR19, RZ ;  /* 0x00000013100a7c10 */ /* 0x002fe4000ff1e0ff */
[----:B------:R-:W-:Y:S02]  /*1bc0*/  LOP3.LUT R5, R8, R5, RZ, 0x3c, !PT ;  /* 0x0000000508057212 */ /* 0x000fe400078e3cff */
[----:B------:R-:W-:Y:S02]  /*1bd0*/  IADD3.X R11, R17, UR18, RZ, P0, !PT ;  /* 0x00000012110b7c10 */ /* 0x000fe400087fe4ff */
[C---:B------:R-:W-:Y:S01]  /*1be0*/  LEA R138, P0, R20.reuse, UR12, 0x1 ;  /* 0x0000000c148a7c11 */ /* 0x040fe2000f8008ff */
[----:B------:R-:W-:Y:S01]  /*1bf0*/  USHF.L.U32 UR12, UR10, 0x6, URZ ;  /* 0x000000060a0c7899 */ /* 0x000fe2000800063f */
[----:B------:R-:W-:Y:S01]  /*1c00*/  IMAD.IADD R135, R5, 0x1, R4 ;  /* 0x0000000105877824 */ /* 0x000fe200078e0204 */
[----:B------:R1:W-:Y:S01]  /*1c10*/  LDGSTS.E.BYPASS.LTC128B.128 [R143+0x2800], desc[UR16][R10.64] ;  /* 0x028000000a8f7fae */ /* 0x0003e2000b901d50 */
[----:B------:R-:W-:Y:S01]  /*1c20*/  LEA.HI.X R137, R20, UR13, R13, 0x1, P0 ;  /* 0x0000000d14897c11 */ /* 0x000fe200080f0c0d */
[----:B------:R-:W-:Y:S01]  /*1c30*/  IMAD.MOV.U32 R4, RZ, RZ, 0x20 ;  /* 0x00000020ff047424 */ /* 0x000fe200078e00ff */
[----:B------:R-:W-:Y:S01]  /*1c40*/  LEA R6, R0, UR5, 0x1 ;  /* 0x0000000500067c11 */ /* 0x000fe2000f8e08ff */
[----:B------:R-:W0:Y:S01]  /*1c50*/  LDGDEPBAR ;  /* 0x00000000000079af */ /* 0x000e220000000000 */
[----:B--2---:R-:W-:Y:S01]  /*1c60*/  IADD3 R16, P0, R138, UR12, RZ ;  /* 0x0000000c8a107c10 */ /* 0x004fe2000ff1e0ff */
[----:B------:R-:W-:Y:S01]  /*1c70*/  IMAD.MOV.U32 R139, RZ, RZ, R137 ;  /* 0x000000ffff8b7224 */ /* 0x000fe200078e0089 */
[----:B------:R-:W-:-:S02]  /*1c80*/  LEA R135, R135, UR5, 0x1 ;  /* 0x0000000587877c11 */ /* 0x000fc4000f8e08ff */
[----:B------:R-:W-:Y:S02]  /*1c90*/  IADD3.X R17, R137, UR11, RZ, P0, !PT ;  /* 0x0000000b89117c10 */ /* 0x000fe400087fe4ff */
[----:B------:R-:W-:Y:S02]  /*1ca0*/  IADD3 R14, P0, R16, UR12, RZ ;  /* 0x0000000c100e7c10 */ /* 0x000fe4000ff1e0ff */
[----:B------:R-:W-:Y:S01]  /*1cb0*/  LEA R134, R0, UR4, 0x1 ;  /* 0x0000000400867c11 */ /* 0x000fe2000f8e08ff */
[----:B------:R-:W-:Y:S01]  /*1cc0*/  ULDC UR4, c[0x0][0x39c] ;  /* 0x0000e70000047ab9 */ /* 0x000fe20000000800 */
[----:B------:R-:W-:Y:S02]  /*1cd0*/  IADD3.X R15, R17, UR11, RZ, P0, !PT ;  /* 0x0000000b110f7c10 */ /* 0x000fe400087fe4ff */
[----:B------:R-:W-:Y:S01]  /*1ce0*/  IADD3 R12, P0, R14, UR12, RZ ;  /* 0x0000000c0e0c7c10 */ /* 0x000fe2000ff1e0ff */
[----:B------:R-:W-:Y:S01]  /*1cf0*/  VIADD R132, R134, 0x20 ;  /* 0x0000002086847836 */ /* 0x000fe20000000000 */
[----:B------:R-:W-:-:S02]  /*1d00*/  SEL R4, R4, 0xffffffe0, !P1 ;  /* 0xffffffe004047807 */ /* 0x000fc40004800000 */
[----:B------:R-:W-:Y:S02]  /*1d10*/  IADD3.X R13, R15, UR11, RZ, P0, !PT ;  /* 0x0000000b0f0d7c10 */ /* 0x000fe400087fe4ff */
[----:B------:R-:W-:Y:S01]  /*1d20*/  LOP3.LUT P0, RZ, R145, 0x2, RZ, 0xc0, !PT ;  /* 0x0000000291ff7812 */ /* 0x000fe2000780c0ff */
[----:B------:R-:W-:Y:S01]  /*1d30*/  IMAD.IADD R133, R135, 0x1, R4 ;  /* 0x0000000187857824 */ /* 0x000fe200078e0204 */
[----:B------:R-:W-:-:S04]  /*1d40*/  DEPBAR.LE SB0, 0x0 ;  /* 0x000080000000791a */ /* 0x000fc80000000000 */
[----:B------:R-:W-:Y:S07]  /*1d50*/  BAR.SYNC.DEFER_BLOCKING 0x0 ;  /* 0x0000000000007b1d */ /* 0x000fee0000010000 */
[----:B------:R-:W-:-:S04]  /*1d60*/  @P0 VIADD R132, R134, 0xffffffe0 ;  /* 0xffffffe086840836 */ /* 0x000fc80000000000 */
[C---:B------:R-:W-:Y:S02]  /*1d70*/  VIADD R129, R132.reuse, 0x400 ;  /* 0x0000040084817836 */ /* 0x040fe40000000000 */
[C---:B------:R-:W-:Y:S02]  /*1d80*/  VIADD R128, R132.reuse, 0x800 ;  /* 0x0000080084807836 */ /* 0x040fe40000000000 */
[C---:B------:R-:W-:Y:S02]  /*1d90*/  VIADD R127, R132.reuse, 0xc00 ;  /* 0x00000c00847f7836 */ /* 0x040fe40000000000 */
[C---:B------:R-:W-:Y:S02]  /*1da0*/  VIADD R126, R132.reuse, 0x1000 ;  /* 0x00001000847e7836 */ /* 0x040fe40000000000 */
[C---:B------:R-:W-:Y:S02]  /*1db0*/  VIADD R125, R132.reuse, 0x1400 ;  /* 0x00001400847d7836 */ /* 0x040fe40000000000 */
[----:B------:R-:W-:-:S02]  /*1dc0*/  VIADD R124, R132, 0x1800 ;  /* 0x00001800847c7836 */ /* 0x000fc40000000000 */
[----:B------:R-:W-:Y:S01]  /*1dd0*/  VIADD R86, R132, 0x1c00 ;  /* 0x00001c0084567836 */ /* 0x000fe20000000000 */
[----:B------:R-:W-:Y:S01]  /*1de0*/  @!PT LDS RZ, [RZ] ;  /* 0x00000000fffff984 */ /* 0x000fe20000000800 */
[----:B------:R-:W-:Y:S01]  /*1df0*/  @!PT LDS RZ, [RZ] ;  /* 0x00000000fffff984 */ /* 0x000fe20000000800 */
[----:B------:R-:W-:Y:S01]  /*1e00*/  @!PT LDS RZ, [RZ] ;  /* 0x00000000fffff984 */ /* 0x000fe20000000800 */
[----:B------:R-:W-:Y:S04]  /*1e10*/  LDGSTS.E.BYPASS.LTC128B.128 [R143+0x3000], desc[UR16][R138.64] ;  /* 0x030000008a8f7fae */ /* 0x000fe8000b901d50 */
[----:B------:R2:W-:Y:S04]  /*1e20*/  LDGSTS.E.BYPASS.LTC128B.128 [R143+0x3800], desc[UR16][R16.64] ;  /* 0x03800000108f7fae */ /* 0x0005e8000b901d50 */
[----:B------:R-:W-:Y:S04]  /*1e30*/  LDGSTS.E.BYPASS.LTC128B.128 [R143+0x4000], desc[UR16][R14.64] ;  /* 0x040000000e8f7fae */ /* 0x000fe8000b901d50 */
[----:B------:R3:W-:Y:S04]  /*1e40*/  LDGSTS.E.BYPASS.LTC128B.128 [R143+0x4800], desc[UR16][R12.64] ;  /* 0x048000000c8f7fae */ /* 0x0007e8000b901d50 */
[----:B-1----:R-:W-:Y:S04]  /*1e50*/  LDSM.16.M88.4 R8, [R135] ;  /* 0x000000008708783b */ /* 0x002fe80000000200 */
[----:B------:R-:W1:Y:S04]  /*1e60*/  LDSM.16.M88.4 R24, [R6+0x1000] ;  /* 0x001000000618783b */ /* 0x000e680000000200 */
[----:B------:R-:W-:Y:S04]  /*1e70*/  LDSM.16.M88.4 R20, [R132] ;  /* 0x000000008414783b */ /* 0x000fe80000000200 */
[----:B------:R-:W-:Y:S04]  /*1e80*/  LDSM.16.M88.4 R28, [R132+0x400] ;  /* 0x00040000841c783b */ /* 0x000fe80000000200 */
[----:B--2---:R-:W2:Y:S04]  /*1e90*/  LDSM.16.M88.4 R16, [R6+0x1400] ;  /* 0x001400000610783b */ /* 0x004ea80000000200 */
[----:B------:R-:W-:Y:S04]  /*1ea0*/  LDSM.16.M88.4 R40, [R132+0xc00] ;  /* 0x000c00008428783b */ /* 0x000fe80000000200 */
[----:B---3--:R-:W3:Y:S04]  /*1eb0*/  LDSM.16.M88.4 R12, [R133] ;  /* 0x00000000850c783b */ /* 0x008ee80000000200 */
[----:B------:R-:W0:Y:S01]  /*1ec0*/  LDGDEPBAR ;  /* 0x00000000000079af */ /* 0x000e220000000000 */
[C---:B-1----:R-:W-:Y:S06]  /*1ed0*/  HMMA.16816.F32.BF16 R32, R8.reuse, R24, RZ ;  /* 0x000000180820723c */ /* 0x042fec00000418ff */
[C---:B------:R-:W-:Y:S06]  /*1ee0*/  HMMA.16816.F32.BF16 R24, R8.reuse, R26, RZ ;  /* 0x0000001a0818723c */ /* 0x040fec00000418ff */
[C---:B--2---:R-:W-:Y:S06]  /*1ef0*/  HMMA.16816.F32.BF16 R36, R8.reuse, R16, RZ ;  /* 0x000000100824723c */ /* 0x044fec00000418ff */
[----:B------:R-:W-:Y:S06]  /*1f00*/  HMMA.16816.F32.BF16 R16, R8, R18, RZ ;  /* 0x000000120810723c */ /* 0x000fec00000418ff */
[C---:B---3--:R-:W-:Y:S06]  /*1f10*/  HMMA.16816.F32.BF16 R32, R12.reuse, R20, R32 ;  /* 0x000000140c20723c */ /* 0x048fec0000041820 */
[C---:B------:R-:W-:Y:S01]  /*1f20*/  HMMA.16816.F32.BF16 R24, R12.reuse, R22, R24 ;  /* 0x000000160c18723c */ /* 0x040fe20000041818 */
[----:B------:R-:W1:Y:S05]  /*1f30*/  LDSM.16.M88.4 R20, [R6+0x1800] ;  /* 0x001800000614783b */ /* 0x000e6a0000000200 */
[C---:B------:R-:W-:Y:S06]  /*1f40*/  HMMA.16816.F32.BF16 R36, R12.reuse, R28, R36 ;  /* 0x0000001c0c24723c */ /* 0x040fec0000041824 */
[----:B------:R-:W-:Y:S01]  /*1f50*/  HMMA.16816.F32.BF16 R16, R12, R30, R16 ;  /* 0x0000001e0c10723c */ /* 0x000fe20000041810 */
[----:B------:R-:W2:Y:S05]  /*1f60*/  LDSM.16.M88.4 R28, [R6+0x1c00] ;  /* 0x001c0000061c783b */ /* 0x000eaa0000000200 */
[----:B------:R-:W-:Y:S01]  /*1f70*/  FMUL.FTZ R2, R32, UR4 ;  /* 0x0000000420027c20 */ /* 0x000fe20008410000 */
[----:B------:R-:W-:Y:S01]  /*1f80*/  FMUL.FTZ R49, R33, UR4 ;  /* 0x0000000421317c20 */ /* 0x000fe20008410000 */
[----:B------:R-:W-:Y:S01]  /*1f90*/  FMUL.FTZ R0, R34, UR4 ;  /* 0x0000000422007c20 */ /* 0x000fe20008410000 */
[----:B------:R-:W-:-:S02]  /*1fa0*/  FMUL.FTZ R52, R35, UR4 ;  /* 0x0000000423347c20 */ /* 0x000fc40008410000 */
[----:B------:R-:W3:Y:S01]  /*1fb0*/  LDSM.16.M88.4 R32, [R132+0x800] ;  /* 0x000800008420783b */ /* 0x000ee20000000200 */
[----:B------:R-:W-:Y:S01]  /*1fc0*/  FMUL.FTZ R53, R24, UR4 ;  /* 0x0000000418357c20 */ /* 0x000fe20008410000 */
[----:B------:R-:W-:Y:S01]  /*1fd0*/  FMUL.FTZ R50, R25, UR4 ;  /* 0x0000000419327c20 */ /* 0x000fe20008410000 */
[----:B------:R-:W-:Y:S01]  /*1fe0*/  FMUL.FTZ R51, R26, UR4 ;  /* 0x000000041a337c20 */ /* 0x000fe20008410000 */
[----:B------:R-:W-:Y:S01]  /*1ff0*/  FMUL.FTZ R71, R27, UR4 ;  /* 0x000000041b477c20 */ /* 0x000fe20008410000 */
[----:B------:R-:W4:Y:S02]  /*2000*/  MUFU.TANH R49, R49 ;  /* 0x0000003100317308 */ /* 0x000f240000002400 */
        /* <DEDUP_REMOVED lines=8> */
[----:B------:R-:W-:Y:S01]  /*2090*/  MUFU.TANH R55, R36 ;  /* 0x0000002400377308 */ /* 0x000fe20000002400 */
[C---:B-1----:R-:W-:Y:S06]  /*20a0*/  HMMA.16816.F32.BF16 R24, R8.reuse, R20, RZ ;  /* 0x000000140818723c */ /* 0x042fec00000418ff */
[C---:B------:R-:W-:Y:S01]  /*20b0*/  HMMA.16816.F32.BF16 R20, R8.reuse, R22, RZ ;  /* 0x000000160814723c */ /* 0x040fe200000418ff */
[----:B------:R-:W-:Y:S05]  /*20c0*/  MUFU.TANH R54, R37 ;  /* 0x0000002500367308 */ /* 0x000fea0000002400 */
[C---:B--2---:R-:W-:Y:S03]  /*20d0*/  HMMA.16816.F32.BF16 R16, R8.reuse, R28, RZ ;  /* 0x0000001c0810723c */ /* 0x044fe600000418ff */
[----:B------:R-:W-:Y:S03]  /*20e0*/  MUFU.TANH R56, R38 ;  /* 0x0000002600387308 */ /* 0x000fe60000002400 */
[----:B------:R-:W-:Y:S05]  /*20f0*/  HMMA.16816.F32.BF16 R28, R8, R30, RZ ;  /* 0x0000001e081c723c */ /* 0x000fea00000418ff */
[----:B------:R1:W-:Y:S01]  /*2100*/  MUFU.TANH R69, R39 ;  /* 0x0000002700457308 */ /* 0x0003e20000002400 */
[C---:B---3--:R-:W-:Y:S06]  /*2110*/  HMMA.16816.F32.BF16 R24, R12.reuse, R32, R24 ;  /* 0x000000200c18723c */ /* 0x048fec0000041818 */
[C---:B------:R-:W-:Y:S01]  /*2120*/  HMMA.16816.F32.BF16 R20, R12.reuse, R34, R20 ;  /* 0x000000220c14723c */ /* 0x040fe20000041814 */
[----:B------:R-:W2:Y:S01]  /*2130*/  LDSM.16.M88.4 R32, [R6+0x2000] ;  /* 0x002000000620783b */ /* 0x000ea20000000200 */
[----:B------:R-:W3:Y:S04]  /*2140*/  MUFU.TANH R52, R52 ;  /* 0x0000003400347308 */ /* 0x000ee80000002400 */
[C---:B------:R-:W-:Y:S01]  /*2150*/  HMMA.16816.F32.BF16 R16, R12.reuse, R40, R16 ;  /* 0x000000280c10723c */ /* 0x040fe20000041810 */
[----:B-1----:R-:W1:Y:S03]  /*2160*/  LDSM.16.M88.4 R36, [R132+0x1000] ;  /* 0x001000008424783b */ /* 0x002e660000000200 */
[----:B------:R-:W5:Y:S02]  /*2170*/  MUFU.TANH R53, R53 ;  /* 0x0000003500357308 */ /* 0x000f640000002400 */
[----:B------:R-:W-:Y:S06]  /*2180*/  HMMA.16816.F32.BF16 R28, R12, R42, R28 ;  /* 0x0000002a0c1c723c */ /* 0x000fec000004181c */
[----:B------:R-:W-:Y:S01]  /*2190*/  FMUL.FTZ R24, R24, UR4 ;  /* 0x0000000418187c20 */ /* 0x000fe20008410000 */
[----:B------:R-:W-:Y:S01]  /*21a0*/  FMUL.FTZ R25, R25, UR4 ;  /* 0x0000000419197c20 */ /* 0x000fe20008410000 */
[----:B------:R-:W-:Y:S01]  /*21b0*/  FMUL.FTZ R26, R26, UR4 ;  /* 0x000000041a1a7c20 */ /* 0x000fe20008410000 */
[----:B------:R-:W-:Y:S01]  /*21c0*/  FMUL.FTZ R57, R27, UR4 ;  /* 0x000000041b397c20 */ /* 0x000fe20008410000 */
[----:B------:R-:W-:Y:S01]  /*21d0*/  MUFU.TANH R62, R24 ;  /* 0x00000018003e7308 */ /* 0x000fe20000002400 */
[----:B------:R-:W-:-:S02]  /*21e0*/  IMAD R42, R45, 0x20, R44 ;  /* 0x000000202d2a7824 */ /* 0x000fc400078e022c */
[----:B------:R-:W-:Y:S01]  /*21f0*/  FMUL.FTZ R20, R20, UR4 ;  /* 0x0000000414147c20 */ /* 0x000fe20008410000 */
[----:B------:R-:W-:Y:S01]  /*2200*/  FMUL.FTZ R61, R21, UR4 ;  /* 0x00000004153d7c20 */ /* 0x000fe20008410000 */
[----:B------:R-:W-:Y:S01]  /*2210*/  FMUL.FTZ R64, R22, UR4 ;  /* 0x0000000416407c20 */ /* 0x000fe20008410000 */
[----:B------:R-:W-:Y:S01]  /*2220*/  FMUL.FTZ R41, R23, UR4 ;  /* 0x0000000417297c20 */ /* 0x000fe20008410000 */
[----:B------:R-:W-:Y:S01]  /*2230*/  IMAD.IADD R131, R5, 0x1, R42 ;  /* 0x0000000105837824 */ /* 0x000fe200078e022a */
[----:B------:R4:W-:Y:S01]  /*2240*/  MUFU.TANH R63, R20 ;  /* 0x00000014003f7308 */ /* 0x0009e20000002400 */
[----:B------:R-:W-:Y:S01]  /*2250*/  FMUL.FTZ R16, R16, UR4 ;  /* 0x0000000410107c20 */ /* 0x000fe20008410000 */
[----:B------:R-:W-:Y:S01]  /*2260*/  FMUL.FTZ R84, R17, UR4 ;  /* 0x0000000411547c20 */ /* 0x000fe20008410000 */
[----:B------:R-:W-:Y:S01]  /*2270*/  FMUL.FTZ R95, R18, UR4 ;  /* 0x00000004125f7c20 */ /* 0x000fe20008410000 */
[----:B------:R-:W-:Y:S02]  /*2280*/  FMUL.FTZ R65, R19, UR4 ;  /* 0x0000000413417c20 */ /* 0x000fe40008410000 */
[----:B------:R-:W-:Y:S01]  /*2290*/  FMUL.FTZ R66, R28, UR4 ;  /* 0x000000041c427c20 */ /* 0x000fe20008410000 */
[----:B------:R-:W-:Y:S01]  /*22a0*/  FMUL.FTZ R43, R29, UR4 ;  /* 0x000000041d2b7c20 */ /* 0x000fe20008410000 */
[----:B------:R-:W-:Y:S01]  /*22b0*/  MUFU.TANH R60, R25 ;  /* 0x00000019003c7308 */ /* 0x000fe20000002400 */
[----:B------:R-:W-:Y:S01]  /*22c0*/  FMUL.FTZ R93, R30, UR4 ;  /* 0x000000041e5d7c20 */ /* 0x000fe20008410000 */
[----:B------:R-:W-:-:S06]  /*22d0*/  FMUL.FTZ R73, R31, UR4 ;  /* 0x000000041f497c20 */ /* 0x000fcc0008410000 */
[----:B------:R2:W-:Y:S01]  /*22e0*/  MUFU.TANH R67, R26 ;  /* 0x0000001a00437308 */ /* 0x0005e20000002400 */
[----:B----4-:R-:W4:Y:S07]  /*22f0*/  LDSM.16.M88.4 R20, [R6+0x2400] ;  /* 0x002400000614783b */ /* 0x010f2e0000000200 */
[----:B------:R3:W-:Y:S08]  /*2300*/  MUFU.TANH R88, R16 ;  /* 0x0000001000587308 */ /* 0x0007f00000002400 */
[----:B------:R-:W-:Y:S01]  /*2310*/  MUFU.TANH R50, R50 ;  /* 0x0000003200327308 */ /* 0x000fe20000002400 */
[C---:B--2---:R-:W-:Y:S07]  /*2320*/  HMMA.16816.F32.BF16 R24, R8.reuse, R32, RZ ;  /* 0x000000200818723c */ /* 0x044fee00000418ff */
[----:B------:R-:W2:Y:S01]  /*2330*/  MUFU.TANH R51, R51 ;  /* 0x0000003300337308 */ /* 0x000ea20000002400 */
[----:B---3--:R-:W-:Y:S01]  /*2340*/  HMMA.16816.F32.BF16 R16, R8, R34, RZ ;  /* 0x000000220810723c */ /* 0x008fe200000418ff */
[----:B------:R-:W3:Y:S06]  /*2350*/  LDSM.16.M88.4 R32, [R132+0x1400] ;  /* 0x001400008420783b */ /* 0x000eec0000000200 */
[----:B------:R-:W2:Y:S08]  /*2360*/  MUFU.TANH R71, R71 ;  /* 0x0000004700477308 */ /* 0x000eb00000002400 */
[----:B------:R-:W2:Y:S01]  /*2370*/  MUFU.TANH R78, R78 ;  /* 0x0000004e004e7308 */ /* 0x000ea20000002400 */
[----:B-1----:R-:W-:Y:S06]  /*2380*/  HMMA.16816.F32.BF16 R24, R12, R36, R24 ;  /* 0x000000240c18723c */ /* 0x002fec0000041818 */
[----:B----4-:R-:W-:Y:S01]  /*2390*/  HMMA.16816.F32.BF16 R28, R8, R20, RZ ;  /* 0x00000014081c723c */ /* 0x010fe200000418ff */
[----:B------:R-:W-:Y:S05]  /*23a0*/  MUFU.TANH R76, R76 ;  /* 0x0000004c004c7308 */ /* 0x000fea0000002400 */
[----:B------:R-:W-:Y:S01]  /*23b0*/  HMMA.16816.F32.BF16 R16, R12, R38, R16 ;  /* 0x000000260c10723c */ /* 0x000fe20000041810 */
[----:B------:R-:W-:-:S02]  /*23c0*/  LOP3.LUT R21, R47, 0xffffffe0, RZ, 0xc0, !PT ;  /* 0xffffffe02f157812 */ /* 0x000fc400078ec0ff */
[----:B------:R-:W-:Y:S01]  /*23d0*/  SHF.R.S32.HI R20, RZ, 0x1f, R47 ;  /* 0x0000001fff147819 */ /* 0x000fe2000001142f */
[----:B------:R-:W1:Y:S02]  /*23e0*/  MUFU.TANH R58, R58 ;  /* 0x0000003a003a7308 */ /* 0x000e640000002400 */
[----:B------:R-:W-:Y:S01]  /*23f0*/  IMAD.IADD R21, R46, 0x1, -R21 ;  /* 0x000000012e157824 */ /* 0x000fe200078e0a15 */
[----:B------:R-:W-:Y:S01]  /*2400*/  LEA.HI R20, R20, R151, RZ, 0x2 ;  /* 0x0000009714147211 */ /* 0x000fe200078f10ff */
[----:B------:R-:W-:-:S03]  /*2410*/  IMAD.SHL.U32 R39, R46, 0x2, RZ ;  /* 0x000000022e277824 */ /* 0x000fc600078e00ff */
[----:B------:R-:W-:Y:S01]  /*2420*/  SHF.R.S32.HI R146, RZ, 0x1f, R21 ;  /* 0x0000001fff927819 */ /* 0x000fe20000011415 */
[----:B------:R-:W-:Y:S01]  /*2430*/  FMUL.FTZ R94, R25, UR4 ;  /* 0x00000004195e7c20 */ /* 0x000fe20008410000 */
[----:B------:R-:W-:Y:S01]  /*2440*/  LOP3.LUT R20, R20, 0xfffffffc, RZ, 0xc0, !PT ;  /* 0xfffffffc14147812 */ /* 0x000fe200078ec0ff */
[----:B------:R-:W-:Y:S01]  /*2450*/  FMUL.FTZ R24, R24, UR4 ;  /* 0x0000000418187c20 */ /* 0x000fe20008410000 */
[----:B------:R-:W-:Y:S01]  /*2460*/  LEA.HI R146, R146, R21, RZ, 0x2 ;  /* 0x0000001592927211 */ /* 0x000fe200078f10ff */
[----:B------:R-:W-:Y:S01]  /*2470*/  FMUL.FTZ R26, R26, UR4 ;  /* 0x000000041a1a7c20 */ /* 0x000fe20008410000 */
[C---:B------:R-:W-:Y:S01]  /*2480*/  IMAD R25, R151.reuse, 0x10, R48 ;  /* 0x0000001097197824 */ /* 0x040fe200078e0230 */
[----:B------:R-:W-:Y:S01]  /*2490*/  MUFU.TANH R96, R24 ;  /* 0x0000001800607308 */ /* 0x000fe20000002400 */
[----:B------:R-:W-:Y:S01]  /*24a0*/  SHF.R.S32.HI R146, RZ, 0x2, R146 ;  /* 0x00000002ff927819 */ /* 0x000fe20000011492 */
[----:B------:R-:W-:Y:S02]  /*24b0*/  IMAD.IADD R151, R151, 0x1, -R20 ;  /* 0x0000000197977824 */ /* 0x000fe400078e0a14 */
[----:B------:R-:W-:Y:S01]  /*24c0*/  FMUL.FTZ R89, R27, UR4 ;  /* 0x000000041b597c20 */ /* 0x000fe20008410000 */
[----:B------:R-:W-:Y:S01]  /*24d0*/  VIADD R21, R3, 0xffffffff ;  /* 0xffffffff03157836 */ /* 0x000fe20000000000 */
[----:B------:R-:W-:Y:S01]  /*24e0*/  IADD3 R20, R25, 0x1, R146 ;  /* 0x0000000119147810 */ /* 0x000fe20007ffe092 */
[----:B---3--:R-:W-:Y:S01]  /*24f0*/  HMMA.16816.F32.BF16 R28, R12, R32, R28 ;  /* 0x000000200c1c723c */ /* 0x008fe2000004181c */
[----:B------:R-:W-:Y:S01]  /*2500*/  FMUL.FTZ R16, R16, UR4 ;  /* 0x0000000410107c20 */ /* 0x000fe20008410000 */
[----:B------:R3:W-:Y:S01]  /*2510*/  MUFU.TANH R91, R26 ;  /* 0x0000001a005b7308 */ /* 0x0007e20000002400 */
[----:B------:R-:W-:Y:S01]  /*2520*/  IADD3 R20, R7, -UR15, R20 ;  /* 0x8000000f07147c10 */ /* 0x000fe2000fffe014 */
[C---:B------:R-:W-:Y:S01]  /*2530*/  IMAD.SHL.U32 R36, R21.reuse, 0x80, RZ ;  /* 0x0000008015247824 */ /* 0x040fe200078e00ff */
[----:B------:R-:W-:Y:S01]  /*2540*/  ISETP.GT.AND P0, PT, R21, R136, PT ;  /* 0x000000881500720c */ /* 0x000fe20003f04270 */
[----:B------:R-:W-:Y:S01]  /*2550*/  FMUL.FTZ R17, R17, UR4 ;  /* 0x0000000411117c20 */ /* 0x000fe20008410000 */
[----:B------:R-:W-:Y:S01]  /*2560*/  FMUL.FTZ R87, R18, UR4 ;  /* 0x0000000412577c20 */ /* 0x000fe20008410000 */
[----:B------:R-:W-:Y:S01]  /*2570*/  VIADD R72, R20, UR14 ;  /* 0x0000000e14487c36 */ /* 0x000fe20008000000 */
[----:B------:R-:W-:Y:S01]  /*2580*/  LOP3.LUT R39, R36, 0x6, R39, 0xf8, !PT ;  /* 0x0000000624277812 */ /* 0x000fe200078ef827 */
[----:B------:R-:W-:Y:S01]  /*2590*/  HMMA.16816.F32.BF16 R20, R8, R22, RZ ;  /* 0x000000160814723c */ /* 0x000fe200000418ff */
[----:B------:R-:W-:Y:S01]  /*25a0*/  MUFU.TANH R92, R16 ;  /* 0x00000010005c7308 */ /* 0x000fe20000002400 */
[----:B------:R-:W-:Y:S01]  /*25b0*/  FMUL.FTZ R85, R19, UR4 ;  /* 0x0000000413557c20 */ /* 0x000fe20008410000 */
[----:B------:R-:W-:-:S02]  /*25c0*/  LOP3.LUT R33, R39, 0x1, RZ, 0xfc, !PT ;  /* 0x0000000127217812 */ /* 0x000fc400078efcff */
[C---:B------:R-:W-:Y:S02]  /*25d0*/  VIMNMX R70, R72.reuse, R7, PT ;  /* 0x0000000748467248 */ /* 0x040fe40003fe0100 */
[----:B------:R-:W-:Y:S01]  /*25e0*/  VIADDMNMX R72, R72, 0x8, R7, PT ;  /* 0x0000000848487846 */ /* 0x000fe20003800107 */
[----:B---3--:R-:W3:Y:S01]  /*25f0*/  LDSM.16.M88.4 R24, [R6+0x2800] ;  /* 0x002800000618783b */ /* 0x008ee20000000200 */
[----:B------:R4:W-:Y:S01]  /*2600*/  MUFU.TANH R90, R17 ;  /* 0x00000011005a7308 */ /* 0x0009e20000002400 */
[----:B------:R-:W-:Y:S02]  /*2610*/  LOP3.LUT R37, R39, 0x8, RZ, 0xfc, !PT ;  /* 0x0000000827257812 */ /* 0x000fe400078efcff */
[----:B------:R-:W-:Y:S02]  /*2620*/  ISETP.GE.AND P5, PT, R33, R70, PT ;  /* 0x000000462100720c */ /* 0x000fe40003fa6270 */
[----:B------:R-:W-:Y:S01]  /*2630*/  FMUL.FTZ R28, R28, UR4 ;  /* 0x000000041c1c7c20 */ /* 0x000fe20008410000 */
[----:B------:R-:W-:Y:S01]  /*2640*/  LOP3.LUT R7, R39, 0x9, RZ, 0xfc, !PT ;  /* 0x0000000927077812 */ /* 0x000fe200078efcff */
[----:B------:R-:W-:Y:S01]  /*2650*/  FMUL.FTZ R29, R29, UR4 ;  /* 0x000000041d1d7c20 */ /* 0x000fe20008410000 */
[----:B------:R-:W-:Y:S01]  /*2660*/  ISETP.GE.AND P4, PT, R33, R72, PT ;  /* 0x000000482100720c */ /* 0x000fe20003f86270 */
[----:B------:R-:W-:Y:S01]  /*2670*/  FMUL.FTZ R30, R30, UR4 ;  /* 0x000000041e1e7c20 */ /* 0x000fe20008410000 */
[----:B------:R-:W-:Y:S01]  /*2680*/  ISETP.GE.AND P3, PT, R37, R70, PT ;  /* 0x000000462500720c */ /* 0x000fe20003f66270 */
[----:B------:R-:W1:Y:S01]  /*2690*/  MUFU.TANH R59, R59 ;  /* 0x0000003b003b7308 */ /* 0x000e620000002400 */
[----:B------:R-:W-:-:S02]  /*26a0*/  LOP3.LUT R33, R39, 0x10, RZ, 0xfc, !PT ;  /* 0x0000001027217812 */ /* 0x000fc400078efcff */
[----:B------:R-:W-:Y:S01]  /*26b0*/  FSEL R38, R49, -INF , !P5 ;  /* 0xff80000031267808 */ /* 0x000fe20006800000 */
[----:B------:R-:W-:Y:S01]  /*26c0*/  HMMA.16816.F32.BF16 R20, R12, R34, R20 ;  /* 0x000000220c14723c */ /* 0x000fe20000041814 */
[----:B------:R-:W-:Y:S01]  /*26d0*/  ISETP.GE.AND P2, PT, R7, R70, PT ;  /* 0x000000460700720c */ /* 0x000fe20003f46270 */
[----:B------:R-:W-:Y:S01]  /*26e0*/  FMUL.FTZ R49, R31, UR4 ;  /* 0x000000041f317c20 */ /* 0x000fe20008410000 */
[----:B----4-:R-:W4:Y:S01]  /*26f0*/  LDSM.16.M88.4 R16, [R132+0x1800] ;  /* 0x001800008410783b */ /* 0x010f220000000200 */
[-C--:B------:R-:W-:Y:S01]  /*2700*/  ISETP.GE.AND P5, PT, R7, R72.reuse, PT ;  /* 0x000000480700720c */ /* 0x080fe20003fa6270 */
[----:B------:R-:W-:Y:S01]  /*2710*/  MUFU.TANH R44, R28 ;  /* 0x0000001c002c7308 */ /* 0x000fe20000002400 */
[----:B------:R-:W-:Y:S02]  /*2720*/  FSEL R7, R52, -INF , !P4 ;  /* 0xff80000034077808 */ /* 0x000fe40006000000 */
[----:B-----5:R-:W-:Y:S02]  /*2730*/  FSEL R40, R53, -INF , !P3 ;  /* 0xff80000035287808 */ /* 0x020fe40005800000 */
[----:B------:R-:W-:-:S02]  /*2740*/  ISETP.GE.AND P1, PT, R37, R72, PT ;  /* 0x000000482500720c */ /* 0x000fc40003f26270 */
[C---:B------:R-:W-:Y:S01]  /*2750*/  ISETP.GE.AND P4, PT, R33.reuse, R70, PT ;  /* 0x000000462100720c */ /* 0x040fe20003f86270 */
[----:B------:R-:W-:Y:S01]  /*2760*/  MUFU.TANH R52, R29 ;  /* 0x0000001d00347308 */ /* 0x000fe20000002400 */
[----:B------:R-:W-:Y:S02]  /*2770*/  ISETP.GE.AND P3, PT, R33, R72, PT ;  /* 0x000000482100720c */ /* 0x000fe40003f66270 */
[----:B------:R-:W-:Y:S02]  /*2780*/  LOP3.LUT R33, R39, 0x11, RZ, 0xfc, !PT ;  /* 0x0000001127217812 */ /* 0x000fe400078efcff */
[----:B--2---:R-:W-:Y:S02]  /*2790*/  FSEL R47, R51, -INF , !P1 ;  /* 0xff800000332f7808 */ /* 0x004fe40004800000 */
[----:B------:R-:W-:Y:S01]  /*27a0*/  FSEL R68, R50, -INF , !P2 ;  /* 0xff80000032447808 */ /* 0x000fe20005000000 */
[----:B------:R2:W-:Y:S01]  /*27b0*/  MUFU.TANH R51, R30 ;  /* 0x0000001e00337308 */ /* 0x0005e20000002400 */
[----:B------:R-:W-:-:S02]  /*27c0*/  ISETP.GE.AND P1, PT, R33, R70, PT ;  /* 0x000000462100720c */ /* 0x000fc40003f26270 */
[----:B------:R-:W-:Y:S01]  /*27d0*/  ISETP.GE.AND P2, PT, R33, R72, PT ;  /* 0x000000482100720c */ /* 0x000fe20003f46270 */
[----:B------:R-:W-:Y:S01]  /*27e0*/  FMUL.FTZ R20, R20, UR4 ;  /* 0x0000000414147c20 */ /* 0x000fe20008410000 */
[----:B---3--:R-:W-:Y:S01]  /*27f0*/  HMMA.16816.F32.BF16 R32, R8, R24, RZ ;  /* 0x000000180820723c */ /* 0x008fe200000418ff */
[----:B------:R-:W-:Y:S01]  /*2800*/  LOP3.LUT R37, R39, 0x18, RZ, 0xfc, !PT ;  /* 0x0000001827257812 */ /* 0x000fe200078efcff */
[----:B------:R-:W-:Y:S01]  /*2810*/  FMUL.FTZ R21, R21, UR4 ;  /* 0x0000000415157c20 */ /* 0x000fe20008410000 */
[----:B------:R-:W-:Y:S01]  /*2820*/  LOP3.LUT R45, R39, 0x19, RZ, 0xfc, !PT ;  /* 0x00000019272d7812 */ /* 0x000fe200078efcff */
[----:B------:R-:W3:Y:S01]  /*2830*/  MUFU.TANH R57, R57 ;  /* 0x0000003900397308 */ /* 0x000ee20000002400 */
[----:B------:R-:W-:Y:S02]  /*2840*/  FSEL R71, R71, -INF , !P5 ;  /* 0xff80000047477808 */ /* 0x000fe40006800000 */
[----:B------:R-:W-:Y:S02]  /*2850*/  FSEL R74, R55, -INF , !P4 ;  /* 0xff800000374a7808 */ /* 0x000fe40006000000 */
[----:B------:R-:W-:-:S02]  /*2860*/  ISETP.GE.AND P5, PT, R37, R70, PT ;  /* 0x000000462500720c */ /* 0x000fc40003fa6270 */
[----:B------:R-:W-:Y:S01]  /*2870*/  ISETP.GE.AND P4, PT, R37, R72, PT ;  /* 0x000000482500720c */ /* 0x000fe20003f86270 */
[----:B--2---:R2:W5:Y:S01]  /*2880*/  LDSM.16.M88.4 R28, [R6+0x2c00] ;  /* 0x002c0000061c783b */ /* 0x0045620000000200 */
[----:B------:R-:W-:Y:S01]  /*2890*/  FSEL R37, R56, -INF , !P3 ;  /* 0xff80000038257808 */ /* 0x000fe20005800000 */
[----:B------:R-:W-:Y:S01]  /*28a0*/  MUFU.TANH R61, R61 ;  /* 0x0000003d003d7308 */ /* 0x000fe20000002400 */
[----:B------:R-:W-:Y:S02]  /*28b0*/  FSEL R80, R54, -INF , !P1 ;  /* 0xff80000036507808 */ /* 0x000fe40004800000 */
[C---:B------:R-:W-:Y:S02]  /*28c0*/  ISETP.GE.AND P3, PT, R45.reuse, R70, PT ;  /* 0x000000462d00720c */ /* 0x040fe40003f66270 */
[----:B------:R-:W-:Y:S02]  /*28d0*/  ISETP.GE.AND P1, PT, R45, R72, PT ;  /* 0x000000482d00720c */ /* 0x000fe40003f26270 */
[C---:B------:R-:W-:Y:S01]  /*28e0*/  LOP3.LUT R45, R39.reuse, 0x20, RZ, 0xfc, !PT ;  /* 0x00000020272d7812 */ /* 0x040fe200078efcff */
[----:B------:R-:W5:Y:S01]  /*28f0*/  MUFU.TANH R64, R64 ;  /* 0x0000004000407308 */ /* 0x000f620000002400 */
[----:B------:R-:W-:Y:S01]  /*2900*/  LOP3.LUT R25, R39, 0x21, RZ, 0xfc, !PT ;  /* 0x0000002127197812 */ /* 0x000fe200078efcff */
[----:B----4-:R-:W-:Y:S01]  /*2910*/  HMMA.16816.F32.BF16 R32, R12, R16, R32 ;  /* 0x000000100c20723c */ /* 0x010fe20000041820 */
[----:B------:R-:W-:-:S02]  /*2920*/  FSEL R69, R69, -INF , !P2 ;  /* 0xff80000045457808 */ /* 0x000fc40005000000 */
[----:B------:R-:W-:Y:S02]  /*2930*/  FSEL R78, R78, -INF , !P5 ;  /* 0xff8000004e4e7808 */ /* 0x000fe40006800000 */
[C---:B------:R-:W-:Y:S01]  /*2940*/  ISETP.GE.AND P2, PT, R45.reuse, R70, PT ;  /* 0x000000462d00720c */ /* 0x040fe20003f46270 */
[----:B------:R-:W4:Y:S01]  /*2950*/  MUFU.TANH R41, R41 ;  /* 0x0000002900297308 */ /* 0x000f220000002400 */
[----:B------:R-:W-:Y:S02]  /*2960*/  ISETP.GE.AND P5, PT, R45, R72, PT ;  /* 0x000000482d00720c */ /* 0x000fe40003fa6270 */
[----:B-1----:R-:W-:Y:S02]  /*2970*/  FSEL R55, R58, -INF , !P4 ;  /* 0xff8000003a377808 */ /* 0x002fe40006000000 */
[----:B------:R-:W-:Y:S01]  /*2980*/  FSEL R76, R76, -INF , !P3 ;  /* 0xff8000004c4c7808 */ /* 0x000fe20005800000 */
[----:B--2---:R-:W-:Y:S01]  /*2990*/  FMUL.FTZ R6, R22, UR4 ;  /* 0x0000000416067c20 */ /* 0x004fe20008410000 */
[----:B------:R-:W-:Y:S01]  /*29a0*/  LOP3.LUT R45, R39, 0x28, RZ, 0xfc, !PT ;  /* 0x00000028272d7812 */ /* 0x000fe200078efcff */
[----:B------:R-:W-:Y:S01]  /*29b0*/  MUFU.TANH R50, R20 ;  /* 0x0000001400327308 */ /* 0x000fe20000002400 */
[----:B------:R-:W-:-:S02]  /*29c0*/  ISETP.GE.AND P4, PT, R25, R70, PT ;  /* 0x000000461900720c */ /* 0x000fc40003f86270 */
[----:B------:R-:W-:Y:S02]  /*29d0*/  ISETP.GE.AND P3, PT, R25, R72, PT ;  /* 0x000000481900720c */ /* 0x000fe40003f66270 */
[----:B------:R-:W-:Y:S01]  /*29e0*/  HMMA.16816.F32.BF16 R24, R8, R26, RZ ;  /* 0x0000001a0818723c */ /* 0x000fe200000418ff */
[----:B------:R-:W-:Y:S02]  /*29f0*/  FSEL R59, R59, -INF , !P1 ;  /* 0xff8000003b3b7808 */ /* 0x000fe40004800000 */
[----:B------:R-:W-:Y:S01]  /*2a00*/  FSEL R62, R62, -INF , !P2 ;  /* 0xff8000003e3e7808 */ /* 0x000fe20005000000 */
[----:B------:R1:W-:Y:S01]  /*2a10*/  MUFU.TANH R48, R21 ;  /* 0x0000001500307308 */ /* 0x0003e20000002400 */
[C---:B------:R-:W-:Y:S01]  /*2a20*/  ISETP.GE.AND P1, PT, R45.reuse, R70, PT ;  /* 0x000000462d00720c */ /* 0x040fe20003f26270 */
[----:B------:R-:W-:Y:S01]  /*2a30*/  FMUL.FTZ R32, R32, UR4 ;  /* 0x0000000420207c20 */ /* 0x000fe20008410000 */
[----:B------:R-:W-:Y:S01]  /*2a40*/  ISETP.GE.AND P2, PT, R45, R72, PT ;  /* 0x000000482d00720c */ /* 0x000fe20003f46270 */
[----:B------:R-:W-:Y:S01]  /*2a50*/  FMUL.FTZ R33, R33, UR4 ;  /* 0x0000000421217c20 */ /* 0x000fe20008410000 */
[----:B------:R-:W-:-:S02]  /*2a60*/  LOP3.LUT R45, R39, 0x30, RZ, 0xfc, !PT ;  /* 0x00000030272d7812 */ /* 0x000fc400078efcff */
[----:B---3--:R-:W-:Y:S01]  /*2a70*/  FSEL R57, R57, -INF , !P3 ;  /* 0xff80000039397808 */ /* 0x008fe20005800000 */
[----:B------:R-:W-:Y:S01]  /*2a80*/  MUFU.TANH R84, R84 ;  /* 0x0000005400547308 */ /* 0x000fe20000002400 */
[----:B------:R-:W-:Y:S02]  /*2a90*/  FSEL R58, R63, -INF , !P1 ;  /* 0xff8000003f3a7808 */ /* 0x000fe40004800000 */
[C---:B------:R-:W-:Y:S02]  /*2aa0*/  ISETP.GE.AND P3, PT, R45.reuse, R70, PT ;  /* 0x000000462d00720c */ /* 0x040fe40003f66270 */
[----:B------:R-:W-:Y:S01]  /*2ab0*/  ISETP.GE.AND P1, PT, R45, R72, PT ;  /* 0x000000482d00720c */ /* 0x000fe20003f26270 */
[----:B------:R-:W-:Y:S01]  /*2ac0*/  FMUL.FTZ R45, R23, UR4 ;  /* 0x00000004172d7c20 */ /* 0x000fe20008410000 */
[----:B------:R-:W-:Y:S01]  /*2ad0*/  LOP3.LUT R17, R39, 0x29, RZ, 0xfc, !PT ;  /* 0x0000002927117812 */ /* 0x000fe200078efcff */
[----:B------:R-:W2:Y:S01]  /*2ae0*/  MUFU.TANH R95, R95 ;  /* 0x0000005f005f7308 */ /* 0x000ea20000002400 */
[----:B-1----:R-:W1:Y:S01]  /*2af0*/  LDSM.16.M88.4 R20, [R132+0x1c00] ;  /* 0x001c00008414783b */ /* 0x002e620000000200 */
[----:B------:R-:W-:Y:S01]  /*2b00*/  FSEL R67, R67, -INF , !P5 ;  /* 0xff80000043437808 */ /* 0x000fe20006800000 */
[----:B------:R-:W-:-:S04]  /*2b10*/  DEPBAR.LE SB0, 0x0 ;  /* 0x000080000000791a */ /* 0x000fc80000000000 */
[----:B------:R-:W-:Y:S01]  /*2b20*/  FSEL R60, R60, -INF , !P4 ;  /* 0xff8000003c3c7808 */ /* 0x000fe20006000000 */
[----:B------:R-:W-:Y:S01]  /*2b30*/  HMMA.16816.F32.BF16 R24, R12, R18, R24 ;  /* 0x000000120c18723c */ /* 0x000fe20000041818 */
[C---:B------:R-:W-:Y:S01]  /*2b40*/  ISETP.GE.AND P5, PT, R17.reuse, R70, PT ;  /* 0x000000461100720c */ /* 0x040fe20003fa6270 */
[----:B------:R-:W3:Y:S01]  /*2b50*/  MUFU.TANH R65, R65 ;  /* 0x0000004100417308 */ /* 0x000ee20000002400 */
[----:B------:R-:W-:Y:S02]  /*2b60*/  ISETP.GE.AND P4, PT, R17, R72, PT ;  /* 0x000000481100720c */ /* 0x000fe40003f86270 */
[----:B------:R-:W-:Y:S02]  /*2b70*/  LOP3.LUT R17, R39, 0x31, RZ, 0xfc, !PT ;  /* 0x0000003127117812 */ /* 0x000fe400078efcff */
[----:B-----5:R-:W-:Y:S02]  /*2b80*/  FSEL R63, R64, -INF , !P2 ;  /* 0xff800000403f7808 */ /* 0x020fe40005000000 */
[----:B------:R-:W-:Y:S01]  /*2b90*/  FSEL R56, R61, -INF , !P5 ;  /* 0xff8000003d387808 */ /* 0x000fe20006800000 */
[----:B------:R-:W5:Y:S01]  /*2ba0*/  MUFU.TANH R66, R66 ;  /* 0x0000004200427308 */ /* 0x000f620000002400 */
[----:B------:R-:W-:-:S02]  /*2bb0*/  ISETP.GE.AND P2, PT, R17, R70, PT ;  /* 0x000000461100720c */ /* 0x000fc40003f46270 */
[----:B------:R-:W-:Y:S02]  /*2bc0*/  ISETP.GE.AND P5, PT, R17, R72, PT ;  /* 0x000000481100720c */ /* 0x000fe40003fa6270 */
[----:B------:R-:W-:Y:S02]  /*2bd0*/  LOP3.LUT R17, R39, 0x38, RZ, 0xfc, !PT ;  /* 0x0000003827117812 */ /* 0x000fe400078efcff */
[----:B----4-:R-:W-:Y:S01]  /*2be0*/  FSEL R53, R41, -INF , !P4 ;  /* 0xff80000029357808 */ /* 0x010fe20006000000 */
[----:B------:R-:W4:Y:S01]  /*2bf0*/  MUFU.TANH R43, R43 ;  /* 0x0000002b002b7308 */ /* 0x000f220000002400 */
[----:B------:R-:W-:Y:S02]  /*2c00*/  FSEL R88, R88, -INF , !P3 ;  /* 0xff80000058587808 */ /* 0x000fe40005800000 */
[C---:B------:R-:W-:Y:S02]  /*2c10*/  ISETP.GE.AND P4, PT, R17.reuse, R70, PT ;  /* 0x000000461100720c */ /* 0x040fe40003f86270 */
[----:B------:R-:W-:Y:S01]  /*2c20*/  ISETP.GE.AND P3, PT, R17, R72, PT ;  /* 0x000000481100720c */ /* 0x000fe20003f66270 */
[----:B------:R-:W-:Y:S01]  /*2c30*/  FMUL.FTZ R24, R24, UR4 ;  /* 0x0000000418187c20 */ /* 0x000fe20008410000 */
[----:B------:R-:W-:Y:S01]  /*2c40*/  HMMA.16816.F32.BF16 R16, R8, R28, RZ ;  /* 0x0000001c0810723c */ /* 0x000fe200000418ff */
[----:B------:R-:W4:Y:S01]  /*2c50*/  MUFU.TANH R73, R73 ;  /* 0x0000004900497308 */ /* 0x000f220000002400 */
[----:B------:R-:W-:Y:S01]  /*2c60*/  LOP3.LUT R61, R39, 0x39, RZ, 0xfc, !PT ;  /* 0x00000039273d7812 */ /* 0x000fe200078efcff */
[----:B------:R-:W-:Y:S01]  /*2c70*/  FMUL.FTZ R25, R25, UR4 ;  /* 0x0000000419197c20 */ /* 0x000fe20008410000 */
[----:B------:R-:W-:-:S02]  /*2c80*/  LOP3.LUT R41, R39, 0x40, RZ, 0xfc, !PT ;  /* 0x0000004027297812 */ /* 0x000fc400078efcff */
[----:B------:R-:W-:Y:S01]  /*2c90*/  HMMA.16816.F32.BF16 R8, R8, R30, RZ ;  /* 0x0000001e0808723c */ /* 0x000fe200000418ff */
[----:B--2---:R-:W-:Y:S01]  /*2ca0*/  FSEL R95, R95, -INF , !P1 ;  /* 0xff8000005f5f7808 */ /* 0x004fe20004800000 */
[----:B------:R-:W-:Y:S01]  /*2cb0*/  FMUL.FTZ R29, R34, UR4 ;  /* 0x00000004221d7c20 */ /* 0x000fe20008410000 */
[----:B------:R-:W2:Y:S01]  /*2cc0*/  MUFU.TANH R93, R93 ;  /* 0x0000005d005d7308 */ /* 0x000ea20000002400 */
[----:B------:R-:W-:Y:S02]  /*2cd0*/  FSEL R84, R84, -INF , !P2 ;  /* 0xff80000054547808 */ /* 0x000fe40005000000 */
[----:B---3--:R-:W-:Y:S02]  /*2ce0*/  FSEL R65, R65, -INF , !P5 ;  /* 0xff80000041417808 */ /* 0x008fe40006800000 */
[----:B-----5:R-:W-:Y:S02]  /*2cf0*/  FSEL R66, R66, -INF , !P4 ;  /* 0xff80000042427808 */ /* 0x020fe40006000000 */
[C---:B------:R-:W-:Y:S01]  /*2d00*/  ISETP.GE.AND P1, PT, R61.reuse, R70, PT ;  /* 0x000000463d00720c */ /* 0x040fe20003f26270 */
[----:B------:R-:W3:Y:S01]  /*2d10*/  MUFU.TANH R89, R89 ;  /* 0x0000005900597308 */ /* 0x000ee20000002400 */
[----:B------:R-:W-:-:S02]  /*2d20*/  ISETP.GE.AND P2, PT, R61, R72, PT ;  /* 0x000000483d00720c */ /* 0x000fc40003f46270 */
[C---:B------:R-:W-:Y:S02]  /*2d30*/  ISETP.GE.AND P5, PT, R41.reuse, R70, PT ;  /* 0x000000462900720c */ /* 0x040fe40003fa6270 */
[----:B------:R-:W-:Y:S02]  /*2d40*/  ISETP.GE.AND P4, PT, R41, R72, PT ;  /* 0x000000482900720c */ /* 0x000fe40003f86270 */
[C---:B-1----:R-:W-:Y:S01]  /*2d50*/  HMMA.16816.F32.BF16 R16, R12.reuse, R20, R16 ;  /* 0x000000140c10723c */ /* 0x042fe20000041810 */
[----:B------:R-:W1:Y:S01]  /*2d60*/  MUFU.TANH R94, R94 ;  /* 0x0000005e005e7308 */ /* 0x000e620000002400 */
[----:B------:R-:W-:Y:S02]  /*2d70*/  LOP3.LUT R41, R39, 0x41, RZ, 0xfc, !PT ;  /* 0x0000004127297812 */ /* 0x000fe400078efcff */
[----:B----4-:R-:W-:Y:S02]  /*2d80*/  FSEL R64, R43, -INF , !P1 ;  /* 0xff8000002b407808 */ /* 0x010fe40004800000 */
[----:B------:R-:W-:Y:S01]  /*2d90*/  HMMA.16816.F32.BF16 R8, R12, R22, R8 ;  /* 0x000000160c08723c */ /* 0x000fe20000041808 */
[----:B------:R-:W-:Y:S01]  /*2da0*/  FSEL R61, R73, -INF , !P2 ;  /* 0xff800000493d7808 */ /* 0x000fe20005000000 */
[----:B------:R-:W-:Y:S01]  /*2db0*/  FMUL.FTZ R20, R26, UR4 ;  /* 0x000000041a147c20 */ /* 0x000fe20008410000 */
[----:B------:R-:W4:Y:S01]  /*2dc0*/  MUFU.TANH R87, R87 ;  /* 0x0000005700577308 */ /* 0x000f220000002400 */
[----:B--2---:R-:W-:-:S02]  /*2dd0*/  FSEL R93, R93, -INF , !P3 ;  /* 0xff8000005d5d7808 */ /* 0x004fc40005800000 */
[C---:B------:R-:W-:Y:S02]  /*2de0*/  ISETP.GE.AND P1, PT, R41.reuse, R72, PT ;  /* 0x000000482900720c */ /* 0x040fe40003f26270 */
[----:B------:R-:W-:Y:S02]  /*2df0*/  FSEL R96, R96, -INF , !P5 ;  /* 0xff80000060607808 */ /* 0x000fe40006800000 */
[----:B------:R-:W-:Y:S01]  /*2e00*/  ISETP.GE.AND P3, PT, R41, R70, PT ;  /* 0x000000462900720c */ /* 0x000fe20003f66270 */
[----:B------:R-:W2:Y:S01]  /*2e10*/  MUFU.TANH R85, R85 ;  /* 0x0000005500557308 */ /* 0x000ea20000002400 */
[----:B------:R-:W-:Y:S02]  /*2e20*/  LOP3.LUT R21, R39, 0x50, RZ, 0xfc, !PT ;  /* 0x0000005027157812 */ /* 0x000fe400078efcff */
[----:B---3--:R-:W-:Y:S02]  /*2e30*/  FSEL R89, R89, -INF , !P1 ;  /* 0xff80000059597808 */ /* 0x008fe40004800000 */
[----:B------:R-:W-:-:S02]  /*2e40*/  LOP3.LUT R31, R39, 0x51, RZ, 0xfc, !PT ;  /* 0x00000051271f7812 */ /* 0x000fc400078efcff */
[----:B-1----:R-:W-:Y:S01]  /*2e50*/  FSEL R94, R94, -INF , !P3 ;  /* 0xff8000005e5e7808 */ /* 0x002fe20005800000 */
[----:B------:R1:W-:Y:S01]  /*2e60*/  MUFU.TANH R46, R32 ;  /* 0x00000020002e7308 */ /* 0x0003e20000002400 */
[----:B------:R-:W-:Y:S01]  /*2e70*/  ISETP.GE.AND P1, PT, R21, R70, PT ;  /* 0x000000461500720c */ /* 0x000fe20003f26270 */
[----:B------:R-:W-:Y:S01]  /*2e80*/  FMUL.FTZ R17, R17, UR4 ;  /* 0x0000000411117c20 */ /* 0x000fe20008410000 */
[----:B------:R-:W-:Y:S01]  /*2e90*/  FSEL R91, R91, -INF , !P4 ;  /* 0xff8000005b5b7808 */ /* 0x000fe20006000000 */
[----:B------:R-:W-:Y:S01]  /*2ea0*/  FMUL.FTZ R16, R16, UR4 ;  /* 0x0000000410107c20 */ /* 0x000fe20008410000 */
[----:B------:R-:W-:Y:S01]  /*2eb0*/  FSEL R54, R44, -INF , !P1 ;  /* 0xff8000002c367808 */ /* 0x000fe20004800000 */
[----:B------:R-:W-:Y:S01]  /*2ec0*/  FMUL.FTZ R18, R18, UR4 ;  /* 0x0000000412127c20 */ /* 0x000fe20008410000 */
[C---:B------:R-:W-:Y:S01]  /*2ed0*/  LOP3.LUT R13, R39.reuse, 0x61, RZ, 0xfc, !PT ;  /* 0x00000061270d7812 */ /* 0x040fe200078efcff */
[----:B------:R-:W3:Y:S01]  /*2ee0*/  MUFU.TANH R6, R6 ;  /* 0x0000000600067308 */ /* 0x000ee20000002400 */
[----:B------:R-:W-:Y:S01]  /*2ef0*/  LOP3.LUT R23, R39, 0x68, RZ, 0xfc, !PT ;  /* 0x0000006827177812 */ /* 0x000fe200078efcff */
[----:B------:R-:W-:Y:S01]  /*2f00*/  FMUL.FTZ R19, R19, UR4 ;  /* 0x0000000413137c20 */ /* 0x000fe20008410000 */
[----:B------:R-:W-:Y:S01]  /*2f10*/  FMUL.FTZ R8, R8, UR4 ;  /* 0x0000000408087c20 */ /* 0x000fe20008410000 */
[----:B------:R-:W-:Y:S01]  /*2f20*/  FMUL.FTZ R10, R10, UR4 ;  /* 0x000000040a0a7c20 */ /* 0x000fe20008410000 */
[----:B------:R-:W-:-:S03]  /*2f30*/  FMUL.FTZ R11, R11, UR4 ;  /* 0x000000040b0b7c20 */ /* 0x000fc60008410000 */
[----:B------:R-:W5:Y:S01]  /*2f40*/  MUFU.TANH R49, R49 ;  /* 0x0000003100317308 */ /* 0x000f620000002400 */
[----:B-1----:R-:W-:Y:S01]  /*2f50*/  FMUL.FTZ R32, R35, UR4 ;  /* 0x0000000423207c20 */ /* 0x002fe20008410000 */
[----:B------:R-:W-:-:S04]  /*2f60*/  LOP3.LUT R35, R39, 0x48, RZ, 0xfc, !PT ;  /* 0x0000004827237812 */ /* 0x000fc800078efcff */
[C---:B------:R-:W-:Y:S02]  /*2f70*/  ISETP.GE.AND P2, PT, R35.reuse, R70, PT ;  /* 0x000000462300720c */ /* 0x040fe40003f46270 */
[----:B------:R-:W-:Y:S01]  /*2f80*/  MUFU.TANH R45, R45 ;  /* 0x0000002d002d7308 */ /* 0x000fe20000002400 */
[-C--:B------:R-:W-:Y:S02]  /*2f90*/  ISETP.GE.AND P5, PT, R35, R72.reuse, PT ;  /* 0x000000482300720c */ /* 0x080fe40003fa6270 */
[----:B------:R-:W-:Y:S02]  /*2fa0*/  LOP3.LUT R35, R39, 0x49, RZ, 0xfc, !PT ;  /* 0x0000004927237812 */ /* 0x000fe400078efcff */
[----:B------:R-:W-:Y:S02]  /*2fb0*/  FSEL R92, R92, -INF , !P2 ;  /* 0xff8000005c5c7808 */ /* 0x000fe40005000000 */
[-C--:B------:R-:W-:Y:S01]  /*2fc0*/  ISETP.GE.AND P2, PT, R21, R72.reuse, PT ;  /* 0x000000481500720c */ /* 0x080fe20003f46270 */
[----:B------:R-:W1:Y:S01]  /*2fd0*/  MUFU.TANH R28, R33 ;  /* 0x00000021001c7308 */ /* 0x000e620000002400 */
[----:B------:R-:W-:-:S02]  /*2fe0*/  ISETP.GE.AND P3, PT, R35, R72, PT ;  /* 0x000000482300720c */ /* 0x000fc40003f66270 */
[----:B------:R-:W-:Y:S02]  /*2ff0*/  LOP3.LUT R21, R39, 0x58, RZ, 0xfc, !PT ;  /* 0x0000005827157812 */ /* 0x000fe400078efcff */
[----:B----4-:R-:W-:Y:S02]  /*3000*/  FSEL R87, R87, -INF , !P5 ;  /* 0xff80000057577808 */ /* 0x010fe40006800000 */
[-C--:B------:R-:W-:Y:S01]  /*3010*/  ISETP.GE.AND P4, PT, R35, R70.reuse, PT ;  /* 0x000000462300720c */ /* 0x080fe20003f86270 */
[----:B------:R-:W4:Y:S01]  /*3020*/  MUFU.TANH R29, R29 ;  /* 0x0000001d001d7308 */ /* 0x000f220000002400 */
[----:B------:R-:W-:Y:S02]  /*3030*/  ISETP.GE.AND P5, PT, R31, R70, PT ;  /* 0x000000461f00720c */ /* 0x000fe40003fa6270 */
[----:B--2---:R-:W-:Y:S02]  /*3040*/  FSEL R85, R85, -INF , !P3 ;  /* 0xff80000055557808 */ /* 0x004fe40005800000 */
[----:B------:R-:W-:-:S02]  /*3050*/  FSEL R51, R51, -INF , !P2 ;  /* 0xff80000033337808 */ /* 0x000fc40005000000 */
[C---:B------:R-:W-:Y:S01]  /*3060*/  ISETP.GE.AND P3, PT, R21.reuse, R70, PT ;  /* 0x000000461500720c */ /* 0x040fe20003f66270 */
[----:B------:R-:W2:Y:S01]  /*3070*/  MUFU.TANH R33, R32 ;  /* 0x0000002000217308 */ /* 0x000ea20000002400 */
[-C--:B------:R-:W-:Y:S02]  /*3080*/  ISETP.GE.AND P1, PT, R21, R72.reuse, PT ;  /* 0x000000481500720c */ /* 0x080fe40003f26270 */
[----:B------:R-:W-:Y:S02]  /*3090*/  FSEL R90, R90, -INF , !P4 ;  /* 0xff8000005a5a7808 */ /* 0x000fe40006000000 */
[----:B------:R-:W-:Y:S02]  /*30a0*/  FSEL R52, R52, -INF , !P5 ;  /* 0xff80000034347808 */ /* 0x000fe40006800000 */
[----:B------:R-:W-:Y:S01]  /*30b0*/  ISETP.GE.AND P4, PT, R31, R72, PT ;  /* 0x000000481f00720c */ /* 0x000fe20003f86270 */
[----:B------:R4:W2:Y:S01]  /*30c0*/  MUFU.TANH R34, R24 ;  /* 0x0000001800227308 */ /* 0x0008a20000002400 */
[----:B---3--:R-:W-:Y:S01]  /*30d0*/  FSEL R15, R6, -INF , !P1 ;  /* 0xff800000060f7808 */ /* 0x008fe20004800000 */
[----:B------:R-:W-:Y:S01]  /*30e0*/  FMUL.FTZ R6, R9, UR4 ;  /* 0x0000000409067c20 */ /* 0x000fe20008410000 */
[----:B------:R-:W-:-:S02]  /*30f0*/  ISETP.GE.AND P1, PT, R13, R70, PT ;  /* 0x000000460d00720c */ /* 0x000fc40003f26270 */
[----:B-----5:R-:W-:Y:S02]  /*3100*/  FSEL R49, R49, -INF , !P4 ;  /* 0xff80000031317808 */ /* 0x020fe40006000000 */
[----:B------:R-:W-:Y:S01]  /*3110*/  FSEL R50, R50, -INF , !P3 ;  /* 0xff80000032327808 */ /* 0x000fe20005800000 */
[----:B------:R3:W5:Y:S01]  /*3120*/  MUFU.TANH R32, R25 ;  /* 0x0000001900207308 */ /* 0x0007620000002400 */
[----:B-1----:R-:W-:Y:S02]  /*3130*/  FSEL R44, R28, -INF , !P1 ;  /* 0xff8000001c2c7808 */ /* 0x002fe40004800000 */
[----:B------:R-:W-:-:S05]  /*3140*/  LOP3.LUT R9, R39, 0x79, RZ, 0xfc, !PT ;  /* 0x0000007927097812 */ /* 0x000fca00078efcff */
[----:B------:R-:W-:Y:S01]  /*3150*/  MUFU.TANH R20, R20 ;  /* 0x0000001400147308 */ /* 0x000fe20000002400 */
[----:B----4-:R-:W-:Y:S01]  /*3160*/  FMUL.FTZ R24, R27, UR4 ;  /* 0x000000041b187c20 */ /* 0x010fe20008410000 */
[----:B------:R-:W-:-:S04]  /*3170*/  LOP3.LUT R27, R39, 0x59, RZ, 0xfc, !PT ;  /* 0x00000059271b7812 */ /* 0x000fc800078efcff */
[C---:B------:R-:W-:Y:S02]  /*3180*/  ISETP.GE.AND P2, PT, R27.reuse, R70, PT ;  /* 0x000000461b00720c */ /* 0x040fe40003f46270 */
[----:B------:R-:W-:Y:S01]  /*3190*/  MUFU.TANH R21, R24 ;  /* 0x0000001800157308 */ /* 0x000fe20000002400 */
[-C--:B------:R-:W-:Y:S02]  /*31a0*/  ISETP.GE.AND P5, PT, R27, R72.reuse, PT ;  /* 0x000000481b00720c */ /* 0x080fe40003fa6270 */
[----:B---3--:R-:W-:Y:S02]  /*31b0*/  LOP3.LUT R25, R39, 0x60, RZ, 0xfc, !PT ;  /* 0x0000006027197812 */ /* 0x008fe400078efcff */
[----:B------:R-:W-:Y:S02]  /*31c0*/  FSEL R48, R48, -INF , !P2 ;  /* 0xff80000030307808 */ /* 0x000fe40005000000 */
[----:B------:R-:W-:Y:S01]  /*31d0*/  ISETP.GE.AND P2, PT, R13, R72, PT ;  /* 0x000000480d00720c */ /* 0x000fe20003f46270 */
[----:B------:R1:W-:Y:S01]  /*31e0*/  MUFU.TANH R12, R17 ;  /* 0x00000011000c7308 */ /* 0x0003e20000002400 */
[----:B------:R-:W-:-:S02]  /*31f0*/  FSEL R13, R45, -INF , !P5 ;  /* 0xff8000002d0d7808 */ /* 0x000fc40006800000 */
[C---:B------:R-:W-:Y:S02]  /*3200*/  ISETP.GE.AND P4, PT, R25.reuse, R70, PT ;  /* 0x000000461900720c */ /* 0x040fe40003f86270 */
[----:B------:R-:W-:Y:S02]  /*3210*/  ISETP.GE.AND P3, PT, R25, R72, PT ;  /* 0x000000481900720c */ /* 0x000fe40003f66270 */
[----:B------:R-:W-:Y:S01]  /*3220*/  ISETP.GE.AND P5, PT, R23, R70, PT ;  /* 0x000000461700720c */ /* 0x000fe20003fa6270 */
[----:B------:R-:W3:Y:S01]  /*3230*/  MUFU.TANH R16, R16 ;  /* 0x0000001000107308 */ /* 0x000ee20000002400 */
[----:B------:R-:W-:Y:S02]  /*3240*/  LOP3.LUT R27, R39, 0x69, RZ, 0xfc, !PT ;  /* 0x00000069271b7812 */ /* 0x000fe400078efcff */
[----:B------:R-:W-:Y:S02]  /*3250*/  FSEL R46, R46, -INF , !P4 ;  /* 0xff8000002e2e7808 */ /* 0x000fe40006000000 */
[----:B------:R-:W-:-:S02]  /*3260*/  FSEL R35, R29, -INF , !P3 ;  /* 0xff8000001d237808 */ /* 0x000fc40005800000 */
[----:B--2---:R-:W-:Y:S01]  /*3270*/  FSEL R33, R33, -INF , !P2 ;  /* 0xff80000021217808 */ /* 0x004fe20005000000 */
[----:B------:R-:W2:Y:S01]  /*3280*/  MUFU.TANH R25, R18 ;  /* 0x0000001200197308 */ /* 0x000ea20000002400 */
[----:B-1----:R-:W-:Y:S02]  /*3290*/  LOP3.LUT R17, R39, 0x70, RZ, 0xfc, !PT ;  /* 0x0000007027117812 */ /* 0x002fe400078efcff */
[----:B------:R-:W-:Y:S02]  /*32a0*/  FSEL R34, R34, -INF , !P5 ;  /* 0xff80000022227808 */ /* 0x000fe40006800000 */
[----:B------:R-:W-:Y:S02]  /*32b0*/  ISETP.GE.AND P4, PT, R23, R72, PT ;  /* 0x000000481700720c */ /* 0x000fe40003f86270 */
[-C--:B------:R-:W-:Y:S01]  /*32c0*/  ISETP.GE.AND P3, PT, R27, R70.reuse, PT ;  /* 0x000000461b00720c */ /* 0x080fe20003f66270 */
[----:B------:R1:W4:Y:S01]  /*32d0*/  MUFU.TANH R23, R19 ;  /* 0x0000001300177308 */ /* 0x0003220000002400 */
[----:B------:R-:W-:-:S02]  /*32e0*/  ISETP.GE.AND P2, PT, R17, R70, PT ;  /* 0x000000461100720c */ /* 0x000fc40003f46270 */
[-C--:B------:R-:W-:Y:S02]  /*32f0*/  ISETP.GE.AND P5, PT, R17, R72.reuse, PT ;  /* 0x000000481100720c */ /* 0x080fe40003fa6270 */
[----:B------:R-:W-:Y:S02]  /*3300*/  LOP3.LUT R17, R39, 0x71, RZ, 0xfc, !PT ;  /* 0x0000007127117812 */ /* 0x000fe400078efcff */
[-C--:B------:R-:W-:Y:S01]  /*3310*/  ISETP.GE.AND P1, PT, R27, R72.reuse, PT ;  /* 0x000000481b00720c */ /* 0x080fe20003f26270 */
[----:B------:R-:W4:Y:S01]  /*3320*/  MUFU.TANH R28, R8 ;  /* 0x00000008001c7308 */ /* 0x000f220000002400 */
[----:B-----5:R-:W-:Y:S02]  /*3330*/  FSEL R32, R32, -INF , !P3 ;  /* 0xff80000020207808 */ /* 0x020fe40005800000 */
[----:B------:R-:W-:Y:S02]  /*3340*/  ISETP.GE.AND P3, PT, R17, R72, PT ;  /* 0x000000481100720c */ /* 0x000fe40003f66270 */
[----:B------:R-:W-:-:S02]  /*3350*/  LOP3.LUT R27, R39, 0x78, RZ, 0xfc, !PT ;  /* 0x00000078271b7812 */ /* 0x000fc400078efcff */
[----:B---3--:R-:W-:Y:S01]  /*3360*/  FSEL R14, R16, -INF , !P2 ;  /* 0xff800000100e7808 */ /* 0x008fe20005000000 */
[----:B------:R-:W3:Y:S01]  /*3370*/  MUFU.TANH R2, R2 ;  /* 0x0000000200027308 */ /* 0x000ee20000002400 */
[----:B-1----:R-:W-:Y:S01]  /*3380*/  FSEL R19, R20, -INF , !P4 ;  /* 0xff80000014137808 */ /* 0x002fe20006000000 */
[----:B------:R-:W-:Y:S01]  /*3390*/  BAR.SYNC.DEFER_BLOCKING 0x0 ;  /* 0x0000000000007b1d */ /* 0x000fe20000010000 */
[-C--:B------:R-:W-:Y:S02]  /*33a0*/  ISETP.GE.AND P4, PT, R17, R70.reuse, PT ;  /* 0x000000461100720c */ /* 0x080fe40003f86270 */
[----:B------:R-:W-:Y:S02]  /*33b0*/  FSEL R17, R21, -INF , !P1 ;  /* 0xff80000015117808 */ /* 0x000fe40004800000 */
[----:B------:R-:W-:Y:S01]  /*33c0*/  ISETP.GE.AND P1, PT, R27, R70, PT ;  /* 0x000000461b00720c */ /* 0x000fe20003f26270 */
[----:B------:R-:W1:Y:S01]  /*33d0*/  MUFU.TANH R0, R0 ;  /* 0x0000000000007308 */ /* 0x000e620000002400 */
[----:B--2---:R-:W-:-:S02]  /*33e0*/  FSEL R25, R25, -INF , !P5 ;  /* 0xff80000019197808 */ /* 0x004fc40006800000 */
[----:B------:R-:W-:Y:S02]  /*33f0*/  FSEL R12, R12, -INF , !P4 ;  /* 0xff8000000c0c7808 */ /* 0x000fe40006000000 */
[----:B----4-:R-:W-:Y:S02]  /*3400*/  FSEL R23, R23, -INF , !P3 ;  /* 0xff80000017177808 */ /* 0x010fe40005800000 */
[----:B------:R-:W-:Y:S01]  /*3410*/  FSEL R28, R28, -INF , !P1 ;  /* 0xff8000001c1c7808 */ /* 0x000fe20004800000 */
[----:B------:R-:W2:Y:S01]  /*3420*/  MUFU.TANH R6, R6 ;  /* 0x0000000600067308 */ /* 0x000ea20000002400 */
[----:B------:R-:W-:Y:S02]  /*3430*/  ISETP.GE.AND P2, PT, R27, R72, PT ;  /* 0x000000481b00720c */ /* 0x000fe40003f46270 */
[-C--:B------:R-:W-:Y:S02]  /*3440*/  ISETP.GE.AND P5, PT, R39, R70.reuse, PT ;  /* 0x000000462700720c */ /* 0x080fe40003fa6270 */
[----:B------:R-:W-:-:S02]  /*3450*/  ISETP.GE.AND P4, PT, R9, R70, PT ;  /* 0x000000460900720c */ /* 0x000fc40003f86270 */
[-C--:B------:R-:W-:Y:S01]  /*3460*/  ISETP.GE.AND P3, PT, R39, R72.reuse, PT ;  /* 0x000000482700720c */ /* 0x080fe20003f66270 */
[----:B------:R-:W4:Y:S01]  /*3470*/  MUFU.TANH R21, R10 ;  /* 0x0000000a00157308 */ /* 0x000f220000002400 */
[----:B------:R-:W-:Y:S02]  /*3480*/  ISETP.GE.AND P1, PT, R9, R72, PT ;  /* 0x000000480900720c */ /* 0x000fe40003f26270 */
[----:B---3--:R-:W-:Y:S02]  /*3490*/  FSEL R8, R2, -INF , !P5 ;  /* 0xff80000002087808 */ /* 0x008fe40006800000 */
[----:B-1----:R-:W-:-:S03]  /*34a0*/  FSEL R5, R0, -INF , !P3 ;  /* 0xff80000000057808 */ /* 0x002fc60005800000 */
[----:B------:R-:W1:Y:S01]  /*34b0*/  MUFU.TANH R20, R11 ;  /* 0x0000000b00147308 */ /* 0x000e620000002400 */
[----:B--2---:R-:W-:Y:S02]  /*34c0*/  FSEL R16, R6, -INF , !P4 ;  /* 0xff80000006107808 */ /* 0x004fe40006000000 */
[----:B----4-:R-:W-:Y:S02]  /*34d0*/  FSEL R21, R21, -INF , !P2 ;  /* 0xff80000015157808 */ /* 0x010fe40005000000 */
[----:B-1----:R-:W-:Y:S01]  /*34e0*/  FSEL R20, R20, -INF , !P1 ;  /* 0xff80000014147808 */ /* 0x002fe20004800000 */
        /* <DEDUP_REMOVED lines=59> */
.L_x_4256:
[----:B------:R-:W-:-:S04]  /*38a0*/  ULEA UR6, -UR6, URZ, 0x7 ;  /* 0x0000003f06067291 */ /* 0x000fc8000f8e393f */
[----:B------:R-:W-:Y:S02]  /*38b0*/  USHF.R.S32.HI UR4, URZ, 0x1f, UR6 ;  /* 0x0000001f3f047899 */ /* 0x000fe40008011406 */
[----:B------:R-:W-:-:S04]  /*38c0*/  MOV R10, UR6 ;  /* 0x00000006000a7c02 */ /* 0x000fc80008000f00 */
[----:B------:R-:W-:-:S07]  /*38d0*/  MOV R0, UR4 ;  /* 0x0000000400007c02 */ /* 0x000fce0008000f00 */
.L_x_4257:
        /* <DEDUP_REMOVED lines=16> */
.L_x_4255:
        /* <DEDUP_REMOVED lines=60> */
[----:B-1----:R-:W-:-:S02]  /*3da0*/  FMNMX.FTZ R11, R21, R0, !PT ;  /* 0x00000000150b7209 */ /* 0x002fc40007810000 */
[----:B------:R-:W-:Y:S02]  /*3db0*/  FMNMX.FTZ R6, R16, R9, !PT ;  /* 0x0000000910067209 */ /* 0x000fe40007810000 */
[----:B------:R-:W-:Y:S02]  /*3dc0*/  FMNMX.FTZ R11, R20, R11, !PT ;  /* 0x0000000b140b7209 */ /* 0x000fe40007810000 */
[----:B------:R-:W-:Y:S01]  /*3dd0*/  LEA R131, R131, UR5, 0x1 ;  /* 0x0000000583837c11 */ /* 0x000fe2000f8e08ff */
[----:B------:R-:W1:Y:S03]  /*3de0*/  SHFL.BFLY PT, R9, R6, 0x2, 0x1f ;  /* 0x0c401f0006097f89 */ /* 0x000e6600000e0000 */
[----:B------:R-:W-:Y:S02]  /*3df0*/  IADD3 R130, R4, R131, RZ ;  /* 0x0000008304827210 */ /* 0x000fe40007ffe0ff */
[----:B-1----:R-:W-:-:S02]  /*3e00*/  FMNMX.FTZ R9, R6, R9, !PT ;  /* 0x0000000906097209 */ /* 0x002fc40007810000 */
[----:B------:R-:W1:Y:S04]  /*3e10*/  SHFL.BFLY PT, R6, R11, 0x2, 0x1f ;  /* 0x0c401f000b067f89 */ /* 0x000e6800000e0000 */
[----:B------:R-:W2:Y:S01]  /*3e20*/  SHFL.BFLY PT, R2, R9, 0x1, 0x1f ;  /* 0x0c201f0009027f89 */ /* 0x000ea200000e0000 */
[----:B-1----:R-:W-:Y:S02]  /*3e30*/  FMNMX.FTZ R6, R11, R6, !PT ;  /* 0x000000060b067209 */ /* 0x002fe40007810000 */
[----:B--2---:R-:W-:-:S03]  /*3e40*/  FMNMX.FTZ R2, R9, R2, !PT ;  /* 0x0000000209027209 */ /* 0x004fc60007810000 */
[----:B------:R-:W1:Y:S01]  /*3e50*/  SHFL.BFLY PT, R9, R6, 0x1, 0x1f ;  /* 0x0c201f0006097f89 */ /* 0x000e6200000e0000 */
[C---:B------:R-:W-:Y:S01]  /*3e60*/  FSETP.NEU.FTZ.AND P1, PT, R2.reuse, -INF , PT ;  /* 0xff8000000200780b */ /* 0x040fe20003f3d000 */
[----:B------:R-:W-:-:S05]  /*3e70*/  FMUL.FTZ R29, R2, UR4 ;  /* 0x00000004021d7c20 */ /* 0x000fca0008410000 */
        /* <DEDUP_REMOVED lines=12> */
[----:B-1----:R-:W-:Y:S01]  /*3f40*/  FMNMX.FTZ R0, R6, R9, !PT ;  /* 0x0000000906007209 */ /* 0x002fe20007810000 */
[--C-:B------:R-:W-:Y:S01]  /*3f50*/  FFMA.FTZ R58, R58, UR4, -R29.reuse ;  /* 0x000000043a3a7c23 */ /* 0x100fe2000801081d */
[----:B------:R-:W-:Y:S01]  /*3f60*/  LDSM.16.MT88.4 R8, [R131+0x3400] ;  /* 0x003400008308783b */ /* 0x000fe20000004200 */
        /* <DEDUP_REMOVED lines=16> */
[----:B------:R-:W3:Y:S01]  /*4070*/  LDSM.16.MT88.4 R4, [R130+0x3000] ;  /* 0x003000008204783b */ /* 0x000ee20000004200 */
        /* <DEDUP_REMOVED lines=35> */
[----:B-1----:R-:W-:Y:S01]  /*42b0*/  F2FP.BF16.F32.PACK_AB R77, R42, R45 ;  /* 0x0000002d2a4d723e */ /* 0x002fe200000010ff */
[----:B------:R-:W-:Y:S01]  /*42c0*/  FADD.FTZ R45, R45, R42 ;  /* 0x0000002a2d2d7221 */ /* 0x000fe20000010000 */
[--C-:B------:R-:W-:Y:S01]  /*42d0*/  FFMA.FTZ R42, R32, UR4, -R29.reuse ;  /* 0x00000004202a7c23 */ /* 0x100fe2000801081d */
[--C-:B------:R-:W-:Y:S01]  /*42e0*/  FFMA.FTZ R32, R14, UR4, -R29.reuse ;  /* 0x000000040e207c23 */ /* 0x100fe2000801081d */
[--C-:B------:R-:W-:Y:S01]  /*42f0*/  FFMA.FTZ R44, R44, UR4, -R29.reuse ;  /* 0x000000042c2c7c23 */ /* 0x100fe2000801081d */
[--C-:B------:R-:W-:Y:S01]  /*4300*/  FFMA.FTZ R34, R34, UR4, -R29.reuse ;  /* 0x0000000422227c23 */ /* 0x100fe2000801081d */
[--C-:B------:R-:W-:Y:S01]  /*4310*/  FFMA.FTZ R28, R28, UR4, -R29.reuse ;  /* 0x000000041c1c7c23 */ /* 0x100fe2000801081d */
[----:B------:R-:W-:Y:S01]  /*4320*/  MUFU.EX2 R39, R39 ;  /* 0x0000002700277308 */ /* 0x000fe20000000800 */
[----:B------:R-:W-:Y:S01]  /*4330*/  FFMA.FTZ R157, R16, UR4, -R29 ;  /* 0x00000004109d7c23 */ /* 0x000fe2000801081d */
[--C-:B------:R-:W-:Y:S01]  /*4340*/  FFMA.FTZ R35, R35, UR4, -R22.reuse ;  /* 0x0000000423237c23 */ /* 0x100fe20008010816 */
[--C-:B------:R-:W-:Y:S01]  /*4350*/  FFMA.FTZ R33, R33, UR4, -R22.reuse ;  /* 0x0000000421217c23 */ /* 0x100fe20008010816 */
[--C-:B------:R-:W-:Y:S01]  /*4360*/  FFMA.FTZ R25, R25, UR4, -R22.reuse ;  /* 0x0000000419197c23 */ /* 0x100fe20008010816 */
[--C-:B------:R-:W-:Y:S01]  /*4370*/  FFMA.FTZ R21, R21, UR4, -R22.reuse ;  /* 0x0000000415157c23 */ /* 0x100fe20008010816 */
[----:B------:R-:W-:-:S02]  /*4380*/  FFMA.FTZ R20, R20, UR4, -R22 ;  /* 0x0000000414147c23 */ /* 0x000fc40008010816 */
[----:B------:R-:W1:Y:S01]  /*4390*/  MUFU.EX2 R30, R30 ;  /* 0x0000001e001e7308 */ /* 0x000e620000000800 */
[----:B----4-:R-:W-:Y:S01]  /*43a0*/  F2FP.BF16.F32.PACK_AB R79, R47, R40 ;  /* 0x000000282f4f723e */ /* 0x010fe200000010ff */
[----:B------:R-:W-:-:S06]  /*43b0*/  FADD.FTZ R40, R40, R45 ;  /* 0x0000002d28287221 */ /* 0x000fcc0000010000 */
[C---:B--2---:R-:W-:Y:S01]  /*43c0*/  HMMA.16816.F32.BF16 R72, R76.reuse, R80, RZ ;  /* 0x000000504c48723c */ /* 0x044fe200000418ff */
[----:B------:R-:W-:Y:S05]  /*43d0*/  MUFU.EX2 R27, R27 ;  /* 0x0000001b001b7308 */ /* 0x000fea0000000800 */
[C---:B------:R-:W-:Y:S03]  /*43e0*/  HMMA.16816.F32.BF16 R80, R76.reuse, R82, RZ ;  /* 0x000000524c50723c */ /* 0x040fe600000418ff */
[----:B------:R-:W2:Y:S03]  /*43f0*/  MUFU.EX2 R18, R18 ;  /* 0x0000001200127308 */ /* 0x000ea60000000800 */
[C---:B---3--:R-:W-:Y:S05]  /*4400*/  HMMA.16816.F32.BF16 R68, R76.reuse, R4, RZ ;  /* 0x000000044c44723c */ /* 0x048fea00000418ff */
[----:B------:R-:W-:Y:S01]  /*4410*/  MUFU.EX2 R37, R37 ;  /* 0x0000002500257308 */ /* 0x000fe20000000800 */
[----:B------:R-:W-:Y:S01]  /*4420*/  HMMA.16816.F32.BF16 R76, R76, R6, RZ ;  /* 0x000000064c4c723c */ /* 0x000fe200000418ff */
[----:B-1----:R-:W-:-:S06]  /*4430*/  F2FP.BF16.F32.PACK_AB R4, R30, R39 ;  /* 0x000000271e04723e */ /* 0x002fcc00000010ff */
[----:B------:R-:W1:Y:S01]  /*4440*/  MUFU.EX2 R26, R26 ;  /* 0x0000001a001a7308 */ /* 0x000e620000000800 */
[----:B--2---:R-:W-:-:S07]  /*4450*/  F2FP.BF16.F32.PACK_AB R6, R18, R27 ;  /* 0x0000001b1206723e */ /* 0x004fce00000010ff */
        /* <DEDUP_REMOVED lines=20> */
[----:B-1----:R-:W-:-:S02]  /*45a0*/  F2FP.BF16.F32.PACK_AB R4, R59, R62 ;  /* 0x0000003e3b04723e */ /* 0x002fc400000010ff */
[----:B---3--:R-:W-:Y:S02]  /*45b0*/  F2FP.BF16.F32.PACK_AB R5, R57, R60 ;  /* 0x0000003c3905723e */ /* 0x008fe400000010ff */
[----:B------:R-:W-:-:S03]  /*45c0*/  F2FP.BF16.F32.PACK_AB R6, R55, R58 ;  /* 0x0000003a3706723e */ /* 0x000fc600000010ff */
[----:B------:R-:W-:Y:S01]  /*45d0*/  MUFU.EX2 R66, R66 ;  /* 0x0000004200427308 */ /* 0x000fe20000000800 */
[----:B----4-:R-:W-:-:S07]  /*45e0*/  F2FP.BF16.F32.PACK_AB R7, R53, R56 ;  /* 0x000000383507723e */ /* 0x010fce00000010ff */
[----:B------:R-:W-:Y:S08]  /*45f0*/  MUFU.EX2 R63, R63 ;  /* 0x0000003f003f7308 */ /* 0x000ff00000000800 */
        /* <DEDUP_REMOVED lines=16> */
[----:B-----5:R-:W-:-:S02]  /*4700*/  F2FP.BF16.F32.PACK_AB R4, R67, R88 ;  /* 0x000000584304723e */ /* 0x020fc400000010ff */
[----:B-1----:R-:W-:Y:S02]  /*4710*/  F2FP.BF16.F32.PACK_AB R5, R65, R84 ;  /* 0x000000544105723e */ /* 0x002fe400000010ff */
[----:B------:R-:W-:Y:S02]  /*4720*/  F2FP.BF16.F32.PACK_AB R6, R63, R66 ;  /* 0x000000423f06723e */ /* 0x000fe400000010ff */
[----:B---3--:R-:W-:Y:S01]  /*4730*/  F2FP.BF16.F32.PACK_AB R7, R61, R64 ;  /* 0x000000403d07723e */ /* 0x008fe200000010ff */
        /* <DEDUP_REMOVED lines=10> */
[----:B------:R-:W3:Y:S08]  /*47e0*/  MUFU.EX2 R46, R46 ;  /* 0x0000002e002e7308 */ /* 0x000ef00000000800 */
[----:B------:R-:W-:Y:S08]  /*47f0*/  MUFU.EX2 R49, R49 ;  /* 0x0000003100317308 */ /* 0x000ff00000000800 */
[----:B------:R-:W-:Y:S01]  /*4800*/  MUFU.EX2 R87, R87 ;  /* 0x0000005700577308 */ /* 0x000fe20000000800 */
[C---:B--2---:R-:W-:Y:S06]  /*4810*/  HMMA.16816.F32.BF16 R68, R4.reuse, R8, R68 ;  /* 0x000000080444723c */ /* 0x044fec0000041844 */
[----:B------:R-:W-:Y:S01]  /*4820*/  HMMA.16816.F32.BF16 R76, R4, R10, R76 ;  /* 0x0000000a044c723c */ /* 0x000fe2000004184c */
[----:B------:R-:W2:Y:S01]  /*4830*/  LDSM.16.MT88.4 R8, [R131+0x4000] ;  /* 0x004000008308783b */ /* 0x000ea20000004200 */
[----:B------:R-:W-:Y:S05]  /*4840*/  MUFU.EX2 R44, R44 ;  /* 0x0000002c002c7308 */ /* 0x000fea0000000800 */
[----:B----4-:R-:W-:-:S02]  /*4850*/  F2FP.BF16.F32.PACK_AB R4, R93, R96 ;  /* 0x000000605d04723e */ /* 0x010fc400000010ff */
[----:B------:R-:W-:Y:S01]  /*4860*/  F2FP.BF16.F32.PACK_AB R5, R94, R91 ;  /* 0x0000005b5e05723e */ /* 0x000fe200000010ff */
[----:B------:R-:W-:Y:S01]  /*4870*/  MUFU.EX2 R34, R34 ;  /* 0x0000002200227308 */ /* 0x000fe20000000800 */
[----:B------:R-:W-:Y:S02]  /*4880*/  F2FP.BF16.F32.PACK_AB R6, R90, R95 ;  /* 0x0000005f5a06723e */ /* 0x000fe400000010ff */
[----:B-1----:R-:W-:-:S05]  /*4890*/  F2FP.BF16.F32.PACK_AB R7, R85, R92 ;  /* 0x0000005c5507723e */ /* 0x002fca00000010ff */
[----:B------:R-:W-:Y:S08]  /*48a0*/  MUFU.EX2 R35, R35 ;  /* 0x0000002300237308 */ /* 0x000ff00000000800 */
[----:B------:R-:W-:Y:S08]  /*48b0*/  MUFU.EX2 R32, R32 ;  /* 0x0000002000207308 */ /* 0x000ff00000000800 */
[----:B------:R-:W-:Y:S01]  /*48c0*/  MUFU.EX2 R28, R28 ;  /* 0x0000001c001c7308 */ /* 0x000fe20000000800 */
[C---:B--2---:R-:W-:Y:S07]  /*48d0*/  HMMA.16816.F32.BF16 R72, R4.reuse, R8, R72 ;  /* 0x000000080448723c */ /* 0x044fee0000041848 */
[----:B------:R-:W-:Y:S01]  /*48e0*/  MUFU.EX2 R157, R157 ;  /* 0x0000009d009d7308 */ /* 0x000fe20000000800 */
[C---:B------:R-:W-:Y:S01]  /*48f0*/  HMMA.16816.F32.BF16 R80, R4.reuse, R10, R80 ;  /* 0x0000000a0450723c */ /* 0x040fe20000041850 */
[----:B------:R-:W1:Y:S06]  /*4900*/  LDSM.16.MT88.4 R8, [R130+0x4000] ;  /* 0x004000008208783b */ /* 0x000e6c0000004200 */
[----:B------:R-:W-:Y:S08]  /*4910*/  MUFU.EX2 R21, R21 ;  /* 0x0000001500157308 */ /* 0x000ff00000000800 */
[----:B------:R-:W-:Y:S01]  /*4920*/  MUFU.EX2 R20, R20 ;  /* 0x0000001400147308 */ /* 0x000fe20000000800 */
[C---:B-1----:R-:W-:Y:S06]  /*4930*/  HMMA.16816.F32.BF16 R68, R4.reuse, R8, R68 ;  /* 0x000000080444723c */ /* 0x042fec0000041844 */
[----:B------:R-:W-:Y:S01]  /*4940*/  HMMA.16816.F32.BF16 R76, R4, R10, R76 ;  /* 0x0000000a044c723c */ /* 0x000fe2000004184c */
[----:B------:R-:W1:Y:S06]  /*4950*/  LDSM.16.MT88.4 R8, [R131+0x4400] ;  /* 0x004400008308783b */ /* 0x000e6c0000004200 */
[----:B------:R-:W-:Y:S01]  /*4960*/  FADD.FTZ R4, R43, R38 ;  /* 0x000000262b047221 */ /* 0x000fe20000010000 */
[----:B---3--:R-:W-:Y:S01]  /*4970*/  F2FP.BF16.F32.PACK_AB R5, R46, R51 ;  /* 0x000000332e05723e */ /* 0x008fe200000010ff */
[----:B------:R2:W3:Y:S01]  /*4980*/  MUFU.EX2 R38, R13 ;  /* 0x0000000d00267308 */ /* 0x0004e20000000800 */
[----:B------:R-:W-:Y:S01]  /*4990*/  F2FP.BF16.F32.PACK_AB R6, R48, R89 ;  /* 0x000000593006723e */ /* 0x000fe200000010ff */
[----:B------:R-:W-:-:S04]  /*49a0*/  FADD.FTZ R41, R41, R4 ;  /* 0x0000000429297221 */ /* 0x000fc80000010000 */
[----:B------:R-:W-:Y:S01]  /*49b0*/  FADD.FTZ R4, R36, R41 ;  /* 0x0000002924047221 */ /* 0x000fe20000010000 */
[----:B------:R-:W-:Y:S01]  /*49c0*/  FFMA.FTZ R41, R12, UR4, -R29 ;  /* 0x000000040c297c23 */ /* 0x000fe2000801081d */
[----:B------:R-:W-:Y:S01]  /*49d0*/  FADD.FTZ R36, R47, R40 ;  /* 0x000000282f247221 */ /* 0x000fe20000010000 */
[----:B------:R-:W-:Y:S01]  /*49e0*/  FFMA.FTZ R40, R19, UR4, -R22 ;  /* 0x0000000413287c23 */ /* 0x000fe20008010816 */
[----:B------:R-:W-:Y:S01]  /*49f0*/  FADD.FTZ R43, R39, R4 ;  /* 0x00000004272b7221 */ /* 0x000fe20000010000 */
[----:B------:R-:W-:Y:S01]  /*4a00*/  F2FP.BF16.F32.PACK_AB R4, R52, R97 ;  /* 0x000000613404723e */ /* 0x000fe200000010ff */
[----:B------:R-:W-:Y:S01]  /*4a10*/  FADD.FTZ R37, R37, R36 ;  /* 0x0000002425257221 */ /* 0x000fe20000010000 */
[----:B------:R-:W-:Y:S01]  /*4a20*/  MUFU.EX2 R39, R42 ;  /* 0x0000002a00277308 */ /* 0x000fe20000000800 */
[----:B------:R-:W-:Y:S02]  /*4a30*/  FADD.FTZ R36, R30, R43 ;  /* 0x0000002b1e247221 */ /* 0x000fe40000010000 */
[----:B------:R-:W-:Y:S01]  /*4a40*/  FADD.FTZ R37, R26, R37 ;  /* 0x000000251a257221 */ /* 0x000fe20000010000 */
[----:B--2---:R-:W2:Y:S01]  /*4a50*/  LDSM.16.MT88.4 R12, [R130+0x4400] ;  /* 0x00440000820c783b */ /* 0x004ea20000004200 */
[----:B------:R-:W-:Y:S01]  /*4a60*/  FADD.FTZ R19, R27, R36 ;  /* 0x000000241b137221 */ /* 0x000fe20000010000 */
[----:B------:R-:W-:Y:S01]  /*4a70*/  FFMA.FTZ R27, R17, UR4, -R22 ;  /* 0x00000004111b7c23 */ /* 0x000fe20008010816 */
[----:B------:R-:W-:Y:S01]  /*4a80*/  FADD.FTZ R24, R24, R37 ;  /* 0x0000002518187221 */ /* 0x000fe20000010000 */
[----:B---3--:R-:W-:Y:S01]  /*4a90*/  F2FP.BF16.F32.PACK_AB R7, R38, R49 ;  /* 0x000000312607723e */ /* 0x008fe200000010ff */
[----:B------:R-:W-:Y:S01]  /*4aa0*/  FADD.FTZ R29, R18, R19 ;  /* 0x00000013121d7221 */ /* 0x000fe20000010000 */
[----:B------:R-:W3:Y:S01]  /*4ab0*/  MUFU.EX2 R30, R33 ;  /* 0x00000021001e7308 */ /* 0x000ee20000000800 */
[----:B------:R-:W4:Y:S01]  /*4ac0*/  LDSM.16.MT88.4 R16, [R130+0x4800] ;  /* 0x004800008210783b */ /* 0x000f220000004200 */
[----:B------:R-:W-:Y:S01]  /*4ad0*/  FADD.FTZ R31, R31, R24 ;  /* 0x000000181f1f7221 */ /* 0x000fe20000010000 */
[----:B------:R-:W-:Y:S01]  /*4ae0*/  FADD.FTZ R62, R62, R29 ;  /* 0x0000001d3e3e7221 */ /* 0x000fe20000010000 */
[----:B------:R-:W-:-:S02]  /*4af0*/  FFMA.FTZ R24, R23, UR4, -R22 ;  /* 0x0000000417187c23 */ /* 0x000fc40008010816 */
[----:B------:R-:W-:Y:S01]  /*4b00*/  FADD.FTZ R60, R60, R31 ;  /* 0x0000001f3c3c7221 */ /* 0x000fe20000010000 */
[----:B------:R-:W-:Y:S01]  /*4b10*/  FADD.FTZ R59, R59, R62 ;  /* 0x0000003e3b3b7221 */ /* 0x000fe20000010000 */
[----:B------:R-:W-:Y:S01]  /*4b20*/  MUFU.EX2 R26, R40 ;  /* 0x00000028001a7308 */ /* 0x000fe20000000800 */
[----:B-1----:R-:W-:Y:S01]  /*4b30*/  HMMA.16816.F32.BF16 R72, R4, R8, R72 ;  /* 0x000000080448723c */ /* 0x002fe20000041848 */
[----:B------:R-:W-:Y:S01]  /*4b40*/  FADD.FTZ R57, R57, R60 ;  /* 0x0000003c39397221 */ /* 0x000fe20000010000 */
[----:B------:R-:W-:-:S03]  /*4b50*/  FADD.FTZ R58, R58, R59 ;  /* 0x0000003b3a3a7221 */ /* 0x000fc60000010000 */
[----:B------:R-:W-:Y:S01]  /*4b60*/  FADD.FTZ R56, R56, R57 ;  /* 0x0000003938387221 */ /* 0x000fe20000010000 */
[----:B------:R-:W-:Y:S01]  /*4b70*/  HMMA.16816.F32.BF16 R80, R4, R10, R80 ;  /* 0x0000000a0450723c */ /* 0x000fe20000041850 */
[----:B------:R-:W1:Y:S01]  /*4b80*/  MUFU.EX2 R27, R27 ;  /* 0x0000001b001b7308 */ /* 0x000e620000000800 */
[----:B------:R-:W5:Y:S01]  /*4b90*/  LDSM.16.MT88.4 R8, [R131+0x4800] ;  /* 0x004800008308783b */ /* 0x000f620000004200 */
[----:B------:R-:W-:Y:S01]  /*4ba0*/  FADD.FTZ R55, R55, R58 ;  /* 0x0000003a37377221 */ /* 0x000fe20000010000 */
[----:B------:R-:W-:-:S03]  /*4bb0*/  FADD.FTZ R53, R53, R56 ;  /* 0x0000003835357221 */ /* 0x000fc60000010000 */
[----:B------:R-:W-:Y:S01]  /*4bc0*/  FADD.FTZ R88, R88, R55 ;  /* 0x0000003758587221 */ /* 0x000fe20000010000 */
[----:B------:R-:W-:Y:S01]  /*4bd0*/  FADD.FTZ R84, R84, R53 ;  /* 0x0000003554547221 */ /* 0x000fe20000010000 */
[----:B------:R-:W5:Y:S02]  /*4be0*/  MUFU.EX2 R41, R41 ;  /* 0x0000002900297308 */ /* 0x000f640000000800 */
        /* <DEDUP_REMOVED lines=9> */
[----:B------:R-:W-:Y:S01]  /*4c80*/  HMMA.16816.F32.BF16 R76, R4, R14, R76 ;  /* 0x0000000e044c723c */ /* 0x000fe2000004184c */
[----:B------:R-:W2:Y:S01]  /*4c90*/  LDSM.16.MT88.4 R12, [R131+0x4c00] ;  /* 0x004c0000830c783b */ /* 0x000ea20000004200 */
[----:B------:R-:W2:Y:S01]  /*4ca0*/  MUFU.EX2 R24, R24 ;  /* 0x0000001800187308 */ /* 0x000ea20000000800 */
[----:B------:R-:W-:-:S04]  /*4cb0*/  FADD.FTZ R96, R93, R96 ;  /* 0x000000605d607221 */ /* 0x000fc80000010000 */
[----:B------:R-:W-:Y:S01]  /*4cc0*/  F2FP.BF16.F32.PACK_AB R4, R44, R87 ;  /* 0x000000572c04723e */ /* 0x000fe200000010ff */
[----:B------:R-:W-:Y:S01]  /*4cd0*/  FADD.FTZ R95, R95, R96 ;  /* 0x000000605f5f7221 */ /* 0x000fe20000010000 */
[----:B---3--:R-:W-:Y:S02]  /*4ce0*/  F2FP.BF16.F32.PACK_AB R5, R30, R35 ;  /* 0x000000231e05723e */ /* 0x008fe400000010ff */
[----:B------:R-:W-:Y:S01]  /*4cf0*/  F2FP.BF16.F32.PACK_AB R6, R39, R34 ;  /* 0x000000222706723e */ /* 0x000fe200000010ff */
[----:B------:R-:W-:Y:S01]  /*4d00*/  FADD.FTZ R90, R90, R95 ;  /* 0x0000005f5a5a7221 */ /* 0x000fe20000010000 */
[----:B-1----:R-:W-:-:S03]  /*4d10*/  F2FP.BF16.F32.PACK_AB R7, R27, R26 ;  /* 0x0000001a1b07723e */ /* 0x002fc600000010ff */
[----:B------:R-:W-:-:S04]  /*4d20*/  FADD.FTZ R97, R97, R90 ;  /* 0x0000005a61617221 */ /* 0x000fc80000010000 */
[----:B----4-:R-:W-:Y:S01]  /*4d30*/  HMMA.16816.F32.BF16 R68, R4, R16, R68 ;  /* 0x000000100444723c */ /* 0x010fe20000041844 */
[----:B------:R-:W-:-:S04]  /*4d40*/  FADD.FTZ R52, R52, R97 ;  /* 0x0000006134347221 */ /* 0x000fc80000010000 */
[----:B------:R-:W-:Y:S01]  /*4d50*/  FADD.FTZ R89, R89, R52 ;  /* 0x0000003459597221 */ /* 0x000fe20000010000 */
[C---:B-----5:R-:W-:Y:S01]  /*4d60*/  HMMA.16816.F32.BF16 R72, R4.reuse, R8, R72 ;  /* 0x000000080448723c */ /* 0x060fe20000041848 */
[----:B------:R-:W-:Y:S02]  /*4d70*/  FADD.FTZ R17, R91, R64 ;  /* 0x000000405b117221 */ /* 0x000fe40000010000 */
[----:B------:R-:W-:Y:S02]  /*4d80*/  FADD.FTZ R48, R48, R89 ;  /* 0x0000005930307221 */ /* 0x000fe40000010000 */
[----:B------:R-:W-:Y:S01]  /*4d90*/  FADD.FTZ R17, R94, R17 ;  /* 0x000000115e117221 */ /* 0x000fe20000010000 */
[----:B------:R-:W-:Y:S01]  /*4da0*/  HMMA.16816.F32.BF16 R80, R4, R10, R80 ;  /* 0x0000000a0450723c */ /* 0x000fe20000041850 */
[----:B------:R-:W1:Y:S01]  /*4db0*/  LDSM.16.MT88.4 R8, [R130+0x4c00] ;  /* 0x004c00008208783b */ /* 0x000e620000004200 */
[----:B------:R-:W-:Y:S01]  /*4dc0*/  FADD.FTZ R87, R87, R48 ;  /* 0x0000003057577221 */ /* 0x000fe20000010000 */
[----:B------:R-:W-:-:S03]  /*4dd0*/  FADD.FTZ R92, R92, R17 ;  /* 0x000000115c5c7221 */ /* 0x000fc60000010000 */
[----:B------:R-:W-:Y:S01]  /*4de0*/  HMMA.16816.F32.BF16 R76, R4, R18, R76 ;  /* 0x00000012044c723c */ /* 0x000fe2000004184c */
[----:B------:R-:W-:Y:S01]  /*4df0*/  FADD.FTZ R92, R85, R92 ;  /* 0x0000005c555c7221 */ /* 0x000fe20000010000 */
[----:B------:R-:W-:-:S03]  /*4e00*/  FADD.FTZ R87, R44, R87 ;  /* 0x000000572c577221 */ /* 0x000fc60000010000 */
[----:B------:R-:W-:Y:S01]  /*4e10*/  FADD.FTZ R51, R51, R92 ;  /* 0x0000005c33337221 */ /* 0x000fe20000010000 */
[----:B------:R-:W-:Y:S01]  /*4e20*/  FADD.FTZ R34, R34, R87 ;  /* 0x0000005722227221 */ /* 0x000fe20000010000 */
[----:B------:R-:W-:Y:S02]  /*4e30*/  F2FP.BF16.F32.PACK_AB R4, R41, R32 ;  /* 0x000000202904723e */ /* 0x000fe400000010ff */
[----:B------:R-:W-:Y:S01]  /*4e40*/  FADD.FTZ R46, R46, R51 ;  /* 0x000000332e2e7221 */ /* 0x000fe20000010000 */
[----:B------:R-:W-:Y:S01]  /*4e50*/  FADD.FTZ R39, R39, R34 ;  /* 0x0000002227277221 */ /* 0x000fe20000010000 */
[----:B--2---:R-:W-:Y:S02]  /*4e60*/  F2FP.BF16.F32.PACK_AB R5, R24, R23 ;  /* 0x000000171805723e */ /* 0x004fe400000010ff */
[----:B------:R-:W-:Y:S01]  /*4e70*/  FADD.FTZ R49, R49, R46 ;  /* 0x0000002e31317221 */ /* 0x000fe20000010000 */
[----:B------:R-:W-:Y:S01]  /*4e80*/  FADD.FTZ R32, R32, R39 ;  /* 0x0000002720207221 */ /* 0x000fe20000010000 */
[----:B------:R-:W-:-:S02]  /*4e90*/  F2FP.BF16.F32.PACK_AB R6, R157, R28 ;  /* 0x0000001c9d06723e */ /* 0x000fc400000010ff */
[----:B------:R-:W-:Y:S01]  /*4ea0*/  FADD.FTZ R38, R38, R49 ;  /* 0x0000003126267221 */ /* 0x000fe20000010000 */
[----:B------:R-:W-:Y:S01]  /*4eb0*/  F2FP.BF16.F32.PACK_AB R7, R20, R21 ;  /* 0x000000151407723e */ /* 0x000fe200000010ff */
[----:B------:R-:W-:Y:S02]  /*4ec0*/  FADD.FTZ R41, R41, R32 ;  /* 0x0000002029297221 */ /* 0x000fe40000010000 */
[----:B------:R-:W-:Y:S02]  /*4ed0*/  FADD.FTZ R35, R35, R38 ;  /* 0x0000002623237221 */ /* 0x000fe40000010000 */
[----:B------:R-:W-:Y:S02]  /*4ee0*/  FADD.FTZ R28, R28, R41 ;  /* 0x000000291c1c7221 */ /* 0x000fe40000010000 */
[----:B------:R-:W-:Y:S01]  /*4ef0*/  FADD.FTZ R35, R30, R35 ;  /* 0x000000231e237221 */ /* 0x000fe20000010000 */
[----:B------:R-:W-:Y:S01]  /*4f00*/  HMMA.16816.F32.BF16 R72, R4, R12, R72 ;  /* 0x0000000c0448723c */ /* 0x000fe20000041848 */
[----:B------:R-:W-:-:S02]  /*4f10*/  FADD.FTZ R157, R157, R28 ;  /* 0x0000001c9d9d7221 */ /* 0x000fc40000010000 */
        /* <DEDUP_REMOVED lines=8> */
[----:B------:R-:W-:Y:S01]  /*4fa0*/  FADD.FTZ R155, R20, R21 ;  /* 0x00000015149b7221 */ /* 0x000fe20000010000 */
[----:B------:R-:W-:-:S03]  /*4fb0*/  NOP ;  /* 0x0000000000007918 */ /* 0x000fc60000000000 */
        /* <DEDUP_REMOVED lines=11> */
.L_x_4262:
        /* <DEDUP_REMOVED lines=66> */
.L_x_4259:
        /* <DEDUP_REMOVED lines=14> */
[----:B------:R-:W-:Y:S05]  /*5570*/  ISETP.GT.AND P0, PT, R153, R136, PT ;  /* 0x000000889900720c */ /* 0x000fea0003f04270 */
[----:B------:R-:W-:Y:S08]  /*5580*/  LDGSTS.E.BYPASS.LTC128B.128 [R143+0x4000], desc[UR16][R160.64] ;  /* 0x04000000a08f7fae */ /* 0x000ff0000b901d50 */
[----:B------:R1:W-:Y:S08]  /*5590*/  LDGSTS.E.BYPASS.LTC128B.128 [R143+0x4800], desc[UR16][R158.64] ;  /* 0x048000009e8f7fae */ /* 0x0003f0000b901d50 */
[----:B------:R-:W-:Y:S08]  /*55a0*/  LDSM.16.M88.4 R88, [R135] ;  /* 0x000000008758783b */ /* 0x000ff00000000200 */
[----:B------:R-:W2:Y:S08]  /*55b0*/  LDSM.16.M88.4 R92, [R134] ;  /* 0x00000000865c783b */ /* 0x000eb00000000200 */
[----:B------:R-:W3:Y:S08]  /*55c0*/  LDSM.16.M88.4 R96, [R134+0x400] ;  /* 0x000400008660783b */ /* 0x000ef00000000200 */
[----:B------:R-:W4:Y:S08]  /*55d0*/  LDSM.16.M88.4 R100, [R134+0x800] ;  /* 0x000800008664783b */ /* 0x000f300000000200 */
[----:B------:R-:W5:Y:S08]  /*55e0*/  LDSM.16.M88.4 R104, [R134+0xc00] ;  /* 0x000c00008668783b */ /* 0x000f700000000200 */
[----:B------:R-:W0:Y:S08]  /*55f0*/  LDGDEPBAR ;  /* 0x00000000000079af */ /* 0x000e300000000000 */
[----:B------:R-:W1:Y:S08]  /*5600*/  LDSM.16.M88.4 R108, [R134+0x1000] ;  /* 0x00100000866c783b */ /* 0x000e700000000200 */
[----:B------:R-:W1:Y:S08]  /*5610*/  LDSM.16.M88.4 R112, [R134+0x1400] ;  /* 0x001400008670783b */ /* 0x000e700000000200 */
[----:B------:R-:W1:Y:S08]  /*5620*/  LDSM.16.M88.4 R116, [R134+0x1800] ;  /* 0x001800008674783b */ /* 0x000e700000000200 */
        /* <DEDUP_REMOVED lines=31> */
[----:B------:R-:W-:Y:S06]  /*5820*/  FMUL.FTZ R163, R11, UR8 ;  /* 0x000000080ba37c20 */ /* 0x000fec0008410000 */
[----:B------:R-:W3:Y:S10]  /*5830*/  MUFU.TANH R103, R139 ;  /* 0x0000008b00677308 */ /* 0x000ef40000002400 */
[----:B------:R4:W2:Y:S01]  /*5840*/  MUFU.TANH R99, R2 ;  /* 0x0000000200637308 */ /* 0x0008a20000002400 */
[C---:B-1----:R-:W-:Y:S06]  /*5850*/  HMMA.16816.F32.BF16 R12, R92.reuse, R88, R12 ;  /* 0x000000585c0c723c */ /* 0x042fec000004180c */
[C---:B------:R-:W-:Y:S03]  /*5860*/  HMMA.16816.F32.BF16 R16, R92.reuse, R90, R16 ;  /* 0x0000005a5c10723c */ /* 0x040fe60000041810 */
[----:B------:R1:W1:Y:S01]  /*5870*/  MUFU.TANH R105, R0 ;  /* 0x0000000000697308 */ /* 0x0002620000002400 */
[----:B------:R-:W5:Y:S09]  /*5880*/  LDSM.16.M88.4 R88, [R128] ;  /* 0x000000008058783b */ /* 0x000f720000000200 */
[----:B------:R-:W1:Y:S10]  /*5890*/  MUFU.TANH R9, R163 ;  /* 0x000000a300097308 */ /* 0x000e740000002400 */
[----:B------:R-:W2:Y:S01]  /*58a0*/  MUFU.TANH R156, R156 ;  /* 0x0000009c009c7308 */ /* 0x000ea20000002400 */
[----:B------:R-:W-:Y:S01]  /*58b0*/  FMUL.FTZ R154, R12, UR8 ;  /* 0x000000080c9a7c20 */ /* 0x000fe20008410000 */
[----:B----4-:R-:W-:Y:S01]  /*58c0*/  FMUL.FTZ R2, R13, UR8 ;  /* 0x000000080d027c20 */ /* 0x010fe20008410000 */
[----:B------:R-:W-:Y:S01]  /*58d0*/  FMUL.FTZ R161, R14, UR8 ;  /* 0x000000080ea17c20 */ /* 0x000fe20008410000 */
[----:B------:R-:W-:Y:S01]  /*58e0*/  FMUL.FTZ R159, R15, UR8 ;  /* 0x000000080f9f7c20 */ /* 0x000fe20008410000 */
[----:B------:R-:W-:Y:S05]  /*58f0*/  FMUL.FTZ R139, R16, UR8 ;  /* 0x00000008108b7c20 */ /* 0x000fea0008410000 */
[----:B------:R4:W2:Y:S01]  /*5900*/  MUFU.TANH R108, R154 ;  /* 0x0000009a006c7308 */ /* 0x0008a20000002400 */
[----:B-1----:R-:W-:Y:S09]  /*5910*/  FMUL.FTZ R0, R17, UR8 ;  /* 0x0000000811007c20 */ /* 0x002ff20008410000 */
[----:B------:R-:W1:Y:S10]  /*5920*/  MUFU.TANH R118, R139 ;  /* 0x0000008b00767308 */ /* 0x000e740000002400 */
[----:B------:R3:W1:Y:S01]  /*5930*/  MUFU.TANH R117, R2 ;  /* 0x0000000200757308 */ /* 0x0006620000002400 */
[C---:B-----5:R-:W-:Y:S03]  /*5940*/  HMMA.16816.F32.BF16 R20, R92.reuse, R88, R20 ;  /* 0x000000585c14723c */ /* 0x060fe60000041814 */
[----:B----4-:R-:W-:Y:S03]  /*5950*/  FMUL.FTZ R154, R18, UR8 ;  /* 0x00000008129a7c20 */ /* 0x010fe60008410000 */
[C---:B------:R-:W-:Y:S03]  /*5960*/  HMMA.16816.F32.BF16 R24, R92.reuse, R90, R24 ;  /* 0x0000005a5c18723c */ /* 0x040fe60000041818 */
[----:B------:R4:W1:Y:S01]  /*5970*/  MUFU.TANH R11, R0 ;  /* 0x00000000000b7308 */ /* 0x0008620000002400 */
[----:B------:R-:W5:Y:S09]  /*5980*/  LDSM.16.M88.4 R88, [R127] ;  /* 0x000000007f58783b */ /* 0x000f720000000200 */
[----:B------:R2:W1:Y:S01]  /*5990*/  MUFU.TANH R123, R161 ;  /* 0x000000a1007b7308 */ /* 0x0004620000002400 */
[----:B---3--:R-:W-:Y:S09]  /*59a0*/  FMUL.FTZ R2, R19, UR8 ;  /* 0x0000000813027c20 */ /* 0x008ff20008410000 */
[----:B------:R3:W1:Y:S01]  /*59b0*/  MUFU.TANH R102, R159 ;  /* 0x0000009f00667308 */ /* 0x0006620000002400 */
[----:B------:R-:W-:Y:S01]  /*59c0*/  FMUL.FTZ R139, R21, UR8 ;  /* 0x00000008158b7c20 */ /* 0x000fe20008410000 */
[----:B----4-:R-:W-:Y:S01]  /*59d0*/  FMUL.FTZ R0, R22, UR8 ;  /* 0x0000000816007c20 */ /* 0x010fe20008410000 */
[----:B------:R-:W-:Y:S07]  /*59e0*/  FMUL.FTZ R163, R20, UR8 ;  /* 0x0000000814a37c20 */ /* 0x000fee0008410000 */
[----:B------:R4:W1:Y:S01]  /*59f0*/  MUFU.TANH R10, R154 ;  /* 0x0000009a000a7308 */ /* 0x0008620000002400 */
[----:B--2---:R-:W-:Y:S09]  /*5a00*/  FMUL.FTZ R161, R23, UR8 ;  /* 0x0000000817a17c20 */ /* 0x004ff20008410000 */
[----:B------:R2:W1:Y:S01]  /*5a10*/  MUFU.TANH R115, R139 ;  /* 0x0000008b00737308 */ /* 0x0004620000002400 */
[----:B---3--:R-:W-:Y:S09]  /*5a20*/  FMUL.FTZ R159, R24, UR8 ;  /* 0x00000008189f7c20 */ /* 0x008ff20008410000 */
[----:B------:R3:W1:Y:S01]  /*5a30*/  MUFU.TANH R14, R2 ;  /* 0x00000002000e7308 */ /* 0x0006620000002400 */
[C---:B-----5:R-:W-:Y:S03]  /*5a40*/  HMMA.16816.F32.BF16 R28, R92.reuse, R88, R28 ;  /* 0x000000585c1c723c */ /* 0x060fe6000004181c */
[----:B----4-:R-:W-:Y:S03]  /*5a50*/  FMUL.FTZ R154, R25, UR8 ;  /* 0x00000008199a7c20 */ /* 0x010fe60008410000 */
[C---:B------:R-:W-:Y:S03]  /*5a60*/  HMMA.16816.F32.BF16 R32, R92.reuse, R90, R32 ;  /* 0x0000005a5c20723c */ /* 0x040fe60000041820 */
[----:B------:R4:W1:Y:S01]  /*5a70*/  MUFU.TANH R119, R0 ;  /* 0x0000000000777308 */ /* 0x0008620000002400 */
[----:B------:R-:W5:Y:S01]  /*5a80*/  LDSM.16.M88.4 R88, [R126] ;  /* 0x000000007e58783b */ /* 0x000f620000000200 */
[----:B--2---:R-:W-:Y:S08]  /*5a90*/  FMUL.FTZ R139, R27, UR8 ;  /* 0x000000081b8b7c20 */ /* 0x004ff00008410000 */
[----:B------:R2:W1:Y:S01]  /*5aa0*/  MUFU.TANH R121, R163 ;  /* 0x000000a300797308 */ /* 0x0004620000002400 */
[----:B---3--:R-:W-:Y:S09]  /*5ab0*/  FMUL.FTZ R2, R26, UR8 ;  /* 0x000000081a027c20 */ /* 0x008ff20008410000 */
[----:B------:R3:W1:Y:S01]  /*5ac0*/  MUFU.TANH R98, R161 ;  /* 0x000000a100627308 */ /* 0x0006620000002400 */
[----:B----4-:R-:W-:Y:S09]  /*5ad0*/  FMUL.FTZ R0, R28, UR8 ;  /* 0x000000081c007c20 */ /* 0x010ff20008410000 */
        /* <DEDUP_REMOVED lines=14> */
[----:B----4-:R-:W-:Y:S01]  /*5bc0*/  FMUL.FTZ R2, R31, UR8 ;  /* 0x000000081f027c20 */ /* 0x010fe20008410000 */
[----:B------:R-:W-:Y:S08]  /*5bd0*/  FMUL.FTZ R164, R38, UR8 ;  /* 0x0000000826a47c20 */ /* 0x000ff00008410000 */
[----:B------:R4:W1:Y:S01]  /*5be0*/  MUFU.TANH R21, R154 ;  /* 0x0000009a00157308 */ /* 0x0008620000002400 */
[----:B--2---:R-:W-:Y:S09]  /*5bf0*/  FMUL.FTZ R0, R33, UR8 ;  /* 0x0000000821007c20 */ /* 0x004ff20008410000 */
[----:B------:R2:W1:Y:S01]  /*5c00*/  MUFU.TANH R22, R161 ;  /* 0x000000a100167308 */ /* 0x0004620000002400 */
[----:B---3--:R-:W-:Y:S09]  /*5c10*/  FMUL.FTZ R163, R41, UR8 ;  /* 0x0000000829a37c20 */ /* 0x008ff20008410000 */
[----:B------:R-:W3:Y:S01]  /*5c20*/  MUFU.TANH R100, R159 ;  /* 0x0000009f00647308 */ /* 0x000ee20000002400 */
[C---:B-----5:R-:W-:Y:S03]  /*5c30*/  HMMA.16816.F32.BF16 R44, R92.reuse, R88, R44 ;  /* 0x000000585c2c723c */ /* 0x060fe6000004182c */
[----:B----4-:R-:W-:Y:S03]  /*5c40*/  FMUL.FTZ R154, R36, UR8 ;  /* 0x00000008249a7c20 */ /* 0x010fe60008410000 */
[C---:B------:R-:W-:Y:S03]  /*5c50*/  HMMA.16816.F32.BF16 R48, R92.reuse, R90, R48 ;  /* 0x0000005a5c30723c */ /* 0x040fe60000041830 */
[----:B------:R4:W1:Y:S01]  /*5c60*/  MUFU.TANH R34, R139 ;  /* 0x0000008b00227308 */ /* 0x0008620000002400 */
[----:B------:R-:W5:Y:S01]  /*5c70*/  LDSM.16.M88.4 R88, [R124] ;  /* 0x000000007c58783b */ /* 0x000f620000000200 */
[----:B--2---:R-:W-:Y:S08]  /*5c80*/  FMUL.FTZ R161, R42, UR8 ;  /* 0x000000082aa17c20 */ /* 0x004ff00008410000 */
[----:B------:R2:W1:Y:S10]  /*5c90*/  MUFU.TANH R23, R2 ;  /* 0x0000000200177308 */ /* 0x0004740000002400 */
[----:B------:R3:W1:Y:S01]  /*5ca0*/  MUFU.TANH R96, R0 ;  /* 0x0000000000607308 */ /* 0x0006620000002400 */
[----:B----4-:R-:W-:Y:S01]  /*5cb0*/  FMUL.FTZ R139, R40, UR8 ;  /* 0x00000008288b7c20 */ /* 0x010fe20008410000 */
[----:B------:R-:W-:Y:S08]  /*5cc0*/  FMUL.FTZ R159, R44, UR8 ;  /* 0x000000082c9f7c20 */ /* 0x000ff00008410000 */
        /* <DEDUP_REMOVED lines=10> */
[----:B--2---:R-:W-:Y:S01]  /*5d70*/  FMUL.FTZ R139, R46, UR8 ;  /* 0x000000082e8b7c20 */ /* 0x004fe20008410000 */
[----:B------:R-:W-:Y:S07]  /*5d80*/  DEPBAR.LE SB0, 0x0 ;  /* 0x000080000000791a */ /* 0x000fee0000000000 */
[----:B------:R2:W1:Y:S01]  /*5d90*/  MUFU.TANH R120, R159 ;  /* 0x0000009f00787308 */ /* 0x0004620000002400 */
[----:B------:R-:W-:Y:S01]  /*5da0*/  BAR.SYNC.DEFER_BLOCKING 0x0 ;  /* 0x0000000000007b1d */ /* 0x000fe20000010000 */
[----:B---3--:R-:W-:Y:S08]  /*5db0*/  FMUL.FTZ R163, R47, UR8 ;  /* 0x000000082fa37c20 */ /* 0x008ff00008410000 */
[----:B------:R3:W1:Y:S01]  /*5dc0*/  MUFU.TANH R101, R2 ;  /* 0x0000000200657308 */ /* 0x0006620000002400 */
[----:B----4-:R-:W-:Y:S09]  /*5dd0*/  FMUL.FTZ R161, R50, UR8 ;  /* 0x0000000832a17c20 */ /* 0x010ff20008410000 */
[----:B------:R4:W1:Y:S01]  /*5de0*/  MUFU.TANH R38, R0 ;  /* 0x0000000000267308 */ /* 0x0008620000002400 */
[----:B--2---:R-:W-:Y:S09]  /*5df0*/  FMUL.FTZ R159, R51, UR8 ;  /* 0x00000008339f7c20 */ /* 0x004ff20008410000 */
[----:B------:R2:W1:Y:S01]  /*5e00*/  MUFU.TANH R45, R154 ;  /* 0x0000009a002d7308 */ /* 0x0004620000002400 */
[----:B---3--:R-:W-:Y:S09]  /*5e10*/  FMUL.FTZ R2, R43, UR8 ;  /* 0x000000082b027c20 */ /* 0x008ff20008410000 */
[----:B------:R3:W1:Y:S01]  /*5e20*/  MUFU.TANH R35, R139 ;  /* 0x0000008b00237308 */ /* 0x0006620000002400 */
[C---:B-----5:R-:W-:Y:S05]  /*5e30*/  HMMA.16816.F32.BF16 R60, R92.reuse, R88, R60 ;  /* 0x000000585c3c723c */ /* 0x060fea000004183c */
[----:B----4-:R-:W-:Y:S01]  /*5e40*/  FMUL.FTZ R0, R49, UR8 ;  /* 0x0000000831007c20 */ /* 0x010fe20008410000 */
[----:B------:R-:W-:Y:S03]  /*5e50*/  HMMA.16816.F32.BF16 R64, R92, R90, R64 ;  /* 0x0000005a5c40723c */ /* 0x000fe60000041840 */
[----:B------:R4:W1:Y:S02]  /*5e60*/  MUFU.TANH R43, R163 ;  /* 0x000000a3002b7308 */ /* 0x0008640000002400 */
[----:B--2---:R-:W-:Y:S08]  /*5e70*/  FMUL.FTZ R154, R52, UR8 ;  /* 0x00000008349a7c20 */ /* 0x004ff00008410000 */
[----:B------:R2:W1:Y:S01]  /*5e80*/  MUFU.TANH R50, R161 ;  /* 0x000000a100327308 */ /* 0x0004620000002400 */
[----:B---3--:R-:W-:Y:S09]  /*5e90*/  FMUL.FTZ R139, R53, UR8 ;  /* 0x00000008358b7c20 */ /* 0x008ff20008410000 */
[----:B------:R3:W1:Y:S01]  /*5ea0*/  MUFU.TANH R47, R159 ;  /* 0x0000009f002f7308 */ /* 0x0006620000002400 */
[----:B----4-:R-:W-:Y:S01]  /*5eb0*/  FMUL.FTZ R163, R56, UR8 ;  /* 0x0000000838a37c20 */ /* 0x010fe20008410000 */
[----:B------:R-:W-:Y:S01]  /*5ec0*/  FMUL.FTZ R165, R61, UR8 ;  /* 0x000000083da57c20 */ /* 0x000fe20008410000 */
[----:B------:R-:W-:Y:S07]  /*5ed0*/  FMUL.FTZ R3, R67, UR8 ;  /* 0x0000000843037c20 */ /* 0x000fee0008410000 */
[----:B------:R4:W1:Y:S01]  /*5ee0*/  MUFU.TANH R116, R2 ;  /* 0x0000000200747308 */ /* 0x0008620000002400 */
[----:B--2---:R-:W-:Y:S09]  /*5ef0*/  FMUL.FTZ R161, R57, UR8 ;  /* 0x0000000839a17c20 */ /* 0x004ff20008410000 */
        /* <DEDUP_REMOVED lines=18> */
[----:B------:R-:W2:Y:S01]  /*6020*/  MUFU.TANH R160, R160 ;  /* 0x000000a000a07308 */ /* 0x000ea20000002400 */
[----:B---3--:R-:W-:Y:S09]  /*6030*/  FMUL.FTZ R2, R54, UR8 ;  /* 0x0000000836027c20 */ /* 0x008ff20008410000 */
[----:B------:R-:W3:Y:S01]  /*6040*/  MUFU.TANH R162, R162 ;  /* 0x000000a200a27308 */ /* 0x000ee20000002400 */
[----:B----4-:R-:W-:Y:S09]  /*6050*/  FMUL.FTZ R0, R66, UR8 ;  /* 0x0000000842007c20 */ /* 0x010ff20008410000 */
        /* <DEDUP_REMOVED lines=10> */
[----:B--23--:R-:W-:Y:S05]  /*6100*/  @!P0 BRA `(.L_x_4260) ;  /* 0x0000000400488947 */ /* 0x00cfea0003800000 */
[----:B------:R-:W-:Y:S04]  /*6110*/  ULEA UR6, -UR7, URZ, 0x7 ;  /* 0x0000003f07067291 */ /* 0x000fe8000f8e393f */
[----:B------:R-:W-:Y:S02]  /*6120*/  USHF.R.S32.HI UR5, URZ, 0x1f, UR6 ;  /* 0x0000001f3f057899 */ /* 0x000fe40008011406 */
[----:B------:R-:W-:Y:S04]  /*6130*/  MOV R16, UR6 ;  /* 0x0000000600107c02 */ /* 0x000fe80008000f00 */
[----:B------:R-:W-:Y:S01]  /*6140*/  MOV R7, UR5 ;  /* 0x0000000500077c02 */ /* 0x000fe20008000f00 */
[----:B------:R-:W-:Y:S06]  /*6150*/  @P6 BRA `(.L_x_4261) ;  /* 0x0000000000f46947 */ /* 0x000fec0003800000 */
[----:B------:R-:W-:Y:S01]  /*6160*/  IMAD.MOV.U32 R4, RZ, RZ, RZ ;  /* 0x000000ffff047224 */ /* 0x000fe200078e00ff */
[----:B----4-:R-:W2:Y:S01]  /*6170*/  LDC R0, c[0x0][0x380] ;  /* 0x0000e000ff007b82 */ /* 0x010ea20000000800 */
[----:B------:R-:W-:Y:S02]  /*6180*/  SHF.L.U32 R13, R153, 0x7, RZ ;  /* 0x00000007990d7819 */ /* 0x000fe400000006ff */
[----:B--2---:R-:W-:Y:S04]  /*6190*/  IABS R7, R0 ;  /* 0x0000000000077213 */ /* 0x004fe80000000000 */
[----:B------:R-:W2:Y:S10]  /*61a0*/  I2F.RP R6, R7 ;  /* 0x0000000700067306 */ /* 0x000eb40000209400 */
[----:B--2---:R-:W2:Y:S02]  /*61b0*/  MUFU.RCP R2, R6 ;  /* 0x0000000600027308 */ /* 0x004ea40000001000 */
[----:B--2---:R-:W-:Y:S08]  /*61c0*/  VIADD R8, R2, 0xffffffe ;  /* 0x0ffffffe02087836 */ /* 0x004ff00000000000 */
[----:B------:R-:W2:Y:S02]  /*61d0*/  F2I.FTZ.U32.TRUNC.NTZ R5, R8 ;  /* 0x0000000800057305 */ /* 0x000ea4000021f000 */
[--C-:B--2---:R-:W-:Y:S04]  /*61e0*/  IMAD.MOV R2, RZ, RZ, -R5.reuse ;  /* 0x000000ffff027224 */ /* 0x104fe800078e0a05 */
[----:B------:R-:W-:Y:S04]  /*61f0*/  IMAD R17, R2, R7, RZ ;  /* 0x0000000702117224 */ /* 0x000fe800078e02ff */
[----:B------:R-:W-:Y:S01]  /*6200*/  IMAD.HI.U32 R5, R5, R17, R4 ;  /* 0x0000001105057227 */ /* 0x000fe200078e0004 */
[----:B------:R-:W-:Y:S05]  /*6210*/  IABS R4, R13 ;  /* 0x0000000d00047213 */ /* 0x000fea0000000000 */
        /* <DEDUP_REMOVED lines=24> */
[----:B------:R-:W2:Y:S11]  /*63a0*/  LDC R2, c[0x0][0x24c] ;  /* 0x00009300ff027b82 */ /* 0x000eb60000000800 */
        /* <DEDUP_REMOVED lines=24> */
.L_x_4261:
        /* <DEDUP_REMOVED lines=16> */
.L_x_4260:
[----:B--2---:R-:W-:Y:S01]  /*6630*/  FMNMX.FTZ R13, R158, R87, !PT ;  /* 0x000000579e0d7209 */ /* 0x004fe20007810000 */
[----:B------:R-:W-:Y:S03]  /*6640*/  LDSM.16.MT88.4 R28, [R131+0x3000] ;  /* 0x00300000831c783b */ /* 0x000fe60000004200 */
        /* <DEDUP_REMOVED lines=61> */
[----:B----4-:R-:W-:Y:S03]  /*6a20*/  FMNMX.FTZ R2, R84, R5, !PT ;  /* 0x0000000554027209 */ /* 0x010fe60007810000 */
        /* <DEDUP_REMOVED lines=20> */
[----:B------:R-:W-:Y:S01]  /*6b70*/  FSEL R44, R44, RZ, P0 ;  /* 0x000000ff2c2c7208 */ /* 0x000fe20000000000 */
[----:B------:R-:W1:Y:S01]  /*6b80*/  MUFU.EX2 R6, R6 ;  /* 0x0000000600067308 */ /* 0x000e620000000800 */
[--C-:B------:R-:W-:Y:S01]  /*6b90*/  FFMA.FTZ R59, R22, UR4, -R46.reuse ;  /* 0x00000004163b7c23 */ /* 0x100fe2000801082e */
[--C-:B------:R-:W-:Y:S01]  /*6ba0*/  FFMA.FTZ R25, R158, UR4, -R46.reuse ;  /* 0x000000049e197c23 */ /* 0x100fe2000801082e */
[----:B------:R-:W-:Y:S01]  /*6bb0*/  FFMA.FTZ R48, R156, UR4, -R46 ;  /* 0x000000049c307c23 */ /* 0x000fe2000801082e */
[--C-:B------:R-:W-:Y:S01]  /*6bc0*/  FFMA.FTZ R60, R34, UR4, -R44.reuse ;  /* 0x00000004223c7c23 */ /* 0x100fe2000801082c */
[--C-:B------:R-:W-:Y:S01]  /*6bd0*/  FFMA.FTZ R54, R42, UR4, -R44.reuse ;  /* 0x000000042a367c23 */ /* 0x100fe2000801082c */
[--C-:B------:R-:W-:Y:S01]  /*6be0*/  FFMA.FTZ R55, R38, UR4, -R44.reuse ;  /* 0x0000000426377c23 */ /* 0x100fe2000801082c */
[--C-:B------:R-:W-:Y:S03]  /*6bf0*/  FFMA.FTZ R38, R33, UR4, -R44.reuse ;  /* 0x0000000421267c23 */ /* 0x100fe6000801082c */
[----:B------:R-:W2:Y:S01]  /*6c00*/  MUFU.EX2 R25, R25 ;  /* 0x0000001900197308 */ /* 0x000ea20000000800 */
[----:B------:R-:W-:Y:S01]  /*6c10*/  FMUL.FTZ R20, R4, UR4 ;  /* 0x0000000404147c20 */ /* 0x000fe20008410000 */
[--C-:B------:R-:W-:Y:S01]  /*6c20*/  FFMA.FTZ R51, R160, UR4, -R44.reuse ;  /* 0x00000004a0337c23 */ /* 0x100fe2000801082c */
[----:B------:R-:W-:Y:S01]  /*6c30*/  FFMA.FTZ R64, R162, UR4, -R44 ;  /* 0x00000004a2407c23 */ /* 0x000fe2000801082c */
[--C-:B------:R-:W-:Y:S01]  /*6c40*/  FFMA.FTZ R89, R99, UR4, -R46.reuse ;  /* 0x0000000463597c23 */ /* 0x100fe2000801082e */
[----:B------:R-:W-:Y:S01]  /*6c50*/  FFMA.FTZ R90, R103, UR4, -R46 ;  /* 0x00000004675a7c23 */ /* 0x000fe2000801082e */
[--C-:B------:R-:W-:Y:S01]  /*6c60*/  FFMA.FTZ R93, R105, UR4, -R44.reuse ;  /* 0x00000004695d7c23 */ /* 0x100fe2000801082c */
[--C-:B------:R-:W-:Y:S03]  /*6c70*/  FFMA.FTZ R88, R9, UR4, -R44.reuse ;  /* 0x0000000409587c23 */ /* 0x100fe6000801082c */
[----:B------:R-:W3:Y:S01]  /*6c80*/  MUFU.EX2 R48, R48 ;  /* 0x0000003000307308 */ /* 0x000ee20000000800 */
[C---:B-1----:R-:W-:Y:S01]  /*6c90*/  FMUL.FTZ R4, R6.reuse, R72 ;  /* 0x0000004806047220 */ /* 0x042fe20000410000 */
[--C-:B------:R-:W-:Y:S01]  /*6ca0*/  FFMA.FTZ R72, R35, UR4, -R44.reuse ;  /* 0x0000000423487c23 */ /* 0x100fe2000801082c */
[C---:B------:R-:W-:Y:S01]  /*6cb0*/  FMUL.FTZ R5, R6.reuse, R73 ;  /* 0x0000004906057220 */ /* 0x040fe20000410000 */
[C---:B------:R-:W-:Y:S01]  /*6cc0*/  FMUL.FTZ R8, R6.reuse, R80 ;  /* 0x0000005006087220 */ /* 0x040fe20000410000 */
[C---:B------:R-:W-:Y:S01]  /*6cd0*/  FMUL.FTZ R9, R6.reuse, R81 ;  /* 0x0000005106097220 */ /* 0x040fe20000410000 */
[C---:B------:R-:W-:Y:S01]  /*6ce0*/  FMUL.FTZ R12, R6.reuse, R68 ;  /* 0x00000044060c7220 */ /* 0x040fe20000410000 */
[C---:B------:R-:W-:Y:S03]  /*6cf0*/  FMUL.FTZ R13, R6.reuse, R69 ;  /* 0x00000045060d7220 */ /* 0x040fe60000410000 */
[----:B------:R-:W1:Y:S01]  /*6d00*/  MUFU.EX2 R20, R20 ;  /* 0x0000001400147308 */ /* 0x000e620000000800 */
[C---:B------:R-:W-:Y:S01]  /*6d10*/  FMUL.FTZ R16, R6.reuse, R76 ;  /* 0x0000004c06107220 */ /* 0x040fe20000410000 */
[C---:B------:R-:W-:Y:S01]  /*6d20*/  FMUL.FTZ R17, R6.reuse, R77 ;  /* 0x0000004d06117220 */ /* 0x040fe20000410000 */
[----:B--2---:R-:W-:Y:S01]  /*6d30*/  FFMA.FTZ R157, R6, R157, R25 ;  /* 0x0000009d069d7223 */ /* 0x004fe20000010019 */
[--C-:B------:R-:W-:Y:S01]  /*6d40*/  FFMA.FTZ R80, R10, UR4, -R44.reuse ;  /* 0x000000040a507c23 */ /* 0x100fe2000801082c */
[--C-:B------:R-:W-:Y:S01]  /*6d50*/  FFMA.FTZ R67, R14, UR4, -R44.reuse ;  /* 0x000000040e437c23 */ /* 0x100fe2000801082c */
[--C-:B------:R-:W-:Y:S01]  /*6d60*/  FFMA.FTZ R58, R15, UR4, -R44.reuse ;  /* 0x000000040f3a7c23 */ /* 0x100fe2000801082c */
[----:B------:R-:W-:Y:S03]  /*6d70*/  FFMA.FTZ R61, R19, UR4, -R44 ;  /* 0x00000004133d7c23 */ /* 0x000fe6000801082c */
[----:B------:R-:W2:Y:S01]  /*6d80*/  MUFU.EX2 R51, R51 ;  /* 0x0000003300337308 */ /* 0x000ea20000000800 */
[----:B---3--:R-:W-:Y:S01]  /*6d90*/  F2FP.BF16.F32.PACK_AB R24, R48, R25 ;  /* 0x000000193018723e */ /* 0x008fe200000010ff */
[--C-:B------:R-:W-:Y:S01]  /*6da0*/  FFMA.FTZ R91, R108, UR4, -R46.reuse ;  /* 0x000000046c5b7c23 */ /* 0x100fe2000801082e */
[--C-:B------:R-:W-:Y:S01]  /*6db0*/  FFMA.FTZ R36, R117, UR4, -R46.reuse ;  /* 0x0000000475247c23 */ /* 0x100fe2000801082e */
[----:B------:R-:W-:Y:S01]  /*6dc0*/  FFMA.FTZ R73, R118, UR4, -R46 ;  /* 0x0000000476497c23 */ /* 0x000fe2000801082e */
[----:B------:R-:W-:Y:S01]  /*6dd0*/  FFMA.FTZ R62, R23, UR4, -R44 ;  /* 0x00000004173e7c23 */ /* 0x000fe2000801082c */
[----:B------:R-:W-:Y:S01]  /*6de0*/  FFMA.FTZ R81, R115, UR4, -R46 ;  /* 0x0000000473517c23 */ /* 0x000fe2000801082e */
[--C-:B------:R-:W-:Y:S03]  /*6df0*/  FFMA.FTZ R63, R98, UR4, -R44.reuse ;  /* 0x00000004623f7c23 */ /* 0x100fe6000801082c */
[----:B------:R-:W3:Y:S01]  /*6e00*/  MUFU.EX2 R64, R64 ;  /* 0x0000004000407308 */ /* 0x000ee20000000800 */
[C---:B-1----:R-:W-:Y:S01]  /*6e10*/  FMUL.FTZ R11, R20.reuse, R83 ;  /* 0x00000053140b7220 */ /* 0x042fe20000410000 */
[C---:B------:R-:W-:Y:S01]  /*6e20*/  FMUL.FTZ R6, R20.reuse, R74 ;  /* 0x0000004a14067220 */ /* 0x040fe20000410000 */
[C---:B------:R-:W-:Y:S01]  /*6e30*/  FMUL.FTZ R7, R20.reuse, R75 ;  /* 0x0000004b14077220 */ /* 0x040fe20000410000 */
[----:B------:R-:W-:Y:S01]  /*6e40*/  FFMA.FTZ R75, R43, UR4, -R44 ;  /* 0x000000042b4b7c23 */ /* 0x000fe2000801082c */
[C---:B------:R-:W-:Y:S01]  /*6e50*/  FMUL.FTZ R10, R20.reuse, R82 ;  /* 0x00000052140a7220 */ /* 0x040fe20000410000 */
[----:B------:R-:W-:Y:S01]  /*6e60*/  FMUL.FTZ R14, R20, R70 ;  /* 0x00000046140e7220 */ /* 0x000fe20000410000 */
[----:B------:R-:W-:Y:S03]  /*6e70*/  FFMA.FTZ R70, R32, UR4, -R46 ;  /* 0x0000000420467c23 */ /* 0x000fe6000801082e */
[----:B------:R-:W-:Y:S01]  /*6e80*/  MUFU.EX2 R89, R89 ;  /* 0x0000005900597308 */ /* 0x000fe20000000800 */
[----:B------:R-:W-:Y:S01]  /*6e90*/  LDSM.16.MT88.4 R32, [R130+0x3c00] ;  /* 0x003c00008220783b */ /* 0x000fe20000004200 */
[C---:B------:R-:W-:Y:S01]  /*6ea0*/  FMUL.FTZ R15, R20.reuse, R71 ;  /* 0x00000047140f7220 */ /* 0x040fe20000410000 */
[C---:B------:R-:W-:Y:S01]  /*6eb0*/  FMUL.FTZ R18, R20.reuse, R78 ;  /* 0x0000004e14127220 */ /* 0x040fe20000410000 */
[C---:B------:R-:W-:Y:S01]  /*6ec0*/  FMUL.FTZ R19, R20.reuse, R79 ;  /* 0x0000004f14137220 */ /* 0x040fe20000410000 */
[--C-:B------:R-:W-:Y:S01]  /*6ed0*/  FFMA.FTZ R79, R21, UR4, -R44.reuse ;  /* 0x00000004154f7c23 */ /* 0x100fe2000801082c */
[----:B--2---:R-:W-:Y:S01]  /*6ee0*/  FFMA.FTZ R155, R20, R155, R51 ;  /* 0x0000009b149b7223 */ /* 0x004fe20000010033 */
[----:B------:R-:W-:Y:S03]  /*6ef0*/  FFMA.FTZ R82, R119, UR4, -R44 ;  /* 0x0000000477527c23 */ /* 0x000fe6000801082c */
[----:B------:R-:W1:Y:S01]  /*6f00*/  MUFU.EX2 R90, R90 ;  /* 0x0000005a005a7308 */ /* 0x000e620000000800 */
[C---:B---3--:R-:W-:Y:S01]  /*6f10*/  F2FP.BF16.F32.PACK_AB R25, R64.reuse, R51 ;  /* 0x000000334019723e */ /* 0x048fe200000010ff */
[----:B------:R-:W-:Y:S01]  /*6f20*/  FADD.FTZ R64, R64, R155 ;  /* 0x0000009b40407221 */ /* 0x000fe20000010000 */
        /* <DEDUP_REMOVED lines=14> */
[----:B-1----:R-:W-:Y:S01]  /*7010*/  F2FP.BF16.F32.PACK_AB R26, R90, R89 ;  /* 0x000000595a1a723e */ /* 0x002fe200000010ff */
[----:B------:R-:W-:Y:S01]  /*7020*/  FFMA.FTZ R56, R96, UR4, -R46 ;  /* 0x0000000460387c23 */ /* 0x000fe2000801082e */
[----:B------:R-:W-:Y:S01]  /*7030*/  FFMA.FTZ R65, R100, UR4, -R44 ;  /* 0x0000000464417c23 */ /* 0x000fe2000801082c */
[----:B------:R-:W-:Y:S01]  /*7040*/  FADD.FTZ R94, R48, R157 ;  /* 0x0000009d305e7221 */ /* 0x000fe20000010000 */
[--C-:B------:R-:W-:Y:S01]  /*7050*/  FFMA.FTZ R66, R110, UR4, -R46.reuse ;  /* 0x000000046e427c23 */ /* 0x100fe2000801082e */
[----:B------:R-:W-:Y:S01]  /*7060*/  FFMA.FTZ R71, R101, UR4, -R46 ;  /* 0x0000000465477c23 */ /* 0x000fe2000801082e */
[----:B------:R-:W-:Y:S03]  /*7070*/  FFMA.FTZ R74, R106, UR4, -R44 ;  /* 0x000000046a4a7c23 */ /* 0x000fe6000801082c */
[----:B------:R-:W1:Y:S01]  /*7080*/  MUFU.EX2 R91, R91 ;  /* 0x0000005b005b7308 */ /* 0x000e620000000800 */
[----:B------:R-:W-:Y:S01]  /*7090*/  FADD.FTZ R89, R89, R94 ;  /* 0x0000005e59597221 */ /* 0x000fe20000010000 */
[--C-:B------:R-:W-:Y:S01]  /*70a0*/  FFMA.FTZ R53, R104, UR4, -R46.reuse ;  /* 0x0000000468357c23 */ /* 0x100fe2000801082e */
[----:B------:R-:W-:Y:S01]  /*70b0*/  FFMA.FTZ R48, R112, UR4, -R46 ;  /* 0x0000000470307c23 */ /* 0x000fe2000801082e */
[----:B------:R-:W-:Y:S01]  /*70c0*/  FFMA.FTZ R51, R116, UR4, -R44 ;  /* 0x0000000474337c23 */ /* 0x000fe2000801082c */
[----:B------:R-:W-:Y:S01]  /*70d0*/  FADD.FTZ R90, R90, R89 ;  /* 0x000000595a5a7221 */ /* 0x000fe20000010000 */
[----:B------:R-:W-:Y:S01]  /*70e0*/  FFMA.FTZ R89, R39, UR4, -R46 ;  /* 0x0000000427597c23 */ /* 0x000fe2000801082e */
[----:B------:R-:W-:Y:S03]  /*70f0*/  FFMA.FTZ R154, R154, UR4, -R44 ;  /* 0x000000049a9a7c23 */ /* 0x000fe6000801082c */
[----:B------:R-:W3:Y:S01]  /*7100*/  MUFU.EX2 R36, R36 ;  /* 0x0000002400247308 */ /* 0x000ee20000000800 */
[----:B--2---:R-:W-:Y:S01]  /*7110*/  F2FP.BF16.F32.PACK_AB R27, R88, R93 ;  /* 0x0000005d581b723e */ /* 0x004fe200000010ff */
[----:B------:R-:W-:Y:S01]  /*7120*/  FADD.FTZ R93, R93, R64 ;  /* 0x000000405d5d7221 */ /* 0x000fe20000010000 */
[--C-:B------:R-:W-:Y:S01]  /*7130*/  FFMA.FTZ R64, R41, UR4, -R46.reuse ;  /* 0x0000000429407c23 */ /* 0x100fe2000801082e */
[--C-:B------:R-:W-:Y:S01]  /*7140*/  FFMA.FTZ R94, R164, UR4, -R46.reuse ;  /* 0x00000004a45e7c23 */ /* 0x100fe2000801082e */
[----:B------:R-:W-:Y:S01]  /*7150*/  ISETP.GT.AND P0, PT, R153, R136, PT ;  /* 0x000000889900720c */ /* 0x000fe20003f04270 */
[----:B------:R-:W-:Y:S01]  /*7160*/  FADD.FTZ R93, R88, R93 ;  /* 0x0000005d585d7221 */ /* 0x000fe20000010000 */
[----:B------:R-:W-:Y:S03]  /*7170*/  FFMA.FTZ R165, R165, UR4, -R46 ;  /* 0x00000004a5a57c23 */ /* 0x000fe6000801082e */
[----:B------:R-:W-:Y:S01]  /*7180*/  MUFU.EX2 R92, R92 ;  /* 0x0000005c005c7308 */ /* 0x000fe20000000800 */
[----:B-1----:R-:W-:Y:S01]  /*7190*/  FADD.FTZ R39, R91, R90 ;  /* 0x0000005a5b277221 */ /* 0x002fe20000010000 */
[C---:B------:R-:W-:Y:S05]  /*71a0*/  HMMA.16816.F32.BF16 R4, R24.reuse, R28, R4 ;  /* 0x0000001c1804723c */ /* 0x040fea0000041804 */
[----:B------:R-:W-:Y:S03]  /*71b0*/  FFMA.FTZ R90, R37, UR4, -R46 ;  /* 0x00000004255a7c23 */ /* 0x000fe6000801082e */
[----:B------:R-:W1:Y:S01]  /*71c0*/  MUFU.EX2 R77, R77 ;  /* 0x0000004d004d7308 */ /* 0x000e620000000800 */
[C---:B------:R-:W-:Y:S01]  /*71d0*/  HMMA.16816.F32.BF16 R8, R24.reuse, R30, R8 ;  /* 0x0000001e1808723c */ /* 0x040fe20000041808 */
[----:B------:R-:W2:Y:S02]  /*71e0*/  LDSM.16.MT88.4 R28, [R130+0x3000] ;  /* 0x00300000821c783b */ /* 0x000ea40000004200 */
[C---:B---3--:R-:W-:Y:S01]  /*71f0*/  F2FP.BF16.F32.PACK_AB R20, R36.reuse, R91 ;  /* 0x0000005b2414723e */ /* 0x048fe200000010ff */
[----:B------:R-:W-:Y:S01]  /*7200*/  FADD.FTZ R36, R36, R39 ;  /* 0x0000002724247221 */ /* 0x000fe20000010000 */
[--C-:B------:R-:W-:Y:S04]  /*7210*/  FFMA.FTZ R91, R109, UR4, -R44.reuse ;  /* 0x000000046d5b7c23 */ /* 0x100fe8000801082c */
[----:B------:R-:W-:Y:S02]  /*7220*/  MUFU.EX2 R73, R73 ;  /* 0x0000004900497308 */ /* 0x000fe40000000800 */
[----:B------:R-:W-:Y:S08]  /*7230*/  FFMA.FTZ R163, R163, UR4, -R44 ;  /* 0x00000004a3a37c23 */ /* 0x000ff0000801082c */
[----:B------:R-:W3:Y:S01]  /*7240*/  MUFU.EX2 R40, R40 ;  /* 0x0000002800287308 */ /* 0x000ee20000000800 */
[----:B-1----:R-:W-:Y:S01]  /*7250*/  F2FP.BF16.F32.PACK_AB R21, R77, R92 ;  /* 0x0000005c4d15723e */ /* 0x002fe200000010ff */
[----:B------:R-:W-:Y:S01]  /*7260*/  FADD.FTZ R92, R92, R93 ;  /* 0x0000005d5c5c7221 */ /* 0x000fe20000010000 */
[----:B------:R-:W-:Y:S03]  /*7270*/  FFMA.FTZ R93, R107, UR4, -R46 ;  /* 0x000000046b5d7c23 */ /* 0x000fe6000801082e */
[----:B------:R-:W-:Y:S01]  /*7280*/  FADD.FTZ R77, R77, R92 ;  /* 0x0000005c4d4d7221 */ /* 0x000fe20000010000 */
[----:B------:R-:W-:Y:S03]  /*7290*/  FFMA.FTZ R92, R97, UR4, -R44 ;  /* 0x00000004615c7c23 */ /* 0x000fe6000801082c */
[----:B------:R-:W-:Y:S10]  /*72a0*/  MUFU.EX2 R80, R80 ;  /* 0x0000005000507308 */ /* 0x000ff40000000800 */
[----:B------:R-:W1:Y:S01]  /*72b0*/  MUFU.EX2 R67, R67 ;  /* 0x0000004300437308 */ /* 0x000e620000000800 */
[C---:B---3--:R-:W-:Y:S01]  /*72c0*/  F2FP.BF16.F32.PACK_AB R22, R40.reuse, R73 ;  /* 0x000000492816723e */ /* 0x048fe200000010ff */
[----:B------:R-:W-:Y:S04]  /*72d0*/  FADD.FTZ R73, R73, R36 ;  /* 0x0000002449497221 */ /* 0x000fe80000010000 */
[----:B------:R-:W-:Y:S04]  /*72e0*/  FADD.FTZ R73, R40, R73 ;  /* 0x0000004928497221 */ /* 0x000fe80000010000 */
[----:B------:R-:W-:Y:S01]  /*72f0*/  MUFU.EX2 R76, R76 ;  /* 0x0000004c004c7308 */ /* 0x000fe20000000800 */
[----:B------:R-:W-:Y:S01]  /*7300*/  LDSM.16.MT88.4 R40, [R131+0x4400] ;  /* 0x004400008328783b */ /* 0x000fe20000004200 */
[C---:B--2---:R-:W-:Y:S08]  /*7310*/  HMMA.16816.F32.BF16 R12, R24.reuse, R28, R12 ;  /* 0x0000001c180c723c */ /* 0x044ff0000004180c */
[----:B------:R-:W2:Y:S01]  /*7320*/  MUFU.EX2 R81, R81 ;  /* 0x0000005100517308 */ /* 0x000ea20000000800 */
[----:B------:R-:W-:Y:S01]  /*7330*/  HMMA.16816.F32.BF16 R16, R24, R30, R16 ;  /* 0x0000001e1810723c */ /* 0x000fe20000041810 */
[----:B------:R-:W3:Y:S02]  /*7340*/  LDSM.16.MT88.4 R24, [R131+0x3400] ;  /* 0x003400008318783b */ /* 0x000ee40000004200 */
[----:B-1----:R-:W-:Y:S01]  /*7350*/  F2FP.BF16.F32.PACK_AB R23, R67, R80 ;  /* 0x000000504317723e */ /* 0x002fe200000010ff */
[----:B------:R-:W-:Y:S05]  /*7360*/  FADD.FTZ R80, R80, R77 ;  /* 0x0000004d50507221 */ /* 0x000fea0000010000 */
[----:B------:R-:W-:Y:S01]  /*7370*/  MUFU.EX2 R82, R82 ;  /* 0x0000005200527308 */ /* 0x000fe20000000800 */
[----:B------:R-:W-:Y:S09]  /*7380*/  LDSM.16.MT88.4 R28, [R130+0x3800] ;  /* 0x00380000821c783b */ /* 0x000ff20000004200 */
[----:B------:R-:W1:Y:S10]  /*7390*/  MUFU.EX2 R63, R63 ;  /* 0x0000003f003f7308 */ /* 0x000e740000000800 */
[----:B------:R-:W-:Y:S10]  /*73a0*/  MUFU.EX2 R68, R68 ;  /* 0x0000004400447308 */ /* 0x000ff40000000800 */
[----:B------:R-:W4:Y:S10]  /*73b0*/  MUFU.EX2 R57, R57 ;  /* 0x0000003900397308 */ /* 0x000f340000000800 */
[----:B------:R-:W-:Y:S01]  /*73c0*/  MUFU.EX2 R58, R58 ;  /* 0x0000003a003a7308 */ /* 0x000fe20000000800 */
[C---:B---3--:R-:W-:Y:S09]  /*73d0*/  HMMA.16816.F32.BF16 R4, R20.reuse, R24, R4 ;  /* 0x000000181404723c */ /* 0x048ff20000041804 */
[----:B------:R-:W3:Y:S01]  /*73e0*/  MUFU.EX2 R61, R61 ;  /* 0x0000003d003d7308 */ /* 0x000ee20000000800 */
[C---:B------:R-:W-:Y:S01]  /*73f0*/  HMMA.16816.F32.BF16 R8, R20.reuse, R26, R8 ;  /* 0x0000001a1408723c */ /* 0x040fe20000041808 */
[----:B------:R-:W5:Y:S08]  /*7400*/  LDSM.16.MT88.4 R24, [R130+0x3400] ;  /* 0x003400008218783b */ /* 0x000f700000004200 */
[----:B------:R-:W-:Y:S10]  /*7410*/  MUFU.EX2 R69, R69 ;  /* 0x0000004500457308 */ /* 0x000ff40000000800 */
[----:B------:R-:W3:Y:S10]  /*7420*/  MUFU.EX2 R78, R78 ;  /* 0x0000004e004e7308 */ /* 0x000ef40000000800 */
[----:B------:R-:W-:Y:S10]  /*7430*/  MUFU.EX2 R79, R79 ;  /* 0x0000004f004f7308 */ /* 0x000ff40000000800 */
[----:B------:R-:W3:Y:S10]  /*7440*/  MUFU.EX2 R62, R62 ;  /* 0x0000003e003e7308 */ /* 0x000ef40000000800 */
[----:B------:R-:W-:Y:S01]  /*7450*/  MUFU.EX2 R59, R59 ;  /* 0x0000003b003b7308 */ /* 0x000fe20000000800 */
[C---:B-----5:R-:W-:Y:S09]  /*7460*/  HMMA.16816.F32.BF16 R12, R20.reuse, R24, R12 ;  /* 0x00000018140c723c */ /* 0x060ff2000004180c */
[----:B------:R-:W5:Y:S01]  /*7470*/  MUFU.EX2 R56, R56 ;  /* 0x0000003800387308 */ /* 0x000f620000000800 */
[----:B------:R-:W-:Y:S01]  /*7480*/  HMMA.16816.F32.BF16 R16, R20, R26, R16 ;  /* 0x0000001a1410723c */ /* 0x000fe20000041810 */
[----:B------:R-:W5:Y:S08]  /*7490*/  LDSM.16.MT88.4 R24, [R131+0x3800] ;  /* 0x003800008318783b */ /* 0x000f700000004200 */
[----:B------:R-:W-:Y:S02]  /*74a0*/  MUFU.EX2 R65, R65 ;  /* 0x0000004100417308 */ /* 0x000fe40000000800 */
[----:B--2---:R-:W-:Y:S02]  /*74b0*/  F2FP.BF16.F32.PACK_AB R20, R81, R76 ;  /* 0x0000004c5114723e */ /* 0x004fe400000010ff */
[----:B-1----:R-:W-:Y:S01]  /*74c0*/  F2FP.BF16.F32.PACK_AB R21, R63, R82 ;  /* 0x000000523f15723e */ /* 0x002fe200000010ff */
[----:B------:R-:W-:Y:S01]  /*74d0*/  FADD.FTZ R76, R76, R73 ;  /* 0x000000494c4c7221 */ /* 0x000fe20000010000 */
[----:B----4-:R-:W-:Y:S04]  /*74e0*/  F2FP.BF16.F32.PACK_AB R22, R57, R68 ;  /* 0x000000443916723e */ /* 0x010fe800000010ff */
[----:B------:R-:W1:Y:S01]  /*74f0*/  MUFU.EX2 R60, R60 ;  /* 0x0000003c003c7308 */ /* 0x000e620000000800 */
[----:B------:R-:W-:Y:S01]  /*7500*/  FADD.FTZ R81, R81, R76 ;  /* 0x0000004c51517221 */ /* 0x000fe20000010000 */
[----:B---3--:R-:W-:Y:S03]  /*7510*/  F2FP.BF16.F32.PACK_AB R23, R61, R58 ;  /* 0x0000003a3d17723e */ /* 0x008fe600000010ff */
[----:B------:R-:W-:Y:S05]  /*7520*/  FADD.FTZ R68, R68, R81 ;  /* 0x0000005144447221 */ /* 0x000fea0000010000 */
[----:B------:R2:W-:Y:S01]  /*7530*/  MUFU.EX2 R88, R38 ;  /* 0x0000002600587308 */ /* 0x0005e20000000800 */
[----:B------:R-:W-:Y:S09]  /*7540*/  FADD.FTZ R68, R57, R68 ;  /* 0x0000004439447221 */ /* 0x000ff20000010000 */
[----:B------:R-:W-:Y:S10]  /*7550*/  MUFU.EX2 R66, R66 ;  /* 0x0000004200427308 */ /* 0x000ff40000000800 */
[----:B------:R-:W3:Y:S01]  /*7560*/  MUFU.EX2 R71, R71 ;  /* 0x0000004700477308 */ /* 0x000ee20000000800 */
[----:B--2---:R-:W-:Y:S01]  /*7570*/  LDSM.16.MT88.4 R36, [R130+0x4000] ;  /* 0x004000008224783b */ /* 0x004fe20000004200 */
[C---:B-----5:R-:W-:Y:S08]  /*7580*/  HMMA.16816.F32.BF16 R4, R20.reuse, R24, R4 ;  /* 0x000000181404723c */ /* 0x060ff00000041804 */
[----:B------:R-:W-:Y:S01]  /*7590*/  MUFU.EX2 R74, R74 ;  /* 0x0000004a004a7308 */ /* 0x000fe20000000800 */
[C---:B------:R-:W-:Y:S01]  /*75a0*/  HMMA.16816.F32.BF16 R8, R20.reuse, R26, R8 ;  /* 0x0000001a1408723c */ /* 0x040fe20000041808 */
[----:B------:R-:W2:Y:S05]  /*75b0*/  LDSM.16.MT88.4 R24, [R131+0x3c00] ;  /* 0x003c00008318783b */ /* 0x000eaa0000004200 */
[C---:B------:R-:W-:Y:S03]  /*75c0*/  HMMA.16816.F32.BF16 R12, R20.reuse, R28, R12 ;  /* 0x0000001c140c723c */ /* 0x040fe6000004180c */
[----:B------:R-:W4:Y:S03]  /*75d0*/  MUFU.EX2 R55, R55 ;  /* 0x0000003700377308 */ /* 0x000f260000000800 */
[----:B------:R-:W-:Y:S01]  /*75e0*/  HMMA.16816.F32.BF16 R16, R20, R30, R16 ;  /* 0x0000001e1410723c */ /* 0x000fe20000041810 */
[----:B------:R-:W5:Y:S06]  /*75f0*/  LDSM.16.MT88.4 R28, [R131+0x4000] ;  /* 0x00400000831c783b */ /* 0x000f6c0000004200 */
[----:B------:R-:W-:Y:S01]  /*7600*/  MUFU.EX2 R53, R53 ;  /* 0x0000003500357308 */ /* 0x000fe20000000800 */
[----:B------:R-:W-:Y:S03]  /*7610*/  F2FP.BF16.F32.PACK_AB R20, R78, R69 ;  /* 0x000000454e14723e */ /* 0x000fe600000010ff */
[----:B------:R-:W-:Y:S06]  /*7620*/  FADD.FTZ R69, R69, R68 ;  /* 0x0000004445457221 */ /* 0x000fec0000010000 */
[----:B------:R-:W5:Y:S01]  /*7630*/  MUFU.EX2 R48, R48 ;  /* 0x0000003000307308 */ /* 0x000f620000000800 */
[----:B------:R-:W-:Y:S01]  /*7640*/  F2FP.BF16.F32.PACK_AB R21, R62, R79 ;  /* 0x0000004f3e15723e */ /* 0x000fe200000010ff */
[----:B------:R-:W-:Y:S01]  /*7650*/  FADD.FTZ R78, R78, R69 ;  /* 0x000000454e4e7221 */ /* 0x000fe20000010000 */
[----:B------:R-:W-:Y:S02]  /*7660*/  F2FP.BF16.F32.PACK_AB R22, R56, R59 ;  /* 0x0000003b3816723e */ /* 0x000fe400000010ff */
[----:B-1----:R-:W-:Y:S01]  /*7670*/  F2FP.BF16.F32.PACK_AB R23, R60, R65 ;  /* 0x000000413c17723e */ /* 0x002fe200000010ff */
[----:B------:R-:W-:Y:S04]  /*7680*/  FADD.FTZ R59, R59, R78 ;  /* 0x0000004e3b3b7221 */ /* 0x000fe80000010000 */
[----:B------:R-:W-:Y:S01]  /*7690*/  MUFU.EX2 R54, R54 ;  /* 0x0000003600367308 */ /* 0x000fe20000000800 */
[----:B------:R-:W-:Y:S09]  /*76a0*/  FADD.FTZ R59, R56, R59 ;  /* 0x0000003b383b7221 */ /* 0x000ff20000010000 */
[----:B------:R-:W1:Y:S01]  /*76b0*/  MUFU.EX2 R51, R51 ;  /* 0x0000003300337308 */ /* 0x000e620000000800 */
[C---:B--2---:R-:W-:Y:S09]  /*76c0*/  HMMA.16816.F32.BF16 R4, R20.reuse, R24, R4 ;  /* 0x000000181404723c */ /* 0x044ff20000041804 */
[----:B------:R-:W-:Y:S02]  /*76d0*/  MUFU.EX2 R52, R52 ;  /* 0x0000003400347308 */ /* 0x000fe40000000800 */
[----:B------:R-:W-:Y:S01]  /*76e0*/  FADD.FTZ R25, R67, R80 ;  /* 0x0000005043197221 */ /* 0x000fe20000010000 */
[C---:B------:R-:W-:Y:S03]  /*76f0*/  HMMA.16816.F32.BF16 R8, R20.reuse, R26, R8 ;  /* 0x0000001a1408723c */ /* 0x040fe60000041808 */
[----:B------:R-:W-:Y:S01]  /*7700*/  FADD.FTZ R82, R82, R25 ;  /* 0x0000001952527221 */ /* 0x000fe20000010000 */
[----:B---3--:R-:W-:Y:S03]  /*7710*/  F2FP.BF16.F32.PACK_AB R24, R71, R66 ;  /* 0x000000424718723e */ /* 0x008fe600000010ff */
[----:B------:R-:W-:Y:S01]  /*7720*/  MUFU.EX2 R45, R45 ;  /* 0x0000002d002d7308 */ /* 0x000fe20000000800 */
[C---:B------:R-:W-:Y:S03]  /*7730*/  HMMA.16816.F32.BF16 R12, R20.reuse, R32, R12 ;  /* 0x00000020140c723c */ /* 0x040fe6000004180c */
[----:B----4-:R-:W-:Y:S03]  /*7740*/  F2FP.BF16.F32.PACK_AB R25, R55, R74 ;  /* 0x0000004a3719723e */ /* 0x010fe600000010ff */
[----:B------:R-:W-:Y:S03]  /*7750*/  HMMA.16816.F32.BF16 R16, R20, R34, R16 ;  /* 0x000000221410723c */ /* 0x000fe60000041810 */
[----:B------:R-:W-:Y:S01]  /*7760*/  MUFU.EX2 R72, R72 ;  /* 0x0000004800487308 */ /* 0x000fe20000000800 */
[----:B------:R-:W2:Y:S01]  /*7770*/  LDSM.16.MT88.4 R32, [R130+0x4400] ;  /* 0x004400008220783b */ /* 0x000ea20000004200 */
[----:B-----5:R-:W-:Y:S02]  /*7780*/  F2FP.BF16.F32.PACK_AB R26, R48, R53 ;  /* 0x00000035301a723e */ /* 0x020fe400000010ff */
[----:B------:R-:W-:Y:S01]  /*7790*/  FADD.FTZ R21, R63, R82 ;  /* 0x000000523f157221 */ /* 0x000fe20000010000 */
[----:B-1----:R-:W-:Y:S05]  /*77a0*/  F2FP.BF16.F32.PACK_AB R27, R51, R54 ;  /* 0x00000036331b723e */ /* 0x002fea00000010ff */
[----:B------:R-:W1:Y:S01]  /*77b0*/  MUFU.EX2 R75, R75 ;  /* 0x0000004b004b7308 */ /* 0x000e620000000800 */
[----:B------:R-:W-:Y:S01]  /*77c0*/  LDSM.16.MT88.4 R80, [R131+0x4c00] ;  /* 0x004c00008350783b */ /* 0x000fe20000004200 */
[----:B------:R-:W-:Y:S01]  /*77d0*/  FADD.FTZ R20, R58, R21 ;  /* 0x000000153a147221 */ /* 0x000fe20000010000 */
[----:B------:R-:W-:Y:S01]  /*77e0*/  FFMA.FTZ R58, R161, UR4, -R44 ;  /* 0x00000004a13a7c23 */ /* 0x000fe2000801082c */
[C---:B------:R-:W-:Y:S06]  /*77f0*/  HMMA.16816.F32.BF16 R4, R24.reuse, R28, R4 ;  /* 0x0000001c1804723c */ /* 0x040fec0000041804 */
[----:B------:R-:W-:Y:S01]  /*7800*/  MUFU.EX2 R70, R70 ;  /* 0x0000004600467308 */ /* 0x000fe20000000800 */
[----:B------:R-:W-:Y:S01]  /*7810*/  FADD.FTZ R20, R61, R20 ;  /* 0x000000143d147221 */ /* 0x000fe20000010000 */
[C---:B------:R-:W-:Y:S01]  /*7820*/  HMMA.16816.F32.BF16 R8, R24.reuse, R30, R8 ;  /* 0x0000001e1808723c */ /* 0x040fe20000041808 */
[----:B------:R-:W3:Y:S07]  /*7830*/  LDSM.16.MT88.4 R28, [R131+0x4800] ;  /* 0x00480000831c783b */ /* 0x000eee0000004200 */
[----:B------:R-:W4:Y:S03]  /*7840*/  MUFU.EX2 R49, R49 ;  /* 0x0000003100317308 */ /* 0x000f260000000800 */
[----:B-1----:R-:W-:Y:S01]  /*7850*/  F2FP.BF16.F32.PACK_AB R21, R75, R72 ;  /* 0x000000484b15723e */ /* 0x002fe200000010ff */
[C---:B------:R-:W-:Y:S03]  /*7860*/  HMMA.16816.F32.BF16 R12, R24.reuse, R36, R12 ;  /* 0x00000024180c723c */ /* 0x040fe6000004180c */
[----:B------:R-:W-:Y:S03]  /*7870*/  FADD.FTZ R79, R79, R20 ;  /* 0x000000144f4f7221 */ /* 0x000fe60000010000 */
[----:B------:R-:W-:Y:S01]  /*7880*/  MUFU.EX2 R50, R50 ;  /* 0x0000003200327308 */ /* 0x000fe20000000800 */
[----:B------:R-:W-:Y:S01]  /*7890*/  F2FP.BF16.F32.PACK_AB R20, R45, R52 ;  /* 0x000000342d14723e */ /* 0x000fe200000010ff */
[----:B------:R-:W-:Y:S01]  /*78a0*/  HMMA.16816.F32.BF16 R16, R24, R38, R16 ;  /* 0x000000261810723c */ /* 0x000fe20000041810 */
[----:B------:R-:W1:Y:S02]  /*78b0*/  LDSM.16.MT88.4 R36, [R130+0x4800] ;  /* 0x004800008224783b */ /* 0x000e640000004200 */
[----:B------:R-:W-:Y:S01]  /*78c0*/  FADD.FTZ R62, R62, R79 ;  /* 0x0000004f3e3e7221 */ /* 0x000fe20000010000 */
[--C-:B------:R-:W-:Y:S01]  /*78d0*/  FFMA.FTZ R61, R159, UR4, -R46.reuse ;  /* 0x000000049f3d7c23 */ /* 0x100fe2000801082e */
[----:B------:R-:W-:Y:S03]  /*78e0*/  FFMA.FTZ R46, R139, UR4, -R46 ;  /* 0x000000048b2e7c23 */ /* 0x000fe6000801082e */
[----:B------:R-:W5:Y:S03]  /*78f0*/  MUFU.EX2 R47, R47 ;  /* 0x0000002f002f7308 */ /* 0x000f660000000800 */
[----:B----4-:R-:W-:Y:S01]  /*7900*/  F2FP.BF16.F32.PACK_AB R22, R49, R70 ;  /* 0x000000463116723e */ /* 0x010fe200000010ff */
[----:B------:R-:W-:Y:S04]  /*7910*/  FADD.FTZ R65, R65, R62 ;  /* 0x0000003e41417221 */ /* 0x000fe80000010000 */
[----:B------:R-:W-:Y:S02]  /*7920*/  FADD.FTZ R65, R60, R65 ;  /* 0x000000413c417221 */ /* 0x000fe40000010000 */
[----:B------:R-:W-:Y:S02]  /*7930*/  MUFU.EX2 R64, R64 ;  /* 0x0000004000407308 */ /* 0x000fe40000000800 */
[----:B------:R-:W-:Y:S04]  /*7940*/  FADD.FTZ R74, R74, R65 ;  /* 0x000000414a4a7221 */ /* 0x000fe80000010000 */
[----:B------:R-:W-:Y:S04]  /*7950*/  FADD.FTZ R55, R55, R74 ;  /* 0x0000004a37377221 */ /* 0x000fe80000010000 */
[----:B------:R-:W4:Y:S01]  /*7960*/  MUFU.EX2 R89, R89 ;  /* 0x0000005900597308 */ /* 0x000f220000000800 */
[----:B-----5:R-:W-:Y:S01]  /*7970*/  F2FP.BF16.F32.PACK_AB R23, R47, R50 ;  /* 0x000000322f17723e */ /* 0x020fe200000010ff */
[----:B------:R-:W-:Y:S04]  /*7980*/  FADD.FTZ R54, R54, R55 ;  /* 0x0000003736367221 */ /* 0x000fe80000010000 */
[----:B------:R-:W-:Y:S04]  /*7990*/  FADD.FTZ R51, R51, R54 ;  /* 0x0000003633337221 */ /* 0x000fe80000010000 */
[----:B------:R-:W5:Y:S01]  /*79a0*/  MUFU.EX2 R91, R91 ;  /* 0x0000005b005b7308 */ /* 0x000f620000000800 */
[C---:B------:R-:W-:Y:S05]  /*79b0*/  HMMA.16816.F32.BF16 R4, R20.reuse, R40, R4 ;  /* 0x000000281404723c */ /* 0x040fea0000041804 */
[----:B------:R-:W-:Y:S01]  /*79c0*/  FADD.FTZ R72, R72, R51 ;  /* 0x0000003348487221 */ /* 0x000fe20000010000 */
[C---:B------:R-:W-:Y:S03]  /*79d0*/  HMMA.16816.F32.BF16 R8, R20.reuse, R42, R8 ;  /* 0x0000002a1408723c */ /* 0x040fe60000041808 */
[----:B------:R-:W-:Y:S02]  /*79e0*/  MUFU.EX2 R90, R90 ;  /* 0x0000005a005a7308 */ /* 0x000fe40000000800 */
[----:B----4-:R-:W-:Y:S01]  /*79f0*/  F2FP.BF16.F32.PACK_AB R24, R89, R64 ;  /* 0x000000405918723e */ /* 0x010fe200000010ff */
[C---:B--2---:R-:W-:Y:S07]  /*7a00*/  HMMA.16816.F32.BF16 R12, R20.reuse, R32, R12 ;  /* 0x00000020140c723c */ /* 0x044fee000004180c */
[----:B------:R-:W2:Y:S01]  /*7a10*/  MUFU.EX2 R93, R93 ;  /* 0x0000005d005d7308 */ /* 0x000ea20000000800 */
[----:B-----5:R-:W-:Y:S01]  /*7a20*/  F2FP.BF16.F32.PACK_AB R25, R91, R88 ;  /* 0x000000585b19723e */ /* 0x020fe200000010ff */
[----:B------:R-:W-:Y:S01]  /*7a30*/  HMMA.16816.F32.BF16 R16, R20, R34, R16 ;  /* 0x000000221410723c */ /* 0x000fe20000041810 */
[----:B------:R-:W4:Y:S07]  /*7a40*/  LDSM.16.MT88.4 R20, [R130+0x4c00] ;  /* 0x004c00008214783b */ /* 0x000f2e0000004200 */
[----:B------:R-:W-:Y:S03]  /*7a50*/  MUFU.EX2 R92, R92 ;  /* 0x0000005c005c7308 */ /* 0x000fe60000000800 */
[--C-:B------:R-:W-:Y:S01]  /*7a60*/  FFMA.FTZ R41, R84, UR4, -R44.reuse ;  /* 0x0000000454297c23 */ /* 0x100fe2000801082c */
[----:B------:R-:W-:Y:S01]  /*7a70*/  FFMA.FTZ R44, R3, UR4, -R44 ;  /* 0x00000004032c7c23 */ /* 0x000fe2000801082c */
[----:B------:R-:W-:Y:S01]  /*7a80*/  FADD.FTZ R40, R66, R59 ;  /* 0x0000003b42287221 */ /* 0x000fe20000010000 */
[----:B------:R-:W-:Y:S03]  /*7a90*/  FADD.FTZ R75, R75, R72 ;  /* 0x000000484b4b7221 */ /* 0x000fe60000010000 */
[----:B------:R-:W-:Y:S01]  /*7aa0*/  FADD.FTZ R40, R71, R40 ;  /* 0x0000002847287221 */ /* 0x000fe20000010000 */
[----:B------:R-:W5:Y:S01]  /*7ab0*/  MUFU.EX2 R67, R154 ;  /* 0x0000009a00437308 */ /* 0x000f620000000800 */
        /* <DEDUP_REMOVED lines=11> */
[C---:B-----5:R-:W-:Y:S01]  /*7b70*/  F2FP.BF16.F32.PACK_AB R27, R67.reuse, R92 ;  /* 0x0000005c431b723e */ /* 0x060fe200000010ff */
        /* <DEDUP_REMOVED lines=8> */
[----:B------:R-:W3:Y:S02]  /*7c00*/  MUFU.EX2 R58, R58 ;  /* 0x0000003a003a7308 */ /* 0x000ee40000000800 */
[----:B--2---:R-:W-:Y:S01]  /*7c10*/  F2FP.BF16.F32.PACK_AB R76, R63, R94 ;  /* 0x0000005e3f4c723e */ /* 0x004fe200000010ff */
[C---:B-1----:R-:W-:Y:S07]  /*7c20*/  HMMA.16816.F32.BF16 R12, R24.reuse, R36, R12 ;  /* 0x00000024180c723c */ /* 0x042fee000004180c */
[----:B------:R-:W-:Y:S01]  /*7c30*/  MUFU.EX2 R61, R61 ;  /* 0x0000003d003d7308 */ /* 0x000fe20000000800 */
[----:B------:R-:W-:Y:S01]  /*7c40*/  FADD.FTZ R89, R89, R64 ;  /* 0x0000004059597221 */ /* 0x000fe20000010000 */
[----:B------:R-:W-:Y:S08]  /*7c50*/  HMMA.16816.F32.BF16 R16, R24, R38, R16 ;  /* 0x000000261810723c */ /* 0x000ff00000041810 */
[----:B------:R-:W1:Y:S03]  /*7c60*/  MUFU.EX2 R46, R46 ;  /* 0x0000002e002e7308 */ /* 0x000e660000000800 */
[----:B---3--:R-:W-:Y:S01]  /*7c70*/  F2FP.BF16.F32.PACK_AB R77, R58, R57 ;  /* 0x000000393a4d723e */ /* 0x008fe200000010ff */
[----:B------:R-:W-:Y:S01]  /*7c80*/  FADD.FTZ R90, R90, R89 ;  /* 0x000000595a5a7221 */ /* 0x000fe20000010000 */
[----:B------:R-:W-:Y:S03]  /*7c90*/  FADD.FTZ R57, R57, R92 ;  /* 0x0000005c39397221 */ /* 0x000fe60000010000 */
[----:B------:R-:W-:Y:S01]  /*7ca0*/  FADD.FTZ R93, R93, R90 ;  /* 0x0000005a5d5d7221 */ /* 0x000fe20000010000 */
[----:B------:R-:W-:Y:S01]  /*7cb0*/  FADD.FTZ R57, R58, R57 ;  /* 0x000000393a397221 */ /* 0x000fe20000010000 */
[----:B------:R-:W-:Y:S02]  /*7cc0*/  MUFU.EX2 R32, R41 ;  /* 0x0000002900207308 */ /* 0x000fe40000000800 */
[----:B------:R-:W-:Y:S04]  /*7cd0*/  FADD.FTZ R94, R94, R93 ;  /* 0x0000005d5e5e7221 */ /* 0x000fe80000010000 */
[----:B------:R-:W-:Y:S04]  /*7ce0*/  FADD.FTZ R94, R63, R94 ;  /* 0x0000005e3f5e7221 */ /* 0x000fe80000010000 */
        /* <DEDUP_REMOVED lines=9> */
[C---:B----4-:R-:W-:Y:S05]  /*7d80*/  HMMA.16816.F32.BF16 R68, R76.reuse, R20, R12 ;  /* 0x000000144c44723c */ /* 0x050fea000004180c */
[----:B------:R-:W-:Y:S01]  /*7d90*/  IADD3 R9, R153, -0x1, RZ ;  /* 0xffffffff99097810 */ /* 0x000fe20007ffe0ff */
[----:B------:R-:W-:Y:S05]  /*7da0*/  HMMA.16816.F32.BF16 R76, R76, R22, R16 ;  /* 0x000000164c4c723c */ /* 0x000fea0000041810 */
[----:B------:R-:W-:Y:S01]  /*7db0*/  MOV R153, R9 ;  /* 0x0000000900997202 */ /* 0x000fe20000000f00 */
[----:B------:R-:W-:Y:S07]  /*7dc0*/  @!UPT UIADD3 URZ, URZ, URZ, URZ ;  /* 0x0000003f3f3ff290 */ /* 0x000fee000fffe03f */
[----:B------:R-:W-:Y:S11]  /*7dd0*/  @P0 BRA `(.L_x_4262) ;  /* 0xffffffd000a40947 */ /* 0x000ff6000383ffff */
.L_x_4258:
        /* <DEDUP_REMOVED lines=139> */
.L_x_4264:
[----:B------:R-:W-:Y:S05]  /*8690*/  BSYNC B0 ;  /* 0x0000000000007941 */ /* 0x000fea0003800000 */
.L_x_4263:
        /* <DEDUP_REMOVED lines=13> */
.L_x_4265:
        /* <DEDUP_REMOVED lines=9> */
.L_x_5371:


//--------------------- .text._ZN5flash24flash_fwd_splitkv_kernelI23Flash_fwd_kernel_traitsILi32ELi64ELi128ELi4ELb0ELb0EN7cutlass10bfloat16_tE19Flash_kernel_traitsILi32ELi64ELi128ELi4ES3_EELb1ELb0ELb0ELb0ELb1ELb0ELb0ELb0EEEvNS_16Flash_fwd_paramsE --------------------------
	.section	.text._ZN5flash24flash_fwd_splitkv_kernelI23Flash_fwd_kernel_traitsILi32ELi64ELi128ELi4ELb0ELb0EN7cutlass10bfloat16_tE19Flash_kernel_traitsILi32ELi64ELi128ELi4ES3_EELb1ELb0ELb0ELb0ELb1ELb0ELb0ELb0EEEvNS_16Flash_fwd_paramsE,"ax",@progbits
	.align	128
        .global         _ZN5flash24flash_fwd_splitkv_kernelI23Flash_fwd_kernel_traitsILi32ELi64ELi128ELi4ELb0ELb0EN7cutlass10bfloat16_tE19Flash_kernel_traitsILi32ELi64ELi128ELi4ES3_EELb1ELb0ELb0ELb0ELb1ELb0ELb0ELb0EEEvNS_16Flash_fwd_paramsE
        .type           _ZN5flash24flash_fwd_splitkv_kernelI23Flash_fwd_kernel_traitsILi32ELi64ELi128ELi4ELb0ELb0EN7cutlass10bfloat16_tE19Flash_kernel_traitsILi32ELi64ELi128ELi4ES3_EELb1ELb0ELb0ELb0ELb1ELb0ELb0ELb0EEEvNS_16Flash_fwd_paramsE,@function
        .size           _ZN5flash24flash_fwd_splitkv_kernelI23Flash_fwd_kernel_traitsILi32ELi64ELi128ELi4ELb0ELb0EN7cutlass10bfloat16_tE19Flash_kernel_traitsILi32ELi64ELi128ELi4ES3_EELb1ELb0ELb0ELb0ELb1ELb0ELb0ELb0EEEvNS_16Flash_fwd_paramsE,(.L_x_5372 - _ZN5flash24flash_fwd_splitkv_kernelI23Flash_fwd_kernel_traitsILi32ELi64ELi128ELi4ELb0ELb0EN7cutlass10bfloat16_tE19Flash_kernel_traitsILi32ELi64ELi128ELi4ES3_EELb1ELb0ELb0ELb0ELb1ELb0ELb0ELb0EEEvNS_16Flash_fwd_paramsE)
        .other          _ZN5flash24flash_fwd_splitkv_kernelI23Flash_fwd_kernel_traitsILi32ELi64ELi128ELi4ELb0ELb0EN7cutlass10bfloat16_tE19Flash_kernel_traitsILi32ELi64ELi128ELi4ES3_EELb1ELb0ELb0ELb0ELb1ELb0ELb0ELb0EEEvNS_16Flash_fwd_paramsE,@"STO_CUDA_ENTRY STV_DEFAULT"
_ZN5flash24flash_fwd_splitkv_kernelI23Flash_fwd_kernel_traitsILi32ELi64ELi128ELi4ELb0ELb0EN7cutlass10bfloat16_tE19Flash_kernel_traitsILi32ELi64ELi128ELi4ES3_EELb1ELb0ELb0ELb0ELb1ELb0ELb0ELb0EEEvNS_16Flash_fwd_paramsE:
.text._ZN5flash24flash_fwd_splitkv_kernelI23Flash_fwd_kernel_traitsILi32ELi64ELi128ELi4ELb0ELb0EN7cutlass10bfloat16_tE19Flash_kernel_traitsILi32ELi64ELi128ELi4ES3_EELb1ELb0ELb0ELb0ELb1ELb0ELb0ELb0EEEvNS_16Flash_fwd_paramsE:
        /* <DEDUP_REMOVED lines=38> */
.L_x_4266:
[----:B------:R-:W1:Y:S02]  /*0260*/  LDC R0, c[0x0][0x2c8] ;  /* 0x0000b200ff007b82 */ /* 0x000e640000000800 */
.L_x_4267:
        /* <DEDUP_REMOVED lines=11> */
[----:B-1----:R-:W1:Y:S01]  /*0320*/  LDC R7, c[0x0][0x398] ;  /* 0x0000e600ff077b82 */ /* 0x002e620000000800 */
        /* <DEDUP_REMOVED lines=8> */
[----:B------:R-:W-:Y:S01]  /*03b0*/  @!P1 IADD3 R6, R4, R0, -R13 ;  /* 0x0000000004069210 */ /* 0x000fe20007ffe80d */
[----:B------:R-:W-:Y:S01]  /*03c0*/  ULEA.HI UR4, UR4, UR5, URZ, 0x7 ;  /* 0x0000000504047291 */ /* 0x000fe2000f8f383f */
[----:B------:R-:W2:Y:S03]  /*03d0*/  S2R R0, SR_TID.X ;  /* 0x0000000000007919 */ /* 0x000ea60000002100 */
        /* <DEDUP_REMOVED lines=15> */
[----:B------:R-:W-:Y:S01]  /*04d0*/  ULDC.64 UR4, c[0x0][0x2a0] ;  /* 0x0000a80000047ab9 */ /* 0x000fe20000000a00 */
[----:B------:R-:W-:Y:S01]  /*04e0*/  IADD3 R148, -R107, R148, RZ ;  /* 0x000000946b947210 */ /* 0x000fe20007ffe1ff */
[----:B------:R-:W-:Y:S01]  /*04f0*/  ULDC UR7, c[0x0][0x270] ;  /* 0x00009c0000077ab9 */ /* 0x000fe20000000800 */
[----:B------:R-:W-:Y:S01]  /*0500*/  LEA.HI R8, R9, R0, RZ, 0x2 ;  /* 0x0000000009087211 */ /* 0x000fe200078f10ff */
[----:B------:R-:W-:Y:S01]  /*0510*/  ULDC UR6, c[0x0][0x2c4] ;  /* 0x0000b10000067ab9 */ /* 0x000fe20000000800 */
[----:B------:R-:W-:Y:S01]  /*0520*/  LOP3.LUT P4, RZ, R0, 0x3, RZ, 0xc0, !PT ;  /* 0x0000000300ff7812 */ /* 0x000fe2000788c0ff */
[----:B------:R-:W-:Y:S04]  /*0530*/  BSSY B0, `(.L_x_4269) ;  /* 0x000002c000007945 */ /* 0x000fe80003800000 */
[----:B------:R-:W2:Y:S01]  /*0540*/  @!P0 LDC.64 R2, c[0x0][0x290] ;  /* 0x0000a400ff028b82 */ /* 0x000ea20000000a00 */
[----:B------:R-:W-:Y:S01]  /*0550*/  @!P0 SHF.R.S32.HI R7, RZ, 0x1f, R31 ;  /* 0x0000001fff078819 */ /* 0x000fe2000001141f */
[----:B-1----:R-:W-:-:S04]  /*0560*/  @P0 IMAD.WIDE.U32 R10, R146, R4, RZ ;  /* 0x00000004920a0225 */ /* 0x002fc800078e00ff */
[----:B------:R-:W-:Y:S01]  /*0570*/  @P0 IMAD R146, R146, R5, R11 ;  /* 0x0000000592920224 */ /* 0x000fe200078e020b */
[----:B------:R-:W-:-:S04]  /*0580*/  SHF.R.S32.HI R11, RZ, 0x2, R8 ;  /* 0x00000002ff0b7819 */ /* 0x000fc80000011408 */
[CC--:B------:R-:W-:Y:S02]  /*0590*/  ISETP.GE.AND P1, PT, R11.reuse, R148.reuse, PT ;  /* 0x000000940b00720c */ /* 0x0c0fe40003f26270 */
[----:B------:R-:W-:Y:S01]  /*05a0*/  ISETP.GE.OR P3, PT, R11, R148, P4 ;  /* 0x000000940b00720c */ /* 0x000fe20002766670 */
[-C--:B--2---:R-:W-:Y:S01]  /*05b0*/  @!P0 IMAD R6, R7, R2.reuse, RZ ;  /* 0x0000000207068224 */ /* 0x084fe200078e02ff */
[----:B------:R-:W-:Y:S01]  /*05c0*/  LOP3.LUT R7, R8, 0x1ffffffc, RZ, 0xc0, !PT ;  /* 0x1ffffffc08077812 */ /* 0x000fe200078ec0ff */
[----:B------:R-:W-:-:S04]  /*05d0*/  @!P0 IMAD.WIDE.U32 R12, R31, R2, RZ ;  /* 0x000000021f0c8225 */ /* 0x000fc800078e00ff */
[----:B------:R-:W-:Y:S01]  /*05e0*/  IMAD.IADD R7, R0, 0x1, -R7 ;  /* 0x0000000100077824 */ /* 0x000fe200078e0a07 */
[----:B------:R-:W-:Y:S01]  /*05f0*/  @!P0 MOV R10, R12 ;  /* 0x0000000c000a8202 */ /* 0x000fe20000000f00 */
[----:B------:R-:W-:Y:S01]  /*0600*/  @!P0 IMAD R3, R31, R3, R6 ;  /* 0x000000031f038224 */ /* 0x000fe200078e0206 */
[----:B------:R-:W-:Y:S01]  /*0610*/  SHF.R.S32.HI R0, RZ, 0x1f, R38 ;  /* 0x0000001fff007819 */ /* 0x000fe20000011426 */
[----:B------:R-:W-:Y:S02]  /*0620*/  IMAD.SHL.U32 R6, R7, 0x8, RZ ;  /* 0x0000000807067824 */ /* 0x000fe400078e00ff */
[----:B------:R-:W-:Y:S01]  /*0630*/  @!P0 IMAD.IADD R146, R13, 0x1, R3 ;  /* 0x000000010d928824 */ /* 0x000fe200078e0203 */
[----:B------:R-:W-:Y:S01]  /*0640*/  SHF.R.S32.HI R3, RZ, 0x1f, R107 ;  /* 0x0000001fff037819 */ /* 0x000fe2000001146b */
[----:B------:R-:W-:Y:S01]  /*0650*/  IMAD R9, R0, UR4, RZ ;  /* 0x0000000400097c24 */ /* 0x000fe2000f8e02ff */
[----:B------:R-:W-:Y:S01]  /*0660*/  SHF.R.S32.HI R7, RZ, 0x1f, R6 ;  /* 0x0000001fff077819 */ /* 0x000fe20000011406 */
[----:B------:R-:W-:-:S02]  /*0670*/  IMAD R2, R31, UR7, R38 ;  /* 0x000000071f027c24 */ /* 0x000fc4000f8e0226 */
[-C--:B------:R-:W-:Y:S02]  /*0680*/  IMAD R12, R3, R4.reuse, RZ ;  /* 0x00000004030c7224 */ /* 0x080fe400078e02ff */
[----:B------:R-:W-:-:S04]  /*0690*/  IMAD.WIDE.U32 R6, R107, R4, R6 ;  /* 0x000000046b067225 */ /* 0x000fc800078e0006 */
[----:B------:R-:W-:Y:S01]  /*06a0*/  IMAD R3, R107, R5, R12 ;  /* 0x000000056b037224 */ /* 0x000fe200078e020c */
[----:B------:R-:W-:Y:S01]  /*06b0*/  IADD3 R6, P0, R10, R6, RZ ;  /* 0x000000060a067210 */ /* 0x000fe20007f1e0ff */
[----:B------:R-:W-:Y:S02]  /*06c0*/  IMAD R9, R38, UR5, R9 ;  /* 0x0000000526097c24 */ /* 0x000fe4000f8e0209 */
[----:B------:R-:W-:Y:S01]  /*06d0*/  IMAD R2, R2, UR6, R107 ;  /* 0x0000000602027c24 */ /* 0x000fe2000f8e026b */
[----:B------:R-:W-:Y:S01]  /*06e0*/  IADD3.X R7, R146, R7, R3, P0, !PT ;  /* 0x0000000792077210 */ /* 0x000fe200007fe403 */
[----:B------:R-:W-:-:S03]  /*06f0*/  VIADD R3, R11, 0x20 ;  /* 0x000000200b037836 */ /* 0x000fc60000000000 */
[----:B------:R-:W-:Y:S01]  /*0700*/  IADD3 R0, P0, R2, R11, RZ ;  /* 0x0000000b02007210 */ /* 0x000fe20007f1e0ff */
[----:B------:R-:W-:Y:S01]  /*0710*/  IMAD.WIDE.U32 R38, R38, UR4, R6 ;  /* 0x0000000426267c25 */ /* 0x000fe2000f8e0006 */
[----:B------:R-:W-:Y:S02]  /*0720*/  ISETP.GE.AND P2, PT, R3, R148, PT ;  /* 0x000000940300720c */ /* 0x000fe40003f46270 */
[----:B------:R-:W-:Y:S02]  /*0730*/  SHF.R.S32.HI R7, RZ, 0x1f, R11 ;  /* 0x0000001fff077819 */ /* 0x000fe4000001140b */
[----:B------:R-:W-:Y:S01]  /*0740*/  IADD3 R9, R39, R9, RZ ;  /* 0x0000000927097210 */ /* 0x000fe20007ffe0ff */
[----:B------:R-:W-:Y:S08]  /*0750*/  @P1 BRA `(.L_x_4270) ;  /* 0x0000000000241947 */ /* 0x000ff00003800000 */
        /* <DEDUP_REMOVED lines=9> */
.L_x_4270:
[----:B------:R-:W-:Y:S05]  /*07f0*/  BSYNC B0 ;  /* 0x0000000000007941 */ /* 0x000fea0003800000 */
.L_x_4269:
        /* <DEDUP_REMOVED lines=13> */
.L_x_4272:
[----:B------:R-:W-:Y:S05]  /*08d0*/  BSYNC B0 ;  /* 0x0000000000007941 */ /* 0x000fea0003800000 */
.L_x_4271:
        /* <DEDUP_REMOVED lines=11> */
.L_x_4268:
        /* <DEDUP_REMOVED lines=24> */
.L_x_4273:
        /* <DEDUP_REMOVED lines=35> */
[----:B------:R-:W-:-:S05]  /*0d40*/  IMAD.MOV R10, RZ, RZ, -R11 ;  /* 0x000000ffff0a7224 */ /* 0x000fca00078e0a0b */
[----:B------:R-:W2:Y:S01]  /*0d50*/  F2I.FTZ.U32.TRUNC.NTZ R15, R14 ;  /* 0x0000000e000f7305 */ /* 0x000ea2000021f000 */
[----:B------:R-:W-:-:S05]  /*0d60*/  IMAD R33, R12, R10, R33 ;  /* 0x0000000a0c217224 */ /* 0x000fca00078e0221 */
[----:B------:R-:W-:Y:S01]  /*0d70*/  SHF.R.S32.HI R25, RZ, 0x1f, R33 ;  /* 0x0000001fff197819 */ /* 0x000fe20000011421 */
[----:B--2---:R-:W-:Y:S01]  /*0d80*/  IMAD.MOV R3, RZ, RZ, -R15 ;  /* 0x000000ffff037224 */ /* 0x004fe200078e0a0f */
        /* <DEDUP_REMOVED lines=26> */
[----:B------:R-:W-:-:S03]  /*0f30*/  IMAD R3, R8, R3, R5 ;  /* 0x0000000308037224 */ /* 0x000fc600078e0205 */
[----:B------:R-:W-:Y:S01]  /*0f40*/  IADD3 R13, R13, R10, RZ ;  /* 0x0000000a0d0d7210 */ /* 0x000fe20007ffe0ff */
[----:B-1----:R-:W-:-:S04]  /*0f50*/  IMAD R10, R25, R92, RZ ;  /* 0x0000005c190a7224 */ /* 0x002fc800078e02ff */
[C---:B------:R-:W-:Y:S02]  /*0f60*/  IMAD R9, R33.reuse, R93, R10 ;  /* 0x0000005d21097224 */ /* 0x040fe400078e020a */
[----:B------:R-:W-:-:S04]  /*0f70*/  IMAD.WIDE.U32 R10, R33, R92, R12 ;  /* 0x0000005c210a7225 */ /* 0x000fc800078e000c */
[----:B------:R-:W-:Y:S01]  /*0f80*/  IMAD.WIDE.U32 R12, R8, R2, RZ ;  /* 0x00000002080c7225 */ /* 0x000fe200078e00ff */
[----:B------:R-:W-:-:S03]  /*0f90*/  IADD3 R11, R11, R9, RZ ;  /* 0x000000090b0b7210 */ /* 0x000fc60007ffe0ff */
[----:B------:R-:W-:Y:S02]  /*0fa0*/  IMAD R9, R21, UR4, RZ ;  /* 0x0000000415097c24 */ /* 0x000fe4000f8e02ff */
[----:B------:R-:W-:-:S04]  /*0fb0*/  IMAD.WIDE.U32 R36, R4, UR4, R10 ;  /* 0x0000000404247c25 */ /* 0x000fc8000f8e000a */
[----:B------:R-:W-:Y:S02]  /*0fc0*/  IMAD R9, R4, UR5, R9 ;  /* 0x0000000504097c24 */ /* 0x000fe4000f8e0209 */
[----:B------:R-:W-:Y:S01]  /*0fd0*/  IMAD.MOV.U32 R30, RZ, RZ, R12 ;  /* 0x000000ffff1e7224 */ /* 0x000fe200078e000c */
[----:B------:R-:W-:Y:S02]  /*0fe0*/  IADD3 R12, R13, R3, RZ ;  /* 0x000000030d0c7210 */ /* 0x000fe40007ffe0ff */
[----:B------:R-:W-:Y:S01]  /*0ff0*/  IADD3 R10, R37, R9, RZ ;  /* 0x00000009250a7210 */ /* 0x000fe20007ffe0ff */
[----:B------:R-:W-:Y:S06]  /*1000*/  BRA `(.L_x_4275) ;  /* 0x0000000400407947 */ /* 0x000fec0003800000 */
.L_x_4274:
        /* <DEDUP_REMOVED lines=49> */
.L_x_4276:
[----:B------:R-:W-:Y:S01]  /*1320*/  MOV R16, R12 ;  /* 0x0000000c00107202 */ /* 0x000fe20000000f00 */
[----:B------:R-:W-:Y:S01]  /*1330*/  IMAD R8, R25, R92, RZ ;  /* 0x0000005c19087224 */ /* 0x000fe200078e02ff */
[----:B------:R-:W-:Y:S02]  /*1340*/  MOV R17, R9 ;  /* 0x0000000900117202 */ /* 0x000fe40000000f00 */
[----:B------:R-:W-:Y:S01]  /*1350*/  @!P0 LOP3.LUT R14, RZ, R15, RZ, 0x33, !PT ;  /* 0x0000000fff0e8212 */ /* 0x000fe200078e33ff */
[-C--:B------:R-:W-:Y:S01]  /*1360*/  IMAD R9, R93, R33.reuse, R8 ;  /* 0x000000215d097224 */ /* 0x080fe200078e0208 */
[----:B------:R-:W-:Y:S01]  /*1370*/  @P3 IADD3 R10, R13, R10, RZ ;  /* 0x0000000a0d0a3210 */ /* 0x000fe20007ffe0ff */
[----:B------:R-:W-:Y:S01]  /*1380*/  IMAD.WIDE.U32 R16, R92, R33, R16 ;  /* 0x000000215c107225 */ /* 0x000fe200078e0010 */
[----:B------:R-:W-:-:S04]  /*1390*/  SHF.R.S32.HI R21, RZ, 0x1f, R14 ;  /* 0x0000001fff157819 */ /* 0x000fc8000001140e */
[----:B------:R-:W-:Y:S01]  /*13a0*/  IADD3 R17, R17, R9, RZ ;  /* 0x0000000911117210 */ /* 0x000fe20007ffe0ff */
[----:B--2---:R-:W-:Y:S02]  /*13b0*/  IMAD R12, R21, R2, RZ ;  /* 0x00000002150c7224 */ /* 0x004fe400078e02ff */
[----:B-1----:R-:W-:Y:S01]  /*13c0*/  @P3 IMAD.WIDE.U32 R8, R10, R4, RZ ;  /* 0x000000040a083225 */ /* 0x002fe200078e00ff */
[----:B------:R-:W-:-:S03]  /*13d0*/  MOV R4, R14 ;  /* 0x0000000e00047202 */ /* 0x000fc60000000f00 */
[----:B------:R-:W-:Y:S01]  /*13e0*/  IMAD.WIDE.U32 R36, R14, R2, R16 ;  /* 0x000000020e247225 */ /* 0x000fe200078e0010 */
[----:B------:R-:W-:-:S03]  /*13f0*/  @P3 MOV R30, R8 ;  /* 0x00000008001e3202 */ /* 0x000fc60000000f00 */
[----:B------:R-:W-:Y:S02]  /*1400*/  IMAD R3, R14, R3, R12 ;  /* 0x000000030e037224 */ /* 0x000fe400078e020c */
[----:B------:R-:W-:-:S03]  /*1410*/  @P3 IMAD R12, R10, R5, R9 ;  /* 0x000000050a0c3224 */ /* 0x000fc600078e0209 */
        /* <DEDUP_REMOVED lines=15> */
.L_x_4275:
[----:B------:R-:W-:Y:S01]  /*1510*/  SHF.R.S32.HI R19, RZ, 0x1f, R0 ;  /* 0x0000001fff137819 */ /* 0x000fe20000011400 */
[----:B------:R-:W-:Y:S01]  /*1520*/  VIADD R147, R104, 0xffffffff ;  /* 0xffffffff68937836 */ /* 0x000fe20000000000 */
[----:B------:R-:W-:Y:S01]  /*1530*/  ISETP.NE.AND P0, PT, R146, -0x1, PT ;  /* 0xffffffff9200780c */ /* 0x000fe20003f05270 */
[----:B------:R-:W-:Y:S01]  /*1540*/  IMAD.IADD R142, R148, 0x1, -R107 ;  /* 0x00000001948e7824 */ /* 0x000fe200078e0a6b */
[-C--:B-----5:R-:W-:Y:S01]  /*1550*/  LEA.HI R11, R19, R0.reuse, RZ, 0x2 ;  /* 0x00000000130b7211 */ /* 0x0a0fe200078f10ff */
[----:B------:R-:W-:Y:S01]  /*1560*/  IMAD.SHL.U32 R5, R147, 0x80, RZ ;  /* 0x0000008093057824 */ /* 0x000fe200078e00ff */
[----:B------:R-:W-:Y:S01]  /*1570*/  LEA.HI R15, R19, R0, RZ, 0x3 ;  /* 0x00000000130f7211 */ /* 0x000fe200078f18ff */
[----:B------:R-:W-:Y:S01]  /*1580*/  ULDC.64 UR4, c[0x0][0x258] ;  /* 0x0000960000047ab9 */ /* 0x000fe20000000a00 */
[----:B------:R-:W-:Y:S01]  /*1590*/  SHF.R.S32.HI R22, RZ, 0x2, R11 ;  /* 0x00000002ff167819 */ /* 0x000fe2000001140b */
[----:B------:R-:W-:Y:S01]  /*15a0*/  IMAD.IADD R16, R6, 0x1, -R5 ;  /* 0x0000000106107824 */ /* 0x000fe200078e0a05 */
[----:B------:R-:W-:Y:S01]  /*15b0*/  LOP3.LUT R13, R11, 0xfffffffc, RZ, 0xc0, !PT ;  /* 0xfffffffc0b0d7812 */ /* 0x000fe200078ec0ff */
[----:B------:R-:W-:Y:S01]  /*15c0*/  ULDC.64 UR6, c[0x0][0x268] ;  /* 0x00009a0000067ab9 */ /* 0x000fe20000000a00 */
[C---:B------:R-:W-:Y:S01]  /*15d0*/  ISETP.GE.AND P1, PT, R22.reuse, R142, PT ;  /* 0x0000008e1600720c */ /* 0x040fe20003f26270 */
[C---:B------:R-:W-:Y:S01]  /*15e0*/  VIADD R17, R22.reuse, 0x20 ;  /* 0x0000002016117836 */ /* 0x040fe20000000000 */
[----:B------:R-:W-:Y:S01]  /*15f0*/  ISETP.GE.AND P4, PT, R22, R16, PT ;  /* 0x000000101600720c */ /* 0x000fe20003f86270 */
[----:B------:R-:W1:Y:S01]  /*1600*/  @!P0 LDC.64 R2, c[0x0][0x228] ;  /* 0x00008a00ff028b82 */ /* 0x000e620000000a00 */
[----:B------:R-:W-:Y:S01]  /*1610*/  @!P0 SHF.R.S32.HI R35, RZ, 0x1f, R31 ;  /* 0x0000001fff238819 */ /* 0x000fe2000001141f */
[----:B------:R-:W-:Y:S01]  /*1620*/  IMAD.IADD R150, R0, 0x1, -R13 ;  /* 0x0000000100967824 */ /* 0x000fe200078e0a0d */
[----:B------:R-:W-:Y:S01]  /*1630*/  ISETP.GE.AND P5, PT, R17, R142, PT ;  /* 0x0000008e1100720c */ /* 0x000fe20003fa6270 */
[----:B------:R-:W-:Y:S01]  /*1640*/  IMAD R21, R21, UR6, RZ ;  /* 0x0000000615157c24 */ /* 0x000fe2000f8e02ff */
[----:B------:R-:W-:Y:S01]  /*1650*/  SHF.R.S32.HI R14, RZ, 0x3, R15 ;  /* 0x00000003ff0e7819 */ /* 0x000fe2000001140f */
[----:B------:R-:W-:Y:S01]  /*1660*/  IMAD.SHL.U32 R150, R150, 0x8, RZ ;  /* 0x0000000896967824 */ /* 0x000fe200078e00ff */
[----:B------:R-:W-:Y:S01]  /*1670*/  SHF.R.S32.HI R23, RZ, 0x1f, R22 ;  /* 0x0000001fff177819 */ /* 0x000fe20000011416 */
[----:B------:R-:W2:Y:S01]  /*1680*/  @P0 LDC.64 R8, c[0x0][0x240] ;  /* 0x00009000ff080b82 */ /* 0x000ea20000000a00 */
[----:B------:R-:W-:-:S02]  /*1690*/  LEA.HI R94, R19, R0, RZ, 0x5 ;  /* 0x00000000135e7211 */ /* 0x000fc400078f28ff */
[C---:B------:R-:W-:Y:S01]  /*16a0*/  IADD3 R30, P2, R150.reuse, R30, RZ ;  /* 0x0000001e961e7210 */ /* 0x040fe20007f5e0ff */
[----:B------:R-:W3:Y:S01]  /*16b0*/  @!P4 S2R R27, SR_CgaCtaId ;  /* 0x00000000001bc919 */ /* 0x000ee20000008800 */
[----:B------:R-:W-:Y:S01]  /*16c0*/  IADD3 R36, P3, R150, R36, RZ ;  /* 0x0000002496247210 */ /* 0x000fe20007f7e0ff */
[----:B------:R-:W-:Y:S01]  /*16d0*/  IMAD.WIDE R42, R43, 0x40, R22 ;  /* 0x000000402b2a7825 */ /* 0x000fe200078e0216 */
[----:B------:R-:W-:Y:S01]  /*16e0*/  SHF.R.S32.HI R108, RZ, 0x5, R94 ;  /* 0x00000005ff6c7819 */ /* 0x000fe2000001145e */
[----:B------:R-:W4:Y:S01]  /*16f0*/  @!P5 S2R R29, SR_CgaCtaId ;  /* 0x00000000001dd919 */ /* 0x000f220000008800 */
[----:B------:R-:W-:Y:S01]  /*1700*/  LOP3.LUT R15, R15, 0xfffffff8, RZ, 0xc0, !PT ;  /* 0xfffffff80f0f7812 */ /* 0x000fe200078ec0ff */
[----:B------:R-:W-:Y:S01]  /*1710*/  IMAD R98, R23, R92, RZ ;  /* 0x0000005c17627224 */ /* 0x000fe200078e02ff */
[----:B------:R-:W4:Y:S01]  /*1720*/  LDC.64 R96, c[0x0][0x250] ;  /* 0x00009400ff607b82 */ /* 0x000f220000000a00 */
[----:B------:R-:W-:Y:S02]  /*1730*/  IMAD R107, R108, 0x10, R107 ;  /* 0x000000106c6b7824 */ /* 0x000fe400078e026b */
[----:B------:R-:W-:-:S02]  /*1740*/  IMAD R98, R22, R93, R98 ;  /* 0x0000005d16627224 */ /* 0x000fc400078e0262 */
[-C--:B-1----:R-:W-:Y:S02]  /*1750*/  @!P0 IMAD R18, R35, R2.reuse, RZ ;  /* 0x0000000223128224 */ /* 0x082fe400078e02ff */
[----:B------:R-:W-:Y:S02]  /*1760*/  IMAD.SHL.U32 R35, R14, 0x40, RZ ;  /* 0x000000400e237824 */ /* 0x000fe400078e00ff */
[----:B------:R-:W-:Y:S01]  /*1770*/  @!P0 IMAD.WIDE.U32 R44, R31, R2, RZ ;  /* 0x000000021f2c8225 */ /* 0x000fe200078e00ff */
[----:B------:R-:W-:Y:S02]  /*1780*/  @!P4 MOV R2, 0x400 ;  /* 0x000004000002c802 */ /* 0x000fe40000000f00 */
[----:B------:R-:W-:Y:S01]  /*1790*/  LOP3.LUT R35, R35, 0xc0, RZ, 0xc0, !PT ;  /* 0x000000c023237812 */ /* 0x000fe200078ec0ff */
[----:B--2---:R-:W-:-:S03]  /*17a0*/  @P0 IMAD.WIDE.U32 R40, R146, R8, RZ ;  /* 0x0000000892280225 */ /* 0x004fc600078e00ff */
[----:B------:R-:W-:Y:S01]  /*17b0*/  SHF.R.U32.HI R20, RZ, 0x3, R35 ;  /* 0x00000003ff147819 */ /* 0x000fe20000011623 */
[----:B------:R-:W-:Y:S01]  /*17c0*/  @!P0 IMAD R13, R31, R3, R18 ;  /* 0x000000031f0d8224 */ /* 0x000fe200078e0212 */
[----:B------:R-:W-:Y:S01]  /*17d0*/  LOP3.LUT R31, R35, 0x18, R150, 0xf8, !PT ;  /* 0x00000018231f7812 */ /* 0x000fe200078ef896 */
[----:B------:R-:W-:Y:S01]  /*17e0*/  @P0 IMAD R3, R146, R9, R41 ;  /* 0x0000000992030224 */ /* 0x000fe200078e0229 */
[----:B------:R-:W-:Y:S01]  /*17f0*/  SHF.R.S32.HI R41, RZ, 0x1f, R38 ;  /* 0x0000001fff297819 */ /* 0x000fe20000011426 */
[----:B------:R-:W-:Y:S01]  /*1800*/  @P0 IMAD.MOV.U32 R34, RZ, RZ, R40 ;  /* 0x000000ffff220224 */ /* 0x000fe200078e0028 */
[----:B------:R-:W1:Y:S01]  /*1810*/  @!P1 LDC.64 R8, c[0x0][0x240] ;  /* 0x00009000ff089b82 */ /* 0x000e620000000a00 */
[----:B------:R-:W-:Y:S01]  /*1820*/  @!P0 IMAD.MOV.U32 R34, RZ, RZ, R44 ;  /* 0x000000ffff228224 */ /* 0x000fe200078e002c */
[----:B------:R-:W-:Y:S01]  /*1830*/  LOP3.LUT R20, R31, R20, RZ, 0x3c, !PT ;  /* 0x000000141f147212 */ /* 0x000fe200078e3cff */
[----:B------:R-:W-:Y:S01]  /*1840*/  @!P0 IMAD.IADD R3, R45, 0x1, R13 ;  /* 0x000000012d038824 */ /* 0x000fe200078e020d */
[----:B------:R-:W-:Y:S01]  /*1850*/  SHF.R.S32.HI R13, RZ, 0x1f, R150 ;  /* 0x0000001fff0d7819 */ /* 0x000fe20000011496 */
[----:B------:R-:W-:Y:S01]  /*1860*/  IMAD R41, R41, UR4, RZ ;  /* 0x0000000429297c24 */ /* 0x000fe2000f8e02ff */
[----:B------:R-:W-:Y:S01]  /*1870*/  IADD3 R34, P0, R150, R34, RZ ;  /* 0x0000002296227210 */ /* 0x000fe20007f1e0ff */
[----:B------:R-:W-:Y:S01]  /*1880*/  IMAD.SHL.U32 R14, R14, 0x8, RZ ;  /* 0x000000080e0e7824 */ /* 0x000fe200078e00ff */
[----:B---3--:R-:W-:Y:S01]  /*1890*/  @!P4 LEA R27, R27, R2, 0x18 ;  /* 0x000000021b1bc211 */ /* 0x008fe200078ec0ff */
[----:B------:R-:W-:Y:S01]  /*18a0*/  IMAD.X R31, R13, 0x1, R12, P2 ;  /* 0x000000010d1f7824 */ /* 0x000fe200010e060c */
[----:B------:R-:W-:Y:S01]  /*18b0*/  ISETP.GE.AND P2, PT, R17, R16, PT ;  /* 0x000000101100720c */ /* 0x000fe20003f46270 */
[C---:B------:R-:W-:Y:S01]  /*18c0*/  IMAD.X R37, R13.reuse, 0x1, R10, P3 ;  /* 0x000000010d257824 */ /* 0x040fe200018e060a */
[----:B------:R-:W-:Y:S01]  /*18d0*/  @!P5 MOV R10, 0x400 ;  /* 0x00000400000ad802 */ /* 0x000fe20000000f00 */
[----:B------:R-:W-:Y:S01]  /*18e0*/  IMAD.X R35, R13, 0x1, R3, P0 ;  /* 0x000000010d237824 */ /* 0x000fe200000e0603 */
[----:B------:R-:W-:Y:S01]  /*18f0*/  @!P5 IADD3 R18, P0, R42, 0x20, RZ ;  /* 0x000000202a12d810 */ /* 0x000fe20007f1e0ff */
[----:B------:R-:W2:Y:S01]  /*1900*/  @!P1 LDC.64 R12, c[0x0][0x210] ;  /* 0x00008400ff0c9b82 */ /* 0x000ea20000000a00 */
[----:B----4-:R-:W-:Y:S01]  /*1910*/  @!P5 LEA R29, R29, R10, 0x18 ;  /* 0x0000000a1d1dd211 */ /* 0x010fe200078ec0ff */
[C---:B------:R-:W-:Y:S01]  /*1920*/  IMAD R41, R38.reuse, UR5, R41 ;  /* 0x0000000526297c24 */ /* 0x040fe2000f8e0229 */
[----:B------:R-:W-:Y:S01]  /*1930*/  LEA.HI R10, R11, R22, RZ, 0x1 ;  /* 0x000000160b0a7211 */ /* 0x000fe200078f08ff */
[----:B------:R-:W-:Y:S01]  /*1940*/  IMAD.WIDE.U32 R38, R38, UR4, R34 ;  /* 0x0000000426267c25 */ /* 0x000fe2000f8e0022 */
[----:B------:R-:W-:-:S03]  /*1950*/  UMOV UR5, 0x400 ;  /* 0x0000040000057882 */ /* 0x000fc60000000000 */
[----:B------:R-:W3:Y:S01]  /*1960*/  @!P5 LDC.64 R2, c[0x0][0x240] ;  /* 0x00009000ff02db82 */ /* 0x000ee20000000a00 */
[----:B------:R-:W-:Y:S01]  /*1970*/  IMAD.IADD R41, R39, 0x1, R41 ;  /* 0x0000000127297824 */ /* 0x000fe200078e0229 */
[----:B------:R-:W-:Y:S01]  /*1980*/  LOP3.LUT R39, R10, 0x7fffffe, RZ, 0xc0, !PT ;  /* 0x07fffffe0a277812 */ /* 0x000fe200078ec0ff */
[-C--:B-1----:R-:W-:Y:S02]  /*1990*/  @!P1 IMAD R24, R43, R8.reuse, RZ ;  /* 0x000000082b189224 */ /* 0x082fe400078e02ff */
[----:B------:R-:W-:Y:S02]  /*19a0*/  @!P1 IMAD.MOV.U32 R40, RZ, RZ, R38 ;  /* 0x000000ffff289224 */ /* 0x000fe400078e0026 */
[C---:B------:R-:W-:Y:S01]  /*19b0*/  @!P1 IMAD R24, R42.reuse, R9, R24 ;  /* 0x000000092a189224 */ /* 0x040fe200078e0218 */
[----:B------:R-:W1:Y:S01]  /*19c0*/  @!P5 LDC.64 R10, c[0x0][0x210] ;  /* 0x00008400ff0adb82 */ /* 0x000e620000000a00 */
[----:B------:R-:W-:Y:S02]  /*19d0*/  @!P5 IMAD.X R35, RZ, RZ, R43, P0 ;  /* 0x000000ffff23d224 */ /* 0x000fe400000e062b */
[----:B------:R-:W-:-:S04]  /*19e0*/  @!P1 IMAD.WIDE.U32 R42, R42, R8, R40 ;  /* 0x000000082a2a9225 */ /* 0x000fc800078e0028 */
[----:B------:R-:W-:Y:S01]  /*19f0*/  IMAD.IADD R39, R22, 0x1, -R39 ;  /* 0x0000000116277824 */ /* 0x000fe200078e0a27 */
[----:B------:R-:W4:Y:S01]  /*1a00*/  S2UR UR4, SR_CgaCtaId ;  /* 0x00000000000479c3 */ /* 0x000f220000008800 */
[----:B------:R-:W-:Y:S01]  /*1a10*/  @!P1 IMAD.IADD R24, R43, 0x1, R24 ;  /* 0x000000012b189824 */ /* 0x000fe200078e0218 */
[----:B--2---:R-:W-:Y:S01]  /*1a20*/  @!P1 LEA R34, P0, R42, R12, 0x1 ;  /* 0x0000000c2a229211 */ /* 0x004fe200078008ff */
[----:B------:R-:W-:Y:S02]  /*1a30*/  IMAD R39, R108, 0x8, R39 ;  /* 0x000000086c277824 */ /* 0x000fe400078e0227 */
[----:B------:R-:W-:-:S03]  /*1a40*/  IMAD.WIDE.U32 R36, R22, R92, R36 ;  /* 0x0000005c16247225 */ /* 0x000fc600078e0024 */
[----:B------:R-:W2:Y:S01]  /*1a50*/  @!P4 LDC.64 R8, c[0x0][0x218] ;  /* 0x00008600ff08cb82 */ /* 0x000ea20000000a00 */
[-C--:B---3--:R-:W-:Y:S01]  /*1a60*/  @!P5 IMAD R26, R35, R2.reuse, RZ ;  /* 0x00000002231ad224 */ /* 0x088fe200078e02ff */
[----:B------:R-:W-:Y:S01]  /*1a70*/  @!P1 LEA.HI.X R35, R42, R13, R24, 0x1, P0 ;  /* 0x0000000d2a239211 */ /* 0x000fe200000f0c18 */
[----:B------:R-:W-:Y:S01]  /*1a80*/  IMAD.U32 R12, R39, 0x20, R20 ;  /* 0x00000020270c7824 */ /* 0x000fe200078e0014 */
[C---:B------:R-:W-:Y:S01]  /*1a90*/  IADD3 R13, P0, R22.reuse, R33, RZ ;  /* 0x00000021160d7210 */ /* 0x040fe20007f1e0ff */
[----:B------:R-:W-:Y:S01]  /*1aa0*/  @!P5 IMAD.MOV.U32 R39, RZ, RZ, R41 ;  /* 0x000000ffff27d224 */ /* 0x000fe200078e0029 */
[----:B------:R-:W-:Y:S01]  /*1ab0*/  @!P2 MOV R41, 0x400 ;  /* 0x000004000029a802 */ /* 0x000fe20000000f00 */
[----:B------:R-:W-:Y:S02]  /*1ac0*/  VIADD R33, R22, 0x40 ;  /* 0x0000004016217836 */ /* 0x000fe40000000000 */
[C---:B------:R-:W-:Y:S02]  /*1ad0*/  @!P5 IMAD R20, R18.reuse, R3, R26 ;  /* 0x000000031214d224 */ /* 0x040fe400078e021a */
[----:B------:R-:W-:-:S02]  /*1ae0*/  @!P5 IMAD.WIDE.U32 R38, R18, R2, R38 ;  /* 0x000000021226d225 */ /* 0x000fc400078e0026 */
[----:B------:R-:W3:Y:S01]  /*1af0*/  @!P2 LDC.64 R2, c[0x0][0x218] ;  /* 0x00008600ff02ab82 */ /* 0x000ee20000000a00 */
[----:B------:R-:W3:Y:S01]  /*1b00*/  @!P2 S2R R18, SR_CgaCtaId ;  /* 0x000000000012a919 */ /* 0x000ee20000008800 */
[----:B------:R-:W-:Y:S01]  /*1b10*/  IMAD.X R25, R23, 0x1, R25, P0 ;  /* 0x0000000117197824 */ /* 0x000fe200000e0619 */
[----:B------:R-:W-:Y:S01]  /*1b20*/  ISETP.GE.AND P0, PT, R33, R16, PT ;  /* 0x000000102100720c */ /* 0x000fe20003f06270 */
[----:B------:R-:W-:Y:S01]  /*1b30*/  @!P5 IMAD.IADD R20, R39, 0x1, R20 ;  /* 0x000000012714d824 */ /* 0x000fe200078e0214 */
[C---:B-1----:R-:W-:Y:S01]  /*1b40*/  @!P5 LEA R10, P3, R38.reuse, R10, 0x1 ;  /* 0x0000000a260ad211 */ /* 0x042fe200078608ff */
[----:B------:R-:W-:Y:S01]  /*1b50*/  IMAD.MOV.U32 R99, RZ, RZ, R36 ;  /* 0x000000ffff637224 */ /* 0x000fe200078e0024 */
[----:B----4-:R-:W-:Y:S01]  /*1b60*/  ULEA UR4, UR4, UR5, 0x18 ;  /* 0x0000000504047291 */ /* 0x010fe2000f8ec03f */
[----:B------:R-:W-:Y:S01]  /*1b70*/  IMAD.IADD R98, R37, 0x1, R98 ;  /* 0x0000000125627824 */ /* 0x000fe200078e0262 */
[----:B------:R-:W-:Y:S01]  /*1b80*/  @!P5 LEA.HI.X R11, R38, R11, R20, 0x1, P3 ;  /* 0x0000000b260bd211 */ /* 0x000fe200018f0c14 */
[----:B------:R-:W-:Y:S01]  /*1b90*/  @!P5 IMAD R29, R12, 0x2, R29 ;  /* 0x000000020c1dd824 */ /* 0x000fe200078e021d */
[C---:B--2---:R-:W-:Y:S01]  /*1ba0*/  @!P4 LEA R36, P3, R99.reuse, R8, 0x1 ;  /* 0x000000086324c211 */ /* 0x044fe200078608ff */
[----:B------:R-:W-:Y:S01]  /*1bb0*/  VIADD R23, R22, 0x60 ;  /* 0x0000006016177836 */ /* 0x000fe20000000000 */
[----:B------:R-:W-:Y:S01]  /*1bc0*/  LEA R149, R12, UR4, 0x1 ;  /* 0x000000040c957c11 */ /* 0x000fe2000f8e08ff */
[----:B------:R-:W-:Y:S01]  /*1bd0*/  IMAD.WIDE.U32 R42, R92, 0x40, RZ ;  /* 0x000000405c2a7825 */ /* 0x000fe200078e00ff */
[----:B------:R-:W-:-:S02]  /*1be0*/  @!P4 LEA.HI.X R37, R99, R9, R98, 0x1, P3 ;  /* 0x000000096325c211 */ /* 0x000fc400018f0c62 */
[----:B------:R-:W1:Y:S01]  /*1bf0*/  @!P0 LDC.64 R8, c[0x0][0x218] ;  /* 0x00008600ff088b82 */ /* 0x000e620000000a00 */
[----:B------:R-:W-:Y:S01]  /*1c00*/  @!PT LDS RZ, [RZ] ;  /* 0x00000000fffff984 */ /* 0x000fe20000000800 */
[----:B------:R-:W-:Y:S01]  /*1c10*/  @!PT LDS RZ, [RZ] ;  /* 0x00000000fffff984 */ /* 0x000fe20000000800 */
[----:B------:R-:W-:Y:S01]  /*1c20*/  @!PT LDS RZ, [RZ] ;  /* 0x00000000fffff984 */ /* 0x000fe20000000800 */
[----:B------:R2:W-:Y:S01]  /*1c30*/  @!P1 LDGSTS.E.BYPASS.LTC128B.128 [R149], desc[UR8][R34.64] ;  /* 0x0000000022959fae */ /* 0x0005e2000b901d48 */
[----:B------:R-:W-:Y:S01]  /*1c40*/  @!P2 LEA R39, P1, R92, R99, 0x5 ;  /* 0x000000635c27a211 */ /* 0x000fe200078228ff */
[----:B------:R-:W-:Y:S01]  /*1c50*/  @!P4 IMAD R27, R12, 0x2, R27 ;  /* 0x000000020c1bc824 */ /* 0x000fe200078e021b */
[----:B------:R-:W-:Y:S01]  /*1c60*/  @!P0 MOV R24, 0x400 ;  /* 0x0000040000188802 */ /* 0x000fe20000000f00 */
[----:B------:R4:W-:Y:S01]  /*1c70*/  @!P5 LDGSTS.E.BYPASS.LTC128B.128 [R29+0x800], desc[UR8][R10.64] ;  /* 0x008000000a1ddfae */ /* 0x0009e2000b901d48 */
[----:B------:R-:W-:Y:S01]  /*1c80*/  @!P2 LEA.HI.X R20, R92, R98, R93, 0x5, P1 ;  /* 0x000000625c14a211 */ /* 0x000fe200008f2c5d */
[----:B------:R-:W-:Y:S01]  /*1c90*/  IMAD.WIDE.U32 R30, R4, UR6, R30 ;  /* 0x00000006041e7c25 */ /* 0x000fe2000f8e001e */
[-C--:B------:R-:W-:Y:S01]  /*1ca0*/  ISETP.GE.AND P5, PT, R23, R16.reuse, PT ;  /* 0x000000101700720c */ /* 0x080fe20003fa6270 */
[----:B------:R-:W-:Y:S01]  /*1cb0*/  @!P4 LDGSTS.E.BYPASS.LTC128B.128 [R27+0x1000], desc[UR8][R36.64] ;  /* 0x01000000241bcfae */ /* 0x000fe2000b901d48 */
[----:B------:R-:W-:-:S02]  /*1cc0*/  ISETP.GE.AND P4, PT, R22, R16, PT ;  /* 0x000000101600720c */ /* 0x000fc40003f86270 */
[----:B---3--:R-:W-:-:S05]  /*1cd0*/  @!P2 LEA R41, R18, R41, 0x18 ;  /* 0x000000291229a211 */ /* 0x008fca00078ec0ff */
[----:B------:R-:W-:Y:S01]  /*1ce0*/  @!P2 IMAD R41, R12, 0x2, R41 ;  /* 0x000000020c29a824 */ /* 0x000fe200078e0229 */
[----:B--2---:R-:W-:Y:S02]  /*1cf0*/  @!P2 LEA R34, P3, R39, R2, 0x1 ;  /* 0x000000022722a211 */ /* 0x004fe400078608ff */
[----:B------:R-:W-:Y:S01]  /*1d00*/  @!P0 IADD3 R2, P1, R99, R42, RZ ;  /* 0x0000002a63028210 */ /* 0x000fe20007f3e0ff */
[----:B----4-:R-:W-:Y:S01]  /*1d10*/  IMAD.SHL.U32 R11, R93, 0x40, RZ ;  /* 0x000000405d0b7824 */ /* 0x010fe200078e00ff */
[----:B------:R-:W-:Y:S01]  /*1d20*/  @!P2 LEA.HI.X R35, R39, R3, R20, 0x1, P3 ;  /* 0x000000032723a211 */ /* 0x000fe200018f0c14 */
[----:B------:R-:W2:Y:S01]  /*1d30*/  @!P5 S2R R10, SR_CgaCtaId ;  /* 0x00000000000ad919 */ /* 0x000ea20000008800 */
[----:B------:R-:W-:Y:S01]  /*1d40*/  LEA.HI R3, R19, R0, RZ, 0x4 ;  /* 0x0000000013037211 */ /* 0x000fe200078f20ff */
[----:B------:R-:W-:Y:S01]  /*1d50*/  IMAD.IADD R20, R0, 0x1, -R15 ;  /* 0x0000000100147824 */ /* 0x000fe200078e0a0f */
[----:B------:R-:W-:Y:S01]  /*1d60*/  ISETP.GE.AND P3, PT, R17, R16, PT ;  /* 0x000000101100720c */ /* 0x000fe20003f66270 */
[----:B------:R-:W-:Y:S01]  /*1d70*/  @!P2 LDGSTS.E.BYPASS.LTC128B.128 [R41+0x1800], desc[UR8][R34.64] ;  /* 0x018000002229afae */ /* 0x000fe2000b901d48 */
[----:B------:R-:W-:-:S02]  /*1d80*/  @!P0 IADD3.X R42, R98, R43, R11, P1, !PT ;  /* 0x0000002b622a8210 */ /* 0x000fc40000ffe40b */
[C---:B------:R-:W-:Y:S01]  /*1d90*/  LOP3.LUT R17, R3.reuse, 0xfffffff0, RZ, 0xc0, !PT ;  /* 0xfffffff003117812 */ /* 0x040fe200078ec0ff */
[----:B------:R-:W3:Y:S01]  /*1da0*/  @!P0 S2R R11, SR_CgaCtaId ;  /* 0x00000000000b8919 */ /* 0x000ee20000008800 */
[----:B-1----:R-:W-:Y:S02]  /*1db0*/  @!P0 LEA R18, P1, R2, R8, 0x1 ;  /* 0x0000000802128211 */ /* 0x002fe400078208ff */
[----:B------:R-:W-:Y:S01]  /*1dc0*/  SHF.R.S32.HI R8, RZ, 0x4, R3 ;  /* 0x00000004ff087819 */ /* 0x000fe20000011403 */
[----:B------:R-:W-:Y:S01]  /*1dd0*/  IMAD.IADD R106, R0, 0x1, -R17 ;  /* 0x00000001006a7824 */ /* 0x000fe200078e0a11 */
[----:B------:R-:W-:Y:S02]  /*1de0*/  @!P0 LEA.HI.X R19, R2, R9, R42, 0x1, P1 ;  /* 0x0000000902138211 */ /* 0x000fe400008f0c2a */
[----:B------:R-:W-:Y:S02]  /*1df0*/  LEA.HI R17, R3, R8, RZ, 0x1 ;  /* 0x0000000803117211 */ /* 0x000fe400078f08ff */
[----:B------:R-:W-:-:S02]  /*1e00*/  LEA.HI R2, R106, R106, RZ, 0x1 ;  /* 0x0000006a6a027211 */ /* 0x000fc400078f08ff */
[----:B------:R-:W-:Y:S02]  /*1e10*/  LOP3.LUT R17, R17, 0xfffffffe, RZ, 0xc0, !PT ;  /* 0xfffffffe11117812 */ /* 0x000fe400078ec0ff */
[----:B------:R-:W-:Y:S02]  /*1e20*/  SHF.R.S32.HI R9, RZ, 0x1f, R106 ;  /* 0x0000001fff097819 */ /* 0x000fe4000001146a */
[----:B------:R-:W-:Y:S02]  /*1e30*/  LOP3.LUT R3, R2, 0x7fffffe, RZ, 0xc0, !PT ;  /* 0x07fffffe02037812 */ /* 0x000fe400078ec0ff */
[-C--:B------:R-:W-:Y:S02]  /*1e40*/  ISETP.GE.AND P2, PT, R33, R16.reuse, PT ;  /* 0x000000102100720c */ /* 0x080fe40003f46270 */
[----:B------:R-:W-:Y:S01]  /*1e50*/  ISETP.GE.AND P1, PT, R23, R16, PT ;  /* 0x000000101700720c */ /* 0x000fe20003f26270 */
[----:B------:R-:W-:Y:S01]  /*1e60*/  IMAD.IADD R16, R8, 0x1, -R17 ;  /* 0x0000000108107824 */ /* 0x000fe200078e0a11 */
[----:B------:R-:W-:Y:S01]  /*1e70*/  LEA.HI R9, R9, R106, RZ, 0x3 ;  /* 0x0000006a09097211 */ /* 0x000fe200078f18ff */
[----:B------:R-:W-:Y:S01]  /*1e80*/  IMAD.IADD R106, R106, 0x1, -R3 ;  /* 0x000000016a6a7824 */ /* 0x000fe200078e0a03 */
[--C-:B------:R-:W-:Y:S01]  /*1e90*/  SHF.R.S32.HI R17, RZ, 0x1, R2.reuse ;  /* 0x00000001ff117819 */ /* 0x100fe20000011402 */
[----:B------:R-:W-:Y:S01]  /*1ea0*/  IMAD R8, R4, UR7, R21 ;  /* 0x0000000704087c24 */ /* 0x000fe2000f8e0215 */
[----:B------:R-:W-:Y:S01]  /*1eb0*/  SHF.R.S32.HI R22, RZ, 0x1f, R2 ;  /* 0x0000001fff167819 */ /* 0x000fe20000011402 */
[----:B------:R-:W-:Y:S01]  /*1ec0*/  @!P5 IMAD.MOV.U32 R23, RZ, RZ, R98 ;  /* 0x000000ffff17d224 */ /* 0x000fe200078e0062 */
[----:B------:R-:W1:Y:S01]  /*1ed0*/  @!P5 LDC.64 R2, c[0x0][0x218] ;  /* 0x00008600ff02db82 */ /* 0x000e620000000a00 */
[----:B------:R-:W-:Y:S01]  /*1ee0*/  IMAD.IADD R31, R31, 0x1, R8 ;  /* 0x000000011f1f7824 */ /* 0x000fe200078e0208 */
[----:B------:R-:W-:Y:S01]  /*1ef0*/  LEA.HI R22, R22, R17, RZ, 0x2 ;  /* 0x0000001116167211 */ /* 0x000fe200078f10ff */
[----:B------:R-:W-:Y:S01]  /*1f00*/  ULDC.64 UR6, c[0x0][0x220] ;  /* 0x0000880000067ab9 */ /* 0x000fe20000000a00 */
[----:B------:R-:W-:Y:S01]  /*1f10*/  @!P5 MOV R21, 0x400 ;  /* 0x000004000015d802 */ /* 0x000fe20000000f00 */
[----:B------:R-:W-:Y:S01]  /*1f20*/  IMAD.WIDE.U32 R30, R13, R96, R30 ;  /* 0x000000600d1e7225 */ /* 0x000fe200078e001e */
[----:B------:R-:W-:-:S02]  /*1f30*/  LOP3.LUT R22, R22, 0xfffffffc, RZ, 0xc0, !PT ;  /* 0xfffffffc16167812 */ /* 0x000fc400078ec0ff */
[----:B---3--:R-:W-:Y:S01]  /*1f40*/  @!P0 LEA R15, R11, R24, 0x18 ;  /* 0x000000180b0f8211 */ /* 0x008fe200078ec0ff */
[----:B------:R-:W-:Y:S01]  /*1f50*/  IMAD.SHL.U32 R105, R9, 0x20, RZ ;  /* 0x0000002009697824 */ /* 0x000fe200078e00ff */
[----:B--2---:R-:W-:Y:S01]  /*1f60*/  @!P5 LEA R21, R10, R21, 0x18 ;  /* 0x000000150a15d211 */ /* 0x004fe200078ec0ff */
[----:B------:R-:W-:Y:S01]  /*1f70*/  IMAD.IADD R8, R17, 0x1, -R22 ;  /* 0x0000000111087824 */ /* 0x000fe200078e0a16 */
[----:B------:R-:W-:Y:S01]  /*1f80*/  LEA.HI R4, R20, R20, RZ, 0x1 ;  /* 0x0000001414047211 */ /* 0x000fe200078f08ff */
[----:B------:R-:W-:Y:S01]  /*1f90*/  @!P5 IMAD.MOV.U32 R22, RZ, RZ, R99 ;  /* 0x000000ffff16d224 */ /* 0x000fe200078e0063 */
[----:B------:R-:W-:Y:S01]  /*1fa0*/  LOP3.LUT R105, R105, 0xffffff00, RZ, 0xc0, !PT ;  /* 0xffffff0069697812 */ /* 0x000fe200078ec0ff */
[----:B------:R-:W-:Y:S01]  /*1fb0*/  @!P0 IMAD R15, R12, 0x2, R15 ;  /* 0x000000020c0f8824 */ /* 0x000fe200078e020f */
[----:B------:R-:W-:Y:S01]  /*1fc0*/  LOP3.LUT R11, R4, 0x7fffffe, RZ, 0xc0, !PT ;  /* 0x07fffffe040b7812 */ /* 0x000fe200078ec0ff */
[----:B------:R-:W-:Y:S01]  /*1fd0*/  @!P5 IMAD R10, R93, 0x60, RZ ;  /* 0x000000605d0ad824 */ /* 0x000fe200078e02ff */
[----:B------:R-:W-:Y:S01]  /*1fe0*/  SHF.R.S32.HI R4, RZ, 0x1, R4 ;  /* 0x00000001ff047819 */ /* 0x000fe20000011404 */
[----:B------:R-:W-:Y:S01]  /*1ff0*/  @!P5 IMAD.WIDE.U32 R22, R92, 0x60, R22 ;  /* 0x000000605c16d825 */ /* 0x000fe200078e0016 */
[----:B------:R2:W-:Y:S03]  /*2000*/  @!P0 LDGSTS.E.BYPASS.LTC128B.128 [R15+0x2000], desc[UR8][R18.64] ;  /* 0x02000000120f8fae */ /* 0x0005e6000b901d48 */
[----:B------:R-:W-:Y:S01]  /*2010*/  @!P5 IMAD.IADD R10, R23, 0x1, R10 ;  /* 0x00000001170ad824 */ /* 0x000fe200078e020a */
[----:B-1----:R-:W-:Y:S01]  /*2020*/  @!P5 LEA R2, P0, R22, R2, 0x1 ;  /* 0x000000021602d211 */ /* 0x002fe200078008ff */
[----:B------:R-:W-:-:S02]  /*2030*/  @!P5 IMAD R21, R12, 0x2, R21 ;  /* 0x000000020c15d824 */ /* 0x000fc400078e0215 */
[----:B------:R-:W-:Y:S01]  /*2040*/  IMAD.IADD R11, R20, 0x1, -R11 ;  /* 0x00000001140b7824 */ /* 0x000fe200078e0a0b */
[----:B------:R-:W-:Y:S01]  /*2050*/  @!P5 LEA.HI.X R3, R22, R3, R10, 0x1, P0 ;  /* 0x000000031603d211 */ /* 0x000fe200000f0c0a */
[----:B------:R-:W-:Y:S01]  /*2060*/  IMAD R20, R25, R96, RZ ;  /* 0x0000006019147224 */ /* 0x000fe200078e02ff */
[----:B------:R-:W-:Y:S01]  /*2070*/  LEA R144, P0, R30, UR6, 0x1 ;  /* 0x000000061e907c11 */ /* 0x000fe2000f8008ff */
[----:B------:R-:W-:Y:S01]  /*2080*/  IMAD.SHL.U32 R12, R4, 0x40, RZ ;  /* 0x00000040040c7824 */ /* 0x000fe200078e00ff */
[----:B------:R-:W-:Y:S01]  /*2090*/  SHF.L.U64.HI R10, R96, 0x5, R97 ;  /* 0x00000005600a7819 */ /* 0x000fe20000010261 */
[----:B------:R1:W-:Y:S01]  /*20a0*/  @!P5 LDGSTS.E.BYPASS.LTC128B.128 [R21+0x2800], desc[UR8][R2.64] ;  /* 0x028000000215dfae */ /* 0x0003e2000b901d48 */
[----:B------:R-:W-:Y:S02]  /*20b0*/  IMAD R20, R13, R97, R20 ;  /* 0x000000610d147224 */ /* 0x000fe400078e0214 */
[----:B------:R-:W-:Y:S01]  /*20c0*/  LOP3.LUT R17, R12, 0xc0, RZ, 0xc0, !PT ;  /* 0x000000c00c117812 */ /* 0x000fe200078ec0ff */
[----:B------:R-:W0:Y:S01]  /*20d0*/  LDGDEPBAR ;  /* 0x00000000000079af */ /* 0x000e220000000000 */
[----:B------:R-:W-:-:S02]  /*20e0*/  IMAD.IADD R143, R31, 0x1, R20 ;  /* 0x000000011f8f7824 */ /* 0x000fc400078e0214 */
[C---:B------:R-:W-:Y:S01]  /*20f0*/  IMAD R12, R16.reuse, 0x8, R11 ;  /* 0x00000008100c7824 */ /* 0x040fe200078e020b */
[----:B------:R-:W-:Y:S01]  /*2100*/  LOP3.LUT R14, R17, 0x8, R14, 0xf8, !PT ;  /* 0x00000008110e7812 */ /* 0x000fe200078ef80e */
[----:B------:R-:W-:Y:S01]  /*2110*/  IMAD.SHL.U32 R16, R16, 0x8, RZ ;  /* 0x0000000810107824 */ /* 0x000fe200078e00ff */
[----:B------:R-:W-:Y:S01]  /*2120*/  SHF.R.U32.HI R139, RZ, 0x3, R17 ;  /* 0x00000003ff8b7819 */ /* 0x000fe20000011611 */
[----:B------:R-:W-:Y:S01]  /*2130*/  IMAD.SHL.U32 R13, R96, 0x20, RZ ;  /* 0x00000020600d7824 */ /* 0x000fe200078e00ff */
[----:B------:R-:W-:Y:S01]  /*2140*/  LEA.HI.X R143, R30, UR7, R143, 0x1, P0 ;  /* 0x000000071e8f7c11 */ /* 0x000fe200080f0c8f */
[----:B--2---:R-:W-:Y:S01]  /*2150*/  IMAD.SHL.U32 R15, R8, 0x40, RZ ;  /* 0x00000040080f7824 */ /* 0x004fe200078e00ff */
[----:B------:R-:W-:Y:S01]  /*2160*/  LOP3.LUT R139, R14, R139, RZ, 0x3c, !PT ;  /* 0x0000008b0e8b7212 */ /* 0x000fe200078e3cff */
[----:B------:R-:W-:Y:S02]  /*2170*/  @!P1 IMAD R14, R97, 0xc0, RZ ;  /* 0x000000c0610e9824 */ /* 0x000fe400078e02ff */
[----:B------:R-:W-:Y:S01]  /*2180*/  @!P1 IMAD.MOV.U32 R145, RZ, RZ, R143 ;  /* 0x000000ffff919224 */ /* 0x000fe200078e008f */
[----:B------:R-:W-:Y:S01]  /*2190*/  LOP3.LUT R9, R15, 0xc0, RZ, 0xc0, !PT ;  /* 0x000000c00f097812 */ /* 0x000fe200078ec0ff */
[----:B------:R-:W-:-:S02]  /*21a0*/  IMAD.U32 R139, R12, 0x20, R139 ;  /* 0x000000200c8b7824 */ /* 0x000fc400078e008b */
[----:B------:R-:W-:-:S03]  /*21b0*/  @!P1 IMAD.WIDE.U32 R18, R96, 0xc0, R144 ;  /* 0x000000c060129825 */ /* 0x000fc600078e0090 */
[----:B------:R-:W-:Y:S01]  /*21c0*/  LEA R139, R139, UR4, 0x1 ;  /* 0x000000048b8b7c11 */ /* 0x000fe2000f8e08ff */
[----:B------:R-:W-:Y:S01]  /*21d0*/  @!P4 IMAD.MOV.U32 R145, RZ, RZ, R143 ;  /* 0x000000ffff91c224 */ /* 0x000fe200078e008f */
[----:B-1----:R-:W-:Y:S01]  /*21e0*/  LOP3.LUT R2, R9, 0x8, R16, 0xf8, !PT ;  /* 0x0000000809027812 */ /* 0x002fe200078ef810 */
[----:B------:R-:W-:-:S04]  /*21f0*/  DEPBAR.LE SB0, 0x0 ;  /* 0x000080000000791a */ /* 0x000fc80000000000 */
[----:B------:R-:W-:Y:S01]  /*2200*/  BAR.SYNC.DEFER_BLOCKING 0x0 ;  /* 0x0000000000007b1d */ /* 0x000fe20000010000 */
[----:B------:R-:W-:Y:S01]  /*2210*/  SHF.R.U32.HI R3, RZ, 0x3, R9 ;  /* 0x00000003ff037819 */ /* 0x000fe20000011609 */
[----:B------:R-:W-:Y:S01]  /*2220*/  IMAD R9, R108, 0x200, R105 ;  /* 0x000002006c097824 */ /* 0x000fe200078e0269 */
[-C--:B------:R-:W-:Y:S01]  /*2230*/  @!P3 LEA R16, P0, R13, R144.reuse, 0x1 ;  /* 0x000000900d10b211 */ /* 0x080fe200078008ff */
[----:B------:R-:W-:Y:S01]  /*2240*/  @!P1 IMAD.IADD R11, R19, 0x1, R14 ;  /* 0x00000001130b9824 */ /* 0x000fe200078e020e */
[----:B------:R-:W-:Y:S01]  /*2250*/  LOP3.LUT R3, R2, R3, RZ, 0x3c, !PT ;  /* 0x0000000302037212 */ /* 0x000fe200078e3cff */
[----:B------:R-:W-:Y:S01]  /*2260*/  IMAD R2, R106, 0x20, R9 ;  /* 0x000000206a027824 */ /* 0x000fe200078e0209 */
[----:B------:R-:W-:Y:S01]  /*2270*/  @!P3 LEA.HI.X R17, R13, R143, R10, 0x1, P0 ;  /* 0x0000008f0d11b211 */ /* 0x000fe200000f0c0a */
[----:B------:R-:W-:Y:S01]  /*2280*/  @!P1 IMAD.MOV.U32 R10, RZ, RZ, R18 ;  /* 0x000000ffff0a9224 */ /* 0x000fe200078e0012 */
[----:B------:R-:W-:Y:S01]  /*2290*/  @!P2 LEA R12, P0, R96, R144, 0x7 ;  /* 0x00000090600ca211 */ /* 0x000fe200078038ff */
[----:B------:R-:W-:-:S02]  /*22a0*/  IMAD.IADD R141, R3, 0x1, R2 ;  /* 0x00000001038d7824 */ /* 0x000fc400078e0202 */
[----:B------:R-:W-:Y:S01]  /*22b0*/  IMAD.MOV.U32 R2, RZ, RZ, 0x10 ;  /* 0x00000010ff027424 */ /* 0x000fe200078e00ff */
[----:B------:R-:W-:Y:S01]  /*22c0*/  @!P2 LEA.HI.X R13, R96, R143, R97, 0x7, P0 ;  /* 0x0000008f600da211 */ /* 0x000fe200000f3c61 */
[----:B------:R-:W-:Y:S01]  /*22d0*/  IMAD R106, R106, 0x20, R105 ;  /* 0x000000206a6a7824 */ /* 0x000fe200078e0269 */
[----:B------:R-:W-:Y:S02]  /*22e0*/  LEA R141, R141, UR4, 0x1 ;  /* 0x000000048d8d7c11 */ /* 0x000fe4000f8e08ff */
[----:B------:R-:W-:Y:S01]  /*22f0*/  LOP3.LUT P0, RZ, R4, 0x2, RZ, 0xc0, !PT ;  /* 0x0000000204ff7812 */ /* 0x000fe2000780c0ff */
[----:B------:R-:W-:Y:S01]  /*2300*/  IMAD.IADD R3, R3, 0x1, R106 ;  /* 0x0000000103037824 */ /* 0x000fe200078e026a */
[----:B------:R-:W-:Y:S04]  /*2310*/  @P4 STS [R149+0x3000], RZ ;  /* 0x003000ff95004388 */ /* 0x000fe80000000800 */
[----:B------:R-:W-:Y:S04]  /*2320*/  @P4 STS [R149+0x3004], RZ ;  /* 0x003004ff95004388 */ /* 0x000fe80000000800 */
[----:B------:R-:W-:Y:S04]  /*2330*/  @P4 STS.64 [R149+0x3008], RZ ;  /* 0x003008ff95004388 */ /* 0x000fe80000000a00 */
        /* <DEDUP_REMOVED lines=21> */
[C---:B------:R-:W-:Y:S02]  /*2490*/  SEL R4, R2.reuse, 0xfffffff0, !P1 ;  /* 0xfffffff002047807 */ /* 0x040fe40004800000 */
[----:B------:R-:W-:Y:S01]  /*24a0*/  SEL R2, R2, 0xfffffff0, !P0 ;  /* 0xfffffff002027807 */ /* 0x000fe20004000000 */
[----:B------:R-:W3:Y:S01]  /*24b0*/  LDSM.16.M88.4 R40, [R139+0x1000] ;  /* 0x001000008b28783b */ /* 0x000ee20000000200 */
[----:B------:R-:W-:Y:S01]  /*24c0*/  ISETP.GT.AND P1, PT, R104, 0x1, PT ;  /* 0x000000016800780c */ /* 0x000fe20003f24270 */
[----:B------:R-:W-:Y:S02]  /*24d0*/  IMAD R140, R4, 0x2, R141 ;  /* 0x00000002048c7824 */ /* 0x000fe400078e028d */
[----:B------:R-:W4:Y:S01]  /*24e0*/  LDSM.16.M88.4 R32, [R139+0x1400] ;  /* 0x001400008b20783b */ /* 0x000f220000000200 */
[----:B------:R-:W-:-:S03]  /*24f0*/  IMAD R95, R2, 0x2, R139 ;  /* 0x00000002025f7824 */ /* 0x000fc600078e028b */
[----:B------:R-:W-:Y:S04]  /*2500*/  LDSM.16.M88.4 R52, [R140] ;  /* 0x000000008c34783b */ /* 0x000fe80000000200 */
[----:B------:R-:W4:Y:S04]  /*2510*/  LDSM.16.M88.4 R84, [R95+0x1000] ;  /* 0x001000005f54783b */ /* 0x000f280000000200 */
[----:B------:R-:W4:Y:S04]  /*2520*/  LDSM.16.M88.4 R24, [R139+0x1800] ;  /* 0x001800008b18783b */ /* 0x000f280000000200 */
[----:B------:R-:W4:Y:S04]  /*2530*/  LDSM.16.M88.4 R80, [R95+0x1400] ;  /* 0x001400005f50783b */ /* 0x000f280000000200 */
[----:B------:R-:W4:Y:S04]  /*2540*/  LDSM.16.M88.4 R72, [R139+0x2400] ;  /* 0x002400008b48783b */ /* 0x000f280000000200 */
[----:B------:R-:W4:Y:S04]  /*2550*/  LDSM.16.M88.4 R64, [R139+0x2800] ;  /* 0x002800008b40783b */ /* 0x000f280000000200 */
[----:B-1----:R-:W1:Y:S04]  /*2560*/  LDSM.16.M88.4 R16, [R139+0x1c00] ;  /* 0x001c00008b10783b */ /* 0x002e680000000200 */
[----:B--2---:R-:W2:Y:S01]  /*2570*/  LDSM.16.M88.4 R8, [R139+0x2000] ;  /* 0x002000008b08783b */ /* 0x004ea20000000200 */
[C---:B---3--:R-:W-:Y:S03]  /*2580*/  HMMA.16816.F32.BF16 R44, R48.reuse, R40, RZ ;  /* 0x00000028302c723c */ /* 0x048fe600000418ff */
[----:B------:R-:W3:Y:S04]  /*2590*/  LDSM.16.M88.4 R88, [R139+0x2c00] ;  /* 0x002c00008b58783b */ /* 0x000ee80000000200 */
[----:B------:R-:W3:Y:S01]  /*25a0*/  LDSM.16.M88.4 R56, [R95+0x1800] ;  /* 0x001800005f38783b */ /* 0x000ee20000000200 */
[C---:B------:R-:W-:Y:S03]  /*25b0*/  HMMA.16816.F32.BF16 R40, R48.reuse, R42, RZ ;  /* 0x0000002a3028723c */ /* 0x040fe600000418ff */
[----:B------:R-:W-:Y:S03]  /*25c0*/  LDSM.16.M88.4 R100, [R95+0x1c00] ;  /* 0x001c00005f64783b */ /* 0x000fe60000000200 */
[C---:B----4-:R-:W-:Y:S01]  /*25d0*/  HMMA.16816.F32.BF16 R36, R48.reuse, R32, RZ ;  /* 0x000000203024723c */ /* 0x050fe200000418ff */
[----:B------:R-:W0:Y:S05]  /*25e0*/  LDGDEPBAR ;  /* 0x00000000000079af */ /* 0x000e2a0000000000 */
[----:B------:R-:W-:Y:S06]  /*25f0*/  HMMA.16816.F32.BF16 R32, R48, R34, RZ ;  /* 0x000000223020723c */ /* 0x000fec00000418ff */
[C---:B------:R-:W-:Y:S06]  /*2600*/  HMMA.16816.F32.BF16 R44, R52.reuse, R84, R44 ;  /* 0x00000054342c723c */ /* 0x040fec000004182c */
[----:B------:R-:W-:Y:S01]  /*2610*/  HMMA.16816.F32.BF16 R40, R52, R86, R40 ;  /* 0x000000563428723c */ /* 0x000fe20000041828 */
[----:B------:R-:W4:Y:S05]  /*2620*/  LDSM.16.M88.4 R84, [R95+0x2400] ;  /* 0x002400005f54783b */ /* 0x000f2a0000000200 */
[C---:B------:R-:W-:Y:S06]  /*2630*/  HMMA.16816.F32.BF16 R28, R48.reuse, R24, RZ ;  /* 0x00000018301c723c */ /* 0x040fec00000418ff */
[----:B------:R-:W-:Y:S06]  /*2640*/  HMMA.16816.F32.BF16 R24, R48, R26, RZ ;  /* 0x0000001a3018723c */ /* 0x000fec00000418ff */
[C---:B------:R-:W-:Y:S06]  /*2650*/  HMMA.16816.F32.BF16 R36, R52.reuse, R80, R36 ;  /* 0x000000503424723c */ /* 0x040fec0000041824 */
[----:B------:R-:W-:Y:S01]  /*2660*/  HMMA.16816.F32.BF16 R32, R52, R82, R32 ;  /* 0x000000523420723c */ /* 0x000fe20000041820 */
[----:B------:R-:W4:Y:S05]  /*2670*/  LDSM.16.M88.4 R80, [R95+0x2800] ;  /* 0x002800005f50783b */ /* 0x000f2a0000000200 */
        /* <DEDUP_REMOVED lines=13> */
[----:B------:R2:W3:Y:S01]  /*2750*/  LDSM.16.M88.4 R56, [R95+0x2c00] ;  /* 0x002c00005f38783b */ /* 0x0004e20000000200 */
[----:B------:R-:W-:-:S04]  /*2760*/  DEPBAR.LE SB0, 0x0 ;  /* 0x000080000000791a */ /* 0x000fc80000000000 */
[C---:B----4-:R-:W-:Y:S06]  /*2770*/  HMMA.16816.F32.BF16 R76, R52.reuse, R84, R76 ;  /* 0x00000054344c723c */ /* 0x050fec000004184c */
[----:B------:R-:W-:Y:S01]  /*2780*/  HMMA.16816.F32.BF16 R68, R52, R80, R68 ;  /* 0x000000503444723c */ /* 0x000fe20000041844 */
[----:B------:R-:W-:-:S05]  /*2790*/  LOP3.LUT R85, R94, 0xffffffe0, RZ, 0xc0, !PT ;  /* 0xffffffe05e557812 */ /* 0x000fca00078ec0ff */
[C---:B------:R-:W-:Y:S01]  /*27a0*/  HMMA.16816.F32.BF16 R20, R52.reuse, R100, R20 ;  /* 0x000000643414723c */ /* 0x040fe20000041814 */
[----:B------:R-:W-:Y:S01]  /*27b0*/  IMAD.IADD R80, R0, 0x1, -R85 ;  /* 0x0000000100507824 */ /* 0x000fe200078e0a55 */
[----:B--2---:R-:W2:Y:S04]  /*27c0*/  @!P1 LDC.64 R94, c[0x0][0x218] ;  /* 0x00008600ff5e9b82 */ /* 0x004ea80000000a00 */
[----:B------:R-:W-:Y:S01]  /*27d0*/  SHF.R.S32.HI R81, RZ, 0x1f, R80 ;  /* 0x0000001fff517819 */ /* 0x000fe20000011450 */
[----:B------:R-:W-:Y:S03]  /*27e0*/  HMMA.16816.F32.BF16 R16, R52, R102, R16 ;  /* 0x000000663410723c */ /* 0x000fe60000041810 */
[----:B------:R-:W-:-:S03]  /*27f0*/  LEA.HI R156, R81, R80, RZ, 0x2 ;  /* 0x00000050519c7211 */ /* 0x000fc600078f10ff */
[C---:B-1----:R-:W-:Y:S01]  /*2800*/  HMMA.16816.F32.BF16 R12, R52.reuse, R88, R12 ;  /* 0x00000058340c723c */ /* 0x042fe2000004180c */
[----:B------:R-:W-:Y:S01]  /*2810*/  SHF.R.S32.HI R156, RZ, 0x2, R156 ;  /* 0x00000002ff9c7819 */ /* 0x000fe2000001149c */
[----:B------:R-:W-:Y:S02]  /*2820*/  IMAD.SHL.U32 R102, R0, 0x2, RZ ;  /* 0x0000000200667824 */ /* 0x000fe400078e00ff */
[----:B------:R-:W-:Y:S01]  /*2830*/  VIADD R0, R139, 0x1000 ;  /* 0x000010008b007836 */ /* 0x000fe20000000000 */
[----:B------:R-:W-:Y:S01]  /*2840*/  IADD3 R107, R107, 0x1, R156 ;  /* 0x000000016b6b7810 */ /* 0x000fe20007ffe09c */
[----:B------:R-:W-:Y:S01]  /*2850*/  HMMA.16816.F32.BF16 R8, R52, R90, R8 ;  /* 0x0000005a3408723c */ /* 0x000fe20000041808 */
[----:B------:R-:W-:Y:S01]  /*2860*/  LOP3.LUT R102, R102, 0x6, RZ, 0xc0, !PT ;  /* 0x0000000666667812 */ /* 0x000fe200078ec0ff */
[----:B------:R-:W-:-:S04]  /*2870*/  IMAD R138, R2, 0x2, R0 ;  /* 0x00000002028a7824 */ /* 0x000fc800078e0200 */
[----:B------:R-:W-:Y:S01]  /*2880*/  HMMA.16816.F32.BF16 R72, R52, R86, R72 ;  /* 0x000000563448723c */ /* 0x000fe20000041848 */
[----:B------:R-:W-:Y:S01]  /*2890*/  BAR.SYNC.DEFER_BLOCKING 0x0 ;  /* 0x0000000000007b1d */ /* 0x000fe20000010000 */
[----:B--2---:R-:W-:-:S04]  /*28a0*/  @!P1 LEA R154, P0, R99, R94, 0x1 ;  /* 0x0000005e639a9211 */ /* 0x004fc800078008ff */
[----:B------:R-:W-:Y:S01]  /*28b0*/  HMMA.16816.F32.BF16 R64, R52, R82, R64 ;  /* 0x000000523440723c */ /* 0x000fe20000041840 */
[----:B------:R-:W-:-:S05]  /*28c0*/  @!P1 LEA.HI.X R155, R99, R95, R98, 0x1, P0 ;  /* 0x0000005f639b9211 */ /* 0x000fca00000f0c62 */
[C---:B---3--:R-:W-:Y:S06]  /*28d0*/  HMMA.16816.F32.BF16 R60, R52.reuse, R56, R60 ;  /* 0x00000038343c723c */ /* 0x048fec000004183c */
[----:B------:R-:W-:Y:S07]  /*28e0*/  HMMA.16816.F32.BF16 R48, R52, R58, R48 ;  /* 0x0000003a3430723c */ /* 0x000fee0000041830 */
[----:B------:R-:W-:-:S05]  /*28f0*/  IADD3 R52, R6, R107, -R148 ;  /* 0x0000006b06347210 */ /* 0x000fca0007ffe894 */
[----:B------:R-:W-:-:S05]  /*2900*/  IMAD.IADD R7, R52, 0x1, R7 ;  /* 0x0000000134077824 */ /* 0x000fca00078e0207 */
[C---:B------:R-:W-:Y:S02]  /*2910*/  VIMNMX R101, R7.reuse, R6, PT ;  /* 0x0000000607657248 */ /* 0x040fe40003fe0100 */
[----:B------:R-:W-:Y:S01]  /*2920*/  VIADDMNMX R100, R7, 0x8, R6, PT ;  /* 0x0000000807647846 */ /* 0x000fe20003800106 */
        /* <DEDUP_REMOVED lines=39> */
[----:B------:R-:W-:-:S05]  /*2ba0*/  @!P2 IMAD.MOV R56, RZ, RZ, -R56 ;  /* 0x000000ffff38a224 */ /* 0x000fca00078e0a38 */
        /* <DEDUP_REMOVED lines=9> */
[-C--:B------:R-:W-:Y:S02]  /*2c40*/  IMAD R0, R53, R92.reuse, RZ ;  /* 0x0000005c35007224 */ /* 0x080fe400078e02ff */
[----:B------:R-:W-:-:S04]  /*2c50*/  IMAD.WIDE.U32 R52, R7, R92, RZ ;  /* 0x0000005c07347225 */ /* 0x000fc800078e00ff */
        /* <DEDUP_REMOVED lines=10> */
.L_x_4278:
[----:B------:R-:W-:-:S04]  /*2d00*/  LEA R0, -R92, RZ, 0x7 ;  /* 0x000000ff5c007211 */ /* 0x000fc800078e39ff */
[----:B------:R-:W-:-:S07]  /*2d10*/  SHF.R.S32.HI R53, RZ, 0x1f, R0 ;  /* 0x0000001fff357819 */ /* 0x000fce0000011400 */
.L_x_4279:
[----:B------:R-:W1:Y:S01]  /*2d20*/  LDC.64 R94, c[0x0][0x218] ;  /* 0x00008600ff5e7b82 */ /* 0x000e620000000a00 */
[----:B------:R-:W-:Y:S01]  /*2d30*/  IADD3 R99, P0, R0, R99, RZ ;  /* 0x0000006300637210 */ /* 0x000fe20007f1e0ff */
[C---:B------:R-:W-:Y:S01]  /*2d40*/  IMAD.SHL.U32 R7, R92.reuse, 0x40, RZ ;  /* 0x000000405c077824 */ /* 0x040fe200078e00ff */
[----:B------:R-:W-:-:S03]  /*2d50*/  SHF.L.U64.HI R0, R92, 0x6, R93 ;  /* 0x000000065c007819 */ /* 0x000fc6000001025d */
[----:B------:R-:W-:Y:S01]  /*2d60*/  IMAD.X R98, R53, 0x1, R98, P0 ;  /* 0x0000000135627824 */ /* 0x000fe200000e0662 */
[----:B-1----:R-:W-:-:S04]  /*2d70*/  LEA R154, P1, R99, R94, 0x1 ;  /* 0x0000005e639a7211 */ /* 0x002fc800078208ff */
[----:B------:R-:W-:Y:S02]  /*2d80*/  IADD3 R52, P0, R7, R154, RZ ;  /* 0x0000009a07347210 */ /* 0x000fe40007f1e0ff */
[----:B------:R-:W-:Y:S02]  /*2d90*/  LEA.HI.X R155, R99, R95, R98, 0x1, P1 ;  /* 0x0000005f639b7211 */ /* 0x000fe400008f0c62 */
[----:B------:R-:W-:-:S03]  /*2da0*/  IADD3 R6, P1, R52, R7, RZ ;  /* 0x0000000734067210 */ /* 0x000fc60007f3e0ff */
[----:B------:R-:W-:Y:S01]  /*2db0*/  IMAD.X R53, R0, 0x1, R155, P0 ;  /* 0x0000000100357824 */ /* 0x000fe200000e069b */
[----:B------:R-:W-:Y:S01]  /*2dc0*/  IADD3 R54, P0, R6, R7, RZ ;  /* 0x0000000706367210 */ /* 0x000fe20007f1e0ff */
[----:B------:R-:W-:Y:S01]  /*2dd0*/  @!PT LDS RZ, [RZ] ;  /* 0x00000000fffff984 */ /* 0x000fe20000000800 */
[----:B------:R-:W-:Y:S01]  /*2de0*/  @!PT LDS RZ, [RZ] ;  /* 0x00000000fffff984 */ /* 0x000fe20000000800 */
[----:B------:R-:W-:Y:S01]  /*2df0*/  @!PT LDS RZ, [RZ] ;  /* 0x00000000fffff984 */ /* 0x000fe20000000800 */
[----:B------:R1:W-:Y:S02]  /*2e00*/  LDGSTS.E.BYPASS.LTC128B.128 [R149+0x1000], desc[UR8][R154.64] ;  /* 0x010000009a957fae */ /* 0x0003e4000b901d48 */
[--C-:B------:R-:W-:Y:S02]  /*2e10*/  IMAD.X R7, R53, 0x1, R0.reuse, P1 ;  /* 0x0000000135077824 */ /* 0x100fe400008e0600 */
[----:B------:R1:W-:Y:S02]  /*2e20*/  LDGSTS.E.BYPASS.LTC128B.128 [R149+0x1800], desc[UR8][R52.64] ;  /* 0x0180000034957fae */ /* 0x0003e4000b901d48 */
[----:B------:R-:W-:Y:S02]  /*2e30*/  IMAD.X R55, R7, 0x1, R0, P0 ;  /* 0x0000000107377824 */ /* 0x000fe400000e0600 */
[----:B------:R1:W-:Y:S04]  /*2e40*/  LDGSTS.E.BYPASS.LTC128B.128 [R149+0x2000], desc[UR8][R6.64] ;  /* 0x0200000006957fae */ /* 0x0003e8000b901d48 */
[----:B------:R1:W-:Y:S04]  /*2e50*/  LDGSTS.E.BYPASS.LTC128B.128 [R149+0x2800], desc[UR8][R54.64] ;  /* 0x0280000036957fae */ /* 0x0003e8000b901d48 */
[----:B------:R-:W0:Y:S02]  /*2e60*/  LDGDEPBAR ;  /* 0x00000000000079af */ /* 0x000e240000000000 */
.L_x_4277:
[----:B------:R-:W-:Y:S01]  /*2e70*/  IMAD.IADD R2, R5, 0x1, R102 ;  /* 0x0000000105027824 */ /* 0x000fe200078e0266 */
[----:B------:R-:W-:Y:S01]  /*2e80*/  ULDC UR6, c[0x0][0x2ec] ;  /* 0x0000bb0000067ab9 */ /* 0x000fe20000000800 */
[----:B------:R-:W-:Y:S02]  /*2e90*/  LEA R137, R3, UR4, 0x1 ;  /* 0x0000000403897c11 */ /* 0x000fe4000f8e08ff */
[C---:B------:R-:W-:Y:S02]  /*2ea0*/  VIADD R0, R2.reuse, 0x1 ;  /* 0x0000000102007836 */ /* 0x040fe40000000000 */
[C---:B------:R-:W-:Y:S02]  /*2eb0*/  VIADD R5, R2.reuse, 0x8 ;  /* 0x0000000802057836 */ /* 0x040fe40000000000 */
[----:B-1----:R-:W-:Y:S01]  /*2ec0*/  VIADD R7, R2, 0x11 ;  /* 0x0000001102077836 */ /* 0x002fe20000000000 */
[CC--:B------:R-:W-:Y:S02]  /*2ed0*/  ISETP.GE.AND P2, PT, R0.reuse, R101.reuse, PT ;  /* 0x000000650000720c */ /* 0x0c0fe40003f46270 */
[----:B------:R-:W-:Y:S01]  /*2ee0*/  ISETP.GE.AND P4, PT, R0, R100, PT ;  /* 0x000000640000720c */ /* 0x000fe20003f86270 */
[----:B------:R-:W-:Y:S01]  /*2ef0*/  VIADD R0, R2, 0x9 ;  /* 0x0000000902007836 */ /* 0x000fe20000000000 */
[----:B------:R-:W-:-:S02]  /*2f00*/  ISETP.GE.AND P3, PT, R5, R101, PT ;  /* 0x000000650500720c */ /* 0x000fc40003f66270 */
[-C--:B------:R-:W-:Y:S01]  /*2f10*/  ISETP.GE.AND P5, PT, R5, R100.reuse, PT ;  /* 0x000000640500720c */ /* 0x080fe20003fa6270 */
[----:B------:R-:W-:Y:S01]  /*2f20*/  VIADD R5, R2, 0x10 ;  /* 0x0000001002057836 */ /* 0x000fe20000000000 */
[CC--:B------:R-:W-:Y:S02]  /*2f30*/  ISETP.GE.AND P1, PT, R0.reuse, R101.reuse, PT ;  /* 0x000000650000720c */ /* 0x0c0fe40003f26270 */
[----:B------:R-:W-:Y:S02]  /*2f40*/  ISETP.GE.AND P0, PT, R0, R100, PT ;  /* 0x000000640000720c */ /* 0x000fe40003f06270 */
[----:B------:R-:W-:Y:S02]  /*2f50*/  FSEL R0, R40, -INF , !P3 ;  /* 0xff80000028007808 */ /* 0x000fe40005800000 */
[----:B------:R-:W-:Y:S02]  /*2f60*/  FSEL R84, R42, -INF , !P5 ;  /* 0xff8000002a547808 */ /* 0x000fe40006800000 */
        /* <DEDUP_REMOVED lines=10> */
[CC--:B------:R-:W-:Y:S02]  /*3010*/  ISETP.GE.AND P1, PT, R7.reuse, R101.reuse, PT ;  /* 0x000000650700720c */ /* 0x0c0fe40003f26270 */
[----:B------:R-:W-:Y:S01]  /*3020*/  ISETP.GE.AND P0, PT, R7, R100, PT ;  /* 0x000000640700720c */ /* 0x000fe20003f06270 */
[----:B------:R-:W-:Y:S01]  /*3030*/  VIADD R7, R2, 0x20 ;  /* 0x0000002002077836 */ /* 0x000fe20000000000 */
[----:B------:R-:W-:Y:S02]  /*3040*/  FSEL R136, R37, -INF , !P1 ;  /* 0xff80000025887808 */ /* 0x000fe40004800000 */
[----:B------:R-:W-:Y:S02]  /*3050*/  FSEL R118, R39, -INF , !P0 ;  /* 0xff80000027767808 */ /* 0x000fe40004000000 */
[----:B------:R-:W-:-:S02]  /*3060*/  ISETP.GE.AND P1, PT, R5, R101, PT ;  /* 0x000000650500720c */ /* 0x000fc40003f26270 */
[-C--:B------:R-:W-:Y:S02]  /*3070*/  ISETP.GE.AND P0, PT, R5, R100.reuse, PT ;  /* 0x000000640500720c */ /* 0x080fe40003f06270 */
[----:B------:R-:W-:Y:S02]  /*3080*/  FSEL R5, R32, -INF , !P3 ;  /* 0xff80000020057808 */ /* 0x000fe40005800000 */
[----:B------:R-:W-:Y:S01]  /*3090*/  FSEL R80, R34, -INF , !P5 ;  /* 0xff80000022507808 */ /* 0x000fe20006800000 */
[C---:B------:R-:W-:Y:S01]  /*30a0*/  VIADD R34, R2.reuse, 0x21 ;  /* 0x0000002102227836 */ /* 0x040fe20000000000 */
[C---:B------:R-:W-:Y:S02]  /*30b0*/  ISETP.GE.AND P3, PT, R7.reuse, R101, PT ;  /* 0x000000650700720c */ /* 0x040fe40003f66270 */
        /* <DEDUP_REMOVED lines=9> */
[-C--:B------:R-:W-:Y:S01]  /*3150*/  ISETP.GE.AND P5, PT, R7, R100.reuse, PT ;  /* 0x000000640700720c */ /* 0x080fe20003fa6270 */
[----:B------:R-:W-:Y:S01]  /*3160*/  VIADD R7, R2, 0x29 ;  /* 0x0000002902077836 */ /* 0x000fe20000000000 */
[----:B------:R-:W-:-:S02]  /*3170*/  ISETP.GE.AND P0, PT, R34, R100, PT ;  /* 0x000000642200720c */ /* 0x000fc40003f06270 */
[----:B------:R-:W-:Y:S02]  /*3180*/  FSEL R116, R29, -INF , !P1 ;  /* 0xff8000001d747808 */ /* 0x000fe40004800000 */
[----:B------:R-:W-:Y:S02]  /*3190*/  FSEL R29, R24, -INF , !P3 ;  /* 0xff800000181d7808 */ /* 0x000fe40005800000 */
[-C--:B------:R-:W-:Y:S02]  /*31a0*/  ISETP.GE.AND P3, PT, R28, R101.reuse, PT ;  /* 0x000000651c00720c */ /* 0x080fe40003f66270 */
[----:B------:R-:W-:Y:S02]  /*31b0*/  FSEL R164, R31, -INF , !P0 ;  /* 0xff8000001fa47808 */ /* 0x000fe40004000000 */
[CC--:B------:R-:W-:Y:S02]  /*31c0*/  ISETP.GE.AND P1, PT, R7.reuse, R101.reuse, PT ;  /* 0x000000650700720c */ /* 0x0c0fe40003f26270 */
[----:B------:R-:W-:Y:S01]  /*31d0*/  ISETP.GE.AND P0, PT, R7, R100, PT ;  /* 0x000000640700720c */ /* 0x000fe20003f06270 */
[----:B------:R-:W-:Y:S01]  /*31e0*/  VIADD R7, R2, 0x31 ;  /* 0x0000003102077836 */ /* 0x000fe20000000000 */
[----:B------:R-:W-:Y:S01]  /*31f0*/  FSEL R120, R20, -INF , !P3 ;  /* 0xff80000014787808 */ /* 0x000fe20005800000 */
[C---:B------:R-:W-:Y:S01]  /*3200*/  VIADD R20, R2.reuse, 0x40 ;  /* 0x0000004002147836 */ /* 0x040fe20000000000 */
[----:B------:R-:W-:-:S02]  /*3210*/  ISETP.GE.AND P3, PT, R2, R101, PT ;  /* 0x000000650200720c */ /* 0x000fc40003f66270 */
[----:B------:R-:W-:Y:S02]  /*3220*/  FSEL R35, R25, -INF , !P1 ;  /* 0xff80000019237808 */ /* 0x000fe40004800000 */
[----:B------:R-:W-:Y:S02]  /*3230*/  FSEL R31, R26, -INF , !P5 ;  /* 0xff8000001a1f7808 */ /* 0x000fe40006800000 */
[----:B------:R-:W-:Y:S02]  /*3240*/  ISETP.GE.AND P1, PT, R7, R101, PT ;  /* 0x000000650700720c */ /* 0x000fe40003f26270 */
[----:B------:R-:W-:Y:S02]  /*3250*/  FSEL R54, R44, -INF , !P3 ;  /* 0xff8000002c367808 */ /* 0x000fe40005800000 */
[----:B------:R-:W-:Y:S02]  /*3260*/  FSEL R26, R45, -INF , !P2 ;  /* 0xff8000002d1a7808 */ /* 0x000fe40005000000 */
[----:B------:R-:W-:-:S02]  /*3270*/  FSEL R124, R21, -INF , !P1 ;  /* 0xff800000157c7808 */ /* 0x000fc40004800000 */
[----:B------:R-:W-:Y:S02]  /*3280*/  FSEL R162, R27, -INF , !P0 ;  /* 0xff8000001ba27808 */ /* 0x000fe40004000000 */
[----:B------:R-:W-:Y:S02]  /*3290*/  FMNMX.FTZ R21, R54, R26, !PT ;  /* 0x0000001a36157209 */ /* 0x000fe40007810000 */
[-C--:B------:R-:W-:Y:S01]  /*32a0*/  ISETP.GE.AND P0, PT, R7, R100.reuse, PT ;  /* 0x000000640700720c */ /* 0x080fe20003f06270 */
[----:B------:R-:W-:Y:S01]  /*32b0*/  VIADD R7, R2, 0x38 ;  /* 0x0000003802077836 */ /* 0x000fe20000000000 */
[----:B------:R-:W-:Y:S02]  /*32c0*/  ISETP.GE.AND P5, PT, R28, R100, PT ;  /* 0x000000641c00720c */ /* 0x000fe40003fa6270 */
[----:B------:R-:W-:Y:S02]  /*32d0*/  FMNMX.FTZ R21, R0, R21, !PT ;  /* 0x0000001500157209 */ /* 0x000fe40007810000 */
[----:B------:R-:W-:-:S02]  /*32e0*/  FSEL R122, R22, -INF , !P5 ;  /* 0xff800000167a7808 */ /* 0x000fc40006800000 */
[C---:B------:R-:W-:Y:S02]  /*32f0*/  ISETP.GE.AND P5, PT, R7.reuse, R101, PT ;  /* 0x000000650700720c */ /* 0x040fe40003fa6270 */
[----:B------:R-:W-:Y:S01]  /*3300*/  ISETP.GE.AND P1, PT, R7, R100, PT ;  /* 0x000000640700720c */ /* 0x000fe20003f26270 */
[----:B------:R-:W-:Y:S01]  /*3310*/  VIADD R7, R2, 0x39 ;  /* 0x0000003902077836 */ /* 0x000fe20000000000 */
[----:B------:R-:W-:Y:S02]  /*3320*/  FMNMX.FTZ R21, R86, R21, !PT ;  /* 0x0000001556157209 */ /* 0x000fe40007810000 */
[----:B------:R-:W-:Y:S02]  /*3330*/  FSEL R126, R23, -INF , !P0 ;  /* 0xff800000177e7808 */ /* 0x000fe40004000000 */
[----:B------:R-:W-:Y:S02]  /*3340*/  FMNMX.FTZ R21, R160, R21, !PT ;  /* 0x00000015a0157209 */ /* 0x000fe40007810000 */
[----:B------:R-:W-:-:S02]  /*3350*/  ISETP.GE.AND P3, PT, R7, R101, PT ;  /* 0x000000650700720c */ /* 0x000fc40003f66270 */
[----:B------:R-:W-:Y:S01]  /*3360*/  ISETP.GE.AND P0, PT, R7, R100, PT ;  /* 0x000000640700720c */ /* 0x000fe20003f06270 */
[----:B------:R-:W-:Y:S01]  /*3370*/  VIADD R7, R2, 0x41 ;  /* 0x0000004102077836 */ /* 0x000fe20000000000 */
[----:B------:R-:W-:Y:S02]  /*3380*/  FSEL R130, R16, -INF , !P5 ;  /* 0xff80000010827808 */ /* 0x000fe40006800000 */
[----:B------:R-:W-:Y:S02]  /*3390*/  FMNMX.FTZ R16, R136, R21, !PT ;  /* 0x0000001588107209 */ /* 0x000fe40007810000 */
[----:B------:R-:W-:Y:S01]  /*33a0*/  FSEL R132, R18, -INF , !P1 ;  /* 0xff80000012847808 */ /* 0x000fe20004800000 */
[----:B------:R-:W-:Y:S01]  /*33b0*/  VIADD R18, R2, 0x59 ;  /* 0x0000005902127836 */ /* 0x000fe20000000000 */
[----:B------:R-:W-:Y:S02]  /*33c0*/  ISETP.GE.AND P1, PT, R7, R101, PT ;  /* 0x000000650700720c */ /* 0x000fe40003f26270 */
[----:B------:R-:W-:-:S02]  /*33d0*/  FMNMX.FTZ R16, R5, R16, !PT ;  /* 0x0000001005107209 */ /* 0x000fc40007810000 */
[----:B------:R-:W-:Y:S01]  /*33e0*/  FSEL R134, R17, -INF , !P3 ;  /* 0xff80000011867808 */ /* 0x000fe20005800000 */
[C---:B------:R-:W-:Y:S01]  /*33f0*/  VIADD R17, R2.reuse, 0x48 ;  /* 0x0000004802117836 */ /* 0x040fe20000000000 */
[-C--:B------:R-:W-:Y:S01]  /*3400*/  ISETP.GE.AND P3, PT, R7, R100.reuse, PT ;  /* 0x000000640700720c */ /* 0x080fe20003f66270 */
[----:B------:R-:W-:Y:S01]  /*3410*/  VIADD R7, R2, 0x49 ;  /* 0x0000004902077836 */ /* 0x000fe20000000000 */
[----:B------:R-:W-:Y:S02]  /*3420*/  FSEL R58, R13, -INF , !P1 ;  /* 0xff8000000d3a7808 */ /* 0x000fe40004800000 */
[C---:B------:R-:W-:Y:S02]  /*3430*/  ISETP.GE.AND P5, PT, R20.reuse, R100, PT ;  /* 0x000000641400720c */ /* 0x040fe40003fa6270 */
[----:B------:R-:W-:Y:S02]  /*3440*/  FMNMX.FTZ R13, R33, R16, !PT ;  /* 0x00000010210d7209 */ /* 0x000fe40007810000 */
[----:B------:R-:W-:-:S02]  /*3450*/  ISETP.GE.AND P2, PT, R20, R101, PT ;  /* 0x000000651400720c */ /* 0x000fc40003f46270 */
[----:B------:R-:W-:Y:S02]  /*3460*/  FSEL R128, R19, -INF , !P0 ;  /* 0xff80000013807808 */ /* 0x000fe40004000000 */
[----:B------:R-:W-:Y:S02]  /*3470*/  FSEL R56, R14, -INF , !P5 ;  /* 0xff8000000e387808 */ /* 0x000fe40006800000 */
[----:B------:R-:W-:Y:S02]  /*3480*/  FMNMX.FTZ R13, R114, R13, !PT ;  /* 0x0000000d720d7209 */ /* 0x000fe40007810000 */
[-C--:B------:R-:W-:Y:S02]  /*3490*/  ISETP.GE.AND P0, PT, R17, R101.reuse, PT ;  /* 0x000000651100720c */ /* 0x080fe40003f06270 */
[C---:B------:R-:W-:Y:S02]  /*34a0*/  ISETP.GE.AND P5, PT, R7.reuse, R101, PT ;  /* 0x000000650700720c */ /* 0x040fe40003fa6270 */
[----:B------:R-:W-:Y:S01]  /*34b0*/  ISETP.GE.AND P1, PT, R7, R100, PT ;  /* 0x000000640700720c */ /* 0x000fe20003f26270 */
[----:B------:R-:W-:Y:S01]  /*34c0*/  VIADD R7, R2, 0x50 ;  /* 0x0000005002077836 */ /* 0x000fe20000000000 */
[----:B------:R-:W-:-:S02]  /*34d0*/  FSEL R88, R15, -INF , !P3 ;  /* 0xff8000000f587808 */ /* 0x000fc40005800000 */
[----:B------:R-:W-:Y:S02]  /*34e0*/  ISETP.GE.AND P3, PT, R2, R100, PT ;  /* 0x000000640200720c */ /* 0x000fe40003f66270 */
[----:B------:R-:W-:Y:S02]  /*34f0*/  FSEL R52, R12, -INF , !P2 ;  /* 0xff8000000c347808 */ /* 0x000fe40005000000 */
[----:B------:R-:W-:Y:S02]  /*3500*/  FMNMX.FTZ R12, R116, R13, !PT ;  /* 0x0000000d740c7209 */ /* 0x000fe40007810000 */
[----:B------:R-:W-:Y:S02]  /*3510*/  FSEL R106, R8, -INF , !P0 ;  /* 0xff800000086a7808 */ /* 0x000fe40004000000 */
[----:B------:R-:W-:Y:S02]  /*3520*/  FSEL R47, R47, -INF , !P4 ;  /* 0xff8000002f2f7808 */ /* 0x000fe40006000000 */
[----:B------:R-:W-:-:S02]  /*3530*/  FSEL R8, R46, -INF , !P3 ;  /* 0xff8000002e087808 */ /* 0x000fc40005800000 */
[C---:B------:R-:W-:Y:S02]  /*3540*/  ISETP.GE.AND P4, PT, R7.reuse, R101, PT ;  /* 0x000000650700720c */ /* 0x040fe40003f86270 */
[-C--:B------:R-:W-:Y:S01]  /*3550*/  ISETP.GE.AND P0, PT, R7, R100.reuse, PT ;  /* 0x000000640700720c */ /* 0x080fe20003f06270 */
[C---:B------:R-:W-:Y:S01]  /*3560*/  VIADD R7, R2.reuse, 0x51 ;  /* 0x0000005102077836 */ /* 0x040fe20000000000 */
[----:B------:R-:W-:Y:S01]  /*3570*/  ISETP.GE.AND P2, PT, R17, R100, PT ;  /* 0x000000641100720c */ /* 0x000fe20003f46270 */
[----:B------:R-:W-:Y:S01]  /*3580*/  VIADD R17, R2, 0x60 ;  /* 0x0000006002117836 */ /* 0x000fe20000000000 */
[----:B------:R-:W-:Y:S02]  /*3590*/  FMNMX.FTZ R12, R29, R12, !PT ;  /* 0x0000000c1d0c7209 */ /* 0x000fe40007810000 */
[----:B------:R-:W-:Y:S02]  /*35a0*/  FMNMX.FTZ R15, R8, R47, !PT ;  /* 0x0000002f080f7209 */ /* 0x000fe40007810000 */
[----:B------:R-:W-:Y:S01]  /*35b0*/  FSEL R108, R10, -INF , !P2 ;  /* 0xff8000000a6c7808 */ /* 0x000fe20005000000 */
[----:B------:R-:W-:Y:S01]  /*35c0*/  VIADD R10, R2, 0x58 ;  /* 0x00000058020a7836 */ /* 0x000fe20000000000 */
[----:B------:R-:W-:-:S02]  /*35d0*/  FMNMX.FTZ R13, R35, R12, !PT ;  /* 0x0000000c230d7209 */ /* 0x000fc40007810000 */
[C---:B------:R-:W-:Y:S02]  /*35e0*/  ISETP.GE.AND P3, PT, R7.reuse, R101, PT ;  /* 0x000000650700720c */ /* 0x040fe40003f66270 */
[----:B------:R-:W-:Y:S02]  /*35f0*/  ISETP.GE.AND P2, PT, R7, R100, PT ;  /* 0x000000640700720c */ /* 0x000fe40003f46270 */
[----:B------:R-:W-:Y:S01]  /*3600*/  FMNMX.FTZ R7, R84, R15, !PT ;  /* 0x0000000f54077209 */ /* 0x000fe20007810000 */
[----:B------:R-:W-:Y:S01]  /*3610*/  VIADD R15, R2, 0x61 ;  /* 0x00000061020f7836 */ /* 0x000fe20000000000 */
[----:B------:R-:W-:Y:S02]  /*3620*/  FMNMX.FTZ R13, R120, R13, !PT ;  /* 0x0000000d780d7209 */ /* 0x000fe40007810000 */
[----:B------:R-:W-:Y:S02]  /*3630*/  FMNMX.FTZ R7, R6, R7, !PT ;  /* 0x0000000706077209 */ /* 0x000fe40007810000 */
[----:B------:R-:W-:-:S02]  /*3640*/  FMNMX.FTZ R13, R124, R13, !PT ;  /* 0x0000000d7c0d7209 */ /* 0x000fc40007810000 */
[----:B------:R-:W-:Y:S01]  /*3650*/  FMNMX.FTZ R19, R82, R7, !PT ;  /* 0x0000000752137209 */ /* 0x000fe20007810000 */
[----:B------:R-:W-:Y:S01]  /*3660*/  VIADD R7, R2, 0x78 ;  /* 0x0000007802077836 */ /* 0x000fe20000000000 */
[----:B------:R-:W-:Y:S01]  /*3670*/  FMNMX.FTZ R21, R130, R13, !PT ;  /* 0x0000000d82157209 */ /* 0x000fe20007810000 */
[----:B------:R-:W-:Y:S01]  /*3680*/  VIADD R13, R2, 0x68 ;  /* 0x00000068020d7836 */ /* 0x000fe20000000000 */
[----:B------:R-:W-:Y:S02]  /*3690*/  FMNMX.FTZ R19, R118, R19, !PT ;  /* 0x0000001376137209 */ /* 0x000fe40007810000 */
[----:B------:R-:W-:Y:S02]  /*36a0*/  FMNMX.FTZ R21, R134, R21, !PT ;  /* 0x0000001586157209 */ /* 0x000fe40007810000 */
[----:B------:R-:W-:Y:S02]  /*36b0*/  FMNMX.FTZ R19, R80, R19, !PT ;  /* 0x0000001350137209 */ /* 0x000fe40007810000 */
[----:B------:R-:W-:-:S02]  /*36c0*/  FMNMX.FTZ R21, R52, R21, !PT ;  /* 0x0000001534157209 */ /* 0x000fc40007810000 */
[----:B------:R-:W-:Y:S02]  /*36d0*/  FMNMX.FTZ R19, R32, R19, !PT ;  /* 0x0000001320137209 */ /* 0x000fe40007810000 */
[----:B------:R-:W-:Y:S02]  /*36e0*/  FMNMX.FTZ R21, R58, R21, !PT ;  /* 0x000000153a157209 */ /* 0x000fe40007810000 */
[----:B------:R-:W-:Y:S02]  /*36f0*/  FMNMX.FTZ R19, R112, R19, !PT ;  /* 0x0000001370137209 */ /* 0x000fe40007810000 */
[----:B------:R-:W-:Y:S01]  /*3700*/  FSEL R110, R9, -INF , !P5 ;  /* 0xff800000096e7808 */ /* 0x000fe20006800000 */
[----:B------:R-:W-:Y:S01]  /*3710*/  VIADD R9, R2, 0x71 ;  /* 0x0000007102097836 */ /* 0x000fe20000000000 */
[----:B------:R-:W-:Y:S02]  /*3720*/  FMNMX.FTZ R21, R106, R21, !PT ;  /* 0x000000156a157209 */ /* 0x000fe40007810000 */
[----:B------:R-:W-:-:S02]  /*3730*/  FMNMX.FTZ R12, R164, R19, !PT ;  /* 0x00000013a40c7209 */ /* 0x000fc40007810000 */
[----:B------:R-:W-:Y:S02]  /*3740*/  FSEL R14, R76, -INF , !P4 ;  /* 0xff8000004c0e7808 */ /* 0x000fe40006000000 */
[----:B------:R-:W-:Y:S02]  /*3750*/  FMNMX.FTZ R21, R110, R21, !PT ;  /* 0x000000156e157209 */ /* 0x000fe40007810000 */
[----:B------:R-:W-:Y:S02]  /*3760*/  FMNMX.FTZ R19, R31, R12, !PT ;  /* 0x0000000c1f137209 */ /* 0x000fe40007810000 */
[----:B------:R-:W-:Y:S02]  /*3770*/  ISETP.GE.AND P5, PT, R10, R101, PT ;  /* 0x000000650a00720c */ /* 0x000fe40003fa6270 */
[----:B------:R-:W-:Y:S02]  /*3780*/  FSEL R34, R77, -INF , !P3 ;  /* 0xff8000004d227808 */ /* 0x000fe40005800000 */
[----:B------:R-:W-:-:S02]  /*3790*/  FMNMX.FTZ R21, R14, R21, !PT ;  /* 0x000000150e157209 */ /* 0x000fc40007810000 */
[----:B------:R-:W-:Y:S02]  /*37a0*/  FMNMX.FTZ R19, R162, R19, !PT ;  /* 0x00000013a2137209 */ /* 0x000fe40007810000 */
[----:B------:R-:W-:Y:S02]  /*37b0*/  ISETP.GE.AND P4, PT, R18, R101, PT ;  /* 0x000000651200720c */ /* 0x000fe40003f86270 */
[----:B------:R-:W-:Y:S02]  /*37c0*/  FSEL R36, R72, -INF , !P5 ;  /* 0xff80000048247808 */ /* 0x000fe40006800000 */
[----:B------:R-:W-:Y:S02]  /*37d0*/  FMNMX.FTZ R21, R34, R21, !PT ;  /* 0x0000001522157209 */ /* 0x000fe40007810000 */
[----:B------:R-:W-:Y:S02]  /*37e0*/  FMNMX.FTZ R19, R122, R19, !PT ;  /* 0x000000137a137209 */ /* 0x000fe40007810000 */
[----:B------:R-:W-:-:S02]  /*37f0*/  ISETP.GE.AND P3, PT, R17, R101, PT ;  /* 0x000000651100720c */ /* 0x000fc40003f66270 */
[----:B------:R-:W-:Y:S02]  /*3800*/  FSEL R38, R73, -INF , !P4 ;  /* 0xff80000049267808 */ /* 0x000fe40006000000 */
[----:B------:R-:W-:Y:S02]  /*3810*/  FMNMX.FTZ R21, R36, R21, !PT ;  /* 0x0000001524157209 */ /* 0x000fe40007810000 */
[----:B------:R-:W-:Y:S02]  /*3820*/  FMNMX.FTZ R19, R126, R19, !PT ;  /* 0x000000137e137209 */ /* 0x000fe40007810000 */
[----:B------:R-:W-:Y:S02]  /*3830*/  ISETP.GE.AND P5, PT, R15, R101, PT ;  /* 0x000000650f00720c */ /* 0x000fe40003fa6270 */
[----:B------:R-:W-:Y:S02]  /*3840*/  FSEL R12, R68, -INF , !P3 ;  /* 0xff800000440c7808 */ /* 0x000fe40005800000 */
[----:B------:R-:W-:-:S02]  /*3850*/  FMNMX.FTZ R21, R38, R21, !PT ;  /* 0x0000001526157209 */ /* 0x000fc40007810000 */
[----:B------:R-:W-:Y:S01]  /*3860*/  FSEL R90, R11, -INF , !P1 ;  /* 0xff8000000b5a7808 */ /* 0x000fe20004800000 */
[----:B------:R-:W-:Y:S01]  /*3870*/  VIADD R11, R2, 0x69 ;  /* 0x00000069020b7836 */ /* 0x000fe20000000000 */
[----:B------:R-:W-:Y:S02]  /*3880*/  FMNMX.FTZ R19, R132, R19, !PT ;  /* 0x0000001384137209 */ /* 0x000fe40007810000 */
[----:B------:R-:W-:Y:S02]  /*3890*/  ISETP.GE.AND P4, PT, R13, R101, PT ;  /* 0x000000650d00720c */ /* 0x000fe40003f86270 */
[----:B------:R-:W-:Y:S02]  /*38a0*/  FSEL R16, R69, -INF , !P5 ;  /* 0xff80000045107808 */ /* 0x000fe40006800000 */
[----:B------:R-:W-:Y:S02]  /*38b0*/  FMNMX.FTZ R21, R12, R21, !PT ;  /* 0x000000150c157209 */ /* 0x000fe40007810000 */
[----:B------:R-:W-:Y:S01]  /*38c0*/  ISETP.GE.AND P1, PT, R10, R100, PT ;  /* 0x000000640a00720c */ /* 0x000fe20003f26270 */
[----:B------:R-:W-:Y:S01]  /*38d0*/  VIADD R10, R2, 0x70 ;  /* 0x00000070020a7836 */ /* 0x000fe20000000000 */
[----:B------:R-:W-:Y:S01]  /*38e0*/  FMNMX.FTZ R19, R128, R19, !PT ;  /* 0x0000001380137209 */ /* 0x000fe20007810000 */
[----:B------:R-:W-:Y:S01]  /*38f0*/  VIADD R2, R2, 0x79 ;  /* 0x0000007902027836 */ /* 0x000fe20000000000 */
[----:B------:R-:W-:-:S02]  /*3900*/  ISETP.GE.AND P3, PT, R11, R101, PT ;  /* 0x000000650b00720c */ /* 0x000fc40003f66270 */
        /* <DEDUP_REMOVED lines=14> */
[----:B------:R-:W-:Y:S02]  /*39f0*/  FSEL R40, R78, -INF , !P0 ;  /* 0xff8000004e287808 */ /* 0x000fe40004000000 */
[----:B------:R-:W-:Y:S02]  /*3a00*/  FMNMX.FTZ R19, R90, R19, !PT ;  /* 0x000000135a137209 */ /* 0x000fe40007810000 */
[----:B------:R-:W-:Y:S02]  /*3a10*/  ISETP.GE.AND P5, PT, R2, R101, PT ;  /* 0x000000650200720c */ /* 0x000fe40003fa6270 */
[----:B------:R-:W-:-:S02]  /*3a20*/  FSEL R48, R48, -INF , !P3 ;  /* 0xff80000030307808 */ /* 0x000fc40005800000 */
[----:B------:R-:W-:Y:S02]  /*3a30*/  FMNMX.FTZ R21, R61, R20, !PT ;  /* 0x000000143d157209 */ /* 0x000fe40007810000 */
[----:B------:R-:W-:Y:S02]  /*3a40*/  FSEL R44, R79, -INF , !P2 ;  /* 0xff8000004f2c7808 */ /* 0x000fe40005000000 */
[----:B------:R-:W-:Y:S02]  /*3a50*/  FMNMX.FTZ R19, R40, R19, !PT ;  /* 0x0000001328137209 */ /* 0x000fe40007810000 */
[----:B------:R-:W-:Y:S02]  /*3a60*/  FSEL R49, R49, -INF , !P5 ;  /* 0xff80000031317808 */ /* 0x000fe40006800000 */
[----:B------:R-:W-:Y:S02]  /*3a70*/  FMNMX.FTZ R20, R48, R21, !PT ;  /* 0x0000001530147209 */ /* 0x000fe40007810000 */
[----:B------:R-:W-:-:S02]  /*3a80*/  ISETP.GE.AND P0, PT, R18, R100, PT ;  /* 0x000000641200720c */ /* 0x000fc40003f06270 */
[----:B------:R-:W-:Y:S02]  /*3a90*/  FSEL R46, R74, -INF , !P1 ;  /* 0xff8000004a2e7808 */ /* 0x000fe40004800000 */
[----:B------:R-:W-:Y:S02]  /*3aa0*/  FMNMX.FTZ R21, R44, R19, !PT ;  /* 0x000000132c157209 */ /* 0x000fe40007810000 */
[----:B------:R-:W-:Y:S02]  /*3ab0*/  FMNMX.FTZ R19, R49, R20, !PT ;  /* 0x0000001431137209 */ /* 0x000fe40007810000 */
[----:B------:R-:W-:Y:S02]  /*3ac0*/  ISETP.GE.AND P1, PT, R17, R100, PT ;  /* 0x000000641100720c */ /* 0x000fe40003f26270 */
[----:B------:R-:W-:Y:S01]  /*3ad0*/  FSEL R42, R75, -INF , !P0 ;  /* 0xff8000004b2a7808 */ /* 0x000fe20004000000 */
[----:B------:R-:W1:Y:S01]  /*3ae0*/  SHFL.BFLY PT, R20, R19, 0x2, 0x1f ;  /* 0x0c401f0013147f89 */ /* 0x000e6200000e0000 */
[----:B------:R-:W-:-:S02]  /*3af0*/  FMNMX.FTZ R21, R46, R21, !PT ;  /* 0x000000152e157209 */ /* 0x000fc40007810000 */
[-C--:B------:R-:W-:Y:S01]  /*3b00*/  ISETP.GE.AND P0, PT, R15, R100.reuse, PT ;  /* 0x000000640f00720c */ /* 0x080fe20003f06270 */
[----:B------:R-:W-:Y:S01]  /*3b10*/  LDSM.16.MT88.4 R72, [R137+0x3000] ;  /* 0x003000008948783b */ /* 0x000fe20000004200 */
        /* <DEDUP_REMOVED lines=17> */
[----:B-1----:R-:W-:Y:S02]  /*3c30*/  FMNMX.FTZ R9, R19, R20, !PT ;  /* 0x0000001413097209 */ /* 0x002fe40007810000 */
[----:B------:R-:W-:Y:S02]  /*3c40*/  ISETP.GE.AND P0, PT, R2, R100, PT ;  /* 0x000000640200720c */ /* 0x000fe40003f06270 */
[----:B------:R-:W-:Y:S01]  /*3c50*/  FSEL R20, R50, -INF , !P1 ;  /* 0xff80000032147808 */ /* 0x000fe20004800000 */
[----:B------:R-:W1:Y:S01]  /*3c60*/  SHFL.BFLY PT, R2, R9, 0x1, 0x1f ;  /* 0x0c201f0009027f89 */ /* 0x000e6200000e0000 */
[----:B------:R-:W-:Y:S02]  /*3c70*/  FMNMX.FTZ R21, R24, R21, !PT ;  /* 0x0000001518157209 */ /* 0x000fe40007810000 */
[----:B------:R-:W-:Y:S02]  /*3c80*/  FSEL R22, R51, -INF , !P0 ;  /* 0xff80000033167808 */ /* 0x000fe40004000000 */
[----:B------:R-:W-:-:S04]  /*3c90*/  FMNMX.FTZ R21, R20, R21, !PT ;  /* 0x0000001514157209 */ /* 0x000fc80007810000 */
[----:B------:R-:W-:-:S05]  /*3ca0*/  FMNMX.FTZ R50, R22, R21, !PT ;  /* 0x0000001516327209 */ /* 0x000fca0007810000 */
[----:B------:R-:W2:Y:S01]  /*3cb0*/  SHFL.BFLY PT, R7, R50, 0x2, 0x1f ;  /* 0x0c401f0032077f89 */ /* 0x000ea200000e0000 */
[----:B-1----:R-:W-:-:S04]  /*3cc0*/  FMNMX.FTZ R2, R9, R2, !PT ;  /* 0x0000000209027209 */ /* 0x002fc80007810000 */
[C---:B------:R-:W-:Y:S01]  /*3cd0*/  FSETP.NEU.FTZ.AND P0, PT, R2.reuse, -INF , PT ;  /* 0xff8000000200780b */ /* 0x040fe20003f1d000 */
[----:B------:R-:W-:-:S05]  /*3ce0*/  FMUL.FTZ R19, R2, UR6 ;  /* 0x0000000602137c20 */ /* 0x000fca0008410000 */
[----:B------:R-:W-:Y:S02]  /*3cf0*/  FSEL R19, R19, RZ, P0 ;  /* 0x000000ff13137208 */ /* 0x000fe40000000000 */
[----:B--2---:R-:W-:-:S03]  /*3d00*/  FMNMX.FTZ R7, R50, R7, !PT ;  /* 0x0000000732077209 */ /* 0x004fc60007810000 */
[--C-:B------:R-:W-:Y:S01]  /*3d10*/  FFMA.FTZ R158, R54, UR6, -R19.reuse ;  /* 0x00000006369e7c23 */ /* 0x100fe20008010813 */
[--C-:B------:R-:W-:Y:S01]  /*3d20*/  FFMA.FTZ R54, R0, UR6, -R19.reuse ;  /* 0x0000000600367c23 */ /* 0x100fe20008010813 */
[--C-:B------:R-:W-:Y:S01]  /*3d30*/  FFMA.FTZ R15, R86, UR6, -R19.reuse ;  /* 0x00000006560f7c23 */ /* 0x100fe20008010813 */
[--C-:B------:R-:W-:Y:S01]  /*3d40*/  FFMA.FTZ R50, R160, UR6, -R19.reuse ;  /* 0x00000006a0327c23 */ /* 0x100fe20008010813 */
[----:B------:R-:W1:Y:S01]  /*3d50*/  SHFL.BFLY PT, R10, R7, 0x1, 0x1f ;  /* 0x0c201f00070a7f89 */ /* 0x000e6200000e0000 */
[--C-:B------:R-:W-:Y:S01]  /*3d60*/  FFMA.FTZ R41, R26, UR6, -R19.reuse ;  /* 0x000000061a297c23 */ /* 0x100fe20008010813 */
[----:B------:R-:W-:Y:S01]  /*3d70*/  FFMA.FTZ R13, R136, UR6, -R19 ;  /* 0x00000006880d7c23 */ /* 0x000fe20008010813 */
[----:B------:R-:W-:Y:S02]  /*3d80*/  IMAD R136, R4, 0x2, R137 ;  /* 0x0000000204887824 */ /* 0x000fe400078e0289 */
        /* <DEDUP_REMOVED lines=11> */
[----:B------:R-:W-:-:S06]  /*3e40*/  FFMA.FTZ R63, R64, UR6, -R19 ;  /* 0x00000006403f7c23 */ /* 0x000fcc0008010813 */
[----:B------:R-:W-:Y:S01]  /*3e50*/  MUFU.EX2 R54, R54 ;  /* 0x0000003600367308 */ /* 0x000fe20000000800 */
[----:B-1----:R-:W-:-:S04]  /*3e60*/  FMNMX.FTZ R0, R7, R10, !PT ;  /* 0x0000000a07007209 */ /* 0x002fc80007810000 */
[C---:B------:R-:W-:Y:S01]  /*3e70*/  FSETP.NEU.FTZ.AND P0, PT, R0.reuse, -INF , PT ;  /* 0xff8000000000780b */ /* 0x040fe20003f1d000 */
[----:B------:R-:W-:Y:S02]  /*3e80*/  FMUL.FTZ R21, R0, UR6 ;  /* 0x0000000600157c20 */ /* 0x000fe40008410000 */
[----:B------:R-:W1:Y:S01]  /*3e90*/  MUFU.EX2 R15, R15 ;  /* 0x0000000f000f7308 */ /* 0x000e620000000800 */
[----:B--2---:R-:W-:Y:S02]  /*3ea0*/  FADD.FTZ R59, R158, R41 ;  /* 0x000000299e3b7221 */ /* 0x004fe40000010000 */
[----:B------:R-:W-:Y:S02]  /*3eb0*/  FSEL R21, R21, RZ, P0 ;  /* 0x000000ff15157208 */ /* 0x000fe40000000000 */
[----:B------:R-:W-:-:S03]  /*3ec0*/  ISETP.GE.AND P0, PT, R104, 0x2, PT ;  /* 0x000000026800780c */ /* 0x000fc60003f06270 */
[----:B------:R-:W-:Y:S01]  /*3ed0*/  MUFU.EX2 R50, R50 ;  /* 0x0000003200327308 */ /* 0x000fe20000000800 */
[--C-:B------:R-:W-:Y:S01]  /*3ee0*/  FFMA.FTZ R37, R8, UR6, -R21.reuse ;  /* 0x0000000608257c23 */ /* 0x100fe20008010815 */
[--C-:B------:R-:W-:Y:S01]  /*3ef0*/  FFMA.FTZ R160, R47, UR6, -R21.reuse ;  /* 0x000000062fa07c23 */ /* 0x100fe20008010815 */
[--C-:B------:R-:W-:Y:S01]  /*3f00*/  FFMA.FTZ R23, R84, UR6, -R21.reuse ;  /* 0x0000000654177c23 */ /* 0x100fe20008010815 */
[--C-:B------:R-:W-:Y:S01]  /*3f10*/  FFMA.FTZ R86, R6, UR6, -R21.reuse ;  /* 0x0000000606567c23 */ /* 0x100fe20008010815 */
[----:B------:R-:W-:Y:S01]  /*3f20*/  LDSM.16.MT88.4 R8, [R137+0x3400] ;  /* 0x003400008908783b */ /* 0x000fe20000004200 */
[--C-:B------:R-:W-:Y:S01]  /*3f30*/  FFMA.FTZ R84, R82, UR6, -R21.reuse ;  /* 0x0000000652547c23 */ /* 0x100fe20008010815 */
[--C-:B------:R-:W-:Y:S01]  /*3f40*/  FFMA.FTZ R3, R80, UR6, -R21.reuse ;  /* 0x0000000650037c23 */ /* 0x100fe20008010815 */
[----:B------:R-:W-:Y:S01]  /*3f50*/  MUFU.EX2 R37, R37 ;  /* 0x0000002500257308 */ /* 0x000fe20000000800 */
[----:B------:R-:W2:Y:S01]  /*3f60*/  LDSM.16.MT88.4 R4, [R136+0x3000] ;  /* 0x003000008804783b */ /* 0x000ea20000004200 */
[----:B------:R-:W-:Y:S01]  /*3f70*/  F2FP.BF16.F32.PACK_AB R80, R41, R158 ;  /* 0x0000009e2950723e */ /* 0x000fe200000010ff */
[--C-:B------:R-:W-:Y:S01]  /*3f80*/  FFMA.FTZ R25, R118, UR6, -R21.reuse ;  /* 0x0000000676197c23 */ /* 0x100fe20008010815 */
[----:B-1----:R-:W-:Y:S01]  /*3f90*/  F2FP.BF16.F32.PACK_AB R82, R15, R54 ;  /* 0x000000360f52723e */ /* 0x002fe200000010ff */
[----:B------:R-:W-:Y:S01]  /*3fa0*/  FFMA.FTZ R32, R32, UR6, -R21 ;  /* 0x0000000620207c23 */ /* 0x000fe20008010815 */
[--C-:B------:R-:W-:Y:S01]  /*3fb0*/  FFMA.FTZ R118, R114, UR6, -R19.reuse ;  /* 0x0000000672767c23 */ /* 0x100fe20008010813 */
[----:B------:R-:W-:Y:S01]  /*3fc0*/  FFMA.FTZ R114, R29, UR6, -R19 ;  /* 0x000000061d727c23 */ /* 0x000fe20008010813 */
[----:B------:R-:W1:Y:S01]  /*3fd0*/  MUFU.EX2 R160, R160 ;  /* 0x000000a000a07308 */ /* 0x000e620000000800 */
[----:B------:R-:W-:Y:S01]  /*3fe0*/  FFMA.FTZ R116, R112, UR6, -R21 ;  /* 0x0000000670747c23 */ /* 0x000fe20008010815 */
[----:B------:R-:W-:Y:S01]  /*3ff0*/  FFMA.FTZ R29, R35, UR6, -R19 ;  /* 0x00000006231d7c23 */ /* 0x000fe20008010813 */
[--C-:B------:R-:W-:Y:S01]  /*4000*/  FFMA.FTZ R112, R31, UR6, -R21.reuse ;  /* 0x000000061f707c23 */ /* 0x100fe20008010815 */
[--C-:B------:R-:W-:Y:S01]  /*4010*/  FFMA.FTZ R27, R162, UR6, -R21.reuse ;  /* 0x00000006a21b7c23 */ /* 0x100fe20008010815 */
[----:B------:R-:W-:Y:S01]  /*4020*/  FFMA.FTZ R164, R164, UR6, -R21 ;  /* 0x00000006a4a47c23 */ /* 0x000fe20008010815 */
[----:B------:R-:W-:Y:S01]  /*4030*/  FFMA.FTZ R162, R120, UR6, -R19 ;  /* 0x0000000678a27c23 */ /* 0x000fe20008010813 */
[----:B------:R-:W-:Y:S01]  /*4040*/  FFMA.FTZ R124, R122, UR6, -R21 ;  /* 0x000000067a7c7c23 */ /* 0x000fe20008010815 */
[----:B------:R-:W-:Y:S01]  /*4050*/  MUFU.EX2 R23, R23 ;  /* 0x0000001700177308 */ /* 0x000fe20000000800 */
[--C-:B------:R-:W-:Y:S01]  /*4060*/  FFMA.FTZ R120, R130, UR6, -R19.reuse ;  /* 0x0000000682787c23 */ /* 0x100fe20008010813 */
[----:B------:R-:W-:Y:S01]  /*4070*/  FFMA.FTZ R35, R134, UR6, -R19 ;  /* 0x0000000686237c23 */ /* 0x000fe20008010813 */
        /* <DEDUP_REMOVED lines=8> */
[----:B------:R-:W-:Y:S01]  /*4100*/  FFMA.FTZ R47, R90, UR6, -R21 ;  /* 0x000000065a2f7c23 */ /* 0x000fe20008010815 */
[----:B------:R-:W-:Y:S01]  /*4110*/  FADD.FTZ R160, R37, R160 ;  /* 0x000000a025a07221 */ /* 0x000fe20000010000 */
[----:B------:R-:W-:Y:S01]  /*4120*/  FADD.FTZ R54, R54, R59 ;  /* 0x0000003b36367221 */ /* 0x000fe20000010000 */
[--C-:B------:R-:W-:Y:S01]  /*4130*/  FFMA.FTZ R90, R14, UR6, -R19.reuse ;  /* 0x000000060e5a7c23 */ /* 0x100fe20008010813 */
[--C-:B------:R-:W-:Y:S01]  /*4140*/  FFMA.FTZ R37, R34, UR6, -R19.reuse ;  /* 0x0000000622257c23 */ /* 0x100fe20008010813 */
[----:B------:R-:W1:Y:S01]  /*4150*/  MUFU.EX2 R13, R13 ;  /* 0x0000000d000d7308 */ /* 0x000e620000000800 */
[----:B------:R-:W-:Y:S01]  /*4160*/  FADD.FTZ R15, R15, R54 ;  /* 0x000000360f0f7221 */ /* 0x000fe20000010000 */
[--C-:B------:R-:W-:Y:S01]  /*4170*/  FFMA.FTZ R41, R36, UR6, -R19.reuse ;  /* 0x0000000624297c23 */ /* 0x100fe20008010813 */
[----:B------:R-:W-:Y:S01]  /*4180*/  FFMA.FTZ R34, R38, UR6, -R19 ;  /* 0x0000000626227c23 */ /* 0x000fe20008010813 */
[--C-:B------:R-:W-:Y:S01]  /*4190*/  FFMA.FTZ R57, R40, UR6, -R21.reuse ;  /* 0x0000000628397c23 */ /* 0x100fe20008010815 */
[--C-:B------:R-:W-:Y:S01]  /*41a0*/  FFMA.FTZ R38, R44, UR6, -R21.reuse ;  /* 0x000000062c267c23 */ /* 0x100fe20008010815 */
[--C-:B------:R-:W-:Y:S01]  /*41b0*/  FFMA.FTZ R36, R46, UR6, -R21.reuse ;  /* 0x000000062e247c23 */ /* 0x100fe20008010815 */
[----:B------:R-:W-:Y:S01]  /*41c0*/  FFMA.FTZ R42, R42, UR6, -R21 ;  /* 0x000000062a2a7c23 */ /* 0x000fe20008010815 */
[----:B------:R-:W-:Y:S01]  /*41d0*/  MUFU.EX2 R26, R26 ;  /* 0x0000001a001a7308 */ /* 0x000fe20000000800 */
[----:B---3--:R-:W-:Y:S01]  /*41e0*/  F2FP.BF16.F32.PACK_AB R83, R86, R23 ;  /* 0x000000175653723e */ /* 0x008fe200000010ff */
[--C-:B------:R-:W-:Y:S01]  /*41f0*/  FFMA.FTZ R44, R16, UR6, -R19.reuse ;  /* 0x00000006102c7c23 */ /* 0x100fe20008010813 */
[--C-:B------:R-:W-:Y:S01]  /*4200*/  FFMA.FTZ R40, R65, UR6, -R19.reuse ;  /* 0x0000000641287c23 */ /* 0x100fe20008010813 */
[--C-:B------:R-:W-:Y:S01]  /*4210*/  FFMA.FTZ R59, R61, UR6, -R19.reuse ;  /* 0x000000063d3b7c23 */ /* 0x100fe20008010813 */
[----:B------:R-:W-:Y:S01]  /*4220*/  FFMA.FTZ R46, R48, UR6, -R19 ;  /* 0x00000006302e7c23 */ /* 0x000fe20008010813 */
[--C-:B------:R-:W-:Y:S01]  /*4230*/  FFMA.FTZ R61, R30, UR6, -R21.reuse ;  /* 0x000000061e3d7c23 */ /* 0x100fe20008010815 */
[--C-:B------:R-:W-:Y:S01]  /*4240*/  FFMA.FTZ R28, R28, UR6, -R21.reuse ;  /* 0x000000061c1c7c23 */ /* 0x100fe20008010815 */
[----:B------:R-:W-:Y:S01]  /*4250*/  HMMA.16816.F32.BF16 R68, R80, R72, RZ ;  /* 0x000000485044723c */ /* 0x000fe200000418ff */
[----:B------:R-:W3:Y:S01]  /*4260*/  MUFU.EX2 R17, R17 ;  /* 0x0000001100117308 */ /* 0x000ee20000000800 */
[--C-:B------:R-:W-:Y:S01]  /*4270*/  FFMA.FTZ R30, R66, UR6, -R21.reuse ;  /* 0x00000006421e7c23 */ /* 0x100fe20008010815 */
[--C-:B------:R-:W-:Y:S01]  /*4280*/  FFMA.FTZ R62, R62, UR6, -R21.reuse ;  /* 0x000000063e3e7c23 */ /* 0x100fe20008010815 */
[----:B------:R-:W-:-:S02]  /*4290*/  FFMA.FTZ R20, R20, UR6, -R21 ;  /* 0x0000000614147c23 */ /* 0x000fc40008010815 */
[C---:B------:R-:W-:Y:S03]  /*42a0*/  HMMA.16816.F32.BF16 R72, R80.reuse, R74, RZ ;  /* 0x0000004a5048723c */ /* 0x040fe600000418ff */
[----:B------:R-:W-:Y:S03]  /*42b0*/  MUFU.EX2 R84, R84 ;  /* 0x0000005400547308 */ /* 0x000fe60000000800 */
[C---:B--2---:R-:W-:Y:S05]  /*42c0*/  HMMA.16816.F32.BF16 R76, R80.reuse, R4, RZ ;  /* 0x00000004504c723c */ /* 0x044fea00000418ff */
[----:B------:R-:W2:Y:S01]  /*42d0*/  MUFU.EX2 R25, R25 ;  /* 0x0000001900197308 */ /* 0x000ea20000000800 */
[----:B------:R-:W-:Y:S01]  /*42e0*/  HMMA.16816.F32.BF16 R80, R80, R6, RZ ;  /* 0x000000065050723c */ /* 0x000fe200000418ff */
[----:B-1----:R-:W-:Y:S01]  /*42f0*/  F2FP.BF16.F32.PACK_AB R4, R13, R50 ;  /* 0x000000320d04723e */ /* 0x002fe200000010ff */
[----:B------:R-:W-:-:S04]  /*4300*/  FADD.FTZ R50, R50, R15 ;  /* 0x0000000f32327221 */ /* 0x000fc80000010000 */
[----:B------:R-:W-:Y:S01]  /*4310*/  FADD.FTZ R67, R13, R50 ;  /* 0x000000320d437221 */ /* 0x000fe20000010000 */
[----:B------:R-:W-:Y:S01]  /*4320*/  MUFU.EX2 R3, R3 ;  /* 0x0000000300037308 */ /* 0x000fe20000000800 */
[----:B---3--:R-:W-:Y:S02]  /*4330*/  F2FP.BF16.F32.PACK_AB R6, R17, R26 ;  /* 0x0000001a1106723e */ /* 0x008fe400000010ff */
[----:B------:R-:W-:-:S04]  /*4340*/  FADD.FTZ R26, R26, R67 ;  /* 0x000000431a1a7221 */ /* 0x000fc80000010000 */
[----:B------:R-:W-:Y:S01]  /*4350*/  FADD.FTZ R49, R17, R26 ;  /* 0x0000001a11317221 */ /* 0x000fe20000010000 */
[----:B------:R-:W1:Y:S01]  /*4360*/  MUFU.EX2 R32, R32 ;  /* 0x0000002000207308 */ /* 0x000e620000000800 */
[----:B--2---:R-:W-:Y:S01]  /*4370*/  F2FP.BF16.F32.PACK_AB R5, R25, R84 ;  /* 0x000000541905723e */ /* 0x004fe200000010ff */
[----:B------:R-:W-:-:S06]  /*4380*/  FFMA.FTZ R26, R24, UR6, -R21 ;  /* 0x00000006181a7c23 */ /* 0x000fcc0008010815 */
[----:B------:R-:W-:Y:S08]  /*4390*/  MUFU.EX2 R118, R118 ;  /* 0x0000007600767308 */ /* 0x000ff00000000800 */
[----:B------:R-:W2:Y:S01]  /*43a0*/  MUFU.EX2 R33, R33 ;  /* 0x0000002100217308 */ /* 0x000ea20000000800 */
[----:B-1----:R-:W-:-:S07]  /*43b0*/  F2FP.BF16.F32.PACK_AB R7, R32, R3 ;  /* 0x000000032007723e */ /* 0x002fce00000010ff */
[C---:B------:R-:W-:Y:S01]  /*43c0*/  HMMA.16816.F32.BF16 R68, R4.reuse, R8, R68 ;  /* 0x000000080444723c */ /* 0x040fe20000041844 */
[----:B------:R-:W-:Y:S05]  /*43d0*/  MUFU.EX2 R114, R114 ;  /* 0x0000007200727308 */ /* 0x000fea0000000800 */
[C---:B------:R-:W-:Y:S01]  /*43e0*/  HMMA.16816.F32.BF16 R72, R4.reuse, R10, R72 ;  /* 0x0000000a0448723c */ /* 0x040fe20000041848 */
[----:B------:R-:W1:Y:S02]  /*43f0*/  LDSM.16.MT88.4 R8, [R136+0x3400] ;  /* 0x003400008808783b */ /* 0x000e640000004200 */
[----:B------:R-:W3:Y:S08]  /*4400*/  MUFU.EX2 R29, R29 ;  /* 0x0000001d001d7308 */ /* 0x000ef00000000800 */
[----:B------:R-:W-:Y:S08]  /*4410*/  MUFU.EX2 R116, R116 ;  /* 0x0000007400747308 */ /* 0x000ff00000000800 */
[----:B------:R-:W4:Y:S08]  /*4420*/  MUFU.EX2 R31, R164 ;  /* 0x000000a4001f7308 */ /* 0x000f300000000800 */
[----:B------:R-:W-:Y:S08]  /*4430*/  MUFU.EX2 R112, R112 ;  /* 0x0000007000707308 */ /* 0x000ff00000000800 */
[----:B------:R-:W5:Y:S01]  /*4440*/  MUFU.EX2 R27, R27 ;  /* 0x0000001b001b7308 */ /* 0x000f620000000800 */
[C---:B-1----:R-:W-:Y:S07]  /*4450*/  HMMA.16816.F32.BF16 R76, R4.reuse, R8, R76 ;  /* 0x00000008044c723c */ /* 0x042fee000004184c */
[----:B------:R-:W-:Y:S01]  /*4460*/  MUFU.EX2 R162, R162 ;  /* 0x000000a200a27308 */ /* 0x000fe20000000800 */
[----:B------:R-:W-:Y:S01]  /*4470*/  HMMA.16816.F32.BF16 R80, R4, R10, R80 ;  /* 0x0000000a0450723c */ /* 0x000fe20000041850 */
[----:B------:R-:W1:Y:S06]  /*4480*/  LDSM.16.MT88.4 R8, [R137+0x3800] ;  /* 0x003800008908783b */ /* 0x000e6c0000004200 */
[----:B------:R-:W1:Y:S01]  /*4490*/  MUFU.EX2 R39, R39 ;  /* 0x0000002700277308 */ /* 0x000e620000000800 */
[----:B--2---:R-:W-:Y:S01]  /*44a0*/  F2FP.BF16.F32.PACK_AB R4, R33, R118 ;  /* 0x000000762104723e */ /* 0x004fe200000010ff */
[----:B------:R-:W-:Y:S01]  /*44b0*/  FADD.FTZ R118, R118, R49 ;  /* 0x0000003176767221 */ /* 0x000fe20000010000 */
[----:B---3--:R-:W-:-:S02]  /*44c0*/  F2FP.BF16.F32.PACK_AB R6, R29, R114 ;  /* 0x000000721d06723e */ /* 0x008fc400000010ff */
[----:B----4-:R-:W-:-:S03]  /*44d0*/  F2FP.BF16.F32.PACK_AB R5, R31, R116 ;  /* 0x000000741f05723e */ /* 0x010fc600000010ff */
[----:B------:R-:W-:Y:S01]  /*44e0*/  MUFU.EX2 R120, R120 ;  /* 0x0000007800787308 */ /* 0x000fe20000000800 */
[----:B-----5:R-:W-:Y:S01]  /*44f0*/  F2FP.BF16.F32.PACK_AB R7, R27, R112 ;  /* 0x000000701b07723e */ /* 0x020fe200000010ff */
[----:B------:R-:W-:-:S04]  /*4500*/  FADD.FTZ R33, R33, R118 ;  /* 0x0000007621217221 */ /* 0x000fc80000010000 */
[----:B------:R-:W-:Y:S02]  /*4510*/  FADD.FTZ R114, R114, R33 ;  /* 0x0000002172727221 */ /* 0x000fe40000010000 */
[----:B------:R-:W2:Y:S08]  /*4520*/  MUFU.EX2 R35, R35 ;  /* 0x0000002300237308 */ /* 0x000eb00000000800 */
[----:B------:R-:W-:Y:S08]  /*4530*/  MUFU.EX2 R124, R124 ;  /* 0x0000007c007c7308 */ /* 0x000ff00000000800 */
[----:B------:R-:W3:Y:S01]  /*4540*/  MUFU.EX2 R45, R45 ;  /* 0x0000002d002d7308 */ /* 0x000ee20000000800 */
[C---:B-1----:R-:W-:Y:S07]  /*4550*/  HMMA.16816.F32.BF16 R68, R4.reuse, R8, R68 ;  /* 0x000000080444723c */ /* 0x042fee0000041844 */
[----:B------:R-:W-:Y:S01]  /*4560*/  MUFU.EX2 R122, R122 ;  /* 0x0000007a007a7308 */ /* 0x000fe20000000800 */
[C---:B------:R-:W-:Y:S01]  /*4570*/  HMMA.16816.F32.BF16 R72, R4.reuse, R10, R72 ;  /* 0x0000000a0448723c */ /* 0x040fe20000041848 */
[----:B------:R-:W1:Y:S06]  /*4580*/  LDSM.16.MT88.4 R8, [R136+0x3800] ;  /* 0x003800008808783b */ /* 0x000e6c0000004200 */
[----:B------:R-:W4:Y:S08]  /*4590*/  MUFU.EX2 R43, R43 ;  /* 0x0000002b002b7308 */ /* 0x000f300000000800 */
[----:B------:R-:W-:Y:S08]  /*45a0*/  MUFU.EX2 R55, R55 ;  /* 0x0000003700377308 */ /* 0x000ff00000000800 */
[----:B------:R-:W5:Y:S08]  /*45b0*/  MUFU.EX2 R52, R52 ;  /* 0x0000003400347308 */ /* 0x000f700000000800 */
[----:B------:R-:W-:Y:S08]  /*45c0*/  MUFU.EX2 R58, R58 ;  /* 0x0000003a003a7308 */ /* 0x000ff00000000800 */
[----:B------:R-:W5:Y:S01]  /*45d0*/  MUFU.EX2 R51, R51 ;  /* 0x0000003300337308 */ /* 0x000f620000000800 */
[C---:B-1----:R-:W-:Y:S07]  /*45e0*/  HMMA.16816.F32.BF16 R76, R4.reuse, R8, R76 ;  /* 0x00000008044c723c */ /* 0x042fee000004184c */
[----:B------:R-:W-:Y:S01]  /*45f0*/  MUFU.EX2 R53, R53 ;  /* 0x0000003500357308 */ /* 0x000fe20000000800 */
[----:B------:R-:W-:Y:S01]  /*4600*/  HMMA.16816.F32.BF16 R80, R4, R10, R80 ;  /* 0x0000000a0450723c */ /* 0x000fe20000041850 */
[----:B------:R-:W1:Y:S06]  /*4610*/  LDSM.16.MT88.4 R8, [R137+0x3c00] ;  /* 0x003c00008908783b */ /* 0x000e6c0000004200 */
[----:B------:R-:W5:Y:S01]  /*4620*/  MUFU.EX2 R88, R88 ;  /* 0x0000005800587308 */ /* 0x000f620000000800 */
[----:B------:R-:W-:-:S02]  /*4630*/  F2FP.BF16.F32.PACK_AB R4, R39, R162 ;  /* 0x000000a22704723e */ /* 0x000fc400000010ff */
[----:B--2---:R-:W-:Y:S02]  /*4640*/  F2FP.BF16.F32.PACK_AB R6, R35, R120 ;  /* 0x000000782306723e */ /* 0x004fe400000010ff */
[----:B---3--:R-:W-:Y:S02]  /*4650*/  F2FP.BF16.F32.PACK_AB R5, R45, R124 ;  /* 0x0000007c2d05723e */ /* 0x008fe400000010ff */
[----:B----4-:R-:W-:Y:S01]  /*4660*/  F2FP.BF16.F32.PACK_AB R7, R43, R122 ;  /* 0x0000007a2b07723e */ /* 0x010fe200000010ff */
[----:B------:R-:W-:Y:S08]  /*4670*/  MUFU.EX2 R56, R56 ;  /* 0x0000003800387308 */ /* 0x000ff00000000800 */
        /* <DEDUP_REMOVED lines=9> */
[----:B------:R-:W4:Y:S08]  /*4710*/  MUFU.EX2 R38, R38 ;  /* 0x0000002600267308 */ /* 0x000f300000000800 */
        /* <DEDUP_REMOVED lines=10> */
[----:B--2---:R-:W-:-:S05]  /*47c0*/  F2FP.BF16.F32.PACK_AB R7, R47, R56 ;  /* 0x000000382f07723e */ /* 0x004fca00000010ff */
[----:B------:R-:W-:Y:S08]  /*47d0*/  MUFU.EX2 R28, R28 ;  /* 0x0000001c001c7308 */ /* 0x000ff00000000800 */
        /* <DEDUP_REMOVED lines=9> */
[----:B------:R-:W-:Y:S01]  /*4870*/  MUFU.EX2 R20, R20 ;  /* 0x0000001400147308 */ /* 0x000fe20000000800 */
[C---:B-1----:R-:W-:Y:S06]  /*4880*/  HMMA.16816.F32.BF16 R76, R4.reuse, R8, R76 ;  /* 0x00000008044c723c */ /* 0x042fec000004184c */
[----:B------:R-:W-:Y:S01]  /*4890*/  HMMA.16816.F32.BF16 R80, R4, R10, R80 ;  /* 0x0000000a0450723c */ /* 0x000fe20000041850 */
[----:B------:R-:W1:Y:S06]  /*48a0*/  LDSM.16.MT88.4 R8, [R137+0x4400] ;  /* 0x004400008908783b */ /* 0x000e6c0000004200 */
[----:B------:R-:W-:Y:S01]  /*48b0*/  FADD.FTZ R5, R23, R160 ;  /* 0x000000a017057221 */ /* 0x000fe20000010000 */
[----:B---3--:R-:W-:Y:S01]  /*48c0*/  F2FP.BF16.F32.PACK_AB R4, R37, R90 ;  /* 0x0000005a2504723e */ /* 0x008fe200000010ff */
[----:B------:R-:W2:Y:S01]  /*48d0*/  MUFU.EX2 R23, R42 ;  /* 0x0000002a00177308 */ /* 0x000ea20000000800 */
[----:B----4-:R-:W-:Y:S01]  /*48e0*/  F2FP.BF16.F32.PACK_AB R6, R34, R41 ;  /* 0x000000292206723e */ /* 0x010fe200000010ff */
[----:B------:R-:W-:-:S04]  /*48f0*/  FADD.FTZ R5, R86, R5 ;  /* 0x0000000556057221 */ /* 0x000fc80000010000 */
[----:B------:R-:W-:Y:S01]  /*4900*/  FADD.FTZ R84, R84, R5 ;  /* 0x0000000554547221 */ /* 0x000fe20000010000 */
[----:B------:R-:W-:-:S03]  /*4910*/  F2FP.BF16.F32.PACK_AB R5, R38, R57 ;  /* 0x000000392605723e */ /* 0x000fc600000010ff */
[----:B------:R-:W-:Y:S01]  /*4920*/  FADD.FTZ R50, R25, R84 ;  /* 0x0000005419327221 */ /* 0x000fe20000010000 */
[--C-:B------:R-:W-:Y:S02]  /*4930*/  FFMA.FTZ R25, R12, UR6, -R19.reuse ;  /* 0x000000060c197c23 */ /* 0x100fe40008010813 */
[----:B------:R-:W3:Y:S01]  /*4940*/  LDSM.16.MT88.4 R12, [R136+0x4400] ;  /* 0x00440000880c783b */ /* 0x000ee20000004200 */
[----:B--2---:R-:W-:Y:S01]  /*4950*/  F2FP.BF16.F32.PACK_AB R7, R23, R36 ;  /* 0x000000241707723e */ /* 0x004fe200000010ff */
[----:B------:R-:W-:Y:S02]  /*4960*/  FFMA.FTZ R42, R60, UR6, -R19 ;  /* 0x000000063c2a7c23 */ /* 0x000fe40008010813 */
[----:B------:R-:W2:Y:S08]  /*4970*/  MUFU.EX2 R25, R25 ;  /* 0x0000001900197308 */ /* 0x000eb00000000800 */
[----:B------:R-:W-:Y:S01]  /*4980*/  MUFU.EX2 R42, R42 ;  /* 0x0000002a002a7308 */ /* 0x000fe20000000800 */
[C---:B-1----:R-:W-:Y:S06]  /*4990*/  HMMA.16816.F32.BF16 R68, R4.reuse, R8, R68 ;  /* 0x000000080444723c */ /* 0x042fec0000041844 */
[C---:B------:R-:W-:Y:S01]  /*49a0*/  HMMA.16816.F32.BF16 R72, R4.reuse, R10, R72 ;  /* 0x0000000a0448723c */ /* 0x040fe20000041848 */
[----:B------:R-:W1:Y:S05]  /*49b0*/  LDSM.16.MT88.4 R8, [R137+0x4800] ;  /* 0x004800008908783b */ /* 0x000e6a0000004200 */
[C---:B---3--:R-:W-:Y:S06]  /*49c0*/  HMMA.16816.F32.BF16 R76, R4.reuse, R12, R76 ;  /* 0x0000000c044c723c */ /* 0x048fec000004184c */
[----:B------:R-:W-:Y:S01]  /*49d0*/  HMMA.16816.F32.BF16 R80, R4, R14, R80 ;  /* 0x0000000e0450723c */ /* 0x000fe20000041850 */
[--C-:B------:R-:W-:Y:S01]  /*49e0*/  FFMA.FTZ R12, R18, UR6, -R21.reuse ;  /* 0x00000006120c7c23 */ /* 0x100fe20008010815 */
[----:B------:R-:W-:Y:S01]  /*49f0*/  FADD.FTZ R13, R3, R50 ;  /* 0x00000032030d7221 */ /* 0x000fe20000010000 */
[----:B------:R-:W3:Y:S01]  /*4a00*/  LDSM.16.MT88.4 R16, [R136+0x4800] ;  /* 0x004800008810783b */ /* 0x000ee20000004200 */
[----:B------:R-:W-:Y:S01]  /*4a10*/  FFMA.FTZ R21, R22, UR6, -R21 ;  /* 0x0000000616157c23 */ /* 0x000fe20008010815 */
[----:B------:R-:W4:Y:S01]  /*4a20*/  MUFU.EX2 R3, R12 ;  /* 0x0000000c00037308 */ /* 0x000f220000000800 */
[----:B------:R-:W-:Y:S01]  /*4a30*/  FADD.FTZ R13, R32, R13 ;  /* 0x0000000d200d7221 */ /* 0x000fe20000010000 */
[----:B--2---:R-:W-:-:S02]  /*4a40*/  F2FP.BF16.F32.PACK_AB R4, R44, R25 ;  /* 0x000000192c04723e */ /* 0x004fc400000010ff */
[----:B------:R-:W-:Y:S01]  /*4a50*/  F2FP.BF16.F32.PACK_AB R6, R40, R63 ;  /* 0x0000003f2806723e */ /* 0x000fe200000010ff */
[----:B------:R-:W-:Y:S01]  /*4a60*/  FADD.FTZ R116, R116, R13 ;  /* 0x0000000d74747221 */ /* 0x000fe20000010000 */
[----:B------:R-:W-:Y:S02]  /*4a70*/  F2FP.BF16.F32.PACK_AB R5, R61, R28 ;  /* 0x0000001c3d05723e */ /* 0x000fe400000010ff */
[----:B------:R-:W-:Y:S01]  /*4a80*/  MUFU.EX2 R21, R21 ;  /* 0x0000001500157308 */ /* 0x000fe20000000800 */
[----:B------:R-:W-:-:S04]  /*4a90*/  FADD.FTZ R31, R31, R116 ;  /* 0x000000741f1f7221 */ /* 0x000fc80000010000 */
[----:B------:R-:W-:Y:S01]  /*4aa0*/  FADD.FTZ R112, R112, R31 ;  /* 0x0000001f70707221 */ /* 0x000fe20000010000 */
[----:B------:R-:W-:-:S03]  /*4ab0*/  FADD.FTZ R31, R29, R114 ;  /* 0x000000721d1f7221 */ /* 0x000fc60000010000 */
[----:B------:R-:W-:Y:S01]  /*4ac0*/  FADD.FTZ R29, R27, R112 ;  /* 0x000000701b1d7221 */ /* 0x000fe20000010000 */
[----:B------:R-:W-:Y:S01]  /*4ad0*/  FADD.FTZ R162, R162, R31 ;  /* 0x0000001fa2a27221 */ /* 0x000fe20000010000 */
[----:B----4-:R-:W-:Y:S01]  /*4ae0*/  F2FP.BF16.F32.PACK_AB R7, R3, R30 ;  /* 0x0000001e0307723e */ /* 0x010fe200000010ff */
[----:B------:R-:W2:Y:S01]  /*4af0*/  LDSM.16.MT88.4 R12, [R137+0x4c00] ;  /* 0x004c0000890c783b */ /* 0x000ea20000004200 */
[----:B------:R-:W-:Y:S01]  /*4b00*/  FADD.FTZ R124, R124, R29 ;  /* 0x0000001d7c7c7221 */ /* 0x000fe20000010000 */
[----:B------:R-:W-:Y:S01]  /*4b10*/  FADD.FTZ R39, R39, R162 ;  /* 0x000000a227277221 */ /* 0x000fe20000010000 */
[----:B------:R-:W4:Y:S02]  /*4b20*/  MUFU.EX2 R27, R26 ;  /* 0x0000001a001b7308 */ /* 0x000f240000000800 */
[----:B------:R-:W-:Y:S01]  /*4b30*/  FADD.FTZ R45, R45, R124 ;  /* 0x0000007c2d2d7221 */ /* 0x000fe20000010000 */
[----:B------:R-:W-:Y:S01]  /*4b40*/  FADD.FTZ R120, R120, R39 ;  /* 0x0000002778787221 */ /* 0x000fe20000010000 */
[----:B-1----:R-:W-:Y:S02]  /*4b50*/  HMMA.16816.F32.BF16 R68, R4, R8, R68 ;  /* 0x000000080444723c */ /* 0x002fe40000041844 */
[----:B------:R-:W-:Y:S01]  /*4b60*/  FADD.FTZ R122, R122, R45 ;  /* 0x0000002d7a7a7221 */ /* 0x000fe20000010000 */
[----:B------:R-:W-:-:S03]  /*4b70*/  FADD.FTZ R120, R35, R120 ;  /* 0x0000007823787221 */ /* 0x000fc60000010000 */
[----:B------:R-:W-:Y:S01]  /*4b80*/  FADD.FTZ R122, R43, R122 ;  /* 0x0000007a2b7a7221 */ /* 0x000fe20000010000 */
[----:B------:R-:W-:Y:S01]  /*4b90*/  FADD.FTZ R55, R55, R120 ;  /* 0x0000007837377221 */ /* 0x000fe20000010000 */
[----:B------:R-:W-:Y:S01]  /*4ba0*/  HMMA.16816.F32.BF16 R72, R4, R10, R72 ;  /* 0x0000000a0448723c */ /* 0x000fe20000041848 */
[----:B------:R-:W1:Y:S02]  /*4bb0*/  LDSM.16.MT88.4 R8, [R136+0x4c00] ;  /* 0x004c00008808783b */ /* 0x000e640000004200 */
[----:B------:R-:W-:-:S03]  /*4bc0*/  FADD.FTZ R55, R52, R55 ;  /* 0x0000003734377221 */ /* 0x000fc60000010000 */
[----:B---3--:R-:W-:Y:S01]  /*4bd0*/  HMMA.16816.F32.BF16 R76, R4, R16, R76 ;  /* 0x00000010044c723c */ /* 0x008fe2000004184c */
[----:B------:R-:W-:-:S04]  /*4be0*/  FADD.FTZ R58, R58, R55 ;  /* 0x000000373a3a7221 */ /* 0x000fc80000010000 */
[----:B------:R-:W-:Y:S01]  /*4bf0*/  FADD.FTZ R51, R51, R58 ;  /* 0x0000003a33337221 */ /* 0x000fe20000010000 */
[----:B------:R-:W-:Y:S01]  /*4c00*/  HMMA.16816.F32.BF16 R80, R4, R18, R80 ;  /* 0x000000120450723c */ /* 0x000fe20000041850 */
[----:B------:R-:W-:Y:S02]  /*4c10*/  FADD.FTZ R17, R53, R122 ;  /* 0x0000007a35117221 */ /* 0x000fe40000010000 */
[----:B------:R-:W-:Y:S02]  /*4c20*/  FADD.FTZ R90, R90, R51 ;  /* 0x000000335a5a7221 */ /* 0x000fe40000010000 */
[----:B------:R-:W-:Y:S02]  /*4c30*/  FADD.FTZ R17, R88, R17 ;  /* 0x0000001158117221 */ /* 0x000fe40000010000 */
[----:B------:R-:W-:Y:S01]  /*4c40*/  FADD.FTZ R90, R37, R90 ;  /* 0x0000005a255a7221 */ /* 0x000fe20000010000 */
[----:B------:R-:W-:Y:S01]  /*4c50*/  F2FP.BF16.F32.PACK_AB R4, R59, R42 ;  /* 0x0000002a3b04723e */ /* 0x000fe200000010ff */
[----:B------:R-:W-:Y:S01]  /*4c60*/  FADD.FTZ R56, R56, R17 ;  /* 0x0000001138387221 */ /* 0x000fe20000010000 */
[----:B----4-:R-:W-:Y:S01]  /*4c70*/  F2FP.BF16.F32.PACK_AB R5, R27, R24 ;  /* 0x000000181b05723e */ /* 0x010fe200000010ff */
[----:B------:R-:W-:Y:S01]  /*4c80*/  FADD.FTZ R41, R41, R90 ;  /* 0x0000005a29297221 */ /* 0x000fe20000010000 */
[----:B------:R-:W-:Y:S01]  /*4c90*/  F2FP.BF16.F32.PACK_AB R6, R159, R46 ;  /* 0x0000002e9f06723e */ /* 0x000fe200000010ff */
[----:B------:R-:W-:Y:S01]  /*4ca0*/  FADD.FTZ R56, R47, R56 ;  /* 0x000000382f387221 */ /* 0x000fe20000010000 */
[----:B------:R-:W-:Y:S01]  /*4cb0*/  F2FP.BF16.F32.PACK_AB R7, R21, R20 ;  /* 0x000000141507723e */ /* 0x000fe200000010ff */
[----:B------:R-:W-:-:S02]  /*4cc0*/  FADD.FTZ R34, R34, R41 ;  /* 0x0000002922227221 */ /* 0x000fc40000010000 */
[----:B------:R-:W-:Y:S02]  /*4cd0*/  FADD.FTZ R57, R57, R56 ;  /* 0x0000003839397221 */ /* 0x000fe40000010000 */
[----:B------:R-:W-:Y:S02]  /*4ce0*/  FADD.FTZ R25, R25, R34 ;  /* 0x0000002219197221 */ /* 0x000fe40000010000 */
[----:B------:R-:W-:Y:S01]  /*4cf0*/  FADD.FTZ R57, R38, R57 ;  /* 0x0000003926397221 */ /* 0x000fe20000010000 */
[C---:B--2---:R-:W-:Y:S01]  /*4d00*/  HMMA.16816.F32.BF16 R68, R4.reuse, R12, R68 ;  /* 0x0000000c0444723c */ /* 0x044fe20000041844 */
[----:B------:R-:W-:Y:S02]  /*4d10*/  FADD.FTZ R44, R44, R25 ;  /* 0x000000192c2c7221 */ /* 0x000fe40000010000 */
[----:B------:R-:W-:Y:S02]  /*4d20*/  FADD.FTZ R36, R36, R57 ;  /* 0x0000003924247221 */ /* 0x000fe40000010000 */
[----:B------:R-:W-:Y:S01]  /*4d30*/  FADD.FTZ R63, R63, R44 ;  /* 0x0000002c3f3f7221 */ /* 0x000fe20000010000 */
[----:B------:R-:W-:Y:S01]  /*4d40*/  HMMA.16816.F32.BF16 R72, R4, R14, R72 ;  /* 0x0000000e0448723c */ /* 0x000fe20000041848 */
[----:B------:R-:W-:-:S02]  /*4d50*/  FADD.FTZ R23, R23, R36 ;  /* 0x0000002417177221 */ /* 0x000fc40000010000 */
[----:B------:R-:W-:Y:S02]  /*4d60*/  FADD.FTZ R63, R40, R63 ;  /* 0x0000003f283f7221 */ /* 0x000fe40000010000 */
[----:B------:R-:W-:Y:S01]  /*4d70*/  FADD.FTZ R28, R28, R23 ;  /* 0x000000171c1c7221 */ /* 0x000fe20000010000 */
[C---:B-1----:R-:W-:Y:S01]  /*4d80*/  HMMA.16816.F32.BF16 R76, R4.reuse, R8, R76 ;  /* 0x00000008044c723c */ /* 0x042fe2000004184c */
        /* <DEDUP_REMOVED lines=77> */
.L_x_4281:
[----:B------:R-:W-:-:S04]  /*5260*/  LEA R3, -R96, RZ, 0x7 ;  /* 0x000000ff60037211 */ /* 0x000fc800078e39ff */
[----:B------:R-:W-:-:S07]  /*5270*/  SHF.R.S32.HI R4, RZ, 0x1f, R3 ;  /* 0x0000001fff047819 */ /* 0x000fce0000011403 */
.L_x_4282:
[C---:B------:R-:W-:Y:S01]  /*5280*/  IMAD.SHL.U32 R5, R96.reuse, 0x40, RZ ;  /* 0x0000004060057824 */ /* 0x040fe200078e00ff */
[----:B------:R-:W-:Y:S02]  /*5290*/  LEA R144, P1, R3, R144, 0x1 ;  /* 0x0000009003907211 */ /* 0x000fe400078208ff */
[----:B------:R-:W-:Y:S02]  /*52a0*/  SHF.L.U64.HI R6, R96, 0x6, R97 ;  /* 0x0000000660067819 */ /* 0x000fe40000010261 */
[----:B------:R-:W-:Y:S02]  /*52b0*/  IADD3 R12, P0, R5, R144, RZ ;  /* 0x00000090050c7210 */ /* 0x000fe40007f1e0ff */
[----:B------:R-:W-:Y:S01]  /*52c0*/  LEA.HI.X R143, R3, R143, R4, 0x1, P1 ;  /* 0x0000008f038f7211 */ /* 0x000fe200008f0c04 */
[----:B------:R-:W-:Y:S01]  /*52d0*/  IMAD.SHL.U32 R3, R147, 0x80, RZ ;  /* 0x0000008093037824 */ /* 0x000fe200078e00ff */
[----:B------:R-:W-:-:S03]  /*52e0*/  IADD3 R4, P1, R12, R5, RZ ;  /* 0x000000050c047210 */ /* 0x000fc60007f3e0ff */
[--C-:B------:R-:W-:Y:S01]  /*52f0*/  IMAD.X R13, R6, 0x1, R143.reuse, P0 ;  /* 0x00000001060d7824 */ /* 0x100fe200000e068f */
[----:B------:R-:W-:Y:S01]  /*5300*/  IADD3 R24, P0, R4, R5, RZ ;  /* 0x0000000504187210 */ /* 0x000fe20007f1e0ff */
[----:B------:R-:W-:Y:S01]  /*5310*/  IMAD.MOV.U32 R145, RZ, RZ, R143 ;  /* 0x000000ffff917224 */ /* 0x000fe200078e008f */
[----:B------:R-:W-:Y:S01]  /*5320*/  LOP3.LUT R131, R3, R102, RZ, 0xfc, !PT ;  /* 0x0000006603837212 */ /* 0x000fe200078efcff */
[----:B------:R-:W-:-:S03]  /*5330*/  IMAD.X R5, R13, 0x1, R6, P1 ;  /* 0x000000010d057824 */ /* 0x000fc600008e0606 */
[----:B------:R-:W-:Y:S01]  /*5340*/  @!PT LDS RZ, [RZ] ;  /* 0x00000000fffff984 */ /* 0x000fe20000000800 */
[----:B------:R-:W-:Y:S01]  /*5350*/  @!PT LDS RZ, [RZ] ;  /* 0x00000000fffff984 */ /* 0x000fe20000000800 */
[----:B------:R-:W-:Y:S01]  /*5360*/  @!PT LDS RZ, [RZ] ;  /* 0x00000000fffff984 */ /* 0x000fe20000000800 */
[----:B------:R-:W-:Y:S01]  /*5370*/  LDGSTS.E.BYPASS.LTC128B.128 [R149+0x3000], desc[UR8][R144.64] ;  /* 0x0300000090957fae */ /* 0x000fe2000b901d48 */
[----:B------:R-:W-:Y:S01]  /*5380*/  IMAD.X R25, R5, 0x1, R6, P0 ;  /* 0x0000000105197824 */ /* 0x000fe200000e0606 */
[----:B------:R-:W-:Y:S02]  /*5390*/  ISETP.GE.AND P0, PT, R104, 0x3, PT ;  /* 0x000000036800780c */ /* 0x000fe40003f06270 */
[----:B------:R1:W-:Y:S04]  /*53a0*/  LDGSTS.E.BYPASS.LTC128B.128 [R149+0x3800], desc[UR8][R12.64] ;  /* 0x038000000c957fae */ /* 0x0003e8000b901d48 */
[----:B------:R2:W-:Y:S04]  /*53b0*/  LDGSTS.E.BYPASS.LTC128B.128 [R149+0x4000], desc[UR8][R4.64] ;  /* 0x0400000004957fae */ /* 0x0005e8000b901d48 */
[----:B------:R3:W-:Y:S04]  /*53c0*/  LDGSTS.E.BYPASS.LTC128B.128 [R149+0x4800], desc[UR8][R24.64] ;  /* 0x0480000018957fae */ /* 0x0007e8000b901d48 */
[----:B------:R-:W-:Y:S04]  /*53d0*/  LDSM.16.M88.4 R84, [R141] ;  /* 0x000000008d54783b */ /* 0x000fe80000000200 */
[----:B------:R-:W4:Y:S04]  /*53e0*/  LDSM.16.M88.4 R36, [R139+0x1000] ;  /* 0x001000008b24783b */ /* 0x000f280000000200 */
[----:B------:R-:W-:Y:S04]  /*53f0*/  LDSM.16.M88.4 R64, [R140] ;  /* 0x000000008c40783b */ /* 0x000fe80000000200 */
[----:B------:R-:W-:Y:S04]  /*5400*/  LDSM.16.M88.4 R16, [R138] ;  /* 0x000000008a10783b */ /* 0x000fe80000000200 */
[----:B-1----:R-:W-:Y:S04]  /*5410*/  LDSM.16.M88.4 R12, [R139+0x1c00] ;  /* 0x001c00008b0c783b */ /* 0x002fe80000000200 */
[----:B------:R-:W1:Y:S04]  /*5420*/  LDSM.16.M88.4 R28, [R139+0x1400] ;  /* 0x001400008b1c783b */ /* 0x000e680000000200 */
[----:B------:R-:W3:Y:S04]  /*5430*/  LDSM.16.M88.4 R20, [R139+0x1800] ;  /* 0x001800008b14783b */ /* 0x000ee80000000200 */
[----:B------:R-:W5:Y:S04]  /*5440*/  LDSM.16.M88.4 R52, [R138+0xc00] ;  /* 0x000c00008a34783b */ /* 0x000f680000000200 */
[----:B------:R-:W5:Y:S04]  /*5450*/  LDSM.16.M88.4 R48, [R139+0x2400] ;  /* 0x002400008b30783b */ /* 0x000f680000000200 */
[----:B------:R-:W5:Y:S04]  /*5460*/  LDSM.16.M88.4 R8, [R138+0x400] ;  /* 0x000400008a08783b */ /* 0x000f680000000200 */
[----:B--2---:R-:W2:Y:S01]  /*5470*/  LDSM.16.M88.4 R4, [R138+0x800] ;  /* 0x000800008a04783b */ /* 0x004ea20000000200 */
        /* <DEDUP_REMOVED lines=8> */
[----:B---3--:R-:W-:Y:S06]  /*5500*/  HMMA.16816.F32.BF16 R24, R84, R20, RZ ;  /* 0x000000145418723c */ /* 0x008fec00000418ff */
[C---:B------:R-:W-:Y:S06]  /*5510*/  HMMA.16816.F32.BF16 R40, R64.reuse, R16, R40 ;  /* 0x000000104028723c */ /* 0x040fec0000041828 */
[----:B------:R-:W-:Y:S06]  /*5520*/  HMMA.16816.F32.BF16 R36, R64, R18, R36 ;  /* 0x000000124024723c */ /* 0x000fec0000041824 */
[C---:B------:R-:W-:Y:S06]  /*5530*/  HMMA.16816.F32.BF16 R16, R84.reuse, R12, RZ ;  /* 0x0000000c5410723c */ /* 0x040fec00000418ff */
[C---:B------:R-:W-:Y:S06]  /*5540*/  HMMA.16816.F32.BF16 R12, R84.reuse, R14, RZ ;  /* 0x0000000e540c723c */ /* 0x040fec00000418ff */
[C---:B------:R-:W-:Y:S06]  /*5550*/  HMMA.16816.F32.BF16 R28, R84.reuse, R30, RZ ;  /* 0x0000001e541c723c */ /* 0x040fec00000418ff */
[----:B------:R-:W-:Y:S06]  /*5560*/  HMMA.16816.F32.BF16 R20, R84, R22, RZ ;  /* 0x000000165414723c */ /* 0x000fec00000418ff */
[C---:B-----5:R-:W-:Y:S06]  /*5570*/  HMMA.16816.F32.BF16 R16, R64.reuse, R52, R16 ;  /* 0x000000344010723c */ /* 0x060fec0000041810 */
[----:B------:R-:W-:Y:S06]  /*5580*/  HMMA.16816.F32.BF16 R12, R64, R54, R12 ;  /* 0x00000036400c723c */ /* 0x000fec000004180c */
[C---:B------:R-:W-:Y:S06]  /*5590*/  HMMA.16816.F32.BF16 R52, R84.reuse, R48, RZ ;  /* 0x000000305434723c */ /* 0x040fec00000418ff */
[----:B------:R-:W-:Y:S06]  /*55a0*/  HMMA.16816.F32.BF16 R48, R84, R50, RZ ;  /* 0x000000325430723c */ /* 0x000fec00000418ff */
[C---:B------:R-:W-:Y:S06]  /*55b0*/  HMMA.16816.F32.BF16 R32, R64.reuse, R8, R32 ;  /* 0x000000084020723c */ /* 0x040fec0000041820 */
[C---:B------:R-:W-:Y:S06]  /*55c0*/  HMMA.16816.F32.BF16 R28, R64.reuse, R10, R28 ;  /* 0x0000000a401c723c */ /* 0x040fec000004181c */
[C---:B--2---:R-:W-:Y:S06]  /*55d0*/  HMMA.16816.F32.BF16 R24, R64.reuse, R4, R24 ;  /* 0x000000044018723c */ /* 0x044fec0000041818 */
[----:B------:R-:W-:Y:S06]  /*55e0*/  HMMA.16816.F32.BF16 R20, R64, R6, R20 ;  /* 0x000000064014723c */ /* 0x000fec0000041814 */
[C---:B----4-:R-:W-:Y:S06]  /*55f0*/  HMMA.16816.F32.BF16 R8, R84.reuse, R56, RZ ;  /* 0x000000385408723c */ /* 0x050fec00000418ff */
        /* <DEDUP_REMOVED lines=19> */
[----:B------:R-:W-:-:S02]  /*5730*/  LOP3.LUT R64, R3, 0x8, R102, 0xfe, !PT ;  /* 0x0000000803407812 */ /* 0x000fc400078efe66 */
[--C-:B------:R-:W-:Y:S01]  /*5740*/  LOP3.LUT R65, R3, 0x10, R102.reuse, 0xfe, !PT ;  /* 0x0000001003417812 */ /* 0x100fe200078efe66 */
[----:B------:R-:W-:Y:S01]  /*5750*/  BAR.SYNC.DEFER_BLOCKING 0x0 ;  /* 0x0000000000007b1d */ /* 0x000fe20000010000 */
[CC--:B------:R-:W-:Y:S02]  /*5760*/  ISETP.GE.AND P5, PT, R64.reuse, R101.reuse, PT ;  /* 0x000000654000720c */ /* 0x0c0fe40003fa6270 */
[----:B------:R-:W-:Y:S01]  /*5770*/  ISETP.GE.AND P2, PT, R64, R100, PT ;  /* 0x000000644000720c */ /* 0x000fe20003f46270 */
[----:B------:R-:W-:Y:S01]  /*5780*/  VIADD R64, R131, 0x1 ;  /* 0x0000000183407836 */ /* 0x000fe20000000000 */
[----:B------:R-:W-:Y:S02]  /*5790*/  FSEL R129, R36, -INF , !P5 ;  /* 0xff80000024817808 */ /* 0x000fe40006800000 */
[----:B------:R-:W-:Y:S02]  /*57a0*/  LOP3.LUT R36, R3, 0x18, R102, 0xfe, !PT ;  /* 0x0000001803247812 */ /* 0x000fe400078efe66 */
[----:B------:R-:W-:-:S02]  /*57b0*/  ISETP.GE.AND P3, PT, R64, R101, PT ;  /* 0x000000654000720c */ /* 0x000fc40003f66270 */
[----:B------:R-:W-:Y:S02]  /*57c0*/  FSEL R130, R38, -INF , !P2 ;  /* 0xff80000026827808 */ /* 0x000fe40005000000 */
[----:B------:R-:W-:Y:S01]  /*57d0*/  FSEL R123, R41, -INF , !P3 ;  /* 0xff800000297b7808 */ /* 0x000fe20005800000 */
[----:B------:R-:W-:Y:S01]  /*57e0*/  VIADD R41, R131, 0x9 ;  /* 0x0000000983297836 */ /* 0x000fe20000000000 */
[----:B------:R-:W-:Y:S02]  /*57f0*/  ISETP.GE.AND P3, PT, R64, R100, PT ;  /* 0x000000644000720c */ /* 0x000fe40003f66270 */
[-C--:B------:R-:W-:Y:S02]  /*5800*/  ISETP.GE.AND P2, PT, R36, R101.reuse, PT ;  /* 0x000000652400720c */ /* 0x080fe40003f46270 */
[----:B------:R-:W-:Y:S02]  /*5810*/  FSEL R122, R43, -INF , !P3 ;  /* 0xff8000002b7a7808 */ /* 0x000fe40005800000 */
[----:B------:R-:W-:-:S02]  /*5820*/  ISETP.GE.AND P3, PT, R41, R101, PT ;  /* 0x000000652900720c */ /* 0x000fc40003f66270 */
[-C--:B------:R-:W-:Y:S02]  /*5830*/  ISETP.GE.AND P5, PT, R41, R100.reuse, PT ;  /* 0x000000642900720c */ /* 0x080fe40003fa6270 */
[----:B------:R-:W-:Y:S02]  /*5840*/  FSEL R43, R37, -INF , !P3 ;  /* 0xff800000252b7808 */ /* 0x000fe40005800000 */
[----:B------:R-:W-:Y:S01]  /*5850*/  ISETP.GE.AND P3, PT, R36, R100, PT ;  /* 0x000000642400720c */ /* 0x000fe20003f66270 */
[----:B------:R-:W-:Y:S01]  /*5860*/  VIADD R36, R131, 0x11 ;  /* 0x0000001183247836 */ /* 0x000fe20000000000 */
[----:B------:R-:W-:Y:S02]  /*5870*/  FSEL R128, R39, -INF , !P5 ;  /* 0xff80000027807808 */ /* 0x000fe40006800000 */
[-C--:B------:R-:W-:Y:S02]  /*5880*/  ISETP.GE.AND P4, PT, R65, R101.reuse, PT ;  /* 0x000000654100720c */ /* 0x080fe40003f86270 */
[----:B------:R-:W-:-:S02]  /*5890*/  ISETP.GE.AND P5, PT, R36, R101, PT ;  /* 0x000000652400720c */ /* 0x000fc40003fa6270 */
[----:B------:R-:W-:Y:S02]  /*58a0*/  FSEL R125, R32, -INF , !P4 ;  /* 0xff800000207d7808 */ /* 0x000fe40006000000 */
[----:B------:R-:W-:Y:S02]  /*58b0*/  FSEL R33, R33, -INF , !P5 ;  /* 0xff80000021217808 */ /* 0x000fe40006800000 */
[----:B------:R-:W-:Y:S01]  /*58c0*/  ISETP.GE.AND P5, PT, R36, R100, PT ;  /* 0x000000642400720c */ /* 0x000fe20003fa6270 */
[----:B------:R-:W-:Y:S01]  /*58d0*/  VIADD R36, R131, 0x19 ;  /* 0x0000001983247836 */ /* 0x000fe20000000000 */
[----:B------:R-:W-:Y:S02]  /*58e0*/  FSEL R124, R30, -INF , !P3 ;  /* 0xff8000001e7c7808 */ /* 0x000fe40005800000 */
[----:B------:R-:W-:Y:S02]  /*58f0*/  FSEL R32, R35, -INF , !P5 ;  /* 0xff80000023207808 */ /* 0x000fe40006800000 */
[----:B------:R-:W-:-:S02]  /*5900*/  ISETP.GE.AND P5, PT, R36, R101, PT ;  /* 0x000000652400720c */ /* 0x000fc40003fa6270 */
[----:B------:R-:W-:Y:S02]  /*5910*/  FSEL R35, R28, -INF , !P2 ;  /* 0xff8000001c237808 */ /* 0x000fe40005000000 */
[----:B------:R-:W-:Y:S02]  /*5920*/  LOP3.LUT R28, R3, 0x28, R102, 0xfe, !PT ;  /* 0x00000028031c7812 */ /* 0x000fe400078efe66 */
[----:B------:R-:W-:Y:S02]  /*5930*/  FSEL R127, R29, -INF , !P5 ;  /* 0xff8000001d7f7808 */ /* 0x000fe40006800000 */
[C---:B------:R-:W-:Y:S02]  /*5940*/  ISETP.GE.AND P3, PT, R28.reuse, R101, PT ;  /* 0x000000651c00720c */ /* 0x040fe40003f66270 */
[-C--:B------:R-:W-:Y:S01]  /*5950*/  ISETP.GE.AND P5, PT, R28, R100.reuse, PT ;  /* 0x000000641c00720c */ /* 0x080fe20003fa6270 */
[----:B------:R-:W-:Y:S01]  /*5960*/  VIADD R28, R131, 0x21 ;  /* 0x00000021831c7836 */ /* 0x000fe20000000000 */
[----:B------:R-:W-:-:S02]  /*5970*/  ISETP.GE.AND P2, PT, R36, R100, PT ;  /* 0x000000642400720c */ /* 0x000fc40003f46270 */
[----:B------:R-:W-:Y:S02]  /*5980*/  LOP3.LUT R37, R3, 0x20, R102, 0xfe, !PT ;  /* 0x0000002003257812 */ /* 0x000fe400078efe66 */
[----:B------:R-:W-:Y:S02]  /*5990*/  FSEL R126, R31, -INF , !P2 ;  /* 0xff8000001f7e7808 */ /* 0x000fe40005000000 */
[-C--:B------:R-:W-:Y:S02]  /*59a0*/  ISETP.GE.AND P4, PT, R37, R101.reuse, PT ;  /* 0x000000652500720c */ /* 0x080fe40003f86270 */
[----:B------:R-:W-:Y:S02]  /*59b0*/  ISETP.GE.AND P2, PT, R28, R101, PT ;  /* 0x000000651c00720c */ /* 0x000fe40003f46270 */
[----:B------:R-:W-:Y:S01]  /*59c0*/  FSEL R115, R24, -INF , !P4 ;  /* 0xff80000018737808 */ /* 0x000fe20006000000 */
[----:B------:R-:W-:Y:S01]  /*59d0*/  VIADD R24, R131, 0x29 ;  /* 0x0000002983187836 */ /* 0x000fe20000000000 */
[----:B------:R-:W-:-:S02]  /*59e0*/  FSEL R117, R25, -INF , !P2 ;  /* 0xff80000019757808 */ /* 0x000fc40005000000 */
[----:B------:R-:W-:Y:S02]  /*59f0*/  ISETP.GE.AND P2, PT, R28, R100, PT ;  /* 0x000000641c00720c */ /* 0x000fe40003f46270 */
[----:B------:R-:W-:Y:S02]  /*5a00*/  FSEL R119, R20, -INF , !P3 ;  /* 0xff80000014777808 */ /* 0x000fe40005800000 */
[----:B------:R-:W-:Y:S02]  /*5a10*/  FSEL R120, R27, -INF , !P2 ;  /* 0xff8000001b787808 */ /* 0x000fe40005000000 */
[----:B------:R-:W-:Y:S02]  /*5a20*/  ISETP.GE.AND P2, PT, R24, R101, PT ;  /* 0x000000651800720c */ /* 0x000fe40003f46270 */
[----:B------:R-:W-:Y:S02]  /*5a30*/  LOP3.LUT R20, R3, 0x38, R102, 0xfe, !PT ;  /* 0x0000003803147812 */ /* 0x000fe400078efe66 */
[----:B------:R-:W-:-:S02]  /*5a40*/  FSEL R114, R22, -INF , !P5 ;  /* 0xff80000016727808 */ /* 0x000fc40006800000 */
[----:B------:R-:W-:Y:S02]  /*5a50*/  FSEL R121, R21, -INF , !P2 ;  /* 0xff80000015797808 */ /* 0x000fe40005000000 */
[C---:B------:R-:W-:Y:S02]  /*5a60*/  ISETP.GE.AND P5, PT, R20.reuse, R101, PT ;  /* 0x000000651400720c */ /* 0x040fe40003fa6270 */
[-C--:B------:R-:W-:Y:S01]  /*5a70*/  ISETP.GE.AND P2, PT, R20, R100.reuse, PT ;  /* 0x000000641400720c */ /* 0x080fe20003f46270 */
[----:B------:R-:W-:Y:S01]  /*5a80*/  VIADD R20, R131, 0x31 ;  /* 0x0000003183147836 */ /* 0x000fe20000000000 */
[----:B------:R-:W-:Y:S02]  /*5a90*/  ISETP.GE.AND P3, PT, R24, R100, PT ;  /* 0x000000641800720c */ /* 0x000fe40003f66270 */
[----:B------:R-:W-:Y:S02]  /*5aa0*/  LOP3.LUT R29, R3, 0x30, R102, 0xfe, !PT ;  /* 0x00000030031d7812 */ /* 0x000fe400078efe66 */
[----:B------:R-:W-:-:S02]  /*5ab0*/  FSEL R116, R23, -INF , !P3 ;  /* 0xff80000017747808 */ /* 0x000fc40005800000 */
[-C--:B------:R-:W-:Y:S02]  /*5ac0*/  ISETP.GE.AND P4, PT, R29, R101.reuse, PT ;  /* 0x000000651d00720c */ /* 0x080fe40003f86270 */
[----:B------:R-:W-:Y:S02]  /*5ad0*/  ISETP.GE.AND P3, PT, R20, R101, PT ;  /* 0x000000651400720c */ /* 0x000fe40003f66270 */
[-C--:B------:R-:W-:Y:S02]  /*5ae0*/  ISETP.GE.AND P1, PT, R65, R100.reuse, PT ;  /* 0x000000644100720c */ /* 0x080fe40003f26270 */
[----:B------:R-:W-:Y:S01]  /*5af0*/  FSEL R65, R16, -INF , !P4 ;  /* 0xff80000010417808 */ /* 0x000fe20006000000 */
[----:B------:R-:W-:Y:S01]  /*5b00*/  VIADD R16, R131, 0x39 ;  /* 0x0000003983107836 */ /* 0x000fe20000000000 */
[----:B------:R-:W-:Y:S02]  /*5b10*/  FSEL R67, R17, -INF , !P3 ;  /* 0xff80000011437808 */ /* 0x000fe40005800000 */
[----:B------:R-:W-:-:S02]  /*5b20*/  ISETP.GE.AND P3, PT, R20, R100, PT ;  /* 0x000000641400720c */ /* 0x000fc40003f66270 */
[----:B------:R-:W-:Y:S02]  /*5b30*/  FSEL R97, R12, -INF , !P5 ;  /* 0xff8000000c617808 */ /* 0x000fe40006800000 */
[----:B------:R-:W-:Y:S02]  /*5b40*/  FSEL R106, R19, -INF , !P3 ;  /* 0xff800000136a7808 */ /* 0x000fe40005800000 */
[----:B------:R-:W-:Y:S02]  /*5b50*/  ISETP.GE.AND P3, PT, R16, R101, PT ;  /* 0x000000651000720c */ /* 0x000fe40003f66270 */
[----:B------:R-:W-:Y:S02]  /*5b60*/  LOP3.LUT R12, R3, 0x48, R102, 0xfe, !PT ;  /* 0x00000048030c7812 */ /* 0x000fe400078efe66 */
[----:B------:R-:W-:Y:S02]  /*5b70*/  FSEL R108, R14, -INF , !P2 ;  /* 0xff8000000e6c7808 */ /* 0x000fe40005000000 */
[----:B------:R-:W-:-:S02]  /*5b80*/  FSEL R107, R13, -INF , !P3 ;  /* 0xff8000000d6b7808 */ /* 0x000fc40005800000 */
[CC--:B------:R-:W-:Y:S02]  /*5b90*/  ISETP.GE.AND P2, PT, R12.reuse, R101.reuse, PT ;  /* 0x000000650c00720c */ /* 0x0c0fe40003f46270 */
[-C--:B------:R-:W-:Y:S01]  /*5ba0*/  ISETP.GE.AND P3, PT, R12, R100.reuse, PT ;  /* 0x000000640c00720c */ /* 0x080fe20003f66270 */
[----:B------:R-:W-:Y:S01]  /*5bb0*/  VIADD R12, R131, 0x41 ;  /* 0x00000041830c7836 */ /* 0x000fe20000000000 */
[----:B------:R-:W-:Y:S02]  /*5bc0*/  ISETP.GE.AND P5, PT, R16, R100, PT ;  /* 0x000000641000720c */ /* 0x000fe40003fa6270 */
[----:B------:R-:W-:Y:S02]  /*5bd0*/  LOP3.LUT R21, R3, 0x40, R102, 0xfe, !PT ;  /* 0x0000004003157812 */ /* 0x000fe400078efe66 */
[----:B------:R-:W-:Y:S02]  /*5be0*/  FSEL R110, R15, -INF , !P5 ;  /* 0xff8000000f6e7808 */ /* 0x000fe40006800000 */
[----:B------:R-:W-:-:S02]  /*5bf0*/  ISETP.GE.AND P4, PT, R21, R101, PT ;  /* 0x000000651500720c */ /* 0x000fc40003f86270 */
[----:B------:R-:W-:Y:S02]  /*5c00*/  ISETP.GE.AND P5, PT, R12, R101, PT ;  /* 0x000000650c00720c */ /* 0x000fe40003fa6270 */
[----:B------:R-:W-:Y:S01]  /*5c10*/  FSEL R109, R8, -INF , !P4 ;  /* 0xff800000086d7808 */ /* 0x000fe20006000000 */
[----:B------:R-:W-:Y:S01]  /*5c20*/  VIADD R8, R131, 0x49 ;  /* 0x0000004983087836 */ /* 0x000fe20000000000 */
[----:B------:R-:W-:Y:S02]  /*5c30*/  FSEL R113, R9, -INF , !P5 ;  /* 0xff80000009717808 */ /* 0x000fe40006800000 */
[----:B------:R-:W-:Y:S02]  /*5c40*/  ISETP.GE.AND P5, PT, R12, R100, PT ;  /* 0x000000640c00720c */ /* 0x000fe40003fa6270 */
[----:B------:R-:W-:Y:S02]  /*5c50*/  FSEL R34, R34, -INF , !P1 ;  /* 0xff80000022227808 */ /* 0x000fe40004800000 */
[----:B------:R-:W-:-:S02]  /*5c60*/  FSEL R66, R11, -INF , !P5 ;  /* 0xff8000000b427808 */ /* 0x000fc40006800000 */
[----:B------:R-:W-:Y:S02]  /*5c70*/  ISETP.GE.AND P1, PT, R37, R100, PT ;  /* 0x000000642500720c */ /* 0x000fe40003f26270 */
[----:B------:R-:W-:Y:S02]  /*5c80*/  ISETP.GE.AND P5, PT, R8, R101, PT ;  /* 0x000000650800720c */ /* 0x000fe40003fa6270 */
[----:B------:R-:W-:Y:S02]  /*5c90*/  FSEL R87, R4, -INF , !P2 ;  /* 0xff80000004577808 */ /* 0x000fe40005000000 */
[----:B------:R-:W-:Y:S02]  /*5ca0*/  LOP3.LUT R4, R3, 0x58, R102, 0xfe, !PT ;  /* 0x0000005803047812 */ /* 0x000fe400078efe66 */
[----:B------:R-:W-:Y:S02]  /*5cb0*/  FSEL R118, R26, -INF , !P1 ;  /* 0xff8000001a767808 */ /* 0x000fe40004800000 */
[----:B------:R-:W-:-:S02]  /*5cc0*/  FSEL R84, R6, -INF , !P3 ;  /* 0xff80000006547808 */ /* 0x000fc40005800000 */
[----:B------:R-:W-:Y:S02]  /*5cd0*/  FSEL R105, R5, -INF , !P5 ;  /* 0xff80000005697808 */ /* 0x000fe40006800000 */
[-C--:B------:R-:W-:Y:S02]  /*5ce0*/  ISETP.GE.AND P1, PT, R29, R100.reuse, PT ;  /* 0x000000641d00720c */ /* 0x080fe40003f26270 */
[C---:B------:R-:W-:Y:S02]  /*5cf0*/  ISETP.GE.AND P3, PT, R4.reuse, R101, PT ;  /* 0x000000650400720c */ /* 0x040fe40003f66270 */
[-C--:B------:R-:W-:Y:S01]  /*5d00*/  ISETP.GE.AND P5, PT, R4, R100.reuse, PT ;  /* 0x000000640400720c */ /* 0x080fe20003fa6270 */
[----:B------:R-:W-:Y:S01]  /*5d10*/  VIADD R4, R131, 0x51 ;  /* 0x0000005183047836 */ /* 0x000fe20000000000 */
[----:B------:R-:W-:Y:S02]  /*5d20*/  ISETP.GE.AND P2, PT, R8, R100, PT ;  /* 0x000000640800720c */ /* 0x000fe40003f46270 */
[----:B------:R-:W-:-:S02]  /*5d30*/  FSEL R112, R18, -INF , !P1 ;  /* 0xff80000012707808 */ /* 0x000fc40004800000 */
[-C--:B------:R-:W-:Y:S02]  /*5d40*/  ISETP.GE.AND P1, PT, R21, R100.reuse, PT ;  /* 0x000000641500720c */ /* 0x080fe40003f26270 */
[----:B------:R-:W-:Y:S02]  /*5d50*/  FSEL R86, R7, -INF , !P2 ;  /* 0xff80000007567808 */ /* 0x000fe40005000000 */
[----:B------:R-:W-:Y:S02]  /*5d60*/  LOP3.LUT R13, R3, 0x50, R102, 0xfe, !PT ;  /* 0x00000050030d7812 */ /* 0x000fe400078efe66 */
[----:B------:R-:W-:Y:S02]  /*5d70*/  ISETP.GE.AND P2, PT, R4, R101, PT ;  /* 0x000000650400720c */ /* 0x000fe40003f46270 */
[----:B------:R-:W-:Y:S02]  /*5d80*/  FSEL R104, R10, -INF , !P1 ;  /* 0xff8000000a687808 */ /* 0x000fe40004800000 */
[----:B------:R-:W-:-:S02]  /*5d90*/  ISETP.GE.AND P1, PT, R13, R100, PT ;  /* 0x000000640d00720c */ /* 0x000fc40003f26270 */
[----:B------:R-:W-:Y:S02]  /*5da0*/  FSEL R53, R53, -INF , !P2 ;  /* 0xff80000035357808 */ /* 0x000fe40005000000 */
[----:B------:R-:W-:Y:S01]  /*5db0*/  ISETP.GE.AND P2, PT, R4, R100, PT ;  /* 0x000000640400720c */ /* 0x000fe20003f46270 */
[----:B------:R-:W-:Y:S01]  /*5dc0*/  VIADD R4, R131, 0x59 ;  /* 0x0000005983047836 */ /* 0x000fe20000000000 */
[----:B------:R-:W-:Y:S02]  /*5dd0*/  FSEL R64, R54, -INF , !P1 ;  /* 0xff80000036407808 */ /* 0x000fe40004800000 */
[----:B------:R-:W-:Y:S02]  /*5de0*/  FSEL R54, R55, -INF , !P2 ;  /* 0xff80000037367808 */ /* 0x000fe40005000000 */
[----:B------:R-:W-:Y:S02]  /*5df0*/  FSEL R55, R48, -INF , !P3 ;  /* 0xff80000030377808 */ /* 0x000fe40005800000 */
[----:B------:R-:W-:-:S02]  /*5e00*/  ISETP.GE.AND P2, PT, R4, R101, PT ;  /* 0x000000650400720c */ /* 0x000fc40003f46270 */
[----:B------:R-:W-:Y:S02]  /*5e10*/  ISETP.GE.AND P3, PT, R4, R100, PT ;  /* 0x000000640400720c */ /* 0x000fe40003f66270 */
[----:B------:R-:W-:Y:S02]  /*5e20*/  LOP3.LUT R4, R3, 0x68, R102, 0xfe, !PT ;  /* 0x0000006803047812 */ /* 0x000fe400078efe66 */
[----:B------:R-:W-:Y:S02]  /*5e30*/  FSEL R50, R50, -INF , !P5 ;  /* 0xff80000032327808 */ /* 0x000fe40006800000 */
[----:B------:R-:W-:Y:S02]  /*5e40*/  FSEL R49, R49, -INF , !P2 ;  /* 0xff80000031317808 */ /* 0x000fe40005000000 */
[-C--:B------:R-:W-:Y:S02]  /*5e50*/  ISETP.GE.AND P4, PT, R13, R101.reuse, PT ;  /* 0x000000650d00720c */ /* 0x080fe40003f86270 */
[----:B------:R-:W-:-:S02]  /*5e60*/  ISETP.GE.AND P5, PT, R4, R101, PT ;  /* 0x000000650400720c */ /* 0x000fc40003fa6270 */
[----:B------:R-:W-:Y:S01]  /*5e70*/  ISETP.GE.AND P2, PT, R4, R100, PT ;  /* 0x000000640400720c */ /* 0x000fe20003f46270 */
[----:B------:R-:W-:Y:S01]  /*5e80*/  VIADD R4, R131, 0x61 ;  /* 0x0000006183047836 */ /* 0x000fe20000000000 */
[----:B------:R-:W-:Y:S02]  /*5e90*/  FSEL R85, R52, -INF , !P4 ;  /* 0xff80000034557808 */ /* 0x000fe40006000000 */
[----:B------:R-:W-:Y:S02]  /*5ea0*/  FSEL R52, R51, -INF , !P3 ;  /* 0xff80000033347808 */ /* 0x000fe40005800000 */
[----:B------:R-:W-:Y:S02]  /*5eb0*/  ISETP.GE.AND P3, PT, R4, R101, PT ;  /* 0x000000650400720c */ /* 0x000fe40003f66270 */
[----:B------:R-:W-:Y:S02]  /*5ec0*/  LOP3.LUT R5, R3, 0x60, R102, 0xfe, !PT ;  /* 0x0000006003057812 */ /* 0x000fe400078efe66 */
[----:B------:R-:W-:-:S02]  /*5ed0*/  FSEL R103, R45, -INF , !P3 ;  /* 0xff8000002d677808 */ /* 0x000fc40005800000 */
[-C--:B------:R-:W-:Y:S02]  /*5ee0*/  ISETP.GE.AND P1, PT, R5, R100.reuse, PT ;  /* 0x000000640500720c */ /* 0x080fe40003f26270 */
[----:B------:R-:W-:Y:S01]  /*5ef0*/  ISETP.GE.AND P3, PT, R4, R100, PT ;  /* 0x000000640400720c */ /* 0x000fe20003f66270 */
[----:B------:R-:W-:Y:S01]  /*5f00*/  VIADD R4, R131, 0x69 ;  /* 0x0000006983047836 */ /* 0x000fe20000000000 */
[----:B------:R-:W-:Y:S02]  /*5f10*/  FSEL R48, R46, -INF , !P1 ;  /* 0xff8000002e307808 */ /* 0x000fe40004800000 */
[----:B------:R-:W-:Y:S02]  /*5f20*/  FSEL R46, R47, -INF , !P3 ;  /* 0xff8000002f2e7808 */ /* 0x000fe40005800000 */
[-C--:B------:R-:W-:Y:S02]  /*5f30*/  ISETP.GE.AND P3, PT, R4, R101.reuse, PT ;  /* 0x000000650400720c */ /* 0x080fe40003f66270 */
[----:B------:R-:W-:-:S02]  /*5f40*/  ISETP.GE.AND P4, PT, R5, R101, PT ;  /* 0x000000650500720c */ /* 0x000fc40003f86270 */
[----:B------:R-:W-:Y:S02]  /*5f50*/  LOP3.LUT R5, R3, 0x70, R102, 0xfe, !PT ;  /* 0x0000007003057812 */ /* 0x000fe400078efe66 */
[----:B------:R-:W-:Y:S02]  /*5f60*/  FSEL R57, R57, -INF , !P3 ;  /* 0xff80000039397808 */ /* 0x000fe40005800000 */
[----:B------:R-:W-:Y:S02]  /*5f70*/  FSEL R51, R44, -INF , !P4 ;  /* 0xff8000002c337808 */ /* 0x000fe40006000000 */
[-C--:B------:R-:W-:Y:S01]  /*5f80*/  ISETP.GE.AND P3, PT, R4, R100.reuse, PT ;  /* 0x000000640400720c */ /* 0x080fe20003f66270 */
[----:B------:R-:W-:Y:S01]  /*5f90*/  VIADD R4, R131, 0x71 ;  /* 0x0000007183047836 */ /* 0x000fe20000000000 */
[C---:B------:R-:W-:Y:S02]  /*5fa0*/  ISETP.GE.AND P4, PT, R5.reuse, R101, PT ;  /* 0x000000650500720c */ /* 0x040fe40003f86270 */
[----:B------:R-:W-:-:S02]  /*5fb0*/  ISETP.GE.AND P1, PT, R5, R100, PT ;  /* 0x000000640500720c */ /* 0x000fc40003f26270 */
[----:B------:R-:W-:Y:S02]  /*5fc0*/  FSEL R38, R59, -INF , !P3 ;  /* 0xff8000003b267808 */ /* 0x000fe40005800000 */
[----:B------:R-:W-:Y:S02]  /*5fd0*/  FSEL R45, R88, -INF , !P4 ;  /* 0xff800000582d7808 */ /* 0x000fe40006000000 */
[CC--:B------:R-:W-:Y:S02]  /*5fe0*/  ISETP.GE.AND P3, PT, R4.reuse, R101.reuse, PT ;  /* 0x000000650400720c */ /* 0x0c0fe40003f66270 */
[----:B------:R-:W-:Y:S01]  /*5ff0*/  ISETP.GE.AND P4, PT, R4, R100, PT ;  /* 0x000000640400720c */ /* 0x000fe20003f86270 */
[C---:B------:R-:W-:Y:S01]  /*6000*/  VIADD R4, R131.reuse, 0x79 ;  /* 0x0000007983047836 */ /* 0x040fe20000000000 */
[----:B------:R-:W-:Y:S02]  /*6010*/  FSEL R31, R90, -INF , !P1 ;  /* 0xff8000005a1f7808 */ /* 0x000fe40004800000 */
[----:B------:R-:W-:-:S02]  /*6020*/  ISETP.GE.AND P1, PT, R131, R101, PT ;  /* 0x000000658300720c */ /* 0x000fc40003f26270 */
[----:B------:R-:W-:Y:S02]  /*6030*/  LOP3.LUT R102, R3, 0x78, R102, 0xfe, !PT ;  /* 0x0000007803667812 */ /* 0x000fe400078efe66 */
[----:B------:R-:W-:Y:S02]  /*6040*/  FSEL R111, R56, -INF , !P5 ;  /* 0xff800000386f7808 */ /* 0x000fe40006800000 */
[----:B------:R-:W-:Y:S02]  /*6050*/  FSEL R44, R58, -INF , !P2 ;  /* 0xff8000003a2c7808 */ /* 0x000fe40005000000 */
[----:B------:R-:W-:Y:S02]  /*6060*/  FSEL R89, R89, -INF , !P3 ;  /* 0xff80000059597808 */ /* 0x000fe40005800000 */
[----:B------:R-:W-:Y:S02]  /*6070*/  FSEL R36, R91, -INF , !P4 ;  /* 0xff8000005b247808 */ /* 0x000fe40006000000 */
[----:B------:R-:W-:-:S02]  /*6080*/  FSEL R5, R40, -INF , !P1 ;  /* 0xff80000028057808 */ /* 0x000fc40004800000 */
[CC--:B------:R-:W-:Y:S02]  /*6090*/  ISETP.GE.AND P5, PT, R102.reuse, R101.reuse, PT ;  /* 0x000000656600720c */ /* 0x0c0fe40003fa6270 */
[-C--:B------:R-:W-:Y:S02]  /*60a0*/  ISETP.GE.AND P2, PT, R102, R100.reuse, PT ;  /* 0x000000646600720c */ /* 0x080fe40003f46270 */
        /* <DEDUP_REMOVED lines=12> */
[----:B------:R-:W-:Y:S01]  /*6170*/  IABS R10, R3 ;  /* 0x00000003000a7213 */ /* 0x000fe20000000000 */
        /* <DEDUP_REMOVED lines=9> */
[C---:B------:R-:W-:Y:S02]  /*6210*/  IADD3 R13, R3.reuse, -0x80, RZ ;  /* 0xffffff80030d7810 */ /* 0x040fe40007ffe0ff */
[----:B------:R-:W-:Y:S02]  /*6220*/  LOP3.LUT R3, R3, R8, RZ, 0x3c, !PT ;  /* 0x0000000803037212 */ /* 0x000fe400078e3cff */
[----:B------:R-:W-:Y:S01]  /*6230*/  IABS R9, R13 ;  /* 0x0000000d00097213 */ /* 0x000fe20000000000 */
[C---:B------:R-:W-:Y:S01]  /*6240*/  IMAD.HI.U32 R14, R12.reuse, R10, RZ ;  /* 0x0000000a0c0e7227 */ /* 0x040fe200078e00ff */
[----:B------:R-:W-:Y:S02]  /*6250*/  LOP3.LUT R13, R13, R8, RZ, 0x3c, !PT ;  /* 0x000000080d0d7212 */ /* 0x000fe400078e3cff */
[----:B------:R-:W-:Y:S01]  /*6260*/  ISETP.GE.AND P2, PT, R3, RZ, PT ;  /* 0x000000ff0300720c */ /* 0x000fe20003f46270 */
[----:B------:R-:W-:Y:S01]  /*6270*/  IMAD.HI.U32 R12, R12, R9, RZ ;  /* 0x000000090c0c7227 */ /* 0x000fe200078e00ff */
[----:B------:R-:W-:-:S03]  /*6280*/  ISETP.GE.AND P0, PT, R13, RZ, PT ;  /* 0x000000ff0d00720c */ /* 0x000fc60003f06270 */
        /* <DEDUP_REMOVED lines=28> */
[C---:B------:R-:W-:Y:S02]  /*6450*/  IMAD R3, R8.reuse, R93, R3 ;  /* 0x0000005d08037224 */ /* 0x040fe400078e0203 */
[----:B------:R-:W-:-:S04]  /*6460*/  IMAD.WIDE.U32 R8, R8, R92, RZ ;  /* 0x0000005c08087225 */ /* 0x000fc800078e00ff */
        /* <DEDUP_REMOVED lines=9> */
.L_x_4284:
[----:B------:R-:W-:-:S04]  /*6500*/  LEA R6, -R92, RZ, 0x7 ;  /* 0x000000ff5c067211 */ /* 0x000fc800078e39ff */
[----:B------:R-:W-:-:S07]  /*6510*/  SHF.R.S32.HI R7, RZ, 0x1f, R6 ;  /* 0x0000001fff077819 */ /* 0x000fce0000011406 */
.L_x_4285:
        /* <DEDUP_REMOVED lines=20> */
.L_x_4283:
[----:B-1----:R-:W-:Y:S01]  /*6660*/  FMNMX.FTZ R8, R2, R5, !PT ;  /* 0x0000000502087209 */ /* 0x002fe20007810000 */
        /* <DEDUP_REMOVED lines=69> */
[----:B------:R-:W2:Y:S04]  /*6ac0*/  SHFL.BFLY PT, R3, R6, 0x1, 0x1f ;  /* 0x0c201f0006037f89 */ /* 0x000ea800000e0000 */
[----:B------:R-:W3:Y:S01]  /*6ad0*/  LDSM.16.MT88.4 R8, [R137+0x3000] ;  /* 0x003000008908783b */ /* 0x000ee20000004200 */
[----:B-1----:R-:W-:Y:S02]  /*6ae0*/  FMNMX.FTZ R28, R7, R28, !PT ;  /* 0x0000001c071c7209 */ /* 0x002fe40007810000 */
[----:B--2---:R-:W-:-:S03]  /*6af0*/  FMNMX.FTZ R3, R6, R3, !PT ;  /* 0x0000000306037209 */ /* 0x004fc60007810000 */
[C---:B------:R-:W-:Y:S01]  /*6b00*/  FMUL.FTZ R40, R28.reuse, UR6 ;  /* 0x000000061c287c20 */ /* 0x040fe20008410000 */
[----:B------:R-:W-:Y:S02]  /*6b10*/  FSETP.NEU.FTZ.AND P1, PT, R28, -INF , PT ;  /* 0xff8000001c00780b */ /* 0x000fe40003f3d000 */
[C---:B------:R-:W-:Y:S01]  /*6b20*/  FSETP.NEU.FTZ.AND P0, PT, R3.reuse, -INF , PT ;  /* 0xff8000000300780b */ /* 0x040fe20003f1d000 */
[----:B------:R-:W-:Y:S01]  /*6b30*/  FMUL.FTZ R37, R3, UR6 ;  /* 0x0000000603257c20 */ /* 0x000fe20008410000 */
[----:B------:R-:W-:-:S04]  /*6b40*/  FSEL R40, R40, RZ, P1 ;  /* 0x000000ff28287208 */ /* 0x000fc80000800000 */
[----:B------:R-:W-:Y:S01]  /*6b50*/  FSEL R37, R37, RZ, P0 ;  /* 0x000000ff25257208 */ /* 0x000fe20000000000 */
[--C-:B------:R-:W-:Y:S01]  /*6b60*/  FFMA.FTZ R100, R5, UR6, -R40.reuse ;  /* 0x0000000605647c23 */ /* 0x100fe20008010828 */
[----:B------:R-:W-:Y:S01]  /*6b70*/  FSEL R5, R28, RZ, P1 ;  /* 0x000000ff1c057208 */ /* 0x000fe20000800000 */
[--C-:B------:R-:W-:Y:S01]  /*6b80*/  FFMA.FTZ R60, R123, UR6, -R40.reuse ;  /* 0x000000067b3c7c23 */ /* 0x100fe20008010828 */
[--C-:B------:R-:W-:Y:S01]  /*6b90*/  FFMA.FTZ R42, R43, UR6, -R40.reuse ;  /* 0x000000062b2a7c23 */ /* 0x100fe20008010828 */
[----:B------:R-:W-:Y:S01]  /*6ba0*/  FFMA.FTZ R56, R122, UR6, -R37 ;  /* 0x000000067a387c23 */ /* 0x000fe20008010825 */
[--C-:B------:R-:W-:Y:S01]  /*6bb0*/  FFMA.FTZ R59, R129, UR6, -R40.reuse ;  /* 0x00000006813b7c23 */ /* 0x100fe20008010828 */
[----:B------:R-:W-:Y:S01]  /*6bc0*/  FADD.FTZ R122, R2, -R5 ;  /* 0x80000005027a7221 */ /* 0x000fe20000010000 */
[----:B------:R-:W-:Y:S01]  /*6bd0*/  FSEL R5, R3, RZ, P0 ;  /* 0x000000ff03057208 */ /* 0x000fe20000000000 */
[--C-:B------:R-:W-:Y:S01]  /*6be0*/  FFMA.FTZ R123, R4, UR6, -R37.reuse ;  /* 0x00000006047b7c23 */ /* 0x100fe20008010825 */
[--C-:B------:R-:W-:Y:S01]  /*6bf0*/  FFMA.FTZ R43, R128, UR6, -R37.reuse ;  /* 0x00000006802b7c23 */ /* 0x100fe20008010825 */
[----:B------:R-:W-:Y:S01]  /*6c00*/  FMUL.FTZ R122, R122, UR6 ;  /* 0x000000067a7a7c20 */ /* 0x000fe20008410000 */
[----:B------:R-:W-:Y:S01]  /*6c10*/  FFMA.FTZ R130, R130, UR6, -R37 ;  /* 0x0000000682827c23 */ /* 0x000fe20008010825 */
        /* <DEDUP_REMOVED lines=8> */
[----:B------:R-:W1:Y:S01]  /*6ca0*/  LDSM.16.MT88.4 R32, [R137+0x3400] ;  /* 0x003400008920783b */ /* 0x000e620000004200 */
        /* <DEDUP_REMOVED lines=21> */
[----:B------:R-:W-:Y:S01]  /*6e00*/  FFMA.FTZ R45, R45, UR6, -R40 ;  /* 0x000000062d2d7c23 */ /* 0x000fe20008010828 */
[--C-:B------:R-:W-:Y:S01]  /*6e10*/  FFMA.FTZ R31, R31, UR6, -R37.reuse ;  /* 0x000000061f1f7c23 */ /* 0x100fe20008010825 */
[--C-:B------:R-:W-:Y:S01]  /*6e20*/  FFMA.FTZ R36, R36, UR6, -R37.reuse ;  /* 0x0000000624247c23 */ /* 0x100fe20008010825 */
[----:B------:R-:W-:Y:S01]  /*6e30*/  MUFU.EX2 R123, R123 ;  /* 0x0000007b007b7308 */ /* 0x000fe20000000800 */
[----:B------:R-:W-:-:S07]  /*6e40*/  FFMA.FTZ R29, R29, UR6, -R37 ;  /* 0x000000061d1d7c23 */ /* 0x000fce0008010825 */
[----:B------:R-:W2:Y:S01]  /*6e50*/  MUFU.EX2 R56, R56 ;  /* 0x0000003800387308 */ /* 0x000ea20000000800 */
[----:B----4-:R-:W-:-:S07]  /*6e60*/  F2FP.BF16.F32.PACK_AB R22, R42, R59 ;  /* 0x0000003b2a16723e */ /* 0x010fce00000010ff */
[----:B------:R-:W-:Y:S08]  /*6e70*/  MUFU.EX2 R2, R130 ;  /* 0x0000008200027308 */ /* 0x000ff00000000800 */
[----:B------:R-:W4:Y:S01]  /*6e80*/  MUFU.EX2 R122, R122 ;  /* 0x0000007a007a7308 */ /* 0x000f220000000800 */
[----:B--2---:R-:W-:-:S07]  /*6e90*/  F2FP.BF16.F32.PACK_AB R21, R56, R123 ;  /* 0x0000007b3815723e */ /* 0x004fce00000010ff */
[----:B------:R-:W2:Y:S08]  /*6ea0*/  MUFU.EX2 R102, R0 ;  /* 0x0000000000667308 */ /* 0x000eb00000000800 */
[----:B------:R-:W5:Y:S01]  /*6eb0*/  MUFU.EX2 R43, R43 ;  /* 0x0000002b002b7308 */ /* 0x000f620000000800 */
[-C--:B----4-:R-:W-:Y:S01]  /*6ec0*/  FMUL.FTZ R4, R68, R122.reuse ;  /* 0x0000007a44047220 */ /* 0x090fe20000410000 */
[-C--:B------:R-:W-:Y:S01]  /*6ed0*/  FMUL.FTZ R5, R69, R122.reuse ;  /* 0x0000007a45057220 */ /* 0x080fe20000410000 */
[-C--:B------:R-:W-:Y:S01]  /*6ee0*/  FMUL.FTZ R72, R72, R122.reuse ;  /* 0x0000007a48487220 */ /* 0x080fe20000410000 */
[-C--:B------:R-:W-:Y:S01]  /*6ef0*/  FMUL.FTZ R73, R73, R122.reuse ;  /* 0x0000007a49497220 */ /* 0x080fe20000410000 */
[-C--:B------:R-:W-:Y:S01]  /*6f00*/  FMUL.FTZ R12, R76, R122.reuse ;  /* 0x0000007a4c0c7220 */ /* 0x080fe20000410000 */
[-C--:B------:R-:W-:Y:S01]  /*6f10*/  FMUL.FTZ R13, R77, R122.reuse ;  /* 0x0000007a4d0d7220 */ /* 0x080fe20000410000 */
[----:B------:R-:W-:Y:S01]  /*6f20*/  FMUL.FTZ R80, R80, R122 ;  /* 0x0000007a50507220 */ /* 0x000fe20000410000 */
[----:B------:R-:W-:Y:S01]  /*6f30*/  MUFU.EX2 R91, R91 ;  /* 0x0000005b005b7308 */ /* 0x000fe20000000800 */
[-C--:B--2---:R-:W-:Y:S01]  /*6f40*/  FMUL.FTZ R6, R70, R102.reuse ;  /* 0x0000006646067220 */ /* 0x084fe20000410000 */
[-C--:B------:R-:W-:Y:S01]  /*6f50*/  FMUL.FTZ R7, R71, R102.reuse ;  /* 0x0000006647077220 */ /* 0x080fe20000410000 */
[-C--:B------:R-:W-:Y:S01]  /*6f60*/  FMUL.FTZ R74, R74, R102.reuse ;  /* 0x000000664a4a7220 */ /* 0x080fe20000410000 */
[-C--:B------:R-:W-:Y:S01]  /*6f70*/  FMUL.FTZ R75, R75, R102.reuse ;  /* 0x000000664b4b7220 */ /* 0x080fe20000410000 */
[----:B------:R-:W-:Y:S01]  /*6f80*/  FFMA.FTZ R0, R127, UR6, -R40 ;  /* 0x000000067f007c23 */ /* 0x000fe20008010828 */
[-C--:B------:R-:W-:Y:S01]  /*6f90*/  FMUL.FTZ R14, R78, R102.reuse ;  /* 0x000000664e0e7220 */ /* 0x080fe20000410000 */
[----:B------:R-:W-:Y:S01]  /*6fa0*/  FMUL.FTZ R15, R79, R102 ;  /* 0x000000664f0f7220 */ /* 0x000fe20000410000 */
[----:B------:R-:W2:Y:S01]  /*6fb0*/  MUFU.EX2 R58, R58 ;  /* 0x0000003a003a7308 */ /* 0x000ea20000000800 */
[----:B-----5:R-:W-:Y:S01]  /*6fc0*/  F2FP.BF16.F32.PACK_AB R23, R43, R2 ;  /* 0x000000022b17723e */ /* 0x020fe200000010ff */
[----:B------:R-:W-:Y:S01]  /*6fd0*/  FMUL.FTZ R81, R81, R122 ;  /* 0x0000007a51517220 */ /* 0x000fe20000410000 */
[-C--:B------:R-:W-:Y:S01]  /*6fe0*/  FMUL.FTZ R82, R82, R102.reuse ;  /* 0x0000006652527220 */ /* 0x080fe20000410000 */
[----:B------:R-:W-:Y:S01]  /*6ff0*/  FMUL.FTZ R83, R83, R102 ;  /* 0x0000006653537220 */ /* 0x000fe20000410000 */
[----:B------:R-:W-:Y:S01]  /*7000*/  FFMA.FTZ R159, R159, R122, R100 ;  /* 0x0000007a9f9f7223 */ /* 0x000fe20000010064 */
[----:B------:R-:W-:Y:S01]  /*7010*/  FFMA.FTZ R123, R160, R102, R123 ;  /* 0x00000066a07b7223 */ /* 0x000fe2000001007b */
[--C-:B------:R-:W-:Y:S01]  /*7020*/  FFMA.FTZ R102, R85, UR6, -R40.reuse ;  /* 0x0000000655667c23 */ /* 0x100fe20008010828 */
[C---:B---3--:R-:W-:Y:S01]  /*7030*/  HMMA.16816.F32.BF16 R4, R20.reuse, R8, R4 ;  /* 0x000000081404723c */ /* 0x048fe20000041804 */
[----:B------:R-:W-:Y:S01]  /*7040*/  MUFU.EX2 R47, R47 ;  /* 0x0000002f002f7308 */ /* 0x000fe20000000800 */
[----:B------:R-:W-:Y:S01]  /*7050*/  FADD.FTZ R60, R60, R159 ;  /* 0x0000009f3c3c7221 */ /* 0x000fe20000010000 */
[----:B------:R-:W-:Y:S01]  /*7060*/  FADD.FTZ R123, R56, R123 ;  /* 0x0000007b387b7221 */ /* 0x000fe20000010000 */
[--C-:B------:R-:W-:Y:S01]  /*7070*/  FFMA.FTZ R56, R89, UR6, -R40.reuse ;  /* 0x0000000659387c23 */ /* 0x100fe20008010828 */
[----:B------:R-:W-:Y:S01]  /*7080*/  FFMA.FTZ R159, R39, UR6, -R40 ;  /* 0x00000006279f7c23 */ /* 0x000fe20008010828 */
[C---:B------:R-:W-:Y:S01]  /*7090*/  HMMA.16816.F32.BF16 R8, R20.reuse, R10, R72 ;  /* 0x0000000a1408723c */ /* 0x040fe20000041848 */
[----:B------:R-:W-:Y:S01]  /*70a0*/  LDSM.16.MT88.4 R72, [R137+0x3c00] ;  /* 0x003c00008948783b */ /* 0x000fe20000004200 */
[----:B------:R-:W-:Y:S01]  /*70b0*/  FADD.FTZ R85, R59, R60 ;  /* 0x0000003c3b557221 */ /* 0x000fe20000010000 */
[----:B------:R-:W3:Y:S01]  /*70c0*/  MUFU.EX2 R0, R0 ;  /* 0x0000000000007308 */ /* 0x000ee20000000800 */
[----:B--2---:R-:W-:Y:S01]  /*70d0*/  F2FP.BF16.F32.PACK_AB R24, R58, R91 ;  /* 0x0000005b3a18723e */ /* 0x004fe200000010ff */
[----:B------:R-:W-:Y:S01]  /*70e0*/  FFMA.FTZ R59, R52, UR6, -R37 ;  /* 0x00000006343b7c23 */ /* 0x000fe20008010825 */
[----:B------:R-:W-:Y:S01]  /*70f0*/  HMMA.16816.F32.BF16 R12, R20, R16, R12 ;  /* 0x00000010140c723c */ /* 0x000fe2000004180c */
[----:B------:R-:W-:Y:S01]  /*7100*/  FADD.FTZ R52, R2, R123 ;  /* 0x0000007b02347221 */ /* 0x000fe20000010000 */
[----:B------:R-:W-:Y:S01]  /*7110*/  FADD.FTZ R42, R42, R85 ;  /* 0x000000552a2a7221 */ /* 0x000fe20000010000 */
[----:B------:R-:W-:-:S02]  /*7120*/  FFMA.FTZ R160, R30, UR6, -R37 ;  /* 0x000000061ea07c23 */ /* 0x000fc40008010825 */
[----:B------:R-:W-:Y:S01]  /*7130*/  MUFU.EX2 R62, R62 ;  /* 0x0000003e003e7308 */ /* 0x000fe20000000800 */
[----:B------:R-:W-:Y:S01]  /*7140*/  HMMA.16816.F32.BF16 R16, R20, R18, R80 ;  /* 0x000000121410723c */ /* 0x000fe20000041850 */
[----:B------:R-:W2:Y:S01]  /*7150*/  LDSM.16.MT88.4 R20, [R136+0x3400] ;  /* 0x003400008814783b */ /* 0x000ea20000004200 */
[----:B------:R-:W-:Y:S01]  /*7160*/  FADD.FTZ R43, R43, R52 ;  /* 0x000000342b2b7221 */ /* 0x000fe20000010000 */
[----:B------:R-:W-:Y:S01]  /*7170*/  FADD.FTZ R91, R91, R42 ;  /* 0x0000002a5b5b7221 */ /* 0x000fe20000010000 */
[----:B------:R-:W-:-:S03]  /*7180*/  FFMA.FTZ R42, R46, UR6, -R37 ;  /* 0x000000062e2a7c23 */ /* 0x000fc60008010825 */
[----:B------:R-:W4:Y:S01]  /*7190*/  MUFU.EX2 R63, R63 ;  /* 0x0000003f003f7308 */ /* 0x000f220000000800 */
[----:B---3--:R-:W-:Y:S01]  /*71a0*/  F2FP.BF16.F32.PACK_AB R26, R0, R47 ;  /* 0x0000002f001a723e */ /* 0x008fe200000010ff */
[----:B------:R-:W-:-:S04]  /*71b0*/  FADD.FTZ R58, R58, R91 ;  /* 0x0000005b3a3a7221 */ /* 0x000fc80000010000 */
[----:B------:R-:W-:Y:S02]  /*71c0*/  FADD.FTZ R47, R47, R58 ;  /* 0x0000003a2f2f7221 */ /* 0x000fe40000010000 */
[----:B------:R-:W-:Y:S08]  /*71d0*/  MUFU.EX2 R88, R88 ;  /* 0x0000005800587308 */ /* 0x000ff00000000800 */
[----:B------:R-:W3:Y:S01]  /*71e0*/  MUFU.EX2 R61, R61 ;  /* 0x0000003d003d7308 */ /* 0x000ee20000000800 */
[----:B----4-:R-:W-:Y:S01]  /*71f0*/  F2FP.BF16.F32.PACK_AB R25, R63, R62 ;  /* 0x0000003e3f19723e */ /* 0x010fe200000010ff */
[----:B------:R-:W-:Y:S01]  /*7200*/  FADD.FTZ R62, R62, R43 ;  /* 0x0000002b3e3e7221 */ /* 0x000fe20000010000 */
[----:B------:R-:W-:-:S03]  /*7210*/  FFMA.FTZ R43, R44, UR6, -R37 ;  /* 0x000000062c2b7c23 */ /* 0x000fc60008010825 */
[----:B------:R-:W-:Y:S02]  /*7220*/  FADD.FTZ R63, R63, R62 ;  /* 0x0000003e3f3f7221 */ /* 0x000fe40000010000 */
[----:B------:R-:W-:Y:S08]  /*7230*/  MUFU.EX2 R95, R95 ;  /* 0x0000005f005f7308 */ /* 0x000ff00000000800 */
[----:B------:R-:W4:Y:S01]  /*7240*/  MUFU.EX2 R92, R92 ;  /* 0x0000005c005c7308 */ /* 0x000f220000000800 */
[----:B---3--:R-:W-:Y:S01]  /*7250*/  F2FP.BF16.F32.PACK_AB R27, R61, R88 ;  /* 0x000000583d1b723e */ /* 0x008fe200000010ff */
[----:B------:R-:W-:-:S04]  /*7260*/  FADD.FTZ R88, R88, R63 ;  /* 0x0000003f58587221 */ /* 0x000fc80000010000 */
[----:B------:R-:W-:Y:S02]  /*7270*/  FADD.FTZ R61, R61, R88 ;  /* 0x000000583d3d7221 */ /* 0x000fe40000010000 */
[C---:B-1----:R-:W-:Y:S01]  /*7280*/  HMMA.16816.F32.BF16 R4, R24.reuse, R32, R4 ;  /* 0x000000201804723c */ /* 0x042fe20000041804 */
        /* <DEDUP_REMOVED lines=9> */
[----:B----4-:R-:W-:-:S02]  /*7320*/  F2FP.BF16.F32.PACK_AB R24, R92, R95 ;  /* 0x0000005f5c18723e */ /* 0x010fc400000010ff */
[----:B---3--:R-:W-:-:S05]  /*7330*/  F2FP.BF16.F32.PACK_AB R26, R90, R93 ;  /* 0x0000005d5a1a723e */ /* 0x008fca00000010ff */
[----:B------:R-:W-:Y:S08]  /*7340*/  MUFU.EX2 R101, R101 ;  /* 0x0000006500657308 */ /* 0x000ff00000000800 */
[----:B------:R-:W3:Y:S01]  /*7350*/  MUFU.EX2 R98, R98 ;  /* 0x0000006200627308 */ /* 0x000ee20000000800 */
[----:B-----5:R-:W-:Y:S01]  /*7360*/  F2FP.BF16.F32.PACK_AB R25, R99, R94 ;  /* 0x0000005e6319723e */ /* 0x020fe200000010ff */
[----:B------:R-:W-:-:S04]  /*7370*/  FADD.FTZ R94, R94, R61 ;  /* 0x0000003d5e5e7221 */ /* 0x000fc80000010000 */
[----:B------:R-:W-:Y:S02]  /*7380*/  FADD.FTZ R94, R99, R94 ;  /* 0x0000005e635e7221 */ /* 0x000fe40000010000 */
[----:B------:R-:W-:Y:S08]  /*7390*/  MUFU.EX2 R112, R112 ;  /* 0x0000007000707308 */ /* 0x000ff00000000800 */
[----:B------:R-:W-:Y:S01]  /*73a0*/  MUFU.EX2 R100, R105 ;  /* 0x0000006900647308 */ /* 0x000fe20000000800 */
[----:B---3--:R-:W-:Y:S01]  /*73b0*/  F2FP.BF16.F32.PACK_AB R27, R98, R101 ;  /* 0x00000065621b723e */ /* 0x008fe200000010ff */
[----:B------:R-:W-:-:S04]  /*73c0*/  FADD.FTZ R101, R101, R94 ;  /* 0x0000005e65657221 */ /* 0x000fc80000010000 */
[----:B------:R-:W-:Y:S02]  /*73d0*/  FADD.FTZ R101, R98, R101 ;  /* 0x0000006562657221 */ /* 0x000fe40000010000 */
[C---:B-1----:R-:W-:Y:S01]  /*73e0*/  HMMA.16816.F32.BF16 R8, R24.reuse, R34, R8 ;  /* 0x000000221808723c */ /* 0x042fe20000041808 */
[----:B------:R-:W-:Y:S05]  /*73f0*/  MUFU.EX2 R104, R104 ;  /* 0x0000006800687308 */ /* 0x000fea0000000800 */
[C---:B------:R-:W-:Y:S01]  /*7400*/  HMMA.16816.F32.BF16 R4, R24.reuse, R32, R4 ;  /* 0x000000201804723c */ /* 0x040fe20000041804 */
[--C-:B------:R-:W-:Y:S01]  /*7410*/  FFMA.FTZ R34, R67, UR6, -R40.reuse ;  /* 0x0000000643227c23 */ /* 0x100fe20008010828 */
[--C-:B------:R-:W-:Y:S01]  /*7420*/  FFMA.FTZ R35, R65, UR6, -R40.reuse ;  /* 0x0000000641237c23 */ /* 0x100fe20008010828 */
[--C-:B------:R-:W-:Y:S01]  /*7430*/  FFMA.FTZ R67, R106, UR6, -R37.reuse ;  /* 0x000000066a437c23 */ /* 0x100fe20008010825 */
[--C-:B------:R-:W-:Y:S01]  /*7440*/  FFMA.FTZ R65, R108, UR6, -R37.reuse ;  /* 0x000000066c417c23 */ /* 0x100fe20008010825 */
[----:B------:R-:W-:Y:S01]  /*7450*/  FFMA.FTZ R106, R110, UR6, -R37 ;  /* 0x000000066e6a7c23 */ /* 0x000fe20008010825 */
[C---:B--2---:R-:W-:Y:S01]  /*7460*/  HMMA.16816.F32.BF16 R12, R24.reuse, R20, R12 ;  /* 0x00000014180c723c */ /* 0x044fe2000004180c */
[--C-:B------:R-:W-:Y:S01]  /*7470*/  FFMA.FTZ R32, R97, UR6, -R40.reuse ;  /* 0x0000000661207c23 */ /* 0x100fe20008010828 */
[--C-:B------:R-:W-:Y:S01]  /*7480*/  FFMA.FTZ R33, R107, UR6, -R40.reuse ;  /* 0x000000066b217c23 */ /* 0x100fe20008010828 */
[----:B------:R-:W-:Y:S03]  /*7490*/  MUFU.EX2 R35, R35 ;  /* 0x0000002300237308 */ /* 0x000fe60000000800 */
[----:B------:R-:W-:Y:S01]  /*74a0*/  HMMA.16816.F32.BF16 R16, R24, R22, R16 ;  /* 0x000000161810723c */ /* 0x000fe20000041810 */
[--C-:B------:R-:W-:Y:S01]  /*74b0*/  FFMA.FTZ R21, R109, UR6, -R40.reuse ;  /* 0x000000066d157c23 */ /* 0x100fe20008010828 */
[----:B------:R-:W-:-:S03]  /*74c0*/  FFMA.FTZ R20, R113, UR6, -R40 ;  /* 0x0000000671147c23 */ /* 0x000fc60008010828 */
[----:B------:R-:W1:Y:S02]  /*74d0*/  MUFU.EX2 R34, R34 ;  /* 0x0000002200227308 */ /* 0x000e640000000800 */
        /* <DEDUP_REMOVED lines=11> */
[----:B------:R-:W-:-:S03]  /*7590*/  FFMA.FTZ R22, R111, UR6, -R40 ;  /* 0x000000066f167c23 */ /* 0x000fc60008010828 */
[----:B------:R-:W2:Y:S01]  /*75a0*/  MUFU.EX2 R33, R33 ;  /* 0x0000002100217308 */ /* 0x000ea20000000800 */
[----:B-1----:R-:W-:-:S07]  /*75b0*/  F2FP.BF16.F32.PACK_AB R80, R34, R35 ;  /* 0x000000232250723e */ /* 0x002fce00000010ff */
[----:B------:R-:W1:Y:S08]  /*75c0*/  MUFU.EX2 R67, R67 ;  /* 0x0000004300437308 */ /* 0x000e700000000800 */
[----:B------:R-:W-:Y:S01]  /*75d0*/  MUFU.EX2 R65, R65 ;  /* 0x0000004100417308 */ /* 0x000fe20000000800 */
[----:B--2---:R-:W-:-:S07]  /*75e0*/  F2FP.BF16.F32.PACK_AB R82, R33, R32 ;  /* 0x000000202152723e */ /* 0x004fce00000010ff */
[----:B------:R-:W2:Y:S01]  /*75f0*/  MUFU.EX2 R106, R106 ;  /* 0x0000006a006a7308 */ /* 0x000ea20000000800 */
[----:B-1----:R-:W-:Y:S01]  /*7600*/  F2FP.BF16.F32.PACK_AB R81, R67, R112 ;  /* 0x000000704351723e */ /* 0x002fe200000010ff */
[----:B------:R-:W-:-:S06]  /*7610*/  FADD.FTZ R112, R112, R101 ;  /* 0x0000006570707221 */ /* 0x000fcc0000010000 */
[----:B------:R-:W-:Y:S08]  /*7620*/  MUFU.EX2 R21, R21 ;  /* 0x0000001500157308 */ /* 0x000ff00000000800 */
[----:B------:R-:W1:Y:S01]  /*7630*/  MUFU.EX2 R20, R20 ;  /* 0x0000001400147308 */ /* 0x000e620000000800 */
[----:B--2---:R-:W-:-:S07]  /*7640*/  F2FP.BF16.F32.PACK_AB R83, R106, R65 ;  /* 0x000000416a53723e */ /* 0x004fce00000010ff */
[C---:B------:R-:W-:Y:S01]  /*7650*/  HMMA.16816.F32.BF16 R68, R80.reuse, R72, R4 ;  /* 0x000000485044723c */ /* 0x040fe20000041804 */
[----:B------:R-:W2:Y:S01]  /*7660*/  LDSM.16.MT88.4 R4, [R136+0x3c00] ;  /* 0x003c00008804783b */ /* 0x000ea20000004200 */
[----:B------:R-:W-:Y:S04]  /*7670*/  MUFU.EX2 R23, R23 ;  /* 0x0000001700177308 */ /* 0x000fe80000000800 */
[C---:B------:R-:W-:Y:S01]  /*7680*/  HMMA.16816.F32.BF16 R72, R80.reuse, R74, R8 ;  /* 0x0000004a5048723c */ /* 0x040fe20000041808 */
[----:B------:R-:W3:Y:S03]  /*7690*/  LDSM.16.MT88.4 R8, [R136+0x4000] ;  /* 0x004000008808783b */ /* 0x000ee60000004200 */
[----:B------:R-:W4:Y:S08]  /*76a0*/  MUFU.EX2 R55, R55 ;  /* 0x0000003700377308 */ /* 0x000f300000000800 */
[----:B------:R-:W-:Y:S08]  /*76b0*/  MUFU.EX2 R66, R66 ;  /* 0x0000004200427308 */ /* 0x000ff00000000800 */
[----:B------:R-:W5:Y:S08]  /*76c0*/  MUFU.EX2 R51, R51 ;  /* 0x0000003300337308 */ /* 0x000f700000000800 */
[----:B------:R-:W-:Y:S01]  /*76d0*/  MUFU.EX2 R102, R102 ;  /* 0x0000006600667308 */ /* 0x000fe20000000800 */
[C---:B--2---:R-:W-:Y:S01]  /*76e0*/  HMMA.16816.F32.BF16 R76, R80.reuse, R4, R12 ;  /* 0x00000004504c723c */ /* 0x044fe2000004180c */
[----:B------:R-:W2:Y:S06]  /*76f0*/  LDSM.16.MT88.4 R12, [R137+0x4000] ;  /* 0x00400000890c783b */ /* 0x000eac0000004200 */
[----:B------:R-:W2:Y:S01]  /*7700*/  MUFU.EX2 R53, R53 ;  /* 0x0000003500357308 */ /* 0x000ea20000000800 */
[----:B------:R-:W-:Y:S01]  /*7710*/  HMMA.16816.F32.BF16 R80, R80, R6, R16 ;  /* 0x000000065050723c */ /* 0x000fe20000041810 */
[----:B------:R-:W2:Y:S01]  /*7720*/  LDSM.16.MT88.4 R16, [R137+0x4400] ;  /* 0x004400008910783b */ /* 0x000ea20000004200 */
[----:B-1----:R-:W-:-:S02]  /*7730*/  F2FP.BF16.F32.PACK_AB R4, R20, R21 ;  /* 0x000000151404723e */ /* 0x002fc400000010ff */
[----:B----4-:R-:W-:-:S03]  /*7740*/  F2FP.BF16.F32.PACK_AB R5, R55, R104 ;  /* 0x000000683705723e */ /* 0x010fc600000010ff */
[----:B------:R-:W-:Y:S01]  /*7750*/  MUFU.EX2 R26, R26 ;  /* 0x0000001a001a7308 */ /* 0x000fe20000000800 */
[----:B------:R-:W-:Y:S02]  /*7760*/  F2FP.BF16.F32.PACK_AB R6, R100, R23 ;  /* 0x000000176406723e */ /* 0x000fe400000010ff */
[----:B-----5:R-:W-:-:S05]  /*7770*/  F2FP.BF16.F32.PACK_AB R7, R51, R66 ;  /* 0x000000423307723e */ /* 0x020fca00000010ff */
[----:B------:R-:W-:Y:S02]  /*7780*/  MUFU.EX2 R27, R27 ;  /* 0x0000001b001b7308 */ /* 0x000fe40000000800 */
[C---:B---3--:R-:W-:Y:S06]  /*7790*/  HMMA.16816.F32.BF16 R76, R4.reuse, R8, R76 ;  /* 0x00000008044c723c */ /* 0x048fec000004184c */
[----:B------:R-:W-:Y:S01]  /*77a0*/  MUFU.EX2 R57, R57 ;  /* 0x0000003900397308 */ /* 0x000fe20000000800 */
[----:B------:R-:W-:Y:S01]  /*77b0*/  HMMA.16816.F32.BF16 R80, R4, R10, R80 ;  /* 0x0000000a0450723c */ /* 0x000fe20000041850 */
[----:B------:R-:W-:Y:S01]  /*77c0*/  FFMA.FTZ R8, R41, UR6, -R40 ;  /* 0x0000000629087c23 */ /* 0x000fe20008010828 */
[----:B------:R-:W-:-:S05]  /*77d0*/  FFMA.FTZ R41, R48, UR6, -R37 ;  /* 0x0000000630297c23 */ /* 0x000fca0008010825 */
[----:B------:R-:W1:Y:S01]  /*77e0*/  MUFU.EX2 R54, R54 ;  /* 0x0000003600367308 */ /* 0x000e620000000800 */
[C---:B--2---:R-:W-:Y:S07]  /*77f0*/  HMMA.16816.F32.BF16 R68, R4.reuse, R12, R68 ;  /* 0x0000000c0444723c */ /* 0x044fee0000041844 */
[----:B------:R-:W-:Y:S01]  /*7800*/  MUFU.EX2 R50, R50 ;  /* 0x0000003200327308 */ /* 0x000fe20000000800 */
[----:B------:R-:W-:Y:S01]  /*7810*/  HMMA.16816.F32.BF16 R72, R4, R14, R72 ;  /* 0x0000000e0448723c */ /* 0x000fe20000041848 */
[----:B------:R-:W2:Y:S06]  /*7820*/  LDSM.16.MT88.4 R12, [R136+0x4400] ;  /* 0x00440000880c783b */ /* 0x000eac0000004200 */
[----:B------:R-:W3:Y:S01]  /*7830*/  MUFU.EX2 R59, R59 ;  /* 0x0000003b003b7308 */ /* 0x000ee20000000800 */
[----:B------:R-:W-:-:S02]  /*7840*/  F2FP.BF16.F32.PACK_AB R4, R53, R102 ;  /* 0x000000663504723e */ /* 0x000fc400000010ff */
[----:B-1----:R-:W-:Y:S02]  /*7850*/  F2FP.BF16.F32.PACK_AB R5, R54, R57 ;  /* 0x000000393605723e */ /* 0x002fe400000010ff */
[----:B------:R-:W-:-:S03]  /*7860*/  F2FP.BF16.F32.PACK_AB R6, R27, R26 ;  /* 0x0000001a1b06723e */ /* 0x000fc600000010ff */
[----:B------:R1:W-:Y:S08]  /*7870*/  MUFU.EX2 R2, R8 ;  /* 0x0000000800027308 */ /* 0x0003f00000000800 */
[----:B------:R-:W-:Y:S01]  /*7880*/  MUFU.EX2 R24, R24 ;  /* 0x0000001800187308 */ /* 0x000fe20000000800 */
[----:B---3--:R-:W-:-:S07]  /*7890*/  F2FP.BF16.F32.PACK_AB R7, R59, R50 ;  /* 0x000000323b07723e */ /* 0x008fce00000010ff */
[C---:B------:R-:W-:Y:S01]  /*78a0*/  HMMA.16816.F32.BF16 R68, R4.reuse, R16, R68 ;  /* 0x000000100444723c */ /* 0x040fe20000041844 */
[----:B-1----:R-:W1:Y:S01]  /*78b0*/  LDSM.16.MT88.4 R8, [R137+0x4800] ;  /* 0x004800008908783b */ /* 0x002e620000004200 */
[----:B------:R-:W3:Y:S04]  /*78c0*/  MUFU.EX2 R25, R25 ;  /* 0x0000001900197308 */ /* 0x000ee80000000800 */
[----:B------:R-:W-:Y:S01]  /*78d0*/  HMMA.16816.F32.BF16 R72, R4, R18, R72 ;  /* 0x000000120448723c */ /* 0x000fe20000041848 */
[----:B------:R-:W-:-:S03]  /*78e0*/  FADD.FTZ R16, R0, R47 ;  /* 0x0000002f00107221 */ /* 0x000fc60000010000 */
[----:B------:R-:W-:Y:S01]  /*78f0*/  MUFU.EX2 R22, R22 ;  /* 0x0000001600167308 */ /* 0x000fe20000000800 */
[----:B------:R-:W-:Y:S02]  /*7900*/  FADD.FTZ R95, R95, R16 ;  /* 0x000000105f5f7221 */ /* 0x000fe40000010000 */
[----:B------:R-:W4:Y:S01]  /*7910*/  LDSM.16.MT88.4 R16, [R136+0x4800] ;  /* 0x004800008810783b */ /* 0x000f220000004200 */
[----:B--2---:R-:W-:Y:S01]  /*7920*/  HMMA.16816.F32.BF16 R76, R4, R12, R76 ;  /* 0x0000000c044c723c */ /* 0x004fe2000004184c */
[----:B------:R-:W-:-:S03]  /*7930*/  FADD.FTZ R92, R92, R95 ;  /* 0x0000005f5c5c7221 */ /* 0x000fc60000010000 */
[----:B------:R-:W2:Y:S01]  /*7940*/  MUFU.EX2 R49, R49 ;  /* 0x0000003100317308 */ /* 0x000ea20000000800 */
[----:B------:R-:W-:Y:S01]  /*7950*/  FADD.FTZ R93, R93, R92 ;  /* 0x0000005c5d5d7221 */ /* 0x000fe20000010000 */
[----:B------:R-:W-:Y:S01]  /*7960*/  HMMA.16816.F32.BF16 R80, R4, R14, R80 ;  /* 0x0000000e0450723c */ /* 0x000fe20000041850 */
[----:B------:R-:W5:Y:S02]  /*7970*/  LDSM.16.MT88.4 R12, [R137+0x4c00] ;  /* 0x004c0000890c783b */ /* 0x000f640000004200 */
[----:B------:R-:W-:-:S03]  /*7980*/  FADD.FTZ R90, R90, R93 ;  /* 0x0000005d5a5a7221 */ /* 0x000fc60000010000 */
[----:B------:R-:W-:Y:S01]  /*7990*/  MUFU.EX2 R41, R41 ;  /* 0x0000002900297308 */ /* 0x000fe20000000800 */
[----:B------:R-:W-:Y:S01]  /*79a0*/  FADD.FTZ R35, R35, R90 ;  /* 0x0000005a23237221 */ /* 0x000fe20000010000 */
[----:B---3--:R-:W-:-:S03]  /*79b0*/  F2FP.BF16.F32.PACK_AB R4, R25, R24 ;  /* 0x000000181904723e */ /* 0x008fc600000010ff */
[----:B------:R-:W-:Y:S01]  /*79c0*/  FADD.FTZ R35, R34, R35 ;  /* 0x0000002322237221 */ /* 0x000fe20000010000 */
[----:B------:R-:W-:Y:S02]  /*79d0*/  FADD.FTZ R34, R67, R112 ;  /* 0x0000007043227221 */ /* 0x000fe40000010000 */
        /* <DEDUP_REMOVED lines=16> */
[C---:B----4-:R-:W-:Y:S02]  /*7ae0*/  HMMA.16816.F32.BF16 R76, R4.reuse, R16, R76 ;  /* 0x00000010044c723c */ /* 0x050fe4000004184c */
[----:B------:R-:W-:Y:S01]  /*7af0*/  FADD.FTZ R21, R21, R8 ;  /* 0x0000000815157221 */ /* 0x000fe20000010000 */
[----:B------:R-:W-:Y:S01]  /*7b00*/  FADD.FTZ R104, R104, R9 ;  /* 0x0000000968687221 */ /* 0x000fe20000010000 */
[----:B------:R-:W2:Y:S01]  /*7b10*/  MUFU.EX2 R36, R36 ;  /* 0x0000002400247308 */ /* 0x000ea20000000800 */
[----:B------:R-:W4:Y:S01]  /*7b20*/  LDSM.16.MT88.4 R8, [R136+0x4c00] ;  /* 0x004c00008808783b */ /* 0x000f220000004200 */
        /* <DEDUP_REMOVED lines=8> */
[----:B---3--:R-:W-:-:S02]  /*7bb0*/  F2FP.BF16.F32.PACK_AB R4, R56, R45 ;  /* 0x0000002d3804723e */ /* 0x008fc400000010ff */
[----:B------:R-:W-:Y:S01]  /*7bc0*/  FADD.FTZ R102, R102, R17 ;  /* 0x0000001166667221 */ /* 0x000fe20000010000 */
[----:B-1----:R-:W-:Y:S01]  /*7bd0*/  F2FP.BF16.F32.PACK_AB R6, R159, R2 ;  /* 0x000000029f06723e */ /* 0x002fe200000010ff */
[----:B------:R-:W1:Y:S01]  /*7be0*/  MUFU.EX2 R160, R160 ;  /* 0x000000a000a07308 */ /* 0x000e620000000800 */
[----:B--2---:R-:W-:Y:S01]  /*7bf0*/  F2FP.BF16.F32.PACK_AB R5, R36, R31 ;  /* 0x0000001f2405723e */ /* 0x004fe200000010ff */
[----:B------:R-:W-:Y:S01]  /*7c00*/  FADD.FTZ R17, R57, R66 ;  /* 0x0000004239117221 */ /* 0x000fe20000010000 */
[----:B------:R-:W-:-:S03]  /*7c10*/  FADD.FTZ R53, R53, R102 ;  /* 0x0000006635357221 */ /* 0x000fc60000010000 */
[----:B------:R-:W-:Y:S01]  /*7c20*/  FADD.FTZ R17, R54, R17 ;  /* 0x0000001136117221 */ /* 0x000fe20000010000 */
[----:B------:R-:W-:-:S04]  /*7c30*/  FADD.FTZ R26, R26, R53 ;  /* 0x000000351a1a7221 */ /* 0x000fc80000010000 */
[----:B------:R-:W-:-:S04]  /*7c40*/  FADD.FTZ R27, R27, R26 ;  /* 0x0000001a1b1b7221 */ /* 0x000fc80000010000 */
[----:B------:R-:W-:Y:S01]  /*7c50*/  FADD.FTZ R24, R24, R27 ;  /* 0x0000001b18187221 */ /* 0x000fe20000010000 */
[----:B-1----:R-:W-:-:S03]  /*7c60*/  F2FP.BF16.F32.PACK_AB R7, R160, R29 ;  /* 0x0000001da007723e */ /* 0x002fc600000010ff */
[----:B------:R-:W-:-:S04]  /*7c70*/  FADD.FTZ R25, R25, R24 ;  /* 0x0000001819197221 */ /* 0x000fc80000010000 */
[C---:B-----5:R-:W-:Y:S06]  /*7c80*/  HMMA.16816.F32.BF16 R68, R4.reuse, R12, R68 ;  /* 0x0000000c0444723c */ /* 0x060fec0000041844 */
[----:B----4-:R-:W-:Y:S01]  /*7c90*/  HMMA.16816.F32.BF16 R76, R4, R8, R76 ;  /* 0x00000008044c723c */ /* 0x010fe2000004184c */
        /* <DEDUP_REMOVED lines=17> */
[----:B------:R-:W-:-:S04]  /*7db0*/  FADD.FTZ R36, R36, R31 ;  /* 0x0000001f24247221 */ /* 0x000fc80000010000 */
[----:B------:R-:W-:-:S04]  /*7dc0*/  FADD.FTZ R29, R29, R36 ;  /* 0x000000241d1d7221 */ /* 0x000fc80000010000 */
[----:B------:R-:W-:-:S07]  /*7dd0*/  FADD.FTZ R160, R160, R29 ;  /* 0x0000001da0a07221 */ /* 0x000fce0000010000 */
.L_x_4280:
        /* <DEDUP_REMOVED lines=14> */
.L_x_4290:
        /* <DEDUP_REMOVED lines=66> */
.L_x_4287:
        /* <DEDUP_REMOVED lines=18> */
[----:B------:R-:W2:Y:S04]  /*8400*/  LDSM.16.M88.4 R92, [R139+0x1000] ;  /* 0x001000008b5c783b */ /* 0x000ea80000000200 */
[----:B------:R-:W3:Y:S04]  /*8410*/  LDSM.16.M88.4 R96, [R139+0x1400] ;  /* 0x001400008b60783b */ /* 0x000ee80000000200 */
[----:B------:R-:W4:Y:S04]  /*8420*/  LDSM.16.M88.4 R100, [R139+0x1800] ;  /* 0x001800008b64783b */ /* 0x000f280000000200 */
[----:B------:R-:W5:Y:S04]  /*8430*/  LDSM.16.M88.4 R104, [R139+0x1c00] ;  /* 0x001c00008b68783b */ /* 0x000f680000000200 */
[----:B------:R-:W0:Y:S04]  /*8440*/  LDGDEPBAR ;  /* 0x00000000000079af */ /* 0x000e280000000000 */
[----:B------:R-:W1:Y:S04]  /*8450*/  LDSM.16.M88.4 R108, [R139+0x2000] ;  /* 0x002000008b6c783b */ /* 0x000e680000000200 */
[----:B------:R-:W1:Y:S04]  /*8460*/  LDSM.16.M88.4 R112, [R139+0x2400] ;  /* 0x002400008b70783b */ /* 0x000e680000000200 */
[----:B------:R-:W1:Y:S04]  /*8470*/  LDSM.16.M88.4 R116, [R139+0x2800] ;  /* 0x002800008b74783b */ /* 0x000e680000000200 */
[----:B------:R-:W1:Y:S04]  /*8480*/  LDSM.16.M88.4 R120, [R139+0x2c00] ;  /* 0x002c00008b78783b */ /* 0x000e680000000200 */
[----:B------:R-:W-:Y:S01]  /*8490*/  LDSM.16.M88.4 R124, [R140] ;  /* 0x000000008c7c783b */ /* 0x000fe20000000200 */
[C---:B--2---:R-:W-:Y:S03]  /*84a0*/  HMMA.16816.F32.BF16 R4, R88.reuse, R92, RZ ;  /* 0x0000005c5804723c */ /* 0x044fe600000418ff */
[----:B------:R-:W2:Y:S04]  /*84b0*/  LDSM.16.M88.4 R128, [R138] ;  /* 0x000000008a80783b */ /* 0x000ea80000000200 */
[----:B------:R-:W2:Y:S01]  /*84c0*/  LDSM.16.M88.4 R132, [R138+0x400] ;  /* 0x000400008a84783b */ /* 0x000ea20000000200 */
[C---:B------:R-:W-:Y:S03]  /*84d0*/  HMMA.16816.F32.BF16 R8, R88.reuse, R94, RZ ;  /* 0x0000005e5808723c */ /* 0x040fe600000418ff */
[----:B------:R-:W-:Y:S03]  /*84e0*/  LDSM.16.M88.4 R92, [R138+0xc00] ;  /* 0x000c00008a5c783b */ /* 0x000fe60000000200 */
[C---:B---3--:R-:W-:Y:S06]  /*84f0*/  HMMA.16816.F32.BF16 R12, R88.reuse, R96, RZ ;  /* 0x00000060580c723c */ /* 0x048fec00000418ff */
[C---:B------:R-:W-:Y:S01]  /*8500*/  HMMA.16816.F32.BF16 R16, R88.reuse, R98, RZ ;  /* 0x000000625810723c */ /* 0x040fe200000418ff */
[----:B------:R-:W-:Y:S05]  /*8510*/  LDSM.16.M88.4 R96, [R138+0x1000] ;  /* 0x001000008a60783b */ /* 0x000fea0000000200 */
        /* <DEDUP_REMOVED lines=14> */
[C---:B------:R-:W-:Y:S06]  /*8600*/  HMMA.16816.F32.BF16 R8, R124.reuse, R130, R8 ;  /* 0x000000827c08723c */ /* 0x040fec0000041808 */
[C---:B------:R-:W-:Y:S06]  /*8610*/  HMMA.16816.F32.BF16 R12, R124.reuse, R132, R12 ;  /* 0x000000847c0c723c */ /* 0x040fec000004180c */
[C---:B------:R-:W-:Y:S06]  /*8620*/  HMMA.16816.F32.BF16 R16, R124.reuse, R134, R16 ;  /* 0x000000867c10723c */ /* 0x040fec0000041810 */
[C---:B-1----:R-:W-:Y:S06]  /*8630*/  HMMA.16816.F32.BF16 R20, R124.reuse, R88, R20 ;  /* 0x000000587c14723c */ /* 0x042fec0000041814 */
[C---:B------:R-:W-:Y:S01]  /*8640*/  HMMA.16816.F32.BF16 R24, R124.reuse, R90, R24 ;  /* 0x0000005a7c18723c */ /* 0x040fe20000041818 */
[----:B------:R-:W1:Y:S05]  /*8650*/  LDSM.16.M88.4 R88, [R138+0x1400] ;  /* 0x001400008a58783b */ /* 0x000e6a0000000200 */
[C---:B------:R-:W-:Y:S06]  /*8660*/  HMMA.16816.F32.BF16 R28, R124.reuse, R92, R28 ;  /* 0x0000005c7c1c723c */ /* 0x040fec000004181c */
[C---:B------:R-:W-:Y:S01]  /*8670*/  HMMA.16816.F32.BF16 R32, R124.reuse, R94, R32 ;  /* 0x0000005e7c20723c */ /* 0x040fe20000041820 */
[----:B------:R-:W2:Y:S05]  /*8680*/  LDSM.16.M88.4 R92, [R138+0x1800] ;  /* 0x001800008a5c783b */ /* 0x000eaa0000000200 */
[C---:B------:R-:W-:Y:S06]  /*8690*/  HMMA.16816.F32.BF16 R36, R124.reuse, R96, R36 ;  /* 0x000000607c24723c */ /* 0x040fec0000041824 */
[C---:B------:R-:W-:Y:S01]  /*86a0*/  HMMA.16816.F32.BF16 R40, R124.reuse, R98, R40 ;  /* 0x000000627c28723c */ /* 0x040fe20000041828 */
[----:B------:R-:W3:Y:S01]  /*86b0*/  LDSM.16.M88.4 R96, [R138+0x1c00] ;  /* 0x001c00008a60783b */ /* 0x000ee20000000200 */
[----:B------:R-:W-:Y:S04]  /*86c0*/  DEPBAR.LE SB0, 0x0 ;  /* 0x000080000000791a */ /* 0x000fe80000000000 */
[----:B------:R-:W-:Y:S01]  /*86d0*/  BAR.SYNC.DEFER_BLOCKING 0x0 ;  /* 0x0000000000007b1d */ /* 0x000fe20000010000 */
[C---:B-1----:R-:W-:Y:S06]  /*86e0*/  HMMA.16816.F32.BF16 R44, R124.reuse, R88, R44 ;  /* 0x000000587c2c723c */ /* 0x042fec000004182c */
[C---:B------:R-:W-:Y:S06]  /*86f0*/  HMMA.16816.F32.BF16 R48, R124.reuse, R90, R48 ;  /* 0x0000005a7c30723c */ /* 0x040fec0000041830 */
[C---:B--2---:R-:W-:Y:S06]  /*8700*/  HMMA.16816.F32.BF16 R52, R124.reuse, R92, R52 ;  /* 0x0000005c7c34723c */ /* 0x044fec0000041834 */
        /* <DEDUP_REMOVED lines=73> */
.L_x_4289:
        /* <DEDUP_REMOVED lines=16> */
.L_x_4288:
        /* <DEDUP_REMOVED lines=100> */
[C---:B-1----:R-:W-:Y:S01]  /*92e0*/  FMUL.FTZ R70, R3.reuse, R70 ;  /* 0x0000004603467220 */ /* 0x042fe20000410000 */
[C---:B------:R-:W-:Y:S01]  /*92f0*/  FMUL.FTZ R71, R3.reuse, R71 ;  /* 0x0000004703477220 */ /* 0x040fe20000410000 */
[C---:B------:R-:W-:Y:S03]  /*9300*/  FMUL.FTZ R74, R3.reuse, R74 ;  /* 0x0000004a034a7220 */ /* 0x040fe60000410000 */
[----:B------:R1:W-:Y:S01]  /*9310*/  MUFU.EX2 R14, R96 ;  /* 0x00000060000e7308 */ /* 0x0003e20000000800 */
[C---:B--2---:R-:W-:Y:S01]  /*9320*/  FMUL.FTZ R68, R84.reuse, R68 ;  /* 0x0000004454447220 */ /* 0x044fe20000410000 */
[C---:B------:R-:W-:Y:S01]  /*9330*/  FMUL.FTZ R69, R84.reuse, R69 ;  /* 0x0000004554457220 */ /* 0x040fe20000410000 */
[C---:B------:R-:W-:Y:S01]  /*9340*/  FMUL.FTZ R72, R84.reuse, R72 ;  /* 0x0000004854487220 */ /* 0x040fe20000410000 */
[C---:B------:R-:W-:Y:S01]  /*9350*/  FMUL.FTZ R73, R84.reuse, R73 ;  /* 0x0000004954497220 */ /* 0x040fe20000410000 */
[----:B------:R-:W-:Y:S01]  /*9360*/  FMUL.FTZ R75, R3, R75 ;  /* 0x0000004b034b7220 */ /* 0x000fe20000410000 */
[C---:B------:R-:W-:Y:S01]  /*9370*/  FMUL.FTZ R76, R84.reuse, R76 ;  /* 0x0000004c544c7220 */ /* 0x040fe20000410000 */
[C---:B------:R-:W-:Y:S03]  /*9380*/  FMUL.FTZ R77, R84.reuse, R77 ;  /* 0x0000004d544d7220 */ /* 0x040fe60000410000 */
[----:B------:R-:W-:Y:S01]  /*9390*/  MUFU.EX2 R105, R105 ;  /* 0x0000006900697308 */ /* 0x000fe20000000800 */
[--C-:B---3--:R-:W-:Y:S01]  /*93a0*/  FFMA.FTZ R93, R21, UR4, -R88.reuse ;  /* 0x00000004155d7c23 */ /* 0x108fe20008010858 */
[C---:B------:R-:W-:Y:S01]  /*93b0*/  FMUL.FTZ R78, R3.reuse, R78 ;  /* 0x0000004e034e7220 */ /* 0x040fe20000410000 */
[C---:B------:R-:W-:Y:S01]  /*93c0*/  FMUL.FTZ R79, R3.reuse, R79 ;  /* 0x0000004f034f7220 */ /* 0x040fe20000410000 */
[C---:B------:R-:W-:Y:S01]  /*93d0*/  FMUL.FTZ R80, R84.reuse, R80 ;  /* 0x0000005054507220 */ /* 0x040fe20000410000 */
[----:B------:R-:W-:Y:S01]  /*93e0*/  FMUL.FTZ R81, R84, R81 ;  /* 0x0000005154517220 */ /* 0x000fe20000410000 */
[C---:B------:R-:W-:Y:S01]  /*93f0*/  FMUL.FTZ R82, R3.reuse, R82 ;  /* 0x0000005203527220 */ /* 0x040fe20000410000 */
[----:B------:R-:W-:Y:S03]  /*9400*/  FMUL.FTZ R83, R3, R83 ;  /* 0x0000005303537220 */ /* 0x000fe60000410000 */
[----:B------:R-:W-:Y:S01]  /*9410*/  MUFU.EX2 R109, R109 ;  /* 0x0000006d006d7308 */ /* 0x000fe20000000800 */
[----:B-1----:R-:W1:Y:S01]  /*9420*/  LDSM.16.MT88.4 R96, [R137+0x3000] ;  /* 0x003000008960783b */ /* 0x002e620000004200 */
        /* <DEDUP_REMOVED lines=34> */
[----:B------:R-:W-:Y:S01]  /*9650*/  ISETP.GT.AND P0, PT, R147, 0x1, PT ;  /* 0x000000019300780c */ /* 0x000fe20003f04270 */
[----:B------:R-:W-:Y:S01]  /*9660*/  FFMA.FTZ R17, R56, UR4, -R88 ;  /* 0x0000000438117c23 */ /* 0x000fe20008010858 */
[--C-:B------:R-:W-:Y:S04]  /*9670*/  FFMA.FTZ R58, R58, UR4, -R87.reuse ;  /* 0x000000043a3a7c23 */ /* 0x100fe80008010857 */
[----:B------:R-:W-:Y:S10]  /*9680*/  MUFU.EX2 R115, R115 ;  /* 0x0000007300737308 */ /* 0x000ff40000000800 */
[----:B------:R2:W3:Y:S10]  /*9690*/  MUFU.EX2 R89, R90 ;  /* 0x0000005a00597308 */ /* 0x0004f40000000800 */
[----:B------:R3:W-:Y:S10]  /*96a0*/  MUFU.EX2 R9, R95 ;  /* 0x0000005f00097308 */ /* 0x0007f40000000800 */
[----:B------:R4:W-:Y:S01]  /*96b0*/  MUFU.EX2 R18, R92 ;  /* 0x0000005c00127308 */ /* 0x0009e20000000800 */
[----:B--2---:R-:W-:Y:S09]  /*96c0*/  FFMA.FTZ R90, R19, UR4, -R87 ;  /* 0x00000004135a7c23 */ /* 0x004ff20008010857 */
[----:B------:R2:W-:Y:S01]  /*96d0*/  MUFU.EX2 R7, R94 ;  /* 0x0000005e00077308 */ /* 0x0005e20000000800 */
[----:B---3--:R-:W-:Y:S09]  /*96e0*/  F2FP.BF16.F32.PACK_AB R95, R89, R115 ;  /* 0x00000073595f723e */ /* 0x008ff200000010ff */
[----:B------:R3:W-:Y:S01]  /*96f0*/  MUFU.EX2 R6, R93 ;  /* 0x0000005d00067308 */ /* 0x0007e20000000800 */
[----:B----4-:R-:W-:Y:S09]  /*9700*/  F2FP.BF16.F32.PACK_AB R92, R109, R105 ;  /* 0x000000696d5c723e */ /* 0x010ff200000010ff */
[----:B------:R-:W4:Y:S01]  /*9710*/  MUFU.EX2 R112, R112 ;  /* 0x0000007000707308 */ /* 0x000f220000000800 */
[----:B--2---:R-:W-:Y:S09]  /*9720*/  F2FP.BF16.F32.PACK_AB R94, R113, R110 ;  /* 0x0000006e715e723e */ /* 0x004ff200000010ff */
[----:B------:R-:W-:Y:S01]  /*9730*/  MUFU.EX2 R114, R114 ;  /* 0x0000007200727308 */ /* 0x000fe20000000800 */
[----:B---3--:R-:W-:Y:S01]  /*9740*/  F2FP.BF16.F32.PACK_AB R93, R108, R111 ;  /* 0x0000006f6c5d723e */ /* 0x008fe200000010ff */
[----:B------:R-:W-:Y:S01]  /*9750*/  FFMA.FTZ R111, R3, R160, R111 ;  /* 0x000000a0036f7223 */ /* 0x000fe2000001006f */
[--C-:B------:R-:W-:Y:S01]  /*9760*/  FFMA.FTZ R160, R55, UR4, -R87.reuse ;  /* 0x0000000437a07c23 */ /* 0x100fe20008010857 */
[----:B------:R-:W-:Y:S06]  /*9770*/  MOV R3, R0 ;  /* 0x0000000000037202 */ /* 0x000fec0000000f00 */
[----:B------:R2:W3:Y:S01]  /*9780*/  MUFU.EX2 R13, R86 ;  /* 0x00000056000d7308 */ /* 0x0004e20000000800 */
[C---:B-1----:R-:W-:Y:S06]  /*9790*/  HMMA.16816.F32.BF16 R68, R92.reuse, R96, R68 ;  /* 0x000000605c44723c */ /* 0x042fec0000041844 */
[C---:B------:R-:W-:Y:S03]  /*97a0*/  HMMA.16816.F32.BF16 R72, R92.reuse, R98, R72 ;  /* 0x000000625c48723c */ /* 0x040fe60000041848 */
[----:B------:R1:W5:Y:S01]  /*97b0*/  MUFU.EX2 R11, R90 ;  /* 0x0000005a000b7308 */ /* 0x0003620000000800 */
[----:B------:R-:W5:Y:S02]  /*97c0*/  LDSM.16.MT88.4 R96, [R137+0x3400] ;  /* 0x003400008960783b */ /* 0x000f640000004200 */
[C---:B------:R-:W-:Y:S07]  /*97d0*/  HMMA.16816.F32.BF16 R76, R92.reuse, R100, R76 ;  /* 0x000000645c4c723c */ /* 0x040fee000004184c */
[----:B------:R-:W-:Y:S01]  /*97e0*/  MUFU.EX2 R163, R163 ;  /* 0x000000a300a37308 */ /* 0x000fe20000000800 */
[----:B--2---:R-:W-:Y:S01]  /*97f0*/  FFMA.FTZ R86, R22, UR4, -R87 ;  /* 0x0000000416567c23 */ /* 0x004fe20008010857 */
[----:B------:R-:W-:Y:S01]  /*9800*/  HMMA.16816.F32.BF16 R80, R92, R102, R80 ;  /* 0x000000665c50723c */ /* 0x000fe20000041850 */
[----:B------:R-:W2:Y:S07]  /*9810*/  LDSM.16.MT88.4 R100, [R136+0x3400] ;  /* 0x003400008864783b */ /* 0x000eae0000004200 */
[----:B------:R5:W2:Y:S03]  /*9820*/  MUFU.EX2 R10, R86 ;  /* 0x00000056000a7308 */ /* 0x000aa60000000800 */
[----:B------:R-:W-:Y:S01]  /*9830*/  FFMA.FTZ R22, R84, R159, R105 ;  /* 0x0000009f54167223 */ /* 0x000fe20000010069 */
[----:B----4-:R-:W-:Y:S01]  /*9840*/  F2FP.BF16.F32.PACK_AB R92, R85, R112 ;  /* 0x00000070555c723e */ /* 0x010fe200000010ff */
[----:B-1----:R-:W-:Y:S01]  /*9850*/  FFMA.FTZ R90, R39, UR4, -R87 ;  /* 0x00000004275a7c23 */ /* 0x002fe20008010857 */
[----:B------:R-:W-:Y:S01]  /*9860*/  LDSM.16.MT88.4 R104, [R136+0x3800] ;  /* 0x003800008868783b */ /* 0x000fe20000004200 */
[----:B---3--:R-:W-:Y:S01]  /*9870*/  F2FP.BF16.F32.PACK_AB R93, R13, R114 ;  /* 0x000000720d5d723e */ /* 0x008fe200000010ff */
[----:B------:R-:W-:Y:S02]  /*9880*/  FADD.FTZ R109, R109, R22 ;  /* 0x000000166d6d7221 */ /* 0x000fe40000010000 */
[----:B------:R-:W-:Y:S01]  /*9890*/  MUFU.EX2 R165, R165 ;  /* 0x000000a500a57308 */ /* 0x000fe20000000800 */
[----:B------:R-:W-:Y:S01]  /*98a0*/  FADD.FTZ R22, R108, R111 ;  /* 0x0000006f6c167221 */ /* 0x000fe20000010000 */
[----:B------:R-:W-:Y:S01]  /*98b0*/  F2FP.BF16.F32.PACK_AB R94, R9, R14 ;  /* 0x0000000e095e723e */ /* 0x000fe200000010ff */
[----:B------:R-:W-:Y:S01]  /*98c0*/  FADD.FTZ R26, R110, R109 ;  /* 0x0000006d6e1a7221 */ /* 0x000fe20000010000 */
[----:B-----5:R-:W-:Y:S01]  /*98d0*/  F2FP.BF16.F32.PACK_AB R95, R11, R18 ;  /* 0x000000120b5f723e */ /* 0x020fe200000010ff */
[----:B------:R-:W-:Y:S01]  /*98e0*/  LDSM.16.MT88.4 R108, [R136+0x3c00] ;  /* 0x003c0000886c783b */ /* 0x000fe20000004200 */
[----:B------:R-:W-:Y:S01]  /*98f0*/  FFMA.FTZ R84, R52, UR4, -R88 ;  /* 0x0000000434547c23 */ /* 0x000fe20008010858 */
[----:B------:R-:W-:Y:S03]  /*9900*/  FADD.FTZ R113, R113, R26 ;  /* 0x0000001a71717221 */ /* 0x000fe60000010000 */
[----:B------:R-:W1:Y:S01]  /*9910*/  MUFU.EX2 R130, R130 ;  /* 0x0000008200827308 */ /* 0x000e620000000800 */
[--C-:B------:R-:W-:Y:S01]  /*9920*/  FFMA.FTZ R86, R40, UR4, -R88.reuse ;  /* 0x0000000428567c23 */ /* 0x100fe20008010858 */
[----:B------:R-:W-:Y:S08]  /*9930*/  FFMA.FTZ R159, R53, UR4, -R88 ;  /* 0x00000004359f7c23 */ /* 0x000ff00008010858 */
[----:B------:R-:W-:Y:S01]  /*9940*/  MUFU.EX2 R132, R132 ;  /* 0x0000008400847308 */ /* 0x000fe20000000800 */
[C---:B------:R-:W-:Y:S06]  /*9950*/  HMMA.16816.F32.BF16 R68, R92.reuse, R96, R68 ;  /* 0x000000605c44723c */ /* 0x040fec0000041844 */
[C---:B------:R-:W-:Y:S03]  /*9960*/  HMMA.16816.F32.BF16 R72, R92.reuse, R98, R72 ;  /* 0x000000625c48723c */ /* 0x040fe60000041848 */
[----:B------:R-:W3:Y:S01]  /*9970*/  MUFU.EX2 R135, R135 ;  /* 0x0000008700877308 */ /* 0x000ee20000000800 */
[----:B------:R-:W4:Y:S02]  /*9980*/  LDSM.16.MT88.4 R96, [R137+0x3800] ;  /* 0x003800008960783b */ /* 0x000f240000004200 */
[C---:B--2---:R-:W-:Y:S07]  /*9990*/  HMMA.16816.F32.BF16 R76, R92.reuse, R100, R76 ;  /* 0x000000645c4c723c */ /* 0x044fee000004184c */
[----:B------:R-:W-:Y:S01]  /*99a0*/  MUFU.EX2 R133, R133 ;  /* 0x0000008500857308 */ /* 0x000fe20000000800 */
[----:B------:R-:W-:Y:S01]  /*99b0*/  HMMA.16816.F32.BF16 R80, R92, R102, R80 ;  /* 0x000000665c50723c */ /* 0x000fe20000041850 */
[----:B------:R-:W2:Y:S08]  /*99c0*/  LDSM.16.MT88.4 R100, [R137+0x3c00] ;  /* 0x003c00008964783b */ /* 0x000eb00000004200 */
[----:B------:R-:W-:Y:S02]  /*99d0*/  MUFU.EX2 R128, R128 ;  /* 0x0000008000807308 */ /* 0x000fe40000000800 */
[----:B------:R-:W-:Y:S02]  /*99e0*/  F2FP.BF16.F32.PACK_AB R92, R6, R7 ;  /* 0x00000007065c723e */ /* 0x000fe400000010ff */
[----:B------:R-:W-:Y:S06]  /*99f0*/  F2FP.BF16.F32.PACK_AB R93, R163, R10 ;  /* 0x0000000aa35d723e */ /* 0x000fec00000010ff */
[----:B------:R-:W-:Y:S01]  /*9a00*/  MUFU.EX2 R131, R131 ;  /* 0x0000008300837308 */ /* 0x000fe20000000800 */
[----:B-1----:R-:W-:Y:S02]  /*9a10*/  F2FP.BF16.F32.PACK_AB R94, R130, R165 ;  /* 0x000000a5825e723e */ /* 0x002fe400000010ff */
[----:B---3--:R-:W-:Y:S07]  /*9a20*/  F2FP.BF16.F32.PACK_AB R95, R135, R132 ;  /* 0x00000084875f723e */ /* 0x008fee00000010ff */
[----:B------:R-:W1:Y:S10]  /*9a30*/  MUFU.EX2 R124, R124 ;  /* 0x0000007c007c7308 */ /* 0x000e740000000800 */
[----:B------:R-:W-:Y:S01]  /*9a40*/  MUFU.EX2 R125, R125 ;  /* 0x0000007d007d7308 */ /* 0x000fe20000000800 */
[C---:B----4-:R-:W-:Y:S06]  /*9a50*/  HMMA.16816.F32.BF16 R68, R92.reuse, R96, R68 ;  /* 0x000000605c44723c */ /* 0x050fec0000041844 */
[C---:B------:R-:W-:Y:S03]  /*9a60*/  HMMA.16816.F32.BF16 R72, R92.reuse, R98, R72 ;  /* 0x000000625c48723c */ /* 0x040fe60000041848 */
[----:B------:R-:W3:Y:S02]  /*9a70*/  MUFU.EX2 R120, R120 ;  /* 0x0000007800787308 */ /* 0x000ee40000000800 */
[----:B------:R-:W-:Y:S01]  /*9a80*/  FADD.FTZ R96, R115, R22 ;  /* 0x0000001673607221 */ /* 0x000fe20000010000 */
[C---:B------:R-:W-:Y:S07]  /*9a90*/  HMMA.16816.F32.BF16 R76, R92.reuse, R104, R76 ;  /* 0x000000685c4c723c */ /* 0x040fee000004184c */
[----:B------:R-:W-:Y:S01]  /*9aa0*/  MUFU.EX2 R127, R127 ;  /* 0x0000007f007f7308 */ /* 0x000fe20000000800 */
[----:B------:R-:W-:Y:S03]  /*9ab0*/  FADD.FTZ R97, R89, R96 ;  /* 0x0000006059617221 */ /* 0x000fe60000010000 */
[----:B------:R-:W-:Y:S01]  /*9ac0*/  FADD.FTZ R96, R112, R113 ;  /* 0x0000007170607221 */ /* 0x000fe20000010000 */
[----:B------:R-:W-:Y:S01]  /*9ad0*/  HMMA.16816.F32.BF16 R80, R92, R106, R80 ;  /* 0x0000006a5c50723c */ /* 0x000fe20000041850 */
[----:B------:R-:W-:Y:S04]  /*9ae0*/  LDSM.16.MT88.4 R104, [R136+0x4000] ;  /* 0x004000008868783b */ /* 0x000fe80000004200 */
[----:B------:R-:W4:Y:S01]  /*9af0*/  MUFU.EX2 R122, R122 ;  /* 0x0000007a007a7308 */ /* 0x000f220000000800 */
[----:B------:R-:W-:Y:S01]  /*9b00*/  FADD.FTZ R26, R114, R97 ;  /* 0x00000061721a7221 */ /* 0x000fe20000010000 */
[----:B-1----:R-:W-:Y:S01]  /*9b10*/  F2FP.BF16.F32.PACK_AB R97, R124, R131 ;  /* 0x000000837c61723e */ /* 0x002fe200000010ff */
[----:B------:R-:W-:Y:S03]  /*9b20*/  FADD.FTZ R19, R85, R96 ;  /* 0x0000006055137221 */ /* 0x000fe60000010000 */
[----:B------:R-:W-:Y:S01]  /*9b30*/  F2FP.BF16.F32.PACK_AB R96, R128, R133 ;  /* 0x000000858060723e */ /* 0x000fe200000010ff */
[----:B------:R-:W1:Y:S01]  /*9b40*/  LDSM.16.MT88.4 R112, [R137+0x4000] ;  /* 0x004000008970783b */ /* 0x000e620000004200 */
[----:B---3--:R-:W-:Y:S02]  /*9b50*/  F2FP.BF16.F32.PACK_AB R98, R120, R125 ;  /* 0x0000007d7862723e */ /* 0x008fe400000010ff */
[----:B------:R-:W-:Y:S01]  /*9b60*/  MUFU.EX2 R121, R121 ;  /* 0x0000007900797308 */ /* 0x000fe20000000800 */
[----:B------:R-:W-:Y:S01]  /*9b70*/  FFMA.FTZ R95, R59, UR4, -R87 ;  /* 0x000000043b5f7c23 */ /* 0x000fe20008010857 */
[----:B------:R-:W-:Y:S01]  /*9b80*/  FADD.FTZ R92, R14, R19 ;  /* 0x000000130e5c7221 */ /* 0x000fe20000010000 */
[----:B------:R-:W-:Y:S01]  /*9b90*/  FADD.FTZ R93, R13, R26 ;  /* 0x0000001a0d5d7221 */ /* 0x000fe20000010000 */
[----:B------:R-:W-:Y:S01]  /*9ba0*/  FFMA.FTZ R22, R57, UR4, -R88 ;  /* 0x0000000439167c23 */ /* 0x000fe20008010858 */
[----:B------:R-:W-:Y:S01]  /*9bb0*/  MOV R85, R2 ;  /* 0x0000000200557202 */ /* 0x000fe20000000f00 */
[----:B------:R-:W-:Y:S01]  /*9bc0*/  FADD.FTZ R92, R9, R92 ;  /* 0x0000005c095c7221 */ /* 0x000fe20000010000 */
[----:B------:R-:W-:Y:S03]  /*9bd0*/  FADD.FTZ R94, R18, R93 ;  /* 0x0000005d125e7221 */ /* 0x000fe60000010000 */
[----:B------:R-:W3:Y:S01]  /*9be0*/  MUFU.EX2 R116, R116 ;  /* 0x0000007400747308 */ /* 0x000ee20000000800 */
[----:B----4-:R-:W-:Y:S01]  /*9bf0*/  F2FP.BF16.F32.PACK_AB R99, R122, R127 ;  /* 0x0000007f7a63723e */ /* 0x010fe200000010ff */
[----:B------:R-:W-:Y:S01]  /*9c00*/  FADD.FTZ R92, R7, R92 ;  /* 0x0000005c075c7221 */ /* 0x000fe20000010000 */
[----:B------:R-:W-:Y:S01]  /*9c10*/  FADD.FTZ R93, R11, R94 ;  /* 0x0000005e0b5d7221 */ /* 0x000fe20000010000 */
[----:B------:R-:W-:Y:S02]  /*9c20*/  FFMA.FTZ R7, R60, UR4, -R88 ;  /* 0x000000043c077c23 */ /* 0x000fe40008010858 */
[----:B------:R-:W-:Y:S01]  /*9c30*/  FADD.FTZ R18, R6, R92 ;  /* 0x0000005c06127221 */ /* 0x000fe20000010000 */
[----:B------:R-:W-:Y:S03]  /*9c40*/  FADD.FTZ R10, R10, R93 ;  /* 0x0000005d0a0a7221 */ /* 0x000fe60000010000 */
[----:B------:R-:W-:Y:S01]  /*9c50*/  MUFU.EX2 R119, R119 ;  /* 0x0000007700777308 */ /* 0x000fe20000000800 */
[C---:B--2---:R-:W-:Y:S05]  /*9c60*/  HMMA.16816.F32.BF16 R68, R96.reuse, R100, R68 ;  /* 0x000000646044723c */ /* 0x044fea0000041844 */
[----:B------:R-:W-:Y:S01]  /*9c70*/  FADD.FTZ R165, R165, R18 ;  /* 0x00000012a5a57221 */ /* 0x000fe20000010000 */
[C---:B------:R-:W-:Y:S03]  /*9c80*/  HMMA.16816.F32.BF16 R72, R96.reuse, R102, R72 ;  /* 0x000000666048723c */ /* 0x040fe60000041848 */
[----:B------:R-:W2:Y:S01]  /*9c90*/  MUFU.EX2 R90, R90 ;  /* 0x0000005a005a7308 */ /* 0x000ea20000000800 */
[----:B------:R-:W4:Y:S01]  /*9ca0*/  LDSM.16.MT88.4 R100, [R137+0x4400] ;  /* 0x004400008964783b */ /* 0x000f220000004200 */
[----:B---3--:R-:W-:Y:S01]  /*9cb0*/  F2FP.BF16.F32.PACK_AB R92, R116, R121 ;  /* 0x00000079745c723e */ /* 0x008fe200000010ff */
[C---:B------:R-:W-:Y:S07]  /*9cc0*/  HMMA.16816.F32.BF16 R76, R96.reuse, R108, R76 ;  /* 0x0000006c604c723c */ /* 0x040fee000004184c */
[----:B------:R-:W-:Y:S01]  /*9cd0*/  MUFU.EX2 R86, R86 ;  /* 0x0000005600567308 */ /* 0x000fe20000000800 */
[----:B------:R-:W-:Y:S01]  /*9ce0*/  HMMA.16816.F32.BF16 R80, R96, R110, R80 ;  /* 0x0000006e6050723c */ /* 0x000fe20000041850 */
[----:B------:R-:W3:Y:S08]  /*9cf0*/  LDSM.16.MT88.4 R108, [R136+0x4400] ;  /* 0x00440000886c783b */ /* 0x000ef00000004200 */
[----:B------:R-:W5:Y:S02]  /*9d00*/  MUFU.EX2 R117, R117 ;  /* 0x0000007500757308 */ /* 0x000f640000000800 */
[----:B--2---:R-:W-:Y:S01]  /*9d10*/  F2FP.BF16.F32.PACK_AB R93, R90, R119 ;  /* 0x000000775a5d723e */ /* 0x004fe200000010ff */
[----:B------:R-:W-:Y:S01]  /*9d20*/  FADD.FTZ R97, R163, R10 ;  /* 0x0000000aa3617221 */ /* 0x000fe20000010000 */
[--C-:B------:R-:W-:Y:S03]  /*9d30*/  FFMA.FTZ R96, R61, UR4, -R88.reuse ;  /* 0x000000043d607c23 */ /* 0x100fe60008010858 */
[----:B------:R-:W-:Y:S01]  /*9d40*/  FADD.FTZ R98, R132, R97 ;  /* 0x0000006184627221 */ /* 0x000fe20000010000 */
[--C-:B------:R-:W-:Y:S02]  /*9d50*/  FFMA.FTZ R99, R62, UR4, -R87.reuse ;  /* 0x000000043e637c23 */ /* 0x100fe40008010857 */
[----:B------:R-:W-:Y:S01]  /*9d60*/  MUFU.EX2 R118, R118 ;  /* 0x0000007600767308 */ /* 0x000fe20000000800 */
[----:B------:R-:W-:Y:S01]  /*9d70*/  FFMA.FTZ R132, R64, UR4, -R88 ;  /* 0x0000000440847c23 */ /* 0x000fe20008010858 */
[----:B------:R-:W-:Y:S01]  /*9d80*/  FADD.FTZ R98, R135, R98 ;  /* 0x0000006287627221 */ /* 0x000fe20000010000 */
[----:B------:R-:W-:Y:S01]  /*9d90*/  FFMA.FTZ R135, R63, UR4, -R87 ;  /* 0x000000043f877c23 */ /* 0x000fe20008010857 */
[----:B------:R-:W-:Y:S06]  /*9da0*/  FFMA.FTZ R88, R65, UR4, -R88 ;  /* 0x0000000441587c23 */ /* 0x000fec0008010858 */
[----:B------:R-:W2:Y:S01]  /*9db0*/  MUFU.EX2 R123, R123 ;  /* 0x0000007b007b7308 */ /* 0x000ea20000000800 */
[----:B-----5:R-:W-:Y:S09]  /*9dc0*/  F2FP.BF16.F32.PACK_AB R94, R117, R86 ;  /* 0x00000056755e723e */ /* 0x020ff200000010ff */
[----:B------:R2:W-:Y:S10]  /*9dd0*/  MUFU.EX2 R14, R95 ;  /* 0x0000005f000e7308 */ /* 0x0005f40000000800 */
[----:B------:R-:W-:Y:S10]  /*9de0*/  MUFU.EX2 R126, R126 ;  /* 0x0000007e007e7308 */ /* 0x000ff40000000800 */
[----:B------:R-:W-:Y:S01]  /*9df0*/  MUFU.EX2 R129, R129 ;  /* 0x0000008100817308 */ /* 0x000fe20000000800 */
[----:B--2---:R-:W-:Y:S09]  /*9e00*/  F2FP.BF16.F32.PACK_AB R95, R123, R118 ;  /* 0x000000767b5f723e */ /* 0x004ff200000010ff */
[----:B------:R-:W-:Y:S01]  /*9e10*/  MUFU.EX2 R161, R161 ;  /* 0x000000a100a17308 */ /* 0x000fe20000000800 */
[C---:B-1----:R-:W-:Y:S06]  /*9e20*/  HMMA.16816.F32.BF16 R68, R92.reuse, R112, R68 ;  /* 0x000000705c44723c */ /* 0x042fec0000041844 */
[C---:B------:R-:W-:Y:S03]  /*9e30*/  HMMA.16816.F32.BF16 R72, R92.reuse, R114, R72 ;  /* 0x000000725c48723c */ /* 0x040fe60000041848 */
[----:B------:R-:W1:Y:S02]  /*9e40*/  MUFU.EX2 R162, R162 ;  /* 0x000000a200a27308 */ /* 0x000e640000000800 */
[----:B------:R-:W-:Y:S01]  /*9e50*/  FADD.FTZ R112, R130, R165 ;  /* 0x000000a582707221 */ /* 0x000fe20000010000 */
[C---:B------:R-:W-:Y:S07]  /*9e60*/  HMMA.16816.F32.BF16 R76, R92.reuse, R104, R76 ;  /* 0x000000685c4c723c */ /* 0x040fee000004184c */
[----:B------:R-:W-:Y:S01]  /*9e70*/  MUFU.EX2 R145, R145 ;  /* 0x0000009100917308 */ /* 0x000fe20000000800 */
[----:B------:R-:W-:Y:S01]  /*9e80*/  FADD.FTZ R97, R133, R112 ;  /* 0x0000007085617221 */ /* 0x000fe20000010000 */
[----:B------:R-:W-:Y:S01]  /*9e90*/  HMMA.16816.F32.BF16 R80, R92, R106, R80 ;  /* 0x0000006a5c50723c */ /* 0x000fe20000041850 */
[----:B------:R-:W2:Y:S07]  /*9ea0*/  LDSM.16.MT88.4 R112, [R137+0x4800] ;  /* 0x004800008970783b */ /* 0x000eae0000004200 */
[----:B------:R-:W5:Y:S03]  /*9eb0*/  MUFU.EX2 R134, R134 ;  /* 0x0000008600867308 */ /* 0x000f660000000800 */
[----:B------:R-:W-:Y:S01]  /*9ec0*/  FADD.FTZ R133, R131, R98 ;  /* 0x0000006283857221 */ /* 0x000fe20000010000 */
[----:B------:R-:W-:Y:S01]  /*9ed0*/  FADD.FTZ R128, R128, R97 ;  /* 0x0000006180807221 */ /* 0x000fe20000010000 */
[----:B-1----:R-:W-:Y:S01]  /*9ee0*/  F2FP.BF16.F32.PACK_AB R97, R162, R161 ;  /* 0x000000a1a261723e */ /* 0x002fe200000010ff */
[----:B------:R-:W1:Y:S01]  /*9ef0*/  LDSM.16.MT88.4 R104, [R136+0x4800] ;  /* 0x004800008868783b */ /* 0x000e620000004200 */
[----:B------:R-:W-:Y:S01]  /*9f00*/  FADD.FTZ R92, R124, R133 ;  /* 0x000000857c5c7221 */ /* 0x000fe20000010000 */
[----:B------:R-:W-:Y:S02]  /*9f10*/  FADD.FTZ R125, R125, R128 ;  /* 0x000000807d7d7221 */ /* 0x000fe40000010000 */
[----:B------:R-:W-:Y:S01]  /*9f20*/  MUFU.EX2 R164, R164 ;  /* 0x000000a400a47308 */ /* 0x000fe20000000800 */
[----:B------:R-:W-:Y:S01]  /*9f30*/  FADD.FTZ R127, R127, R92 ;  /* 0x0000005c7f7f7221 */ /* 0x000fe20000010000 */
[----:B------:R-:W-:Y:S03]  /*9f40*/  FADD.FTZ R120, R120, R125 ;  /* 0x0000007d78787221 */ /* 0x000fe60000010000 */
[----:B------:R-:W-:Y:S01]  /*9f50*/  FADD.FTZ R122, R122, R127 ;  /* 0x0000007f7a7a7221 */ /* 0x000fe20000010000 */
[----:B------:R-:W-:Y:S04]  /*9f60*/  FADD.FTZ R93, R121, R120 ;  /* 0x00000078795d7221 */ /* 0x000fe80000010000 */
[----:B------:R-:W4:Y:S01]  /*9f70*/  MUFU.EX2 R5, R5 ;  /* 0x0000000500057308 */ /* 0x000f220000000800 */
[----:B-----5:R-:W-:Y:S01]  /*9f80*/  F2FP.BF16.F32.PACK_AB R98, R134, R145 ;  /* 0x000000918662723e */ /* 0x020fe200000010ff */
[----:B------:R-:W-:Y:S01]  /*9f90*/  FADD.FTZ R121, R119, R122 ;  /* 0x0000007a77797221 */ /* 0x000fe20000010000 */
[----:B------:R-:W-:Y:S01]  /*9fa0*/  FADD.FTZ R119, R116, R93 ;  /* 0x0000005d74777221 */ /* 0x000fe20000010000 */
[--C-:B------:R-:W-:Y:S01]  /*9fb0*/  FFMA.FTZ R127, R66, UR4, -R87.reuse ;  /* 0x00000004427f7c23 */ /* 0x100fe20008010857 */
[----:B------:R-:W-:Y:S01]  /*9fc0*/  FFMA.FTZ R87, R67, UR4, -R87 ;  /* 0x0000000443577c23 */ /* 0x000fe20008010857 */
[----:B------:R-:W-:Y:S01]  /*9fd0*/  FADD.FTZ R121, R90, R121 ;  /* 0x000000795a797221 */ /* 0x000fe20000010000 */
[----:B------:R-:W-:Y:S03]  /*9fe0*/  FADD.FTZ R86, R86, R119 ;  /* 0x0000007756567221 */ /* 0x000fe60000010000 */
[----:B------:R5:W-:Y:S01]  /*9ff0*/  MUFU.EX2 R163, R96 ;  /* 0x0000006000a37308 */ /* 0x000be20000000800 */
[----:B------:R-:W-:Y:S01]  /*a000*/  FADD.FTZ R118, R118, R121 ;  /* 0x0000007976767221 */ /* 0x000fe20000010000 */
[----:B------:R-:W-:Y:S03]  /*a010*/  FADD.FTZ R117, R117, R86 ;  /* 0x0000005675757221 */ /* 0x000fe60000010000 */
[----:B------:R-:W-:Y:S05]  /*a020*/  FADD.FTZ R118, R123, R118 ;  /* 0x000000767b767221 */ /* 0x000fea0000010000 */
[----:B------:R4:W-:Y:S10]  /*a030*/  MUFU.EX2 R130, R99 ;  /* 0x0000006300827308 */ /* 0x0009f40000000800 */
[----:B------:R-:W-:Y:S01]  /*a040*/  MUFU.EX2 R84, R84 ;  /* 0x0000005400547308 */ /* 0x000fe20000000800 */
[C---:B-----5:R-:W-:Y:S01]  /*a050*/  F2FP.BF16.F32.PACK_AB R96, R129.reuse, R126 ;  /* 0x0000007e8160723e */ /* 0x060fe200000010ff */
[----:B------:R-:W-:Y:S04]  /*a060*/  FADD.FTZ R126, R126, R117 ;  /* 0x000000757e7e7221 */ /* 0x000fe80000010000 */
[----:B------:R-:W-:Y:S04]  /*a070*/  FADD.FTZ R126, R129, R126 ;  /* 0x0000007e817e7221 */ /* 0x000fe80000010000 */
[----:B------:R-:W5:Y:S01]  /*a080*/  MUFU.EX2 R159, R159 ;  /* 0x0000009f009f7308 */ /* 0x000f620000000800 */
        /* <DEDUP_REMOVED lines=8> */
[C---:B-----5:R-:W-:Y:S01]  /*a110*/  F2FP.BF16.F32.PACK_AB R92, R159.reuse, R84 ;  /* 0x000000549f5c723e */ /* 0x060fe200000010ff */
[C---:B---3--:R-:W-:Y:S07]  /*a120*/  HMMA.16816.F32.BF16 R76, R96.reuse, R108, R76 ;  /* 0x0000006c604c723c */ /* 0x048fee000004184c */
[----:B------:R-:W-:Y:S01]  /*a130*/  MUFU.EX2 R17, R17 ;  /* 0x0000001100117308 */ /* 0x000fe20000000800 */
[----:B------:R-:W-:Y:S01]  /*a140*/  FADD.FTZ R84, R84, R145 ;  /* 0x0000009154547221 */ /* 0x000fe20000010000 */
[----:B------:R-:W-:Y:S01]  /*a150*/  HMMA.16816.F32.BF16 R80, R96, R110, R80 ;  /* 0x0000006e6050723c */ /* 0x000fe20000041850 */
[----:B------:R-:W3:Y:S07]  /*a160*/  LDSM.16.MT88.4 R108, [R136+0x4c00] ;  /* 0x004c0000886c783b */ /* 0x000eee0000004200 */
[----:B------:R-:W5:Y:S03]  /*a170*/  MUFU.EX2 R22, R22 ;  /* 0x0000001600167308 */ /* 0x000f660000000800 */
[----:B----4-:R-:W-:Y:S01]  /*a180*/  F2FP.BF16.F32.PACK_AB R93, R160, R15 ;  /* 0x0000000fa05d723e */ /* 0x010fe200000010ff */
[----:B------:R-:W-:Y:S06]  /*a190*/  FADD.FTZ R84, R159, R84 ;  /* 0x000000549f547221 */ /* 0x000fec0000010000 */
[----:B------:R-:W4:Y:S10]  /*a1a0*/  MUFU.EX2 R13, R58 ;  /* 0x0000003a000d7308 */ /* 0x000f340000000800 */
[----:B------:R-:W1:Y:S01]  /*a1b0*/  MUFU.EX2 R6, R7 ;  /* 0x0000000700067308 */ /* 0x000e620000000800 */
[----:B-----5:R-:W-:Y:S09]  /*a1c0*/  F2FP.BF16.F32.PACK_AB R94, R22, R17 ;  /* 0x00000011165e723e */ /* 0x020ff200000010ff */
[----:B------:R-:W5:Y:S01]  /*a1d0*/  MUFU.EX2 R131, R135 ;  /* 0x0000008700837308 */ /* 0x000f620000000800 */
[----:B----4-:R-:W-:Y:S07]  /*a1e0*/  F2FP.BF16.F32.PACK_AB R95, R14, R13 ;  /* 0x0000000d0e5f723e */ /* 0x010fee00000010ff */
[C---:B--2---:R-:W-:Y:S02]  /*a1f0*/  HMMA.16816.F32.BF16 R68, R92.reuse, R112, R68 ;  /* 0x000000705c44723c */ /* 0x044fe40000041844 */
[----:B------:R-:W-:Y:S03]  /*a200*/  MUFU.EX2 R124, R132 ;  /* 0x00000084007c7308 */ /* 0x000fe60000000800 */
[----:B-1----:R-:W-:Y:S01]  /*a210*/  F2FP.BF16.F32.PACK_AB R96, R163, R6 ;  /* 0x00000006a360723e */ /* 0x002fe200000010ff */
[C---:B------:R-:W-:Y:S06]  /*a220*/  HMMA.16816.F32.BF16 R72, R92.reuse, R114, R72 ;  /* 0x000000725c48723c */ /* 0x040fec0000041848 */
[----:B------:R-:W1:Y:S01]  /*a230*/  MUFU.EX2 R125, R88 ;  /* 0x00000058007d7308 */ /* 0x000e620000000800 */
[----:B------:R-:W-:Y:S01]  /*a240*/  FADD.FTZ R113, R161, R118 ;  /* 0x00000076a1717221 */ /* 0x000fe20000010000 */
[C---:B------:R-:W-:Y:S08]  /*a250*/  HMMA.16816.F32.BF16 R76, R92.reuse, R104, R76 ;  /* 0x000000685c4c723c */ /* 0x040ff0000004184c */
[----:B------:R-:W-:Y:S01]  /*a260*/  MUFU.EX2 R116, R127 ;  /* 0x0000007f00747308 */ /* 0x000fe20000000800 */
[----:B------:R-:W-:Y:S03]  /*a270*/  HMMA.16816.F32.BF16 R80, R92, R106, R80 ;  /* 0x0000006a5c50723c */ /* 0x000fe60000041850 */
[----:B-----5:R-:W-:Y:S01]  /*a280*/  F2FP.BF16.F32.PACK_AB R97, R131, R130 ;  /* 0x000000828361723e */ /* 0x020fe200000010ff */
[----:B------:R-:W-:Y:S05]  /*a290*/  FADD.FTZ R113, R162, R113 ;  /* 0x00000071a2717221 */ /* 0x000fea0000010000 */
[----:B------:R-:W2:Y:S02]  /*a2a0*/  MUFU.EX2 R87, R87 ;  /* 0x0000005700577308 */ /* 0x000ea40000000800 */
[----:B-1----:R-:W-:Y:S01]  /*a2b0*/  F2FP.BF16.F32.PACK_AB R98, R125, R124 ;  /* 0x0000007c7d62723e */ /* 0x002fe200000010ff */
[----:B------:R-:W-:Y:S04]  /*a2c0*/  FADD.FTZ R86, R164, R113 ;  /* 0x00000071a4567221 */ /* 0x000fe80000010000 */
[----:B------:R-:W-:Y:S04]  /*a2d0*/  FADD.FTZ R86, R5, R86 ;  /* 0x0000005605567221 */ /* 0x000fe80000010000 */
[----:B------:R-:W-:Y:S04]  /*a2e0*/  FADD.FTZ R93, R15, R86 ;  /* 0x000000560f5d7221 */ /* 0x000fe80000010000 */
[----:B------:R-:W-:Y:S01]  /*a2f0*/  FADD.FTZ R160, R160, R93 ;  /* 0x0000005da0a07221 */ /* 0x000fe20000010000 */
[----:B--2---:R-:W-:Y:S01]  /*a300*/  F2FP.BF16.F32.PACK_AB R99, R87, R116 ;  /* 0x000000745763723e */ /* 0x004fe200000010ff */
[----:B------:R-:W-:Y:S02]  /*a310*/  FADD.FTZ R93, R17, R84 ;  /* 0x00000054115d7221 */ /* 0x000fe40000010000 */
[----:B------:R-:W-:Y:S02]  /*a320*/  FADD.FTZ R95, R13, R160 ;  /* 0x000000a00d5f7221 */ /* 0x000fe40000010000 */
[----:B------:R-:W-:Y:S02]  /*a330*/  FADD.FTZ R93, R22, R93 ;  /* 0x0000005d165d7221 */ /* 0x000fe40000010000 */
[C---:B------:R-:W-:Y:S05]  /*a340*/  HMMA.16816.F32.BF16 R68, R96.reuse, R100, R68 ;  /* 0x000000646044723c */ /* 0x040fea0000041844 */
[----:B------:R-:W-:Y:S01]  /*a350*/  FADD.FTZ R95, R14, R95 ;  /* 0x0000005f0e5f7221 */ /* 0x000fe20000010000 */
[C---:B------:R-:W-:Y:S05]  /*a360*/  HMMA.16816.F32.BF16 R72, R96.reuse, R102, R72 ;  /* 0x000000666048723c */ /* 0x040fea0000041848 */
[----:B------:R-:W-:Y:S01]  /*a370*/  FADD.FTZ R84, R6, R93 ;  /* 0x0000005d06547221 */ /* 0x000fe20000010000 */
[C---:B---3--:R-:W-:Y:S05]  /*a380*/  HMMA.16816.F32.BF16 R76, R96.reuse, R108, R76 ;  /* 0x0000006c604c723c */ /* 0x048fea000004184c */
[----:B------:R-:W-:Y:S01]  /*a390*/  FADD.FTZ R130, R130, R95 ;  /* 0x0000005f82827221 */ /* 0x000fe20000010000 */
[----:B------:R-:W-:Y:S05]  /*a3a0*/  HMMA.16816.F32.BF16 R80, R96, R110, R80 ;  /* 0x0000006e6050723c */ /* 0x000fea0000041850 */
[----:B------:R-:W-:Y:S01]  /*a3b0*/  FADD.FTZ R163, R163, R84 ;  /* 0x00000054a3a37221 */ /* 0x000fe20000010000 */
[----:B------:R-:W-:Y:S01]  /*a3c0*/  FADD.FTZ R131, R131, R130 ;  /* 0x0000008283837221 */ /* 0x000fe20000010000 */
[----:B------:R-:W-:Y:S04]  /*a3d0*/  IADD3 R84, R147, -0x1, RZ ;  /* 0xffffffff93547810 */ /* 0x000fe80007ffe0ff */
[----:B------:R-:W-:Y:S01]  /*a3e0*/  FADD.FTZ R124, R124, R163 ;  /* 0x000000a37c7c7221 */ /* 0x000fe20000010000 */
[----:B------:R-:W-:Y:S01]  /*a3f0*/  FADD.FTZ R116, R116, R131 ;  /* 0x0000008374747221 */ /* 0x000fe20000010000 */
[----:B------:R-:W-:Y:S02]  /*a400*/  MOV R147, R84 ;  /* 0x0000005400937202 */ /* 0x000fe40000000f00 */
[----:B------:R-:W-:Y:S01]  /*a410*/  FADD.FTZ R159, R125, R124 ;  /* 0x0000007c7d9f7221 */ /* 0x000fe20000010000 */
[----:B------:R-:W-:Y:S01]  /*a420*/  FADD.FTZ R160, R87, R116 ;  /* 0x0000007457a07221 */ /* 0x000fe20000010000 */
[----:B------:R-:W-:Y:S07]  /*a430*/  @P0 BRA `(.L_x_4290) ;  /* 0xffffffd800a00947 */ /* 0x000fee000383ffff */
.L_x_4286:
        /* <DEDUP_REMOVED lines=109> */
.L_x_4291:
        /* <DEDUP_REMOVED lines=10> */
.L_x_4292:
[----:B------:R-:W1:Y:S01]  /*abb0*/  S2R R15, SR_CTAID.Z ;  /* 0x00000000000f7919 */ /* 0x000e620000002700 */
[----:B------:R-:W1:Y:S01]  /*abc0*/  LDC R0, c[0x0][0x270] ;  /* 0x00009c00ff007b82 */ /* 0x000e620000000800 */
[----:B------:R-:W1:Y:S07]  /*abd0*/  S2R R2, SR_CTAID.Y ;  /* 0x0000000000027919 */ /* 0x000e6e0000002600 */
[----:B------:R-:W2:Y:S01]  /*abe0*/  LDC R146, c[0x0][0x2c4] ;  /* 0x0000b100ff927b82 */ /* 0x000ea20000000800 */
[----:B-1----:R-:W-:-:S04]  /*abf0*/  IMAD R9, R2, R0, R15 ;  /* 0x0000000002097224 */ /* 0x002fc800078e020f */
[----:B--2---:R-:W-:-:S07]  /*ac00*/  IMAD R146, R9, R146, RZ ;  /* 0x0000009209927224 */ /* 0x004fce00078e02ff */
.L_x_4293:
        /* <DEDUP_REMOVED lines=11> */
[----:B-1----:R-:W-:-:S04]  /*acc0*/  IMAD.SHL.U32 R5, R17, 0x40, RZ ;  /* 0x0000004011057824 */ /* 0x002fc800078e00ff */
[----:B------:R-:W-:Y:S01]  /*acd0*/  IMAD.WIDE.U32 R150, R5, UR6, R150 ;  /* 0x0000000605967c25 */ /* 0x000fe2000f8e0096 */
[----:B------:R-:W-:Y:S02]  /*ace0*/  SHF.R.S32.HI R2, RZ, 0x1f, R5 ;  /* 0x0000001fff027819 */ /* 0x000fe40000011405 */
[----:B--2---:R-:W-:Y:S02]  /*acf0*/  SHF.R.S32.HI R19, RZ, 0x1f, R0 ;  /* 0x0000001fff137819 */ /* 0x004fe40000011400 */
[----:B------:R-:W-:Y:S01]  /*ad00*/  IADD3 R16, P0, R16, R150, RZ ;  /* 0x0000009610107210 */ /* 0x000fe20007f1e0ff */
[----:B------:R-:W-:Y:S01]  /*ad10*/  IMAD R2, R2, UR6, RZ ;  /* 0x0000000602027c24 */ /* 0x000fe2000f8e02ff */
[----:B------:R-:W-:Y:S01]  /*ad20*/  LEA.HI R19, R19, R0, RZ, 0x2 ;  /* 0x0000000013137211 */ /* 0x000fe200078f10ff */
[----:B------:R-:W-:Y:S02]  /*ad30*/  IMAD R0, R17, -0x40, R148 ;  /* 0xffffffc011007824 */ /* 0x000fe400078e0294 */
[----:B------:R-:W-:Y:S01]  /*ad40*/  IMAD R5, R5, UR7, R2 ;  /* 0x0000000705057c24 */ /* 0x000fe2000f8e0202 */
[----:B---34-:R-:W-:Y:S07]  /*ad50*/  @P1 BRA `(.L_x_4295) ;  /* 0x0000000000381947 */ /* 0x018fee0003800000 */
        /* <DEDUP_REMOVED lines=14> */
.L_x_4295:
[----:B------:R-:W-:Y:S05]  /*ae40*/  BSYNC B0 ;  /* 0x0000000000007941 */ /* 0x000fea0003800000 */
.L_x_4294:
[----:B-1----:R-:W-:Y:S01]  /*ae50*/  LEA.HI.SX32 R7, R4, 0x20, 0x1e ;  /* 0x0000002004077811 */ /* 0x002fe200078ff2ff */
[----:B------:R-:W-:Y:S01]  /*ae60*/  ULDC.64 UR4, c[0x0][0x2a0] ;  /* 0x0000a80000047ab9 */ /* 0x000fe20000000a00 */
[----:B------:R-:W-:Y:S01]  /*ae70*/  SHF.R.S32.HI R2, RZ, 0x1f, R15 ;  /* 0x0000001fff027819 */ /* 0x000fe2000001140f */
[----:B------:R-:W-:Y:S01]  /*ae80*/  BSSY B0, `(.L_x_4296) ;  /* 0x0000015000007945 */ /* 0x000fe20003800000 */
[----:B------:R-:W-:Y:S02]  /*ae90*/  IADD3.X R17, R14, R5, R151, P0, !PT ;  /* 0x000000050e117210 */ /* 0x000fe400007fe497 */
[----:B------:R-:W-:Y:S01]  /*aea0*/  ISETP.GE.AND P1, PT, R7, R0, PT ;  /* 0x000000000700720c */ /* 0x000fe20003f26270 */
[----:B------:R-:W-:Y:S01]  /*aeb0*/  IMAD R0, R2, UR4, RZ ;  /* 0x0000000402007c24 */ /* 0x000fe2000f8e02ff */
[----:B------:R-:W-:Y:S01]  /*aec0*/  SHF.R.S32.HI R5, RZ, 0x2, R19 ;  /* 0x00000002ff057819 */ /* 0x000fe20000011413 */
[----:B------:R-:W-:-:S03]  /*aed0*/  IMAD.WIDE.U32 R16, R15, UR4, R16 ;  /* 0x000000040f107c25 */ /* 0x000fc6000f8e0010 */
[----:B------:R-:W-:Y:S01]  /*aee0*/  ISETP.GE.AND P0, PT, R5, R142, PT ;  /* 0x0000008e0500720c */ /* 0x000fe20003f06270 */
[----:B------:R-:W-:Y:S01]  /*aef0*/  IMAD R0, R15, UR5, R0 ;  /* 0x000000050f007c24 */ /* 0x000fe2000f8e0200 */
[----:B------:R-:W-:Y:S01]  /*af00*/  SHF.R.S32.HI R5, RZ, 0x1f, R5 ;  /* 0x0000001fff057819 */ /* 0x000fe20000011405 */
[----:B------:R1:W2:Y:S02]  /*af10*/  LDS.128 R12, [R149] ;  /* 0x00000000950c7984 */ /* 0x0002a40000000c00 */
        /* <DEDUP_REMOVED lines=11> */
.L_x_4297:
[----:B------:R-:W-:Y:S05]  /*afd0*/  BSYNC B0 ;  /* 0x0000000000007941 */ /* 0x000fea0003800000 */
.L_x_4296:
[----:B------:R-:W-:Y:S05]  /*afe0*/  @P1 EXIT ;  /* 0x000000000000194d */ /* 0x000fea0003800000 */
[----:B------:R-:W-:Y:S01]  /*aff0*/  IADD3 R3, P0, R3, 0x20, RZ ;  /* 0x0000002003037810 */ /* 0x000fe20007f1e0ff */
[----:B------:R-:W-:Y:S01]  /*b000*/  IMAD.MOV.U32 R4, RZ, RZ, R16 ;  /* 0x000000ffff047224 */ /* 0x000fe200078e0010 */
[----:B------:R-:W-:-:S03]  /*b010*/  ULDC.64 UR4, c[0x0][0x280] ;  /* 0x0000a00000047ab9 */ /* 0x000fc60000000a00 */
[----:B------:R-:W-:Y:S01]  /*b020*/  IMAD.X R0, RZ, RZ, R5, P0 ;  /* 0x000000ffff007224 */ /* 0x000fe200000e0605 */
[----:B------:R-:W-:-:S03]  /*b030*/  MOV R5, R7 ;  /* 0x0000000700057202 */ /* 0x000fc60000000f00 */
[----:B------:R-:W-:Y:S02]  /*b040*/  IMAD R0, R0, UR6, RZ ;  /* 0x0000000600007c24 */ /* 0x000fe4000f8e02ff */
[----:B------:R-:W-:-:S04]  /*b050*/  IMAD.WIDE.U32 R4, R3, UR6, R4 ;  /* 0x0000000603047c25 */ /* 0x000fc8000f8e0004 */
[----:B------:R-:W-:Y:S01]  /*b060*/  IMAD R0, R3, UR7, R0 ;  /* 0x0000000703007c24 */ /* 0x000fe2000f8e0200 */
[----:B------:R-:W-:-:S04]  /*b070*/  LEA R2, P0, R4, UR4, 0x1 ;  /* 0x0000000404027c11 */ /* 0x000fc8000f8008ff */
[----:B------:R-:W-:-:S04]  /*b080*/  IADD3 R3, R0, R5, RZ ;  /* 0x0000000500037210 */ /* 0x000fc80007ffe0ff */
[----:B------:R-:W-:-:S05]  /*b090*/  LEA.HI.X R3, R4, UR5, R3, 0x1, P0 ;  /* 0x0000000504037c11 */ /* 0x000fca00080f0c03 */
[----:B------:R-:W-:Y:S01]  /*b0a0*/  STG.E.128 desc[UR8][R2.64], R8 ;  /* 0x0000000802007986 */ /* 0x000fe2000c101d08 */
[----:B------:R-:W-:Y:S05]  /*b0b0*/  EXIT ;  /* 0x000000000000794d */ /* 0x000fea0003800000 */
.L_x_4298:
        /* <DEDUP_REMOVED lines=12> */
.L_x_5372:


//--------------------- .text._ZN5flash24flash_fwd_splitkv_kernelI23Flash_fwd_kernel_traitsILi32ELi64ELi128ELi4ELb0ELb0EN7cutlass10bfloat16_tE19Flash_kernel_traitsILi32ELi64ELi128ELi4ES3_EELb1ELb0ELb0ELb0ELb1ELb1ELb0ELb0EEEvNS_16Flash_fwd_paramsE --------------------------
	.section	.text._ZN5flash24flash_fwd_splitkv_kernelI23Flash_fwd_kernel_traitsILi32ELi64ELi128ELi4ELb0ELb0EN7cutlass10bfloat16_tE19Flash_kernel_traitsILi32ELi64ELi128ELi4ES3_EELb1ELb0ELb0ELb0ELb1ELb1ELb0ELb0EEEvNS_16Flash_fwd_paramsE,"ax",@progbits
	.align	128
        .global         _ZN5flash24flash_fwd_splitkv_kernelI23Flash_fwd_kernel_traitsILi32ELi64ELi128ELi4ELb0ELb0EN7cutlass10bfloat16_tE19Flash_kernel_traitsILi32ELi64ELi128ELi4ES3_EELb1ELb0ELb0ELb0ELb1ELb1ELb0ELb0EEEvNS_16Flash_fwd_paramsE
        .type           _ZN5flash24flash_fwd_splitkv_kernelI23Flash_fwd_kernel_traitsILi32ELi64ELi128ELi4ELb0ELb0EN7cutlass10bfloat16_tE19Flash_kernel_traitsILi32ELi64ELi128ELi4ES3_EELb1ELb0ELb0ELb0ELb1ELb1ELb0ELb0EEEvNS_16Flash_fwd_paramsE,@function
        .size           _ZN5flash24flash_fwd_splitkv_kernelI23Flash_fwd_kernel_traitsILi32ELi64ELi128ELi4ELb0ELb0EN7cutlass10bfloat16_tE19Flash_kernel_traitsILi32ELi64ELi128ELi4ES3_EELb1ELb0ELb0ELb0ELb1ELb1ELb0ELb0EEEvNS_16Flash_fwd_paramsE,(.L_x_5373 - _ZN5flash24flash_fwd_splitkv_kernelI23Flash_fwd_kernel_traitsILi32ELi64ELi128ELi4ELb0ELb0EN7cutlass10bfloat16_tE19Flash_kernel_traitsILi32ELi64ELi128ELi4ES3_EELb1ELb0ELb0ELb0ELb1ELb1ELb0ELb0EEEvNS_16Flash_fwd_paramsE)
        .other          _ZN5flash24flash_fwd_splitkv_kernelI23Flash_fwd_kernel_traitsILi32ELi64ELi128ELi4ELb0ELb0EN7cutlass10bfloat16_tE19Flash_kernel_traitsILi32ELi64ELi128ELi4ES3_EELb1ELb0ELb0ELb0ELb1ELb1ELb0ELb0EEEvNS_16Flash_fwd_paramsE,@"STO_CUDA_ENTRY STV_DEFAULT"
_ZN5flash24flash_fwd_splitkv_kernelI23Flash_fwd_kernel_traitsILi32ELi64ELi128ELi4ELb0ELb0EN7cutlass10bfloat16_tE19Flash_kernel_traitsILi32ELi64ELi128ELi4ES3_EELb1ELb0ELb0ELb0ELb1ELb1ELb0ELb0EEEvNS_16Flash_fwd_paramsE:
.text._ZN5flash24flash_fwd_splitkv_kernelI23Flash_fwd_kernel_traitsILi32ELi64ELi128ELi4ELb0ELb0EN7cutlass10bfloat16_tE19Flash_kernel_traitsILi32ELi64ELi128ELi4ES3_EELb1ELb0ELb0ELb0ELb1ELb1ELb0ELb0EEEvNS_16Flash_fwd_paramsE:
        /* <DEDUP_REMOVED lines=38> */
.L_x_4299:
[----:B------:R-:W1:Y:S02]  /*0260*/  LDC R0, c[0x0][0x2c8] ;  /* 0x0000b200ff007b82 */ /* 0x000e640000000800 */
.L_x_4300:
        /* <DEDUP_REMOVED lines=52> */
[----:B------:R-:W-:-:S05]  /*05b0*/  IMAD.SHL.U32 R10, R6, 0x8, RZ ;  /* 0x00000008060a7824 */ /* 0x000fca00078e00ff */
[----:B------:R-:W-:-:S03]  /*05c0*/  SHF.R.S32.HI R11, RZ, 0x1f, R10 ;  /* 0x0000001fff0b7819 */ /* 0x000fc6000001140a */
[----:B-1----:R-:W-:-:S04]  /*05d0*/  IMAD.WIDE.U32 R10, R49, R4, R10 ;  /* 0x00000004310a7225 */ /* 0x002fc800078e000a */
[----:B--2---:R-:W-:Y:S02]  /*05e0*/  @!P0 IMAD R0, R9, R2, RZ ;  /* 0x0000000209008224 */ /* 0x004fe400078e02ff */
[----:B------:R-:W-:-:S04]  /*05f0*/  @P0 IMAD.WIDE.U32 R8, R140, R4, RZ ;  /* 0x000000048c080225 */ /* 0x000fc800078e00ff */
[C---:B------:R-:W-:Y:S02]  /*0600*/  @!P0 IMAD R0, R25.reuse, R3, R0 ;  /* 0x0000000319008224 */ /* 0x040fe400078e0200 */
[----:B------:R-:W-:-:S04]  /*0610*/  @!P0 IMAD.WIDE.U32 R2, R25, R2, RZ ;  /* 0x0000000219028225 */ /* 0x000fc800078e00ff */
[----:B------:R-:W-:Y:S01]  /*0620*/  @P0 IMAD R140, R140, R5, R9 ;  /* 0x000000058c8c0224 */ /* 0x000fe200078e0209 */
[----:B------:R-:W-:Y:S01]  /*0630*/  @!P0 MOV R8, R2 ;  /* 0x0000000200088202 */ /* 0x000fe20000000f00 */
[----:B------:R-:W-:Y:S01]  /*0640*/  @!P0 IMAD.IADD R140, R3, 0x1, R0 ;  /* 0x00000001038c8824 */ /* 0x000fe200078e0200 */
[----:B------:R-:W-:Y:S01]  /*0650*/  SHF.R.S32.HI R3, RZ, 0x1f, R49 ;  /* 0x0000001fff037819 */ /* 0x000fe20000011431 */
[--C-:B------:R-:W-:Y:S01]  /*0660*/  IMAD R2, R25, UR7, R34.reuse ;  /* 0x0000000719027c24 */ /* 0x100fe2000f8e0222 */
[----:B------:R-:W-:Y:S02]  /*0670*/  SHF.R.S32.HI R0, RZ, 0x1f, R34 ;  /* 0x0000001fff007819 */ /* 0x000fe40000011422 */
[----:B------:R-:W-:Y:S01]  /*0680*/  IADD3 R10, P0, R8, R10, RZ ;  /* 0x0000000a080a7210 */ /* 0x000fe20007f1e0ff */
[----:B------:R-:W-:Y:S02]  /*0690*/  IMAD R6, R3, R4, RZ ;  /* 0x0000000403067224 */ /* 0x000fe400078e02ff */
[----:B------:R-:W-:-:S02]  /*06a0*/  IMAD R9, R0, UR4, RZ ;  /* 0x0000000400097c24 */ /* 0x000fc4000f8e02ff */
[----:B------:R-:W-:Y:S02]  /*06b0*/  IMAD R3, R49, R5, R6 ;  /* 0x0000000531037224 */ /* 0x000fe400078e0206 */
[----:B------:R-:W-:Y:S02]  /*06c0*/  IMAD R2, R2, UR6, R49 ;  /* 0x0000000602027c24 */ /* 0x000fe4000f8e0231 */
[----:B------:R-:W-:Y:S01]  /*06d0*/  IMAD R13, R34, UR5, R9 ;  /* 0x00000005220d7c24 */ /* 0x000fe2000f8e0209 */
[----:B------:R-:W-:Y:S01]  /*06e0*/  IADD3.X R11, R140, R11, R3, P0, !PT ;  /* 0x0000000b8c0b7210 */ /* 0x000fe200007fe403 */
[----:B------:R-:W-:Y:S01]  /*06f0*/  VIADD R3, R7, 0x20 ;  /* 0x0000002007037836 */ /* 0x000fe20000000000 */
[----:B------:R-:W-:Y:S02]  /*0700*/  IADD3 R0, P0, R2, R7, RZ ;  /* 0x0000000702007210 */ /* 0x000fe40007f1e0ff */
[----:B------:R-:W-:Y:S01]  /*0710*/  SHF.R.S32.HI R9, RZ, 0x1f, R7 ;  /* 0x0000001fff097819 */ /* 0x000fe20000011407 */
[----:B------:R-:W-:Y:S01]  /*0720*/  IMAD.WIDE.U32 R10, R34, UR4, R10 ;  /* 0x00000004220a7c25 */ /* 0x000fe2000f8e000a */
[----:B------:R-:W-:-:S04]  /*0730*/  ISETP.GE.AND P2, PT, R3, R142, PT ;  /* 0x0000008e0300720c */ /* 0x000fc80003f46270 */
        /* <DEDUP_REMOVED lines=11> */
.L_x_4303:
[----:B------:R-:W-:Y:S05]  /*07f0*/  BSYNC B0 ;  /* 0x0000000000007941 */ /* 0x000fea0003800000 */
.L_x_4302:
        /* <DEDUP_REMOVED lines=13> */
.L_x_4305:
[----:B------:R-:W-:Y:S05]  /*08d0*/  BSYNC B0 ;  /* 0x0000000000007941 */ /* 0x000fea0003800000 */
.L_x_4304:
        /* <DEDUP_REMOVED lines=11> */
.L_x_4301:
        /* <DEDUP_REMOVED lines=24> */
.L_x_4306:
[----:B------:R-:W-:Y:S05]  /*0b10*/  @!P6 BRA `(.L_x_4307) ;  /* 0x000000040044e947 */ /* 0x000fea0003800000 */
[----:B------:R-:W1:Y:S01]  /*0b20*/  LDC R8, c[0x0][0x380] ;  /* 0x0000e000ff087b82 */ /* 0x000e620000000800 */
[----:B------:R-:W-:-:S07]  /*0b30*/  LEA R27, R104, 0xffffff80, 0x7 ;  /* 0xffffff80681b7811 */ /* 0x000fce00078e38ff */
[----:B------:R-:W2:Y:S01]  /*0b40*/  LDC R7, c[0x0][0x278] ;  /* 0x00009e00ff077b82 */ /* 0x000ea20000000800 */
[----:B-----5:R-:W-:Y:S01]  /*0b50*/  IABS R0, R27 ;  /* 0x0000001b00007213 */ /* 0x020fe20000000000 */
[----:B------:R-:W-:Y:S01]  /*0b60*/  IMAD.MOV.U32 R10, RZ, RZ, RZ ;  /* 0x000000ffff0a7224 */ /* 0x000fe200078e00ff */
[----:B------:R-:W-:-:S05]  /*0b70*/  ULDC.64 UR4, c[0x0][0x230] ;  /* 0x00008c0000047ab9 */ /* 0x000fca0000000a00 */
        /* <DEDUP_REMOVED lines=25> */
[----:B------:R1:W4:Y:S01]  /*0d10*/  LDG.E R4, desc[UR8][R4.64] ;  /* 0x0000000804047981 */ /* 0x000322000c1e1900 */
[----:B--2---:R-:W-:-:S04]  /*0d20*/  IABS R2, R7 ;  /* 0x0000000700027213 */ /* 0x004fc80000000000 */
[----:B------:R-:W2:Y:S08]  /*0d30*/  I2F.RP R6, R2 ;  /* 0x0000000200067306 */ /* 0x000eb00000209400 */
[----:B--2---:R-:W2:Y:S02]  /*0d40*/  MUFU.RCP R11, R6 ;  /* 0x00000006000b7308 */ /* 0x004ea40000001000 */
[----:B--2---:R-:W-:Y:S01]  /*0d50*/  VIADD R11, R11, 0xffffffe ;  /* 0x0ffffffe0b0b7836 */ /* 0x004fe20000000000 */
[----:B------:R-:W-:-:S05]  /*0d60*/  IADD3 R6, -R9, RZ, RZ ;  /* 0x000000ff09067210 */ /* 0x000fca0007ffe1ff */
[----:B------:R-:W2:Y:S01]  /*0d70*/  F2I.FTZ.U32.TRUNC.NTZ R11, R11 ;  /* 0x0000000b000b7305 */ /* 0x000ea2000021f000 */
[----:B------:R-:W-:-:S05]  /*0d80*/  IMAD R27, R8, R6, R27 ;  /* 0x00000006081b7224 */ /* 0x000fca00078e021b */
[----:B------:R-:W-:Y:S02]  /*0d90*/  SHF.R.S32.HI R17, RZ, 0x1f, R27 ;  /* 0x0000001fff117819 */ /* 0x000fe4000001141b */
[----:B--2---:R-:W-:-:S05]  /*0da0*/  IADD3 R0, RZ, -R11, RZ ;  /* 0x8000000bff007210 */ /* 0x004fca0007ffe0ff */
[----:B------:R-:W-:Y:S01]  /*0db0*/  IMAD R3, R0, R2, RZ ;  /* 0x0000000200037224 */ /* 0x000fe200078e02ff */
[----:B------:R-:W-:-:S03]  /*0dc0*/  IABS R0, R34 ;  /* 0x0000002200007213 */ /* 0x000fc60000000000 */
[----:B------:R-:W-:Y:S01]  /*0dd0*/  IMAD.HI.U32 R10, R11, R3, R10 ;  /* 0x000000030b0a7227 */ /* 0x000fe200078e000a */
[----:B-1----:R-:W-:-:S05]  /*0de0*/  MOV R5, R0 ;  /* 0x0000000000057202 */ /* 0x002fca0000000f00 */
        /* <DEDUP_REMOVED lines=22> */
[----:B------:R-:W-:Y:S02]  /*0f50*/  IMAD.IADD R9, R9, 0x1, R6 ;  /* 0x0000000109097824 */ /* 0x000fe400078e0206 */
[----:B---3--:R-:W-:-:S02]  /*0f60*/  IMAD R6, R17, R84, RZ ;  /* 0x0000005411067224 */ /* 0x008fc400078e02ff */
[----:B------:R-:W-:-:S04]  /*0f70*/  IMAD.WIDE.U32 R8, R27, R84, R8 ;  /* 0x000000541b087225 */ /* 0x000fc800078e0008 */
[----:B------:R-:W-:Y:S02]  /*0f80*/  IMAD R6, R27, R85, R6 ;  /* 0x000000551b067224 */ /* 0x000fe400078e0206 */
[----:B------:R-:W-:Y:S02]  /*0f90*/  IMAD R7, R15, UR4, RZ ;  /* 0x000000040f077c24 */ /* 0x000fe4000f8e02ff */
[----:B------:R-:W-:Y:S01]  /*0fa0*/  IMAD.WIDE.U32 R4, R4, R2, RZ ;  /* 0x0000000204047225 */ /* 0x000fe200078e00ff */
        /* <DEDUP_REMOVED lines=8> */
.L_x_4307:
        /* <DEDUP_REMOVED lines=49> */
.L_x_4309:
        /* <DEDUP_REMOVED lines=8> */
[----:B--2---:R-:W-:Y:S01]  /*13c0*/  IMAD R10, R15, R2, RZ ;  /* 0x000000020f0a7224 */ /* 0x004fe200078e02ff */
[----:B------:R-:W-:Y:S01]  /*13d0*/  IADD3 R13, R13, R7, RZ ;  /* 0x000000070d0d7210 */ /* 0x000fe20007ffe0ff */
[----:B-1----:R-:W-:-:S04]  /*13e0*/  @P3 IMAD.WIDE.U32 R6, R8, R4, RZ ;  /* 0x0000000408063225 */ /* 0x002fc800078e00ff */
[----:B------:R-:W-:Y:S01]  /*13f0*/  IMAD.WIDE.U32 R30, R11, R2, R12 ;  /* 0x000000020b1e7225 */ /* 0x000fe200078e000c */
[----:B------:R-:W-:-:S03]  /*1400*/  @P3 MOV R24, R6 ;  /* 0x0000000600183202 */ /* 0x000fc60000000f00 */
[----:B------:R-:W-:Y:S02]  /*1410*/  IMAD R3, R11, R3, R10 ;  /* 0x000000030b037224 */ /* 0x000fe400078e020a */
        /* <DEDUP_REMOVED lines=17> */
.L_x_4308:
[----:B------:R-:W-:Y:S01]  /*1530*/  VIADD R141, R104, 0xffffffff ;  /* 0xffffffff688d7836 */ /* 0x000fe20000000000 */
[----:B------:R-:W-:Y:S01]  /*1540*/  ISETP.NE.AND P0, PT, R140, -0x1, PT ;  /* 0xffffffff8c00780c */ /* 0x000fe20003f05270 */
[----:B------:R-:W-:Y:S01]  /*1550*/  IMAD.IADD R137, R142, 0x1, -R49 ;  /* 0x000000018e897824 */ /* 0x000fe200078e0a31 */
[----:B------:R-:W-:Y:S01]  /*1560*/  SHF.R.S32.HI R16, RZ, 0x1f, R43 ;  /* 0x0000001fff107819 */ /* 0x000fe2000001142b */
[----:B------:R-:W-:Y:S01]  /*1570*/  IMAD.SHL.U32 R2, R141, 0x80, RZ ;  /* 0x000000808d027824 */ /* 0x000fe200078e00ff */
[----:B------:R-:W-:Y:S01]  /*1580*/  ULDC.64 UR4, c[0x0][0x258] ;  /* 0x0000960000047ab9 */ /* 0x000fe20000000a00 */
[----:B------:R-:W-:Y:S01]  /*1590*/  ULDC.64 UR6, c[0x0][0x268] ;  /* 0x00009a0000067ab9 */ /* 0x000fe20000000a00 */
[----:B------:R-:W-:Y:S01]  /*15a0*/  LEA.HI R9, R16, R43, RZ, 0x2 ;  /* 0x0000002b10097211 */ /* 0x000fe200078f10ff */
[----:B------:R-:W1:Y:S01]  /*15b0*/  LDC.64 R98, c[0x0][0x250] ;  /* 0x00009400ff627b82 */ /* 0x000e620000000a00 */
[----:B------:R-:W-:Y:S01]  /*15c0*/  IADD3 R13, -R2, R41, RZ ;  /* 0x00000029020d7210 */ /* 0x000fe20007ffe1ff */
[----:B------:R-:W-:Y:S01]  /*15d0*/  ULDC UR10, c[0x0][0x39c] ;  /* 0x0000e700000a7ab9 */ /* 0x000fe20000000800 */
[----:B------:R-:W-:Y:S01]  /*15e0*/  SHF.R.S32.HI R18, RZ, 0x2, R9 ;  /* 0x00000002ff127819 */ /* 0x000fe20000011409 */
[----:B------:R-:W-:Y:S01]  /*15f0*/  IMAD.SHL.U32 R103, R43, 0x2, RZ ;  /* 0x000000022b677824 */ /* 0x000fe200078e00ff */
[----:B------:R-:W-:-:S02]  /*1600*/  LEA.HI R12, R16, R43, RZ, 0x3 ;  /* 0x0000002b100c7211 */ /* 0x000fc400078f18ff */
[C---:B------:R-:W-:Y:S01]  /*1610*/  ISETP.GE.AND P4, PT, R18.reuse, R13, PT ;  /* 0x0000000d1200720c */ /* 0x040fe20003f86270 */
[----:B------:R-:W2:Y:S01]  /*1620*/  @!P0 LDC.64 R4, c[0x0][0x228] ;  /* 0x00008a00ff048b82 */ /* 0x000ea20000000a00 */
[C---:B------:R-:W-:Y:S01]  /*1630*/  VIADD R14, R18.reuse, 0x20 ;  /* 0x00000020120e7836 */ /* 0x040fe20000000000 */
[-C--:B------:R-:W-:Y:S02]  /*1640*/  ISETP.GE.AND P1, PT, R18, R137.reuse, PT ;  /* 0x000000891200720c */ /* 0x080fe40003f26270 */
[----:B------:R-:W-:Y:S02]  /*1650*/  @!P0 SHF.R.S32.HI R11, RZ, 0x1f, R25 ;  /* 0x0000001fff0b8819 */ /* 0x000fe40000011419 */
[----:B------:R-:W-:Y:S02]  /*1660*/  ISETP.GE.AND P5, PT, R14, R137, PT ;  /* 0x000000890e00720c */ /* 0x000fe40003fa6270 */
[----:B------:R-:W3:Y:S01]  /*1670*/  @P0 LDC.64 R6, c[0x0][0x240] ;  /* 0x00009000ff060b82 */ /* 0x000ee20000000a00 */
[----:B------:R-:W-:-:S02]  /*1680*/  LOP3.LUT R144, R9, 0xfffffffc, RZ, 0xc0, !PT ;  /* 0xfffffffc09907812 */ /* 0x000fc400078ec0ff */
[----:B-----5:R-:W-:Y:S01]  /*1690*/  SHF.R.S32.HI R0, RZ, 0x3, R12 ;  /* 0x00000003ff007819 */ /* 0x020fe2000001140c */
[----:B------:R-:W4:Y:S01]  /*16a0*/  @!P4 S2R R21, SR_CgaCtaId ;  /* 0x000000000015c919 */ /* 0x000f220000008800 */
[-C--:B------:R-:W-:Y:S02]  /*16b0*/  IADD3 R144, -R144, R43.reuse, RZ ;  /* 0x0000002b90907210 */ /* 0x080fe40007ffe1ff */
[--C-:B------:R-:W-:Y:S01]  /*16c0*/  SHF.R.S32.HI R19, RZ, 0x1f, R18.reuse ;  /* 0x0000001fff137819 */ /* 0x100fe20000011412 */
[----:B------:R-:W-:Y:S01]  /*16d0*/  IMAD.SHL.U32 R29, R0, 0x40, RZ ;  /* 0x00000040001d7824 */ /* 0x000fe200078e00ff */
[----:B------:R-:W-:Y:S01]  /*16e0*/  LEA.HI R46, R16, R43, RZ, 0x5 ;  /* 0x0000002b102e7211 */ /* 0x000fe200078f28ff */
[----:B------:R-:W-:Y:S01]  /*16f0*/  IMAD.SHL.U32 R144, R144, 0x8, RZ ;  /* 0x0000000890907824 */ /* 0x000fe200078e00ff */
[----:B------:R-:W1:Y:S01]  /*1700*/  @!P5 S2R R23, SR_CgaCtaId ;  /* 0x000000000017d919 */ /* 0x000e620000008800 */
[----:B------:R-:W-:Y:S01]  /*1710*/  IMAD.WIDE R36, R37, 0x40, R18 ;  /* 0x0000004025247825 */ /* 0x000fe200078e0212 */
[----:B------:R-:W-:-:S02]  /*1720*/  LOP3.LUT R29, R29, 0xc0, RZ, 0xc0, !PT ;  /* 0x000000c01d1d7812 */ /* 0x000fc400078ec0ff */
[C---:B------:R-:W-:Y:S01]  /*1730*/  IADD3 R24, P2, R144.reuse, R24, RZ ;  /* 0x0000001890187210 */ /* 0x040fe20007f5e0ff */
[-C--:B--2---:R-:W-:Y:S01]  /*1740*/  @!P0 IMAD R20, R11, R4.reuse, RZ ;  /* 0x000000040b148224 */ /* 0x084fe200078e02ff */
[----:B------:R-:W-:Y:S01]  /*1750*/  SHF.R.U32.HI R22, RZ, 0x3, R29 ;  /* 0x00000003ff167819 */ /* 0x000fe2000001161d */
[C---:B------:R-:W-:Y:S01]  /*1760*/  @!P0 IMAD.WIDE.U32 R38, R25.reuse, R4, RZ ;  /* 0x0000000419268225 */ /* 0x040fe200078e00ff */
[----:B------:R-:W-:Y:S02]  /*1770*/  @!P4 MOV R4, 0x400 ;  /* 0x000004000004c802 */ /* 0x000fe40000000f00 */
[----:B------:R-:W-:Y:S01]  /*1780*/  IADD3 R30, P3, R144, R30, RZ ;  /* 0x0000001e901e7210 */ /* 0x000fe20007f7e0ff */
[----:B------:R-:W-:Y:S01]  /*1790*/  @!P0 IMAD R11, R25, R5, R20 ;  /* 0x00000005190b8224 */ /* 0x000fe200078e0214 */
[----:B------:R-:W-:Y:S01]  /*17a0*/  LOP3.LUT R25, R29, 0x18, R144, 0xf8, !PT ;  /* 0x000000181d197812 */ /* 0x000fe200078ef890 */
[----:B---3--:R-:W-:Y:S01]  /*17b0*/  @P0 IMAD.WIDE.U32 R32, R140, R6, RZ ;  /* 0x000000068c200225 */ /* 0x008fe200078e00ff */
[----:B------:R-:W-:-:S02]  /*17c0*/  SHF.R.S32.HI R29, RZ, 0x1f, R34 ;  /* 0x0000001fff1d7819 */ /* 0x000fc40000011422 */
[----:B------:R-:W-:Y:S01]  /*17d0*/  LOP3.LUT R22, R25, R22, RZ, 0x3c, !PT ;  /* 0x0000001619167212 */ /* 0x000fe200078e3cff */
[----:B------:R-:W-:Y:S01]  /*17e0*/  @P0 IMAD R5, R140, R7, R33 ;  /* 0x000000078c050224 */ /* 0x000fe200078e0221 */
[----:B------:R-:W-:Y:S01]  /*17f0*/  @!P0 IADD3 R5, R39, R11, RZ ;  /* 0x0000000b27058210 */ /* 0x000fe20007ffe0ff */
[----:B------:R-:W2:Y:S01]  /*1800*/  @!P1 LDC.64 R6, c[0x0][0x240] ;  /* 0x00009000ff069b82 */ /* 0x000ea20000000a00 */
[----:B------:R-:W-:Y:S01]  /*1810*/  @!P0 IMAD.MOV.U32 R32, RZ, RZ, R38 ;  /* 0x000000ffff208224 */ /* 0x000fe200078e0026 */
[----:B------:R-:W-:Y:S01]  /*1820*/  SHF.R.S32.HI R11, RZ, 0x1f, R144 ;  /* 0x0000001fff0b7819 */ /* 0x000fe20000011490 */
[----:B------:R-:W-:Y:S01]  /*1830*/  IMAD R29, R29, UR4, RZ ;  /* 0x000000041d1d7c24 */ /* 0x000fe2000f8e02ff */
[----:B------:R-:W-:Y:S01]  /*1840*/  SHF.R.S32.HI R47, RZ, 0x5, R46 ;  /* 0x00000005ff2f7819 */ /* 0x000fe2000001142e */
[----:B------:R-:W-:Y:S01]  /*1850*/  IMAD R100, R19, R84, RZ ;  /* 0x0000005413647224 */ /* 0x000fe200078e02ff */
[----:B------:R-:W-:Y:S01]  /*1860*/  IADD3 R32, P0, R144, R32, RZ ;  /* 0x0000002090207210 */ /* 0x000fe20007f1e0ff */
[C---:B------:R-:W-:Y:S01]  /*1870*/  IMAD.X R25, R11.reuse, 0x1, R10, P2 ;  /* 0x000000010b197824 */ /* 0x040fe200010e060a */
[----:B------:R-:W-:Y:S01]  /*1880*/  IADD3.X R31, R11, R8, RZ, P3, !PT ;  /* 0x000000080b1f7210 */ /* 0x000fe20001ffe4ff */
[----:B------:R-:W-:Y:S01]  /*1890*/  IMAD R29, R34, UR5, R29 ;  /* 0x00000005221d7c24 */ /* 0x000fe2000f8e021d */
[----:B----4-:R-:W-:Y:S01]  /*18a0*/  @!P4 LEA R21, R21, R4, 0x18 ;  /* 0x000000041515c211 */ /* 0x010fe200078ec0ff */
[----:B------:R-:W-:Y:S01]  /*18b0*/  IMAD.X R33, R11, 0x1, R5, P0 ;  /* 0x000000010b217824 */ /* 0x000fe200000e0605 */
[----:B------:R-:W-:Y:S01]  /*18c0*/  @!P5 MOV R8, 0x400 ;  /* 0x000004000008d802 */ /* 0x000fe20000000f00 */
[----:B------:R-:W3:Y:S01]  /*18d0*/  @!P1 LDC.64 R10, c[0x0][0x210] ;  /* 0x00008400ff0a9b82 */ /* 0x000ee20000000a00 */
[----:B------:R-:W-:Y:S01]  /*18e0*/  @!P5 IADD3 R20, P0, R36, 0x20, RZ ;  /* 0x000000202414d810 */ /* 0x000fe20007f1e0ff */
[----:B------:R-:W-:Y:S01]  /*18f0*/  IMAD.WIDE.U32 R34, R34, UR4, R32 ;  /* 0x0000000422227c25 */ /* 0x000fe2000f8e0020 */
[----:B-1----:R-:W-:Y:S01]  /*1900*/  @!P5 LEA R23, R23, R8, 0x18 ;  /* 0x000000081717d211 */ /* 0x002fe200078ec0ff */
[----:B------:R-:W-:Y:S01]  /*1910*/  UMOV UR5, 0x400 ;  /* 0x0000040000057882 */ /* 0x000fe20000000000 */
[----:B------:R-:W-:Y:S01]  /*1920*/  LEA.HI R8, R9, R18, RZ, 0x1 ;  /* 0x0000001209087211 */ /* 0x000fe200078f08ff */
[----:B------:R-:W-:Y:S01]  /*1930*/  IMAD.IADD R35, R35, 0x1, R29 ;  /* 0x0000000123237824 */ /* 0x000fe200078e021d */
[----:B------:R-:W-:Y:S01]  /*1940*/  @!P5 IADD3.X R29, RZ, R37, RZ, P0, !PT ;  /* 0x00000025ff1dd210 */ /* 0x000fe200007fe4ff */
[----:B------:R-:W1:Y:S01]  /*1950*/  @!P5 LDC.64 R4, c[0x0][0x240] ;  /* 0x00009000ff04db82 */ /* 0x000e620000000a00 */
[----:B------:R-:W-:Y:S01]  /*1960*/  ISETP.GE.AND P2, PT, R14, R13, PT ;  /* 0x0000000d0e00720c */ /* 0x000fe20003f46270 */
[----:B------:R-:W-:Y:S01]  /*1970*/  IMAD.WIDE.U32 R30, R18, R84, R30 ;  /* 0x00000054121e7225 */ /* 0x000fe200078e001e */
[----:B------:R-:W-:-:S02]  /*1980*/  LEA.HI R16, R16, R43, RZ, 0x4 ;  /* 0x0000002b10107211 */ /* 0x000fc400078f20ff */
[----:B------:R-:W-:Y:S01]  /*1990*/  LOP3.LUT R12, R12, 0xfffffff8, RZ, 0xc0, !PT ;  /* 0xfffffff80c0c7812 */ /* 0x000fe200078ec0ff */
[-C--:B--2---:R-:W-:Y:S01]  /*19a0*/  @!P1 IMAD R26, R37, R6.reuse, RZ ;  /* 0x00000006251a9224 */ /* 0x084fe200078e02ff */
[----:B------:R-:W-:Y:S01]  /*19b0*/  LOP3.LUT R150, R46, 0xffffffe0, RZ, 0xc0, !PT ;  /* 0xffffffe02e967812 */ /* 0x000fe200078ec0ff */
[----:B------:R-:W2:Y:S01]  /*19c0*/  S2UR UR4, SR_CgaCtaId ;  /* 0x00000000000479c3 */ /* 0x000ea20000008800 */
[----:B------:R-:W-:Y:S01]  /*19d0*/  IMAD R100, R18, R85, R100 ;  /* 0x0000005512647224 */ /* 0x000fe200078e0264 */
[----:B------:R-:W-:Y:S01]  /*19e0*/  IADD3 R12, -R12, R43, RZ ;  /* 0x0000002b0c0c7210 */ /* 0x000fe20007ffe1ff */
[----:B------:R-:W-:Y:S01]  /*19f0*/  @!P1 IMAD R26, R36, R7, R26 ;  /* 0x00000007241a9224 */ /* 0x000fe200078e021a */
[----:B------:R-:W-:Y:S01]  /*1a00*/  LOP3.LUT R7, R8, 0x7fffffe, RZ, 0xc0, !PT ;  /* 0x07fffffe08077812 */ /* 0x000fe200078ec0ff */
[----:B------:R-:W-:Y:S01]  /*1a10*/  @!P1 IMAD.WIDE.U32 R36, R36, R6, R34 ;  /* 0x0000000624249225 */ /* 0x000fe200078e0022 */
[----:B------:R-:W-:Y:S02]  /*1a20*/  IADD3 R100, R31, R100, RZ ;  /* 0x000000641f647210 */ /* 0x000fe40007ffe0ff */
[----:B------:R-:W4:Y:S01]  /*1a30*/  @!P5 LDC.64 R8, c[0x0][0x210] ;  /* 0x00008400ff08db82 */ /* 0x000f220000000a00 */
[C---:B------:R-:W-:Y:S01]  /*1a40*/  IMAD.IADD R28, R18.reuse, 0x1, -R7 ;  /* 0x00000001121c7824 */ /* 0x040fe200078e0a07 */
[----:B------:R-:W-:Y:S01]  /*1a50*/  @!P1 IADD3 R26, R37, R26, RZ ;  /* 0x0000001a251a9210 */ /* 0x000fe20007ffe0ff */
[----:B------:R-:W-:Y:S01]  /*1a60*/  IMAD.MOV.U32 R87, RZ, RZ, R30 ;  /* 0x000000ffff577224 */ /* 0x000fe200078e001e */
[----:B------:R-:W-:Y:S01]  /*1a70*/  IADD3 R30, R18, 0x60, RZ ;  /* 0x00000060121e7810 */ /* 0x000fe20007ffe0ff */
[----:B------:R-:W-:Y:S01]  /*1a80*/  IMAD R33, R47, 0x8, R28 ;  /* 0x000000082f217824 */ /* 0x000fe200078e021c */
[----:B---3--:R-:W-:Y:S01]  /*1a90*/  @!P1 LEA R28, P0, R36, R10, 0x1 ;  /* 0x0000000a241c9211 */ /* 0x008fe200078008ff */
[----:B------:R-:W-:Y:S01]  /*1aa0*/  IMAD.WIDE.U32 R24, R3, UR6, R24 ;  /* 0x0000000603187c25 */ /* 0x000fe2000f8e0018 */
[----:B------:R-:W3:Y:S01]  /*1ab0*/  @!P4 LDC.64 R6, c[0x0][0x218] ;  /* 0x00008600ff06cb82 */ /* 0x000ee20000000a00 */
[----:B------:R-:W-:-:S02]  /*1ac0*/  @!P2 MOV R31, 0x400 ;  /* 0x00000400001fa802 */ /* 0x000fc40000000f00 */
[-C--:B-1----:R-:W-:Y:S01]  /*1ad0*/  @!P5 IMAD R32, R29, R4.reuse, RZ ;  /* 0x000000041d20d224 */ /* 0x082fe200078e02ff */
[----:B------:R-:W-:Y:S01]  /*1ae0*/  @!P1 LEA.HI.X R29, R36, R11, R26, 0x1, P0 ;  /* 0x0000000b241d9211 */ /* 0x000fe200000f0c1a */
[----:B------:R-:W-:Y:S01]  /*1af0*/  IMAD.U32 R10, R33, 0x20, R22 ;  /* 0x00000020210a7824 */ /* 0x000fe200078e0016 */
[----:B------:R-:W-:Y:S01]  /*1b00*/  IADD3 R11, P0, R18, R27, RZ ;  /* 0x0000001b120b7210 */ /* 0x000fe20007f1e0ff */
[C---:B------:R-:W-:Y:S01]  /*1b10*/  @!P5 IMAD R26, R20.reuse, R5, R32 ;  /* 0x00000005141ad224 */ /* 0x040fe200078e0220 */
[----:B------:R-:W1:Y:S01]  /*1b20*/  @!P2 S2R R22, SR_CgaCtaId ;  /* 0x000000000016a919 */ /* 0x000e620000008800 */
[----:B------:R-:W-:Y:S01]  /*1b30*/  @!P5 IMAD.WIDE.U32 R32, R20, R4, R34 ;  /* 0x000000041420d225 */ /* 0x000fe200078e0022 */
[----:B------:R-:W-:Y:S01]  /*1b40*/  IADD3.X R17, R19, R17, RZ, P0, !PT ;  /* 0x0000001113117210 */ /* 0x000fe200007fe4ff */
[----:B------:R-:W1:Y:S01]  /*1b50*/  @!P2 LDC.64 R4, c[0x0][0x218] ;  /* 0x00008600ff04ab82 */ /* 0x000e620000000a00 */
[----:B--2---:R-:W-:Y:S01]  /*1b60*/  ULEA UR4, UR4, UR5, 0x18 ;  /* 0x0000000504047291 */ /* 0x004fe2000f8ec03f */
[----:B------:R-:W-:Y:S01]  /*1b70*/  VIADD R20, R18, 0x40 ;  /* 0x0000004012147836 */ /* 0x000fe20000000000 */
[----:B------:R-:W-:Y:S01]  /*1b80*/  LOP3.LUT R103, R103, 0x6, RZ, 0xc0, !PT ;  /* 0x0000000667677812 */ /* 0x000fe200078ec0ff */
[----:B------:R-:W-:Y:S01]  /*1b90*/  @!P5 IMAD.IADD R26, R33, 0x1, R26 ;  /* 0x00000001211ad824 */ /* 0x000fe200078e021a */
[----:B----4-:R-:W-:Y:S01]  /*1ba0*/  @!P5 LEA R8, P3, R32, R8, 0x1 ;  /* 0x000000082008d211 */ /* 0x010fe200078608ff */
[----:B------:R-:W-:Y:S01]  /*1bb0*/  @!P5 IMAD R23, R10, 0x2, R23 ;  /* 0x000000020a17d824 */ /* 0x000fe200078e0217 */
[----:B------:R-:W-:Y:S01]  /*1bc0*/  ISETP.GE.AND P0, PT, R20, R13, PT ;  /* 0x0000000d1400720c */ /* 0x000fe20003f06270 */
[----:B------:R-:W-:Y:S01]  /*1bd0*/  @!P4 IMAD R21, R10, 0x2, R21 ;  /* 0x000000020a15c824 */ /* 0x000fe200078e0215 */
[----:B------:R-:W-:Y:S01]  /*1be0*/  @!P5 LEA.HI.X R9, R32, R9, R26, 0x1, P3 ;  /* 0x000000092009d211 */ /* 0x000fe200018f0c1a */
[----:B------:R-:W-:Y:S01]  /*1bf0*/  IMAD.WIDE.U32 R32, R84, 0x40, RZ ;  /* 0x0000004054207825 */ /* 0x000fe200078e00ff */
[----:B------:R-:W-:-:S02]  /*1c00*/  LEA R143, R10, UR4, 0x1 ;  /* 0x000000040a8f7c11 */ /* 0x000fc4000f8e08ff */
[C---:B---3--:R-:W-:Y:S01]  /*1c10*/  @!P4 LEA R26, P3, R87.reuse, R6, 0x1 ;  /* 0x00000006571ac211 */ /* 0x048fe200078608ff */
[----:B------:R-:W-:Y:S02]  /*1c20*/  IMAD.SHL.U32 R0, R0, 0x8, RZ ;  /* 0x0000000800007824 */ /* 0x000fe400078e00ff */
[----:B------:R-:W-:Y:S01]  /*1c30*/  @!PT LDS RZ, [RZ] ;  /* 0x00000000fffff984 */ /* 0x000fe20000000800 */
[----:B------:R-:W-:Y:S01]  /*1c40*/  @!PT LDS RZ, [RZ] ;  /* 0x00000000fffff984 */ /* 0x000fe20000000800 */
[----:B------:R-:W-:Y:S01]  /*1c50*/  @!PT LDS RZ, [RZ] ;  /* 0x00000000fffff984 */ /* 0x000fe20000000800 */
[----:B------:R2:W-:Y:S01]  /*1c60*/  @!P1 LDGSTS.E.BYPASS.LTC128B.128 [R143], desc[UR8][R28.64] ;  /* 0x000000001c8f9fae */ /* 0x0005e2000b901d48 */
[----:B------:R-:W-:Y:S01]  /*1c70*/  @!P4 LEA.HI.X R27, R87, R7, R100, 0x1, P3 ;  /* 0x00000007571bc211 */ /* 0x000fe200018f0c64 */
[----:B------:R-:W-:Y:S01]  /*1c80*/  IMAD.IADD R150, R43, 0x1, -R150 ;  /* 0x000000012b967824 */ /* 0x000fe200078e0a96 */
[----:B------:R-:W-:Y:S01]  /*1c90*/  @!P2 LEA R19, P1, R84, R87, 0x5 ;  /* 0x000000575413a211 */ /* 0x000fe200078228ff */
[----:B------:R-:W3:Y:S01]  /*1ca0*/  @!P0 LDC.64 R6, c[0x0][0x218] ;  /* 0x00008600ff068b82 */ /* 0x000ee20000000a00 */
[----:B------:R4:W-:Y:S01]  /*1cb0*/  @!P5 LDGSTS.E.BYPASS.LTC128B.128 [R23+0x800], desc[UR8][R8.64] ;  /* 0x008000000817dfae */ /* 0x0009e2000b901d48 */
[----:B------:R-:W-:-:S03]  /*1cc0*/  ISETP.GE.AND P5, PT, R30, R13, PT ;  /* 0x0000000d1e00720c */ /* 0x000fc60003fa6270 */
[----:B------:R3:W-:Y:S01]  /*1cd0*/  @!P4 LDGSTS.E.BYPASS.LTC128B.128 [R21+0x1000], desc[UR8][R26.64] ;  /* 0x010000001a15cfae */ /* 0x0007e2000b901d48 */
[----:B------:R-:W-:Y:S02]  /*1ce0*/  ISETP.GE.AND P4, PT, R18, R13, PT ;  /* 0x0000000d1200720c */ /* 0x000fe40003f86270 */
[----:B------:R-:W-:Y:S02]  /*1cf0*/  @!P2 LEA.HI.X R18, R84, R100, R85, 0x5, P1 ;  /* 0x000000645412a211 */ /* 0x000fe400008f2c55 */
[----:B-1----:R-:W-:-:S05]  /*1d00*/  @!P2 LEA R31, R22, R31, 0x18 ;  /* 0x0000001f161fa211 */ /* 0x002fca00078ec0ff */
[----:B------:R-:W-:Y:S01]  /*1d10*/  @!P2 IMAD R31, R10, 0x2, R31 ;  /* 0x000000020a1fa824 */ /* 0x000fe200078e021f */
[----:B--2---:R-:W-:Y:S02]  /*1d20*/  @!P2 LEA R28, P3, R19, R4, 0x1 ;  /* 0x00000004131ca211 */ /* 0x004fe400078608ff */
[----:B------:R-:W-:Y:S02]  /*1d30*/  @!P0 IADD3 R4, P1, R87, R32, RZ ;  /* 0x0000002057048210 */ /* 0x000fe40007f3e0ff */
[----:B------:R-:W-:Y:S01]  /*1d40*/  @!P2 LEA.HI.X R29, R19, R5, R18, 0x1, P3 ;  /* 0x00000005131da211 */ /* 0x000fe200018f0c12 */
[----:B----4-:R-:W-:Y:S01]  /*1d50*/  IMAD.SHL.U32 R9, R85, 0x40, RZ ;  /* 0x0000004055097824 */ /* 0x010fe200078e00ff */
[----:B------:R-:W-:Y:S01]  /*1d60*/  ISETP.GE.AND P3, PT, R14, R13, PT ;  /* 0x0000000d0e00720c */ /* 0x000fe20003f66270 */
[----:B------:R-:W1:Y:S01]  /*1d70*/  @!P5 S2R R8, SR_CgaCtaId ;  /* 0x000000000008d919 */ /* 0x000e620000008800 */
[----:B------:R-:W-:Y:S02]  /*1d80*/  LOP3.LUT R14, R16, 0xfffffff0, RZ, 0xc0, !PT ;  /* 0xfffffff0100e7812 */ /* 0x000fe400078ec0ff */
[----:B------:R-:W-:Y:S01]  /*1d90*/  @!P0 IADD3.X R32, R100, R33, R9, P1, !PT ;  /* 0x0000002164208210 */ /* 0x000fe20000ffe409 */
[----:B------:R-:W-:Y:S01]  /*1da0*/  @!P2 LDGSTS.E.BYPASS.LTC128B.128 [R31+0x1800], desc[UR8][R28.64] ;  /* 0x018000001c1fafae */ /* 0x000fe2000b901d48 */
[----:B---3--:R-:W-:-:S02]  /*1db0*/  @!P0 LEA R18, P1, R4, R6, 0x1 ;  /* 0x0000000604128211 */ /* 0x008fc400078208ff */
[----:B------:R-:W-:Y:S01]  /*1dc0*/  IADD3 R45, -R14, R43, RZ ;  /* 0x0000002b0e2d7210 */ /* 0x000fe20007ffe1ff */
[----:B------:R-:W2:Y:S01]  /*1dd0*/  @!P0 S2R R9, SR_CgaCtaId ;  /* 0x0000000000098919 */ /* 0x000ea20000008800 */
[----:B------:R-:W-:Y:S01]  /*1de0*/  SHF.R.S32.HI R5, RZ, 0x4, R16 ;  /* 0x00000004ff057819 */ /* 0x000fe20000011410 */
[----:B------:R-:W-:Y:S01]  /*1df0*/  IMAD R14, R15, UR6, RZ ;  /* 0x000000060f0e7c24 */ /* 0x000fe2000f8e02ff */
[----:B------:R-:W-:Y:S02]  /*1e00*/  @!P0 LEA.HI.X R19, R4, R7, R32, 0x1, P1 ;  /* 0x0000000704138211 */ /* 0x000fe400008f0c20 */
[----:B------:R-:W-:Y:S02]  /*1e10*/  ISETP.GE.AND P2, PT, R20, R13, PT ;  /* 0x0000000d1400720c */ /* 0x000fe40003f46270 */
[----:B------:R-:W-:Y:S02]  /*1e20*/  LEA.HI R4, R45, R45, RZ, 0x1 ;  /* 0x0000002d2d047211 */ /* 0x000fe400078f08ff */
[----:B------:R-:W-:-:S02]  /*1e30*/  LEA.HI R20, R16, R5, RZ, 0x1 ;  /* 0x0000000510147211 */ /* 0x000fc400078f08ff */
[----:B------:R-:W-:Y:S02]  /*1e40*/  SHF.R.S32.HI R6, RZ, 0x1f, R45 ;  /* 0x0000001fff067819 */ /* 0x000fe4000001142d */
[----:B------:R-:W-:Y:S02]  /*1e50*/  LOP3.LUT R16, R4, 0x7fffffe, RZ, 0xc0, !PT ;  /* 0x07fffffe04107812 */ /* 0x000fe400078ec0ff */
[----:B------:R-:W-:Y:S02]  /*1e60*/  LOP3.LUT R20, R20, 0xfffffffe, RZ, 0xc0, !PT ;  /* 0xfffffffe14147812 */ /* 0x000fe400078ec0ff */
[----:B------:R-:W-:Y:S01]  /*1e70*/  ISETP.GE.AND P1, PT, R30, R13, PT ;  /* 0x0000000d1e00720c */ /* 0x000fe20003f26270 */
[----:B------:R-:W-:Y:S01]  /*1e80*/  IMAD R13, R3, UR7, R14 ;  /* 0x00000007030d7c24 */ /* 0x000fe2000f8e020e */
[----:B------:R-:W-:Y:S01]  /*1e90*/  LEA.HI R6, R6, R45, RZ, 0x3 ;  /* 0x0000002d06067211 */ /* 0x000fe200078f18ff */
[----:B------:R-:W-:Y:S01]  /*1ea0*/  IMAD.IADD R45, R45, 0x1, -R16 ;  /* 0x000000012d2d7824 */ /* 0x000fe200078e0a10 */
[----:B------:R-:W-:Y:S01]  /*1eb0*/  SHF.R.S32.HI R3, RZ, 0x1, R4 ;  /* 0x00000001ff037819 */ /* 0x000fe20000011404 */
[----:B------:R-:W-:Y:S01]  /*1ec0*/  IMAD.IADD R7, R5, 0x1, -R20 ;  /* 0x0000000105077824 */ /* 0x000fe200078e0a14 */
[----:B------:R-:W-:Y:S01]  /*1ed0*/  SHF.R.S32.HI R16, RZ, 0x1f, R4 ;  /* 0x0000001fff107819 */ /* 0x000fe20000011404 */
[----:B------:R-:W-:Y:S01]  /*1ee0*/  IMAD.IADD R25, R25, 0x1, R13 ;  /* 0x0000000119197824 */ /* 0x000fe200078e020d */
[----:B------:R-:W3:Y:S01]  /*1ef0*/  @!P5 LDC.64 R4, c[0x0][0x218] ;  /* 0x00008600ff04db82 */ /* 0x000ee20000000a00 */
[----:B------:R-:W-:Y:S01]  /*1f00*/  LEA.HI R14, R12, R12, RZ, 0x1 ;  /* 0x0000000c0c0e7211 */ /* 0x000fe200078f08ff */
[----:B------:R-:W-:Y:S01]  /*1f10*/  IMAD.SHL.U32 R44, R6, 0x20, RZ ;  /* 0x00000020062c7824 */ /* 0x000fe200078e00ff */
[----:B------:R-:W-:Y:S01]  /*1f20*/  @!P0 MOV R20, 0x400 ;  /* 0x0000040000148802 */ /* 0x000fe20000000f00 */
[----:B------:R-:W-:Y:S01]  /*1f30*/  IMAD.WIDE.U32 R24, R11, R98, R24 ;  /* 0x000000620b187225 */ /* 0x000fe200078e0018 */
[----:B------:R-:W-:Y:S01]  /*1f40*/  @!P5 MOV R15, 0x400 ;  /* 0x00000400000fd802 */ /* 0x000fe20000000f00 */
[----:B------:R-:W-:Y:S01]  /*1f50*/  ULDC.64 UR6, c[0x0][0x220] ;  /* 0x0000880000067ab9 */ /* 0x000fe20000000a00 */
[----:B------:R-:W-:-:S02]  /*1f60*/  LOP3.LUT R21, R14, 0x7fffffe, RZ, 0xc0, !PT ;  /* 0x07fffffe0e157812 */ /* 0x000fc400078ec0ff */
[----:B--2---:R-:W-:Y:S02]  /*1f70*/  @!P0 LEA R9, R9, R20, 0x18 ;  /* 0x0000001409098211 */ /* 0x004fe400078ec0ff */
[----:B-1----:R-:W-:Y:S01]  /*1f80*/  @!P5 LEA R15, R8, R15, 0x18 ;  /* 0x0000000f080fd211 */ /* 0x002fe200078ec0ff */
[----:B------:R-:W-:Y:S01]  /*1f90*/  IMAD.IADD R12, R12, 0x1, -R21 ;  /* 0x000000010c0c7824 */ /* 0x000fe200078e0a15 */
[----:B------:R-:W-:Y:S01]  /*1fa0*/  @!P5 MOV R20, R87 ;  /* 0x000000570014d202 */ /* 0x000fe20000000f00 */
[----:B------:R-:W-:Y:S01]  /*1fb0*/  @!P5 IMAD.MOV.U32 R21, RZ, RZ, R100 ;  /* 0x000000ffff15d224 */ /* 0x000fe200078e0064 */
[----:B------:R-:W-:Y:S01]  /*1fc0*/  LEA.HI R16, R16, R3, RZ, 0x2 ;  /* 0x0000000310107211 */ /* 0x000fe200078f10ff */
[C---:B------:R-:W-:Y:S01]  /*1fd0*/  @!P0 IMAD R9, R10.reuse, 0x2, R9 ;  /* 0x000000020a098824 */ /* 0x040fe200078e0209 */
[----:B------:R-:W-:Y:S01]  /*1fe0*/  SHF.R.S32.HI R8, RZ, 0x1, R14 ;  /* 0x00000001ff087819 */ /* 0x000fe2000001140e */
[----:B------:R-:W-:Y:S01]  /*1ff0*/  @!P5 IMAD R15, R10, 0x2, R15 ;  /* 0x000000020a0fd824 */ /* 0x000fe200078e020f */
[----:B------:R-:W-:Y:S01]  /*2000*/  LOP3.LUT R16, R16, 0xfffffffc, RZ, 0xc0, !PT ;  /* 0xfffffffc10107812 */ /* 0x000fe200078ec0ff */
[----:B------:R-:W-:Y:S01]  /*2010*/  @!P5 IMAD R10, R85, 0x60, RZ ;  /* 0x00000060550ad824 */ /* 0x000fe200078e02ff */
[----:B------:R1:W-:Y:S01]  /*2020*/  @!P0 LDGSTS.E.BYPASS.LTC128B.128 [R9+0x2000], desc[UR8][R18.64] ;  /* 0x0200000012098fae */ /* 0x0003e2000b901d48 */
[----:B------:R-:W-:Y:S01]  /*2030*/  @!P5 IMAD.WIDE.U32 R20, R84, 0x60, R20 ;  /* 0x000000605414d825 */ /* 0x000fe200078e0014 */
[----:B------:R-:W-:-:S02]  /*2040*/  IADD3 R3, R3, -R16, RZ ;  /* 0x8000001003037210 */ /* 0x000fc40007ffe0ff */
[----:B------:R-:W-:Y:S01]  /*2050*/  SHF.L.U32 R13, R8, 0x6, RZ ;  /* 0x00000006080d7819 */ /* 0x000fe200000006ff */
[----:B------:R-:W-:Y:S01]  /*2060*/  @!P5 IMAD.IADD R10, R21, 0x1, R10 ;  /* 0x00000001150ad824 */ /* 0x000fe200078e020a */
[C---:B---3--:R-:W-:Y:S01]  /*2070*/  @!P5 LEA R4, P0, R20.reuse, R4, 0x1 ;  /* 0x000000041404d211 */ /* 0x048fe200078008ff */
[----:B------:R-:W-:Y:S01]  /*2080*/  IMAD R14, R17, R98, RZ ;  /* 0x00000062110e7224 */ /* 0x000fe200078e02ff */
[----:B------:R-:W-:Y:S01]  /*2090*/  LOP3.LUT R13, R13, 0xc0, RZ, 0xc0, !PT ;  /* 0x000000c00d0d7812 */ /* 0x000fe200078ec0ff */
[----:B------:R-:W-:Y:S01]  /*20a0*/  IMAD.SHL.U32 R40, R3, 0x40, RZ ;  /* 0x0000004003287824 */ /* 0x000fe200078e00ff */
[----:B------:R-:W-:Y:S01]  /*20b0*/  @!P5 LEA.HI.X R5, R20, R5, R10, 0x1, P0 ;  /* 0x000000051405d211 */ /* 0x000fe200000f0c0a */
[----:B------:R-:W-:Y:S01]  /*20c0*/  IMAD R14, R11, R99, R14 ;  /* 0x000000630b0e7224 */ /* 0x000fe200078e020e */
[----:B------:R-:W-:Y:S01]  /*20d0*/  SHF.L.U32 R11, R7, 0x3, RZ ;  /* 0x00000003070b7819 */ /* 0x000fe200000006ff */
[----:B------:R-:W-:Y:S01]  /*20e0*/  @!P1 IMAD R10, R99, 0xc0, RZ ;  /* 0x000000c0630a9824 */ /* 0x000fe200078e02ff */
[----:B------:R-:W-:Y:S01]  /*20f0*/  LOP3.LUT R40, R40, 0xc0, RZ, 0xc0, !PT ;  /* 0x000000c028287812 */ /* 0x000fe200078ec0ff */
[----:B------:R2:W-:Y:S01]  /*2100*/  @!P5 LDGSTS.E.BYPASS.LTC128B.128 [R15+0x2800], desc[UR8][R4.64] ;  /* 0x02800000040fdfae */ /* 0x0005e2000b901d48 */
[----:B------:R-:W-:Y:S01]  /*2110*/  LOP3.LUT R0, R13, 0x8, R0, 0xf8, !PT ;  /* 0x000000080d007812 */ /* 0x000fe200078ef800 */
[----:B------:R-:W-:Y:S01]  /*2120*/  IMAD.IADD R139, R25, 0x1, R14 ;  /* 0x00000001198b7824 */ /* 0x000fe200078e020e */
[----:B------:R-:W-:Y:S01]  /*2130*/  SHF.R.U32.HI R13, RZ, 0x3, R13 ;  /* 0x00000003ff0d7819 */ /* 0x000fe2000001160d */
[----:B------:R-:W0:Y:S01]  /*2140*/  LDGDEPBAR ;  /* 0x00000000000079af */ /* 0x000e220000000000 */
[----:B------:R-:W-:-:S02]  /*2150*/  LOP3.LUT R44, R44, 0xffffff00, RZ, 0xc0, !PT ;  /* 0xffffff002c2c7812 */ /* 0x000fc400078ec0ff */
[----:B------:R-:W-:Y:S02]  /*2160*/  LEA R138, P0, R24, UR6, 0x1 ;  /* 0x00000006188a7c11 */ /* 0x000fe4000f8008ff */
[----:B------:R-:W-:Y:S01]  /*2170*/  LOP3.LUT R134, R0, R13, RZ, 0x3c, !PT ;  /* 0x0000000d00867212 */ /* 0x000fe200078e3cff */
[----:B------:R-:W-:Y:S01]  /*2180*/  IMAD R13, R7, 0x8, R12 ;  /* 0x00000008070d7824 */ /* 0x000fe200078e020c */
[----:B------:R-:W-:Y:S02]  /*2190*/  LEA.HI.X R139, R24, UR7, R139, 0x1, P0 ;  /* 0x00000007188b7c11 */ /* 0x000fe400080f0c8b */
[C---:B-1----:R-:W-:Y:S01]  /*21a0*/  SHF.L.U32 R9, R98.reuse, 0x5, RZ ;  /* 0x0000000562097819 */ /* 0x042fe200000006ff */
[----:B------:R-:W-:Y:S01]  /*21b0*/  IMAD.U32 R134, R13, 0x20, R134 ;  /* 0x000000200d867824 */ /* 0x000fe200078e0086 */
[C---:B------:R-:W-:Y:S01]  /*21c0*/  SHF.L.U64.HI R0, R98.reuse, 0x5, R99 ;  /* 0x0000000562007819 */ /* 0x040fe20000010263 */
[----:B------:R-:W-:Y:S01]  /*21d0*/  @!P1 IMAD.WIDE.U32 R6, R98, 0xc0, R138 ;  /* 0x000000c062069825 */ /* 0x000fe200078e008a */
[----:B------:R-:W-:-:S02]  /*21e0*/  @!P3 LEA R12, P0, R9, R138, 0x1 ;  /* 0x0000008a090cb211 */ /* 0x000fc400078008ff */
[----:B------:R-:W-:Y:S02]  /*21f0*/  LEA R134, R134, UR4, 0x1 ;  /* 0x0000000486867c11 */ /* 0x000fe4000f8e08ff */
[----:B------:R-:W-:Y:S02]  /*2200*/  @!P3 LEA.HI.X R13, R9, R139, R0, 0x1, P0 ;  /* 0x0000008b090db211 */ /* 0x000fe400000f0c00 */
[----:B------:R-:W-:Y:S02]  /*2210*/  @!P2 LEA R14, P0, R98, R138, 0x7 ;  /* 0x0000008a620ea211 */ /* 0x000fe400078038ff */
[----:B------:R-:W-:Y:S02]  /*2220*/  MOV R0, 0x10 ;  /* 0x0000001000007802 */ /* 0x000fe40000000f00 */
[----:B--2---:R-:W-:Y:S01]  /*2230*/  LOP3.LUT R5, R40, 0x8, R11, 0xf8, !PT ;  /* 0x0000000828057812 */ /* 0x004fe200078ef80b */
[----:B------:R-:W-:-:S04]  /*2240*/  DEPBAR.LE SB0, 0x0 ;  /* 0x000080000000791a */ /* 0x000fc80000000000 */
[----:B------:R-:W-:Y:S01]  /*2250*/  BAR.SYNC.DEFER_BLOCKING 0x0 ;  /* 0x0000000000007b1d */ /* 0x000fe20000010000 */
[----:B------:R-:W-:Y:S02]  /*2260*/  SHF.R.U32.HI R40, RZ, 0x3, R40 ;  /* 0x00000003ff287819 */ /* 0x000fe40000011628 */
[----:B------:R-:W-:Y:S02]  /*2270*/  LEA R4, R47, R44, 0x9 ;  /* 0x0000002c2f047211 */ /* 0x000fe400078e48ff */
[----:B------:R-:W-:Y:S02]  /*2280*/  LOP3.LUT R40, R5, R40, RZ, 0x3c, !PT ;  /* 0x0000002805287212 */ /* 0x000fe400078e3cff */
[C---:B------:R-:W-:Y:S01]  /*2290*/  LEA R5, R45.reuse, R4, 0x5 ;  /* 0x000000042d057211 */ /* 0x040fe200078e28ff */
[----:B------:R-:W-:Y:S01]  /*22a0*/  IMAD R45, R45, 0x20, R44 ;  /* 0x000000202d2d7824 */ /* 0x000fe200078e022c */
[----:B------:R-:W-:Y:S02]  /*22b0*/  @!P2 LEA.HI.X R15, R98, R139, R99, 0x7, P0 ;  /* 0x0000008b620fa211 */ /* 0x000fe400000f3c63 */
[----:B------:R-:W-:Y:S01]  /*22c0*/  @!P1 IADD3 R11, R7, R10, RZ ;  /* 0x0000000a070b9210 */ /* 0x000fe20007ffe0ff */
[----:B------:R-:W-:Y:S01]  /*22d0*/  IMAD.IADD R136, R40, 0x1, R5 ;  /* 0x0000000128887824 */ /* 0x000fe200078e0205 */
[----:B------:R-:W-:Y:S01]  /*22e0*/  LOP3.LUT P0, RZ, R8, 0x2, RZ, 0xc0, !PT ;  /* 0x0000000208ff7812 */ /* 0x000fe2000780c0ff */
[----:B------:R-:W-:Y:S01]  /*22f0*/  @!P1 IMAD.MOV.U32 R10, RZ, RZ, R6 ;  /* 0x000000ffff0a9224 */ /* 0x000fe200078e0006 */
[----:B------:R-:W-:Y:S01]  /*2300*/  IADD3 R133, R134, 0x1000, RZ ;  /* 0x0000100086857810 */ /* 0x000fe20007ffe0ff */
[----:B------:R-:W-:Y:S01]  /*2310*/  IMAD.IADD R132, R40, 0x1, R45 ;  /* 0x0000000128847824 */ /* 0x000fe200078e022d */
[----:B------:R-:W-:Y:S01]  /*2320*/  LEA R136, R136, UR4, 0x1 ;  /* 0x0000000488887c11 */ /* 0x000fe2000f8e08ff */
        /* <DEDUP_REMOVED lines=26> */
[----:B------:R-:W1:Y:S01]  /*24d0*/  LDSM.16.M88.4 R4, [R134+0x1000] ;  /* 0x001000008604783b */ /* 0x000e620000000200 */
[----:B------:R-:W-:Y:S01]  /*24e0*/  ISETP.GT.AND P1, PT, R104, 0x1, PT ;  /* 0x000000016800780c */ /* 0x000fe20003f24270 */
[----:B------:R-:W-:Y:S01]  /*24f0*/  IMAD R135, R3, 0x2, R136 ;  /* 0x0000000203877824 */ /* 0x000fe200078e0288 */
[C---:B------:R-:W-:Y:S01]  /*2500*/  LEA R53, R0.reuse, R134, 0x1 ;  /* 0x0000008600357211 */ /* 0x040fe200078e08ff */
[----:B------:R-:W2:Y:S01]  /*2510*/  LDSM.16.M88.4 R32, [R134+0x1400] ;  /* 0x001400008620783b */ /* 0x000ea20000000200 */
[----:B------:R-:W-:-:S03]  /*2520*/  LEA R133, R0, R133, 0x1 ;  /* 0x0000008500857211 */ /* 0x000fc600078e08ff */
[----:B------:R-:W-:Y:S04]  /*2530*/  LDSM.16.M88.4 R20, [R135] ;  /* 0x000000008714783b */ /* 0x000fe80000000200 */
[----:B------:R-:W3:Y:S02]  /*2540*/  LDSM.16.M88.4 R36, [R53+0x1000] ;  /* 0x001000003524783b */ /* 0x000ee40000000200 */
[----:B------:R-:W4:Y:S02]  /*2550*/  @!P1 LDC.64 R96, c[0x0][0x218] ;  /* 0x00008600ff609b82 */ /* 0x000f240000000a00 */
[----:B------:R-:W3:Y:S04]  /*2560*/  LDSM.16.M88.4 R16, [R53+0x1400] ;  /* 0x001400003510783b */ /* 0x000ee80000000200 */
[----:B------:R-:W3:Y:S04]  /*2570*/  LDSM.16.M88.4 R24, [R134+0x1800] ;  /* 0x001800008618783b */ /* 0x000ee80000000200 */
[----:B------:R-:W0:Y:S01]  /*2580*/  LDGDEPBAR ;  /* 0x00000000000079af */ /* 0x000e220000000000 */
[C---:B----4-:R-:W-:Y:S01]  /*2590*/  @!P1 LEA R148, P0, R87.reuse, R96, 0x1 ;  /* 0x0000006057949211 */ /* 0x050fe200078008ff */
[----:B-1----:R-:W-:Y:S03]  /*25a0*/  HMMA.16816.F32.BF16 R8, R28, R4, RZ ;  /* 0x000000041c08723c */ /* 0x002fe600000418ff */
[----:B------:R-:W-:-:S03]  /*25b0*/  @!P1 LEA.HI.X R149, R87, R97, R100, 0x1, P0 ;  /* 0x0000006157959211 */ /* 0x000fc600000f0c64 */
[C---:B------:R-:W-:Y:S06]  /*25c0*/  HMMA.16816.F32.BF16 R4, R28.reuse, R6, RZ ;  /* 0x000000061c04723c */ /* 0x040fec00000418ff */
[C---:B--2---:R-:W-:Y:S06]  /*25d0*/  HMMA.16816.F32.BF16 R12, R28.reuse, R32, RZ ;  /* 0x000000201c0c723c */ /* 0x044fec00000418ff */
[----:B------:R-:W-:Y:S06]  /*25e0*/  HMMA.16816.F32.BF16 R32, R28, R34, RZ ;  /* 0x000000221c20723c */ /* 0x000fec00000418ff */
[C---:B---3--:R-:W-:Y:S06]  /*25f0*/  HMMA.16816.F32.BF16 R8, R20.reuse, R36, R8 ;  /* 0x000000241408723c */ /* 0x048fec0000041808 */
[C---:B------:R-:W-:Y:S06]  /*2600*/  HMMA.16816.F32.BF16 R4, R20.reuse, R38, R4 ;  /* 0x000000261404723c */ /* 0x040fec0000041804 */
[----:B------:R-:W-:Y:S06]  /*2610*/  HMMA.16816.F32.BF16 R12, R20, R16, R12 ;  /* 0x00000010140c723c */ /* 0x000fec000004180c */
        /* <DEDUP_REMOVED lines=17> */
[----:B------:R-:W3:Y:S01]  /*2730*/  MUFU.TANH R48, R48 ;  /* 0x0000003000307308 */ /* 0x000ee20000002400 */
[----:B------:R-:W4:Y:S07]  /*2740*/  LDSM.16.M88.4 R12, [R53+0x1c00] ;  /* 0x001c0000350c783b */ /* 0x000f2e0000000200 */
        /* <DEDUP_REMOVED lines=14> */
[----:B------:R-:W1:Y:S01]  /*2830*/  LDSM.16.M88.4 R8, [R53+0x2000] ;  /* 0x002000003508783b */ /* 0x000e620000000200 */
[----:B------:R-:W1:Y:S01]  /*2840*/  MUFU.TANH R56, R56 ;  /* 0x0000003800387308 */ /* 0x000e620000002400 */
[----:B------:R-:W-:Y:S01]  /*2850*/  FMUL.FTZ R70, R24, UR10 ;  /* 0x0000000a18467c20 */ /* 0x000fe20008410000 */
[----:B------:R-:W-:Y:S01]  /*2860*/  FMUL.FTZ R71, R25, UR10 ;  /* 0x0000000a19477c20 */ /* 0x000fe20008410000 */
[----:B------:R-:W-:Y:S01]  /*2870*/  FMUL.FTZ R72, R26, UR10 ;  /* 0x0000000a1a487c20 */ /* 0x000fe20008410000 */
[----:B------:R-:W-:-:S04]  /*2880*/  FMUL.FTZ R73, R27, UR10 ;  /* 0x0000000a1b497c20 */ /* 0x000fc80008410000 */
[----:B------:R-:W1:Y:S01]  /*2890*/  MUFU.TANH R57, R57 ;  /* 0x0000003900397308 */ /* 0x000e620000002400 */
[----:B------:R-:W2:Y:S01]  /*28a0*/  LDSM.16.M88.4 R24, [R134+0x2400] ;  /* 0x002400008618783b */ /* 0x000ea20000000200 */
[C---:B----4-:R-:W-:Y:S06]  /*28b0*/  HMMA.16816.F32.BF16 R16, R20.reuse, R12, R16 ;  /* 0x0000000c1410723c */ /* 0x050fec0000041810 */
[----:B------:R-:W-:Y:S01]  /*28c0*/  HMMA.16816.F32.BF16 R4, R20, R14, R4 ;  /* 0x0000000e1404723c */ /* 0x000fe20000041804 */
[----:B------:R-:W4:Y:S01]  /*28d0*/  LDSM.16.M88.4 R12, [R53+0x2400] ;  /* 0x00240000350c783b */ /* 0x000f220000000200 */
        /* <DEDUP_REMOVED lines=16> */
[----:B------:R-:W4:Y:S04]  /*29e0*/  LDSM.16.M88.4 R4, [R134+0x2800] ;  /* 0x002800008604783b */ /* 0x000f280000000200 */
[----:B------:R-:W1:Y:S08]  /*29f0*/  MUFU.TANH R119, R16 ;  /* 0x0000001000777308 */ /* 0x000e700000002400 */
[----:B------:R-:W1:Y:S01]  /*2a00*/  MUFU.TANH R159, R17 ;  /* 0x00000011009f7308 */ /* 0x000e620000002400 */
[C---:B---3--:R-:W-:Y:S06]  /*2a10*/  HMMA.16816.F32.BF16 R36, R28.reuse, R32, RZ ;  /* 0x000000201c24723c */ /* 0x048fec00000418ff */
[----:B------:R-:W-:Y:S01]  /*2a20*/  HMMA.16816.F32.BF16 R32, R28, R34, RZ ;  /* 0x000000221c20723c */ /* 0x000fe200000418ff */
[----:B------:R2:W3:Y:S08]  /*2a30*/  MUFU.TANH R117, R18 ;  /* 0x0000001200757308 */ /* 0x0004f00000002400 */
[----:B------:R-:W3:Y:S08]  /*2a40*/  MUFU.TANH R59, R59 ;  /* 0x0000003b003b7308 */ /* 0x000ef00000002400 */
[----:B------:R-:W3:Y:S01]  /*2a50*/  MUFU.TANH R60, R60 ;  /* 0x0000003c003c7308 */ /* 0x000ee20000002400 */
[----:B-1----:R-:W-:Y:S06]  /*2a60*/  HMMA.16816.F32.BF16 R36, R20, R8, R36 ;  /* 0x000000081424723c */ /* 0x002fec0000041824 */
[C---:B--2---:R-:W-:Y:S01]  /*2a70*/  HMMA.16816.F32.BF16 R16, R28.reuse, R24, RZ ;  /* 0x000000181c10723c */ /* 0x044fe200000418ff */
[----:B------:R-:W1:Y:S05]  /*2a80*/  MUFU.TANH R61, R61 ;  /* 0x0000003d003d7308 */ /* 0x000e6a0000002400 */
[----:B------:R-:W-:Y:S03]  /*2a90*/  HMMA.16816.F32.BF16 R24, R28, R26, RZ ;  /* 0x0000001a1c18723c */ /* 0x000fe600000418ff */
[----:B------:R-:W2:Y:S03]  /*2aa0*/  MUFU.TANH R62, R62 ;  /* 0x0000003e003e7308 */ /* 0x000ea60000002400 */
[----:B------:R-:W-:Y:S01]  /*2ab0*/  HMMA.16816.F32.BF16 R32, R20, R10, R32 ;  /* 0x0000000a1420723c */ /* 0x000fe20000041820 */
[----:B------:R-:W3:Y:S04]  /*2ac0*/  LDSM.16.M88.4 R8, [R53+0x2800] ;  /* 0x002800003508783b */ /* 0x000ee80000000200 */
[----:B------:R-:W1:Y:S01]  /*2ad0*/  MUFU.TANH R63, R63 ;  /* 0x0000003f003f7308 */ /* 0x000e620000002400 */
[----:B------:R-:W-:Y:S01]  /*2ae0*/  FMUL.FTZ R36, R36, UR10 ;  /* 0x0000000a24247c20 */ /* 0x000fe20008410000 */
[----:B------:R-:W-:Y:S01]  /*2af0*/  FMUL.FTZ R37, R37, UR10 ;  /* 0x0000000a25257c20 */ /* 0x000fe20008410000 */
[----:B------:R-:W-:Y:S01]  /*2b00*/  FMUL.FTZ R38, R38, UR10 ;  /* 0x0000000a26267c20 */ /* 0x000fe20008410000 */
[----:B------:R-:W-:-:S03]  /*2b10*/  FMUL.FTZ R121, R39, UR10 ;  /* 0x0000000a27797c20 */ /* 0x000fc60008410000 */
[C---:B----4-:R-:W-:Y:S01]  /*2b20*/  HMMA.16816.F32.BF16 R16, R20.reuse, R12, R16 ;  /* 0x0000000c1410723c */ /* 0x050fe20000041810 */
[----:B------:R-:W4:Y:S05]  /*2b30*/  MUFU.TANH R129, R36 ;  /* 0x0000002400817308 */ /* 0x000f2a0000002400 */
[----:B------:R-:W-:Y:S01]  /*2b40*/  HMMA.16816.F32.BF16 R24, R20, R14, R24 ;  /* 0x0000000e1418723c */ /* 0x000fe20000041818 */
[----:B------:R-:W2:Y:S02]  /*2b50*/  LDSM.16.M88.4 R12, [R134+0x2c00] ;  /* 0x002c0000860c783b */ /* 0x000ea40000000200 */
        /* <DEDUP_REMOVED lines=9> */
[----:B------:R-:W1:Y:S03]  /*2bf0*/  MUFU.TANH R125, R32 ;  /* 0x00000020007d7308 */ /* 0x000e660000002400 */
[----:B------:R-:W-:Y:S01]  /*2c00*/  FMUL.FTZ R76, R24, UR10 ;  /* 0x0000000a184c7c20 */ /* 0x000fe20008410000 */
[----:B------:R-:W-:Y:S01]  /*2c10*/  FMUL.FTZ R24, R27, UR10 ;  /* 0x0000000a1b187c20 */ /* 0x000fe20008410000 */
[----:B------:R-:W-:Y:S01]  /*2c20*/  FMUL.FTZ R25, R25, UR10 ;  /* 0x0000000a19197c20 */ /* 0x000fe20008410000 */
[C---:B----4-:R-:W-:Y:S02]  /*2c30*/  HMMA.16816.F32.BF16 R36, R28.reuse, R4, RZ ;  /* 0x000000041c24723c */ /* 0x050fe400000418ff */
[----:B------:R4:W1:Y:S04]  /*2c40*/  MUFU.TANH R89, R16 ;  /* 0x0000001000597308 */ /* 0x0008680000002400 */
[----:B------:R-:W-:Y:S04]  /*2c50*/  HMMA.16816.F32.BF16 R4, R28, R6, RZ ;  /* 0x000000061c04723c */ /* 0x000fe800000418ff */
[----:B------:R-:W1:Y:S08]  /*2c60*/  MUFU.TANH R151, R33 ;  /* 0x0000002100977308 */ /* 0x000e700000002400 */
[----:B------:R-:W1:Y:S06]  /*2c70*/  MUFU.TANH R131, R34 ;  /* 0x0000002200837308 */ /* 0x000e6c0000002400 */
[C---:B---3--:R-:W-:Y:S02]  /*2c80*/  HMMA.16816.F32.BF16 R36, R20.reuse, R8, R36 ;  /* 0x000000081424723c */ /* 0x048fe40000041824 */
[----:B------:R2:W3:Y:S04]  /*2c90*/  MUFU.TANH R113, R35 ;  /* 0x0000002300717308 */ /* 0x0004e80000002400 */
[----:B------:R-:W-:Y:S01]  /*2ca0*/  HMMA.16816.F32.BF16 R4, R20, R10, R4 ;  /* 0x0000000a1404723c */ /* 0x000fe20000041804 */
[----:B------:R-:W-:Y:S01]  /*2cb0*/  FMUL.FTZ R8, R19, UR10 ;  /* 0x0000000a13087c20 */ /* 0x000fe20008410000 */
[----:B------:R-:W-:Y:S01]  /*2cc0*/  FMUL.FTZ R9, R26, UR10 ;  /* 0x0000000a1a097c20 */ /* 0x000fe20008410000 */
[----:B----4-:R-:W4:Y:S01]  /*2cd0*/  LDSM.16.M88.4 R16, [R53+0x2c00] ;  /* 0x002c00003510783b */ /* 0x010f220000000200 */
[----:B------:R-:W1:Y:S01]  /*2ce0*/  MUFU.TANH R64, R64 ;  /* 0x0000004000407308 */ /* 0x000e620000002400 */
[----:B------:R-:W-:-:S04]  /*2cf0*/  DEPBAR.LE SB0, 0x0 ;  /* 0x000080000000791a */ /* 0x000fc80000000000 */
[C---:B--2---:R-:W-:Y:S03]  /*2d00*/  HMMA.16816.F32.BF16 R32, R28.reuse, R12, RZ ;  /* 0x0000000c1c20723c */ /* 0x044fe600000418ff */
[----:B------:R-:W2:Y:S03]  /*2d10*/  MUFU.TANH R65, R65 ;  /* 0x0000004100417308 */ /* 0x000ea60000002400 */
[----:B------:R-:W-:Y:S03]  /*2d20*/  HMMA.16816.F32.BF16 R12, R28, R14, RZ ;  /* 0x0000000e1c0c723c */ /* 0x000fe600000418ff */
[----:B------:R-:W-:Y:S01]  /*2d30*/  FMUL.FTZ R27, R36, UR10 ;  /* 0x0000000a241b7c20 */ /* 0x000fe20008410000 */
[----:B------:R-:W-:Y:S01]  /*2d40*/  FMUL.FTZ R26, R37, UR10 ;  /* 0x0000000a251a7c20 */ /* 0x000fe20008410000 */
[----:B------:R-:W-:Y:S01]  /*2d50*/  FMUL.FTZ R10, R38, UR10 ;  /* 0x0000000a260a7c20 */ /* 0x000fe20008410000 */
[----:B------:R-:W-:Y:S01]  /*2d60*/  FMUL.FTZ R11, R39, UR10 ;  /* 0x0000000a270b7c20 */ /* 0x000fe20008410000 */
[----:B------:R-:W1:Y:S02]  /*2d70*/  MUFU.TANH R69, R69 ;  /* 0x0000004500457308 */ /* 0x000e640000002400 */
[----:B------:R-:W-:Y:S01]  /*2d80*/  FMUL.FTZ R5, R5, UR10 ;  /* 0x0000000a05057c20 */ /* 0x000fe20008410000 */
[----:B------:R-:W-:-:S05]  /*2d90*/  FMUL.FTZ R29, R6, UR10 ;  /* 0x0000000a061d7c20 */ /* 0x000fca0008410000 */
[----:B------:R-:W1:Y:S08]  /*2da0*/  MUFU.TANH R70, R70 ;  /* 0x0000004600467308 */ /* 0x000e700000002400 */
[----:B------:R-:W1:Y:S01]  /*2db0*/  MUFU.TANH R71, R71 ;  /* 0x0000004700477308 */ /* 0x000e620000002400 */
[C---:B----4-:R-:W-:Y:S07]  /*2dc0*/  HMMA.16816.F32.BF16 R32, R20.reuse, R16, R32 ;  /* 0x000000101420723c */ /* 0x050fee0000041820 */
[----:B------:R4:W1:Y:S01]  /*2dd0*/  MUFU.TANH R16, R5 ;  /* 0x0000000500107308 */ /* 0x0008620000002400 */
[----:B------:R-:W-:Y:S01]  /*2de0*/  HMMA.16816.F32.BF16 R12, R20, R18, R12 ;  /* 0x00000012140c723c */ /* 0x000fe2000004180c */
[----:B------:R-:W-:Y:S01]  /*2df0*/  FMUL.FTZ R17, R4, UR10 ;  /* 0x0000000a04117c20 */ /* 0x000fe20008410000 */
[----:B------:R-:W-:-:S05]  /*2e00*/  FMUL.FTZ R4, R7, UR10 ;  /* 0x0000000a07047c20 */ /* 0x000fca0008410000 */
[----:B------:R-:W1:Y:S08]  /*2e10*/  MUFU.TANH R72, R72 ;  /* 0x0000004800487308 */ /* 0x000e700000002400 */
[----:B------:R-:W1:Y:S01]  /*2e20*/  MUFU.TANH R73, R73 ;  /* 0x0000004900497308 */ /* 0x000e620000002400 */
[----:B----4-:R-:W-:Y:S01]  /*2e30*/  SHF.R.S32.HI R5, RZ, 0x1f, R150 ;  /* 0x0000001fff057819 */ /* 0x010fe20000011496 */
[----:B------:R-:W-:-:S03]  /*2e40*/  FMUL.FTZ R19, R32, UR10 ;  /* 0x0000000a20137c20 */ /* 0x000fc60008410000 */
[----:B------:R-:W-:Y:S01]  /*2e50*/  LEA.HI R150, R5, R150, RZ, 0x2 ;  /* 0x0000009605967211 */ /* 0x000fe200078f10ff */
[----:B------:R-:W-:Y:S01]  /*2e60*/  FMUL.FTZ R6, R34, UR10 ;  /* 0x0000000a22067c20 */ /* 0x000fe20008410000 */
[----:B------:R-:W-:Y:S01]  /*2e70*/  FMUL.FTZ R18, R35, UR10 ;  /* 0x0000000a23127c20 */ /* 0x000fe20008410000 */
[----:B------:R-:W-:Y:S01]  /*2e80*/  FMUL.FTZ R33, R33, UR10 ;  /* 0x0000000a21217c20 */ /* 0x000fe20008410000 */
[----:B------:R-:W-:Y:S01]  /*2e90*/  LEA R5, R47, R49, 0x4 ;  /* 0x000000312f057211 */ /* 0x000fe200078e20ff */
[----:B------:R-:W-:Y:S01]  /*2ea0*/  FMUL.FTZ R12, R12, UR10 ;  /* 0x0000000a0c0c7c20 */ /* 0x000fe20008410000 */
[----:B------:R-:W-:Y:S01]  /*2eb0*/  FMUL.FTZ R13, R13, UR10 ;  /* 0x0000000a0d0d7c20 */ /* 0x000fe20008410000 */
[----:B------:R-:W-:Y:S01]  /*2ec0*/  SHF.R.S32.HI R150, RZ, 0x2, R150 ;  /* 0x00000002ff967819 */ /* 0x000fe20000011496 */
[----:B------:R-:W-:Y:S01]  /*2ed0*/  FMUL.FTZ R14, R14, UR10 ;  /* 0x0000000a0e0e7c20 */ /* 0x000fe20008410000 */
[----:B------:R-:W-:Y:S01]  /*2ee0*/  FMUL.FTZ R15, R15, UR10 ;  /* 0x0000000a0f0f7c20 */ /* 0x000fe20008410000 */
[----:B------:R-:W4:Y:S01]  /*2ef0*/  MUFU.TANH R155, R155 ;  /* 0x0000009b009b7308 */ /* 0x000f220000002400 */
[----:B------:R-:W-:-:S04]  /*2f00*/  IADD3 R5, R5, 0x1, R150 ;  /* 0x0000000105057810 */ /* 0x000fc80007ffe096 */
[----:B------:R-:W-:-:S03]  /*2f10*/  IADD3 R5, R41, R5, -R142 ;  /* 0x0000000529057210 */ /* 0x000fc60007ffe88e */
[----:B------:R-:W1:Y:S01]  /*2f20*/  MUFU.TANH R109, R109 ;  /* 0x0000006d006d7308 */ /* 0x000e620000002400 */
[----:B------:R-:W-:-:S04]  /*2f30*/  IADD3 R42, R5, R42, RZ ;  /* 0x0000002a052a7210 */ /* 0x000fc80007ffe0ff */
[C---:B------:R-:W-:Y:S02]  /*2f40*/  VIMNMX R102, R42.reuse, R41, PT ;  /* 0x000000292a667248 */ /* 0x040fe40003fe0100 */
[----:B------:R-:W-:Y:S01]  /*2f50*/  VIADDMNMX R101, R42, 0x8, R41, PT ;  /* 0x000000082a657846 */ /* 0x000fe20003800129 */
        /* <DEDUP_REMOVED lines=22> */
[----:B------:R1:W1:Y:S08]  /*30c0*/  MUFU.TANH R37, R12 ;  /* 0x0000000c00257308 */ /* 0x0002700000002400 */
[----:B------:R1:W1:Y:S08]  /*30d0*/  MUFU.TANH R31, R13 ;  /* 0x0000000d001f7308 */ /* 0x0002700000002400 */
        /* <DEDUP_REMOVED lines=39> */
[----:B------:R-:W-:Y:S02]  /*3350*/  @P5 VIADD R22, R22, 0x1 ;  /* 0x0000000116165836 */ /* 0x000fe40000000000 */
[----:B------:R-:W-:-:S04]  /*3360*/  @P4 IADD3 R15, R15, 0x1, RZ ;  /* 0x000000010f0f4810 */ /* 0x000fc80007ffe0ff */
        /* <DEDUP_REMOVED lines=23> */
.L_x_4311:
[----:B------:R-:W-:-:S04]  /*34e0*/  LEA R0, -R84, RZ, 0x7 ;  /* 0x000000ff54007211 */ /* 0x000fc800078e39ff */
[----:B------:R-:W-:-:S07]  /*34f0*/  SHF.R.S32.HI R7, RZ, 0x1f, R0 ;  /* 0x0000001fff077819 */ /* 0x000fce0000011400 */
.L_x_4312:
[----:B------:R-:W2:Y:S01]  /*3500*/  LDC.64 R96, c[0x0][0x218] ;  /* 0x00008600ff607b82 */ /* 0x000ea20000000a00 */
[----:B------:R-:W-:Y:S01]  /*3510*/  IADD3 R87, P0, R0, R87, RZ ;  /* 0x0000005700577210 */ /* 0x000fe20007f1e0ff */
[C---:B------:R-:W-:Y:S01]  /*3520*/  IMAD.SHL.U32 R5, R84.reuse, 0x40, RZ ;  /* 0x0000004054057824 */ /* 0x040fe200078e00ff */
[----:B------:R-:W-:-:S03]  /*3530*/  SHF.L.U64.HI R0, R84, 0x6, R85 ;  /* 0x0000000654007819 */ /* 0x000fc60000010255 */
[----:B------:R-:W-:Y:S01]  /*3540*/  IMAD.X R100, R7, 0x1, R100, P0 ;  /* 0x0000000107647824 */ /* 0x000fe200000e0664 */
[----:B--2---:R-:W-:-:S04]  /*3550*/  LEA R148, P1, R87, R96, 0x1 ;  /* 0x0000006057947211 */ /* 0x004fc800078208ff */
[----:B-1----:R-:W-:Y:S02]  /*3560*/  IADD3 R14, P0, R5, R148, RZ ;  /* 0x00000094050e7210 */ /* 0x002fe40007f1e0ff */
        /* <DEDUP_REMOVED lines=14> */
.L_x_4310:
[----:B------:R-:W-:Y:S01]  /*3650*/  IMAD.IADD R2, R2, 0x1, R103 ;  /* 0x0000000102027824 */ /* 0x000fe200078e0267 */
[----:B------:R-:W-:Y:S01]  /*3660*/  ULDC UR6, c[0x0][0x2ec] ;  /* 0x0000bb0000067ab9 */ /* 0x000fe20000000800 */
[----:B------:R-:W-:Y:S02]  /*3670*/  LEA R132, R132, UR4, 0x1 ;  /* 0x0000000484847c11 */ /* 0x000fe4000f8e08ff */
[C---:B------:R-:W-:Y:S02]  /*3680*/  VIADD R0, R2.reuse, 0x1 ;  /* 0x0000000102007836 */ /* 0x040fe40000000000 */
[C---:B------:R-:W-:Y:S02]  /*3690*/  VIADD R5, R2.reuse, 0x8 ;  /* 0x0000000802057836 */ /* 0x040fe40000000000 */
[----:B-12---:R-:W-:Y:S01]  /*36a0*/  VIADD R12, R2, 0x18 ;  /* 0x00000018020c7836 */ /* 0x006fe20000000000 */
[-C--:B------:R-:W-:Y:S01]  /*36b0*/  ISETP.GE.AND P3, PT, R0, R102.reuse, PT ;  /* 0x000000660000720c */ /* 0x080fe20003f66270 */
[----:B------:R-:W-:Y:S01]  /*36c0*/  VIADD R13, R2, 0x40 ;  /* 0x00000040020d7836 */ /* 0x000fe20000000000 */
[-C--:B------:R-:W-:Y:S01]  /*36d0*/  ISETP.GE.AND P0, PT, R0, R101.reuse, PT ;  /* 0x000000650000720c */ /* 0x080fe20003f06270 */
[C---:B------:R-:W-:Y:S01]  /*36e0*/  VIADD R0, R2.reuse, 0x9 ;  /* 0x0000000902007836 */ /* 0x040fe20000000000 */
[CC--:B------:R-:W-:Y:S01]  /*36f0*/  ISETP.GE.AND P1, PT, R5.reuse, R102.reuse, PT ;  /* 0x000000660500720c */ /* 0x0c0fe20003f26270 */
[C---:B------:R-:W-:Y:S01]  /*3700*/  VIADD R34, R2.reuse, 0x60 ;  /* 0x0000006002227836 */ /* 0x040fe20000000000 */
[-C--:B------:R-:W-:Y:S01]  /*3710*/  ISETP.GE.AND P4, PT, R5, R101.reuse, PT ;  /* 0x000000650500720c */ /* 0x080fe20003f86270 */
[----:B------:R-:W-:Y:S01]  /*3720*/  VIADD R5, R2, 0x10 ;  /* 0x0000001002057836 */ /* 0x000fe20000000000 */
[-C--:B------:R-:W-:Y:S01]  /*3730*/  ISETP.GE.AND P5, PT, R0, R102.reuse, PT ;  /* 0x000000660000720c */ /* 0x080fe20003fa6270 */
[----:B------:R-:W-:Y:S01]  /*3740*/  VIADD R35, R2, 0x59 ;  /* 0x0000005902237836 */ /* 0x000fe20000000000 */
[----:B------:R-:W-:Y:S01]  /*3750*/  ISETP.GE.AND P2, PT, R0, R101, PT ;  /* 0x000000650000720c */ /* 0x000fe20003f46270 */
[----:B------:R-:W-:Y:S01]  /*3760*/  VIADD R0, R2, 0x11 ;  /* 0x0000001102007836 */ /* 0x000fe20000000000 */
[----:B------:R-:W-:Y:S01]  /*3770*/  FSEL R49, R54, -INF , !P1 ;  /* 0xff80000036317808 */ /* 0x000fe20004800000 */
[----:B------:R-:W-:Y:S01]  /*3780*/  VIADD R20, R2, 0x69 ;  /* 0x0000006902147836 */ /* 0x000fe20000000000 */
[----:B------:R-:W-:Y:S01]  /*3790*/  FSEL R7, R56, -INF , !P4 ;  /* 0xff80000038077808 */ /* 0x000fe20006000000 */
[----:B------:R-:W-:Y:S01]  /*37a0*/  VIADD R33, R2, 0x61 ;  /* 0x0000006102217836 */ /* 0x000fe20000000000 */
[----:B------:R-:W-:Y:S01]  /*37b0*/  FSEL R15, R50, -INF , !P3 ;  /* 0xff800000320f7808 */ /* 0x000fe20005800000 */
[----:B------:R-:W-:Y:S01]  /*37c0*/  VIADD R32, R2, 0x68 ;  /* 0x0000006802207836 */ /* 0x000fe20000000000 */
[----:B------:R-:W-:Y:S01]  /*37d0*/  FSEL R77, R52, -INF , !P0 ;  /* 0xff800000344d7808 */ /* 0x000fe20004000000 */
[----:B------:R-:W-:Y:S01]  /*37e0*/  IMAD R86, R3, 0x2, R132 ;  /* 0x0000000203567824 */ /* 0x000fe200078e0284 */
[----:B------:R-:W-:-:S02]  /*37f0*/  ISETP.GE.AND P1, PT, R0, R102, PT ;  /* 0x000000660000720c */ /* 0x000fc40003f26270 */
[-C--:B------:R-:W-:Y:S01]  /*3800*/  ISETP.GE.AND P4, PT, R0, R101.reuse, PT ;  /* 0x000000650000720c */ /* 0x080fe20003f86270 */
[----:B------:R-:W-:Y:S01]  /*3810*/  VIADD R0, R2, 0x19 ;  /* 0x0000001902007836 */ /* 0x000fe20000000000 */
        /* <DEDUP_REMOVED lines=20> */
[-C--:B------:R-:W-:Y:S01]  /*3960*/  ISETP.GE.AND P2, PT, R0, R101.reuse, PT ;  /* 0x000000650000720c */ /* 0x080fe20003f46270 */
[----:B------:R-:W-:Y:S01]  /*3970*/  VIADD R0, R2, 0x29 ;  /* 0x0000002902007836 */ /* 0x000fe20000000000 */
[----:B------:R-:W-:Y:S02]  /*3980*/  FSEL R22, R63, -INF , !P3 ;  /* 0xff8000003f167808 */ /* 0x000fe40005800000 */
[----:B------:R-:W-:Y:S02]  /*3990*/  FSEL R81, R65, -INF , !P0 ;  /* 0xff80000041517808 */ /* 0x000fe40004000000 */
[----:B------:R-:W-:Y:S02]  /*39a0*/  FSEL R93, R66, -INF , !P1 ;  /* 0xff800000425d7808 */ /* 0x000fe40004800000 */
[CC--:B------:R-:W-:Y:S02]  /*39b0*/  ISETP.GE.AND P3, PT, R12.reuse, R102.reuse, PT ;  /* 0x000000660c00720c */ /* 0x0c0fe40003f66270 */
[----:B------:R-:W-:Y:S01]  /*39c0*/  ISETP.GE.AND P0, PT, R12, R101, PT ;  /* 0x000000650c00720c */ /* 0x000fe20003f06270 */
[----:B------:R-:W-:Y:S01]  /*39d0*/  VIADD R12, R2, 0x30 ;  /* 0x00000030020c7836 */ /* 0x000fe20000000000 */
[----:B------:R-:W-:-:S02]  /*39e0*/  ISETP.GE.AND P1, PT, R0, R102, PT ;  /* 0x000000660000720c */ /* 0x000fc40003f26270 */
[----:B------:R-:W-:Y:S02]  /*39f0*/  FSEL R95, R67, -INF , !P5 ;  /* 0xff800000435f7808 */ /* 0x000fe40006800000 */
[----:B------:R-:W-:Y:S02]  /*3a00*/  FSEL R30, R71, -INF , !P1 ;  /* 0xff800000471e7808 */ /* 0x000fe40004800000 */
[----:B------:R-:W-:Y:S02]  /*3a10*/  FSEL R163, R69, -INF , !P2 ;  /* 0xff80000045a37808 */ /* 0x000fe40005000000 */
[-C--:B------:R-:W-:Y:S02]  /*3a20*/  ISETP.GE.AND P1, PT, R2, R102.reuse, PT ;  /* 0x000000660200720c */ /* 0x080fe40003f26270 */
[----:B------:R-:W-:Y:S02]  /*3a30*/  FSEL R91, R68, -INF , !P4 ;  /* 0xff800000445b7808 */ /* 0x000fe40006000000 */
[----:B------:R-:W-:-:S02]  /*3a40*/  ISETP.GE.AND P5, PT, R12, R102, PT ;  /* 0x000000660c00720c */ /* 0x000fc40003fa6270 */
[-C--:B------:R-:W-:Y:S01]  /*3a50*/  ISETP.GE.AND P2, PT, R12, R101.reuse, PT ;  /* 0x000000650c00720c */ /* 0x080fe20003f46270 */
[----:B------:R-:W-:Y:S01]  /*3a60*/  VIADD R12, R2, 0x38 ;  /* 0x00000038020c7836 */ /* 0x000fe20000000000 */
[----:B------:R-:W-:Y:S01]  /*3a70*/  ISETP.GE.AND P4, PT, R0, R101, PT ;  /* 0x000000650000720c */ /* 0x000fe20003f86270 */
[----:B------:R-:W-:Y:S01]  /*3a80*/  VIADD R0, R2, 0x31 ;  /* 0x0000003102007836 */ /* 0x000fe20000000000 */
[----:B------:R-:W-:Y:S02]  /*3a90*/  FSEL R69, R48, -INF , !P1 ;  /* 0xff80000030457808 */ /* 0x000fe40004800000 */
[----:B------:R-:W-:Y:S02]  /*3aa0*/  FSEL R161, R73, -INF , !P4 ;  /* 0xff80000049a17808 */ /* 0x000fe40006000000 */
        /* <DEDUP_REMOVED lines=9> */
[----:B------:R-:W-:Y:S02]  /*3b40*/  FSEL R117, R117, -INF , !P2 ;  /* 0xff80000075757808 */ /* 0x000fe40005000000 */
[----:B------:R-:W-:Y:S02]  /*3b50*/  FMNMX.FTZ R12, R49, R12, !PT ;  /* 0x0000000c310c7209 */ /* 0x000fe40007810000 */
[C---:B------:R-:W-:Y:S02]  /*3b60*/  ISETP.GE.AND P2, PT, R0.reuse, R102, PT ;  /* 0x000000660000720c */ /* 0x040fe40003f46270 */
[----:B------:R-:W-:Y:S01]  /*3b70*/  ISETP.GE.AND P1, PT, R0, R101, PT ;  /* 0x000000650000720c */ /* 0x000fe20003f26270 */
[C---:B------:R-:W-:Y:S01]  /*3b80*/  VIADD R0, R2.reuse, 0x41 ;  /* 0x0000004102007836 */ /* 0x040fe20000000000 */
[----:B------:R-:W-:Y:S01]  /*3b90*/  FMNMX.FTZ R14, R55, R12, !PT ;  /* 0x0000000c370e7209 */ /* 0x000fe20007810000 */
[----:B------:R-:W-:Y:S01]  /*3ba0*/  VIADD R12, R2, 0x48 ;  /* 0x00000048020c7836 */ /* 0x000fe20000000000 */
[----:B------:R-:W-:-:S02]  /*3bb0*/  FSEL R109, R109, -INF , !P4 ;  /* 0xff8000006d6d7808 */ /* 0x000fc40006000000 */
[----:B------:R-:W-:Y:S02]  /*3bc0*/  ISETP.GE.AND P4, PT, R0, R102, PT ;  /* 0x000000660000720c */ /* 0x000fe40003f86270 */
[----:B------:R-:W-:Y:S02]  /*3bd0*/  FMNMX.FTZ R14, R115, R14, !PT ;  /* 0x0000000e730e7209 */ /* 0x000fe40007810000 */
[----:B------:R-:W-:Y:S02]  /*3be0*/  FSEL R159, R159, -INF , !P3 ;  /* 0xff8000009f9f7808 */ /* 0x000fe40005800000 */
[----:B------:R-:W-:Y:S02]  /*3bf0*/  FSEL R155, R155, -INF , !P0 ;  /* 0xff8000009b9b7808 */ /* 0x000fe40004000000 */
[C---:B------:R-:W-:Y:S02]  /*3c00*/  ISETP.GE.AND P3, PT, R13.reuse, R102, PT ;  /* 0x000000660d00720c */ /* 0x040fe40003f66270 */
[----:B------:R-:W-:-:S02]  /*3c10*/  ISETP.GE.AND P0, PT, R13, R101, PT ;  /* 0x000000650d00720c */ /* 0x000fc40003f06270 */
[----:B------:R-:W-:Y:S01]  /*3c20*/  FMNMX.FTZ R13, R79, R14, !PT ;  /* 0x0000000e4f0d7209 */ /* 0x000fe20007810000 */
[C---:B------:R-:W-:Y:S01]  /*3c30*/  VIADD R14, R2.reuse, 0x70 ;  /* 0x00000070020e7836 */ /* 0x040fe20000000000 */
[----:B------:R-:W-:Y:S02]  /*3c40*/  FSEL R127, R127, -INF , !P4 ;  /* 0xff8000007f7f7808 */ /* 0x000fe40006000000 */
[----:B------:R-:W-:Y:S02]  /*3c50*/  ISETP.GE.AND P4, PT, R2, R101, PT ;  /* 0x000000650200720c */ /* 0x000fe40003f86270 */
[----:B------:R-:W-:Y:S02]  /*3c60*/  FMNMX.FTZ R13, R62, R13, !PT ;  /* 0x0000000d3e0d7209 */ /* 0x000fe40007810000 */
[----:B------:R-:W-:Y:S02]  /*3c70*/  FSEL R71, R51, -INF , !P4 ;  /* 0xff80000033477808 */ /* 0x000fe40006000000 */
[----:B------:R-:W-:-:S02]  /*3c80*/  FSEL R157, R157, -INF , !P2 ;  /* 0xff8000009d9d7808 */ /* 0x000fc40005000000 */
[----:B------:R-:W-:Y:S02]  /*3c90*/  FSEL R153, R153, -INF , !P1 ;  /* 0xff80000099997808 */ /* 0x000fe40004800000 */
[C---:B------:R-:W-:Y:S02]  /*3ca0*/  ISETP.GE.AND P2, PT, R12.reuse, R102, PT ;  /* 0x000000660c00720c */ /* 0x040fe40003f46270 */
[----:B------:R-:W-:Y:S02]  /*3cb0*/  ISETP.GE.AND P1, PT, R12, R101, PT ;  /* 0x000000650c00720c */ /* 0x000fe40003f26270 */
[----:B------:R-:W-:Y:S02]  /*3cc0*/  FMNMX.FTZ R12, R22, R13, !PT ;  /* 0x0000000d160c7209 */ /* 0x000fe40007810000 */
[----:B------:R-:W-:Y:S02]  /*3cd0*/  FMNMX.FTZ R36, R71, R77, !PT ;  /* 0x0000004d47247209 */ /* 0x000fe40007810000 */
[----:B------:R-:W-:-:S02]  /*3ce0*/  FMNMX.FTZ R12, R93, R12, !PT ;  /* 0x0000000c5d0c7209 */ /* 0x000fc40007810000 */
[----:B------:R-:W-:Y:S02]  /*3cf0*/  FMNMX.FTZ R36, R7, R36, !PT ;  /* 0x0000002407247209 */ /* 0x000fe40007810000 */
        /* <DEDUP_REMOVED lines=11> */
[----:B------:R-:W-:-:S02]  /*3db0*/  FSEL R107, R107, -INF , !P5 ;  /* 0xff8000006b6b7808 */ /* 0x000fc40006800000 */
[----:B------:R-:W-:Y:S01]  /*3dc0*/  ISETP.GE.AND P5, PT, R0, R101, PT ;  /* 0x000000650000720c */ /* 0x000fe20003fa6270 */
[----:B------:R-:W-:Y:S01]  /*3dd0*/  VIADD R0, R2, 0x49 ;  /* 0x0000004902007836 */ /* 0x000fe20000000000 */
[----:B------:R-:W-:Y:S02]  /*3de0*/  FMNMX.FTZ R38, R109, R38, !PT ;  /* 0x000000266d267209 */ /* 0x000fe40007810000 */
[----:B------:R-:W-:Y:S02]  /*3df0*/  FMNMX.FTZ R36, R91, R36, !PT ;  /* 0x000000245b247209 */ /* 0x000fe40007810000 */
[----:B------:R-:W-:Y:S02]  /*3e00*/  FSEL R129, R129, -INF , !P3 ;  /* 0xff80000081817808 */ /* 0x000fe40005800000 */
[----:B------:R-:W-:Y:S02]  /*3e10*/  FMNMX.FTZ R38, R157, R38, !PT ;  /* 0x000000269d267209 */ /* 0x000fe40007810000 */
[----:B------:R-:W-:-:S02]  /*3e20*/  FSEL R123, R123, -INF , !P0 ;  /* 0xff8000007b7b7808 */ /* 0x000fc40004000000 */
[----:B------:R-:W-:Y:S02]  /*3e30*/  FMNMX.FTZ R36, R163, R36, !PT ;  /* 0x00000024a3247209 */ /* 0x000fe40007810000 */
[C---:B------:R-:W-:Y:S02]  /*3e40*/  ISETP.GE.AND P3, PT, R0.reuse, R102, PT ;  /* 0x000000660000720c */ /* 0x040fe40003f66270 */
[----:B------:R-:W-:Y:S01]  /*3e50*/  ISETP.GE.AND P0, PT, R0, R101, PT ;  /* 0x000000650000720c */ /* 0x000fe20003f06270 */
[----:B------:R-:W-:Y:S01]  /*3e60*/  VIADD R0, R2, 0x50 ;  /* 0x0000005002007836 */ /* 0x000fe20000000000 */
[----:B------:R-:W-:Y:S02]  /*3e70*/  FMNMX.FTZ R38, R129, R38, !PT ;  /* 0x0000002681267209 */ /* 0x000fe40007810000 */
[----:B------:R-:W-:Y:S02]  /*3e80*/  FMNMX.FTZ R36, R165, R36, !PT ;  /* 0x00000024a5247209 */ /* 0x000fe40007810000 */
[----:B------:R-:W-:-:S02]  /*3e90*/  FSEL R121, R121, -INF , !P5 ;  /* 0xff80000079797808 */ /* 0x000fc40006800000 */
[----:B------:R-:W-:Y:S02]  /*3ea0*/  FSEL R125, R125, -INF , !P2 ;  /* 0xff8000007d7d7808 */ /* 0x000fe40005000000 */
[C---:B------:R-:W-:Y:S02]  /*3eb0*/  ISETP.GE.AND P5, PT, R0.reuse, R102, PT ;  /* 0x000000660000720c */ /* 0x040fe40003fa6270 */
[----:B------:R-:W-:Y:S01]  /*3ec0*/  ISETP.GE.AND P2, PT, R0, R101, PT ;  /* 0x000000650000720c */ /* 0x000fe20003f46270 */
[----:B------:R-:W-:Y:S01]  /*3ed0*/  VIADD R0, R2, 0x51 ;  /* 0x0000005102007836 */ /* 0x000fe20000000000 */
[----:B------:R-:W-:Y:S02]  /*3ee0*/  FMNMX.FTZ R38, R127, R38, !PT ;  /* 0x000000267f267209 */ /* 0x000fe40007810000 */
[----:B------:R-:W-:Y:S02]  /*3ef0*/  FMNMX.FTZ R36, R161, R36, !PT ;  /* 0x00000024a1247209 */ /* 0x000fe40007810000 */
[----:B------:R-:W-:-:S02]  /*3f00*/  FSEL R151, R151, -INF , !P3 ;  /* 0xff80000097977808 */ /* 0x000fc40005800000 */
[----:B------:R-:W-:Y:S02]  /*3f10*/  FMNMX.FTZ R38, R125, R38, !PT ;  /* 0x000000267d267209 */ /* 0x000fe40007810000 */
[----:B------:R-:W-:Y:S02]  /*3f20*/  FSEL R131, R131, -INF , !P1 ;  /* 0xff80000083837808 */ /* 0x000fe40004800000 */
[----:B------:R-:W-:Y:S02]  /*3f30*/  FMNMX.FTZ R36, R117, R36, !PT ;  /* 0x0000002475247209 */ /* 0x000fe40007810000 */
[C---:B------:R-:W-:Y:S02]  /*3f40*/  ISETP.GE.AND P4, PT, R0.reuse, R102, PT ;  /* 0x000000660000720c */ /* 0x040fe40003f86270 */
[----:B------:R-:W-:Y:S01]  /*3f50*/  ISETP.GE.AND P1, PT, R0, R101, PT ;  /* 0x000000650000720c */ /* 0x000fe20003f26270 */
[----:B------:R-:W-:Y:S01]  /*3f60*/  VIADD R0, R2, 0x58 ;  /* 0x0000005802007836 */ /* 0x000fe20000000000 */
[----:B------:R-:W-:-:S02]  /*3f70*/  FSEL R89, R89, -INF , !P5 ;  /* 0xff80000059597808 */ /* 0x000fc40006800000 */
[----:B------:R-:W-:Y:S02]  /*3f80*/  FMNMX.FTZ R38, R151, R38, !PT ;  /* 0x0000002697267209 */ /* 0x000fe40007810000 */
[----:B------:R-:W-:Y:S02]  /*3f90*/  FMNMX.FTZ R36, R155, R36, !PT ;  /* 0x000000249b247209 */ /* 0x000fe40007810000 */
[----:B------:R-:W-:Y:S02]  /*3fa0*/  FSEL R67, R75, -INF , !P4 ;  /* 0xff8000004b437808 */ /* 0x000fe40006000000 */
[-C--:B------:R-:W-:Y:S02]  /*3fb0*/  ISETP.GE.AND P4, PT, R34, R102.reuse, PT ;  /* 0x000000662200720c */ /* 0x080fe40003f86270 */
[----:B------:R-:W-:Y:S02]  /*3fc0*/  ISETP.GE.AND P3, PT, R0, R102, PT ;  /* 0x000000660000720c */ /* 0x000fe40003f66270 */
[----:B------:R-:W-:-:S02]  /*3fd0*/  FMNMX.FTZ R38, R89, R38, !PT ;  /* 0x0000002659267209 */ /* 0x000fc40007810000 */
[----:B------:R-:W-:Y:S02]  /*3fe0*/  FMNMX.FTZ R36, R107, R36, !PT ;  /* 0x000000246b247209 */ /* 0x000fe40007810000 */
[----:B------:R-:W-:Y:S02]  /*3ff0*/  FSEL R13, R27, -INF , !P4 ;  /* 0xff8000001b0d7808 */ /* 0x000fe40006000000 */
[----:B------:R-:W-:Y:S02]  /*4000*/  ISETP.GE.AND P5, PT, R35, R102, PT ;  /* 0x000000662300720c */ /* 0x000fe40003fa6270 */
[----:B------:R-:W-:Y:S02]  /*4010*/  FSEL R65, R76, -INF , !P3 ;  /* 0xff8000004c417808 */ /* 0x000fe40005800000 */
[----:B------:R-:W-:Y:S02]  /*4020*/  FMNMX.FTZ R38, R67, R38, !PT ;  /* 0x0000002643267209 */ /* 0x000fe40007810000 */
[----:B------:R-:W-:-:S02]  /*4030*/  ISETP.GE.AND P4, PT, R20, R102, PT ;  /* 0x000000661400720c */ /* 0x000fc40003f86270 */
[----:B------:R-:W-:Y:S02]  /*4040*/  FMNMX.FTZ R36, R153, R36, !PT ;  /* 0x0000002499247209 */ /* 0x000fe40007810000 */
[----:B------:R-:W-:Y:S02]  /*4050*/  FSEL R63, R25, -INF , !P5 ;  /* 0xff800000193f7808 */ /* 0x000fe40006800000 */
[----:B------:R-:W-:Y:S02]  /*4060*/  FMNMX.FTZ R38, R65, R38, !PT ;  /* 0x0000002641267209 */ /* 0x000fe40007810000 */
[----:B------:R-:W-:Y:S02]  /*4070*/  FSEL R43, R16, -INF , !P4 ;  /* 0xff800000102b7808 */ /* 0x000fe40006000000 */
[----:B------:R-:W-:Y:S02]  /*4080*/  FMNMX.FTZ R16, R123, R36, !PT ;  /* 0x000000247b107209 */ /* 0x000fe40007810000 */
[----:B------:R-:W-:-:S02]  /*4090*/  ISETP.GE.AND P3, PT, R33, R102, PT ;  /* 0x000000662100720c */ /* 0x000fc40003f66270 */
[----:B------:R-:W-:Y:S02]  /*40a0*/  FMNMX.FTZ R38, R63, R38, !PT ;  /* 0x000000263f267209 */ /* 0x000fe40007810000 */
[----:B------:R-:W-:Y:S02]  /*40b0*/  FMNMX.FTZ R16, R121, R16, !PT ;  /* 0x0000001079107209 */ /* 0x000fe40007810000 */
[----:B------:R-:W-:Y:S02]  /*40c0*/  FSEL R47, R26, -INF , !P3 ;  /* 0xff8000001a2f7808 */ /* 0x000fe40005800000 */
[----:B------:R-:W-:Y:S02]  /*40d0*/  ISETP.GE.AND P5, PT, R32, R102, PT ;  /* 0x000000662000720c */ /* 0x000fe40003fa6270 */
[----:B------:R-:W-:Y:S02]  /*40e0*/  FMNMX.FTZ R26, R13, R38, !PT ;  /* 0x000000260d1a7209 */ /* 0x000fe40007810000 */
[----:B------:R-:W-:-:S02]  /*40f0*/  FSEL R113, R113, -INF , !P0 ;  /* 0xff80000071717808 */ /* 0x000fc40004000000 */
[----:B------:R-:W-:Y:S02]  /*4100*/  FMNMX.FTZ R16, R131, R16, !PT ;  /* 0x0000001083107209 */ /* 0x000fe40007810000 */
[----:B------:R-:W-:Y:S02]  /*4110*/  FSEL R45, R17, -INF , !P5 ;  /* 0xff800000112d7808 */ /* 0x000fe40006800000 */
[----:B------:R-:W-:Y:S02]  /*4120*/  FMNMX.FTZ R26, R47, R26, !PT ;  /* 0x0000001a2f1a7209 */ /* 0x000fe40007810000 */
[----:B------:R-:W-:Y:S02]  /*4130*/  FSEL R61, R74, -INF , !P2 ;  /* 0xff8000004a3d7808 */ /* 0x000fe40005000000 */
[----:B------:R-:W-:Y:S02]  /*4140*/  FMNMX.FTZ R16, R113, R16, !PT ;  /* 0x0000001071107209 */ /* 0x000fe40007810000 */
[----:B------:R-:W-:-:S02]  /*4150*/  ISETP.GE.AND P3, PT, R14, R102, PT ;  /* 0x000000660e00720c */ /* 0x000fc40003f66270 */
[----:B------:R-:W-:Y:S02]  /*4160*/  FMNMX.FTZ R26, R45, R26, !PT ;  /* 0x0000001a2d1a7209 */ /* 0x000fe40007810000 */
[----:B------:R-:W-:Y:S01]  /*4170*/  ISETP.GE.AND P0, PT, R0, R101, PT ;  /* 0x000000650000720c */ /* 0x000fe20003f06270 */
[----:B------:R-:W-:Y:S01]  /*4180*/  VIADD R0, R2, 0x78 ;  /* 0x0000007802007836 */ /* 0x000fe20000000000 */
[----:B------:R-:W-:Y:S01]  /*4190*/  FSEL R59, R8, -INF , !P1 ;  /* 0xff800000083b7808 */ /* 0x000fe20004800000 */
[----:B------:R-:W-:Y:S01]  /*41a0*/  VIADD R2, R2, 0x79 ;  /* 0x0000007902027836 */ /* 0x000fe20000000000 */
[----:B------:R-:W-:Y:S02]  /*41b0*/  FMNMX.FTZ R16, R61, R16, !PT ;  /* 0x000000103d107209 */ /* 0x000fe40007810000 */
[----:B------:R-:W-:Y:S02]  /*41c0*/  ISETP.GE.AND P5, PT, R12, R102, PT ;  /* 0x000000660c00720c */ /* 0x000fe40003fa6270 */
[----:B------:R-:W-:-:S02]  /*41d0*/  FSEL R41, R19, -INF , !P3 ;  /* 0xff80000013297808 */ /* 0x000fc40005800000 */
        /* <DEDUP_REMOVED lines=80> */
[----:B------:R-:W-:Y:S01]  /*46e0*/  FFMA.FTZ R43, R43, UR6, -R18 ;  /* 0x000000062b2b7c23 */ /* 0x000fe20008010812 */
[----:B--2---:R-:W-:Y:S01]  /*46f0*/  F2FP.BF16.F32.PACK_AB R68, R46, R111 ;  /* 0x0000006f2e44723e */ /* 0x004fe200000010ff */
[----:B------:R-:W1:Y:S01]  /*4700*/  MUFU.EX2 R14, R14 ;  /* 0x0000000e000e7308 */ /* 0x000e620000000800 */
        /* <DEDUP_REMOVED lines=10> */
[----:B------:R-:W-:Y:S01]  /*47b0*/  FFMA.FTZ R22, R81, UR6, -R20 ;  /* 0x0000000651167c23 */ /* 0x000fe20008010814 */
[--C-:B------:R-:W-:Y:S01]  /*47c0*/  FFMA.FTZ R105, R93, UR6, -R18.reuse ;  /* 0x000000065d697c23 */ /* 0x100fe20008010812 */
[----:B------:R-:W-:Y:S01]  /*47d0*/  FFMA.FTZ R93, R28, UR6, -R18 ;  /* 0x000000061c5d7c23 */ /* 0x000fe20008010812 */
        /* <DEDUP_REMOVED lines=14> */
[----:B------:R-:W-:Y:S01]  /*48c0*/  FFMA.FTZ R48, R113, UR6, -R20 ;  /* 0x0000000671307c23 */ /* 0x000fe20008010814 */
[----:B------:R-:W-:Y:S01]  /*48d0*/  FADD.FTZ R58, R111, R46 ;  /* 0x0000002e6f3a7221 */ /* 0x000fe20000010000 */
[----:B------:R-:W-:Y:S01]  /*48e0*/  FFMA.FTZ R46, R67, UR6, -R18 ;  /* 0x00000006432e7c23 */ /* 0x000fe20008010812 */
[----:B------:R-:W-:Y:S01]  /*48f0*/  FFMA.FTZ R61, R61, UR6, -R20 ;  /* 0x000000063d3d7c23 */ /* 0x000fe20008010814 */
[----:B------:R-:W1:Y:S01]  /*4900*/  MUFU.EX2 R55, R55 ;  /* 0x0000003700377308 */ /* 0x000e620000000800 */
[----:B----4-:R-:W-:Y:S01]  /*4910*/  F2FP.BF16.F32.PACK_AB R69, R115, R44 ;  /* 0x0000002c7345723e */ /* 0x010fe200000010ff */
[----:B------:R-:W-:Y:S01]  /*4920*/  FADD.FTZ R115, R44, R115 ;  /* 0x000000732c737221 */ /* 0x000fe20000010000 */
[----:B------:R-:W-:Y:S01]  /*4930*/  FADD.FTZ R49, R49, R58 ;  /* 0x0000003a31317221 */ /* 0x000fe20000010000 */
[----:B------:R-:W-:Y:S01]  /*4940*/  FFMA.FTZ R44, R63, UR6, -R18 ;  /* 0x000000063f2c7c23 */ /* 0x000fe20008010812 */
[--C-:B------:R-:W-:Y:S01]  /*4950*/  FFMA.FTZ R56, R59, UR6, -R20.reuse ;  /* 0x000000063b387c23 */ /* 0x100fe20008010814 */
[--C-:B------:R-:W-:Y:S01]  /*4960*/  FFMA.FTZ R57, R57, UR6, -R20.reuse ;  /* 0x0000000639397c23 */ /* 0x100fe20008010814 */
[----:B------:R-:W-:Y:S01]  /*4970*/  FADD.FTZ R14, R14, R49 ;  /* 0x000000310e0e7221 */ /* 0x000fe20000010000 */
[----:B------:R-:W-:Y:S01]  /*4980*/  MUFU.EX2 R15, R15 ;  /* 0x0000000f000f7308 */ /* 0x000fe20000000800 */
[----:B------:R-:W-:Y:S01]  /*4990*/  FFMA.FTZ R51, R51, UR6, -R20 ;  /* 0x0000000633337c23 */ /* 0x000fe20008010814 */
[--C-:B------:R-:W-:Y:S01]  /*49a0*/  FFMA.FTZ R41, R41, UR6, -R18.reuse ;  /* 0x0000000629297c23 */ /* 0x100fe20008010812 */
[--C-:B------:R-:W-:Y:S01]  /*49b0*/  FFMA.FTZ R58, R39, UR6, -R18.reuse ;  /* 0x00000006273a7c23 */ /* 0x100fe20008010812 */
[--C-:B------:R-:W-:Y:S01]  /*49c0*/  FFMA.FTZ R37, R37, UR6, -R18.reuse ;  /* 0x0000000625257c23 */ /* 0x100fe20008010812 */
[----:B------:R-:W-:Y:S01]  /*49d0*/  FFMA.FTZ R154, R31, UR6, -R18 ;  /* 0x000000061f9a7c23 */ /* 0x000fe20008010812 */
[--C-:B------:R-:W-:Y:S01]  /*49e0*/  FFMA.FTZ R35, R35, UR6, -R20.reuse ;  /* 0x0000000623237c23 */ /* 0x100fe20008010814 */
[--C-:B------:R-:W-:Y:S01]  /*49f0*/  FFMA.FTZ R62, R33, UR6, -R20.reuse ;  /* 0x00000006213e7c23 */ /* 0x100fe20008010814 */
[----:B------:R-:W4:Y:S01]  /*4a00*/  MUFU.EX2 R12, R12 ;  /* 0x0000000c000c7308 */ /* 0x000f220000000800 */
[----:B-1----:R-:W-:Y:S01]  /*4a10*/  F2FP.BF16.F32.PACK_AB R71, R55, R24 ;  /* 0x000000183747723e */ /* 0x002fe200000010ff */
[--C-:B------:R-:W-:Y:S01]  /*4a20*/  FFMA.FTZ R29, R29, UR6, -R20.reuse ;  /* 0x000000061d1d7c23 */ /* 0x100fe20008010814 */
[----:B------:R-:W-:Y:S01]  /*4a30*/  FFMA.FTZ R23, R23, UR6, -R20 ;  /* 0x0000000617177c23 */ /* 0x000fe20008010814 */
[----:B------:R-:W-:-:S04]  /*4a40*/  ISETP.GE.AND P0, PT, R104, 0x2, PT ;  /* 0x000000026800780c */ /* 0x000fc80003f06270 */
[C---:B--2---:R-:W-:Y:S01]  /*4a50*/  HMMA.16816.F32.BF16 R80, R68.reuse, R76, RZ ;  /* 0x0000004c4450723c */ /* 0x044fe200000418ff */
[----:B------:R-:W-:Y:S05]  /*4a60*/  MUFU.EX2 R17, R17 ;  /* 0x0000001100117308 */ /* 0x000fea0000000800 */
[C---:B------:R-:W-:Y:S03]  /*4a70*/  HMMA.16816.F32.BF16 R76, R68.reuse, R78, RZ ;  /* 0x0000004e444c723c */ /* 0x040fe600000418ff */
[----:B------:R-:W1:Y:S03]  /*4a80*/  MUFU.EX2 R16, R16 ;  /* 0x0000001000107308 */ /* 0x000e660000000800 */
[C---:B---3--:R-:W-:Y:S05]  /*4a90*/  HMMA.16816.F32.BF16 R72, R68.reuse, R4, RZ ;  /* 0x000000044448723c */ /* 0x048fea00000418ff */
[----:B------:R-:W-:Y:S01]  /*4aa0*/  MUFU.EX2 R53, R53 ;  /* 0x0000003500357308 */ /* 0x000fe20000000800 */
[----:B------:R-:W-:Y:S01]  /*4ab0*/  HMMA.16816.F32.BF16 R68, R68, R6, RZ ;  /* 0x000000064444723c */ /* 0x000fe200000418ff */
[----:B----4-:R-:W-:Y:S01]  /*4ac0*/  F2FP.BF16.F32.PACK_AB R4, R12, R15 ;  /* 0x0000000f0c04723e */ /* 0x010fe200000010ff */
[----:B------:R-:W-:-:S04]  /*4ad0*/  FADD.FTZ R15, R15, R14 ;  /* 0x0000000e0f0f7221 */ /* 0x000fc80000010000 */
[----:B------:R-:W-:Y:S01]  /*4ae0*/  FADD.FTZ R64, R12, R15 ;  /* 0x0000000f0c407221 */ /* 0x000fe20000010000 */
[----:B------:R-:W2:Y:S01]  /*4af0*/  MUFU.EX2 R26, R26 ;  /* 0x0000001a001a7308 */ /* 0x000ea20000000800 */
[----:B-1----:R-:W-:Y:S02]  /*4b00*/  F2FP.BF16.F32.PACK_AB R6, R16, R17 ;  /* 0x000000111006723e */ /* 0x002fe400000010ff */
[----:B------:R-:W-:Y:S01]  /*4b10*/  FADD.FTZ R17, R17, R64 ;  /* 0x0000004011117221 */ /* 0x000fe20000010000 */
[----:B------:R-:W-:-:S04]  /*4b20*/  FFMA.FTZ R64, R19, UR6, -R20 ;  /* 0x0000000613407c23 */ /* 0x000fc80008010814 */
[----:B------:R-:W-:Y:S08]  /*4b30*/  MUFU.EX2 R3, R3 ;  /* 0x0000000300037308 */ /* 0x000ff00000000800 */
        /* <DEDUP_REMOVED lines=21> */
[----:B----4-:R-:W-:-:S03]  /*4c90*/  F2FP.BF16.F32.PACK_AB R5, R32, R95 ;  /* 0x0000005f2005723e */ /* 0x010fc600000010ff */
[----:B------:R-:W-:Y:S01]  /*4ca0*/  MUFU.EX2 R109, R109 ;  /* 0x0000006d006d7308 */ /* 0x000fe20000000800 */
[----:B-----5:R-:W-:-:S07]  /*4cb0*/  F2FP.BF16.F32.PACK_AB R7, R28, R91 ;  /* 0x0000005b1c07723e */ /* 0x020fce00000010ff */
        /* <DEDUP_REMOVED lines=24> */
[----:B------:R-:W-:Y:S01]  /*4e40*/  MUFU.EX2 R46, R46 ;  /* 0x0000002e002e7308 */ /* 0x000fe20000000800 */
[C---:B-1----:R-:W-:Y:S07]  /*4e50*/  HMMA.16816.F32.BF16 R80, R4.reuse, R8, R80 ;  /* 0x000000080450723c */ /* 0x042fee0000041850 */
[----:B------:R-:W-:Y:S01]  /*4e60*/  MUFU.EX2 R65, R65 ;  /* 0x0000004100417308 */ /* 0x000fe20000000800 */
[C---:B------:R-:W-:Y:S01]  /*4e70*/  HMMA.16816.F32.BF16 R76, R4.reuse, R10, R76 ;  /* 0x0000000a044c723c */ /* 0x040fe2000004184c */
[----:B------:R-:W1:Y:S06]  /*4e80*/  LDSM.16.MT88.4 R8, [R86+0x3c00] ;  /* 0x003c00005608783b */ /* 0x000e6c0000004200 */
[----:B------:R-:W3:Y:S08]  /*4e90*/  MUFU.EX2 R44, R44 ;  /* 0x0000002c002c7308 */ /* 0x000ef00000000800 */
        /* <DEDUP_REMOVED lines=36> */
[----:B------:R-:W-:Y:S02]  /*50e0*/  FFMA.FTZ R26, R13, UR6, -R18 ;  /* 0x000000060d1a7c23 */ /* 0x000fe40008010812 */
[----:B------:R-:W3:Y:S01]  /*50f0*/  LDSM.16.MT88.4 R12, [R86+0x4400] ;  /* 0x00440000560c783b */ /* 0x000ee20000004200 */
[----:B------:R-:W-:Y:S01]  /*5100*/  FADD.FTZ R3, R3, R66 ;  /* 0x0000004203037221 */ /* 0x000fe20000010000 */
[----:B--2---:R-:W-:-:S03]  /*5110*/  F2FP.BF16.F32.PACK_AB R7, R24, R57 ;  /* 0x000000391807723e */ /* 0x004fc600000010ff */
[----:B------:R-:W-:Y:S01]  /*5120*/  FADD.FTZ R22, R22, R3 ;  /* 0x0000000316167221 */ /* 0x000fe20000010000 */
[----:B------:R-:W2:Y:S01]  /*5130*/  MUFU.EX2 R26, R26 ;  /* 0x0000001a001a7308 */ /* 0x000ea20000000800 */
[----:B------:R-:W-:Y:S02]  /*5140*/  FFMA.FTZ R3, R27, UR6, -R20 ;  /* 0x000000061b037c23 */ /* 0x000fe40008010814 */
[----:B------:R-:W-:Y:S01]  /*5150*/  FADD.FTZ R95, R95, R22 ;  /* 0x000000165f5f7221 */ /* 0x000fe20000010000 */
[--C-:B------:R-:W-:Y:S01]  /*5160*/  FFMA.FTZ R22, R25, UR6, -R20.reuse ;  /* 0x0000000619167c23 */ /* 0x100fe20008010814 */
[----:B------:R-:W-:Y:S02]  /*5170*/  FFMA.FTZ R20, R21, UR6, -R20 ;  /* 0x0000000615147c23 */ /* 0x000fe40008010814 */
[----:B------:R-:W-:Y:S01]  /*5180*/  FADD.FTZ R32, R32, R95 ;  /* 0x0000005f20207221 */ /* 0x000fe20000010000 */
[----:B------:R-:W-:Y:S03]  /*5190*/  MUFU.EX2 R3, R3 ;  /* 0x0000000300037308 */ /* 0x000fe60000000800 */
[----:B------:R-:W-:Y:S01]  /*51a0*/  FADD.FTZ R91, R91, R32 ;  /* 0x000000205b5b7221 */ /* 0x000fe20000010000 */
[C---:B-1----:R-:W-:Y:S03]  /*51b0*/  HMMA.16816.F32.BF16 R80, R4.reuse, R8, R80 ;  /* 0x000000080450723c */ /* 0x042fe60000041850 */
[----:B------:R-:W-:Y:S01]  /*51c0*/  FADD.FTZ R28, R28, R91 ;  /* 0x0000005b1c1c7221 */ /* 0x000fe20000010000 */
[----:B------:R-:W1:Y:S02]  /*51d0*/  MUFU.EX2 R22, R22 ;  /* 0x0000001600167308 */ /* 0x000e640000000800 */
[----:B------:R-:W-:Y:S01]  /*51e0*/  HMMA.16816.F32.BF16 R76, R4, R10, R76 ;  /* 0x0000000a044c723c */ /* 0x000fe2000004184c */
[----:B------:R-:W4:Y:S01]  /*51f0*/  LDSM.16.MT88.4 R8, [R132+0x4800] ;  /* 0x004800008408783b */ /* 0x000f220000004200 */
[----:B------:R-:W-:-:S04]  /*5200*/  FADD.FTZ R117, R117, R28 ;  /* 0x0000001c75757221 */ /* 0x000fc80000010000 */
[----:B------:R-:W5:Y:S01]  /*5210*/  MUFU.EX2 R20, R20 ;  /* 0x0000001400147308 */ /* 0x000f620000000800 */
[----:B------:R-:W-:-:S04]  /*5220*/  FADD.FTZ R40, R40, R117 ;  /* 0x0000007528287221 */ /* 0x000fc80000010000 */
[----:B------:R-:W-:-:S04]  /*5230*/  FADD.FTZ R107, R107, R40 ;  /* 0x000000286b6b7221 */ /* 0x000fc80000010000 */
[----:B------:R-:W-:Y:S01]  /*5240*/  FADD.FTZ R107, R36, R107 ;  /* 0x0000006b246b7221 */ /* 0x000fe20000010000 */
[C---:B---3--:R-:W-:Y:S06]  /*5250*/  HMMA.16816.F32.BF16 R72, R4.reuse, R12, R72 ;  /* 0x0000000c0448723c */ /* 0x048fec0000041848 */
[----:B------:R-:W-:Y:S01]  /*5260*/  HMMA.16816.F32.BF16 R68, R4, R14, R68 ;  /* 0x0000000e0444723c */ /* 0x000fe20000041844 */
[----:B------:R-:W-:Y:S02]  /*5270*/  FADD.FTZ R12, R16, R17 ;  /* 0x00000011100c7221 */ /* 0x000fe40000010000 */
[----:B------:R-:W3:Y:S02]  /*5280*/  LDSM.16.MT88.4 R16, [R86+0x4800] ;  /* 0x004800005610783b */ /* 0x000ee40000004200 */
[----:B------:R-:W-:-:S02]  /*5290*/  FADD.FTZ R105, R105, R12 ;  /* 0x0000000c69697221 */ /* 0x000fc40000010000 */
[----:B--2---:R-:W-:Y:S01]  /*52a0*/  F2FP.BF16.F32.PACK_AB R4, R47, R26 ;  /* 0x0000001a2f04723e */ /* 0x004fe200000010ff */
[----:B------:R-:W2:Y:S01]  /*52b0*/  LDSM.16.MT88.4 R12, [R132+0x4c00] ;  /* 0x004c0000840c783b */ /* 0x000ea20000004200 */
[----:B------:R-:W-:Y:S01]  /*52c0*/  FADD.FTZ R34, R34, R105 ;  /* 0x0000006922227221 */ /* 0x000fe20000010000 */
[----:B------:R-:W-:Y:S02]  /*52d0*/  F2FP.BF16.F32.PACK_AB R6, R43, R60 ;  /* 0x0000003c2b06723e */ /* 0x000fe400000010ff */
[----:B------:R-:W-:Y:S01]  /*52e0*/  F2FP.BF16.F32.PACK_AB R5, R62, R35 ;  /* 0x000000233e05723e */ /* 0x000fe200000010ff */
[----:B------:R-:W-:Y:S01]  /*52f0*/  FADD.FTZ R93, R93, R34 ;  /* 0x000000225d5d7221 */ /* 0x000fe20000010000 */
[----:B------:R-:W-:-:S03]  /*5300*/  F2FP.BF16.F32.PACK_AB R7, R64, R29 ;  /* 0x0000001d4007723e */ /* 0x000fc600000010ff */
[----:B------:R-:W-:-:S04]  /*5310*/  FADD.FTZ R30, R30, R93 ;  /* 0x0000005d1e1e7221 */ /* 0x000fc80000010000 */
[----:B------:R-:W-:Y:S01]  /*5320*/  FADD.FTZ R119, R119, R30 ;  /* 0x0000001e77777221 */ /* 0x000fe20000010000 */
[----:B----4-:R-:W-:Y:S03]  /*5330*/  HMMA.16816.F32.BF16 R80, R4, R8, R80 ;  /* 0x000000080450723c */ /* 0x010fe60000041850 */
[----:B------:R-:W-:-:S03]  /*5340*/  FADD.FTZ R42, R42, R119 ;  /* 0x000000772a2a7221 */ /* 0x000fc60000010000 */
[----:B------:R-:W-:Y:S01]  /*5350*/  HMMA.16816.F32.BF16 R76, R4, R10, R76 ;  /* 0x0000000a044c723c */ /* 0x000fe2000004184c */
[----:B------:R-:W-:Y:S01]  /*5360*/  FADD.FTZ R109, R109, R42 ;  /* 0x0000002a6d6d7221 */ /* 0x000fe20000010000 */
[----:B------:R-:W4:Y:S03]  /*5370*/  LDSM.16.MT88.4 R8, [R86+0x4c00] ;  /* 0x004c00005608783b */ /* 0x000f260000004200 */
[----:B------:R-:W-:-:S04]  /*5380*/  FADD.FTZ R38, R38, R109 ;  /* 0x0000006d26267221 */ /* 0x000fc80000010000 */
[----:B------:R-:W-:-:S04]  /*5390*/  FADD.FTZ R129, R129, R38 ;  /* 0x0000002681817221 */ /* 0x000fc80000010000 */
[----:B------:R-:W-:Y:S01]  /*53a0*/  FADD.FTZ R52, R52, R129 ;  /* 0x0000008134347221 */ /* 0x000fe20000010000 */
[----:B---3--:R-:W-:Y:S03]  /*53b0*/  HMMA.16816.F32.BF16 R72, R4, R16, R72 ;  /* 0x000000100448723c */ /* 0x008fe60000041848 */
[----:B------:R-:W-:-:S04]  /*53c0*/  FADD.FTZ R125, R125, R52 ;  /* 0x000000347d7d7221 */ /* 0x000fc80000010000 */
[----:B------:R-:W-:Y:S01]  /*53d0*/  FADD.FTZ R50, R50, R125 ;  /* 0x0000007d32327221 */ /* 0x000fe20000010000 */
[----:B------:R-:W-:Y:S01]  /*53e0*/  FADD.FTZ R16, R54, R107 ;  /* 0x0000006b36107221 */ /* 0x000fe20000010000 */
[----:B------:R-:W-:Y:S02]  /*53f0*/  HMMA.16816.F32.BF16 R68, R4, R18, R68 ;  /* 0x000000120444723c */ /* 0x000fe40000041844 */
[----:B------:R-:W-:Y:S01]  /*5400*/  FADD.FTZ R89, R89, R50 ;  /* 0x0000003259597221 */ /* 0x000fe20000010000 */
[----:B------:R-:W-:-:S03]  /*5410*/  FADD.FTZ R16, R123, R16 ;  /* 0x000000107b107221 */ /* 0x000fc60000010000 */
[----:B------:R-:W-:Y:S01]  /*5420*/  FADD.FTZ R46, R46, R89 ;  /* 0x000000592e2e7221 */ /* 0x000fe20000010000 */
[----:B------:R-:W-:Y:S01]  /*5430*/  FADD.FTZ R121, R121, R16 ;  /* 0x0000001079797221 */ /* 0x000fe20000010000 */
[----:B------:R-:W-:Y:S02]  /*5440*/  F2FP.BF16.F32.PACK_AB R4, R58, R41 ;  /* 0x000000293a04723e */ /* 0x000fe400000010ff */
[----:B------:R-:W-:Y:S01]  /*5450*/  FADD.FTZ R65, R65, R46 ;  /* 0x0000002e41417221 */ /* 0x000fe20000010000 */
[----:B------:R-:W-:Y:S01]  /*5460*/  FADD.FTZ R48, R48, R121 ;  /* 0x0000007930307221 */ /* 0x000fe20000010000 */
[----:B-1----:R-:W-:Y:S02]  /*5470*/  F2FP.BF16.F32.PACK_AB R5, R22, R3 ;  /* 0x000000031605723e */ /* 0x002fe400000010ff */
[----:B------:R-:W-:Y:S01]  /*5480*/  FADD.FTZ R65, R44, R65 ;  /* 0x000000412c417221 */ /* 0x000fe20000010000 */
[----:B------:R-:W-:Y:S01]  /*5490*/  FADD.FTZ R61, R61, R48 ;  /* 0x000000303d3d7221 */ /* 0x000fe20000010000 */
[----:B------:R-:W-:-:S02]  /*54a0*/  F2FP.BF16.F32.PACK_AB R6, R154, R37 ;  /* 0x000000259a06723e */ /* 0x000fc400000010ff */
[----:B------:R-:W-:Y:S01]  /*54b0*/  FADD.FTZ R26, R26, R65 ;  /* 0x000000411a1a7221 */ /* 0x000fe20000010000 */
[----:B------:R-:W-:Y:S01]  /*54c0*/  FADD.FTZ R56, R56, R61 ;  /* 0x0000003d38387221 */ /* 0x000fe20000010000 */
[----:B-----5:R-:W-:Y:S02]  /*54d0*/  F2FP.BF16.F32.PACK_AB R7, R20, R23 ;  /* 0x000000171407723e */ /* 0x020fe400000010ff */
        /* <DEDUP_REMOVED lines=14> */
[----:B----4-:R-:W-:Y:S02]  /*55c0*/  HMMA.16816.F32.BF16 R72, R4, R8, R72 ;  /* 0x000000080448723c */ /* 0x010fe40000041848 */
[----:B------:R-:W-:Y:S01]  /*55d0*/  FADD.FTZ R154, R154, R37 ;  /* 0x000000259a9a7221 */ /* 0x000fe20000010000 */
[----:B------:R-:W-:-:S03]  /*55e0*/  FADD.FTZ R3, R3, R64 ;  /* 0x0000004003037221 */ /* 0x000fc60000010000 */
[----:B------:R-:W-:Y:S01]  /*55f0*/  HMMA.16816.F32.BF16 R68, R4, R10, R68 ;  /* 0x0000000a0444723c */ /* 0x000fe20000041844 */
[----:B------:R-:W-:-:S04]  /*5600*/  FADD.FTZ R22, R22, R3 ;  /* 0x0000000316167221 */ /* 0x000fc80000010000 */
[----:B------:R-:W-:-:S04]  /*5610*/  FADD.FTZ R23, R23, R22 ;  /* 0x0000001617177221 */ /* 0x000fc80000010000 */
        /* <DEDUP_REMOVED lines=66> */
.L_x_4314:
[----:B------:R-:W-:-:S04]  /*5a40*/  LEA R3, -R98, RZ, 0x7 ;  /* 0x000000ff62037211 */ /* 0x000fc800078e39ff */
[----:B------:R-:W-:-:S07]  /*5a50*/  SHF.R.S32.HI R4, RZ, 0x1f, R3 ;  /* 0x0000001fff047819 */ /* 0x000fce0000011403 */
.L_x_4315:
[C---:B------:R-:W-:Y:S01]  /*5a60*/  IMAD.SHL.U32 R5, R98.reuse, 0x40, RZ ;  /* 0x0000004062057824 */ /* 0x040fe200078e00ff */
[----:B------:R-:W-:Y:S02]  /*5a70*/  LEA R138, P1, R3, R138, 0x1 ;  /* 0x0000008a038a7211 */ /* 0x000fe400078208ff */
[----:B------:R-:W-:Y:S02]  /*5a80*/  SHF.L.U64.HI R6, R98, 0x6, R99 ;  /* 0x0000000662067819 */ /* 0x000fe40000010263 */
        /* <DEDUP_REMOVED lines=8> */
[----:B------:R-:W-:Y:S02]  /*5b10*/  LDGSTS.E.BYPASS.LTC128B.128 [R143+0x3000], desc[UR8][R138.64] ;  /* 0x030000008a8f7fae */ /* 0x000fe4000b901d48 */
[--C-:B------:R-:W-:Y:S02]  /*5b20*/  IMAD.X R5, R13, 0x1, R6.reuse, P1 ;  /* 0x000000010d057824 */ /* 0x100fe400008e0606 */
[----:B------:R1:W-:Y:S02]  /*5b30*/  LDGSTS.E.BYPASS.LTC128B.128 [R143+0x3800], desc[UR8][R12.64] ;  /* 0x038000000c8f7fae */ /* 0x0003e4000b901d48 */
[----:B------:R-:W-:Y:S01]  /*5b40*/  IMAD.X R25, R5, 0x1, R6, P0 ;  /* 0x0000000105197824 */ /* 0x000fe200000e0606 */
[----:B------:R-:W-:Y:S01]  /*5b50*/  ISETP.GE.AND P0, PT, R104, 0x3, PT ;  /* 0x000000036800780c */ /* 0x000fe20003f06270 */
        /* <DEDUP_REMOVED lines=26> */
[----:B------:R-:W-:Y:S01]  /*5d00*/  HMMA.16816.F32.BF16 R28, R88, R30, RZ ;  /* 0x0000001e581c723c */ /* 0x000fe200000418ff */
[----:B------:R-:W-:Y:S01]  /*5d10*/  FMUL.FTZ R3, R40, UR10 ;  /* 0x0000000a28037c20 */ /* 0x000fe20008410000 */
[----:B------:R-:W-:-:S04]  /*5d20*/  FMUL.FTZ R43, R43, UR10 ;  /* 0x0000000a2b2b7c20 */ /* 0x000fc80008410000 */
[----:B------:R-:W-:Y:S01]  /*5d30*/  HMMA.16816.F32.BF16 R20, R88, R22, RZ ;  /* 0x000000165814723c */ /* 0x000fe200000418ff */
[----:B------:R-:W-:Y:S01]  /*5d40*/  FMUL.FTZ R40, R39, UR10 ;  /* 0x0000000a27287c20 */ /* 0x000fe20008410000 */
[----:B------:R-:W-:Y:S04]  /*5d50*/  MUFU.TANH R43, R43 ;  /* 0x0000002b002b7308 */ /* 0x000fe80000002400 */
[C---:B-----5:R-:W-:Y:S04]  /*5d60*/  HMMA.16816.F32.BF16 R16, R64.reuse, R52, R16 ;  /* 0x000000344010723c */ /* 0x060fe80000041810 */
[----:B------:R-:W-:Y:S02]  /*5d70*/  MUFU.TANH R40, R40 ;  /* 0x0000002800287308 */ /* 0x000fe40000002400 */
[----:B------:R-:W-:Y:S06]  /*5d80*/  HMMA.16816.F32.BF16 R12, R64, R54, R12 ;  /* 0x00000036400c723c */ /* 0x000fec000004180c */
[C---:B------:R-:W-:Y:S01]  /*5d90*/  HMMA.16816.F32.BF16 R52, R88.reuse, R48, RZ ;  /* 0x000000305834723c */ /* 0x040fe200000418ff */
[----:B------:R-:W-:Y:S05]  /*5da0*/  MUFU.TANH R3, R3 ;  /* 0x0000000300037308 */ /* 0x000fea0000002400 */
[----:B------:R-:W-:Y:S06]  /*5db0*/  HMMA.16816.F32.BF16 R48, R88, R50, RZ ;  /* 0x000000325830723c */ /* 0x000fec00000418ff */
[----:B------:R-:W-:Y:S01]  /*5dc0*/  HMMA.16816.F32.BF16 R32, R64, R8, R32 ;  /* 0x000000084020723c */ /* 0x000fe20000041820 */
[----:B------:R-:W-:Y:S01]  /*5dd0*/  FMUL.FTZ R107, R16, UR10 ;  /* 0x0000000a106b7c20 */ /* 0x000fe20008410000 */
[----:B------:R-:W-:Y:S01]  /*5de0*/  FMUL.FTZ R110, R18, UR10 ;  /* 0x0000000a126e7c20 */ /* 0x000fe20008410000 */
[----:B------:R-:W-:Y:S01]  /*5df0*/  FMUL.FTZ R104, R19, UR10 ;  /* 0x0000000a13687c20 */ /* 0x000fe20008410000 */
[----:B------:R-:W-:-:S02]  /*5e00*/  FMUL.FTZ R17, R17, UR10 ;  /* 0x0000000a11117c20 */ /* 0x000fc40008410000 */
[C---:B------:R-:W-:Y:S01]  /*5e10*/  HMMA.16816.F32.BF16 R28, R64.reuse, R10, R28 ;  /* 0x0000000a401c723c */ /* 0x040fe2000004181c */
[----:B------:R-:W-:Y:S01]  /*5e20*/  FMUL.FTZ R113, R12, UR10 ;  /* 0x0000000a0c717c20 */ /* 0x000fe20008410000 */
[----:B------:R-:W-:Y:S01]  /*5e30*/  MUFU.TANH R111, R17 ;  /* 0x00000011006f7308 */ /* 0x000fe20000002400 */
[----:B------:R-:W-:Y:S01]  /*5e40*/  FMUL.FTZ R106, R14, UR10 ;  /* 0x0000000a0e6a7c20 */ /* 0x000fe20008410000 */
[----:B------:R-:W-:Y:S01]  /*5e50*/  FMUL.FTZ R13, R13, UR10 ;  /* 0x0000000a0d0d7c20 */ /* 0x000fe20008410000 */
[----:B------:R-:W-:Y:S01]  /*5e60*/  FMUL.FTZ R108, R15, UR10 ;  /* 0x0000000a0f6c7c20 */ /* 0x000fe20008410000 */
[C---:B--2---:R-:W-:Y:S04]  /*5e70*/  HMMA.16816.F32.BF16 R24, R64.reuse, R4, R24 ;  /* 0x000000044018723c */ /* 0x044fe80000041818 */
[----:B------:R-:W-:Y:S02]  /*5e80*/  MUFU.TANH R115, R13 ;  /* 0x0000000d00737308 */ /* 0x000fe40000002400 */
[----:B------:R-:W-:Y:S06]  /*5e90*/  HMMA.16816.F32.BF16 R20, R64, R6, R20 ;  /* 0x000000064014723c */ /* 0x000fec0000041814 */
[C---:B----4-:R-:W-:Y:S01]  /*5ea0*/  HMMA.16816.F32.BF16 R8, R88.reuse, R56, RZ ;  /* 0x000000385808723c */ /* 0x050fe200000418ff */
[----:B------:R-:W-:Y:S01]  /*5eb0*/  FMUL.FTZ R34, R34, UR10 ;  /* 0x0000000a22227c20 */ /* 0x000fe20008410000 */
[----:B------:R-:W-:Y:S01]  /*5ec0*/  FMUL.FTZ R39, R32, UR10 ;  /* 0x0000000a20277c20 */ /* 0x000fe20008410000 */
[----:B------:R-:W-:Y:S01]  /*5ed0*/  FMUL.FTZ R32, R33, UR10 ;  /* 0x0000000a21207c20 */ /* 0x000fe20008410000 */
[----:B------:R-:W-:Y:S02]  /*5ee0*/  MUFU.TANH R110, R110 ;  /* 0x0000006e006e7308 */ /* 0x000fe40000002400 */
[----:B------:R-:W-:Y:S01]  /*5ef0*/  HMMA.16816.F32.BF16 R4, R88, R58, RZ ;  /* 0x0000003a5804723c */ /* 0x000fe200000418ff */
[----:B------:R-:W1:Y:S05]  /*5f00*/  LDSM.16.M88.4 R56, [R133+0x1800] ;  /* 0x001800008538783b */ /* 0x000e6a0000000200 */
[C---:B------:R-:W-:Y:S01]  /*5f10*/  HMMA.16816.F32.BF16 R52, R64.reuse, R60, R52 ;  /* 0x0000003c4034723c */ /* 0x040fe20000041834 */
[----:B------:R-:W2:Y:S01]  /*5f20*/  MUFU.TANH R34, R34 ;  /* 0x0000002200227308 */ /* 0x000ea20000002400 */
[----:B------:R-:W-:Y:S01]  /*5f30*/  FMUL.FTZ R27, R27, UR10 ;  /* 0x0000000a1b1b7c20 */ /* 0x000fe20008410000 */
[----:B------:R-:W-:Y:S01]  /*5f40*/  FMUL.FTZ R24, R24, UR10 ;  /* 0x0000000a18187c20 */ /* 0x000fe20008410000 */
[----:B------:R-:W-:Y:S01]  /*5f50*/  FMUL.FTZ R25, R25, UR10 ;  /* 0x0000000a19197c20 */ /* 0x000fe20008410000 */
[----:B------:R-:W-:Y:S01]  /*5f60*/  FMUL.FTZ R26, R26, UR10 ;  /* 0x0000000a1a1a7c20 */ /* 0x000fe20008410000 */
[C---:B------:R-:W-:Y:S01]  /*5f70*/  HMMA.16816.F32.BF16 R48, R64.reuse, R62, R48 ;  /* 0x0000003e4030723c */ /* 0x040fe20000041830 */
[----:B------:R-:W3:Y:S01]  /*5f80*/  LDSM.16.M88.4 R60, [R134+0x2c00] ;  /* 0x002c0000863c783b */ /* 0x000ee20000000200 */
[----:B------:R-:W-:Y:S01]  /*5f90*/  FMUL.FTZ R121, R20, UR10 ;  /* 0x0000000a14797c20 */ /* 0x000fe20008410000 */
[----:B------:R-:W-:Y:S01]  /*5fa0*/  IMAD.SHL.U32 R20, R141, 0x80, RZ ;  /* 0x000000808d147824 */ /* 0x000fe200078e00ff */
[----:B------:R-:W4:Y:S01]  /*5fb0*/  MUFU.TANH R32, R32 ;  /* 0x0000002000207308 */ /* 0x000f220000002400 */
[----:B------:R-:W-:Y:S01]  /*5fc0*/  FMUL.FTZ R22, R22, UR10 ;  /* 0x0000000a16167c20 */ /* 0x000fe20008410000 */
[----:B------:R-:W-:Y:S01]  /*5fd0*/  HMMA.16816.F32.BF16 R8, R64, R44, R8 ;  /* 0x0000002c4008723c */ /* 0x000fe20000041808 */
[----:B------:R-:W-:Y:S01]  /*5fe0*/  FMUL.FTZ R21, R21, UR10 ;  /* 0x0000000a15157c20 */ /* 0x000fe20008410000 */
[C---:B------:R-:W-:Y:S01]  /*5ff0*/  LOP3.LUT R16, R20.reuse, 0x8, R103, 0xfe, !PT ;  /* 0x0000000814107812 */ /* 0x040fe200078efe67 */
[----:B------:R-:W-:Y:S01]  /*6000*/  FMUL.FTZ R23, R23, UR10 ;  /* 0x0000000a17177c20 */ /* 0x000fe20008410000 */
[----:B------:R-:W-:-:S02]  /*6010*/  LOP3.LUT R18, R20, R103, RZ, 0xfc, !PT ;  /* 0x0000006714127212 */ /* 0x000fc400078efcff */
[----:B------:R-:W-:Y:S01]  /*6020*/  HMMA.16816.F32.BF16 R4, R64, R46, R4 ;  /* 0x0000002e4004723c */ /* 0x000fe20000041804 */
[CC--:B------:R-:W-:Y:S01]  /*6030*/  ISETP.GE.AND P3, PT, R16.reuse, R102.reuse, PT ;  /* 0x000000661000720c */ /* 0x0c0fe20003f66270 */
[----:B------:R4:W-:Y:S01]  /*6040*/  MUFU.TANH R118, R27 ;  /* 0x0000001b00767308 */ /* 0x0009e20000002400 */
[-C--:B------:R-:W-:Y:S02]  /*6050*/  ISETP.GE.AND P4, PT, R16, R101.reuse, PT ;  /* 0x000000651000720c */ /* 0x080fe40003f86270 */
[C-C-:B------:R-:W-:Y:S01]  /*6060*/  LOP3.LUT R16, R20.reuse, 0x10, R103.reuse, 0xfe, !PT ;  /* 0x0000001014107812 */ /* 0x140fe200078efe67 */
[C---:B------:R-:W-:Y:S01]  /*6070*/  HMMA.16816.F32.BF16 R44, R88.reuse, R92, RZ ;  /* 0x0000005c582c723c */ /* 0x040fe200000418ff */
[--C-:B------:R-:W-:Y:S01]  /*6080*/  LOP3.LUT R12, R20, 0x18, R103.reuse, 0xfe, !PT ;  /* 0x00000018140c7812 */ /* 0x100fe200078efe67 */
[----:B------:R-:W-:Y:S01]  /*6090*/  FMUL.FTZ R53, R53, UR10 ;  /* 0x0000000a35357c20 */ /* 0x000fe20008410000 */
[CC--:B------:R-:W-:Y:S01]  /*60a0*/  ISETP.GE.AND P1, PT, R16.reuse, R102.reuse, PT ;  /* 0x000000661000720c */ /* 0x0c0fe20003f26270 */
[----:B------:R-:W-:Y:S01]  /*60b0*/  MUFU.TANH R125, R24 ;  /* 0x00000018007d7308 */ /* 0x000fe20000002400 */
[-C--:B------:R-:W-:Y:S01]  /*60c0*/  ISETP.GE.AND P5, PT, R16, R101.reuse, PT ;  /* 0x000000651000720c */ /* 0x080fe20003fa6270 */
[----:B------:R-:W-:Y:S01]  /*60d0*/  HMMA.16816.F32.BF16 R92, R88, R94, RZ ;  /* 0x0000005e585c723c */ /* 0x000fe200000418ff */
[----:B------:R-:W-:Y:S01]  /*60e0*/  VIADD R16, R18, 0x1 ;  /* 0x0000000112107836 */ /* 0x000fe20000000000 */
[--C-:B------:R-:W-:Y:S01]  /*60f0*/  LOP3.LUT R15, R20, 0x20, R103.reuse, 0xfe, !PT ;  /* 0x00000020140f7812 */ /* 0x100fe200078efe67 */
[----:B------:R-:W-:Y:S01]  /*6100*/  FMUL.FTZ R48, R48, UR10 ;  /* 0x0000000a30307c20 */ /* 0x000fe20008410000 */
[----:B--2---:R-:W-:Y:S01]  /*6110*/  FSEL R34, R34, -INF , !P5 ;  /* 0xff80000022227808 */ /* 0x004fe20006800000 */
[----:B------:R-:W-:Y:S01]  /*6120*/  FMUL.FTZ R50, R50, UR10 ;  /* 0x0000000a32327c20 */ /* 0x000fe20008410000 */
[----:B------:R-:W-:Y:S01]  /*6130*/  FMUL.FTZ R117, R8, UR10 ;  /* 0x0000000a08757c20 */ /* 0x000fe20008410000 */
[-C--:B------:R-:W-:Y:S01]  /*6140*/  ISETP.GE.AND P2, PT, R16, R102.reuse, PT ;  /* 0x000000661000720c */ /* 0x080fe20003f46270 */
[----:B------:R-:W-:Y:S01]  /*6150*/  VIADD R8, R18, 0x11 ;  /* 0x0000001112087836 */ /* 0x000fe20000000000 */
[----:B------:R-:W-:Y:S01]  /*6160*/  MUFU.TANH R123, R25 ;  /* 0x00000019007b7308 */ /* 0x000fe20000002400 */
[----:B------:R-:W-:Y:S01]  /*6170*/  FMUL.FTZ R10, R10, UR10 ;  /* 0x0000000a0a0a7c20 */ /* 0x000fe20008410000 */
[----:B------:R-:W-:Y:S01]  /*6180*/  FMUL.FTZ R9, R9, UR10 ;  /* 0x0000000a09097c20 */ /* 0x000fe20008410000 */
[----:B------:R-:W-:Y:S01]  /*6190*/  FMUL.FTZ R105, R4, UR10 ;  /* 0x0000000a04697c20 */ /* 0x000fe20008410000 */
[----:B------:R-:W-:Y:S01]  /*61a0*/  ISETP.GE.AND P5, PT, R8, R102, PT ;  /* 0x000000660800720c */ /* 0x000fe20003fa6270 */
[----:B------:R-:W-:Y:S01]  /*61b0*/  FMUL.FTZ R5, R5, UR10 ;  /* 0x0000000a05057c20 */ /* 0x000fe20008410000 */
[--C-:B------:R-:W-:Y:S01]  /*61c0*/  LOP3.LUT R4, R20, 0x30, R103.reuse, 0xfe, !PT ;  /* 0x0000003014047812 */ /* 0x100fe200078efe67 */
[----:B------:R-:W-:Y:S01]  /*61d0*/  FMUL.FTZ R6, R6, UR10 ;  /* 0x0000000a06067c20 */ /* 0x000fe20008410000 */
[----:B----4-:R-:W-:Y:S01]  /*61e0*/  FSEL R27, R32, -INF , !P5 ;  /* 0xff800000201b7808 */ /* 0x010fe20006800000 */
[C---:B-1----:R-:W-:Y:S01]  /*61f0*/  HMMA.16816.F32.BF16 R44, R64.reuse, R56, R44 ;  /* 0x00000038402c723c */ /* 0x042fe2000004182c */
[----:B------:R-:W-:Y:S01]  /*6200*/  ISETP.GE.AND P5, PT, R8, R101, PT ;  /* 0x000000650800720c */ /* 0x000fe20003fa6270 */
[----:B------:R-:W1:Y:S01]  /*6210*/  MUFU.TANH R39, R39 ;  /* 0x0000002700277308 */ /* 0x000e620000002400 */
[----:B------:R-:W-:Y:S01]  /*6220*/  LOP3.LUT R8, R20, 0x28, R103, 0xfe, !PT ;  /* 0x0000002814087812 */ /* 0x000fe200078efe67 */
[----:B------:R-:W-:Y:S01]  /*6230*/  FMUL.FTZ R11, R11, UR10 ;  /* 0x0000000a0b0b7c20 */ /* 0x000fe20008410000 */
[----:B------:R-:W-:Y:S01]  /*6240*/  FMUL.FTZ R7, R7, UR10 ;  /* 0x0000000a07077c20 */ /* 0x000fe20008410000 */
[----:B------:R-:W-:Y:S01]  /*6250*/  HMMA.16816.F32.BF16 R56, R64, R58, R92 ;  /* 0x0000003a4038723c */ /* 0x000fe2000004185c */
[----:B------:R-:W-:Y:S01]  /*6260*/  FMUL.FTZ R49, R49, UR10 ;  /* 0x0000000a31317c20 */ /* 0x000fe20008410000 */
[----:B------:R-:W-:Y:S01]  /*6270*/  FMUL.FTZ R52, R52, UR10 ;  /* 0x0000000a34347c20 */ /* 0x000fe20008410000 */
[----:B------:R-:W-:Y:S01]  /*6280*/  FMUL.FTZ R51, R51, UR10 ;  /* 0x0000000a33337c20 */ /* 0x000fe20008410000 */
[----:B------:R-:W2:Y:S02]  /*6290*/  MUFU.TANH R120, R26 ;  /* 0x0000001a00787308 */ /* 0x000ea40000002400 */
[C---:B---3--:R-:W-:Y:S06]  /*62a0*/  HMMA.16816.F32.BF16 R92, R88.reuse, R60, RZ ;  /* 0x0000003c585c723c */ /* 0x048fec00000418ff */
[----:B------:R-:W-:Y:S01]  /*62b0*/  HMMA.16816.F32.BF16 R60, R88, R62, RZ ;  /* 0x0000003e583c723c */ /* 0x000fe200000418ff */
[----:B------:R-:W3:Y:S01]  /*62c0*/  LDSM.16.M88.4 R88, [R133+0x1c00] ;  /* 0x001c00008558783b */ /* 0x000ee20000000200 */
[----:B------:R-:W-:Y:S01]  /*62d0*/  MUFU.TANH R121, R121 ;  /* 0x0000007900797308 */ /* 0x000fe20000002400 */
[----:B-1----:R-:W-:Y:S01]  /*62e0*/  FSEL R33, R39, -INF , !P1 ;  /* 0xff80000027217808 */ /* 0x002fe20004800000 */
[----:B------:R-:W-:-:S04]  /*62f0*/  DEPBAR.LE SB0, 0x0 ;  /* 0x000080000000791a */ /* 0x000fc80000000000 */
[----:B------:R-:W-:Y:S01]  /*6300*/  ISETP.GE.AND P1, PT, R15, R101, PT ;  /* 0x000000650f00720c */ /* 0x000fe20003f26270 */
[----:B------:R-:W-:Y:S01]  /*6310*/  FMUL.FTZ R44, R44, UR10 ;  /* 0x0000000a2c2c7c20 */ /* 0x000fe20008410000 */
[----:B------:R-:W-:Y:S02]  /*6320*/  MUFU.TANH R112, R22 ;  /* 0x0000001600707308 */ /* 0x000fe40000002400 */
[----:B--2---:R-:W-:-:S06]  /*6330*/  FSEL R120, R120, -INF , !P1 ;  /* 0xff80000078787808 */ /* 0x004fcc0004800000 */
[----:B------:R-:W-:Y:S08]  /*6340*/  MUFU.TANH R104, R104 ;  /* 0x0000006800687308 */ /* 0x000ff00000002400 */
[----:B------:R-:W-:Y:S08]  /*6350*/  MUFU.TANH R113, R113 ;  /* 0x0000007100717308 */ /* 0x000ff00000002400 */
[----:B------:R-:W-:Y:S01]  /*6360*/  MUFU.TANH R127, R21 ;  /* 0x00000015007f7308 */ /* 0x000fe20000002400 */
[C---:B---3--:R-:W-:Y:S07]  /*6370*/  HMMA.16816.F32.BF16 R92, R64.reuse, R88, R92 ;  /* 0x00000058405c723c */ /* 0x048fee000004185c */
[----:B------:R1:W-:Y:S01]  /*6380*/  MUFU.TANH R109, R5 ;  /* 0x00000005006d7308 */ /* 0x0003e20000002400 */
[----:B------:R-:W-:Y:S07]  /*6390*/  HMMA.16816.F32.BF16 R60, R64, R90, R60 ;  /* 0x0000005a403c723c */ /* 0x000fee000004183c */
[----:B------:R-:W-:Y:S01]  /*63a0*/  MUFU.TANH R106, R106 ;  /* 0x0000006a006a7308 */ /* 0x000fe20000002400 */
        /* <DEDUP_REMOVED lines=8> */
[----:B------:R-:W-:Y:S01]  /*6430*/  FMUL.FTZ R35, R29, UR10 ;  /* 0x0000000a1d237c20 */ /* 0x000fe20008410000 */
[----:B------:R-:W-:Y:S01]  /*6440*/  FMUL.FTZ R29, R30, UR10 ;  /* 0x0000000a1e1d7c20 */ /* 0x000fe20008410000 */
[----:B------:R-:W-:Y:S01]  /*6450*/  FMUL.FTZ R28, R31, UR10 ;  /* 0x0000000a1f1c7c20 */ /* 0x000fe20008410000 */
[----:B-1----:R-:W-:-:S03]  /*6460*/  VIADD R5, R18, 0x31 ;  /* 0x0000003112057836 */ /* 0x002fc60000000000 */
[----:B------:R-:W1:Y:S01]  /*6470*/  MUFU.TANH R42, R42 ;  /* 0x0000002a002a7308 */ /* 0x000e620000002400 */
[----:B------:R-:W-:Y:S01]  /*6480*/  FMUL.FTZ R39, R60, UR10 ;  /* 0x0000000a3c277c20 */ /* 0x000fe20008410000 */
[----:B------:R-:W-:-:S06]  /*6490*/  FMUL.FTZ R30, R62, UR10 ;  /* 0x0000000a3e1e7c20 */ /* 0x000fcc0008410000 */
[----:B------:R-:W3:Y:S01]  /*64a0*/  MUFU.TANH R38, R38 ;  /* 0x0000002600267308 */ /* 0x000ee20000002400 */
[----:B--2---:R-:W-:Y:S02]  /*64b0*/  FSEL R19, R64, -INF , !P2 ;  /* 0xff80000040137808 */ /* 0x004fe40005000000 */
[----:B------:R-:W-:-:S04]  /*64c0*/  ISETP.GE.AND P2, PT, R16, R101, PT ;  /* 0x000000651000720c */ /* 0x000fc80003f46270 */
[----:B------:R-:W-:Y:S01]  /*64d0*/  FSEL R16, R43, -INF , !P2 ;  /* 0xff8000002b107808 */ /* 0x000fe20005000000 */
[----:B------:R-:W2:Y:S01]  /*64e0*/  MUFU.TANH R37, R37 ;  /* 0x0000002500257308 */ /* 0x000ea20000002400 */
[----:B-1----:R-:W-:Y:S01]  /*64f0*/  FSEL R17, R42, -INF , !P3 ;  /* 0xff8000002a117808 */ /* 0x002fe20005800000 */
[----:B------:R-:W-:Y:S01]  /*6500*/  FMUL.FTZ R42, R58, UR10 ;  /* 0x0000000a3a2a7c20 */ /* 0x000fe20008410000 */
[CC--:B------:R-:W-:Y:S02]  /*6510*/  ISETP.GE.AND P2, PT, R12.reuse, R102.reuse, PT ;  /* 0x000000660c00720c */ /* 0x0c0fe40003f46270 */
[----:B------:R-:W-:Y:S01]  /*6520*/  ISETP.GE.AND P3, PT, R12, R101, PT ;  /* 0x000000650c00720c */ /* 0x000fe20003f66270 */
[----:B------:R-:W-:Y:S02]  /*6530*/  VIADD R12, R18, 0x9 ;  /* 0x00000009120c7836 */ /* 0x000fe40000000000 */
[----:B------:R-:W1:Y:S01]  /*6540*/  MUFU.TANH R65, R65 ;  /* 0x0000004100417308 */ /* 0x000e620000002400 */
[----:B---3--:R-:W-:Y:S01]  /*6550*/  FSEL R32, R38, -INF , !P5 ;  /* 0xff80000026207808 */ /* 0x008fe20006800000 */
[----:B------:R-:W-:Y:S01]  /*6560*/  FMUL.FTZ R38, R94, UR10 ;  /* 0x0000000a5e267c20 */ /* 0x000fe20008410000 */
[----:B------:R-:W-:-:S04]  /*6570*/  ISETP.GE.AND P5, PT, R8, R102, PT ;  /* 0x000000660800720c */ /* 0x000fc80003fa6270 */
[----:B------:R-:W-:Y:S01]  /*6580*/  FSEL R121, R121, -INF , !P5 ;  /* 0xff80000079797808 */ /* 0x000fe20006800000 */
[----:B------:R-:W3:Y:S01]  /*6590*/  MUFU.TANH R36, R36 ;  /* 0x0000002400247308 */ /* 0x000ee20000002400 */
[----:B--2---:R-:W-:Y:S01]  /*65a0*/  FSEL R25, R37, -INF , !P2 ;  /* 0xff80000025197808 */ /* 0x004fe20005000000 */
[----:B------:R-:W-:Y:S01]  /*65b0*/  FMUL.FTZ R37, R61, UR10 ;  /* 0x0000000a3d257c20 */ /* 0x000fe20008410000 */
[----:B------:R-:W-:Y:S01]  /*65c0*/  ISETP.GE.AND P2, PT, R8, R101, PT ;  /* 0x000000650800720c */ /* 0x000fe20003f46270 */
[----:B------:R-:W-:-:S03]  /*65d0*/  VIADD R8, R18, 0x19 ;  /* 0x0000001912087836 */ /* 0x000fc60000000000 */
[----:B------:R-:W-:Y:S01]  /*65e0*/  FSEL R112, R112, -INF , !P2 ;  /* 0xff80000070707808 */ /* 0x000fe20005000000 */
[----:B------:R-:W2:Y:S01]  /*65f0*/  MUFU.TANH R29, R29 ;  /* 0x0000001d001d7308 */ /* 0x000ea20000002400 */
[----:B-1----:R-:W-:Y:S02]  /*6600*/  FSEL R14, R65, -INF , !P4 ;  /* 0xff800000410e7808 */ /* 0x002fe40006000000 */
[----:B------:R-:W-:-:S05]  /*6610*/  ISETP.GE.AND P4, PT, R12, R102, PT ;  /* 0x000000660c00720c */ /* 0x000fca0003f86270 */
        /* <DEDUP_REMOVED lines=8> */
[-C--:B------:R-:W-:Y:S01]  /*66a0*/  ISETP.GE.AND P3, PT, R8, R102.reuse, PT ;  /* 0x000000660800720c */ /* 0x080fe20003f66270 */
[----:B------:R-:W-:Y:S01]  /*66b0*/  FMUL.FTZ R29, R63, UR10 ;  /* 0x0000000a3f1d7c20 */ /* 0x000fe20008410000 */
[----:B------:R-:W-:-:S03]  /*66c0*/  ISETP.GE.AND P4, PT, R15, R102, PT ;  /* 0x000000660f00720c */ /* 0x000fc60003f86270 */
[----:B------:R-:W2:Y:S01]  /*66d0*/  MUFU.TANH R114, R23 ;  /* 0x0000001700727308 */ /* 0x000ea20000002400 */
[----:B-1----:R-:W-:Y:S02]  /*66e0*/  FSEL R35, R35, -INF , !P3 ;  /* 0xff80000023237808 */ /* 0x002fe40005800000 */
[-C--:B------:R-:W-:Y:S01]  /*66f0*/  ISETP.GE.AND P3, PT, R8, R101.reuse, PT ;  /* 0x000000650800720c */ /* 0x080fe20003f66270 */
[----:B------:R-:W-:Y:S01]  /*6700*/  FMUL.FTZ R8, R56, UR10 ;  /* 0x0000000a38087c20 */ /* 0x000fe20008410000 */
[----:B------:R-:W-:Y:S02]  /*6710*/  FSEL R125, R125, -INF , !P4 ;  /* 0xff8000007d7d7808 */ /* 0x000fe40006000000 */
[----:B------:R-:W-:Y:S01]  /*6720*/  ISETP.GE.AND P4, PT, R4, R101, PT ;  /* 0x000000650400720c */ /* 0x000fe20003f86270 */
[----:B------:R-:W1:Y:S01]  /*6730*/  MUFU.TANH R107, R107 ;  /* 0x0000006b006b7308 */ /* 0x000e620000002400 */
[----:B---3--:R-:W-:Y:S02]  /*6740*/  FSEL R26, R28, -INF , !P3 ;  /* 0xff8000001c1a7808 */ /* 0x008fe40005800000 */
[----:B------:R-:W-:Y:S01]  /*6750*/  ISETP.GE.AND P3, PT, R4, R102, PT ;  /* 0x000000660400720c */ /* 0x000fe20003f66270 */
[----:B------:R-:W-:Y:S01]  /*6760*/  VIADD R4, R18, 0x21 ;  /* 0x0000002112047836 */ /* 0x000fe20000000000 */
[----:B------:R-:W-:-:S02]  /*6770*/  FSEL R110, R110, -INF , !P4 ;  /* 0xff8000006e6e7808 */ /* 0x000fc40006000000 */
[-C--:B------:R-:W-:Y:S01]  /*6780*/  ISETP.GE.AND P4, PT, R5, R102.reuse, PT ;  /* 0x000000660500720c */ /* 0x080fe20003f86270 */
[----:B------:R-:W3:Y:S01]  /*6790*/  MUFU.TANH R108, R108 ;  /* 0x0000006c006c7308 */ /* 0x000ee20000002400 */
[C---:B------:R-:W-:Y:S02]  /*67a0*/  ISETP.GE.AND P1, PT, R4.reuse, R102, PT ;  /* 0x000000660400720c */ /* 0x040fe40003f26270 */
[----:B------:R-:W-:Y:S02]  /*67b0*/  FSEL R111, R111, -INF , !P4 ;  /* 0xff8000006f6f7808 */ /* 0x000fe40006000000 */
[----:B------:R-:W-:Y:S02]  /*67c0*/  FSEL R123, R123, -INF , !P1 ;  /* 0xff8000007b7b7808 */ /* 0x000fe40004800000 */
[----:B------:R-:W-:Y:S01]  /*67d0*/  ISETP.GE.AND P1, PT, R4, R101, PT ;  /* 0x000000650400720c */ /* 0x000fe20003f26270 */
[----:B------:R-:W4:Y:S01]  /*67e0*/  MUFU.TANH R117, R117 ;  /* 0x0000007500757308 */ /* 0x000f220000002400 */
[----:B------:R-:W-:-:S02]  /*67f0*/  LOP3.LUT R4, R20, 0x38, R103, 0xfe, !PT ;  /* 0x0000003814047812 */ /* 0x000fc400078efe67 */
[----:B------:R-:W-:Y:S02]  /*6800*/  FSEL R118, R118, -INF , !P1 ;  /* 0xff80000076767808 */ /* 0x000fe40004800000 */
[CC--:B------:R-:W-:Y:S02]  /*6810*/  ISETP.GE.AND P1, PT, R4.reuse, R102.reuse, PT ;  /* 0x000000660400720c */ /* 0x0c0fe40003f26270 */
[-C--:B------:R-:W-:Y:S01]  /*6820*/  ISETP.GE.AND P5, PT, R4, R101.reuse, PT ;  /* 0x000000650400720c */ /* 0x080fe20003fa6270 */
[----:B------:R-:W-:Y:S01]  /*6830*/  VIADD R4, R18, 0x29 ;  /* 0x0000002912047836 */ /* 0x000fe20000000000 */
[----:B------:R-:W-:Y:S01]  /*6840*/  ISETP.GE.AND P4, PT, R5, R101, PT ;  /* 0x000000650500720c */ /* 0x000fe20003f86270 */
[----:B------:R-:W5:Y:S01]  /*6850*/  MUFU.TANH R90, R10 ;  /* 0x0000000a005a7308 */ /* 0x000f620000002400 */
[----:B------:R-:W-:Y:S02]  /*6860*/  LOP3.LUT R5, R20, 0x48, R103, 0xfe, !PT ;  /* 0x0000004814057812 */ /* 0x000fe400078efe67 */
[----:B------:R-:W-:-:S02]  /*6870*/  ISETP.GE.AND P2, PT, R4, R102, PT ;  /* 0x000000660400720c */ /* 0x000fc40003f46270 */
[----:B------:R-:W-:Y:S02]  /*6880*/  FSEL R104, R104, -INF , !P4 ;  /* 0xff80000068687808 */ /* 0x000fe40006000000 */
[----:B------:R-:W-:Y:S01]  /*6890*/  FSEL R113, R113, -INF , !P1 ;  /* 0xff80000071717808 */ /* 0x000fe20004800000 */
[----:B------:R1:W-:Y:S01]  /*68a0*/  MUFU.TANH R66, R6 ;  /* 0x0000000600427308 */ /* 0x0003e20000002400 */
[C---:B------:R-:W-:Y:S02]  /*68b0*/  ISETP.GE.AND P4, PT, R5.reuse, R102, PT ;  /* 0x000000660500720c */ /* 0x040fe40003f86270 */
[-C--:B------:R-:W-:Y:S01]  /*68c0*/  ISETP.GE.AND P1, PT, R5, R101.reuse, PT ;  /* 0x000000650500720c */ /* 0x080fe20003f26270 */
[----:B------:R-:W-:Y:S01]  /*68d0*/  VIADD R5, R18, 0x39 ;  /* 0x0000003912057836 */ /* 0x000fe20000000000 */
[----:B------:R-:W-:Y:S02]  /*68e0*/  FSEL R127, R127, -INF , !P2 ;  /* 0xff8000007f7f7808 */ /* 0x000fe40005000000 */
[----:B------:R-:W-:Y:S01]  /*68f0*/  ISETP.GE.AND P2, PT, R4, R101, PT ;  /* 0x000000650400720c */ /* 0x000fe20003f46270 */
[----:B------:R-:W-:Y:S01]  /*6900*/  MUFU.TANH R119, R9 ;  /* 0x0000000900777308 */ /* 0x000fe20000002400 */
[----:B------:R-:W-:-:S02]  /*6910*/  LOP3.LUT R4, R20, 0x40, R103, 0xfe, !PT ;  /* 0x0000004014047812 */ /* 0x000fc400078efe67 */
[----:B------:R-:W-:Y:S02]  /*6920*/  FSEL R106, R106, -INF , !P5 ;  /* 0xff8000006a6a7808 */ /* 0x000fe40006800000 */
[-C--:B------:R-:W-:Y:S02]  /*6930*/  ISETP.GE.AND P5, PT, R5, R102.reuse, PT ;  /* 0x000000660500720c */ /* 0x080fe40003fa6270 */
[----:B--2---:R-:W-:Y:S01]  /*6940*/  FSEL R114, R114, -INF , !P2 ;  /* 0xff80000072727808 */ /* 0x004fe20005000000 */
[----:B------:R-:W-:Y:S01]  /*6950*/  MUFU.TANH R64, R11 ;  /* 0x0000000b00407308 */ /* 0x000fe20000002400 */
[----:B-1----:R-:W-:Y:S01]  /*6960*/  FMUL.FTZ R6, R54, UR10 ;  /* 0x0000000a36067c20 */ /* 0x002fe20008410000 */
[----:B------:R-:W-:Y:S01]  /*6970*/  FSEL R107, R107, -INF , !P3 ;  /* 0xff8000006b6b7808 */ /* 0x000fe20005800000 */
[----:B------:R-:W-:Y:S01]  /*6980*/  FMUL.FTZ R54, R55, UR10 ;  /* 0x0000000a37367c20 */ /* 0x000fe20008410000 */
[C---:B------:R-:W-:Y:S02]  /*6990*/  ISETP.GE.AND P2, PT, R4.reuse, R102, PT ;  /* 0x000000660400720c */ /* 0x040fe40003f46270 */
[----:B------:R-:W-:-:S02]  /*69a0*/  ISETP.GE.AND P3, PT, R4, R101, PT ;  /* 0x000000650400720c */ /* 0x000fc40003f66270 */
[----:B------:R-:W1:Y:S01]  /*69b0*/  MUFU.TANH R4, R6 ;  /* 0x0000000600047308 */ /* 0x000e620000002400 */
[----:B------:R-:W-:Y:S02]  /*69c0*/  FSEL R115, R115, -INF , !P5 ;  /* 0xff80000073737808 */ /* 0x000fe40006800000 */
[----:B------:R-:W-:Y:S02]  /*69d0*/  ISETP.GE.AND P5, PT, R5, R101, PT ;  /* 0x000000650500720c */ /* 0x000fe40003fa6270 */
[----:B------:R-:W-:Y:S02]  /*69e0*/  LOP3.LUT R5, R20, 0x50, R103, 0xfe, !PT ;  /* 0x0000005014057812 */ /* 0x000fe400078efe67 */
[----:B---3--:R-:W-:Y:S01]  /*69f0*/  FSEL R108, R108, -INF , !P5 ;  /* 0xff8000006c6c7808 */ /* 0x008fe20006800000 */
[----:B------:R-:W2:Y:S01]  /*6a00*/  MUFU.TANH R105, R105 ;  /* 0x0000006900697308 */ /* 0x000ea20000002400 */
[----:B----4-:R-:W-:Y:S02]  /*6a10*/  FSEL R117, R117, -INF , !P2 ;  /* 0xff80000075757808 */ /* 0x010fe40005000000 */
[----:B------:R-:W-:-:S02]  /*6a20*/  ISETP.GE.AND P5, PT, R5, R102, PT ;  /* 0x000000660500720c */ /* 0x000fc40003fa6270 */
[-C--:B------:R-:W-:Y:S01]  /*6a30*/  ISETP.GE.AND P2, PT, R5, R101.reuse, PT ;  /* 0x000000650500720c */ /* 0x080fe20003f46270 */
[----:B------:R-:W-:Y:S01]  /*6a40*/  VIADD R5, R18, 0x41 ;  /* 0x0000004112057836 */ /* 0x000fe20000000000 */
[----:B-----5:R-:W-:Y:S01]  /*6a50*/  FSEL R90, R90, -INF , !P3 ;  /* 0xff8000005a5a7808 */ /* 0x020fe20005800000 */
[----:B------:R-:W-:Y:S01]  /*6a60*/  MUFU.TANH R65, R53 ;  /* 0x0000003500417308 */ /* 0x000fe20000002400 */
[----:B-1----:R-:W-:Y:S02]  /*6a70*/  FSEL R56, R4, -INF , !P2 ;  /* 0xff80000004387808 */ /* 0x002fe40005000000 */
[----:B------:R-:W-:Y:S02]  /*6a80*/  ISETP.GE.AND P3, PT, R5, R102, PT ;  /* 0x000000660500720c */ /* 0x000fe40003f66270 */
[----:B------:R-:W-:Y:S02]  /*6a90*/  LOP3.LUT R6, R20, 0x58, R103, 0xfe, !PT ;  /* 0x0000005814067812 */ /* 0x000fe400078efe67 */
[----:B------:R-:W-:Y:S01]  /*6aa0*/  FSEL R119, R119, -INF , !P3 ;  /* 0xff80000077777808 */ /* 0x000fe20005800000 */
[----:B------:R-:W-:Y:S01]  /*6ab0*/  MUFU.TANH R54, R54 ;  /* 0x0000003600367308 */ /* 0x000fe20000002400 */
[----:B------:R-:W-:Y:S01]  /*6ac0*/  ISETP.GE.AND P3, PT, R5, R101, PT ;  /* 0x000000650500720c */ /* 0x000fe20003f66270 */
[----:B------:R-:W-:Y:S01]  /*6ad0*/  FMUL.FTZ R5, R45, UR10 ;  /* 0x0000000a2d057c20 */ /* 0x000fe20008410000 */
[----:B--2---:R-:W-:Y:S01]  /*6ae0*/  FSEL R105, R105, -INF , !P4 ;  /* 0xff80000069697808 */ /* 0x004fe20006000000 */
[----:B------:R-:W-:Y:S01]  /*6af0*/  FMUL.FTZ R45, R93, UR10 ;  /* 0x0000000a5d2d7c20 */ /* 0x000fe20008410000 */
[----:B------:R-:W-:-:S02]  /*6b00*/  FSEL R64, R64, -INF , !P3 ;  /* 0xff80000040407808 */ /* 0x000fc40005800000 */
[CC--:B------:R-:W-:Y:S01]  /*6b10*/  ISETP.GE.AND P3, PT, R6.reuse, R102.reuse, PT ;  /* 0x000000660600720c */ /* 0x0c0fe20003f66270 */
[----:B------:R1:W2:Y:S01]  /*6b20*/  MUFU.TANH R67, R48 ;  /* 0x0000003000437308 */ /* 0x0002a20000002400 */
[----:B------:R-:W-:Y:S01]  /*6b30*/  ISETP.GE.AND P4, PT, R6, R101, PT ;  /* 0x000000650600720c */ /* 0x000fe20003f86270 */
[----:B------:R-:W-:Y:S01]  /*6b40*/  VIADD R6, R18, 0x49 ;  /* 0x0000004912067836 */ /* 0x000fe20000000000 */
[----:B------:R-:W-:Y:S02]  /*6b50*/  LOP3.LUT R4, R20, 0x68, R103, 0xfe, !PT ;  /* 0x0000006814047812 */ /* 0x000fe400078efe67 */
[----:B------:R-:W-:Y:S02]  /*6b60*/  FSEL R66, R66, -INF , !P1 ;  /* 0xff80000042427808 */ /* 0x000fe40004800000 */
[----:B------:R-:W-:Y:S01]  /*6b70*/  ISETP.GE.AND P1, PT, R6, R102, PT ;  /* 0x000000660600720c */ /* 0x000fe20003f26270 */
[----:B------:R3:W4:Y:S03]  /*6b80*/  MUFU.TANH R88, R7 ;  /* 0x0000000700587308 */ /* 0x0007260000002400 */
[----:B------:R-:W-:-:S02]  /*6b90*/  FSEL R109, R109, -INF , !P1 ;  /* 0xff8000006d6d7808 */ /* 0x000fc40004800000 */
[-C--:B------:R-:W-:Y:S02]  /*6ba0*/  ISETP.GE.AND P1, PT, R6, R101.reuse, PT ;  /* 0x000000650600720c */ /* 0x080fe40003f26270 */
[----:B------:R-:W-:Y:S01]  /*6bb0*/  LOP3.LUT R6, R20, 0x60, R103, 0xfe, !PT ;  /* 0x0000006014067812 */ /* 0x000fe200078efe67 */
[----:B------:R-:W5:Y:S01]  /*6bc0*/  MUFU.TANH R50, R50 ;  /* 0x0000003200327308 */ /* 0x000f620000002400 */
[----:B-1----:R-:W-:Y:S01]  /*6bd0*/  FMUL.FTZ R48, R46, UR10 ;  /* 0x0000000a2e307c20 */ /* 0x002fe20008410000 */
[----:B--2---:R-:W-:Y:S01]  /*6be0*/  FSEL R67, R67, -INF , !P3 ;  /* 0xff80000043437808 */ /* 0x004fe20005800000 */
[----:B------:R-:W-:Y:S01]  /*6bf0*/  FMUL.FTZ R46, R47, UR10 ;  /* 0x0000000a2f2e7c20 */ /* 0x000fe20008410000 */
[----:B------:R-:W-:Y:S01]  /*6c00*/  ISETP.GE.AND P3, PT, R4, R101, PT ;  /* 0x000000650400720c */ /* 0x000fe20003f66270 */
[----:B------:R-:W-:-:S03]  /*6c10*/  FMUL.FTZ R47, R92, UR10 ;  /* 0x0000000a5c2f7c20 */ /* 0x000fc60008410000 */
[----:B------:R-:W-:Y:S01]  /*6c20*/  MUFU.TANH R89, R49 ;  /* 0x0000003100597308 */ /* 0x000fe20000002400 */
[----:B---3--:R-:W-:Y:S01]  /*6c30*/  VIADD R7, R18, 0x51 ;  /* 0x0000005112077836 */ /* 0x008fe20000000000 */
[----:B----4-:R-:W-:Y:S02]  /*6c40*/  FSEL R88, R88, -INF , !P1 ;  /* 0xff80000058587808 */ /* 0x010fe40004800000 */
[-C--:B------:R-:W-:Y:S02]  /*6c50*/  ISETP.GE.AND P1, PT, R6, R102.reuse, PT ;  /* 0x000000660600720c */ /* 0x080fe40003f26270 */
[----:B------:R-:W-:Y:S02]  /*6c60*/  ISETP.GE.AND P2, PT, R7, R102, PT ;  /* 0x000000660700720c */ /* 0x000fe40003f46270 */
[----:B------:R-:W1:Y:S01]  /*6c70*/  MUFU.TANH R99, R52 ;  /* 0x0000003400637308 */ /* 0x000e620000002400 */
[----:B-----5:R-:W-:Y:S02]  /*6c80*/  FSEL R50, R50, -INF , !P4 ;  /* 0xff80000032327808 */ /* 0x020fe40006000000 */
[----:B------:R-:W-:-:S02]  /*6c90*/  FSEL R65, R65, -INF , !P2 ;  /* 0xff80000041417808 */ /* 0x000fc40005000000 */
[----:B------:R-:W-:-:S03]  /*6ca0*/  ISETP.GE.AND P2, PT, R7, R101, PT ;  /* 0x000000650700720c */ /* 0x000fc60003f46270 */
[----:B------:R2:W3:Y:S01]  /*6cb0*/  MUFU.TANH R52, R51 ;  /* 0x0000003300347308 */ /* 0x0004e20000002400 */
[----:B------:R-:W-:Y:S02]  /*6cc0*/  FSEL R54, R54, -INF , !P2 ;  /* 0xff80000036367808 */ /* 0x000fe40005000000 */
[----:B------:R-:W-:Y:S01]  /*6cd0*/  ISETP.GE.AND P2, PT, R4, R102, PT ;  /* 0x000000660400720c */ /* 0x000fe20003f46270 */
[----:B------:R-:W-:-:S04]  /*6ce0*/  VIADD R4, R18, 0x59 ;  /* 0x0000005912047836 */ /* 0x000fc80000000000 */
[----:B------:R-:W4:Y:S01]  /*6cf0*/  MUFU.TANH R91, R44 ;  /* 0x0000002c005b7308 */ /* 0x000f220000002400 */
[C---:B------:R-:W-:Y:S02]  /*6d00*/  ISETP.GE.AND P4, PT, R4.reuse, R102, PT ;  /* 0x000000660400720c */ /* 0x040fe40003f86270 */
[----:B-1----:R-:W-:Y:S02]  /*6d10*/  FSEL R99, R99, -INF , !P5 ;  /* 0xff80000063637808 */ /* 0x002fe40006800000 */
[----:B------:R-:W-:Y:S02]  /*6d20*/  FSEL R89, R89, -INF , !P4 ;  /* 0xff80000059597808 */ /* 0x000fe40006000000 */
[----:B------:R-:W-:Y:S01]  /*6d30*/  ISETP.GE.AND P4, PT, R4, R101, PT ;  /* 0x000000650400720c */ /* 0x000fe20003f86270 */
[----:B------:R-:W1:Y:S01]  /*6d40*/  MUFU.TANH R48, R48 ;  /* 0x0000003000307308 */ /* 0x000e620000002400 */
[----:B------:R-:W-:Y:S01]  /*6d50*/  LOP3.LUT R4, R20, 0x70, R103, 0xfe, !PT ;  /* 0x0000007014047812 */ /* 0x000fe200078efe67 */
[----:B--2---:R-:W-:Y:S01]  /*6d60*/  FMUL.FTZ R51, R57, UR10 ;  /* 0x0000000a39337c20 */ /* 0x004fe20008410000 */
[----:B---3--:R-:W-:-:S02]  /*6d70*/  FSEL R52, R52, -INF , !P4 ;  /* 0xff80000034347808 */ /* 0x008fc40006000000 */
[----:B------:R-:W-:Y:S02]  /*6d80*/  ISETP.GE.AND P4, PT, R4, R102, PT ;  /* 0x000000660400720c */ /* 0x000fe40003f86270 */
[-C--:B------:R-:W-:Y:S01]  /*6d90*/  ISETP.GE.AND P5, PT, R6, R101.reuse, PT ;  /* 0x000000650600720c */ /* 0x080fe20003fa6270 */
[----:B------:R-:W2:Y:S01]  /*6da0*/  MUFU.TANH R5, R5 ;  /* 0x0000000500057308 */ /* 0x000ea20000002400 */
[----:B----4-:R-:W-:Y:S02]  /*6db0*/  FSEL R91, R91, -INF , !P1 ;  /* 0xff8000005b5b7808 */ /* 0x010fe40004800000 */
[----:B------:R-:W-:Y:S01]  /*6dc0*/  ISETP.GE.AND P1, PT, R4, R101, PT ;  /* 0x000000650400720c */ /* 0x000fe20003f26270 */
[----:B------:R-:W-:Y:S01]  /*6dd0*/  VIADD R4, R18, 0x61 ;  /* 0x0000006112047836 */ /* 0x000fe20000000000 */
[----:B------:R-:W-:-:S03]  /*6de0*/  LOP3.LUT R103, R20, 0x78, R103, 0xfe, !PT ;  /* 0x0000007814677812 */ /* 0x000fc600078efe67 */
[----:B------:R-:W3:Y:S01]  /*6df0*/  MUFU.TANH R42, R42 ;  /* 0x0000002a002a7308 */ /* 0x000ee20000002400 */
[----:B-1----:R-:W-:Y:S02]  /*6e00*/  FSEL R48, R48, -INF , !P5 ;  /* 0xff80000030307808 */ /* 0x002fe40006800000 */
[----:B------:R-:W-:-:S05]  /*6e10*/  ISETP.GE.AND P5, PT, R4, R102, PT ;  /* 0x000000660400720c */ /* 0x000fca0003fa6270 */
[----:B------:R-:W1:Y:S01]  /*6e20*/  MUFU.TANH R51, R51 ;  /* 0x0000003300337308 */ /* 0x000e620000002400 */
[----:B--2---:R-:W-:Y:S02]  /*6e30*/  FSEL R93, R5, -INF , !P5 ;  /* 0xff800000055d7808 */ /* 0x004fe40006800000 */
[----:B------:R-:W-:Y:S01]  /*6e40*/  ISETP.GE.AND P5, PT, R4, R101, PT ;  /* 0x000000650400720c */ /* 0x000fe20003fa6270 */
[----:B------:R-:W-:-:S04]  /*6e50*/  VIADD R4, R18, 0x69 ;  /* 0x0000006912047836 */ /* 0x000fc80000000000 */
[----:B------:R-:W2:Y:S01]  /*6e60*/  MUFU.TANH R40, R40 ;  /* 0x0000002800287308 */ /* 0x000ea20000002400 */
[----:B---3--:R-:W-:Y:S02]  /*6e70*/  FSEL R42, R42, -INF , !P3 ;  /* 0xff8000002a2a7808 */ /* 0x008fe40005800000 */
[----:B------:R-:W-:-:S05]  /*6e80*/  ISETP.GE.AND P3, PT, R4, R102, PT ;  /* 0x000000660400720c */ /* 0x000fca0003f66270 */
[----:B------:R-:W3:Y:S01]  /*6e90*/  MUFU.TANH R47, R47 ;  /* 0x0000002f002f7308 */ /* 0x000ee20000002400 */
[----:B-1----:R-:W-:Y:S02]  /*6ea0*/  FSEL R51, R51, -INF , !P3 ;  /* 0xff80000033337808 */ /* 0x002fe40005800000 */
[----:B------:R-:W-:Y:S01]  /*6eb0*/  ISETP.GE.AND P3, PT, R4, R101, PT ;  /* 0x000000650400720c */ /* 0x000fe20003f66270 */
[----:B------:R-:W-:-:S04]  /*6ec0*/  VIADD R4, R18, 0x71 ;  /* 0x0000007112047836 */ /* 0x000fc80000000000 */
[----:B------:R-:W1:Y:S01]  /*6ed0*/  MUFU.TANH R38, R38 ;  /* 0x0000002600267308 */ /* 0x000e620000002400 */
[----:B--2---:R-:W-:Y:S02]  /*6ee0*/  FSEL R40, R40, -INF , !P3 ;  /* 0xff80000028287808 */ /* 0x004fe40005800000 */
[----:B------:R-:W-:-:S05]  /*6ef0*/  ISETP.GE.AND P3, PT, R4, R102, PT ;  /* 0x000000660400720c */ /* 0x000fca0003f66270 */
[----:B------:R-:W2:Y:S01]  /*6f00*/  MUFU.TANH R46, R46 ;  /* 0x0000002e002e7308 */ /* 0x000ea20000002400 */
[----:B---3--:R-:W-:Y:S02]  /*6f10*/  FSEL R47, R47, -INF , !P4 ;  /* 0xff8000002f2f7808 */ /* 0x008fe40006000000 */
[----:B------:R-:W-:Y:S01]  /*6f20*/  ISETP.GE.AND P4, PT, R4, R101, PT ;  /* 0x000000650400720c */ /* 0x000fe20003f86270 */
[----:B------:R-:W-:-:S04]  /*6f30*/  VIADD R4, R18, 0x79 ;  /* 0x0000007912047836 */ /* 0x000fc80000000000 */
[----:B------:R-:W3:Y:S01]  /*6f40*/  MUFU.TANH R6, R8 ;  /* 0x0000000800067308 */ /* 0x000ee20000002400 */
[----:B-1----:R-:W-:Y:S02]  /*6f50*/  FSEL R38, R38, -INF , !P1 ;  /* 0xff80000026267808 */ /* 0x002fe40004800000 */
[----:B------:R-:W-:-:S04]  /*6f60*/  ISETP.GE.AND P1, PT, R18, R102, PT ;  /* 0x000000661200720c */ /* 0x000fc80003f26270 */
[----:B------:R-:W-:Y:S01]  /*6f70*/  FSEL R3, R3, -INF , !P1 ;  /* 0xff80000003037808 */ /* 0x000fe20004800000 */
[----:B------:R-:W1:Y:S01]  /*6f80*/  MUFU.TANH R45, R45 ;  /* 0x0000002d002d7308 */ /* 0x000e620000002400 */
[----:B--2---:R-:W-:Y:S02]  /*6f90*/  FSEL R46, R46, -INF , !P5 ;  /* 0xff8000002e2e7808 */ /* 0x004fe40006800000 */
[----:B------:R-:W-:Y:S02]  /*6fa0*/  ISETP.GE.AND P5, PT, R103, R102, PT ;  /* 0x000000666700720c */ /* 0x000fe40003fa6270 */
[----:B------:R-:W-:-:S03]  /*6fb0*/  ISETP.GE.AND P1, PT, R4, R101, PT ;  /* 0x000000650400720c */ /* 0x000fc60003f26270 */
[----:B------:R-:W2:Y:S01]  /*6fc0*/  MUFU.TANH R36, R36 ;  /* 0x0000002400247308 */ /* 0x000ea20000002400 */
[----:B---3--:R-:W-:Y:S02]  /*6fd0*/  FSEL R95, R6, -INF , !P2 ;  /* 0xff800000065f7808 */ /* 0x008fe40005000000 */
[----:B------:R-:W-:-:S05]  /*6fe0*/  ISETP.GE.AND P2, PT, R103, R101, PT ;  /* 0x000000656700720c */ /* 0x000fca0003f46270 */
[----:B------:R-:W3:Y:S01]  /*6ff0*/  MUFU.TANH R41, R41 ;  /* 0x0000002900297308 */ /* 0x000ee20000002400 */
[----:B-1----:R-:W-:Y:S01]  /*7000*/  FSEL R45, R45, -INF , !P3 ;  /* 0xff8000002d2d7808 */ /* 0x002fe20005800000 */
[----:B------:R-:W-:Y:S01]  /*7010*/  BAR.SYNC.DEFER_BLOCKING 0x0 ;  /* 0x0000000000007b1d */ /* 0x000fe20000010000 */
[----:B------:R-:W-:-:S05]  /*7020*/  ISETP.GE.AND P3, PT, R18, R101, PT ;  /* 0x000000651200720c */ /* 0x000fca0003f66270 */
[----:B------:R-:W1:Y:S01]  /*7030*/  MUFU.TANH R39, R39 ;  /* 0x0000002700277308 */ /* 0x000e620000002400 */
[----:B--2---:R-:W-:Y:S02]  /*7040*/  FSEL R36, R36, -INF , !P4 ;  /* 0xff80000024247808 */ /* 0x004fe40006000000 */
[----:B------:R-:W-:-:S05]  /*7050*/  ISETP.GE.AND P4, PT, R4, R102, PT ;  /* 0x000000660400720c */ /* 0x000fca0003f86270 */
[----:B------:R-:W2:Y:S01]  /*7060*/  MUFU.TANH R37, R37 ;  /* 0x0000002500257308 */ /* 0x000ea20000002400 */
[----:B---3--:R-:W-:-:S07]  /*7070*/  FSEL R4, R41, -INF , !P3 ;  /* 0xff80000029047808 */ /* 0x008fce0005800000 */
        /* <DEDUP_REMOVED lines=9> */
[----:B------:R-:W-:Y:S01]  /*7110*/  IMAD.MOV.U32 R8, RZ, RZ, RZ ;  /* 0x000000ffff087224 */ /* 0x000fe200078e00ff */
[----:B------:R-:W-:Y:S01]  /*7120*/  IADD3 R18, R20, -0x80, RZ ;  /* 0xffffff8014127810 */ /* 0x000fe20007ffe0ff */
        /* <DEDUP_REMOVED lines=56> */
.L_x_4317:
[----:B------:R-:W-:-:S04]  /*74b0*/  LEA R6, -R84, RZ, 0x7 ;  /* 0x000000ff54067211 */ /* 0x000fc800078e39ff */
[----:B------:R-:W-:-:S07]  /*74c0*/  SHF.R.S32.HI R7, RZ, 0x1f, R6 ;  /* 0x0000001fff077819 */ /* 0x000fce0000011406 */
.L_x_4318:
        /* <DEDUP_REMOVED lines=20> */
.L_x_4316:
[----:B-1----:R-:W-:Y:S02]  /*7610*/  FMNMX.FTZ R8, R2, R3, !PT ;  /* 0x0000000302087209 */ /* 0x002fe40007810000 */
        /* <DEDUP_REMOVED lines=124> */
[----:B------:R-:W-:-:S03]  /*7de0*/  FFMA.FTZ R30, R30, UR6, -R31 ;  /* 0x000000061e1e7c23 */ /* 0x000fc6000801081f */
[----:B------:R-:W1:Y:S01]  /*7df0*/  MUFU.EX2 R53, R53 ;  /* 0x0000003500357308 */ /* 0x000e620000000800 */
[----:B----4-:R-:W-:-:S07]  /*7e00*/  F2FP.BF16.F32.PACK_AB R22, R41, R58 ;  /* 0x0000003a2916723e */ /* 0x010fce00000010ff */
[----:B------:R-:W-:Y:S08]  /*7e10*/  MUFU.EX2 R2, R14 ;  /* 0x0000000e00027308 */ /* 0x000ff00000000800 */
[----:B------:R-:W4:Y:S01]  /*7e20*/  MUFU.EX2 R116, R116 ;  /* 0x0000007400747308 */ /* 0x000f220000000800 */
[----:B-1----:R-:W-:-:S07]  /*7e30*/  F2FP.BF16.F32.PACK_AB R21, R53, R102 ;  /* 0x000000663515723e */ /* 0x002fce00000010ff */
[----:B------:R1:W5:Y:S08]  /*7e40*/  MUFU.EX2 R103, R0 ;  /* 0x0000000000677308 */ /* 0x0003700000000800 */
[----:B------:R-:W3:Y:S01]  /*7e50*/  MUFU.EX2 R43, R43 ;  /* 0x0000002b002b7308 */ /* 0x000ee20000000800 */
        /* <DEDUP_REMOVED lines=8> */
[----:B-1----:R-:W-:Y:S01]  /*7ee0*/  FFMA.FTZ R0, R35, UR6, -R44 ;  /* 0x0000000623007c23 */ /* 0x002fe2000801082c */
[-C--:B-----5:R-:W-:Y:S01]  /*7ef0*/  FMUL.FTZ R6, R82, R103.reuse ;  /* 0x0000006752067220 */ /* 0x0a0fe20000410000 */
[----:B------:R-:W1:Y:S01]  /*7f00*/  LDSM.16.MT88.4 R32, [R132+0x3400] ;  /* 0x003400008420783b */ /* 0x000e620000004200 */
[-C--:B------:R-:W-:Y:S01]  /*7f10*/  FMUL.FTZ R7, R83, R103.reuse ;  /* 0x0000006753077220 */ /* 0x080fe20000410000 */
[-C--:B------:R-:W-:Y:S01]  /*7f20*/  FMUL.FTZ R78, R78, R103.reuse ;  /* 0x000000674e4e7220 */ /* 0x080fe20000410000 */
[-C--:B------:R-:W-:Y:S01]  /*7f30*/  FMUL.FTZ R79, R79, R103.reuse ;  /* 0x000000674f4f7220 */ /* 0x080fe20000410000 */
[-C--:B------:R-:W-:Y:S01]  /*7f40*/  FMUL.FTZ R14, R74, R103.reuse ;  /* 0x000000674a0e7220 */ /* 0x080fe20000410000 */
[----:B------:R-:W4:Y:S01]  /*7f50*/  MUFU.EX2 R55, R55 ;  /* 0x0000003700377308 */ /* 0x000f220000000800 */
[----:B---3--:R-:W-:Y:S01]  /*7f60*/  F2FP.BF16.F32.PACK_AB R23, R43, R2 ;  /* 0x000000022b17723e */ /* 0x008fe200000010ff */
[-C--:B------:R-:W-:Y:S01]  /*7f70*/  FMUL.FTZ R15, R75, R103.reuse ;  /* 0x000000674b0f7220 */ /* 0x080fe20000410000 */
[-C--:B------:R-:W-:Y:S01]  /*7f80*/  FMUL.FTZ R69, R69, R116.reuse ;  /* 0x0000007445457220 */ /* 0x080fe20000410000 */
[-C--:B------:R-:W-:Y:S01]  /*7f90*/  FMUL.FTZ R70, R70, R103.reuse ;  /* 0x0000006746467220 */ /* 0x080fe20000410000 */
[----:B------:R-:W-:Y:S01]  /*7fa0*/  FMUL.FTZ R71, R71, R103 ;  /* 0x0000006747477220 */ /* 0x000fe20000410000 */
[----:B------:R-:W-:-:S02]  /*7fb0*/  FFMA.FTZ R116, R154, R116, R101 ;  /* 0x000000749a747223 */ /* 0x000fc40000010065 */
[C---:B------:R-:W-:Y:S01]  /*7fc0*/  HMMA.16816.F32.BF16 R4, R20.reuse, R8, R4 ;  /* 0x000000081404723c */ /* 0x040fe20000041804 */
[----:B------:R-:W-:Y:S05]  /*7fd0*/  MUFU.EX2 R49, R49 ;  /* 0x0000003100317308 */ /* 0x000fea0000000800 */
[----:B------:R-:W-:Y:S01]  /*7fe0*/  HMMA.16816.F32.BF16 R8, R20, R10, R76 ;  /* 0x0000000a1408723c */ /* 0x000fe2000004184c */
[----:B------:R-:W-:Y:S02]  /*7ff0*/  LDSM.16.MT88.4 R76, [R132+0x3c00] ;  /* 0x003c0000844c783b */ /* 0x000fe40000004200 */
[----:B------:R-:W3:Y:S01]  /*8000*/  MUFU.EX2 R0, R0 ;  /* 0x0000000000007308 */ /* 0x000ee20000000800 */
[----:B----4-:R-:W-:-:S02]  /*8010*/  F2FP.BF16.F32.PACK_AB R24, R55, R84 ;  /* 0x000000543718723e */ /* 0x010fc400000010ff */
[C---:B--2---:R-:W-:Y:S05]  /*8020*/  HMMA.16816.F32.BF16 R12, R20.reuse, R16, R12 ;  /* 0x00000010140c723c */ /* 0x044fea000004180c */
[----:B------:R-:W-:Y:S01]  /*8030*/  MUFU.EX2 R60, R60 ;  /* 0x0000003c003c7308 */ /* 0x000fe20000000800 */
[----:B------:R-:W-:Y:S01]  /*8040*/  HMMA.16816.F32.BF16 R16, R20, R18, R68 ;  /* 0x000000121410723c */ /* 0x000fe20000041844 */
[----:B------:R-:W2:Y:S06]  /*8050*/  LDSM.16.MT88.4 R20, [R86+0x3400] ;  /* 0x003400005614783b */ /* 0x000eac0000004200 */
[----:B------:R-:W4:Y:S01]  /*8060*/  MUFU.EX2 R61, R61 ;  /* 0x0000003d003d7308 */ /* 0x000f220000000800 */
[----:B---3--:R-:W-:-:S07]  /*8070*/  F2FP.BF16.F32.PACK_AB R26, R0, R49 ;  /* 0x00000031001a723e */ /* 0x008fce00000010ff */
[----:B------:R-:W-:Y:S08]  /*8080*/  MUFU.EX2 R62, R62 ;  /* 0x0000003e003e7308 */ /* 0x000ff00000000800 */
[----:B------:R-:W3:Y:S01]  /*8090*/  MUFU.EX2 R59, R59 ;  /* 0x0000003b003b7308 */ /* 0x000ee20000000800 */
[----:B----4-:R-:W-:-:S07]  /*80a0*/  F2FP.BF16.F32.PACK_AB R25, R61, R60 ;  /* 0x0000003c3d19723e */ /* 0x010fce00000010ff */
[----:B------:R-:W-:Y:S08]  /*80b0*/  MUFU.EX2 R96, R96 ;  /* 0x0000006000607308 */ /* 0x000ff00000000800 */
[----:B------:R-:W4:Y:S01]  /*80c0*/  MUFU.EX2 R85, R85 ;  /* 0x0000005500557308 */ /* 0x000f220000000800 */
[----:B---3--:R-:W-:-:S07]  /*80d0*/  F2FP.BF16.F32.PACK_AB R27, R59, R62 ;  /* 0x0000003e3b1b723e */ /* 0x008fce00000010ff */
        /* <DEDUP_REMOVED lines=14> */
[----:B-----5:R-:W-:-:S07]  /*81c0*/  F2FP.BF16.F32.PACK_AB R25, R97, R94 ;  /* 0x0000005e6119723e */ /* 0x020fce00000010ff */
[----:B------:R-:W-:Y:S08]  /*81d0*/  MUFU.EX2 R90, R90 ;  /* 0x0000005a005a7308 */ /* 0x000ff00000000800 */
[----:B------:R-:W-:Y:S01]  /*81e0*/  MUFU.EX2 R65, R65 ;  /* 0x0000004100417308 */ /* 0x000fe20000000800 */
[----:B---3--:R-:W-:-:S07]  /*81f0*/  F2FP.BF16.F32.PACK_AB R27, R87, R100 ;  /* 0x00000064571b723e */ /* 0x008fce00000010ff */
[C---:B-1----:R-:W-:Y:S01]  /*8200*/  HMMA.16816.F32.BF16 R8, R24.reuse, R34, R8 ;  /* 0x000000221808723c */ /* 0x042fe20000041808 */
[----:B------:R-:W-:Y:S05]  /*8210*/  MUFU.EX2 R54, R54 ;  /* 0x0000003600367308 */ /* 0x000fea0000000800 */
[C---:B------:R-:W-:Y:S01]  /*8220*/  HMMA.16816.F32.BF16 R4, R24.reuse, R32, R4 ;  /* 0x000000201804723c */ /* 0x040fe20000041804 */
[--C-:B------:R-:W-:Y:S01]  /*8230*/  FFMA.FTZ R34, R111, UR6, -R44.reuse ;  /* 0x000000066f227c23 */ /* 0x100fe2000801082c */
        /* <DEDUP_REMOVED lines=8> */
[----:B--2---:R-:W-:Y:S01]  /*82c0*/  HMMA.16816.F32.BF16 R12, R24, R20, R12 ;  /* 0x00000014180c723c */ /* 0x004fe2000004180c */
[----:B------:R-:W-:Y:S01]  /*82d0*/  FFMA.FTZ R108, R153, R103, R102 ;  /* 0x00000067996c7223 */ /* 0x000fe20000010066 */
[----:B------:R-:W-:Y:S01]  /*82e0*/  FFMA.FTZ R106, R99, UR6, -R44 ;  /* 0x00000006636a7c23 */ /* 0x000fe2000801082c */
[----:B------:R-:W-:-:S03]  /*82f0*/  FFMA.FTZ R153, R29, UR6, -R31 ;  /* 0x000000061d997c23 */ /* 0x000fc6000801081f */
[----:B------:R-:W-:Y:S01]  /*8300*/  HMMA.16816.F32.BF16 R16, R24, R22, R16 ;  /* 0x000000161810723c */ /* 0x000fe20000041810 */
[----:B------:R-:W1:Y:S01]  /*8310*/  MUFU.EX2 R34, R34 ;  /* 0x0000002200227308 */ /* 0x000e620000000800 */
[--C-:B------:R-:W-:Y:S01]  /*8320*/  FFMA.FTZ R21, R117, UR6, -R44.reuse ;  /* 0x0000000675157c23 */ /* 0x100fe2000801082c */
[----:B------:R-:W-:-:S04]  /*8330*/  FFMA.FTZ R20, R119, UR6, -R44 ;  /* 0x0000000677147c23 */ /* 0x000fc8000801082c */
[--C-:B------:R-:W-:Y:S01]  /*8340*/  FFMA.FTZ R26, R67, UR6, -R44.reuse ;  /* 0x00000006431a7c23 */ /* 0x100fe2000801082c */
[--C-:B------:R-:W-:Y:S01]  /*8350*/  FFMA.FTZ R27, R89, UR6, -R44.reuse ;  /* 0x00000006591b7c23 */ /* 0x100fe2000801082c */
[----:B------:R-:W-:Y:S01]  /*8360*/  MUFU.EX2 R32, R32 ;  /* 0x0000002000207308 */ /* 0x000fe20000000800 */
[--C-:B------:R-:W-:Y:S01]  /*8370*/  FFMA.FTZ R67, R64, UR6, -R31.reuse ;  /* 0x0000000640437c23 */ /* 0x100fe2000801081f */
[--C-:B------:R-:W-:Y:S01]  /*8380*/  FFMA.FTZ R23, R105, UR6, -R44.reuse ;  /* 0x0000000669177c23 */ /* 0x100fe2000801082c */
[--C-:B------:R-:W-:Y:S01]  /*8390*/  FFMA.FTZ R89, R66, UR6, -R31.reuse ;  /* 0x0000000642597c23 */ /* 0x100fe2000801081f */
[----:B------:R-:W-:Y:S01]  /*83a0*/  FFMA.FTZ R64, R88, UR6, -R31 ;  /* 0x0000000658407c23 */ /* 0x000fe2000801081f */
[--C-:B------:R-:W-:Y:S01]  /*83b0*/  FFMA.FTZ R24, R91, UR6, -R44.reuse ;  /* 0x000000065b187c23 */ /* 0x100fe2000801082c */
[--C-:B------:R-:W-:Y:S01]  /*83c0*/  FFMA.FTZ R25, R93, UR6, -R44.reuse ;  /* 0x000000065d197c23 */ /* 0x100fe2000801082c */
[----:B------:R-:W-:Y:S01]  /*83d0*/  FFMA.FTZ R22, R95, UR6, -R44 ;  /* 0x000000065f167c23 */ /* 0x000fe2000801082c */
[----:B------:R-:W2:Y:S01]  /*83e0*/  MUFU.EX2 R33, R33 ;  /* 0x0000002100217308 */ /* 0x000ea20000000800 */
[----:B-1----:R-:W-:-:S07]  /*83f0*/  F2FP.BF16.F32.PACK_AB R68, R34, R35 ;  /* 0x000000232244723e */ /* 0x002fce00000010ff */
[----:B------:R-:W-:Y:S08]  /*8400*/  MUFU.EX2 R111, R111 ;  /* 0x0000006f006f7308 */ /* 0x000ff00000000800 */
        /* <DEDUP_REMOVED lines=13> */
[----:B------:R-:W-:Y:S08]  /*84e0*/  MUFU.EX2 R102, R109 ;  /* 0x0000006d00667308 */ /* 0x000ff00000000800 */
[----:B------:R-:W4:Y:S08]  /*84f0*/  MUFU.EX2 R67, R67 ;  /* 0x0000004300437308 */ /* 0x000f300000000800 */
[----:B------:R-:W-:Y:S08]  /*8500*/  MUFU.EX2 R89, R89 ;  /* 0x0000005900597308 */ /* 0x000ff00000000800 */
[----:B------:R-:W5:Y:S01]  /*8510*/  MUFU.EX2 R64, R64 ;  /* 0x0000004000407308 */ /* 0x000f620000000800 */
[C---:B--2---:R-:W-:Y:S01]  /*8520*/  HMMA.16816.F32.BF16 R72, R68.reuse, R4, R12 ;  /* 0x000000044448723c */ /* 0x044fe2000004180c */
[----:B------:R-:W2:Y:S06]  /*8530*/  LDSM.16.MT88.4 R12, [R132+0x4000] ;  /* 0x00400000840c783b */ /* 0x000eac0000004200 */
[----:B------:R-:W2:Y:S01]  /*8540*/  MUFU.EX2 R106, R106 ;  /* 0x0000006a006a7308 */ /* 0x000ea20000000800 */
[----:B------:R-:W-:Y:S01]  /*8550*/  HMMA.16816.F32.BF16 R68, R68, R6, R16 ;  /* 0x000000064444723c */ /* 0x000fe20000041810 */
[----:B------:R-:W2:Y:S01]  /*8560*/  LDSM.16.MT88.4 R16, [R132+0x4400] ;  /* 0x004400008410783b */ /* 0x000ea20000004200 */
[----:B------:R-:W-:Y:S01]  /*8570*/  FADD.FTZ R5, R57, R116 ;  /* 0x0000007439057221 */ /* 0x000fe20000010000 */
[----:B-1----:R-:W-:Y:S01]  /*8580*/  F2FP.BF16.F32.PACK_AB R4, R20, R21 ;  /* 0x000000151404723e */ /* 0x002fe200000010ff */
[----:B------:R-:W-:Y:S01]  /*8590*/  FADD.FTZ R57, R53, R108 ;  /* 0x0000006c35397221 */ /* 0x000fe20000010000 */
[----:B------:R-:W-:Y:S01]  /*85a0*/  FFMA.FTZ R53, R52, UR6, -R31 ;  /* 0x0000000634357c23 */ /* 0x000fe2000801081f */
[----:B------:R-:W-:Y:S01]  /*85b0*/  FADD.FTZ R66, R58, R5 ;  /* 0x000000053a427221 */ /* 0x000fe20000010000 */
[----:B----4-:R-:W-:Y:S01]  /*85c0*/  F2FP.BF16.F32.PACK_AB R5, R67, R90 ;  /* 0x0000005a4305723e */ /* 0x010fe200000010ff */
[----:B------:R-:W-:Y:S01]  /*85d0*/  FFMA.FTZ R58, R45, UR6, -R44 ;  /* 0x000000062d3a7c23 */ /* 0x000fe2000801082c */
[----:B------:R-:W-:Y:S01]  /*85e0*/  F2FP.BF16.F32.PACK_AB R6, R102, R23 ;  /* 0x000000176606723e */ /* 0x000fe200000010ff */
[----:B------:R-:W-:Y:S01]  /*85f0*/  FFMA.FTZ R45, R56, UR6, -R31 ;  /* 0x00000006382d7c23 */ /* 0x000fe2000801081f */
[----:B-----5:R-:W-:Y:S01]  /*8600*/  F2FP.BF16.F32.PACK_AB R7, R64, R89 ;  /* 0x000000594007723e */ /* 0x020fe200000010ff */
[----:B------:R-:W-:Y:S01]  /*8610*/  MUFU.EX2 R26, R26 ;  /* 0x0000001a001a7308 */ /* 0x000fe20000000800 */
[----:B------:R-:W-:Y:S01]  /*8620*/  FADD.FTZ R52, R2, R57 ;  /* 0x0000003902347221 */ /* 0x000fe20000010000 */
[----:B------:R-:W-:-:S03]  /*8630*/  FADD.FTZ R41, R41, R66 ;  /* 0x0000004229297221 */ /* 0x000fc60000010000 */
[----:B------:R-:W-:Y:S01]  /*8640*/  FADD.FTZ R43, R43, R52 ;  /* 0x000000342b2b7221 */ /* 0x000fe20000010000 */
[C---:B---3--:R-:W-:Y:S01]  /*8650*/  HMMA.16816.F32.BF16 R72, R4.reuse, R8, R72 ;  /* 0x000000080448723c */ /* 0x048fe20000041848 */
[----:B------:R-:W-:Y:S01]  /*8660*/  FADD.FTZ R84, R84, R41 ;  /* 0x0000002954547221 */ /* 0x000fe20000010000 */
[----:B------:R-:W-:Y:S01]  /*8670*/  MUFU.EX2 R27, R27 ;  /* 0x0000001b001b7308 */ /* 0x000fe20000000800 */
[----:B------:R-:W-:Y:S01]  /*8680*/  FADD.FTZ R60, R60, R43 ;  /* 0x0000002b3c3c7221 */ /* 0x000fe20000010000 */
[--C-:B------:R-:W-:Y:S01]  /*8690*/  FFMA.FTZ R41, R42, UR6, -R31.reuse ;  /* 0x000000062a297c23 */ /* 0x100fe2000801081f */
[----:B------:R-:W-:Y:S01]  /*86a0*/  FADD.FTZ R84, R55, R84 ;  /* 0x0000005437547221 */ /* 0x000fe20000010000 */
[----:B------:R-:W-:Y:S01]  /*86b0*/  HMMA.16816.F32.BF16 R68, R4, R10, R68 ;  /* 0x0000000a0444723c */ /* 0x000fe20000041844 */
[----:B------:R-:W-:Y:S01]  /*86c0*/  FFMA.FTZ R8, R39, UR6, -R44 ;  /* 0x0000000627087c23 */ /* 0x000fe2000801082c */
[----:B------:R-:W-:Y:S01]  /*86d0*/  FADD.FTZ R61, R61, R60 ;  /* 0x0000003c3d3d7221 */ /* 0x000fe20000010000 */
[----:B------:R-:W-:Y:S01]  /*86e0*/  FADD.FTZ R49, R49, R84 ;  /* 0x0000005431317221 */ /* 0x000fe20000010000 */
[----:B------:R-:W1:Y:S01]  /*86f0*/  MUFU.EX2 R45, R45 ;  /* 0x0000002d002d7308 */ /* 0x000e620000000800 */
[----:B------:R-:W-:Y:S01]  /*8700*/  FFMA.FTZ R39, R48, UR6, -R31 ;  /* 0x0000000630277c23 */ /* 0x000fe2000801081f */
[----:B------:R-:W-:Y:S01]  /*8710*/  FADD.FTZ R62, R62, R61 ;  /* 0x0000003d3e3e7221 */ /* 0x000fe20000010000 */
[----:B------:R-:W-:-:S03]  /*8720*/  FADD.FTZ R49, R0, R49 ;  /* 0x0000003100317221 */ /* 0x000fc60000010000 */
[----:B------:R-:W-:Y:S01]  /*8730*/  FADD.FTZ R59, R59, R62 ;  /* 0x0000003e3b3b7221 */ /* 0x000fe20000010000 */
[----:B--2---:R-:W-:Y:S01]  /*8740*/  HMMA.16816.F32.BF16 R80, R4, R12, R80 ;  /* 0x0000000c0450723c */ /* 0x004fe20000041850 */
[----:B------:R-:W-:Y:S01]  /*8750*/  MUFU.EX2 R50, R50 ;  /* 0x0000003200327308 */ /* 0x000fe20000000800 */
[----:B------:R-:W-:Y:S01]  /*8760*/  FADD.FTZ R96, R96, R49 ;  /* 0x0000003160607221 */ /* 0x000fe20000010000 */
[----:B------:R-:W-:-:S03]  /*8770*/  FADD.FTZ R94, R94, R59 ;  /* 0x0000003b5e5e7221 */ /* 0x000fc60000010000 */
[----:B------:R-:W-:Y:S01]  /*8780*/  HMMA.16816.F32.BF16 R76, R4, R14, R76 ;  /* 0x0000000e044c723c */ /* 0x000fe2000004184c */
[----:B------:R-:W2:Y:S01]  /*8790*/  LDSM.16.MT88.4 R12, [R86+0x4400] ;  /* 0x00440000560c783b */ /* 0x000ea20000004200 */
[----:B------:R-:W-:Y:S01]  /*87a0*/  FADD.FTZ R85, R85, R96 ;  /* 0x0000006055557221 */ /* 0x000fe20000010000 */
[----:B------:R-:W3:Y:S01]  /*87b0*/  MUFU.EX2 R53, R53 ;  /* 0x0000003500357308 */ /* 0x000ee20000000800 */
[----:B------:R-:W-:Y:S02]  /*87c0*/  FADD.FTZ R97, R97, R94 ;  /* 0x0000005e61617221 */ /* 0x000fe40000010000 */
[----:B------:R-:W-:Y:S01]  /*87d0*/  FADD.FTZ R92, R92, R85 ;  /* 0x000000555c5c7221 */ /* 0x000fe20000010000 */
[----:B------:R-:W-:Y:S01]  /*87e0*/  F2FP.BF16.F32.PACK_AB R4, R65, R106 ;  /* 0x0000006a4104723e */ /* 0x000fe200000010ff */
[----:B------:R-:W-:Y:S01]  /*87f0*/  FADD.FTZ R100, R100, R97 ;  /* 0x0000006164647221 */ /* 0x000fe20000010000 */
[----:B-1----:R-:W-:Y:S01]  /*8800*/  F2FP.BF16.F32.PACK_AB R5, R54, R45 ;  /* 0x0000002d3605723e */ /* 0x002fe200000010ff */
[----:B------:R-:W-:Y:S01]  /*8810*/  FADD.FTZ R92, R63, R92 ;  /* 0x0000005c3f5c7221 */ /* 0x000fe20000010000 */
[----:B------:R1:W-:Y:S01]  /*8820*/  MUFU.EX2 R2, R8 ;  /* 0x0000000800027308 */ /* 0x0003e20000000800 */
[----:B------:R-:W-:Y:S01]  /*8830*/  F2FP.BF16.F32.PACK_AB R6, R27, R26 ;  /* 0x0000001a1b06723e */ /* 0x000fe200000010ff */
[----:B------:R-:W-:Y:S01]  /*8840*/  FADD.FTZ R100, R87, R100 ;  /* 0x0000006457647221 */ /* 0x000fe20000010000 */
[----:B------:R-:W-:-:S03]  /*8850*/  FADD.FTZ R43, R35, R92 ;  /* 0x0000005c232b7221 */ /* 0x000fc60000010000 */
[----:B------:R-:W-:Y:S01]  /*8860*/  FADD.FTZ R49, R111, R100 ;  /* 0x000000646f317221 */ /* 0x000fe20000010000 */
[----:B------:R-:W-:Y:S01]  /*8870*/  FADD.FTZ R43, R34, R43 ;  /* 0x0000002b222b7221 */ /* 0x000fe20000010000 */
[----:B------:R-:W-:Y:S01]  /*8880*/  MUFU.EX2 R24, R24 ;  /* 0x0000001800187308 */ /* 0x000fe20000000800 */
[----:B---3--:R-:W-:Y:S01]  /*8890*/  F2FP.BF16.F32.PACK_AB R7, R53, R50 ;  /* 0x000000323507723e */ /* 0x008fe200000010ff */
[----:B------:R-:W-:-:S04]  /*88a0*/  FADD.FTZ R49, R110, R49 ;  /* 0x000000316e317221 */ /* 0x000fc80000010000 */
[----:B------:R-:W-:Y:S02]  /*88b0*/  FADD.FTZ R104, R104, R49 ;  /* 0x0000003168687221 */ /* 0x000fe40000010000 */
[----:B------:R-:W3:Y:S01]  /*88c0*/  MUFU.EX2 R25, R25 ;  /* 0x0000001900197308 */ /* 0x000ee20000000800 */
[----:B-1----:R-:W1:Y:S01]  /*88d0*/  LDSM.16.MT88.4 R8, [R132+0x4800] ;  /* 0x004800008408783b */ /* 0x002e620000004200 */
[----:B------:R-:W-:Y:S01]  /*88e0*/  HMMA.16816.F32.BF16 R80, R4, R16, R80 ;  /* 0x000000100450723c */ /* 0x000fe20000041850 */
[----:B------:R-:W-:-:S04]  /*88f0*/  FADD.FTZ R107, R107, R104 ;  /* 0x000000686b6b7221 */ /* 0x000fc80000010000 */
[----:B------:R-:W-:Y:S01]  /*8900*/  FADD.FTZ R90, R90, R107 ;  /* 0x0000006b5a5a7221 */ /* 0x000fe20000010000 */
[----:B------:R-:W-:Y:S01]  /*8910*/  MUFU.EX2 R22, R22 ;  /* 0x0000001600167308 */ /* 0x000fe20000000800 */
[----:B------:R-:W-:Y:S01]  /*8920*/  HMMA.16816.F32.BF16 R76, R4, R18, R76 ;  /* 0x00000012044c723c */ /* 0x000fe2000004184c */
[----:B------:R-:W4:Y:S01]  /*8930*/  LDSM.16.MT88.4 R16, [R86+0x4800] ;  /* 0x004800005610783b */ /* 0x000f220000004200 */
[----:B------:R-:W-:-:S04]  /*8940*/  FADD.FTZ R90, R67, R90 ;  /* 0x0000005a435a7221 */ /* 0x000fc80000010000 */
[----:B--2---:R-:W-:Y:S01]  /*8950*/  HMMA.16816.F32.BF16 R72, R4, R12, R72 ;  /* 0x0000000c0448723c */ /* 0x004fe20000041848 */
[----:B------:R-:W2:Y:S01]  /*8960*/  MUFU.EX2 R51, R51 ;  /* 0x0000003300337308 */ /* 0x000ea20000000800 */
[----:B------:R-:W-:-:S04]  /*8970*/  FADD.FTZ R89, R89, R90 ;  /* 0x0000005a59597221 */ /* 0x000fc80000010000 */
[----:B------:R-:W-:Y:S01]  /*8980*/  HMMA.16816.F32.BF16 R68, R4, R14, R68 ;  /* 0x0000000e0444723c */ /* 0x000fe20000041844 */
[----:B------:R-:W5:Y:S01]  /*8990*/  LDSM.16.MT88.4 R12, [R132+0x4c00] ;  /* 0x004c0000840c783b */ /* 0x000f620000004200 */
[----:B------:R-:W-:Y:S01]  /*89a0*/  FADD.FTZ R64, R64, R89 ;  /* 0x0000005940407221 */ /* 0x000fe20000010000 */
[----:B------:R-:W-:Y:S04]  /*89b0*/  MUFU.EX2 R39, R39 ;  /* 0x0000002700277308 */ /* 0x000fe80000000800 */
[----:B---3--:R-:W-:-:S04]  /*89c0*/  F2FP.BF16.F32.PACK_AB R4, R25, R24 ;  /* 0x000000181904723e */ /* 0x008fc800000010ff */
[----:B------:R-:W3:Y:S01]  /*89d0*/  MUFU.EX2 R46, R46 ;  /* 0x0000002e002e7308 */ /* 0x000ee20000000800 */
[----:B--2---:R-:W-:-:S07]  /*89e0*/  F2FP.BF16.F32.PACK_AB R6, R51, R22 ;  /* 0x000000163306723e */ /* 0x004fce00000010ff */
[----:B------:R-:W-:Y:S08]  /*89f0*/  MUFU.EX2 R41, R41 ;  /* 0x0000002900297308 */ /* 0x000ff00000000800 */
[----:B------:R-:W2:Y:S01]  /*8a00*/  MUFU.EX2 R0, R40 ;  /* 0x0000002800007308 */ /* 0x000ea20000000800 */
[----:B---3--:R-:W-:-:S07]  /*8a10*/  F2FP.BF16.F32.PACK_AB R5, R46, R39 ;  /* 0x000000272e05723e */ /* 0x008fce00000010ff */
[----:B------:R-:W-:Y:S08]  /*8a20*/  MUFU.EX2 R47, R47 ;  /* 0x0000002f002f7308 */ /* 0x000ff00000000800 */
[----:B------:R-:W3:Y:S01]  /*8a30*/  MUFU.EX2 R58, R58 ;  /* 0x0000003a003a7308 */ /* 0x000ee20000000800 */
[----:B--2---:R-:W-:Y:S01]  /*8a40*/  F2FP.BF16.F32.PACK_AB R7, R0, R41 ;  /* 0x000000290007723e */ /* 0x004fe200000010ff */
[--C-:B------:R-:W-:Y:S01]  /*8a50*/  FFMA.FTZ R40, R38, UR6, -R31.reuse ;  /* 0x0000000626287c23 */ /* 0x100fe2000801081f */
[----:B------:R-:W-:-:S05]  /*8a60*/  FFMA.FTZ R38, R36, UR6, -R31 ;  /* 0x0000000624267c23 */ /* 0x000fca000801081f */
[C---:B-1----:R-:W-:Y:S01]  /*8a70*/  HMMA.16816.F32.BF16 R80, R4.reuse, R8, R80 ;  /* 0x000000080450723c */ /* 0x042fe20000041850 */
[----:B------:R-:W1:Y:S05]  /*8a80*/  MUFU.EX2 R37, R37 ;  /* 0x0000002500257308 */ /* 0x000e6a0000000800 */
[C---:B------:R-:W-:Y:S01]  /*8a90*/  HMMA.16816.F32.BF16 R76, R4.reuse, R10, R76 ;  /* 0x0000000a044c723c */ /* 0x040fe2000004184c */
[----:B------:R-:W-:Y:S02]  /*8aa0*/  FADD.FTZ R8, R32, R43 ;  /* 0x0000002b20087221 */ /* 0x000fe40000010000 */
[----:B------:R-:W-:Y:S02]  /*8ab0*/  MUFU.EX2 R36, R40 ;  /* 0x0000002800247308 */ /* 0x000fe40000000800 */
[----:B------:R-:W-:Y:S01]  /*8ac0*/  FADD.FTZ R8, R33, R8 ;  /* 0x0000000821087221 */ /* 0x000fe20000010000 */
[----:B----4-:R-:W-:Y:S03]  /*8ad0*/  HMMA.16816.F32.BF16 R72, R4, R16, R72 ;  /* 0x000000100448723c */ /* 0x010fe60000041848 */
[----:B------:R-:W-:-:S02]  /*8ae0*/  FADD.FTZ R21, R21, R8 ;  /* 0x0000000815157221 */ /* 0x000fc40000010000 */
[----:B------:R-:W2:Y:S01]  /*8af0*/  LDSM.16.MT88.4 R8, [R86+0x4c00] ;  /* 0x004c00005608783b */ /* 0x000ea20000004200 */
[----:B------:R-:W4:Y:S01]  /*8b00*/  MUFU.EX2 R35, R38 ;  /* 0x0000002600237308 */ /* 0x000f220000000800 */
[----:B------:R-:W-:Y:S01]  /*8b10*/  FADD.FTZ R20, R20, R21 ;  /* 0x0000001514147221 */ /* 0x000fe20000010000 */
[----:B------:R-:W-:Y:S03]  /*8b20*/  HMMA.16816.F32.BF16 R68, R4, R18, R68 ;  /* 0x000000120444723c */ /* 0x000fe60000041844 */
[----:B------:R-:W-:-:S03]  /*8b30*/  FADD.FTZ R17, R23, R20 ;  /* 0x0000001417117221 */ /* 0x000fc60000010000 */
[----:B------:R-:W-:Y:S01]  /*8b40*/  MUFU.EX2 R30, R30 ;  /* 0x0000001e001e7308 */ /* 0x000fe20000000800 */
[----:B------:R-:W-:Y:S01]  /*8b50*/  FADD.FTZ R17, R102, R17 ;  /* 0x0000001166117221 */ /* 0x000fe20000010000 */
[----:B---3--:R-:W-:Y:S02]  /*8b60*/  F2FP.BF16.F32.PACK_AB R4, R58, R47 ;  /* 0x0000002f3a04723e */ /* 0x008fe400000010ff */
[----:B-1----:R-:W-:Y:S01]  /*8b70*/  F2FP.BF16.F32.PACK_AB R6, R37, R2 ;  /* 0x000000022506723e */ /* 0x002fe200000010ff */
[----:B------:R-:W-:Y:S01]  /*8b80*/  FADD.FTZ R106, R106, R17 ;  /* 0x000000116a6a7221 */ /* 0x000fe20000010000 */
[----:B------:R-:W-:Y:S02]  /*8b90*/  FADD.FTZ R17, R45, R64 ;  /* 0x000000402d117221 */ /* 0x000fe40000010000 */
[----:B------:R-:W1:Y:S01]  /*8ba0*/  MUFU.EX2 R153, R153 ;  /* 0x0000009900997308 */ /* 0x000e620000000800 */
[----:B----4-:R-:W-:Y:S01]  /*8bb0*/  F2FP.BF16.F32.PACK_AB R5, R35, R36 ;  /* 0x000000242305723e */ /* 0x010fe200000010ff */
[----:B------:R-:W-:Y:S01]  /*8bc0*/  FADD.FTZ R65, R65, R106 ;  /* 0x0000006a41417221 */ /* 0x000fe20000010000 */
[----:B------:R-:W-:-:S03]  /*8bd0*/  FADD.FTZ R17, R54, R17 ;  /* 0x0000001136117221 */ /* 0x000fc60000010000 */
[----:B------:R-:W-:-:S04]  /*8be0*/  FADD.FTZ R26, R26, R65 ;  /* 0x000000411a1a7221 */ /* 0x000fc80000010000 */
[----:B------:R-:W-:-:S04]  /*8bf0*/  FADD.FTZ R27, R27, R26 ;  /* 0x0000001a1b1b7221 */ /* 0x000fc80000010000 */
[----:B------:R-:W-:Y:S01]  /*8c00*/  FADD.FTZ R24, R24, R27 ;  /* 0x0000001b18187221 */ /* 0x000fe20000010000 */
[----:B-1----:R-:W-:-:S03]  /*8c10*/  F2FP.BF16.F32.PACK_AB R7, R153, R30 ;  /* 0x0000001e9907723e */ /* 0x002fc600000010ff */
[----:B------:R-:W-:-:S04]  /*8c20*/  FADD.FTZ R25, R25, R24 ;  /* 0x0000001819197221 */ /* 0x000fc80000010000 */
[C---:B-----5:R-:W-:Y:S06]  /*8c30*/  HMMA.16816.F32.BF16 R80, R4.reuse, R12, R80 ;  /* 0x0000000c0450723c */ /* 0x060fec0000041850 */
[----:B--2---:R-:W-:Y:S01]  /*8c40*/  HMMA.16816.F32.BF16 R72, R4, R8, R72 ;  /* 0x000000080448723c */ /* 0x004fe20000041848 */
        /* <DEDUP_REMOVED lines=17> */
[----:B------:R-:W-:-:S04]  /*8d60*/  FADD.FTZ R35, R35, R36 ;  /* 0x0000002423237221 */ /* 0x000fc80000010000 */
[----:B------:R-:W-:-:S04]  /*8d70*/  FADD.FTZ R30, R30, R35 ;  /* 0x000000231e1e7221 */ /* 0x000fc80000010000 */
[----:B------:R-:W-:-:S07]  /*8d80*/  FADD.FTZ R153, R153, R30 ;  /* 0x0000001e99997221 */ /* 0x000fce0000010000 */
.L_x_4313:
        /* <DEDUP_REMOVED lines=15> */
.L_x_4323:
        /* <DEDUP_REMOVED lines=66> */
.L_x_4320:
        /* <DEDUP_REMOVED lines=18> */
[----:B------:R-:W2:Y:S08]  /*93c0*/  LDSM.16.M88.4 R92, [R134+0x1000] ;  /* 0x00100000865c783b */ /* 0x000eb00000000200 */
        /* <DEDUP_REMOVED lines=11> */
[----:B------:R-:W-:Y:S05]  /*9480*/  LDSM.16.M88.4 R92, [R133+0x800] ;  /* 0x00080000855c783b */ /* 0x000fea0000000200 */
        /* <DEDUP_REMOVED lines=37> */
[----:B---3--:R-:W-:Y:S01]  /*96e0*/  FMUL.FTZ R156, R9, UR12 ;  /* 0x0000000c099c7c20 */ /* 0x008fe20008410000 */
[----:B------:R-:W-:Y:S01]  /*96f0*/  FMUL.FTZ R159, R13, UR12 ;  /* 0x0000000c0d9f7c20 */ /* 0x000fe20008410000 */
[----:B------:R-:W-:Y:S06]  /*9700*/  FMUL.FTZ R160, R12, UR12 ;  /* 0x0000000c0ca07c20 */ /* 0x000fec0008410000 */
        /* <DEDUP_REMOVED lines=38> */
[----:B--2---:R-:W-:Y:S01]  /*9970*/  FMUL.FTZ R158, R30, UR12 ;  /* 0x0000000c1e9e7c20 */ /* 0x004fe20008410000 */
[----:B------:R-:W-:Y:S08]  /*9980*/  FMUL.FTZ R164, R55, UR12 ;  /* 0x0000000c37a47c20 */ /* 0x000ff00008410000 */
[----:B------:R2:W2:Y:S01]  /*9990*/  MUFU.TANH R19, R159 ;  /* 0x0000009f00137308 */ /* 0x0004a20000002400 */
[----:B-1----:R-:W-:Y:S01]  /*99a0*/  FMUL.FTZ R157, R32, UR12 ;  /* 0x0000000c209d7c20 */ /* 0x002fe20008410000 */
[----:B------:R-:W-:Y:S01]  /*99b0*/  FMUL.FTZ R162, R56, UR12 ;  /* 0x0000000c38a27c20 */ /* 0x000fe20008410000 */
[C---:B-----5:R-:W-:Y:S03]  /*99c0*/  HMMA.16816.F32.BF16 R60, R124.reuse, R88, R60 ;  /* 0x000000587c3c723c */ /* 0x060fe6000004183c */
[----:B------:R-:W-:Y:S04]  /*99d0*/  FMUL.FTZ R165, R59, UR12 ;  /* 0x0000000c3ba57c20 */ /* 0x000fe80008410000 */
[----:B------:R1:W1:Y:S01]  /*99e0*/  MUFU.TANH R15, R2 ;  /* 0x00000002000f7308 */ /* 0x0002620000002400 */
[----:B---3--:R-:W-:Y:S01]  /*99f0*/  FMUL.FTZ R155, R33, UR12 ;  /* 0x0000000c219b7c20 */ /* 0x008fe20008410000 */
[----:B------:R-:W-:Y:S08]  /*9a00*/  HMMA.16816.F32.BF16 R64, R124, R90, R64 ;  /* 0x0000005a7c40723c */ /* 0x000ff00000041840 */
[----:B------:R3:W3:Y:S03]  /*9a10*/  MUFU.TANH R10, R0 ;  /* 0x00000000000a7308 */ /* 0x0006e60000002400 */
[----:B--2---:R-:W-:Y:S07]  /*9a20*/  FMUL.FTZ R159, R29, UR12 ;  /* 0x0000000c1d9f7c20 */ /* 0x004fee0008410000 */
[----:B------:R2:W2:Y:S01]  /*9a30*/  MUFU.TANH R14, R156 ;  /* 0x0000009c000e7308 */ /* 0x0004a20000002400 */
[----:B-1----:R-:W-:Y:S01]  /*9a40*/  FMUL.FTZ R2, R27, UR12 ;  /* 0x0000000c1b027c20 */ /* 0x002fe20008410000 */
[----:B------:R-:W-:Y:S01]  /*9a50*/  FMUL.FTZ R163, R61, UR12 ;  /* 0x0000000c3da37c20 */ /* 0x000fe20008410000 */
[----:B------:R-:W-:Y:S07]  /*9a60*/  FMUL.FTZ R161, R62, UR12 ;  /* 0x0000000c3ea17c20 */ /* 0x000fee0008410000 */
        /* <DEDUP_REMOVED lines=57> */
[----:B------:R-:W3:Y:S01]  /*9e00*/  MUFU.TANH R164, R164 ;  /* 0x000000a400a47308 */ /* 0x000ee20000002400 */
[----:B--2---:R-:W-:Y:S09]  /*9e10*/  FMUL.FTZ R2, R54, UR12 ;  /* 0x0000000c36027c20 */ /* 0x004ff20008410000 */
[----:B------:R2:W2:Y:S01]  /*9e20*/  MUFU.TANH R103, R2 ;  /* 0x0000000200677308 */ /* 0x0004a20000002400 */
[----:B-1----:R-:W-:Y:S09]  /*9e30*/  FMUL.FTZ R0, R66, UR12 ;  /* 0x0000000c42007c20 */ /* 0x002ff20008410000 */
        /* <DEDUP_REMOVED lines=16> */
[----:B------:R-:W-:Y:S01]  /*9f40*/  MOV R7, UR7 ;  /* 0x0000000700077c02 */ /* 0x000fe20008000f00 */
[----:B------:R-:W-:Y:S06]  /*9f50*/  @!P6 BRA `(.L_x_4322) ;  /* 0x0000000000f8e947 */ /* 0x000fec0003800000 */
        /* <DEDUP_REMOVED lines=62> */
.L_x_4322:
        /* <DEDUP_REMOVED lines=16> */
.L_x_4321:
        /* <DEDUP_REMOVED lines=84> */
[----:B------:R-:W1:Y:S01]  /*a980*/  MUFU.EX2 R21, R21 ;  /* 0x0000001500157308 */ /* 0x000e620000000800 */
[--C-:B------:R-:W-:Y:S01]  /*a990*/  FFMA.FTZ R53, R34, UR4, -R56.reuse ;  /* 0x0000000422357c23 */ /* 0x100fe20008010838 */
[--C-:B------:R-:W-:Y:S01]  /*a9a0*/  FFMA.FTZ R48, R38, UR4, -R56.reuse ;  /* 0x0000000426307c23 */ /* 0x100fe20008010838 */
[--C-:B------:R-:W-:Y:S01]  /*a9b0*/  FFMA.FTZ R55, R37, UR4, -R56.reuse ;  /* 0x0000000425377c23 */ /* 0x100fe20008010838 */
[----:B------:R-:W-:Y:S01]  /*a9c0*/  FSEL R22, R22, RZ, P0 ;  /* 0x000000ff16167208 */ /* 0x000fe20000000000 */
[--C-:B------:R-:W-:Y:S01]  /*a9d0*/  FFMA.FTZ R36, R99, UR4, -R56.reuse ;  /* 0x0000000463247c23 */ /* 0x100fe20008010838 */
[--C-:B------:R-:W-:Y:S01]  /*a9e0*/  FFMA.FTZ R41, R115, UR4, -R56.reuse ;  /* 0x0000000473297c23 */ /* 0x100fe20008010838 */
[----:B------:R-:W-:Y:S03]  /*a9f0*/  FFMA.FTZ R88, R26, UR4, -R56 ;  /* 0x000000041a587c23 */ /* 0x000fe60008010838 */
[----:B------:R-:W-:Y:S01]  /*aa00*/  MUFU.EX2 R59, R59 ;  /* 0x0000003b003b7308 */ /* 0x000fe20000000800 */
[--C-:B------:R-:W-:Y:S01]  /*aa10*/  FFMA.FTZ R63, R30, UR4, -R22.reuse ;  /* 0x000000041e3f7c23 */ /* 0x100fe20008010816 */
[--C-:B------:R-:W-:Y:S01]  /*aa20*/  FFMA.FTZ R62, R33, UR4, -R22.reuse ;  /* 0x00000004213e7c23 */ /* 0x100fe20008010816 */
[----:B------:R-:W2:Y:S01]  /*aa30*/  LDSM.16.MT88.4 R28, [R132+0x3000] ;  /* 0x00300000841c783b */ /* 0x000ea20000004200 */
[--C-:B------:R-:W-:Y:S01]  /*aa40*/  FFMA.FTZ R52, R35, UR4, -R22.reuse ;  /* 0x0000000423347c23 */ /* 0x100fe20008010816 */
[--C-:B------:R-:W-:Y:S01]  /*aa50*/  FFMA.FTZ R50, R39, UR4, -R22.reuse ;  /* 0x0000000427327c23 */ /* 0x100fe20008010816 */
[--C-:B------:R-:W-:Y:S01]  /*aa60*/  FFMA.FTZ R40, R105, UR4, -R22.reuse ;  /* 0x0000000469287c23 */ /* 0x100fe20008010816 */
[----:B------:R-:W-:Y:S03]  /*aa70*/  FFMA.FTZ R92, R25, UR4, -R22 ;  /* 0x00000004195c7c23 */ /* 0x000fe60008010816 */
[----:B------:R-:W3:Y:S01]  /*aa80*/  MUFU.EX2 R36, R36 ;  /* 0x0000002400247308 */ /* 0x000ee20000000800 */
[C---:B-1----:R-:W-:Y:S01]  /*aa90*/  FMUL.FTZ R8, R21.reuse, R76 ;  /* 0x0000004c15087220 */ /* 0x042fe20000410000 */
[----:B------:R-:W-:Y:S01]  /*aaa0*/  FMUL.FTZ R5, R21, R81 ;  /* 0x0000005115057220 */ /* 0x000fe20000410000 */
[----:B------:R-:W1:Y:S01]  /*aab0*/  LDSM.16.MT88.4 R32, [R86+0x3000] ;  /* 0x003000005620783b */ /* 0x000e620000004200 */
[--C-:B------:R-:W-:Y:S01]  /*aac0*/  FFMA.FTZ R45, R98, UR4, -R56.reuse ;  /* 0x00000004622d7c23 */ /* 0x100fe20008010838 */
[--C-:B------:R-:W-:Y:S01]  /*aad0*/  FFMA.FTZ R105, R11, UR4, -R56.reuse ;  /* 0x000000040b697c23 */ /* 0x100fe20008010838 */
[----:B------:R-:W-:Y:S01]  /*aae0*/  FFMA.FTZ R93, R10, UR4, -R56 ;  /* 0x000000040a5d7c23 */ /* 0x000fe20008010838 */
[----:B------:R-:W-:Y:S03]  /*aaf0*/  FFMA.FTZ R47, R106, UR4, -R22 ;  /* 0x000000046a2f7c23 */ /* 0x000fe60008010816 */
[----:B------:R-:W-:Y:S01]  /*ab00*/  MUFU.EX2 R40, R40 ;  /* 0x0000002800287308 */ /* 0x000fe20000000800 */
[C---:B------:R-:W-:Y:S01]  /*ab10*/  FMUL.FTZ R12, R21.reuse, R72 ;  /* 0x00000048150c7220 */ /* 0x040fe20000410000 */
[C---:B------:R-:W-:Y:S01]  /*ab20*/  FMUL.FTZ R16, R21.reuse, R68 ;  /* 0x0000004415107220 */ /* 0x040fe20000410000 */
[----:B------:R-:W-:Y:S01]  /*ab30*/  FMUL.FTZ R20, R4, UR4 ;  /* 0x0000000404147c20 */ /* 0x000fe20008410000 */
[----:B------:R-:W-:Y:S01]  /*ab40*/  FMUL.FTZ R4, R21, R80 ;  /* 0x0000005015047220 */ /* 0x000fe20000410000 */
[----:B------:R-:W-:Y:S01]  /*ab50*/  FFMA.FTZ R42, R97, UR4, -R56 ;  /* 0x00000004612a7c23 */ /* 0x000fe20008010838 */
[----:B------:R-:W-:Y:S01]  /*ab60*/  FFMA.FTZ R43, R101, UR4, -R22 ;  /* 0x00000004652b7c23 */ /* 0x000fe20008010816 */
[----:B------:R-:W-:Y:S03]  /*ab70*/  FFMA.FTZ R44, R117, UR4, -R56 ;  /* 0x00000004752c7c23 */ /* 0x000fe60008010838 */
[----:B------:R-:W-:Y:S01]  /*ab80*/  MUFU.EX2 R41, R41 ;  /* 0x0000002900297308 */ /* 0x000fe20000000800 */
[--C-:B------:R-:W-:Y:S01]  /*ab90*/  FFMA.FTZ R95, R131, UR4, -R22.reuse ;  /* 0x00000004835f7c23 */ /* 0x100fe20008010816 */
[----:B------:R-:W-:Y:S01]  /*aba0*/  FFMA.FTZ R90, R27, UR4, -R22 ;  /* 0x000000041b5a7c23 */ /* 0x000fe20008010816 */
[--C-:B------:R-:W-:Y:S01]  /*abb0*/  FFMA.FTZ R98, R102, UR4, -R56.reuse ;  /* 0x0000000466627c23 */ /* 0x100fe20008010838 */
[----:B------:R-:W-:Y:S01]  /*abc0*/  FFMA.FTZ R102, R9, UR4, -R56 ;  /* 0x0000000409667c23 */ /* 0x000fe20008010838 */
[----:B------:R-:W-:Y:S01]  /*abd0*/  FMUL.FTZ R9, R21, R77 ;  /* 0x0000004d15097220 */ /* 0x000fe20000410000 */
[--C-:B------:R-:W-:Y:S01]  /*abe0*/  FFMA.FTZ R99, R15, UR4, -R22.reuse ;  /* 0x000000040f637c23 */ /* 0x100fe20008010816 */
[----:B------:R-:W-:Y:S03]  /*abf0*/  FFMA.FTZ R94, R13, UR4, -R22 ;  /* 0x000000040d5e7c23 */ /* 0x000fe60008010816 */
[----:B------:R-:W4:Y:S01]  /*ac00*/  MUFU.EX2 R20, R20 ;  /* 0x0000001400147308 */ /* 0x000f220000000800 */
[----:B------:R-:W-:Y:S01]  /*ac10*/  FMUL.FTZ R13, R21, R73 ;  /* 0x00000049150d7220 */ /* 0x000fe20000410000 */
[----:B------:R-:W-:Y:S01]  /*ac20*/  FFMA.FTZ R96, R14, UR4, -R56 ;  /* 0x000000040e607c23 */ /* 0x000fe20008010838 */
[----:B------:R-:W-:Y:S01]  /*ac30*/  FFMA.FTZ R106, R114, UR4, -R22 ;  /* 0x00000004726a7c23 */ /* 0x000fe20008010816 */
[--C-:B------:R-:W-:Y:S01]  /*ac40*/  FFMA.FTZ R100, R19, UR4, -R56.reuse ;  /* 0x0000000413647c23 */ /* 0x100fe20008010838 */
[----:B------:R-:W-:Y:S01]  /*ac50*/  FFMA.FTZ R97, R17, UR4, -R56 ;  /* 0x0000000411617c23 */ /* 0x000fe20008010838 */
[C---:B------:R-:W-:Y:S01]  /*ac60*/  FMUL.FTZ R17, R21.reuse, R69 ;  /* 0x0000004515117220 */ /* 0x040fe20000410000 */
[----:B---3--:R-:W-:Y:S03]  /*ac70*/  FFMA.FTZ R69, R21, R154, R36 ;  /* 0x0000009a15457223 */ /* 0x008fe60000010024 */
[----:B------:R-:W3:Y:S01]  /*ac80*/  MUFU.EX2 R42, R42 ;  /* 0x0000002a002a7308 */ /* 0x000ee20000000800 */
[--C-:B------:R-:W-:Y:S01]  /*ac90*/  FFMA.FTZ R51, R18, UR4, -R22.reuse ;  /* 0x0000000412337c23 */ /* 0x100fe20008010816 */
[----:B------:R-:W-:Y:S01]  /*aca0*/  FFMA.FTZ R91, R23, UR4, -R22 ;  /* 0x00000004175b7c23 */ /* 0x000fe20008010816 */
[----:B------:R-:W-:Y:S01]  /*acb0*/  FFMA.FTZ R60, R118, UR4, -R56 ;  /* 0x00000004763c7c23 */ /* 0x000fe20008010838 */
[--C-:B------:R-:W-:Y:S01]  /*acc0*/  FFMA.FTZ R68, R129, UR4, -R22.reuse ;  /* 0x0000000481447c23 */ /* 0x100fe20008010816 */
[----:B------:R-:W-:Y:S01]  /*acd0*/  FFMA.FTZ R67, R123, UR4, -R22 ;  /* 0x000000047b437c23 */ /* 0x000fe20008010816 */
[--C-:B------:R-:W-:Y:S01]  /*ace0*/  FFMA.FTZ R64, R110, UR4, -R56.reuse ;  /* 0x000000046e407c23 */ /* 0x100fe20008010838 */
[----:B------:R-:W-:Y:S03]  /*acf0*/  FFMA.FTZ R61, R121, UR4, -R56 ;  /* 0x00000004793d7c23 */ /* 0x000fe60008010838 */
        /* <DEDUP_REMOVED lines=8> */
[----:B------:R-:W4:Y:S01]  /*ad80*/  MUFU.EX2 R44, R44 ;  /* 0x0000002c002c7308 */ /* 0x000f220000000800 */
[C---:B---3--:R-:W-:Y:S01]  /*ad90*/  F2FP.BF16.F32.PACK_AB R24, R42.reuse, R36 ;  /* 0x000000242a18723e */ /* 0x048fe200000010ff */
[----:B------:R-:W-:Y:S01]  /*ada0*/  FADD.FTZ R42, R42, R69 ;  /* 0x000000452a2a7221 */ /* 0x000fe20000010000 */
[C---:B------:R-:W-:Y:S01]  /*adb0*/  FMUL.FTZ R18, R20.reuse, R70 ;  /* 0x0000004614127220 */ /* 0x040fe20000410000 */
[----:B------:R-:W-:Y:S01]  /*adc0*/  LDSM.16.MT88.4 R36, [R86+0x3800] ;  /* 0x003800005624783b */ /* 0x000fe20000004200 */
[----:B------:R-:W-:Y:S01]  /*add0*/  FMUL.FTZ R19, R20, R71 ;  /* 0x0000004714137220 */ /* 0x000fe20000410000 */
[----:B------:R-:W-:Y:S01]  /*ade0*/  FADD.FTZ R71, R41, R42 ;  /* 0x0000002a29477221 */ /* 0x000fe20000010000 */
[--C-:B------:R-:W-:Y:S03]  /*adf0*/  FFMA.FTZ R66, R113, UR4, -R22.reuse ;  /* 0x0000000471427c23 */ /* 0x100fe60008010816 */
[----:B------:R-:W-:Y:S01]  /*ae00*/  MUFU.EX2 R95, R95 ;  /* 0x0000005f005f7308 */ /* 0x000fe20000000800 */
[----:B-----5:R-:W-:Y:S01]  /*ae10*/  F2FP.BF16.F32.PACK_AB R25, R40, R43 ;  /* 0x0000002b2819723e */ /* 0x020fe200000010ff */
[----:B------:R-:W-:Y:S01]  /*ae20*/  FFMA.FTZ R43, R20, R153, R43 ;  /* 0x00000099142b7223 */ /* 0x000fe2000001002b */
[--C-:B------:R-:W-:Y:S01]  /*ae30*/  FFMA.FTZ R65, R111, UR4, -R22.reuse ;  /* 0x000000046f417c23 */ /* 0x100fe20008010816 */
[--C-:B------:R-:W-:Y:S01]  /*ae40*/  FFMA.FTZ R46, R119, UR4, -R22.reuse ;  /* 0x00000004772e7c23 */ /* 0x100fe20008010816 */
[--C-:B------:R-:W-:Y:S01]  /*ae50*/  FFMA.FTZ R104, R130, UR4, -R22.reuse ;  /* 0x0000000482687c23 */ /* 0x100fe20008010816 */
[----:B------:R-:W-:Y:S01]  /*ae60*/  FADD.FTZ R69, R40, R43 ;  /* 0x0000002b28457221 */ /* 0x000fe20000010000 */
[----:B------:R-:W-:Y:S03]  /*ae70*/  FFMA.FTZ R101, R122, UR4, -R22 ;  /* 0x000000047a657c23 */ /* 0x000fe60008010816 */
[----:B------:R-:W3:Y:S01]  /*ae80*/  MUFU.EX2 R45, R45 ;  /* 0x0000002d002d7308 */ /* 0x000ee20000000800 */
[C---:B----4-:R-:W-:Y:S01]  /*ae90*/  F2FP.BF16.F32.PACK_AB R26, R44.reuse, R41 ;  /* 0x000000292c1a723e */ /* 0x050fe200000010ff */
[----:B------:R-:W-:Y:S01]  /*aea0*/  FADD.FTZ R44, R44, R71 ;  /* 0x000000472c2c7221 */ /* 0x000fe20000010000 */
[----:B------:R-:W-:Y:S01]  /*aeb0*/  LDSM.16.MT88.4 R40, [R86+0x3c00] ;  /* 0x003c00005628783b */ /* 0x000fe20000004200 */
[----:B------:R-:W-:Y:S01]  /*aec0*/  FFMA.FTZ R89, R108, UR4, -R56 ;  /* 0x000000046c597c23 */ /* 0x000fe20008010838 */
[----:B------:R-:W-:Y:S01]  /*aed0*/  FFMA.FTZ R57, R116, UR4, -R22 ;  /* 0x0000000474397c23 */ /* 0x000fe20008010816 */
[----:B------:R-:W-:Y:S01]  /*aee0*/  FFMA.FTZ R54, R112, UR4, -R56 ;  /* 0x0000000470367c23 */ /* 0x000fe20008010838 */
[----:B------:R-:W-:Y:S03]  /*aef0*/  FFMA.FTZ R49, R120, UR4, -R22 ;  /* 0x0000000478317c23 */ /* 0x000fe60008010816 */
[----:B------:R-:W4:Y:S01]  /*af00*/  MUFU.EX2 R46, R46 ;  /* 0x0000002e002e7308 */ /* 0x000f220000000800 */
[----:B------:R-:W-:Y:S01]  /*af10*/  FFMA.FTZ R23, R128, UR4, -R56 ;  /* 0x0000000480177c23 */ /* 0x000fe20008010838 */
[----:B------:R-:W-:Y:S01]  /*af20*/  FFMA.FTZ R75, R103, UR4, -R22 ;  /* 0x00000004674b7c23 */ /* 0x000fe20008010816 */
[----:B------:R-:W-:Y:S01]  /*af30*/  ISETP.GT.AND P0, PT, R141, 0x1, PT ;  /* 0x000000018d00780c */ /* 0x000fe20003f04270 */
[--C-:B------:R-:W-:Y:S01]  /*af40*/  FFMA.FTZ R73, R109, UR4, -R56.reuse ;  /* 0x000000046d497c23 */ /* 0x100fe20008010838 */
[----:B------:R-:W-:Y:S01]  /*af50*/  FFMA.FTZ R72, R107, UR4, -R56 ;  /* 0x000000046b487c23 */ /* 0x000fe20008010838 */
[--C-:B------:R-:W-:Y:S01]  /*af60*/  FFMA.FTZ R74, R164, UR4, -R22.reuse ;  /* 0x00000004a44a7c23 */ /* 0x100fe20008010816 */
[----:B------:R-:W-:Y:S03]  /*af70*/  FFMA.FTZ R103, R158, UR4, -R22 ;  /* 0x000000049e677c23 */ /* 0x000fe60008010816 */
[----:B------:R-:W5:Y:S01]  /*af80*/  MUFU.EX2 R98, R98 ;  /* 0x0000006200627308 */ /* 0x000f620000000800 */
[----:B---3--:R-:W-:Y:S01]  /*af90*/  FADD.FTZ R71, R45, R44 ;  /* 0x0000002c2d477221 */ /* 0x008fe20000010000 */
[--C-:B------:R-:W-:Y:S01]  /*afa0*/  FFMA.FTZ R162, R162, UR4, -R56.reuse ;  /* 0x00000004a2a27c23 */ /* 0x100fe20008010838 */
[----:B------:R-:W-:Y:S01]  /*afb0*/  FFMA.FTZ R160, R160, UR4, -R56 ;  /* 0x00000004a0a07c23 */ /* 0x000fe20008010838 */
[----:B------:R-:W-:Y:S01]  /*afc0*/  FFMA.FTZ R165, R165, UR4, -R22 ;  /* 0x00000004a5a57c23 */ /* 0x000fe20008010816 */
[--C-:B------:R-:W-:Y:S01]  /*afd0*/  FFMA.FTZ R156, R156, UR4, -R56.reuse ;  /* 0x000000049c9c7c23 */ /* 0x100fe20008010838 */
[--C-:B------:R-:W-:Y:S01]  /*afe0*/  FFMA.FTZ R163, R163, UR4, -R56.reuse ;  /* 0x00000004a3a37c23 */ /* 0x100fe20008010838 */
[--C-:B------:R-:W-:Y:S03]  /*aff0*/  FFMA.FTZ R157, R157, UR4, -R56.reuse ;  /* 0x000000049d9d7c23 */ /* 0x100fe60008010838 */
[----:B------:R-:W3:Y:S01]  /*b000*/  MUFU.EX2 R47, R47 ;  /* 0x0000002f002f7308 */ /* 0x000ee20000000800 */
[----:B----4-:R-:W-:Y:S01]  /*b010*/  F2FP.BF16.F32.PACK_AB R27, R95, R46 ;  /* 0x0000002e5f1b723e */ /* 0x010fe200000010ff */
[----:B------:R-:W-:Y:S01]  /*b020*/  FADD.FTZ R46, R46, R69 ;  /* 0x000000452e2e7221 */ /* 0x000fe20000010000 */
[----:B------:R-:W-:Y:S01]  /*b030*/  FFMA.FTZ R56, R155, UR4, -R56 ;  /* 0x000000049b387c23 */ /* 0x000fe20008010838 */
[--C-:B------:R-:W-:Y:S01]  /*b040*/  FFMA.FTZ R161, R161, UR4, -R22.reuse ;  /* 0x00000004a1a17c23 */ /* 0x100fe20008010816 */
[----:B------:R-:W-:Y:S01]  /*b050*/  FFMA.FTZ R159, R159, UR4, -R22 ;  /* 0x000000049f9f7c23 */ /* 0x000fe20008010816 */
[----:B------:R-:W-:Y:S04]  /*b060*/  FADD.FTZ R46, R95, R46 ;  /* 0x0000002e5f2e7221 */ /* 0x000fe80000010000 */
[----:B------:R-:W4:Y:S01]  /*b070*/  MUFU.EX2 R106, R106 ;  /* 0x0000006a006a7308 */ /* 0x000f220000000800 */
[C---:B--2---:R-:W-:Y:S05]  /*b080*/  HMMA.16816.F32.BF16 R4, R24.reuse, R28, R4 ;  /* 0x0000001c1804723c */ /* 0x044fea0000041804 */
[----:B-----5:R-:W-:Y:S01]  /*b090*/  FADD.FTZ R70, R98, R71 ;  /* 0x0000004762467221 */ /* 0x020fe20000010000 */
[C---:B------:R-:W-:Y:S03]  /*b0a0*/  HMMA.16816.F32.BF16 R8, R24.reuse, R30, R8 ;  /* 0x0000001e1808723c */ /* 0x040fe60000041808 */
[----:B------:R-:W-:Y:S01]  /*b0b0*/  MUFU.EX2 R105, R105 ;  /* 0x0000006900697308 */ /* 0x000fe20000000800 */
[----:B------:R-:W2:Y:S01]  /*b0c0*/  LDSM.16.MT88.4 R28, [R132+0x3400] ;  /* 0x00340000841c783b */ /* 0x000ea20000004200 */
[----:B---3--:R-:W-:Y:S01]  /*b0d0*/  FADD.FTZ R69, R47, R46 ;  /* 0x0000002e2f457221 */ /* 0x008fe20000010000 */
[C---:B-1----:R-:W-:Y:S07]  /*b0e0*/  HMMA.16816.F32.BF16 R12, R24.reuse, R32, R12 ;  /* 0x00000020180c723c */ /* 0x042fee000004180c */
[----:B------:R-:W1:Y:S01]  /*b0f0*/  MUFU.EX2 R102, R102 ;  /* 0x0000006600667308 */ /* 0x000e620000000800 */
[----:B----4-:R-:W-:Y:S01]  /*b100*/  FADD.FTZ R69, R106, R69 ;  /* 0x000000456a457221 */ /* 0x010fe20000010000 */
[----:B------:R-:W-:Y:S01]  /*b110*/  HMMA.16816.F32.BF16 R16, R24, R34, R16 ;  /* 0x000000221810723c */ /* 0x000fe20000041810 */
[----:B------:R-:W3:Y:S07]  /*b120*/  LDSM.16.MT88.4 R32, [R86+0x3400] ;  /* 0x003400005620783b */ /* 0x000eee0000004200 */
[----:B------:R-:W-:Y:S03]  /*b130*/  MUFU.EX2 R104, R104 ;  /* 0x0000006800687308 */ /* 0x000fe60000000800 */
[----:B------:R-:W-:Y:S02]  /*b140*/  F2FP.BF16.F32.PACK_AB R24, R98, R45 ;  /* 0x0000002d6218723e */ /* 0x000fe400000010ff */
[----:B------:R-:W-:Y:S05]  /*b150*/  F2FP.BF16.F32.PACK_AB R25, R106, R47 ;  /* 0x0000002f6a19723e */ /* 0x000fea00000010ff */
[----:B------:R-:W4:Y:S01]  /*b160*/  MUFU.EX2 R101, R101 ;  /* 0x0000006500657308 */ /* 0x000f220000000800 */
[----:B------:R-:W-:Y:S01]  /*b170*/  LDSM.16.MT88.4 R44, [R132+0x4000] ;  /* 0x00400000842c783b */ /* 0x000fe20000004200 */
[C---:B-1----:R-:W-:Y:S01]  /*b180*/  F2FP.BF16.F32.PACK_AB R26, R102.reuse, R105 ;  /* 0x00000069661a723e */ /* 0x042fe200000010ff */
[----:B------:R-:W-:Y:S04]  /*b190*/  FADD.FTZ R105, R105, R70 ;  /* 0x0000004669697221 */ /* 0x000fe80000010000 */
[----:B------:R-:W-:Y:S03]  /*b1a0*/  FADD.FTZ R105, R102, R105 ;  /* 0x0000006966697221 */ /* 0x000fe60000010000 */
[----:B------:R-:W-:Y:S10]  /*b1b0*/  MUFU.EX2 R100, R100 ;  /* 0x0000006400647308 */ /* 0x000ff40000000800 */
[----:B------:R-:W1:Y:S01]  /*b1c0*/  MUFU.EX2 R97, R97 ;  /* 0x0000006100617308 */ /* 0x000e620000000800 */
[C---:B----4-:R-:W-:Y:S01]  /*b1d0*/  F2FP.BF16.F32.PACK_AB R27, R101.reuse, R104 ;  /* 0x00000068651b723e */ /* 0x050fe200000010ff */
[----:B------:R-:W-:Y:S04]  /*b1e0*/  FADD.FTZ R104, R104, R69 ;  /* 0x0000004568687221 */ /* 0x000fe80000010000 */
[----:B------:R-:W-:Y:S04]  /*b1f0*/  FADD.FTZ R104, R101, R104 ;  /* 0x0000006865687221 */ /* 0x000fe80000010000 */
[----:B------:R-:W-:Y:S01]  /*b200*/  MUFU.EX2 R99, R99 ;  /* 0x0000006300637308 */ /* 0x000fe20000000800 */
[C---:B--2---:R-:W-:Y:S06]  /*b210*/  HMMA.16816.F32.BF16 R4, R24.reuse, R28, R4 ;  /* 0x0000001c1804723c */ /* 0x044fec0000041804 */
[C---:B------:R-:W-:Y:S03]  /*b220*/  HMMA.16816.F32.BF16 R8, R24.reuse, R30, R8 ;  /* 0x0000001e1808723c */ /* 0x040fe60000041808 */
[----:B------:R-:W2:Y:S01]  /*b230*/  MUFU.EX2 R94, R94 ;  /* 0x0000005e005e7308 */ /* 0x000ea20000000800 */
        /* <DEDUP_REMOVED lines=8> */
[C---:B--2---:R-:W-:Y:S01]  /*b2c0*/  F2FP.BF16.F32.PACK_AB R25, R94.reuse, R99 ;  /* 0x000000635e19723e */ /* 0x044fe200000010ff */
[----:B------:R-:W-:Y:S05]  /*b2d0*/  FADD.FTZ R99, R99, R104 ;  /* 0x0000006863637221 */ /* 0x000fea0000010000 */
[----:B------:R-:W-:Y:S01]  /*b2e0*/  MUFU.EX2 R92, R92 ;  /* 0x0000005c005c7308 */ /* 0x000fe20000000800 */
[----:B------:R-:W-:Y:S01]  /*b2f0*/  FADD.FTZ R69, R97, R100 ;  /* 0x0000006461457221 */ /* 0x000fe20000010000 */
[----:B------:R-:W-:Y:S08]  /*b300*/  FADD.FTZ R99, R94, R99 ;  /* 0x000000635e637221 */ /* 0x000ff00000010000 */
[----:B------:R-:W1:Y:S01]  /*b310*/  MUFU.EX2 R91, R91 ;  /* 0x0000005b005b7308 */ /* 0x000e620000000800 */
[C---:B-----5:R-:W-:Y:S01]  /*b320*/  F2FP.BF16.F32.PACK_AB R26, R93.reuse, R96 ;  /* 0x000000605d1a723e */ /* 0x060fe200000010ff */
[----:B------:R-:W-:Y:S04]  /*b330*/  FADD.FTZ R96, R96, R69 ;  /* 0x0000004560607221 */ /* 0x000fe80000010000 */
[----:B------:R-:W-:Y:S04]  /*b340*/  FADD.FTZ R96, R93, R96 ;  /* 0x000000605d607221 */ /* 0x000fe80000010000 */
[----:B------:R-:W-:Y:S10]  /*b350*/  MUFU.EX2 R89, R89 ;  /* 0x0000005900597308 */ /* 0x000ff40000000800 */
[----:B------:R-:W2:Y:S01]  /*b360*/  MUFU.EX2 R88, R88 ;  /* 0x0000005800587308 */ /* 0x000ea20000000800 */
[----:B-1----:R-:W-:Y:S01]  /*b370*/  F2FP.BF16.F32.PACK_AB R27, R91, R92 ;  /* 0x0000005c5b1b723e */ /* 0x002fe200000010ff */
[----:B------:R-:W-:Y:S08]  /*b380*/  FADD.FTZ R92, R92, R99 ;  /* 0x000000635c5c7221 */ /* 0x000ff00000010000 */
[----:B------:R-:W-:Y:S01]  /*b390*/  MUFU.EX2 R90, R90 ;  /* 0x0000005a005a7308 */ /* 0x000fe20000000800 */
[C---:B----4-:R-:W-:Y:S06]  /*b3a0*/  HMMA.16816.F32.BF16 R4, R24.reuse, R28, R4 ;  /* 0x0000001c1804723c */ /* 0x050fec0000041804 */
[C---:B------:R-:W-:Y:S03]  /*b3b0*/  HMMA.16816.F32.BF16 R8, R24.reuse, R30, R8 ;  /* 0x0000001e1808723c */ /* 0x040fe60000041808 */
[----:B------:R-:W1:Y:S02]  /*b3c0*/  MUFU.EX2 R63, R63 ;  /* 0x0000003f003f7308 */ /* 0x000e640000000800 */
[C---:B--2---:R-:W-:Y:S01]  /*b3d0*/  F2FP.BF16.F32.PACK_AB R28, R88.reuse, R89 ;  /* 0x00000059581c723e */ /* 0x044fe200000010ff */
[C---:B------:R-:W-:Y:S07]  /*b3e0*/  HMMA.16816.F32.BF16 R12, R24.reuse, R36, R12 ;  /* 0x00000024180c723c */ /* 0x040fee000004180c */
[----:B------:R-:W2:Y:S01]  /*b3f0*/  MUFU.EX2 R58, R58 ;  /* 0x0000003a003a7308 */ /* 0x000ea20000000800 */
[----:B------:R-:W-:Y:S01]  /*b400*/  FADD.FTZ R89, R89, R96 ;  /* 0x0000006059597221 */ /* 0x000fe20000010000 */
[----:B------:R-:W-:Y:S01]  /*b410*/  HMMA.16816.F32.BF16 R16, R24, R38, R16 ;  /* 0x000000261810723c */ /* 0x000fe20000041810 */
[----:B------:R-:W4:Y:S07]  /*b420*/  LDSM.16.MT88.4 R36, [R86+0x4000] ;  /* 0x004000005624783b */ /* 0x000f2e0000004200 */
[----:B------:R-:W-:Y:S03]  /*b430*/  MUFU.EX2 R62, R62 ;  /* 0x0000003e003e7308 */ /* 0x000fe60000000800 */
[----:B-1----:R-:W-:Y:S01]  /*b440*/  F2FP.BF16.F32.PACK_AB R29, R63, R90 ;  /* 0x0000005a3f1d723e */ /* 0x002fe200000010ff */
[----:B------:R-:W-:Y:S06]  /*b450*/  FADD.FTZ R70, R88, R89 ;  /* 0x0000005958467221 */ /* 0x000fec0000010000 */
[----:B------:R-:W1:Y:S01]  /*b460*/  MUFU.EX2 R57, R57 ;  /* 0x0000003900397308 */ /* 0x000e620000000800 */
[C---:B--2---:R-:W-:Y:S01]  /*b470*/  F2FP.BF16.F32.PACK_AB R30, R58.reuse, R59 ;  /* 0x0000003b3a1e723e */ /* 0x044fe200000010ff */
[----:B------:R-:W-:Y:S04]  /*b480*/  FADD.FTZ R59, R59, R70 ;  /* 0x000000463b3b7221 */ /* 0x000fe80000010000 */
[----:B------:R-:W-:Y:S04]  /*b490*/  FADD.FTZ R59, R58, R59 ;  /* 0x0000003b3a3b7221 */ /* 0x000fe80000010000 */
[----:B------:R-:W-:Y:S10]  /*b4a0*/  MUFU.EX2 R54, R54 ;  /* 0x0000003600367308 */ /* 0x000ff40000000800 */
[----:B------:R-:W2:Y:S01]  /*b4b0*/  MUFU.EX2 R53, R53 ;  /* 0x0000003500357308 */ /* 0x000ea20000000800 */
[----:B-1----:R-:W-:Y:S09]  /*b4c0*/  F2FP.BF16.F32.PACK_AB R31, R57, R62 ;  /* 0x0000003e391f723e */ /* 0x002ff200000010ff */
[----:B------:R-:W-:Y:S01]  /*b4d0*/  MUFU.EX2 R52, R52 ;  /* 0x0000003400347308 */ /* 0x000fe20000000800 */
[C---:B---3--:R-:W-:Y:S06]  /*b4e0*/  HMMA.16816.F32.BF16 R4, R28.reuse, R32, R4 ;  /* 0x000000201c04723c */ /* 0x048fec0000041804 */
[C---:B------:R-:W-:Y:S03]  /*b4f0*/  HMMA.16816.F32.BF16 R8, R28.reuse, R34, R8 ;  /* 0x000000221c08723c */ /* 0x040fe60000041808 */
[----:B------:R-:W1:Y:S01]  /*b500*/  MUFU.EX2 R49, R49 ;  /* 0x0000003100317308 */ /* 0x000e620000000800 */
[----:B------:R-:W3:Y:S01]  /*b510*/  LDSM.16.MT88.4 R32, [R132+0x4400] ;  /* 0x004400008420783b */ /* 0x000ee20000004200 */
[----:B--2---:R-:W-:Y:S01]  /*b520*/  F2FP.BF16.F32.PACK_AB R24, R53, R54 ;  /* 0x000000363518723e */ /* 0x004fe200000010ff */
[C---:B------:R-:W-:Y:S07]  /*b530*/  HMMA.16816.F32.BF16 R12, R28.reuse, R40, R12 ;  /* 0x000000281c0c723c */ /* 0x040fee000004180c */
        /* <DEDUP_REMOVED lines=14> */
[----:B------:R-:W1:Y:S02]  /*b620*/  MUFU.EX2 R67, R67 ;  /* 0x0000004300437308 */ /* 0x000e640000000800 */
[----:B------:R-:W-:Y:S01]  /*b630*/  FADD.FTZ R45, R91, R92 ;  /* 0x0000005c5b2d7221 */ /* 0x000fe20000010000 */
[C---:B----4-:R-:W-:Y:S07]  /*b640*/  HMMA.16816.F32.BF16 R12, R24.reuse, R36, R12 ;  /* 0x00000024180c723c */ /* 0x050fee000004180c */
[----:B------:R-:W-:Y:S01]  /*b650*/  MUFU.EX2 R64, R64 ;  /* 0x0000004000407308 */ /* 0x000fe20000000800 */
[----:B------:R-:W-:Y:S03]  /*b660*/  FADD.FTZ R90, R90, R45 ;  /* 0x0000002d5a5a7221 */ /* 0x000fe60000010000 */
[----:B-----5:R-:W-:Y:S01]  /*b670*/  F2FP.BF16.F32.PACK_AB R28, R60, R55 ;  /* 0x000000373c1c723e */ /* 0x020fe200000010ff */
[----:B------:R-:W4:Y:S01]  /*b680*/  LDSM.16.MT88.4 R44, [R132+0x4800] ;  /* 0x00480000842c783b */ /* 0x000f220000004200 */
[----:B------:R-:W-:Y:S04]  /*b690*/  HMMA.16816.F32.BF16 R16, R24, R38, R16 ;  /* 0x000000261810723c */ /* 0x000fe80000041810 */
[----:B------:R-:W5:Y:S01]  /*b6a0*/  MUFU.EX2 R61, R61 ;  /* 0x0000003d003d7308 */ /* 0x000f620000000800 */
[----:B-1----:R-:W-:Y:S02]  /*b6b0*/  F2FP.BF16.F32.PACK_AB R29, R67, R68 ;  /* 0x00000044431d723e */ /* 0x002fe400000010ff */
[----:B------:R-:W1:Y:S01]  /*b6c0*/  LDSM.16.MT88.4 R36, [R86+0x4800] ;  /* 0x004800005624783b */ /* 0x000e620000004200 */
[----:B------:R-:W-:Y:S06]  /*b6d0*/  FADD.FTZ R25, R63, R90 ;  /* 0x0000005a3f197221 */ /* 0x000fec0000010000 */
[----:B------:R-:W-:Y:S01]  /*b6e0*/  MUFU.EX2 R66, R66 ;  /* 0x0000004200427308 */ /* 0x000fe20000000800 */
[----:B------:R-:W-:Y:S04]  /*b6f0*/  FADD.FTZ R62, R62, R25 ;  /* 0x000000193e3e7221 */ /* 0x000fe80000010000 */
[----:B------:R-:W-:Y:S05]  /*b700*/  FADD.FTZ R57, R57, R62 ;  /* 0x0000003e39397221 */ /* 0x000fea0000010000 */
[----:B------:R-:W3:Y:S01]  /*b710*/  MUFU.EX2 R65, R65 ;  /* 0x0000004100417308 */ /* 0x000ee20000000800 */
[----:B-----5:R-:W-:Y:S01]  /*b720*/  F2FP.BF16.F32.PACK_AB R30, R61, R64 ;  /* 0x000000403d1e723e */ /* 0x020fe200000010ff */
[----:B------:R-:W-:Y:S04]  /*b730*/  FADD.FTZ R52, R52, R57 ;  /* 0x0000003934347221 */ /* 0x000fe80000010000 */
[----:B------:R-:W-:Y:S04]  /*b740*/  FADD.FTZ R49, R49, R52 ;  /* 0x0000003431317221 */ /* 0x000fe80000010000 */
[----:B------:R-:W-:Y:S01]  /*b750*/  MUFU.EX2 R73, R73 ;  /* 0x0000004900497308 */ /* 0x000fe20000000800 */
[----:B------:R-:W-:Y:S04]  /*b760*/  FADD.FTZ R50, R50, R49 ;  /* 0x0000003132327221 */ /* 0x000fe80000010000 */
[----:B------:R-:W-:Y:S05]  /*b770*/  FADD.FTZ R51, R51, R50 ;  /* 0x0000003233337221 */ /* 0x000fea0000010000 */
[----:B------:R-:W5:Y:S01]  /*b780*/  MUFU.EX2 R72, R72 ;  /* 0x0000004800487308 */ /* 0x000f620000000800 */
[----:B---3--:R-:W-:Y:S01]  /*b790*/  F2FP.BF16.F32.PACK_AB R31, R65, R66 ;  /* 0x00000042411f723e */ /* 0x008fe200000010ff */
[----:B------:R-:W-:Y:S04]  /*b7a0*/  FADD.FTZ R68, R68, R51 ;  /* 0x0000003344447221 */ /* 0x000fe80000010000 */
[----:B------:R-:W-:Y:S04]  /*b7b0*/  FADD.FTZ R67, R67, R68 ;  /* 0x0000004443437221 */ /* 0x000fe80000010000 */
[----:B------:R-:W-:Y:S01]  /*b7c0*/  MUFU.EX2 R75, R75 ;  /* 0x0000004b004b7308 */ /* 0x000fe20000000800 */
[C---:B------:R-:W-:Y:S06]  /*b7d0*/  HMMA.16816.F32.BF16 R4, R28.reuse, R32, R4 ;  /* 0x000000201c04723c */ /* 0x040fec0000041804 */
[C---:B------:R-:W-:Y:S03]  /*b7e0*/  HMMA.16816.F32.BF16 R8, R28.reuse, R34, R8 ;  /* 0x000000221c08723c */ /* 0x040fe60000041808 */
[----:B------:R-:W3:Y:S02]  /*b7f0*/  MUFU.EX2 R74, R74 ;  /* 0x0000004a004a7308 */ /* 0x000ee40000000800 */
[----:B-----5:R-:W-:Y:S01]  /*b800*/  F2FP.BF16.F32.PACK_AB R24, R72, R73 ;  /* 0x000000494818723e */ /* 0x020fe200000010ff */
[C---:B--2---:R-:W-:Y:S07]  /*b810*/  HMMA.16816.F32.BF16 R12, R28.reuse, R40, R12 ;  /* 0x000000281c0c723c */ /* 0x044fee000004180c */
[----:B------:R-:W-:Y:S01]  /*b820*/  MUFU.EX2 R95, R162 ;  /* 0x000000a2005f7308 */ /* 0x000fe20000000800 */
[----:B------:R-:W-:Y:S01]  /*b830*/  FADD.FTZ R34, R54, R59 ;  /* 0x0000003b36227221 */ /* 0x000fe20000010000 */
[----:B------:R-:W-:Y:S01]  /*b840*/  HMMA.16816.F32.BF16 R16, R28, R42, R16 ;  /* 0x0000002a1c10723c */ /* 0x000fe20000041810 */
[----:B------:R-:W2:Y:S07]  /*b850*/  LDSM.16.MT88.4 R28, [R86+0x4c00] ;  /* 0x004c0000561c783b */ /* 0x000eae0000004200 */
[----:B------:R-:W5:Y:S03]  /*b860*/  MUFU.EX2 R98, R160 ;  /* 0x000000a000627308 */ /* 0x000f660000000800 */
[----:B---3--:R-:W-:Y:S01]  /*b870*/  F2FP.BF16.F32.PACK_AB R25, R74, R75 ;  /* 0x0000004b4a19723e */ /* 0x008fe200000010ff */
[--C-:B------:R-:W-:Y:S01]  /*b880*/  FFMA.FTZ R32, R84, UR4, -R22.reuse ;  /* 0x0000000454207c23 */ /* 0x100fe20008010816 */
[----:B------:R-:W-:Y:S01]  /*b890*/  FFMA.FTZ R22, R3, UR4, -R22 ;  /* 0x0000000403167c23 */ /* 0x000fe20008010816 */
[----:B------:R-:W-:Y:S04]  /*b8a0*/  FADD.FTZ R34, R53, R34 ;  /* 0x0000002235227221 */ /* 0x000fe80000010000 */
        /* <DEDUP_REMOVED lines=15> */
[C---:B----4-:R-:W-:Y:S05]  /*b9a0*/  HMMA.16816.F32.BF16 R4, R24.reuse, R44, R4 ;  /* 0x0000002c1804723c */ /* 0x050fea0000041804 */
[----:B------:R-:W-:Y:S01]  /*b9b0*/  FADD.FTZ R95, R95, R72 ;  /* 0x000000485f5f7221 */ /* 0x000fe20000010000 */
[C---:B------:R-:W-:Y:S03]  /*b9c0*/  HMMA.16816.F32.BF16 R8, R24.reuse, R46, R8 ;  /* 0x0000002e1808723c */ /* 0x040fe60000041808 */
[----:B------:R-:W3:Y:S02]  /*b9d0*/  MUFU.EX2 R88, R159 ;  /* 0x0000009f00587308 */ /* 0x000ee40000000800 */
[----:B-----5:R-:W-:Y:S01]  /*b9e0*/  F2FP.BF16.F32.PACK_AB R68, R94, R97 ;  /* 0x000000615e44723e */ /* 0x020fe200000010ff */
[C---:B-1----:R-:W-:Y:S07]  /*b9f0*/  HMMA.16816.F32.BF16 R12, R24.reuse, R36, R12 ;  /* 0x00000024180c723c */ /* 0x042fee000004180c */
[----:B------:R-:W-:Y:S01]  /*ba00*/  MUFU.EX2 R63, R157 ;  /* 0x0000009d003f7308 */ /* 0x000fe20000000800 */
[----:B------:R-:W-:Y:S01]  /*ba10*/  FADD.FTZ R98, R98, R95 ;  /* 0x0000005f62627221 */ /* 0x000fe20000010000 */
[----:B------:R-:W-:Y:S08]  /*ba20*/  HMMA.16816.F32.BF16 R16, R24, R38, R16 ;  /* 0x000000261810723c */ /* 0x000ff00000041810 */
[----:B------:R-:W1:Y:S03]  /*ba30*/  MUFU.EX2 R56, R56 ;  /* 0x0000003800387308 */ /* 0x000e660000000800 */
[----:B---3--:R-:W-:Y:S01]  /*ba40*/  F2FP.BF16.F32.PACK_AB R69, R88, R91 ;  /* 0x0000005b5845723e */ /* 0x008fe200000010ff */
[----:B------:R-:W-:Y:S04]  /*ba50*/  FADD.FTZ R97, R97, R98 ;  /* 0x0000006261617221 */ /* 0x000fe80000010000 */
[----:B------:R-:W-:Y:S02]  /*ba60*/  FADD.FTZ R94, R94, R97 ;  /* 0x000000615e5e7221 */ /* 0x000fe40000010000 */
[----:B------:R-:W-:Y:S10]  /*ba70*/  MUFU.EX2 R32, R32 ;  /* 0x0000002000207308 */ /* 0x000ff40000000800 */
[----:B------:R-:W3:Y:S01]  /*ba80*/  MUFU.EX2 R153, R22 ;  /* 0x0000001600997308 */ /* 0x000ee20000000800 */
[C---:B-1----:R-:W-:Y:S01]  /*ba90*/  F2FP.BF16.F32.PACK_AB R70, R56.reuse, R63 ;  /* 0x0000003f3846723e */ /* 0x042fe200000010ff */
[----:B------:R-:W-:Y:S04]  /*baa0*/  FADD.FTZ R63, R63, R94 ;  /* 0x0000005e3f3f7221 */ /* 0x000fe80000010000 */
[----:B------:R-:W-:Y:S01]  /*bab0*/  FADD.FTZ R154, R56, R63 ;  /* 0x0000003f389a7221 */ /* 0x000fe20000010000 */
[----:B---3--:R-:W-:Y:S01]  /*bac0*/  F2FP.BF16.F32.PACK_AB R71, R153, R32 ;  /* 0x000000209947723e */ /* 0x008fe200000010ff */
[----:B------:R-:W-:Y:S04]  /*bad0*/  FADD.FTZ R22, R66, R67 ;  /* 0x0000004342167221 */ /* 0x000fe80000010000 */
[----:B------:R-:W-:Y:S02]  /*bae0*/  FADD.FTZ R22, R65, R22 ;  /* 0x0000001641167221 */ /* 0x000fe40000010000 */
[C---:B------:R-:W-:Y:S05]  /*baf0*/  HMMA.16816.F32.BF16 R80, R68.reuse, R76, R4 ;  /* 0x0000004c4450723c */ /* 0x040fea0000041804 */
[----:B------:R-:W-:Y:S01]  /*bb00*/  FADD.FTZ R75, R75, R22 ;  /* 0x000000164b4b7221 */ /* 0x000fe20000010000 */
[C---:B------:R-:W-:Y:S05]  /*bb10*/  HMMA.16816.F32.BF16 R76, R68.reuse, R78, R8 ;  /* 0x0000004e444c723c */ /* 0x040fea0000041808 */
[----:B------:R-:W-:Y:S02]  /*bb20*/  FADD.FTZ R74, R74, R75 ;  /* 0x0000004b4a4a7221 */ /* 0x000fe40000010000 */
[----:B------:R-:W-:Y:S04]  /*bb30*/  IADD3 R8, R141, -0x1, RZ ;  /* 0xffffffff8d087810 */ /* 0x000fe80007ffe0ff */
[----:B------:R-:W-:Y:S01]  /*bb40*/  FADD.FTZ R103, R103, R74 ;  /* 0x0000004a67677221 */ /* 0x000fe20000010000 */
[----:B------:R-:W-:Y:S01]  /*bb50*/  MOV R141, R8 ;  /* 0x00000008008d7202 */ /* 0x000fe20000000f00 */
[C---:B--2---:R-:W-:Y:S03]  /*bb60*/  HMMA.16816.F32.BF16 R72, R68.reuse, R28, R12 ;  /* 0x0000001c4448723c */ /* 0x044fe6000004180c */
[----:B------:R-:W-:Y:S03]  /*bb70*/  FADD.FTZ R102, R102, R103 ;  /* 0x0000006766667221 */ /* 0x000fe60000010000 */
[----:B------:R-:W-:Y:S05]  /*bb80*/  HMMA.16816.F32.BF16 R68, R68, R30, R16 ;  /* 0x0000001e4444723c */ /* 0x000fea0000041810 */
[----:B------:R-:W-:Y:S06]  /*bb90*/  FADD.FTZ R91, R91, R102 ;  /* 0x000000665b5b7221 */ /* 0x000fec0000010000 */
[----:B------:R-:W-:Y:S04]  /*bba0*/  FADD.FTZ R91, R88, R91 ;  /* 0x0000005b585b7221 */ /* 0x000fe80000010000 */
[----:B------:R-:W-:Y:S04]  /*bbb0*/  FADD.FTZ R32, R32, R91 ;  /* 0x0000005b20207221 */ /* 0x000fe80000010000 */
[----:B------:R-:W-:Y:S01]  /*bbc0*/  FADD.FTZ R153, R153, R32 ;  /* 0x0000002099997221 */ /* 0x000fe20000010000 */
[----:B------:R-:W-:Y:S06]  /*bbd0*/  @P0 BRA `(.L_x_4323) ;  /* 0xffffffd000a80947 */ /* 0x000fec000383ffff */
.L_x_4319:
        /* <DEDUP_REMOVED lines=109> */
.L_x_4324:
        /* <DEDUP_REMOVED lines=10> */
.L_x_4325:
[----:B------:R-:W1:Y:S01]  /*c350*/  S2R R15, SR_CTAID.Z ;  /* 0x00000000000f7919 */ /* 0x000e620000002700 */
[----:B------:R-:W1:Y:S01]  /*c360*/  LDC R0, c[0x0][0x270] ;  /* 0x00009c00ff007b82 */ /* 0x000e620000000800 */
[----:B------:R-:W1:Y:S07]  /*c370*/  S2R R2, SR_CTAID.Y ;  /* 0x0000000000027919 */ /* 0x000e6e0000002600 */
[----:B------:R-:W2:Y:S01]  /*c380*/  LDC R140, c[0x0][0x2c4] ;  /* 0x0000b100ff8c7b82 */ /* 0x000ea20000000800 */
[----:B-1----:R-:W-:-:S04]  /*c390*/  IMAD R9, R2, R0, R15 ;  /* 0x0000000002097224 */ /* 0x002fc800078e020f */
[----:B--2---:R-:W-:-:S07]  /*c3a0*/  IMAD R140, R9, R140, RZ ;  /* 0x0000008c098c7224 */ /* 0x004fce00078e02ff */
.L_x_4326:
        /* <DEDUP_REMOVED lines=35> */
.L_x_4328:
[----:B------:R-:W-:Y:S05]  /*c5e0*/  BSYNC B0 ;  /* 0x0000000000007941 */ /* 0x000fea0003800000 */
.L_x_4327:
        /* <DEDUP_REMOVED lines=24> */
.L_x_4330:
[----:B------:R-:W-:Y:S05]  /*c770*/  BSYNC B0 ;  /* 0x0000000000007941 */ /* 0x000fea0003800000 */
.L_x_4329:
[----:B------:R-:W-:Y:S05]  /*c780*/  @P1 EXIT ;  /* 0x000000000000194d */ /* 0x000fea0003800000 */
[----:B------:R-:W-:Y:S01]  /*c790*/  IADD3 R3, P0, R3, 0x20, RZ ;  /* 0x0000002003037810 */ /* 0x000fe20007f1e0ff */
[----:B------:R-:W-:Y:S01]  /*c7a0*/  ULDC.64 UR4, c[0x0][0x280] ;  /* 0x0000a00000047ab9 */ /* 0x000fe20000000a00 */
[----:B------:R-:W-:-:S03]  /*c7b0*/  MOV R5, R7 ;  /* 0x0000000700057202 */ /* 0x000fc60000000f00 */
[----:B------:R-:W-:Y:S02]  /*c7c0*/  IMAD.X R0, RZ, RZ, R4, P0 ;  /* 0x000000ffff007224 */ /* 0x000fe400000e0604 */
[----:B------:R-:W-:Y:S02]  /*c7d0*/  IMAD.MOV.U32 R4, RZ, RZ, R16 ;  /* 0x000000ffff047224 */ /* 0x000fe400078e0010 */
        /* <DEDUP_REMOVED lines=8> */
.L_x_4331:
        /* <DEDUP_REMOVED lines=10> */
.L_x_5373:


//--------------------- .text._ZN5flash24flash_fwd_splitkv_kernelI23Flash_fwd_kernel_traitsILi32ELi64ELi128ELi4ELb0ELb0EN7cutlass10bfloat16_tE19Flash_kernel_traitsILi32ELi64ELi128ELi4ES3_EELb1ELb0ELb1ELb0ELb0ELb0ELb0ELb0EEEvNS_16Flash_fwd_paramsE --------------------------
	.section	.text._ZN5flash24flash_fwd_splitkv_kernelI23Flash_fwd_kernel_traitsILi32ELi64ELi128ELi4ELb0ELb0EN7cutlass10bfloat16_tE19Flash_kernel_traitsILi32ELi64ELi128ELi4ES3_EELb1ELb0ELb1ELb0ELb0ELb0ELb0ELb0EEEvNS_16Flash_fwd_paramsE,"ax",@progbits
	.align	128
        .global         _ZN5flash24flash_fwd_splitkv_kernelI23Flash_fwd_kernel_traitsILi32ELi64ELi128ELi4ELb0ELb0EN7cutlass10bfloat16_tE19Flash_kernel_traitsILi32ELi64ELi128ELi4ES3_EELb1ELb0ELb1ELb0ELb0ELb0ELb0ELb0EEEvNS_16Flash_fwd_paramsE
        .type           _ZN5flash24flash_fwd_splitkv_kernelI23Flash_fwd_kernel_traitsILi32ELi64ELi128ELi4ELb0ELb0EN7cutlass10bfloat16_tE19Flash_kernel_traitsILi32ELi64ELi128ELi4ES3_EELb1ELb0ELb1ELb0ELb0ELb0ELb0ELb0EEEvNS_16Flash_fwd_paramsE,@function
        .size           _ZN5flash24flash_fwd_splitkv_kernelI23Flash_fwd_kernel_traitsILi32ELi64ELi128ELi4ELb0ELb0EN7cutlass10bfloat16_tE19Flash_kernel_traitsILi32ELi64ELi128ELi4ES3_EELb1ELb0ELb1ELb0ELb0ELb0ELb0ELb0EEEvNS_16Flash_fwd_paramsE,(.L_x_5374 - _ZN5flash24flash_fwd_splitkv_kernelI23Flash_fwd_kernel_traitsILi32ELi64ELi128ELi4ELb0ELb0EN7cutlass10bfloat16_tE19Flash_kernel_traitsILi32ELi64ELi128ELi4ES3_EELb1ELb0ELb1ELb0ELb0ELb0ELb0ELb0EEEvNS_16Flash_fwd_paramsE)
        .other          _ZN5flash24flash_fwd_splitkv_kernelI23Flash_fwd_kernel_traitsILi32ELi64ELi128ELi4ELb0ELb0EN7cutlass10bfloat16_tE19Flash_kernel_traitsILi32ELi64ELi128ELi4ES3_EELb1ELb0ELb1ELb0ELb0ELb0ELb0ELb0EEEvNS_16Flash_fwd_paramsE,@"STO_CUDA_ENTRY STV_DEFAULT"
_ZN5flash24flash_fwd_splitkv_kernelI23Flash_fwd_kernel_traitsILi32ELi64ELi128ELi4ELb0ELb0EN7cutlass10bfloat16_tE19Flash_kernel_traitsILi32ELi64ELi128ELi4ES3_EELb1ELb0ELb1ELb0ELb0ELb0ELb0ELb0EEEvNS_16Flash_fwd_paramsE:
.text._ZN5flash24flash_fwd_splitkv_kernelI23Flash_fwd_kernel_traitsILi32ELi64ELi128ELi4ELb0ELb0EN7cutlass10bfloat16_tE19Flash_kernel_traitsILi32ELi64ELi128ELi4ES3_EELb1ELb0ELb1ELb0ELb0ELb0ELb0ELb0EEEvNS_16Flash_fwd_paramsE:
        /* <DEDUP_REMOVED lines=22> */
[----:B---3--:R-:W-:-:S04]  /*0160*/  ISETP.EQ.U32.AND P0, PT, R4, RZ, PT ;  /* 0x000000ff0400720c */ /* 0x008fc80003f02070 */
[----:B------:R-:W-:Y:S01]  /*0170*/  ISETP.EQ.OR.EX P0, PT, R5, RZ, !P3, P0 ;  /* 0x000000ff0500720c */ /* 0x000fe20005f02700 */
[----:B------:R-:W-:Y:S02]  /*0180*/  IMAD.MOV.U32 R12, RZ, RZ, -0x1 ;  /* 0xffffffffff0c7424 */ /* 0x000fe400078e00ff */
[----:B--2---:R-:W-:Y:S01]  /*0190*/  IMAD.WIDE R6, R13, 0x4, R8 ;  /* 0x000000040d067825 */ /* 0x004fe200078e0208 */
        /* <DEDUP_REMOVED lines=12> */
.L_x_4332:
[----:B------:R-:W1:Y:S02]  /*0260*/  LDC R0, c[0x0][0x2c8] ;  /* 0x0000b200ff007b82 */ /* 0x000e640000000800 */
.L_x_4333:
        /* <DEDUP_REMOVED lines=51> */
[-C--:B------:R-:W-:Y:S02]  /*05a0*/  @P0 IMAD R113, R113, R7.reuse, R11 ;  /* 0x0000000771710224 */ /* 0x080fe400078e020b */
[----:B------:R-:W-:Y:S01]  /*05b0*/  IMAD R12, R3, R6, RZ ;  /* 0x00000006030c7224 */ /* 0x000fe200078e02ff */
[----:B------:R-:W-:Y:S02]  /*05c0*/  SHF.R.S32.HI R3, RZ, 0x2, R0 ;  /* 0x00000002ff037819 */ /* 0x000fe40000011400 */
[----:B------:R-:W-:Y:S01]  /*05d0*/  SHF.R.S32.HI R0, RZ, 0x1f, R20 ;  /* 0x0000001fff007819 */ /* 0x000fe20000011414 */
        /* <DEDUP_REMOVED lines=15> */
[----:B------:R-:W-:-:S03]  /*06d0*/  ISETP.GE.OR P4, PT, R9, R112, P1 ;  /* 0x000000700900720c */ /* 0x000fc60000f86670 */
[----:B------:R-:W-:Y:S01]  /*06e0*/  IMAD R4, R4, UR5, R119 ;  /* 0x0000000504047c24 */ /* 0x000fe2000f8e0277 */
[----:B------:R-:W-:Y:S01]  /*06f0*/  IADD3 R8, P2, R8, R10, RZ ;  /* 0x0000000a08087210 */ /* 0x000fe20007f5e0ff */
[----:B------:R-:W-:Y:S02]  /*0700*/  ULDC.64 UR4, c[0x0][0x2a0] ;  /* 0x0000a80000047ab9 */ /* 0x000fe40000000a00 */
[----:B------:R-:W-:Y:S01]  /*0710*/  IMAD R5, R0, UR4, RZ ;  /* 0x0000000400057c24 */ /* 0x000fe2000f8e02ff */
[----:B------:R-:W-:Y:S02]  /*0720*/  IADD3.X R9, R113, R11, R12, P2, !PT ;  /* 0x0000000b71097210 */ /* 0x000fe400017fe40c */
        /* <DEDUP_REMOVED lines=16> */
.L_x_4336:
[----:B------:R-:W-:Y:S05]  /*0830*/  BSYNC B0 ;  /* 0x0000000000007941 */ /* 0x000fea0003800000 */
.L_x_4335:
        /* <DEDUP_REMOVED lines=13> */
.L_x_4338:
[----:B------:R-:W-:Y:S05]  /*0910*/  BSYNC B0 ;  /* 0x0000000000007941 */ /* 0x000fea0003800000 */
.L_x_4337:
        /* <DEDUP_REMOVED lines=11> */
.L_x_4334:
        /* <DEDUP_REMOVED lines=24> */
.L_x_4339:
[----:B------:R-:W-:Y:S05]  /*0b50*/  @!P1 BRA `(.L_x_4340) ;  /* 0x00000004003c9947 */ /* 0x000fea0003800000 */
[----:B------:R-:W2:Y:S01]  /*0b60*/  LDC R15, c[0x0][0x380] ;  /* 0x0000e000ff0f7b82 */ /* 0x000ea20000000800 */
[----:B------:R-:W-:Y:S01]  /*0b70*/  LEA R10, R91, 0xffffff80, 0x7 ;  /* 0xffffff805b0a7811 */ /* 0x000fe200078e38ff */
[----:B------:R-:W-:-:S03]  /*0b80*/  ULDC.64 UR4, c[0x0][0x230] ;  /* 0x00008c0000047ab9 */ /* 0x000fc60000000a00 */
[----:B------:R-:W-:-:S03]  /*0b90*/  IABS R3, R10 ;  /* 0x0000000a00037213 */ /* 0x000fc60000000000 */
[----:B------:R-:W3:Y:S01]  /*0ba0*/  LDC.64 R124, c[0x0][0x248] ;  /* 0x00009200ff7c7b82 */ /* 0x000ee20000000a00 */
[----:B--2---:R-:W-:-:S04]  /*0bb0*/  IABS R5, R15 ;  /* 0x0000000f00057213 */ /* 0x004fc80000000000 */
[----:B------:R-:W1:Y:S08]  /*0bc0*/  I2F.RP R8, R5 ;  /* 0x0000000500087306 */ /* 0x000e700000209400 */
[----:B-1----:R-:W1:Y:S02]  /*0bd0*/  MUFU.RCP R6, R8 ;  /* 0x0000000800067308 */ /* 0x002e640000001000 */
[----:B-1----:R-:W-:-:S06]  /*0be0*/  IADD3 R6, R6, 0xffffffe, RZ ;  /* 0x0ffffffe06067810 */ /* 0x002fcc0007ffe0ff */
[----:B------:R-:W1:Y:S02]  /*0bf0*/  F2I.FTZ.U32.TRUNC.NTZ R7, R6 ;  /* 0x0000000600077305 */ /* 0x000e64000021f000 */
[----:B-1---5:R-:W-:Y:S01]  /*0c00*/  IMAD.MOV R0, RZ, RZ, -R7 ;  /* 0x000000ffff007224 */ /* 0x022fe200078e0a07 */
        /* <DEDUP_REMOVED lines=12> */
[----:B------:R-:W1:Y:S03]  /*0cd0*/  LDC R5, c[0x0][0x278] ;  /* 0x00009e00ff057b82 */ /* 0x000e660000000800 */
[----:B------:R-:W-:-:S07]  /*0ce0*/  ISETP.GE.AND P0, PT, R0, RZ, PT ;  /* 0x000000ff0000720c */ /* 0x000fce0003f06270 */
[----:B------:R-:W-:-:S06]  /*0cf0*/  @P3 IADD3 R11, R11, 0x1, RZ ;  /* 0x000000010b0b3810 */ /* 0x000fcc0007ffe0ff */
[----:B------:R-:W-:Y:S01]  /*0d00*/  @!P0 IMAD.MOV R11, RZ, RZ, -R11 ;  /* 0x000000ffff0b8224 */ /* 0x000fe200078e0a0b */
[----:B------:R-:W-:-:S05]  /*0d10*/  @!P2 LOP3.LUT R11, RZ, R15, RZ, 0x33, !PT ;  /* 0x0000000fff0ba212 */ /* 0x000fca00078e33ff */
[----:B------:R-:W-:-:S05]  /*0d20*/  IMAD.WIDE R16, R11, 0x4, R116 ;  /* 0x000000040b107825 */ /* 0x000fca00078e0274 */
[----:B------:R2:W4:Y:S01]  /*0d30*/  LDG.E R0, desc[UR16][R16.64] ;  /* 0x0000001010007981 */ /* 0x000522000c1e1900 */
[----:B-1----:R-:W-:Y:S01]  /*0d40*/  IABS R3, R5 ;  /* 0x0000000500037213 */ /* 0x002fe20000000000 */
[----:B------:R-:W-:Y:S01]  /*0d50*/  IMAD.MOV R11, RZ, RZ, -R11 ;  /* 0x000000ffff0b7224 */ /* 0x000fe200078e0a0b */
[----:B------:R-:W-:Y:S02]  /*0d60*/  MOV R8, RZ ;  /* 0x000000ff00087202 */ /* 0x000fe40000000f00 */
[----:B------:R-:W1:Y:S01]  /*0d70*/  I2F.RP R12, R3 ;  /* 0x00000003000c7306 */ /* 0x000e620000209400 */
[----:B------:R-:W-:-:S05]  /*0d80*/  IMAD R10, R15, R11, R10 ;  /* 0x0000000b0f0a7224 */ /* 0x000fca00078e020a */
[----:B------:R-:W-:Y:S02]  /*0d90*/  SHF.R.S32.HI R11, RZ, 0x1f, R10 ;  /* 0x0000001fff0b7819 */ /* 0x000fe4000001140a */
        /* <DEDUP_REMOVED lines=16> */
[----:B------:R-:W-:Y:S01]  /*0ea0*/  LOP3.LUT R3, R20, R5, RZ, 0x3c, !PT ;  /* 0x0000000514037212 */ /* 0x000fe200078e3cff */
[----:B------:R-:W1:Y:S03]  /*0eb0*/  LDC.64 R6, c[0x0][0x238] ;  /* 0x00008e00ff067b82 */ /* 0x000e660000000a00 */
[----:B------:R-:W-:-:S07]  /*0ec0*/  ISETP.GE.AND P0, PT, R3, RZ, PT ;  /* 0x000000ff0300720c */ /* 0x000fce0003f06270 */
[----:B------:R-:W-:-:S06]  /*0ed0*/  @P3 IADD3 R22, R22, 0x1, RZ ;  /* 0x0000000116163810 */ /* 0x000fcc0007ffe0ff */
[----:B------:R-:W-:Y:S01]  /*0ee0*/  @!P0 IMAD.MOV R22, RZ, RZ, -R22 ;  /* 0x000000ffff168224 */ /* 0x000fe200078e0a16 */
[----:B------:R-:W-:-:S04]  /*0ef0*/  @!P2 LOP3.LUT R22, RZ, R5, RZ, 0x33, !PT ;  /* 0x00000005ff16a212 */ /* 0x000fc800078e33ff */
[----:B--2---:R-:W-:Y:S02]  /*0f00*/  SHF.R.S32.HI R17, RZ, 0x1f, R22 ;  /* 0x0000001fff117819 */ /* 0x004fe40000011416 */
[----:B----4-:R-:W-:Y:S01]  /*0f10*/  SHF.R.S32.HI R3, RZ, 0x1f, R0 ;  /* 0x0000001fff037819 */ /* 0x010fe20000011400 */
        /* <DEDUP_REMOVED lines=9> */
[----:B------:R-:W-:Y:S02]  /*0fb0*/  IMAD.IADD R23, R19, 0x1, R3 ;  /* 0x0000000113177824 */ /* 0x000fe400078e0203 */
[C---:B------:R-:W-:Y:S02]  /*0fc0*/  IMAD R5, R10.reuse, R125, R8 ;  /* 0x0000007d0a057224 */ /* 0x040fe400078e0208 */
[----:B------:R-:W-:-:S05]  /*0fd0*/  IMAD.WIDE.U32 R8, R10, R124, R14 ;  /* 0x0000007c0a087225 */ /* 0x000fca00078e000e */
[----:B------:R-:W-:Y:S01]  /*0fe0*/  IADD3 R9, R9, R5, RZ ;  /* 0x0000000509097210 */ /* 0x000fe20007ffe0ff */
[----:B------:R-:W-:-:S04]  /*0ff0*/  IMAD R5, R17, UR4, RZ ;  /* 0x0000000411057c24 */ /* 0x000fc8000f8e02ff */
[C---:B------:R-:W-:Y:S02]  /*1000*/  IMAD R5, R22.reuse, UR5, R5 ;  /* 0x0000000516057c24 */ /* 0x040fe4000f8e0205 */
[----:B------:R-:W-:-:S05]  /*1010*/  IMAD.WIDE.U32 R8, R22, UR4, R8 ;  /* 0x0000000416087c25 */ /* 0x000fca000f8e0008 */
[----:B------:R-:W-:Y:S02]  /*1020*/  IADD3 R19, R9, R5, RZ ;  /* 0x0000000509137210 */ /* 0x000fe40007ffe0ff */
[----:B------:R-:W-:Y:S01]  /*1030*/  MOV R16, R8 ;  /* 0x0000000800107202 */ /* 0x000fe20000000f00 */
[----:B------:R-:W-:Y:S06]  /*1040*/  BRA `(.L_x_4341) ;  /* 0x0000000400347947 */ /* 0x000fec0003800000 */
.L_x_4340:
[----:B------:R-:W1:Y:S01]  /*1050*/  LDC R5, c[0x0][0x278] ;  /* 0x00009e00ff057b82 */ /* 0x000e620000000800 */
[----:B------:R-:W-:-:S13]  /*1060*/  ISETP.NE.AND P4, PT, R12, -0x1, PT ;  /* 0xffffffff0c00780c */ /* 0x000fda0003f85270 */
[----:B------:R-:W2:Y:S01]  /*1070*/  @P4 LDC.64 R124, c[0x0][0x248] ;  /* 0x00009200ff7c4b82 */ /* 0x000ea20000000a00 */
[----:B------:R-:W-:-:S07]  /*1080*/  @P4 IMAD.IADD R16, R3, 0x1, R12 ;  /* 0x0000000103104824 */ /* 0x000fce00078e020c */
[----:B------:R-:W3:Y:S01]  /*1090*/  @P4 LDC.64 R14, c[0x0][0x250] ;  /* 0x00009400ff0e4b82 */ /* 0x000ee20000000a00 */
[----:B-1----:R-:W-:-:S04]  /*10a0*/  IABS R7, R5 ;  /* 0x0000000500077213 */ /* 0x002fc80000000000 */
[----:B------:R-:W1:Y:S08]  /*10b0*/  I2F.RP R9, R7 ;  /* 0x0000000700097306 */ /* 0x000e700000209400 */
[----:B-1----:R-:W1:Y:S02]  /*10c0*/  MUFU.RCP R10, R9 ;  /* 0x00000009000a7308 */ /* 0x002e640000001000 */
[----:B-1----:R-:W-:-:S02]  /*10d0*/  VIADD R10, R10, 0xffffffe ;  /* 0x0ffffffe0a0a7836 */ /* 0x002fc40000000000 */
[----:B--2---:R-:W-:-:S04]  /*10e0*/  @P4 IMAD R9, R16, R125, RZ ;  /* 0x0000007d10094224 */ /* 0x004fc800078e02ff */
[----:B------:R-:W1:Y:S01]  /*10f0*/  F2I.FTZ.U32.TRUNC.NTZ R11, R10 ;  /* 0x0000000a000b7305 */ /* 0x000e62000021f000 */
[----:B------:R-:W-:-:S05]  /*1100*/  @P4 IMAD.WIDE.U32 R16, R16, R124, RZ ;  /* 0x0000007c10104225 */ /* 0x000fca00078e00ff */
[----:B------:R-:W-:Y:S01]  /*1110*/  @P4 IADD3 R9, R17, R9, RZ ;  /* 0x0000000911094210 */ /* 0x000fe20007ffe0ff */
[----:B-1----:R-:W-:Y:S01]  /*1120*/  IMAD.MOV R6, RZ, RZ, -R11 ;  /* 0x000000ffff067224 */ /* 0x002fe200078e0a0b */
[----:B------:R-:W-:-:S03]  /*1130*/  MOV R10, RZ ;  /* 0x000000ff000a7202 */ /* 0x000fc60000000f00 */
[----:B------:R-:W-:Y:S01]  /*1140*/  IMAD R8, R6, R7, RZ ;  /* 0x0000000706087224 */ /* 0x000fe200078e02ff */
[----:B------:R-:W-:-:S03]  /*1150*/  IABS R6, R20 ;  /* 0x0000001400067213 */ /* 0x000fc60000000000 */
[----:B------:R-:W-:Y:S01]  /*1160*/  IMAD.HI.U32 R11, R11, R8, R10 ;  /* 0x000000080b0b7227 */ /* 0x000fe200078e000a */
[----:B------:R-:W-:-:S03]  /*1170*/  LEA R10, R91, 0xffffff80, 0x7 ;  /* 0xffffff805b0a7811 */ /* 0x000fc600078e38ff */
[----:B------:R-:W-:-:S04]  /*1180*/  IMAD.MOV.U32 R8, RZ, RZ, R6 ;  /* 0x000000ffff087224 */ /* 0x000fc800078e0006 */
[----:B------:R-:W-:Y:S01]  /*1190*/  IMAD.HI.U32 R22, R11, R8, RZ ;  /* 0x000000080b167227 */ /* 0x000fe200078e00ff */
[----:B------:R-:W-:-:S03]  /*11a0*/  SHF.R.S32.HI R11, RZ, 0x1f, R10 ;  /* 0x0000001fff0b7819 */ /* 0x000fc6000001140a */
[----:B------:R-:W-:-:S04]  /*11b0*/  IMAD.MOV R6, RZ, RZ, -R22 ;  /* 0x000000ffff067224 */ /* 0x000fc800078e0a16 */
[----:B------:R-:W-:Y:S01]  /*11c0*/  IMAD R6, R7, R6, R8 ;  /* 0x0000000607067224 */ /* 0x000fe200078e0208 */
[----:B------:R-:W-:-:S04]  /*11d0*/  LOP3.LUT R8, R20, R5, RZ, 0x3c, !PT ;  /* 0x0000000514087212 */ /* 0x000fc800078e3cff */
[----:B------:R-:W-:Y:S02]  /*11e0*/  ISETP.GT.U32.AND P0, PT, R7, R6, PT ;  /* 0x000000060700720c */ /* 0x000fe40003f04070 */
[----:B------:R-:W-:Y:S02]  /*11f0*/  ISETP.GE.AND P2, PT, R8, RZ, PT ;  /* 0x000000ff0800720c */ /* 0x000fe40003f46270 */
[----:B------:R-:W-:-:S09]  /*1200*/  @P4 MOV R8, R16 ;  /* 0x0000001000084202 */ /* 0x000fd20000000f00 */
[-C--:B------:R-:W-:Y:S02]  /*1210*/  @!P0 IADD3 R6, R6, -R7.reuse, RZ ;  /* 0x8000000706068210 */ /* 0x080fe40007ffe0ff */
[----:B------:R-:W-:Y:S02]  /*1220*/  @!P0 IADD3 R22, R22, 0x1, RZ ;  /* 0x0000000116168810 */ /* 0x000fe40007ffe0ff */
[----:B------:R-:W-:Y:S02]  /*1230*/  ISETP.GE.U32.AND P3, PT, R6, R7, PT ;  /* 0x000000070600720c */ /* 0x000fe40003f66070 */
[----:B------:R-:W1:Y:S01]  /*1240*/  LDC.64 R6, c[0x0][0x260] ;  /* 0x00009800ff067b82 */ /* 0x000e620000000a00 */
[----:B------:R-:W-:-:S10]  /*1250*/  ISETP.NE.AND P0, PT, R5, RZ, PT ;  /* 0x000000ff0500720c */ /* 0x000fd40003f05270 */
[----:B------:R-:W-:-:S04]  /*1260*/  @P3 VIADD R22, R22, 0x1 ;  /* 0x0000000116163836 */ /* 0x000fc80000000000 */
[----:B------:R-:W-:Y:S01]  /*1270*/  @!P2 IMAD.MOV R22, RZ, RZ, -R22 ;  /* 0x000000ffff16a224 */ /* 0x000fe200078e0a16 */
[----:B---3--:R-:W-:Y:S06]  /*1280*/  @P4 BRA `(.L_x_4342) ;  /* 0x0000000000344947 */ /* 0x008fec0003800000 */
[----:B------:R-:W2:Y:S01]  /*1290*/  LDC.64 R124, c[0x0][0x248] ;  /* 0x00009200ff7c7b82 */ /* 0x000ea20000000a00 */
[----:B------:R-:W-:Y:S02]  /*12a0*/  SHF.R.S32.HI R17, RZ, 0x1f, R3 ;  /* 0x0000001fff117819 */ /* 0x000fe40000011403 */
[----:B-----5:R-:W-:-:S05]  /*12b0*/  SHF.R.S32.HI R19, RZ, 0x1f, R0 ;  /* 0x0000001fff137819 */ /* 0x020fca0000011400 */
[----:B------:R-:W3:Y:S01]  /*12c0*/  LDC.64 R8, c[0x0][0x230] ;  /* 0x00008c00ff087b82 */ /* 0x000ee20000000a00 */
[-C--:B--2---:R-:W-:Y:S02]  /*12d0*/  IMAD R16, R17, R124.reuse, RZ ;  /* 0x0000007c11107224 */ /* 0x084fe400078e02ff */
        /* <DEDUP_REMOVED lines=8> */
.L_x_4342:
[----:B------:R-:W-:Y:S01]  /*1360*/  IMAD R16, R11, R124, RZ ;  /* 0x0000007c0b107224 */ /* 0x000fe200078e02ff */
[----:B------:R-:W-:Y:S01]  /*1370*/  @!P0 LOP3.LUT R22, RZ, R5, RZ, 0x33, !PT ;  /* 0x00000005ff168212 */ /* 0x000fe200078e33ff */
[----:B------:R-:W-:Y:S01]  /*1380*/  IMAD.WIDE.U32 R8, R124, R10, R8 ;  /* 0x0000000a7c087225 */ /* 0x000fe200078e0008 */
[----:B------:R-:W-:Y:S02]  /*1390*/  @P4 IADD3 R12, R3, R12, RZ ;  /* 0x0000000c030c4210 */ /* 0x000fe40007ffe0ff */
[----:B------:R-:W-:Y:S01]  /*13a0*/  SHF.R.S32.HI R17, RZ, 0x1f, R22 ;  /* 0x0000001fff117819 */ /* 0x000fe20000011416 */
[----:B------:R-:W-:Y:S02]  /*13b0*/  IMAD R5, R125, R10, R16 ;  /* 0x0000000a7d057224 */ /* 0x000fe400078e0210 */
[----:B------:R-:W-:-:S03]  /*13c0*/  @P4 IMAD.WIDE.U32 R18, R12, R14, RZ ;  /* 0x0000000e0c124225 */ /* 0x000fc600078e00ff */
[----:B------:R-:W-:Y:S01]  /*13d0*/  IADD3 R9, R9, R5, RZ ;  /* 0x0000000509097210 */ /* 0x000fe20007ffe0ff */
[-C--:B-1----:R-:W-:Y:S02]  /*13e0*/  IMAD R5, R17, R6.reuse, RZ ;  /* 0x0000000611057224 */ /* 0x082fe400078e02ff */
        /* <DEDUP_REMOVED lines=19> */
.L_x_4341:
[----:B------:R-:W-:Y:S01]  /*1520*/  ISETP.NE.AND P2, PT, R113, -0x1, PT ;  /* 0xffffffff7100780c */ /* 0x000fe20003f45270 */
[----:B------:R-:W-:Y:S01]  /*1530*/  IMAD.IADD R27, R112, 0x1, -R119 ;  /* 0x00000001701b7824 */ /* 0x000fe200078e0a77 */
[----:B------:R-:W-:Y:S01]  /*1540*/  SHF.R.S32.HI R5, RZ, 0x1f, R2 ;  /* 0x0000001fff057819 */ /* 0x000fe20000011402 */
[----:B------:R-:W1:Y:S01]  /*1550*/  S2UR UR8, SR_CgaCtaId ;  /* 0x00000000000879c3 */ /* 0x000e620000008800 */
[----:B------:R-:W-:Y:S01]  /*1560*/  ULDC.64 UR4, c[0x0][0x268] ;  /* 0x00009a0000047ab9 */ /* 0x000fe20000000a00 */
[----:B------:R-:W-:Y:S01]  /*1570*/  VIADD R88, R91, 0xffffffff ;  /* 0xffffffff5b587836 */ /* 0x000fe20000000000 */
[-C--:B------:R-:W-:Y:S01]  /*1580*/  LEA.HI R15, R5, R2.reuse, RZ, 0x2 ;  /* 0x00000002050f7211 */ /* 0x080fe200078f10ff */
[----:B------:R-:W-:Y:S01]  /*1590*/  IMAD R17, R17, UR4, RZ ;  /* 0x0000000411117c24 */ /* 0x000fe2000f8e02ff */
[-C--:B------:R-:W-:Y:S01]  /*15a0*/  LEA.HI R12, R5, R2.reuse, RZ, 0x3 ;  /* 0x00000002050c7211 */ /* 0x080fe200078f18ff */
[----:B------:R-:W-:Y:S01]  /*15b0*/  ULDC.64 UR6, c[0x0][0x258] ;  /* 0x0000960000067ab9 */ /* 0x000fe20000000a00 */
[----:B------:R-:W-:Y:S01]  /*15c0*/  LOP3.LUT R29, R15, 0xfffffffc, RZ, 0xc0, !PT ;  /* 0xfffffffc0f1d7812 */ /* 0x000fe200078ec0ff */
[----:B------:R-:W-:Y:S01]  /*15d0*/  BSSY B0, `(.L_x_4343) ;  /* 0x0000056000007945 */ /* 0x000fe20003800000 */
[----:B------:R-:W-:Y:S01]  /*15e0*/  SHF.R.S32.HI R3, RZ, 0x3, R12 ;  /* 0x00000003ff037819 */ /* 0x000fe2000001140c */
[----:B------:R-:W2:Y:S01]  /*15f0*/  @!P2 LDC.64 R6, c[0x0][0x228] ;  /* 0x00008a00ff06ab82 */ /* 0x000ea20000000a00 */
[----:B------:R-:W-:Y:S01]  /*1600*/  SHF.R.S32.HI R14, RZ, 0x2, R15 ;  /* 0x00000002ff0e7819 */ /* 0x000fe2000001140f */
[----:B------:R-:W-:Y:S01]  /*1610*/  IMAD.IADD R114, R2, 0x1, -R29 ;  /* 0x0000000102727824 */ /* 0x000fe200078e0a1d */
[----:B------:R-:W-:Y:S01]  /*1620*/  LEA.HI R90, R5, R2, RZ, 0x5 ;  /* 0x00000002055a7211 */ /* 0x000fe200078f28ff */
[----:B------:R-:W-:Y:S01]  /*1630*/  IMAD.SHL.U32 R31, R3, 0x40, RZ ;  /* 0x00000040031f7824 */ /* 0x000fe200078e00ff */
[----:B------:R-:W-:Y:S01]  /*1640*/  LEA.HI R15, R15, R14, RZ, 0x1 ;  /* 0x0000000e0f0f7211 */ /* 0x000fe200078f08ff */
[----:B------:R-:W-:Y:S01]  /*1650*/  IMAD.SHL.U32 R114, R114, 0x8, RZ ;  /* 0x0000000872727824 */ /* 0x000fe200078e00ff */
[----:B------:R-:W-:Y:S01]  /*1660*/  @!P2 SHF.R.S32.HI R21, RZ, 0x1f, R13 ;  /* 0x0000001fff15a819 */ /* 0x000fe2000001140d */
[----:B------:R-:W3:Y:S01]  /*1670*/  @P2 LDC.64 R8, c[0x0][0x240] ;  /* 0x00009000ff082b82 */ /* 0x000ee20000000a00 */
[----:B------:R-:W-:Y:S01]  /*1680*/  LOP3.LUT R31, R31, 0xc0, RZ, 0xc0, !PT ;  /* 0x000000c01f1f7812 */ /* 0x000fe200078ec0ff */
[----:B-----5:R-:W-:Y:S01]  /*1690*/  VIADD R0, R14, 0x20 ;  /* 0x000000200e007836 */ /* 0x020fe20000000000 */
[----:B------:R-:W-:Y:S01]  /*16a0*/  LOP3.LUT R15, R15, 0x7fffffe, RZ, 0xc0, !PT ;  /* 0x07fffffe0f0f7812 */ /* 0x000fe200078ec0ff */
[----:B------:R-:W-:Y:S01]  /*16b0*/  IMAD.SHL.U32 R94, R124, 0x20, RZ ;  /* 0x000000207c5e7824 */ /* 0x000fe200078e00ff */
[----:B------:R-:W-:-:S02]  /*16c0*/  SHF.R.S32.HI R115, RZ, 0x5, R90 ;  /* 0x00000005ff737819 */ /* 0x000fc4000001145a */
[----:B------:R-:W-:Y:S02]  /*16d0*/  LOP3.LUT R29, R31, 0x18, R114, 0xf8, !PT ;  /* 0x000000181f1d7812 */ /* 0x000fe400078ef872 */
[----:B------:R-:W-:Y:S02]  /*16e0*/  SHF.R.U32.HI R28, RZ, 0x3, R31 ;  /* 0x00000003ff1c7819 */ /* 0x000fe4000001161f */
[C---:B------:R-:W-:Y:S02]  /*16f0*/  IADD3 R24, R14.reuse, -R15, RZ ;  /* 0x8000000f0e187210 */ /* 0x040fe40007ffe0ff */
[----:B------:R-:W-:Y:S02]  /*1700*/  LOP3.LUT R28, R29, R28, RZ, 0x3c, !PT ;  /* 0x0000001c1d1c7212 */ /* 0x000fe400078e3cff */
[----:B------:R-:W-:Y:S01]  /*1710*/  SHF.R.S32.HI R15, RZ, 0x1f, R14 ;  /* 0x0000001fff0f7819 */ /* 0x000fe2000001140e */
[----:B--2---:R-:W-:Y:S01]  /*1720*/  @!P2 IMAD R26, R21, R6, RZ ;  /* 0x00000006151aa224 */ /* 0x004fe200078e02ff */
[-C--:B------:R-:W-:Y:S01]  /*1730*/  ISETP.GE.AND P0, PT, R14, R27.reuse, PT ;  /* 0x0000001b0e00720c */ /* 0x080fe20003f06270 */
[----:B------:R-:W-:Y:S01]  /*1740*/  IMAD R95, R115, 0x8, R24 ;  /* 0x00000008735f7824 */ /* 0x000fe200078e0218 */
[----:B------:R-:W-:Y:S01]  /*1750*/  ISETP.GE.AND P6, PT, R0, R27, PT ;  /* 0x0000001b0000720c */ /* 0x000fe20003fc6270 */
[----:B------:R-:W-:Y:S01]  /*1760*/  @!P2 IMAD R7, R13, R7, R26 ;  /* 0x000000070d07a224 */ /* 0x000fe200078e021a */
[C---:B------:R-:W-:Y:S01]  /*1770*/  IADD3 R30, P4, R114.reuse, R16, RZ ;  /* 0x00000010721e7210 */ /* 0x040fe20007f9e0ff */
[----:B------:R-:W-:Y:S01]  /*1780*/  IMAD.U32 R95, R95, 0x20, R28 ;  /* 0x000000205f5f7824 */ /* 0x000fe200078e001c */
[----:B------:R-:W-:Y:S01]  /*1790*/  SHF.R.S32.HI R16, RZ, 0x1f, R114 ;  /* 0x0000001fff107819 */ /* 0x000fe20000011472 */
[----:B------:R-:W-:Y:S01]  /*17a0*/  @!P2 IMAD.WIDE.U32 R26, R13, R6, RZ ;  /* 0x000000060d1aa225 */ /* 0x000fe200078e00ff */
[----:B------:R-:W-:-:S02]  /*17b0*/  IADD3 R18, P3, R114, R18, RZ ;  /* 0x0000001272127210 */ /* 0x000fc40007f7e0ff */
[----:B------:R-:W-:Y:S01]  /*17c0*/  SHF.R.S32.HI R21, RZ, 0x1f, R20 ;  /* 0x0000001fff157819 */ /* 0x000fe20000011414 */
[----:B---3--:R-:W-:Y:S01]  /*17d0*/  @P2 IMAD.WIDE.U32 R28, R113, R8, RZ ;  /* 0x00000008711c2225 */ /* 0x008fe200078e00ff */
[----:B------:R-:W-:Y:S02]  /*17e0*/  SHF.L.U32 R87, R88, 0x7, RZ ;  /* 0x0000000758577819 */ /* 0x000fe400000006ff */
[----:B------:R-:W-:Y:S01]  /*17f0*/  SHF.L.U64.HI R92, R124, 0x5, R125 ;  /* 0x000000057c5c7819 */ /* 0x000fe2000001027d */
[----:B------:R-:W-:Y:S02]  /*1800*/  IMAD R6, R15, R124, RZ ;  /* 0x0000007c0f067224 */ /* 0x000fe400078e02ff */
[----:B------:R-:W-:Y:S02]  /*1810*/  @P2 IMAD R9, R113, R9, R29 ;  /* 0x0000000971092224 */ /* 0x000fe400078e021d */
[----:B------:R-:W-:Y:S01]  /*1820*/  IMAD R93, R14, R125, R6 ;  /* 0x0000007d0e5d7224 */ /* 0x000fe200078e0206 */
[----:B------:R-:W-:Y:S01]  /*1830*/  @P2 MOV R6, R28 ;  /* 0x0000001c00062202 */ /* 0x000fe20000000f00 */
[----:B------:R-:W-:-:S02]  /*1840*/  @!P2 IMAD.MOV.U32 R6, RZ, RZ, R26 ;  /* 0x000000ffff06a224 */ /* 0x000fc400078e001a */
[----:B------:R-:W-:Y:S02]  /*1850*/  @!P2 IMAD.IADD R9, R27, 0x1, R7 ;  /* 0x000000011b09a824 */ /* 0x000fe400078e0207 */
[----:B------:R-:W-:Y:S01]  /*1860*/  IMAD.X R31, R16, 0x1, R19, P4 ;  /* 0x00000001101f7824 */ /* 0x000fe200020e0613 */
[----:B------:R-:W-:Y:S01]  /*1870*/  IADD3 R26, P2, R114, R6, RZ ;  /* 0x00000006721a7210 */ /* 0x000fe20007f5e0ff */
[----:B------:R-:W-:Y:S01]  /*1880*/  IMAD.X R19, R16, 0x1, R23, P3 ;  /* 0x0000000110137824 */ /* 0x000fe200018e0617 */
[----:B------:R-:W2:Y:S01]  /*1890*/  LDC.64 R6, c[0x0][0x3c8] ;  /* 0x0000f200ff067b82 */ /* 0x000ea20000000a00 */
[C---:B------:R-:W-:Y:S01]  /*18a0*/  IMAD R8, R22.reuse, UR5, R17 ;  /* 0x0000000516087c24 */ /* 0x040fe2000f8e0211 */
[----:B------:R-:W-:Y:S01]  /*18b0*/  SHF.R.S32.HI R17, RZ, 0x1f, R13 ;  /* 0x0000001fff117819 */ /* 0x000fe2000001140d */
[----:B------:R-:W-:Y:S01]  /*18c0*/  IMAD.WIDE.U32 R22, R22, UR4, R18 ;  /* 0x0000000416167c25 */ /* 0x000fe2000f8e0012 */
[----:B------:R-:W-:Y:S02]  /*18d0*/  UMOV UR4, 0x400 ;  /* 0x0000040000047882 */ /* 0x000fe40000000000 */
[----:B-1----:R-:W-:Y:S01]  /*18e0*/  ULEA UR4, UR8, UR4, 0x18 ;  /* 0x0000000408047291 */ /* 0x002fe2000f8ec03f */
[----:B------:R-:W-:-:S02]  /*18f0*/  IMAD R19, R21, UR6, RZ ;  /* 0x0000000615137c24 */ /* 0x000fc4000f8e02ff */
[----:B------:R-:W-:Y:S01]  /*1900*/  IMAD.X R27, R16, 0x1, R9, P2 ;  /* 0x00000001101b7824 */ /* 0x000fe200010e0609 */
[----:B------:R-:W-:Y:S01]  /*1910*/  IADD3 R16, R14, 0x60, RZ ;  /* 0x000000600e107810 */ /* 0x000fe20007ffe0ff */
[----:B------:R-:W-:Y:S01]  /*1920*/  IMAD.IADD R9, R4, 0x1, -R87 ;  /* 0x0000000104097824 */ /* 0x000fe200078e0a57 */
[----:B------:R-:W-:Y:S01]  /*1930*/  LEA R95, R95, UR4, 0x1 ;  /* 0x000000045f5f7c11 */ /* 0x000fe2000f8e08ff */
[C---:B------:R-:W-:Y:S02]  /*1940*/  VIADD R18, R14.reuse, 0x40 ;  /* 0x000000400e127836 */ /* 0x040fe40000000000 */
[C---:B------:R-:W-:Y:S01]  /*1950*/  IMAD.WIDE.U32 R126, R14.reuse, R124, R30 ;  /* 0x0000007c0e7e7225 */ /* 0x040fe200078e001e */
[-C--:B------:R-:W-:Y:S02]  /*1960*/  ISETP.GE.AND P5, PT, R14, R9.reuse, PT ;  /* 0x000000090e00720c */ /* 0x080fe40003fa6270 */
[-C--:B------:R-:W-:Y:S01]  /*1970*/  ISETP.GE.AND P4, PT, R0, R9.reuse, PT ;  /* 0x000000090000720c */ /* 0x080fe20003f86270 */
[----:B------:R-:W-:Y:S01]  /*1980*/  IMAD R19, R20, UR7, R19 ;  /* 0x0000000714137c24 */ /* 0x000fe2000f8e0213 */
[-C--:B------:R-:W-:Y:S01]  /*1990*/  ISETP.GE.AND P3, PT, R18, R9.reuse, PT ;  /* 0x000000091200720c */ /* 0x080fe20003f66270 */
[----:B------:R-:W-:Y:S01]  /*19a0*/  IMAD.WIDE.U32 R26, R20, UR6, R26 ;  /* 0x00000006141a7c25 */ /* 0x000fe2000f8e001a */
[----:B------:R-:W-:-:S03]  /*19b0*/  ISETP.GE.AND P2, PT, R16, R9, PT ;  /* 0x000000091000720c */ /* 0x000fc60003f46270 */
[----:B------:R-:W-:-:S04]  /*19c0*/  IMAD.WIDE R24, R25, 0x40, R14 ;  /* 0x0000004019187825 */ /* 0x000fc800078e020e */
[----:B------:R-:W-:Y:S02]  /*19d0*/  IMAD.IADD R93, R127, 0x1, R93 ;  /* 0x000000017f5d7824 */ /* 0x000fe400078e025d */
        /* <DEDUP_REMOVED lines=21> */
.L_x_4344:
[----:B------:R-:W-:Y:S05]  /*1b30*/  BSYNC B0 ;  /* 0x0000000000007941 */ /* 0x000fea0003800000 */
.L_x_4343:
        /* <DEDUP_REMOVED lines=21> */
.L_x_4346:
[----:B------:R-:W-:Y:S05]  /*1c90*/  BSYNC B0 ;  /* 0x0000000000007941 */ /* 0x000fea0003800000 */
.L_x_4345:
[----:B------:R-:W-:Y:S04]  /*1ca0*/  BSSY B0, `(.L_x_4347) ;  /* 0x000000f000007945 */ /* 0x000fe80003800000 */
        /* <DEDUP_REMOVED lines=14> */
.L_x_4348:
[----:B------:R-:W-:Y:S05]  /*1d90*/  BSYNC B0 ;  /* 0x0000000000007941 */ /* 0x000fea0003800000 */
.L_x_4347:
[----:B------:R-:W-:Y:S04]  /*1da0*/  BSSY B0, `(.L_x_4349) ;  /* 0x000000f000007945 */ /* 0x000fe80003800000 */
        /* <DEDUP_REMOVED lines=14> */
.L_x_4350:
[----:B------:R-:W-:Y:S05]  /*1e90*/  BSYNC B0 ;  /* 0x0000000000007941 */ /* 0x000fea0003800000 */
.L_x_4349:
        /* <DEDUP_REMOVED lines=15> */
.L_x_4352:
[----:B------:R-:W-:Y:S05]  /*1f90*/  BSYNC B0 ;  /* 0x0000000000007941 */ /* 0x000fea0003800000 */
.L_x_4351:
        /* <DEDUP_REMOVED lines=8> */
[----:B------:R-:W-:Y:S01]  /*2020*/  ULDC.64 UR6, c[0x0][0x218] ;  /* 0x0000860000067ab9 */ /* 0x000fe20000000a00 */
        /* <DEDUP_REMOVED lines=8> */
.L_x_4354:
[----:B------:R-:W-:Y:S05]  /*20b0*/  BSYNC B0 ;  /* 0x0000000000007941 */ /* 0x000fea0003800000 */
.L_x_4353:
[----:B------:R-:W0:Y:S01]  /*20c0*/  LDGDEPBAR ;  /* 0x00000000000079af */ /* 0x000e220000000000 */
[----:B------:R-:W-:Y:S01]  /*20d0*/  ULDC.64 UR6, c[0x0][0x3d0] ;  /* 0x0000f40000067ab9 */ /* 0x000fe20000000a00 */
[----:B------:R-:W-:Y:S01]  /*20e0*/  LEA.HI R5, R5, R2, RZ, 0x4 ;  /* 0x0000000205057211 */ /* 0x000fe200078f20ff */
[----:B-1----:R-:W-:Y:S01]  /*20f0*/  IMAD R24, R17, UR6, RZ ;  /* 0x0000000611187c24 */ /* 0x002fe2000f8e02ff */
[-C--:B------:R-:W-:Y:S01]  /*2100*/  ISETP.GE.AND P4, PT, R0, R9.reuse, PT ;  /* 0x000000090000720c */ /* 0x080fe20003f86270 */
[C---:B------:R-:W-:Y:S01]  /*2110*/  IMAD.WIDE.U32 R20, R13.reuse, UR6, R20 ;  /* 0x000000060d147c25 */ /* 0x040fe2000f8e0014 */
[-C--:B------:R-:W-:Y:S01]  /*2120*/  ISETP.GE.AND P2, PT, R16, R9.reuse, PT ;  /* 0x000000091000720c */ /* 0x080fe20003f46270 */
[----:B------:R-:W-:Y:S01]  /*2130*/  ULDC.64 UR8, c[0x0][0x220] ;  /* 0x0000880000087ab9 */ /* 0x000fe20000000a00 */
[----:B------:R-:W-:Y:S01]  /*2140*/  ISETP.GE.AND P5, PT, R14, R9, PT ;  /* 0x000000090e00720c */ /* 0x000fe20003fa6270 */
[----:B------:R-:W-:Y:S01]  /*2150*/  IMAD R24, R13, UR7, R24 ;  /* 0x000000070d187c24 */ /* 0x000fe2000f8e0218 */
[----:B--2---:R-:W-:-:S02]  /*2160*/  LEA R110, P0, R20, R6, 0x2 ;  /* 0x00000006146e7211 */ /* 0x004fc400078010ff */
[----:B------:R-:W-:Y:S01]  /*2170*/  ISETP.GE.AND P3, PT, R18, R9, PT ;  /* 0x000000091200720c */ /* 0x000fe20003f66270 */
[----:B------:R-:W-:Y:S01]  /*2180*/  IMAD.IADD R24, R21, 0x1, R24 ;  /* 0x0000000115187824 */ /* 0x000fe200078e0218 */
[----:B------:R-:W-:Y:S01]  /*2190*/  LOP3.LUT R109, R5, 0xfffffff0, RZ, 0xc0, !PT ;  /* 0xfffffff0056d7812 */ /* 0x000fe200078ec0ff */
[----:B------:R-:W-:Y:S01]  /*21a0*/  IMAD.IADD R23, R23, 0x1, R8 ;  /* 0x0000000117177824 */ /* 0x000fe200078e0208 */
[----:B------:R-:W-:Y:S01]  /*21b0*/  SHF.R.S32.HI R0, RZ, 0x4, R5 ;  /* 0x00000004ff007819 */ /* 0x000fe20000011405 */
[----:B------:R-:W-:Y:S01]  /*21c0*/  ULDC.64 UR6, c[0x0][0x250] ;  /* 0x0000940000067ab9 */ /* 0x000fe20000000a00 */
[----:B------:R-:W-:Y:S01]  /*21d0*/  LEA.HI.X R111, R20, R7, R24, 0x2, P0 ;  /* 0x00000007146f7211 */ /* 0x000fe200000f1418 */
[----:B------:R-:W-:Y:S01]  /*21e0*/  IMAD.IADD R109, R2, 0x1, -R109 ;  /* 0x00000001026d7824 */ /* 0x000fe200078e0a6d */
[----:B------:R-:W-:Y:S01]  /*21f0*/  LOP3.LUT R7, R12, 0xfffffff8, RZ, 0xc0, !PT ;  /* 0xfffffff80c077812 */ /* 0x000fe200078ec0ff */
[----:B------:R-:W-:Y:S01]  /*2200*/  ULDC UR5, c[0x0][0x2e8] ;  /* 0x0000ba0000057ab9 */ /* 0x000fe20000000800 */
[----:B------:R-:W-:Y:S01]  /*2210*/  IADD3 R6, P0, R14, R10, RZ ;  /* 0x0000000a0e067210 */ /* 0x000fe20007f1e0ff */
[----:B------:R1:W5:Y:S01]  /*2220*/  LDG.E R110, desc[UR16][R110.64] ;  /* 0x000000106e6e7981 */ /* 0x000362000c1e1900 */
[----:B------:R-:W-:-:S04]  /*2230*/  DEPBAR.LE SB0, 0x0 ;  /* 0x000080000000791a */ /* 0x000fc80000000000 */
[----:B------:R-:W-:Y:S01]  /*2240*/  LEA.HI R16, R109, R109, RZ, 0x1 ;  /* 0x0000006d6d107211 */ /* 0x000fe200078f08ff */
[----:B------:R-:W-:Y:S01]  /*2250*/  BAR.SYNC.DEFER_BLOCKING 0x0 ;  /* 0x0000000000007b1d */ /* 0x000fe20000010000 */
[----:B------:R-:W-:Y:S01]  /*2260*/  LEA.HI R10, R5, R0, RZ, 0x1 ;  /* 0x00000000050a7211 */ /* 0x000fe200078f08ff */
[----:B------:R-:W-:Y:S01]  /*2270*/  IMAD.IADD R5, R2, 0x1, -R7 ;  /* 0x0000000102057824 */ /* 0x000fe200078e0a07 */
[--C-:B------:R-:W-:Y:S01]  /*2280*/  SHF.R.S32.HI R12, RZ, 0x1, R16.reuse ;  /* 0x00000001ff0c7819 */ /* 0x100fe20000011410 */
[----:B------:R-:W-:Y:S01]  /*2290*/  IMAD.X R11, R15, 0x1, R11, P0 ;  /* 0x000000010f0b7824 */ /* 0x000fe200000e060b */
[----:B------:R-:W-:Y:S01]  /*22a0*/  SHF.R.S32.HI R13, RZ, 0x1f, R16 ;  /* 0x0000001fff0d7819 */ /* 0x000fe20000011410 */
[----:B------:R-:W-:Y:S01]  /*22b0*/  USHF.L.U64.HI UR14, UR6, 0x5, UR7 ;  /* 0x00000005060e7899 */ /* 0x000fe20008010207 */
[----:B------:R-:W-:Y:S01]  /*22c0*/  LOP3.LUT R9, R10, 0xfffffffe, RZ, 0xc0, !PT ;  /* 0xfffffffe0a097812 */ /* 0x000fe200078ec0ff */
[----:B------:R-:W-:Y:S01]  /*22d0*/  IMAD.SHL.U32 R10, R3, 0x8, RZ ;  /* 0x00000008030a7824 */ /* 0x000fe200078e00ff */
[----:B------:R-:W-:Y:S01]  /*22e0*/  SHF.R.S32.HI R14, RZ, 0x1f, R109 ;  /* 0x0000001fff0e7819 */ /* 0x000fe2000001146d */
[----:B------:R-:W-:Y:S01]  /*22f0*/  IMAD R11, R11, UR6, RZ ;  /* 0x000000060b0b7c24 */ /* 0x000fe2000f8e02ff */
[----:B------:R-:W-:Y:S01]  /*2300*/  LEA.HI R7, R5, R5, RZ, 0x1 ;  /* 0x0000000505077211 */ /* 0x000fe200078f08ff */
[----:B------:R-:W-:Y:S01]  /*2310*/  IMAD.IADD R9, R0, 0x1, -R9 ;  /* 0x0000000100097824 */ /* 0x000fe200078e0a09 */
[----:B------:R-:W-:Y:S01]  /*2320*/  LEA.HI R13, R13, R12, RZ, 0x2 ;  /* 0x0000000c0d0d7211 */ /* 0x000fe200078f10ff */
[----:B------:R-:W-:Y:S01]  /*2330*/  IMAD R129, R6, UR7, R11 ;  /* 0x0000000706817c24 */ /* 0x000fe2000f8e020b */
[----:B------:R-:W-:Y:S01]  /*2340*/  LEA.HI R3, R14, R109, RZ, 0x3 ;  /* 0x0000006d0e037211 */ /* 0x000fe200078f18ff */
[----:B------:R-:W-:Y:S01]  /*2350*/  USHF.L.U32 UR15, UR6, 0x5, URZ ;  /* 0x00000005060f7899 */ /* 0x000fe2000800063f */
[----:B------:R-:W-:Y:S01]  /*2360*/  SHF.R.S32.HI R0, RZ, 0x1, R7 ;  /* 0x00000001ff007819 */ /* 0x000fe20000011407 */
[----:B------:R-:W-:Y:S01]  /*2370*/  BSSY B0, `(.L_x_4355) ;  /* 0x000002e000007945 */ /* 0x000fe20003800000 */
[----:B------:R-:W-:Y:S01]  /*2380*/  LOP3.LUT R14, R7, 0x7fffffe, RZ, 0xc0, !PT ;  /* 0x07fffffe070e7812 */ /* 0x000fe200078ec0ff */
[----:B------:R-:W-:Y:S01]  /*2390*/  IMAD.SHL.U32 R3, R3, 0x20, RZ ;  /* 0x0000002003037824 */ /* 0x000fe200078e00ff */
[----:B------:R-:W-:Y:S01]  /*23a0*/  LOP3.LUT R13, R13, 0xfffffffc, RZ, 0xc0, !PT ;  /* 0xfffffffc0d0d7812 */ /* 0x000fe200078ec0ff */
[----:B------:R-:W-:Y:S01]  /*23b0*/  IMAD.SHL.U32 R15, R0, 0x40, RZ ;  /* 0x00000040000f7824 */ /* 0x000fe200078e00ff */
[----:B------:R-:W-:Y:S01]  /*23c0*/  LOP3.LUT R16, R16, 0x7fffffe, RZ, 0xc0, !PT ;  /* 0x07fffffe10107812 */ /* 0x000fe200078ec0ff */
[----:B------:R-:W-:Y:S01]  /*23d0*/  IMAD.IADD R14, R5, 0x1, -R14 ;  /* 0x00000001050e7824 */ /* 0x000fe200078e0a0e */
[----:B------:R2:W-:Y:S01]  /*23e0*/  @P5 STS [R95+0x3000], RZ ;  /* 0x003000ff5f005388 */ /* 0x0005e20000000800 */
[----:B------:R-:W-:Y:S01]  /*23f0*/  IMAD.IADD R5, R12, 0x1, -R13 ;  /* 0x000000010c057824 */ /* 0x000fe200078e0a0d */
[----:B------:R-:W-:Y:S01]  /*2400*/  LOP3.LUT R15, R15, 0xc0, RZ, 0xc0, !PT ;  /* 0x000000c00f0f7812 */ /* 0x000fe200078ec0ff */
[----:B------:R-:W-:Y:S01]  /*2410*/  IMAD R14, R9, 0x8, R14 ;  /* 0x00000008090e7824 */ /* 0x000fe200078e020e */
[----:B------:R2:W-:Y:S01]  /*2420*/  @P5 STS [R95+0x3004], RZ ;  /* 0x003004ff5f005388 */ /* 0x0005e20000000800 */
[----:B------:R-:W-:Y:S01]  /*2430*/  IMAD.SHL.U32 R8, R5, 0x40, RZ ;  /* 0x0000004005087824 */ /* 0x000fe200078e00ff */
[----:B------:R-:W-:Y:S01]  /*2440*/  LOP3.LUT R10, R15, 0x8, R10, 0xf8, !PT ;  /* 0x000000080f0a7812 */ /* 0x000fe200078ef80a */
[----:B------:R-:W-:Y:S01]  /*2450*/  IMAD.SHL.U32 R9, R9, 0x8, RZ ;  /* 0x0000000809097824 */ /* 0x000fe200078e00ff */
[----:B------:R2:W-:Y:S01]  /*2460*/  @P5 STS.64 [R95+0x3008], RZ ;  /* 0x003008ff5f005388 */ /* 0x0005e20000000a00 */
[----:B------:R-:W-:Y:S01]  /*2470*/  SHF.R.U32.HI R7, RZ, 0x3, R15 ;  /* 0x00000003ff077819 */ /* 0x000fe2000001160f */
[----:B------:R-:W-:Y:S01]  /*2480*/  IMAD.IADD R109, R109, 0x1, -R16 ;  /* 0x000000016d6d7824 */ /* 0x000fe200078e0a10 */
[----:B------:R-:W-:Y:S01]  /*2490*/  LOP3.LUT R8, R8, 0xc0, RZ, 0xc0, !PT ;  /* 0x000000c008087812 */ /* 0x000fe200078ec0ff */
[----:B-1----:R-:W1:Y:S01]  /*24a0*/  MUFU.RCP R111, UR5 ;  /* 0x00000005006f7d08 */ /* 0x002e620008001000 */
[----:B------:R-:W-:-:S02]  /*24b0*/  LOP3.LUT R108, R3, 0xffffff00, RZ, 0xc0, !PT ;  /* 0xffffff00036c7812 */ /* 0x000fc400078ec0ff */
[----:B------:R-:W-:Y:S02]  /*24c0*/  LOP3.LUT R7, R10, R7, RZ, 0x3c, !PT ;  /* 0x000000070a077212 */ /* 0x000fe400078e3cff */
[----:B------:R-:W-:Y:S02]  /*24d0*/  LOP3.LUT R3, R8, 0x8, R9, 0xf8, !PT ;  /* 0x0000000808037812 */ /* 0x000fe400078ef809 */
[----:B------:R-:W-:Y:S01]  /*24e0*/  SHF.R.U32.HI R10, RZ, 0x3, R8 ;  /* 0x00000003ff0a7819 */ /* 0x000fe20000011608 */
[----:B------:R-:W-:Y:S02]  /*24f0*/  IMAD R8, R115, 0x200, R108 ;  /* 0x0000020073087824 */ /* 0x000fe400078e026c */
[----:B------:R-:W-:Y:S01]  /*2500*/  IMAD.U32 R84, R14, 0x20, R7 ;  /* 0x000000200e547824 */ /* 0x000fe200078e0007 */
[----:B------:R-:W-:Y:S01]  /*2510*/  LOP3.LUT R3, R3, R10, RZ, 0x3c, !PT ;  /* 0x0000000a03037212 */ /* 0x000fe200078e3cff */
[----:B------:R-:W-:-:S03]  /*2520*/  IMAD.WIDE.U32 R6, R6, UR6, R22 ;  /* 0x0000000606067c25 */ /* 0x000fc6000f8e0016 */
[----:B------:R-:W-:Y:S01]  /*2530*/  LEA R84, R84, UR4, 0x1 ;  /* 0x0000000454547c11 */ /* 0x000fe2000f8e08ff */
[----:B------:R-:W-:Y:S01]  /*2540*/  IMAD R8, R109, 0x20, R8 ;  /* 0x000000206d087824 */ /* 0x000fe200078e0208 */
[----:B------:R-:W-:Y:S01]  /*2550*/  LEA R130, P0, R6, UR8, 0x1 ;  /* 0x0000000806827c11 */ /* 0x000fe2000f8008ff */
[----:B------:R-:W-:Y:S02]  /*2560*/  IMAD.IADD R129, R7, 0x1, R129 ;  /* 0x0000000107817824 */ /* 0x000fe400078e0281 */
[----:B------:R-:W-:-:S03]  /*2570*/  IMAD.IADD R86, R3, 0x1, R8 ;  /* 0x0000000103567824 */ /* 0x000fc600078e0208 */
[----:B------:R-:W-:Y:S02]  /*2580*/  LEA.HI.X R131, R6, UR9, R129, 0x1, P0 ;  /* 0x0000000906837c11 */ /* 0x000fe400080f0c81 */
[----:B------:R-:W-:Y:S01]  /*2590*/  LEA R86, R86, UR4, 0x1 ;  /* 0x0000000456567c11 */ /* 0x000fe2000f8e08ff */
[----:B-12---:R-:W-:Y:S06]  /*25a0*/  @P5 BRA `(.L_x_4356) ;  /* 0x0000000000285947 */ /* 0x006fec0003800000 */
        /* <DEDUP_REMOVED lines=10> */
.L_x_4356:
[----:B------:R-:W-:Y:S05]  /*2650*/  BSYNC B0 ;  /* 0x0000000000007941 */ /* 0x000fea0003800000 */
.L_x_4355:
[----:B------:R1:W-:Y:S01]  /*2660*/  @P4 STS.128 [R95+0x3800], RZ ;  /* 0x003800ff5f004388 */ /* 0x0003e20000000c00 */
[----:B------:R-:W-:Y:S04]  /*2670*/  BSSY B0, `(.L_x_4357) ;  /* 0x000000f000007945 */ /* 0x000fe80003800000 */
        /* <DEDUP_REMOVED lines=14> */
.L_x_4358:
[----:B------:R-:W-:Y:S05]  /*2760*/  BSYNC B0 ;  /* 0x0000000000007941 */ /* 0x000fea0003800000 */
.L_x_4357:
        /* <DEDUP_REMOVED lines=16> */
.L_x_4360:
[----:B------:R-:W-:Y:S05]  /*2870*/  BSYNC B0 ;  /* 0x0000000000007941 */ /* 0x000fea0003800000 */
.L_x_4359:
        /* <DEDUP_REMOVED lines=8> */
[----:B------:R-:W-:-:S04]  /*2900*/  UIMAD UR5, UR7, 0xc0, URZ ;  /* 0x000000c0070578a4 */ /* 0x000fc8000f8e023f */
[----:B------:R-:W-:-:S05]  /*2910*/  IMAD.WIDE.U32 R8, R8, 0xc0, R130 ;  /* 0x000000c008087825 */ /* 0x000fca00078e0082 */
[----:B------:R-:W-:-:S05]  /*2920*/  IADD3 R9, R9, UR5, RZ ;  /* 0x0000000509097c10 */ /* 0x000fca000fffe0ff */
[----:B------:R-:W-:Y:S01]  /*2930*/  @!PT LDS RZ, [RZ] ;  /* 0x00000000fffff984 */ /* 0x000fe20000000800 */
[----:B------:R-:W-:Y:S01]  /*2940*/  @!PT LDS RZ, [RZ] ;  /* 0x00000000fffff984 */ /* 0x000fe20000000800 */
[----:B------:R-:W-:Y:S01]  /*2950*/  @!PT LDS RZ, [RZ] ;  /* 0x00000000fffff984 */ /* 0x000fe20000000800 */
[----:B------:R1:W-:Y:S02]  /*2960*/  LDGSTS.E.BYPASS.LTC128B.128 [R95+0x4800], desc[UR16][R8.64] ;  /* 0x04800000085f7fae */ /* 0x0003e4000b901d50 */
.L_x_4362:
[----:B------:R-:W-:Y:S05]  /*2970*/  BSYNC B0 ;  /* 0x0000000000007941 */ /* 0x000fea0003800000 */
.L_x_4361:
[----:B------:R-:W-:Y:S01]  /*2980*/  LDSM.16.M88.4 R56, [R86] ;  /* 0x000000005638783b */ /* 0x000fe20000000200 */
[----:B-1----:R-:W-:Y:S01]  /*2990*/  IMAD.MOV.U32 R8, RZ, RZ, 0x10 ;  /* 0x00000010ff087424 */ /* 0x002fe200078e00ff */
[----:B------:R-:W-:Y:S01]  /*29a0*/  LOP3.LUT P2, RZ, R5, 0x2, RZ, 0xc0, !PT ;  /* 0x0000000205ff7812 */ /* 0x000fe2000784c0ff */
[----:B------:R-:W-:Y:S01]  /*29b0*/  IMAD R119, R115, 0x10, R119 ;  /* 0x0000001073777824 */ /* 0x000fe200078e0277 */
[----:B------:R-:W1:Y:S01]  /*29c0*/  LDSM.16.M88.4 R48, [R84+0x1000] ;  /* 0x001000005430783b */ /* 0x000e620000000200 */
[----:B------:R-:W-:Y:S02]  /*29d0*/  LOP3.LUT P0, RZ, R0, 0x2, RZ, 0xc0, !PT ;  /* 0x0000000200ff7812 */ /* 0x000fe4000780c0ff */
[C---:B------:R-:W-:Y:S01]  /*29e0*/  SEL R5, R8.reuse, 0xfffffff0, !P2 ;  /* 0xfffffff008057807 */ /* 0x040fe20005000000 */
[----:B------:R-:W2:Y:S01]  /*29f0*/  LDSM.16.M88.4 R40, [R84+0x1400] ;  /* 0x001400005428783b */ /* 0x000ea20000000200 */
[----:B------:R-:W-:-:S03]  /*2a00*/  SEL R0, R8, 0xfffffff0, !P0 ;  /* 0xfffffff008007807 */ /* 0x000fc60004000000 */
[----:B------:R-:W4:Y:S01]  /*2a10*/  LDSM.16.M88.4 R24, [R84+0x1c00] ;  /* 0x001c00005418783b */ /* 0x000f220000000200 */
[----:B------:R-:W-:Y:S02]  /*2a20*/  IMAD R85, R5, 0x2, R86 ;  /* 0x0000000205557824 */ /* 0x000fe400078e0256 */
[----:B------:R-:W-:Y:S01]  /*2a30*/  IMAD R120, R0, 0x2, R84 ;  /* 0x0000000200787824 */ /* 0x000fe200078e0254 */
[----:B------:R-:W-:Y:S04]  /*2a40*/  LDSM.16.M88.4 R16, [R84+0x2000] ;  /* 0x002000005410783b */ /* 0x000fe80000000200 */
[----:B------:R-:W-:Y:S04]  /*2a50*/  LDSM.16.M88.4 R60, [R85] ;  /* 0x00000000553c783b */ /* 0x000fe80000000200 */
        /* <DEDUP_REMOVED lines=9> */
[----:B---3--:R-:W3:Y:S03]  /*2af0*/  LDSM.16.M88.4 R32, [R84+0x1800] ;  /* 0x001800005420783b */ /* 0x008ee60000000200 */
[C---:B--2---:R-:W-:Y:S01]  /*2b00*/  HMMA.16816.F32.BF16 R44, R56.reuse, R40, RZ ;  /* 0x00000028382c723c */ /* 0x044fe200000418ff */
[----:B------:R-:W2:Y:S04]  /*2b10*/  LDSM.16.M88.4 R100, [R84+0x2c00] ;  /* 0x002c00005464783b */ /* 0x000ea80000000200 */
[----:B------:R-:W-:Y:S01]  /*2b20*/  LDSM.16.M88.4 R104, [R120+0x1800] ;  /* 0x001800007868783b */ /* 0x000fe20000000200 */
[C---:B------:R-:W-:Y:S03]  /*2b30*/  HMMA.16816.F32.BF16 R40, R56.reuse, R42, RZ ;  /* 0x0000002a3828723c */ /* 0x040fe600000418ff */
[----:B------:R-:W0:Y:S03]  /*2b40*/  LDGDEPBAR ;  /* 0x00000000000079af */ /* 0x000e260000000000 */
[C---:B----4-:R-:W-:Y:S06]  /*2b50*/  HMMA.16816.F32.BF16 R28, R56.reuse, R24, RZ ;  /* 0x00000018381c723c */ /* 0x050fec00000418ff */
[----:B------:R-:W-:Y:S06]  /*2b60*/  HMMA.16816.F32.BF16 R24, R56, R26, RZ ;  /* 0x0000001a3818723c */ /* 0x000fec00000418ff */
[C---:B------:R-:W-:Y:S06]  /*2b70*/  HMMA.16816.F32.BF16 R52, R60.reuse, R20, R52 ;  /* 0x000000143c34723c */ /* 0x040fec0000041834 */
[----:B------:R-:W-:Y:S06]  /*2b80*/  HMMA.16816.F32.BF16 R48, R60, R22, R48 ;  /* 0x000000163c30723c */ /* 0x000fec0000041830 */
[C---:B------:R-:W-:Y:S06]  /*2b90*/  HMMA.16816.F32.BF16 R20, R56.reuse, R16, RZ ;  /* 0x000000103814723c */ /* 0x040fec00000418ff */
[----:B------:R-:W-:Y:S06]  /*2ba0*/  HMMA.16816.F32.BF16 R16, R56, R18, RZ ;  /* 0x000000123810723c */ /* 0x000fec00000418ff */
[C---:B------:R-:W-:Y:S06]  /*2bb0*/  HMMA.16816.F32.BF16 R44, R60.reuse, R12, R44 ;  /* 0x0000000c3c2c723c */ /* 0x040fec000004182c */
[----:B------:R-:W-:Y:S06]  /*2bc0*/  HMMA.16816.F32.BF16 R40, R60, R14, R40 ;  /* 0x0000000e3c28723c */ /* 0x000fec0000041828 */
[----:B------:R-:W-:Y:S06]  /*2bd0*/  HMMA.16816.F32.BF16 R12, R56, R8, RZ ;  /* 0x00000008380c723c */ /* 0x000fec00000418ff */
[C---:B------:R-:W-:Y:S06]  /*2be0*/  HMMA.16816.F32.BF16 R28, R60.reuse, R76, R28 ;  /* 0x0000004c3c1c723c */ /* 0x040fec000004181c */
[C---:B------:R-:W-:Y:S01]  /*2bf0*/  HMMA.16816.F32.BF16 R24, R60.reuse, R78, R24 ;  /* 0x0000004e3c18723c */ /* 0x040fe20000041818 */
[----:B------:R-:W4:Y:S05]  /*2c00*/  LDSM.16.M88.4 R76, [R120+0x2800] ;  /* 0x00280000784c783b */ /* 0x000f2a0000000200 */
[C---:B------:R-:W-:Y:S06]  /*2c10*/  HMMA.16816.F32.BF16 R20, R60.reuse, R64, R20 ;  /* 0x000000403c14723c */ /* 0x040fec0000041814 */
[----:B------:R-:W-:Y:S01]  /*2c20*/  HMMA.16816.F32.BF16 R16, R60, R66, R16 ;  /* 0x000000423c10723c */ /* 0x000fe20000041810 */
[----:B------:R2:W4:Y:S01]  /*2c30*/  LDSM.16.M88.4 R64, [R120+0x2c00] ;  /* 0x002c00007840783b */ /* 0x0005220000000200 */
[----:B------:R-:W-:-:S04]  /*2c40*/  DEPBAR.LE SB0, 0x0 ;  /* 0x000080000000791a */ /* 0x000fc80000000000 */
[----:B-1----:R-:W-:Y:S06]  /*2c50*/  HMMA.16816.F32.BF16 R12, R60, R96, R12 ;  /* 0x000000603c0c723c */ /* 0x002fec000004180c */
[----:B------:R-:W-:Y:S01]  /*2c60*/  HMMA.16816.F32.BF16 R80, R56, R72, RZ ;  /* 0x000000483850723c */ /* 0x000fe200000418ff */
[----:B------:R-:W-:-:S05]  /*2c70*/  LOP3.LUT R97, R90, 0xffffffe0, RZ, 0xc0, !PT ;  /* 0xffffffe05a617812 */ /* 0x000fca00078ec0ff */
[C---:B------:R-:W-:Y:S01]  /*2c80*/  IMAD.IADD R97, R2.reuse, 0x1, -R97 ;  /* 0x0000000102617824 */ /* 0x040fe200078e0a61 */
[----:B---3--:R-:W-:Y:S01]  /*2c90*/  HMMA.16816.F32.BF16 R36, R56, R32, RZ ;  /* 0x000000203824723c */ /* 0x008fe200000418ff */
[----:B------:R-:W-:-:S03]  /*2ca0*/  IMAD.SHL.U32 R2, R2, 0x2, RZ ;  /* 0x0000000202027824 */ /* 0x000fc600078e00ff */
[----:B------:R-:W-:Y:S01]  /*2cb0*/  SHF.R.S32.HI R118, RZ, 0x1f, R97 ;  /* 0x0000001fff767819 */ /* 0x000fe20000011461 */
[----:B--2---:R-:W-:Y:S01]  /*2cc0*/  IMAD R120, R109, 0x20, R108 ;  /* 0x000000206d787824 */ /* 0x004fe200078e026c */
[C---:B------:R-:W-:Y:S01]  /*2cd0*/  HMMA.16816.F32.BF16 R32, R56.reuse, R34, RZ ;  /* 0x000000223820723c */ /* 0x040fe200000418ff */
[----:B------:R-:W-:Y:S01]  /*2ce0*/  LOP3.LUT R90, R2, 0x6, RZ, 0xc0, !PT ;  /* 0x00000006025a7812 */ /* 0x000fe200078ec0ff */
[----:B-----5:R-:W-:Y:S01]  /*2cf0*/  FMUL.FTZ R2, R110, R111 ;  /* 0x0000006f6e027220 */ /* 0x020fe20000410000 */
[----:B------:R-:W-:Y:S01]  /*2d00*/  LEA.HI R118, R118, R97, RZ, 0x2 ;  /* 0x0000006176767211 */ /* 0x000fe200078f10ff */
[----:B------:R-:W-:Y:S02]  /*2d10*/  IMAD.IADD R120, R3, 0x1, R120 ;  /* 0x0000000103787824 */ /* 0x000fe400078e0278 */
[C---:B------:R-:W-:Y:S01]  /*2d20*/  HMMA.16816.F32.BF16 R8, R56.reuse, R10, RZ ;  /* 0x0000000a3808723c */ /* 0x040fe200000418ff */
[----:B------:R-:W-:Y:S01]  /*2d30*/  SHF.R.S32.HI R118, RZ, 0x2, R118 ;  /* 0x00000002ff767819 */ /* 0x000fe20000011476 */
[----:B------:R-:W-:Y:S01]  /*2d40*/  IMAD.IADD R96, R87, 0x1, R90 ;  /* 0x0000000157607824 */ /* 0x000fe200078e025a */
[----:B------:R-:W-:Y:S01]  /*2d50*/  R2UR UR5, R2 ;  /* 0x00000000020572ca */ /* 0x000fe200000e0000 */
[----:B------:R-:W-:Y:S01]  /*2d60*/  VIADD R3, R84, 0x1000 ;  /* 0x0000100054037836 */ /* 0x000fe20000000000 */
[----:B------:R-:W-:Y:S01]  /*2d70*/  IADD3 R119, R119, 0x1, R118 ;  /* 0x0000000177777810 */ /* 0x000fe20007ffe076 */
[----:B------:R-:W-:Y:S02]  /*2d80*/  HMMA.16816.F32.BF16 R72, R56, R74, RZ ;  /* 0x0000004a3848723c */ /* 0x000fe400000418ff */
[----:B------:R-:W-:-:S02]  /*2d90*/  IMAD R3, R0, 0x2, R3 ;  /* 0x0000000200037824 */ /* 0x000fc400078e0203 */
[----:B------:R-:W-:Y:S02]  /*2da0*/  VIADD R0, R96, 0x10 ;  /* 0x0000001060007836 */ /* 0x000fe40000000000 */
[C---:B------:R-:W-:Y:S06]  /*2db0*/  HMMA.16816.F32.BF16 R68, R56.reuse, R100, RZ ;  /* 0x000000643844723c */ /* 0x040fec00000418ff */
[----:B------:R-:W-:Y:S06]  /*2dc0*/  HMMA.16816.F32.BF16 R56, R56, R102, RZ ;  /* 0x000000663838723c */ /* 0x000fec00000418ff */
[C---:B----4-:R-:W-:Y:S06]  /*2dd0*/  HMMA.16816.F32.BF16 R80, R60.reuse, R76, R80 ;  /* 0x0000004c3c50723c */ /* 0x050fec0000041850 */
[----:B------:R-:W-:Y:S01]  /*2de0*/  HMMA.16816.F32.BF16 R36, R60, R104, R36 ;  /* 0x000000683c24723c */ /* 0x000fe20000041824 */
[----:B------:R-:W-:-:S05]  /*2df0*/  IADD3 R76, R4, R119, -R112 ;  /* 0x00000077044c7210 */ /* 0x000fca0007ffe870 */
[----:B------:R-:W-:Y:S01]  /*2e00*/  IMAD.IADD R89, R76, 0x1, R89 ;  /* 0x000000014c597824 */ /* 0x000fe200078e0259 */
[----:B------:R-:W-:Y:S01]  /*2e10*/  HMMA.16816.F32.BF16 R32, R60, R106, R32 ;  /* 0x0000006a3c20723c */ /* 0x000fe20000041820 */
[----:B------:R-:W-:-:S03]  /*2e20*/  VIADD R76, R96, 0x9 ;  /* 0x00000009604c7836 */ /* 0x000fc60000000000 */
[C---:B------:R-:W-:Y:S02]  /*2e30*/  VIMNMX R123, R89.reuse, R4, PT ;  /* 0x00000004597b7248 */ /* 0x040fe40003fe0100 */
[C---:B------:R-:W-:Y:S01]  /*2e40*/  HMMA.16816.F32.BF16 R8, R60.reuse, R98, R8 ;  /* 0x000000623c08723c */ /* 0x040fe20000041808 */
[----:B------:R-:W-:Y:S02]  /*2e50*/  VIADDMNMX R2, R89, 0x8, R4, PT ;  /* 0x0000000859027846 */ /* 0x000fe40003800104 */
[----:B------:R-:W-:Y:S02]  /*2e60*/  I2FP.F32.S32 R4, R76 ;  /* 0x0000004c00047245 */ /* 0x000fe40000201400 */
[C---:B------:R-:W-:Y:S01]  /*2e70*/  ISETP.GE.AND P6, PT, R76.reuse, R123, PT ;  /* 0x0000007b4c00720c */ /* 0x040fe20003fc6270 */
[----:B------:R-:W-:Y:S01]  /*2e80*/  HMMA.16816.F32.BF16 R72, R60, R78, R72 ;  /* 0x0000004e3c48723c */ /* 0x000fe20000041848 */
[----:B------:R-:W-:Y:S01]  /*2e90*/  BAR.SYNC.DEFER_BLOCKING 0x0 ;  /* 0x0000000000007b1d */ /* 0x000fe20000010000 */
[----:B------:R-:W-:Y:S01]  /*2ea0*/  ISETP.GE.AND P4, PT, R76, R2, PT ;  /* 0x000000024c00720c */ /* 0x000fe20003f86270 */
[----:B------:R-:W-:Y:S01]  /*2eb0*/  FFMA.FTZ R49, R4, UR5, R49 ;  /* 0x0000000504317c23 */ /* 0x000fe20008010031 */
[----:B------:R-:W-:-:S02]  /*2ec0*/  I2FP.F32.S32 R76, R76 ;  /* 0x0000004c004c7245 */ /* 0x000fc40000201400 */
[C---:B------:R-:W-:Y:S01]  /*2ed0*/  HMMA.16816.F32.BF16 R68, R60.reuse, R64, R68 ;  /* 0x000000403c44723c */ /* 0x040fe20000041844 */
[----:B------:R-:W-:Y:S02]  /*2ee0*/  ISETP.GE.AND P5, PT, R0, R123, PT ;  /* 0x0000007b0000720c */ /* 0x000fe40003fa6270 */
[----:B------:R-:W-:Y:S01]  /*2ef0*/  FFMA.FTZ R51, R76, UR5, R51 ;  /* 0x000000054c337c23 */ /* 0x000fe20008010033 */
[----:B------:R-:W-:Y:S02]  /*2f00*/  ISETP.GE.AND P2, PT, R0, R2, PT ;  /* 0x000000020000720c */ /* 0x000fe40003f46270 */
[----:B------:R-:W-:Y:S01]  /*2f10*/  HMMA.16816.F32.BF16 R56, R60, R66, R56 ;  /* 0x000000423c38723c */ /* 0x000fe20000041838 */
[-C--:B------:R-:W-:Y:S02]  /*2f20*/  I2FP.F32.S32 R65, R0.reuse ;  /* 0x0000000000417245 */ /* 0x080fe40000201400 */
[----:B------:R-:W-:Y:S02]  /*2f30*/  FSEL R101, R49, -INF , !P6 ;  /* 0xff80000031657808 */ /* 0x000fe40007000000 */
[----:B------:R-:W-:Y:S01]  /*2f40*/  FSEL R98, R51, -INF , !P4 ;  /* 0xff80000033627808 */ /* 0x000fe20006000000 */
[----:B------:R-:W-:Y:S01]  /*2f50*/  FFMA.FTZ R44, R65, UR5, R44 ;  /* 0x00000005412c7c23 */ /* 0x000fe2000801002c */
[C---:B------:R-:W-:Y:S01]  /*2f60*/  VIADD R61, R96.reuse, 0x18 ;  /* 0x00000018603d7836 */ /* 0x040fe20000000000 */
[----:B------:R-:W-:Y:S01]  /*2f70*/  I2FP.F32.S32 R63, R0 ;  /* 0x00000000003f7245 */ /* 0x000fe20000201400 */
[----:B------:R-:W-:-:S02]  /*2f80*/  VIADD R0, R96, 0x19 ;  /* 0x0000001960007836 */ /* 0x000fc40000000000 */
[----:B------:R-:W-:Y:S01]  /*2f90*/  VIADD R60, R96, 0x1 ;  /* 0x00000001603c7836 */ /* 0x000fe20000000000 */
[----:B------:R-:W-:Y:S01]  /*2fa0*/  I2FP.F32.S32 R97, R61 ;  /* 0x0000003d00617245 */ /* 0x000fe20000201400 */
[----:B------:R-:W-:Y:S01]  /*2fb0*/  FFMA.FTZ R46, R63, UR5, R46 ;  /* 0x000000053f2e7c23 */ /* 0x000fe2000801002e */
[C---:B------:R-:W-:Y:S02]  /*2fc0*/  ISETP.GE.AND P3, PT, R61.reuse, R123, PT ;  /* 0x0000007b3d00720c */ /* 0x040fe40003f66270 */
[----:B------:R-:W-:Y:S01]  /*2fd0*/  ISETP.GE.AND P0, PT, R61, R2, PT ;  /* 0x000000023d00720c */ /* 0x000fe20003f06270 */
[----:B------:R-:W-:Y:S01]  /*2fe0*/  FFMA.FTZ R97, R97, UR5, R40 ;  /* 0x0000000561617c23 */ /* 0x000fe20008010028 */
[----:B------:R-:W-:Y:S02]  /*2ff0*/  I2FP.F32.S32 R61, R61 ;  /* 0x0000003d003d7245 */ /* 0x000fe40000201400 */
[----:B------:R-:W-:Y:S02]  /*3000*/  I2FP.F32.S32 R4, R0 ;  /* 0x0000000000047245 */ /* 0x000fe40000201400 */
[----:B------:R-:W-:Y:S01]  /*3010*/  ISETP.GE.AND P6, PT, R0, R123, PT ;  /* 0x0000007b0000720c */ /* 0x000fe20003fc6270 */
[----:B------:R-:W-:Y:S01]  /*3020*/  FFMA.FTZ R40, R61, UR5, R42 ;  /* 0x000000053d287c23 */ /* 0x000fe2000801002a */
[----:B------:R-:W-:Y:S01]  /*3030*/  VIADD R42, R96, 0x8 ;  /* 0x00000008602a7836 */ /* 0x000fe20000000000 */
        /* <DEDUP_REMOVED lines=8> */
[C---:B------:R-:W-:Y:S01]  /*30c0*/  FFMA.FTZ R43, R49.reuse, UR5, R48 ;  /* 0x00000005312b7c23 */ /* 0x040fe20008010030 */
[----:B------:R-:W-:Y:S01]  /*30d0*/  FFMA.FTZ R50, R49, UR5, R50 ;  /* 0x0000000531327c23 */ /* 0x000fe20008010032 */
[----:B------:R-:W-:Y:S01]  /*30e0*/  ISETP.GE.AND P5, PT, R60, R123, PT ;  /* 0x0000007b3c00720c */ /* 0x000fe20003fa6270 */
[----:B------:R-:W-:Y:S01]  /*30f0*/  VIADD R49, R96, 0x20 ;  /* 0x0000002060317836 */ /* 0x000fe20000000000 */
[----:B------:R-:W-:Y:S02]  /*3100*/  ISETP.GE.AND P2, PT, R60, R2, PT ;  /* 0x000000023c00720c */ /* 0x000fe40003f46270 */
[----:B------:R-:W-:Y:S02]  /*3110*/  FSEL R97, R97, -INF , !P3 ;  /* 0xff80000061617808 */ /* 0x000fe40005800000 */
[----:B------:R-:W-:-:S02]  /*3120*/  FSEL R40, R40, -INF , !P0 ;  /* 0xff80000028287808 */ /* 0x000fc40004000000 */
[----:B------:R-:W-:Y:S02]  /*3130*/  I2FP.F32.S32 R60, R60 ;  /* 0x0000003c003c7245 */ /* 0x000fe40000201400 */
[CC--:B------:R-:W-:Y:S02]  /*3140*/  ISETP.GE.AND P3, PT, R42.reuse, R123.reuse, PT ;  /* 0x0000007b2a00720c */ /* 0x0c0fe40003f66270 */
[----:B------:R-:W-:Y:S01]  /*3150*/  ISETP.GE.AND P0, PT, R42, R2, PT ;  /* 0x000000022a00720c */ /* 0x000fe20003f06270 */
[----:B------:R-:W-:Y:S01]  /*3160*/  VIADD R42, R96, 0x21 ;  /* 0x00000021602a7836 */ /* 0x000fe20000000000 */
[----:B------:R-:W-:Y:S01]  /*3170*/  FSEL R41, R41, -INF , !P6 ;  /* 0xff80000029297808 */ /* 0x000fe20007000000 */
[----:B------:R-:W-:Y:S01]  /*3180*/  FFMA.FTZ R53, R60, UR5, R53 ;  /* 0x000000053c357c23 */ /* 0x000fe20008010035 */
[----:B------:R-:W-:Y:S01]  /*3190*/  FSEL R64, R0, -INF , !P4 ;  /* 0xff80000000407808 */ /* 0x000fe20006000000 */
[----:B------:R-:W-:Y:S01]  /*31a0*/  FFMA.FTZ R55, R60, UR5, R55 ;  /* 0x000000053c377c23 */ /* 0x000fe20008010037 */
[----:B------:R-:W-:-:S02]  /*31b0*/  ISETP.GE.AND P6, PT, R49, R123, PT ;  /* 0x0000007b3100720c */ /* 0x000fc40003fc6270 */
[----:B------:R-:W-:Y:S02]  /*31c0*/  ISETP.GE.AND P4, PT, R49, R2, PT ;  /* 0x000000023100720c */ /* 0x000fe40003f86270 */
[----:B------:R-:W-:Y:S02]  /*31d0*/  I2FP.F32.S32 R49, R49 ;  /* 0x0000003100317245 */ /* 0x000fe40000201400 */
[----:B------:R-:W-:Y:S02]  /*31e0*/  I2FP.F32.S32 R0, R42 ;  /* 0x0000002a00007245 */ /* 0x000fe40000201400 */
[----:B------:R-:W-:Y:S01]  /*31f0*/  FSEL R43, R43, -INF , !P3 ;  /* 0xff8000002b2b7808 */ /* 0x000fe20005800000 */
[C---:B------:R-:W-:Y:S01]  /*3200*/  FFMA.FTZ R36, R49.reuse, UR5, R36 ;  /* 0x0000000531247c23 */ /* 0x040fe20008010024 */
[----:B------:R-:W-:Y:S01]  /*3210*/  FSEL R100, R50, -INF , !P0 ;  /* 0xff80000032647808 */ /* 0x000fe20004000000 */
[----:B------:R-:W-:Y:S01]  /*3220*/  FFMA.FTZ R38, R49, UR5, R38 ;  /* 0x0000000531267c23 */ /* 0x000fe20008010026 */
[----:B------:R-:W-:Y:S01]  /*3230*/  I2FP.F32.S32 R51, R4 ;  /* 0x0000000400337245 */ /* 0x000fe20000201400 */
[C---:B------:R-:W-:Y:S01]  /*3240*/  FFMA.FTZ R37, R0.reuse, UR5, R37 ;  /* 0x0000000500257c23 */ /* 0x040fe20008010025 */
[----:B------:R-:W-:Y:S01]  /*3250*/  FSEL R53, R53, -INF , !P5 ;  /* 0xff80000035357808 */ /* 0x000fe20006800000 */
[----:B------:R-:W-:Y:S01]  /*3260*/  FFMA.FTZ R39, R0, UR5, R39 ;  /* 0x0000000500277c23 */ /* 0x000fe20008010027 */
[----:B------:R-:W-:Y:S01]  /*3270*/  FSEL R102, R55, -INF , !P2 ;  /* 0xff80000037667808 */ /* 0x000fe20005000000 */
[C---:B------:R-:W-:Y:S01]  /*3280*/  FFMA.FTZ R32, R51.reuse, UR5, R32 ;  /* 0x0000000533207c23 */ /* 0x040fe20008010020 */
[CC--:B------:R-:W-:Y:S01]  /*3290*/  ISETP.GE.AND P3, PT, R4.reuse, R123.reuse, PT ;  /* 0x0000007b0400720c */ /* 0x0c0fe20003f66270 */
[----:B------:R-:W-:Y:S01]  /*32a0*/  FFMA.FTZ R34, R51, UR5, R34 ;  /* 0x0000000533227c23 */ /* 0x000fe20008010022 */
[-C--:B------:R-:W-:Y:S01]  /*32b0*/  ISETP.GE.AND P0, PT, R4, R2.reuse, PT ;  /* 0x000000020400720c */ /* 0x080fe20003f06270 */
[----:B------:R-:W-:Y:S01]  /*32c0*/  VIADD R4, R96, 0x29 ;  /* 0x0000002960047836 */ /* 0x000fe20000000000 */
[----:B------:R-:W-:Y:S01]  /*32d0*/  ISETP.GE.AND P5, PT, R42, R123, PT ;  /* 0x0000007b2a00720c */ /* 0x000fe20003fa6270 */
[----:B------:R-:W-:Y:S01]  /*32e0*/  VIADD R0, R96, 0x31 ;  /* 0x0000003160007836 */ /* 0x000fe20000000000 */
[----:B------:R-:W-:Y:S01]  /*32f0*/  ISETP.GE.AND P2, PT, R42, R2, PT ;  /* 0x000000022a00720c */ /* 0x000fe20003f46270 */
[----:B------:R-:W-:Y:S01]  /*3300*/  VIADD R42, R96, 0x30 ;  /* 0x00000030602a7836 */ /* 0x000fe20000000000 */
[----:B------:R-:W-:-:S02]  /*3310*/  FSEL R127, R36, -INF , !P6 ;  /* 0xff800000247f7808 */ /* 0x000fc40007000000 */
[----:B------:R-:W-:Y:S02]  /*3320*/  FSEL R138, R38, -INF , !P4 ;  /* 0xff800000268a7808 */ /* 0x000fe40006000000 */
[C---:B------:R-:W-:Y:S02]  /*3330*/  ISETP.GE.AND P6, PT, R4.reuse, R123, PT ;  /* 0x0000007b0400720c */ /* 0x040fe40003fc6270 */
[----:B------:R-:W-:Y:S02]  /*3340*/  ISETP.GE.AND P4, PT, R4, R2, PT ;  /* 0x000000020400720c */ /* 0x000fe40003f86270 */
[----:B------:R-:W-:Y:S02]  /*3350*/  FSEL R119, R37, -INF , !P5 ;  /* 0xff80000025777808 */ /* 0x000fe40006800000 */
[----:B------:R-:W-:Y:S02]  /*3360*/  I2FP.F32.S32 R4, R4 ;  /* 0x0000000400047245 */ /* 0x000fe40000201400 */
[----:B------:R-:W-:-:S02]  /*3370*/  I2FP.F32.S32 R37, R42 ;  /* 0x0000002a00257245 */ /* 0x000fc40000201400 */
[----:B------:R-:W-:Y:S01]  /*3380*/  FSEL R89, R32, -INF , !P3 ;  /* 0xff80000020597808 */ /* 0x000fe20005800000 */
[----:B------:R-:W-:Y:S01]  /*3390*/  FFMA.FTZ R33, R4, UR5, R33 ;  /* 0x0000000504217c23 */ /* 0x000fe20008010021 */
[----:B------:R-:W-:Y:S01]  /*33a0*/  FSEL R132, R34, -INF , !P0 ;  /* 0xff80000022847808 */ /* 0x000fe20004000000 */
[----:B------:R-:W-:Y:S01]  /*33b0*/  FFMA.FTZ R35, R4, UR5, R35 ;  /* 0x0000000504237c23 */ /* 0x000fe20008010023 */
[CC--:B------:R-:W-:Y:S01]  /*33c0*/  ISETP.GE.AND P3, PT, R0.reuse, R123.reuse, PT ;  /* 0x0000007b0000720c */ /* 0x0c0fe20003f66270 */
[C---:B------:R-:W-:Y:S01]  /*33d0*/  FFMA.FTZ R28, R37.reuse, UR5, R28 ;  /* 0x00000005251c7c23 */ /* 0x040fe2000801001c */
[----:B------:R-:W-:Y:S01]  /*33e0*/  ISETP.GE.AND P0, PT, R0, R2, PT ;  /* 0x000000020000720c */ /* 0x000fe20003f06270 */
[----:B------:R-:W-:Y:S01]  /*33f0*/  FFMA.FTZ R30, R37, UR5, R30 ;  /* 0x00000005251e7c23 */ /* 0x000fe2000801001e */
[----:B------:R-:W-:Y:S01]  /*3400*/  I2FP.F32.S32 R0, R0 ;  /* 0x0000000000007245 */ /* 0x000fe20000201400 */
[C---:B------:R-:W-:Y:S01]  /*3410*/  VIADD R4, R96.reuse, 0x39 ;  /* 0x0000003960047836 */ /* 0x040fe20000000000 */
[----:B------:R-:W-:Y:S01]  /*3420*/  FSEL R136, R39, -INF , !P2 ;  /* 0xff80000027887808 */ /* 0x000fe20005000000 */
[----:B------:R-:W-:Y:S01]  /*3430*/  VIADD R32, R96, 0x38 ;  /* 0x0000003860207836 */ /* 0x000fe20000000000 */
[----:B------:R-:W-:Y:S01]  /*3440*/  ISETP.GE.AND P5, PT, R42, R123, PT ;  /* 0x0000007b2a00720c */ /* 0x000fe20003fa6270 */
[----:B------:R-:W-:Y:S01]  /*3450*/  FFMA.FTZ R29, R0, UR5, R29 ;  /* 0x00000005001d7c23 */ /* 0x000fe2000801001d */
[----:B------:R-:W-:Y:S01]  /*3460*/  ISETP.GE.AND P2, PT, R42, R2, PT ;  /* 0x000000022a00720c */ /* 0x000fe20003f46270 */
[----:B------:R-:W-:Y:S01]  /*3470*/  FFMA.FTZ R31, R0, UR5, R31 ;  /* 0x00000005001f7c23 */ /* 0x000fe2000801001f */
[----:B------:R-:W-:Y:S01]  /*3480*/  VIADD R0, R96, 0x40 ;  /* 0x0000004060007836 */ /* 0x000fe20000000000 */
[----:B------:R-:W-:Y:S01]  /*3490*/  FSEL R67, R28, -INF , !P5 ;  /* 0xff8000001c437808 */ /* 0x000fe20006800000 */
[----:B------:R-:W-:Y:S01]  /*34a0*/  VIADD R28, R96, 0x48 ;  /* 0x00000048601c7836 */ /* 0x000fe20000000000 */
[----:B------:R-:W-:-:S02]  /*34b0*/  FSEL R76, R30, -INF , !P2 ;  /* 0xff8000001e4c7808 */ /* 0x000fc40005000000 */
[----:B------:R-:W-:Y:S02]  /*34c0*/  FSEL R133, R33, -INF , !P6 ;  /* 0xff80000021857808 */ /* 0x000fe40007000000 */
[CC--:B------:R-:W-:Y:S02]  /*34d0*/  ISETP.GE.AND P5, PT, R4.reuse, R123.reuse, PT ;  /* 0x0000007b0400720c */ /* 0x0c0fe40003fa6270 */
[----:B------:R-:W-:Y:S02]  /*34e0*/  ISETP.GE.AND P2, PT, R4, R2, PT ;  /* 0x000000020400720c */ /* 0x000fe40003f46270 */
[----:B------:R-:W-:Y:S02]  /*34f0*/  I2FP.F32.S32 R33, R32 ;  /* 0x0000002000217245 */ /* 0x000fe40000201400 */
[----:B------:R-:W-:Y:S02]  /*3500*/  I2FP.F32.S32 R4, R4 ;  /* 0x0000000400047245 */ /* 0x000fe40000201400 */
[----:B------:R-:W-:Y:S01]  /*3510*/  FSEL R65, R29, -INF , !P3 ;  /* 0xff8000001d417808 */ /* 0x000fe20005800000 */
[C---:B------:R-:W-:Y:S01]  /*3520*/  FFMA.FTZ R24, R33.reuse, UR5, R24 ;  /* 0x0000000521187c23 */ /* 0x040fe20008010018 */
[----:B------:R-:W-:Y:S01]  /*3530*/  I2FP.F32.S32 R29, R0 ;  /* 0x00000000001d7245 */ /* 0x000fe20000201400 */
[----:B------:R-:W-:Y:S01]  /*3540*/  FFMA.FTZ R26, R33, UR5, R26 ;  /* 0x00000005211a7c23 */ /* 0x000fe2000801001a */
[----:B------:R-:W-:Y:S01]  /*3550*/  FSEL R134, R35, -INF , !P4 ;  /* 0xff80000023867808 */ /* 0x000fe20006000000 */
[C---:B------:R-:W-:Y:S01]  /*3560*/  FFMA.FTZ R25, R4.reuse, UR5, R25 ;  /* 0x0000000504197c23 */ /* 0x040fe20008010019 */
[----:B------:R-:W-:Y:S01]  /*3570*/  FFMA.FTZ R27, R4, UR5, R27 ;  /* 0x00000005041b7c23 */ /* 0x000fe2000801001b */
[-C--:B------:R-:W-:Y:S01]  /*3580*/  ISETP.GE.AND P6, PT, R32, R123.reuse, PT ;  /* 0x0000007b2000720c */ /* 0x080fe20003fc6270 */
[----:B------:R-:W-:Y:S01]  /*3590*/  VIADD R4, R96, 0x41 ;  /* 0x0000004160047836 */ /* 0x000fe20000000000 */
[----:B------:R-:W-:Y:S01]  /*35a0*/  ISETP.GE.AND P4, PT, R32, R2, PT ;  /* 0x000000022000720c */ /* 0x000fe20003f86270 */
[----:B------:R-:W-:Y:S01]  /*35b0*/  FFMA.FTZ R20, R29, UR5, R20 ;  /* 0x000000051d147c23 */ /* 0x000fe20008010014 */
[----:B------:R-:W-:Y:S01]  /*35c0*/  FSEL R66, R31, -INF , !P0 ;  /* 0xff8000001f427808 */ /* 0x000fe20004000000 */
[----:B------:R-:W-:Y:S01]  /*35d0*/  FFMA.FTZ R22, R29, UR5, R22 ;  /* 0x000000051d167c23 */ /* 0x000fe20008010016 */
[----:B------:R-:W-:-:S02]  /*35e0*/  ISETP.GE.AND P3, PT, R0, R123, PT ;  /* 0x0000007b0000720c */ /* 0x000fc40003f66270 */
[-C--:B------:R-:W-:Y:S01]  /*35f0*/  ISETP.GE.AND P0, PT, R0, R2.reuse, PT ;  /* 0x000000020000720c */ /* 0x080fe20003f06270 */
[----:B------:R-:W-:Y:S01]  /*3600*/  VIADD R0, R96, 0x49 ;  /* 0x0000004960007836 */ /* 0x000fe20000000000 */
[----:B------:R-:W-:Y:S02]  /*3610*/  FSEL R79, R24, -INF , !P6 ;  /* 0xff800000184f7808 */ /* 0x000fe40007000000 */
[----:B------:R-:W-:Y:S02]  /*3620*/  FSEL R122, R26, -INF , !P4 ;  /* 0xff8000001a7a7808 */ /* 0x000fe40006000000 */
[C---:B------:R-:W-:Y:S02]  /*3630*/  ISETP.GE.AND P6, PT, R4.reuse, R123, PT ;  /* 0x0000007b0400720c */ /* 0x040fe40003fc6270 */
[----:B------:R-:W-:Y:S02]  /*3640*/  ISETP.GE.AND P4, PT, R4, R2, PT ;  /* 0x000000020400720c */ /* 0x000fe40003f86270 */
[----:B------:R-:W-:-:S02]  /*3650*/  FSEL R77, R25, -INF , !P5 ;  /* 0xff800000194d7808 */ /* 0x000fc40006800000 */
[----:B------:R-:W-:Y:S02]  /*3660*/  I2FP.F32.S32 R4, R4 ;  /* 0x0000000400047245 */ /* 0x000fe40000201400 */
[----:B------:R-:W-:Y:S02]  /*3670*/  I2FP.F32.S32 R25, R28 ;  /* 0x0000001c00197245 */ /* 0x000fe40000201400 */
        /* <DEDUP_REMOVED lines=46> */
[-C--:B------:R-:W-:Y:S02]  /*3960*/  ISETP.GE.AND P4, PT, R4, R2.reuse, PT ;  /* 0x000000020400720c */ /* 0x080fe40003f86270 */
[CC--:B------:R-:W-:Y:S02]  /*3970*/  ISETP.GE.AND P5, PT, R16.reuse, R123.reuse, PT ;  /* 0x0000007b1000720c */ /* 0x0c0fe40003fa6270 */
[----:B------:R-:W-:Y:S02]  /*3980*/  ISETP.GE.AND P2, PT, R16, R2, PT ;  /* 0x000000021000720c */ /* 0x000fe40003f46270 */
[----:B------:R-:W-:Y:S02]  /*3990*/  I2FP.F32.S32 R13, R16 ;  /* 0x00000010000d7245 */ /* 0x000fe40000201400 */
[----:B------:R-:W-:Y:S02]  /*39a0*/  I2FP.F32.S32 R4, R4 ;  /* 0x0000000400047245 */ /* 0x000fe40000201400 */
[----:B------:R-:W-:Y:S01]  /*39b0*/  FSEL R17, R8, -INF , !P3 ;  /* 0xff80000008117808 */ /* 0x000fe20005800000 */
[----:B------:R-:W-:Y:S01]  /*39c0*/  VIADD R8, R96, 0x68 ;  /* 0x0000006860087836 */ /* 0x000fe20000000000 */
[----:B------:R-:W-:Y:S01]  /*39d0*/  FSEL R16, R10, -INF , !P0 ;  /* 0xff8000000a107808 */ /* 0x000fe20004000000 */
[----:B------:R-:W-:Y:S01]  /*39e0*/  FFMA.FTZ R9, R4, UR5, R9 ;  /* 0x0000000504097c23 */ /* 0x000fe20008010009 */
[-C--:B------:R-:W-:Y:S01]  /*39f0*/  ISETP.GE.AND P3, PT, R0, R123.reuse, PT ;  /* 0x0000007b0000720c */ /* 0x080fe20003f66270 */
[----:B------:R-:W-:Y:S01]  /*3a00*/  FFMA.FTZ R11, R4, UR5, R11 ;  /* 0x00000005040b7c23 */ /* 0x000fe2000801000b */
[----:B------:R-:W-:Y:S01]  /*3a10*/  ISETP.GE.AND P0, PT, R0, R2, PT ;  /* 0x000000020000720c */ /* 0x000fe20003f06270 */
[C---:B------:R-:W-:Y:S01]  /*3a20*/  FFMA.FTZ R23, R13.reuse, UR5, R80 ;  /* 0x000000050d177c23 */ /* 0x040fe20008010050 */
[----:B------:R-:W-:Y:S01]  /*3a30*/  I2FP.F32.S32 R0, R0 ;  /* 0x0000000000007245 */ /* 0x000fe20000201400 */
[----:B------:R-:W-:Y:S01]  /*3a40*/  FFMA.FTZ R34, R13, UR5, R82 ;  /* 0x000000050d227c23 */ /* 0x000fe20008010052 */
[----:B------:R-:W-:Y:S01]  /*3a50*/  FSEL R25, R9, -INF , !P6 ;  /* 0xff80000009197808 */ /* 0x000fe20007000000 */
[----:B------:R-:W-:Y:S01]  /*3a60*/  VIADD R4, R96, 0x69 ;  /* 0x0000006960047836 */ /* 0x000fe20000000000 */
[----:B------:R-:W-:Y:S01]  /*3a70*/  I2FP.F32.S32 R9, R8 ;  /* 0x0000000800097245 */ /* 0x000fe20000201400 */
[C---:B------:R-:W-:Y:S01]  /*3a80*/  FFMA.FTZ R22, R0.reuse, UR5, R81 ;  /* 0x0000000500167c23 */ /* 0x040fe20008010051 */
[----:B------:R-:W-:Y:S01]  /*3a90*/  FFMA.FTZ R32, R0, UR5, R83 ;  /* 0x0000000500207c23 */ /* 0x000fe20008010053 */
[----:B------:R-:W-:Y:S01]  /*3aa0*/  VIADD R0, R96, 0x70 ;  /* 0x0000007060007836 */ /* 0x000fe20000000000 */
[----:B------:R-:W-:Y:S01]  /*3ab0*/  FSEL R36, R11, -INF , !P4 ;  /* 0xff8000000b247808 */ /* 0x000fe20006000000 */
[C---:B------:R-:W-:Y:S01]  /*3ac0*/  FFMA.FTZ R35, R9.reuse, UR5, R72 ;  /* 0x0000000509237c23 */ /* 0x040fe20008010048 */
[-C--:B------:R-:W-:Y:S01]  /*3ad0*/  ISETP.GE.AND P6, PT, R8, R123.reuse, PT ;  /* 0x0000007b0800720c */ /* 0x080fe20003fc6270 */
[----:B------:R-:W-:Y:S01]  /*3ae0*/  FFMA.FTZ R26, R9, UR5, R74 ;  /* 0x00000005091a7c23 */ /* 0x000fe2000801004a */
[----:B------:R-:W-:Y:S01]  /*3af0*/  I2FP.F32.S32 R11, R0 ;  /* 0x00000000000b7245 */ /* 0x000fe20000201400 */
[----:B------:R-:W-:Y:S01]  /*3b00*/  VIADD R10, R96, 0x11 ;  /* 0x00000011600a7836 */ /* 0x000fe20000000000 */
[----:B------:R-:W-:Y:S01]  /*3b10*/  ISETP.GE.AND P4, PT, R8, R2, PT ;  /* 0x000000020800720c */ /* 0x000fe20003f86270 */
[----:B------:R-:W-:Y:S01]  /*3b20*/  VIADD R8, R96, 0x71 ;  /* 0x0000007160087836 */ /* 0x000fe20000000000 */
[----:B------:R-:W-:Y:S01]  /*3b30*/  FSEL R23, R23, -INF , !P5 ;  /* 0xff80000017177808 */ /* 0x000fe20006800000 */
[C---:B------:R-:W-:Y:S01]  /*3b40*/  FFMA.FTZ R31, R11.reuse, UR5, R68 ;  /* 0x000000050b1f7c23 */ /* 0x040fe20008010044 */
[----:B------:R-:W-:Y:S01]  /*3b50*/  FSEL R34, R34, -INF , !P2 ;  /* 0xff80000022227808 */ /* 0x000fe20005000000 */
[----:B------:R-:W-:Y:S01]  /*3b60*/  FFMA.FTZ R28, R11, UR5, R70 ;  /* 0x000000050b1c7c23 */ /* 0x000fe20008010046 */
[----:B------:R-:W-:-:S02]  /*3b70*/  ISETP.GE.AND P5, PT, R4, R123, PT ;  /* 0x0000007b0400720c */ /* 0x000fc40003fa6270 */
[----:B------:R-:W-:Y:S02]  /*3b80*/  ISETP.GE.AND P2, PT, R4, R2, PT ;  /* 0x000000020400720c */ /* 0x000fe40003f46270 */
[----:B------:R-:W-:Y:S02]  /*3b90*/  FSEL R22, R22, -INF , !P3 ;  /* 0xff80000016167808 */ /* 0x000fe40005800000 */
[----:B------:R-:W-:Y:S02]  /*3ba0*/  FSEL R32, R32, -INF , !P0 ;  /* 0xff80000020207808 */ /* 0x000fe40004000000 */
[----:B------:R-:W-:Y:S02]  /*3bb0*/  I2FP.F32.S32 R4, R4 ;  /* 0x0000000400047245 */ /* 0x000fe40000201400 */
[CC--:B------:R-:W-:Y:S02]  /*3bc0*/  ISETP.GE.AND P3, PT, R0.reuse, R123.reuse, PT ;  /* 0x0000007b0000720c */ /* 0x0c0fe40003f66270 */
[-C--:B------:R-:W-:Y:S01]  /*3bd0*/  ISETP.GE.AND P0, PT, R0, R2.reuse, PT ;  /* 0x000000020000720c */ /* 0x080fe20003f06270 */
[----:B------:R-:W-:Y:S01]  /*3be0*/  VIADD R0, R96, 0x79 ;  /* 0x0000007960007836 */ /* 0x000fe20000000000 */
[----:B------:R-:W-:Y:S01]  /*3bf0*/  FSEL R35, R35, -INF , !P6 ;  /* 0xff80000023237808 */ /* 0x000fe20007000000 */
[----:B------:R-:W-:Y:S01]  /*3c00*/  FFMA.FTZ R33, R4, UR5, R73 ;  /* 0x0000000504217c23 */ /* 0x000fe20008010049 */
[----:B------:R-:W-:Y:S01]  /*3c10*/  FSEL R26, R26, -INF , !P4 ;  /* 0xff8000001a1a7808 */ /* 0x000fe20006000000 */
[----:B------:R-:W-:Y:S01]  /*3c20*/  FFMA.FTZ R24, R4, UR5, R75 ;  /* 0x0000000504187c23 */ /* 0x000fe2000801004b */
        /* <DEDUP_REMOVED lines=11> */
[----:B------:R-:W-:Y:S02]  /*3ce0*/  I2FP.F32.S32 R9, R4 ;  /* 0x0000000400097245 */ /* 0x000fe40000201400 */
[----:B------:R-:W-:Y:S01]  /*3cf0*/  I2FP.F32.S32 R8, R10 ;  /* 0x0000000a00087245 */ /* 0x000fe20000201400 */
[----:B------:R-:W-:Y:S01]  /*3d00*/  FFMA.FTZ R57, R0, UR5, R57 ;  /* 0x0000000500397c23 */ /* 0x000fe20008010039 */
[----:B------:R-:W-:Y:S01]  /*3d10*/  FSEL R33, R33, -INF , !P5 ;  /* 0xff80000021217808 */ /* 0x000fe20006800000 */
[C---:B------:R-:W-:Y:S01]  /*3d20*/  FFMA.FTZ R49, R9.reuse, UR5, R56 ;  /* 0x0000000509317c23 */ /* 0x040fe20008010038 */
[----:B------:R-:W-:Y:S01]  /*3d30*/  FSEL R24, R24, -INF , !P2 ;  /* 0xff80000018187808 */ /* 0x000fe20005000000 */
[----:B------:R-:W-:Y:S01]  /*3d40*/  FFMA.FTZ R58, R9, UR5, R58 ;  /* 0x00000005093a7c23 */ /* 0x000fe2000801003a */
[----:B------:R-:W-:Y:S01]  /*3d50*/  FFMA.FTZ R8, R8, UR5, R45 ;  /* 0x0000000508087c23 */ /* 0x000fe2000801002d */
[C---:B------:R-:W-:Y:S02]  /*3d60*/  ISETP.GE.AND P5, PT, R4.reuse, R123, PT ;  /* 0x0000007b0400720c */ /* 0x040fe40003fa6270 */
[----:B------:R-:W-:Y:S01]  /*3d70*/  ISETP.GE.AND P2, PT, R4, R2, PT ;  /* 0x000000020400720c */ /* 0x000fe20003f46270 */
[----:B------:R-:W-:Y:S01]  /*3d80*/  FFMA.FTZ R4, R0, UR5, R59 ;  /* 0x0000000500047c23 */ /* 0x000fe2000801003b */
[----:B------:R-:W-:-:S02]  /*3d90*/  FSEL R45, R57, -INF , !P3 ;  /* 0xff800000392d7808 */ /* 0x000fc40005800000 */
[----:B------:R-:W-:Y:S02]  /*3da0*/  ISETP.GE.AND P3, PT, R91, 0x2, PT ;  /* 0x000000025b00780c */ /* 0x000fe40003f66270 */
        /* <DEDUP_REMOVED lines=11> */
[C---:B------:R-:W-:Y:S02]  /*3e60*/  ISETP.GE.AND P6, PT, R96.reuse, R123, PT ;  /* 0x0000007b6000720c */ /* 0x040fe40003fc6270 */
[----:B------:R-:W-:Y:S02]  /*3e70*/  ISETP.GE.AND P4, PT, R96, R2, PT ;  /* 0x000000026000720c */ /* 0x000fe40003f86270 */
[----:B------:R-:W-:Y:S02]  /*3e80*/  FSEL R4, R4, -INF , !P0 ;  /* 0xff80000004047808 */ /* 0x000fe40004000000 */
[----:B------:R-:W-:Y:S02]  /*3e90*/  FSEL R27, R27, -INF , !P6 ;  /* 0xff8000001b1b7808 */ /* 0x000fe40007000000 */
[----:B------:R-:W-:-:S02]  /*3ea0*/  FSEL R52, R52, -INF , !P4 ;  /* 0xff80000034347808 */ /* 0x000fc40006000000 */
        /* <DEDUP_REMOVED lines=63> */
.L_x_4364:
[----:B------:R-:W-:-:S04]  /*42a0*/  LEA R37, -R124, RZ, 0x7 ;  /* 0x000000ff7c257211 */ /* 0x000fc800078e39ff */
[----:B------:R-:W-:-:S07]  /*42b0*/  SHF.R.S32.HI R38, RZ, 0x1f, R37 ;  /* 0x0000001fff267819 */ /* 0x000fce0000011425 */
.L_x_4365:
        /* <DEDUP_REMOVED lines=52> */
.L_x_4367:
[----:B------:R-:W-:Y:S05]  /*4600*/  BSYNC B0 ;  /* 0x0000000000007941 */ /* 0x000fea0003800000 */
.L_x_4366:
[----:B------:R-:W0:Y:S01]  /*4610*/  LDGDEPBAR ;  /* 0x00000000000079af */ /* 0x000e220000000000 */
[----:B------:R-:W-:-:S04]  /*4620*/  IADD3 R126, P0, R37, R126, RZ ;  /* 0x0000007e257e7210 */ /* 0x000fc80007f1e0ff */
[----:B------:R-:W-:-:S09]  /*4630*/  IADD3.X R93, R38, R93, RZ, P0, !PT ;  /* 0x0000005d265d7210 */ /* 0x000fd200007fe4ff */
.L_x_4363:
[----:B--2---:R-:W-:Y:S01]  /*4640*/  FMNMX.FTZ R8, R27, R53, !PT ;  /* 0x000000351b087209 */ /* 0x004fe20007810000 */
[----:B------:R-:W-:Y:S01]  /*4650*/  ULDC UR18, c[0x0][0x2ec] ;  /* 0x0000bb0000127ab9 */ /* 0x000fe20000000800 */
[----:B------:R-:W-:Y:S01]  /*4660*/  FMNMX.FTZ R9, R52, R102, !PT ;  /* 0x0000006634097209 */ /* 0x000fe20007810000 */
[----:B------:R-:W-:Y:S01]  /*4670*/  ULDC.64 UR12, c[0x0][0x218] ;  /* 0x00008600000c7ab9 */ /* 0x000fe20000000a00 */
        /* <DEDUP_REMOVED lines=44> */
[----:B-1----:R-:W-:Y:S02]  /*4940*/  FMNMX.FTZ R11, R23, R8, !PT ;  /* 0x00000008170b7209 */ /* 0x002fe40007810000 */
        /* <DEDUP_REMOVED lines=17> */
[----:B------:R-:W-:Y:S01]  /*4a60*/  LEA R121, R5, R120, 0x1 ;  /* 0x0000007805797211 */ /* 0x000fe200078e08ff */
[----:B------:R-:W-:Y:S01]  /*4a70*/  LDSM.16.MT88.4 R104, [R120+0x3000] ;  /* 0x003000007868783b */ /* 0x000fe20000004200 */
[----:B-1----:R-:W-:-:S03]  /*4a80*/  FMNMX.FTZ R11, R8, R11, !PT ;  /* 0x0000000b080b7209 */ /* 0x002fc60007810000 */
        /* <DEDUP_REMOVED lines=20> */
[----:B------:R-:W1:Y:S01]  /*4bd0*/  LDSM.16.MT88.4 R8, [R121+0x3000] ;  /* 0x003000007908783b */ /* 0x000e620000004200 */
[--C-:B------:R-:W-:Y:S01]  /*4be0*/  FFMA.FTZ R73, R89, UR18, -R58.reuse ;  /* 0x0000001259497c23 */ /* 0x100fe2000801083a */
[C---:B------:R-:W-:Y:S01]  /*4bf0*/  FSETP.NEU.FTZ.AND P0, PT, R69.reuse, -INF , PT ;  /* 0xff8000004500780b */ /* 0x040fe20003f1d000 */
[----:B------:R-:W-:Y:S01]  /*4c00*/  FMUL.FTZ R29, R69, UR18 ;  /* 0x00000012451d7c20 */ /* 0x000fe20008410000 */
[----:B------:R-:W2:Y:S01]  /*4c10*/  MUFU.EX2 R62, R62 ;  /* 0x0000003e003e7308 */ /* 0x000ea20000000800 */
[--C-:B------:R-:W-:Y:S01]  /*4c20*/  FFMA.FTZ R82, R65, UR18, -R58.reuse ;  /* 0x0000001241527c23 */ /* 0x100fe2000801083a */
[--C-:B------:R-:W-:Y:S01]  /*4c30*/  FFMA.FTZ R80, R79, UR18, -R58.reuse ;  /* 0x000000124f507c23 */ /* 0x100fe2000801083a */
[--C-:B------:R-:W-:Y:S01]  /*4c40*/  FFMA.FTZ R65, R77, UR18, -R58.reuse ;  /* 0x000000124d417c23 */ /* 0x100fe2000801083a */
[----:B------:R-:W-:Y:S01]  /*4c50*/  FSEL R29, R29, RZ, P0 ;  /* 0x000000ff1d1d7208 */ /* 0x000fe20000000000 */
        /* <DEDUP_REMOVED lines=10> */
[----:B------:R-:W3:Y:S01]  /*4d00*/  LDSM.16.MT88.4 R12, [R120+0x3400] ;  /* 0x00340000780c783b */ /* 0x000ee20000004200 */
        /* <DEDUP_REMOVED lines=32> */
[----:B------:R-:W4:Y:S01]  /*4f10*/  MUFU.EX2 R43, R43 ;  /* 0x0000002b002b7308 */ /* 0x000f220000000800 */
[----:B--2---:R-:W-:Y:S01]  /*4f20*/  F2FP.BF16.F32.PACK_AB R97, R47, R54 ;  /* 0x000000362f61723e */ /* 0x004fe200000010ff */
[--C-:B------:R-:W-:Y:S01]  /*4f30*/  FFMA.FTZ R83, R25, UR18, -R58.reuse ;  /* 0x0000001219537c23 */ /* 0x100fe2000801083a */
[----:B------:R-:W-:Y:S01]  /*4f40*/  FFMA.FTZ R49, R18, UR18, -R29 ;  /* 0x0000001212317c23 */ /* 0x000fe2000801081d */
[----:B------:R-:W-:Y:S01]  /*4f50*/  FADD.FTZ R57, R62, R57 ;  /* 0x000000393e397221 */ /* 0x000fe20000010000 */
[--C-:B------:R-:W-:Y:S01]  /*4f60*/  FFMA.FTZ R35, R35, UR18, -R58.reuse ;  /* 0x0000001223237c23 */ /* 0x100fe2000801083a */
[----:B------:R-:W-:Y:S01]  /*4f70*/  FFMA.FTZ R34, R34, UR18, -R29 ;  /* 0x0000001222227c23 */ /* 0x000fe2000801081d */
[--C-:B------:R-:W-:Y:S01]  /*4f80*/  FFMA.FTZ R31, R31, UR18, -R58.reuse ;  /* 0x000000121f1f7c23 */ /* 0x100fe2000801083a */
[----:B------:R-:W-:Y:S01]  /*4f90*/  MUFU.EX2 R42, R42 ;  /* 0x0000002a002a7308 */ /* 0x000fe20000000800 */
[----:B------:R-:W-:Y:S01]  /*4fa0*/  FADD.FTZ R56, R56, R57 ;  /* 0x0000003938387221 */ /* 0x000fe20000010000 */
[----:B------:R-:W-:Y:S01]  /*4fb0*/  FFMA.FTZ R48, R51, UR18, -R58 ;  /* 0x0000001233307c23 */ /* 0x000fe2000801083a */
[--C-:B------:R-:W-:Y:S01]  /*4fc0*/  FFMA.FTZ R28, R28, UR18, -R29.reuse ;  /* 0x000000121c1c7c23 */ /* 0x100fe2000801081d */
[--C-:B------:R-:W-:Y:S01]  /*4fd0*/  FFMA.FTZ R0, R0, UR18, -R29.reuse ;  /* 0x0000001200007c23 */ /* 0x100fe2000801081d */
[----:B------:R-:W-:Y:S01]  /*4fe0*/  FADD.FTZ R53, R53, R56 ;  /* 0x0000003835357221 */ /* 0x000fe20000010000 */
[----:B------:R-:W-:-:S02]  /*4ff0*/  FFMA.FTZ R89, R4, UR18, -R29 ;  /* 0x0000001204597c23 */ /* 0x000fc4000801081d */
[----:B------:R-:W2:Y:S01]  /*5000*/  MUFU.EX2 R37, R37 ;  /* 0x0000002500257308 */ /* 0x000ea20000000800 */
[----:B----4-:R-:W-:-:S07]  /*5010*/  F2FP.BF16.F32.PACK_AB R99, R43, R52 ;  /* 0x000000342b63723e */ /* 0x010fce00000010ff */
[C---:B------:R-:W-:Y:S01]  /*5020*/  HMMA.16816.F32.BF16 R108, R96.reuse, R104, RZ ;  /* 0x00000068606c723c */ /* 0x040fe200000418ff */
[----:B------:R-:W-:Y:S05]  /*5030*/  MUFU.EX2 R38, R38 ;  /* 0x0000002600267308 */ /* 0x000fea0000000800 */
[C---:B------:R-:W-:Y:S03]  /*5040*/  HMMA.16816.F32.BF16 R104, R96.reuse, R106, RZ ;  /* 0x0000006a6068723c */ /* 0x040fe600000418ff */
[----:B------:R-:W4:Y:S03]  /*5050*/  MUFU.EX2 R27, R27 ;  /* 0x0000001b001b7308 */ /* 0x000f260000000800 */
[C---:B-1----:R-:W-:Y:S05]  /*5060*/  HMMA.16816.F32.BF16 R100, R96.reuse, R8, RZ ;  /* 0x000000086064723c */ /* 0x042fea00000418ff */
[----:B------:R-:W-:Y:S01]  /*5070*/  MUFU.EX2 R46, R46 ;  /* 0x0000002e002e7308 */ /* 0x000fe20000000800 */
[----:B------:R-:W-:Y:S01]  /*5080*/  HMMA.16816.F32.BF16 R96, R96, R10, RZ ;  /* 0x0000000a6060723c */ /* 0x000fe200000418ff */
[----:B--2---:R-:W-:Y:S01]  /*5090*/  F2FP.BF16.F32.PACK_AB R8, R37, R42 ;  /* 0x0000002a2508723e */ /* 0x004fe200000010ff */
[----:B------:R-:W-:-:S04]  /*50a0*/  FADD.FTZ R42, R42, R53 ;  /* 0x000000352a2a7221 */ /* 0x000fc80000010000 */
[----:B------:R-:W-:Y:S01]  /*50b0*/  FADD.FTZ R37, R37, R42 ;  /* 0x0000002a25257221 */ /* 0x000fe20000010000 */
[----:B------:R-:W1:Y:S01]  /*50c0*/  MUFU.EX2 R41, R41 ;  /* 0x0000002900297308 */ /* 0x000e620000000800 */
[C---:B----4-:R-:W-:Y:S02]  /*50d0*/  F2FP.BF16.F32.PACK_AB R10, R27.reuse, R38 ;  /* 0x000000261b0a723e */ /* 0x050fe400000010ff */
[----:B------:R-:W-:Y:S01]  /*50e0*/  FADD.FTZ R38, R38, R37 ;  /* 0x0000002526267221 */ /* 0x000fe20000010000 */
[--C-:B------:R-:W-:Y:S01]  /*50f0*/  FFMA.FTZ R37, R32, UR18, -R29.reuse ;  /* 0x0000001220257c23 */ /* 0x100fe2000801081d */
[----:B------:R-:W-:Y:S02]  /*5100*/  FFMA.FTZ R32, R24, UR18, -R29 ;  /* 0x0000001218207c23 */ /* 0x000fe4000801081d */
[----:B------:R-:W-:Y:S01]  /*5110*/  FADD.FTZ R38, R27, R38 ;  /* 0x000000261b267221 */ /* 0x000fe20000010000 */
[----:B------:R-:W-:Y:S08]  /*5120*/  MUFU.EX2 R40, R40 ;  /* 0x0000002800287308 */ /* 0x000ff00000000800 */
[----:B------:R-:W2:Y:S01]  /*5130*/  MUFU.EX2 R5, R5 ;  /* 0x0000000500057308 */ /* 0x000ea20000000800 */
[----:B-1----:R-:W-:-:S07]  /*5140*/  F2FP.BF16.F32.PACK_AB R9, R41, R46 ;  /* 0x0000002e2909723e */ /* 0x002fce00000010ff */
[----:B------:R-:W-:Y:S08]  /*5150*/  MUFU.EX2 R75, R75 ;  /* 0x0000004b004b7308 */ /* 0x000ff00000000800 */
[----:B------:R-:W1:Y:S01]  /*5160*/  MUFU.EX2 R72, R72 ;  /* 0x0000004800487308 */ /* 0x000e620000000800 */
[----:B--2---:R-:W-:-:S07]  /*5170*/  F2FP.BF16.F32.PACK_AB R11, R5, R40 ;  /* 0x00000028050b723e */ /* 0x004fce00000010ff */
[C---:B---3--:R-:W-:Y:S01]  /*5180*/  HMMA.16816.F32.BF16 R108, R8.reuse, R12, R108 ;  /* 0x0000000c086c723c */ /* 0x048fe2000004186c */
        /* <DEDUP_REMOVED lines=15> */
[----:B---3--:R-:W-:-:S02]  /*5280*/  F2FP.BF16.F32.PACK_AB R9, R71, R74 ;  /* 0x0000004a4709723e */ /* 0x008fc400000010ff */
[----:B------:R-:W-:-:S03]  /*5290*/  F2FP.BF16.F32.PACK_AB R10, R64, R73 ;  /* 0x00000049400a723e */ /* 0x000fc600000010ff */
[----:B------:R-:W-:Y:S01]  /*52a0*/  MUFU.EX2 R80, R80 ;  /* 0x0000005000507308 */ /* 0x000fe20000000800 */
[----:B----4-:R-:W-:Y:S01]  /*52b0*/  F2FP.BF16.F32.PACK_AB R11, R59, R68 ;  /* 0x000000443b0b723e */ /* 0x010fe200000010ff */
[----:B------:R-:W-:-:S04]  /*52c0*/  FADD.FTZ R72, R72, R75 ;  /* 0x0000004b48487221 */ /* 0x000fc80000010000 */
[----:B------:R-:W-:Y:S02]  /*52d0*/  FADD.FTZ R73, R73, R72 ;  /* 0x0000004849497221 */ /* 0x000fe40000010000 */
[----:B------:R-:W-:Y:S02]  /*52e0*/  MUFU.EX2 R65, R65 ;  /* 0x0000004100417308 */ /* 0x000fe40000000800 */
[----:B------:R-:W-:-:S06]  /*52f0*/  FADD.FTZ R64, R64, R73 ;  /* 0x0000004940407221 */ /* 0x000fcc0000010000 */
        /* <DEDUP_REMOVED lines=56> */
[----:B---3--:R-:W-:-:S02]  /*5680*/  F2FP.BF16.F32.PACK_AB R12, R87, R136 ;  /* 0x00000088570c723e */ /* 0x008fc400000010ff */
[----:B-----5:R-:W-:-:S04]  /*5690*/  F2FP.BF16.F32.PACK_AB R13, R49, R138 ;  /* 0x0000008a310d723e */ /* 0x020fc800000010ff */
[----:B------:R-:W-:Y:S01]  /*56a0*/  FADD.FTZ R9, R54, R47 ;  /* 0x0000002f36097221 */ /* 0x000fe20000010000 */
[--C-:B------:R-:W-:Y:S01]  /*56b0*/  FFMA.FTZ R8, R16, UR18, -R29.reuse ;  /* 0x0000001210087c23 */ /* 0x100fe2000801081d */
[----:B------:R-:W-:Y:S01]  /*56c0*/  FFMA.FTZ R11, R36, UR18, -R29 ;  /* 0x00000012240b7c23 */ /* 0x000fe2000801081d */
[----:B------:R-:W1:Y:S01]  /*56d0*/  LDSM.16.MT88.4 R16, [R121+0x4400] ;  /* 0x004400007910783b */ /* 0x000e620000004200 */
[----:B------:R-:W-:Y:S01]  /*56e0*/  FADD.FTZ R10, R52, R9 ;  /* 0x00000009340a7221 */ /* 0x000fe20000010000 */
[----:B------:R-:W-:Y:S01]  /*56f0*/  MUFU.EX2 R47, R8 ;  /* 0x00000008002f7308 */ /* 0x000fe20000000800 */
[----:B------:R-:W-:Y:S01]  /*5700*/  F2FP.BF16.F32.PACK_AB R14, R83, R134 ;  /* 0x00000086530e723e */ /* 0x000fe200000010ff */
[----:B------:R-:W-:Y:S01]  /*5710*/  FFMA.FTZ R36, R45, UR18, -R58 ;  /* 0x000000122d247c23 */ /* 0x000fe2000801083a */
[----:B------:R-:W-:-:S04]  /*5720*/  FADD.FTZ R43, R43, R10 ;  /* 0x0000000a2b2b7221 */ /* 0x000fc80000010000 */
[----:B------:R-:W-:Y:S01]  /*5730*/  FADD.FTZ R46, R46, R43 ;  /* 0x0000002b2e2e7221 */ /* 0x000fe20000010000 */
[----:B------:R-:W2:Y:S03]  /*5740*/  MUFU.EX2 R52, R11 ;  /* 0x0000000b00347308 */ /* 0x000ea60000000800 */
[----:B------:R-:W-:-:S04]  /*5750*/  FADD.FTZ R41, R41, R46 ;  /* 0x0000002e29297221 */ /* 0x000fc80000010000 */
[----:B------:R-:W-:Y:S01]  /*5760*/  FADD.FTZ R40, R40, R41 ;  /* 0x0000002928287221 */ /* 0x000fe20000010000 */
[--C-:B------:R-:W-:Y:S01]  /*5770*/  FFMA.FTZ R41, R30, UR18, -R29.reuse ;  /* 0x000000121e297c23 */ /* 0x100fe2000801081d */
[----:B------:R-:W-:Y:S01]  /*5780*/  MUFU.EX2 R36, R36 ;  /* 0x0000002400247308 */ /* 0x000fe20000000800 */
[----:B--2---:R-:W-:Y:S01]  /*5790*/  F2FP.BF16.F32.PACK_AB R15, R52, R47 ;  /* 0x0000002f340f723e */ /* 0x004fe200000010ff */
[----:B------:R-:W2:Y:S06]  /*57a0*/  LDSM.16.MT88.4 R8, [R120+0x4800] ;  /* 0x004800007808783b */ /* 0x000eac0000004200 */
[----:B------:R-:W-:Y:S01]  /*57b0*/  MUFU.EX2 R41, R41 ;  /* 0x0000002900297308 */ /* 0x000fe20000000800 */
[C---:B------:R-:W-:Y:S06]  /*57c0*/  HMMA.16816.F32.BF16 R108, R12.reuse, R20, R108 ;  /* 0x000000140c6c723c */ /* 0x040fec000004186c */
[C---:B-1----:R-:W-:Y:S01]  /*57d0*/  HMMA.16816.F32.BF16 R100, R12.reuse, R16, R100 ;  /* 0x000000100c64723c */ /* 0x042fe20000041864 */
[----:B------:R-:W-:Y:S01]  /*57e0*/  FADD.FTZ R21, R5, R40 ;  /* 0x0000002805157221 */ /* 0x000fe20000010000 */
[----:B------:R-:W-:Y:S01]  /*57f0*/  FFMA.FTZ R5, R26, UR18, -R29 ;  /* 0x000000121a057c23 */ /* 0x000fe2000801081d */
[----:B------:R-:W-:Y:S01]  /*5800*/  F2FP.BF16.F32.PACK_AB R20, R81, R132 ;  /* 0x000000845114723e */ /* 0x000fe200000010ff */
[----:B------:R-:W1:Y:S01]  /*5810*/  LDSM.16.MT88.4 R24, [R121+0x4800] ;  /* 0x004800007918783b */ /* 0x000e620000004200 */
[----:B------:R-:W-:Y:S01]  /*5820*/  FADD.FTZ R74, R74, R21 ;  /* 0x000000154a4a7221 */ /* 0x000fe20000010000 */
[C---:B------:R-:W-:Y:S01]  /*5830*/  HMMA.16816.F32.BF16 R104, R12.reuse, R22, R104 ;  /* 0x000000160c68723c */ /* 0x040fe20000041868 */
[----:B------:R-:W-:Y:S01]  /*5840*/  FADD.FTZ R17, R67, R64 ;  /* 0x0000004043117221 */ /* 0x000fe20000010000 */
[----:B------:R-:W3:Y:S01]  /*5850*/  MUFU.EX2 R5, R5 ;  /* 0x0000000500057308 */ /* 0x000ee20000000800 */
[----:B------:R-:W-:Y:S01]  /*5860*/  FADD.FTZ R71, R71, R74 ;  /* 0x0000004a47477221 */ /* 0x000fe20000010000 */
[----:B------:R-:W-:Y:S01]  /*5870*/  F2FP.BF16.F32.PACK_AB R21, R37, R34 ;  /* 0x000000222515723e */ /* 0x000fe200000010ff */
[----:B------:R-:W-:Y:S01]  /*5880*/  FADD.FTZ R17, R82, R17 ;  /* 0x0000001152117221 */ /* 0x000fe20000010000 */
[----:B------:R-:W-:Y:S01]  /*5890*/  HMMA.16816.F32.BF16 R96, R12, R18, R96 ;  /* 0x000000120c60723c */ /* 0x000fe20000041860 */
[----:B------:R-:W-:Y:S01]  /*58a0*/  FADD.FTZ R68, R68, R71 ;  /* 0x0000004744447221 */ /* 0x000fe20000010000 */
[----:B------:R-:W-:Y:S01]  /*58b0*/  F2FP.BF16.F32.PACK_AB R22, R50, R35 ;  /* 0x000000233216723e */ /* 0x000fe200000010ff */
[----:B------:R-:W-:Y:S01]  /*58c0*/  FADD.FTZ R80, R80, R17 ;  /* 0x0000001150507221 */ /* 0x000fe20000010000 */
[----:B------:R-:W4:Y:S01]  /*58d0*/  LDSM.16.MT88.4 R12, [R121+0x4c00] ;  /* 0x004c0000790c783b */ /* 0x000f220000004200 */
[----:B------:R-:W-:-:S02]  /*58e0*/  FADD.FTZ R59, R59, R68 ;  /* 0x000000443b3b7221 */ /* 0x000fc40000010000 */
[----:B------:R-:W-:Y:S02]  /*58f0*/  FADD.FTZ R65, R65, R80 ;  /* 0x0000005041417221 */ /* 0x000fe40000010000 */
[----:B------:R-:W-:Y:S02]  /*5900*/  FADD.FTZ R16, R76, R59 ;  /* 0x0000003b4c107221 */ /* 0x000fe40000010000 */
[----:B------:R-:W-:Y:S02]  /*5910*/  FADD.FTZ R122, R122, R65 ;  /* 0x000000417a7a7221 */ /* 0x000fe40000010000 */
[----:B------:R-:W-:Y:S01]  /*5920*/  FADD.FTZ R16, R79, R16 ;  /* 0x000000104f107221 */ /* 0x000fe20000010000 */
[----:B---3--:R-:W-:Y:S01]  /*5930*/  F2FP.BF16.F32.PACK_AB R23, R32, R5 ;  /* 0x000000052017723e */ /* 0x008fe200000010ff */
[----:B------:R-:W-:Y:S01]  /*5940*/  FADD.FTZ R63, R63, R122 ;  /* 0x0000007a3f3f7221 */ /* 0x000fe20000010000 */
[----:B------:R-:W-:Y:S01]  /*5950*/  LEA R122, P0, R126, UR12, 0x1 ;  /* 0x0000000c7e7a7c11 */ /* 0x000fe2000f8008ff */
[----:B------:R-:W-:-:S02]  /*5960*/  FADD.FTZ R77, R77, R16 ;  /* 0x000000104d4d7221 */ /* 0x000fc40000010000 */
[----:B------:R-:W-:Y:S01]  /*5970*/  FADD.FTZ R78, R78, R63 ;  /* 0x0000003f4e4e7221 */ /* 0x000fe20000010000 */
[----:B------:R-:W3:Y:S01]  /*5980*/  LDSM.16.MT88.4 R16, [R120+0x4c00] ;  /* 0x004c00007810783b */ /* 0x000ee20000004200 */
[----:B------:R-:W-:Y:S01]  /*5990*/  FADD.FTZ R66, R66, R77 ;  /* 0x0000004d42427221 */ /* 0x000fe20000010000 */
[----:B--2---:R-:W-:Y:S01]  /*59a0*/  HMMA.16816.F32.BF16 R108, R20, R8, R108 ;  /* 0x00000008146c723c */ /* 0x004fe2000004186c */
[----:B------:R-:W-:Y:S01]  /*59b0*/  FADD.FTZ R39, R39, R78 ;  /* 0x0000004e27277221 */ /* 0x000fe20000010000 */
[----:B------:R-:W-:-:S03]  /*59c0*/  LEA.HI.X R119, R126, UR13, R93, 0x1, P0 ;  /* 0x0000000d7e777c11 */ /* 0x000fc600080f0c5d */
[----:B------:R-:W-:Y:S01]  /*59d0*/  FADD.FTZ R136, R136, R39 ;  /* 0x0000002788887221 */ /* 0x000fe20000010000 */
[C---:B------:R-:W-:Y:S01]  /*59e0*/  HMMA.16816.F32.BF16 R104, R20.reuse, R10, R104 ;  /* 0x0000000a1468723c */ /* 0x040fe20000041868 */
[----:B------:R-:W-:Y:S01]  /*59f0*/  FADD.FTZ R9, R61, R66 ;  /* 0x000000423d097221 */ /* 0x000fe20000010000 */
[----:B------:R-:W-:Y:S01]  /*5a00*/  F2FP.BF16.F32.PACK_AB R8, R48, R31 ;  /* 0x0000001f3008723e */ /* 0x000fe200000010ff */
[----:B------:R-:W-:Y:S02]  /*5a10*/  FADD.FTZ R87, R87, R136 ;  /* 0x0000008857577221 */ /* 0x000fe40000010000 */
[----:B------:R-:W-:Y:S01]  /*5a20*/  FADD.FTZ R9, R60, R9 ;  /* 0x000000093c097221 */ /* 0x000fe20000010000 */
[C---:B-1----:R-:W-:Y:S01]  /*5a30*/  HMMA.16816.F32.BF16 R100, R20.reuse, R24, R100 ;  /* 0x000000181464723c */ /* 0x042fe20000041864 */
[----:B------:R-:W-:Y:S01]  /*5a40*/  FADD.FTZ R134, R134, R87 ;  /* 0x0000005786867221 */ /* 0x000fe20000010000 */
[----:B------:R-:W-:Y:S01]  /*5a50*/  F2FP.BF16.F32.PACK_AB R10, R36, R33 ;  /* 0x00000021240a723e */ /* 0x000fe200000010ff */
[----:B------:R-:W-:Y:S01]  /*5a60*/  FADD.FTZ R44, R44, R9 ;  /* 0x000000092c2c7221 */ /* 0x000fe20000010000 */
[----:B------:R-:W-:Y:S01]  /*5a70*/  F2FP.BF16.F32.PACK_AB R9, R41, R28 ;  /* 0x0000001c2909723e */ /* 0x000fe200000010ff */
[----:B------:R-:W-:Y:S01]  /*5a80*/  FADD.FTZ R83, R83, R134 ;  /* 0x0000008653537221 */ /* 0x000fe20000010000 */
[----:B------:R-:W-:Y:S01]  /*5a90*/  HMMA.16816.F32.BF16 R96, R20, R26, R96 ;  /* 0x0000001a1460723c */ /* 0x000fe20000041860 */
[----:B------:R-:W-:Y:S01]  /*5aa0*/  FADD.FTZ R55, R55, R44 ;  /* 0x0000002c37377221 */ /* 0x000fe20000010000 */
[----:B------:R-:W-:Y:S01]  /*5ab0*/  F2FP.BF16.F32.PACK_AB R11, R89, R0 ;  /* 0x00000000590b723e */ /* 0x000fe200000010ff */
[----:B------:R-:W-:-:S02]  /*5ac0*/  FADD.FTZ R132, R132, R83 ;  /* 0x0000005384847221 */ /* 0x000fc40000010000 */
[----:B------:R-:W-:Y:S02]  /*5ad0*/  FADD.FTZ R138, R138, R55 ;  /* 0x000000378a8a7221 */ /* 0x000fe40000010000 */
[----:B------:R-:W-:Y:S02]  /*5ae0*/  FADD.FTZ R132, R81, R132 ;  /* 0x0000008451847221 */ /* 0x000fe40000010000 */
[----:B------:R-:W-:Y:S02]  /*5af0*/  FADD.FTZ R138, R49, R138 ;  /* 0x0000008a318a7221 */ /* 0x000fe40000010000 */
[----:B------:R-:W-:Y:S02]  /*5b00*/  FADD.FTZ R35, R35, R132 ;  /* 0x0000008423237221 */ /* 0x000fe40000010000 */
[----:B------:R-:W-:Y:S02]  /*5b10*/  FADD.FTZ R47, R47, R138 ;  /* 0x0000008a2f2f7221 */ /* 0x000fe40000010000 */
[----:B------:R-:W-:-:S02]  /*5b20*/  FADD.FTZ R50, R50, R35 ;  /* 0x0000002332327221 */ /* 0x000fc40000010000 */
[----:B------:R-:W-:Y:S01]  /*5b30*/  FADD.FTZ R47, R52, R47 ;  /* 0x0000002f342f7221 */ /* 0x000fe20000010000 */
[C---:B----4-:R-:W-:Y:S01]  /*5b40*/  HMMA.16816.F32.BF16 R100, R8.reuse, R12, R100 ;  /* 0x0000000c0864723c */ /* 0x050fe20000041864 */
[----:B------:R-:W-:Y:S02]  /*5b50*/  FADD.FTZ R31, R31, R50 ;  /* 0x000000321f1f7221 */ /* 0x000fe40000010000 */
[----:B------:R-:W-:Y:S02]  /*5b60*/  FADD.FTZ R4, R34, R47 ;  /* 0x0000002f22047221 */ /* 0x000fe40000010000 */
[----:B------:R-:W-:Y:S01]  /*5b70*/  FADD.FTZ R48, R48, R31 ;  /* 0x0000001f30307221 */ /* 0x000fe20000010000 */
[----:B---3--:R-:W-:Y:S01]  /*5b80*/  HMMA.16816.F32.BF16 R108, R8, R16, R108 ;  /* 0x00000010086c723c */ /* 0x008fe2000004186c */
[----:B------:R-:W-:Y:S02]  /*5b90*/  FADD.FTZ R4, R37, R4 ;  /* 0x0000000425047221 */ /* 0x000fe40000010000 */
[----:B------:R-:W-:-:S02]  /*5ba0*/  FADD.FTZ R33, R33, R48 ;  /* 0x0000003021217221 */ /* 0x000fc40000010000 */
[----:B------:R-:W-:Y:S01]  /*5bb0*/  FADD.FTZ R5, R5, R4 ;  /* 0x0000000405057221 */ /* 0x000fe20000010000 */
[----:B------:R-:W-:Y:S01]  /*5bc0*/  HMMA.16816.F32.BF16 R104, R8, R18, R104 ;  /* 0x000000120868723c */ /* 0x000fe20000041868 */
[----:B------:R-:W-:Y:S02]  /*5bd0*/  FADD.FTZ R87, R36, R33 ;  /* 0x0000002124577221 */ /* 0x000fe40000010000 */
[----:B------:R-:W-:-:S03]  /*5be0*/  FADD.FTZ R5, R32, R5 ;  /* 0x0000000520057221 */ /* 0x000fc60000010000 */
[----:B------:R-:W-:Y:S01]  /*5bf0*/  HMMA.16816.F32.BF16 R96, R8, R14, R96 ;  /* 0x0000000e0860723c */ /* 0x000fe20000041860 */
[----:B------:R-:W-:-:S04]  /*5c00*/  FADD.FTZ R28, R28, R5 ;  /* 0x000000051c1c7221 */ /* 0x000fc80000010000 */
[----:B------:R-:W-:-:S04]  /*5c10*/  FADD.FTZ R41, R41, R28 ;  /* 0x0000001c29297221 */ /* 0x000fc80000010000 */
[----:B------:R-:W-:-:S04]  /*5c20*/  FADD.FTZ R0, R0, R41 ;  /* 0x0000002900007221 */ /* 0x000fc80000010000 */
[----:B------:R-:W-:Y:S01]  /*5c30*/  FADD.FTZ R89, R89, R0 ;  /* 0x0000000059597221 */ /* 0x000fe20000010000 */
[----:B------:R-:W-:Y:S10]  /*5c40*/  @!P3 BRA `(.L_x_4368) ;  /* 0x00000038009cb947 */ /* 0x000ff40003800000 */
        /* <DEDUP_REMOVED lines=64> */
.L_x_4369:
[----:B------:R-:W-:-:S04]  /*6050*/  ULEA UR4, -UR6, URZ, 0x7 ;  /* 0x0000003f06047291 */ /* 0x000fc8000f8e393f */
[----:B------:R-:W-:Y:S02]  /*6060*/  USHF.R.S32.HI UR10, URZ, 0x1f, UR4 ;  /* 0x0000001f3f0a7899 */ /* 0x000fe40008011404 */
[----:B------:R-:W-:-:S04]  /*6070*/  MOV R9, UR4 ;  /* 0x0000000400097c02 */ /* 0x000fc80008000f00 */
[----:B------:R-:W-:-:S07]  /*6080*/  MOV R0, UR10 ;  /* 0x0000000a00007c02 */ /* 0x000fce0008000f00 */
.L_x_4370:
[----:B------:R-:W-:Y:S01]  /*6090*/  ULDC UR4, c[0x0][0x2d0] ;  /* 0x0000b40000047ab9 */ /* 0x000fe20000000800 */
[----:B------:R-:W-:Y:S01]  /*60a0*/  IMAD.U32 R5, RZ, RZ, UR6 ;  /* 0x00000006ff057e24 */ /* 0x000fe2000f8e00ff */
[----:B------:R-:W-:Y:S01]  /*60b0*/  ISETP.GE.AND P0, PT, R114, UR4, PT ;  /* 0x0000000472007c0c */ /* 0x000fe2000bf06270 */
[----:B------:R-:W-:Y:S01]  /*60c0*/  IMAD.U32 R128, RZ, RZ, UR6 ;  /* 0x00000006ff807e24 */ /* 0x000fe2000f8e00ff */
[----:B------:R-:W-:Y:S01]  /*60d0*/  LEA R130, P5, R9, R130, 0x1 ;  /* 0x0000008209827211 */ /* 0x000fe200078a08ff */
[----:B------:R-:W-:-:S03]  /*60e0*/  IMAD.U32 R7, RZ, RZ, UR7 ;  /* 0x00000007ff077e24 */ /* 0x000fc6000f8e00ff */
[----:B------:R-:W-:-:S07]  /*60f0*/  LEA.HI.X R131, R9, R131, R0, 0x1, P5 ;  /* 0x0000008309837211 */ /* 0x000fce00028f0c00 */
[----:B------:R-:W-:Y:S01]  /*6100*/  @!P0 LEA R4, P2, R5, R6, 0x6 ;  /* 0x0000000605048211 */ /* 0x000fe200078430ff */
[----:B------:R-:W-:Y:S01]  /*6110*/  VOTEU.ALL UP0, P0 ;  /* 0x00000000003f7886 */ /* 0x000fe20000000000 */
[----:B------:R-:W-:Y:S02]  /*6120*/  @P0 STS [R95+0x3000], RZ ;  /* 0x003000ff5f000388 */ /* 0x000fe40000000800 */
[----:B------:R-:W-:Y:S01]  /*6130*/  @!P0 LEA.HI.X R11, R128, R129, R7, 0x6, P2 ;  /* 0x00000081800b8211 */ /* 0x000fe200010f3407 */
[--C-:B------:R-:W-:Y:S01]  /*6140*/  @!P0 IMAD.MOV.U32 R128, RZ, RZ, R6.reuse ;  /* 0x000000ffff808224 */ /* 0x100fe200078e0006 */
[----:B------:R-:W-:Y:S01]  /*6150*/  @!P0 IADD3 R7, P3, P2, R9, UR15, R6 ;  /* 0x0000000f09078c10 */ /* 0x000fe2000fa7e006 */
[----:B------:R-:W-:Y:S01]  /*6160*/  @!UP0 UIMAD UR7, UR7, 0x60, URZ ;  /* 0x00000060070788a4 */ /* 0x000fe2000f8e023f */
[----:B------:R-:W-:Y:S01]  /*6170*/  @P0 STS [R95+0x3004], RZ ;  /* 0x003004ff5f000388 */ /* 0x000fe20000000800 */
[----:B------:R-:W-:Y:S01]  /*6180*/  @!P0 IMAD.WIDE.U32 R12, R5, 0x60, R128 ;  /* 0x00000060050c8825 */ /* 0x000fe200078e0080 */
[----:B------:R-:W-:-:S02]  /*6190*/  @!P0 IADD3.X R128, R0, UR14, R129, P3, P2 ;  /* 0x0000000e00808c10 */ /* 0x000fc40009fe4481 */
[C---:B------:R-:W-:Y:S01]  /*61a0*/  @!P0 IADD3 R4, P3, R9.reuse, R4, RZ ;  /* 0x0000000409048210 */ /* 0x040fe20007f7e0ff */
[----:B------:R-:W-:Y:S01]  /*61b0*/  @P0 STS.64 [R95+0x3008], RZ ;  /* 0x003008ff5f000388 */ /* 0x000fe20000000a00 */
[----:B------:R-:W-:Y:S01]  /*61c0*/  @!P0 IADD3 R5, P2, R9, R12, RZ ;  /* 0x0000000c09058210 */ /* 0x000fe20007f5e0ff */
[----:B------:R-:W-:Y:S01]  /*61d0*/  IMAD.SHL.U32 R129, R88, 0x80, RZ ;  /* 0x0000008058817824 */ /* 0x000fe200078e00ff */
[C---:B------:R-:W-:Y:S01]  /*61e0*/  @!P0 LEA R6, P4, R7.reuse, UR8, 0x1 ;  /* 0x0000000807068c11 */ /* 0x040fe2000f8808ff */
[----:B------:R-:W-:Y:S01]  /*61f0*/  @!P0 IMAD.X R11, R0, 0x1, R11, P3 ;  /* 0x00000001000b8824 */ /* 0x000fe200018e060b */
[----:B------:R-:W-:Y:S01]  /*6200*/  @!P0 LEA R10, P3, R4, UR8, 0x1 ;  /* 0x00000008040a8c11 */ /* 0x000fe2000f8608ff */
[----:B------:R-:W-:Y:S01]  /*6210*/  @!PT LDS RZ, [RZ] ;  /* 0x00000000fffff984 */ /* 0x000fe20000000800 */
[----:B------:R-:W-:Y:S01]  /*6220*/  @!PT LDS RZ, [RZ] ;  /* 0x00000000fffff984 */ /* 0x000fe20000000800 */
[----:B------:R-:W-:Y:S01]  /*6230*/  @!PT LDS RZ, [RZ] ;  /* 0x00000000fffff984 */ /* 0x000fe20000000800 */
[----:B------:R-:W-:Y:S01]  /*6240*/  @!P0 LDGSTS.E.BYPASS.LTC128B.128 [R95+0x3000], desc[UR16][R130.64] ;  /* 0x03000000825f8fae */ /* 0x000fe2000b901d50 */
[----:B------:R-:W-:Y:S02]  /*6250*/  @!P0 IADD3.X R0, R0, UR7, R13, P2, !PT ;  /* 0x0000000700008c10 */ /* 0x000fe400097fe40d */
        /* <DEDUP_REMOVED lines=8> */
[----:B------:R-:W-:Y:S02]  /*62e0*/  @!P0 LEA.HI.X R9, R5, UR9, R0, 0x1, P2 ;  /* 0x0000000905098c11 */ /* 0x000fe400090f0c00 */
[----:B------:R-:W-:Y:S01]  /*62f0*/  LOP3.LUT R150, R129, R90, RZ, 0xfc, !PT ;  /* 0x0000005a81967212 */ /* 0x000fe200078efcff */
        /* <DEDUP_REMOVED lines=16> */
[----:B-1----:R-:W1:Y:S04]  /*6400*/  LDSM.16.M88.4 R4, [R3+0x400] ;  /* 0x000400000304783b */ /* 0x002e680000000200 */
[----:B------:R-:W1:Y:S04]  /*6410*/  LDSM.16.M88.4 R76, [R3+0xc00] ;  /* 0x000c0000034c783b */ /* 0x000e680000000200 */
[----:B------:R-:W1:Y:S04]  /*6420*/  LDSM.16.M88.4 R12, [R3+0x800] ;  /* 0x00080000030c783b */ /* 0x000e680000000200 */
[----:B------:R-:W1:Y:S04]  /*6430*/  LDSM.16.M88.4 R20, [R3] ;  /* 0x000000000314783b */ /* 0x000e680000000200 */
[----:B--2---:R-:W2:Y:S01]  /*6440*/  LDSM.16.M88.4 R8, [R84+0x2400] ;  /* 0x002400005408783b */ /* 0x004ea20000000200 */
[C---:B---3--:R-:W-:Y:S03]  /*6450*/  HMMA.16816.F32.BF16 R44, R72.reuse, R40, RZ ;  /* 0x00000028482c723c */ /* 0x048fe600000418ff */
[----:B------:R-:W3:Y:S04]  /*6460*/  LDSM.16.M88.4 R16, [R84+0x2000] ;  /* 0x002000005410783b */ /* 0x000ee80000000200 */
[----:B------:R-:W-:Y:S01]  /*6470*/  LDSM.16.M88.4 R56, [R3+0x1000] ;  /* 0x001000000338783b */ /* 0x000fe20000000200 */
[C---:B------:R-:W-:Y:S03]  /*6480*/  HMMA.16816.F32.BF16 R40, R72.reuse, R42, RZ ;  /* 0x0000002a4828723c */ /* 0x040fe600000418ff */
[----:B------:R-:W-:Y:S03]  /*6490*/  LDSM.16.M88.4 R60, [R84+0x2800] ;  /* 0x00280000543c783b */ /* 0x000fe60000000200 */
[C---:B----4-:R-:W-:Y:S01]  /*64a0*/  HMMA.16816.F32.BF16 R28, R72.reuse, R24, RZ ;  /* 0x00000018481c723c */ /* 0x050fe200000418ff */
[----:B------:R-:W-:Y:S04]  /*64b0*/  LDSM.16.M88.4 R80, [R3+0x1800] ;  /* 0x001800000350783b */ /* 0x000fe80000000200 */
[----:B------:R-:W0:Y:S01]  /*64c0*/  LDGDEPBAR ;  /* 0x00000000000079af */ /* 0x000e220000000000 */
[C---:B------:R-:W-:Y:S06]  /*64d0*/  HMMA.16816.F32.BF16 R24, R72.reuse, R26, RZ ;  /* 0x0000001a4818723c */ /* 0x040fec00000418ff */
[C---:B-----5:R-:W-:Y:S06]  /*64e0*/  HMMA.16816.F32.BF16 R36, R72.reuse, R32, RZ ;  /* 0x000000204824723c */ /* 0x060fec00000418ff */
[C---:B------:R-:W-:Y:S06]  /*64f0*/  HMMA.16816.F32.BF16 R52, R72.reuse, R48, RZ ;  /* 0x000000304834723c */ /* 0x040fec00000418ff */
[C---:B------:R-:W-:Y:S06]  /*6500*/  HMMA.16816.F32.BF16 R32, R72.reuse, R34, RZ ;  /* 0x000000224820723c */ /* 0x040fec00000418ff */
[----:B------:R-:W-:Y:S06]  /*6510*/  HMMA.16816.F32.BF16 R48, R72, R50, RZ ;  /* 0x000000324830723c */ /* 0x000fec00000418ff */
[C---:B-1----:R-:W-:Y:S06]  /*6520*/  HMMA.16816.F32.BF16 R44, R64.reuse, R4, R44 ;  /* 0x00000004402c723c */ /* 0x042fec000004182c */
[C---:B------:R-:W-:Y:S01]  /*6530*/  HMMA.16816.F32.BF16 R40, R64.reuse, R6, R40 ;  /* 0x000000064028723c */ /* 0x040fe20000041828 */
[----:B------:R-:W1:Y:S05]  /*6540*/  LDSM.16.M88.4 R4, [R3+0x1400] ;  /* 0x001400000304783b */ /* 0x000e6a0000000200 */
[C---:B------:R-:W-:Y:S06]  /*6550*/  HMMA.16816.F32.BF16 R28, R64.reuse, R76, R28 ;  /* 0x0000004c401c723c */ /* 0x040fec000004181c */
[C---:B------:R-:W-:Y:S01]  /*6560*/  HMMA.16816.F32.BF16 R24, R64.reuse, R78, R24 ;  /* 0x0000004e4018723c */ /* 0x040fe20000041818 */
[----:B------:R-:W4:Y:S05]  /*6570*/  LDSM.16.M88.4 R76, [R84+0x2c00] ;  /* 0x002c0000544c783b */ /* 0x000f2a0000000200 */
[C---:B------:R-:W-:Y:S06]  /*6580*/  HMMA.16816.F32.BF16 R36, R64.reuse, R12, R36 ;  /* 0x0000000c4024723c */ /* 0x040fec0000041824 */
[C---:B------:R-:W-:Y:S06]  /*6590*/  HMMA.16816.F32.BF16 R32, R64.reuse, R14, R32 ;  /* 0x0000000e4020723c */ /* 0x040fec0000041820 */
[C---:B------:R-:W-:Y:S06]  /*65a0*/  HMMA.16816.F32.BF16 R52, R64.reuse, R20, R52 ;  /* 0x000000144034723c */ /* 0x040fec0000041834 */
[----:B------:R-:W-:Y:S06]  /*65b0*/  HMMA.16816.F32.BF16 R48, R64, R22, R48 ;  /* 0x000000164030723c */ /* 0x000fec0000041830 */
[C---:B--2---:R-:W-:Y:S06]  /*65c0*/  HMMA.16816.F32.BF16 R12, R72.reuse, R8, RZ ;  /* 0x00000008480c723c */ /* 0x044fec00000418ff */
[C---:B---3--:R-:W-:Y:S06]  /*65d0*/  HMMA.16816.F32.BF16 R20, R72.reuse, R16, RZ ;  /* 0x000000104814723c */ /* 0x048fec00000418ff */
[C---:B------:R-:W-:Y:S06]  /*65e0*/  HMMA.16816.F32.BF16 R8, R72.reuse, R10, RZ ;  /* 0x0000000a4808723c */ /* 0x040fec00000418ff */
[----:B------:R-:W-:Y:S06]  /*65f0*/  HMMA.16816.F32.BF16 R16, R72, R18, RZ ;  /* 0x000000124810723c */ /* 0x000fec00000418ff */
[C---:B-1----:R-:W-:Y:S06]  /*6600*/  HMMA.16816.F32.BF16 R12, R64.reuse, R4, R12 ;  /* 0x00000004400c723c */ /* 0x042fec000004180c */
[C---:B------:R-:W-:Y:S06]  /*6610*/  HMMA.16816.F32.BF16 R20, R64.reuse, R56, R20 ;  /* 0x000000384014723c */ /* 0x040fec0000041814 */
[C---:B------:R-:W-:Y:S06]  /*6620*/  HMMA.16816.F32.BF16 R8, R64.reuse, R6, R8 ;  /* 0x000000064008723c */ /* 0x040fec0000041808 */
[----:B------:R-:W-:Y:S06]  /*6630*/  HMMA.16816.F32.BF16 R16, R64, R58, R16 ;  /* 0x0000003a4010723c */ /* 0x000fec0000041810 */
[C---:B------:R-:W-:Y:S06]  /*6640*/  HMMA.16816.F32.BF16 R4, R72.reuse, R60, RZ ;  /* 0x0000003c4804723c */ /* 0x040fec00000418ff */
[C---:B------:R-:W-:Y:S06]  /*6650*/  HMMA.16816.F32.BF16 R60, R72.reuse, R62, RZ ;  /* 0x0000003e483c723c */ /* 0x040fec00000418ff */
[C---:B----4-:R-:W-:Y:S06]  /*6660*/  HMMA.16816.F32.BF16 R56, R72.reuse, R76, RZ ;  /* 0x0000004c4838723c */ /* 0x050fec00000418ff */
[----:B------:R-:W-:Y:S01]  /*6670*/  HMMA.16816.F32.BF16 R72, R72, R78, RZ ;  /* 0x0000004e4848723c */ /* 0x000fe200000418ff */
[----:B------:R-:W1:Y:S01]  /*6680*/  LDSM.16.M88.4 R76, [R3+0x1c00] ;  /* 0x001c0000034c783b */ /* 0x000e620000000200 */
[----:B------:R-:W-:-:S04]  /*6690*/  DEPBAR.LE SB0, 0x0 ;  /* 0x000080000000791a */ /* 0x000fc80000000000 */
[C---:B------:R-:W-:Y:S06]  /*66a0*/  HMMA.16816.F32.BF16 R4, R64.reuse, R80, R4 ;  /* 0x000000504004723c */ /* 0x040fec0000041804 */
[C---:B------:R-:W-:Y:S06]  /*66b0*/  HMMA.16816.F32.BF16 R60, R64.reuse, R82, R60 ;  /* 0x00000052403c723c */ /* 0x040fec000004183c */
[C---:B-1----:R-:W-:Y:S06]  /*66c0*/  HMMA.16816.F32.BF16 R56, R64.reuse, R76, R56 ;  /* 0x0000004c4038723c */ /* 0x042fec0000041838 */
[----:B------:R-:W-:Y:S07]  /*66d0*/  HMMA.16816.F32.BF16 R72, R64, R78, R72 ;  /* 0x0000004e4048723c */ /* 0x000fee0000041848 */
[----:B------:R-:W-:-:S02]  /*66e0*/  VIADD R65, R150, 0x1 ;  /* 0x0000000196417836 */ /* 0x000fc40000000000 */
[----:B------:R-:W-:-:S03]  /*66f0*/  VIADD R66, R150, 0x9 ;  /* 0x0000000996427836 */ /* 0x000fc60000000000 */
[-C--:B------:R-:W-:Y:S02]  /*6700*/  I2FP.F32.S32 R0, R65.reuse ;  /* 0x0000004100007245 */ /* 0x080fe40000201400 */
[----:B------:R-:W-:Y:S01]  /*6710*/  I2FP.F32.S32 R64, R65 ;  /* 0x0000004100407245 */ /* 0x000fe20000201400 */
[----:B------:R-:W-:Y:S01]  /*6720*/  BAR.SYNC.DEFER_BLOCKING 0x0 ;  /* 0x0000000000007b1d */ /* 0x000fe20000010000 */
[-C--:B------:R-:W-:Y:S01]  /*6730*/  ISETP.GE.AND P4, PT, R65, R123.reuse, PT ;  /* 0x0000007b4100720c */ /* 0x080fe20003f86270 */
[----:B------:R-:W-:Y:S01]  /*6740*/  FFMA.FTZ R55, R0, UR5, R55 ;  /* 0x0000000500377c23 */ /* 0x000fe20008010037 */
[----:B------:R-:W-:Y:S01]  /*6750*/  I2FP.F32.S32 R0, R66 ;  /* 0x0000004200007245 */ /* 0x000fe20000201400 */
[----:B------:R-:W-:Y:S01]  /*6760*/  FFMA.FTZ R53, R64, UR5, R53 ;  /* 0x0000000540357c23 */ /* 0x000fe20008010035 */
[C---:B------:R-:W-:Y:S02]  /*6770*/  ISETP.GE.AND P3, PT, R66.reuse, R123, PT ;  /* 0x0000007b4200720c */ /* 0x040fe40003f66270 */
[----:B------:R-:W-:Y:S01]  /*6780*/  ISETP.GE.AND P6, PT, R66, R2, PT ;  /* 0x000000024200720c */ /* 0x000fe20003fc6270 */
[----:B------:R-:W-:Y:S01]  /*6790*/  FFMA.FTZ R49, R0, UR5, R49 ;  /* 0x0000000500317c23 */ /* 0x000fe20008010031 */
[----:B------:R-:W-:Y:S01]  /*67a0*/  VIADD R0, R150, 0x11 ;  /* 0x0000001196007836 */ /* 0x000fe20000000000 */
        /* <DEDUP_REMOVED lines=16> */
[----:B------:R-:W-:Y:S01]  /*68b0*/  VIADD R0, R150, 0x39 ;  /* 0x0000003996007836 */ /* 0x000fe20000000000 */
[----:B------:R-:W-:Y:S02]  /*68c0*/  FSEL R156, R49, -INF , !P3 ;  /* 0xff800000319c7808 */ /* 0x000fe40005800000 */
[-C--:B------:R-:W-:Y:S02]  /*68d0*/  ISETP.GE.AND P2, PT, R66, R123.reuse, PT ;  /* 0x0000007b4200720c */ /* 0x080fe40003f46270 */
[C---:B------:R-:W-:Y:S02]  /*68e0*/  ISETP.GE.AND P6, PT, R0.reuse, R123, PT ;  /* 0x0000007b0000720c */ /* 0x040fe40003fc6270 */
[----:B------:R-:W-:-:S02]  /*68f0*/  ISETP.GE.AND P5, PT, R0, R2, PT ;  /* 0x000000020000720c */ /* 0x000fc40003fa6270 */
[-C--:B------:R-:W-:Y:S02]  /*6900*/  I2FP.F32.S32 R64, R0.reuse ;  /* 0x0000000000407245 */ /* 0x080fe40000201400 */
[----:B------:R-:W-:Y:S02]  /*6910*/  I2FP.F32.S32 R0, R0 ;  /* 0x0000000000007245 */ /* 0x000fe40000201400 */
[----:B------:R-:W-:Y:S01]  /*6920*/  ISETP.GE.AND P3, PT, R66, R2, PT ;  /* 0x000000024200720c */ /* 0x000fe20003f66270 */
[----:B------:R-:W-:Y:S01]  /*6930*/  FFMA.FTZ R25, R64, UR5, R25 ;  /* 0x0000000540197c23 */ /* 0x000fe20008010019 */
[----:B------:R-:W-:Y:S01]  /*6940*/  I2FP.F32.S32 R66, R66 ;  /* 0x0000004200427245 */ /* 0x000fe20000201400 */
[----:B------:R-:W-:Y:S01]  /*6950*/  FFMA.FTZ R65, R0, UR5, R27 ;  /* 0x0000000500417c23 */ /* 0x000fe2000801001b */
[C---:B------:R-:W-:Y:S01]  /*6960*/  VIADD R0, R150.reuse, 0x41 ;  /* 0x0000004196007836 */ /* 0x040fe20000000000 */
[----:B------:R-:W-:Y:S01]  /*6970*/  FSEL R82, R29, -INF , !P2 ;  /* 0xff8000001d527808 */ /* 0x000fe20005000000 */
[----:B------:R-:W-:-:S02]  /*6980*/  VIADD R29, R150, 0x19 ;  /* 0x00000019961d7836 */ /* 0x000fc40000000000 */
[----:B------:R-:W-:Y:S01]  /*6990*/  FFMA.FTZ R31, R66, UR5, R31 ;  /* 0x00000005421f7c23 */ /* 0x000fe2000801001f */
[----:B------:R-:W-:Y:S02]  /*69a0*/  FSEL R27, R47, -INF , !P4 ;  /* 0xff8000002f1b7808 */ /* 0x000fe40006000000 */
[----:B------:R-:W-:Y:S02]  /*69b0*/  I2FP.F32.S32 R64, R0 ;  /* 0x0000000000407245 */ /* 0x000fe40000201400 */
[C---:B------:R-:W-:Y:S02]  /*69c0*/  ISETP.GE.AND P4, PT, R0.reuse, R123, PT ;  /* 0x0000007b0000720c */ /* 0x040fe40003f86270 */
[----:B------:R-:W-:Y:S01]  /*69d0*/  ISETP.GE.AND P2, PT, R0, R2, PT ;  /* 0x000000020000720c */ /* 0x000fe20003f46270 */
[----:B------:R-:W-:Y:S01]  /*69e0*/  FFMA.FTZ R21, R64, UR5, R21 ;  /* 0x0000000540157c23 */ /* 0x000fe20008010015 */
[----:B------:R-:W-:Y:S02]  /*69f0*/  I2FP.F32.S32 R0, R0 ;  /* 0x0000000000007245 */ /* 0x000fe40000201400 */
[----:B------:R-:W-:-:S02]  /*6a00*/  FSEL R55, R31, -INF , !P3 ;  /* 0xff8000001f377808 */ /* 0x000fc40005800000 */
[----:B------:R-:W-:Y:S01]  /*6a10*/  FSEL R80, R25, -INF , !P6 ;  /* 0xff80000019507808 */ /* 0x000fe20007000000 */
[----:B------:R-:W-:Y:S01]  /*6a20*/  FFMA.FTZ R0, R0, UR5, R23 ;  /* 0x0000000500007c23 */ /* 0x000fe20008010017 */
[C---:B------:R-:W-:Y:S01]  /*6a30*/  ISETP.GE.AND P3, PT, R29.reuse, R123, PT ;  /* 0x0000007b1d00720c */ /* 0x040fe20003f66270 */
[----:B------:R-:W-:Y:S01]  /*6a40*/  VIADD R23, R150, 0x21 ;  /* 0x0000002196177836 */ /* 0x000fe20000000000 */
[----:B------:R-:W-:Y:S02]  /*6a50*/  ISETP.GE.AND P6, PT, R29, R2, PT ;  /* 0x000000021d00720c */ /* 0x000fe40003fc6270 */
[----:B------:R-:W-:Y:S02]  /*6a60*/  I2FP.F32.S32 R66, R29 ;  /* 0x0000001d00427245 */ /* 0x000fe40000201400 */
[----:B------:R-:W-:Y:S02]  /*6a70*/  LOP3.LUT R29, R129, 0x20, R90, 0xfe, !PT ;  /* 0x00000020811d7812 */ /* 0x000fe400078efe5a */
[----:B------:R-:W-:Y:S01]  /*6a80*/  FSEL R68, R21, -INF , !P4 ;  /* 0xff80000015447808 */ /* 0x000fe20006000000 */
[C---:B------:R-:W-:Y:S01]  /*6a90*/  FFMA.FTZ R25, R66.reuse, UR5, R43 ;  /* 0x0000000542197c23 */ /* 0x040fe2000801002b */
[----:B------:R-:W-:Y:S01]  /*6aa0*/  I2FP.F32.S32 R21, R29 ;  /* 0x0000001d00157245 */ /* 0x000fe20000201400 */
[----:B------:R-:W-:Y:S01]  /*6ab0*/  FFMA.FTZ R41, R66, UR5, R41 ;  /* 0x0000000542297c23 */ /* 0x000fe20008010029 */
[----:B------:R-:W-:-:S02]  /*6ac0*/  FSEL R51, R0, -INF , !P2 ;  /* 0xff80000000337808 */ /* 0x000fc40005000000 */
[----:B------:R-:W-:Y:S01]  /*6ad0*/  FSEL R65, R65, -INF , !P5 ;  /* 0xff80000041417808 */ /* 0x000fe20006800000 */
[C---:B------:R-:W-:Y:S01]  /*6ae0*/  FFMA.FTZ R36, R21.reuse, UR5, R36 ;  /* 0x0000000515247c23 */ /* 0x040fe20008010024 */
[----:B------:R-:W-:Y:S01]  /*6af0*/  I2FP.F32.S32 R0, R23 ;  /* 0x0000001700007245 */ /* 0x000fe20000201400 */
[----:B------:R-:W-:Y:S01]  /*6b00*/  FFMA.FTZ R38, R21, UR5, R38 ;  /* 0x0000000515267c23 */ /* 0x000fe20008010026 */
[----:B------:R-:W-:Y:S02]  /*6b10*/  ISETP.GE.AND P5, PT, R29, R123, PT ;  /* 0x0000007b1d00720c */ /* 0x000fe40003fa6270 */
[----:B------:R-:W-:Y:S01]  /*6b20*/  LOP3.LUT R21, R129, 0x28, R90, 0xfe, !PT ;  /* 0x0000002881157812 */ /* 0x000fe200078efe5a */
[C---:B------:R-:W-:Y:S01]  /*6b30*/  FFMA.FTZ R37, R0.reuse, UR5, R37 ;  /* 0x0000000500257c23 */ /* 0x040fe20008010025 */
[----:B------:R-:W-:Y:S01]  /*6b40*/  FFMA.FTZ R39, R0, UR5, R39 ;  /* 0x0000000500277c23 */ /* 0x000fe20008010027 */
[----:B------:R-:W-:Y:S01]  /*6b50*/  FSEL R25, R25, -INF , !P6 ;  /* 0xff80000019197808 */ /* 0x000fe20007000000 */
[----:B------:R-:W-:Y:S01]  /*6b60*/  VIADD R0, R150, 0x29 ;  /* 0x0000002996007836 */ /* 0x000fe20000000000 */
[----:B------:R-:W-:-:S02]  /*6b70*/  FSEL R136, R36, -INF , !P5 ;  /* 0xff80000024887808 */ /* 0x000fc40006800000 */
[-C--:B------:R-:W-:Y:S02]  /*6b80*/  ISETP.GE.AND P4, PT, R29, R2.reuse, PT ;  /* 0x000000021d00720c */ /* 0x080fe40003f86270 */
[-C--:B------:R-:W-:Y:S02]  /*6b90*/  ISETP.GE.AND P2, PT, R23, R123.reuse, PT ;  /* 0x0000007b1700720c */ /* 0x080fe40003f46270 */
[C---:B------:R-:W-:Y:S02]  /*6ba0*/  ISETP.GE.AND P6, PT, R21.reuse, R123, PT ;  /* 0x0000007b1500720c */ /* 0x040fe40003fc6270 */
[----:B------:R-:W-:Y:S02]  /*6bb0*/  ISETP.GE.AND P5, PT, R21, R2, PT ;  /* 0x000000021500720c */ /* 0x000fe40003fa6270 */
[----:B------:R-:W-:Y:S02]  /*6bc0*/  I2FP.F32.S32 R21, R21 ;  /* 0x0000001500157245 */ /* 0x000fe40000201400 */
[----:B------:R-:W-:-:S02]  /*6bd0*/  FSEL R79, R38, -INF , !P4 ;  /* 0xff800000264f7808 */ /* 0x000fc40006000000 */
[----:B------:R-:W-:Y:S01]  /*6be0*/  FSEL R134, R37, -INF , !P2 ;  /* 0xff80000025867808 */ /* 0x000fe20005000000 */
[C---:B------:R-:W-:Y:S01]  /*6bf0*/  FFMA.FTZ R32, R21.reuse, UR5, R32 ;  /* 0x0000000515207c23 */ /* 0x040fe20008010020 */
[C---:B------:R-:W-:Y:S01]  /*6c00*/  ISETP.GE.AND P4, PT, R0.reuse, R123, PT ;  /* 0x0000007b0000720c */ /* 0x040fe20003f86270 */
[----:B------:R-:W-:Y:S01]  /*6c10*/  FFMA.FTZ R34, R21, UR5, R34 ;  /* 0x0000000515227c23 */ /* 0x000fe20008010022 */
[----:B------:R-:W-:Y:S02]  /*6c20*/  ISETP.GE.AND P2, PT, R0, R2, PT ;  /* 0x000000020000720c */ /* 0x000fe40003f46270 */
[----:B------:R-:W-:Y:S02]  /*6c30*/  I2FP.F32.S32 R0, R0 ;  /* 0x0000000000007245 */ /* 0x000fe40000201400 */
[----:B------:R-:W-:Y:S02]  /*6c40*/  LOP3.LUT R21, R129, R90, RZ, 0xfc, !PT ;  /* 0x0000005a81157212 */ /* 0x000fe400078efcff */
[----:B------:R-:W-:Y:S01]  /*6c50*/  FSEL R154, R41, -INF , !P3 ;  /* 0xff800000299a7808 */ /* 0x000fe20005800000 */
[C---:B------:R-:W-:Y:S01]  /*6c60*/  FFMA.FTZ R33, R0.reuse, UR5, R33 ;  /* 0x0000000500217c23 */ /* 0x040fe20008010021 */
[----:B------:R-:W-:Y:S01]  /*6c70*/  ISETP.GE.AND P3, PT, R23, R2, PT ;  /* 0x000000021700720c */ /* 0x000fe20003f66270 */
[----:B------:R-:W-:Y:S01]  /*6c80*/  FFMA.FTZ R35, R0, UR5, R35 ;  /* 0x0000000500237c23 */ /* 0x000fe20008010023 */
[----:B------:R-:W-:Y:S01]  /*6c90*/  LOP3.LUT R23, R129, 0x50, R90, 0xfe, !PT ;  /* 0x0000005081177812 */ /* 0x000fe200078efe5a */
[----:B------:R-:W-:Y:S01]  /*6ca0*/  VIADD R0, R21, 0x51 ;  /* 0x0000005115007836 */ /* 0x000fe20000000000 */
[----:B------:R-:W-:-:S02]  /*6cb0*/  FSEL R83, R39, -INF , !P3 ;  /* 0xff80000027537808 */ /* 0x000fc40005800000 */
[----:B------:R-:W-:Y:S02]  /*6cc0*/  FSEL R142, R32, -INF , !P6 ;  /* 0xff800000208e7808 */ /* 0x000fe40007000000 */
[C---:B------:R-:W-:Y:S02]  /*6cd0*/  ISETP.GE.AND P3, PT, R23.reuse, R123, PT ;  /* 0x0000007b1700720c */ /* 0x040fe40003f66270 */
[----:B------:R-:W-:Y:S02]  /*6ce0*/  ISETP.GE.AND P6, PT, R23, R2, PT ;  /* 0x000000021700720c */ /* 0x000fe40003fc6270 */
        /* <DEDUP_REMOVED lines=13> */
[----:B------:R-:W-:Y:S01]  /*6dc0*/  LOP3.LUT R13, R129, 0x58, R90, 0xfe, !PT ;  /* 0x00000058810d7812 */ /* 0x000fe200078efe5a */
[----:B------:R-:W-:Y:S01]  /*6dd0*/  VIADD R0, R21, 0x59 ;  /* 0x0000005915007836 */ /* 0x000fe20000000000 */
[----:B------:R-:W-:-:S02]  /*6de0*/  FSEL R49, R14, -INF , !P6 ;  /* 0xff8000000e317808 */ /* 0x000fc40007000000 */
[C---:B------:R-:W-:Y:S02]  /*6df0*/  ISETP.GE.AND P2, PT, R13.reuse, R123, PT ;  /* 0x0000007b0d00720c */ /* 0x040fe40003f46270 */
[-C--:B------:R-:W-:Y:S02]  /*6e00*/  ISETP.GE.AND P3, PT, R13, R2.reuse, PT ;  /* 0x000000020d00720c */ /* 0x080fe40003f66270 */
        /* <DEDUP_REMOVED lines=10> */
[----:B------:R-:W-:Y:S01]  /*6eb0*/  LOP3.LUT R9, R129, 0x60, R90, 0xfe, !PT ;  /* 0x0000006081097812 */ /* 0x000fe200078efe5a */
[----:B------:R-:W-:Y:S01]  /*6ec0*/  FFMA.FTZ R11, R0, UR5, R11 ;  /* 0x00000005000b7c23 */ /* 0x000fe2000801000b */
[----:B------:R-:W-:Y:S01]  /*6ed0*/  VIADD R0, R21, 0x61 ;  /* 0x0000006115007836 */ /* 0x000fe20000000000 */
[----:B------:R-:W-:Y:S02]  /*6ee0*/  FSEL R43, R10, -INF , !P3 ;  /* 0xff8000000a2b7808 */ /* 0x000fe40005800000 */
[C---:B------:R-:W-:Y:S02]  /*6ef0*/  ISETP.GE.AND P4, PT, R9.reuse, R123, PT ;  /* 0x0000007b0900720c */ /* 0x040fe40003f86270 */
[----:B------:R-:W-:Y:S02]  /*6f00*/  ISETP.GE.AND P2, PT, R9, R2, PT ;  /* 0x000000020900720c */ /* 0x000fe40003f46270 */
[----:B------:R-:W-:-:S02]  /*6f10*/  I2FP.F32.S32 R9, R9 ;  /* 0x0000000900097245 */ /* 0x000fc40000201400 */
[----:B------:R-:W-:Y:S02]  /*6f20*/  FSEL R76, R76, -INF , !P6 ;  /* 0xff8000004c4c7808 */ /* 0x000fe40007000000 */
[CC--:B------:R-:W-:Y:S01]  /*6f30*/  ISETP.GE.AND P3, PT, R0.reuse, R123.reuse, PT ;  /* 0x0000007b0000720c */ /* 0x0c0fe20003f66270 */
[C---:B------:R-:W-:Y:S01]  /*6f40*/  FFMA.FTZ R4, R9.reuse, UR5, R4 ;  /* 0x0000000509047c23 */ /* 0x040fe20008010004 */
[----:B------:R-:W-:Y:S01]  /*6f50*/  ISETP.GE.AND P6, PT, R0, R2, PT ;  /* 0x000000020000720c */ /* 0x000fe20003fc6270 */
[----:B------:R-:W-:Y:S01]  /*6f60*/  FFMA.FTZ R6, R9, UR5, R6 ;  /* 0x0000000509067c23 */ /* 0x000fe20008010006 */
[----:B------:R-:W-:Y:S02]  /*6f70*/  I2FP.F32.S32 R0, R0 ;  /* 0x0000000000007245 */ /* 0x000fe40000201400 */
[----:B------:R-:W-:Y:S02]  /*6f80*/  LOP3.LUT R37, R129, 0x68, R90, 0xfe, !PT ;  /* 0x0000006881257812 */ /* 0x000fe400078efe5a */
[----:B------:R-:W-:Y:S01]  /*6f90*/  FSEL R45, R11, -INF , !P5 ;  /* 0xff8000000b2d7808 */ /* 0x000fe20006800000 */
        /* <DEDUP_REMOVED lines=14> */
[----:B------:R-:W-:Y:S02]  /*7080*/  LOP3.LUT R33, R129, 0x70, R90, 0xfe, !PT ;  /* 0x0000007081217812 */ /* 0x000fe400078efe5a */
        /* <DEDUP_REMOVED lines=19> */
[C---:B------:R-:W-:Y:S02]  /*71c0*/  ISETP.GE.AND P3, PT, R5.reuse, R123, PT ;  /* 0x0000007b0500720c */ /* 0x040fe40003f66270 */
[----:B------:R-:W-:Y:S02]  /*71d0*/  ISETP.GE.AND P6, PT, R5, R2, PT ;  /* 0x000000020500720c */ /* 0x000fe40003fc6270 */
[----:B------:R-:W-:Y:S02]  /*71e0*/  LOP3.LUT R0, R129, 0x8, R90, 0xfe, !PT ;  /* 0x0000000881007812 */ /* 0x000fe400078efe5a */
[----:B------:R-:W-:-:S02]  /*71f0*/  I2FP.F32.S32 R5, R5 ;  /* 0x0000000500057245 */ /* 0x000fc40000201400 */
[----:B------:R-:W-:Y:S02]  /*7200*/  LOP3.LUT R6, R129, 0x10, R90, 0xfe, !PT ;  /* 0x0000001081067812 */ /* 0x000fe400078efe5a */
[----:B------:R-:W-:Y:S01]  /*7210*/  I2FP.F32.S32 R7, R0 ;  /* 0x0000000000077245 */ /* 0x000fe20000201400 */
[----:B------:R-:W-:Y:S01]  /*7220*/  FFMA.FTZ R72, R5, UR5, R72 ;  /* 0x0000000505487c23 */ /* 0x000fe20008010048 */
[----:B------:R-:W-:Y:S02]  /*7230*/  FSEL R56, R56, -INF , !P4 ;  /* 0xff80000038387808 */ /* 0x000fe40006000000 */
[----:B------:R-:W-:Y:S01]  /*7240*/  ISETP.GE.AND P4, PT, R6, R123, PT ;  /* 0x0000007b0600720c */ /* 0x000fe20003f86270 */
[----:B------:R-:W-:Y:S01]  /*7250*/  FFMA.FTZ R4, R7, UR5, R48 ;  /* 0x0000000507047c23 */ /* 0x000fe20008010030 */
[----:B------:R-:W-:Y:S02]  /*7260*/  I2FP.F32.S32 R9, R6 ;  /* 0x0000000600097245 */ /* 0x000fe40000201400 */
[----:B------:R-:W-:-:S02]  /*7270*/  LOP3.LUT R6, R129, 0x30, R90, 0xfe, !PT ;  /* 0x0000003081067812 */ /* 0x000fc400078efe5a */
[----:B------:R-:W-:Y:S01]  /*7280*/  FSEL R33, R33, -INF , !P5 ;  /* 0xff80000021217808 */ /* 0x000fe20006800000 */
[----:B------:R-:W-:Y:S01]  /*7290*/  FFMA.FTZ R44, R9, UR5, R44 ;  /* 0x00000005092c7c23 */ /* 0x000fe2000801002c */
[----:B------:R-:W-:Y:S02]  /*72a0*/  LOP3.LUT R8, R129, 0x18, R90, 0xfe, !PT ;  /* 0x0000001881087812 */ /* 0x000fe400078efe5a */
[-C--:B------:R-:W-:Y:S01]  /*72b0*/  ISETP.GE.AND P5, PT, R0, R123.reuse, PT ;  /* 0x0000007b0000720c */ /* 0x080fe20003fa6270 */
[----:B------:R-:W-:Y:S01]  /*72c0*/  FFMA.FTZ R0, R5, UR5, R74 ;  /* 0x0000000505007c23 */ /* 0x000fe2000801004a */
[----:B------:R-:W-:Y:S02]  /*72d0*/  FSEL R48, R72, -INF , !P3 ;  /* 0xff80000048307808 */ /* 0x000fe40005800000 */
[----:B------:R-:W-:Y:S02]  /*72e0*/  ISETP.GE.AND P3, PT, R6, R123, PT ;  /* 0x0000007b0600720c */ /* 0x000fe40003f66270 */
[----:B------:R-:W-:-:S02]  /*72f0*/  I2FP.F32.S32 R5, R6 ;  /* 0x0000000600057245 */ /* 0x000fc40000201400 */
[----:B------:R-:W-:Y:S02]  /*7300*/  I2FP.F32.S32 R7, R8 ;  /* 0x0000000800077245 */ /* 0x000fe40000201400 */
[----:B------:R-:W-:Y:S01]  /*7310*/  LOP3.LUT R6, R129, 0x38, R90, 0xfe, !PT ;  /* 0x0000003881067812 */ /* 0x000fe200078efe5a */
[----:B------:R-:W-:Y:S01]  /*7320*/  FFMA.FTZ R146, R5, UR5, R28 ;  /* 0x0000000505927c23 */ /* 0x000fe2000801001c */
[----:B------:R-:W-:Y:S01]  /*7330*/  FSEL R34, R34, -INF , !P2 ;  /* 0xff80000022227808 */ /* 0x000fe20005000000 */
[----:B------:R-:W-:Y:S01]  /*7340*/  FFMA.FTZ R40, R7, UR5, R40 ;  /* 0x0000000507287c23 */ /* 0x000fe20008010028 */
[----:B------:R-:W-:Y:S02]  /*7350*/  I2FP.F32.S32 R9, R6 ;  /* 0x0000000600097245 */ /* 0x000fe40000201400 */
[----:B------:R-:W-:Y:S02]  /*7360*/  ISETP.GE.AND P2, PT, R8, R123, PT ;  /* 0x0000007b0800720c */ /* 0x000fe40003f46270 */
[----:B------:R-:W-:Y:S01]  /*7370*/  FSEL R0, R0, -INF , !P6 ;  /* 0xff80000000007808 */ /* 0x000fe20007000000 */
[----:B------:R-:W-:Y:S01]  /*7380*/  FFMA.FTZ R144, R9, UR5, R24 ;  /* 0x0000000509907c23 */ /* 0x000fe20008010018 */
[----:B------:R-:W-:-:S02]  /*7390*/  LOP3.LUT R29, R129, 0x18, R90, 0xfe, !PT ;  /* 0x00000018811d7812 */ /* 0x000fc400078efe5a */
[----:B------:R-:W-:Y:S02]  /*73a0*/  ISETP.GE.AND P6, PT, R6, R123, PT ;  /* 0x0000007b0600720c */ /* 0x000fe40003fc6270 */
[C-C-:B------:R-:W-:Y:S02]  /*73b0*/  LOP3.LUT R8, R129.reuse, 0x40, R90.reuse, 0xfe, !PT ;  /* 0x0000004081087812 */ /* 0x140fe400078efe5a */
[----:B------:R-:W-:Y:S02]  /*73c0*/  LOP3.LUT R6, R129, 0x48, R90, 0xfe, !PT ;  /* 0x0000004881067812 */ /* 0x000fe400078efe5a */
[----:B------:R-:W-:Y:S02]  /*73d0*/  FSEL R24, R40, -INF , !P2 ;  /* 0xff80000028187808 */ /* 0x000fe40005000000 */
[----:B------:R-:W-:Y:S02]  /*73e0*/  ISETP.GE.AND P2, PT, R29, R2, PT ;  /* 0x000000021d00720c */ /* 0x000fe40003f46270 */
[----:B------:R-:W-:-:S02]  /*73f0*/  I2FP.F32.S32 R7, R8 ;  /* 0x0000000800077245 */ /* 0x000fc40000201400 */
[----:B------:R-:W-:Y:S02]  /*7400*/  I2FP.F32.S32 R29, R29 ;  /* 0x0000001d001d7245 */ /* 0x000fe40000201400 */
[----:B------:R-:W-:Y:S01]  /*7410*/  I2FP.F32.S32 R5, R6 ;  /* 0x0000000600057245 */ /* 0x000fe20000201400 */
[----:B------:R-:W-:Y:S01]  /*7420*/  FFMA.FTZ R20, R7, UR5, R20 ;  /* 0x0000000507147c23 */ /* 0x000fe20008010014 */
[----:B------:R-:W-:Y:S01]  /*7430*/  FSEL R4, R4, -INF , !P5 ;  /* 0xff80000004047808 */ /* 0x000fe20006800000 */
[----:B------:R-:W-:Y:S01]  /*7440*/  FFMA.FTZ R29, R29, UR5, R42 ;  /* 0x000000051d1d7c23 */ /* 0x000fe2000801002a */
[----:B------:R-:W-:Y:S01]  /*7450*/  ISETP.GE.AND P5, PT, R8, R123, PT ;  /* 0x0000007b0800720c */ /* 0x000fe20003fa6270 */
[----:B------:R-:W-:Y:S01]  /*7460*/  FFMA.FTZ R16, R5, UR5, R16 ;  /* 0x0000000505107c23 */ /* 0x000fe20008010010 */
[----:B------:R-:W-:Y:S01]  /*7470*/  FSEL R28, R44, -INF , !P4 ;  /* 0xff8000002c1c7808 */ /* 0x000fe20006000000 */
[----:B------:R-:W-:Y:S01]  /*7480*/  VIADD R8, R150, 0x49 ;  /* 0x0000004996087836 */ /* 0x000fe20000000000 */
[----:B------:R-:W-:-:S02]  /*7490*/  LOP3.LUT R5, R129, 0x8, R90, 0xfe, !PT ;  /* 0x0000000881057812 */ /* 0x000fc400078efe5a */
[C-C-:B------:R-:W-:Y:S02]  /*74a0*/  LOP3.LUT R31, R129.reuse, 0x10, R90.reuse, 0xfe, !PT ;  /* 0x00000010811f7812 */ /* 0x140fe400078efe5a */
[C-C-:B------:R-:W-:Y:S02]  /*74b0*/  LOP3.LUT R11, R129.reuse, 0x30, R90.reuse, 0xfe, !PT ;  /* 0x00000030810b7812 */ /* 0x140fe400078efe5a */
[C-C-:B------:R-:W-:Y:S02]  /*74c0*/  LOP3.LUT R7, R129.reuse, 0x40, R90.reuse, 0xfe, !PT ;  /* 0x0000004081077812 */ /* 0x140fe400078efe5a */
[----:B------:R-:W-:Y:S02]  /*74d0*/  ISETP.GE.AND P4, PT, R6, R123, PT ;  /* 0x0000007b0600720c */ /* 0x000fe40003f86270 */
[----:B------:R-:W-:Y:S02]  /*74e0*/  LOP3.LUT R9, R129, 0x38, R90, 0xfe, !PT ;  /* 0x0000003881097812 */ /* 0x000fe400078efe5a */
[----:B------:R-:W-:-:S02]  /*74f0*/  FSEL R146, R146, -INF , !P3 ;  /* 0xff80000092927808 */ /* 0x000fc40005800000 */
[----:B------:R-:W-:Y:S02]  /*7500*/  FSEL R144, R144, -INF , !P6 ;  /* 0xff80000090907808 */ /* 0x000fe40007000000 */
[----:B------:R-:W-:Y:S02]  /*7510*/  FSEL R138, R20, -INF , !P5 ;  /* 0xff800000148a7808 */ /* 0x000fe40006800000 */
[----:B------:R-:W-:Y:S02]  /*7520*/  FSEL R29, R29, -INF , !P2 ;  /* 0xff8000001d1d7808 */ /* 0x000fe40005000000 */
[-C--:B------:R-:W-:Y:S02]  /*7530*/  ISETP.GE.AND P3, PT, R5, R2.reuse, PT ;  /* 0x000000020500720c */ /* 0x080fe40003f66270 */
[-C--:B------:R-:W-:Y:S02]  /*7540*/  ISETP.GE.AND P6, PT, R31, R2.reuse, PT ;  /* 0x000000021f00720c */ /* 0x080fe40003fc6270 */
[----:B------:R-:W-:-:S02]  /*7550*/  ISETP.GE.AND P5, PT, R11, R2, PT ;  /* 0x000000020b00720c */ /* 0x000fc40003fa6270 */
[-C--:B------:R-:W-:Y:S02]  /*7560*/  ISETP.GE.AND P2, PT, R7, R2.reuse, PT ;  /* 0x000000020700720c */ /* 0x080fe40003f46270 */
[----:B------:R-:W-:Y:S02]  /*7570*/  I2FP.F32.S32 R5, R5 ;  /* 0x0000000500057245 */ /* 0x000fe40000201400 */
[----:B------:R-:W-:Y:S02]  /*7580*/  I2FP.F32.S32 R31, R31 ;  /* 0x0000001f001f7245 */ /* 0x000fe40000201400 */
[----:B------:R-:W-:Y:S01]  /*7590*/  I2FP.F32.S32 R11, R11 ;  /* 0x0000000b000b7245 */ /* 0x000fe20000201400 */
[----:B------:R-:W-:Y:S01]  /*75a0*/  FFMA.FTZ R5, R5, UR5, R50 ;  /* 0x0000000505057c23 */ /* 0x000fe20008010032 */
[----:B------:R-:W-:Y:S01]  /*75b0*/  FSEL R72, R16, -INF , !P4 ;  /* 0xff80000010487808 */ /* 0x000fe20006000000 */
[----:B------:R-:W-:Y:S01]  /*75c0*/  FFMA.FTZ R31, R31, UR5, R46 ;  /* 0x000000051f1f7c23 */ /* 0x000fe2000801002e */
[----:B------:R-:W-:Y:S01]  /*75d0*/  I2FP.F32.S32 R7, R7 ;  /* 0x0000000700077245 */ /* 0x000fe20000201400 */
[----:B------:R-:W-:Y:S01]  /*75e0*/  FFMA.FTZ R30, R11, UR5, R30 ;  /* 0x000000050b1e7c23 */ /* 0x000fe2000801001e */
[----:B------:R-:W-:-:S02]  /*75f0*/  ISETP.GE.AND P4, PT, R9, R2, PT ;  /* 0x000000020900720c */ /* 0x000fc40003f86270 */
[----:B------:R-:W-:Y:S01]  /*7600*/  I2FP.F32.S32 R9, R9 ;  /* 0x0000000900097245 */ /* 0x000fe20000201400 */
[----:B------:R-:W-:Y:S01]  /*7610*/  FFMA.FTZ R22, R7, UR5, R22 ;  /* 0x0000000507167c23 */ /* 0x000fe20008010016 */
[----:B------:R-:W-:Y:S01]  /*7620*/  VIADD R7, R21, 0x79 ;  /* 0x0000007915077836 */ /* 0x000fe20000000000 */
[----:B------:R-:W-:Y:S02]  /*7630*/  FSEL R5, R5, -INF , !P3 ;  /* 0xff80000005057808 */ /* 0x000fe40005800000 */
[----:B------:R-:W-:Y:S01]  /*7640*/  FFMA.FTZ R26, R9, UR5, R26 ;  /* 0x00000005091a7c23 */ /* 0x000fe2000801001a */
[----:B------:R-:W-:Y:S02]  /*7650*/  LOP3.LUT R9, R129, 0x48, R90, 0xfe, !PT ;  /* 0x0000004881097812 */ /* 0x000fe400078efe5a */
[----:B------:R-:W-:Y:S02]  /*7660*/  FSEL R31, R31, -INF , !P6 ;  /* 0xff8000001f1f7808 */ /* 0x000fe40007000000 */
[----:B------:R-:W-:-:S02]  /*7670*/  FSEL R127, R30, -INF , !P5 ;  /* 0xff8000001e7f7808 */ /* 0x000fc40006800000 */
[-C--:B------:R-:W-:Y:S02]  /*7680*/  ISETP.GE.AND P3, PT, R150, R123.reuse, PT ;  /* 0x0000007b9600720c */ /* 0x080fe40003f66270 */
[-C--:B------:R-:W-:Y:S02]  /*7690*/  ISETP.GE.AND P6, PT, R8, R123.reuse, PT ;  /* 0x0000007b0800720c */ /* 0x080fe40003fc6270 */
[----:B------:R-:W-:Y:S02]  /*76a0*/  ISETP.GE.AND P5, PT, R7, R123, PT ;  /* 0x0000007b0700720c */ /* 0x000fe40003fa6270 */
[----:B------:R-:W-:Y:S02]  /*76b0*/  FSEL R123, R26, -INF , !P4 ;  /* 0xff8000001a7b7808 */ /* 0x000fe40006000000 */
[----:B------:R-:W-:Y:S02]  /*76c0*/  ISETP.GE.AND P4, PT, R9, R2, PT ;  /* 0x000000020900720c */ /* 0x000fe40003f86270 */
[----:B------:R-:W-:-:S02]  /*76d0*/  I2FP.F32.S32 R9, R9 ;  /* 0x0000000900097245 */ /* 0x000fc40000201400 */
[----:B------:R-:W-:Y:S02]  /*76e0*/  I2FP.F32.S32 R11, R150 ;  /* 0x00000096000b7245 */ /* 0x000fe40000201400 */
[----:B------:R-:W-:Y:S01]  /*76f0*/  FSEL R59, R22, -INF , !P2 ;  /* 0xff800000163b7808 */ /* 0x000fe20005000000 */
[----:B------:R-:W-:Y:S01]  /*7700*/  FFMA.FTZ R9, R9, UR5, R18 ;  /* 0x0000000509097c23 */ /* 0x000fe20008010012 */
[-C--:B------:R-:W-:Y:S01]  /*7710*/  ISETP.GE.AND P2, PT, R21, R2.reuse, PT ;  /* 0x000000021500720c */ /* 0x080fe20003f46270 */
        /* <DEDUP_REMOVED lines=9> */
[----:B------:R-:W-:Y:S01]  /*77b0*/  ISETP.GE.AND P2, PT, R91, 0x3, PT ;  /* 0x000000035b00780c */ /* 0x000fe20003f46270 */
[C---:B------:R-:W-:Y:S01]  /*77c0*/  FFMA.FTZ R40, R2.reuse, UR5, R73 ;  /* 0x0000000502287c23 */ /* 0x040fe20008010049 */
[----:B------:R-:W-:Y:S01]  /*77d0*/  I2FP.F32.S32 R8, R8 ;  /* 0x0000000800087245 */ /* 0x000fe20000201400 */
[----:B------:R-:W-:-:S03]  /*77e0*/  FFMA.FTZ R36, R2, UR5, R75 ;  /* 0x0000000502247c23 */ /* 0x000fc6000801004b */
[----:B------:R-:W-:Y:S01]  /*77f0*/  FSEL R40, R40, -INF , !P5 ;  /* 0xff80000028287808 */ /* 0x000fe20006800000 */
[C---:B------:R-:W-:Y:S01]  /*7800*/  FFMA.FTZ R17, R8.reuse, UR5, R17 ;  /* 0x0000000508117c23 */ /* 0x040fe20008010011 */
[----:B------:R-:W-:Y:S01]  /*7810*/  FFMA.FTZ R19, R8, UR5, R19 ;  /* 0x0000000508137c23 */ /* 0x000fe20008010013 */
[----:B------:R-:W-:-:S03]  /*7820*/  FSEL R36, R36, -INF , !P3 ;  /* 0xff80000024247808 */ /* 0x000fc60005800000 */
        /* <DEDUP_REMOVED lines=52> */
[----:B------:R-:W-:Y:S01]  /*7b70*/  IMAD R8, R9, R125, R8 ;  /* 0x0000007d09087224 */ /* 0x000fe200078e0208 */
        /* <DEDUP_REMOVED lines=10> */
.L_x_4372:
[----:B------:R-:W-:-:S04]  /*7c20*/  LEA R9, -R124, RZ, 0x7 ;  /* 0x000000ff7c097211 */ /* 0x000fc800078e39ff */
[----:B------:R-:W-:-:S07]  /*7c30*/  SHF.R.S32.HI R2, RZ, 0x1f, R9 ;  /* 0x0000001fff027819 */ /* 0x000fce0000011409 */
.L_x_4373:
[C---:B------:R-:W-:Y:S01]  /*7c40*/  @!P0 LEA R16, P2, R9.reuse, R122, 0x1 ;  /* 0x0000007a09108211 */ /* 0x040fe200078408ff */
[----:B------:R1:W-:Y:S01]  /*7c50*/  @P0 STS [R95+0x1000], RZ ;  /* 0x001000ff5f000388 */ /* 0x0003e20000000800 */
[----:B------:R-:W-:Y:S02]  /*7c60*/  BSSY B0, `(.L_x_4374) ;  /* 0x000002a000007945 */ /* 0x000fe40003800000 */
[C---:B------:R-:W-:Y:S01]  /*7c70*/  @!P0 LEA.HI.X R17, R9.reuse, R119, R2, 0x1, P2 ;  /* 0x0000007709118211 */ /* 0x040fe200010f0c02 */
[----:B------:R1:W-:Y:S01]  /*7c80*/  @P0 STS [R95+0x1004], RZ ;  /* 0x001004ff5f000388 */ /* 0x0003e20000000800 */
[----:B------:R-:W-:-:S03]  /*7c90*/  @!P0 IADD3 R11, P3, P2, R9, R126, R94 ;  /* 0x0000007e090b8210 */ /* 0x000fc60007a7e05e */
[----:B------:R1:W-:Y:S01]  /*7ca0*/  @P0 STS.64 [R95+0x1008], RZ ;  /* 0x001008ff5f000388 */ /* 0x0003e20000000a00 */
[-C--:B------:R-:W-:Y:S02]  /*7cb0*/  @!P0 IADD3.X R8, R2, R93.reuse, R92, P3, P2 ;  /* 0x0000005d02088210 */ /* 0x080fe40001fe445c */
[C---:B------:R-:W-:Y:S01]  /*7cc0*/  @!P0 LEA R12, P2, R11.reuse, UR12, 0x1 ;  /* 0x0000000c0b0c8c11 */ /* 0x040fe2000f8408ff */
[----:B------:R-:W-:Y:S01]  /*7cd0*/  @!PT LDS RZ, [RZ] ;  /* 0x00000000fffff984 */ /* 0x000fe20000000800 */
[----:B------:R-:W-:Y:S01]  /*7ce0*/  @!PT LDS RZ, [RZ] ;  /* 0x00000000fffff984 */ /* 0x000fe20000000800 */
[----:B------:R-:W-:Y:S01]  /*7cf0*/  @!PT LDS RZ, [RZ] ;  /* 0x00000000fffff984 */ /* 0x000fe20000000800 */
[----:B------:R1:W-:Y:S01]  /*7d00*/  @!P0 LDGSTS.E.BYPASS.LTC128B.128 [R95+0x1000], desc[UR16][R16.64] ;  /* 0x01000000105f8fae */ /* 0x0003e2000b901d50 */
[C---:B------:R-:W-:Y:S02]  /*7d10*/  @!P0 LEA R10, P3, R124.reuse, R126, 0x6 ;  /* 0x0000007e7c0a8211 */ /* 0x040fe400078630ff */
[----:B------:R-:W-:Y:S01]  /*7d20*/  @!P0 LEA.HI.X R13, R11, UR13, R8, 0x1, P2 ;  /* 0x0000000d0b0d8c11 */ /* 0x000fe200090f0c08 */
[----:B------:R1:W-:Y:S01]  /*7d30*/  @P0 STS.128 [R95+0x1800], RZ ;  /* 0x001800ff5f000388 */ /* 0x0003e20000000c00 */
[----:B------:R-:W-:Y:S02]  /*7d40*/  @!P0 IADD3 R10, P2, R9, R10, RZ ;  /* 0x0000000a090a8210 */ /* 0x000fe40007f5e0ff */
[----:B------:R-:W-:Y:S01]  /*7d50*/  @!P0 LEA.HI.X R11, R124, R93, R125, 0x6, P3 ;  /* 0x0000005d7c0b8211 */ /* 0x000fe200018f347d */
[----:B------:R-:W-:Y:S01]  /*7d60*/  @!PT LDS RZ, [RZ] ;  /* 0x00000000fffff984 */ /* 0x000fe20000000800 */
[----:B------:R-:W-:Y:S01]  /*7d70*/  @!PT LDS RZ, [RZ] ;  /* 0x00000000fffff984 */ /* 0x000fe20000000800 */
[----:B------:R-:W-:Y:S01]  /*7d80*/  @!PT LDS RZ, [RZ] ;  /* 0x00000000fffff984 */ /* 0x000fe20000000800 */
[----:B------:R1:W-:Y:S04]  /*7d90*/  @!P0 LDGSTS.E.BYPASS.LTC128B.128 [R95+0x1800], desc[UR16][R12.64] ;  /* 0x018000000c5f8fae */ /* 0x0003e8000b901d50 */
[----:B------:R-:W-:Y:S01]  /*7da0*/  @!P0 IMAD.X R11, R2, 0x1, R11, P2 ;  /* 0x00000001020b8824 */ /* 0x000fe200010e060b */
[C---:B------:R-:W-:Y:S01]  /*7db0*/  @!P0 LEA R14, P2, R10.reuse, UR12, 0x1 ;  /* 0x0000000c0a0e8c11 */ /* 0x040fe2000f8408ff */
[----:B------:R1:W-:Y:S03]  /*7dc0*/  @P0 STS.128 [R95+0x2000], RZ ;  /* 0x002000ff5f000388 */ /* 0x0003e60000000c00 */
        /* <DEDUP_REMOVED lines=19> */
.L_x_4375:
[----:B------:R-:W-:Y:S05]  /*7f00*/  BSYNC B0 ;  /* 0x0000000000007941 */ /* 0x000fea0003800000 */
.L_x_4374:
[----:B------:R-:W0:Y:S01]  /*7f10*/  LDGDEPBAR ;  /* 0x00000000000079af */ /* 0x000e220000000000 */
[----:B------:R-:W-:-:S04]  /*7f20*/  LEA R122, P0, R9, R122, 0x1 ;  /* 0x0000007a097a7211 */ /* 0x000fc800078008ff */
[----:B------:R-:W-:-:S09]  /*7f30*/  LEA.HI.X R119, R9, R119, R2, 0x1, P0 ;  /* 0x0000007709777211 */ /* 0x000fd200000f0c02 */
.L_x_4371:
[----:B------:R-:W-:Y:S01]  /*7f40*/  FMNMX.FTZ R9, R70, R6, !PT ;  /* 0x0000000646097209 */ /* 0x000fe20007810000 */
[----:B-1----:R-:W-:Y:S01]  /*7f50*/  LDSM.16.MT88.4 R16, [R120+0x3000] ;  /* 0x003000007810783b */ /* 0x002fe20000004200 */
        /* <DEDUP_REMOVED lines=55> */
[----:B------:R-:W-:-:S04]  /*82d0*/  FMNMX.FTZ R9, R58, R9, !PT ;  /* 0x000000093a097209 */ /* 0x000fc80007810000 */
[----:B------:R-:W-:-:S04]  /*82e0*/  FMNMX.FTZ R9, R56, R9, !PT ;  /* 0x0000000938097209 */ /* 0x000fc80007810000 */
[----:B------:R-:W-:-:S04]  /*82f0*/  FMNMX.FTZ R9, R48, R9, !PT ;  /* 0x0000000930097209 */ /* 0x000fc80007810000 */
[----:B--2---:R-:W-:Y:S02]  /*8300*/  FMNMX.FTZ R10, R40, R9, !PT ;  /* 0x00000009280a7209 */ /* 0x004fe40007810000 */
[----:B------:R-:W-:-:S03]  /*8310*/  FMNMX.FTZ R9, R33, R2, !PT ;  /* 0x0000000221097209 */ /* 0x000fc60007810000 */
[----:B------:R-:W1:Y:S01]  /*8320*/  SHFL.BFLY PT, R11, R10, 0x2, 0x1f ;  /* 0x0c401f000a0b7f89 */ /* 0x000e6200000e0000 */
[----:B------:R-:W-:-:S04]  /*8330*/  FMNMX.FTZ R9, R34, R9, !PT ;  /* 0x0000000922097209 */ /* 0x000fc80007810000 */
[----:B------:R-:W-:-:S04]  /*8340*/  FMNMX.FTZ R9, R0, R9, !PT ;  /* 0x0000000900097209 */ /* 0x000fc80007810000 */
[----:B------:R-:W-:-:S05]  /*8350*/  FMNMX.FTZ R8, R36, R9, !PT ;  /* 0x0000000924087209 */ /* 0x000fca0007810000 */
[----:B------:R-:W2:Y:S01]  /*8360*/  SHFL.BFLY PT, R9, R8, 0x2, 0x1f ;  /* 0x0c401f0008097f89 */ /* 0x000ea200000e0000 */
[----:B-1----:R-:W-:-:S05]  /*8370*/  FMNMX.FTZ R11, R10, R11, !PT ;  /* 0x0000000b0a0b7209 */ /* 0x002fca0007810000 */
[----:B------:R-:W1:Y:S01]  /*8380*/  SHFL.BFLY PT, R32, R11, 0x1, 0x1f ;  /* 0x0c201f000b207f89 */ /* 0x000e6200000e0000 */
[----:B--2---:R-:W-:-:S05]  /*8390*/  FMNMX.FTZ R9, R8, R9, !PT ;  /* 0x0000000908097209 */ /* 0x004fca0007810000 */
[----:B------:R-:W2:Y:S01]  /*83a0*/  SHFL.BFLY PT, R2, R9, 0x1, 0x1f ;  /* 0x0c201f0009027f89 */ /* 0x000ea200000e0000 */
[----:B-1----:R-:W-:-:S04]  /*83b0*/  FMNMX.FTZ R32, R11, R32, !PT ;  /* 0x000000200b207209 */ /* 0x002fc80007810000 */
[C---:B------:R-:W-:Y:S01]  /*83c0*/  FSETP.NEU.FTZ.AND P2, PT, R32.reuse, -INF , PT ;  /* 0xff8000002000780b */ /* 0x040fe20003f5d000 */
[----:B------:R-:W-:-:S03]  /*83d0*/  FMUL.FTZ R53, R32, UR18 ;  /* 0x0000001220357c20 */ /* 0x000fc60008410000 */
[----:B------:R-:W-:Y:S02]  /*83e0*/  FSEL R129, R32, RZ, P2 ;  /* 0x000000ff20817208 */ /* 0x000fe40001000000 */
[----:B------:R-:W-:-:S03]  /*83f0*/  FSEL R53, R53, RZ, P2 ;  /* 0x000000ff35357208 */ /* 0x000fc60001000000 */
[----:B------:R-:W-:Y:S01]  /*8400*/  FADD.FTZ R129, R70, -R129 ;  /* 0x8000008146817221 */ /* 0x000fe20000010000 */
[----:B--2---:R-:W-:Y:S01]  /*8410*/  FMNMX.FTZ R2, R9, R2, !PT ;  /* 0x0000000209027209 */ /* 0x004fe20007810000 */
[--C-:B------:R-:W-:Y:S01]  /*8420*/  FFMA.FTZ R63, R4, UR18, -R53.reuse ;  /* 0x00000012043f7c23 */ /* 0x100fe20008010835 */
[--C-:B------:R-:W-:Y:S01]  /*8430*/  FFMA.FTZ R46, R148, UR18, -R53.reuse ;  /* 0x00000012942e7c23 */ /* 0x100fe20008010835 */
[--C-:B------:R-:W-:Y:S01]  /*8440*/  FFMA.FTZ R150, R6, UR18, -R53.reuse ;  /* 0x0000001206967c23 */ /* 0x100fe20008010835 */
[C---:B------:R-:W-:Y:S01]  /*8450*/  FSETP.NEU.FTZ.AND P0, PT, R2.reuse, -INF , PT ;  /* 0xff8000000200780b */ /* 0x040fe20003f1d000 */
[----:B------:R-:W-:Y:S01]  /*8460*/  FMUL.FTZ R38, R2, UR18 ;  /* 0x0000001202267c20 */ /* 0x000fe20008410000 */
[--C-:B------:R-:W-:Y:S01]  /*8470*/  FFMA.FTZ R42, R156, UR18, -R53.reuse ;  /* 0x000000129c2a7c23 */ /* 0x100fe20008010835 */
[----:B------:R-:W-:Y:S01]  /*8480*/  FMUL.FTZ R129, R129, UR18 ;  /* 0x0000001281817c20 */ /* 0x000fe20008410000 */
[----:B------:R-:W-:Y:S01]  /*8490*/  FSEL R4, R2, RZ, P0 ;  /* 0x000000ff02047208 */ /* 0x000fe20000000000 */
[----:B------:R-:W-:Y:S01]  /*84a0*/  MUFU.EX2 R150, R150 ;  /* 0x0000009600967308 */ /* 0x000fe20000000800 */
[----:B------:R-:W-:Y:S01]  /*84b0*/  FSEL R38, R38, RZ, P0 ;  /* 0x000000ff26267208 */ /* 0x000fe20000000000 */
[--C-:B------:R-:W-:Y:S01]  /*84c0*/  FFMA.FTZ R124, R28, UR18, -R53.reuse ;  /* 0x000000121c7c7c23 */ /* 0x100fe20008010835 */
[--C-:B------:R-:W-:Y:S01]  /*84d0*/  FFMA.FTZ R73, R152, UR18, -R53.reuse ;  /* 0x0000001298497c23 */ /* 0x100fe20008010835 */
[----:B------:R-:W-:Y:S01]  /*84e0*/  FADD.FTZ R125, R69, -R4 ;  /* 0x80000004457d7221 */ /* 0x000fe20000010000 */
[--C-:B------:R-:W-:Y:S01]  /*84f0*/  FFMA.FTZ R54, R154, UR18, -R53.reuse ;  /* 0x000000129a367c23 */ /* 0x100fe20008010835 */
[--C-:B------:R-:W-:Y:S01]  /*8500*/  FFMA.FTZ R50, R67, UR18, -R38.reuse ;  /* 0x0000001243327c23 */ /* 0x100fe20008010826 */
[--C-:B------:R-:W-:Y:S01]  /*8510*/  FFMA.FTZ R148, R7, UR18, -R38.reuse ;  /* 0x0000001207947c23 */ /* 0x100fe20008010826 */
[--C-:B------:R-:W-:Y:S01]  /*8520*/  FFMA.FTZ R67, R5, UR18, -R38.reuse ;  /* 0x0000001205437c23 */ /* 0x100fe20008010826 */
[----:B------:R-:W-:Y:S01]  /*8530*/  FMUL.FTZ R125, R125, UR18 ;  /* 0x000000127d7d7c20 */ /* 0x000fe20008410000 */
[----:B------:R-:W1:Y:S01]  /*8540*/  LDSM.16.MT88.4 R4, [R121+0x3000] ;  /* 0x003000007904783b */ /* 0x000e620000004200 */
[--C-:B------:R-:W-:Y:S01]  /*8550*/  FFMA.FTZ R44, R71, UR18, -R38.reuse ;  /* 0x00000012472c7c23 */ /* 0x100fe20008010826 */
[----:B------:R-:W2:Y:S01]  /*8560*/  MUFU.EX2 R46, R46 ;  /* 0x0000002e002e7308 */ /* 0x000ea20000000800 */
[--C-:B------:R-:W-:Y:S01]  /*8570*/  FFMA.FTZ R75, R31, UR18, -R38.reuse ;  /* 0x000000121f4b7c23 */ /* 0x100fe20008010826 */
[--C-:B------:R-:W-:Y:S01]  /*8580*/  FFMA.FTZ R69, R29, UR18, -R38.reuse ;  /* 0x000000121d457c23 */ /* 0x100fe20008010826 */
[--C-:B------:R-:W-:Y:S01]  /*8590*/  FFMA.FTZ R71, R24, UR18, -R53.reuse ;  /* 0x0000001218477c23 */ /* 0x100fe20008010835 */
[----:B------:R-:W-:Y:S01]  /*85a0*/  LDSM.16.MT88.4 R28, [R120+0x3400] ;  /* 0x00340000781c783b */ /* 0x000fe20000004200 */
        /* <DEDUP_REMOVED lines=26> */
[----:B------:R-:W-:Y:S01]  /*8750*/  FFMA.FTZ R48, R48, UR18, -R53 ;  /* 0x0000001230307c23 */ /* 0x000fe20008010835 */
[----:B------:R-:W2:Y:S01]  /*8760*/  MUFU.EX2 R50, R50 ;  /* 0x0000003200327308 */ /* 0x000ea20000000800 */
[----:B---3--:R-:W-:-:S07]  /*8770*/  F2FP.BF16.F32.PACK_AB R14, R42, R63 ;  /* 0x0000003f2a0e723e */ /* 0x008fce00000010ff */
[----:B------:R-:W3:Y:S08]  /*8780*/  MUFU.EX2 R129, R129 ;  /* 0x0000008100817308 */ /* 0x000ef00000000800 */
[----:B------:R-:W4:Y:S01]  /*8790*/  MUFU.EX2 R125, R125 ;  /* 0x0000007d007d7308 */ /* 0x000f220000000800 */
[----:B--2---:R-:W-:-:S07]  /*87a0*/  F2FP.BF16.F32.PACK_AB R13, R50, R148 ;  /* 0x00000094320d723e */ /* 0x004fce00000010ff */
        /* <DEDUP_REMOVED lines=16> */
[-C--:B------:R-:W-:Y:S01]  /*88b0*/  FMUL.FTZ R98, R98, R125.reuse ;  /* 0x0000007d62627220 */ /* 0x080fe20000410000 */
[----:B------:R-:W-:Y:S01]  /*88c0*/  FMUL.FTZ R99, R99, R125 ;  /* 0x0000007d63637220 */ /* 0x000fe20000410000 */
[----:B------:R-:W-:Y:S01]  /*88d0*/  MUFU.EX2 R124, R124 ;  /* 0x0000007c007c7308 */ /* 0x000fe20000000800 */
[----:B------:R-:W-:Y:S01]  /*88e0*/  FFMA.FTZ R129, R87, R129, R150 ;  /* 0x0000008157817223 */ /* 0x000fe20000010096 */
[----:B------:R-:W-:Y:S01]  /*88f0*/  FFMA.FTZ R87, R74, UR18, -R53 ;  /* 0x000000124a577c23 */ /* 0x000fe20008010835 */
[----:B------:R-:W-:-:S02]  /*8900*/  FFMA.FTZ R89, R89, R125, R148 ;  /* 0x0000007d59597223 */ /* 0x000fc40000010094 */
[----:B------:R-:W-:Y:S01]  /*8910*/  FADD.FTZ R46, R46, R129 ;  /* 0x000000812e2e7221 */ /* 0x000fe20000010000 */
[----:B--2---:R-:W-:Y:S02]  /*8920*/  F2FP.BF16.F32.PACK_AB R15, R44, R67 ;  /* 0x000000432c0f723e */ /* 0x004fe400000010ff */
[----:B------:R-:W2:Y:S01]  /*8930*/  MUFU.EX2 R73, R73 ;  /* 0x0000004900497308 */ /* 0x000ea20000000800 */
[----:B------:R-:W-:Y:S01]  /*8940*/  FADD.FTZ R50, R50, R89 ;  /* 0x0000005932327221 */ /* 0x000fe20000010000 */
[----:B------:R-:W-:Y:S01]  /*8950*/  FADD.FTZ R63, R63, R46 ;  /* 0x0000002e3f3f7221 */ /* 0x000fe20000010000 */
[--C-:B------:R-:W-:Y:S01]  /*8960*/  FFMA.FTZ R46, R49, UR18, -R38.reuse ;  /* 0x00000012312e7c23 */ /* 0x100fe20008010826 */
[----:B------:R-:W-:Y:S01]  /*8970*/  FFMA.FTZ R89, R36, UR18, -R38 ;  /* 0x0000001224597c23 */ /* 0x000fe20008010826 */
[----:B------:R-:W-:Y:S01]  /*8980*/  FADD.FTZ R67, R67, R50 ;  /* 0x0000003243437221 */ /* 0x000fe20000010000 */
[----:B------:R-:W-:Y:S01]  /*8990*/  HMMA.16816.F32.BF16 R8, R12, R16, R8 ;  /* 0x000000100c08723c */ /* 0x000fe20000041808 */
[----:B------:R-:W-:Y:S01]  /*89a0*/  FFMA.FTZ R50, R45, UR18, -R38 ;  /* 0x000000122d327c23 */ /* 0x000fe20008010826 */
[----:B------:R-:W-:Y:S01]  /*89b0*/  MUFU.EX2 R71, R71 ;  /* 0x0000004700477308 */ /* 0x000fe20000000800 */
[----:B------:R-:W-:Y:S01]  /*89c0*/  FADD.FTZ R63, R42, R63 ;  /* 0x0000003f2a3f7221 */ /* 0x000fe20000010000 */
[----:B------:R-:W-:-:S02]  /*89d0*/  FADD.FTZ R44, R44, R67 ;  /* 0x000000432c2c7221 */ /* 0x000fc40000010000 */
[C---:B-1----:R-:W-:Y:S04]  /*89e0*/  HMMA.16816.F32.BF16 R20, R12.reuse, R4, R20 ;  /* 0x000000040c14723c */ /* 0x042fe80000041814 */
[----:B------:R-:W1:Y:S01]  /*89f0*/  MUFU.EX2 R54, R54 ;  /* 0x0000003600367308 */ /* 0x000e620000000800 */
[----:B--2---:R-:W-:Y:S01]  /*8a00*/  F2FP.BF16.F32.PACK_AB R24, R73, R124 ;  /* 0x0000007c4918723e */ /* 0x004fe200000010ff */
[----:B------:R-:W-:Y:S01]  /*8a10*/  HMMA.16816.F32.BF16 R16, R12, R18, R104 ;  /* 0x000000120c10723c */ /* 0x000fe20000041868 */
[----:B------:R-:W-:Y:S01]  /*8a20*/  LDSM.16.MT88.4 R104, [R120+0x4000] ;  /* 0x004000007868783b */ /* 0x000fe20000004200 */
[----:B------:R-:W-:-:S04]  /*8a30*/  FADD.FTZ R124, R124, R63 ;  /* 0x0000003f7c7c7221 */ /* 0x000fc80000010000 */
[----:B------:R-:W-:Y:S01]  /*8a40*/  HMMA.16816.F32.BF16 R4, R12, R6, R96 ;  /* 0x000000060c04723c */ /* 0x000fe20000041860 */
[----:B------:R-:W2:Y:S01]  /*8a50*/  LDSM.16.MT88.4 R12, [R121+0x3400] ;  /* 0x00340000790c783b */ /* 0x000ea20000004200 */
[----:B------:R-:W-:Y:S01]  /*8a60*/  MUFU.EX2 R75, R75 ;  /* 0x0000004b004b7308 */ /* 0x000fe20000000800 */
[----:B------:R-:W-:Y:S01]  /*8a70*/  FADD.FTZ R124, R73, R124 ;  /* 0x0000007c497c7221 */ /* 0x000fe20000010000 */
[----:B-1----:R-:W-:-:S06]  /*8a80*/  F2FP.BF16.F32.PACK_AB R26, R54, R71 ;  /* 0x00000047361a723e */ /* 0x002fcc00000010ff */
[----:B------:R-:W1:Y:S01]  /*8a90*/  MUFU.EX2 R70, R70 ;  /* 0x0000004600467308 */ /* 0x000e620000000800 */
[----:B------:R-:W-:-:S04]  /*8aa0*/  FADD.FTZ R71, R71, R124 ;  /* 0x0000007c47477221 */ /* 0x000fc80000010000 */
[----:B------:R-:W-:-:S03]  /*8ab0*/  FADD.FTZ R71, R54, R71 ;  /* 0x0000004736477221 */ /* 0x000fc60000010000 */
[----:B------:R-:W-:Y:S08]  /*8ac0*/  MUFU.EX2 R69, R69 ;  /* 0x0000004500457308 */ /* 0x000ff00000000800 */
[----:B------:R-:W3:Y:S01]  /*8ad0*/  MUFU.EX2 R52, R52 ;  /* 0x0000003400347308 */ /* 0x000ee20000000800 */
[----:B-1----:R-:W-:Y:S01]  /*8ae0*/  F2FP.BF16.F32.PACK_AB R25, R70, R75 ;  /* 0x0000004b4619723e */ /* 0x002fe200000010ff */
[----:B------:R-:W-:Y:S01]  /*8af0*/  FADD.FTZ R75, R75, R44 ;  /* 0x0000002c4b4b7221 */ /* 0x000fe20000010000 */
[--C-:B------:R-:W-:Y:S01]  /*8b00*/  FFMA.FTZ R44, R39, UR18, -R38.reuse ;  /* 0x00000012272c7c23 */ /* 0x100fe20008010826 */
[----:B------:R-:W-:Y:S01]  /*8b10*/  FFMA.FTZ R39, R35, UR18, -R38 ;  /* 0x0000001223277c23 */ /* 0x000fe20008010826 */
[----:B------:R-:W-:Y:S01]  /*8b20*/  FFMA.FTZ R35, R40, UR18, -R53 ;  /* 0x0000001228237c23 */ /* 0x000fe20008010835 */
[----:B------:R-:W-:-:S02]  /*8b30*/  FADD.FTZ R70, R70, R75 ;  /* 0x0000004b46467221 */ /* 0x000fc40000010000 */
[----:B------:R-:W-:Y:S08]  /*8b40*/  MUFU.EX2 R136, R136 ;  /* 0x0000008800887308 */ /* 0x000ff00000000800 */
[----:B------:R-:W1:Y:S01]  /*8b50*/  MUFU.EX2 R93, R93 ;  /* 0x0000005d005d7308 */ /* 0x000e620000000800 */
[----:B---3--:R-:W-:Y:S01]  /*8b60*/  F2FP.BF16.F32.PACK_AB R27, R52, R69 ;  /* 0x00000045341b723e */ /* 0x008fe200000010ff */
[----:B------:R-:W-:Y:S01]  /*8b70*/  FADD.FTZ R69, R69, R70 ;  /* 0x0000004645457221 */ /* 0x000fe20000010000 */
[----:B------:R-:W-:-:S03]  /*8b80*/  MOV R70, R32 ;  /* 0x0000002000467202 */ /* 0x000fc60000000f00 */
[----:B------:R-:W-:Y:S02]  /*8b90*/  FADD.FTZ R69, R52, R69 ;  /* 0x0000004534457221 */ /* 0x000fe40000010000 */
[C---:B--2---:R-:W-:Y:S01]  /*8ba0*/  HMMA.16816.F32.BF16 R20, R24.reuse, R12, R20 ;  /* 0x0000000c1814723c */ /* 0x044fe20000041814 */
        /* <DEDUP_REMOVED lines=17> */
[----:B-----5:R-:W-:Y:S01]  /*8cc0*/  F2FP.BF16.F32.PACK_AB R25, R79, R140 ;  /* 0x0000008c4f19723e */ /* 0x020fe200000010ff */
[----:B------:R-:W-:Y:S01]  /*8cd0*/  FADD.FTZ R140, R140, R69 ;  /* 0x000000458c8c7221 */ /* 0x000fe20000010000 */
[----:B------:R-:W-:-:S03]  /*8ce0*/  MOV R69, R2 ;  /* 0x0000000200457202 */ /* 0x000fc60000000f00 */
[----:B------:R-:W-:Y:S02]  /*8cf0*/  FADD.FTZ R79, R79, R140 ;  /* 0x0000008c4f4f7221 */ /* 0x000fe40000010000 */
[----:B------:R-:W-:Y:S08]  /*8d00*/  MUFU.EX2 R142, R142 ;  /* 0x0000008e008e7308 */ /* 0x000ff00000000800 */
[----:B------:R-:W-:Y:S01]  /*8d10*/  MUFU.EX2 R81, R81 ;  /* 0x0000005100517308 */ /* 0x000fe20000000800 */
[----:B-1----:R-:W-:Y:S01]  /*8d20*/  F2FP.BF16.F32.PACK_AB R27, R77, R134 ;  /* 0x000000864d1b723e */ /* 0x002fe200000010ff */
[----:B------:R-:W-:-:S04]  /*8d30*/  FADD.FTZ R134, R134, R79 ;  /* 0x0000004f86867221 */ /* 0x000fc80000010000 */
[----:B------:R-:W-:Y:S02]  /*8d40*/  FADD.FTZ R134, R77, R134 ;  /* 0x000000864d867221 */ /* 0x000fe40000010000 */
[C---:B--2---:R-:W-:Y:S01]  /*8d50*/  HMMA.16816.F32.BF16 R20, R24.reuse, R12, R20 ;  /* 0x0000000c1814723c */ /* 0x044fe20000041814 */
[----:B------:R-:W-:Y:S05]  /*8d60*/  MUFU.EX2 R87, R87 ;  /* 0x0000005700577308 */ /* 0x000fea0000000800 */
[C---:B------:R-:W-:Y:S01]  /*8d70*/  HMMA.16816.F32.BF16 R4, R24.reuse, R14, R4 ;  /* 0x0000000e1804723c */ /* 0x040fe20000041804 */
[----:B------:R-:W1:Y:S02]  /*8d80*/  LDSM.16.MT88.4 R12, [R120+0x3c00] ;  /* 0x003c0000780c783b */ /* 0x000e640000004200 */
[----:B------:R-:W-:Y:S03]  /*8d90*/  MUFU.EX2 R83, R83 ;  /* 0x0000005300537308 */ /* 0x000fe60000000800 */
[C---:B----4-:R-:W-:Y:S05]  /*8da0*/  HMMA.16816.F32.BF16 R8, R24.reuse, R28, R8 ;  /* 0x0000001c1808723c */ /* 0x050fea0000041808 */
[----:B------:R-:W-:Y:S01]  /*8db0*/  MUFU.EX2 R66, R66 ;  /* 0x0000004200427308 */ /* 0x000fe20000000800 */
[----:B------:R-:W-:Y:S01]  /*8dc0*/  HMMA.16816.F32.BF16 R16, R24, R30, R16 ;  /* 0x0000001e1810723c */ /* 0x000fe20000041810 */
[----:B------:R-:W-:Y:S01]  /*8dd0*/  FFMA.FTZ R28, R123, UR18, -R38 ;  /* 0x000000127b1c7c23 */ /* 0x000fe20008010826 */
[----:B------:R-:W-:-:S05]  /*8de0*/  FFMA.FTZ R29, R132, UR18, -R53 ;  /* 0x00000012841d7c23 */ /* 0x000fca0008010835 */
        /* <DEDUP_REMOVED lines=11> */
[--C-:B------:R-:W-:Y:S01]  /*8ea0*/  FFMA.FTZ R65, R76, UR18, -R53.reuse ;  /* 0x000000124c417c23 */ /* 0x100fe20008010835 */
[----:B------:R-:W-:Y:S01]  /*8eb0*/  FFMA.FTZ R30, R128, UR18, -R53 ;  /* 0x00000012801e7c23 */ /* 0x000fe20008010835 */
[----:B------:R-:W2:Y:S08]  /*8ec0*/  MUFU.EX2 R27, R27 ;  /* 0x0000001b001b7308 */ /* 0x000eb00000000800 */
[----:B------:R-:W-:Y:S08]  /*8ed0*/  MUFU.EX2 R24, R24 ;  /* 0x0000001800187308 */ /* 0x000ff00000000800 */
[----:B------:R-:W3:Y:S01]  /*8ee0*/  MUFU.EX2 R25, R25 ;  /* 0x0000001900197308 */ /* 0x000ee20000000800 */
[----:B--2---:R-:W-:Y:S01]  /*8ef0*/  F2FP.BF16.F32.PACK_AB R96, R27, R142 ;  /* 0x0000008e1b60723e */ /* 0x004fe200000010ff */
[----:B------:R-:W-:-:S04]  /*8f00*/  FADD.FTZ R142, R142, R91 ;  /* 0x0000005b8e8e7221 */ /* 0x000fc80000010000 */
[----:B------:R-:W-:Y:S02]  /*8f10*/  FADD.FTZ R27, R27, R142 ;  /* 0x0000008e1b1b7221 */ /* 0x000fe40000010000 */
[----:B------:R-:W2:Y:S08]  /*8f20*/  MUFU.EX2 R80, R80 ;  /* 0x0000005000507308 */ /* 0x000eb00000000800 */
[----:B------:R-:W4:Y:S01]  /*8f30*/  MUFU.EX2 R31, R31 ;  /* 0x0000001f001f7308 */ /* 0x000f220000000800 */
[----:B---3--:R-:W-:Y:S01]  /*8f40*/  F2FP.BF16.F32.PACK_AB R98, R25, R24 ;  /* 0x000000181962723e */ /* 0x008fe200000010ff */
[----:B------:R-:W-:-:S04]  /*8f50*/  FADD.FTZ R24, R24, R27 ;  /* 0x0000001b18187221 */ /* 0x000fc80000010000 */
[----:B------:R-:W-:Y:S02]  /*8f60*/  FADD.FTZ R25, R25, R24 ;  /* 0x0000001819197221 */ /* 0x000fe40000010000 */
[----:B------:R-:W-:Y:S01]  /*8f70*/  MUFU.EX2 R82, R82 ;  /* 0x0000005200527308 */ /* 0x000fe20000000800 */
[----:B--2---:R-:W-:-:S07]  /*8f80*/  F2FP.BF16.F32.PACK_AB R97, R80, R81 ;  /* 0x000000515061723e */ /* 0x004fce00000010ff */
[----:B------:R-:W2:Y:S01]  /*8f90*/  MUFU.EX2 R55, R55 ;  /* 0x0000003700377308 */ /* 0x000ea20000000800 */
[----:B----4-:R-:W-:-:S07]  /*8fa0*/  F2FP.BF16.F32.PACK_AB R99, R31, R28 ;  /* 0x0000001c1f63723e */ /* 0x010fce00000010ff */
[C---:B-1----:R-:W-:Y:S01]  /*8fb0*/  HMMA.16816.F32.BF16 R108, R96.reuse, R12, R8 ;  /* 0x0000000c606c723c */ /* 0x042fe20000041808 */
[----:B------:R-:W1:Y:S01]  /*8fc0*/  LDSM.16.MT88.4 R8, [R121+0x3c00] ;  /* 0x003c00007908783b */ /* 0x000e620000004200 */
[----:B------:R-:W3:Y:S04]  /*8fd0*/  MUFU.EX2 R68, R68 ;  /* 0x0000004400447308 */ /* 0x000ee80000000800 */
[C---:B------:R-:W-:Y:S01]  /*8fe0*/  HMMA.16816.F32.BF16 R16, R96.reuse, R14, R16 ;  /* 0x0000000e6010723c */ /* 0x040fe20000041810 */
[----:B------:R-:W-:Y:S03]  /*8ff0*/  LDSM.16.MT88.4 R12, [R121+0x4400] ;  /* 0x00440000790c783b */ /* 0x000fe60000004200 */
[----:B------:R-:W-:Y:S08]  /*9000*/  MUFU.EX2 R62, R62 ;  /* 0x0000003e003e7308 */ /* 0x000ff00000000800 */
[----:B------:R-:W-:Y:S08]  /*9010*/  MUFU.EX2 R64, R64 ;  /* 0x0000004000407308 */ /* 0x000ff00000000800 */
[----:B------:R-:W-:Y:S08]  /*9020*/  MUFU.EX2 R65, R65 ;  /* 0x0000004100417308 */ /* 0x000ff00000000800 */
[----:B------:R-:W-:Y:S01]  /*9030*/  MUFU.EX2 R46, R46 ;  /* 0x0000002e002e7308 */ /* 0x000fe20000000800 */
[C---:B-1----:R-:W-:Y:S07]  /*9040*/  HMMA.16816.F32.BF16 R100, R96.reuse, R8, R20 ;  /* 0x000000086064723c */ /* 0x042fee0000041814 */
[----:B------:R-:W-:Y:S01]  /*9050*/  MUFU.EX2 R47, R47 ;  /* 0x0000002f002f7308 */ /* 0x000fe20000000800 */
[----:B------:R-:W-:Y:S01]  /*9060*/  HMMA.16816.F32.BF16 R96, R96, R10, R4 ;  /* 0x0000000a6060723c */ /* 0x000fe20000041804 */
[--C-:B------:R-:W-:Y:S01]  /*9070*/  FFMA.FTZ R22, R59, UR18, -R38.reuse ;  /* 0x000000123b167c23 */ /* 0x100fe20008010826 */
[--C-:B------:R-:W-:Y:S01]  /*9080*/  FFMA.FTZ R59, R51, UR18, -R38.reuse ;  /* 0x00000012333b7c23 */ /* 0x100fe20008010826 */
[----:B------:R-:W-:Y:S01]  /*9090*/  FFMA.FTZ R51, R61, UR18, -R38 ;  /* 0x000000123d337c23 */ /* 0x000fe20008010826 */
[----:B------:R-:W1:Y:S03]  /*90a0*/  LDSM.16.MT88.4 R8, [R121+0x4000] ;  /* 0x004000007908783b */ /* 0x000e660000004200 */
[----:B------:R-:W-:Y:S01]  /*90b0*/  MUFU.EX2 R43, R43 ;  /* 0x0000002b002b7308 */ /* 0x000fe20000000800 */
[--C-:B------:R-:W-:Y:S01]  /*90c0*/  FFMA.FTZ R21, R60, UR18, -R53.reuse ;  /* 0x000000123c157c23 */ /* 0x100fe20008010835 */
[----:B--2---:R-:W-:Y:S01]  /*90d0*/  F2FP.BF16.F32.PACK_AB R4, R55, R82 ;  /* 0x000000523704723e */ /* 0x004fe200000010ff */
[--C-:B------:R-:W-:Y:S01]  /*90e0*/  FFMA.FTZ R20, R58, UR18, -R53.reuse ;  /* 0x000000123a147c23 */ /* 0x100fe20008010835 */
[----:B---3--:R-:W-:Y:S01]  /*90f0*/  F2FP.BF16.F32.PACK_AB R6, R87, R68 ;  /* 0x000000445706723e */ /* 0x008fe200000010ff */
[----:B------:R-:W-:Y:S01]  /*9100*/  FFMA.FTZ R23, R56, UR18, -R53 ;  /* 0x0000001238177c23 */ /* 0x000fe20008010835 */
[----:B------:R-:W-:-:S02]  /*9110*/  FADD.FTZ R82, R82, R25 ;  /* 0x0000001952527221 */ /* 0x000fc40000010000 */
[----:B------:R-:W-:Y:S02]  /*9120*/  MUFU.EX2 R22, R22 ;  /* 0x0000001600167308 */ /* 0x000fe40000000800 */
[----:B------:R-:W-:-:S06]  /*9130*/  FADD.FTZ R55, R55, R82 ;  /* 0x0000005237377221 */ /* 0x000fcc0000010000 */
[----:B------:R-:W2:Y:S08]  /*9140*/  MUFU.EX2 R59, R59 ;  /* 0x0000003b003b7308 */ /* 0x000eb00000000800 */
[----:B------:R-:W3:Y:S08]  /*9150*/  MUFU.EX2 R51, R51 ;  /* 0x0000003300337308 */ /* 0x000ef00000000800 */
[----:B------:R-:W4:Y:S01]  /*9160*/  MUFU.EX2 R50, R50 ;  /* 0x0000003200327308 */ /* 0x000f220000000800 */
[----:B--2---:R-:W-:-:S07]  /*9170*/  F2FP.BF16.F32.PACK_AB R5, R59, R22 ;  /* 0x000000163b05723e */ /* 0x004fce00000010ff */
[----:B------:R-:W-:Y:S01]  /*9180*/  MUFU.EX2 R29, R29 ;  /* 0x0000001d001d7308 */ /* 0x000fe20000000800 */
[----:B---3--:R-:W-:-:S07]  /*9190*/  F2FP.BF16.F32.PACK_AB R7, R51, R62 ;  /* 0x0000003e3307723e */ /* 0x008fce00000010ff */
[C---:B------:R-:W-:Y:S01]  /*91a0*/  HMMA.16816.F32.BF16 R108, R4.reuse, R104, R108 ;  /* 0x00000068046c723c */ /* 0x040fe2000004186c */
[----:B------:R-:W2:Y:S05]  /*91b0*/  MUFU.EX2 R30, R30 ;  /* 0x0000001e001e7308 */ /* 0x000eaa0000000800 */
[C---:B------:R-:W-:Y:S01]  /*91c0*/  HMMA.16816.F32.BF16 R104, R4.reuse, R106, R16 ;  /* 0x0000006a0468723c */ /* 0x040fe20000041810 */
[----:B------:R-:W3:Y:S02]  /*91d0*/  LDSM.16.MT88.4 R16, [R120+0x4400] ;  /* 0x004400007810783b */ /* 0x000ee40000004200 */
[----:B------:R-:W-:Y:S03]  /*91e0*/  MUFU.EX2 R26, R26 ;  /* 0x0000001a001a7308 */ /* 0x000fe60000000800 */
[C---:B-1----:R-:W-:Y:S05]  /*91f0*/  HMMA.16816.F32.BF16 R100, R4.reuse, R8, R100 ;  /* 0x000000080464723c */ /* 0x042fea0000041864 */
[----:B------:R-:W-:Y:S01]  /*9200*/  MUFU.EX2 R21, R21 ;  /* 0x0000001500157308 */ /* 0x000fe20000000800 */
[----:B------:R-:W-:Y:S01]  /*9210*/  HMMA.16816.F32.BF16 R96, R4, R10, R96 ;  /* 0x0000000a0460723c */ /* 0x000fe20000041860 */
[----:B------:R-:W1:Y:S06]  /*9220*/  LDSM.16.MT88.4 R8, [R120+0x4800] ;  /* 0x004800007808783b */ /* 0x000e6c0000004200 */
[----:B------:R-:W-:Y:S01]  /*9230*/  F2FP.BF16.F32.PACK_AB R4, R66, R83 ;  /* 0x000000534204723e */ /* 0x000fe200000010ff */
[----:B------:R-:W-:Y:S01]  /*9240*/  MUFU.EX2 R41, R41 ;  /* 0x0000002900297308 */ /* 0x000fe20000000800 */
[----:B------:R-:W-:-:S02]  /*9250*/  F2FP.BF16.F32.PACK_AB R5, R47, R46 ;  /* 0x0000002e2f05723e */ /* 0x000fc400000010ff */
[----:B------:R-:W-:Y:S02]  /*9260*/  F2FP.BF16.F32.PACK_AB R6, R65, R64 ;  /* 0x000000404106723e */ /* 0x000fe400000010ff */
[----:B----4-:R-:W-:-:S03]  /*9270*/  F2FP.BF16.F32.PACK_AB R7, R50, R43 ;  /* 0x0000002b3207723e */ /* 0x010fc600000010ff */
[----:B------:R-:W4:Y:S04]  /*9280*/  MUFU.EX2 R44, R44 ;  /* 0x0000002c002c7308 */ /* 0x000f280000000800 */
[C---:B------:R-:W-:Y:S04]  /*9290*/  HMMA.16816.F32.BF16 R100, R4.reuse, R12, R100 ;  /* 0x0000000c0464723c */ /* 0x040fe80000041864 */
[----:B------:R-:W-:Y:S02]  /*92a0*/  MUFU.EX2 R37, R37 ;  /* 0x0000002500257308 */ /* 0x000fe40000000800 */
[C---:B------:R-:W-:Y:S01]  /*92b0*/  HMMA.16816.F32.BF16 R96, R4.reuse, R14, R96 ;  /* 0x0000000e0460723c */ /* 0x040fe20000041860 */
[----:B------:R-:W-:Y:S05]  /*92c0*/  LDSM.16.MT88.4 R12, [R120+0x4c00] ;  /* 0x004c0000780c783b */ /* 0x000fea0000004200 */
[C---:B---3--:R-:W-:Y:S01]  /*92d0*/  HMMA.16816.F32.BF16 R108, R4.reuse, R16, R108 ;  /* 0x00000010046c723c */ /* 0x048fe2000004186c */
[----:B------:R3:W5:Y:S05]  /*92e0*/  MUFU.EX2 R40, R39 ;  /* 0x0000002700287308 */ /* 0x00076a0000000800 */
[----:B------:R-:W-:Y:S01]  /*92f0*/  HMMA.16816.F32.BF16 R104, R4, R18, R104 ;  /* 0x000000120468723c */ /* 0x000fe20000041868 */
[----:B------:R-:W1:Y:S02]  /*9300*/  LDSM.16.MT88.4 R16, [R121+0x4800] ;  /* 0x004800007910783b */ /* 0x000e640000004200 */
[----:B------:R-:W-:Y:S04]  /*9310*/  MUFU.EX2 R20, R20 ;  /* 0x0000001400147308 */ /* 0x000fe80000000800 */
[----:B--2---:R-:W-:-:S02]  /*9320*/  F2FP.BF16.F32.PACK_AB R4, R30, R29 ;  /* 0x0000001d1e04723e */ /* 0x004fc400000010ff */
[----:B----4-:R-:W-:Y:S02]  /*9330*/  F2FP.BF16.F32.PACK_AB R5, R44, R41 ;  /* 0x000000292c05723e */ /* 0x010fe400000010ff */
[----:B------:R-:W-:Y:S01]  /*9340*/  F2FP.BF16.F32.PACK_AB R6, R21, R26 ;  /* 0x0000001a1506723e */ /* 0x000fe200000010ff */
[----:B---3--:R-:W-:Y:S01]  /*9350*/  FADD.FTZ R39, R81, R134 ;  /* 0x0000008651277221 */ /* 0x008fe20000010000 */
[----:B-----5:R-:W-:Y:S01]  /*9360*/  F2FP.BF16.F32.PACK_AB R7, R40, R37 ;  /* 0x000000252807723e */ /* 0x020fe200000010ff */
[----:B------:R-:W2:Y:S02]  /*9370*/  MUFU.EX2 R23, R23 ;  /* 0x0000001700177308 */ /* 0x000ea40000000800 */
[----:B------:R-:W-:-:S04]  /*9380*/  FADD.FTZ R39, R80, R39 ;  /* 0x0000002750277221 */ /* 0x000fc80000010000 */
[----:B------:R-:W-:Y:S01]  /*9390*/  FADD.FTZ R28, R28, R39 ;  /* 0x000000271c1c7221 */ /* 0x000fe20000010000 */
[----:B-1----:R-:W-:Y:S01]  /*93a0*/  HMMA.16816.F32.BF16 R108, R4, R8, R108 ;  /* 0x00000008046c723c */ /* 0x002fe2000004186c */
[----:B------:R-:W-:Y:S02]  /*93b0*/  MUFU.EX2 R42, R48 ;  /* 0x00000030002a7308 */ /* 0x000fe40000000800 */
[----:B------:R-:W-:-:S03]  /*93c0*/  FADD.FTZ R31, R31, R28 ;  /* 0x0000001c1f1f7221 */ /* 0x000fc60000010000 */
[----:B------:R-:W-:Y:S01]  /*93d0*/  HMMA.16816.F32.BF16 R104, R4, R10, R104 ;  /* 0x0000000a0468723c */ /* 0x000fe20000041868 */
[----:B------:R-:W-:Y:S01]  /*93e0*/  FADD.FTZ R22, R22, R31 ;  /* 0x0000001f16167221 */ /* 0x000fe20000010000 */
[----:B------:R-:W1:Y:S01]  /*93f0*/  LDSM.16.MT88.4 R8, [R121+0x4c00] ;  /* 0x004c00007908783b */ /* 0x000e620000004200 */
[----:B------:R-:W3:Y:S02]  /*9400*/  MUFU.EX2 R35, R35 ;  /* 0x0000002300237308 */ /* 0x000ee40000000800 */
[----:B------:R-:W-:-:S04]  /*9410*/  FADD.FTZ R59, R59, R22 ;  /* 0x000000163b3b7221 */ /* 0x000fc80000010000 */
[----:B------:R-:W-:Y:S02]  /*9420*/  FADD.FTZ R62, R62, R59 ;  /* 0x0000003b3e3e7221 */ /* 0x000fe40000010000 */
[----:B------:R-:W-:Y:S02]  /*9430*/  MUFU.EX2 R33, R33 ;  /* 0x0000002100217308 */ /* 0x000fe40000000800 */
[----:B------:R-:W-:Y:S01]  /*9440*/  FADD.FTZ R51, R51, R62 ;  /* 0x0000003e33337221 */ /* 0x000fe20000010000 */
[C---:B------:R-:W-:Y:S05]  /*9450*/  HMMA.16816.F32.BF16 R100, R4.reuse, R16, R100 ;  /* 0x000000100464723c */ /* 0x040fea0000041864 */
[----:B------:R-:W4:Y:S01]  /*9460*/  MUFU.EX2 R34, R34 ;  /* 0x0000002200227308 */ /* 0x000f220000000800 */
[----:B------:R-:W-:Y:S01]  /*9470*/  HMMA.16816.F32.BF16 R96, R4, R18, R96 ;  /* 0x000000120460723c */ /* 0x000fe20000041860 */
[----:B------:R-:W-:-:S04]  /*9480*/  FADD.FTZ R16, R68, R55 ;  /* 0x0000003744107221 */ /* 0x000fc80000010000 */
[----:B------:R-:W-:Y:S02]  /*9490*/  FADD.FTZ R16, R87, R16 ;  /* 0x0000001057107221 */ /* 0x000fe40000010000 */
[----:B------:R-:W-:Y:S01]  /*94a0*/  MUFU.EX2 R0, R0 ;  /* 0x0000000000007308 */ /* 0x000fe20000000800 */
[----:B--2---:R-:W-:Y:S01]  /*94b0*/  F2FP.BF16.F32.PACK_AB R4, R23, R20 ;  /* 0x000000141704723e */ /* 0x004fe200000010ff */
[----:B------:R-:W-:Y:S01]  /*94c0*/  FADD.FTZ R17, R83, R16 ;  /* 0x0000001053117221 */ /* 0x000fe20000010000 */
[----:B---3--:R-:W-:Y:S01]  /*94d0*/  F2FP.BF16.F32.PACK_AB R6, R35, R42 ;  /* 0x0000002a2306723e */ /* 0x008fe200000010ff */
[----:B------:R-:W-:Y:S02]  /*94e0*/  FADD.FTZ R16, R46, R51 ;  /* 0x000000332e107221 */ /* 0x000fe40000010000 */
[----:B------:R-:W-:Y:S02]  /*94f0*/  FADD.FTZ R17, R66, R17 ;  /* 0x0000001142117221 */ /* 0x000fe40000010000 */
[----:B------:R-:W2:Y:S01]  /*9500*/  MUFU.EX2 R89, R89 ;  /* 0x0000005900597308 */ /* 0x000ea20000000800 */
[----:B----4-:R-:W-:Y:S01]  /*9510*/  F2FP.BF16.F32.PACK_AB R5, R34, R33 ;  /* 0x000000212205723e */ /* 0x010fe200000010ff */
[----:B------:R-:W-:-:S04]  /*9520*/  FADD.FTZ R16, R47, R16 ;  /* 0x000000102f107221 */ /* 0x000fc80000010000 */
[----:B------:R-:W-:-:S04]  /*9530*/  FADD.FTZ R43, R43, R16 ;  /* 0x000000102b2b7221 */ /* 0x000fc80000010000 */
[----:B------:R-:W-:-:S04]  /*9540*/  FADD.FTZ R50, R50, R43 ;  /* 0x0000002b32327221 */ /* 0x000fc80000010000 */
[----:B------:R-:W-:Y:S01]  /*9550*/  FADD.FTZ R41, R41, R50 ;  /* 0x0000003229297221 */ /* 0x000fe20000010000 */
[----:B--2---:R-:W-:-:S03]  /*9560*/  F2FP.BF16.F32.PACK_AB R7, R89, R0 ;  /* 0x000000005907723e */ /* 0x004fc600000010ff */
[----:B------:R-:W-:-:S04]  /*9570*/  FADD.FTZ R44, R44, R41 ;  /* 0x000000292c2c7221 */ /* 0x000fc80000010000 */
[----:B------:R-:W-:Y:S01]  /*9580*/  FADD.FTZ R37, R37, R44 ;  /* 0x0000002c25257221 */ /* 0x000fe20000010000 */
[----:B------:R-:W-:Y:S03]  /*9590*/  HMMA.16816.F32.BF16 R108, R4, R12, R108 ;  /* 0x0000000c046c723c */ /* 0x000fe6000004186c */
[----:B------:R-:W-:-:S03]  /*95a0*/  FADD.FTZ R40, R40, R37 ;  /* 0x0000002528287221 */ /* 0x000fc60000010000 */
[----:B------:R-:W-:Y:S01]  /*95b0*/  HMMA.16816.F32.BF16 R104, R4, R14, R104 ;  /* 0x0000000e0468723c */ /* 0x000fe20000041868 */
[----:B------:R-:W-:Y:S01]  /*95c0*/  FADD.FTZ R12, R64, R17 ;  /* 0x00000011400c7221 */ /* 0x000fe20000010000 */
[----:B------:R-:W-:-:S03]  /*95d0*/  FADD.FTZ R33, R33, R40 ;  /* 0x0000002821217221 */ /* 0x000fc60000010000 */
[----:B------:R-:W-:Y:S01]  /*95e0*/  FADD.FTZ R12, R65, R12 ;  /* 0x0000000c410c7221 */ /* 0x000fe20000010000 */
[C---:B-1----:R-:W-:Y:S01]  /*95f0*/  HMMA.16816.F32.BF16 R100, R4.reuse, R8, R100 ;  /* 0x000000080464723c */ /* 0x042fe20000041864 */
[----:B------:R-:W-:Y:S02]  /*9600*/  FADD.FTZ R33, R34, R33 ;  /* 0x0000002122217221 */ /* 0x000fe40000010000 */
[----:B------:R-:W-:Y:S02]  /*9610*/  FADD.FTZ R13, R29, R12 ;  /* 0x0000000c1d0d7221 */ /* 0x000fe40000010000 */
[----:B------:R-:W-:Y:S01]  /*9620*/  FADD.FTZ R0, R0, R33 ;  /* 0x0000002100007221 */ /* 0x000fe20000010000 */
[----:B------:R-:W-:Y:S01]  /*9630*/  HMMA.16816.F32.BF16 R96, R4, R10, R96 ;  /* 0x0000000a0460723c */ /* 0x000fe20000041860 */
[----:B------:R-:W-:Y:S02]  /*9640*/  FADD.FTZ R13, R30, R13 ;  /* 0x0000000d1e0d7221 */ /* 0x000fe40000010000 */
[----:B------:R-:W-:-:S02]  /*9650*/  FADD.FTZ R89, R89, R0 ;  /* 0x0000000059597221 */ /* 0x000fc40000010000 */
[----:B------:R-:W-:-:S04]  /*9660*/  FADD.FTZ R26, R26, R13 ;  /* 0x0000000d1a1a7221 */ /* 0x000fc80000010000 */
[----:B------:R-:W-:-:S04]  /*9670*/  FADD.FTZ R21, R21, R26 ;  /* 0x0000001a15157221 */ /* 0x000fc80000010000 */
[----:B------:R-:W-:-:S04]  /*9680*/  FADD.FTZ R20, R20, R21 ;  /* 0x0000001514147221 */ /* 0x000fc80000010000 */
[----:B------:R-:W-:-:S04]  /*9690*/  FADD.FTZ R23, R23, R20 ;  /* 0x0000001417177221 */ /* 0x000fc80000010000 */
[----:B------:R-:W-:-:S04]  /*96a0*/  FADD.FTZ R42, R42, R23 ;  /* 0x000000172a2a7221 */ /* 0x000fc80000010000 */
[----:B------:R-:W-:-:S07]  /*96b0*/  FADD.FTZ R87, R35, R42 ;  /* 0x0000002a23577221 */ /* 0x000fce0000010000 */
.L_x_4368:
[----:B------:R-:W-:-:S13]  /*96c0*/  ISETP.GE.AND P0, PT, R88, 0x1, PT ;  /* 0x000000015800780c */ /* 0x000fda0003f06270 */
[----:B------:R-:W-:Y:S05]  /*96d0*/  @!P0 BRA `(.L_x_4376) ;  /* 0x0000003000508947 */ /* 0x000fea0003800000 */
        /* <DEDUP_REMOVED lines=8> */
.L_x_4380:
        /* <DEDUP_REMOVED lines=11> */
[-C--:B---3--:R-:W-:Y:S02]  /*9810*/  IABS R6, R5.reuse ;  /* 0x0000000500067213 */ /* 0x088fe40000000000 */
[-C--:B------:R-:W-:Y:S02]  /*9820*/  LOP3.LUT R2, RZ, R5.reuse, RZ, 0x33, !PT ;  /* 0x00000005ff027212 */ /* 0x080fe400078e33ff */
        /* <DEDUP_REMOVED lines=26> */
[-C--:B------:R-:W-:Y:S01]  /*99d0*/  ISETP.GE.U32.AND P5, PT, R10, R6.reuse, PT ;  /* 0x000000060a00720c */ /* 0x080fe20003fa6070 */
[----:B------:R-:W3:Y:S01]  /*99e0*/  LDC.64 R14, c[0x0][0x238] ;  /* 0x00008e00ff0e7b82 */ /* 0x000ee20000000a00 */
[----:B------:R-:W-:Y:S02]  /*99f0*/  ISETP.GE.U32.AND P6, PT, R12, R6, PT ;  /* 0x000000060c00720c */ /* 0x000fe40003fc6070 */
[----:B------:R-:W-:Y:S05]  /*9a00*/  ISETP.NE.AND P0, PT, R5, RZ, PT ;  /* 0x000000ff0500720c */ /* 0x000fea0003f05270 */
[----:B------:R-:W4:Y:S04]  /*9a10*/  LDC.64 R12, c[0x0][0x250] ;  /* 0x00009400ff0c7b82 */ /* 0x000f280000000a00 */
[----:B------:R-:W-:Y:S02]  /*9a20*/  @P5 IADD3 R9, R9, 0x1, RZ ;  /* 0x0000000109095810 */ /* 0x000fe40007ffe0ff */
[----:B------:R-:W-:Y:S03]  /*9a30*/  @P6 VIADD R7, R7, 0x1 ;  /* 0x0000000107076836 */ /* 0x000fe60000000000 */
        /* <DEDUP_REMOVED lines=10> */
[----:B------:R-:W5:Y:S03]  /*9ae0*/  LDG.E R6, desc[UR16][R22.64] ;  /* 0x0000001016067981 */ /* 0x000f66000c1e1900 */
[----:B------:R-:W-:Y:S01]  /*9af0*/  SHF.R.S32.HI R19, RZ, 0x1f, R0 ;  /* 0x0000001fff137819 */ /* 0x000fe20000011400 */
[----:B------:R-:W5:Y:S04]  /*9b00*/  LDG.E R17, desc[UR16][R20.64] ;  /* 0x0000001014117981 */ /* 0x000f68000c1e1900 */
[----:B----4-:R-:W-:Y:S04]  /*9b10*/  IMAD R8, R19, R12, RZ ;  /* 0x0000000c13087224 */ /* 0x010fe800078e02ff */
[C---:B------:R-:W-:Y:S01]  /*9b20*/  IMAD R8, R0.reuse, R13, R8 ;  /* 0x0000000d00087224 */ /* 0x040fe200078e0208 */
[----:B-----5:R-:W-:Y:S01]  /*9b30*/  IADD3 R6, -R17, R6, RZ ;  /* 0x0000000611067210 */ /* 0x020fe20007ffe1ff */
[----:B------:R-:W-:Y:S03]  /*9b40*/  IMAD.WIDE.U32 R16, R0, R12, RZ ;  /* 0x0000000c00107225 */ /* 0x000fe600078e00ff */
[----:B------:R-:W-:Y:S01]  /*9b50*/  SHF.R.S32.HI R13, RZ, 0x1f, R6 ;  /* 0x0000001fff0d7819 */ /* 0x000fe20000011406 */
[----:B------:R-:W-:Y:S04]  /*9b60*/  IMAD.IADD R17, R17, 0x1, R8 ;  /* 0x0000000111117824 */ /* 0x000fe800078e0208 */
[-C--:B---3--:R-:W-:Y:S02]  /*9b70*/  IMAD R13, R13, R14.reuse, RZ ;  /* 0x0000000e0d0d7224 */ /* 0x088fe400078e02ff */
[C---:B------:R-:W-:Y:S04]  /*9b80*/  IMAD.WIDE.U32 R16, R6.reuse, R14, R16 ;  /* 0x0000000e06107225 */ /* 0x040fe800078e0010 */
[----:B------:R-:W-:Y:S05]  /*9b90*/  IMAD R13, R6, R15, R13 ;  /* 0x0000000f060d7224 */ /* 0x000fea00078e020d */
[----:B------:R-:W-:Y:S07]  /*9ba0*/  IADD3 R17, R17, R13, RZ ;  /* 0x0000000d11117210 */ /* 0x000fee0007ffe0ff */
.L_x_4377:
[----:B--2---:R-:W-:Y:S01]  /*9bb0*/  @!P2 IMAD.WIDE.U32 R134, R124, 0x60, R16 ;  /* 0x000000607c86a825 */ /* 0x004fe200078e0010 */
[----:B------:R-:W-:Y:S01]  /*9bc0*/  LEA R124, P5, R16, R130, 0x1 ;  /* 0x00000082107c7211 */ /* 0x000fe200078a08ff */
[----:B------:R-:W-:Y:S01]  /*9bd0*/  @P2 STS [R95+0x3000], RZ ;  /* 0x003000ff5f002388 */ /* 0x000fe20000000800 */
[----:B-1----:R-:W-:Y:S01]  /*9be0*/  @!P2 LEA R0, P3, R126, R16, 0x6 ;  /* 0x000000107e00a211 */ /* 0x002fe200078630ff */
[----:B------:R-:W-:Y:S01]  /*9bf0*/  @!P2 IMAD R125, R125, 0x60, RZ ;  /* 0x000000607d7da824 */ /* 0x000fe200078e02ff */
[----:B------:R-:W-:Y:S01]  /*9c00*/  @!P2 IADD3 R2, P0, R16, UR15, RZ ;  /* 0x0000000f1002ac10 */ /* 0x000fe2000ff1e0ff */
[----:B------:R-:W-:Y:S01]  /*9c10*/  @P2 STS [R95+0x3004], RZ ;  /* 0x003004ff5f002388 */ /* 0x000fe20000000800 */
[----:B------:R-:W-:Y:S01]  /*9c20*/  @!P2 LEA.HI.X R127, R126, R17, R127, 0x6, P3 ;  /* 0x000000117e7fa211 */ /* 0x000fe200018f347f */
[----:B------:R-:W-:Y:S01]  /*9c30*/  @!P2 IMAD.IADD R132, R125, 0x1, R135 ;  /* 0x000000017d84a824 */ /* 0x000fe200078e0287 */
[-C--:B------:R-:W-:Y:S01]  /*9c40*/  LEA.HI.X R125, R16, R131.reuse, R17, 0x1, P5 ;  /* 0x00000083107d7211 */ /* 0x080fe200028f0c11 */
[----:B------:R-:W-:Y:S01]  /*9c50*/  @P2 STS.64 [R95+0x3008], RZ ;  /* 0x003008ff5f002388 */ /* 0x000fe20000000a00 */
[----:B------:R-:W-:Y:S02]  /*9c60*/  @!P2 IADD3.X R126, R17, UR14, RZ, P0, !PT ;  /* 0x0000000e117eac10 */ /* 0x000fe400087fe4ff */
[-C--:B------:R-:W-:Y:S01]  /*9c70*/  @!P2 LEA R138, P4, R2, R130.reuse, 0x1 ;  /* 0x00000082028aa211 */ /* 0x080fe200078808ff */
[----:B------:R-:W-:Y:S01]  /*9c80*/  @!PT LDS RZ, [RZ] ;  /* 0x00000000fffff984 */ /* 0x000fe20000000800 */
[----:B------:R-:W-:Y:S01]  /*9c90*/  @!PT LDS RZ, [RZ] ;  /* 0x00000000fffff984 */ /* 0x000fe20000000800 */
[----:B------:R-:W-:Y:S01]  /*9ca0*/  @!PT LDS RZ, [RZ] ;  /* 0x00000000fffff984 */ /* 0x000fe20000000800 */
[----:B------:R-:W-:Y:S01]  /*9cb0*/  @!P2 LDGSTS.E.BYPASS.LTC128B.128 [R95+0x3000], desc[UR16][R124.64] ;  /* 0x030000007c5fafae */ /* 0x000fe2000b901d50 */
[-C--:B------:R-:W-:Y:S02]  /*9cc0*/  @!P2 LEA R136, P3, R0, R130.reuse, 0x1 ;  /* 0x000000820088a211 */ /* 0x080fe400078608ff */
[-C--:B------:R-:W-:Y:S01]  /*9cd0*/  @!P2 LEA.HI.X R139, R2, R131.reuse, R126, 0x1, P4 ;  /* 0x00000083028ba211 */ /* 0x080fe200020f0c7e */
[----:B------:R-:W-:Y:S01]  /*9ce0*/  @P2 STS.128 [R95+0x3800], RZ ;  /* 0x003800ff5f002388 */ /* 0x000fe20000000c00 */
[-C--:B------:R-:W-:Y:S02]  /*9cf0*/  @!P2 LEA.HI.X R137, R0, R131.reuse, R127, 0x1, P3 ;  /* 0x000000830089a211 */ /* 0x080fe400018f0c7f */
[C---:B------:R-:W-:Y:S01]  /*9d00*/  @!P2 LEA R130, P0, R134.reuse, R130, 0x1 ;  /* 0x000000828682a211 */ /* 0x040fe200078008ff */
[----:B------:R-:W-:Y:S01]  /*9d10*/  @!PT LDS RZ, [RZ] ;  /* 0x00000000fffff984 */ /* 0x000fe20000000800 */
[----:B------:R-:W-:Y:S01]  /*9d20*/  @!PT LDS RZ, [RZ] ;  /* 0x00000000fffff984 */ /* 0x000fe20000000800 */
[----:B------:R-:W-:Y:S01]  /*9d30*/  @!PT LDS RZ, [RZ] ;  /* 0x00000000fffff984 */ /* 0x000fe20000000800 */
[----:B------:R-:W-:Y:S03]  /*9d40*/  @!P2 LDGSTS.E.BYPASS.LTC128B.128 [R95+0x3800], desc[UR16][R138.64] ;  /* 0x038000008a5fafae */ /* 0x000fe6000b901d50 */
[----:B------:R-:W-:Y:S01]  /*9d50*/  @!P2 LEA.HI.X R131, R134, R131, R132, 0x1, P0 ;  /* 0x000000838683a211 */ /* 0x000fe200000f0c84 */
[----:B------:R-:W-:Y:S01]  /*9d60*/  @P2 STS.128 [R95+0x4000], RZ ;  /* 0x004000ff5f002388 */ /* 0x000fe20000000c00 */
[----:B------:R-:W-:Y:S03]  /*9d70*/  ISETP.GE.AND P0, PT, R88, 0x2, PT ;  /* 0x000000025800780c */ /* 0x000fe60003f06270 */
        /* <DEDUP_REMOVED lines=13> */
[----:B------:R-:W-:Y:S04]  /*9e50*/  LDSM.16.M88.4 R68, [R85] ;  /* 0x000000005544783b */ /* 0x000fe80000000200 */
[----:B------:R-:W4:Y:S01]  /*9e60*/  LDSM.16.M88.4 R28, [R3] ;  /* 0x00000000031c783b */ /* 0x000f220000000200 */
[----:B-1----:R-:W-:Y:S03]  /*9e70*/  IMAD.MOV.U32 R130, RZ, RZ, R124 ;  /* 0x000000ffff827224 */ /* 0x002fe600078e007c */
[----:B------:R-:W1:Y:S01]  /*9e80*/  LDSM.16.M88.4 R32, [R84+0x1c00] ;  /* 0x001c00005420783b */ /* 0x000e620000000200 */
[----:B------:R-:W-:Y:S03]  /*9e90*/  IMAD.MOV.U32 R131, RZ, RZ, R125 ;  /* 0x000000ffff837224 */ /* 0x000fe600078e007d */
        /* <DEDUP_REMOVED lines=13> */
[----:B------:R-:W-:Y:S06]  /*9f70*/  HMMA.16816.F32.BF16 R16, R64, R18, RZ ;  /* 0x000000124010723c */ /* 0x000fec00000418ff */
[C---:B----4-:R-:W-:Y:S06]  /*9f80*/  HMMA.16816.F32.BF16 R4, R68.reuse, R28, R4 ;  /* 0x0000001c4404723c */ /* 0x050fec0000041804 */
[----:B------:R-:W-:Y:S06]  /*9f90*/  HMMA.16816.F32.BF16 R8, R68, R30, R8 ;  /* 0x0000001e4408723c */ /* 0x000fec0000041808 */
[----:B-1----:R-:W-:Y:S06]  /*9fa0*/  HMMA.16816.F32.BF16 R28, R64, R32, RZ ;  /* 0x00000020401c723c */ /* 0x002fec00000418ff */
[C---:B-----5:R-:W-:Y:S06]  /*9fb0*/  HMMA.16816.F32.BF16 R12, R68.reuse, R20, R12 ;  /* 0x00000014440c723c */ /* 0x060fec000004180c */
[----:B------:R-:W-:Y:S06]  /*9fc0*/  HMMA.16816.F32.BF16 R16, R68, R22, R16 ;  /* 0x000000164410723c */ /* 0x000fec0000041810 */
[C---:B------:R-:W-:Y:S06]  /*9fd0*/  HMMA.16816.F32.BF16 R32, R64.reuse, R34, RZ ;  /* 0x000000224020723c */ /* 0x040fec00000418ff */
[C---:B------:R-:W-:Y:S06]  /*9fe0*/  HMMA.16816.F32.BF16 R20, R64.reuse, R24, RZ ;  /* 0x000000184014723c */ /* 0x040fec00000418ff */
[C---:B------:R-:W-:Y:S06]  /*9ff0*/  HMMA.16816.F32.BF16 R24, R64.reuse, R26, RZ ;  /* 0x0000001a4018723c */ /* 0x040fec00000418ff */
[C---:B------:R-:W-:Y:S06]  /*a000*/  HMMA.16816.F32.BF16 R36, R64.reuse, R40, RZ ;  /* 0x000000284024723c */ /* 0x040fec00000418ff */
[----:B------:R-:W-:Y:S06]  /*a010*/  HMMA.16816.F32.BF16 R40, R64, R42, RZ ;  /* 0x0000002a4028723c */ /* 0x000fec00000418ff */
[C---:B------:R-:W-:Y:S06]  /*a020*/  HMMA.16816.F32.BF16 R28, R68.reuse, R48, R28 ;  /* 0x00000030441c723c */ /* 0x040fec000004181c */
[----:B------:R-:W-:Y:S06]  /*a030*/  HMMA.16816.F32.BF16 R32, R68, R50, R32 ;  /* 0x000000324420723c */ /* 0x000fec0000041820 */
[C---:B------:R-:W-:Y:S06]  /*a040*/  HMMA.16816.F32.BF16 R44, R64.reuse, R52, RZ ;  /* 0x00000034402c723c */ /* 0x040fec00000418ff */
[----:B------:R-:W-:Y:S06]  /*a050*/  HMMA.16816.F32.BF16 R48, R64, R54, RZ ;  /* 0x000000364030723c */ /* 0x000fec00000418ff */
[C---:B--2---:R-:W-:Y:S06]  /*a060*/  HMMA.16816.F32.BF16 R20, R68.reuse, R60, R20 ;  /* 0x0000003c4414723c */ /* 0x044fec0000041814 */
[----:B------:R-:W-:Y:S06]  /*a070*/  HMMA.16816.F32.BF16 R24, R68, R62, R24 ;  /* 0x0000003e4418723c */ /* 0x000fec0000041818 */
[C---:B------:R-:W-:Y:S06]  /*a080*/  HMMA.16816.F32.BF16 R52, R64.reuse, R56, RZ ;  /* 0x000000384034723c */ /* 0x040fec00000418ff */
[C---:B------:R-:W-:Y:S06]  /*a090*/  HMMA.16816.F32.BF16 R56, R64.reuse, R58, RZ ;  /* 0x0000003a4038723c */ /* 0x040fec00000418ff */
[C---:B------:R-:W-:Y:S06]  /*a0a0*/  HMMA.16816.F32.BF16 R60, R64.reuse, R76, RZ ;  /* 0x0000004c403c723c */ /* 0x040fec00000418ff */
[----:B------:R-:W-:Y:S01]  /*a0b0*/  HMMA.16816.F32.BF16 R64, R64, R78, RZ ;  /* 0x0000004e4040723c */ /* 0x000fe200000418ff */
[----:B------:R-:W1:Y:S05]  /*a0c0*/  LDSM.16.M88.4 R76, [R3+0x1800] ;  /* 0x00180000034c783b */ /* 0x000e6a0000000200 */
[C---:B---3--:R-:W-:Y:S06]  /*a0d0*/  HMMA.16816.F32.BF16 R36, R68.reuse, R72, R36 ;  /* 0x000000484424723c */ /* 0x048fec0000041824 */
[C---:B------:R-:W-:Y:S01]  /*a0e0*/  HMMA.16816.F32.BF16 R40, R68.reuse, R74, R40 ;  /* 0x0000004a4428723c */ /* 0x040fe20000041828 */
[----:B------:R-:W2:Y:S01]  /*a0f0*/  LDSM.16.M88.4 R72, [R3+0x1c00] ;  /* 0x001c00000348783b */ /* 0x000ea20000000200 */
[----:B------:R-:W-:Y:S04]  /*a100*/  DEPBAR.LE SB0, 0x0 ;  /* 0x000080000000791a */ /* 0x000fe80000000000 */
[C---:B------:R-:W-:Y:S01]  /*a110*/  HMMA.16816.F32.BF16 R44, R68.reuse, R80, R44 ;  /* 0x00000050442c723c */ /* 0x040fe2000004182c */
[----:B------:R-:W-:Y:S05]  /*a120*/  BAR.SYNC.DEFER_BLOCKING 0x0 ;  /* 0x0000000000007b1d */ /* 0x000fea0000010000 */
[C---:B------:R-:W-:Y:S06]  /*a130*/  HMMA.16816.F32.BF16 R48, R68.reuse, R82, R48 ;  /* 0x000000524430723c */ /* 0x040fec0000041830 */
[C---:B-1----:R-:W-:Y:S06]  /*a140*/  HMMA.16816.F32.BF16 R52, R68.reuse, R76, R52 ;  /* 0x0000004c4434723c */ /* 0x042fec0000041834 */
[C---:B------:R-:W-:Y:S06]  /*a150*/  HMMA.16816.F32.BF16 R56, R68.reuse, R78, R56 ;  /* 0x0000004e4438723c */ /* 0x040fec0000041838 */
[C---:B--2---:R-:W-:Y:S06]  /*a160*/  HMMA.16816.F32.BF16 R60, R68.reuse, R72, R60 ;  /* 0x00000048443c723c */ /* 0x044fec000004183c */
[----:B------:R-:W-:Y:S01]  /*a170*/  HMMA.16816.F32.BF16 R64, R68, R74, R64 ;  /* 0x0000004a4440723c */ /* 0x000fe20000041840 */
[----:B------:R-:W-:Y:S11]  /*a180*/  @!UPT UIADD3 URZ, URZ, URZ, URZ ;  /* 0x0000003f3f3ff290 */ /* 0x000ff6000fffe03f */
        /* <DEDUP_REMOVED lines=15> */
[----:B------:R-:W1:Y:S01]  /*a280*/  I2F.RP R81, R74 ;  /* 0x0000004a00517306 */ /* 0x000e620000209400 */
[-C--:B------:R-:W-:Y:S09]  /*a290*/  LOP3.LUT R2, RZ, R69.reuse, RZ, 0x33, !PT ;  /* 0x00000045ff027212 */ /* 0x080ff200078e33ff */
        /* <DEDUP_REMOVED lines=15> */
[C---:B------:R-:W-:Y:S01]  /*a390*/  IMAD R76, R74.reuse, R77, R76 ;  /* 0x0000004d4a4c7224 */ /* 0x040fe200078e024c */
[----:B------:R-:W1:Y:S02]  /*a3a0*/  LDC R81, c[0x0][0x24c] ;  /* 0x00009300ff517b82 */ /* 0x000e640000000800 */
        /* <DEDUP_REMOVED lines=9> */
[----:B------:R-:W4:Y:S01]  /*a440*/  LDC.64 R76, c[0x0][0x230] ;  /* 0x00008c00ff4c7b82 */ /* 0x000f220000000a00 */
[----:B------:R-:W-:Y:S09]  /*a450*/  ISETP.NE.AND P0, PT, R69, RZ, PT ;  /* 0x000000ff4500720c */ /* 0x000ff20003f05270 */
[----:B------:R-:W-:Y:S02]  /*a460*/  @P5 VIADD R73, R73, 0x1 ;  /* 0x0000000149495836 */ /* 0x000fe40000000000 */
[----:B------:R-:W-:Y:S03]  /*a470*/  @P6 VIADD R71, R71, 0x1 ;  /* 0x0000000147476836 */ /* 0x000fe60000000000 */
[----:B------:R-:W-:Y:S01]  /*a480*/  @!P3 IADD3 R73, -R73, RZ, RZ ;  /* 0x000000ff4949b210 */ /* 0x000fe20007ffe1ff */
[----:B------:R-:W-:Y:S03]  /*a490*/  @!P4 IMAD.MOV R71, RZ, RZ, -R71 ;  /* 0x000000ffff47c224 */ /* 0x000fe600078e0a47 */
[C---:B------:R-:W-:Y:S02]  /*a4a0*/  SEL R68, R2.reuse, R73, !P0 ;  /* 0x0000004902447207 */ /* 0x040fe40004000000 */
[----:B------:R-:W-:Y:S02]  /*a4b0*/  SEL R75, R2, R71, !P0 ;  /* 0x00000047024b7207 */ /* 0x000fe40004000000 */
[CC--:B------:R-:W-:Y:S02]  /*a4c0*/  LEA R126, P3, R68.reuse, R116.reuse, 0x2 ;  /* 0x00000074447e7211 */ /* 0x0c0fe400078610ff */
[C---:B------:R-:W-:Y:S02]  /*a4d0*/  LEA R124, P0, R75.reuse, R116, 0x2 ;  /* 0x000000744b7c7211 */ /* 0x040fe400078010ff */
[-C--:B------:R-:W-:Y:S02]  /*a4e0*/  LEA.HI.X.SX32 R127, R68, R117.reuse, 0x2, P3 ;  /* 0x00000075447f7211 */ /* 0x080fe400018f16ff */
[C---:B------:R-:W-:Y:S02]  /*a4f0*/  LEA.HI.X.SX32 R125, R75.reuse, R117, 0x2, P0 ;  /* 0x000000754b7d7211 */ /* 0x040fe400000f16ff */
[----:B------:R-:W-:Y:S01]  /*a500*/  IADD3 R2, R75, -R68, RZ ;  /* 0x800000444b027210 */ /* 0x000fe20007ffe0ff */
[----:B------:R-:W5:Y:S04]  /*a510*/  LDG.E R74, desc[UR16][R126.64] ;  /* 0x000000107e4a7981 */ /* 0x000f68000c1e1900 */
[----:B------:R-:W-:Y:S01]  /*a520*/  IMAD R0, R2, R69, -0x80 ;  /* 0xffffff8002007424 */ /* 0x000fe200078e0245 */
[----:B------:R-:W5:Y:S04]  /*a530*/  LDG.E R83, desc[UR16][R124.64] ;  /* 0x000000107c537981 */ /* 0x000f68000c1e1900 */
[----:B------:R-:W-:Y:S05]  /*a540*/  SHF.R.S32.HI R78, RZ, 0x1f, R0 ;  /* 0x0000001fff4e7819 */ /* 0x000fea0000011400 */
[----:B------:R-:W-:Y:S04]  /*a550*/  IMAD R78, R78, R79, RZ ;  /* 0x0000004f4e4e7224 */ /* 0x000fe800078e02ff */
[----:B-1----:R-:W-:Y:S02]  /*a560*/  IMAD R78, R0, R81, R78 ;  /* 0x00000051004e7224 */ /* 0x002fe400078e024e */
        /* <DEDUP_REMOVED lines=9> */
.L_x_4379:
[----:B------:R1:W-:Y:S01]  /*a600*/  @P2 STS [R95+0x1000], RZ ;  /* 0x001000ff5f002388 */ /* 0x0003e20000000800 */
[----:B------:R-:W-:Y:S01]  /*a610*/  LEA R80, P5, R76, R122, 0x1 ;  /* 0x0000007a4c507211 */ /* 0x000fe200078a08ff */
[C---:B------:R-:W-:Y:S01]  /*a620*/  @!P2 IMAD.WIDE.U32 R68, R79.reuse, 0x60, R76 ;  /* 0x000000604f44a825 */ /* 0x040fe200078e004c */
[----:B------:R-:W-:Y:S01]  /*a630*/  @!P2 IADD3 R0, P0, R94, R76, RZ ;  /* 0x0000004c5e00a210 */ /* 0x000fe20007f1e0ff */
[----:B------:R1:W-:Y:S01]  /*a640*/  @P2 STS [R95+0x1004], RZ ;  /* 0x001004ff5f002388 */ /* 0x0003e20000000800 */
[--C-:B------:R-:W-:Y:S01]  /*a650*/  LEA.HI.X R81, R76, R119, R77.reuse, 0x1, P5 ;  /* 0x000000774c517211 */ /* 0x100fe200028f0c4d */
[----:B---3--:R-:W-:Y:S01]  /*a660*/  @!P2 IMAD R70, R70, 0x60, RZ ;  /* 0x000000604646a824 */ /* 0x008fe200078e02ff */
[----:B------:R-:W-:Y:S01]  /*a670*/  @!P2 LEA R78, P4, R0, R122, 0x1 ;  /* 0x0000007a004ea211 */ /* 0x000fe200078808ff */
[----:B------:R1:W-:Y:S01]  /*a680*/  @P2 STS.64 [R95+0x1008], RZ ;  /* 0x001008ff5f002388 */ /* 0x0003e20000000a00 */
[C---:B------:R-:W-:Y:S01]  /*a690*/  @!P2 LEA R2, P3, R79.reuse, R76, 0x6 ;  /* 0x0000004c4f02a211 */ /* 0x040fe200078630ff */
[----:B------:R-:W-:Y:S01]  /*a6a0*/  @!P2 IMAD.X R71, R92, 0x1, R77, P0 ;  /* 0x000000015c47a824 */ /* 0x000fe200000e064d */
[-C--:B------:R-:W-:Y:S01]  /*a6b0*/  @!P2 LEA R82, P0, R68, R122.reuse, 0x1 ;  /* 0x0000007a4452a211 */ /* 0x080fe200078008ff */
[----:B------:R-:W-:Y:S01]  /*a6c0*/  @!PT LDS RZ, [RZ] ;  /* 0x00000000fffff984 */ /* 0x000fe20000000800 */
[----:B------:R-:W-:Y:S01]  /*a6d0*/  @!PT LDS RZ, [RZ] ;  /* 0x00000000fffff984 */ /* 0x000fe20000000800 */
[----:B------:R-:W-:Y:S01]  /*a6e0*/  @!PT LDS RZ, [RZ] ;  /* 0x00000000fffff984 */ /* 0x000fe20000000800 */
[----:B------:R1:W-:Y:S01]  /*a6f0*/  @!P2 LDGSTS.E.BYPASS.LTC128B.128 [R95+0x1000], desc[UR16][R80.64] ;  /* 0x01000000505fafae */ /* 0x0003e2000b901d50 */
[----:B--2---:R-:W-:Y:S01]  /*a700*/  @!P2 LEA.HI.X R72, R79, R77, R72, 0x6, P3 ;  /* 0x0000004d4f48a211 */ /* 0x004fe200018f3448 */
[----:B------:R-:W-:Y:S01]  /*a710*/  @!P2 IMAD.IADD R70, R70, 0x1, R69 ;  /* 0x000000014646a824 */ /* 0x000fe200078e0245 */
[-C--:B------:R-:W-:Y:S01]  /*a720*/  @!P2 LEA.HI.X R79, R0, R119.reuse, R71, 0x1, P4 ;  /* 0x00000077004fa211 */ /* 0x080fe200020f0c47 */
[----:B------:R1:W-:Y:S01]  /*a730*/  @P2 STS.128 [R95+0x1800], RZ ;  /* 0x001800ff5f002388 */ /* 0x0003e20000000c00 */
[----:B------:R-:W-:Y:S01]  /*a740*/  @!P2 LEA R74, P3, R2, R122, 0x1 ;  /* 0x0000007a024aa211 */ /* 0x000fe200078608ff */
[----:B------:R-:W-:Y:S01]  /*a750*/  IMAD.MOV.U32 R122, RZ, RZ, R80 ;  /* 0x000000ffff7a7224 */ /* 0x000fe200078e0050 */
        /* <DEDUP_REMOVED lines=18> */
.L_x_4378:
[----:B------:R-:W-:Y:S04]  /*a880*/  IADD3 R77, R88, -0x1, RZ ;  /* 0xffffffff584d7810 */ /* 0x000fe80007ffe0ff */
[----:B------:R-:W-:Y:S04]  /*a890*/  LEA R76, R77, R90, 0x7 ;  /* 0x0000005a4d4c7211 */ /* 0x000fe800078e38ff */
[----:B-1----:R-:W-:Y:S02]  /*a8a0*/  I2FP.F32.S32 R75, R76 ;  /* 0x0000004c004b7245 */ /* 0x002fe40000201400 */
[C---:B------:R-:W-:Y:S02]  /*a8b0*/  IADD3 R72, R76.reuse, 0x1, RZ ;  /* 0x000000014c487810 */ /* 0x040fe40007ffe0ff */
[C---:B------:R-:W-:Y:S01]  /*a8c0*/  IADD3 R74, R76.reuse, 0x8, RZ ;  /* 0x000000084c4a7810 */ /* 0x040fe20007ffe0ff */
[C---:B------:R-:W-:Y:S01]  /*a8d0*/  FFMA.FTZ R4, R75.reuse, UR5, R4 ;  /* 0x000000054b047c23 */ /* 0x040fe20008010004 */
[----:B------:R-:W-:Y:S01]  /*a8e0*/  I2FP.F32.S32 R72, R72 ;  /* 0x0000004800487245 */ /* 0x000fe20000201400 */
[----:B------:R-:W-:Y:S01]  /*a8f0*/  FFMA.FTZ R6, R75, UR5, R6 ;  /* 0x000000054b067c23 */ /* 0x000fe20008010006 */
        /* <DEDUP_REMOVED lines=9> */
[----:B------:R-:W-:Y:S01]  /*a990*/  IADD3 R78, R76, 0x11, RZ ;  /* 0x000000114c4e7810 */ /* 0x000fe20007ffe0ff */
[----:B------:R-:W-:Y:S01]  /*a9a0*/  FFMA.FTZ R9, R72, UR5, R9 ;  /* 0x0000000548097c23 */ /* 0x000fe20008010009 */
[----:B------:R-:W-:Y:S01]  /*a9b0*/  IADD3 R74, R76, 0x18, RZ ;  /* 0x000000184c4a7810 */ /* 0x000fe20007ffe0ff */
[----:B------:R-:W-:Y:S01]  /*a9c0*/  FFMA.FTZ R11, R72, UR5, R11 ;  /* 0x00000005480b7c23 */ /* 0x000fe2000801000b */
        /* <DEDUP_REMOVED lines=24> */
[C---:B------:R-:W-:Y:S01]  /*ab50*/  IADD3 R74, R76.reuse, 0x31, RZ ;  /* 0x000000314c4a7810 */ /* 0x040fe20007ffe0ff */
[C---:B------:R-:W-:Y:S01]  /*ab60*/  FFMA.FTZ R24, R75.reuse, UR5, R24 ;  /* 0x000000054b187c23 */ /* 0x040fe20008010018 */
[----:B------:R-:W-:Y:S01]  /*ab70*/  I2FP.F32.S32 R72, R79 ;  /* 0x0000004f00487245 */ /* 0x000fe20000201400 */
[----:B------:R-:W-:Y:S01]  /*ab80*/  FFMA.FTZ R26, R75, UR5, R26 ;  /* 0x000000054b1a7c23 */ /* 0x000fe2000801001a */
[----:B------:R-:W-:Y:S02]  /*ab90*/  I2FP.F32.S32 R75, R78 ;  /* 0x0000004e004b7245 */ /* 0x000fe40000201400 */
[----:B------:R-:W-:Y:S01]  /*aba0*/  IADD3 R0, R76, 0x38, RZ ;  /* 0x000000384c007810 */ /* 0x000fe20007ffe0ff */
[----:B------:R-:W-:Y:S01]  /*abb0*/  FFMA.FTZ R25, R72, UR5, R25 ;  /* 0x0000000548197c23 */ /* 0x000fe20008010019 */
[----:B------:R-:W-:Y:S01]  /*abc0*/  FMNMX.FTZ R2, R4, R93, !PT ;  /* 0x0000005d04027209 */ /* 0x000fe20007810000 */
[----:B------:R-:W-:Y:S01]  /*abd0*/  FFMA.FTZ R27, R72, UR5, R27 ;  /* 0x00000005481b7c23 */ /* 0x000fe2000801001b */
[----:B------:R-:W-:Y:S01]  /*abe0*/  I2FP.F32.S32 R74, R74 ;  /* 0x0000004a004a7245 */ /* 0x000fe20000201400 */
[C---:B------:R-:W-:Y:S01]  /*abf0*/  FFMA.FTZ R28, R75.reuse, UR5, R28 ;  /* 0x000000054b1c7c23 */ /* 0x040fe2000801001c */
[----:B------:R-:W-:Y:S01]  /*ac00*/  I2FP.F32.S32 R69, R0 ;  /* 0x0000000000457245 */ /* 0x000fe20000201400 */
[----:B------:R-:W-:Y:S01]  /*ac10*/  FFMA.FTZ R30, R75, UR5, R30 ;  /* 0x000000054b1e7c23 */ /* 0x000fe2000801001e */
[----:B------:R-:W-:Y:S01]  /*ac20*/  IADD3 R68, R76, 0x39, RZ ;  /* 0x000000394c447810 */ /* 0x000fe20007ffe0ff */
[----:B------:R-:W-:Y:S01]  /*ac30*/  FFMA.FTZ R29, R74, UR5, R29 ;  /* 0x000000054a1d7c23 */ /* 0x000fe2000801001d */
[----:B------:R-:W-:Y:S01]  /*ac40*/  FMNMX.FTZ R70, R6, R91, !PT ;  /* 0x0000005b06467209 */ /* 0x000fe20007810000 */
[----:B------:R-:W-:Y:S01]  /*ac50*/  FFMA.FTZ R31, R74, UR5, R31 ;  /* 0x000000054a1f7c23 */ /* 0x000fe2000801001f */
[----:B------:R-:W-:Y:S01]  /*ac60*/  FMNMX.FTZ R73, R5, R2, !PT ;  /* 0x0000000205497209 */ /* 0x000fe20007810000 */
[C---:B------:R-:W-:Y:S01]  /*ac70*/  FFMA.FTZ R32, R69.reuse, UR5, R32 ;  /* 0x0000000545207c23 */ /* 0x040fe20008010020 */
[----:B------:R-:W-:Y:S01]  /*ac80*/  IADD3 R2, R76, 0x40, RZ ;  /* 0x000000404c027810 */ /* 0x000fe20007ffe0ff */
[----:B------:R-:W-:Y:S01]  /*ac90*/  FFMA.FTZ R34, R69, UR5, R34 ;  /* 0x0000000545227c23 */ /* 0x000fe20008010022 */
[----:B------:R-:W-:Y:S02]  /*aca0*/  I2FP.F32.S32 R0, R68 ;  /* 0x0000004400007245 */ /* 0x000fe40000201400 */
[----:B------:R-:W-:Y:S02]  /*acb0*/  FMNMX.FTZ R71, R7, R70, !PT ;  /* 0x0000004607477209 */ /* 0x000fe40007810000 */
        /* <DEDUP_REMOVED lines=9> */
[----:B------:R-:W-:Y:S02]  /*ad50*/  FMNMX.FTZ R2, R12, R71, !PT ;  /* 0x000000470c027209 */ /* 0x000fe40007810000 */
[----:B------:R-:W-:Y:S02]  /*ad60*/  FMNMX.FTZ R68, R14, R73, !PT ;  /* 0x000000490e447209 */ /* 0x000fe40007810000 */
[----:B------:R-:W-:Y:S02]  /*ad70*/  IADD3 R0, R76, 0x41, RZ ;  /* 0x000000414c007810 */ /* 0x000fe40007ffe0ff */
[----:B------:R-:W-:Y:S02]  /*ad80*/  FMNMX.FTZ R73, R13, R2, !PT ;  /* 0x000000020d497209 */ /* 0x000fe40007810000 */
[----:B------:R-:W-:Y:S02]  /*ad90*/  FMNMX.FTZ R71, R15, R68, !PT ;  /* 0x000000440f477209 */ /* 0x000fe40007810000 */
[----:B------:R-:W-:Y:S02]  /*ada0*/  I2FP.F32.S32 R0, R0 ;  /* 0x0000000000007245 */ /* 0x000fe40000201400 */
[----:B------:R-:W-:Y:S02]  /*adb0*/  FMNMX.FTZ R70, R16, R73, !PT ;  /* 0x0000004910467209 */ /* 0x000fe40007810000 */
[----:B------:R-:W-:Y:S01]  /*adc0*/  IADD3 R69, R76, 0x48, RZ ;  /* 0x000000484c457810 */ /* 0x000fe20007ffe0ff */
[----:B------:R-:W-:Y:S01]  /*add0*/  FFMA.FTZ R37, R0, UR5, R37 ;  /* 0x0000000500257c23 */ /* 0x000fe20008010025 */
[----:B------:R-:W-:Y:S01]  /*ade0*/  IADD3 R2, R76, 0x49, RZ ;  /* 0x000000494c027810 */ /* 0x000fe20007ffe0ff */
[----:B------:R-:W-:Y:S01]  /*adf0*/  FFMA.FTZ R39, R0, UR5, R39 ;  /* 0x0000000500277c23 */ /* 0x000fe20008010027 */
[----:B------:R-:W-:Y:S02]  /*ae00*/  FMNMX.FTZ R68, R18, R71, !PT ;  /* 0x0000004712447209 */ /* 0x000fe40007810000 */
[----:B------:R-:W-:Y:S02]  /*ae10*/  FMNMX.FTZ R71, R17, R70, !PT ;  /* 0x0000004611477209 */ /* 0x000fe40007810000 */
[----:B------:R-:W-:Y:S02]  /*ae20*/  I2FP.F32.S32 R69, R69 ;  /* 0x0000004500457245 */ /* 0x000fe40000201400 */
        /* <DEDUP_REMOVED lines=9> */
[----:B------:R-:W-:Y:S02]  /*aec0*/  IADD3 R2, R76, 0x50, RZ ;  /* 0x000000504c027810 */ /* 0x000fe40007ffe0ff */
[----:B------:R-:W-:Y:S02]  /*aed0*/  FMNMX.FTZ R71, R23, R68, !PT ;  /* 0x0000004417477209 */ /* 0x000fe40007810000 */
[----:B------:R-:W-:Y:S02]  /*aee0*/  FMNMX.FTZ R70, R24, R69, !PT ;  /* 0x0000004518467209 */ /* 0x000fe40007810000 */
[----:B------:R-:W-:Y:S02]  /*aef0*/  FMNMX.FTZ R68, R26, R71, !PT ;  /* 0x000000471a447209 */ /* 0x000fe40007810000 */
[----:B------:R-:W-:Y:S02]  /*af00*/  I2FP.F32.S32 R69, R2 ;  /* 0x0000000200457245 */ /* 0x000fe40000201400 */
[----:B------:R-:W-:Y:S02]  /*af10*/  FMNMX.FTZ R73, R25, R70, !PT ;  /* 0x0000004619497209 */ /* 0x000fe40007810000 */
[----:B------:R-:W-:Y:S01]  /*af20*/  IADD3 R2, R76, 0x58, RZ ;  /* 0x000000584c027810 */ /* 0x000fe20007ffe0ff */
[----:B------:R-:W-:Y:S01]  /*af30*/  FFMA.FTZ R44, R69, UR5, R44 ;  /* 0x00000005452c7c23 */ /* 0x000fe2000801002c */
[----:B------:R-:W-:Y:S01]  /*af40*/  FMNMX.FTZ R71, R27, R68, !PT ;  /* 0x000000441b477209 */ /* 0x000fe20007810000 */
[----:B------:R-:W-:Y:S01]  /*af50*/  FFMA.FTZ R46, R69, UR5, R46 ;  /* 0x00000005452e7c23 */ /* 0x000fe2000801002e */
[----:B------:R-:W-:Y:S02]  /*af60*/  FMNMX.FTZ R68, R28, R73, !PT ;  /* 0x000000491c447209 */ /* 0x000fe40007810000 */
[----:B------:R-:W-:Y:S02]  /*af70*/  IADD3 R0, R76, 0x51, RZ ;  /* 0x000000514c007810 */ /* 0x000fe40007ffe0ff */
[----:B------:R-:W-:Y:S02]  /*af80*/  I2FP.F32.S32 R69, R2 ;  /* 0x0000000200457245 */ /* 0x000fe40000201400 */
        /* <DEDUP_REMOVED lines=8> */
[----:B------:R-:W-:Y:S01]  /*b010*/  FMNMX.FTZ R73, R33, R2, !PT ;  /* 0x0000000221497209 */ /* 0x000fe20007810000 */
[C---:B------:R-:W-:Y:S01]  /*b020*/  FFMA.FTZ R48, R69.reuse, UR5, R48 ;  /* 0x0000000545307c23 */ /* 0x040fe20008010030 */
[----:B------:R-:W-:Y:S01]  /*b030*/  IADD3 R0, R76, 0x59, RZ ;  /* 0x000000594c007810 */ /* 0x000fe20007ffe0ff */
[----:B------:R-:W-:Y:S01]  /*b040*/  FFMA.FTZ R50, R69, UR5, R50 ;  /* 0x0000000545327c23 */ /* 0x000fe20008010032 */
[----:B------:R-:W-:Y:S02]  /*b050*/  FMNMX.FTZ R71, R35, R68, !PT ;  /* 0x0000004423477209 */ /* 0x000fe40007810000 */
[----:B------:R-:W-:Y:S02]  /*b060*/  FMNMX.FTZ R70, R36, R73, !PT ;  /* 0x0000004924467209 */ /* 0x000fe40007810000 */
[----:B------:R-:W-:Y:S02]  /*b070*/  I2FP.F32.S32 R0, R0 ;  /* 0x0000000000007245 */ /* 0x000fe40000201400 */
[----:B------:R-:W-:Y:S02]  /*b080*/  IADD3 R69, R76, 0x60, RZ ;  /* 0x000000604c457810 */ /* 0x000fe40007ffe0ff */
[----:B------:R-:W-:Y:S01]  /*b090*/  FMNMX.FTZ R68, R38, R71, !PT ;  /* 0x0000004726447209 */ /* 0x000fe20007810000 */
[----:B------:R-:W-:Y:S01]  /*b0a0*/  FFMA.FTZ R49, R0, UR5, R49 ;  /* 0x0000000500317c23 */ /* 0x000fe20008010031 */
[----:B------:R-:W-:Y:S01]  /*b0b0*/  IADD3 R2, R76, 0x61, RZ ;  /* 0x000000614c027810 */ /* 0x000fe20007ffe0ff */
[----:B------:R-:W-:Y:S01]  /*b0c0*/  FFMA.FTZ R51, R0, UR5, R51 ;  /* 0x0000000500337c23 */ /* 0x000fe20008010033 */
        /* <DEDUP_REMOVED lines=18> */
[----:B------:R-:W-:Y:S01]  /*b1f0*/  IADD3 R2, R76, 0x70, RZ ;  /* 0x000000704c027810 */ /* 0x000fe20007ffe0ff */
[----:B------:R-:W-:Y:S01]  /*b200*/  FFMA.FTZ R58, R69, UR5, R58 ;  /* 0x00000005453a7c23 */ /* 0x000fe2000801003a */
[----:B------:R-:W-:Y:S02]  /*b210*/  FMNMX.FTZ R71, R47, R68, !PT ;  /* 0x000000442f477209 */ /* 0x000fe40007810000 */
        /* <DEDUP_REMOVED lines=10> */
[----:B------:R-:W-:Y:S01]  /*b2c0*/  FFMA.FTZ R60, R69, UR5, R60 ;  /* 0x00000005453c7c23 */ /* 0x000fe2000801003c */
[----:B------:R-:W-:Y:S01]  /*b2d0*/  FMNMX.FTZ R71, R53, R2, !PT ;  /* 0x0000000235477209 */ /* 0x000fe20007810000 */
[----:B------:R-:W-:Y:S01]  /*b2e0*/  FFMA.FTZ R62, R69, UR5, R62 ;  /* 0x00000005453e7c23 */ /* 0x000fe2000801003e */
[----:B------:R-:W-:Y:S02]  /*b2f0*/  IADD3 R0, R76, 0x71, RZ ;  /* 0x000000714c007810 */ /* 0x000fe40007ffe0ff */
        /* <DEDUP_REMOVED lines=8> */
[----:B------:R-:W-:Y:S02]  /*b380*/  FMNMX.FTZ R71, R61, R70, !PT ;  /* 0x000000463d477209 */ /* 0x000fe40007810000 */
[----:B------:R-:W-:Y:S01]  /*b390*/  FMNMX.FTZ R2, R54, R73, !PT ;  /* 0x0000004936027209 */ /* 0x000fe20007810000 */
[C---:B------:R-:W-:Y:S01]  /*b3a0*/  FFMA.FTZ R64, R69.reuse, UR5, R64 ;  /* 0x0000000545407c23 */ /* 0x040fe20008010040 */
[----:B------:R-:W-:Y:S02]  /*b3b0*/  FFMA.FTZ R66, R69, UR5, R66 ;  /* 0x0000000545427c23 */ /* 0x000fe40008010042 */
        /* <DEDUP_REMOVED lines=8> */
[----:B------:R-:W-:Y:S03]  /*b440*/  FFMA.FTZ R67, R0, UR5, R67 ;  /* 0x0000000500437c23 */ /* 0x000fe60008010043 */
[----:B------:R-:W-:Y:S02]  /*b450*/  FMNMX.FTZ R80, R65, R68, !PT ;  /* 0x0000004441507209 */ /* 0x000fe40007810000 */
[----:B------:R-:W-:Y:S04]  /*b460*/  FMNMX.FTZ R69, R63, R2, !PT ;  /* 0x000000023f457209 */ /* 0x000fe80007810000 */
[----:B------:R-:W-:Y:S02]  /*b470*/  FMNMX.FTZ R0, R66, R69, !PT ;  /* 0x0000004542007209 */ /* 0x000fe40007810000 */
[----:B------:R-:W-:Y:S02]  /*b480*/  SHFL.BFLY PT, R69, R80, 0x2, 0x1f ;  /* 0x0c401f0050457f89 */ /* 0x000fe400000e0000 */
[----:B------:R-:W-:Y:S06]  /*b490*/  FMNMX.FTZ R73, R67, R0, !PT ;  /* 0x0000000043497209 */ /* 0x000fec0007810000 */
[----:B------:R-:W1:Y:S02]  /*b4a0*/  SHFL.BFLY PT, R0, R73, 0x2, 0x1f ;  /* 0x0c401f0049007f89 */ /* 0x000e6400000e0000 */
[----:B-1----:R-:W-:Y:S02]  /*b4b0*/  FMNMX.FTZ R71, R73, R0, !PT ;  /* 0x0000000049477209 */ /* 0x002fe40007810000 */
[----:B------:R-:W-:Y:S04]  /*b4c0*/  FMNMX.FTZ R81, R80, R69, !PT ;  /* 0x0000004550517209 */ /* 0x000fe80007810000 */
[----:B------:R-:W1:Y:S08]  /*b4d0*/  SHFL.BFLY PT, R0, R71, 0x1, 0x1f ;  /* 0x0c201f0047007f89 */ /* 0x000e7000000e0000 */
[----:B------:R-:W2:Y:S01]  /*b4e0*/  SHFL.BFLY PT, R70, R81, 0x1, 0x1f ;  /* 0x0c201f0051467f89 */ /* 0x000ea200000e0000 */
[----:B-1----:R-:W-:Y:S02]  /*b4f0*/  FMNMX.FTZ R69, R71, R0, !PT ;  /* 0x0000000047457209 */ /* 0x002fe40007810000 */
[----:B--2---:R-:W-:Y:S03]  /*b500*/  FMNMX.FTZ R70, R81, R70, !PT ;  /* 0x0000004651467209 */ /* 0x004fe60007810000 */
[----:B------:R-:W-:Y:S02]  /*b510*/  FADD.FTZ R73, -R69, R91 ;  /* 0x0000005b45497221 */ /* 0x000fe40000010100 */
[----:B------:R-:W1:Y:S01]  /*b520*/  LDSM.16.MT88.4 R80, [R120+0x3000] ;  /* 0x003000007850783b */ /* 0x000e620000004200 */
[C---:B------:R-:W-:Y:S01]  /*b530*/  FSETP.NEU.FTZ.AND P0, PT, R70.reuse, -INF , PT ;  /* 0xff8000004600780b */ /* 0x040fe20003f1d000 */
[C---:B------:R-:W-:Y:S01]  /*b540*/  FADD.FTZ R68, -R70.reuse, R93 ;  /* 0x0000005d46447221 */ /* 0x040fe20000010100 */
[----:B------:R-:W-:Y:S01]  /*b550*/  FMUL.FTZ R2, R70, UR4 ;  /* 0x0000000446027c20 */ /* 0x000fe20008410000 */
[----:B------:R-:W-:Y:S02]  /*b560*/  FMUL.FTZ R74, R73, UR4 ;  /* 0x00000004494a7c20 */ /* 0x000fe40008410000 */
[----:B------:R-:W-:Y:S02]  /*b570*/  FMUL.FTZ R72, R68, UR4 ;  /* 0x0000000444487c20 */ /* 0x000fe40008410000 */
[----:B------:R-:W2:Y:S01]  /*b580*/  MUFU.EX2 R71, R74 ;  /* 0x0000004a00477308 */ /* 0x000ea20000000800 */
[----:B------:R-:W-:Y:S02]  /*b590*/  FSEL R68, R2, RZ, P0 ;  /* 0x000000ff02447208 */ /* 0x000fe40000000000 */
[----:B------:R-:W-:Y:S03]  /*b5a0*/  FSETP.NEU.FTZ.AND P0, PT, R69, -INF , PT ;  /* 0xff8000004500780b */ /* 0x000fe60003f1d000 */
        /* <DEDUP_REMOVED lines=44> */
[----:B------:R-:W-:Y:S01]  /*b870*/  FMUL.FTZ R4, R69, UR4 ;  /* 0x0000000445047c20 */ /* 0x000fe20008410000 */
[--C-:B------:R-:W-:Y:S01]  /*b880*/  FFMA.FTZ R155, R5, UR4, -R68.reuse ;  /* 0x00000004059b7c23 */ /* 0x100fe20008010844 */
[--C-:B------:R-:W-:Y:S01]  /*b890*/  FFMA.FTZ R158, R8, UR4, -R68.reuse ;  /* 0x00000004089e7c23 */ /* 0x100fe20008010844 */
[--C-:B------:R-:W-:Y:S01]  /*b8a0*/  FFMA.FTZ R145, R9, UR4, -R68.reuse ;  /* 0x0000000409917c23 */ /* 0x100fe20008010844 */
[--C-:B------:R-:W-:Y:S01]  /*b8b0*/  FFMA.FTZ R91, R20, UR4, -R68.reuse ;  /* 0x00000004145b7c23 */ /* 0x100fe20008010844 */
[----:B------:R-:W-:Y:S03]  /*b8c0*/  FSEL R4, R4, RZ, P0 ;  /* 0x000000ff04047208 */ /* 0x000fe60000000000 */
[----:B------:R-:W-:Y:S01]  /*b8d0*/  MUFU.EX2 R0, R0 ;  /* 0x0000000000007308 */ /* 0x000fe20000000800 */
[--C-:B------:R-:W-:Y:S01]  /*b8e0*/  FFMA.FTZ R136, R21, UR4, -R68.reuse ;  /* 0x0000000415887c23 */ /* 0x100fe20008010844 */
[----:B------:R-:W-:Y:S01]  /*b8f0*/  FFMA.FTZ R93, R24, UR4, -R68 ;  /* 0x00000004185d7c23 */ /* 0x000fe20008010844 */
[----:B------:R-:W-:Y:S01]  /*b900*/  ISETP.GT.AND P0, PT, R88, 0x1, PT ;  /* 0x000000015800780c */ /* 0x000fe20003f04270 */
        /* <DEDUP_REMOVED lines=18> */
[--C-:B------:R-:W-:Y:S01]  /*ba30*/  FFMA.FTZ R27, R56, UR4, -R68.reuse ;  /* 0x00000004381b7c23 */ /* 0x100fe20008010844 */
[----:B------:R-:W-:Y:S03]  /*ba40*/  FFMA.FTZ R56, R57, UR4, -R68 ;  /* 0x0000000439387c23 */ /* 0x000fe60008010844 */
[----:B------:R-:W3:Y:S01]  /*ba50*/  MUFU.EX2 R145, R145 ;  /* 0x0000009100917308 */ /* 0x000ee20000000800 */
[----:B--2---:R-:W-:Y:S01]  /*ba60*/  F2FP.BF16.F32.PACK_AB R124, R155, R0 ;  /* 0x000000009b7c723e */ /* 0x004fe200000010ff */
[----:B------:R-:W-:Y:S01]  /*ba70*/  FFMA.FTZ R0, R87, R72, R0 ;  /* 0x0000004857007223 */ /* 0x000fe20000010000 */
[--C-:B------:R-:W-:Y:S01]  /*ba80*/  FFMA.FTZ R87, R38, UR4, -R4.reuse ;  /* 0x0000000426577c23 */ /* 0x100fe20008010804 */
[--C-:B------:R-:W-:Y:S01]  /*ba90*/  FFMA.FTZ R57, R34, UR4, -R4.reuse ;  /* 0x0000000422397c23 */ /* 0x100fe20008010804 */
[----:B------:R-:W-:Y:S01]  /*baa0*/  FFMA.FTZ R54, R54, UR4, -R4 ;  /* 0x0000000436367c23 */ /* 0x000fe20008010804 */
[----:B------:R-:W-:Y:S01]  /*bab0*/  FADD.FTZ R155, R155, R0 ;  /* 0x000000009b9b7221 */ /* 0x000fe20000010000 */
[--C-:B------:R-:W-:Y:S03]  /*bac0*/  FFMA.FTZ R55, R55, UR4, -R4.reuse ;  /* 0x0000000437377c23 */ /* 0x100fe60008010804 */
[----:B------:R-:W-:Y:S01]  /*bad0*/  MUFU.EX2 R2, R2 ;  /* 0x0000000200027308 */ /* 0x000fe20000000800 */
[--C-:B------:R-:W-:Y:S01]  /*bae0*/  FFMA.FTZ R58, R58, UR4, -R4.reuse ;  /* 0x000000043a3a7c23 */ /* 0x100fe20008010804 */
[--C-:B------:R-:W-:Y:S01]  /*baf0*/  FFMA.FTZ R59, R59, UR4, -R4.reuse ;  /* 0x000000043b3b7c23 */ /* 0x100fe20008010804 */
[--C-:B------:R-:W-:Y:S01]  /*bb00*/  FFMA.FTZ R62, R62, UR4, -R4.reuse ;  /* 0x000000043e3e7c23 */ /* 0x100fe20008010804 */
[----:B------:R-:W-:Y:S01]  /*bb10*/  MOV R88, R77 ;  /* 0x0000004d00587202 */ /* 0x000fe20000000f00 */
[----:B------:R-:W-:Y:S05]  /*bb20*/  FFMA.FTZ R66, R66, UR4, -R4 ;  /* 0x0000000442427c23 */ /* 0x000fea0008010804 */
[----:B------:R-:W2:Y:S01]  /*bb30*/  MUFU.EX2 R153, R153 ;  /* 0x0000009900997308 */ /* 0x000ea20000000800 */
[C---:B---3--:R-:W-:Y:S01]  /*bb40*/  F2FP.BF16.F32.PACK_AB R126, R145.reuse, R158 ;  /* 0x0000009e917e723e */ /* 0x048fe200000010ff */
[----:B------:R-:W-:Y:S04]  /*bb50*/  FADD.FTZ R158, R158, R155 ;  /* 0x0000009b9e9e7221 */ /* 0x000fe80000010000 */
[----:B------:R-:W-:Y:S04]  /*bb60*/  FADD.FTZ R145, R145, R158 ;  /* 0x0000009e91917221 */ /* 0x000fe80000010000 */
[----:B------:R-:W3:Y:S10]  /*bb70*/  MUFU.EX2 R152, R152 ;  /* 0x0000009800987308 */ /* 0x000ef40000000800 */
[----:B------:R-:W4:Y:S01]  /*bb80*/  MUFU.EX2 R147, R147 ;  /* 0x0000009300937308 */ /* 0x000f220000000800 */
[----:B--2---:R-:W-:Y:S01]  /*bb90*/  F2FP.BF16.F32.PACK_AB R125, R153, R2 ;  /* 0x00000002997d723e */ /* 0x004fe200000010ff */
[----:B------:R-:W-:Y:S01]  /*bba0*/  FFMA.FTZ R2, R89, R71, R2 ;  /* 0x0000004759027223 */ /* 0x000fe20000010002 */
[--C-:B------:R-:W-:Y:S01]  /*bbb0*/  FFMA.FTZ R71, R31, UR4, -R4.reuse ;  /* 0x000000041f477c23 */ /* 0x100fe20008010804 */
[----:B------:R-:W-:Y:S01]  /*bbc0*/  FFMA.FTZ R89, R47, UR4, -R4 ;  /* 0x000000042f597c23 */ /* 0x000fe20008010804 */
[----:B------:R-:W-:Y:S01]  /*bbd0*/  LDSM.16.MT88.4 R28, [R121+0x3c00] ;  /* 0x003c0000791c783b */ /* 0x000fe20000004200 */
[----:B------:R-:W-:Y:S01]  /*bbe0*/  FADD.FTZ R153, R153, R2 ;  /* 0x0000000299997221 */ /* 0x000fe20000010000 */
[--C-:B------:R-:W-:Y:S03]  /*bbf0*/  FFMA.FTZ R2, R39, UR4, -R4.reuse ;  /* 0x0000000427027c23 */ /* 0x100fe60008010804 */
[----:B------:R-:W-:Y:S01]  /*bc00*/  MUFU.EX2 R151, R151 ;  /* 0x0000009700977308 */ /* 0x000fe20000000800 */
[--C-:B------:R-:W-:Y:S01]  /*bc10*/  FFMA.FTZ R47, R50, UR4, -R4.reuse ;  /* 0x00000004322f7c23 */ /* 0x100fe20008010804 */
[----:B---3--:R-:W-:Y:S01]  /*bc20*/  FADD.FTZ R40, R152, R153 ;  /* 0x0000009998287221 */ /* 0x008fe20000010000 */
[----:B------:R-:W-:Y:S01]  /*bc30*/  FFMA.FTZ R50, R51, UR4, -R4 ;  /* 0x0000000433327c23 */ /* 0x000fe20008010804 */
[----:B------:R-:W-:Y:S01]  /*bc40*/  FFMA.FTZ R51, R64, UR4, -R68 ;  /* 0x0000000440337c23 */ /* 0x000fe20008010844 */
[----:B------:R-:W-:Y:S01]  /*bc50*/  LDSM.16.MT88.4 R36, [R120+0x4000] ;  /* 0x004000007824783b */ /* 0x000fe20000004200 */
[----:B------:R-:W-:Y:S01]  /*bc60*/  FFMA.FTZ R64, R63, UR4, -R4 ;  /* 0x000000043f407c23 */ /* 0x000fe20008010804 */
[----:B------:R-:W-:Y:S03]  /*bc70*/  FFMA.FTZ R68, R65, UR4, -R68 ;  /* 0x0000000441447c23 */ /* 0x000fe60008010844 */
[----:B------:R-:W-:Y:S01]  /*bc80*/  MUFU.EX2 R160, R160 ;  /* 0x000000a000a07308 */ /* 0x000fe20000000800 */
[C---:B----4-:R-:W-:Y:S01]  /*bc90*/  FADD.FTZ R40, R147.reuse, R40 ;  /* 0x0000002893287221 */ /* 0x050fe20000010000 */
[----:B------:R-:W-:Y:S08]  /*bca0*/  F2FP.BF16.F32.PACK_AB R127, R147, R152 ;  /* 0x00000098937f723e */ /* 0x000ff000000010ff */
[----:B------:R-:W-:Y:S01]  /*bcb0*/  MUFU.EX2 R156, R156 ;  /* 0x0000009c009c7308 */ /* 0x000fe20000000800 */
[C---:B-1----:R-:W-:Y:S06]  /*bcc0*/  HMMA.16816.F32.BF16 R108, R124.reuse, R80, R108 ;  /* 0x000000507c6c723c */ /* 0x042fec000004186c */
[C---:B------:R-:W-:Y:S03]  /*bcd0*/  HMMA.16816.F32.BF16 R104, R124.reuse, R82, R104 ;  /* 0x000000527c68723c */ /* 0x040fe60000041868 */
[----:B------:R-:W-:Y:S01]  /*bce0*/  MUFU.EX2 R149, R149 ;  /* 0x0000009500957308 */ /* 0x000fe20000000800 */
[----:B------:R-:W1:Y:S09]  /*bcf0*/  LDSM.16.MT88.4 R80, [R121+0x3000] ;  /* 0x003000007950783b */ /* 0x000e720000004200 */
[----:B------:R-:W-:Y:S10]  /*bd00*/  MUFU.EX2 R91, R91 ;  /* 0x0000005b005b7308 */ /* 0x000ff40000000800 */
[----:B------:R-:W2:Y:S10]  /*bd10*/  MUFU.EX2 R136, R136 ;  /* 0x0000008800887308 */ /* 0x000eb40000000800 */
[----:B------:R-:W-:Y:S10]  /*bd20*/  MUFU.EX2 R93, R93 ;  /* 0x0000005d005d7308 */ /* 0x000ff40000000800 */
[----:B------:R-:W3:Y:S01]  /*bd30*/  MUFU.EX2 R138, R138 ;  /* 0x0000008a008a7308 */ /* 0x000ee20000000800 */
[----:B--2---:R-:W-:Y:S09]  /*bd40*/  F2FP.BF16.F32.PACK_AB R132, R136, R91 ;  /* 0x0000005b8884723e */ /* 0x004ff200000010ff */
[----:B------:R-:W-:Y:S01]  /*bd50*/  MUFU.EX2 R157, R157 ;  /* 0x0000009d009d7308 */ /* 0x000fe20000000800 */
[C---:B-1----:R-:W-:Y:S06]  /*bd60*/  HMMA.16816.F32.BF16 R100, R124.reuse, R80, R100 ;  /* 0x000000507c64723c */ /* 0x042fec0000041864 */
[----:B------:R-:W-:Y:S03]  /*bd70*/  HMMA.16816.F32.BF16 R96, R124, R82, R96 ;  /* 0x000000527c60723c */ /* 0x000fe60000041860 */
[----:B------:R-:W1:Y:S01]  /*bd80*/  MUFU.EX2 R162, R162 ;  /* 0x000000a200a27308 */ /* 0x000e620000000800 */
[----:B------:R-:W2:Y:S01]  /*bd90*/  LDSM.16.MT88.4 R80, [R120+0x3400] ;  /* 0x003400007850783b */ /* 0x000ea20000004200 */
[----:B---3--:R-:W-:Y:S02]  /*bda0*/  F2FP.BF16.F32.PACK_AB R134, R138, R93 ;  /* 0x0000005d8a86723e */ /* 0x008fe400000010ff */
[----:B------:R-:W-:Y:S01]  /*bdb0*/  F2FP.BF16.F32.PACK_AB R124, R129, R154 ;  /* 0x0000009a817c723e */ /* 0x000fe200000010ff */
[----:B------:R-:W-:Y:S05]  /*bdc0*/  FADD.FTZ R154, R154, R145 ;  /* 0x000000919a9a7221 */ /* 0x000fea0000010000 */
[----:B------:R-:W-:Y:S01]  /*bdd0*/  MUFU.EX2 R164, R164 ;  /* 0x000000a400a47308 */ /* 0x000fe20000000800 */
[----:B------:R-:W-:Y:S01]  /*bde0*/  F2FP.BF16.F32.PACK_AB R126, R73, R142 ;  /* 0x0000008e497e723e */ /* 0x000fe200000010ff */
[----:B------:R-:W-:Y:S01]  /*bdf0*/  FADD.FTZ R129, R129, R154 ;  /* 0x0000009a81817221 */ /* 0x000fe20000010000 */
[----:B------:R-:W-:Y:S02]  /*be00*/  F2FP.BF16.F32.PACK_AB R125, R160, R151 ;  /* 0x00000097a07d723e */ /* 0x000fe400000010ff */
[----:B------:R-:W-:Y:S01]  /*be10*/  F2FP.BF16.F32.PACK_AB R127, R149, R156 ;  /* 0x0000009c957f723e */ /* 0x000fe200000010ff */
[----:B------:R-:W-:Y:S04]  /*be20*/  FADD.FTZ R142, R142, R129 ;  /* 0x000000818e8e7221 */ /* 0x000fe80000010000 */
[----:B------:R-:W3:Y:S01]  /*be30*/  MUFU.EX2 R159, R159 ;  /* 0x0000009f009f7308 */ /* 0x000ee20000000800 */
[----:B-1----:R-:W-:Y:S01]  /*be40*/  F2FP.BF16.F32.PACK_AB R133, R162, R157 ;  /* 0x0000009da285723e */ /* 0x002fe200000010ff */
[----:B------:R-:W-:Y:S04]  /*be50*/  FADD.FTZ R142, R73, R142 ;  /* 0x0000008e498e7221 */ /* 0x000fe80000010000 */
[----:B------:R-:W-:Y:S04]  /*be60*/  FADD.FTZ R91, R91, R142 ;  /* 0x0000008e5b5b7221 */ /* 0x000fe80000010000 */
[----:B------:R-:W1:Y:S01]  /*be70*/  MUFU.EX2 R25, R25 ;  /* 0x0000001900197308 */ /* 0x000e620000000800 */
[----:B------:R-:W-:Y:S01]  /*be80*/  FADD.FTZ R136, R136, R91 ;  /* 0x0000005b88887221 */ /* 0x000fe20000010000 */
[----:B------:R-:W-:Y:S03]  /*be90*/  MOV R91, R69 ;  /* 0x00000045005b7202 */ /* 0x000fe60000000f00 */
[----:B------:R-:W-:Y:S05]  /*bea0*/  FADD.FTZ R93, R93, R136 ;  /* 0x000000885d5d7221 */ /* 0x000fea0000010000 */
[----:B------:R-:W-:Y:S01]  /*beb0*/  MUFU.EX2 R141, R141 ;  /* 0x0000008d008d7308 */ /* 0x000fe20000000800 */
[----:B---3--:R-:W-:Y:S01]  /*bec0*/  F2FP.BF16.F32.PACK_AB R135, R159, R164 ;  /* 0x000000a49f87723e */ /* 0x008fe200000010ff */
[----:B------:R-:W-:Y:S01]  /*bed0*/  FADD.FTZ R138, R138, R93 ;  /* 0x0000005d8a8a7221 */ /* 0x000fe20000010000 */
[----:B------:R-:W-:Y:S07]  /*bee0*/  MOV R93, R70 ;  /* 0x00000046005d7202 */ /* 0x000fee0000000f00 */
[----:B------:R-:W3:Y:S01]  /*bef0*/  MUFU.EX2 R146, R146 ;  /* 0x0000009200927308 */ /* 0x000ee20000000800 */
[C---:B--2---:R-:W-:Y:S03]  /*bf00*/  HMMA.16816.F32.BF16 R108, R124.reuse, R80, R108 ;  /* 0x000000507c6c723c */ /* 0x044fe6000004186c */
[C---:B-1----:R-:W-:Y:S01]  /*bf10*/  F2FP.BF16.F32.PACK_AB R32, R140.reuse, R25 ;  /* 0x000000198c20723e */ /* 0x042fe200000010ff */
[----:B------:R-:W-:Y:S02]  /*bf20*/  FADD.FTZ R63, R25, R138 ;  /* 0x0000008a193f7221 */ /* 0x000fe40000010000 */
[C---:B------:R-:W-:Y:S03]  /*bf30*/  HMMA.16816.F32.BF16 R104, R124.reuse, R82, R104 ;  /* 0x000000527c68723c */ /* 0x040fe60000041868 */
[----:B------:R-:W-:Y:S01]  /*bf40*/  MUFU.EX2 R60, R60 ;  /* 0x0000003c003c7308 */ /* 0x000fe20000000800 */
[----:B------:R-:W1:Y:S01]  /*bf50*/  LDSM.16.MT88.4 R80, [R121+0x3400] ;  /* 0x003400007950783b */ /* 0x000e620000004200 */
[----:B------:R-:W-:Y:S08]  /*bf60*/  FADD.FTZ R140, R140, R63 ;  /* 0x0000003f8c8c7221 */ /* 0x000ff00000010000 */
[----:B------:R-:W2:Y:S01]  /*bf70*/  MUFU.EX2 R71, R71 ;  /* 0x0000004700477308 */ /* 0x000ea20000000800 */
[C---:B---3--:R-:W-:Y:S01]  /*bf80*/  F2FP.BF16.F32.PACK_AB R34, R146.reuse, R141 ;  /* 0x0000008d9222723e */ /* 0x048fe200000010ff */
[----:B------:R-:W-:Y:S04]  /*bf90*/  FADD.FTZ R141, R141, R140 ;  /* 0x0000008c8d8d7221 */ /* 0x000fe80000010000 */
[----:B------:R-:W-:Y:S04]  /*bfa0*/  FADD.FTZ R146, R146, R141 ;  /* 0x0000008d92927221 */ /* 0x000fe80000010000 */
[----:B------:R-:W-:Y:S10]  /*bfb0*/  MUFU.EX2 R57, R57 ;  /* 0x0000003900397308 */ /* 0x000ff40000000800 */
[----:B------:R-:W3:Y:S01]  /*bfc0*/  MUFU.EX2 R0, R35 ;  /* 0x0000002300007308 */ /* 0x000ee20000000800 */
[----:B--2---:R-:W-:Y:S09]  /*bfd0*/  F2FP.BF16.F32.PACK_AB R33, R71, R60 ;  /* 0x0000003c4721723e */ /* 0x004ff200000010ff */
[----:B------:R-:W-:Y:S10]  /*bfe0*/  MUFU.EX2 R137, R137 ;  /* 0x0000008900897308 */ /* 0x000ff40000000800 */
[----:B------:R-:W2:Y:S01]  /*bff0*/  MUFU.EX2 R144, R144 ;  /* 0x0000009000907308 */ /* 0x000ea20000000800 */
[C---:B-1----:R-:W-:Y:S03]  /*c000*/  HMMA.16816.F32.BF16 R100, R124.reuse, R80, R100 ;  /* 0x000000507c64723c */ /* 0x042fe60000041864 */
[----:B---3--:R-:W-:Y:S03]  /*c010*/  F2FP.BF16.F32.PACK_AB R35, R0, R57 ;  /* 0x000000390023723e */ /* 0x008fe600000010ff */
[----:B------:R-:W-:Y:S03]  /*c020*/  HMMA.16816.F32.BF16 R96, R124, R82, R96 ;  /* 0x000000527c60723c */ /* 0x000fe60000041860 */
[----:B------:R-:W-:Y:S01]  /*c030*/  MUFU.EX2 R143, R143 ;  /* 0x0000008f008f7308 */ /* 0x000fe20000000800 */
[----:B------:R-:W1:Y:S09]  /*c040*/  LDSM.16.MT88.4 R80, [R120+0x3800] ;  /* 0x003800007850783b */ /* 0x000e720000004200 */
[----:B------:R-:W3:Y:S01]  /*c050*/  MUFU.EX2 R150, R150 ;  /* 0x0000009600967308 */ /* 0x000ee20000000800 */
[----:B------:R-:W4:Y:S09]  /*c060*/  LDSM.16.MT88.4 R124, [R121+0x3800] ;  /* 0x00380000797c783b */ /* 0x000f320000004200 */
[----:B------:R-:W-:Y:S10]  /*c070*/  MUFU.EX2 R87, R87 ;  /* 0x0000005700577308 */ /* 0x000ff40000000800 */
[----:B------:R-:W5:Y:S10]  /*c080*/  MUFU.EX2 R2, R2 ;  /* 0x0000000200027308 */ /* 0x000f740000000800 */
[----:B------:R-:W-:Y:S10]  /*c090*/  MUFU.EX2 R61, R61 ;  /* 0x0000003d003d7308 */ /* 0x000ff40000000800 */
[----:B------:R-:W-:Y:S01]  /*c0a0*/  MUFU.EX2 R148, R148 ;  /* 0x0000009400947308 */ /* 0x000fe20000000800 */
[C---:B-1----:R-:W-:Y:S06]  /*c0b0*/  HMMA.16816.F32.BF16 R108, R132.reuse, R80, R108 ;  /* 0x00000050846c723c */ /* 0x042fec000004186c */
[C---:B------:R-:W-:Y:S03]  /*c0c0*/  HMMA.16816.F32.BF16 R104, R132.reuse, R82, R104 ;  /* 0x000000528468723c */ /* 0x040fe60000041868 */
[----:B------:R-:W-:Y:S01]  /*c0d0*/  MUFU.EX2 R139, R139 ;  /* 0x0000008b008b7308 */ /* 0x000fe20000000800 */
[----:B------:R-:W1:Y:S02]  /*c0e0*/  LDSM.16.MT88.4 R80, [R120+0x3c00] ;  /* 0x003c00007850783b */ /* 0x000e640000004200 */
[C---:B----4-:R-:W-:Y:S07]  /*c0f0*/  HMMA.16816.F32.BF16 R100, R132.reuse, R124, R100 ;  /* 0x0000007c8464723c */ /* 0x050fee0000041864 */
[----:B------:R-:W-:Y:S01]  /*c100*/  MUFU.EX2 R48, R48 ;  /* 0x0000003000307308 */ /* 0x000fe20000000800 */
[----:B------:R-:W-:Y:S09]  /*c110*/  HMMA.16816.F32.BF16 R96, R132, R126, R96 ;  /* 0x0000007e8460723c */ /* 0x000ff20000041860 */
[----:B------:R-:W-:Y:S02]  /*c120*/  MUFU.EX2 R49, R49 ;  /* 0x0000003100317308 */ /* 0x000fe40000000800 */
[--C-:B------:R-:W-:Y:S01]  /*c130*/  FFMA.FTZ R124, R43, UR4, -R4.reuse ;  /* 0x000000042b7c7c23 */ /* 0x100fe20008010804 */
[----:B------:R-:W-:Y:S07]  /*c140*/  FFMA.FTZ R4, R67, UR4, -R4 ;  /* 0x0000000443047c23 */ /* 0x000fee0008010804 */
[----:B------:R-:W4:Y:S01]  /*c150*/  MUFU.EX2 R124, R124 ;  /* 0x0000007c007c7308 */ /* 0x000f220000000800 */
[C---:B------:R-:W-:Y:S09]  /*c160*/  HMMA.16816.F32.BF16 R100, R32.reuse, R28, R100 ;  /* 0x0000001c2064723c */ /* 0x040ff20000041864 */
[----:B------:R-:W-:Y:S01]  /*c170*/  MUFU.EX2 R46, R46 ;  /* 0x0000002e002e7308 */ /* 0x000fe20000000800 */
[C---:B------:R-:W-:Y:S01]  /*c180*/  HMMA.16816.F32.BF16 R96, R32.reuse, R30, R96 ;  /* 0x0000001e2060723c */ /* 0x040fe20000041860 */
[----:B------:R-:W-:Y:S08]  /*c190*/  LDSM.16.MT88.4 R28, [R120+0x4400] ;  /* 0x00440000781c783b */ /* 0x000ff00000004200 */
[----:B------:R-:W4:Y:S01]  /*c1a0*/  MUFU.EX2 R89, R89 ;  /* 0x0000005900597308 */ /* 0x000f220000000800 */
[C---:B-1----:R-:W-:Y:S06]  /*c1b0*/  HMMA.16816.F32.BF16 R108, R32.reuse, R80, R108 ;  /* 0x00000050206c723c */ /* 0x042fec000004186c */
[----:B------:R-:W-:Y:S03]  /*c1c0*/  HMMA.16816.F32.BF16 R104, R32, R82, R104 ;  /* 0x000000522068723c */ /* 0x000fe60000041868 */
[----:B------:R-:W-:Y:S01]  /*c1d0*/  MUFU.EX2 R47, R47 ;  /* 0x0000002f002f7308 */ /* 0x000fe20000000800 */
[----:B------:R-:W1:Y:S03]  /*c1e0*/  LDSM.16.MT88.4 R80, [R121+0x4000] ;  /* 0x004000007950783b */ /* 0x000e660000004200 */
[----:B--2---:R-:W-:Y:S01]  /*c1f0*/  F2FP.BF16.F32.PACK_AB R32, R144, R137 ;  /* 0x000000899020723e */ /* 0x004fe200000010ff */
[----:B------:R-:W-:Y:S05]  /*c200*/  FADD.FTZ R137, R137, R146 ;  /* 0x0000009289897221 */ /* 0x000fea0000010000 */
[----:B------:R-:W2:Y:S01]  /*c210*/  MUFU.EX2 R50, R50 ;  /* 0x0000003200327308 */ /* 0x000ea20000000800 */
[----:B---3--:R-:W-:Y:S01]  /*c220*/  F2FP.BF16.F32.PACK_AB R34, R150, R143 ;  /* 0x0000008f9622723e */ /* 0x008fe200000010ff */
[----:B------:R-:W-:Y:S01]  /*c230*/  FADD.FTZ R144, R144, R137 ;  /* 0x0000008990907221 */ /* 0x000fe20000010000 */
[----:B-----5:R-:W-:Y:S02]  /*c240*/  F2FP.BF16.F32.PACK_AB R33, R2, R87 ;  /* 0x000000570221723e */ /* 0x020fe400000010ff */
[----:B----4-:R-:W-:Y:S05]  /*c250*/  F2FP.BF16.F32.PACK_AB R35, R124, R61 ;  /* 0x0000003d7c23723e */ /* 0x010fea00000010ff */
[----:B------:R-:W-:Y:S02]  /*c260*/  MUFU.EX2 R44, R44 ;  /* 0x0000002c002c7308 */ /* 0x000fe40000000800 */
[C---:B------:R-:W-:Y:S08]  /*c270*/  HMMA.16816.F32.BF16 R108, R32.reuse, R36, R108 ;  /* 0x00000024206c723c */ /* 0x040ff0000004186c */
[----:B------:R-:W3:Y:S01]  /*c280*/  MUFU.EX2 R45, R45 ;  /* 0x0000002d002d7308 */ /* 0x000ee20000000800 */
[C---:B------:R-:W-:Y:S01]  /*c290*/  HMMA.16816.F32.BF16 R104, R32.reuse, R38, R104 ;  /* 0x000000262068723c */ /* 0x040fe20000041868 */
[----:B------:R-:W4:Y:S08]  /*c2a0*/  LDSM.16.MT88.4 R36, [R121+0x4400] ;  /* 0x004400007924783b */ /* 0x000f300000004200 */
[----:B------:R-:W-:Y:S10]  /*c2b0*/  MUFU.EX2 R27, R27 ;  /* 0x0000001b001b7308 */ /* 0x000ff40000000800 */
[----:B------:R-:W5:Y:S01]  /*c2c0*/  MUFU.EX2 R56, R56 ;  /* 0x0000003800387308 */ /* 0x000f620000000800 */
[C---:B-1----:R-:W-:Y:S06]  /*c2d0*/  HMMA.16816.F32.BF16 R100, R32.reuse, R80, R100 ;  /* 0x000000502064723c */ /* 0x042fec0000041864 */
[----:B------:R-:W-:Y:S03]  /*c2e0*/  HMMA.16816.F32.BF16 R96, R32, R82, R96 ;  /* 0x000000522060723c */ /* 0x000fe60000041860 */
[----:B------:R-:W-:Y:S02]  /*c2f0*/  MUFU.EX2 R54, R54 ;  /* 0x0000003600367308 */ /* 0x000fe40000000800 */
[----:B------:R-:W-:Y:S02]  /*c300*/  FADD.FTZ R81, R151, R40 ;  /* 0x0000002897517221 */ /* 0x000fe40000010000 */
[----:B------:R-:W1:Y:S01]  /*c310*/  LDSM.16.MT88.4 R40, [R120+0x4800] ;  /* 0x004800007828783b */ /* 0x000e620000004200 */
[----:B------:R-:W-:Y:S05]  /*c320*/  F2FP.BF16.F32.PACK_AB R32, R139, R148 ;  /* 0x000000948b20723e */ /* 0x000fea00000010ff */
[----:B------:R-:W5:Y:S01]  /*c330*/  MUFU.EX2 R55, R55 ;  /* 0x0000003700377308 */ /* 0x000f620000000800 */
[----:B------:R-:W-:Y:S01]  /*c340*/  F2FP.BF16.F32.PACK_AB R34, R49, R48 ;  /* 0x000000303122723e */ /* 0x000fe200000010ff */
[----:B------:R-:W-:Y:S01]  /*c350*/  FADD.FTZ R81, R160, R81 ;  /* 0x00000051a0517221 */ /* 0x000fe20000010000 */
[----:B------:R-:W-:Y:S02]  /*c360*/  F2FP.BF16.F32.PACK_AB R33, R89, R46 ;  /* 0x0000002e5921723e */ /* 0x000fe400000010ff */
[----:B--2---:R-:W-:Y:S01]  /*c370*/  F2FP.BF16.F32.PACK_AB R35, R50, R47 ;  /* 0x0000002f3223723e */ /* 0x004fe200000010ff */
[----:B------:R-:W-:Y:S04]  /*c380*/  FADD.FTZ R156, R156, R81 ;  /* 0x000000519c9c7221 */ /* 0x000fe80000010000 */
[----:B------:R-:W-:Y:S01]  /*c390*/  MUFU.EX2 R58, R58 ;  /* 0x0000003a003a7308 */ /* 0x000fe20000000800 */
[----:B------:R-:W-:Y:S01]  /*c3a0*/  FADD.FTZ R156, R149, R156 ;  /* 0x0000009c959c7221 */ /* 0x000fe20000010000 */
[C---:B------:R-:W-:Y:S08]  /*c3b0*/  HMMA.16816.F32.BF16 R108, R32.reuse, R28, R108 ;  /* 0x0000001c206c723c */ /* 0x040ff0000004186c */
[----:B------:R-:W2:Y:S03]  /*c3c0*/  MUFU.EX2 R59, R59 ;  /* 0x0000003b003b7308 */ /* 0x000ea60000000800 */
[----:B------:R-:W-:Y:S01]  /*c3d0*/  FADD.FTZ R157, R157, R156 ;  /* 0x0000009c9d9d7221 */ /* 0x000fe20000010000 */
[C---:B------:R-:W-:Y:S01]  /*c3e0*/  HMMA.16816.F32.BF16 R104, R32.reuse, R30, R104 ;  /* 0x0000001e2068723c */ /* 0x040fe20000041868 */
[----:B------:R-:W1:Y:S05]  /*c3f0*/  LDSM.16.MT88.4 R28, [R121+0x4800] ;  /* 0x00480000791c783b */ /* 0x000e6a0000004200 */
[----:B------:R-:W-:Y:S01]  /*c400*/  MUFU.EX2 R52, R52 ;  /* 0x0000003400347308 */ /* 0x000fe20000000800 */
[C---:B----4-:R-:W-:Y:S04]  /*c410*/  HMMA.16816.F32.BF16 R100, R32.reuse, R36, R100 ;  /* 0x000000242064723c */ /* 0x050fe80000041864 */
[----:B------:R-:W-:Y:S02]  /*c420*/  FADD.FTZ R157, R162, R157 ;  /* 0x0000009da29d7221 */ /* 0x000fe40000010000 */
[----:B------:R-:W-:Y:S03]  /*c430*/  HMMA.16816.F32.BF16 R96, R32, R38, R96 ;  /* 0x000000262060723c */ /* 0x000fe60000041860 */
[----:B------:R-:W4:Y:S01]  /*c440*/  MUFU.EX2 R53, R53 ;  /* 0x0000003500357308 */ /* 0x000f220000000800 */
[----:B------:R-:W4:Y:S01]  /*c450*/  LDSM.16.MT88.4 R32, [R120+0x4c00] ;  /* 0x004c00007820783b */ /* 0x000f220000004200 */
[----:B------:R-:W-:Y:S01]  /*c460*/  FADD.FTZ R164, R164, R157 ;  /* 0x0000009da4a47221 */ /* 0x000fe20000010000 */
[----:B---3--:R-:W-:Y:S02]  /*c470*/  F2FP.BF16.F32.PACK_AB R36, R45, R44 ;  /* 0x0000002c2d24723e */ /* 0x008fe400000010ff */
[----:B-----5:R-:W-:Y:S05]  /*c480*/  F2FP.BF16.F32.PACK_AB R38, R56, R27 ;  /* 0x0000001b3826723e */ /* 0x020fea00000010ff */
[----:B------:R-:W-:Y:S01]  /*c490*/  MUFU.EX2 R51, R51 ;  /* 0x0000003300337308 */ /* 0x000fe20000000800 */
[----:B------:R-:W-:Y:S01]  /*c4a0*/  F2FP.BF16.F32.PACK_AB R37, R55, R54 ;  /* 0x000000363725723e */ /* 0x000fe200000010ff */
[----:B------:R-:W-:Y:S01]  /*c4b0*/  FADD.FTZ R159, R159, R164 ;  /* 0x000000a49f9f7221 */ /* 0x000fe20000010000 */
[----:B--2---:R-:W-:Y:S03]  /*c4c0*/  F2FP.BF16.F32.PACK_AB R39, R59, R58 ;  /* 0x0000003a3b27723e */ /* 0x004fe600000010ff */
[----:B------:R-:W-:Y:S04]  /*c4d0*/  FADD.FTZ R60, R60, R159 ;  /* 0x0000009f3c3c7221 */ /* 0x000fe80000010000 */
[----:B------:R-:W2:Y:S01]  /*c4e0*/  MUFU.EX2 R68, R68 ;  /* 0x0000004400447308 */ /* 0x000ea20000000800 */
[C---:B-1----:R-:W-:Y:S05]  /*c4f0*/  HMMA.16816.F32.BF16 R108, R36.reuse, R40, R108 ;  /* 0x00000028246c723c */ /* 0x042fea000004186c */
[----:B------:R-:W-:Y:S01]  /*c500*/  FADD.FTZ R60, R71, R60 ;  /* 0x0000003c473c7221 */ /* 0x000fe20000010000 */
[C---:B------:R-:W-:Y:S03]  /*c510*/  HMMA.16816.F32.BF16 R104, R36.reuse, R42, R104 ;  /* 0x0000002a2468723c */ /* 0x040fe60000041868 */
[----:B------:R-:W-:Y:S02]  /*c520*/  MUFU.EX2 R62, R62 ;  /* 0x0000003e003e7308 */ /* 0x000fe40000000800 */
[----:B------:R-:W-:Y:S01]  /*c530*/  FADD.FTZ R41, R57, R60 ;  /* 0x0000003c39297221 */ /* 0x000fe20000010000 */
[C---:B------:R-:W-:Y:S07]  /*c540*/  HMMA.16816.F32.BF16 R100, R36.reuse, R28, R100 ;  /* 0x0000001c2464723c */ /* 0x040fee0000041864 */
[----:B------:R-:W1:Y:S01]  /*c550*/  MUFU.EX2 R25, R64 ;  /* 0x0000004000197308 */ /* 0x000e620000000800 */
[----:B------:R-:W-:Y:S01]  /*c560*/  FADD.FTZ R0, R0, R41 ;  /* 0x0000002900007221 */ /* 0x000fe20000010000 */
[----:B------:R-:W-:Y:S01]  /*c570*/  HMMA.16816.F32.BF16 R96, R36, R30, R96 ;  /* 0x0000001e2460723c */ /* 0x000fe20000041860 */
[----:B------:R-:W3:Y:S02]  /*c580*/  LDSM.16.MT88.4 R40, [R121+0x4c00] ;  /* 0x004c00007928783b */ /* 0x000ee40000004200 */
[----:B------:R-:W-:Y:S05]  /*c590*/  FADD.FTZ R87, R87, R0 ;  /* 0x0000000057577221 */ /* 0x000fea0000010000 */
[----:B------:R-:W-:Y:S03]  /*c5a0*/  MUFU.EX2 R57, R66 ;  /* 0x0000004200397308 */ /* 0x000fe60000000800 */
[----:B----4-:R-:W-:Y:S01]  /*c5b0*/  F2FP.BF16.F32.PACK_AB R28, R53, R52 ;  /* 0x00000034351c723e */ /* 0x010fe200000010ff */
[----:B------:R-:W-:Y:S01]  /*c5c0*/  FADD.FTZ R29, R143, R144 ;  /* 0x000000908f1d7221 */ /* 0x000fe20000010000 */
[----:B------:R-:W-:Y:S03]  /*c5d0*/  FADD.FTZ R2, R2, R87 ;  /* 0x0000005702027221 */ /* 0x000fe60000010000 */
[----:B------:R-:W-:Y:S01]  /*c5e0*/  FADD.FTZ R29, R150, R29 ;  /* 0x0000001d961d7221 */ /* 0x000fe20000010000 */
[----:B--2---:R-:W-:Y:S01]  /*c5f0*/  F2FP.BF16.F32.PACK_AB R30, R68, R51 ;  /* 0x00000033441e723e */ /* 0x004fe200000010ff */
[----:B------:R-:W2:Y:S01]  /*c600*/  MUFU.EX2 R0, R4 ;  /* 0x0000000400007308 */ /* 0x000ea20000000800 */
[----:B------:R-:W-:Y:S01]  /*c610*/  FADD.FTZ R61, R61, R2 ;  /* 0x000000023d3d7221 */ /* 0x000fe20000010000 */
[----:B------:R-:W-:Y:S01]  /*c620*/  FADD.FTZ R148, R148, R29 ;  /* 0x0000001d94947221 */ /* 0x000fe20000010000 */
[----:B-1----:R-:W-:Y:S02]  /*c630*/  F2FP.BF16.F32.PACK_AB R29, R25, R62 ;  /* 0x0000003e191d723e */ /* 0x002fe400000010ff */
[----:B------:R-:W-:Y:S01]  /*c640*/  FADD.FTZ R61, R124, R61 ;  /* 0x0000003d7c3d7221 */ /* 0x000fe20000010000 */
[----:B------:R-:W-:Y:S03]  /*c650*/  FADD.FTZ R139, R139, R148 ;  /* 0x000000948b8b7221 */ /* 0x000fe60000010000 */
[----:B------:R-:W-:Y:S01]  /*c660*/  FADD.FTZ R2, R46, R61 ;  /* 0x0000003d2e027221 */ /* 0x000fe20000010000 */
[----:B------:R-:W-:Y:S03]  /*c670*/  FADD.FTZ R48, R48, R139 ;  /* 0x0000008b30307221 */ /* 0x000fe60000010000 */
[----:B------:R-:W-:Y:S01]  /*c680*/  FADD.FTZ R2, R89, R2 ;  /* 0x0000000259027221 */ /* 0x000fe20000010000 */
[----:B------:R-:W-:Y:S01]  /*c690*/  FADD.FTZ R49, R49, R48 ;  /* 0x0000003031317221 */ /* 0x000fe20000010000 */
[----:B--2---:R-:W-:Y:S07]  /*c6a0*/  F2FP.BF16.F32.PACK_AB R31, R0, R57 ;  /* 0x00000039001f723e */ /* 0x004fee00000010ff */
[C---:B------:R-:W-:Y:S06]  /*c6b0*/  HMMA.16816.F32.BF16 R108, R28.reuse, R32, R108 ;  /* 0x000000201c6c723c */ /* 0x040fec000004186c */
[C---:B------:R-:W-:Y:S05]  /*c6c0*/  HMMA.16816.F32.BF16 R104, R28.reuse, R34, R104 ;  /* 0x000000221c68723c */ /* 0x040fea0000041868 */
[----:B------:R-:W-:Y:S01]  /*c6d0*/  FADD.FTZ R33, R47, R2 ;  /* 0x000000022f217221 */ /* 0x000fe20000010000 */
[----:B------:R-:W-:Y:S01]  /*c6e0*/  FADD.FTZ R2, R44, R49 ;  /* 0x000000312c027221 */ /* 0x000fe20000010000 */
[C---:B---3--:R-:W-:Y:S04]  /*c6f0*/  HMMA.16816.F32.BF16 R100, R28.reuse, R40, R100 ;  /* 0x000000281c64723c */ /* 0x048fe80000041864 */
        /* <DEDUP_REMOVED lines=15> */
[----:B------:R-:W-:Y:S04]  /*c7f0*/  FADD.FTZ R57, R57, R62 ;  /* 0x0000003e39397221 */ /* 0x000fe80000010000 */
[----:B------:R-:W-:Y:S01]  /*c800*/  FADD.FTZ R89, R0, R57 ;  /* 0x0000003900597221 */ /* 0x000fe20000010000 */
[----:B------:R-:W-:Y:S06]  /*c810*/  @P0 BRA `(.L_x_4380) ;  /* 0xffffffcc00d00947 */ /* 0x000fec000383ffff */
.L_x_4376:
        /* <DEDUP_REMOVED lines=28> */
[----:B------:R-:W3:Y:S08]  /*c9e0*/  @P2 MUFU.RCP R9, R5 ;  /* 0x0000000500092308 */ /* 0x000ef00000001000 */
        /* <DEDUP_REMOVED lines=22> */
[----:B------:R-:W-:Y:S01]  /*cb50*/  LOP3.LUT P0, RZ, R10, 0x2, RZ, 0xc0, !PT ;  /* 0x000000020aff7812 */ /* 0x000fe2000780c0ff */
[----:B------:R-:W-:Y:S01]  /*cb60*/  IMAD.IADD R8, R7, 0x1, -R8 ;  /* 0x0000000107087824 */ /* 0x000fe200078e0a08 */
[----:B------:R-:W-:Y:S01]  /*cb70*/  LEA R7, R9, R12, 0x8 ;  /* 0x0000000c09077211 */ /* 0x000fe200078e40ff */
[----:B------:R-:W1:Y:S01]  /*cb80*/  @P2 MUFU.LG2 R5, R5 ;  /* 0x0000000500052308 */ /* 0x000e620000000c00 */
[----:B------:R-:W-:-:S02]  /*cb90*/  LOP3.LUT R11, R11, 0xc0, RZ, 0xc0, !PT ;  /* 0x000000c00b0b7812 */ /* 0x000fc400078ec0ff */
[----:B------:R-:W-:Y:S01]  /*cba0*/  LOP3.LUT R10, R10, 0x1, RZ, 0xc0, !PT ;  /* 0x000000010a0a7812 */ /* 0x000fe200078ec0ff */
[----:B------:R-:W-:Y:S01]  /*cbb0*/  IMAD R7, R8, 0x10, R7 ;  /* 0x0000001008077824 */ /* 0x000fe200078e0207 */
[----:B------:R-:W-:Y:S02]  /*cbc0*/  LEA.HI R8, R11, R11, RZ, 0x1d ;  /* 0x0000000b0b087211 */ /* 0x000fe400078fe8ff */
[----:B------:R-:W-:Y:S01]  /*cbd0*/  ISETP.NE.U32.AND P1, PT, R10, 0x1, PT ;  /* 0x000000010a00780c */ /* 0x000fe20003f25070 */
[----:B------:R-:W-:Y:S01]  /*cbe0*/  IMAD.MOV.U32 R10, RZ, RZ, 0x10 ;  /* 0x00000010ff0a7424 */ /* 0x000fe200078e00ff */
[----:B------:R-:W-:Y:S02]  /*cbf0*/  LEA R7, R7, R8, 0x1 ;  /* 0x0000000807077211 */ /* 0x000fe400078e08ff */
[----:B------:R-:W-:Y:S01]  /*cc00*/  F2FP.BF16.F32.PACK_AB R108, R109, R108 ;  /* 0x0000006c6d6c723e */ /* 0x000fe200000010ff */
[----:B------:R-:W3:Y:S01]  /*cc10*/  @P2 LDC R8, c[0x0][0x2e8] ;  /* 0x0000ba00ff082b82 */ /* 0x000ee20000000800 */
[----:B------:R-:W-:Y:S01]  /*cc20*/  LEA R7, R7, UR4, 0x1 ;  /* 0x0000000407077c11 */ /* 0x000fe2000f8e08ff */
[----:B------:R-:W-:Y:S01]  /*cc30*/  ULDC.U8 UR4, c[0x0][0x3d8] ;  /* 0x0000f60000047ab9 */ /* 0x000fe20000000000 */
[----:B------:R-:W-:-:S02]  /*cc40*/  SEL R10, R10, 0xfffffff0, P1 ;  /* 0xfffffff00a0a7807 */ /* 0x000fc40000800000 */
        /* <DEDUP_REMOVED lines=14> */
[----:B------:R-:W-:-:S02]  /*cd30*/  F2FP.BF16.F32.PACK_AB R98, R99, R98 ;  /* 0x000000626362723e */ /* 0x000fc400000010ff */
[----:B------:R-:W-:Y:S01]  /*cd40*/  ISETP.NE.AND P0, PT, RZ, UR4, PT ;  /* 0x00000004ff007c0c */ /* 0x000fe2000bf05270 */
[----:B------:R3:W-:Y:S01]  /*cd50*/  STS [R15+0x200], R106 ;  /* 0x0002006a0f007388 */ /* 0x0007e20000000800 */
[----:B------:R-:W-:Y:S02]  /*cd60*/  SHF.R.S32.HI R12, RZ, 0x1f, R9 ;  /* 0x0000001fff0c7819 */ /* 0x000fe40000011409 */
[----:B------:R-:W-:Y:S01]  /*cd70*/  MOV R11, 0x7f800000 ;  /* 0x7f800000000b7802 */ /* 0x000fe20000000f00 */
[----:B------:R3:W-:Y:S01]  /*cd80*/  STS [R13], R100 ;  /* 0x000000640d007388 */ /* 0x0007e20000000800 */
[----:B------:R-:W-:-:S03]  /*cd90*/  LEA.HI R12, R12, R9, RZ, 0x2 ;  /* 0x000000090c0c7211 */ /* 0x000fc600078f10ff */
[----:B------:R3:W-:Y:S01]  /*cda0*/  STS [R13+0x200], R102 ;  /* 0x000200660d007388 */ /* 0x0007e20000000800 */
[----:B------:R-:W-:-:S03]  /*cdb0*/  LOP3.LUT R12, R12, 0xfffffffc, RZ, 0xc0, !PT ;  /* 0xfffffffc0c0c7812 */ /* 0x000fc600078ec0ff */
[----:B------:R3:W-:Y:S04]  /*cdc0*/  STS [R19], R96 ;  /* 0x0000006013007388 */ /* 0x0007e80000000800 */
[----:B------:R3:W-:Y:S01]  /*cdd0*/  STS [R19+0x200], R98 ;  /* 0x0002006213007388 */ /* 0x0007e20000000800 */
[----:B----4-:R-:W-:Y:S01]  /*cde0*/  @P3 FMUL.FTZ R7, R6, 0.69314718246459960938 ;  /* 0x3f31721806073820 */ /* 0x010fe20000410000 */
[----:B-1----:R-:W-:Y:S01]  /*cdf0*/  @P2 FMUL.FTZ R6, R5, 0.69314718246459960938 ;  /* 0x3f31721805062820 */ /* 0x002fe20000410000 */
[----:B------:R-:W-:Y:S02]  /*ce00*/  IMAD.IADD R5, R9, 0x1, -R12 ;  /* 0x0000000109057824 */ /* 0x000fe400078e0a0c */
[----:B--2---:R-:W-:Y:S01]  /*ce10*/  @P3 FFMA.FTZ R10, R70, R17, R7 ;  /* 0x00000011460a3223 */ /* 0x004fe20000010007 */
[----:B---3--:R-:W-:Y:S01]  /*ce20*/  @P2 FFMA.FTZ R11, R69, R8, R6 ;  /* 0x00000008450b2223 */ /* 0x008fe20000010006 */
        /* <DEDUP_REMOVED lines=10> */
.L_x_4381:
[----:B------:R-:W1:Y:S01]  /*ced0*/  S2R R19, SR_CTAID.Z ;  /* 0x0000000000137919 */ /* 0x000e620000002700 */
[----:B------:R-:W1:Y:S01]  /*cee0*/  LDC R7, c[0x0][0x270] ;  /* 0x00009c00ff077b82 */ /* 0x000e620000000800 */
[----:B------:R-:W1:Y:S07]  /*cef0*/  S2R R18, SR_CTAID.Y ;  /* 0x0000000000127919 */ /* 0x000e6e0000002600 */
[----:B------:R-:W2:Y:S01]  /*cf00*/  LDC R20, c[0x0][0x2c4] ;  /* 0x0000b100ff147b82 */ /* 0x000ea20000000800 */
[----:B-1----:R-:W-:-:S04]  /*cf10*/  IMAD R7, R18, R7, R19 ;  /* 0x0000000712077224 */ /* 0x002fc800078e0213 */
[----:B--2---:R-:W-:-:S07]  /*cf20*/  IMAD R20, R7, R20, RZ ;  /* 0x0000001407147224 */ /* 0x004fce00078e02ff */
.L_x_4382:
[----:B------:R-:W-:Y:S01]  /*cf30*/  BAR.SYNC.DEFER_BLOCKING 0x0 ;  /* 0x0000000000007b1d */ /* 0x000fe20000010000 */
[----:B------:R-:W-:Y:S01]  /*cf40*/  LOP3.LUT R21, R3, 0xffffffe0, RZ, 0xc0, !PT ;  /* 0xffffffe003157812 */ /* 0x000fe200078ec0ff */
[----:B------:R-:W-:Y:S01]  /*cf50*/  IMAD R5, R5, 0x10, R118 ;  /* 0x0000001005057824 */ /* 0x000fe200078e0276 */
[----:B------:R-:W-:Y:S02]  /*cf60*/  SHF.R.S32.HI R3, RZ, 0x1f, R18 ;  /* 0x0000001fff037819 */ /* 0x000fe40000011412 */
[----:B------:R-:W-:-:S03]  /*cf70*/  ISETP.NE.AND P0, PT, R113, -0x1, PT ;  /* 0xffffffff7100780c */ /* 0x000fc60003f05270 */
[----:B------:R-:W1:Y:S01]  /*cf80*/  LDC.64 R6, c[0x0][0x290] ;  /* 0x0000a400ff067b82 */ /* 0x000e620000000a00 */
[----:B------:R-:W-:Y:S01]  /*cf90*/  IMAD.IADD R21, R4, 0x1, -R21 ;  /* 0x0000000104157824 */ /* 0x000fe200078e0a15 */
[----:B------:R-:W2:Y:S01]  /*cfa0*/  S2R R17, SR_CTAID.X ;  /* 0x0000000000117919 */ /* 0x000ea20000002500 */
[----:B------:R-:W-:Y:S01]  /*cfb0*/  BSSY B0, `(.L_x_4383) ;  /* 0x000001c000007945 */ /* 0x000fe20003800000 */
[----:B------:R-:W-:Y:S01]  /*cfc0*/  SHF.R.S32.HI R115, RZ, 0x1f, R114 ;  /* 0x0000001fff737819 */ /* 0x000fe20000011472 */
[----:B------:R-:W3:Y:S01]  /*cfd0*/  S2R R16, SR_TID.X ;  /* 0x0000000000107919 */ /* 0x000ee20000002100 */
[----:B------:R-:W-:Y:S02]  /*cfe0*/  LOP3.LUT P1, RZ, R21, 0x3, RZ, 0xc0, !PT ;  /* 0x0000000315ff7812 */ /* 0x000fe4000782c0ff */
[----:B------:R-:W4:Y:S01]  /*cff0*/  LDC.64 R8, c[0x0][0x298] ;  /* 0x0000a600ff087b82 */ /* 0x000f220000000a00 */
[----:B------:R1:W2:Y:S02]  /*d000*/  LDS.128 R12, [R95+0x800] ;  /* 0x000800005f0c7984 */ /* 0x0002a40000000c00 */
[----:B-1----:R-:W-:-:S02]  /*d010*/  IMAD R3, R3, R6, RZ ;  /* 0x0000000603037224 */ /* 0x002fc400078e02ff */
[----:B------:R-:W-:-:S04]  /*d020*/  IMAD.WIDE.U32 R24, R18, R6, RZ ;  /* 0x0000000612187225 */ /* 0x000fc800078e00ff */
[----:B------:R-:W-:Y:S02]  /*d030*/  IMAD R7, R18, R7, R3 ;  /* 0x0000000712077224 */ /* 0x000fe400078e0203 */
[----:B----4-:R-:W-:Y:S01]  /*d040*/  IMAD.WIDE.U32 R22, R113, R8, RZ ;  /* 0x0000000871167225 */ /* 0x010fe200078e00ff */
[----:B--2---:R-:W-:-:S03]  /*d050*/  SHF.L.U32 R3, R17, 0x6, RZ ;  /* 0x0000000611037819 */ /* 0x004fc600000006ff */
[----:B------:R-:W-:Y:S01]  /*d060*/  IMAD R113, R113, R9, R23 ;  /* 0x0000000971717224 */ /* 0x000fe200078e0217 */
[----:B------:R-:W-:Y:S01]  /*d070*/  SHF.R.S32.HI R21, RZ, 0x1f, R3 ;  /* 0x0000001fff157819 */ /* 0x000fe20000011403 */
[----:B---3--:R-:W-:Y:S06]  /*d080*/  @P1 BRA `(.L_x_4384) ;  /* 0x0000000000381947 */ /* 0x008fec0003800000 */
        /* <DEDUP_REMOVED lines=14> */
.L_x_4384:
[----:B------:R-:W-:Y:S05]  /*d170*/  BSYNC B0 ;  /* 0x0000000000007941 */ /* 0x000fea0003800000 */
.L_x_4383:
[----:B------:R-:W-:Y:S01]  /*d180*/  @!P0 IMAD.IADD R113, R25, 0x1, R7 ;  /* 0x0000000119718824 */ /* 0x000fe200078e0207 */
[----:B------:R-:W-:Y:S01]  /*d190*/  SEL R22, R24, R22, !P0 ;  /* 0x0000001618167207 */ /* 0x000fe20004000000 */
[-C--:B------:R-:W-:Y:S01]  /*d1a0*/  IMAD.WIDE.U32 R6, R3, R8.reuse, R114 ;  /* 0x0000000803067225 */ /* 0x080fe200078e0072 */
[----:B------:R-:W-:Y:S01]  /*d1b0*/  ULDC UR4, c[0x0][0x2d0] ;  /* 0x0000b40000047ab9 */ /* 0x000fe20000000800 */
[----:B------:R-:W-:Y:S01]  /*d1c0*/  LEA.HI.SX32 R2, R2, 0x20, 0x1e ;  /* 0x0000002002027811 */ /* 0x000fe200078ff2ff */
[----:B------:R-:W-:Y:S01]  /*d1d0*/  BSSY B0, `(.L_x_4385) ;  /* 0x000001f000007945 */ /* 0x000fe20003800000 */
[----:B------:R-:W-:Y:S01]  /*d1e0*/  IMAD R4, R21, R8, RZ ;  /* 0x0000000815047224 */ /* 0x000fe200078e02ff */
[----:B------:R-:W-:Y:S01]  /*d1f0*/  IADD3 R22, P1, R22, R6, RZ ;  /* 0x0000000616167210 */ /* 0x000fe20007f3e0ff */
[----:B------:R-:W-:Y:S01]  /*d200*/  IMAD R17, R17, -0x40, R112 ;  /* 0xffffffc011117824 */ /* 0x000fe200078e0270 */
[----:B------:R-:W-:Y:S01]  /*d210*/  SHF.R.S32.HI R6, RZ, 0x1f, R19 ;  /* 0x0000001fff067819 */ /* 0x000fe20000011413 */
[----:B------:R-:W-:Y:S01]  /*d220*/  IMAD R4, R3, R9, R4 ;  /* 0x0000000903047224 */ /* 0x000fe200078e0204 */
[----:B------:R-:W-:Y:S01]  /*d230*/  ISETP.GE.AND P0, PT, R114, UR4, PT ;  /* 0x0000000472007c0c */ /* 0x000fe2000bf06270 */
[----:B------:R-:W-:Y:S01]  /*d240*/  ULDC.64 UR4, c[0x0][0x2a0] ;  /* 0x0000a80000047ab9 */ /* 0x000fe20000000a00 */
[----:B------:R-:W-:Y:S01]  /*d250*/  IMAD.IADD R5, R112, 0x1, -R3 ;  /* 0x0000000170057824 */ /* 0x000fe200078e0a03 */
[----:B------:R-:W-:Y:S01]  /*d260*/  SHF.R.S32.HI R3, RZ, 0x1f, R16 ;  /* 0x0000001fff037819 */ /* 0x000fe20000011410 */
[----:B------:R-:W-:Y:S01]  /*d270*/  IMAD R6, R6, UR4, RZ ;  /* 0x0000000406067c24 */ /* 0x000fe2000f8e02ff */
[----:B------:R-:W-:-:S02]  /*d280*/  IADD3.X R23, R113, R7, R4, P1, !PT ;  /* 0x0000000771177210 */ /* 0x000fc40000ffe404 */
[----:B------:R-:W-:Y:S01]  /*d290*/  ISETP.GE.OR P1, PT, R2, R17, P0 ;  /* 0x000000110200720c */ /* 0x000fe20000726670 */
[C---:B------:R-:W-:Y:S01]  /*d2a0*/  IMAD R2, R19.reuse, UR5, R6 ;  /* 0x0000000513027c24 */ /* 0x040fe2000f8e0206 */
[----:B------:R-:W-:Y:S01]  /*d2b0*/  ISETP.GE.OR P0, PT, R0, R5, P0 ;  /* 0x000000050000720c */ /* 0x000fe20000706670 */
[----:B------:R-:W-:Y:S01]  /*d2c0*/  IMAD.WIDE.U32 R22, R19, UR4, R22 ;  /* 0x0000000413167c25 */ /* 0x000fe2000f8e0016 */
[----:B------:R2:W3:Y:S01]  /*d2d0*/  LDS.128 R4, [R95] ;  /* 0x000000005f047984 */ /* 0x0004e20000000c00 */
[----:B------:R-:W-:Y:S02]  /*d2e0*/  LEA.HI R3, R3, R16, RZ, 0x2 ;  /* 0x0000001003037211 */ /* 0x000fe400078f10ff */
[----:B-1----:R-:W-:Y:S02]  /*d2f0*/  IMAD.IADD R11, R2, 0x1, R23 ;  /* 0x00000001020b7824 */ /* 0x002fe400078e0217 */
[----:B------:R-:W-:-:S04]  /*d300*/  SHF.R.S32.HI R3, RZ, 0x2, R3 ;  /* 0x00000002ff037819 */ /* 0x000fc80000011403 */
[----:B------:R-:W-:Y:S02]  /*d310*/  SHF.R.S32.HI R3, RZ, 0x1f, R3 ;  /* 0x0000001fff037819 */ /* 0x000fe40000011403 */
        /* <DEDUP_REMOVED lines=9> */
[----:B---3--:R1:W-:Y:S02]  /*d3b0*/  STG.E.128 desc[UR16][R18.64], R4 ;  /* 0x0000000412007986 */ /* 0x0083e4000c101d10 */
.L_x_4386:
[----:B------:R-:W-:Y:S05]  /*d3c0*/  BSYNC B0 ;  /* 0x0000000000007941 */ /* 0x000fea0003800000 */
.L_x_4385:
[----:B------:R-:W-:Y:S05]  /*d3d0*/  @P1 EXIT ;  /* 0x000000000000194d */ /* 0x000fea0003800000 */
[----:B------:R-:W-:Y:S01]  /*d3e0*/  IADD3 R0, P0, R0, 0x20, RZ ;  /* 0x0000002000007810 */ /* 0x000fe20007f1e0ff */
[----:B------:R-:W-:Y:S01]  /*d3f0*/  ULDC.64 UR4, c[0x0][0x280] ;  /* 0x0000a00000047ab9 */ /* 0x000fe20000000a00 */
[----:B------:R-:W-:Y:S02]  /*d400*/  MOV R10, R22 ;  /* 0x00000016000a7202 */ /* 0x000fe40000000f00 */
[----:B------:R-:W-:-:S03]  /*d410*/  IADD3.X R3, RZ, R3, RZ, P0, !PT ;  /* 0x00000003ff037210 */ /* 0x000fc600007fe4ff */
[----:B------:R-:W-:-:S04]  /*d420*/  IMAD.WIDE.U32 R10, R0, R8, R10 ;  /* 0x00000008000a7225 */ /* 0x000fc800078e000a */
[----:B------:R-:W-:Y:S01]  /*d430*/  IMAD R2, R3, R8, RZ ;  /* 0x0000000803027224 */ /* 0x000fe200078e02ff */
[----:B-1-3--:R-:W-:-:S03]  /*d440*/  LEA R4, P0, R10, UR4, 0x1 ;  /* 0x000000040a047c11 */ /* 0x00afc6000f8008ff */
[----:B------:R-:W-:-:S05]  /*d450*/  IMAD R2, R0, R9, R2 ;  /* 0x0000000900027224 */ /* 0x000fca00078e0202 */
[----:B------:R-:W-:-:S04]  /*d460*/  IADD3 R3, R2, R11, RZ ;  /* 0x0000000b02037210 */ /* 0x000fc80007ffe0ff */
[----:B------:R-:W-:-:S05]  /*d470*/  LEA.HI.X R5, R10, UR5, R3, 0x1, P0 ;  /* 0x000000050a057c11 */ /* 0x000fca00080f0c03 */
[----:B------:R-:W-:Y:S01]  /*d480*/  STG.E.128 desc[UR16][R4.64], R12 ;  /* 0x0000000c04007986 */ /* 0x000fe2000c101d10 */
[----:B------:R-:W-:Y:S05]  /*d490*/  EXIT ;  /* 0x000000000000794d */ /* 0x000fea0003800000 */
.L_x_4387:
        /* <DEDUP_REMOVED lines=14> */
.L_x_5374:


//--------------------- .text._ZN5flash24flash_fwd_splitkv_kernelI23Flash_fwd_kernel_traitsILi32ELi64ELi128ELi4ELb0ELb0EN7cutlass10bfloat16_tE19Flash_kernel_traitsILi32ELi64ELi128ELi4ES3_EELb1ELb0ELb1ELb0ELb0ELb1ELb0ELb0EEEvNS_16Flash_fwd_paramsE --------------------------
	.section	.text._ZN5flash24flash_fwd_splitkv_kernelI23Flash_fwd_kernel_traitsILi32ELi64ELi128ELi4ELb0ELb0EN7cutlass10bfloat16_tE19Flash_kernel_traitsILi32ELi64ELi128ELi4ES3_EELb1ELb0ELb1ELb0ELb0ELb1ELb0ELb0EEEvNS_16Flash_fwd_paramsE,"ax",@progbits
	.align	128
        .global         _ZN5flash24flash_fwd_splitkv_kernelI23Flash_fwd_kernel_traitsILi32ELi64ELi128ELi4ELb0ELb0EN7cutlass10bfloat16_tE19Flash_kernel_traitsILi32ELi64ELi128ELi4ES3_EELb1ELb0ELb1ELb0ELb0ELb1ELb0ELb0EEEvNS_16Flash_fwd_paramsE
        .type           _ZN5flash24flash_fwd_splitkv_kernelI23Flash_fwd_kernel_traitsILi32ELi64ELi128ELi4ELb0ELb0EN7cutlass10bfloat16_tE19Flash_kernel_traitsILi32ELi64ELi128ELi4ES3_EELb1ELb0ELb1ELb0ELb0ELb1ELb0ELb0EEEvNS_16Flash_fwd_paramsE,@function
        .size           _ZN5flash24flash_fwd_splitkv_kernelI23Flash_fwd_kernel_traitsILi32ELi64ELi128ELi4ELb0ELb0EN7cutlass10bfloat16_tE19Flash_kernel_traitsILi32ELi64ELi128ELi4ES3_EELb1ELb0ELb1ELb0ELb0ELb1ELb0ELb0EEEvNS_16Flash_fwd_paramsE,(.L_x_5375 - _ZN5flash24flash_fwd_splitkv_kernelI23Flash_fwd_kernel_traitsILi32ELi64ELi128ELi4ELb0ELb0EN7cutlass10bfloat16_tE19Flash_kernel_traitsILi32ELi64ELi128ELi4ES3_EELb1ELb0ELb1ELb0ELb0ELb1ELb0ELb0EEEvNS_16Flash_fwd_paramsE)
        .other          _ZN5flash24flash_fwd_splitkv_kernelI23Flash_fwd_kernel_traitsILi32ELi64ELi128ELi4ELb0ELb0EN7cutlass10bfloat16_tE19Flash_kernel_traitsILi32ELi64ELi128ELi4ES3_EELb1ELb0ELb1ELb0ELb0ELb1ELb0ELb0EEEvNS_16Flash_fwd_paramsE,@"STO_CUDA_ENTRY STV_DEFAULT"
_ZN5flash24flash_fwd_splitkv_kernelI23Flash_fwd_kernel_traitsILi32ELi64ELi128ELi4ELb0ELb0EN7cutlass10bfloat16_tE19Flash_kernel_traitsILi32ELi64ELi128ELi4ES3_EELb1ELb0ELb1ELb0ELb0ELb1ELb0ELb0EEEvNS_16Flash_fwd_paramsE:
.text._ZN5flash24flash_fwd_splitkv_kernelI23Flash_fwd_kernel_traitsILi32ELi64ELi128ELi4ELb0ELb0EN7cutlass10bfloat16_tE19Flash_kernel_traitsILi32ELi64ELi128ELi4ES3_EELb1ELb0ELb1ELb0ELb0ELb1ELb0ELb0EEEvNS_16Flash_fwd_paramsE:
        /* <DEDUP_REMOVED lines=38> */
.L_x_4388:
[----:B------:R-:W1:Y:S02]  /*0260*/  LDC R7, c[0x0][0x2c8] ;  /* 0x0000b200ff077b82 */ /* 0x000e640000000800 */
.L_x_4389:
[----:B------:R-:W4:Y:S02]  /*0270*/  LDC.64 R2, c[0x0][0x308] ;  /* 0x0000c200ff027b82 */ /* 0x000f240000000a00 */
[----:B----4-:R-:W-:-:S04]  /*0280*/  ISETP.NE.U32.AND P1, PT, R2, RZ, PT ;  /* 0x000000ff0200720c */ /* 0x010fc80003f25070 */
[----:B------:R-:W-:-:S13]  /*0290*/  ISETP.NE.AND.EX P1, PT, R3, RZ, PT, P1 ;  /* 0x000000ff0300720c */ /* 0x000fda0003f25310 */
[----:B------:R-:W4:Y:S01]  /*02a0*/  @P1 LDC.64 R2, c[0x0][0x308] ;  /* 0x0000c200ff021b82 */ /* 0x000f220000000a00 */
[----:B------:R-:W-:-:S07]  /*02b0*/  IMAD.SHL.U32 R119, R8, 0x40, RZ ;  /* 0x0000004008777824 */ /* 0x000fce00078e00ff */
[----:B---3--:R-:W3:Y:S08]  /*02c0*/  @!P1 LDC.64 R4, c[0x0][0x318] ;  /* 0x0000c600ff049b82 */ /* 0x008ef00000000a00 */
[----:B------:R-:W1:Y:S01]  /*02d0*/  @!P1 LDC R0, c[0x0][0x2cc] ;  /* 0x0000b300ff009b82 */ /* 0x000e620000000800 */
[----:B----4-:R-:W-:-:S05]  /*02e0*/  @P1 IMAD.WIDE R2, R9, 0x4, R2 ;  /* 0x0000000409021825 */ /* 0x010fca00078e0202 */
[----:B------:R4:W5:Y:S01]  /*02f0*/  @P1 LDG.E R125, desc[UR10][R2.64] ;  /* 0x0000000a027d1981 */ /* 0x000962000c1e1900 */
[----:B--2---:R-:W-:-:S13]  /*0300*/  ISETP.GT.AND P0, PT, R112, R119, PT ;  /* 0x000000777000720c */ /* 0x004fda0003f04270 */
[----:B-1-3--:R-:W-:Y:S05]  /*0310*/  @!P0 EXIT ;  /* 0x000000000000894d */ /* 0x00afea0003800000 */
[----:B----4-:R-:W1:Y:S01]  /*0320*/  LDC R2, c[0x0][0x398] ;  /* 0x0000e600ff027b82 */ /* 0x010e620000000800 */
[----:B------:R-:W-:Y:S01]  /*0330*/  @!P1 ISETP.NE.U32.AND P0, PT, R4, RZ, PT ;  /* 0x000000ff0400920c */ /* 0x000fe20003f05070 */
[----:B-----5:R-:W-:Y:S01]  /*0340*/  @P1 IMAD.IADD R125, R125, 0x1, -R16 ;  /* 0x000000017d7d1824 */ /* 0x020fe200078e0a10 */
[----:B------:R-:W-:Y:S01]  /*0350*/  ULDC UR5, c[0x0][0x2c8] ;  /* 0x0000b20000057ab9 */ /* 0x000fe20000000800 */
[----:B------:R-:W-:Y:S01]  /*0360*/  IADD3 R3, -R112, 0xbf, R119 ;  /* 0x000000bf70037810 */ /* 0x000fe20007ffe177 */
[----:B------:R-:W-:Y:S01]  /*0370*/  UIADD3 UR5, UR5, 0x7f, URZ ;  /* 0x0000007f05057890 */ /* 0x000fe2000fffe03f */
[----:B------:R-:W-:Y:S01]  /*0380*/  @!P1 ISETP.NE.AND.EX P0, PT, R5, RZ, PT, P0 ;  /* 0x000000ff0500920c */ /* 0x000fe20003f05300 */
[----:B------:R-:W2:Y:S02]  /*0390*/  S2R R87, SR_TID.X ;  /* 0x0000000000577919 */ /* 0x000ea40000002100 */
[----:B------:R-:W-:Y:S01]  /*03a0*/  USHF.R.S32.HI UR4, URZ, 0x1f, UR5 ;  /* 0x0000001f3f047899 */ /* 0x000fe20008011405 */
[----:B------:R-:W-:-:S03]  /*03b0*/  @!P1 SEL R0, R0, RZ, P0 ;  /* 0x000000ff00009207 */ /* 0x000fc60000000000 */
[----:B------:R-:W-:Y:S01]  /*03c0*/  ULEA.HI UR4, UR4, UR5, URZ, 0x7 ;  /* 0x0000000504047291 */ /* 0x000fe2000f8f383f */
[----:B------:R-:W-:-:S03]  /*03d0*/  @!P1 IADD3 R125, R0, R7, -R16 ;  /* 0x00000007007d9210 */ /* 0x000fc60007ffe810 */
[----:B------:R-:W-:Y:S02]  /*03e0*/  USHF.R.S32.HI UR4, URZ, 0x7, UR4 ;  /* 0x000000073f047899 */ /* 0x000fe40008011404 */
[----:B------:R-:W-:Y:S01]  /*03f0*/  VIADD R5, R125, 0x7f ;  /* 0x0000007f7d057836 */ /* 0x000fe20000000000 */
[----:B-1----:R-:W-:-:S04]  /*0400*/  IADD3 R3, R3, R2, R125 ;  /* 0x0000000203037210 */ /* 0x002fc80007ffe07d */
[----:B------:R-:W-:Y:S02]  /*0410*/  SHF.R.S32.HI R4, RZ, 0x1f, R5 ;  /* 0x0000001fff047819 */ /* 0x000fe40000011405 */
[----:B------:R-:W-:Y:S02]  /*0420*/  SHF.R.S32.HI R0, RZ, 0x1f, R3 ;  /* 0x0000001fff007819 */ /* 0x000fe40000011403 */
[----:B------:R-:W-:Y:S02]  /*0430*/  LEA.HI R4, R4, R5, RZ, 0x7 ;  /* 0x0000000504047211 */ /* 0x000fe400078f38ff */
[----:B------:R-:W-:Y:S02]  /*0440*/  LEA.HI R0, R0, R3, RZ, 0x7 ;  /* 0x0000000300007211 */ /* 0x000fe400078f38ff */
[----:B------:R-:W-:Y:S02]  /*0450*/  SHF.R.S32.HI R4, RZ, 0x7, R4 ;  /* 0x00000007ff047819 */ /* 0x000fe40000011404 */
        /* <DEDUP_REMOVED lines=8> */
[----:B------:R-:W-:Y:S01]  /*04e0*/  ULDC UR4, c[0x0][0x2d0] ;  /* 0x0000b40000047ab9 */ /* 0x000fe20000000800 */
[----:B------:R-:W-:Y:S01]  /*04f0*/  IMAD.IADD R112, R112, 0x1, -R119 ;  /* 0x0000000170707824 */ /* 0x000fe200078e0a77 */
[----:B------:R-:W-:Y:S01]  /*0500*/  LEA.HI R0, R0, R87, RZ, 0x2 ;  /* 0x0000005700007211 */ /* 0x000fe200078f10ff */
[----:B------:R-:W-:Y:S01]  /*0510*/  ULDC UR5, c[0x0][0x2c4] ;  /* 0x0000b10000057ab9 */ /* 0x000fe20000000800 */
[----:B------:R-:W-:Y:S02]  /*0520*/  BSSY B0, `(.L_x_4391) ;  /* 0x0000031000007945 */ /* 0x000fe40003800000 */
[----:B------:R-:W-:-:S03]  /*0530*/  LOP3.LUT R8, R0, 0xfffffffc, RZ, 0xc0, !PT ;  /* 0xfffffffc00087812 */ /* 0x000fc600078ec0ff */
[----:B------:R-:W2:Y:S01]  /*0540*/  @!P0 LDC.64 R2, c[0x0][0x290] ;  /* 0x0000a400ff028b82 */ /* 0x000ea20000000a00 */
[----:B------:R-:W-:Y:S01]  /*0550*/  @!P0 SHF.R.S32.HI R7, RZ, 0x1f, R9 ;  /* 0x0000001fff078819 */ /* 0x000fe20000011409 */
[----:B------:R-:W-:-:S04]  /*0560*/  IMAD.IADD R87, R87, 0x1, -R8 ;  /* 0x0000000157577824 */ /* 0x000fc800078e0a08 */
[C---:B------:R-:W-:Y:S01]  /*0570*/  IMAD.SHL.U32 R8, R87.reuse, 0x8, RZ ;  /* 0x0000000857087824 */ /* 0x040fe200078e00ff */
[----:B------:R-:W-:-:S04]  /*0580*/  ISETP.NE.AND P3, PT, R87, RZ, PT ;  /* 0x000000ff5700720c */ /* 0x000fc80003f65270 */
[----:B------:R-:W-:Y:S01]  /*0590*/  ISETP.GE.AND P1, PT, R8, UR4, PT ;  /* 0x0000000408007c0c */ /* 0x000fe2000bf26270 */
[----:B-1----:R-:W-:-:S04]  /*05a0*/  @P0 IMAD.WIDE.U32 R10, R113, R4, RZ ;  /* 0x00000004710a0225 */ /* 0x002fc800078e00ff */
[----:B------:R-:W-:Y:S02]  /*05b0*/  @P0 IMAD R113, R113, R5, R11 ;  /* 0x0000000571710224 */ /* 0x000fe400078e020b */
[-C--:B--2---:R-:W-:Y:S01]  /*05c0*/  @!P0 IMAD R6, R7, R2.reuse, RZ ;  /* 0x0000000207068224 */ /* 0x084fe200078e02ff */
[----:B------:R-:W-:Y:S01]  /*05d0*/  SHF.R.S32.HI R7, RZ, 0x1f, R119 ;  /* 0x0000001fff077819 */ /* 0x000fe20000011477 */
[----:B------:R-:W-:-:S04]  /*05e0*/  @!P0 IMAD.WIDE.U32 R12, R9, R2, RZ ;  /* 0x00000002090c8225 */ /* 0x000fc800078e00ff */
[C---:B------:R-:W-:Y:S02]  /*05f0*/  @!P0 IMAD R3, R9.reuse, R3, R6 ;  /* 0x0000000309038224 */ /* 0x040fe400078e0206 */
[----:B------:R-:W-:Y:S01]  /*0600*/  IMAD R2, R9, UR6, R20 ;  /* 0x0000000609027c24 */ /* 0x000fe2000f8e0214 */
[----:B------:R-:W-:Y:S01]  /*0610*/  SHF.R.S32.HI R9, RZ, 0x1f, R8 ;  /* 0x0000001fff097819 */ /* 0x000fe20000011408 */
[----:B------:R-:W-:Y:S02]  /*0620*/  @P0 IMAD.MOV.U32 R6, RZ, RZ, R10 ;  /* 0x000000ffff060224 */ /* 0x000fe400078e000a */
[-C--:B------:R-:W-:Y:S01]  /*0630*/  IMAD R10, R7, R4.reuse, RZ ;  /* 0x00000004070a7224 */ /* 0x080fe200078e02ff */
[----:B------:R-:W-:Y:S01]  /*0640*/  SHF.R.S32.HI R7, RZ, 0x2, R0 ;  /* 0x00000002ff077819 */ /* 0x000fe20000011400 */
[----:B------:R-:W-:Y:S01]  /*0650*/  IMAD.WIDE.U32 R14, R119, R4, R8 ;  /* 0x00000004770e7225 */ /* 0x000fe200078e0008 */
[----:B------:R-:W-:Y:S02]  /*0660*/  SHF.R.S32.HI R0, RZ, 0x1f, R20 ;  /* 0x0000001fff007819 */ /* 0x000fe40000011414 */
[C---:B------:R-:W-:Y:S01]  /*0670*/  IADD3 R9, R7.reuse, 0x20, RZ ;  /* 0x0000002007097810 */ /* 0x040fe20007ffe0ff */
[----:B------:R-:W-:Y:S01]  /*0680*/  @!P0 IMAD.MOV.U32 R6, RZ, RZ, R12 ;  /* 0x000000ffff068224 */ /* 0x000fe200078e000c */
[-C--:B------:R-:W-:Y:S01]  /*0690*/  ISETP.GE.OR P3, PT, R7, R112.reuse, P3 ;  /* 0x000000700700720c */ /* 0x080fe20001f66670 */
[----:B------:R-:W-:Y:S01]  /*06a0*/  IMAD R10, R119, R5, R10 ;  /* 0x00000005770a7224 */ /* 0x000fe200078e020a */
[----:B------:R-:W-:Y:S01]  /*06b0*/  ISETP.GE.OR P4, PT, R9, R112, P1 ;  /* 0x000000700900720c */ /* 0x000fe20000f86670 */
[----:B------:R-:W-:Y:S01]  /*06c0*/  @!P0 IMAD.IADD R113, R13, 0x1, R3 ;  /* 0x000000010d718824 */ /* 0x000fe200078e0203 */
[----:B------:R-:W-:Y:S01]  /*06d0*/  IADD3 R8, P2, R6, R14, RZ ;  /* 0x0000000e06087210 */ /* 0x000fe20007f5e0ff */
[----:B------:R-:W-:Y:S01]  /*06e0*/  IMAD R2, R2, UR5, R119 ;  /* 0x0000000502027c24 */ /* 0x000fe2000f8e0277 */
[-C--:B------:R-:W-:Y:S01]  /*06f0*/  ISETP.GE.AND P0, PT, R9, R112.reuse, PT ;  /* 0x000000700900720c */ /* 0x080fe20003f06270 */
[----:B------:R-:W-:Y:S01]  /*0700*/  ULDC.64 UR4, c[0x0][0x2a0] ;  /* 0x0000a80000047ab9 */ /* 0x000fe20000000a00 */
[----:B------:R-:W-:Y:S01]  /*0710*/  IADD3.X R9, R113, R15, R10, P2, !PT ;  /* 0x0000000f71097210 */ /* 0x000fe200017fe40a */
[----:B------:R-:W-:Y:S01]  /*0720*/  IMAD R3, R0, UR4, RZ ;  /* 0x0000000400037c24 */ /* 0x000fe2000f8e02ff */
[----:B------:R-:W-:-:S02]  /*0730*/  ISETP.GE.OR P2, PT, R7, R112, P1 ;  /* 0x000000700700720c */ /* 0x000fc40000f46670 */
[----:B------:R-:W-:Y:S01]  /*0740*/  IADD3 R0, P1, R2, R7, RZ ;  /* 0x0000000702007210 */ /* 0x000fe20007f3e0ff */
[C---:B------:R-:W-:Y:S02]  /*0750*/  IMAD R3, R20.reuse, UR5, R3 ;  /* 0x0000000514037c24 */ /* 0x040fe4000f8e0203 */
[----:B------:R-:W-:Y:S01]  /*0760*/  IMAD.WIDE.U32 R20, R20, UR4, R8 ;  /* 0x0000000414147c25 */ /* 0x000fe2000f8e0008 */
[----:B------:R-:W-:-:S04]  /*0770*/  SHF.R.S32.HI R9, RZ, 0x1f, R7 ;  /* 0x0000001fff097819 */ /* 0x000fc80000011407 */
[----:B------:R-:W-:-:S03]  /*0780*/  IADD3 R11, R21, R3, RZ ;  /* 0x00000003150b7210 */ /* 0x000fc60007ffe0ff */
        /* <DEDUP_REMOVED lines=10> */
.L_x_4392:
[----:B------:R-:W-:Y:S05]  /*0830*/  BSYNC B0 ;  /* 0x0000000000007941 */ /* 0x000fea0003800000 */
.L_x_4391:
        /* <DEDUP_REMOVED lines=13> */
.L_x_4394:
[----:B------:R-:W-:Y:S05]  /*0910*/  BSYNC B0 ;  /* 0x0000000000007941 */ /* 0x000fea0003800000 */
.L_x_4393:
[----:B------:R-:W-:Y:S01]  /*0920*/  ISETP.NE.OR P0, PT, R87, RZ, P0 ;  /* 0x000000ff5700720c */ /* 0x000fe20000705670 */
        /* <DEDUP_REMOVED lines=10> */
.L_x_4390:
        /* <DEDUP_REMOVED lines=24> */
.L_x_4395:
[----:B------:R-:W-:Y:S05]  /*0b50*/  @!P1 BRA `(.L_x_4396) ;  /* 0x00000004003c9947 */ /* 0x000fea0003800000 */
[----:B------:R-:W1:Y:S01]  /*0b60*/  LDC R15, c[0x0][0x380] ;  /* 0x0000e000ff0f7b82 */ /* 0x000e620000000800 */
[----:B------:R-:W-:Y:S01]  /*0b70*/  LEA R0, R115, 0xffffff80, 0x7 ;  /* 0xffffff8073007811 */ /* 0x000fe200078e38ff */
[----:B------:R-:W-:-:S06]  /*0b80*/  ULDC.64 UR4, c[0x0][0x230] ;  /* 0x00008c0000047ab9 */ /* 0x000fcc0000000a00 */
[----:B------:R-:W2:Y:S01]  /*0b90*/  LDC R11, c[0x0][0x278] ;  /* 0x00009e00ff0b7b82 */ /* 0x000ea20000000800 */
[----:B------:R-:W-:-:S07]  /*0ba0*/  MOV R16, RZ ;  /* 0x000000ff00107202 */ /* 0x000fce0000000f00 */
        /* <DEDUP_REMOVED lines=66> */
[----:B------:R-:W-:Y:S01]  /*0fd0*/  IMAD.WIDE.U32 R24, R6, R4, RZ ;  /* 0x0000000406187225 */ /* 0x000fe200078e00ff */
[----:B------:R-:W-:-:S03]  /*0fe0*/  IADD3 R13, R13, R10, RZ ;  /* 0x0000000a0d0d7210 */ /* 0x000fc60007ffe0ff */
[C---:B------:R-:W-:Y:S02]  /*0ff0*/  IMAD R11, R22.reuse, UR5, R11 ;  /* 0x00000005160b7c24 */ /* 0x040fe4000f8e020b */
[----:B------:R-:W-:-:S04]  /*1000*/  IMAD.WIDE.U32 R6, R22, UR4, R12 ;  /* 0x0000000416067c25 */ /* 0x000fc8000f8e000c */
[----:B------:R-:W-:Y:S01]  /*1010*/  IMAD.IADD R13, R25, 0x1, R5 ;  /* 0x00000001190d7824 */ /* 0x000fe200078e0205 */
[----:B------:R-:W-:Y:S02]  /*1020*/  IADD3 R11, R7, R11, RZ ;  /* 0x0000000b070b7210 */ /* 0x000fe40007ffe0ff */
[----:B------:R-:W-:Y:S01]  /*1030*/  MOV R12, R6 ;  /* 0x00000006000c7202 */ /* 0x000fe20000000f00 */
[----:B------:R-:W-:Y:S06]  /*1040*/  BRA `(.L_x_4397) ;  /* 0x0000000400387947 */ /* 0x000fec0003800000 */
.L_x_4396:
[----:B------:R-:W2:Y:S01]  /*1050*/  LDC R15, c[0x0][0x278] ;  /* 0x00009e00ff0f7b82 */ /* 0x000ea20000000800 */
[----:B------:R-:W-:-:S13]  /*1060*/  ISETP.NE.AND P4, PT, R13, -0x1, PT ;  /* 0xffffffff0d00780c */ /* 0x000fda0003f85270 */
[----:B------:R-:W3:Y:S01]  /*1070*/  @P4 LDC.64 R120, c[0x0][0x248] ;  /* 0x00009200ff784b82 */ /* 0x000ee20000000a00 */
[----:B------:R-:W-:-:S07]  /*1080*/  @P4 IMAD.IADD R18, R16, 0x1, R13 ;  /* 0x0000000110124824 */ /* 0x000fce00078e020d */
[----:B------:R-:W4:Y:S01]  /*1090*/  @P4 LDC.64 R10, c[0x0][0x250] ;  /* 0x00009400ff0a4b82 */ /* 0x000f220000000a00 */
[----:B--2---:R-:W-:-:S04]  /*10a0*/  IABS R3, R15 ;  /* 0x0000000f00037213 */ /* 0x004fc80000000000 */
[----:B-1----:R-:W1:Y:S08]  /*10b0*/  I2F.RP R5, R3 ;  /* 0x0000000300057306 */ /* 0x002e700000209400 */
        /* <DEDUP_REMOVED lines=11> */
[C---:B---3--:R-:W-:Y:S02]  /*1170*/  @P4 IMAD R7, R18.reuse, R121, RZ ;  /* 0x0000007912074224 */ /* 0x048fe400078e02ff */
[C---:B------:R-:W-:Y:S02]  /*1180*/  IMAD R0, R3.reuse, R0, R4 ;  /* 0x0000000003007224 */ /* 0x040fe400078e0204 */
[----:B------:R-:W1:Y:S01]  /*1190*/  LDC.64 R4, c[0x0][0x260] ;  /* 0x00009800ff047b82 */ /* 0x000e620000000a00 */
[----:B------:R-:W-:Y:S02]  /*11a0*/  @P4 IMAD.WIDE.U32 R18, R18, R120, RZ ;  /* 0x0000007812124225 */ /* 0x000fe400078e00ff */
[----:B------:R-:W-:-:S03]  /*11b0*/  ISETP.GT.U32.AND P0, PT, R3, R0, PT ;  /* 0x000000000300720c */ /* 0x000fc60003f04070 */
[----:B------:R-:W-:Y:S02]  /*11c0*/  @P4 IADD3 R7, R19, R7, RZ ;  /* 0x0000000713074210 */ /* 0x000fe40007ffe0ff */
[----:B------:R-:W-:-:S08]  /*11d0*/  @P4 MOV R12, R18 ;  /* 0x00000012000c4202 */ /* 0x000fd00000000f00 */
[-C--:B------:R-:W-:Y:S02]  /*11e0*/  @!P0 IADD3 R0, R0, -R3.reuse, RZ ;  /* 0x8000000300008210 */ /* 0x080fe40007ffe0ff */
[----:B------:R-:W-:Y:S02]  /*11f0*/  @!P0 IADD3 R22, R22, 0x1, RZ ;  /* 0x0000000116168810 */ /* 0x000fe40007ffe0ff */
[----:B------:R-:W-:Y:S02]  /*1200*/  ISETP.GE.U32.AND P3, PT, R0, R3, PT ;  /* 0x000000030000720c */ /* 0x000fe40003f66070 */
[----:B------:R-:W-:Y:S02]  /*1210*/  LOP3.LUT R0, R20, R15, RZ, 0x3c, !PT ;  /* 0x0000000f14007212 */ /* 0x000fe400078e3cff */
[----:B------:R-:W-:Y:S02]  /*1220*/  ISETP.NE.AND P0, PT, R15, RZ, PT ;  /* 0x000000ff0f00720c */ /* 0x000fe40003f05270 */
[----:B------:R-:W-:-:S02]  /*1230*/  ISETP.GE.AND P2, PT, R0, RZ, PT ;  /* 0x000000ff0000720c */ /* 0x000fc40003f46270 */
[----:B------:R-:W-:-:S04]  /*1240*/  LEA R0, R115, 0xffffff80, 0x7 ;  /* 0xffffff8073007811 */ /* 0x000fc800078e38ff */
[----:B------:R-:W-:Y:S01]  /*1250*/  SHF.R.S32.HI R3, RZ, 0x1f, R0 ;  /* 0x0000001fff037819 */ /* 0x000fe20000011400 */
[----:B------:R-:W-:-:S06]  /*1260*/  @P3 VIADD R22, R22, 0x1 ;  /* 0x0000000116163836 */ /* 0x000fcc0000000000 */
[----:B------:R-:W-:Y:S01]  /*1270*/  @!P2 IMAD.MOV R22, RZ, RZ, -R22 ;  /* 0x000000ffff16a224 */ /* 0x000fe200078e0a16 */
[----:B----4-:R-:W-:Y:S06]  /*1280*/  @P4 BRA `(.L_x_4398) ;  /* 0x0000000000344947 */ /* 0x010fec0003800000 */
        /* <DEDUP_REMOVED lines=13> */
.L_x_4398:
[----:B------:R-:W-:Y:S01]  /*1360*/  MOV R18, R12 ;  /* 0x0000000c00127202 */ /* 0x000fe20000000f00 */
[----:B------:R-:W-:Y:S01]  /*1370*/  IMAD R6, R3, R120, RZ ;  /* 0x0000007803067224 */ /* 0x000fe200078e02ff */
[----:B------:R-:W-:Y:S02]  /*1380*/  MOV R19, R7 ;  /* 0x0000000700137202 */ /* 0x000fe40000000f00 */
[----:B------:R-:W-:Y:S01]  /*1390*/  @!P0 LOP3.LUT R22, RZ, R15, RZ, 0x33, !PT ;  /* 0x0000000fff168212 */ /* 0x000fe200078e33ff */
[-C--:B------:R-:W-:Y:S01]  /*13a0*/  IMAD R6, R121, R0.reuse, R6 ;  /* 0x0000000079067224 */ /* 0x080fe200078e0206 */
[----:B------:R-:W-:Y:S01]  /*13b0*/  @P4 IADD3 R13, R16, R13, RZ ;  /* 0x0000000d100d4210 */ /* 0x000fe20007ffe0ff */
[----:B------:R-:W-:Y:S01]  /*13c0*/  IMAD.WIDE.U32 R18, R120, R0, R18 ;  /* 0x0000000078127225 */ /* 0x000fe200078e0012 */
[----:B------:R-:W-:-:S03]  /*13d0*/  SHF.R.S32.HI R15, RZ, 0x1f, R22 ;  /* 0x0000001fff0f7819 */ /* 0x000fc60000011416 */
[----:B------:R-:W-:Y:S01]  /*13e0*/  @P4 IMAD.WIDE.U32 R24, R13, R10, RZ ;  /* 0x0000000a0d184225 */ /* 0x000fe200078e00ff */
[----:B------:R-:W-:-:S03]  /*13f0*/  IADD3 R19, R19, R6, RZ ;  /* 0x0000000613137210 */ /* 0x000fc60007ffe0ff */
[-C--:B-1----:R-:W-:Y:S02]  /*1400*/  IMAD R6, R15, R4.reuse, RZ ;  /* 0x000000040f067224 */ /* 0x082fe400078e02ff */
[----:B------:R-:W-:-:S04]  /*1410*/  IMAD.WIDE.U32 R18, R22, R4, R18 ;  /* 0x0000000416127225 */ /* 0x000fc800078e0012 */
[----:B------:R-:W-:Y:S01]  /*1420*/  IMAD R5, R22, R5, R6 ;  /* 0x0000000516057224 */ /* 0x000fe200078e0206 */
[----:B------:R-:W-:Y:S01]  /*1430*/  MOV R12, R18 ;  /* 0x00000012000c7202 */ /* 0x000fe20000000f00 */
        /* <DEDUP_REMOVED lines=15> */
.L_x_4397:
        /* <DEDUP_REMOVED lines=11> */
[----:B------:R-:W-:Y:S01]  /*15e0*/  BSSY B0, `(.L_x_4399) ;  /* 0x000004c000007945 */ /* 0x000fe20003800000 */
[----:B------:R-:W-:Y:S01]  /*15f0*/  SHF.R.S32.HI R16, RZ, 0x2, R17 ;  /* 0x00000002ff107819 */ /* 0x000fe20000011411 */
[----:B------:R-:W2:Y:S01]  /*1600*/  @!P0 LDC.64 R4, c[0x0][0x228] ;  /* 0x00008a00ff048b82 */ /* 0x000ea20000000a00 */
[----:B------:R-:W-:Y:S01]  /*1610*/  @!P0 SHF.R.S32.HI R19, RZ, 0x1f, R9 ;  /* 0x0000001fff138819 */ /* 0x000fe20000011409 */
[----:B------:R-:W-:Y:S01]  /*1620*/  IMAD.IADD R114, R87, 0x1, -R114 ;  /* 0x0000000157727824 */ /* 0x000fe200078e0a72 */
[----:B------:R-:W-:-:S03]  /*1630*/  SHF.R.S32.HI R107, RZ, 0x5, R88 ;  /* 0x00000005ff6b7819 */ /* 0x000fc60000011458 */
[----:B------:R-:W-:Y:S02]  /*1640*/  IMAD.SHL.U32 R114, R114, 0x8, RZ ;  /* 0x0000000872727824 */ /* 0x000fe400078e00ff */
[----:B------:R-:W3:Y:S03]  /*1650*/  @P0 LDC.64 R6, c[0x0][0x240] ;  /* 0x00009000ff060b82 */ /* 0x000ee60000000a00 */
[----:B------:R-:W-:Y:S01]  /*1660*/  IADD3 R24, P4, R114, R24, RZ ;  /* 0x0000001872187210 */ /* 0x000fe20007f9e0ff */
[----:B-1----:R-:W-:Y:S01]  /*1670*/  ULEA UR4, UR4, UR5, 0x18 ;  /* 0x0000000504047291 */ /* 0x002fe2000f8ec03f */
[-C--:B--2--5:R-:W-:Y:S02]  /*1680*/  @!P0 IMAD R14, R19, R4.reuse, RZ ;  /* 0x00000004130e8224 */ /* 0x0a4fe400078e02ff */
[----:B------:R-:W-:-:S04]  /*1690*/  @!P0 IMAD.WIDE.U32 R18, R9, R4, RZ ;  /* 0x0000000409128225 */ /* 0x000fc800078e00ff */
[----:B------:R-:W-:Y:S02]  /*16a0*/  @!P0 IMAD R5, R9, R5, R14 ;  /* 0x0000000509058224 */ /* 0x000fe400078e020e */
[----:B---3--:R-:W-:Y:S01]  /*16b0*/  @P0 IMAD.WIDE.U32 R26, R113, R6, RZ ;  /* 0x00000006711a0225 */ /* 0x008fe200078e00ff */
[----:B------:R-:W-:-:S03]  /*16c0*/  SHF.R.S32.HI R6, RZ, 0x1f, R114 ;  /* 0x0000001fff067819 */ /* 0x000fc60000011472 */
[----:B------:R-:W-:Y:S01]  /*16d0*/  @P0 IMAD R21, R113, R7, R27 ;  /* 0x0000000771150224 */ /* 0x000fe200078e021b */
[----:B------:R-:W-:Y:S01]  /*16e0*/  IADD3.X R25, R6, R13, RZ, P4, !PT ;  /* 0x0000000d06197210 */ /* 0x000fe200027fe4ff */
[----:B------:R-:W-:Y:S02]  /*16f0*/  IMAD.IADD R4, R112, 0x1, -R119 ;  /* 0x0000000170047824 */ /* 0x000fe400078e0a77 */
[C---:B------:R-:W-:Y:S02]  /*1700*/  VIADD R7, R16.reuse, 0x20 ;  /* 0x0000002010077836 */ /* 0x040fe40000000000 */
[----:B------:R-:W-:Y:S01]  /*1710*/  @!P0 IMAD.MOV.U32 R26, RZ, RZ, R18 ;  /* 0x000000ffff1a8224 */ /* 0x000fe200078e0012 */
[-C--:B------:R-:W-:Y:S01]  /*1720*/  ISETP.GE.AND P6, PT, R16, R4.reuse, PT ;  /* 0x000000041000720c */ /* 0x080fe20003fc6270 */
[----:B------:R-:W-:Y:S01]  /*1730*/  @!P0 IMAD.IADD R21, R19, 0x1, R5 ;  /* 0x0000000113158824 */ /* 0x000fe200078e0205 */
[----:B------:R-:W-:Y:S02]  /*1740*/  LEA.HI R5, R10, R87, RZ, 0x3 ;  /* 0x000000570a057211 */ /* 0x000fe400078f18ff */
[----:B------:R-:W-:Y:S01]  /*1750*/  ISETP.GE.AND P5, PT, R7, R4, PT ;  /* 0x000000040700720c */ /* 0x000fe20003fa6270 */
[----:B------:R-:W-:Y:S01]  /*1760*/  IMAD.IADD R4, R125, 0x1, -R85 ;  /* 0x000000017d047824 */ /* 0x000fe200078e0a55 */
[----:B------:R-:W-:-:S02]  /*1770*/  IADD3 R26, P0, R114, R26, RZ ;  /* 0x0000001a721a7210 */ /* 0x000fc40007f1e0ff */
[----:B------:R-:W-:Y:S02]  /*1780*/  SHF.R.S32.HI R13, RZ, 0x3, R5 ;  /* 0x00000003ff0d7819 */ /* 0x000fe40000011405 */
[----:B------:R-:W-:Y:S01]  /*1790*/  IADD3 R18, P3, R114, R12, RZ ;  /* 0x0000000c72127210 */ /* 0x000fe20007f7e0ff */
[C---:B------:R-:W-:Y:S01]  /*17a0*/  IMAD.X R27, R6.reuse, 0x1, R21, P0 ;  /* 0x00000001061b7824 */ /* 0x040fe200000e0615 */
[-C--:B------:R-:W-:Y:S01]  /*17b0*/  ISETP.GE.AND P2, PT, R7, R4.reuse, PT ;  /* 0x000000040700720c */ /* 0x080fe20003f46270 */
[----:B------:R-:W-:Y:S01]  /*17c0*/  IMAD.SHL.U32 R21, R13, 0x40, RZ ;  /* 0x000000400d157824 */ /* 0x000fe200078e00ff */
[----:B------:R-:W-:Y:S01]  /*17d0*/  ISETP.GE.AND P4, PT, R7, R4, PT ;  /* 0x000000040700720c */ /* 0x000fe20003f86270 */
[----:B------:R-:W-:Y:S01]  /*17e0*/  IMAD.X R19, R6, 0x1, R11, P3 ;  /* 0x0000000106137824 */ /* 0x000fe200018e060b */
[----:B------:R-:W-:Y:S01]  /*17f0*/  LEA.HI R7, R17, R16, RZ, 0x1 ;  /* 0x0000001011077211 */ /* 0x000fe200078f08ff */
[----:B------:R-:W-:Y:S01]  /*1800*/  VIADD R11, R16, 0x40 ;  /* 0x00000040100b7836 */ /* 0x000fe20000000000 */
[----:B------:R-:W-:Y:S01]  /*1810*/  SHF.R.S32.HI R17, RZ, 0x1f, R16 ;  /* 0x0000001fff117819 */ /* 0x000fe20000011410 */
[----:B------:R-:W-:Y:S01]  /*1820*/  IMAD.WIDE.U32 R26, R20, UR6, R26 ;  /* 0x00000006141a7c25 */ /* 0x000fe2000f8e001a */
[----:B------:R-:W-:-:S02]  /*1830*/  LOP3.LUT R21, R21, 0xc0, RZ, 0xc0, !PT ;  /* 0x000000c015157812 */ /* 0x000fc400078ec0ff */
[----:B------:R-:W-:Y:S01]  /*1840*/  LOP3.LUT R7, R7, 0x7fffffe, RZ, 0xc0, !PT ;  /* 0x07fffffe07077812 */ /* 0x000fe200078ec0ff */
[----:B------:R-:W-:Y:S01]  /*1850*/  IMAD.WIDE R28, R8, 0x40, R16 ;  /* 0x00000040081c7825 */ /* 0x000fe200078e0210 */
[CC--:B------:R-:W-:Y:S02]  /*1860*/  ISETP.GE.AND P0, PT, R11.reuse, R4.reuse, PT ;  /* 0x000000040b00720c */ /* 0x0c0fe40003f06270 */
[----:B------:R-:W-:Y:S02]  /*1870*/  ISETP.GE.AND P3, PT, R11, R4, PT ;  /* 0x000000040b00720c */ /* 0x000fe40003f66270 */
[----:B------:R-:W-:Y:S02]  /*1880*/  LOP3.LUT R11, R21, 0x18, R114, 0xf8, !PT ;  /* 0x00000018150b7812 */ /* 0x000fe400078ef872 */
[----:B------:R-:W-:Y:S02]  /*1890*/  SHF.R.U32.HI R6, RZ, 0x3, R21 ;  /* 0x00000003ff067819 */ /* 0x000fe40000011615 */
[----:B------:R-:W-:-:S02]  /*18a0*/  IADD3 R8, R16, -R7, RZ ;  /* 0x8000000710087210 */ /* 0x000fc40007ffe0ff */
[----:B------:R-:W-:Y:S02]  /*18b0*/  SHF.R.S32.HI R21, RZ, 0x1f, R20 ;  /* 0x0000001fff157819 */ /* 0x000fe40000011414 */
[----:B------:R-:W-:Y:S01]  /*18c0*/  LOP3.LUT R6, R11, R6, RZ, 0x3c, !PT ;  /* 0x000000060b067212 */ /* 0x000fe200078e3cff */
[----:B------:R-:W-:Y:S02]  /*18d0*/  IMAD R111, R107, 0x8, R8 ;  /* 0x000000086b6f7824 */ /* 0x000fe400078e0208 */
[----:B------:R-:W-:Y:S02]  /*18e0*/  IMAD R7, R21, UR6, RZ ;  /* 0x0000000615077c24 */ /* 0x000fe4000f8e02ff */
[----:B------:R-:W-:Y:S02]  /*18f0*/  IMAD R11, R15, UR8, RZ ;  /* 0x000000080f0b7c24 */ /* 0x000fe4000f8e02ff */
[----:B------:R-:W-:Y:S02]  /*1900*/  IMAD.U32 R111, R111, 0x20, R6 ;  /* 0x000000206f6f7824 */ /* 0x000fe400078e0006 */
[----:B------:R-:W-:-:S02]  /*1910*/  IMAD R6, R20, UR7, R7 ;  /* 0x0000000714067c24 */ /* 0x000fc4000f8e0207 */
[C---:B------:R-:W-:Y:S01]  /*1920*/  IMAD R11, R22.reuse, UR9, R11 ;  /* 0x00000009160b7c24 */ /* 0x040fe2000f8e020b */
        /* <DEDUP_REMOVED lines=23> */
.L_x_4400:
[----:B------:R-:W-:Y:S05]  /*1aa0*/  BSYNC B0 ;  /* 0x0000000000007941 */ /* 0x000fea0003800000 */
.L_x_4399:
        /* <DEDUP_REMOVED lines=22> */
.L_x_4402:
[----:B------:R-:W-:Y:S05]  /*1c10*/  BSYNC B0 ;  /* 0x0000000000007941 */ /* 0x000fea0003800000 */
.L_x_4401:
[C---:B------:R-:W-:Y:S01]  /*1c20*/  IMAD.X R7, R17.reuse, 0x1, R3, P6 ;  /* 0x0000000111077824 */ /* 0x040fe200030e0603 */
[----:B------:R-:W-:Y:S01]  /*1c30*/  ISETP.GE.AND P6, PT, R16, R4, PT ;  /* 0x000000041000720c */ /* 0x000fe20003fc6270 */
[-C--:B------:R-:W-:Y:S01]  /*1c40*/  IMAD R89, R17, R120.reuse, RZ ;  /* 0x0000007811597224 */ /* 0x080fe200078e02ff */
[----:B------:R-:W-:Y:S01]  /*1c50*/  LEA.HI R3, R10, R87, RZ, 0x4 ;  /* 0x000000570a037211 */ /* 0x000fe200078f20ff */
[C---:B------:R-:W-:Y:S01]  /*1c60*/  IMAD.WIDE.U32 R90, R16.reuse, R120, R18 ;  /* 0x00000078105a7225 */ /* 0x040fe200078e0012 */
[----:B------:R-:W-:Y:S01]  /*1c70*/  BSSY B0, `(.L_x_4403) ;  /* 0x0000014000007945 */ /* 0x000fe20003800000 */
[C---:B------:R-:W-:Y:S02]  /*1c80*/  ISETP.GE.AND P5, PT, R16.reuse, R4, PT ;  /* 0x000000041000720c */ /* 0x040fe40003fa6270 */
[C---:B------:R-:W-:Y:S01]  /*1c90*/  IMAD R89, R16.reuse, R121, R89 ;  /* 0x0000007910597224 */ /* 0x040fe200078e0259 */
[----:B------:R-:W-:Y:S02]  /*1ca0*/  SHF.R.S32.HI R12, RZ, 0x4, R3 ;  /* 0x00000004ff0c7819 */ /* 0x000fe40000011403 */
[----:B------:R-:W-:Y:S01]  /*1cb0*/  IADD3 R17, R16, 0x60, RZ ;  /* 0x0000006010117810 */ /* 0x000fe20007ffe0ff */
[----:B------:R-:W-:-:S02]  /*1cc0*/  IMAD.IADD R89, R91, 0x1, R89 ;  /* 0x000000015b597824 */ /* 0x000fc400078e0259 */
        /* <DEDUP_REMOVED lines=14> */
.L_x_4404:
[----:B------:R-:W-:Y:S05]  /*1db0*/  BSYNC B0 ;  /* 0x0000000000007941 */ /* 0x000fea0003800000 */
.L_x_4403:
[----:B-1----:R-:W-:Y:S01]  /*1dc0*/  LOP3.LUT R14, R5, 0xfffffff8, RZ, 0xc0, !PT ;  /* 0xfffffff8050e7812 */ /* 0x002fe200078ec0ff */
[----:B------:R-:W-:Y:S01]  /*1dd0*/  BSSY B0, `(.L_x_4405) ;  /* 0x0000016000007945 */ /* 0x000fe20003800000 */
[C---:B------:R-:W-:Y:S01]  /*1de0*/  LEA.HI R0, R3.reuse, R12, RZ, 0x1 ;  /* 0x0000000c03007211 */ /* 0x040fe200078f08ff */
[C---:B------:R-:W-:Y:S01]  /*1df0*/  IMAD.SHL.U32 R108, R120.reuse, 0x20, RZ ;  /* 0x00000020786c7824 */ /* 0x040fe200078e00ff */
[----:B------:R-:W-:Y:S01]  /*1e00*/  LOP3.LUT R18, R3, 0xfffffff0, RZ, 0xc0, !PT ;  /* 0xfffffff003127812 */ /* 0x000fe200078ec0ff */
[----:B------:R-:W-:Y:S01]  /*1e10*/  IMAD.IADD R14, R87, 0x1, -R14 ;  /* 0x00000001570e7824 */ /* 0x000fe200078e0a0e */
[----:B------:R-:W-:Y:S02]  /*1e20*/  ISETP.GE.AND P6, PT, R17, R4, PT ;  /* 0x000000041100720c */ /* 0x000fe40003fc6270 */
[----:B------:R-:W-:Y:S02]  /*1e30*/  SHF.L.U64.HI R91, R120, 0x5, R121 ;  /* 0x00000005785b7819 */ /* 0x000fe40000010279 */
        /* <DEDUP_REMOVED lines=15> */
.L_x_4406:
[----:B------:R-:W-:Y:S05]  /*1f30*/  BSYNC B0 ;  /* 0x0000000000007941 */ /* 0x000fea0003800000 */
.L_x_4405:
[----:B------:R-:W-:Y:S01]  /*1f40*/  IMAD.IADD R18, R87, 0x1, -R18 ;  /* 0x0000000157127824 */ /* 0x000fe200078e0a12 */
        /* <DEDUP_REMOVED lines=11> */
[----:B------:R-:W1:Y:S01]  /*2000*/  LDC.64 R4, c[0x0][0x3c8] ;  /* 0x0000f200ff047b82 */ /* 0x000e620000000a00 */
[----:B------:R-:W-:Y:S01]  /*2010*/  IMAD.SHL.U32 R10, R0, 0x40, RZ ;  /* 0x00000040000a7824 */ /* 0x000fe200078e00ff */
[----:B------:R-:W-:-:S02]  /*2020*/  SHF.R.S32.HI R17, RZ, 0x1f, R18 ;  /* 0x0000001fff117819 */ /* 0x000fc40000011412 */
[----:B------:R-:W-:Y:S02]  /*2030*/  LEA.HI R15, R15, R16, RZ, 0x2 ;  /* 0x000000100f0f7211 */ /* 0x000fe400078f10ff */
[----:B------:R-:W-:Y:S02]  /*2040*/  LOP3.LUT R10, R10, 0xc0, RZ, 0xc0, !PT ;  /* 0x000000c00a0a7812 */ /* 0x000fe400078ec0ff */
        /* <DEDUP_REMOVED lines=8> */
[----:B------:R-:W-:Y:S01]  /*20d0*/  IMAD.IADD R105, R18, 0x1, -R105 ;  /* 0x0000000112697824 */ /* 0x000fe200078e0a69 */
[----:B------:R-:W-:Y:S01]  /*20e0*/  SHF.R.S32.HI R14, RZ, 0x1f, R9 ;  /* 0x0000001fff0e7819 */ /* 0x000fe20000011409 */
[----:B------:R-:W-:Y:S01]  /*20f0*/  IMAD.SHL.U32 R18, R3, 0x40, RZ ;  /* 0x0000004003127824 */ /* 0x000fe200078e00ff */
[----:B------:R-:W-:Y:S01]  /*2100*/  LOP3.LUT R13, R13, R10, RZ, 0x3c, !PT ;  /* 0x0000000a0d0d7212 */ /* 0x000fe200078e3cff */
[----:B------:R-:W-:Y:S01]  /*2110*/  IMAD.MOV.U32 R10, RZ, RZ, R22 ;  /* 0x000000ffff0a7224 */ /* 0x000fe200078e0016 */
        /* <DEDUP_REMOVED lines=14> */
.L_x_4408:
[----:B------:R-:W-:Y:S05]  /*2200*/  BSYNC B0 ;  /* 0x0000000000007941 */ /* 0x000fea0003800000 */
.L_x_4407:
        /* <DEDUP_REMOVED lines=12> */
[----:B----4-:R-:W-:-:S04]  /*22d0*/  LEA R24, P0, R22, UR6, 0x1 ;  /* 0x0000000616187c11 */ /* 0x010fc8000f8008ff */
[----:B------:R-:W-:-:S05]  /*22e0*/  LEA.HI.X R25, R22, UR7, R15, 0x1, P0 ;  /* 0x0000000716197c11 */ /* 0x000fca00080f0c0f */
[----:B------:R-:W-:Y:S01]  /*22f0*/  @!PT LDS RZ, [RZ] ;  /* 0x00000000fffff984 */ /* 0x000fe20000000800 */
[----:B------:R-:W-:Y:S01]  /*2300*/  @!PT LDS RZ, [RZ] ;  /* 0x00000000fffff984 */ /* 0x000fe20000000800 */
[----:B------:R-:W-:Y:S01]  /*2310*/  @!PT LDS RZ, [RZ] ;  /* 0x00000000fffff984 */ /* 0x000fe20000000800 */
[----:B------:R1:W-:Y:S04]  /*2320*/  LDGSTS.E.BYPASS.LTC128B.128 [R111+0x2800], desc[UR10][R24.64] ;  /* 0x02800000186f7fae */ /* 0x0003e8000b901d4a */
.L_x_4410:
[----:B------:R-:W-:Y:S05]  /*2330*/  BSYNC B0 ;  /* 0x0000000000007941 */ /* 0x000fea0003800000 */
.L_x_4409:
[----:B------:R-:W0:Y:S01]  /*2340*/  LDGDEPBAR ;  /* 0x00000000000079af */ /* 0x000e220000000000 */
[----:B------:R-:W-:Y:S01]  /*2350*/  ULDC.64 UR6, c[0x0][0x3d0] ;  /* 0x0000f40000067ab9 */ /* 0x000fe20000000a00 */
[----:B------:R-:W-:Y:S01]  /*2360*/  SHF.L.U32 R8, R8, 0x5, RZ ;  /* 0x0000000508087819 */ /* 0x000fe200000006ff */
[----:B------:R-:W-:Y:S01]  /*2370*/  IMAD R14, R14, UR6, RZ ;  /* 0x000000060e0e7c24 */ /* 0x000fe2000f8e02ff */
[----:B------:R-:W-:Y:S01]  /*2380*/  LOP3.LUT R15, R18, 0xc0, RZ, 0xc0, !PT ;  /* 0x000000c0120f7812 */ /* 0x000fe200078ec0ff */
[C---:B------:R-:W-:Y:S01]  /*2390*/  IMAD.WIDE.U32 R20, R9.reuse, UR6, R20 ;  /* 0x0000000609147c25 */ /* 0x040fe2000f8e0014 */
[----:B------:R-:W-:Y:S01]  /*23a0*/  LOP3.LUT R84, R8, 0xffffff00, RZ, 0xc0, !PT ;  /* 0xffffff0008547812 */ /* 0x000fe200078ec0ff */
[----:B------:R-:W-:Y:S02]  /*23b0*/  ULDC UR5, c[0x0][0x2e8] ;  /* 0x0000ba0000057ab9 */ /* 0x000fe40000000800 */
[----:B------:R-:W-:Y:S01]  /*23c0*/  IMAD R14, R9, UR7, R14 ;  /* 0x00000007090e7c24 */ /* 0x000fe2000f8e020e */
[----:B-1----:R-:W-:Y:S01]  /*23d0*/  LEA R4, P0, R20, R4, 0x2 ;  /* 0x0000000414047211 */ /* 0x002fe200078010ff */
[----:B------:R-:W-:Y:S01]  /*23e0*/  IMAD R16, R12, 0x8, R17 ;  /* 0x000000080c107824 */ /* 0x000fe200078e0211 */
[----:B------:R-:W-:Y:S01]  /*23f0*/  ULDC.64 UR6, c[0x0][0x220] ;  /* 0x0000880000067ab9 */ /* 0x000fe20000000a00 */
[----:B------:R-:W-:-:S02]  /*2400*/  IMAD.IADD R14, R21, 0x1, R14 ;  /* 0x00000001150e7824 */ /* 0x000fc400078e020e */
[----:B------:R-:W-:Y:S02]  /*2410*/  IMAD.SHL.U32 R12, R12, 0x8, RZ ;  /* 0x000000080c0c7824 */ /* 0x000fe400078e00ff */
[----:B------:R-:W-:Y:S01]  /*2420*/  IMAD R8, R107, 0x200, R84 ;  /* 0x000002006b087824 */ /* 0x000fe200078e0254 */
[----:B------:R-:W-:Y:S01]  /*2430*/  LEA.HI.X R5, R20, R5, R14, 0x2, P0 ;  /* 0x0000000514057211 */ /* 0x000fe200000f140e */
[----:B------:R-:W-:Y:S01]  /*2440*/  IMAD R7, R7, R128, RZ ;  /* 0x0000008007077224 */ /* 0x000fe200078e02ff */
[----:B------:R-:W-:Y:S01]  /*2450*/  LOP3.LUT R12, R15, 0x8, R12, 0xf8, !PT ;  /* 0x000000080f0c7812 */ /* 0x000fe200078ef80c */
[----:B------:R-:W-:Y:S01]  /*2460*/  IMAD.U32 R81, R16, 0x20, R13 ;  /* 0x0000002010517824 */ /* 0x000fe200078e000d */
[----:B------:R-:W-:Y:S01]  /*2470*/  SHF.R.U32.HI R15, RZ, 0x3, R15 ;  /* 0x00000003ff0f7819 */ /* 0x000fe2000001160f */
[----:B------:R1:W5:Y:S01]  /*2480*/  LDG.E R4, desc[UR10][R4.64] ;  /* 0x0000000a04047981 */ /* 0x000362000c1e1900 */
[----:B------:R-:W-:-:S04]  /*2490*/  DEPBAR.LE SB0, 0x0 ;  /* 0x000080000000791a */ /* 0x000fc80000000000 */
[----:B------:R-:W-:Y:S01]  /*24a0*/  BAR.SYNC.DEFER_BLOCKING 0x0 ;  /* 0x0000000000007b1d */ /* 0x000fe20000010000 */
[----:B------:R-:W-:Y:S01]  /*24b0*/  LOP3.LUT R80, R12, R15, RZ, 0x3c, !PT ;  /* 0x0000000f0c507212 */ /* 0x000fe200078e3cff */
[C---:B------:R-:W-:Y:S01]  /*24c0*/  IMAD R133, R6.reuse, R129, R7 ;  /* 0x0000008106857224 */ /* 0x040fe200078e0207 */
[----:B------:R-:W-:Y:S01]  /*24d0*/  LEA R83, R105, R8, 0x5 ;  /* 0x0000000869537211 */ /* 0x000fe200078e28ff */
[----:B------:R-:W-:Y:S02]  /*24e0*/  IMAD.WIDE.U32 R6, R6, R128, R10 ;  /* 0x0000008006067225 */ /* 0x000fe400078e000a */
[----:B------:R-:W-:Y:S02]  /*24f0*/  BSSY B0, `(.L_x_4411) ;  /* 0x0000018000007945 */ /* 0x000fe40003800000 */
[----:B------:R-:W-:Y:S01]  /*2500*/  IMAD.IADD R133, R7, 0x1, R133 ;  /* 0x0000000107857824 */ /* 0x000fe200078e0285 */
[----:B------:R2:W-:Y:S04]  /*2510*/  @P5 STS [R111+0x3000], RZ ;  /* 0x003000ff6f005388 */ /* 0x0005e80000000800 */
[----:B------:R2:W-:Y:S04]  /*2520*/  @P5 STS [R111+0x3004], RZ ;  /* 0x003004ff6f005388 */ /* 0x0005e80000000800 */
[----:B------:R2:W-:Y:S01]  /*2530*/  @P5 STS.64 [R111+0x3008], RZ ;  /* 0x003008ff6f005388 */ /* 0x0005e20000000a00 */
[----:B------:R-:W-:Y:S01]  /*2540*/  IMAD.IADD R83, R80, 0x1, R83 ;  /* 0x0000000150537824 */ /* 0x000fe200078e0253 */
[----:B------:R-:W-:Y:S01]  /*2550*/  LEA R126, P0, R6, UR6, 0x1 ;  /* 0x00000006067e7c11 */ /* 0x000fe2000f8008ff */
[----:B-1----:R-:W1:Y:S01]  /*2560*/  MUFU.RCP R5, UR5 ;  /* 0x0000000500057d08 */ /* 0x002e620008001000 */
[----:B------:R-:W-:-:S02]  /*2570*/  SHF.L.U64.HI R109, R128, 0x5, R129 ;  /* 0x00000005806d7819 */ /* 0x000fc40000010281 */
[----:B------:R-:W-:Y:S02]  /*2580*/  SHF.L.U32 R110, R128, 0x5, RZ ;  /* 0x00000005806e7819 */ /* 0x000fe400000006ff */
[----:B------:R-:W-:Y:S02]  /*2590*/  LEA R81, R81, UR4, 0x1 ;  /* 0x0000000451517c11 */ /* 0x000fe4000f8e08ff */
[----:B------:R-:W-:Y:S02]  /*25a0*/  LEA.HI.X R127, R6, UR7, R133, 0x1, P0 ;  /* 0x00000007067f7c11 */ /* 0x000fe400080f0c85 */
[----:B------:R-:W-:Y:S01]  /*25b0*/  LEA R83, R83, UR4, 0x1 ;  /* 0x0000000453537c11 */ /* 0x000fe2000f8e08ff */
        /* <DEDUP_REMOVED lines=11> */
.L_x_4412:
[----:B------:R-:W-:Y:S05]  /*2670*/  BSYNC B0 ;  /* 0x0000000000007941 */ /* 0x000fea0003800000 */
.L_x_4411:
        /* <DEDUP_REMOVED lines=13> */
.L_x_4414:
[----:B------:R-:W-:Y:S05]  /*2750*/  BSYNC B0 ;  /* 0x0000000000007941 */ /* 0x000fea0003800000 */
.L_x_4413:
        /* <DEDUP_REMOVED lines=13> */
.L_x_4416:
[----:B------:R-:W-:Y:S05]  /*2830*/  BSYNC B0 ;  /* 0x0000000000007941 */ /* 0x000fea0003800000 */
.L_x_4415:
        /* <DEDUP_REMOVED lines=14> */
.L_x_4418:
[----:B------:R-:W-:Y:S05]  /*2920*/  BSYNC B0 ;  /* 0x0000000000007941 */ /* 0x000fea0003800000 */
.L_x_4417:
[----:B-1----:R-:W-:Y:S01]  /*2930*/  LDSM.16.M88.4 R8, [R83] ;  /* 0x000000005308783b */ /* 0x002fe20000000200 */
[----:B------:R-:W-:Y:S01]  /*2940*/  LOP3.LUT P2, RZ, R3, 0x2, RZ, 0xc0, !PT ;  /* 0x0000000203ff7812 */ /* 0x000fe2000784c0ff */
[----:B------:R-:W-:Y:S01]  /*2950*/  IMAD.MOV.U32 R3, RZ, RZ, 0x10 ;  /* 0x00000010ff037424 */ /* 0x000fe200078e00ff */
[----:B------:R-:W-:Y:S01]  /*2960*/  LOP3.LUT P0, RZ, R0, 0x2, RZ, 0xc0, !PT ;  /* 0x0000000200ff7812 */ /* 0x000fe2000780c0ff */
[----:B------:R-:W1:Y:S01]  /*2970*/  LDSM.16.M88.4 R40, [R81+0x1000] ;  /* 0x001000005128783b */ /* 0x000e620000000200 */
[----:B------:R-:W-:Y:S01]  /*2980*/  ULDC UR12, c[0x0][0x39c] ;  /* 0x0000e700000c7ab9 */ /* 0x000fe20000000800 */
[----:B------:R-:W-:Y:S01]  /*2990*/  LOP3.LUT R118, R88, 0xffffffe0, RZ, 0xc0, !PT ;  /* 0xffffffe058767812 */ /* 0x000fe200078ec0ff */
[----:B------:R-:W-:Y:S01]  /*29a0*/  IMAD R107, R107, 0x10, R119 ;  /* 0x000000106b6b7824 */ /* 0x000fe200078e0277 */
[C---:B------:R-:W-:Y:S01]  /*29b0*/  SEL R0, R3.reuse, 0xfffffff0, !P2 ;  /* 0xfffffff003007807 */ /* 0x040fe20005000000 */
[----:B------:R-:W3:Y:S01]  /*29c0*/  LDSM.16.M88.4 R36, [R81+0x1400] ;  /* 0x001400005124783b */ /* 0x000ee20000000200 */
[----:B------:R-:W-:Y:S01]  /*29d0*/  SEL R3, R3, 0xfffffff0, !P0 ;  /* 0xfffffff003037807 */ /* 0x000fe20004000000 */
[----:B------:R-:W-:-:S02]  /*29e0*/  IMAD.IADD R118, R87, 0x1, -R118 ;  /* 0x0000000157767824 */ /* 0x000fc400078e0a76 */
[----:B------:R-:W-:Y:S01]  /*29f0*/  IMAD R82, R0, 0x2, R83 ;  /* 0x0000000200527824 */ /* 0x000fe200078e0253 */
[----:B------:R-:W3:Y:S01]  /*2a00*/  LDSM.16.M88.4 R64, [R81+0x1c00] ;  /* 0x001c00005140783b */ /* 0x000ee20000000200 */
[----:B------:R-:W-:Y:S02]  /*2a10*/  IMAD R104, R3, 0x2, R81 ;  /* 0x0000000203687824 */ /* 0x000fe400078e0251 */
[----:B------:R-:W-:Y:S01]  /*2a20*/  IMAD R119, R105, 0x20, R84 ;  /* 0x0000002069777824 */ /* 0x000fe200078e0254 */
[----:B------:R-:W-:Y:S01]  /*2a30*/  LDSM.16.M88.4 R12, [R82] ;  /* 0x00000000520c783b */ /* 0x000fe20000000200 */
[----:B-----5:R-:W-:Y:S02]  /*2a40*/  FMUL.FTZ R84, R4, R5 ;  /* 0x0000000504547220 */ /* 0x020fe40000410000 */
[----:B------:R-:W-:Y:S01]  /*2a50*/  IMAD.IADD R119, R80, 0x1, R119 ;  /* 0x0000000150777824 */ /* 0x000fe200078e0277 */
[----:B------:R-:W3:Y:S04]  /*2a60*/  LDSM.16.M88.4 R32, [R104+0x1000] ;  /* 0x001000006820783b */ /* 0x000ee80000000200 */
[----:B------:R-:W3:Y:S04]  /*2a70*/  LDSM.16.M88.4 R72, [R81+0x1800] ;  /* 0x001800005148783b */ /* 0x000ee80000000200 */
[----:B----4-:R-:W4:Y:S04]  /*2a80*/  LDSM.16.M88.4 R24, [R104+0x1400] ;  /* 0x001400006818783b */ /* 0x010f280000000200 */
[----:B------:R-:W4:Y:S04]  /*2a90*/  LDSM.16.M88.4 R56, [R81+0x2000] ;  /* 0x002000005138783b */ /* 0x000f280000000200 */
[----:B------:R-:W4:Y:S04]  /*2aa0*/  LDSM.16.M88.4 R48, [R81+0x2400] ;  /* 0x002400005130783b */ /* 0x000f280000000200 */
[----:B--2---:R-:W2:Y:S01]  /*2ab0*/  LDSM.16.M88.4 R28, [R81+0x2800] ;  /* 0x00280000511c783b */ /* 0x004ea20000000200 */
[C---:B-1----:R-:W-:Y:S03]  /*2ac0*/  HMMA.16816.F32.BF16 R20, R8.reuse, R40, RZ ;  /* 0x000000280814723c */ /* 0x042fe600000418ff */
[----:B------:R-:W1:Y:S03]  /*2ad0*/  LDSM.16.M88.4 R96, [R81+0x2c00] ;  /* 0x002c00005160783b */ /* 0x000e660000000200 */
[C---:B------:R-:W-:Y:S01]  /*2ae0*/  HMMA.16816.F32.BF16 R40, R8.reuse, R42, RZ ;  /* 0x0000002a0828723c */ /* 0x040fe200000418ff */
[----:B------:R-:W1:Y:S04]  /*2af0*/  LDSM.16.M88.4 R92, [R104+0x1c00] ;  /* 0x001c0000685c783b */ /* 0x000e680000000200 */
[----:B------:R-:W1:Y:S01]  /*2b00*/  LDSM.16.M88.4 R100, [R104+0x1800] ;  /* 0x001800006864783b */ /* 0x000e620000000200 */
[C---:B---3--:R-:W-:Y:S03]  /*2b10*/  HMMA.16816.F32.BF16 R16, R8.reuse, R36, RZ ;  /* 0x000000240810723c */ /* 0x048fe600000418ff */
[----:B------:R-:W3:Y:S03]  /*2b20*/  LDSM.16.M88.4 R76, [R104+0x2000] ;  /* 0x00200000684c783b */ /* 0x000ee60000000200 */
[C---:B------:R-:W-:Y:S01]  /*2b30*/  HMMA.16816.F32.BF16 R36, R8.reuse, R38, RZ ;  /* 0x000000260824723c */ /* 0x040fe200000418ff */
[----:B------:R-:W0:Y:S05]  /*2b40*/  LDGDEPBAR ;  /* 0x00000000000079af */ /* 0x000e2a0000000000 */
[----:B------:R-:W-:Y:S06]  /*2b50*/  HMMA.16816.F32.BF16 R68, R8, R64, RZ ;  /* 0x000000400844723c */ /* 0x000fec00000418ff */
[C---:B------:R-:W-:Y:S06]  /*2b60*/  HMMA.16816.F32.BF16 R40, R12.reuse, R34, R40 ;  /* 0x000000220c28723c */ /* 0x040fec0000041828 */
[----:B------:R-:W-:Y:S06]  /*2b70*/  HMMA.16816.F32.BF16 R20, R12, R32, R20 ;  /* 0x000000200c14723c */ /* 0x000fec0000041814 */
[C---:B------:R-:W-:Y:S06]  /*2b80*/  HMMA.16816.F32.BF16 R64, R8.reuse, R66, RZ ;  /* 0x000000420840723c */ /* 0x040fec00000418ff */
[C---:B------:R-:W-:Y:S06]  /*2b90*/  HMMA.16816.F32.BF16 R32, R8.reuse, R72, RZ ;  /* 0x000000480820723c */ /* 0x040fec00000418ff */
[----:B------:R-:W-:Y:S01]  /*2ba0*/  HMMA.16816.F32.BF16 R72, R8, R74, RZ ;  /* 0x0000004a0848723c */ /* 0x000fe200000418ff */
[----:B------:R-:W-:-:S05]  /*2bb0*/  FMUL.FTZ R41, R41, UR12 ;  /* 0x0000000c29297c20 */ /* 0x000fca0008410000 */
[----:B----4-:R-:W-:Y:S01]  /*2bc0*/  HMMA.16816.F32.BF16 R16, R12, R24, R16 ;  /* 0x000000180c10723c */ /* 0x010fe20000041810 */
[----:B------:R-:W-:Y:S01]  /*2bd0*/  FMUL.FTZ R23, R23, UR12 ;  /* 0x0000000c17177c20 */ /* 0x000fe20008410000 */
[----:B------:R-:W-:Y:S01]  /*2be0*/  FMUL.FTZ R20, R20, UR12 ;  /* 0x0000000c14147c20 */ /* 0x000fe20008410000 */
[----:B------:R-:W-:-:S03]  /*2bf0*/  FMUL.FTZ R22, R22, UR12 ;  /* 0x0000000c16167c20 */ /* 0x000fc60008410000 */
[----:B------:R-:W-:Y:S01]  /*2c00*/  HMMA.16816.F32.BF16 R60, R8, R56, RZ ;  /* 0x00000038083c723c */ /* 0x000fe200000418ff */
[----:B------:R-:W-:Y:S05]  /*2c10*/  MUFU.TANH R23, R23 ;  /* 0x0000001700177308 */ /* 0x000fea0000002400 */
[----:B------:R-:W-:Y:S06]  /*2c20*/  HMMA.16816.F32.BF16 R36, R12, R26, R36 ;  /* 0x0000001a0c24723c */ /* 0x000fec0000041824 */
[C---:B------:R-:W-:Y:S06]  /*2c30*/  HMMA.16816.F32.BF16 R52, R8.reuse, R48, RZ ;  /* 0x000000300834723c */ /* 0x040fec00000418ff */
[----:B--2---:R-:W-:Y:S01]  /*2c40*/  HMMA.16816.F32.BF16 R44, R8, R28, RZ ;  /* 0x0000001c082c723c */ /* 0x004fe200000418ff */
[----:B------:R-:W-:Y:S01]  /*2c50*/  FMUL.FTZ R16, R16, UR12 ;  /* 0x0000000c10107c20 */ /* 0x000fe20008410000 */
[----:B------:R-:W-:Y:S01]  /*2c60*/  FMUL.FTZ R18, R18, UR12 ;  /* 0x0000000c12127c20 */ /* 0x000fe20008410000 */
[----:B------:R-:W-:-:S03]  /*2c70*/  FMUL.FTZ R4, R19, UR12 ;  /* 0x0000000c13047c20 */ /* 0x000fc60008410000 */
[C---:B------:R-:W-:Y:S06]  /*2c80*/  HMMA.16816.F32.BF16 R56, R8.reuse, R58, RZ ;  /* 0x0000003a0838723c */ /* 0x040fec00000418ff */
[----:B------:R-:W-:Y:S01]  /*2c90*/  HMMA.16816.F32.BF16 R48, R8, R50, RZ ;  /* 0x000000320830723c */ /* 0x000fe200000418ff */
[----:B------:R-:W-:Y:S01]  /*2ca0*/  FMUL.FTZ R131, R39, UR12 ;  /* 0x0000000c27837c20 */ /* 0x000fe20008410000 */
[----:B------:R-:W-:Y:S01]  /*2cb0*/  FMUL.FTZ R36, R36, UR12 ;  /* 0x0000000c24247c20 */ /* 0x000fe20008410000 */
[----:B------:R-:W-:Y:S01]  /*2cc0*/  FMUL.FTZ R38, R38, UR12 ;  /* 0x0000000c26267c20 */ /* 0x000fe20008410000 */
[----:B------:R-:W-:-:S02]  /*2cd0*/  FMUL.FTZ R37, R37, UR12 ;  /* 0x0000000c25257c20 */ /* 0x000fc40008410000 */
[C---:B------:R-:W-:Y:S01]  /*2ce0*/  HMMA.16816.F32.BF16 R28, R8.reuse, R30, RZ ;  /* 0x0000001e081c723c */ /* 0x040fe200000418ff */
[----:B------:R-:W-:Y:S05]  /*2cf0*/  MUFU.TANH R123, R38 ;  /* 0x00000026007b7308 */ /* 0x000fea0000002400 */
[----:B-1----:R-:W-:Y:S03]  /*2d00*/  HMMA.16816.F32.BF16 R24, R8, R96, RZ ;  /* 0x000000600818723c */ /* 0x002fe600000418ff */
[----:B------:R-:W-:Y:S03]  /*2d10*/  MUFU.TANH R37, R37 ;  /* 0x0000002500257308 */ /* 0x000fe60000002400 */
[----:B------:R-:W-:Y:S01]  /*2d20*/  HMMA.16816.F32.BF16 R64, R12, R94, R64 ;  /* 0x0000005e0c40723c */ /* 0x000fe20000041840 */
[----:B------:R-:W-:-:S04]  /*2d30*/  FMUL.FTZ R97, R42, UR12 ;  /* 0x0000000c2a617c20 */ /* 0x000fc80008410000 */
[----:B------:R-:W-:Y:S01]  /*2d40*/  MUFU.TANH R131, R131 ;  /* 0x0000008300837308 */ /* 0x000fe20000002400 */
[----:B------:R-:W-:Y:S01]  /*2d50*/  HMMA.16816.F32.BF16 R32, R12, R100, R32 ;  /* 0x000000640c20723c */ /* 0x000fe20000041820 */
[----:B------:R-:W-:Y:S01]  /*2d60*/  FMUL.FTZ R95, R21, UR12 ;  /* 0x0000000c155f7c20 */ /* 0x000fe20008410000 */
[----:B------:R-:W-:-:S04]  /*2d70*/  FMUL.FTZ R21, R40, UR12 ;  /* 0x0000000c28157c20 */ /* 0x000fc80008410000 */
[----:B------:R-:W-:Y:S01]  /*2d80*/  HMMA.16816.F32.BF16 R8, R8, R98, RZ ;  /* 0x000000620808723c */ /* 0x000fe200000418ff */
[----:B------:R1:W2:Y:S01]  /*2d90*/  MUFU.TANH R99, R41 ;  /* 0x0000002900637308 */ /* 0x0002a20000002400 */
[----:B------:R-:W-:-:S04]  /*2da0*/  FMUL.FTZ R101, R43, UR12 ;  /* 0x0000000c2b657c20 */ /* 0x000fc80008410000 */
[C---:B------:R-:W-:Y:S03]  /*2db0*/  HMMA.16816.F32.BF16 R72, R12.reuse, R102, R72 ;  /* 0x000000660c48723c */ /* 0x040fe60000041848 */
[----:B------:R4:W-:Y:S03]  /*2dc0*/  MUFU.TANH R103, R16 ;  /* 0x0000001000677308 */ /* 0x0009e60000002400 */
[----:B---3--:R-:W-:Y:S01]  /*2dd0*/  HMMA.16816.F32.BF16 R60, R12, R76, R60 ;  /* 0x0000004c0c3c723c */ /* 0x008fe2000004183c */
[----:B------:R-:W-:Y:S01]  /*2de0*/  FMUL.FTZ R19, R65, UR12 ;  /* 0x0000000c41137c20 */ /* 0x000fe20008410000 */
[----:B------:R-:W-:-:S03]  /*2df0*/  FMUL.FTZ R66, R66, UR12 ;  /* 0x0000000c42427c20 */ /* 0x000fc60008410000 */
[----:B------:R-:W3:Y:S01]  /*2e00*/  MUFU.TANH R101, R101 ;  /* 0x0000006500657308 */ /* 0x000ee20000002400 */
[----:B-1----:R-:W1:Y:S01]  /*2e10*/  LDSM.16.M88.4 R40, [R104+0x2800] ;  /* 0x002800006828783b */ /* 0x002e620000000200 */
[C---:B------:R-:W-:Y:S01]  /*2e20*/  HMMA.16816.F32.BF16 R56, R12.reuse, R78, R56 ;  /* 0x0000004e0c38723c */ /* 0x040fe20000041838 */
[----:B------:R-:W-:Y:S01]  /*2e30*/  FMUL.FTZ R135, R32, UR12 ;  /* 0x0000000c20877c20 */ /* 0x000fe20008410000 */
[----:B------:R-:W-:Y:S01]  /*2e40*/  FMUL.FTZ R39, R33, UR12 ;  /* 0x0000000c21277c20 */ /* 0x000fe20008410000 */
[----:B------:R-:W2:Y:S01]  /*2e50*/  LDSM.16.M88.4 R76, [R104+0x2400] ;  /* 0x00240000684c783b */ /* 0x000ea20000000200 */
[----:B------:R-:W-:Y:S01]  /*2e60*/  FMUL.FTZ R137, R34, UR12 ;  /* 0x0000000c22897c20 */ /* 0x000fe20008410000 */
[----:B------:R-:W-:Y:S01]  /*2e70*/  FMUL.FTZ R139, R35, UR12 ;  /* 0x0000000c238b7c20 */ /* 0x000fe20008410000 */
[----:B------:R-:W-:Y:S01]  /*2e80*/  HMMA.16816.F32.BF16 R68, R12, R92, R68 ;  /* 0x0000005c0c44723c */ /* 0x000fe20000041844 */
[----:B------:R-:W4:Y:S01]  /*2e90*/  LDSM.16.M88.4 R32, [R104+0x2c00] ;  /* 0x002c00006820783b */ /* 0x000f220000000200 */
[----:B------:R-:W-:Y:S01]  /*2ea0*/  MUFU.TANH R95, R95 ;  /* 0x0000005f005f7308 */ /* 0x000fe20000002400 */
[----:B------:R-:W-:-:S04]  /*2eb0*/  DEPBAR.LE SB0, 0x0 ;  /* 0x000080000000791a */ /* 0x000fc80000000000 */
[----:B------:R-:W-:Y:S01]  /*2ec0*/  FMUL.FTZ R72, R72, UR12 ;  /* 0x0000000c48487c20 */ /* 0x000fe20008410000 */
[----:B------:R-:W-:Y:S02]  /*2ed0*/  FMUL.FTZ R74, R74, UR12 ;  /* 0x0000000c4a4a7c20 */ /* 0x000fe40008410000 */
[----:B------:R-:W-:Y:S01]  /*2ee0*/  MUFU.TANH R137, R137 ;  /* 0x0000008900897308 */ /* 0x000fe20000002400 */
[----:B------:R-:W-:Y:S01]  /*2ef0*/  FMUL.FTZ R61, R61, UR12 ;  /* 0x0000000c3d3d7c20 */ /* 0x000fe20008410000 */
[----:B------:R-:W-:Y:S01]  /*2f00*/  FMUL.FTZ R60, R60, UR12 ;  /* 0x0000000c3c3c7c20 */ /* 0x000fe20008410000 */
[----:B------:R-:W-:-:S05]  /*2f10*/  FMUL.FTZ R62, R62, UR12 ;  /* 0x0000000c3e3e7c20 */ /* 0x000fca0008410000 */
[----:B------:R-:W-:Y:S01]  /*2f20*/  MUFU.TANH R135, R135 ;  /* 0x0000008700877308 */ /* 0x000fe20000002400 */
[----:B------:R-:W-:Y:S01]  /*2f30*/  FMUL.FTZ R56, R56, UR12 ;  /* 0x0000000c38387c20 */ /* 0x000fe20008410000 */
[----:B------:R-:W-:Y:S01]  /*2f40*/  FMUL.FTZ R58, R58, UR12 ;  /* 0x0000000c3a3a7c20 */ /* 0x000fe20008410000 */
[----:B------:R-:W-:-:S03]  /*2f50*/  FMUL.FTZ R59, R59, UR12 ;  /* 0x0000000c3b3b7c20 */ /* 0x000fc60008410000 */
[----:B------:R-:W-:Y:S01]  /*2f60*/  FMUL.FTZ R69, R69, UR12 ;  /* 0x0000000c45457c20 */ /* 0x000fe20008410000 */
[----:B------:R-:W-:Y:S01]  /*2f70*/  FMUL.FTZ R68, R68, UR12 ;  /* 0x0000000c44447c20 */ /* 0x000fe20008410000 */
[----:B------:R-:W-:Y:S01]  /*2f80*/  MUFU.TANH R21, R21 ;  /* 0x0000001500157308 */ /* 0x000fe20000002400 */
[----:B------:R-:W-:Y:S01]  /*2f90*/  FMUL.FTZ R70, R70, UR12 ;  /* 0x0000000c46467c20 */ /* 0x000fe20008410000 */
[C---:B-1----:R-:W-:Y:S06]  /*2fa0*/  HMMA.16816.F32.BF16 R44, R12.reuse, R40, R44 ;  /* 0x000000280c2c723c */ /* 0x042fec000004182c */
[----:B------:R-:W-:Y:S01]  /*2fb0*/  MUFU.TANH R97, R97 ;  /* 0x0000006100617308 */ /* 0x000fe20000002400 */
[----:B------:R-:W-:Y:S01]  /*2fc0*/  HMMA.16816.F32.BF16 R28, R12, R42, R28 ;  /* 0x0000002a0c1c723c */ /* 0x000fe2000004181c */
[----:B------:R-:W-:Y:S01]  /*2fd0*/  FMUL.FTZ R41, R73, UR12 ;  /* 0x0000000c49297c20 */ /* 0x000fe20008410000 */
[----:B------:R-:W-:-:S05]  /*2fe0*/  SHF.R.S32.HI R73, RZ, 0x1f, R118 ;  /* 0x0000001fff497819 */ /* 0x000fca0000011476 */
[----:B------:R-:W-:Y:S01]  /*2ff0*/  MUFU.TANH R39, R39 ;  /* 0x0000002700277308 */ /* 0x000fe20000002400 */
[----:B------:R-:W-:Y:S01]  /*3000*/  LEA.HI R118, R73, R118, RZ, 0x2 ;  /* 0x0000007649767211 */ /* 0x000fe200078f10ff */
[----:B------:R-:W-:Y:S01]  /*3010*/  FMUL.FTZ R73, R75, UR12 ;  /* 0x0000000c4b497c20 */ /* 0x000fe20008410000 */
[----:B--2---:R-:W-:Y:S02]  /*3020*/  HMMA.16816.F32.BF16 R48, R12, R78, R48 ;  /* 0x0000004e0c30723c */ /* 0x004fe40000041830 */
[----:B------:R-:W-:-:S03]  /*3030*/  SHF.R.S32.HI R118, RZ, 0x2, R118 ;  /* 0x00000002ff767819 */ /* 0x000fc60000011476 */
[----:B------:R1:W-:Y:S01]  /*3040*/  MUFU.TANH R79, R36 ;  /* 0x00000024004f7308 */ /* 0x0003e20000002400 */
[----:B------:R-:W-:Y:S01]  /*3050*/  IADD3 R75, R107, 0x1, R118 ;  /* 0x000000016b4b7810 */ /* 0x000fe20007ffe076 */
[----:B------:R-:W-:Y:S03]  /*3060*/  HMMA.16816.F32.BF16 R52, R12, R76, R52 ;  /* 0x0000004c0c34723c */ /* 0x000fe60000041834 */
[----:B------:R-:W-:-:S03]  /*3070*/  IADD3 R75, R125, R75, -R112 ;  /* 0x0000004b7d4b7210 */ /* 0x000fc60007ffe870 */
[----:B------:R2:W3:Y:S01]  /*3080*/  MUFU.TANH R77, R18 ;  /* 0x00000012004d7308 */ /* 0x0004e20000002400 */
[----:B------:R-:W-:Y:S01]  /*3090*/  FMUL.FTZ R45, R45, UR12 ;  /* 0x0000000c2d2d7c20 */ /* 0x000fe20008410000 */
[C---:B----4-:R-:W-:Y:S01]  /*30a0*/  HMMA.16816.F32.BF16 R24, R12.reuse, R32, R24 ;  /* 0x000000200c18723c */ /* 0x050fe20000041818 */
[----:B------:R-:W-:Y:S01]  /*30b0*/  FMUL.FTZ R44, R44, UR12 ;  /* 0x0000000c2c2c7c20 */ /* 0x000fe20008410000 */
[----:B------:R-:W-:Y:S02]  /*30c0*/  IMAD.IADD R16, R75, 0x1, R2 ;  /* 0x000000014b107824 */ /* 0x000fe400078e0202 */
[----:B------:R-:W-:Y:S01]  /*30d0*/  FMUL.FTZ R29, R29, UR12 ;  /* 0x0000000c1d1d7c20 */ /* 0x000fe20008410000 */
[----:B------:R-:W-:Y:S01]  /*30e0*/  VIADD R2, R81, 0x1000 ;  /* 0x0000100051027836 */ /* 0x000fe20000000000 */
[----:B------:R-:W-:Y:S01]  /*30f0*/  HMMA.16816.F32.BF16 R8, R12, R34, R8 ;  /* 0x000000220c08723c */ /* 0x000fe20000041808 */
[C---:B------:R-:W-:Y:S02]  /*3100*/  VIMNMX R130, R16.reuse, R125, PT ;  /* 0x0000007d10827248 */ /* 0x040fe40003fe0100 */
[----:B------:R-:W-:Y:S01]  /*3110*/  IMAD R80, R3, 0x2, R2 ;  /* 0x0000000203507824 */ /* 0x000fe200078e0202 */
[----:B------:R-:W-:Y:S01]  /*3120*/  VIADDMNMX R125, R16, 0x8, R125, PT ;  /* 0x00000008107d7846 */ /* 0x000fe2000380017d */
[----:B------:R-:W-:-:S02]  /*3130*/  IMAD.SHL.U32 R2, R87, 0x2, RZ ;  /* 0x0000000257027824 */ /* 0x000fc400078e00ff */
[----:B------:R-:W-:Y:S01]  /*3140*/  FMUL.FTZ R16, R30, UR12 ;  /* 0x0000000c1e107c20 */ /* 0x000fe20008410000 */
[----:B------:R-:W-:Y:S01]  /*3150*/  FMUL.FTZ R32, R28, UR12 ;  /* 0x0000000c1c207c20 */ /* 0x000fe20008410000 */
[----:B------:R-:W-:Y:S01]  /*3160*/  FMUL.FTZ R15, R67, UR12 ;  /* 0x0000000c430f7c20 */ /* 0x000fe20008410000 */
[----:B------:R-:W-:Y:S01]  /*3170*/  FMUL.FTZ R14, R63, UR12 ;  /* 0x0000000c3f0e7c20 */ /* 0x000fe20008410000 */
[----:B------:R-:W-:Y:S01]  /*3180*/  LOP3.LUT R88, R2, 0x6, RZ, 0xc0, !PT ;  /* 0x0000000602587812 */ /* 0x000fe200078ec0ff */
[----:B------:R-:W-:Y:S01]  /*3190*/  FMUL.FTZ R34, R46, UR12 ;  /* 0x0000000c2e227c20 */ /* 0x000fe20008410000 */
[----:B------:R-:W-:Y:S01]  /*31a0*/  FMUL.FTZ R12, R31, UR12 ;  /* 0x0000000c1f0c7c20 */ /* 0x000fe20008410000 */
[----:B------:R4:W-:Y:S01]  /*31b0*/  MUFU.TANH R63, R15 ;  /* 0x0000000f003f7308 */ /* 0x0009e20000002400 */
[----:B-1----:R-:W-:Y:S01]  /*31c0*/  FMUL.FTZ R36, R50, UR12 ;  /* 0x0000000c32247c20 */ /* 0x002fe20008410000 */
[----:B------:R-:W-:Y:S02]  /*31d0*/  IMAD.IADD R2, R85, 0x1, R88 ;  /* 0x0000000155027824 */ /* 0x000fe400078e0258 */
[----:B------:R-:W-:Y:S01]  /*31e0*/  FMUL.FTZ R38, R49, UR12 ;  /* 0x0000000c31267c20 */ /* 0x000fe20008410000 */
[----:B--2---:R-:W-:Y:S01]  /*31f0*/  FMUL.FTZ R18, R47, UR12 ;  /* 0x0000000c2f127c20 */ /* 0x004fe20008410000 */
[----:B------:R-:W-:Y:S01]  /*3200*/  FMUL.FTZ R35, R51, UR12 ;  /* 0x0000000c33237c20 */ /* 0x000fe20008410000 */
[----:B------:R-:W-:-:S02]  /*3210*/  VIADD R42, R2, 0x9 ;  /* 0x00000009022a7836 */ /* 0x000fc40000000000 */
[----:B------:R-:W-:Y:S01]  /*3220*/  FMUL.FTZ R13, R71, UR12 ;  /* 0x0000000c470d7c20 */ /* 0x000fe20008410000 */
[C---:B------:R-:W-:Y:S01]  /*3230*/  VIADD R28, R2.reuse, 0x10 ;  /* 0x00000010021c7836 */ /* 0x040fe20000000000 */
[----:B------:R1:W-:Y:S01]  /*3240*/  MUFU.TANH R71, R14 ;  /* 0x0000000e00477308 */ /* 0x0003e20000002400 */
[C---:B------:R-:W-:Y:S01]  /*3250*/  VIADD R49, R2.reuse, 0x20 ;  /* 0x0000002002317836 */ /* 0x040fe20000000000 */
[----:B------:R-:W-:Y:S01]  /*3260*/  I2FP.F32.S32 R30, R42 ;  /* 0x0000002a001e7245 */ /* 0x000fe20000201400 */
[----:B------:R-:W-:Y:S01]  /*3270*/  VIADD R47, R2, 0x1 ;  /* 0x00000001022f7836 */ /* 0x000fe20000000000 */
[C---:B------:R-:W-:Y:S01]  /*3280*/  ISETP.GE.AND P6, PT, R42.reuse, R130, PT ;  /* 0x000000822a00720c */ /* 0x040fe20003fc6270 */
[----:B------:R-:W-:Y:S01]  /*3290*/  FMUL.FTZ R40, R53, UR12 ;  /* 0x0000000c35287c20 */ /* 0x000fe20008410000 */
[-C--:B------:R-:W-:Y:S01]  /*32a0*/  ISETP.GE.AND P4, PT, R42, R125.reuse, PT ;  /* 0x0000007d2a00720c */ /* 0x080fe20003f86270 */
[----:B------:R-:W-:Y:S01]  /*32b0*/  FFMA.FTZ R30, R84, R30, R99 ;  /* 0x0000001e541e7223 */ /* 0x000fe20000010063 */
[----:B------:R-:W-:Y:S01]  /*32c0*/  I2FP.F32.S32 R42, R42 ;  /* 0x0000002a002a7245 */ /* 0x000fe20000201400 */
[----:B----4-:R-:W-:Y:S01]  /*32d0*/  VIADD R15, R2, 0x19 ;  /* 0x00000019020f7836 */ /* 0x010fe20000000000 */
[----:B------:R-:W-:Y:S01]  /*32e0*/  I2FP.F32.S32 R46, R28 ;  /* 0x0000001c002e7245 */ /* 0x000fe20000201400 */
[----:B------:R-:W2:Y:S01]  /*32f0*/  MUFU.TANH R139, R139 ;  /* 0x0000008b008b7308 */ /* 0x000ea20000002400 */
[----:B------:R-:W-:Y:S01]  /*3300*/  ISETP.GE.AND P5, PT, R28, R130, PT ;  /* 0x000000821c00720c */ /* 0x000fe20003fa6270 */
[----:B---3--:R-:W-:Y:S01]  /*3310*/  FFMA.FTZ R33, R84, R42, R101 ;  /* 0x0000002a54217223 */ /* 0x008fe20000010065 */
[----:B------:R-:W-:Y:S01]  /*3320*/  VIADD R42, R2, 0x18 ;  /* 0x00000018022a7836 */ /* 0x000fe20000000000 */
[----:B------:R-:W-:Y:S01]  /*3330*/  ISETP.GE.AND P2, PT, R28, R125, PT ;  /* 0x0000007d1c00720c */ /* 0x000fe20003f46270 */
[----:B------:R-:W-:Y:S01]  /*3340*/  FFMA.FTZ R46, R84, R46, R103 ;  /* 0x0000002e542e7223 */ /* 0x000fe20000010067 */
[----:B------:R-:W-:Y:S01]  /*3350*/  I2FP.F32.S32 R31, R28 ;  /* 0x0000001c001f7245 */ /* 0x000fe20000201400 */
[----:B------:R-:W-:Y:S01]  /*3360*/  FMUL.FTZ R52, R52, UR12 ;  /* 0x0000000c34347c20 */ /* 0x000fe20008410000 */
[-C--:B------:R-:W-:Y:S01]  /*3370*/  I2FP.F32.S32 R50, R42.reuse ;  /* 0x0000002a00327245 */ /* 0x080fe20000201400 */
[----:B------:R3:W-:Y:S01]  /*3380*/  MUFU.TANH R93, R20 ;  /* 0x00000014005d7308 */ /* 0x0007e20000002400 */
[----:B------:R-:W-:Y:S01]  /*3390*/  I2FP.F32.S32 R28, R42 ;  /* 0x0000002a001c7245 */ /* 0x000fe20000201400 */
[----:B------:R-:W-:Y:S01]  /*33a0*/  FFMA.FTZ R77, R84, R31, R77 ;  /* 0x0000001f544d7223 */ /* 0x000fe2000001004d */
[----:B------:R-:W-:Y:S01]  /*33b0*/  ISETP.GE.AND P3, PT, R42, R130, PT ;  /* 0x000000822a00720c */ /* 0x000fe20003f66270 */
[----:B------:R-:W-:Y:S01]  /*33c0*/  FFMA.FTZ R79, R84, R50, R79 ;  /* 0x00000032544f7223 */ /* 0x000fe2000001004f */
[----:B------:R-:W-:Y:S01]  /*33d0*/  ISETP.GE.AND P0, PT, R42, R125, PT ;  /* 0x0000007d2a00720c */ /* 0x000fe20003f06270 */
[----:B------:R-:W-:Y:S01]  /*33e0*/  FFMA.FTZ R31, R84, R28, R123 ;  /* 0x0000001c541f7223 */ /* 0x000fe2000001007b */
[-C--:B------:R-:W-:Y:S01]  /*33f0*/  I2FP.F32.S32 R42, R15.reuse ;  /* 0x0000000f002a7245 */ /* 0x080fe20000201400 */
[----:B------:R-:W-:Y:S01]  /*3400*/  MUFU.TANH R141, R72 ;  /* 0x00000048008d7308 */ /* 0x000fe20000002400 */
[----:B------:R-:W-:Y:S01]  /*3410*/  I2FP.F32.S32 R51, R15 ;  /* 0x0000000f00337245 */ /* 0x000fe20000201400 */
[----:B------:R-:W-:Y:S01]  /*3420*/  FMUL.FTZ R3, R17, UR12 ;  /* 0x0000000c11037c20 */ /* 0x000fe20008410000 */
[----:B------:R-:W-:Y:S01]  /*3430*/  FSEL R28, R46, -INF , !P5 ;  /* 0xff8000002e1c7808 */ /* 0x000fe20006800000 */
[----:B------:R-:W-:Y:S01]  /*3440*/  FFMA.FTZ R42, R84, R42, R37 ;  /* 0x0000002a542a7223 */ /* 0x000fe20000010025 */
[-C--:B------:R-:W-:Y:S01]  /*3450*/  I2FP.F32.S32 R46, R49.reuse ;  /* 0x00000031002e7245 */ /* 0x080fe20000201400 */
[----:B------:R-:W-:Y:S01]  /*3460*/  FMUL.FTZ R17, R64, UR12 ;  /* 0x0000000c40117c20 */ /* 0x000fe20008410000 */
[----:B-1----:R-:W-:Y:S01]  /*3470*/  FSEL R14, R79, -INF , !P3 ;  /* 0xff8000004f0e7808 */ /* 0x002fe20005800000 */
[----:B------:R1:W-:Y:S01]  /*3480*/  MUFU.TANH R37, R56 ;  /* 0x0000003800257308 */ /* 0x0003e20000002400 */
[----:B------:R-:W-:Y:S01]  /*3490*/  FSEL R31, R31, -INF , !P0 ;  /* 0xff8000001f1f7808 */ /* 0x000fe20004000000 */
[----:B---3--:R-:W-:Y:S01]  /*34a0*/  FMUL.FTZ R20, R57, UR12 ;  /* 0x0000000c39147c20 */ /* 0x008fe20008410000 */
[----:B------:R-:W-:Y:S01]  /*34b0*/  I2FP.F32.S32 R50, R49 ;  /* 0x0000003100327245 */ /* 0x000fe20000201400 */
[----:B------:R-:W-:Y:S01]  /*34c0*/  FMUL.FTZ R55, R55, UR12 ;  /* 0x0000000c37377c20 */ /* 0x000fe20008410000 */
[C---:B------:R-:W-:Y:S01]  /*34d0*/  ISETP.GE.AND P3, PT, R47.reuse, R130, PT ;  /* 0x000000822f00720c */ /* 0x040fe20003f66270 */
[----:B------:R-:W-:Y:S01]  /*34e0*/  FMUL.FTZ R48, R48, UR12 ;  /* 0x0000000c30307c20 */ /* 0x000fe20008410000 */
[-C--:B------:R-:W-:Y:S01]  /*34f0*/  ISETP.GE.AND P0, PT, R47, R125.reuse, PT ;  /* 0x0000007d2f00720c */ /* 0x080fe20003f06270 */
[----:B------:R-:W3:Y:S01]  /*3500*/  MUFU.TANH R143, R74 ;  /* 0x0000004a008f7308 */ /* 0x000ee20000002400 */
[----:B------:R-:W-:Y:S01]  /*3510*/  FSEL R30, R30, -INF , !P6 ;  /* 0xff8000001e1e7808 */ /* 0x000fe20007000000 */
[----:B------:R-:W-:Y:S01]  /*3520*/  FFMA.FTZ R50, R84, R50, R135 ;  /* 0x0000003254327223 */ /* 0x000fe20000010087 */
[----:B------:R-:W-:Y:S01]  /*3530*/  FSEL R33, R33, -INF , !P4 ;  /* 0xff80000021217808 */ /* 0x000fe20006000000 */
[----:B------:R-:W-:Y:S01]  /*3540*/  FMUL.FTZ R54, R54, UR12 ;  /* 0x0000000c36367c20 */ /* 0x000fe20008410000 */
[C---:B------:R-:W-:Y:S01]  /*3550*/  ISETP.GE.AND P6, PT, R15.reuse, R130, PT ;  /* 0x000000820f00720c */ /* 0x040fe20003fc6270 */
[----:B------:R-:W-:Y:S01]  /*3560*/  FMUL.FTZ R24, R24, UR12 ;  /* 0x0000000c18187c20 */ /* 0x000fe20008410000 */
[----:B------:R-:W-:Y:S01]  /*3570*/  ISETP.GE.AND P4, PT, R15, R125, PT ;  /* 0x0000007d0f00720c */ /* 0x000fe20003f86270 */
[----:B------:R4:W-:Y:S01]  /*3580*/  MUFU.TANH R65, R61 ;  /* 0x0000003d00417308 */ /* 0x0009e20000002400 */
[----:B-1----:R-:W-:Y:S01]  /*3590*/  I2FP.F32.S32 R56, R47 ;  /* 0x0000002f00387245 */ /* 0x002fe20000201400 */
[C---:B------:R-:W-:Y:S01]  /*35a0*/  FFMA.FTZ R47, R84.reuse, R51, R131 ;  /* 0x00000033542f7223 */ /* 0x040fe20000010083 */
[----:B------:R-:W-:Y:S01]  /*35b0*/  FFMA.FTZ R51, R84, R46, R137 ;  /* 0x0000002e54337223 */ /* 0x000fe20000010089 */
[----:B------:R-:W-:Y:S01]  /*35c0*/  FSEL R15, R77, -INF , !P2 ;  /* 0xff8000004d0f7808 */ /* 0x000fe20005000000 */
[----:B------:R-:W-:Y:S01]  /*35d0*/  FMUL.FTZ R26, R26, UR12 ;  /* 0x0000000c1a1a7c20 */ /* 0x000fe20008410000 */
[CC--:B------:R-:W-:Y:S01]  /*35e0*/  FFMA.FTZ R46, R84.reuse, R56.reuse, R95 ;  /* 0x00000038542e7223 */ /* 0x0c0fe2000001005f */
[----:B------:R-:W-:Y:S01]  /*35f0*/  FFMA.FTZ R53, R84, R56, R23 ;  /* 0x0000003854357223 */ /* 0x000fe20000010017 */
[----:B------:R1:W-:Y:S01]  /*3600*/  MUFU.TANH R99, R20 ;  /* 0x0000001400637308 */ /* 0x0003e20000002400 */
[C---:B------:R-:W-:Y:S01]  /*3610*/  ISETP.GE.AND P5, PT, R49.reuse, R130, PT ;  /* 0x000000823100720c */ /* 0x040fe20003fa6270 */
[C---:B------:R-:W-:Y:S01]  /*3620*/  VIADD R56, R2.reuse, 0x21 ;  /* 0x0000002102387836 */ /* 0x040fe20000000000 */
[-C--:B------:R-:W-:Y:S01]  /*3630*/  ISETP.GE.AND P2, PT, R49, R125.reuse, PT ;  /* 0x0000007d3100720c */ /* 0x080fe20003f46270 */
[----:B------:R-:W-:Y:S01]  /*3640*/  VIADD R49, R2, 0x28 ;  /* 0x0000002802317836 */ /* 0x000fe20000000000 */
[----:B------:R-:W-:Y:S01]  /*3650*/  FSEL R47, R47, -INF , !P4 ;  /* 0xff8000002f2f7808 */ /* 0x000fe20006000000 */
[----:B------:R-:W-:Y:S01]  /*3660*/  FMUL.FTZ R27, R27, UR12 ;  /* 0x0000000c1b1b7c20 */ /* 0x000fe20008410000 */
[----:B------:R-:W-:Y:S01]  /*3670*/  FSEL R76, R50, -INF , !P5 ;  /* 0xff800000324c7808 */ /* 0x000fe20006800000 */
[----:B------:R-:W3:Y:S01]  /*3680*/  MUFU.TANH R41, R41 ;  /* 0x0000002900297308 */ /* 0x000ee20000002400 */
[----:B----4-:R-:W-:Y:S01]  /*3690*/  VIADD R61, R2, 0x8 ;  /* 0x00000008023d7836 */ /* 0x010fe20000000000 */
[----:B------:R-:W-:Y:S01]  /*36a0*/  I2FP.F32.S32 R50, R56 ;  /* 0x0000003800327245 */ /* 0x000fe20000201400 */
[----:B------:R-:W-:Y:S01]  /*36b0*/  FMUL.FTZ R25, R25, UR12 ;  /* 0x0000000c19197c20 */ /* 0x000fe20008410000 */
[----:B------:R-:W-:Y:S01]  /*36c0*/  FSEL R51, R51, -INF , !P2 ;  /* 0xff80000033337808 */ /* 0x000fe20005000000 */
[----:B------:R-:W-:Y:S01]  /*36d0*/  FMUL.FTZ R8, R8, UR12 ;  /* 0x0000000c08087c20 */ /* 0x000fe20008410000 */
[C---:B------:R-:W-:Y:S01]  /*36e0*/  ISETP.GE.AND P4, PT, R61.reuse, R125, PT ;  /* 0x0000007d3d00720c */ /* 0x040fe20003f86270 */
[----:B--2---:R-:W-:Y:S01]  /*36f0*/  FFMA.FTZ R79, R84, R50, R139 ;  /* 0x00000032544f7223 */ /* 0x004fe2000001008b */
[----:B------:R-:W-:Y:S01]  /*3700*/  MUFU.TANH R73, R73 ;  /* 0x0000004900497308 */ /* 0x000fe20000002400 */
[----:B-1----:R-:W-:Y:S01]  /*3710*/  FSEL R20, R42, -INF , !P6 ;  /* 0xff8000002a147808 */ /* 0x002fe20007000000 */
[----:B------:R-:W-:Y:S01]  /*3720*/  FMUL.FTZ R10, R10, UR12 ;  /* 0x0000000c0a0a7c20 */ /* 0x000fe20008410000 */
[-C--:B------:R-:W-:Y:S01]  /*3730*/  ISETP.GE.AND P6, PT, R61, R130.reuse, PT ;  /* 0x000000823d00720c */ /* 0x080fe20003fc6270 */
[----:B------:R-:W-:Y:S01]  /*3740*/  FMUL.FTZ R9, R9, UR12 ;  /* 0x0000000c09097c20 */ /* 0x000fe20008410000 */
[----:B------:R-:W-:Y:S01]  /*3750*/  I2FP.F32.S32 R61, R61 ;  /* 0x0000003d003d7245 */ /* 0x000fe20000201400 */
[----:B------:R-:W-:Y:S01]  /*3760*/  FMUL.FTZ R11, R11, UR12 ;  /* 0x0000000c0b0b7c20 */ /* 0x000fe20008410000 */
[----:B------:R-:W-:Y:S01]  /*3770*/  I2FP.F32.S32 R42, R49 ;  /* 0x00000031002a7245 */ /* 0x000fe20000201400 */
[----:B------:R-:W1:Y:S01]  /*3780*/  MUFU.TANH R13, R13 ;  /* 0x0000000d000d7308 */ /* 0x000e620000002400 */
[----:B------:R-:W-:-:S02]  /*3790*/  ISETP.GE.AND P5, PT, R56, R130, PT ;  /* 0x000000823800720c */ /* 0x000fc40003fa6270 */
[-C--:B------:R-:W-:Y:S01]  /*37a0*/  ISETP.GE.AND P2, PT, R56, R125.reuse, PT ;  /* 0x0000007d3800720c */ /* 0x080fe20003f46270 */
[----:B------:R-:W-:Y:S01]  /*37b0*/  VIADD R56, R2, 0x29 ;  /* 0x0000002902387836 */ /* 0x000fe20000000000 */
[----:B------:R-:W-:Y:S02]  /*37c0*/  FSEL R46, R46, -INF , !P3 ;  /* 0xff8000002e2e7808 */ /* 0x000fe40005800000 */
[----:B------:R-:W-:Y:S01]  /*37d0*/  FSEL R53, R53, -INF , !P0 ;  /* 0xff80000035357808 */ /* 0x000fe20004000000 */
[----:B------:R-:W-:Y:S01]  /*37e0*/  MUFU.TANH R43, R68 ;  /* 0x00000044002b7308 */ /* 0x000fe20000002400 */
[C---:B------:R-:W-:Y:S02]  /*37f0*/  ISETP.GE.AND P3, PT, R49.reuse, R130, PT ;  /* 0x000000823100720c */ /* 0x040fe40003f66270 */
[----:B------:R-:W-:Y:S01]  /*3800*/  ISETP.GE.AND P0, PT, R49, R125, PT ;  /* 0x0000007d3100720c */ /* 0x000fe20003f06270 */
[----:B---3--:R-:W-:Y:S01]  /*3810*/  FFMA.FTZ R49, R84, R42, R143 ;  /* 0x0000002a54317223 */ /* 0x008fe2000001008f */
[----:B------:R-:W-:-:S03]  /*3820*/  FSEL R79, R79, -INF , !P2 ;  /* 0xff8000004f4f7808 */ /* 0x000fc60005000000 */
[----:B------:R-:W-:Y:S01]  /*3830*/  MUFU.TANH R5, R70 ;  /* 0x0000004600057308 */ /* 0x000fe20000002400 */
[----:B------:R-:W-:-:S07]  /*3840*/  FSEL R49, R49, -INF , !P0 ;  /* 0xff80000031317808 */ /* 0x000fce0004000000 */
[----:B------:R2:W-:Y:S08]  /*3850*/  MUFU.TANH R101, R58 ;  /* 0x0000003a00657308 */ /* 0x0005f00000002400 */
[----:B------:R-:W3:Y:S08]  /*3860*/  MUFU.TANH R69, R69 ;  /* 0x0000004500457308 */ /* 0x000ef00000002400 */
[----:B------:R4:W-:Y:S01]  /*3870*/  MUFU.TANH R103, R59 ;  /* 0x0000003b00677308 */ /* 0x0009e20000002400 */
[CC--:B--2---:R-:W-:Y:S01]  /*3880*/  FFMA.FTZ R58, R84.reuse, R61.reuse, R21 ;  /* 0x0000003d543a7223 */ /* 0x0c4fe20000010015 */
[----:B------:R-:W-:-:S04]  /*3890*/  FFMA.FTZ R61, R84, R61, R97 ;  /* 0x0000003d543d7223 */ /* 0x000fc80000010061 */
[----:B------:R-:W-:Y:S02]  /*38a0*/  FSEL R58, R58, -INF , !P6 ;  /* 0xff8000003a3a7808 */ /* 0x000fe40007000000 */
[----:B------:R2:W-:Y:S01]  /*38b0*/  MUFU.TANH R23, R52 ;  /* 0x0000003400177308 */ /* 0x0005e20000002400 */
[----:B------:R-:W-:Y:S02]  /*38c0*/  FSEL R61, R61, -INF , !P4 ;  /* 0xff8000003d3d7808 */ /* 0x000fe40006000000 */
[C---:B------:R-:W-:Y:S02]  /*38d0*/  ISETP.GE.AND P6, PT, R56.reuse, R130, PT ;  /* 0x000000823800720c */ /* 0x040fe40003fc6270 */
[----:B------:R-:W-:Y:S02]  /*38e0*/  ISETP.GE.AND P4, PT, R56, R125, PT ;  /* 0x0000007d3800720c */ /* 0x000fe40003f86270 */
[----:B------:R-:W-:Y:S01]  /*38f0*/  I2FP.F32.S32 R56, R56 ;  /* 0x0000003800387245 */ /* 0x000fe20000201400 */
[----:B------:R1:W-:Y:S01]  /*3900*/  MUFU.TANH R95, R40 ;  /* 0x00000028005f7308 */ /* 0x0003e20000002400 */
[----:B----4-:R-:W-:-:S03]  /*3910*/  VIADD R59, R2, 0x31 ;  /* 0x00000031023b7836 */ /* 0x010fc60000000000 */
[C---:B------:R-:W-:Y:S02]  /*3920*/  FFMA.FTZ R41, R84.reuse, R56, R41 ;  /* 0x0000003854297223 */ /* 0x040fe40000010029 */
[----:B------:R-:W-:Y:S02]  /*3930*/  ISETP.GE.AND P0, PT, R59, R125, PT ;  /* 0x0000007d3b00720c */ /* 0x000fe40003f06270 */
[----:B------:R-:W4:Y:S01]  /*3940*/  MUFU.TANH R17, R17 ;  /* 0x0000001100117308 */ /* 0x000f220000002400 */
[C---:B--2---:R-:W-:Y:S01]  /*3950*/  FFMA.FTZ R52, R84.reuse, R50, R39 ;  /* 0x0000003254347223 */ /* 0x044fe20000010027 */
[----:B------:R-:W-:Y:S01]  /*3960*/  FFMA.FTZ R50, R84, R42, R141 ;  /* 0x0000002a54327223 */ /* 0x000fe2000001008d */
[----:B------:R-:W-:-:S03]  /*3970*/  VIADD R42, R2, 0x30 ;  /* 0x00000030022a7836 */ /* 0x000fc60000000000 */
[----:B------:R-:W-:Y:S02]  /*3980*/  FSEL R52, R52, -INF , !P5 ;  /* 0xff80000034347808 */ /* 0x000fe40006800000 */
[----:B------:R-:W2:Y:S01]  /*3990*/  MUFU.TANH R57, R66 ;  /* 0x0000004200397308 */ /* 0x000ea20000002400 */
[----:B-1----:R-:W-:Y:S02]  /*39a0*/  I2FP.F32.S32 R40, R59 ;  /* 0x0000003b00287245 */ /* 0x002fe40000201400 */
[C---:B------:R-:W-:Y:S02]  /*39b0*/  ISETP.GE.AND P5, PT, R42.reuse, R130, PT ;  /* 0x000000822a00720c */ /* 0x040fe40003fa6270 */
[----:B------:R-:W-:Y:S01]  /*39c0*/  ISETP.GE.AND P2, PT, R42, R125, PT ;  /* 0x0000007d2a00720c */ /* 0x000fe20003f46270 */
[----:B------:R-:W-:Y:S01]  /*39d0*/  FFMA.FTZ R123, R84, R40, R13 ;  /* 0x00000028547b7223 */ /* 0x000fe2000001000d */
[----:B------:R-:W-:Y:S01]  /*39e0*/  I2FP.F32.S32 R42, R42 ;  /* 0x0000002a002a7245 */ /* 0x000fe20000201400 */
[----:B------:R-:W1:Y:S01]  /*39f0*/  MUFU.TANH R19, R19 ;  /* 0x0000001300137308 */ /* 0x000e620000002400 */
[----:B------:R-:W-:-:S02]  /*3a00*/  VIADD R13, R2, 0x38 ;  /* 0x00000038020d7836 */ /* 0x000fc40000000000 */
[----:B---3--:R-:W-:Y:S01]  /*3a10*/  FFMA.FTZ R69, R84, R40, R69 ;  /* 0x0000002854457223 */ /* 0x008fe20000010045 */
[----:B------:R-:W-:Y:S02]  /*3a20*/  VIADD R40, R2, 0x40 ;  /* 0x0000004002287836 */ /* 0x000fe40000000000 */
[CC--:B------:R-:W-:Y:S01]  /*3a30*/  FFMA.FTZ R43, R84.reuse, R42.reuse, R43 ;  /* 0x0000002a542b7223 */ /* 0x0c0fe2000001002b */
[----:B------:R-:W-:Y:S01]  /*3a40*/  FFMA.FTZ R77, R84, R42, R5 ;  /* 0x0000002a544d7223 */ /* 0x000fe20000010005 */
[----:B------:R-:W-:Y:S01]  /*3a50*/  VIADD R42, R2, 0x39 ;  /* 0x00000039022a7836 */ /* 0x000fe20000000000 */
[----:B------:R-:W-:Y:S01]  /*3a60*/  FSEL R50, R50, -INF , !P3 ;  /* 0xff80000032327808 */ /* 0x000fe20005800000 */
[----:B------:R-:W3:Y:S01]  /*3a70*/  MUFU.TANH R67, R60 ;  /* 0x0000003c00437308 */ /* 0x000ee20000002400 */
[----:B------:R-:W-:Y:S02]  /*3a80*/  ISETP.GE.AND P3, PT, R59, R130, PT ;  /* 0x000000823b00720c */ /* 0x000fe40003f66270 */
[----:B------:R-:W-:-:S02]  /*3a90*/  FSEL R72, R43, -INF , !P5 ;  /* 0xff8000002b487808 */ /* 0x000fc40006800000 */
[----:B------:R-:W-:Y:S02]  /*3aa0*/  FSEL R77, R77, -INF , !P2 ;  /* 0xff8000004d4d7808 */ /* 0x000fe40005000000 */
[CC--:B------:R-:W-:Y:S01]  /*3ab0*/  ISETP.GE.AND P5, PT, R42.reuse, R130.reuse, PT ;  /* 0x000000822a00720c */ /* 0x0c0fe20003fa6270 */
[----:B------:R-:W3:Y:S01]  /*3ac0*/  MUFU.TANH R75, R62 ;  /* 0x0000003e004b7308 */ /* 0x000ee20000002400 */
[-C--:B------:R-:W-:Y:S02]  /*3ad0*/  ISETP.GE.AND P2, PT, R42, R125.reuse, PT ;  /* 0x0000007d2a00720c */ /* 0x080fe40003f46270 */
[----:B------:R-:W-:Y:S02]  /*3ae0*/  FSEL R70, R69, -INF , !P3 ;  /* 0xff80000045467808 */ /* 0x000fe40005800000 */
[----:B------:R-:W-:Y:S02]  /*3af0*/  FSEL R123, R123, -INF , !P0 ;  /* 0xff8000007b7b7808 */ /* 0x000fe40004000000 */
[C---:B------:R-:W-:Y:S01]  /*3b00*/  ISETP.GE.AND P3, PT, R40.reuse, R130, PT ;  /* 0x000000822800720c */ /* 0x040fe20003f66270 */
[----:B------:R4:W-:Y:S01]  /*3b10*/  MUFU.TANH R39, R55 ;  /* 0x0000003700277308 */ /* 0x0009e20000002400 */
[----:B------:R-:W-:-:S07]  /*3b20*/  ISETP.GE.AND P0, PT, R40, R125, PT ;  /* 0x0000007d2800720c */ /* 0x000fce0003f06270 */
[----:B------:R2:W3:Y:S08]  /*3b30*/  MUFU.TANH R97, R48 ;  /* 0x0000003000617308 */ /* 0x0004f00000002400 */
[----:B------:R1:W-:Y:S01]  /*3b40*/  MUFU.TANH R5, R38 ;  /* 0x0000002600057308 */ /* 0x0003e20000002400 */
[----:B----4-:R-:W-:Y:S01]  /*3b50*/  FFMA.FTZ R55, R84, R56, R73 ;  /* 0x0000003854377223 */ /* 0x010fe20000010049 */
[----:B------:R-:W-:-:S04]  /*3b60*/  VIADD R73, R2, 0x41 ;  /* 0x0000004102497836 */ /* 0x000fc80000000000 */
[----:B------:R-:W-:Y:S01]  /*3b70*/  FSEL R55, R55, -INF , !P4 ;  /* 0xff80000037377808 */ /* 0x000fe20006000000 */
[----:B------:R-:W-:Y:S01]  /*3b80*/  BAR.SYNC.DEFER_BLOCKING 0x0 ;  /* 0x0000000000007b1d */ /* 0x000fe20000010000 */
[----:B------:R-:W-:Y:S02]  /*3b90*/  ISETP.GE.AND P4, PT, R13, R125, PT ;  /* 0x0000007d0d00720c */ /* 0x000fe40003f86270 */
[----:B--2---:R-:W-:Y:S02]  /*3ba0*/  FSEL R48, R41, -INF , !P6 ;  /* 0xff80000029307808 */ /* 0x004fe40007000000 */
[----:B------:R-:W-:Y:S01]  /*3bb0*/  ISETP.GE.AND P6, PT, R13, R130, PT ;  /* 0x000000820d00720c */ /* 0x000fe20003fc6270 */
[----:B------:R2:W4:Y:S01]  /*3bc0*/  MUFU.TANH R41, R36 ;  /* 0x0000002400297308 */ /* 0x0005220000002400 */
[----:B------:R-:W-:Y:S02]  /*3bd0*/  I2FP.F32.S32 R13, R13 ;  /* 0x0000000d000d7245 */ /* 0x000fe40000201400 */
[----:B-1----:R-:W-:-:S03]  /*3be0*/  I2FP.F32.S32 R38, R42 ;  /* 0x0000002a00267245 */ /* 0x002fc60000201400 */
[CC--:B------:R-:W-:Y:S01]  /*3bf0*/  FFMA.FTZ R56, R84.reuse, R13.reuse, R17 ;  /* 0x0000000d54387223 */ /* 0x0c0fe20000010011 */
[C---:B------:R-:W-:Y:S01]  /*3c00*/  FFMA.FTZ R57, R84.reuse, R13, R57 ;  /* 0x0000000d54397223 */ /* 0x040fe20000010039 */
[----:B------:R1:W4:Y:S01]  /*3c10*/  MUFU.TANH R21, R54 ;  /* 0x0000003600157308 */ /* 0x0003220000002400 */
[CC--:B------:R-:W-:Y:S01]  /*3c20*/  FFMA.FTZ R19, R84.reuse, R38.reuse, R19 ;  /* 0x0000002654137223 */ /* 0x0c0fe20000010013 */
[----:B------:R-:W-:Y:S01]  /*3c30*/  FFMA.FTZ R63, R84, R38, R63 ;  /* 0x00000026543f7223 */ /* 0x000fe2000001003f */
[----:B------:R-:W-:Y:S01]  /*3c40*/  VIADD R38, R2, 0x48 ;  /* 0x0000004802267836 */ /* 0x000fe20000000000 */
[----:B------:R-:W-:Y:S02]  /*3c50*/  FSEL R56, R56, -INF , !P6 ;  /* 0xff80000038387808 */ /* 0x000fe40007000000 */
[----:B------:R-:W-:Y:S02]  /*3c60*/  FSEL R59, R57, -INF , !P4 ;  /* 0xff800000393b7808 */ /* 0x000fe40006000000 */
[----:B------:R-:W-:Y:S01]  /*3c70*/  ISETP.GE.AND P6, PT, R73, R130, PT ;  /* 0x000000824900720c */ /* 0x000fe20003fc6270 */
[----:B------:R-:W4:Y:S01]  /*3c80*/  MUFU.TANH R35, R35 ;  /* 0x0000002300237308 */ /* 0x000f220000002400 */
[----:B--2---:R-:W-:-:S02]  /*3c90*/  I2FP.F32.S32 R36, R40 ;  /* 0x0000002800247245 */ /* 0x004fc40000201400 */
[----:B------:R-:W-:Y:S02]  /*3ca0*/  ISETP.GE.AND P4, PT, R73, R125, PT ;  /* 0x0000007d4900720c */ /* 0x000fe40003f86270 */
[----:B------:R-:W-:Y:S01]  /*3cb0*/  I2FP.F32.S32 R73, R73 ;  /* 0x0000004900497245 */ /* 0x000fe20000201400 */
[CC--:B---3--:R-:W-:Y:S01]  /*3cc0*/  FFMA.FTZ R67, R84.reuse, R36.reuse, R67 ;  /* 0x0000002454437223 */ /* 0x0c8fe20000010043 */
[----:B------:R-:W-:Y:S01]  /*3cd0*/  FFMA.FTZ R75, R84, R36, R75 ;  /* 0x00000024544b7223 */ /* 0x000fe2000001004b */
[----:B------:R-:W-:Y:S01]  /*3ce0*/  VIADD R36, R2, 0x49 ;  /* 0x0000004902247836 */ /* 0x000fe20000000000 */
[----:B-1----:R-:W-:Y:S01]  /*3cf0*/  FSEL R54, R19, -INF , !P5 ;  /* 0xff80000013367808 */ /* 0x002fe20006800000 */
[CC--:B------:R-:W-:Y:S01]  /*3d00*/  FFMA.FTZ R65, R84.reuse, R73.reuse, R65 ;  /* 0x0000004954417223 */ /* 0x0c0fe20000010041 */
[----:B------:R-:W-:Y:S01]  /*3d10*/  FSEL R87, R63, -INF , !P2 ;  /* 0xff8000003f577808 */ /* 0x000fe20005000000 */
[----:B------:R-:W-:Y:S01]  /*3d20*/  FFMA.FTZ R73, R84, R73, R71 ;  /* 0x0000004954497223 */ /* 0x000fe20000010047 */
[C---:B------:R-:W-:Y:S01]  /*3d30*/  ISETP.GE.AND P5, PT, R38.reuse, R130, PT ;  /* 0x000000822600720c */ /* 0x040fe20003fa6270 */
[----:B------:R1:W-:Y:S01]  /*3d40*/  MUFU.TANH R19, R34 ;  /* 0x0000002200137308 */ /* 0x0003e20000002400 */
[----:B------:R-:W-:-:S02]  /*3d50*/  ISETP.GE.AND P2, PT, R38, R125, PT ;  /* 0x0000007d2600720c */ /* 0x000fc40003f46270 */
[----:B------:R-:W-:Y:S02]  /*3d60*/  FSEL R68, R67, -INF , !P3 ;  /* 0xff80000043447808 */ /* 0x000fe40005800000 */
[----:B------:R-:W-:Y:S02]  /*3d70*/  FSEL R75, R75, -INF , !P0 ;  /* 0xff8000004b4b7808 */ /* 0x000fe40004000000 */
[----:B------:R-:W-:Y:S01]  /*3d80*/  I2FP.F32.S32 R38, R38 ;  /* 0x0000002600267245 */ /* 0x000fe20000201400 */
[----:B------:R2:W-:Y:S01]  /*3d90*/  MUFU.TANH R63, R18 ;  /* 0x00000012003f7308 */ /* 0x0005e20000002400 */
[C---:B------:R-:W-:Y:S02]  /*3da0*/  ISETP.GE.AND P3, PT, R36.reuse, R130, PT ;  /* 0x000000822400720c */ /* 0x040fe40003f66270 */
[----:B------:R-:W-:Y:S01]  /*3db0*/  ISETP.GE.AND P0, PT, R36, R125, PT ;  /* 0x0000007d2400720c */ /* 0x000fe20003f06270 */
[C---:B------:R-:W-:Y:S01]  /*3dc0*/  FFMA.FTZ R64, R84.reuse, R38, R37 ;  /* 0x0000002654407223 */ /* 0x040fe20000010025 */
[----:B------:R-:W-:Y:S01]  /*3dd0*/  I2FP.F32.S32 R36, R36 ;  /* 0x0000002400247245 */ /* 0x000fe20000201400 */
[----:B------:R-:W-:Y:S01]  /*3de0*/  FFMA.FTZ R71, R84, R38, R101 ;  /* 0x0000002654477223 */ /* 0x000fe20000010065 */
[C---:B------:R-:W-:Y:S01]  /*3df0*/  VIADD R38, R2.reuse, 0x50 ;  /* 0x0000005002267836 */ /* 0x040fe20000000000 */
[----:B------:R-:W-:Y:S01]  /*3e00*/  FSEL R66, R65, -INF , !P6 ;  /* 0xff80000041427808 */ /* 0x000fe20007000000 */
[----:B-1----:R-:W-:-:S02]  /*3e10*/  VIADD R34, R2, 0x58 ;  /* 0x0000005802227836 */ /* 0x002fc40000000000 */
[CC--:B------:R-:W-:Y:S01]  /*3e20*/  FFMA.FTZ R62, R84.reuse, R36.reuse, R99 ;  /* 0x00000024543e7223 */ /* 0x0c0fe20000010063 */
[----:B------:R-:W-:Y:S01]  /*3e30*/  FFMA.FTZ R57, R84, R36, R103 ;  /* 0x0000002454397223 */ /* 0x000fe20000010067 */
[----:B------:R-:W-:Y:S01]  /*3e40*/  VIADD R36, R2, 0x51 ;  /* 0x0000005102247836 */ /* 0x000fe20000000000 */
[----:B------:R1:W-:Y:S01]  /*3e50*/  MUFU.TANH R65, R29 ;  /* 0x0000001d00417308 */ /* 0x0003e20000002400 */
[----:B------:R-:W-:Y:S02]  /*3e60*/  ISETP.GE.AND P6, PT, R38, R130, PT ;  /* 0x000000822600720c */ /* 0x000fe40003fc6270 */
[----:B------:R-:W-:Y:S02]  /*3e70*/  FSEL R62, R62, -INF , !P3 ;  /* 0xff8000003e3e7808 */ /* 0x000fe40005800000 */
[----:B--2---:R-:W-:Y:S02]  /*3e80*/  I2FP.F32.S32 R18, R38 ;  /* 0x0000002600127245 */ /* 0x004fe40000201400 */
[----:B------:R-:W-:Y:S01]  /*3e90*/  FSEL R57, R57, -INF , !P0 ;  /* 0xff80000039397808 */ /* 0x000fe20004000000 */
[----:B------:R2:W-:Y:S01]  /*3ea0*/  MUFU.TANH R17, R45 ;  /* 0x0000002d00117308 */ /* 0x0005e20000002400 */
[----:B------:R-:W-:Y:S01]  /*3eb0*/  ISETP.GE.AND P3, PT, R34, R130, PT ;  /* 0x000000822200720c */ /* 0x000fe20003f66270 */
[----:B------:R-:W-:Y:S01]  /*3ec0*/  FFMA.FTZ R23, R84, R18, R23 ;  /* 0x0000001254177223 */ /* 0x000fe20000010017 */
[----:B------:R-:W-:-:S02]  /*3ed0*/  ISETP.GE.AND P0, PT, R34, R125, PT ;  /* 0x0000007d2200720c */ /* 0x000fc40003f06270 */
[----:B------:R-:W-:Y:S02]  /*3ee0*/  I2FP.F32.S32 R34, R34 ;  /* 0x0000002200227245 */ /* 0x000fe40000201400 */
[----:B------:R-:W-:Y:S01]  /*3ef0*/  FSEL R73, R73, -INF , !P4 ;  /* 0xff80000049497808 */ /* 0x000fe20006000000 */
[----:B------:R3:W-:Y:S01]  /*3f00*/  MUFU.TANH R37, R32 ;  /* 0x0000002000257308 */ /* 0x0007e20000002400 */
[----:B-1----:R-:W-:Y:S02]  /*3f10*/  VIADD R29, R2, 0x59 ;  /* 0x00000059021d7836 */ /* 0x002fe40000000000 */
[CC--:B------:R-:W-:Y:S01]  /*3f20*/  FFMA.FTZ R40, R84.reuse, R34.reuse, R97 ;  /* 0x0000002254287223 */ /* 0x0c0fe20000010061 */
[----:B----4-:R-:W-:Y:S01]  /*3f30*/  FFMA.FTZ R41, R84, R34, R41 ;  /* 0x0000002254297223 */ /* 0x010fe20000010029 */
[----:B------:R-:W-:Y:S02]  /*3f40*/  FSEL R64, R64, -INF , !P5 ;  /* 0xff80000040407808 */ /* 0x000fe40006800000 */
[----:B------:R-:W-:Y:S01]  /*3f50*/  FSEL R71, R71, -INF , !P2 ;  /* 0xff80000047477808 */ /* 0x000fe20005000000 */
[----:B------:R1:W4:Y:S01]  /*3f60*/  MUFU.TANH R13, R44 ;  /* 0x0000002c000d7308 */ /* 0x0003220000002400 */
[----:B--2---:R-:W-:Y:S01]  /*3f70*/  FFMA.FTZ R45, R84, R18, R21 ;  /* 0x00000012542d7223 */ /* 0x004fe20000010015 */
[----:B------:R-:W-:Y:S01]  /*3f80*/  ISETP.GE.AND P4, PT, R38, R125, PT ;  /* 0x0000007d2600720c */ /* 0x000fe20003f86270 */
[----:B------:R-:W-:Y:S01]  /*3f90*/  VIADD R18, R2, 0x60 ;  /* 0x0000006002127836 */ /* 0x000fe20000000000 */
[----:B------:R-:W-:-:S02]  /*3fa0*/  ISETP.GE.AND P5, PT, R36, R130, PT ;  /* 0x000000822400720c */ /* 0x000fc40003fa6270 */
[----:B------:R-:W-:Y:S02]  /*3fb0*/  ISETP.GE.AND P2, PT, R36, R125, PT ;  /* 0x0000007d2400720c */ /* 0x000fe40003f46270 */
[----:B------:R2:W-:Y:S01]  /*3fc0*/  MUFU.TANH R21, R12 ;  /* 0x0000000c00157308 */ /* 0x0005e20000002400 */
[----:B---3--:R-:W-:Y:S02]  /*3fd0*/  I2FP.F32.S32 R32, R36 ;  /* 0x0000002400207245 */ /* 0x008fe40000201400 */
[----:B------:R-:W-:Y:S02]  /*3fe0*/  FSEL R40, R40, -INF , !P3 ;  /* 0xff80000028287808 */ /* 0x000fe40005800000 */
[----:B------:R-:W-:Y:S01]  /*3ff0*/  FSEL R41, R41, -INF , !P0 ;  /* 0xff80000029297808 */ /* 0x000fe20004000000 */
[CC--:B------:R-:W-:Y:S01]  /*4000*/  FFMA.FTZ R42, R84.reuse, R32.reuse, R95 ;  /* 0x00000020542a7223 */ /* 0x0c0fe2000001005f */
[----:B------:R-:W-:Y:S01]  /*4010*/  FFMA.FTZ R39, R84, R32, R39 ;  /* 0x0000002054277223 */ /* 0x000fe20000010027 */
[----:B------:R3:W4:Y:S01]  /*4020*/  MUFU.TANH R67, R16 ;  /* 0x0000001000437308 */ /* 0x0007220000002400 */
[----:B-1----:R-:W-:-:S02]  /*4030*/  FSEL R44, R23, -INF , !P6 ;  /* 0xff800000172c7808 */ /* 0x002fc40007000000 */
[----:B------:R-:W-:Y:S02]  /*4040*/  FSEL R42, R42, -INF , !P5 ;  /* 0xff8000002a2a7808 */ /* 0x000fe40006800000 */
[----:B------:R-:W-:Y:S02]  /*4050*/  FSEL R43, R39, -INF , !P2 ;  /* 0xff800000272b7808 */ /* 0x000fe40005000000 */
[C---:B------:R-:W-:Y:S01]  /*4060*/  ISETP.GE.AND P5, PT, R18.reuse, R130, PT ;  /* 0x000000821200720c */ /* 0x040fe20003fa6270 */
[----:B------:R1:W-:Y:S01]  /*4070*/  MUFU.TANH R23, R24 ;  /* 0x0000001800177308 */ /* 0x0003e20000002400 */
[----:B--2---:R-:W-:Y:S02]  /*4080*/  I2FP.F32.S32 R12, R29 ;  /* 0x0000001d000c7245 */ /* 0x004fe40000201400 */
[-C--:B------:R-:W-:Y:S02]  /*4090*/  ISETP.GE.AND P2, PT, R18, R125.reuse, PT ;  /* 0x0000007d1200720c */ /* 0x080fe40003f46270 */
[----:B------:R-:W-:Y:S01]  /*40a0*/  I2FP.F32.S32 R18, R18 ;  /* 0x0000001200127245 */ /* 0x000fe20000201400 */
[CC--:B------:R-:W-:Y:S01]  /*40b0*/  FFMA.FTZ R38, R84.reuse, R12.reuse, R5 ;  /* 0x0000000c54267223 */ /* 0x0c0fe20000010005 */
[----:B------:R-:W-:Y:S01]  /*40c0*/  FFMA.FTZ R12, R84, R12, R35 ;  /* 0x0000000c540c7223 */ /* 0x000fe20000010023 */
[----:B------:R-:W-:Y:S01]  /*40d0*/  FSEL R45, R45, -INF , !P4 ;  /* 0xff8000002d2d7808 */ /* 0x000fe20006000000 */
[----:B---3--:R-:W-:Y:S01]  /*40e0*/  VIADD R16, R2, 0x61 ;  /* 0x0000006102107836 */ /* 0x008fe20000000000 */
[----:B------:R-:W2:Y:S01]  /*40f0*/  MUFU.TANH R35, R26 ;  /* 0x0000001a00237308 */ /* 0x000ea20000002400 */
[CC--:B------:R-:W-:Y:S01]  /*4100*/  ISETP.GE.AND P4, PT, R29.reuse, R125.reuse, PT ;  /* 0x0000007d1d00720c */ /* 0x0c0fe20003f86270 */
[CC--:B----4-:R-:W-:Y:S01]  /*4110*/  FFMA.FTZ R13, R84.reuse, R18.reuse, R13 ;  /* 0x00000012540d7223 */ /* 0x0d0fe2000001000d */
[----:B------:R-:W-:Y:S01]  /*4120*/  FFMA.FTZ R19, R84, R18, R19 ;  /* 0x0000001254137223 */ /* 0x000fe20000010013 */
[----:B------:R-:W-:Y:S01]  /*4130*/  ISETP.GE.AND P3, PT, R16, R130, PT ;  /* 0x000000821000720c */ /* 0x000fe20003f66270 */
[----:B------:R-:W-:Y:S01]  /*4140*/  VIADD R18, R2, 0x69 ;  /* 0x0000006902127836 */ /* 0x000fe20000000000 */
[----:B------:R-:W-:Y:S01]  /*4150*/  ISETP.GE.AND P0, PT, R16, R125, PT ;  /* 0x0000007d1000720c */ /* 0x000fe20003f06270 */
[----:B-1----:R-:W-:Y:S01]  /*4160*/  VIADD R24, R2, 0x68 ;  /* 0x0000006802187836 */ /* 0x002fe20000000000 */
[----:B------:R-:W-:Y:S01]  /*4170*/  I2FP.F32.S32 R16, R16 ;  /* 0x0000001000107245 */ /* 0x000fe20000201400 */
[----:B------:R1:W-:Y:S01]  /*4180*/  MUFU.TANH R5, R27 ;  /* 0x0000001b00057308 */ /* 0x0003e20000002400 */
[----:B------:R-:W-:-:S02]  /*4190*/  ISETP.GE.AND P6, PT, R29, R130, PT ;  /* 0x000000821d00720c */ /* 0x000fc40003fc6270 */
[----:B------:R-:W-:Y:S01]  /*41a0*/  FSEL R36, R13, -INF , !P5 ;  /* 0xff8000000d247808 */ /* 0x000fe20006800000 */
[CC--:B------:R-:W-:Y:S01]  /*41b0*/  FFMA.FTZ R34, R84.reuse, R16.reuse, R17 ;  /* 0x0000001054227223 */ /* 0x0c0fe20000010011 */
[----:B------:R-:W-:Y:S01]  /*41c0*/  FFMA.FTZ R63, R84, R16, R63 ;  /* 0x00000010543f7223 */ /* 0x000fe2000001003f */
[----:B------:R-:W-:Y:S01]  /*41d0*/  VIADD R16, R2, 0x70 ;  /* 0x0000007002107836 */ /* 0x000fe20000000000 */
[----:B------:R-:W-:Y:S01]  /*41e0*/  FSEL R17, R12, -INF , !P4 ;  /* 0xff8000000c117808 */ /* 0x000fe20006000000 */
[----:B------:R3:W4:Y:S01]  /*41f0*/  MUFU.TANH R39, R25 ;  /* 0x0000001900277308 */ /* 0x0007220000002400 */
[----:B------:R-:W-:Y:S02]  /*4200*/  FSEL R34, R34, -INF , !P3 ;  /* 0xff80000022227808 */ /* 0x000fe40005800000 */
[----:B------:R-:W-:Y:S02]  /*4210*/  ISETP.GE.AND P3, PT, R16, R130, PT ;  /* 0x000000821000720c */ /* 0x000fe40003f66270 */
[----:B------:R-:W-:-:S02]  /*4220*/  I2FP.F32.S32 R12, R24 ;  /* 0x00000018000c7245 */ /* 0x000fc40000201400 */
[----:B------:R-:W-:Y:S01]  /*4230*/  FSEL R29, R19, -INF , !P2 ;  /* 0xff800000131d7808 */ /* 0x000fe20005000000 */
[----:B------:R4:W4:Y:S01]  /*4240*/  MUFU.TANH R13, R8 ;  /* 0x00000008000d7308 */ /* 0x0009220000002400 */
[----:B-1----:R-:W-:Y:S01]  /*4250*/  FSEL R27, R63, -INF , !P0 ;  /* 0xff8000003f1b7808 */ /* 0x002fe20004000000 */
[----:B------:R-:W-:Y:S01]  /*4260*/  FFMA.FTZ R32, R84, R12, R37 ;  /* 0x0000000c54207223 */ /* 0x000fe20000010025 */
[-C--:B------:R-:W-:Y:S02]  /*4270*/  ISETP.GE.AND P0, PT, R16, R125.reuse, PT ;  /* 0x0000007d1000720c */ /* 0x080fe40003f06270 */
[----:B------:R-:W-:Y:S02]  /*4280*/  I2FP.F32.S32 R16, R16 ;  /* 0x0000001000107245 */ /* 0x000fe40000201400 */
[C---:B------:R-:W-:Y:S01]  /*4290*/  ISETP.GE.AND P5, PT, R18.reuse, R130, PT ;  /* 0x000000821200720c */ /* 0x040fe20003fa6270 */
[----:B------:R-:W1:Y:S01]  /*42a0*/  MUFU.TANH R19, R10 ;  /* 0x0000000a00137308 */ /* 0x000e620000002400 */
[-C--:B------:R-:W-:Y:S01]  /*42b0*/  ISETP.GE.AND P2, PT, R18, R125.reuse, PT ;  /* 0x0000007d1200720c */ /* 0x080fe20003f46270 */
[----:B---3--:R-:W-:Y:S01]  /*42c0*/  FFMA.FTZ R25, R84, R12, R67 ;  /* 0x0000000c54197223 */ /* 0x008fe20000010043 */
[----:B------:R-:W-:Y:S01]  /*42d0*/  FSEL R38, R38, -INF , !P6 ;  /* 0xff80000026267808 */ /* 0x000fe20007000000 */
[----:B--2---:R-:W-:Y:S01]  /*42e0*/  FFMA.FTZ R35, R84, R16, R35 ;  /* 0x0000001054237223 */ /* 0x004fe20000010023 */
[----:B------:R-:W-:Y:S01]  /*42f0*/  I2FP.F32.S32 R18, R18 ;  /* 0x0000001200127245 */ /* 0x000fe20000201400 */
[----:B------:R-:W-:Y:S01]  /*4300*/  VIADD R12, R2, 0x78 ;  /* 0x00000078020c7836 */ /* 0x000fe20000000000 */
[C---:B------:R-:W-:Y:S01]  /*4310*/  ISETP.GE.AND P6, PT, R24.reuse, R130, PT ;  /* 0x000000821800720c */ /* 0x040fe20003fc6270 */
[----:B------:R-:W2:Y:S01]  /*4320*/  MUFU.TANH R9, R9 ;  /* 0x0000000900097308 */ /* 0x000ea20000002400 */
[----:B------:R-:W-:Y:S01]  /*4330*/  ISETP.GE.AND P4, PT, R24, R125, PT ;  /* 0x0000007d1800720c */ /* 0x000fe20003f86270 */
[----:B------:R-:W-:Y:S01]  /*4340*/  FFMA.FTZ R24, R84, R16, R23 ;  /* 0x0000001054187223 */ /* 0x000fe20000010017 */
[----:B------:R-:W-:-:S02]  /*4350*/  VIADD R16, R2, 0x71 ;  /* 0x0000007102107836 */ /* 0x000fc40000000000 */
[CC--:B------:R-:W-:Y:S01]  /*4360*/  FFMA.FTZ R26, R84.reuse, R18.reuse, R65 ;  /* 0x00000012541a7223 */ /* 0x0c0fe20000010041 */
[----:B------:R-:W-:Y:S01]  /*4370*/  FFMA.FTZ R21, R84, R18, R21 ;  /* 0x0000001254157223 */ /* 0x000fe20000010015 */
[----:B------:R-:W-:Y:S01]  /*4380*/  FSEL R32, R32, -INF , !P6 ;  /* 0xff80000020207808 */ /* 0x000fe20007000000 */
[----:B----4-:R-:W-:Y:S01]  /*4390*/  VIADD R8, R2, 0x79 ;  /* 0x0000007902087836 */ /* 0x010fe20000000000 */
[----:B------:R-:W-:Y:S01]  /*43a0*/  FSEL R25, R25, -INF , !P4 ;  /* 0xff80000019197808 */ /* 0x000fe20006000000 */
[----:B------:R-:W3:Y:S01]  /*43b0*/  MUFU.TANH R11, R11 ;  /* 0x0000000b000b7308 */ /* 0x000ee20000002400 */
[C---:B------:R-:W-:Y:S02]  /*43c0*/  ISETP.GE.AND P6, PT, R16.reuse, R130, PT ;  /* 0x000000821000720c */ /* 0x040fe40003fc6270 */
[----:B------:R-:W-:Y:S02]  /*43d0*/  ISETP.GE.AND P4, PT, R16, R125, PT ;  /* 0x0000007d1000720c */ /* 0x000fe40003f86270 */
[----:B------:R-:W-:-:S02]  /*43e0*/  I2FP.F32.S32 R16, R16 ;  /* 0x0000001000107245 */ /* 0x000fc40000201400 */
[----:B------:R-:W-:Y:S01]  /*43f0*/  FSEL R26, R26, -INF , !P5 ;  /* 0xff8000001a1a7808 */ /* 0x000fe20006800000 */
[----:B------:R4:W4:Y:S01]  /*4400*/  MUFU.TANH R37, R22 ;  /* 0x0000001600257308 */ /* 0x0009220000002400 */
[----:B------:R-:W-:Y:S01]  /*4410*/  FSEL R23, R21, -INF , !P2 ;  /* 0xff80000015177808 */ /* 0x000fe20005000000 */
[----:B------:R-:W-:Y:S01]  /*4420*/  FFMA.FTZ R39, R84, R16, R39 ;  /* 0x0000001054277223 */ /* 0x000fe20000010027 */
[----:B------:R-:W-:Y:S01]  /*4430*/  ISETP.GE.AND P5, PT, R12, R130, PT ;  /* 0x000000820c00720c */ /* 0x000fe20003fa6270 */
[----:B------:R-:W-:Y:S01]  /*4440*/  FFMA.FTZ R5, R84, R16, R5 ;  /* 0x0000001054057223 */ /* 0x000fe20000010005 */
[----:B------:R-:W-:Y:S02]  /*4450*/  ISETP.GE.AND P2, PT, R12, R125, PT ;  /* 0x0000007d0c00720c */ /* 0x000fe40003f46270 */
[----:B------:R-:W-:Y:S02]  /*4460*/  I2FP.F32.S32 R12, R12 ;  /* 0x0000000c000c7245 */ /* 0x000fe40000201400 */
[----:B------:R-:W-:-:S02]  /*4470*/  FSEL R24, R24, -INF , !P3 ;  /* 0xff80000018187808 */ /* 0x000fc40005800000 */
[----:B------:R-:W-:Y:S01]  /*4480*/  FSEL R21, R35, -INF , !P0 ;  /* 0xff80000023157808 */ /* 0x000fe20004000000 */
[----:B------:R-:W-:Y:S01]  /*4490*/  FFMA.FTZ R13, R84, R12, R13 ;  /* 0x0000000c540d7223 */ /* 0x000fe2000001000d */
[----:B------:R-:W-:Y:S01]  /*44a0*/  ISETP.GE.AND P3, PT, R8, R130, PT ;  /* 0x000000820800720c */ /* 0x000fe20003f66270 */
[----:B-1----:R-:W-:Y:S01]  /*44b0*/  FFMA.FTZ R12, R84, R12, R19 ;  /* 0x0000000c540c7223 */ /* 0x002fe20000010013 */
[----:B------:R-:W-:Y:S01]  /*44c0*/  ISETP.GE.AND P0, PT, R8, R125, PT ;  /* 0x0000007d0800720c */ /* 0x000fe20003f06270 */
[----:B------:R1:W1:Y:S01]  /*44d0*/  MUFU.TANH R35, R3 ;  /* 0x0000000300237308 */ /* 0x0002620000002400 */
[----:B------:R-:W-:Y:S02]  /*44e0*/  I2FP.F32.S32 R8, R8 ;  /* 0x0000000800087245 */ /* 0x000fe40000201400 */
[----:B------:R-:W-:Y:S02]  /*44f0*/  FSEL R19, R39, -INF , !P6 ;  /* 0xff80000027137808 */ /* 0x000fe40007000000 */
[----:B------:R-:W-:Y:S01]  /*4500*/  FSEL R5, R5, -INF , !P4 ;  /* 0xff80000005057808 */ /* 0x000fe20006000000 */
[CC--:B--2---:R-:W-:Y:S01]  /*4510*/  FFMA.FTZ R9, R84.reuse, R8.reuse, R9 ;  /* 0x0000000854097223 */ /* 0x0c4fe20000010009 */
[----:B---3--:R-:W-:Y:S01]  /*4520*/  FFMA.FTZ R11, R84, R8, R11 ;  /* 0x00000008540b7223 */ /* 0x008fe2000001000b */
[----:B------:R2:W3:Y:S01]  /*4530*/  MUFU.TANH R39, R4 ;  /* 0x0000000400277308 */ /* 0x0004e20000002400 */
[----:B------:R-:W-:-:S02]  /*4540*/  I2FP.F32.S32 R8, R2 ;  /* 0x0000000200087245 */ /* 0x000fc40000201400 */
[C---:B------:R-:W-:Y:S02]  /*4550*/  ISETP.GE.AND P6, PT, R2.reuse, R130, PT ;  /* 0x000000820200720c */ /* 0x040fe40003fc6270 */
[C---:B------:R-:W-:Y:S01]  /*4560*/  ISETP.GE.AND P4, PT, R2.reuse, R125, PT ;  /* 0x0000007d0200720c */ /* 0x040fe20003f86270 */
[----:B------:R-:W-:Y:S01]  /*4570*/  VIADD R2, R2, 0x11 ;  /* 0x0000001102027836 */ /* 0x000fe20000000000 */
[----:B------:R-:W-:Y:S01]  /*4580*/  FSEL R16, R9, -INF , !P3 ;  /* 0xff80000009107808 */ /* 0x000fe20005800000 */
[CC--:B----4-:R-:W-:Y:S01]  /*4590*/  FFMA.FTZ R22, R84.reuse, R8.reuse, R93 ;  /* 0x0000000854167223 */ /* 0x0d0fe2000001005d */
[----:B------:R-:W-:Y:S01]  /*45a0*/  ISETP.GE.AND P3, PT, R115, 0x2, PT ;  /* 0x000000027300780c */ /* 0x000fe20003f66270 */
[----:B------:R-:W-:Y:S01]  /*45b0*/  FFMA.FTZ R37, R84, R8, R37 ;  /* 0x0000000854257223 */ /* 0x000fe20000010025 */
[----:B------:R-:W-:Y:S02]  /*45c0*/  FSEL R18, R13, -INF , !P5 ;  /* 0xff8000000d127808 */ /* 0x000fe40006800000 */
[----:B-1----:R-:W-:-:S02]  /*45d0*/  FSEL R3, R12, -INF , !P2 ;  /* 0xff8000000c037808 */ /* 0x002fc40005000000 */
[----:B------:R-:W-:Y:S02]  /*45e0*/  I2FP.F32.S32 R10, R2 ;  /* 0x00000002000a7245 */ /* 0x000fe40000201400 */
[C---:B------:R-:W-:Y:S02]  /*45f0*/  ISETP.GE.AND P5, PT, R2.reuse, R130, PT ;  /* 0x000000820200720c */ /* 0x040fe40003fa6270 */
[----:B------:R-:W-:Y:S01]  /*4600*/  ISETP.GE.AND P2, PT, R2, R125, PT ;  /* 0x0000007d0200720c */ /* 0x000fe20003f46270 */
[----:B--2---:R-:W-:Y:S01]  /*4610*/  FFMA.FTZ R4, R84, R10, R35 ;  /* 0x0000000a54047223 */ /* 0x004fe20000010023 */
[----:B------:R-:W-:Y:S02]  /*4620*/  I2FP.F32.S32 R2, R2 ;  /* 0x0000000200027245 */ /* 0x000fe40000201400 */
[----:B------:R-:W-:Y:S02]  /*4630*/  FSEL R22, R22, -INF , !P6 ;  /* 0xff80000016167808 */ /* 0x000fe40007000000 */
[----:B------:R-:W-:Y:S01]  /*4640*/  FSEL R63, R37, -INF , !P4 ;  /* 0xff800000253f7808 */ /* 0x000fe20006000000 */
[----:B---3--:R-:W-:Y:S01]  /*4650*/  FFMA.FTZ R39, R84, R2, R39 ;  /* 0x0000000254277223 */ /* 0x008fe20000010027 */
        /* <DEDUP_REMOVED lines=64> */
.L_x_4420:
[----:B------:R-:W-:-:S04]  /*4a60*/  LEA R37, -R120, RZ, 0x7 ;  /* 0x000000ff78257211 */ /* 0x000fc800078e39ff */
[----:B------:R-:W-:-:S07]  /*4a70*/  SHF.R.S32.HI R60, RZ, 0x1f, R37 ;  /* 0x0000001fff3c7819 */ /* 0x000fce0000011425 */
.L_x_4421:
        /* <DEDUP_REMOVED lines=14> */
[----:B------:R2:W-:Y:S02]  /*4b60*/  @P2 STS.64 [R111+0x1008], RZ ;  /* 0x001008ff6f002388 */ /* 0x0005e40000000a00 */
[----:B------:R-:W4:Y:S01]  /*4b70*/  @!P2 LDC.64 R8, c[0x0][0x218] ;  /* 0x00008600ff08ab82 */ /* 0x000f220000000a00 */
[----:B-1----:R-:W-:-:S04]  /*4b80*/  @!P2 LEA R12, P5, R39, R12, 0x1 ;  /* 0x0000000c270ca211 */ /* 0x002fc800078a08ff */
[----:B------:R-:W-:Y:S02]  /*4b90*/  @!P2 LEA.HI.X R13, R39, R13, R74, 0x1, P5 ;  /* 0x0000000d270da211 */ /* 0x000fe400028f0c4a */
[C---:B---3--:R-:W-:Y:S01]  /*4ba0*/  @!P2 LEA R94, P0, R65.reuse, R10, 0x1 ;  /* 0x0000000a415ea211 */ /* 0x048fe200078008ff */
[----:B------:R-:W-:Y:S02]  /*4bb0*/  @!P2 IMAD.X R10, R60, 0x1, R35, P4 ;  /* 0x000000013c0aa824 */ /* 0x000fe400020e0623 */
        /* <DEDUP_REMOVED lines=32> */
.L_x_4423:
[----:B------:R-:W-:Y:S05]  /*4dc0*/  BSYNC B0 ;  /* 0x0000000000007941 */ /* 0x000fea0003800000 */
.L_x_4422:
[----:B------:R-:W0:Y:S01]  /*4dd0*/  LDGDEPBAR ;  /* 0x00000000000079af */ /* 0x000e220000000000 */
[----:B------:R-:W-:-:S04]  /*4de0*/  IADD3 R90, P0, R37, R90, RZ ;  /* 0x0000005a255a7210 */ /* 0x000fc80007f1e0ff */
[----:B------:R-:W-:-:S09]  /*4df0*/  IADD3.X R89, R60, R89, RZ, P0, !PT ;  /* 0x000000593c597210 */ /* 0x000fd200007fe4ff */
.L_x_4419:
        /* <DEDUP_REMOVED lines=67> */
[----:B------:R-:W2:Y:S04]  /*5230*/  SHFL.BFLY PT, R8, R9, 0x2, 0x1f ;  /* 0x0c401f0009087f89 */ /* 0x000ea800000e0000 */
[----:B------:R-:W-:Y:S01]  /*5240*/  LDSM.16.MT88.4 R100, [R119+0x3000] ;  /* 0x003000007764783b */ /* 0x000fe20000004200 */
[----:B-1----:R-:W-:-:S02]  /*5250*/  FMNMX.FTZ R10, R11, R10, !PT ;  /* 0x0000000a0b0a7209 */ /* 0x002fc40007810000 */
[----:B--2---:R-:W-:-:S03]  /*5260*/  FMNMX.FTZ R8, R9, R8, !PT ;  /* 0x0000000809087209 */ /* 0x004fc60007810000 */
[----:B------:R-:W1:Y:S04]  /*5270*/  SHFL.BFLY PT, R67, R10, 0x1, 0x1f ;  /* 0x0c201f000a437f89 */ /* 0x000e6800000e0000 */
[----:B------:R-:W2:Y:S01]  /*5280*/  SHFL.BFLY PT, R65, R8, 0x1, 0x1f ;  /* 0x0c201f0008417f89 */ /* 0x000ea200000e0000 */
[----:B-1----:R-:W-:-:S04]  /*5290*/  FMNMX.FTZ R67, R10, R67, !PT ;  /* 0x000000430a437209 */ /* 0x002fc80007810000 */
[C---:B------:R-:W-:Y:S01]  /*52a0*/  FSETP.NEU.FTZ.AND P0, PT, R67.reuse, -INF , PT ;  /* 0xff8000004300780b */ /* 0x040fe20003f1d000 */
[----:B------:R-:W-:Y:S01]  /*52b0*/  FMUL.FTZ R39, R67, UR13 ;  /* 0x0000000d43277c20 */ /* 0x000fe20008410000 */
[----:B--2---:R-:W-:-:S04]  /*52c0*/  FMNMX.FTZ R65, R8, R65, !PT ;  /* 0x0000004108417209 */ /* 0x004fc80007810000 */
[----:B------:R-:W-:Y:S02]  /*52d0*/  FSEL R39, R39, RZ, P0 ;  /* 0x000000ff27277208 */ /* 0x000fe40000000000 */
[----:B------:R-:W-:-:S03]  /*52e0*/  FSETP.NEU.FTZ.AND P0, PT, R65, -INF , PT ;  /* 0xff8000004100780b */ /* 0x000fc60003f1d000 */
[--C-:B------:R-:W-:Y:S01]  /*52f0*/  FFMA.FTZ R60, R30, UR13, -R39.reuse ;  /* 0x0000000d1e3c7c23 */ /* 0x100fe20008010827 */
[--C-:B------:R-:W-:Y:S01]  /*5300*/  FFMA.FTZ R30, R4, UR13, -R39.reuse ;  /* 0x0000000d041e7c23 */ /* 0x100fe20008010827 */
[----:B------:R-:W-:Y:S01]  /*5310*/  FMUL.FTZ R4, R65, UR13 ;  /* 0x0000000d41047c20 */ /* 0x000fe20008410000 */
[--C-:B------:R-:W-:Y:S01]  /*5320*/  FFMA.FTZ R74, R46, UR13, -R39.reuse ;  /* 0x0000000d2e4a7c23 */ /* 0x100fe20008010827 */
[--C-:B------:R-:W-:Y:S01]  /*5330*/  FFMA.FTZ R69, R58, UR13, -R39.reuse ;  /* 0x0000000d3a457c23 */ /* 0x100fe20008010827 */
[--C-:B------:R-:W-:Y:S01]  /*5340*/  FFMA.FTZ R85, R22, UR13, -R39.reuse ;  /* 0x0000000d16557c23 */ /* 0x100fe20008010827 */
[----:B------:R-:W-:Y:S01]  /*5350*/  MUFU.EX2 R60, R60 ;  /* 0x0000003c003c7308 */ /* 0x000fe20000000800 */
[----:B------:R-:W-:Y:S01]  /*5360*/  FSEL R4, R4, RZ, P0 ;  /* 0x000000ff04047208 */ /* 0x000fe20000000000 */
        /* <DEDUP_REMOVED lines=42> */
[----:B------:R-:W-:Y:S01]  /*5610*/  FFMA.FTZ R57, R57, UR13, -R4 ;  /* 0x0000000d39397c23 */ /* 0x000fe20008010804 */
[----:B------:R-:W-:Y:S01]  /*5620*/  FADD.FTZ R74, R85, R74 ;  /* 0x0000004a554a7221 */ /* 0x000fe20000010000 */
[--C-:B------:R-:W-:Y:S01]  /*5630*/  FFMA.FTZ R42, R42, UR13, -R39.reuse ;  /* 0x0000000d2a2a7c23 */ /* 0x100fe20008010827 */
[--C-:B------:R-:W-:Y:S01]  /*5640*/  FFMA.FTZ R38, R38, UR13, -R39.reuse ;  /* 0x0000000d26267c23 */ /* 0x100fe20008010827 */
[----:B------:R-:W-:Y:S01]  /*5650*/  FFMA.FTZ R45, R45, UR13, -R4 ;  /* 0x0000000d2d2d7c23 */ /* 0x000fe20008010804 */
[----:B------:R-:W-:Y:S01]  /*5660*/  FADD.FTZ R69, R69, R74 ;  /* 0x0000004a45457221 */ /* 0x000fe20000010000 */
[----:B------:R-:W3:Y:S01]  /*5670*/  MUFU.EX2 R61, R61 ;  /* 0x0000003d003d7308 */ /* 0x000ee20000000800 */
[--C-:B------:R-:W-:Y:S01]  /*5680*/  FFMA.FTZ R41, R41, UR13, -R4.reuse ;  /* 0x0000000d29297c23 */ /* 0x100fe20008010804 */
[----:B------:R-:W-:Y:S01]  /*5690*/  FFMA.FTZ R85, R16, UR13, -R39 ;  /* 0x0000000d10557c23 */ /* 0x000fe20008010827 */
[----:B------:R-:W-:Y:S01]  /*56a0*/  FADD.FTZ R60, R60, R69 ;  /* 0x000000453c3c7221 */ /* 0x000fe20000010000 */
[--C-:B------:R-:W-:Y:S01]  /*56b0*/  FFMA.FTZ R69, R44, UR13, -R39.reuse ;  /* 0x0000000d2c457c23 */ /* 0x100fe20008010827 */
[--C-:B------:R-:W-:Y:S01]  /*56c0*/  FFMA.FTZ R34, R34, UR13, -R39.reuse ;  /* 0x0000000d22227c23 */ /* 0x100fe20008010827 */
[--C-:B------:R-:W-:Y:S01]  /*56d0*/  FFMA.FTZ R32, R32, UR13, -R39.reuse ;  /* 0x0000000d20207c23 */ /* 0x100fe20008010827 */
[----:B------:R-:W-:Y:S01]  /*56e0*/  FFMA.FTZ R29, R29, UR13, -R4 ;  /* 0x0000000d1d1d7c23 */ /* 0x000fe20008010804 */
[----:B------:R-:W4:Y:S01]  /*56f0*/  MUFU.EX2 R46, R46 ;  /* 0x0000002e002e7308 */ /* 0x000f220000000800 */
[----:B--2---:R-:W-:Y:S01]  /*5700*/  F2FP.BF16.F32.PACK_AB R9, R58, R63 ;  /* 0x0000003f3a09723e */ /* 0x004fe200000010ff */
[----:B------:R-:W-:Y:S01]  /*5710*/  FADD.FTZ R58, R63, R58 ;  /* 0x0000003a3f3a7221 */ /* 0x000fe20000010000 */
[----:B------:R-:W-:Y:S01]  /*5720*/  FFMA.FTZ R63, R40, UR13, -R39 ;  /* 0x0000000d283f7c23 */ /* 0x000fe20008010827 */
[--C-:B------:R-:W-:Y:S01]  /*5730*/  FFMA.FTZ R40, R43, UR13, -R4.reuse ;  /* 0x0000000d2b287c23 */ /* 0x100fe20008010804 */
[--C-:B------:R-:W-:Y:S01]  /*5740*/  FFMA.FTZ R44, R27, UR13, -R4.reuse ;  /* 0x0000000d1b2c7c23 */ /* 0x100fe20008010804 */
[----:B------:R-:W-:Y:S01]  /*5750*/  FFMA.FTZ R5, R5, UR13, -R4 ;  /* 0x0000000d05057c23 */ /* 0x000fe20008010804 */
[----:B------:R-:W-:Y:S01]  /*5760*/  LEA R122, P0, R90, UR8, 0x1 ;  /* 0x000000085a7a7c11 */ /* 0x000fe2000f8008ff */
[----:B------:R-:W-:Y:S01]  /*5770*/  MUFU.EX2 R37, R37 ;  /* 0x0000002500257308 */ /* 0x000fe20000000800 */
[----:B---3--:R-:W-:-:S07]  /*5780*/  FADD.FTZ R71, R61, R58 ;  /* 0x0000003a3d477221 */ /* 0x008fce0000010000 */
[----:B------:R-:W2:Y:S01]  /*5790*/  MUFU.EX2 R30, R30 ;  /* 0x0000001e001e7308 */ /* 0x000ea20000000800 */
[----:B----4-:R-:W-:Y:S01]  /*57a0*/  F2FP.BF16.F32.PACK_AB R11, R46, R61 ;  /* 0x0000003d2e0b723e */ /* 0x010fe200000010ff */
[----:B------:R-:W-:Y:S01]  /*57b0*/  FFMA.FTZ R61, R36, UR13, -R39 ;  /* 0x0000000d243d7c23 */ /* 0x000fe20008010827 */
[----:B------:R-:W-:Y:S01]  /*57c0*/  FFMA.FTZ R36, R17, UR13, -R4 ;  /* 0x0000000d11247c23 */ /* 0x000fe20008010804 */
[----:B------:R-:W-:-:S04]  /*57d0*/  FADD.FTZ R46, R46, R71 ;  /* 0x000000472e2e7221 */ /* 0x000fc80000010000 */
[C---:B------:R-:W-:Y:S01]  /*57e0*/  HMMA.16816.F32.BF16 R104, R8.reuse, R100, RZ ;  /* 0x000000640868723c */ /* 0x040fe200000418ff */
[----:B------:R-:W-:Y:S05]  /*57f0*/  MUFU.EX2 R35, R35 ;  /* 0x0000002300237308 */ /* 0x000fea0000000800 */
[----:B------:R-:W-:Y:S03]  /*5800*/  HMMA.16816.F32.BF16 R100, R8, R102, RZ ;  /* 0x000000660864723c */ /* 0x000fe600000418ff */
[----:B------:R-:W3:Y:S01]  /*5810*/  MUFU.EX2 R22, R22 ;  /* 0x0000001600167308 */ /* 0x000ee20000000800 */
[----:B--2---:R-:W-:Y:S01]  /*5820*/  F2FP.BF16.F32.PACK_AB R92, R30, R37 ;  /* 0x000000251e5c723e */ /* 0x004fe200000010ff */
[----:B------:R-:W-:-:S06]  /*5830*/  FADD.FTZ R37, R37, R60 ;  /* 0x0000003c25257221 */ /* 0x000fcc0000010000 */
[----:B------:R-:W-:Y:S08]  /*5840*/  MUFU.EX2 R33, R33 ;  /* 0x0000002100217308 */ /* 0x000ff00000000800 */
[----:B------:R-:W2:Y:S01]  /*5850*/  MUFU.EX2 R28, R28 ;  /* 0x0000001c001c7308 */ /* 0x000ea20000000800 */
[----:B---3--:R-:W-:-:S07]  /*5860*/  F2FP.BF16.F32.PACK_AB R94, R22, R35 ;  /* 0x00000023165e723e */ /* 0x008fce00000010ff */
        /* <DEDUP_REMOVED lines=45> */
[----:B------:R-:W4:Y:S01]  /*5b40*/  MUFU.EX2 R42, R42 ;  /* 0x0000002a002a7308 */ /* 0x000f220000000800 */
        /* <DEDUP_REMOVED lines=10> */
[----:B------:R-:W5:Y:S08]  /*5bf0*/  MUFU.EX2 R40, R40 ;  /* 0x0000002800287308 */ /* 0x000f700000000800 */
[----:B------:R-:W-:Y:S01]  /*5c00*/  MUFU.EX2 R41, R41 ;  /* 0x0000002900297308 */ /* 0x000fe20000000800 */
[C---:B-1----:R-:W-:Y:S07]  /*5c10*/  HMMA.16816.F32.BF16 R104, R8.reuse, R12, R104 ;  /* 0x0000000c0868723c */ /* 0x042fee0000041868 */
[----:B------:R-:W1:Y:S01]  /*5c20*/  MUFU.EX2 R36, R36 ;  /* 0x0000002400247308 */ /* 0x000e620000000800 */
[C---:B------:R-:W-:Y:S01]  /*5c30*/  HMMA.16816.F32.BF16 R100, R8.reuse, R14, R100 ;  /* 0x0000000e0864723c */ /* 0x040fe20000041864 */
[----:B------:R-:W2:Y:S06]  /*5c40*/  LDSM.16.MT88.4 R12, [R124+0x3c00] ;  /* 0x003c00007c0c783b */ /* 0x000eac0000004200 */
[----:B------:R-:W-:Y:S08]  /*5c50*/  MUFU.EX2 R61, R61 ;  /* 0x0000003d003d7308 */ /* 0x000ff00000000800 */
[----:B------:R-:W1:Y:S08]  /*5c60*/  MUFU.EX2 R34, R34 ;  /* 0x0000002200227308 */ /* 0x000e700000000800 */
[----:B------:R-:W-:Y:S08]  /*5c70*/  MUFU.EX2 R32, R32 ;  /* 0x0000002000207308 */ /* 0x000ff00000000800 */
[----:B------:R-:W-:Y:S08]  /*5c80*/  MUFU.EX2 R29, R29 ;  /* 0x0000001d001d7308 */ /* 0x000ff00000000800 */
[----:B------:R-:W1:Y:S01]  /*5c90*/  MUFU.EX2 R44, R44 ;  /* 0x0000002c002c7308 */ /* 0x000e620000000800 */
[C---:B--2---:R-:W-:Y:S07]  /*5ca0*/  HMMA.16816.F32.BF16 R96, R8.reuse, R12, R96 ;  /* 0x0000000c0860723c */ /* 0x044fee0000041860 */
[----:B------:R-:W-:Y:S01]  /*5cb0*/  MUFU.EX2 R5, R5 ;  /* 0x0000000500057308 */ /* 0x000fe20000000800 */
[----:B------:R-:W-:Y:S01]  /*5cc0*/  HMMA.16816.F32.BF16 R92, R8, R14, R92 ;  /* 0x0000000e085c723c */ /* 0x000fe2000004185c */
[----:B------:R-:W2:Y:S06]  /*5cd0*/  LDSM.16.MT88.4 R12, [R119+0x4000] ;  /* 0x00400000770c783b */ /* 0x000eac0000004200 */
[----:B------:R-:W-:Y:S01]  /*5ce0*/  MUFU.EX2 R85, R85 ;  /* 0x0000005500557308 */ /* 0x000fe20000000800 */
[----:B------:R-:W-:-:S02]  /*5cf0*/  F2FP.BF16.F32.PACK_AB R8, R66, R123 ;  /* 0x0000007b4208723e */ /* 0x000fc400000010ff */
[----:B---3--:R-:W-:Y:S02]  /*5d00*/  F2FP.BF16.F32.PACK_AB R9, R68, R75 ;  /* 0x0000004b4409723e */ /* 0x008fe400000010ff */
[----:B------:R-:W-:Y:S02]  /*5d10*/  F2FP.BF16.F32.PACK_AB R10, R62, R87 ;  /* 0x000000573e0a723e */ /* 0x000fe400000010ff */
[----:B----4-:R-:W-:-:S07]  /*5d20*/  F2FP.BF16.F32.PACK_AB R11, R57, R64 ;  /* 0x00000040390b723e */ /* 0x010fce00000010ff */
[C---:B--2---:R-:W-:Y:S06]  /*5d30*/  HMMA.16816.F32.BF16 R104, R8.reuse, R12, R104 ;  /* 0x0000000c0868723c */ /* 0x044fec0000041868 */
[C---:B------:R-:W-:Y:S01]  /*5d40*/  HMMA.16816.F32.BF16 R100, R8.reuse, R14, R100 ;  /* 0x0000000e0864723c */ /* 0x040fe20000041864 */
[----:B------:R-:W2:Y:S05]  /*5d50*/  LDSM.16.MT88.4 R12, [R124+0x4000] ;  /* 0x004000007c0c783b */ /* 0x000eaa0000004200 */
[C---:B--2---:R-:W-:Y:S06]  /*5d60*/  HMMA.16816.F32.BF16 R96, R8.reuse, R12, R96 ;  /* 0x0000000c0860723c */ /* 0x044fec0000041860 */
[----:B------:R-:W-:Y:S01]  /*5d70*/  HMMA.16816.F32.BF16 R92, R8, R14, R92 ;  /* 0x0000000e085c723c */ /* 0x000fe2000004185c */
[----:B------:R-:W2:Y:S01]  /*5d80*/  LDSM.16.MT88.4 R8, [R119+0x4400] ;  /* 0x004400007708783b */ /* 0x000ea20000004200 */
[----:B------:R-:W-:Y:S01]  /*5d90*/  FADD.FTZ R13, R33, R46 ;  /* 0x0000002e210d7221 */ /* 0x000fe20000010000 */
[----:B------:R-:W-:Y:S01]  /*5da0*/  FFMA.FTZ R33, R26, UR13, -R39 ;  /* 0x0000000d1a217c23 */ /* 0x000fe20008010827 */
[----:B------:R-:W-:Y:S01]  /*5db0*/  FADD.FTZ R12, R30, R37 ;  /* 0x000000251e0c7221 */ /* 0x000fe20000010000 */
[--C-:B------:R-:W-:Y:S01]  /*5dc0*/  FFMA.FTZ R26, R24, UR13, -R39.reuse ;  /* 0x0000000d181a7c23 */ /* 0x100fe20008010827 */
[--C-:B------:R-:W-:Y:S01]  /*5dd0*/  FFMA.FTZ R24, R19, UR13, -R39.reuse ;  /* 0x0000000d13187c23 */ /* 0x100fe20008010827 */
[----:B------:R-:W-:Y:S01]  /*5de0*/  FFMA.FTZ R30, R18, UR13, -R39 ;  /* 0x0000000d121e7c23 */ /* 0x000fe20008010827 */
[----:B------:R-:W-:Y:S01]  /*5df0*/  FADD.FTZ R28, R28, R13 ;  /* 0x0000000d1c1c7221 */ /* 0x000fe20000010000 */
[----:B------:R-:W3:Y:S01]  /*5e00*/  LDSM.16.MT88.4 R16, [R124+0x4400] ;  /* 0x004400007c10783b */ /* 0x000ee20000004200 */
[----:B------:R-:W-:Y:S01]  /*5e10*/  FADD.FTZ R37, R35, R12 ;  /* 0x0000000c23257221 */ /* 0x000fe20000010000 */
[----:B------:R-:W-:Y:S01]  /*5e20*/  F2FP.BF16.F32.PACK_AB R12, R42, R69 ;  /* 0x000000452a0c723e */ /* 0x000fe200000010ff */
[----:B------:R-:W-:Y:S01]  /*5e30*/  FADD.FTZ R35, R31, R28 ;  /* 0x0000001c1f237221 */ /* 0x000fe20000010000 */
[----:B-----5:R-:W-:Y:S01]  /*5e40*/  F2FP.BF16.F32.PACK_AB R13, R40, R45 ;  /* 0x0000002d280d723e */ /* 0x020fe200000010ff */
[----:B------:R-:W-:Y:S01]  /*5e50*/  FADD.FTZ R22, R22, R37 ;  /* 0x0000002516167221 */ /* 0x000fe20000010000 */
[----:B------:R-:W-:Y:S01]  /*5e60*/  F2FP.BF16.F32.PACK_AB R14, R38, R63 ;  /* 0x0000003f260e723e */ /* 0x000fe200000010ff */
[----:B------:R-:W-:Y:S01]  /*5e70*/  FADD.FTZ R20, R20, R35 ;  /* 0x0000002314147221 */ /* 0x000fe20000010000 */
[----:B-1----:R-:W-:Y:S01]  /*5e80*/  F2FP.BF16.F32.PACK_AB R15, R36, R41 ;  /* 0x00000029240f723e */ /* 0x002fe200000010ff */
[----:B------:R-:W-:Y:S01]  /*5e90*/  FADD.FTZ R53, R53, R22 ;  /* 0x0000001635357221 */ /* 0x000fe20000010000 */
[----:B------:R-:W-:Y:S01]  /*5ea0*/  FFMA.FTZ R35, R25, UR13, -R4 ;  /* 0x0000000d19237c23 */ /* 0x000fe20008010804 */
[----:B------:R-:W-:Y:S01]  /*5eb0*/  FADD.FTZ R51, R51, R20 ;  /* 0x0000001433337221 */ /* 0x000fe20000010000 */
[--C-:B------:R-:W-:Y:S01]  /*5ec0*/  FFMA.FTZ R46, R23, UR13, -R4.reuse ;  /* 0x0000000d172e7c23 */ /* 0x100fe20008010804 */
[----:B------:R-:W-:Y:S01]  /*5ed0*/  FADD.FTZ R53, R52, R53 ;  /* 0x0000003534357221 */ /* 0x000fe20000010000 */
[----:B------:R-:W-:Y:S01]  /*5ee0*/  MUFU.EX2 R33, R33 ;  /* 0x0000002100217308 */ /* 0x000fe20000000800 */
[----:B------:R-:W-:Y:S01]  /*5ef0*/  FADD.FTZ R48, R48, R51 ;  /* 0x0000003330307221 */ /* 0x000fe20000010000 */
[----:B------:R-:W-:Y:S01]  /*5f00*/  FFMA.FTZ R22, R21, UR13, -R4 ;  /* 0x0000000d15167c23 */ /* 0x000fe20008010804 */
[----:B------:R-:W-:Y:S01]  /*5f10*/  FADD.FTZ R50, R50, R53 ;  /* 0x0000003532327221 */ /* 0x000fe20000010000 */
[----:B------:R-:W-:Y:S01]  /*5f20*/  F2FP.BF16.F32.PACK_AB R20, R34, R61 ;  /* 0x0000003d2214723e */ /* 0x000fe200000010ff */
[----:B------:R-:W-:Y:S01]  /*5f30*/  FADD.FTZ R49, R49, R48 ;  /* 0x0000003031317221 */ /* 0x000fe20000010000 */
[----:B------:R-:W-:Y:S01]  /*5f40*/  F2FP.BF16.F32.PACK_AB R21, R44, R29 ;  /* 0x0000001d2c15723e */ /* 0x000fe200000010ff */
[----:B------:R-:W-:Y:S01]  /*5f50*/  FADD.FTZ R50, R47, R50 ;  /* 0x000000322f327221 */ /* 0x000fe20000010000 */
[----:B------:R-:W-:Y:S01]  /*5f60*/  MUFU.EX2 R35, R35 ;  /* 0x0000002300237308 */ /* 0x000fe20000000800 */
[----:B------:R-:W-:Y:S01]  /*5f70*/  FADD.FTZ R0, R0, R49 ;  /* 0x0000003100007221 */ /* 0x000fe20000010000 */
[--C-:B------:R-:W-:Y:S01]  /*5f80*/  FFMA.FTZ R37, R3, UR13, -R4.reuse ;  /* 0x0000000d03257c23 */ /* 0x100fe20008010804 */
[----:B------:R-:W-:-:S02]  /*5f90*/  FFMA.FTZ R3, R2, UR13, -R4 ;  /* 0x0000000d02037c23 */ /* 0x000fc40008010804 */
[----:B------:R-:W-:-:S03]  /*5fa0*/  FADD.FTZ R77, R77, R0 ;  /* 0x000000004d4d7221 */ /* 0x000fc60000010000 */
[----:B------:R-:W1:Y:S01]  /*5fb0*/  MUFU.EX2 R46, R46 ;  /* 0x0000002e002e7308 */ /* 0x000e620000000800 */
[----:B------:R-:W-:Y:S01]  /*5fc0*/  FADD.FTZ R70, R70, R77 ;  /* 0x0000004d46467221 */ /* 0x000fe20000010000 */
[----:B--2---:R-:W-:Y:S03]  /*5fd0*/  HMMA.16816.F32.BF16 R104, R12, R8, R104 ;  /* 0x000000080c68723c */ /* 0x004fe60000041868 */
[----:B------:R-:W-:-:S03]  /*5fe0*/  FADD.FTZ R59, R59, R70 ;  /* 0x000000463b3b7221 */ /* 0x000fc60000010000 */
[----:B------:R-:W-:Y:S01]  /*5ff0*/  HMMA.16816.F32.BF16 R100, R12, R10, R100 ;  /* 0x0000000a0c64723c */ /* 0x000fe20000041864 */
[----:B------:R-:W2:Y:S01]  /*6000*/  LDSM.16.MT88.4 R8, [R119+0x4800] ;  /* 0x004800007708783b */ /* 0x000ea20000004200 */
[----:B------:R4:W-:Y:S01]  /*6010*/  MUFU.EX2 R0, R22 ;  /* 0x0000001600007308 */ /* 0x0009e20000000800 */
[----:B------:R-:W-:-:S03]  /*6020*/  FADD.FTZ R54, R54, R59 ;  /* 0x0000003b36367221 */ /* 0x000fc60000010000 */
[----:B---3--:R-:W-:Y:S01]  /*6030*/  HMMA.16816.F32.BF16 R96, R12, R16, R96 ;  /* 0x000000100c60723c */ /* 0x008fe20000041860 */
[----:B-1----:R-:W-:-:S03]  /*6040*/  F2FP.BF16.F32.PACK_AB R23, R46, R35 ;  /* 0x000000232e17723e */ /* 0x002fc600000010ff */
[----:B------:R-:W-:Y:S02]  /*6050*/  MUFU.EX2 R28, R26 ;  /* 0x0000001a001c7308 */ /* 0x000fe40000000800 */
[----:B------:R-:W-:Y:S01]  /*6060*/  HMMA.16816.F32.BF16 R92, R12, R18, R92 ;  /* 0x000000120c5c723c */ /* 0x000fe2000004185c */
[----:B------:R-:W-:Y:S01]  /*6070*/  FADD.FTZ R17, R79, R50 ;  /* 0x000000324f117221 */ /* 0x000fe20000010000 */
[----:B------:R-:W-:Y:S03]  /*6080*/  LDSM.16.MT88.4 R12, [R124+0x4c00] ;  /* 0x004c00007c0c783b */ /* 0x000fe60000004200 */
[----:B------:R-:W-:Y:S01]  /*6090*/  FADD.FTZ R17, R72, R17 ;  /* 0x0000001148117221 */ /* 0x000fe20000010000 */
[----:B------:R1:W3:Y:S01]  /*60a0*/  MUFU.EX2 R31, R24 ;  /* 0x00000018001f7308 */ /* 0x0002e20000000800 */
[----:B----4-:R-:W-:Y:S02]  /*60b0*/  F2FP.BF16.F32.PACK_AB R22, R33, R32 ;  /* 0x000000202116723e */ /* 0x010fe400000010ff */
[----:B------:R-:W-:-:S02]  /*60c0*/  FADD.FTZ R56, R56, R17 ;  /* 0x0000001138387221 */ /* 0x000fc40000010000 */
[----:B------:R-:W4:Y:S02]  /*60d0*/  LDSM.16.MT88.4 R16, [R119+0x4c00] ;  /* 0x004c00007710783b */ /* 0x000f240000004200 */
[----:B------:R-:W-:Y:S01]  /*60e0*/  FADD.FTZ R56, R55, R56 ;  /* 0x0000003837387221 */ /* 0x000fe20000010000 */
[----:B------:R-:W5:Y:S03]  /*60f0*/  MUFU.EX2 R30, R30 ;  /* 0x0000001e001e7308 */ /* 0x000f660000000800 */
[----:B------:R-:W-:-:S04]  /*6100*/  FADD.FTZ R123, R123, R56 ;  /* 0x000000387b7b7221 */ /* 0x000fc80000010000 */
[----:B------:R-:W-:Y:S01]  /*6110*/  FADD.FTZ R66, R66, R123 ;  /* 0x0000007b42427221 */ /* 0x000fe20000010000 */
[----:B------:R-:W-:Y:S01]  /*6120*/  MUFU.EX2 R2, R37 ;  /* 0x0000002500027308 */ /* 0x000fe20000000800 */
[----:B-1----:R-:W1:Y:S01]  /*6130*/  LDSM.16.MT88.4 R24, [R124+0x4800] ;  /* 0x004800007c18783b */ /* 0x002e620000004200 */
[----:B------:R-:W-:Y:S01]  /*6140*/  LEA.HI.X R123, R90, UR9, R89, 0x1, P0 ;  /* 0x000000095a7b7c11 */ /* 0x000fe200080f0c59 */
[----:B------:R-:W-:Y:S01]  /*6150*/  FADD.FTZ R87, R87, R66 ;  /* 0x0000004257577221 */ /* 0x000fe20000010000 */
[C---:B--2---:R-:W-:Y:S03]  /*6160*/  HMMA.16816.F32.BF16 R104, R20.reuse, R8, R104 ;  /* 0x000000081468723c */ /* 0x044fe60000041868 */
[----:B------:R-:W-:Y:S01]  /*6170*/  FADD.FTZ R62, R62, R87 ;  /* 0x000000573e3e7221 */ /* 0x000fe20000010000 */
[----:B------:R-:W2:Y:S03]  /*6180*/  MUFU.EX2 R3, R3 ;  /* 0x0000000300037308 */ /* 0x000ea60000000800 */
[----:B------:R-:W-:Y:S01]  /*6190*/  FADD.FTZ R69, R69, R62 ;  /* 0x0000003e45457221 */ /* 0x000fe20000010000 */
[----:B------:R-:W-:Y:S01]  /*61a0*/  HMMA.16816.F32.BF16 R100, R20, R10, R100 ;  /* 0x0000000a1464723c */ /* 0x000fe20000041864 */
[----:B------:R-:W-:Y:S01]  /*61b0*/  FADD.FTZ R9, R75, R54 ;  /* 0x000000364b097221 */ /* 0x000fe20000010000 */
[----:B---3--:R-:W-:Y:S01]  /*61c0*/  F2FP.BF16.F32.PACK_AB R8, R31, R28 ;  /* 0x0000001c1f08723e */ /* 0x008fe200000010ff */
[----:B------:R-:W-:-:S02]  /*61d0*/  FADD.FTZ R42, R42, R69 ;  /* 0x000000452a2a7221 */ /* 0x000fc40000010000 */
[----:B------:R-:W-:Y:S02]  /*61e0*/  FADD.FTZ R9, R68, R9 ;  /* 0x0000000944097221 */ /* 0x000fe40000010000 */
[----:B------:R-:W-:Y:S01]  /*61f0*/  FADD.FTZ R63, R63, R42 ;  /* 0x0000002a3f3f7221 */ /* 0x000fe20000010000 */
[----:B-----5:R-:W-:Y:S01]  /*6200*/  F2FP.BF16.F32.PACK_AB R10, R85, R30 ;  /* 0x0000001e550a723e */ /* 0x020fe200000010ff */
[----:B------:R-:W-:Y:S01]  /*6210*/  FADD.FTZ R4, R64, R9 ;  /* 0x0000000940047221 */ /* 0x000fe20000010000 */
[----:B------:R-:W-:Y:S01]  /*6220*/  F2FP.BF16.F32.PACK_AB R9, R5, R0 ;  /* 0x000000000509723e */ /* 0x000fe200000010ff */
[----:B------:R-:W-:Y:S02]  /*6230*/  FADD.FTZ R38, R38, R63 ;  /* 0x0000003f26267221 */ /* 0x000fe40000010000 */
[----:B------:R-:W-:Y:S01]  /*6240*/  FADD.FTZ R4, R57, R4 ;  /* 0x0000000439047221 */ /* 0x000fe20000010000 */
[----:B--2---:R-:W-:Y:S01]  /*6250*/  F2FP.BF16.F32.PACK_AB R11, R3, R2 ;  /* 0x00000002030b723e */ /* 0x004fe200000010ff */
[----:B------:R-:W-:-:S02]  /*6260*/  FADD.FTZ R61, R61, R38 ;  /* 0x000000263d3d7221 */ /* 0x000fc40000010000 */
[----:B------:R-:W-:Y:S02]  /*6270*/  FADD.FTZ R45, R45, R4 ;  /* 0x000000042d2d7221 */ /* 0x000fe40000010000 */
[----:B------:R-:W-:Y:S02]  /*6280*/  FADD.FTZ R61, R34, R61 ;  /* 0x0000003d223d7221 */ /* 0x000fe40000010000 */
[----:B------:R-:W-:Y:S01]  /*6290*/  FADD.FTZ R40, R40, R45 ;  /* 0x0000002d28287221 */ /* 0x000fe20000010000 */
[----:B----4-:R-:W-:Y:S01]  /*62a0*/  HMMA.16816.F32.BF16 R104, R8, R16, R104 ;  /* 0x000000100868723c */ /* 0x010fe20000041868 */
[----:B------:R-:W-:Y:S02]  /*62b0*/  FADD.FTZ R32, R32, R61 ;  /* 0x0000003d20207221 */ /* 0x000fe40000010000 */
[----:B------:R-:W-:Y:S02]  /*62c0*/  FADD.FTZ R41, R41, R40 ;  /* 0x0000002829297221 */ /* 0x000fe40000010000 */
[----:B------:R-:W-:Y:S01]  /*62d0*/  FADD.FTZ R33, R33, R32 ;  /* 0x0000002021217221 */ /* 0x000fe20000010000 */
[----:B-1----:R-:W-:Y:S01]  /*62e0*/  HMMA.16816.F32.BF16 R96, R20, R24, R96 ;  /* 0x000000181460723c */ /* 0x002fe20000041860 */
[----:B------:R-:W-:-:S02]  /*62f0*/  FADD.FTZ R36, R36, R41 ;  /* 0x0000002924247221 */ /* 0x000fc40000010000 */
[----:B------:R-:W-:Y:S02]  /*6300*/  FADD.FTZ R28, R28, R33 ;  /* 0x000000211c1c7221 */ /* 0x000fe40000010000 */
[----:B------:R-:W-:Y:S01]  /*6310*/  FADD.FTZ R29, R29, R36 ;  /* 0x000000241d1d7221 */ /* 0x000fe20000010000 */
[----:B------:R-:W-:Y:S01]  /*6320*/  HMMA.16816.F32.BF16 R92, R20, R26, R92 ;  /* 0x0000001a145c723c */ /* 0x000fe2000004185c */
[----:B------:R-:W-:Y:S02]  /*6330*/  FADD.FTZ R31, R31, R28 ;  /* 0x0000001c1f1f7221 */ /* 0x000fe40000010000 */
[----:B------:R-:W-:Y:S02]  /*6340*/  FADD.FTZ R44, R44, R29 ;  /* 0x0000001d2c2c7221 */ /* 0x000fe40000010000 */
[----:B------:R-:W-:Y:S01]  /*6350*/  FADD.FTZ R30, R30, R31 ;  /* 0x0000001f1e1e7221 */ /* 0x000fe20000010000 */
[----:B------:R-:W-:Y:S01]  /*6360*/  HMMA.16816.F32.BF16 R100, R8, R18, R100 ;  /* 0x000000120864723c */ /* 0x000fe20000041864 */
[----:B------:R-:W-:-:S02]  /*6370*/  FADD.FTZ R35, R35, R44 ;  /* 0x0000002c23237221 */ /* 0x000fc40000010000 */
[----:B------:R-:W-:Y:S02]  /*6380*/  FADD.FTZ R85, R85, R30 ;  /* 0x0000001e55557221 */ /* 0x000fe40000010000 */
[----:B------:R-:W-:-:S04]  /*6390*/  FADD.FTZ R35, R46, R35 ;  /* 0x000000232e237221 */ /* 0x000fc80000010000 */
[----:B------:R-:W-:-:S03]  /*63a0*/  FADD.FTZ R0, R0, R35 ;  /* 0x0000002300007221 */ /* 0x000fc60000010000 */
[----:B------:R-:W-:Y:S01]  /*63b0*/  HMMA.16816.F32.BF16 R96, R8, R12, R96 ;  /* 0x0000000c0860723c */ /* 0x000fe20000041860 */
[----:B------:R-:W-:-:S04]  /*63c0*/  FADD.FTZ R5, R5, R0 ;  /* 0x0000000005057221 */ /* 0x000fc80000010000 */
[----:B------:R-:W-:Y:S01]  /*63d0*/  FADD.FTZ R2, R2, R5 ;  /* 0x0000000502027221 */ /* 0x000fe20000010000 */
[----:B------:R-:W-:Y:S03]  /*63e0*/  HMMA.16816.F32.BF16 R92, R8, R14, R92 ;  /* 0x0000000e085c723c */ /* 0x000fe6000004185c */
[----:B------:R-:W-:Y:S01]  /*63f0*/  FADD.FTZ R87, R3, R2 ;  /* 0x0000000203577221 */ /* 0x000fe20000010000 */
[----:B------:R-:W-:-:S05]  /*6400*/  NOP ;  /* 0x0000000000007918 */ /* 0x000fca0000000000 */
        /* <DEDUP_REMOVED lines=65> */
.L_x_4425:
[----:B------:R-:W-:-:S04]  /*6820*/  LEA R3, -R128, RZ, 0x7 ;  /* 0x000000ff80037211 */ /* 0x000fc800078e39ff */
[----:B------:R-:W-:-:S07]  /*6830*/  SHF.R.S32.HI R0, RZ, 0x1f, R3 ;  /* 0x0000001fff007819 */ /* 0x000fce0000011403 */
.L_x_4426:
[----:B------:R-:W-:Y:S01]  /*6840*/  ULDC UR4, c[0x0][0x2d0] ;  /* 0x0000b40000047ab9 */ /* 0x000fe20000000800 */
[C---:B------:R-:W-:Y:S02]  /*6850*/  LEA R126, P5, R3.reuse, R126, 0x1 ;  /* 0x0000007e037e7211 */ /* 0x040fe400078a08ff */
[----:B------:R-:W-:Y:S02]  /*6860*/  ISETP.GE.AND P0, PT, R114, UR4, PT ;  /* 0x0000000472007c0c */ /* 0x000fe4000bf06270 */
[----:B------:R-:W-:-:S11]  /*6870*/  LEA.HI.X R127, R3, R127, R0, 0x1, P5 ;  /* 0x0000007f037f7211 */ /* 0x000fd600028f0c00 */
[CC--:B------:R-:W-:Y:S01]  /*6880*/  @!P0 LEA R4, P2, R128.reuse, R6.reuse, 0x6 ;  /* 0x0000000680048211 */ /* 0x0c0fe200078430ff */
[----:B------:R-:W-:Y:S01]  /*6890*/  @!P0 IMAD.MOV.U32 R132, RZ, RZ, R6 ;  /* 0x000000ffff848224 */ /* 0x000fe200078e0006 */
[----:B------:R-:W-:Y:S01]  /*68a0*/  @!P0 IADD3 R2, P4, P3, R3, R6, R110 ;  /* 0x0000000603028210 */ /* 0x000fe20007b9e06e */
[----:B------:R-:W-:Y:S01]  /*68b0*/  @!P0 IMAD R5, R129, 0x60, RZ ;  /* 0x0000006081058824 */ /* 0x000fe200078e02ff */
[CC--:B------:R-:W-:Y:S01]  /*68c0*/  @!P0 LEA.HI.X R129, R128.reuse, R133.reuse, R129, 0x6, P2 ;  /* 0x0000008580818211 */ /* 0x0c0fe200010f3481 */
[----:B------:R-:W-:Y:S01]  /*68d0*/  @!P0 IMAD.WIDE.U32 R6, R128, 0x60, R132 ;  /* 0x0000006080068825 */ /* 0x000fe200078e0084 */
[----:B------:R-:W-:Y:S01]  /*68e0*/  @!P0 IADD3.X R133, R0, R133, R109, P4, P3 ;  /* 0x0000008500858210 */ /* 0x000fe200027e646d */
[----:B------:R-:W-:Y:S01]  /*68f0*/  @P0 STS [R111+0x3000], RZ ;  /* 0x003000ff6f000388 */ /* 0x000fe20000000800 */
[C---:B------:R-:W-:Y:S02]  /*6900*/  @!P0 IADD3 R4, P3, R3.reuse, R4, RZ ;  /* 0x0000000403048210 */ /* 0x040fe40007f7e0ff */
[----:B------:R-:W-:Y:S01]  /*6910*/  @!P0 LEA R8, P4, R2, UR6, 0x1 ;  /* 0x0000000602088c11 */ /* 0x000fe2000f8808ff */
[----:B------:R-:W-:Y:S01]  /*6920*/  @P0 STS [R111+0x3004], RZ ;  /* 0x003004ff6f000388 */ /* 0x000fe20000000800 */
[----:B------:R-:W-:Y:S01]  /*6930*/  @!P0 IADD3 R6, P2, R3, R6, RZ ;  /* 0x0000000603068210 */ /* 0x000fe20007f5e0ff */
[----:B------:R-:W-:Y:S01]  /*6940*/  @!P0 IMAD.X R129, R0, 0x1, R129, P3 ;  /* 0x0000000100818824 */ /* 0x000fe200018e0681 */
[----:B------:R-:W-:Y:S01]  /*6950*/  @!P0 LEA R10, P3, R4, UR6, 0x1 ;  /* 0x00000006040a8c11 */ /* 0x000fe2000f8608ff */
[----:B------:R-:W-:Y:S01]  /*6960*/  @P0 STS.64 [R111+0x3008], RZ ;  /* 0x003008ff6f000388 */ /* 0x000fe20000000a00 */
[----:B------:R-:W-:-:S02]  /*6970*/  @!P0 LEA.HI.X R9, R2, UR7, R133, 0x1, P4 ;  /* 0x0000000702098c11 */ /* 0x000fc4000a0f0c85 */
        /* <DEDUP_REMOVED lines=9> */
[----:B------:R-:W-:Y:S01]  /*6a10*/  ISETP.GE.AND P2, PT, R115, 0x3, PT ;  /* 0x000000037300780c */ /* 0x000fe20003f46270 */
        /* <DEDUP_REMOVED lines=17> */
[----:B------:R-:W-:Y:S04]  /*6b30*/  LDSM.16.M88.4 R12, [R80] ;  /* 0x00000000500c783b */ /* 0x000fe80000000200 */
[----:B------:R-:W3:Y:S04]  /*6b40*/  LDSM.16.M88.4 R36, [R81+0x1800] ;  /* 0x001800005124783b */ /* 0x000ee80000000200 */
[----:B------:R-:W4:Y:S01]  /*6b50*/  LDSM.16.M88.4 R28, [R81+0x1c00] ;  /* 0x001c0000511c783b */ /* 0x000f220000000200 */
[----:B-1----:R-:W-:-:S03]  /*6b60*/  IMAD.SHL.U32 R3, R86, 0x80, RZ ;  /* 0x0000008056037824 */ /* 0x002fc600078e00ff */
[----:B------:R-:W1:Y:S04]  /*6b70*/  LDSM.16.M88.4 R44, [R81+0x1400] ;  /* 0x00140000512c783b */ /* 0x000e680000000200 */
[----:B------:R-:W5:Y:S04]  /*6b80*/  LDSM.16.M88.4 R8, [R80+0x800] ;  /* 0x000800005008783b */ /* 0x000f680000000200 */
[----:B------:R-:W5:Y:S04]  /*6b90*/  LDSM.16.M88.4 R20, [R81+0x2000] ;  /* 0x002000005114783b */ /* 0x000f680000000200 */
[----:B------:R-:W5:Y:S04]  /*6ba0*/  LDSM.16.M88.4 R4, [R80+0xc00] ;  /* 0x000c00005004783b */ /* 0x000f680000000200 */
[----:B------:R-:W5:Y:S01]  /*6bb0*/  LDSM.16.M88.4 R16, [R80+0x400] ;  /* 0x000400005010783b */ /* 0x000f620000000200 */
[C---:B--2---:R-:W-:Y:S03]  /*6bc0*/  HMMA.16816.F32.BF16 R56, R60.reuse, R52, RZ ;  /* 0x000000343c38723c */ /* 0x044fe600000418ff */
[----:B------:R-:W-:Y:S04]  /*6bd0*/  LDSM.16.M88.4 R68, [R80+0x1000] ;  /* 0x001000005044783b */ /* 0x000fe80000000200 */
[----:B------:R-:W-:Y:S01]  /*6be0*/  LDSM.16.M88.4 R72, [R81+0x2c00] ;  /* 0x002c00005148783b */ /* 0x000fe20000000200 */
[C---:B------:R-:W-:Y:S03]  /*6bf0*/  HMMA.16816.F32.BF16 R52, R60.reuse, R54, RZ ;  /* 0x000000363c34723c */ /* 0x040fe600000418ff */
[----:B------:R-:W0:Y:S03]  /*6c00*/  LDGDEPBAR ;  /* 0x00000000000079af */ /* 0x000e260000000000 */
[C---:B---3--:R-:W-:Y:S06]  /*6c10*/  HMMA.16816.F32.BF16 R40, R60.reuse, R36, RZ ;  /* 0x000000243c28723c */ /* 0x048fec00000418ff */
[----:B------:R-:W-:Y:S06]  /*6c20*/  HMMA.16816.F32.BF16 R36, R60, R38, RZ ;  /* 0x000000263c24723c */ /* 0x000fec00000418ff */
[C---:B------:R-:W-:Y:S06]  /*6c30*/  HMMA.16816.F32.BF16 R56, R76.reuse, R12, R56 ;  /* 0x0000000c4c38723c */ /* 0x040fec0000041838 */
[----:B------:R-:W-:Y:S01]  /*6c40*/  HMMA.16816.F32.BF16 R52, R76, R14, R52 ;  /* 0x0000000e4c34723c */ /* 0x000fe20000041834 */
[----:B------:R-:W2:Y:S05]  /*6c50*/  LDSM.16.M88.4 R12, [R81+0x2400] ;  /* 0x00240000510c783b */ /* 0x000eaa0000000200 */
[C---:B----4-:R-:W-:Y:S06]  /*6c60*/  HMMA.16816.F32.BF16 R32, R60.reuse, R28, RZ ;  /* 0x0000001c3c20723c */ /* 0x050fec00000418ff */
[C---:B------:R-:W-:Y:S06]  /*6c70*/  HMMA.16816.F32.BF16 R28, R60.reuse, R30, RZ ;  /* 0x0000001e3c1c723c */ /* 0x040fec00000418ff */
[----:B-1----:R-:W-:Y:S01]  /*6c80*/  HMMA.16816.F32.BF16 R48, R60, R44, RZ ;  /* 0x0000002c3c30723c */ /* 0x002fe200000418ff */
[----:B------:R-:W-:Y:S01]  /*6c90*/  FMUL.FTZ R57, R57, UR12 ;  /* 0x0000000c39397c20 */ /* 0x000fe20008410000 */
[----:B------:R-:W-:Y:S01]  /*6ca0*/  FMUL.FTZ R133, R59, UR12 ;  /* 0x0000000c3b857c20 */ /* 0x000fe20008410000 */
[----:B------:R-:W-:-:S03]  /*6cb0*/  LOP3.LUT R59, R3, R88, RZ, 0xfc, !PT ;  /* 0x00000058033b7212 */ /* 0x000fc600078efcff */
[----:B------:R-:W-:Y:S01]  /*6cc0*/  HMMA.16816.F32.BF16 R44, R60, R46, RZ ;  /* 0x0000002e3c2c723c */ /* 0x000fe200000418ff */
[----:B------:R-:W-:Y:S01]  /*6cd0*/  FMUL.FTZ R55, R55, UR12 ;  /* 0x0000000c37377c20 */ /* 0x000fe20008410000 */
[----:B------:R-:W1:Y:S01]  /*6ce0*/  MUFU.TANH R57, R57 ;  /* 0x0000003900397308 */ /* 0x000e620000002400 */
[----:B------:R-:W-:Y:S02]  /*6cf0*/  VIADD R0, R59, 0x9 ;  /* 0x000000093b007836 */ /* 0x000fe40000000000 */
[----:B------:R-:W-:Y:S01]  /*6d00*/  FMUL.FTZ R53, R53, UR12 ;  /* 0x0000000c35357c20 */ /* 0x000fe20008410000 */
[----:B------:R-:W-:Y:S01]  /*6d10*/  VIADD R2, R59, 0x1 ;  /* 0x000000013b027836 */ /* 0x000fe20000000000 */
[----:B-----5:R-:W-:Y:S01]  /*6d20*/  HMMA.16816.F32.BF16 R40, R76, R8, R40 ;  /* 0x000000084c28723c */ /* 0x020fe20000041828 */
[C---:B------:R-:W-:Y:S02]  /*6d30*/  ISETP.GE.AND P4, PT, R0.reuse, R130, PT ;  /* 0x000000820000720c */ /* 0x040fe40003f86270 */
[----:B------:R-:W3:Y:S01]  /*6d40*/  MUFU.TANH R135, R55 ;  /* 0x0000003700877308 */ /* 0x000ee20000002400 */
[----:B------:R-:W-:-:S02]  /*6d50*/  ISETP.GE.AND P6, PT, R0, R125, PT ;  /* 0x0000007d0000720c */ /* 0x000fc40003fc6270 */
[----:B------:R-:W-:Y:S01]  /*6d60*/  HMMA.16816.F32.BF16 R36, R76, R10, R36 ;  /* 0x0000000a4c24723c */ /* 0x000fe20000041824 */
[----:B------:R-:W4:Y:S01]  /*6d70*/  LDSM.16.M88.4 R8, [R80+0x1400] ;  /* 0x001400005008783b */ /* 0x000f220000000200 */
[-C--:B------:R-:W-:Y:S02]  /*6d80*/  I2FP.F32.S32 R154, R0.reuse ;  /* 0x00000000009a7245 */ /* 0x080fe40000201400 */
[----:B------:R-:W-:Y:S02]  /*6d90*/  I2FP.F32.S32 R0, R0 ;  /* 0x0000000000007245 */ /* 0x000fe40000201400 */
[----:B------:R-:W-:Y:S01]  /*6da0*/  HMMA.16816.F32.BF16 R24, R60, R20, RZ ;  /* 0x000000143c18723c */ /* 0x000fe200000418ff */
[----:B------:R-:W5:Y:S01]  /*6db0*/  MUFU.TANH R133, R133 ;  /* 0x0000008500857308 */ /* 0x000f620000002400 */
[----:B------:R-:W-:Y:S02]  /*6dc0*/  I2FP.F32.S32 R156, R2 ;  /* 0x00000002009c7245 */ /* 0x000fe40000201400 */
[----:B------:R-:W-:-:S02]  /*6dd0*/  ISETP.GE.AND P5, PT, R2, R130, PT ;  /* 0x000000820200720c */ /* 0x000fc40003fa6270 */
[C---:B------:R-:W-:Y:S01]  /*6de0*/  HMMA.16816.F32.BF16 R32, R76.reuse, R4, R32 ;  /* 0x000000044c20723c */ /* 0x040fe20000041820 */
[-C--:B------:R-:W-:Y:S01]  /*6df0*/  ISETP.GE.AND P3, PT, R2, R125.reuse, PT ;  /* 0x0000007d0200720c */ /* 0x080fe20003f66270 */
[C---:B-1----:R-:W-:Y:S01]  /*6e00*/  FFMA.FTZ R156, R84.reuse, R156, R57 ;  /* 0x0000009c549c7223 */ /* 0x042fe20000010039 */
[----:B---3--:R-:W-:Y:S01]  /*6e10*/  FFMA.FTZ R135, R84, R0, R135 ;  /* 0x0000000054877223 */ /* 0x008fe20000010087 */
[----:B------:R-:W-:Y:S01]  /*6e20*/  I2FP.F32.S32 R2, R2 ;  /* 0x0000000200027245 */ /* 0x000fe20000201400 */
[----:B------:R-:W-:Y:S01]  /*6e30*/  VIADD R0, R59, 0x11 ;  /* 0x000000113b007836 */ /* 0x000fe20000000000 */
[----:B------:R-:W-:Y:S01]  /*6e40*/  HMMA.16816.F32.BF16 R28, R76, R6, R28 ;  /* 0x000000064c1c723c */ /* 0x000fe2000004181c */
[----:B------:R-:W1:Y:S01]  /*6e50*/  LDSM.16.M88.4 R4, [R81+0x2800] ;  /* 0x002800005104783b */ /* 0x000e620000000200 */
[----:B------:R-:W-:Y:S01]  /*6e60*/  FSEL R156, R156, -INF , !P5 ;  /* 0xff8000009c9c7808 */ /* 0x000fe20006800000 */
[----:B------:R-:W3:Y:S01]  /*6e70*/  MUFU.TANH R53, R53 ;  /* 0x0000003500357308 */ /* 0x000ee20000002400 */
[----:B------:R-:W-:Y:S01]  /*6e80*/  I2FP.F32.S32 R150, R0 ;  /* 0x0000000000967245 */ /* 0x000fe20000201400 */
[----:B------:R-:W-:Y:S01]  /*6e90*/  FMUL.FTZ R41, R41, UR12 ;  /* 0x0000000c29297c20 */ /* 0x000fe20008410000 */
[----:B------:R-:W-:Y:S01]  /*6ea0*/  HMMA.16816.F32.BF16 R20, R60, R22, RZ ;  /* 0x000000163c14723c */ /* 0x000fe200000418ff */
[----:B-----5:R-:W-:Y:S01]  /*6eb0*/  FFMA.FTZ R133, R84, R2, R133 ;  /* 0x0000000254857223 */ /* 0x020fe20000010085 */
[----:B------:R-:W-:Y:S01]  /*6ec0*/  ISETP.GE.AND P5, PT, R0, R130, PT ;  /* 0x000000820000720c */ /* 0x000fe20003fa6270 */
[----:B------:R-:W-:Y:S01]  /*6ed0*/  VIADD R2, R59, 0x31 ;  /* 0x000000313b027836 */ /* 0x000fe20000000000 */
[----:B------:R-:W-:Y:S01]  /*6ee0*/  FSEL R135, R135, -INF , !P6 ;  /* 0xff80000087877808 */ /* 0x000fe20007000000 */
[----:B------:R-:W-:Y:S01]  /*6ef0*/  FMUL.FTZ R43, R43, UR12 ;  /* 0x0000000c2b2b7c20 */ /* 0x000fe20008410000 */
[----:B------:R-:W-:Y:S01]  /*6f00*/  HMMA.16816.F32.BF16 R48, R76, R16, R48 ;  /* 0x000000104c30723c */ /* 0x000fe20000041830 */
[----:B------:R-:W-:Y:S01]  /*6f10*/  FSEL R133, R133, -INF , !P3 ;  /* 0xff80000085857808 */ /* 0x000fe20005800000 */
[----:B------:R-:W-:Y:S01]  /*6f20*/  FMUL.FTZ R38, R38, UR12 ;  /* 0x0000000c26267c20 */ /* 0x000fe20008410000 */
[----:B------:R-:W-:-:S02]  /*6f30*/  ISETP.GE.AND P3, PT, R0, R125, PT ;  /* 0x0000007d0000720c */ /* 0x000fc40003f66270 */
[----:B------:R-:W-:Y:S01]  /*6f40*/  I2FP.F32.S32 R0, R0 ;  /* 0x0000000000007245 */ /* 0x000fe20000201400 */
[----:B------:R-:W-:Y:S01]  /*6f50*/  HMMA.16816.F32.BF16 R44, R76, R18, R44 ;  /* 0x000000124c2c723c */ /* 0x000fe2000004182c */
[----:B------:R-:W-:Y:S01]  /*6f60*/  ISETP.GE.AND P6, PT, R2, R125, PT ;  /* 0x0000007d0200720c */ /* 0x000fe20003fc6270 */
[----:B---3--:R-:W-:Y:S01]  /*6f70*/  FFMA.FTZ R154, R84, R154, R53 ;  /* 0x0000009a549a7223 */ /* 0x008fe20000010035 */
[----:B------:R-:W-:-:S03]  /*6f80*/  FMUL.FTZ R34, R34, UR12 ;  /* 0x0000000c22227c20 */ /* 0x000fc60008410000 */
[C---:B--2---:R-:W-:Y:S01]  /*6f90*/  HMMA.16816.F32.BF16 R16, R60.reuse, R12, RZ ;  /* 0x0000000c3c10723c */ /* 0x044fe200000418ff */
[----:B------:R-:W-:Y:S01]  /*6fa0*/  FMUL.FTZ R29, R29, UR12 ;  /* 0x0000000c1d1d7c20 */ /* 0x000fe20008410000 */
[----:B------:R-:W-:Y:S01]  /*6fb0*/  FMUL.FTZ R31, R31, UR12 ;  /* 0x0000000c1f1f7c20 */ /* 0x000fe20008410000 */
[----:B------:R-:W-:Y:S01]  /*6fc0*/  FSEL R154, R154, -INF , !P4 ;  /* 0xff8000009a9a7808 */ /* 0x000fe20006000000 */
[----:B------:R-:W-:Y:S01]  /*6fd0*/  FMUL.FTZ R28, R28, UR12 ;  /* 0x0000000c1c1c7c20 */ /* 0x000fe20008410000 */
[----:B------:R-:W-:Y:S01]  /*6fe0*/  ISETP.GE.AND P4, PT, R2, R130, PT ;  /* 0x000000820200720c */ /* 0x000fe20003f86270 */
[----:B------:R-:W-:Y:S01]  /*6ff0*/  HMMA.16816.F32.BF16 R12, R60, R14, RZ ;  /* 0x0000000e3c0c723c */ /* 0x000fe200000418ff */
[----:B------:R-:W-:Y:S01]  /*7000*/  MUFU.TANH R29, R29 ;  /* 0x0000001d001d7308 */ /* 0x000fe20000002400 */
[----:B------:R-:W-:-:S04]  /*7010*/  FMUL.FTZ R30, R30, UR12 ;  /* 0x0000000c1e1e7c20 */ /* 0x000fc80008410000 */
[C---:B------:R-:W-:Y:S01]  /*7020*/  HMMA.16816.F32.BF16 R24, R76.reuse, R68, R24 ;  /* 0x000000444c18723c */ /* 0x040fe20000041818 */
[----:B------:R-:W-:Y:S01]  /*7030*/  FMUL.FTZ R49, R49, UR12 ;  /* 0x0000000c31317c20 */ /* 0x000fe20008410000 */
[----:B------:R-:W-:Y:S01]  /*7040*/  FMUL.FTZ R51, R51, UR12 ;  /* 0x0000000c33337c20 */ /* 0x000fe20008410000 */
[----:B------:R-:W-:Y:S01]  /*7050*/  MUFU.TANH R31, R31 ;  /* 0x0000001f001f7308 */ /* 0x000fe20000002400 */
[----:B------:R-:W-:Y:S02]  /*7060*/  FMUL.FTZ R48, R48, UR12 ;  /* 0x0000000c30307c20 */ /* 0x000fe40008410000 */
[C---:B------:R-:W-:Y:S01]  /*7070*/  HMMA.16816.F32.BF16 R20, R76.reuse, R70, R20 ;  /* 0x000000464c14723c */ /* 0x040fe20000041814 */
[----:B------:R-:W2:Y:S01]  /*7080*/  LDSM.16.M88.4 R68, [R80+0x1800] ;  /* 0x001800005044783b */ /* 0x000ea20000000200 */
[----:B------:R-:W-:Y:S01]  /*7090*/  FMUL.FTZ R47, R47, UR12 ;  /* 0x0000000c2f2f7c20 */ /* 0x000fe20008410000 */
[----:B------:R-:W-:Y:S01]  /*70a0*/  FMUL.FTZ R44, R44, UR12 ;  /* 0x0000000c2c2c7c20 */ /* 0x000fe20008410000 */
[----:B------:R-:W-:Y:S01]  /*70b0*/  FMUL.FTZ R46, R46, UR12 ;  /* 0x0000000c2e2e7c20 */ /* 0x000fe20008410000 */
[----:B------:R-:W3:Y:S01]  /*70c0*/  MUFU.TANH R49, R49 ;  /* 0x0000003100317308 */ /* 0x000ee20000002400 */
[C---:B----4-:R-:W-:Y:S06]  /*70d0*/  HMMA.16816.F32.BF16 R16, R76.reuse, R8, R16 ;  /* 0x000000084c10723c */ /* 0x050fec0000041810 */
[----:B------:R-:W-:Y:S01]  /*70e0*/  HMMA.16816.F32.BF16 R12, R76, R10, R12 ;  /* 0x0000000a4c0c723c */ /* 0x000fe2000004180c */
[----:B------:R-:W4:Y:S05]  /*70f0*/  MUFU.TANH R51, R51 ;  /* 0x0000003300337308 */ /* 0x000f2a0000002400 */
[----:B-1----:R-:W-:Y:S01]  /*7100*/  HMMA.16816.F32.BF16 R8, R60, R4, RZ ;  /* 0x000000043c08723c */ /* 0x002fe200000418ff */
[----:B------:R-:W-:-:S02]  /*7110*/  FMUL.FTZ R24, R24, UR12 ;  /* 0x0000000c18187c20 */ /* 0x000fc40008410000 */
[----:B------:R-:W-:Y:S01]  /*7120*/  MUFU.TANH R141, R46 ;  /* 0x0000002e008d7308 */ /* 0x000fe20000002400 */
[----:B---3--:R-:W-:Y:S01]  /*7130*/  FFMA.FTZ R150, R84, R150, R49 ;  /* 0x0000009654967223 */ /* 0x008fe20000010031 */
[----:B------:R-:W-:Y:S01]  /*7140*/  FMUL.FTZ R49, R33, UR12 ;  /* 0x0000000c21317c20 */ /* 0x000fe20008410000 */
[----:B------:R-:W-:Y:S01]  /*7150*/  HMMA.16816.F32.BF16 R4, R60, R6, RZ ;  /* 0x000000063c04723c */ /* 0x000fe200000418ff */
[----:B------:R-:W-:Y:S01]  /*7160*/  FMUL.FTZ R33, R35, UR12 ;  /* 0x0000000c23217c20 */ /* 0x000fe20008410000 */
[----:B------:R-:W-:Y:S01]  /*7170*/  VIADD R35, R59, 0x39 ;  /* 0x000000393b237836 */ /* 0x000fe20000000000 */
[----:B------:R-:W-:Y:S01]  /*7180*/  FSEL R150, R150, -INF , !P5 ;  /* 0xff80000096967808 */ /* 0x000fe20006800000 */
[----:B------:R-:W-:Y:S01]  /*7190*/  FMUL.FTZ R23, R23, UR12 ;  /* 0x0000000c17177c20 */ /* 0x000fe20008410000 */
[----:B------:R-:W1:Y:S01]  /*71a0*/  MUFU.TANH R49, R49 ;  /* 0x0000003100317308 */ /* 0x000e620000002400 */
[----:B----4-:R-:W-:Y:S01]  /*71b0*/  FFMA.FTZ R0, R84, R0, R51 ;  /* 0x0000000054007223 */ /* 0x010fe20000010033 */
[----:B------:R-:W-:Y:S01]  /*71c0*/  FMUL.FTZ R51, R25, UR12 ;  /* 0x0000000c19337c20 */ /* 0x000fe20008410000 */
[-C--:B------:R-:W-:Y:S01]  /*71d0*/  I2FP.F32.S32 R64, R35.reuse ;  /* 0x0000002300407245 */ /* 0x080fe20000201400 */
[----:B------:R-:W-:Y:S01]  /*71e0*/  FMUL.FTZ R16, R16, UR12 ;  /* 0x0000000c10107c20 */ /* 0x000fe20008410000 */
[C---:B------:R-:W-:Y:S01]  /*71f0*/  ISETP.GE.AND P5, PT, R35.reuse, R130, PT ;  /* 0x000000822300720c */ /* 0x040fe20003fa6270 */
[----:B------:R-:W-:Y:S01]  /*7200*/  FMUL.FTZ R18, R18, UR12 ;  /* 0x0000000c12127c20 */ /* 0x000fe20008410000 */
[----:B------:R-:W-:Y:S01]  /*7210*/  FSEL R25, R0, -INF , !P3 ;  /* 0xff80000000197808 */ /* 0x000fe20005800000 */
[----:B------:R-:W3:Y:S01]  /*7220*/  MUFU.TANH R33, R33 ;  /* 0x0000002100217308 */ /* 0x000ee20000002400 */
[----:B------:R-:W-:Y:S01]  /*7230*/  I2FP.F32.S32 R0, R35 ;  /* 0x0000002300007245 */ /* 0x000fe20000201400 */
[C---:B------:R-:W-:Y:S01]  /*7240*/  FFMA.FTZ R31, R84.reuse, R64, R31 ;  /* 0x00000040541f7223 */ /* 0x040fe2000001001f */
[----:B------:R-:W-:Y:S01]  /*7250*/  ISETP.GE.AND P3, PT, R35, R125, PT ;  /* 0x0000007d2300720c */ /* 0x000fe20003f66270 */
[----:B------:R-:W-:Y:S01]  /*7260*/  FMUL.FTZ R17, R17, UR12 ;  /* 0x0000000c11117c20 */ /* 0x000fe20008410000 */
[C---:B--2---:R-:W-:Y:S01]  /*7270*/  HMMA.16816.F32.BF16 R8, R76.reuse, R68, R8 ;  /* 0x000000444c08723c */ /* 0x044fe20000041808 */
[----:B------:R-:W-:Y:S01]  /*7280*/  FFMA.FTZ R0, R84, R0, R29 ;  /* 0x0000000054007223 */ /* 0x000fe2000001001d */
[----:B------:R-:W-:Y:S01]  /*7290*/  FMUL.FTZ R29, R27, UR12 ;  /* 0x0000000c1b1d7c20 */ /* 0x000fe20008410000 */
[----:B------:R-:W-:Y:S01]  /*72a0*/  VIADD R27, R59, 0x41 ;  /* 0x000000413b1b7836 */ /* 0x000fe20000000000 */
[----:B------:R-:W-:Y:S01]  /*72b0*/  FSEL R57, R31, -INF , !P3 ;  /* 0xff8000001f397808 */ /* 0x000fe20005800000 */
[----:B------:R-:W-:Y:S01]  /*72c0*/  FMUL.FTZ R31, R42, UR12 ;  /* 0x0000000c2a1f7c20 */ /* 0x000fe20008410000 */
[----:B------:R-:W-:Y:S01]  /*72d0*/  HMMA.16816.F32.BF16 R4, R76, R70, R4 ;  /* 0x000000464c04723c */ /* 0x000fe20000041804 */
[----:B------:R-:W-:Y:S01]  /*72e0*/  FSEL R132, R0, -INF , !P5 ;  /* 0xff80000000847808 */ /* 0x000fe20006800000 */
[----:B------:R-:W2:Y:S01]  /*72f0*/  MUFU.TANH R29, R29 ;  /* 0x0000001d001d7308 */ /* 0x000ea20000002400 */
[----:B------:R-:W-:Y:S01]  /*7300*/  LOP3.LUT R0, R3, 0x20, R88, 0xfe, !PT ;  /* 0x0000002003007812 */ /* 0x000fe200078efe58 */
[----:B------:R-:W-:Y:S01]  /*7310*/  FMUL.FTZ R12, R12, UR12 ;  /* 0x0000000c0c0c7c20 */ /* 0x000fe20008410000 */
[----:B------:R-:W-:Y:S01]  /*7320*/  FMUL.FTZ R14, R14, UR12 ;  /* 0x0000000c0e0e7c20 */ /* 0x000fe20008410000 */
[----:B------:R-:W-:Y:S01]  /*7330*/  HMMA.16816.F32.BF16 R68, R60, R72, RZ ;  /* 0x000000483c44723c */ /* 0x000fe200000418ff */
[----:B------:R-:W-:Y:S01]  /*7340*/  FMUL.FTZ R13, R13, UR12 ;  /* 0x0000000c0d0d7c20 */ /* 0x000fe20008410000 */
[----:B------:R-:W-:-:S02]  /*7350*/  FMUL.FTZ R15, R15, UR12 ;  /* 0x0000000c0f0f7c20 */ /* 0x000fc40008410000 */
[----:B------:R-:W-:Y:S02]  /*7360*/  MUFU.TANH R31, R31 ;  /* 0x0000001f001f7308 */ /* 0x000fe40000002400 */
[----:B------:R-:W-:Y:S01]  /*7370*/  HMMA.16816.F32.BF16 R60, R60, R74, RZ ;  /* 0x0000004a3c3c723c */ /* 0x000fe200000418ff */
[----:B------:R-:W4:Y:S01]  /*7380*/  LDSM.16.M88.4 R72, [R80+0x1c00] ;  /* 0x001c00005048783b */ /* 0x000f220000000200 */
[----:B------:R-:W-:-:S04]  /*7390*/  DEPBAR.LE SB0, 0x0 ;  /* 0x000080000000791a */ /* 0x000fc80000000000 */
[----:B------:R-:W-:Y:S01]  /*73a0*/  MUFU.TANH R17, R17 ;  /* 0x0000001100117308 */ /* 0x000fe20000002400 */
[----:B------:R-:W-:Y:S01]  /*73b0*/  FMUL.FTZ R8, R8, UR12 ;  /* 0x0000000c08087c20 */ /* 0x000fe20008410000 */
[----:B------:R-:W-:Y:S01]  /*73c0*/  FMUL.FTZ R10, R10, UR12 ;  /* 0x0000000c0a0a7c20 */ /* 0x000fe20008410000 */
[----:B------:R-:W-:-:S03]  /*73d0*/  FMUL.FTZ R9, R9, UR12 ;  /* 0x0000000c09097c20 */ /* 0x000fc60008410000 */
[----:B------:R-:W-:Y:S02]  /*73e0*/  FMUL.FTZ R4, R4, UR12 ;  /* 0x0000000c04047c20 */ /* 0x000fe40008410000 */
[----:B------:R-:W-:Y:S08]  /*73f0*/  MUFU.TANH R129, R34 ;  /* 0x0000002200817308 */ /* 0x000ff00000002400 */
[----:B------:R-:W-:Y:S08]  /*7400*/  MUFU.TANH R9, R9 ;  /* 0x0000000900097308 */ /* 0x000ff00000002400 */
[----:B------:R-:W-:Y:S01]  /*7410*/  MUFU.TANH R23, R23 ;  /* 0x0000001700177308 */ /* 0x000fe20000002400 */
[C---:B----4-:R-:W-:Y:S07]  /*7420*/  HMMA.16816.F32.BF16 R68, R76.reuse, R72, R68 ;  /* 0x000000484c44723c */ /* 0x050fee0000041844 */
[----:B------:R4:W-:Y:S01]  /*7430*/  MUFU.TANH R73, R43 ;  /* 0x0000002b00497308 */ /* 0x0009e20000002400 */
[----:B------:R-:W-:Y:S07]  /*7440*/  HMMA.16816.F32.BF16 R60, R76, R74, R60 ;  /* 0x0000004a4c3c723c */ /* 0x000fee000004183c */
[----:B------:R-:W-:Y:S01]  /*7450*/  MUFU.TANH R79, R47 ;  /* 0x0000002f004f7308 */ /* 0x000fe20000002400 */
[----:B------:R-:W-:-:S02]  /*7460*/  I2FP.F32.S32 R76, R2 ;  /* 0x00000002004c7245 */ /* 0x000fc40000201400 */
[----:B------:R-:W-:-:S05]  /*7470*/  I2FP.F32.S32 R2, R2 ;  /* 0x0000000200027245 */ /* 0x000fca0000201400 */
[----:B------:R-:W-:Y:S01]  /*7480*/  MUFU.TANH R75, R38 ;  /* 0x00000026004b7308 */ /* 0x000fe20000002400 */
[C---:B-1----:R-:W-:Y:S01]  /*7490*/  FFMA.FTZ R76, R84.reuse, R76, R49 ;  /* 0x0000004c544c7223 */ /* 0x042fe20000010031 */
[----:B----4-:R-:W-:Y:S01]  /*74a0*/  FMUL.FTZ R43, R19, UR12 ;  /* 0x0000000c132b7c20 */ /* 0x010fe20008410000 */
[----:B---3--:R-:W-:Y:S01]  /*74b0*/  FFMA.FTZ R2, R84, R2, R33 ;  /* 0x0000000254027223 */ /* 0x008fe20000010021 */
[----:B------:R-:W-:Y:S02]  /*74c0*/  I2FP.F32.S32 R33, R27 ;  /* 0x0000001b00217245 */ /* 0x000fe40000201400 */
[----:B------:R-:W-:Y:S01]  /*74d0*/  FSEL R76, R76, -INF , !P4 ;  /* 0xff8000004c4c7808 */ /* 0x000fe20006000000 */
[----:B------:R-:W-:Y:S01]  /*74e0*/  FMUL.FTZ R35, R71, UR12 ;  /* 0x0000000c47237c20 */ /* 0x000fe20008410000 */
[----:B------:R-:W1:Y:S01]  /*74f0*/  MUFU.TANH R49, R51 ;  /* 0x0000003300317308 */ /* 0x000e620000002400 */
[----:B------:R-:W-:Y:S01]  /*7500*/  FSEL R55, R2, -INF , !P6 ;  /* 0xff80000002377808 */ /* 0x000fe20007000000 */
[----:B------:R-:W-:Y:S01]  /*7510*/  VIADD R2, R59, 0x19 ;  /* 0x000000193b027836 */ /* 0x000fe20000000000 */
[----:B------:R-:W-:-:S02]  /*7520*/  ISETP.GE.AND P4, PT, R27, R130, PT ;  /* 0x000000821b00720c */ /* 0x000fc40003f86270 */
[----:B------:R-:W-:Y:S01]  /*7530*/  ISETP.GE.AND P6, PT, R27, R125, PT ;  /* 0x0000007d1b00720c */ /* 0x000fe20003fc6270 */
[----:B------:R-:W-:Y:S01]  /*7540*/  FMUL.FTZ R62, R62, UR12 ;  /* 0x0000000c3e3e7c20 */ /* 0x000fe20008410000 */
[----:B------:R-:W-:Y:S01]  /*7550*/  I2FP.F32.S32 R27, R27 ;  /* 0x0000001b001b7245 */ /* 0x000fe20000201400 */
[----:B------:R-:W-:Y:S01]  /*7560*/  MUFU.TANH R43, R43 ;  /* 0x0000002b002b7308 */ /* 0x000fe20000002400 */
[C---:B------:R-:W-:Y:S01]  /*7570*/  ISETP.GE.AND P5, PT, R2.reuse, R130, PT ;  /* 0x000000820200720c */ /* 0x040fe20003fa6270 */
[----:B------:R-:W-:Y:S01]  /*7580*/  FMUL.FTZ R63, R63, UR12 ;  /* 0x0000000c3f3f7c20 */ /* 0x000fe20008410000 */
[----:B------:R-:W-:Y:S01]  /*7590*/  ISETP.GE.AND P3, PT, R2, R125, PT ;  /* 0x0000007d0200720c */ /* 0x000fe20003f66270 */
[----:B--2---:R-:W-:Y:S01]  /*75a0*/  FFMA.FTZ R29, R84, R27, R29 ;  /* 0x0000001b541d7223 */ /* 0x004fe2000001001d */
[----:B------:R-:W-:Y:S01]  /*75b0*/  FMUL.FTZ R27, R40, UR12 ;  /* 0x0000000c281b7c20 */ /* 0x000fe20008410000 */
[----:B------:R-:W-:Y:S01]  /*75c0*/  I2FP.F32.S32 R2, R2 ;  /* 0x0000000200027245 */ /* 0x000fe20000201400 */
[----:B------:R-:W-:Y:S01]  /*75d0*/  FMUL.FTZ R61, R61, UR12 ;  /* 0x0000000c3d3d7c20 */ /* 0x000fe20008410000 */
[----:B------:R-:W-:Y:S01]  /*75e0*/  MUFU.TANH R19, R12 ;  /* 0x0000000c00137308 */ /* 0x000fe20000002400 */
[C---:B-1----:R-:W-:Y:S01]  /*75f0*/  FFMA.FTZ R49, R84.reuse, R33, R49 ;  /* 0x0000002154317223 */ /* 0x042fe20000010031 */
[----:B------:R-:W-:Y:S01]  /*7600*/  FMUL.FTZ R33, R45, UR12 ;  /* 0x0000000c2d217c20 */ /* 0x000fe20008410000 */
[----:B------:R-:W-:Y:S01]  /*7610*/  FSEL R51, R29, -INF , !P6 ;  /* 0xff8000001d337808 */ /* 0x000fe20007000000 */
[----:B------:R-:W-:Y:S01]  /*7620*/  FFMA.FTZ R79, R84, R2, R79 ;  /* 0x00000002544f7223 */ /* 0x000fe2000001004f */
[----:B------:R-:W-:-:S02]  /*7630*/  ISETP.GE.AND P6, PT, R0, R125, PT ;  /* 0x0000007d0000720c */ /* 0x000fc40003fc6270 */
[----:B------:R-:W-:Y:S01]  /*7640*/  FSEL R66, R49, -INF , !P4 ;  /* 0xff80000031427808 */ /* 0x000fe20006000000 */
[----:B------:R-:W1:Y:S01]  /*7650*/  MUFU.TANH R33, R33 ;  /* 0x0000002100217308 */ /* 0x000e620000002400 */
[----:B------:R-:W-:Y:S02]  /*7660*/  ISETP.GE.AND P4, PT, R0, R130, PT ;  /* 0x000000820000720c */ /* 0x000fe40003f86270 */
[----:B------:R-:W-:Y:S02]  /*7670*/  I2FP.F32.S32 R0, R0 ;  /* 0x0000000000007245 */ /* 0x000fe40000201400 */
[----:B------:R-:W-:-:S03]  /*7680*/  FSEL R79, R79, -INF , !P3 ;  /* 0xff8000004f4f7808 */ /* 0x000fc60005800000 */
[----:B------:R-:W2:Y:S01]  /*7690*/  MUFU.TANH R27, R27 ;  /* 0x0000001b001b7308 */ /* 0x000ea20000002400 */
[----:B------:R-:W-:-:S05]  /*76a0*/  FFMA.FTZ R31, R84, R0, R31 ;  /* 0x00000000541f7223 */ /* 0x000fca000001001f */
[----:B------:R-:W-:Y:S02]  /*76b0*/  FSEL R31, R31, -INF , !P6 ;  /* 0xff8000001f1f7808 */ /* 0x000fe40007000000 */
[----:B------:R3:W4:Y:S01]  /*76c0*/  MUFU.TANH R29, R41 ;  /* 0x00000029001d7308 */ /* 0x0007220000002400 */
[----:B-1----:R-:W-:Y:S01]  /*76d0*/  FFMA.FTZ R33, R84, R2, R33 ;  /* 0x0000000254217223 */ /* 0x002fe20000010021 */
[----:B------:R-:W-:-:S04]  /*76e0*/  LOP3.LUT R2, R3, R88, RZ, 0xfc, !PT ;  /* 0x0000005803027212 */ /* 0x000fc800078efcff */
[----:B------:R-:W-:Y:S01]  /*76f0*/  FSEL R152, R33, -INF , !P5 ;  /* 0xff80000021987808 */ /* 0x000fe20006800000 */
[----:B------:R-:W-:Y:S01]  /*7700*/  FMUL.FTZ R33, R37, UR12 ;  /* 0x0000000c25217c20 */ /* 0x000fe20008410000 */
[----:B------:R-:W-:Y:S01]  /*7710*/  MUFU.TANH R49, R18 ;  /* 0x0000001200317308 */ /* 0x000fe20000002400 */
[----:B--2---:R-:W-:Y:S01]  /*7720*/  FFMA.FTZ R136, R84, R0, R27 ;  /* 0x0000000054887223 */ /* 0x004fe2000001001b */
[----:B------:R-:W-:Y:S02]  /*7730*/  VIADD R0, R59, 0x21 ;  /* 0x000000213b007836 */ /* 0x000fe40000000000 */
[----:B------:R-:W-:Y:S01]  /*7740*/  FMUL.FTZ R27, R36, UR12 ;  /* 0x0000000c241b7c20 */ /* 0x000fe20008410000 */
[----:B------:R-:W-:Y:S01]  /*7750*/  FMUL.FTZ R37, R6, UR12 ;  /* 0x0000000c06257c20 */ /* 0x000fe20008410000 */
[----:B------:R-:W-:Y:S02]  /*7760*/  FSEL R136, R136, -INF , !P4 ;  /* 0xff80000088887808 */ /* 0x000fe40006000000 */
[----:B------:R-:W-:-:S02]  /*7770*/  ISETP.GE.AND P5, PT, R0, R130, PT ;  /* 0x000000820000720c */ /* 0x000fc40003fa6270 */
[----:B------:R-:W1:Y:S01]  /*7780*/  MUFU.TANH R27, R27 ;  /* 0x0000001b001b7308 */ /* 0x000e620000002400 */
[----:B------:R-:W-:Y:S01]  /*7790*/  ISETP.GE.AND P3, PT, R0, R125, PT ;  /* 0x0000007d0000720c */ /* 0x000fe20003f66270 */
[----:B---3--:R-:W-:Y:S01]  /*77a0*/  FMUL.FTZ R41, R11, UR12 ;  /* 0x0000000c0b297c20 */ /* 0x008fe20008410000 */
[----:B------:R-:W-:-:S05]  /*77b0*/  I2FP.F32.S32 R0, R0 ;  /* 0x0000000000007245 */ /* 0x000fca0000201400 */
[CC--:B----4-:R-:W-:Y:S01]  /*77c0*/  FFMA.FTZ R138, R84.reuse, R0.reuse, R29 ;  /* 0x00000000548a7223 */ /* 0x0d0fe2000001001d */
[----:B------:R-:W-:Y:S01]  /*77d0*/  FFMA.FTZ R73, R84, R0, R73 ;  /* 0x0000000054497223 */ /* 0x000fe20000010049 */
[----:B------:R-:W-:Y:S01]  /*77e0*/  FMUL.FTZ R29, R39, UR12 ;  /* 0x0000000c271d7c20 */ /* 0x000fe20008410000 */
[----:B------:R-:W-:Y:S01]  /*77f0*/  LOP3.LUT R0, R3, 0x28, R88, 0xfe, !PT ;  /* 0x0000002803007812 */ /* 0x000fe200078efe58 */
[----:B------:R-:W2:Y:S01]  /*7800*/  MUFU.TANH R33, R33 ;  /* 0x0000002100217308 */ /* 0x000ea20000002400 */
[----:B------:R-:W-:Y:S02]  /*7810*/  FSEL R138, R138, -INF , !P5 ;  /* 0xff8000008a8a7808 */ /* 0x000fe40006800000 */
[C---:B------:R-:W-:Y:S02]  /*7820*/  ISETP.GE.AND P4, PT, R0.reuse, R130, PT ;  /* 0x000000820000720c */ /* 0x040fe40003f86270 */
[----:B------:R-:W-:Y:S02]  /*7830*/  ISETP.GE.AND P6, PT, R0, R125, PT ;  /* 0x0000007d0000720c */ /* 0x000fe40003fc6270 */
[----:B------:R-:W-:Y:S01]  /*7840*/  I2FP.F32.S32 R0, R0 ;  /* 0x0000000000007245 */ /* 0x000fe20000201400 */
[----:B------:R-:W3:Y:S01]  /*7850*/  MUFU.TANH R29, R29 ;  /* 0x0000001d001d7308 */ /* 0x000ee20000002400 */
[----:B------:R-:W-:-:S03]  /*7860*/  FSEL R73, R73, -INF , !P3 ;  /* 0xff80000049497808 */ /* 0x000fc60005800000 */
[CC--:B-1----:R-:W-:Y:S01]  /*7870*/  FFMA.FTZ R142, R84.reuse, R0.reuse, R27 ;  /* 0x00000000548e7223 */ /* 0x0c2fe2000001001b */
[----:B------:R-:W-:Y:S01]  /*7880*/  FFMA.FTZ R75, R84, R0, R75 ;  /* 0x00000000544b7223 */ /* 0x000fe2000001004b */
[----:B------:R-:W-:Y:S02]  /*7890*/  VIADD R0, R59, 0x29 ;  /* 0x000000293b007836 */ /* 0x000fe40000000000 */
[----:B------:R-:W1:Y:S01]  /*78a0*/  MUFU.TANH R27, R16 ;  /* 0x00000010001b7308 */ /* 0x000e620000002400 */
[----:B------:R-:W-:Y:S02]  /*78b0*/  FSEL R142, R142, -INF , !P4 ;  /* 0xff8000008e8e7808 */ /* 0x000fe40006000000 */
[C---:B------:R-:W-:Y:S02]  /*78c0*/  ISETP.GE.AND P5, PT, R0.reuse, R130, PT ;  /* 0x000000820000720c */ /* 0x040fe40003fa6270 */
[----:B------:R-:W-:Y:S02]  /*78d0*/  ISETP.GE.AND P3, PT, R0, R125, PT ;  /* 0x0000007d0000720c */ /* 0x000fe40003f66270 */
[----:B------:R-:W-:Y:S01]  /*78e0*/  I2FP.F32.S32 R0, R0 ;  /* 0x0000000000007245 */ /* 0x000fe20000201400 */
[----:B------:R-:W4:Y:S01]  /*78f0*/  MUFU.TANH R45, R14 ;  /* 0x0000000e002d7308 */ /* 0x000f220000002400 */
[----:B------:R-:W-:-:S03]  /*7900*/  FSEL R75, R75, -INF , !P6 ;  /* 0xff8000004b4b7808 */ /* 0x000fc60007000000 */
[CC--:B--2---:R-:W-:Y:S01]  /*7910*/  FFMA.FTZ R146, R84.reuse, R0.reuse, R33 ;  /* 0x0000000054927223 */ /* 0x0c4fe20000010021 */
[----:B---3--:R-:W-:Y:S01]  /*7920*/  FFMA.FTZ R29, R84, R0, R29 ;  /* 0x00000000541d7223 */ /* 0x008fe2000001001d */
[----:B------:R-:W-:Y:S01]  /*7930*/  LOP3.LUT R0, R3, 0x50, R88, 0xfe, !PT ;  /* 0x0000005003007812 */ /* 0x000fe200078efe58 */
[----:B------:R-:W-:Y:S01]  /*7940*/  FMUL.FTZ R33, R70, UR12 ;  /* 0x0000000c46217c20 */ /* 0x000fe20008410000 */
[----:B------:R-:W-:Y:S01]  /*7950*/  MUFU.TANH R47, R15 ;  /* 0x0000000f002f7308 */ /* 0x000fe20000002400 */
[----:B------:R-:W-:Y:S02]  /*7960*/  FSEL R146, R146, -INF , !P5 ;  /* 0xff80000092927808 */ /* 0x000fe40006800000 */
[C---:B------:R-:W-:Y:S02]  /*7970*/  ISETP.GE.AND P4, PT, R0.reuse, R130, PT ;  /* 0x000000820000720c */ /* 0x040fe40003f86270 */
[----:B------:R-:W-:Y:S02]  /*7980*/  ISETP.GE.AND P6, PT, R0, R125, PT ;  /* 0x0000007d0000720c */ /* 0x000fe40003fc6270 */
[----:B------:R-:W-:Y:S01]  /*7990*/  I2FP.F32.S32 R0, R0 ;  /* 0x0000000000007245 */ /* 0x000fe20000201400 */
[----:B------:R2:W-:Y:S01]  /*79a0*/  MUFU.TANH R39, R10 ;  /* 0x0000000a00277308 */ /* 0x0005e20000002400 */
[----:B------:R-:W-:-:S03]  /*79b0*/  FSEL R29, R29, -INF , !P3 ;  /* 0xff8000001d1d7808 */ /* 0x000fc60005800000 */
[CC--:B-1----:R-:W-:Y:S01]  /*79c0*/  FFMA.FTZ R64, R84.reuse, R0.reuse, R27 ;  /* 0x0000000054407223 */ /* 0x0c2fe2000001001b */
[----:B------:R-:W-:Y:S01]  /*79d0*/  FFMA.FTZ R49, R84, R0, R49 ;  /* 0x0000000054317223 */ /* 0x000fe20000010031 */
[----:B------:R-:W-:Y:S02]  /*79e0*/  VIADD R0, R2, 0x51 ;  /* 0x0000005102007836 */ /* 0x000fe40000000000 */
[----:B------:R-:W-:Y:S01]  /*79f0*/  FMUL.FTZ R27, R50, UR12 ;  /* 0x0000000c321b7c20 */ /* 0x000fe20008410000 */
[----:B------:R-:W-:Y:S01]  /*7a00*/  MUFU.TANH R41, R41 ;  /* 0x0000002900297308 */ /* 0x000fe20000002400 */
[----:B------:R-:W-:Y:S02]  /*7a10*/  FSEL R64, R64, -INF , !P4 ;  /* 0xff80000040407808 */ /* 0x000fe40006000000 */
[C---:B------:R-:W-:Y:S02]  /*7a20*/  ISETP.GE.AND P5, PT, R0.reuse, R130, PT ;  /* 0x000000820000720c */ /* 0x040fe40003fa6270 */
[----:B------:R-:W-:-:S02]  /*7a30*/  ISETP.GE.AND P3, PT, R0, R125, PT ;  /* 0x0000007d0000720c */ /* 0x000fc40003f66270 */
[----:B------:R-:W-:Y:S01]  /*7a40*/  I2FP.F32.S32 R0, R0 ;  /* 0x0000000000007245 */ /* 0x000fe20000201400 */
[----:B------:R-:W-:Y:S01]  /*7a50*/  MUFU.TANH R11, R4 ;  /* 0x00000004000b7308 */ /* 0x000fe20000002400 */
[----:B------:R-:W-:Y:S02]  /*7a60*/  FSEL R49, R49, -INF , !P6 ;  /* 0xff80000031317808 */ /* 0x000fe40007000000 */
[C-C-:B--2---:R-:W-:Y:S01]  /*7a70*/  LOP3.LUT R10, R3.reuse, 0x40, R88.reuse, 0xfe, !PT ;  /* 0x00000040030a7812 */ /* 0x144fe200078efe58 */
[CC--:B------:R-:W-:Y:S01]  /*7a80*/  FFMA.FTZ R72, R84.reuse, R0.reuse, R17 ;  /* 0x0000000054487223 */ /* 0x0c0fe20000010011 */
[----:B------:R-:W-:Y:S01]  /*7a90*/  FFMA.FTZ R43, R84, R0, R43 ;  /* 0x00000000542b7223 */ /* 0x000fe2000001002b */
[----:B------:R-:W-:Y:S02]  /*7aa0*/  LOP3.LUT R0, R3, 0x58, R88, 0xfe, !PT ;  /* 0x0000005803007812 */ /* 0x000fe400078efe58 */
[----:B------:R-:W1:Y:S01]  /*7ab0*/  MUFU.TANH R17, R13 ;  /* 0x0000000d00117308 */ /* 0x000e620000002400 */
[----:B------:R-:W-:-:S02]  /*7ac0*/  FSEL R72, R72, -INF , !P5 ;  /* 0xff80000048487808 */ /* 0x000fc40006800000 */
[C---:B------:R-:W-:Y:S02]  /*7ad0*/  ISETP.GE.AND P4, PT, R0.reuse, R130, PT ;  /* 0x000000820000720c */ /* 0x040fe40003f86270 */
[----:B------:R-:W-:Y:S02]  /*7ae0*/  ISETP.GE.AND P6, PT, R0, R125, PT ;  /* 0x0000007d0000720c */ /* 0x000fe40003fc6270 */
[----:B------:R-:W-:Y:S01]  /*7af0*/  I2FP.F32.S32 R0, R0 ;  /* 0x0000000000007245 */ /* 0x000fe20000201400 */
[----:B------:R2:W3:Y:S01]  /*7b00*/  MUFU.TANH R13, R8 ;  /* 0x00000008000d7308 */ /* 0x0004e20000002400 */
[----:B------:R-:W-:-:S03]  /*7b10*/  FSEL R43, R43, -INF , !P3 ;  /* 0xff8000002b2b7808 */ /* 0x000fc60005800000 */
[CC--:B------:R-:W-:Y:S01]  /*7b20*/  FFMA.FTZ R74, R84.reuse, R0.reuse, R19 ;  /* 0x00000000544a7223 */ /* 0x0c0fe20000010013 */
[----:B----4-:R-:W-:Y:S01]  /*7b30*/  FFMA.FTZ R45, R84, R0, R45 ;  /* 0x00000000542d7223 */ /* 0x010fe2000001002d */
[----:B------:R-:W-:Y:S02]  /*7b40*/  VIADD R0, R2, 0x59 ;  /* 0x0000005902007836 */ /* 0x000fe40000000000 */
[----:B------:R-:W4:Y:S01]  /*7b50*/  MUFU.TANH R37, R37 ;  /* 0x0000002500257308 */ /* 0x000f220000002400 */
[----:B------:R-:W-:Y:S02]  /*7b60*/  FSEL R74, R74, -INF , !P4 ;  /* 0xff8000004a4a7808 */ /* 0x000fe40006000000 */
[C---:B------:R-:W-:Y:S02]  /*7b70*/  ISETP.GE.AND P5, PT, R0.reuse, R130, PT ;  /* 0x000000820000720c */ /* 0x040fe40003fa6270 */
[----:B------:R-:W-:Y:S02]  /*7b80*/  ISETP.GE.AND P3, PT, R0, R125, PT ;  /* 0x0000007d0000720c */ /* 0x000fe40003f66270 */
[----:B------:R-:W-:Y:S01]  /*7b90*/  I2FP.F32.S32 R0, R0 ;  /* 0x0000000000007245 */ /* 0x000fe20000201400 */
[----:B------:R-:W-:Y:S01]  /*7ba0*/  MUFU.TANH R33, R33 ;  /* 0x0000002100217308 */ /* 0x000fe20000002400 */
[----:B------:R-:W-:Y:S01]  /*7bb0*/  FSEL R45, R45, -INF , !P6 ;  /* 0xff8000002d2d7808 */ /* 0x000fe20007000000 */
[----:B--2---:R-:W-:-:S02]  /*7bc0*/  FMUL.FTZ R8, R54, UR12 ;  /* 0x0000000c36087c20 */ /* 0x004fc40008410000 */
[CC--:B-1----:R-:W-:Y:S01]  /*7bd0*/  FFMA.FTZ R78, R84.reuse, R0.reuse, R17 ;  /* 0x00000000544e7223 */ /* 0x0c2fe20000010011 */
[----:B------:R-:W-:Y:S01]  /*7be0*/  FFMA.FTZ R47, R84, R0, R47 ;  /* 0x00000000542f7223 */ /* 0x000fe2000001002f */
[----:B------:R-:W-:Y:S02]  /*7bf0*/  LOP3.LUT R0, R3, 0x60, R88, 0xfe, !PT ;  /* 0x0000006003007812 */ /* 0x000fe400078efe58 */
[----:B------:R-:W-:Y:S01]  /*7c00*/  MUFU.TANH R35, R35 ;  /* 0x0000002300237308 */ /* 0x000fe20000002400 */
[----:B------:R-:W-:Y:S01]  /*7c10*/  FSEL R78, R78, -INF , !P5 ;  /* 0xff8000004e4e7808 */ /* 0x000fe20006800000 */
[----:B------:R-:W-:Y:S01]  /*7c20*/  BAR.SYNC.DEFER_BLOCKING 0x0 ;  /* 0x0000000000007b1d */ /* 0x000fe20000010000 */
[C---:B------:R-:W-:Y:S02]  /*7c30*/  ISETP.GE.AND P4, PT, R0.reuse, R130, PT ;  /* 0x000000820000720c */ /* 0x040fe40003f86270 */
[----:B------:R-:W-:Y:S02]  /*7c40*/  ISETP.GE.AND P6, PT, R0, R125, PT ;  /* 0x0000007d0000720c */ /* 0x000fe40003fc6270 */
[----:B------:R-:W-:Y:S01]  /*7c50*/  I2FP.F32.S32 R0, R0 ;  /* 0x0000000000007245 */ /* 0x000fe20000201400 */
[----:B------:R-:W-:Y:S01]  /*7c60*/  MUFU.TANH R27, R27 ;  /* 0x0000001b001b7308 */ /* 0x000fe20000002400 */
[----:B------:R-:W-:-:S03]  /*7c70*/  FSEL R47, R47, -INF , !P3 ;  /* 0xff8000002f2f7808 */ /* 0x000fc60005800000 */
[CC--:B---3--:R-:W-:Y:S01]  /*7c80*/  FFMA.FTZ R134, R84.reuse, R0.reuse, R13 ;  /* 0x0000000054867223 */ /* 0x0c8fe2000001000d */
        /* <DEDUP_REMOVED lines=9> */
[----:B------:R-:W-:-:S03]  /*7d20*/  FSEL R39, R39, -INF , !P6 ;  /* 0xff80000027277808 */ /* 0x000fc60007000000 */
[CC--:B------:R-:W-:Y:S01]  /*7d30*/  FFMA.FTZ R6, R84.reuse, R0.reuse, R9 ;  /* 0x0000000054067223 */ /* 0x0c0fe20000010009 */
[----:B------:R-:W-:Y:S01]  /*7d40*/  FMUL.FTZ R9, R5, UR12 ;  /* 0x0000000c05097c20 */ /* 0x000fe20008410000 */
[----:B------:R-:W-:Y:S01]  /*7d50*/  FFMA.FTZ R41, R84, R0, R41 ;  /* 0x0000000054297223 */ /* 0x000fe20000010029 */
[----:B------:R-:W-:Y:S01]  /*7d60*/  FMUL.FTZ R5, R7, UR12 ;  /* 0x0000000c07057c20 */ /* 0x000fe20008410000 */
[----:B------:R-:W-:Y:S01]  /*7d70*/  LOP3.LUT R0, R3, 0x68, R88, 0xfe, !PT ;  /* 0x0000006803007812 */ /* 0x000fe200078efe58 */
[----:B------:R-:W-:Y:S01]  /*7d80*/  FMUL.FTZ R7, R68, UR12 ;  /* 0x0000000c44077c20 */ /* 0x000fe20008410000 */
[----:B------:R-:W-:Y:S01]  /*7d90*/  FSEL R68, R6, -INF , !P5 ;  /* 0xff80000006447808 */ /* 0x000fe20006800000 */
[----:B------:R-:W-:Y:S01]  /*7da0*/  MUFU.TANH R9, R9 ;  /* 0x0000000900097308 */ /* 0x000fe20000002400 */
[C---:B------:R-:W-:Y:S02]  /*7db0*/  ISETP.GE.AND P4, PT, R0.reuse, R130, PT ;  /* 0x000000820000720c */ /* 0x040fe40003f86270 */
[----:B------:R-:W-:-:S02]  /*7dc0*/  ISETP.GE.AND P6, PT, R0, R125, PT ;  /* 0x0000007d0000720c */ /* 0x000fc40003fc6270 */
[----:B------:R-:W-:Y:S02]  /*7dd0*/  I2FP.F32.S32 R0, R0 ;  /* 0x0000000000007245 */ /* 0x000fe40000201400 */
[----:B------:R-:W-:Y:S01]  /*7de0*/  FSEL R41, R41, -INF , !P3 ;  /* 0xff80000029297808 */ /* 0x000fe20005800000 */
[----:B------:R-:W1:Y:S02]  /*7df0*/  MUFU.TANH R5, R5 ;  /* 0x0000000500057308 */ /* 0x000e640000002400 */
[CC--:B------:R-:W-:Y:S01]  /*7e00*/  FFMA.FTZ R4, R84.reuse, R0.reuse, R11 ;  /* 0x0000000054047223 */ /* 0x0c0fe2000001000b */
[----:B----4-:R-:W-:Y:S01]  /*7e10*/  FFMA.FTZ R37, R84, R0, R37 ;  /* 0x0000000054257223 */ /* 0x010fe20000010025 */
[----:B------:R-:W-:Y:S02]  /*7e20*/  VIADD R0, R2, 0x69 ;  /* 0x0000006902007836 */ /* 0x000fe40000000000 */
[----:B------:R-:W-:Y:S01]  /*7e30*/  FMUL.FTZ R11, R32, UR12 ;  /* 0x0000000c200b7c20 */ /* 0x000fe20008410000 */
[----:B------:R-:W-:Y:S01]  /*7e40*/  FSEL R70, R4, -INF , !P4 ;  /* 0xff80000004467808 */ /* 0x000fe20006000000 */
[----:B------:R-:W2:Y:S01]  /*7e50*/  MUFU.TANH R7, R7 ;  /* 0x0000000700077308 */ /* 0x000ea20000002400 */
[----:B------:R-:W-:-:S02]  /*7e60*/  ISETP.GE.AND P5, PT, R0, R130, PT ;  /* 0x000000820000720c */ /* 0x000fc40003fa6270 */
[----:B------:R-:W-:Y:S02]  /*7e70*/  ISETP.GE.AND P3, PT, R0, R125, PT ;  /* 0x0000007d0000720c */ /* 0x000fe40003f66270 */
[----:B------:R-:W-:Y:S02]  /*7e80*/  I2FP.F32.S32 R0, R0 ;  /* 0x0000000000007245 */ /* 0x000fe40000201400 */
[----:B------:R-:W-:Y:S01]  /*7e90*/  FSEL R37, R37, -INF , !P6 ;  /* 0xff80000025257808 */ /* 0x000fe20007000000 */
[----:B------:R-:W-:Y:S02]  /*7ea0*/  MUFU.TANH R11, R11 ;  /* 0x0000000b000b7308 */ /* 0x000fe40000002400 */
[CC--:B-1----:R-:W-:Y:S01]  /*7eb0*/  FFMA.FTZ R36, R84.reuse, R0.reuse, R5 ;  /* 0x0000000054247223 */ /* 0x0c2fe20000010005 */
[----:B------:R-:W-:Y:S01]  /*7ec0*/  FFMA.FTZ R6, R84, R0, R9 ;  /* 0x0000000054067223 */ /* 0x000fe20000010009 */
[----:B------:R-:W-:Y:S01]  /*7ed0*/  FMUL.FTZ R5, R69, UR12 ;  /* 0x0000000c45057c20 */ /* 0x000fe20008410000 */
[----:B------:R-:W-:Y:S01]  /*7ee0*/  LOP3.LUT R0, R3, 0x70, R88, 0xfe, !PT ;  /* 0x0000007003007812 */ /* 0x000fe200078efe58 */
[----:B------:R-:W-:Y:S01]  /*7ef0*/  FMUL.FTZ R9, R52, UR12 ;  /* 0x0000000c34097c20 */ /* 0x000fe20008410000 */
[----:B------:R-:W-:Y:S01]  /*7f00*/  FSEL R36, R36, -INF , !P3 ;  /* 0xff80000024247808 */ /* 0x000fe20005800000 */
[----:B------:R-:W-:Y:S01]  /*7f10*/  MUFU.TANH R63, R63 ;  /* 0x0000003f003f7308 */ /* 0x000fe20000002400 */
[----:B------:R-:W-:-:S02]  /*7f20*/  ISETP.GE.AND P4, PT, R0, R130, PT ;  /* 0x000000820000720c */ /* 0x000fc40003f86270 */
[----:B------:R-:W-:Y:S02]  /*7f30*/  ISETP.GE.AND P6, PT, R0, R125, PT ;  /* 0x0000007d0000720c */ /* 0x000fe40003fc6270 */
[----:B------:R-:W-:-:S03]  /*7f40*/  I2FP.F32.S32 R0, R0 ;  /* 0x0000000000007245 */ /* 0x000fc60000201400 */
[----:B------:R-:W1:Y:S02]  /*7f50*/  MUFU.TANH R5, R5 ;  /* 0x0000000500057308 */ /* 0x000e640000002400 */
[CC--:B--2---:R-:W-:Y:S01]  /*7f60*/  FFMA.FTZ R4, R84.reuse, R0.reuse, R7 ;  /* 0x0000000054047223 */ /* 0x0c4fe20000010007 */
[----:B------:R-:W-:Y:S01]  /*7f70*/  FFMA.FTZ R33, R84, R0, R33 ;  /* 0x0000000054217223 */ /* 0x000fe20000010021 */
[----:B------:R-:W-:Y:S02]  /*7f80*/  VIADD R0, R2, 0x71 ;  /* 0x0000007102007836 */ /* 0x000fe40000000000 */
[----:B------:R-:W-:Y:S01]  /*7f90*/  FMUL.FTZ R7, R60, UR12 ;  /* 0x0000000c3c077c20 */ /* 0x000fe20008410000 */
[----:B------:R-:W-:Y:S02]  /*7fa0*/  FSEL R60, R6, -INF , !P5 ;  /* 0xff800000063c7808 */ /* 0x000fe40006800000 */
[----:B------:R-:W-:Y:S01]  /*7fb0*/  FSEL R52, R4, -INF , !P4 ;  /* 0xff80000004347808 */ /* 0x000fe20006000000 */
[----:B------:R-:W-:Y:S01]  /*7fc0*/  MUFU.TANH R9, R9 ;  /* 0x0000000900097308 */ /* 0x000fe20000002400 */
[----:B------:R-:W-:-:S02]  /*7fd0*/  ISETP.GE.AND P5, PT, R0, R130, PT ;  /* 0x000000820000720c */ /* 0x000fc40003fa6270 */
[----:B------:R-:W-:Y:S02]  /*7fe0*/  ISETP.GE.AND P3, PT, R0, R125, PT ;  /* 0x0000007d0000720c */ /* 0x000fe40003f66270 */
[----:B------:R-:W-:Y:S02]  /*7ff0*/  I2FP.F32.S32 R0, R0 ;  /* 0x0000000000007245 */ /* 0x000fe40000201400 */
[----:B------:R-:W-:Y:S01]  /*8000*/  FSEL R33, R33, -INF , !P6 ;  /* 0xff80000021217808 */ /* 0x000fe20007000000 */
[----:B------:R-:W2:Y:S01]  /*8010*/  MUFU.TANH R7, R7 ;  /* 0x0000000700077308 */ /* 0x000ea20000002400 */
[C-C-:B------:R-:W-:Y:S01]  /*8020*/  LOP3.LUT R6, R3.reuse, 0x18, R88.reuse, 0xfe, !PT ;  /* 0x0000001803067812 */ /* 0x140fe200078efe58 */
[CC--:B-1----:R-:W-:Y:S01]  /*8030*/  FFMA.FTZ R42, R84.reuse, R0.reuse, R5 ;  /* 0x00000000542a7223 */ /* 0x0c2fe20000010005 */
[----:B------:R-:W-:Y:S01]  /*8040*/  FFMA.FTZ R35, R84, R0, R35 ;  /* 0x0000000054237223 */ /* 0x000fe20000010023 */
[----:B------:R-:W-:-:S03]  /*8050*/  LOP3.LUT R0, R3, 0x78, R88, 0xfe, !PT ;  /* 0x0000007803007812 */ /* 0x000fc600078efe58 */
[----:B------:R-:W-:Y:S01]  /*8060*/  FSEL R42, R42, -INF , !P5 ;  /* 0xff8000002a2a7808 */ /* 0x000fe20006800000 */
[----:B------:R-:W1:Y:S01]  /*8070*/  MUFU.TANH R5, R62 ;  /* 0x0000003e00057308 */ /* 0x000e620000002400 */
[C---:B------:R-:W-:Y:S02]  /*8080*/  ISETP.GE.AND P4, PT, R0.reuse, R130, PT ;  /* 0x000000820000720c */ /* 0x040fe40003f86270 */
[----:B------:R-:W-:Y:S02]  /*8090*/  ISETP.GE.AND P6, PT, R0, R125, PT ;  /* 0x0000007d0000720c */ /* 0x000fe40003fc6270 */
[----:B------:R-:W-:Y:S02]  /*80a0*/  I2FP.F32.S32 R0, R0 ;  /* 0x0000000000007245 */ /* 0x000fe40000201400 */
[----:B------:R-:W-:-:S03]  /*80b0*/  FSEL R35, R35, -INF , !P3 ;  /* 0xff80000023237808 */ /* 0x000fc60005800000 */
[-C--:B--2---:R-:W-:Y:S02]  /*80c0*/  FFMA.FTZ R40, R84, R0.reuse, R7 ;  /* 0x0000000054287223 */ /* 0x084fe40000010007 */
[----:B------:R-:W2:Y:S03]  /*80d0*/  MUFU.TANH R7, R48 ;  /* 0x0000003000077308 */ /* 0x000ea60000002400 */
[----:B------:R-:W-:Y:S01]  /*80e0*/  FSEL R40, R40, -INF , !P4 ;  /* 0xff80000028287808 */ /* 0x000fe20006000000 */
[----:B-1----:R-:W-:Y:S01]  /*80f0*/  FFMA.FTZ R0, R84, R0, R5 ;  /* 0x0000000054007223 */ /* 0x002fe20000010005 */
[----:B------:R-:W-:-:S04]  /*8100*/  LOP3.LUT R5, R3, 0x8, R88, 0xfe, !PT ;  /* 0x0000000803057812 */ /* 0x000fc800078efe58 */
[----:B------:R-:W-:Y:S02]  /*8110*/  ISETP.GE.AND P5, PT, R5, R130, PT ;  /* 0x000000820500720c */ /* 0x000fe40003fa6270 */
[----:B------:R-:W-:Y:S02]  /*8120*/  I2FP.F32.S32 R4, R5 ;  /* 0x0000000500047245 */ /* 0x000fe40000201400 */
[----:B------:R-:W-:Y:S02]  /*8130*/  LOP3.LUT R5, R3, 0x10, R88, 0xfe, !PT ;  /* 0x0000001003057812 */ /* 0x000fe400078efe58 */
[----:B------:R-:W-:Y:S01]  /*8140*/  FSEL R0, R0, -INF , !P6 ;  /* 0xff80000000007808 */ /* 0x000fe20007000000 */
[----:B------:R-:W-:Y:S01]  /*8150*/  FFMA.FTZ R4, R84, R4, R9 ;  /* 0x0000000454047223 */ /* 0x000fe20000010009 */
[----:B------:R-:W-:Y:S02]  /*8160*/  ISETP.GE.AND P3, PT, R5, R130, PT ;  /* 0x000000820500720c */ /* 0x000fe40003f66270 */
[----:B------:R-:W-:-:S02]  /*8170*/  I2FP.F32.S32 R148, R5 ;  /* 0x0000000500947245 */ /* 0x000fc40000201400 */
[----:B------:R-:W1:Y:S01]  /*8180*/  MUFU.TANH R5, R44 ;  /* 0x0000002c00057308 */ /* 0x000e620000002400 */
[C-C-:B------:R-:W-:Y:S02]  /*8190*/  LOP3.LUT R9, R3.reuse, 0x30, R88.reuse, 0xfe, !PT ;  /* 0x0000003003097812 */ /* 0x140fe400078efe58 */
[----:B--2---:R-:W-:Y:S01]  /*81a0*/  FFMA.FTZ R148, R84, R148, R7 ;  /* 0x0000009454947223 */ /* 0x004fe20000010007 */
[----:B------:R-:W-:Y:S02]  /*81b0*/  LOP3.LUT R7, R3, 0x18, R88, 0xfe, !PT ;  /* 0x0000001803077812 */ /* 0x000fe400078efe58 */
[-C--:B------:R-:W-:Y:S02]  /*81c0*/  ISETP.GE.AND P6, PT, R9, R130.reuse, PT ;  /* 0x000000820900720c */ /* 0x080fe40003fc6270 */
[----:B------:R-:W-:Y:S02]  /*81d0*/  ISETP.GE.AND P4, PT, R7, R130, PT ;  /* 0x000000820700720c */ /* 0x000fe40003f86270 */
[----:B------:R-:W-:-:S02]  /*81e0*/  I2FP.F32.S32 R7, R7 ;  /* 0x0000000700077245 */ /* 0x000fc40000201400 */
[----:B------:R-:W-:Y:S02]  /*81f0*/  I2FP.F32.S32 R140, R9 ;  /* 0x00000009008c7245 */ /* 0x000fe40000201400 */
[--C-:B------:R-:W-:Y:S02]  /*8200*/  LOP3.LUT R9, R3, 0x38, R88.reuse, 0xfe, !PT ;  /* 0x0000003803097812 */ /* 0x100fe400078efe58 */
[----:B------:R-:W-:Y:S01]  /*8210*/  FSEL R4, R4, -INF , !P5 ;  /* 0xff80000004047808 */ /* 0x000fe20006800000 */
[C---:B-1----:R-:W-:Y:S01]  /*8220*/  FFMA.FTZ R5, R84.reuse, R7, R5 ;  /* 0x0000000754057223 */ /* 0x042fe20000010005 */
[----:B------:R-:W-:Y:S01]  /*8230*/  I2FP.F32.S32 R144, R9 ;  /* 0x0000000900907245 */ /* 0x000fe20000201400 */
[----:B------:R-:W1:Y:S01]  /*8240*/  MUFU.TANH R7, R28 ;  /* 0x0000001c00077308 */ /* 0x000e620000002400 */
[----:B------:R-:W-:Y:S01]  /*8250*/  ISETP.GE.AND P5, PT, R9, R130, PT ;  /* 0x000000820900720c */ /* 0x000fe20003fa6270 */
[----:B------:R-:W-:Y:S01]  /*8260*/  FFMA.FTZ R140, R84, R140, R11 ;  /* 0x0000008c548c7223 */ /* 0x000fe2000001000b */
[----:B------:R-:W-:-:S02]  /*8270*/  LOP3.LUT R11, R3, 0x40, R88, 0xfe, !PT ;  /* 0x00000040030b7812 */ /* 0x000fc400078efe58 */
[----:B------:R-:W-:Y:S02]  /*8280*/  FSEL R148, R148, -INF , !P3 ;  /* 0xff80000094947808 */ /* 0x000fe40005800000 */
[----:B------:R-:W-:Y:S01]  /*8290*/  FSEL R140, R140, -INF , !P6 ;  /* 0xff8000008c8c7808 */ /* 0x000fe20007000000 */
[----:B------:R-:W2:Y:S01]  /*82a0*/  MUFU.TANH R9, R24 ;  /* 0x0000001800097308 */ /* 0x000ea20000002400 */
[----:B------:R-:W-:Y:S02]  /*82b0*/  ISETP.GE.AND P6, PT, R6, R125, PT ;  /* 0x0000007d0600720c */ /* 0x000fe40003fc6270 */
[----:B------:R-:W-:Y:S02]  /*82c0*/  I2FP.F32.S32 R62, R11 ;  /* 0x0000000b003e7245 */ /* 0x000fe40000201400 */
[----:B------:R-:W-:Y:S02]  /*82d0*/  I2FP.F32.S32 R6, R6 ;  /* 0x0000000600067245 */ /* 0x000fe40000201400 */
[----:B------:R-:W-:Y:S01]  /*82e0*/  ISETP.GE.AND P3, PT, R11, R130, PT ;  /* 0x000000820b00720c */ /* 0x000fe20003f66270 */
[----:B------:R-:W-:Y:S01]  /*82f0*/  FMUL.FTZ R11, R56, UR12 ;  /* 0x0000000c380b7c20 */ /* 0x000fe20008410000 */
[----:B-1----:R-:W-:Y:S01]  /*8300*/  FFMA.FTZ R144, R84, R144, R7 ;  /* 0x0000009054907223 */ /* 0x002fe20000010007 */
[----:B------:R-:W-:Y:S01]  /*8310*/  FMUL.FTZ R7, R20, UR12 ;  /* 0x0000000c14077c20 */ /* 0x000fe20008410000 */
[----:B------:R-:W-:Y:S01]  /*8320*/  FFMA.FTZ R141, R84, R6, R141 ;  /* 0x00000006548d7223 */ /* 0x000fe2000001008d */
[----:B------:R-:W-:-:S02]  /*8330*/  LOP3.LUT R6, R3, 0x8, R88, 0xfe, !PT ;  /* 0x0000000803067812 */ /* 0x000fc400078efe58 */
[----:B------:R-:W-:Y:S01]  /*8340*/  FSEL R144, R144, -INF , !P5 ;  /* 0xff80000090907808 */ /* 0x000fe20006800000 */
[----:B------:R-:W-:Y:S01]  /*8350*/  MUFU.TANH R11, R11 ;  /* 0x0000000b000b7308 */ /* 0x000fe20000002400 */
[----:B------:R-:W-:Y:S01]  /*8360*/  ISETP.GE.AND P5, PT, R6, R125, PT ;  /* 0x0000007d0600720c */ /* 0x000fe20003fa6270 */
[----:B--2---:R-:W-:Y:S01]  /*8370*/  FFMA.FTZ R62, R84, R62, R9 ;  /* 0x0000003e543e7223 */ /* 0x004fe20000010009 */
[----:B------:R-:W-:Y:S02]  /*8380*/  FSEL R24, R5, -INF , !P4 ;  /* 0xff80000005187808 */ /* 0x000fe40006000000 */
[----:B------:R-:W-:Y:S02]  /*8390*/  LOP3.LUT R9, R3, 0x48, R88, 0xfe, !PT ;  /* 0x0000004803097812 */ /* 0x000fe400078efe58 */
[----:B------:R-:W-:Y:S01]  /*83a0*/  I2FP.F32.S32 R6, R6 ;  /* 0x0000000600067245 */ /* 0x000fe20000201400 */
[----:B------:R-:W1:Y:S01]  /*83b0*/  MUFU.TANH R7, R7 ;  /* 0x0000000700077308 */ /* 0x000e620000002400 */
[----:B------:R-:W-:-:S02]  /*83c0*/  I2FP.F32.S32 R54, R9 ;  /* 0x0000000900367245 */ /* 0x000fc40000201400 */
[----:B------:R-:W-:Y:S01]  /*83d0*/  ISETP.GE.AND P4, PT, R9, R130, PT ;  /* 0x000000820900720c */ /* 0x000fe20003f86270 */
[----:B------:R-:W-:Y:S01]  /*83e0*/  FMUL.FTZ R9, R22, UR12 ;  /* 0x0000000c16097c20 */ /* 0x000fe20008410000 */
[----:B------:R-:W-:Y:S02]  /*83f0*/  FSEL R62, R62, -INF , !P3 ;  /* 0xff8000003e3e7808 */ /* 0x000fe40005800000 */
[----:B------:R-:W-:Y:S01]  /*8400*/  FSEL R141, R141, -INF , !P6 ;  /* 0xff8000008d8d7808 */ /* 0x000fe20007000000 */
[----:B------:R-:W2:Y:S08]  /*8410*/  MUFU.TANH R5, R8 ;  /* 0x0000000800057308 */ /* 0x000eb00000002400 */
[----:B------:R-:W3:Y:S01]  /*8420*/  MUFU.TANH R9, R9 ;  /* 0x0000000900097308 */ /* 0x000ee20000002400 */
[----:B-1----:R-:W-:Y:S01]  /*8430*/  FFMA.FTZ R54, R84, R54, R7 ;  /* 0x0000003654367223 */ /* 0x002fe20000010007 */
[----:B------:R-:W-:-:S04]  /*8440*/  FMUL.FTZ R7, R26, UR12 ;  /* 0x0000000c1a077c20 */ /* 0x000fc80008410000 */
[----:B------:R-:W-:Y:S02]  /*8450*/  FSEL R54, R54, -INF , !P4 ;  /* 0xff80000036367808 */ /* 0x000fe40006000000 */
[----:B------:R-:W1:Y:S01]  /*8460*/  MUFU.TANH R7, R7 ;  /* 0x0000000700077308 */ /* 0x000e620000002400 */
[----:B--2---:R-:W-:Y:S01]  /*8470*/  FFMA.FTZ R5, R84, R6, R5 ;  /* 0x0000000654057223 */ /* 0x004fe20000010005 */
[C-C-:B------:R-:W-:Y:S02]  /*8480*/  LOP3.LUT R6, R3.reuse, 0x30, R88.reuse, 0xfe, !PT ;  /* 0x0000003003067812 */ /* 0x140fe400078efe58 */
[----:B------:R-:W-:Y:S02]  /*8490*/  LOP3.LUT R8, R3, 0x10, R88, 0xfe, !PT ;  /* 0x0000001003087812 */ /* 0x000fe400078efe58 */
[----:B------:R-:W-:Y:S02]  /*84a0*/  ISETP.GE.AND P4, PT, R6, R125, PT ;  /* 0x0000007d0600720c */ /* 0x000fe40003f86270 */
[----:B------:R-:W-:-:S02]  /*84b0*/  I2FP.F32.S32 R6, R6 ;  /* 0x0000000600067245 */ /* 0x000fc40000201400 */
[-C--:B------:R-:W-:Y:S02]  /*84c0*/  ISETP.GE.AND P3, PT, R8, R125.reuse, PT ;  /* 0x0000007d0800720c */ /* 0x080fe40003f66270 */
[----:B------:R-:W-:Y:S01]  /*84d0*/  I2FP.F32.S32 R8, R8 ;  /* 0x0000000800087245 */ /* 0x000fe20000201400 */
[C---:B------:R-:W-:Y:S01]  /*84e0*/  FFMA.FTZ R129, R84.reuse, R6, R129 ;  /* 0x0000000654817223 */ /* 0x040fe20000010081 */
[----:B------:R-:W-:Y:S02]  /*84f0*/  LOP3.LUT R6, R3, 0x38, R88, 0xfe, !PT ;  /* 0x0000003803067812 */ /* 0x000fe400078efe58 */
[----:B------:R-:W-:Y:S01]  /*8500*/  FSEL R5, R5, -INF , !P5 ;  /* 0xff80000005057808 */ /* 0x000fe20006800000 */
[----:B------:R-:W-:Y:S01]  /*8510*/  FFMA.FTZ R27, R84, R8, R27 ;  /* 0x00000008541b7223 */ /* 0x000fe2000001001b */
[----:B------:R-:W-:Y:S02]  /*8520*/  ISETP.GE.AND P6, PT, R6, R125, PT ;  /* 0x0000007d0600720c */ /* 0x000fe40003fc6270 */
[----:B------:R-:W-:-:S02]  /*8530*/  I2FP.F32.S32 R6, R6 ;  /* 0x0000000600067245 */ /* 0x000fc40000201400 */
[----:B------:R-:W-:Y:S02]  /*8540*/  LOP3.LUT R8, R3, 0x48, R88, 0xfe, !PT ;  /* 0x0000004803087812 */ /* 0x000fe400078efe58 */
[-C--:B------:R-:W-:Y:S01]  /*8550*/  ISETP.GE.AND P5, PT, R10, R125.reuse, PT ;  /* 0x0000007d0a00720c */ /* 0x080fe20003fa6270 */
[C---:B------:R-:W-:Y:S01]  /*8560*/  FFMA.FTZ R77, R84.reuse, R6, R77 ;  /* 0x00000006544d7223 */ /* 0x040fe2000001004d */
[----:B------:R-:W-:Y:S02]  /*8570*/  I2FP.F32.S32 R6, R8 ;  /* 0x0000000800067245 */ /* 0x000fe40000201400 */
[----:B------:R-:W-:Y:S02]  /*8580*/  I2FP.F32.S32 R10, R10 ;  /* 0x0000000a000a7245 */ /* 0x000fe40000201400 */
[----:B------:R-:W-:Y:S01]  /*8590*/  FSEL R27, R27, -INF , !P3 ;  /* 0xff8000001b1b7808 */ /* 0x000fe20005800000 */
[----:B---3--:R-:W-:Y:S01]  /*85a0*/  FFMA.FTZ R6, R84, R6, R9 ;  /* 0x0000000654067223 */ /* 0x008fe20000010009 */
[----:B------:R-:W-:Y:S01]  /*85b0*/  FMUL.FTZ R9, R58, UR12 ;  /* 0x0000000c3a097c20 */ /* 0x000fe20008410000 */
[----:B-1----:R-:W-:Y:S01]  /*85c0*/  FFMA.FTZ R7, R84, R10, R7 ;  /* 0x0000000a54077223 */ /* 0x002fe20000010007 */
[----:B------:R-:W-:Y:S01]  /*85d0*/  ISETP.GE.AND P3, PT, R8, R125, PT ;  /* 0x0000007d0800720c */ /* 0x000fe20003f66270 */
[----:B------:R-:W-:Y:S01]  /*85e0*/  VIADD R10, R2, 0x79 ;  /* 0x00000079020a7836 */ /* 0x000fe20000000000 */
[----:B------:R-:W-:-:S02]  /*85f0*/  I2FP.F32.S32 R8, R59 ;  /* 0x0000003b00087245 */ /* 0x000fc40000201400 */
[----:B------:R-:W1:Y:S01]  /*8600*/  MUFU.TANH R9, R9 ;  /* 0x0000000900097308 */ /* 0x000e620000002400 */
[----:B------:R-:W-:Y:S02]  /*8610*/  FSEL R69, R7, -INF , !P5 ;  /* 0xff80000007457808 */ /* 0x000fe40006800000 */
[----:B------:R-:W-:Y:S01]  /*8620*/  I2FP.F32.S32 R7, R2 ;  /* 0x0000000200077245 */ /* 0x000fe20000201400 */
[----:B------:R-:W-:Y:S01]  /*8630*/  FFMA.FTZ R11, R84, R8, R11 ;  /* 0x00000008540b7223 */ /* 0x000fe2000001000b */
[----:B------:R-:W-:Y:S01]  /*8640*/  FSEL R129, R129, -INF , !P4 ;  /* 0xff80000081817808 */ /* 0x000fe20006000000 */
[C---:B------:R-:W-:Y:S01]  /*8650*/  VIADD R8, R59.reuse, 0x49 ;  /* 0x000000493b087836 */ /* 0x040fe20000000000 */
[----:B------:R-:W-:Y:S02]  /*8660*/  ISETP.GE.AND P4, PT, R59, R130, PT ;  /* 0x000000823b00720c */ /* 0x000fe40003f86270 */
[----:B------:R-:W-:Y:S02]  /*8670*/  FSEL R59, R6, -INF , !P3 ;  /* 0xff800000063b7808 */ /* 0x000fe40005800000 */
[----:B------:R-:W-:-:S02]  /*8680*/  ISETP.GE.AND P3, PT, R2, R125, PT ;  /* 0x0000007d0200720c */ /* 0x000fc40003f66270 */
[----:B------:R-:W-:Y:S02]  /*8690*/  FSEL R77, R77, -INF , !P6 ;  /* 0xff8000004d4d7808 */ /* 0x000fe40007000000 */
[----:B------:R-:W-:Y:S01]  /*86a0*/  FSEL R2, R11, -INF , !P4 ;  /* 0xff8000000b027808 */ /* 0x000fe20006000000 */
[----:B-1----:R-:W-:Y:S01]  /*86b0*/  FFMA.FTZ R7, R84, R7, R9 ;  /* 0x0000000754077223 */ /* 0x002fe20000010009 */
[-C--:B------:R-:W-:Y:S01]  /*86c0*/  ISETP.GE.AND P6, PT, R8, R130.reuse, PT ;  /* 0x000000820800720c */ /* 0x080fe20003fc6270 */
[----:B------:R-:W1:Y:S01]  /*86d0*/  MUFU.TANH R9, R61 ;  /* 0x0000003d00097308 */ /* 0x000e620000002400 */
[----:B------:R-:W-:Y:S02]  /*86e0*/  ISETP.GE.AND P5, PT, R10, R130, PT ;  /* 0x000000820a00720c */ /* 0x000fe40003fa6270 */
[----:B------:R-:W-:Y:S02]  /*86f0*/  FSEL R7, R7, -INF , !P3 ;  /* 0xff80000007077808 */ /* 0x000fe40005800000 */
[----:B------:R-:W-:-:S02]  /*8700*/  ISETP.GE.AND P4, PT, R8, R125, PT ;  /* 0x0000007d0800720c */ /* 0x000fc40003f86270 */
[----:B------:R-:W-:Y:S02]  /*8710*/  ISETP.GE.AND P3, PT, R10, R125, PT ;  /* 0x0000007d0a00720c */ /* 0x000fe40003f66270 */
[----:B------:R-:W-:Y:S02]  /*8720*/  I2FP.F32.S32 R8, R8 ;  /* 0x0000000800087245 */ /* 0x000fe40000201400 */
[----:B------:R-:W-:-:S03]  /*8730*/  I2FP.F32.S32 R10, R10 ;  /* 0x0000000a000a7245 */ /* 0x000fc60000201400 */
[CC--:B------:R-:W-:Y:S01]  /*8740*/  FFMA.FTZ R13, R84.reuse, R8.reuse, R13 ;  /* 0x00000008540d7223 */ /* 0x0c0fe2000001000d */
[C---:B------:R-:W-:Y:S01]  /*8750*/  FFMA.FTZ R23, R84.reuse, R8, R23 ;  /* 0x0000000854177223 */ /* 0x040fe20000010017 */
[CC--:B------:R-:W-:Y:S01]  /*8760*/  FFMA.FTZ R32, R84.reuse, R10.reuse, R63 ;  /* 0x0000000a54207223 */ /* 0x0c0fe2000001003f */
[----:B-1----:R-:W-:Y:S02]  /*8770*/  FFMA.FTZ R9, R84, R10, R9 ;  /* 0x0000000a54097223 */ /* 0x002fe40000010009 */
        /* <DEDUP_REMOVED lines=17> */
[----:B------:R-:W-:-:S06]  /*8890*/  IMAD.HI.U32 R8, R13, R6, R12 ;  /* 0x000000060d087227 */ /* 0x000fcc00078e000c */
[----:B------:R-:W-:-:S05]  /*88a0*/  IMAD.HI.U32 R13, R8, R11, RZ ;  /* 0x0000000b080d7227 */ /* 0x000fca00078e00ff */
[----:B------:R-:W-:-:S05]  /*88b0*/  IADD3 R12, -R13, RZ, RZ ;  /* 0x000000ff0d0c7210 */ /* 0x000fca0007ffe1ff */
[----:B------:R-:W-:Y:S02]  /*88c0*/  IMAD R12, R9, R12, R11 ;  /* 0x0000000c090c7224 */ /* 0x000fe400078e020b */
[C---:B------:R-:W-:Y:S01]  /*88d0*/  VIADD R11, R3.reuse, 0xffffff80 ;  /* 0xffffff80030b7836 */ /* 0x040fe20000000000 */
[----:B------:R-:W-:Y:S02]  /*88e0*/  LOP3.LUT R3, R3, R10, RZ, 0x3c, !PT ;  /* 0x0000000a03037212 */ /* 0x000fe400078e3cff */
[----:B------:R-:W-:Y:S02]  /*88f0*/  ISETP.GT.U32.AND P2, PT, R9, R12, PT ;  /* 0x0000000c0900720c */ /* 0x000fe40003f44070 */
[----:B------:R-:W-:Y:S02]  /*8900*/  IABS R6, R11 ;  /* 0x0000000b00067213 */ /* 0x000fe40000000000 */
[----:B------:R-:W-:Y:S02]  /*8910*/  LOP3.LUT R11, R11, R10, RZ, 0x3c, !PT ;  /* 0x0000000a0b0b7212 */ /* 0x000fe400078e3cff */
[----:B------:R-:W-:Y:S01]  /*8920*/  ISETP.GE.AND P4, PT, R3, RZ, PT ;  /* 0x000000ff0300720c */ /* 0x000fe20003f86270 */
[----:B------:R-:W-:-:S06]  /*8930*/  IMAD.HI.U32 R8, R8, R6, RZ ;  /* 0x0000000608087227 */ /* 0x000fcc00078e00ff */
[-C--:B------:R-:W-:Y:S01]  /*8940*/  @!P2 IADD3 R12, R12, -R9.reuse, RZ ;  /* 0x800000090c0ca210 */ /* 0x080fe20007ffe0ff */
[----:B------:R-:W-:Y:S01]  /*8950*/  @!P2 VIADD R13, R13, 0x1 ;  /* 0x000000010d0da836 */ /* 0x000fe20000000000 */
[----:B------:R-:W-:Y:S02]  /*8960*/  ISETP.GE.AND P2, PT, R11, RZ, PT ;  /* 0x000000ff0b00720c */ /* 0x000fe40003f46270 */
[----:B------:R-:W-:Y:S01]  /*8970*/  ISETP.GE.U32.AND P6, PT, R12, R9, PT ;  /* 0x000000090c00720c */ /* 0x000fe20003fc6070 */
[----:B------:R-:W-:-:S04]  /*8980*/  IMAD.MOV R12, RZ, RZ, -R8 ;  /* 0x000000ffff0c7224 */ /* 0x000fc800078e0a08 */
[----:B------:R-:W-:-:S05]  /*8990*/  IMAD R6, R9, R12, R6 ;  /* 0x0000000c09067224 */ /* 0x000fca00078e0206 */
[----:B------:R-:W-:-:S03]  /*89a0*/  ISETP.GT.U32.AND P3, PT, R9, R6, PT ;  /* 0x000000060900720c */ /* 0x000fc60003f64070 */
[----:B------:R-:W-:-:S05]  /*89b0*/  @P6 VIADD R13, R13, 0x1 ;  /* 0x000000010d0d6836 */ /* 0x000fca0000000000 */
[----:B------:R-:W-:-:S05]  /*89c0*/  @!P4 IADD3 R13, -R13, RZ, RZ ;  /* 0x000000ff0d0dc210 */ /* 0x000fca0007ffe1ff */
[-C--:B------:R-:W-:Y:S02]  /*89d0*/  @!P3 IADD3 R6, R6, -R9.reuse, RZ ;  /* 0x800000090606b210 */ /* 0x080fe40007ffe0ff */
[----:B------:R-:W-:Y:S02]  /*89e0*/  @!P3 IADD3 R8, R8, 0x1, RZ ;  /* 0x000000010808b810 */ /* 0x000fe40007ffe0ff */
[----:B------:R-:W-:Y:S02]  /*89f0*/  ISETP.GE.U32.AND P5, PT, R6, R9, PT ;  /* 0x000000090600720c */ /* 0x000fe40003fa6070 */
[----:B------:R-:W-:-:S11]  /*8a00*/  ISETP.NE.AND P3, PT, R10, RZ, PT ;  /* 0x000000ff0a00720c */ /* 0x000fd60003f65270 */
[----:B------:R-:W-:-:S05]  /*8a10*/  @P5 IADD3 R8, R8, 0x1, RZ ;  /* 0x0000000108085810 */ /* 0x000fca0007ffe0ff */
[----:B------:R-:W-:Y:S01]  /*8a20*/  IMAD.MOV.U32 R9, RZ, RZ, R8 ;  /* 0x000000ffff097224 */ /* 0x000fe200078e0008 */
[----:B------:R-:W-:-:S03]  /*8a30*/  LOP3.LUT R8, RZ, R10, RZ, 0x33, !PT ;  /* 0x0000000aff087212 */ /* 0x000fc600078e33ff */
        /* <DEDUP_REMOVED lines=10> */
[-C--:B------:R-:W-:Y:S02]  /*8ae0*/  IMAD R8, R11, R120.reuse, RZ ;  /* 0x000000780b087224 */ /* 0x080fe400078e02ff */
[----:B------:R-:W-:-:S04]  /*8af0*/  IMAD.WIDE.U32 R10, R3, R120, RZ ;  /* 0x00000078030a7225 */ /* 0x000fc800078e00ff */
        /* <DEDUP_REMOVED lines=11> */
.L_x_4428:
[----:B------:R-:W-:-:S04]  /*8bb0*/  LEA R3, -R120, RZ, 0x7 ;  /* 0x000000ff78037211 */ /* 0x000fc800078e39ff */
[----:B------:R-:W-:-:S07]  /*8bc0*/  SHF.R.S32.HI R6, RZ, 0x1f, R3 ;  /* 0x0000001fff067819 */ /* 0x000fce0000011403 */
.L_x_4429:
        /* <DEDUP_REMOVED lines=44> */
.L_x_4431:
[----:B------:R-:W-:Y:S05]  /*8e90*/  BSYNC B0 ;  /* 0x0000000000007941 */ /* 0x000fea0003800000 */
.L_x_4430:
[----:B------:R-:W0:Y:S01]  /*8ea0*/  LDGDEPBAR ;  /* 0x00000000000079af */ /* 0x000e220000000000 */
[----:B------:R-:W-:-:S04]  /*8eb0*/  LEA R122, P0, R3, R122, 0x1 ;  /* 0x0000007a037a7211 */ /* 0x000fc800078008ff */
[----:B------:R-:W-:-:S09]  /*8ec0*/  LEA.HI.X R123, R3, R123, R6, 0x1, P0 ;  /* 0x0000007b037b7211 */ /* 0x000fd200000f0c06 */
.L_x_4427:
[----:B-12---:R-:W-:Y:S01]  /*8ed0*/  FMNMX.FTZ R11, R67, R2, !PT ;  /* 0x00000002430b7209 */ /* 0x006fe20007810000 */
        /* <DEDUP_REMOVED lines=78> */
[----:B------:R-:W1:Y:S01]  /*93c0*/  LDSM.16.MT88.4 R8, [R119+0x3000] ;  /* 0x003000007708783b */ /* 0x000e620000004200 */
[C---:B------:R-:W-:Y:S01]  /*93d0*/  FSETP.NEU.FTZ.AND P0, PT, R2.reuse, -INF , PT ;  /* 0xff8000000200780b */ /* 0x040fe20003f1d000 */
[----:B------:R-:W-:Y:S01]  /*93e0*/  FMUL.FTZ R34, R2, UR13 ;  /* 0x0000000d02227c20 */ /* 0x000fe20008410000 */
[--C-:B------:R-:W-:Y:S01]  /*93f0*/  FFMA.FTZ R131, R156, UR13, -R53.reuse ;  /* 0x0000000d9c837c23 */ /* 0x100fe20008010835 */
[----:B------:R-:W-:Y:S01]  /*9400*/  FADD.FTZ R139, R67, -R4 ;  /* 0x80000004438b7221 */ /* 0x000fe20000010000 */
[----:B------:R-:W-:Y:S01]  /*9410*/  FSEL R4, R2, RZ, P0 ;  /* 0x000000ff02047208 */ /* 0x000fe20000000000 */
[--C-:B------:R-:W-:Y:S01]  /*9420*/  FFMA.FTZ R44, R154, UR13, -R53.reuse ;  /* 0x0000000d9a2c7c23 */ /* 0x100fe20008010835 */
[----:B------:R-:W-:Y:S01]  /*9430*/  FSEL R34, R34, RZ, P0 ;  /* 0x000000ff22227208 */ /* 0x000fe20000000000 */
[----:B------:R-:W-:Y:S01]  /*9440*/  FMUL.FTZ R139, R139, UR13 ;  /* 0x0000000d8b8b7c20 */ /* 0x000fe20008410000 */
[----:B------:R-:W-:Y:S01]  /*9450*/  MUFU.EX2 R30, R30 ;  /* 0x0000001e001e7308 */ /* 0x000fe20000000800 */
[----:B------:R-:W-:Y:S01]  /*9460*/  FADD.FTZ R137, R65, -R4 ;  /* 0x8000000441897221 */ /* 0x000fe20000010000 */
[--C-:B------:R-:W-:Y:S01]  /*9470*/  FFMA.FTZ R65, R24, UR13, -R53.reuse ;  /* 0x0000000d18417c23 */ /* 0x100fe20008010835 */
[--C-:B------:R-:W-:Y:S01]  /*9480*/  FFMA.FTZ R121, R133, UR13, -R34.reuse ;  /* 0x0000000d85797c23 */ /* 0x100fe20008010822 */
[--C-:B------:R-:W-:Y:S01]  /*9490*/  FFMA.FTZ R28, R7, UR13, -R34.reuse ;  /* 0x0000000d071c7c23 */ /* 0x100fe20008010822 */
[--C-:B------:R-:W-:Y:S01]  /*94a0*/  FFMA.FTZ R133, R5, UR13, -R34.reuse ;  /* 0x0000000d05857c23 */ /* 0x100fe20008010822 */
[----:B------:R-:W-:Y:S01]  /*94b0*/  FMUL.FTZ R137, R137, UR13 ;  /* 0x0000000d89897c20 */ /* 0x000fe20008410000 */
[--C-:B------:R-:W-:Y:S01]  /*94c0*/  FFMA.FTZ R48, R135, UR13, -R34.reuse ;  /* 0x0000000d87307c23 */ /* 0x100fe20008010822 */
        /* <DEDUP_REMOVED lines=30> */
[----:B------:R-:W-:-:S02]  /*96b0*/  FFMA.FTZ R0, R0, UR13, -R34 ;  /* 0x0000000d00007c23 */ /* 0x000fc40008010822 */
        /* <DEDUP_REMOVED lines=19> */
[-C--:B------:R-:W-:Y:S01]  /*97f0*/  FMUL.FTZ R14, R98, R137.reuse ;  /* 0x00000089620e7220 */ /* 0x080fe20000410000 */
[----:B------:R-:W-:Y:S01]  /*9800*/  FMUL.FTZ R15, R99, R137 ;  /* 0x00000089630f7220 */ /* 0x000fe20000410000 */
[----:B------:R-:W-:Y:S01]  /*9810*/  FMUL.FTZ R93, R93, R139 ;  /* 0x0000008b5d5d7220 */ /* 0x000fe20000410000 */
[----:B------:R-:W2:Y:S01]  /*9820*/  MUFU.EX2 R71, R71 ;  /* 0x0000004700477308 */ /* 0x000ea20000000800 */
[----:B-----5:R-:W-:Y:S01]  /*9830*/  F2FP.BF16.F32.PACK_AB R19, R48, R133 ;  /* 0x000000853013723e */ /* 0x020fe200000010ff */
[-C--:B------:R-:W-:Y:S01]  /*9840*/  FMUL.FTZ R94, R94, R137.reuse ;  /* 0x000000895e5e7220 */ /* 0x080fe20000410000 */
[----:B------:R-:W-:-:S05]  /*9850*/  FMUL.FTZ R95, R95, R137 ;  /* 0x000000895f5f7220 */ /* 0x000fca0000410000 */
[C---:B-1----:R-:W-:Y:S01]  /*9860*/  HMMA.16816.F32.BF16 R4, R16.reuse, R8, R4 ;  /* 0x000000081004723c */ /* 0x042fe20000041804 */
[----:B------:R-:W-:Y:S05]  /*9870*/  MUFU.EX2 R65, R65 ;  /* 0x0000004100417308 */ /* 0x000fea0000000800 */
[C---:B------:R-:W-:Y:S01]  /*9880*/  HMMA.16816.F32.BF16 R8, R16.reuse, R10, R100 ;  /* 0x0000000a1008723c */ /* 0x040fe20000041864 */
[----:B------:R-:W-:Y:S02]  /*9890*/  LDSM.16.MT88.4 R100, [R119+0x3c00] ;  /* 0x003c00007764783b */ /* 0x000fe40000004200 */
[----:B------:R-:W1:Y:S03]  /*98a0*/  MUFU.EX2 R50, R50 ;  /* 0x0000003200327308 */ /* 0x000e660000000800 */
[C---:B------:R-:W-:Y:S05]  /*98b0*/  HMMA.16816.F32.BF16 R12, R16.reuse, R20, R12 ;  /* 0x00000014100c723c */ /* 0x040fea000004180c */
[----:B------:R-:W-:Y:S01]  /*98c0*/  MUFU.EX2 R135, R135 ;  /* 0x0000008700877308 */ /* 0x000fe20000000800 */
[----:B------:R-:W-:Y:S01]  /*98d0*/  HMMA.16816.F32.BF16 R16, R16, R22, R92 ;  /* 0x000000161010723c */ /* 0x000fe2000004185c */
[----:B--2---:R-:W-:-:S06]  /*98e0*/  F2FP.BF16.F32.PACK_AB R20, R71, R148 ;  /* 0x000000944714723e */ /* 0x004fcc00000010ff */
[----:B------:R-:W2:Y:S01]  /*98f0*/  MUFU.EX2 R58, R58 ;  /* 0x0000003a003a7308 */ /* 0x000ea20000000800 */
[----:B-1----:R-:W-:Y:S01]  /*9900*/  F2FP.BF16.F32.PACK_AB R22, R50, R65 ;  /* 0x000000413216723e */ /* 0x002fe200000010ff */
[----:B------:R-:W-:Y:S01]  /*9910*/  FFMA.FTZ R92, R85, R139, R30 ;  /* 0x0000008b555c7223 */ /* 0x000fe2000001001e */
[----:B------:R-:W-:Y:S01]  /*9920*/  FFMA.FTZ R94, R87, R137, R28 ;  /* 0x00000089575e7223 */ /* 0x000fe2000001001c */
[----:B------:R-:W-:Y:S01]  /*9930*/  FFMA.FTZ R85, R38, UR13, -R53 ;  /* 0x0000000d26557c23 */ /* 0x000fe20008010835 */
[----:B------:R-:W-:Y:S01]  /*9940*/  FFMA.FTZ R38, R35, UR13, -R34 ;  /* 0x0000000d23267c23 */ /* 0x000fe20008010822 */
        /* <DEDUP_REMOVED lines=8> */
[----:B------:R-:W1:Y:S01]  /*99d0*/  MUFU.EX2 R46, R46 ;  /* 0x0000002e002e7308 */ /* 0x000e620000000800 */
[----:B--2---:R-:W-:Y:S01]  /*99e0*/  F2FP.BF16.F32.PACK_AB R21, R58, R135 ;  /* 0x000000873a15723e */ /* 0x004fe200000010ff */
[----:B------:R-:W-:Y:S01]  /*99f0*/  FADD.FTZ R148, R148, R125 ;  /* 0x0000007d94947221 */ /* 0x000fe20000010000 */
[----:B------:R-:W-:Y:S01]  /*9a00*/  FADD.FTZ R135, R135, R48 ;  /* 0x0000003087877221 */ /* 0x000fe20000010000 */
[----:B------:R-:W-:Y:S01]  /*9a10*/  FFMA.FTZ R48, R47, UR13, -R34 ;  /* 0x0000000d2f307c23 */ /* 0x000fe20008010822 */
[----:B------:R-:W-:Y:S01]  /*9a20*/  FFMA.FTZ R44, R52, UR13, -R53 ;  /* 0x0000000d342c7c23 */ /* 0x000fe20008010835 */
[----:B------:R-:W-:Y:S01]  /*9a30*/  FADD.FTZ R148, R71, R148 ;  /* 0x0000009447947221 */ /* 0x000fe20000010000 */
[----:B------:R-:W-:Y:S01]  /*9a40*/  FADD.FTZ R58, R58, R135 ;  /* 0x000000873a3a7221 */ /* 0x000fe20000010000 */
[----:B------:R-:W-:Y:S01]  /*9a50*/  MUFU.EX2 R130, R130 ;  /* 0x0000008200827308 */ /* 0x000fe20000000800 */
[----:B------:R-:W-:Y:S01]  /*9a60*/  FFMA.FTZ R52, R39, UR13, -R34 ;  /* 0x0000000d27347c23 */ /* 0x000fe20008010822 */
[----:B------:R-:W-:Y:S01]  /*9a70*/  FADD.FTZ R65, R65, R148 ;  /* 0x0000009441417221 */ /* 0x000fe20000010000 */
[----:B------:R-:W-:-:S03]  /*9a80*/  FFMA.FTZ R39, R41, UR13, -R34 ;  /* 0x0000000d29277c23 */ /* 0x000fc60008010822 */
[----:B------:R-:W-:Y:S02]  /*9a90*/  FADD.FTZ R65, R50, R65 ;  /* 0x0000004132417221 */ /* 0x000fe40000010000 */
[----:B------:R-:W2:Y:S01]  /*9aa0*/  MUFU.EX2 R79, R79 ;  /* 0x0000004f004f7308 */ /* 0x000ea20000000800 */
[----:B-1----:R-:W-:Y:S01]  /*9ab0*/  F2FP.BF16.F32.PACK_AB R23, R46, R63 ;  /* 0x0000003f2e17723e */ /* 0x002fe200000010ff */
[----:B------:R-:W-:-:S04]  /*9ac0*/  FADD.FTZ R63, R63, R58 ;  /* 0x0000003a3f3f7221 */ /* 0x000fc80000010000 */
[----:B------:R-:W-:Y:S02]  /*9ad0*/  FADD.FTZ R63, R46, R63 ;  /* 0x0000003f2e3f7221 */ /* 0x000fe40000010000 */
[C---:B---3--:R-:W-:Y:S01]  /*9ae0*/  HMMA.16816.F32.BF16 R4, R20.reuse, R24, R4 ;  /* 0x000000181404723c */ /* 0x048fe20000041804 */
[----:B------:R-:W-:Y:S05]  /*9af0*/  MUFU.EX2 R90, R90 ;  /* 0x0000005a005a7308 */ /* 0x000fea0000000800 */
[----:B------:R-:W-:Y:S01]  /*9b00*/  HMMA.16816.F32.BF16 R8, R20, R26, R8 ;  /* 0x0000001a1408723c */ /* 0x000fe20000041808 */
[----:B------:R-:W1:Y:S02]  /*9b10*/  LDSM.16.MT88.4 R24, [R124+0x3400] ;  /* 0x003400007c18783b */ /* 0x000e640000004200 */
[----:B------:R-:W3:Y:S01]  /*9b20*/  MUFU.EX2 R67, R67 ;  /* 0x0000004300437308 */ /* 0x000ee20000000800 */
[----:B--2---:R-:W-:Y:S01]  /*9b30*/  F2FP.BF16.F32.PACK_AB R28, R79, R130 ;  /* 0x000000824f1c723e */ /* 0x004fe200000010ff */
[----:B------:R-:W-:Y:S01]  /*9b40*/  FADD.FTZ R130, R130, R65 ;  /* 0x0000004182827221 */ /* 0x000fe20000010000 */
[----:B------:R-:W-:-:S03]  /*9b50*/  MOV R65, R2 ;  /* 0x0000000200417202 */ /* 0x000fc60000000f00 */
[----:B------:R-:W-:Y:S02]  /*9b60*/  FADD.FTZ R79, R79, R130 ;  /* 0x000000824f4f7221 */ /* 0x000fe40000010000 */
[----:B------:R-:W-:Y:S08]  /*9b70*/  MUFU.EX2 R136, R136 ;  /* 0x0000008800887308 */ /* 0x000ff00000000800 */
[----:B------:R-:W2:Y:S01]  /*9b80*/  MUFU.EX2 R89, R89 ;  /* 0x0000005900597308 */ /* 0x000ea20000000800 */
[----:B---3--:R-:W-:Y:S01]  /*9b90*/  F2FP.BF16.F32.PACK_AB R30, R67, R90 ;  /* 0x0000005a431e723e */ /* 0x008fe200000010ff */
[----:B------:R-:W-:-:S04]  /*9ba0*/  FADD.FTZ R90, R90, R79 ;  /* 0x0000004f5a5a7221 */ /* 0x000fc80000010000 */
[----:B------:R-:W-:Y:S01]  /*9bb0*/  FADD.FTZ R90, R67, R90 ;  /* 0x0000005a435a7221 */ /* 0x000fe20000010000 */
[----:B------:R-:W-:Y:S01]  /*9bc0*/  MOV R67, R3 ;  /* 0x0000000300437202 */ /* 0x000fe20000000f00 */
[----:B------:R-:W-:Y:S08]  /*9bd0*/  MUFU.EX2 R120, R120 ;  /* 0x0000007800787308 */ /* 0x000ff00000000800 */
[----:B------:R-:W3:Y:S01]  /*9be0*/  MUFU.EX2 R73, R73 ;  /* 0x0000004900497308 */ /* 0x000ee20000000800 */
[C---:B--2---:R-:W-:Y:S01]  /*9bf0*/  F2FP.BF16.F32.PACK_AB R29, R89.reuse, R136 ;  /* 0x00000088591d723e */ /* 0x044fe200000010ff */
[----:B------:R-:W-:Y:S01]  /*9c00*/  FADD.FTZ R136, R136, R63 ;  /* 0x0000003f88887221 */ /* 0x000fe20000010000 */
[----:B-1----:R-:W-:Y:S03]  /*9c10*/  HMMA.16816.F32.BF16 R12, R20, R24, R12 ;  /* 0x00000018140c723c */ /* 0x002fe6000004180c */
[----:B------:R-:W-:-:S02]  /*9c20*/  FADD.FTZ R89, R89, R136 ;  /* 0x0000008859597221 */ /* 0x000fc40000010000 */
[----:B------:R-:W-:Y:S01]  /*9c30*/  MUFU.EX2 R75, R75 ;  /* 0x0000004b004b7308 */ /* 0x000fe20000000800 */
[----:B------:R-:W-:Y:S01]  /*9c40*/  HMMA.16816.F32.BF16 R16, R20, R26, R16 ;  /* 0x0000001a1410723c */ /* 0x000fe20000041810 */
[----:B------:R-:W1:Y:S06]  /*9c50*/  LDSM.16.MT88.4 R24, [R119+0x3800] ;  /* 0x003800007718783b */ /* 0x000e6c0000004200 */
[----:B------:R-:W-:Y:S01]  /*9c60*/  MUFU.EX2 R55, R55 ;  /* 0x0000003700377308 */ /* 0x000fe20000000800 */
[----:B------:R-:W2:Y:S01]  /*9c70*/  LDSM.16.MT88.4 R20, [R124+0x3800] ;  /* 0x003800007c14783b */ /* 0x000ea20000004200 */
[----:B---3--:R-:W-:Y:S01]  /*9c80*/  F2FP.BF16.F32.PACK_AB R31, R73, R120 ;  /* 0x00000078491f723e */ /* 0x008fe200000010ff */
[----:B------:R-:W-:-:S04]  /*9c90*/  FADD.FTZ R120, R120, R89 ;  /* 0x0000005978787221 */ /* 0x000fc80000010000 */
[----:B------:R-:W-:Y:S01]  /*9ca0*/  FADD.FTZ R73, R73, R120 ;  /* 0x0000007849497221 */ /* 0x000fe20000010000 */
[----:B------:R-:W-:Y:S08]  /*9cb0*/  MUFU.EX2 R62, R62 ;  /* 0x0000003e003e7308 */ /* 0x000ff00000000800 */
[----:B------:R-:W-:Y:S08]  /*9cc0*/  MUFU.EX2 R56, R56 ;  /* 0x0000003800387308 */ /* 0x000ff00000000800 */
[----:B------:R-:W-:Y:S08]  /*9cd0*/  MUFU.EX2 R61, R61 ;  /* 0x0000003d003d7308 */ /* 0x000ff00000000800 */
[----:B------:R-:W-:Y:S01]  /*9ce0*/  MUFU.EX2 R48, R48 ;  /* 0x0000003000307308 */ /* 0x000fe20000000800 */
[C---:B-1----:R-:W-:Y:S07]  /*9cf0*/  HMMA.16816.F32.BF16 R8, R28.reuse, R26, R8 ;  /* 0x0000001a1c08723c */ /* 0x042fee0000041808 */
[----:B------:R-:W-:Y:S01]  /*9d00*/  MUFU.EX2 R52, R52 ;  /* 0x0000003400347308 */ /* 0x000fe20000000800 */
[----:B------:R-:W-:Y:S01]  /*9d10*/  HMMA.16816.F32.BF16 R4, R28, R24, R4 ;  /* 0x000000181c04723c */ /* 0x000fe20000041804 */
[----:B------:R-:W-:Y:S01]  /*9d20*/  FFMA.FTZ R26, R76, UR13, -R53 ;  /* 0x0000000d4c1a7c23 */ /* 0x000fe20008010835 */
[--C-:B------:R-:W-:Y:S01]  /*9d30*/  FFMA.FTZ R76, R129, UR13, -R34.reuse ;  /* 0x0000000d814c7c23 */ /* 0x100fe20008010822 */
[----:B------:R-:W-:-:S04]  /*9d40*/  FFMA.FTZ R27, R77, UR13, -R34 ;  /* 0x0000000d4d1b7c23 */ /* 0x000fc80008010822 */
[----:B------:R-:W-:Y:S01]  /*9d50*/  MUFU.EX2 R39, R39 ;  /* 0x0000002700277308 */ /* 0x000fe20000000800 */
[C---:B--2---:R-:W-:Y:S01]  /*9d60*/  HMMA.16816.F32.BF16 R12, R28.reuse, R20, R12 ;  /* 0x000000141c0c723c */ /* 0x044fe2000004180c */
[--C-:B------:R-:W-:Y:S01]  /*9d70*/  FFMA.FTZ R25, R66, UR13, -R53.reuse ;  /* 0x0000000d42197c23 */ /* 0x100fe20008010835 */
[--C-:B------:R-:W-:Y:S01]  /*9d80*/  FFMA.FTZ R66, R59, UR13, -R34.reuse ;  /* 0x0000000d3b427c23 */ /* 0x100fe20008010822 */
[--C-:B------:R-:W-:Y:S01]  /*9d90*/  FFMA.FTZ R59, R42, UR13, -R53.reuse ;  /* 0x0000000d2a3b7c23 */ /* 0x100fe20008010835 */
[--C-:B------:R-:W-:Y:S01]  /*9da0*/  FFMA.FTZ R42, R49, UR13, -R34.reuse ;  /* 0x0000000d312a7c23 */ /* 0x100fe20008010822 */
[--C-:B------:R-:W-:Y:S01]  /*9db0*/  FFMA.FTZ R49, R43, UR13, -R34.reuse ;  /* 0x0000000d2b317c23 */ /* 0x100fe20008010822 */
[----:B------:R-:W-:Y:S01]  /*9dc0*/  HMMA.16816.F32.BF16 R16, R28, R22, R16 ;  /* 0x000000161c10723c */ /* 0x000fe20000041810 */
[--C-:B------:R-:W-:Y:S01]  /*9dd0*/  FFMA.FTZ R21, R144, UR13, -R53.reuse ;  /* 0x0000000d90157c23 */ /* 0x100fe20008010835 */
[----:B------:R-:W1:Y:S01]  /*9de0*/  MUFU.EX2 R26, R26 ;  /* 0x0000001a001a7308 */ /* 0x000e620000000800 */
[----:B------:R-:W-:Y:S01]  /*9df0*/  FFMA.FTZ R43, R45, UR13, -R34 ;  /* 0x0000000d2d2b7c23 */ /* 0x000fe20008010822 */
[--C-:B------:R-:W-:Y:S01]  /*9e00*/  FFMA.FTZ R24, R68, UR13, -R53.reuse ;  /* 0x0000000d44187c23 */ /* 0x100fe20008010835 */
[----:B------:R-:W-:-:S02]  /*9e10*/  FFMA.FTZ R20, R70, UR13, -R53 ;  /* 0x0000000d46147c23 */ /* 0x000fc40008010835 */
        /* <DEDUP_REMOVED lines=10> */
[--C-:B------:R-:W-:Y:S01]  /*9ec0*/  FFMA.FTZ R23, R134, UR13, -R53.reuse ;  /* 0x0000000d86177c23 */ /* 0x100fe20008010835 */
[----:B------:R-:W2:Y:S01]  /*9ed0*/  MUFU.EX2 R22, R22 ;  /* 0x0000001600167308 */ /* 0x000ea20000000800 */
[----:B-1----:R-:W-:Y:S01]  /*9ee0*/  F2FP.BF16.F32.PACK_AB R92, R26, R75 ;  /* 0x0000004b1a5c723e */ /* 0x002fe200000010ff */
[----:B------:R-:W-:Y:S01]  /*9ef0*/  FFMA.FTZ R51, R60, UR13, -R53 ;  /* 0x0000000d3c337c23 */ /* 0x000fe20008010835 */
[----:B------:R-:W-:-:S04]  /*9f00*/  FADD.FTZ R75, R75, R90 ;  /* 0x0000005a4b4b7221 */ /* 0x000fc80000010000 */
[----:B------:R-:W-:Y:S01]  /*9f10*/  FADD.FTZ R26, R26, R75 ;  /* 0x0000004b1a1a7221 */ /* 0x000fe20000010000 */
[----:B------:R-:W1:Y:S08]  /*9f20*/  MUFU.EX2 R76, R76 ;  /* 0x0000004c004c7308 */ /* 0x000e700000000800 */
[----:B------:R-:W-:Y:S01]  /*9f30*/  MUFU.EX2 R27, R27 ;  /* 0x0000001b001b7308 */ /* 0x000fe20000000800 */
[----:B--2---:R-:W-:-:S07]  /*9f40*/  F2FP.BF16.F32.PACK_AB R94, R22, R21 ;  /* 0x00000015165e723e */ /* 0x004fce00000010ff */
[----:B------:R-:W2:Y:S01]  /*9f50*/  MUFU.EX2 R30, R30 ;  /* 0x0000001e001e7308 */ /* 0x000ea20000000800 */
[----:B-1----:R-:W-:Y:S01]  /*9f60*/  F2FP.BF16.F32.PACK_AB R93, R55, R76 ;  /* 0x0000004c375d723e */ /* 0x002fe200000010ff */
[----:B------:R-:W-:-:S04]  /*9f70*/  FADD.FTZ R46, R76, R73 ;  /* 0x000000494c2e7221 */ /* 0x000fc80000010000 */
[----:B------:R-:W-:Y:S02]  /*9f80*/  FADD.FTZ R46, R55, R46 ;  /* 0x0000002e372e7221 */ /* 0x000fe40000010000 */
[----:B------:R-:W1:Y:S08]  /*9f90*/  MUFU.EX2 R25, R25 ;  /* 0x0000001900197308 */ /* 0x000e700000000800 */
[----:B------:R-:W-:Y:S01]  /*9fa0*/  MUFU.EX2 R31, R31 ;  /* 0x0000001f001f7308 */ /* 0x000fe20000000800 */
[----:B--2---:R-:W-:-:S07]  /*9fb0*/  F2FP.BF16.F32.PACK_AB R95, R30, R27 ;  /* 0x0000001b1e5f723e */ /* 0x004fce00000010ff */
[C---:B------:R-:W-:Y:S01]  /*9fc0*/  HMMA.16816.F32.BF16 R104, R92.reuse, R100, R4 ;  /* 0x000000645c68723c */ /* 0x040fe20000041804 */
[----:B------:R-:W2:Y:S01]  /*9fd0*/  LDSM.16.MT88.4 R4, [R124+0x3c00] ;  /* 0x003c00007c04783b */ /* 0x000ea20000004200 */
[----:B------:R-:W-:Y:S04]  /*9fe0*/  MUFU.EX2 R64, R64 ;  /* 0x0000004000407308 */ /* 0x000fe80000000800 */
[C---:B------:R-:W-:Y:S01]  /*9ff0*/  HMMA.16816.F32.BF16 R100, R92.reuse, R102, R8 ;  /* 0x000000665c64723c */ /* 0x040fe20000041808 */
[----:B------:R-:W3:Y:S03]  /*a000*/  LDSM.16.MT88.4 R8, [R124+0x4000] ;  /* 0x004000007c08783b */ /* 0x000ee60000004200 */
[----:B------:R-:W4:Y:S08]  /*a010*/  MUFU.EX2 R69, R69 ;  /* 0x0000004500457308 */ /* 0x000f300000000800 */
[----:B------:R-:W5:Y:S08]  /*a020*/  MUFU.EX2 R66, R66 ;  /* 0x0000004200427308 */ /* 0x000f700000000800 */
[----:B------:R-:W-:Y:S08]  /*a030*/  MUFU.EX2 R57, R57 ;  /* 0x0000003900397308 */ /* 0x000ff00000000800 */
[----:B------:R-:W3:Y:S01]  /*a040*/  MUFU.EX2 R54, R54 ;  /* 0x0000003600367308 */ /* 0x000ee20000000800 */
[C---:B--2---:R-:W-:Y:S01]  /*a050*/  HMMA.16816.F32.BF16 R96, R92.reuse, R4, R12 ;  /* 0x000000045c60723c */ /* 0x044fe2000004180c */
[----:B------:R-:W2:Y:S06]  /*a060*/  LDSM.16.MT88.4 R12, [R119+0x4000] ;  /* 0x00400000770c783b */ /* 0x000eac0000004200 */
[----:B------:R-:W-:Y:S01]  /*a070*/  MUFU.EX2 R28, R28 ;  /* 0x0000001c001c7308 */ /* 0x000fe20000000800 */
        /* <DEDUP_REMOVED lines=9> */
[----:B------:R-:W1:Y:S01]  /*a110*/  MUFU.EX2 R49, R49 ;  /* 0x0000003100317308 */ /* 0x000e620000000800 */
[C---:B------:R-:W-:Y:S01]  /*a120*/  HMMA.16816.F32.BF16 R92, R4.reuse, R10, R92 ;  /* 0x0000000a045c723c */ /* 0x040fe2000004185c */
[----:B------:R-:W-:Y:S06]  /*a130*/  LDSM.16.MT88.4 R8, [R119+0x4800] ;  /* 0x004800007708783b */ /* 0x000fec0000004200 */
[----:B------:R-:W3:Y:S01]  /*a140*/  MUFU.EX2 R43, R43 ;  /* 0x0000002b002b7308 */ /* 0x000ee20000000800 */
[C---:B--2---:R-:W-:Y:S07]  /*a150*/  HMMA.16816.F32.BF16 R104, R4.reuse, R12, R104 ;  /* 0x0000000c0468723c */ /* 0x044fee0000041868 */
[----:B------:R-:W-:Y:S01]  /*a160*/  MUFU.EX2 R23, R23 ;  /* 0x0000001700177308 */ /* 0x000fe20000000800 */
[----:B------:R-:W-:Y:S01]  /*a170*/  HMMA.16816.F32.BF16 R100, R4, R14, R100 ;  /* 0x0000000e0464723c */ /* 0x000fe20000041864 */
[----:B------:R-:W2:Y:S06]  /*a180*/  LDSM.16.MT88.4 R12, [R124+0x4400] ;  /* 0x004400007c0c783b */ /* 0x000eac0000004200 */
[----:B------:R-:W4:Y:S01]  /*a190*/  MUFU.EX2 R24, R24 ;  /* 0x0000001800187308 */ /* 0x000f220000000800 */
[----:B------:R-:W-:-:S02]  /*a1a0*/  F2FP.BF16.F32.PACK_AB R4, R54, R57 ;  /* 0x000000393604723e */ /* 0x000fc400000010ff */
[----:B-1----:R-:W-:Y:S02]  /*a1b0*/  F2FP.BF16.F32.PACK_AB R5, R49, R42 ;  /* 0x0000002a3105723e */ /* 0x002fe400000010ff */
[----:B------:R-:W-:-:S03]  /*a1c0*/  F2FP.BF16.F32.PACK_AB R6, R29, R28 ;  /* 0x0000001c1d06723e */ /* 0x000fc600000010ff */
[----:B------:R-:W-:Y:S01]  /*a1d0*/  MUFU.EX2 R20, R20 ;  /* 0x0000001400147308 */ /* 0x000fe20000000800 */
[----:B---3--:R-:W-:-:S07]  /*a1e0*/  F2FP.BF16.F32.PACK_AB R7, R48, R43 ;  /* 0x0000002b3007723e */ /* 0x008fce00000010ff */
[----:B------:R-:W1:Y:S01]  /*a1f0*/  MUFU.EX2 R51, R51 ;  /* 0x0000003300337308 */ /* 0x000e620000000800 */
[C---:B------:R-:W-:Y:S06]  /*a200*/  HMMA.16816.F32.BF16 R104, R4.reuse, R16, R104 ;  /* 0x000000100468723c */ /* 0x040fec0000041868 */
[C---:B------:R-:W-:Y:S01]  /*a210*/  HMMA.16816.F32.BF16 R100, R4.reuse, R18, R100 ;  /* 0x000000120464723c */ /* 0x040fe20000041864 */
[----:B------:R-:W-:Y:S01]  /*a220*/  MUFU.EX2 R37, R37 ;  /* 0x0000002500257308 */ /* 0x000fe20000000800 */
[----:B------:R-:W3:Y:S07]  /*a230*/  LDSM.16.MT88.4 R16, [R124+0x4800] ;  /* 0x004800007c10783b */ /* 0x000eee0000004200 */
[----:B------:R-:W5:Y:S01]  /*a240*/  MUFU.EX2 R36, R36 ;  /* 0x0000002400247308 */ /* 0x000f620000000800 */
[C---:B--2---:R-:W-:Y:S07]  /*a250*/  HMMA.16816.F32.BF16 R96, R4.reuse, R12, R96 ;  /* 0x0000000c0460723c */ /* 0x044fee0000041860 */
[----:B------:R-:W-:Y:S01]  /*a260*/  MUFU.EX2 R44, R44 ;  /* 0x0000002c002c7308 */ /* 0x000fe20000000800 */
[----:B------:R-:W-:Y:S01]  /*a270*/  HMMA.16816.F32.BF16 R92, R4, R14, R92 ;  /* 0x0000000e045c723c */ /* 0x000fe2000004185c */
[----:B------:R-:W2:Y:S06]  /*a280*/  LDSM.16.MT88.4 R12, [R119+0x4c00] ;  /* 0x004c0000770c783b */ /* 0x000eac0000004200 */
[----:B------:R-:W3:Y:S01]  /*a290*/  MUFU.EX2 R59, R59 ;  /* 0x0000003b003b7308 */ /* 0x000ee20000000800 */
[----:B----4-:R-:W-:-:S02]  /*a2a0*/  F2FP.BF16.F32.PACK_AB R4, R24, R23 ;  /* 0x000000171804723e */ /* 0x010fc400000010ff */
[----:B------:R-:W-:Y:S02]  /*a2b0*/  F2FP.BF16.F32.PACK_AB R5, R39, R52 ;  /* 0x000000342705723e */ /* 0x000fe400000010ff */
[----:B-1----:R-:W-:Y:S02]  /*a2c0*/  F2FP.BF16.F32.PACK_AB R6, R51, R20 ;  /* 0x000000143306723e */ /* 0x002fe400000010ff */
[----:B-----5:R-:W-:Y:S01]  /*a2d0*/  F2FP.BF16.F32.PACK_AB R7, R36, R37 ;  /* 0x000000252407723e */ /* 0x020fe200000010ff */
[----:B------:R-:W-:Y:S06]  /*a2e0*/  MUFU.EX2 R40, R40 ;  /* 0x0000002800287308 */ /* 0x000fec0000000800 */
[C---:B------:R-:W-:Y:S02]  /*a2f0*/  HMMA.16816.F32.BF16 R104, R4.reuse, R8, R104 ;  /* 0x000000080468723c */ /* 0x040fe40000041868 */
[----:B------:R-:W1:Y:S04]  /*a300*/  MUFU.EX2 R85, R85 ;  /* 0x0000005500557308 */ /* 0x000e680000000800 */
[----:B------:R-:W-:Y:S01]  /*a310*/  HMMA.16816.F32.BF16 R100, R4, R10, R100 ;  /* 0x0000000a0464723c */ /* 0x000fe20000041864 */
[----:B------:R-:W-:Y:S01]  /*a320*/  FADD.FTZ R9, R21, R26 ;  /* 0x0000001a15097221 */ /* 0x000fe20000010000 */
[----:B------:R-:W-:-:S02]  /*a330*/  FADD.FTZ R21, R27, R46 ;  /* 0x0000002e1b157221 */ /* 0x000fc40000010000 */
[----:B------:R-:W-:Y:S01]  /*a340*/  MUFU.EX2 R33, R33 ;  /* 0x0000002100217308 */ /* 0x000fe20000000800 */
[----:B------:R-:W-:Y:S01]  /*a350*/  FADD.FTZ R9, R22, R9 ;  /* 0x0000000916097221 */ /* 0x000fe20000010000 */
[----:B------:R-:W-:Y:S01]  /*a360*/  FADD.FTZ R21, R30, R21 ;  /* 0x000000151e157221 */ /* 0x000fe20000010000 */
[C---:B---3--:R-:W-:Y:S02]  /*a370*/  HMMA.16816.F32.BF16 R96, R4.reuse, R16, R96 ;  /* 0x000000100460723c */ /* 0x048fe40000041860 */
[----:B------:R-:W-:Y:S01]  /*a380*/  FADD.FTZ R22, R62, R9 ;  /* 0x000000093e167221 */ /* 0x000fe20000010000 */
[----:B------:R-:W-:Y:S01]  /*a390*/  FADD.FTZ R64, R64, R21 ;  /* 0x0000001540407221 */ /* 0x000fe20000010000 */
[----:B------:R-:W3:Y:S01]  /*a3a0*/  LDSM.16.MT88.4 R8, [R124+0x4c00] ;  /* 0x004c00007c08783b */ /* 0x000ee20000004200 */
[----:B------:R-:W4:Y:S01]  /*a3b0*/  MUFU.EX2 R38, R38 ;  /* 0x0000002600267308 */ /* 0x000f220000000800 */
[----:B------:R-:W-:Y:S01]  /*a3c0*/  FADD.FTZ R22, R25, R22 ;  /* 0x0000001619167221 */ /* 0x000fe20000010000 */
[----:B------:R-:W-:Y:S01]  /*a3d0*/  FADD.FTZ R69, R69, R64 ;  /* 0x0000004045457221 */ /* 0x000fe20000010000 */
[----:B------:R-:W-:Y:S02]  /*a3e0*/  HMMA.16816.F32.BF16 R92, R4, R18, R92 ;  /* 0x00000012045c723c */ /* 0x000fe4000004185c */
[----:B------:R-:W-:Y:S01]  /*a3f0*/  FADD.FTZ R31, R31, R22 ;  /* 0x000000161f1f7221 */ /* 0x000fe20000010000 */
[----:B------:R-:W-:-:S02]  /*a400*/  FADD.FTZ R66, R66, R69 ;  /* 0x0000004542427221 */ /* 0x000fc40000010000 */
[----:B------:R-:W-:Y:S01]  /*a410*/  MUFU.EX2 R0, R0 ;  /* 0x0000000000007308 */ /* 0x000fe20000000800 */
[----:B------:R-:W-:Y:S01]  /*a420*/  FADD.FTZ R56, R56, R31 ;  /* 0x0000001f38387221 */ /* 0x000fe20000010000 */
[----:B------:R-:W-:Y:S01]  /*a430*/  FADD.FTZ R61, R61, R66 ;  /* 0x000000423d3d7221 */ /* 0x000fe20000010000 */
[----:B------:R-:W-:Y:S02]  /*a440*/  F2FP.BF16.F32.PACK_AB R4, R59, R44 ;  /* 0x0000002c3b04723e */ /* 0x000fe400000010ff */
[----:B------:R-:W-:Y:S01]  /*a450*/  FADD.FTZ R17, R57, R56 ;  /* 0x0000003839117221 */ /* 0x000fe20000010000 */
[----:B-1----:R-:W-:Y:S01]  /*a460*/  F2FP.BF16.F32.PACK_AB R6, R85, R40 ;  /* 0x000000285506723e */ /* 0x002fe200000010ff */
[----:B------:R-:W-:Y:S01]  /*a470*/  FADD.FTZ R16, R42, R61 ;  /* 0x0000003d2a107221 */ /* 0x000fe20000010000 */
[----:B------:R-:W1:Y:S01]  /*a480*/  MUFU.EX2 R87, R87 ;  /* 0x0000005700577308 */ /* 0x000e620000000800 */
[----:B----4-:R-:W-:Y:S01]  /*a490*/  F2FP.BF16.F32.PACK_AB R5, R38, R33 ;  /* 0x000000212605723e */ /* 0x010fe200000010ff */
[----:B------:R-:W-:Y:S01]  /*a4a0*/  FADD.FTZ R17, R54, R17 ;  /* 0x0000001136117221 */ /* 0x000fe20000010000 */
[----:B------:R-:W-:Y:S01]  /*a4b0*/  FADD.FTZ R16, R49, R16 ;  /* 0x0000001031107221 */ /* 0x000fe20000010000 */
[----:B-1----:R-:W-:-:S07]  /*a4c0*/  F2FP.BF16.F32.PACK_AB R7, R87, R0 ;  /* 0x000000005707723e */ /* 0x002fce00000010ff */
[C---:B--2---:R-:W-:Y:S06]  /*a4d0*/  HMMA.16816.F32.BF16 R104, R4.reuse, R12, R104 ;  /* 0x0000000c0468723c */ /* 0x044fec0000041868 */
[----:B------:R-:W-:Y:S01]  /*a4e0*/  HMMA.16816.F32.BF16 R100, R4, R14, R100 ;  /* 0x0000000e0464723c */ /* 0x000fe20000041864 */
[----:B------:R-:W-:Y:S01]  /*a4f0*/  FADD.FTZ R12, R28, R17 ;  /* 0x000000111c0c7221 */ /* 0x000fe20000010000 */
[----:B------:R-:W-:-:S03]  /*a500*/  FADD.FTZ R13, R43, R16 ;  /* 0x000000102b0d7221 */ /* 0x000fc60000010000 */
[----:B------:R-:W-:Y:S01]  /*a510*/  FADD.FTZ R12, R29, R12 ;  /* 0x0000000c1d0c7221 */ /* 0x000fe20000010000 */
[----:B------:R-:W-:Y:S01]  /*a520*/  FADD.FTZ R13, R48, R13 ;  /* 0x0000000d300d7221 */ /* 0x000fe20000010000 */
[----:B---3--:R-:W-:Y:S02]  /*a530*/  HMMA.16816.F32.BF16 R96, R4, R8, R96 ;  /* 0x000000080460723c */ /* 0x008fe40000041860 */
        /* <DEDUP_REMOVED lines=16> */
[----:B------:R-:W-:-:S07]  /*a640*/  FADD.FTZ R87, R87, R0 ;  /* 0x0000000057577221 */ /* 0x000fce0000010000 */
.L_x_4424:
        /* <DEDUP_REMOVED lines=9> */
.L_x_4436:
        /* <DEDUP_REMOVED lines=41> */
[----:B------:R-:W3:Y:S01]  /*a970*/  LDC.64 R10, c[0x0][0x250] ;  /* 0x00009400ff0a7b82 */ /* 0x000ee20000000a00 */
[----:B------:R-:W-:Y:S07]  /*a980*/  ISETP.GE.AND P4, PT, R14, RZ, PT ;  /* 0x000000ff0e00720c */ /* 0x000fee0003f86270 */
[----:B------:R-:W4:Y:S02]  /*a990*/  LDC.64 R12, c[0x0][0x238] ;  /* 0x00008e00ff0c7b82 */ /* 0x000f240000000a00 */
        /* <DEDUP_REMOVED lines=15> */
[----:B---3--:R-:W-:Y:S04]  /*aa90*/  IMAD R8, R17, R10, RZ ;  /* 0x0000000a11087224 */ /* 0x008fe800078e02ff */
[C---:B------:R-:W-:Y:S01]  /*aaa0*/  IMAD R8, R0.reuse, R11, R8 ;  /* 0x0000000b00087224 */ /* 0x040fe200078e0208 */
[----:B-----5:R-:W-:Y:S01]  /*aab0*/  IADD3 R6, -R15, R6, RZ ;  /* 0x000000060f067210 */ /* 0x020fe20007ffe1ff */
[----:B------:R-:W-:Y:S03]  /*aac0*/  IMAD.WIDE.U32 R14, R0, R10, RZ ;  /* 0x0000000a000e7225 */ /* 0x000fe600078e00ff */
[----:B------:R-:W-:Y:S01]  /*aad0*/  SHF.R.S32.HI R11, RZ, 0x1f, R6 ;  /* 0x0000001fff0b7819 */ /* 0x000fe20000011406 */
[----:B------:R-:W-:Y:S04]  /*aae0*/  IMAD.IADD R15, R15, 0x1, R8 ;  /* 0x000000010f0f7824 */ /* 0x000fe800078e0208 */
[-C--:B----4-:R-:W-:Y:S02]  /*aaf0*/  IMAD R11, R11, R12.reuse, RZ ;  /* 0x0000000c0b0b7224 */ /* 0x090fe400078e02ff */
[C---:B------:R-:W-:Y:S04]  /*ab00*/  IMAD.WIDE.U32 R14, R6.reuse, R12, R14 ;  /* 0x0000000c060e7225 */ /* 0x040fe800078e000e */
[----:B------:R-:W-:Y:S05]  /*ab10*/  IMAD R11, R6, R13, R11 ;  /* 0x0000000d060b7224 */ /* 0x000fea00078e020b */
[----:B------:R-:W-:Y:S07]  /*ab20*/  IADD3 R15, R15, R11, RZ ;  /* 0x0000000b0f0f7210 */ /* 0x000fee0007ffe0ff */
.L_x_4433:
        /* <DEDUP_REMOVED lines=16> */
[-C--:B------:R-:W-:Y:S02]  /*ac30*/  @!P2 LEA R138, P3, R125, R126.reuse, 0x1 ;  /* 0x0000007e7d8aa211 */ /* 0x080fe400078608ff */
        /* <DEDUP_REMOVED lines=25> */
[----:B------:R-:W-:Y:S01]  /*add0*/  LDSM.16.M88.4 R68, [R82] ;  /* 0x000000005244783b */ /* 0x000fe20000000200 */
[----:B------:R-:W-:Y:S07]  /*ade0*/  MOV R127, R129 ;  /* 0x00000081007f7202 */ /* 0x000fee0000000f00 */
[----:B------:R-:W-:Y:S08]  /*adf0*/  LDSM.16.M88.4 R20, [R80] ;  /* 0x000000005014783b */ /* 0x000ff00000000200 */
[----:B------:R-:W-:Y:S08]  /*ae00*/  LDSM.16.M88.4 R24, [R81+0x1800] ;  /* 0x001800005118783b */ /* 0x000ff00000000200 */
[----:B------:R-:W1:Y:S08]  /*ae10*/  LDSM.16.M88.4 R16, [R81+0x1400] ;  /* 0x001400005110783b */ /* 0x000e700000000200 */
[----:B------:R-:W-:Y:S08]  /*ae20*/  LDSM.16.M88.4 R36, [R80+0x800] ;  /* 0x000800005024783b */ /* 0x000ff00000000200 */
[----:B------:R-:W-:Y:S08]  /*ae30*/  LDSM.16.M88.4 R40, [R81+0x2000] ;  /* 0x002000005128783b */ /* 0x000ff00000000200 */
[----:B------:R-:W3:Y:S08]  /*ae40*/  LDSM.16.M88.4 R28, [R80+0x400] ;  /* 0x00040000501c783b */ /* 0x000ef00000000200 */
[----:B------:R-:W4:Y:S08]  /*ae50*/  LDSM.16.M88.4 R32, [R81+0x1c00] ;  /* 0x001c00005120783b */ /* 0x000f300000000200 */
[----:B------:R-:W5:Y:S08]  /*ae60*/  LDSM.16.M88.4 R56, [R80+0x1000] ;  /* 0x001000005038783b */ /* 0x000f700000000200 */
[----:B------:R-:W5:Y:S08]  /*ae70*/  LDSM.16.M88.4 R44, [R80+0xc00] ;  /* 0x000c0000502c783b */ /* 0x000f700000000200 */
[----:B------:R-:W5:Y:S08]  /*ae80*/  LDSM.16.M88.4 R48, [R81+0x2400] ;  /* 0x002400005130783b */ /* 0x000f700000000200 */
[----:B------:R-:W5:Y:S08]  /*ae90*/  LDSM.16.M88.4 R52, [R80+0x1400] ;  /* 0x001400005034783b */ /* 0x000f700000000200 */
[----:B------:R-:W-:Y:S08]  /*aea0*/  LDSM.16.M88.4 R60, [R80+0x1800] ;  /* 0x00180000503c783b */ /* 0x000ff00000000200 */
[----:B------:R-:W-:Y:S08]  /*aeb0*/  LDSM.16.M88.4 R76, [R81+0x2c00] ;  /* 0x002c0000514c783b */ /* 0x000ff00000000200 */
[----:B------:R-:W-:Y:S01]  /*aec0*/  LDSM.16.M88.4 R72, [R80+0x1c00] ;  /* 0x001c00005048783b */ /* 0x000fe20000000200 */
[C---:B--2---:R-:W-:Y:S06]  /*aed0*/  HMMA.16816.F32.BF16 R4, R64.reuse, R8, RZ ;  /* 0x000000084004723c */ /* 0x044fec00000418ff */
[C---:B------:R-:W-:Y:S06]  /*aee0*/  HMMA.16816.F32.BF16 R8, R64.reuse, R10, RZ ;  /* 0x0000000a4008723c */ /* 0x040fec00000418ff */
[C---:B-1----:R-:W-:Y:S06]  /*aef0*/  HMMA.16816.F32.BF16 R12, R64.reuse, R16, RZ ;  /* 0x00000010400c723c */ /* 0x042fec00000418ff */
[----:B------:R-:W-:Y:S06]  /*af00*/  HMMA.16816.F32.BF16 R16, R64, R18, RZ ;  /* 0x000000124010723c */ /* 0x000fec00000418ff */
[C---:B------:R-:W-:Y:S06]  /*af10*/  HMMA.16816.F32.BF16 R4, R68.reuse, R20, R4 ;  /* 0x000000144404723c */ /* 0x040fec0000041804 */
[----:B------:R-:W-:Y:S06]  /*af20*/  HMMA.16816.F32.BF16 R8, R68, R22, R8 ;  /* 0x000000164408723c */ /* 0x000fec0000041808 */
[C---:B------:R-:W-:Y:S06]  /*af30*/  HMMA.16816.F32.BF16 R20, R64.reuse, R24, RZ ;  /* 0x000000184014723c */ /* 0x040fec00000418ff */
[----:B------:R-:W-:Y:S06]  /*af40*/  HMMA.16816.F32.BF16 R24, R64, R26, RZ ;  /* 0x0000001a4018723c */ /* 0x000fec00000418ff */
[C---:B---3--:R-:W-:Y:S05]  /*af50*/  HMMA.16816.F32.BF16 R12, R68.reuse, R28, R12 ;  /* 0x0000001c440c723c */ /* 0x048fea000004180c */
[----:B------:R-:W-:Y:S01]  /*af60*/  FMUL.FTZ R0, R4, UR5 ;  /* 0x0000000504007c20 */ /* 0x000fe20008410000 */
[C---:B------:R-:W-:Y:S05]  /*af70*/  HMMA.16816.F32.BF16 R16, R68.reuse, R30, R16 ;  /* 0x0000001e4410723c */ /* 0x040fea0000041810 */
[----:B------:R-:W1:Y:S01]  /*af80*/  MUFU.TANH R0, R0 ;  /* 0x0000000000007308 */ /* 0x000e620000002400 */
[C---:B------:R-:W-:Y:S05]  /*af90*/  HMMA.16816.F32.BF16 R20, R68.reuse, R36, R20 ;  /* 0x000000244414723c */ /* 0x040fea0000041814 */
[----:B------:R-:W-:Y:S01]  /*afa0*/  FMUL.FTZ R3, R5, UR5 ;  /* 0x0000000505037c20 */ /* 0x000fe20008410000 */
[----:B------:R-:W-:Y:S05]  /*afb0*/  HMMA.16816.F32.BF16 R24, R68, R38, R24 ;  /* 0x000000264418723c */ /* 0x000fea0000041818 */
[----:B------:R-:W2:Y:S01]  /*afc0*/  MUFU.TANH R3, R3 ;  /* 0x0000000300037308 */ /* 0x000ea20000002400 */
[C---:B------:R-:W-:Y:S05]  /*afd0*/  HMMA.16816.F32.BF16 R36, R64.reuse, R40, RZ ;  /* 0x000000284024723c */ /* 0x040fea00000418ff */
[----:B------:R-:W-:Y:S01]  /*afe0*/  FMUL.FTZ R4, R7, UR5 ;  /* 0x0000000507047c20 */ /* 0x000fe20008410000 */
[C---:B------:R-:W-:Y:S01]  /*aff0*/  HMMA.16816.F32.BF16 R40, R64.reuse, R42, RZ ;  /* 0x0000002a4028723c */ /* 0x040fe200000418ff */
[----:B------:R-:W-:Y:S01]  /*b000*/  FMUL.FTZ R5, R8, UR5 ;  /* 0x0000000508057c20 */ /* 0x000fe20008410000 */
[----:B------:R-:W-:Y:S03]  /*b010*/  FMUL.FTZ R7, R9, UR5 ;  /* 0x0000000509077c20 */ /* 0x000fe60008410000 */
[----:B------:R-:W3:Y:S01]  /*b020*/  MUFU.TANH R4, R4 ;  /* 0x0000000400047308 */ /* 0x000ee20000002400 */
[C---:B----4-:R-:W-:Y:S01]  /*b030*/  HMMA.16816.F32.BF16 R28, R64.reuse, R32, RZ ;  /* 0x00000020401c723c */ /* 0x050fe200000418ff */
[----:B------:R-:W-:Y:S01]  /*b040*/  FMUL.FTZ R8, R11, UR5 ;  /* 0x000000050b087c20 */ /* 0x000fe20008410000 */
[----:B------:R-:W-:Y:S03]  /*b050*/  FMUL.FTZ R9, R12, UR5 ;  /* 0x000000050c097c20 */ /* 0x000fe60008410000 */
[----:B------:R-:W-:Y:S01]  /*b060*/  FMUL.FTZ R11, R13, UR5 ;  /* 0x000000050d0b7c20 */ /* 0x000fe20008410000 */
[----:B------:R-:W-:Y:S03]  /*b070*/  HMMA.16816.F32.BF16 R32, R64, R34, RZ ;  /* 0x000000224020723c */ /* 0x000fe600000418ff */
[----:B------:R-:W4:Y:S02]  /*b080*/  MUFU.TANH R5, R5 ;  /* 0x0000000500057308 */ /* 0x000f240000002400 */
[----:B------:R-:W-:Y:S01]  /*b090*/  FMUL.FTZ R12, R15, UR5 ;  /* 0x000000050f0c7c20 */ /* 0x000fe20008410000 */
[----:B------:R-:W-:Y:S01]  /*b0a0*/  FMUL.FTZ R13, R16, UR5 ;  /* 0x00000005100d7c20 */ /* 0x000fe20008410000 */
[C---:B-----5:R-:W-:Y:S06]  /*b0b0*/  HMMA.16816.F32.BF16 R36, R68.reuse, R56, R36 ;  /* 0x000000384424723c */ /* 0x060fec0000041824 */
[----:B------:R-:W1:Y:S01]  /*b0c0*/  MUFU.TANH R7, R7 ;  /* 0x0000000700077308 */ /* 0x000e620000002400 */
[----:B------:R-:W-:Y:S01]  /*b0d0*/  FMUL.FTZ R15, R17, UR5 ;  /* 0x00000005110f7c20 */ /* 0x000fe20008410000 */
[C---:B------:R-:W-:Y:S01]  /*b0e0*/  HMMA.16816.F32.BF16 R40, R68.reuse, R58, R40 ;  /* 0x0000003a4428723c */ /* 0x040fe20000041828 */
[----:B------:R-:W5:Y:S01]  /*b0f0*/  LDSM.16.M88.4 R56, [R81+0x2800] ;  /* 0x002800005138783b */ /* 0x000f620000000200 */
[----:B------:R-:W-:Y:S06]  /*b100*/  DEPBAR.LE SB0, 0x0 ;  /* 0x000080000000791a */ /* 0x000fec0000000000 */
[----:B------:R-:W1:Y:S01]  /*b110*/  MUFU.TANH R8, R8 ;  /* 0x0000000800087308 */ /* 0x000e620000002400 */
[C---:B------:R-:W-:Y:S05]  /*b120*/  HMMA.16816.F32.BF16 R28, R68.reuse, R44, R28 ;  /* 0x0000002c441c723c */ /* 0x040fea000004181c */
[----:B------:R-:W-:Y:S01]  /*b130*/  FMUL.FTZ R16, R19, UR5 ;  /* 0x0000000513107c20 */ /* 0x000fe20008410000 */
[----:B------:R-:W-:Y:S03]  /*b140*/  HMMA.16816.F32.BF16 R32, R68, R46, R32 ;  /* 0x0000002e4420723c */ /* 0x000fe60000041820 */
[----:B------:R-:W1:Y:S01]  /*b150*/  MUFU.TANH R9, R9 ;  /* 0x0000000900097308 */ /* 0x000e620000002400 */
[----:B------:R-:W-:Y:S01]  /*b160*/  BAR.SYNC.DEFER_BLOCKING 0x0 ;  /* 0x0000000000007b1d */ /* 0x000fe20000010000 */
        /* <DEDUP_REMOVED lines=23> */
[C---:B-----5:R-:W-:Y:S03]  /*b2e0*/  HMMA.16816.F32.BF16 R52, R64.reuse, R56, RZ ;  /* 0x000000384034723c */ /* 0x060fe600000418ff */
        /* <DEDUP_REMOVED lines=42> */
[----:B------:R-:W1:Y:S03]  /*b590*/  MUFU.TANH R21, R21 ;  /* 0x0000001500157308 */ /* 0x000e660000002400 */
[----:B------:R-:W-:Y:S01]  /*b5a0*/  FMUL.FTZ R55, R57, UR5 ;  /* 0x0000000539377c20 */ /* 0x000fe20008410000 */
[----:B------:R-:W-:Y:S01]  /*b5b0*/  FMUL.FTZ R56, R59, UR5 ;  /* 0x000000053b387c20 */ /* 0x000fe20008410000 */
[----:B------:R-:W-:Y:S05]  /*b5c0*/  FMUL.FTZ R54, R58, UR5 ;  /* 0x000000053a367c20 */ /* 0x000fea0008410000 */
[----:B------:R-:W1:Y:S01]  /*b5d0*/  MUFU.TANH R23, R23 ;  /* 0x0000001700177308 */ /* 0x000e620000002400 */
[----:B------:R-:W-:Y:S01]  /*b5e0*/  FMUL.FTZ R57, R60, UR5 ;  /* 0x000000053c397c20 */ /* 0x000fe20008410000 */
[----:B------:R-:W-:Y:S01]  /*b5f0*/  FMUL.FTZ R59, R61, UR5 ;  /* 0x000000053d3b7c20 */ /* 0x000fe20008410000 */
[----:B------:R-:W-:Y:S07]  /*b600*/  FMUL.FTZ R58, R62, UR5 ;  /* 0x000000053e3a7c20 */ /* 0x000fee0008410000 */
[----:B------:R-:W1:Y:S01]  /*b610*/  MUFU.TANH R22, R22 ;  /* 0x0000001600167308 */ /* 0x000e620000002400 */
[----:B------:R-:W-:Y:S01]  /*b620*/  FMUL.FTZ R60, R63, UR5 ;  /* 0x000000053f3c7c20 */ /* 0x000fe20008410000 */
[----:B------:R-:W-:Y:S01]  /*b630*/  FMUL.FTZ R61, R64, UR5 ;  /* 0x00000005403d7c20 */ /* 0x000fe20008410000 */
[----:B------:R-:W-:Y:S01]  /*b640*/  FMUL.FTZ R63, R65, UR5 ;  /* 0x00000005413f7c20 */ /* 0x000fe20008410000 */
[----:B------:R-:W-:Y:S01]  /*b650*/  FMUL.FTZ R62, R66, UR5 ;  /* 0x00000005423e7c20 */ /* 0x000fe20008410000 */
[----:B------:R-:W-:Y:S05]  /*b660*/  FMUL.FTZ R64, R67, UR5 ;  /* 0x0000000543407c20 */ /* 0x000fea0008410000 */
        /* <DEDUP_REMOVED lines=46> */
[----:B------:R-:W2:Y:S01]  /*b950*/  LDC R67, c[0x0][0x380] ;  /* 0x0000e000ff437b82 */ /* 0x000ea20000000800 */
[----:B------:R-:W-:Y:S05]  /*b960*/  SHF.L.U32 R128, R86, 0x7, RZ ;  /* 0x0000000756807819 */ /* 0x000fea00000006ff */
[C---:B------:R-:W-:Y:S02]  /*b970*/  VIADD R78, R128.reuse, 0xffffff00 ;  /* 0xffffff00804e7836 */ /* 0x040fe40000000000 */
[----:B------:R-:W-:Y:S05]  /*b980*/  VIADD R128, R128, 0xffffff80 ;  /* 0xffffff8080807836 */ /* 0x000fea0000000000 */
[----:B------:R-:W-:Y:S02]  /*b990*/  IABS R76, R128 ;  /* 0x00000080004c7213 */ /* 0x000fe40000000000 */
[-C--:B--2---:R-:W-:Y:S02]  /*b9a0*/  IABS R72, R67.reuse ;  /* 0x0000004300487213 */ /* 0x084fe40000000000 */
[-C--:B------:R-:W-:Y:S02]  /*b9b0*/  LOP3.LUT R128, R128, R67.reuse, RZ, 0x3c, !PT ;  /* 0x0000004380807212 */ /* 0x080fe400078e3cff */
[----:B------:R-:W2:Y:S01]  /*b9c0*/  I2F.RP R77, R72 ;  /* 0x00000048004d7306 */ /* 0x000ea20000209400 */
[-C--:B------:R-:W-:Y:S09]  /*b9d0*/  LOP3.LUT R66, RZ, R67.reuse, RZ, 0x33, !PT ;  /* 0x00000043ff427212 */ /* 0x080ff200078e33ff */
[----:B--2---:R-:W2:Y:S02]  /*b9e0*/  MUFU.RCP R74, R77 ;  /* 0x0000004d004a7308 */ /* 0x004ea40000001000 */
[----:B--2---:R-:W-:Y:S01]  /*b9f0*/  VIADD R130, R74, 0xffffffe ;  /* 0x0ffffffe4a827836 */ /* 0x004fe20000000000 */
[----:B------:R-:W-:Y:S02]  /*ba00*/  IABS R74, R78 ;  /* 0x0000004e004a7213 */ /* 0x000fe40000000000 */
[----:B------:R-:W-:Y:S05]  /*ba10*/  LOP3.LUT R78, R78, R67, RZ, 0x3c, !PT ;  /* 0x000000434e4e7212 */ /* 0x000fea00078e3cff */
[----:B------:R-:W2:Y:S01]  /*ba20*/  F2I.FTZ.U32.TRUNC.NTZ R131, R130 ;  /* 0x0000008200837305 */ /* 0x000ea2000021f000 */
[----:B------:R-:W-:Y:S01]  /*ba30*/  ISETP.GE.AND P3, PT, R78, RZ, PT ;  /* 0x000000ff4e00720c */ /* 0x000fe20003f66270 */
        /* <DEDUP_REMOVED lines=19> */
[----:B------:R-:W2:Y:S01]  /*bb70*/  LDC.64 R74, c[0x0][0x230] ;  /* 0x00008c00ff4a7b82 */ /* 0x000ea20000000a00 */
[----:B------:R-:W-:Y:S07]  /*bb80*/  ISETP.NE.AND P0, PT, R67, RZ, PT ;  /* 0x000000ff4300720c */ /* 0x000fee0003f05270 */
[----:B------:R-:W3:Y:S02]  /*bb90*/  LDC R72, c[0x0][0x24c] ;  /* 0x00009300ff487b82 */ /* 0x000ee40000000800 */
        /* <DEDUP_REMOVED lines=11> */
[----:B------:R-:W4:Y:S04]  /*bc50*/  LDG.E R76, desc[UR10][R132.64] ;  /* 0x0000000a844c7981 */ /* 0x000f28000c1e1900 */
[----:B------:R-:W-:Y:S01]  /*bc60*/  IMAD R65, R66, R67, -0x80 ;  /* 0xffffff8042417424 */ /* 0x000fe200078e0243 */
[----:B------:R-:W4:Y:S03]  /*bc70*/  LDG.E R77, desc[UR10][R130.64] ;  /* 0x0000000a824d7981 */ /* 0x000f26000c1e1900 */
[-C--:B------:R-:W-:Y:S01]  /*bc80*/  IMAD.WIDE.U32 R128, R65, R70.reuse, RZ ;  /* 0x0000004641807225 */ /* 0x080fe200078e00ff */
[----:B------:R-:W-:Y:S05]  /*bc90*/  SHF.R.S32.HI R79, RZ, 0x1f, R65 ;  /* 0x0000001fff4f7819 */ /* 0x000fea0000011441 */
[----:B------:R-:W-:Y:S04]  /*bca0*/  IMAD R78, R79, R70, RZ ;  /* 0x000000464f4e7224 */ /* 0x000fe800078e02ff */
[----:B---3--:R-:W-:Y:S05]  /*bcb0*/  IMAD R78, R65, R72, R78 ;  /* 0x00000048414e7224 */ /* 0x008fea00078e024e */
[----:B------:R-:W-:Y:S01]  /*bcc0*/  IADD3 R129, R129, R78, RZ ;  /* 0x0000004e81817210 */ /* 0x000fe20007ffe0ff */
[----:B----4-:R-:W-:Y:S04]  /*bcd0*/  IMAD.IADD R76, R76, 0x1, -R77 ;  /* 0x000000014c4c7824 */ /* 0x010fe800078e0a4d */
[CC--:B--2---:R-:W-:Y:S01]  /*bce0*/  IMAD.WIDE.U32 R128, R76.reuse, R74.reuse, R128 ;  /* 0x0000004a4c807225 */ /* 0x0c4fe200078e0080 */
[----:B------:R-:W-:Y:S05]  /*bcf0*/  SHF.R.S32.HI R77, RZ, 0x1f, R76 ;  /* 0x0000001fff4d7819 */ /* 0x000fea000001144c */
[----:B------:R-:W-:Y:S04]  /*bd00*/  IMAD R77, R77, R74, RZ ;  /* 0x0000004a4d4d7224 */ /* 0x000fe800078e02ff */
[----:B------:R-:W-:Y:S01]  /*bd10*/  IMAD R77, R76, R75, R77 ;  /* 0x0000004b4c4d7224 */ /* 0x000fe200078e024d */
[----:B------:R-:W-:Y:S03]  /*bd20*/  MOV R75, R128 ;  /* 0x00000080004b7202 */ /* 0x000fe60000000f00 */
[----:B------:R-:W-:Y:S07]  /*bd30*/  IMAD.IADD R72, R129, 0x1, R77 ;  /* 0x0000000181487824 */ /* 0x000fee00078e024d */
.L_x_4435:
[----:B------:R2:W-:Y:S01]  /*bd40*/  @P2 STS [R111+0x1000], RZ ;  /* 0x001000ff6f002388 */ /* 0x0005e20000000800 */
[----:B------:R-:W3:Y:S01]  /*bd50*/  @!P2 LDC R67, c[0x0][0x24c] ;  /* 0x00009300ff43ab82 */ /* 0x000ee20000000800 */
[CC--:B------:R-:W-:Y:S01]  /*bd60*/  LEA R76, P0, R75.reuse, R122.reuse, 0x1 ;  /* 0x0000007a4b4c7211 */ /* 0x0c0fe200078008ff */
[----:B------:R-:W-:Y:S01]  /*bd70*/  @!P2 IMAD.MOV.U32 R74, RZ, RZ, R75 ;  /* 0x000000ffff4aa224 */ /* 0x000fe200078e004b */
[----:B------:R2:W-:Y:S01]  /*bd80*/  @P2 STS [R111+0x1004], RZ ;  /* 0x001004ff6f002388 */ /* 0x0005e20000000800 */
[----:B------:R-:W-:Y:S02]  /*bd90*/  @!P2 IADD3 R66, P3, R108, R75, RZ ;  /* 0x0000004b6c42a210 */ /* 0x000fe40007f7e0ff */
[--C-:B------:R-:W-:Y:S01]  /*bda0*/  LEA.HI.X R77, R75, R123, R72.reuse, 0x1, P0 ;  /* 0x0000007b4b4d7211 */ /* 0x100fe200000f0c48 */
[----:B------:R2:W-:Y:S01]  /*bdb0*/  @P2 STS.64 [R111+0x1008], RZ ;  /* 0x001008ff6f002388 */ /* 0x0005e20000000a00 */
[----:B------:R-:W4:Y:S01]  /*bdc0*/  @!P2 LDC R65, c[0x0][0x24c] ;  /* 0x00009300ff41ab82 */ /* 0x000f220000000800 */
[----:B------:R-:W-:Y:S01]  /*bdd0*/  @!P2 LEA R68, P0, R70, R75, 0x6 ;  /* 0x0000004b4644a211 */ /* 0x000fe200078030ff */
[----:B------:R-:W-:Y:S01]  /*bde0*/  @!P2 IMAD.MOV.U32 R75, RZ, RZ, R72 ;  /* 0x000000ffff4ba224 */ /* 0x000fe200078e0048 */
[----:B------:R-:W-:Y:S01]  /*bdf0*/  @!PT LDS RZ, [RZ] ;  /* 0x00000000fffff984 */ /* 0x000fe20000000800 */
[----:B------:R-:W-:Y:S01]  /*be00*/  @!PT LDS RZ, [RZ] ;  /* 0x00000000fffff984 */ /* 0x000fe20000000800 */
[----:B------:R-:W-:Y:S01]  /*be10*/  @!PT LDS RZ, [RZ] ;  /* 0x00000000fffff984 */ /* 0x000fe20000000800 */
[----:B------:R2:W-:Y:S01]  /*be20*/  @!P2 LDGSTS.E.BYPASS.LTC128B.128 [R111+0x1000], desc[UR10][R76.64] ;  /* 0x010000004c6fafae */ /* 0x0005e2000b901d4a */
[----:B------:R-:W-:Y:S01]  /*be30*/  @!P2 LEA R78, P4, R66, R122, 0x1 ;  /* 0x0000007a424ea211 */ /* 0x000fe200078808ff */
[C---:B------:R-:W-:Y:S02]  /*be40*/  @!P2 IMAD.WIDE.U32 R74, R70.reuse, 0x60, R74 ;  /* 0x00000060464aa825 */ /* 0x040fe400078e004a */
[----:B------:R2:W-:Y:S02]  /*be50*/  @P2 STS.128 [R111+0x1800], RZ ;  /* 0x001800ff6f002388 */ /* 0x0005e40000000c00 */
[----:B----4-:R-:W-:Y:S01]  /*be60*/  @!P2 IMAD R65, R65, 0x60, RZ ;  /* 0x000000604141a824 */ /* 0x010fe200078e02ff */
[----:B---3--:R-:W-:Y:S01]  /*be70*/  @!P2 LEA.HI.X R67, R70, R72, R67, 0x6, P0 ;  /* 0x000000484643a211 */ /* 0x008fe200000f3443 */
[----:B------:R-:W-:Y:S01]  /*be80*/  @!P2 IMAD.X R72, R91, 0x1, R72, P3 ;  /* 0x000000015b48a824 */ /* 0x000fe200018e0648 */
[-C--:B------:R-:W-:Y:S01]  /*be90*/  @!P2 LEA R70, P3, R68, R122.reuse, 0x1 ;  /* 0x0000007a4446a211 */ /* 0x080fe200078608ff */
[----:B------:R-:W-:Y:S01]  /*bea0*/  @!P2 IMAD.IADD R65, R65, 0x1, R75 ;  /* 0x000000014141a824 */ /* 0x000fe200078e024b */
        /* <DEDUP_REMOVED lines=21> */
.L_x_4434:
[----:B------:R-:W-:Y:S01]  /*c000*/  IADD3 R73, R86, -0x1, RZ ;  /* 0xffffffff56497810 */ /* 0x000fe20007ffe0ff */
[----:B--2---:R-:W-:Y:S03]  /*c010*/  LDSM.16.MT88.4 R128, [R119+0x3000] ;  /* 0x003000007780783b */ /* 0x004fe60000004200 */
[----:B------:R-:W-:Y:S04]  /*c020*/  LEA R74, R73, R88, 0x7 ;  /* 0x00000058494a7211 */ /* 0x000fe800078e38ff */
[----:B------:R-:W-:Y:S02]  /*c030*/  I2FP.F32.S32 R71, R74 ;  /* 0x0000004a00477245 */ /* 0x000fe40000201400 */
[C---:B------:R-:W-:Y:S02]  /*c040*/  IADD3 R72, R74.reuse, 0x1, RZ ;  /* 0x000000014a487810 */ /* 0x040fe40007ffe0ff */
[----:B------:R-:W-:Y:S01]  /*c050*/  IADD3 R75, R74, 0x8, RZ ;  /* 0x000000084a4b7810 */ /* 0x000fe20007ffe0ff */
[CC--:B-1----:R-:W-:Y:S01]  /*c060*/  FFMA.FTZ R0, R84.reuse, R71.reuse, R0 ;  /* 0x0000004754007223 */ /* 0x0c2fe20000010000 */
[----:B------:R-:W-:Y:S01]  /*c070*/  I2FP.F32.S32 R72, R72 ;  /* 0x0000004800487245 */ /* 0x000fe20000201400 */
[----:B------:R-:W-:Y:S01]  /*c080*/  FFMA.FTZ R2, R84, R71, R2 ;  /* 0x0000004754027223 */ /* 0x000fe20000010002 */
[----:B------:R-:W-:Y:S02]  /*c090*/  I2FP.F32.S32 R71, R75 ;  /* 0x0000004b00477245 */ /* 0x000fe40000201400 */
[----:B------:R-:W-:Y:S01]  /*c0a0*/  IADD3 R76, R74, 0x9, RZ ;  /* 0x000000094a4c7810 */ /* 0x000fe20007ffe0ff */
[-C--:B------:R-:W-:Y:S01]  /*c0b0*/  FFMA.FTZ R3, R84, R72.reuse, R3 ;  /* 0x0000004854037223 */ /* 0x080fe20000010003 */
[----:B------:R-:W-:Y:S01]  /*c0c0*/  IADD3 R75, R74, 0x10, RZ ;  /* 0x000000104a4b7810 */ /* 0x000fe20007ffe0ff */
[C---:B------:R-:W-:Y:S01]  /*c0d0*/  FFMA.FTZ R4, R84.reuse, R72, R4 ;  /* 0x0000004854047223 */ /* 0x040fe20000010004 */
[CC--:B------:R-:W-:Y:S01]  /*c0e0*/  FFMA.FTZ R5, R84.reuse, R71.reuse, R5 ;  /* 0x0000004754057223 */ /* 0x0c0fe20000010005 */
        /* <DEDUP_REMOVED lines=23> */
[----:B------:R-:W-:Y:S01]  /*c260*/  I2FP.F32.S32 R72, R76 ;  /* 0x0000004c00487245 */ /* 0x000fe20000201400 */
        /* <DEDUP_REMOVED lines=8> */
[C---:B------:R-:W-:Y:S01]  /*c2f0*/  FFMA.FTZ R21, R84.reuse, R71, R21 ;  /* 0x0000004754157223 */ /* 0x040fe20000010015 */
[----:B------:R-:W-:Y:S01]  /*c300*/  I2FP.F32.S32 R66, R75 ;  /* 0x0000004b00427245 */ /* 0x000fe20000201400 */
[----:B------:R-:W-:Y:S01]  /*c310*/  FFMA.FTZ R22, R84, R71, R22 ;  /* 0x0000004754167223 */ /* 0x000fe20000010016 */
[----:B------:R-:W-:Y:S01]  /*c320*/  FMNMX.FTZ R69, R2, R89, !PT ;  /* 0x0000005902457209 */ /* 0x000fe20007810000 */
[CC--:B------:R-:W-:Y:S01]  /*c330*/  FFMA.FTZ R23, R84.reuse, R65.reuse, R23 ;  /* 0x0000004154177223 */ /* 0x0c0fe20000010017 */
[C---:B------:R-:W-:Y:S01]  /*c340*/  FFMA.FTZ R24, R84.reuse, R65, R24 ;  /* 0x0000004154187223 */ /* 0x040fe20000010018 */
[CC--:B------:R-:W-:Y:S01]  /*c350*/  FFMA.FTZ R25, R84.reuse, R66.reuse, R25 ;  /* 0x0000004254197223 */ /* 0x0c0fe20000010019 */
[----:B------:R-:W-:Y:S01]  /*c360*/  FFMA.FTZ R26, R84, R66, R26 ;  /* 0x00000042541a7223 */ /* 0x000fe2000001001a */
[----:B------:R-:W-:Y:S02]  /*c370*/  FMNMX.FTZ R66, R0, R90, !PT ;  /* 0x0000005a00427209 */ /* 0x000fe40007810000 */
[----:B------:R-:W-:Y:S02]  /*c380*/  IADD3 R72, R74, 0x31, RZ ;  /* 0x000000314a487810 */ /* 0x000fe40007ffe0ff */
[----:B------:R-:W-:Y:S02]  /*c390*/  FMNMX.FTZ R68, R3, R66, !PT ;  /* 0x0000004203447209 */ /* 0x000fe40007810000 */
[----:B------:R-:W-:Y:S02]  /*c3a0*/  FMNMX.FTZ R69, R4, R69, !PT ;  /* 0x0000004504457209 */ /* 0x000fe40007810000 */
[----:B------:R-:W-:Y:S02]  /*c3b0*/  FMNMX.FTZ R68, R5, R68, !PT ;  /* 0x0000004405447209 */ /* 0x000fe40007810000 */
[----:B------:R-:W-:Y:S02]  /*c3c0*/  I2FP.F32.S32 R67, R72 ;  /* 0x0000004800437245 */ /* 0x000fe40000201400 */
[----:B------:R-:W-:Y:S02]  /*c3d0*/  IADD3 R65, R74, 0x38, RZ ;  /* 0x000000384a417810 */ /* 0x000fe40007ffe0ff */
[----:B------:R-:W-:Y:S01]  /*c3e0*/  FMNMX.FTZ R68, R7, R68, !PT ;  /* 0x0000004407447209 */ /* 0x000fe20007810000 */
[----:B------:R-:W-:Y:S01]  /*c3f0*/  FFMA.FTZ R27, R84, R67, R27 ;  /* 0x00000043541b7223 */ /* 0x000fe2000001001b */
[----:B------:R-:W-:Y:S01]  /*c400*/  FMNMX.FTZ R69, R6, R69, !PT ;  /* 0x0000004506457209 */ /* 0x000fe20007810000 */
[----:B------:R-:W-:Y:S01]  /*c410*/  FFMA.FTZ R28, R84, R67, R28 ;  /* 0x00000043541c7223 */ /* 0x000fe2000001001c */
[----:B------:R-:W-:Y:S02]  /*c420*/  I2FP.F32.S32 R65, R65 ;  /* 0x0000004100417245 */ /* 0x000fe40000201400 */
[----:B------:R-:W-:Y:S02]  /*c430*/  FMNMX.FTZ R68, R9, R68, !PT ;  /* 0x0000004409447209 */ /* 0x000fe40007810000 */
[----:B------:R-:W-:Y:S01]  /*c440*/  IADD3 R67, R74, 0x39, RZ ;  /* 0x000000394a437810 */ /* 0x000fe20007ffe0ff */
[----:B------:R-:W-:Y:S01]  /*c450*/  FFMA.FTZ R29, R84, R65, R29 ;  /* 0x00000041541d7223 */ /* 0x000fe2000001001d */
[----:B------:R-:W-:Y:S01]  /*c460*/  FMNMX.FTZ R69, R8, R69, !PT ;  /* 0x0000004508457209 */ /* 0x000fe20007810000 */
[----:B------:R-:W-:Y:S01]  /*c470*/  FFMA.FTZ R30, R84, R65, R30 ;  /* 0x00000041541e7223 */ /* 0x000fe2000001001e */
[----:B------:R-:W-:Y:S02]  /*c480*/  IADD3 R66, R74, 0x40, RZ ;  /* 0x000000404a427810 */ /* 0x000fe40007ffe0ff */
[----:B------:R-:W-:Y:S02]  /*c490*/  FMNMX.FTZ R68, R11, R68, !PT ;  /* 0x000000440b447209 */ /* 0x000fe40007810000 */
[----:B------:R-:W-:Y:S02]  /*c4a0*/  I2FP.F32.S32 R67, R67 ;  /* 0x0000004300437245 */ /* 0x000fe40000201400 */
[----:B------:R-:W-:Y:S02]  /*c4b0*/  FMNMX.FTZ R69, R10, R69, !PT ;  /* 0x000000450a457209 */ /* 0x000fe40007810000 */
[----:B------:R-:W-:Y:S01]  /*c4c0*/  I2FP.F32.S32 R65, R66 ;  /* 0x0000004200417245 */ /* 0x000fe20000201400 */
[CC--:B------:R-:W-:Y:S01]  /*c4d0*/  FFMA.FTZ R31, R84.reuse, R67.reuse, R31 ;  /* 0x00000043541f7223 */ /* 0x0c0fe2000001001f */
[----:B------:R-:W-:Y:S01]  /*c4e0*/  FMNMX.FTZ R68, R13, R68, !PT ;  /* 0x000000440d447209 */ /* 0x000fe20007810000 */
[----:B------:R-:W-:Y:S01]  /*c4f0*/  FFMA.FTZ R32, R84, R67, R32 ;  /* 0x0000004354207223 */ /* 0x000fe20000010020 */
[----:B------:R-:W-:Y:S01]  /*c500*/  FMNMX.FTZ R69, R12, R69, !PT ;  /* 0x000000450c457209 */ /* 0x000fe20007810000 */
[CC--:B------:R-:W-:Y:S01]  /*c510*/  FFMA.FTZ R33, R84.reuse, R65.reuse, R33 ;  /* 0x0000004154217223 */ /* 0x0c0fe20000010021 */
[----:B------:R-:W-:Y:S01]  /*c520*/  FMNMX.FTZ R68, R15, R68, !PT ;  /* 0x000000440f447209 */ /* 0x000fe20007810000 */
[----:B------:R-:W-:Y:S01]  /*c530*/  FFMA.FTZ R34, R84, R65, R34 ;  /* 0x0000004154227223 */ /* 0x000fe20000010022 */
[----:B------:R-:W-:Y:S02]  /*c540*/  FMNMX.FTZ R69, R14, R69, !PT ;  /* 0x000000450e457209 */ /* 0x000fe40007810000 */
[----:B------:R-:W-:Y:S02]  /*c550*/  IADD3 R65, R74, 0x41, RZ ;  /* 0x000000414a417810 */ /* 0x000fe40007ffe0ff */
[----:B------:R-:W-:Y:S02]  /*c560*/  FMNMX.FTZ R68, R17, R68, !PT ;  /* 0x0000004411447209 */ /* 0x000fe40007810000 */
[----:B------:R-:W-:Y:S02]  /*c570*/  FMNMX.FTZ R69, R16, R69, !PT ;  /* 0x0000004510457209 */ /* 0x000fe40007810000 */
[----:B------:R-:W-:Y:S02]  /*c580*/  I2FP.F32.S32 R65, R65 ;  /* 0x0000004100417245 */ /* 0x000fe40000201400 */
[----:B------:R-:W-:Y:S02]  /*c590*/  IADD3 R67, R74, 0x48, RZ ;  /* 0x000000484a437810 */ /* 0x000fe40007ffe0ff */
[----:B------:R-:W-:Y:S01]  /*c5a0*/  FMNMX.FTZ R68, R19, R68, !PT ;  /* 0x0000004413447209 */ /* 0x000fe20007810000 */
[-C--:B------:R-:W-:Y:S01]  /*c5b0*/  FFMA.FTZ R35, R84, R65.reuse, R35 ;  /* 0x0000004154237223 */ /* 0x080fe20000010023 */
[----:B------:R-:W-:Y:S01]  /*c5c0*/  IADD3 R66, R74, 0x49, RZ ;  /* 0x000000494a427810 */ /* 0x000fe20007ffe0ff */
[----:B------:R-:W-:Y:S01]  /*c5d0*/  FFMA.FTZ R36, R84, R65, R36 ;  /* 0x0000004154247223 */ /* 0x000fe20000010024 */
[----:B------:R-:W-:Y:S02]  /*c5e0*/  FMNMX.FTZ R69, R18, R69, !PT ;  /* 0x0000004512457209 */ /* 0x000fe40007810000 */
[----:B------:R-:W-:Y:S02]  /*c5f0*/  I2FP.F32.S32 R67, R67 ;  /* 0x0000004300437245 */ /* 0x000fe40000201400 */
[----:B------:R-:W-:Y:S02]  /*c600*/  FMNMX.FTZ R68, R21, R68, !PT ;  /* 0x0000004415447209 */ /* 0x000fe40007810000 */
[----:B------:R-:W-:Y:S01]  /*c610*/  I2FP.F32.S32 R65, R66 ;  /* 0x0000004200417245 */ /* 0x000fe20000201400 */
[----:B------:R-:W-:Y:S01]  /*c620*/  FFMA.FTZ R37, R84, R67, R37 ;  /* 0x0000004354257223 */ /* 0x000fe20000010025 */
[----:B------:R-:W-:Y:S01]  /*c630*/  FMNMX.FTZ R69, R20, R69, !PT ;  /* 0x0000004514457209 */ /* 0x000fe20007810000 */
[C---:B------:R-:W-:Y:S01]  /*c640*/  FFMA.FTZ R38, R84.reuse, R67, R38 ;  /* 0x0000004354267223 */ /* 0x040fe20000010026 */
[----:B------:R-:W-:Y:S01]  /*c650*/  FMNMX.FTZ R68, R23, R68, !PT ;  /* 0x0000004417447209 */ /* 0x000fe20007810000 */
[----:B------:R-:W-:Y:S01]  /*c660*/  FFMA.FTZ R39, R84, R65, R39 ;  /* 0x0000004154277223 */ /* 0x000fe20000010027 */
[----:B------:R-:W-:Y:S01]  /*c670*/  FMNMX.FTZ R69, R22, R69, !PT ;  /* 0x0000004516457209 */ /* 0x000fe20007810000 */
[----:B------:R-:W-:Y:S01]  /*c680*/  FFMA.FTZ R40, R84, R65, R40 ;  /* 0x0000004154287223 */ /* 0x000fe20000010028 */
[----:B------:R-:W-:Y:S02]  /*c690*/  FMNMX.FTZ R68, R25, R68, !PT ;  /* 0x0000004419447209 */ /* 0x000fe40007810000 */
[----:B------:R-:W-:Y:S02]  /*c6a0*/  IADD3 R65, R74, 0x50, RZ ;  /* 0x000000504a417810 */ /* 0x000fe40007ffe0ff */
[----:B------:R-:W-:Y:S02]  /*c6b0*/  FMNMX.FTZ R69, R24, R69, !PT ;  /* 0x0000004518457209 */ /* 0x000fe40007810000 */
[----:B------:R-:W-:Y:S02]  /*c6c0*/  FMNMX.FTZ R68, R27, R68, !PT ;  /* 0x000000441b447209 */ /* 0x000fe40007810000 */
[----:B------:R-:W-:Y:S02]  /*c6d0*/  I2FP.F32.S32 R65, R65 ;  /* 0x0000004100417245 */ /* 0x000fe40000201400 */
[----:B------:R-:W-:Y:S02]  /*c6e0*/  FMNMX.FTZ R69, R26, R69, !PT ;  /* 0x000000451a457209 */ /* 0x000fe40007810000 */
[----:B------:R-:W-:Y:S01]  /*c6f0*/  IADD3 R67, R74, 0x51, RZ ;  /* 0x000000514a437810 */ /* 0x000fe20007ffe0ff */
[-C--:B------:R-:W-:Y:S01]  /*c700*/  FFMA.FTZ R41, R84, R65.reuse, R41 ;  /* 0x0000004154297223 */ /* 0x080fe20000010029 */
[----:B------:R-:W-:Y:S01]  /*c710*/  IADD3 R66, R74, 0x58, RZ ;  /* 0x000000584a427810 */ /* 0x000fe20007ffe0ff */
[----:B------:R-:W-:Y:S01]  /*c720*/  FFMA.FTZ R42, R84, R65, R42 ;  /* 0x00000041542a7223 */ /* 0x000fe2000001002a */
[----:B------:R-:W-:Y:S02]  /*c730*/  FMNMX.FTZ R68, R29, R68, !PT ;  /* 0x000000441d447209 */ /* 0x000fe40007810000 */
[----:B------:R-:W-:Y:S02]  /*c740*/  FMNMX.FTZ R69, R28, R69, !PT ;  /* 0x000000451c457209 */ /* 0x000fe40007810000 */
[----:B------:R-:W-:Y:S02]  /*c750*/  I2FP.F32.S32 R67, R67 ;  /* 0x0000004300437245 */ /* 0x000fe40000201400 */
[----:B------:R-:W-:Y:S02]  /*c760*/  I2FP.F32.S32 R65, R66 ;  /* 0x0000004200417245 */ /* 0x000fe40000201400 */
[----:B------:R-:W-:Y:S01]  /*c770*/  FMNMX.FTZ R68, R31, R68, !PT ;  /* 0x000000441f447209 */ /* 0x000fe20007810000 */
        /* <DEDUP_REMOVED lines=17> */
[----:B------:R-:W-:Y:S02]  /*c890*/  FMNMX.FTZ R68, R45, R68, !PT ;  /* 0x000000442d447209 */ /* 0x000fe40007810000 */
[----:B------:R-:W-:Y:S01]  /*c8a0*/  IADD3 R67, R74, 0x60, RZ ;  /* 0x000000604a437810 */ /* 0x000fe20007ffe0ff */
[CC--:B------:R-:W-:Y:S01]  /*c8b0*/  FFMA.FTZ R47, R84.reuse, R65.reuse, R47 ;  /* 0x00000041542f7223 */ /* 0x0c0fe2000001002f */
[----:B------:R-:W-:Y:S01]  /*c8c0*/  FFMA.FTZ R48, R84, R65, R48 ;  /* 0x0000004154307223 */ /* 0x000fe20000010030 */
[----:B------:R-:W-:Y:S02]  /*c8d0*/  IADD3 R66, R74, 0x61, RZ ;  /* 0x000000614a427810 */ /* 0x000fe40007ffe0ff */
[----:B------:R-:W-:Y:S02]  /*c8e0*/  I2FP.F32.S32 R67, R67 ;  /* 0x0000004300437245 */ /* 0x000fe40000201400 */
[----:B------:R-:W-:Y:S02]  /*c8f0*/  FMNMX.FTZ R68, R47, R68, !PT ;  /* 0x000000442f447209 */ /* 0x000fe40007810000 */
[----:B------:R-:W-:Y:S01]  /*c900*/  I2FP.F32.S32 R65, R66 ;  /* 0x0000004200417245 */ /* 0x000fe20000201400 */
[-C--:B------:R-:W-:Y:S01]  /*c910*/  FFMA.FTZ R49, R84, R67.reuse, R49 ;  /* 0x0000004354317223 */ /* 0x080fe20000010031 */
[----:B------:R-:W-:Y:S01]  /*c920*/  IADD3 R66, R74, 0x70, RZ ;  /* 0x000000704a427810 */ /* 0x000fe20007ffe0ff */
[----:B------:R-:W-:Y:S01]  /*c930*/  FFMA.FTZ R50, R84, R67, R50 ;  /* 0x0000004354327223 */ /* 0x000fe20000010032 */
[----:B------:R-:W-:Y:S01]  /*c940*/  IADD3 R67, R74, 0x69, RZ ;  /* 0x000000694a437810 */ /* 0x000fe20007ffe0ff */
[CC--:B------:R-:W-:Y:S01]  /*c950*/  FFMA.FTZ R51, R84.reuse, R65.reuse, R51 ;  /* 0x0000004154337223 */ /* 0x0c0fe20000010033 */
[----:B------:R-:W-:Y:S01]  /*c960*/  FFMA.FTZ R52, R84, R65, R52 ;  /* 0x0000004154347223 */ /* 0x000fe20000010034 */
[----:B------:R-:W-:Y:S02]  /*c970*/  FMNMX.FTZ R68, R49, R68, !PT ;  /* 0x0000004431447209 */ /* 0x000fe40007810000 */
[----:B------:R-:W-:Y:S02]  /*c980*/  I2FP.F32.S32 R67, R67 ;  /* 0x0000004300437245 */ /* 0x000fe40000201400 */
[----:B------:R-:W-:Y:S02]  /*c990*/  FMNMX.FTZ R68, R51, R68, !PT ;  /* 0x0000004433447209 */ /* 0x000fe40007810000 */
[----:B------:R-:W-:Y:S02]  /*c9a0*/  IADD3 R65, R74, 0x68, RZ ;  /* 0x000000684a417810 */ /* 0x000fe40007ffe0ff */
[----:B------:R-:W-:Y:S02]  /*c9b0*/  FMNMX.FTZ R69, R40, R69, !PT ;  /* 0x0000004528457209 */ /* 0x000fe40007810000 */
[----:B------:R-:W-:Y:S02]  /*c9c0*/  I2FP.F32.S32 R65, R65 ;  /* 0x0000004100417245 */ /* 0x000fe40000201400 */
[----:B------:R-:W-:Y:S03]  /*c9d0*/  FMNMX.FTZ R69, R42, R69, !PT ;  /* 0x000000452a457209 */ /* 0x000fe60007810000 */
[CC--:B------:R-:W-:Y:S01]  /*c9e0*/  FFMA.FTZ R53, R84.reuse, R65.reuse, R53 ;  /* 0x0000004154357223 */ /* 0x0c0fe20000010035 */
[C---:B------:R-:W-:Y:S01]  /*c9f0*/  FFMA.FTZ R54, R84.reuse, R65, R54 ;  /* 0x0000004154367223 */ /* 0x040fe20000010036 */
[CC--:B------:R-:W-:Y:S01]  /*ca00*/  FFMA.FTZ R55, R84.reuse, R67.reuse, R55 ;  /* 0x0000004354377223 */ /* 0x0c0fe20000010037 */
[----:B------:R-:W-:Y:S01]  /*ca10*/  I2FP.F32.S32 R65, R66 ;  /* 0x0000004200417245 */ /* 0x000fe20000201400 */
[----:B------:R-:W-:Y:S01]  /*ca20*/  FFMA.FTZ R56, R84, R67, R56 ;  /* 0x0000004354387223 */ /* 0x000fe20000010038 */
[----:B------:R-:W-:Y:S02]  /*ca30*/  FMNMX.FTZ R68, R53, R68, !PT ;  /* 0x0000004435447209 */ /* 0x000fe40007810000 */
[----:B------:R-:W-:Y:S01]  /*ca40*/  FMNMX.FTZ R69, R44, R69, !PT ;  /* 0x000000452c457209 */ /* 0x000fe20007810000 */
[CC--:B------:R-:W-:Y:S01]  /*ca50*/  FFMA.FTZ R57, R84.reuse, R65.reuse, R57 ;  /* 0x0000004154397223 */ /* 0x0c0fe20000010039 */
[----:B------:R-:W-:Y:S01]  /*ca60*/  FMNMX.FTZ R68, R55, R68, !PT ;  /* 0x0000004437447209 */ /* 0x000fe20007810000 */
[----:B------:R-:W-:Y:S01]  /*ca70*/  FFMA.FTZ R58, R84, R65, R58 ;  /* 0x00000041543a7223 */ /* 0x000fe2000001003a */
[----:B------:R-:W-:Y:S02]  /*ca80*/  FMNMX.FTZ R69, R46, R69, !PT ;  /* 0x000000452e457209 */ /* 0x000fe40007810000 */
[----:B------:R-:W-:Y:S02]  /*ca90*/  FMNMX.FTZ R68, R57, R68, !PT ;  /* 0x0000004439447209 */ /* 0x000fe40007810000 */
[----:B------:R-:W-:Y:S02]  /*caa0*/  FMNMX.FTZ R69, R48, R69, !PT ;  /* 0x0000004530457209 */ /* 0x000fe40007810000 */
[----:B------:R-:W-:Y:S02]  /*cab0*/  IADD3 R65, R74, 0x71, RZ ;  /* 0x000000714a417810 */ /* 0x000fe40007ffe0ff */
[----:B------:R-:W-:Y:S02]  /*cac0*/  FMNMX.FTZ R69, R50, R69, !PT ;  /* 0x0000004532457209 */ /* 0x000fe40007810000 */
[----:B------:R-:W-:Y:S02]  /*cad0*/  I2FP.F32.S32 R65, R65 ;  /* 0x0000004100417245 */ /* 0x000fe40000201400 */
[----:B------:R-:W-:Y:S02]  /*cae0*/  FMNMX.FTZ R69, R52, R69, !PT ;  /* 0x0000004534457209 */ /* 0x000fe40007810000 */
[----:B------:R-:W-:Y:S01]  /*caf0*/  IADD3 R67, R74, 0x78, RZ ;  /* 0x000000784a437810 */ /* 0x000fe20007ffe0ff */
[----:B------:R-:W-:Y:S01]  /*cb00*/  FFMA.FTZ R59, R84, R65, R59 ;  /* 0x00000041543b7223 */ /* 0x000fe2000001003b */
[----:B------:R-:W-:Y:S01]  /*cb10*/  FMNMX.FTZ R69, R54, R69, !PT ;  /* 0x0000004536457209 */ /* 0x000fe20007810000 */
[----:B------:R-:W-:Y:S01]  /*cb20*/  FFMA.FTZ R60, R84, R65, R60 ;  /* 0x00000041543c7223 */ /* 0x000fe2000001003c */
[----:B------:R-:W-:Y:S02]  /*cb30*/  I2FP.F32.S32 R67, R67 ;  /* 0x0000004300437245 */ /* 0x000fe40000201400 */
[----:B------:R-:W-:Y:S02]  /*cb40*/  FMNMX.FTZ R68, R59, R68, !PT ;  /* 0x000000443b447209 */ /* 0x000fe40007810000 */
[----:B------:R-:W-:Y:S01]  /*cb50*/  FMNMX.FTZ R65, R56, R69, !PT ;  /* 0x0000004538417209 */ /* 0x000fe20007810000 */
[CC--:B------:R-:W-:Y:S01]  /*cb60*/  FFMA.FTZ R61, R84.reuse, R67.reuse, R61 ;  /* 0x00000043543d7223 */ /* 0x0c0fe2000001003d */
[----:B------:R-:W-:Y:S01]  /*cb70*/  FFMA.FTZ R62, R84, R67, R62 ;  /* 0x00000043543e7223 */ /* 0x000fe2000001003e */
[----:B------:R-:W-:Y:S02]  /*cb80*/  IADD3 R66, R74, 0x79, RZ ;  /* 0x000000794a427810 */ /* 0x000fe40007ffe0ff */
[----:B------:R-:W-:Y:S02]  /*cb90*/  FMNMX.FTZ R65, R58, R65, !PT ;  /* 0x000000413a417209 */ /* 0x000fe40007810000 */
[----:B------:R-:W-:Y:S02]  /*cba0*/  FMNMX.FTZ R68, R61, R68, !PT ;  /* 0x000000443d447209 */ /* 0x000fe40007810000 */
[----:B------:R-:W-:Y:S02]  /*cbb0*/  I2FP.F32.S32 R66, R66 ;  /* 0x0000004200427245 */ /* 0x000fe40000201400 */
[----:B------:R-:W-:Y:S03]  /*cbc0*/  FMNMX.FTZ R65, R60, R65, !PT ;  /* 0x000000413c417209 */ /* 0x000fe60007810000 */
[CC--:B------:R-:W-:Y:S01]  /*cbd0*/  FFMA.FTZ R63, R84.reuse, R66.reuse, R63 ;  /* 0x00000042543f7223 */ /* 0x0c0fe2000001003f */
[----:B------:R-:W-:Y:S01]  /*cbe0*/  FFMA.FTZ R64, R84, R66, R64 ;  /* 0x0000004254407223 */ /* 0x000fe20000010040 */
[----:B------:R-:W-:Y:S03]  /*cbf0*/  FMNMX.FTZ R65, R62, R65, !PT ;  /* 0x000000413e417209 */ /* 0x000fe60007810000 */
        /* <DEDUP_REMOVED lines=9> */
[----:B--2---:R-:W-:Y:S04]  /*cc90*/  FMNMX.FTZ R67, R78, R67, !PT ;  /* 0x000000434e437209 */ /* 0x004fe80007810000 */
[C---:B------:R-:W-:Y:S01]  /*cca0*/  FSETP.NEU.FTZ.AND P0, PT, R67.reuse, -INF , PT ;  /* 0xff8000004300780b */ /* 0x040fe20003f1d000 */
[C---:B------:R-:W-:Y:S01]  /*ccb0*/  FADD.FTZ R69, -R67.reuse, R90 ;  /* 0x0000005a43457221 */ /* 0x040fe20000010100 */
[----:B------:R-:W-:Y:S03]  /*ccc0*/  FMUL.FTZ R66, R67, UR4 ;  /* 0x0000000443427c20 */ /* 0x000fe60008410000 */
[----:B------:R-:W-:Y:S01]  /*ccd0*/  FMUL.FTZ R71, R69, UR4 ;  /* 0x0000000445477c20 */ /* 0x000fe20008410000 */
[C---:B------:R-:W-:Y:S01]  /*cce0*/  FADD.FTZ R69, -R65.reuse, R89 ;  /* 0x0000005941457221 */ /* 0x040fe20000010100 */
[----:B------:R-:W-:Y:S02]  /*ccf0*/  FSEL R66, R66, RZ, P0 ;  /* 0x000000ff42427208 */ /* 0x000fe40000000000 */
[----:B------:R-:W1:Y:S01]  /*cd00*/  MUFU.EX2 R70, R71 ;  /* 0x0000004700467308 */ /* 0x000e620000000800 */
[----:B------:R-:W-:Y:S01]  /*cd10*/  FSETP.NEU.FTZ.AND P0, PT, R65, -INF , PT ;  /* 0xff8000004100780b */ /* 0x000fe20003f1d000 */
[----:B------:R-:W-:Y:S01]  /*cd20*/  FMUL.FTZ R72, R69, UR4 ;  /* 0x0000000445487c20 */ /* 0x000fe20008410000 */
[--C-:B------:R-:W-:Y:S01]  /*cd30*/  FFMA.FTZ R78, R27, UR4, -R66.reuse ;  /* 0x000000041b4e7c23 */ /* 0x100fe20008010842 */
[--C-:B------:R-:W-:Y:S01]  /*cd40*/  FFMA.FTZ R152, R39, UR4, -R66.reuse ;  /* 0x0000000427987c23 */ /* 0x100fe20008010842 */
[--C-:B------:R-:W-:Y:S01]  /*cd50*/  FFMA.FTZ R90, R21, UR4, -R66.reuse ;  /* 0x00000004155a7c23 */ /* 0x100fe20008010842 */
[--C-:B------:R-:W-:Y:S01]  /*cd60*/  FFMA.FTZ R21, R25, UR4, -R66.reuse ;  /* 0x0000000419157c23 */ /* 0x100fe20008010842 */
[--C-:B------:R-:W-:Y:S03]  /*cd70*/  FFMA.FTZ R148, R31, UR4, -R66.reuse ;  /* 0x000000041f947c23 */ /* 0x100fe60008010842 */
[----:B------:R-:W2:Y:S01]  /*cd80*/  MUFU.EX2 R68, R72 ;  /* 0x0000004800447308 */ /* 0x000ea20000000800 */
        /* <DEDUP_REMOVED lines=8> */
[C---:B-1----:R-:W-:Y:S01]  /*ce10*/  FMUL.FTZ R104, R70.reuse, R104 ;  /* 0x0000006846687220 */ /* 0x042fe20000410000 */
[C---:B------:R-:W-:Y:S01]  /*ce20*/  FMUL.FTZ R105, R70.reuse, R105 ;  /* 0x0000006946697220 */ /* 0x040fe20000410000 */
[----:B------:R-:W-:Y:S01]  /*ce30*/  FMUL.FTZ R100, R70, R100 ;  /* 0x0000006446647220 */ /* 0x000fe20000410000 */
[--C-:B------:R-:W-:Y:S01]  /*ce40*/  FFMA.FTZ R37, R34, UR4, -R69.reuse ;  /* 0x0000000422257c23 */ /* 0x100fe20008010845 */
[C---:B------:R-:W-:Y:S01]  /*ce50*/  FMUL.FTZ R101, R70.reuse, R101 ;  /* 0x0000006546657220 */ /* 0x040fe20000410000 */
[C---:B------:R-:W-:Y:S01]  /*ce60*/  FMUL.FTZ R96, R70.reuse, R96 ;  /* 0x0000006046607220 */ /* 0x040fe20000410000 */
[----:B------:R-:W-:Y:S03]  /*ce70*/  FMUL.FTZ R97, R70, R97 ;  /* 0x0000006146617220 */ /* 0x000fe60000410000 */
[----:B------:R-:W-:Y:S01]  /*ce80*/  MUFU.EX2 R137, R137 ;  /* 0x0000008900897308 */ /* 0x000fe20000000800 */
        /* <DEDUP_REMOVED lines=34> */
[----:B------:R-:W-:Y:S01]  /*d0b0*/  LDSM.16.MT88.4 R24, [R119+0x3c00] ;  /* 0x003c00007718783b */ /* 0x000fe20000004200 */
        /* <DEDUP_REMOVED lines=15> */
[--C-:B------:R-:W-:Y:S01]  /*d1b0*/  FFMA.FTZ R40, R40, UR4, -R69.reuse ;  /* 0x0000000428287c23 */ /* 0x100fe20008010845 */
[--C-:B------:R-:W-:Y:S01]  /*d1c0*/  FFMA.FTZ R56, R56, UR4, -R69.reuse ;  /* 0x0000000438387c23 */ /* 0x100fe20008010845 */
[--C-:B------:R-:W-:Y:S01]  /*d1d0*/  FFMA.FTZ R60, R60, UR4, -R69.reuse ;  /* 0x000000043c3c7c23 */ /* 0x100fe20008010845 */
[----:B------:R-:W-:Y:S01]  /*d1e0*/  ISETP.GT.AND P0, PT, R86, 0x1, PT ;  /* 0x000000015600780c */ /* 0x000fe20003f04270 */
[--C-:B------:R-:W-:Y:S03]  /*d1f0*/  FFMA.FTZ R62, R62, UR4, -R69.reuse ;  /* 0x000000043e3e7c23 */ /* 0x100fe60008010845 */
[----:B------:R-:W1:Y:S01]  /*d200*/  MUFU.EX2 R0, R0 ;  /* 0x0000000000007308 */ /* 0x000e620000000800 */
[----:B------:R-:W-:Y:S09]  /*d210*/  MOV R86, R73 ;  /* 0x0000004900567202 */ /* 0x000ff20000000f00 */
[----:B------:R-:W2:Y:S10]  /*d220*/  MUFU.EX2 R145, R145 ;  /* 0x0000009100917308 */ /* 0x000eb40000000800 */
[----:B------:R-:W3:Y:S01]  /*d230*/  MUFU.EX2 R2, R2 ;  /* 0x0000000200027308 */ /* 0x000ee20000000800 */
[----:B-1----:R-:W-:Y:S01]  /*d240*/  F2FP.BF16.F32.PACK_AB R132, R137, R0 ;  /* 0x000000008984723e */ /* 0x002fe200000010ff */
[----:B------:R-:W-:Y:S01]  /*d250*/  FFMA.FTZ R0, R85, R70, R0 ;  /* 0x0000004655007223 */ /* 0x000fe20000010000 */
[--C-:B------:R-:W-:Y:S01]  /*d260*/  FFMA.FTZ R70, R51, UR4, -R66.reuse ;  /* 0x0000000433467c23 */ /* 0x100fe20008010842 */
[--C-:B------:R-:W-:Y:S01]  /*d270*/  FFMA.FTZ R51, R18, UR4, -R69.reuse ;  /* 0x0000000412337c23 */ /* 0x100fe20008010845 */
[----:B------:R-:W-:Y:S01]  /*d280*/  FFMA.FTZ R85, R35, UR4, -R66 ;  /* 0x0000000423557c23 */ /* 0x000fe20008010842 */
[----:B------:R-:W-:Y:S01]  /*d290*/  FADD.FTZ R29, R137, R0 ;  /* 0x00000000891d7221 */ /* 0x000fe20000010000 */
[----:B------:R-:W-:Y:S03]  /*d2a0*/  FFMA.FTZ R35, R32, UR4, -R69 ;  /* 0x0000000420237c23 */ /* 0x000fe60008010845 */
[----:B------:R-:W1:Y:S01]  /*d2b0*/  MUFU.EX2 R147, R147 ;  /* 0x0000009300937308 */ /* 0x000e620000000800 */
[C---:B--2---:R-:W-:Y:S01]  /*d2c0*/  F2FP.BF16.F32.PACK_AB R134, R145.reuse, R158 ;  /* 0x0000009e9186723e */ /* 0x044fe200000010ff */
[----:B------:R-:W-:Y:S04]  /*d2d0*/  FADD.FTZ R158, R158, R29 ;  /* 0x0000001d9e9e7221 */ /* 0x000fe80000010000 */
[----:B------:R-:W-:Y:S04]  /*d2e0*/  FADD.FTZ R145, R145, R158 ;  /* 0x0000009e91917221 */ /* 0x000fe80000010000 */
[----:B------:R-:W-:Y:S01]  /*d2f0*/  MUFU.EX2 R142, R142 ;  /* 0x0000008e008e7308 */ /* 0x000fe20000000800 */
[----:B---3--:R-:W-:Y:S01]  /*d300*/  F2FP.BF16.F32.PACK_AB R133, R139, R2 ;  /* 0x000000028b85723e */ /* 0x008fe200000010ff */
[----:B------:R-:W-:Y:S01]  /*d310*/  FFMA.FTZ R2, R87, R68, R2 ;  /* 0x0000004457027223 */ /* 0x000fe20000010002 */
[--C-:B------:R-:W-:Y:S01]  /*d320*/  FFMA.FTZ R87, R38, UR4, -R69.reuse ;  /* 0x0000000426577c23 */ /* 0x100fe20008010845 */
[----:B------:R-:W-:Y:S01]  /*d330*/  FFMA.FTZ R68, R59, UR4, -R66 ;  /* 0x000000043b447c23 */ /* 0x000fe20008010842 */
[----:B------:R-:W-:Y:S01]  /*d340*/  FFMA.FTZ R59, R28, UR4, -R69 ;  /* 0x000000041c3b7c23 */ /* 0x000fe20008010845 */
[----:B------:R-:W-:Y:S01]  /*d350*/  FADD.FTZ R31, R139, R2 ;  /* 0x000000028b1f7221 */ /* 0x000fe20000010000 */
[----:B------:R-:W-:Y:S03]  /*d360*/  FFMA.FTZ R66, R63, UR4, -R66 ;  /* 0x000000043f427c23 */ /* 0x000fe60008010842 */
[----:B------:R-:W-:Y:S01]  /*d370*/  MUFU.EX2 R151, R151 ;  /* 0x0000009700977308 */ /* 0x000fe20000000800 */
[----:B-1----:R-:W-:Y:S01]  /*d380*/  F2FP.BF16.F32.PACK_AB R135, R147, R160 ;  /* 0x000000a09387723e */ /* 0x002fe200000010ff */
[----:B------:R-:W-:Y:S02]  /*d390*/  FADD.FTZ R160, R160, R31 ;  /* 0x0000001fa0a07221 */ /* 0x000fe40000010000 */
[----:B------:R-:W-:Y:S06]  /*d3a0*/  LDSM.16.MT88.4 R28, [R124+0x3c00] ;  /* 0x003c00007c1c783b */ /* 0x000fec0000004200 */
[----:B------:R-:W-:Y:S01]  /*d3b0*/  MUFU.EX2 R153, R153 ;  /* 0x0000009900997308 */ /* 0x000fe20000000800 */
[C---:B------:R-:W-:Y:S06]  /*d3c0*/  HMMA.16816.F32.BF16 R104, R132.reuse, R128, R104 ;  /* 0x000000808468723c */ /* 0x040fec0000041868 */
[C---:B------:R-:W-:Y:S03]  /*d3d0*/  HMMA.16816.F32.BF16 R100, R132.reuse, R130, R100 ;  /* 0x000000828464723c */ /* 0x040fe60000041864 */
[----:B------:R-:W-:Y:S01]  /*d3e0*/  MUFU.EX2 R156, R156 ;  /* 0x0000009c009c7308 */ /* 0x000fe20000000800 */
[----:B------:R-:W1:Y:S09]  /*d3f0*/  LDSM.16.MT88.4 R128, [R124+0x3000] ;  /* 0x003000007c80783b */ /* 0x000e720000004200 */
[----:B------:R-:W-:Y:S10]  /*d400*/  MUFU.EX2 R149, R149 ;  /* 0x0000009500957308 */ /* 0x000ff40000000800 */
[----:B------:R-:W-:Y:S10]  /*d410*/  MUFU.EX2 R140, R140 ;  /* 0x0000008c008c7308 */ /* 0x000ff40000000800 */
[----:B------:R-:W2:Y:S10]  /*d420*/  MUFU.EX2 R79, R79 ;  /* 0x0000004f004f7308 */ /* 0x000eb40000000800 */
[----:B------:R-:W3:Y:S10]  /*d430*/  MUFU.EX2 R77, R77 ;  /* 0x0000004d004d7308 */ /* 0x000ef40000000800 */
[----:B------:R-:W-:Y:S01]  /*d440*/  MUFU.EX2 R51, R51 ;  /* 0x0000003300337308 */ /* 0x000fe20000000800 */
[C---:B-1----:R-:W-:Y:S03]  /*d450*/  HMMA.16816.F32.BF16 R96, R132.reuse, R128, R96 ;  /* 0x000000808460723c */ /* 0x042fe60000041860 */
[----:B--2---:R-:W-:Y:S03]  /*d460*/  F2FP.BF16.F32.PACK_AB R136, R79, R140 ;  /* 0x0000008c4f88723e */ /* 0x004fe600000010ff */
[----:B------:R-:W-:Y:S03]  /*d470*/  HMMA.16816.F32.BF16 R92, R132, R130, R92 ;  /* 0x00000082845c723c */ /* 0x000fe6000004185c */
[----:B------:R-:W1:Y:S01]  /*d480*/  MUFU.EX2 R162, R162 ;  /* 0x000000a200a27308 */ /* 0x000e620000000800 */
[----:B------:R-:W2:Y:S01]  /*d490*/  LDSM.16.MT88.4 R128, [R119+0x3400] ;  /* 0x003400007780783b */ /* 0x000ea20000004200 */
[----:B---3--:R-:W-:Y:S02]  /*d4a0*/  F2FP.BF16.F32.PACK_AB R138, R77, R90 ;  /* 0x0000005a4d8a723e */ /* 0x008fe400000010ff */
[----:B------:R-:W-:Y:S01]  /*d4b0*/  F2FP.BF16.F32.PACK_AB R132, R143, R154 ;  /* 0x0000009a8f84723e */ /* 0x000fe200000010ff */
[----:B------:R-:W-:Y:S05]  /*d4c0*/  FADD.FTZ R154, R154, R145 ;  /* 0x000000919a9a7221 */ /* 0x000fea0000010000 */
[----:B------:R-:W-:Y:S01]  /*d4d0*/  MUFU.EX2 R164, R164 ;  /* 0x000000a400a47308 */ /* 0x000fe20000000800 */
[----:B------:R-:W-:Y:S02]  /*d4e0*/  F2FP.BF16.F32.PACK_AB R134, R142, R89 ;  /* 0x000000598e86723e */ /* 0x000fe400000010ff */
[----:B------:R-:W-:Y:S02]  /*d4f0*/  F2FP.BF16.F32.PACK_AB R133, R153, R151 ;  /* 0x000000979985723e */ /* 0x000fe400000010ff */
[----:B------:R-:W-:Y:S05]  /*d500*/  F2FP.BF16.F32.PACK_AB R135, R149, R156 ;  /* 0x0000009c9587723e */ /* 0x000fea00000010ff */
[----:B------:R-:W3:Y:S01]  /*d510*/  MUFU.EX2 R53, R53 ;  /* 0x0000003500357308 */ /* 0x000ee20000000800 */
[----:B-1----:R-:W-:Y:S09]  /*d520*/  F2FP.BF16.F32.PACK_AB R137, R162, R51 ;  /* 0x00000033a289723e */ /* 0x002ff200000010ff */
[----:B------:R-:W-:Y:S10]  /*d530*/  MUFU.EX2 R21, R21 ;  /* 0x0000001500157308 */ /* 0x000ff40000000800 */
[----:B------:R-:W1:Y:S01]  /*d540*/  MUFU.EX2 R78, R78 ;  /* 0x0000004e004e7308 */ /* 0x000e620000000800 */
[----:B---3--:R-:W-:Y:S09]  /*d550*/  F2FP.BF16.F32.PACK_AB R139, R53, R164 ;  /* 0x000000a4358b723e */ /* 0x008ff200000010ff */
[----:B------:R-:W-:Y:S01]  /*d560*/  MUFU.EX2 R23, R23 ;  /* 0x0000001700177308 */ /* 0x000fe20000000800 */
[C---:B--2---:R-:W-:Y:S06]  /*d570*/  HMMA.16816.F32.BF16 R104, R132.reuse, R128, R104 ;  /* 0x000000808468723c */ /* 0x044fec0000041868 */
[C---:B------:R-:W-:Y:S03]  /*d580*/  HMMA.16816.F32.BF16 R100, R132.reuse, R130, R100 ;  /* 0x000000828464723c */ /* 0x040fe60000041864 */
[----:B------:R-:W2:Y:S01]  /*d590*/  MUFU.EX2 R148, R148 ;  /* 0x0000009400947308 */ /* 0x000ea20000000800 */
[----:B------:R-:W3:Y:S01]  /*d5a0*/  LDSM.16.MT88.4 R128, [R124+0x3400] ;  /* 0x003400007c80783b */ /* 0x000ee20000004200 */
[----:B-1----:R-:W-:Y:S08]  /*d5b0*/  F2FP.BF16.F32.PACK_AB R32, R78, R21 ;  /* 0x000000154e20723e */ /* 0x002ff000000010ff */
[----:B------:R-:W-:Y:S10]  /*d5c0*/  MUFU.EX2 R57, R57 ;  /* 0x0000003900397308 */ /* 0x000ff40000000800 */
[----:B------:R-:W1:Y:S01]  /*d5d0*/  MUFU.EX2 R59, R59 ;  /* 0x0000003b003b7308 */ /* 0x000e620000000800 */
[----:B--2---:R-:W-:Y:S09]  /*d5e0*/  F2FP.BF16.F32.PACK_AB R34, R148, R23 ;  /* 0x000000179422723e */ /* 0x004ff200000010ff */
[----:B------:R-:W-:Y:S10]  /*d5f0*/  MUFU.EX2 R55, R55 ;  /* 0x0000003700377308 */ /* 0x000ff40000000800 */
[----:B------:R-:W-:Y:S01]  /*d600*/  MUFU.EX2 R146, R146 ;  /* 0x0000009200927308 */ /* 0x000fe20000000800 */
[----:B-1----:R-:W-:Y:S09]  /*d610*/  F2FP.BF16.F32.PACK_AB R33, R59, R57 ;  /* 0x000000393b21723e */ /* 0x002ff200000010ff */
[----:B------:R-:W-:Y:S01]  /*d620*/  MUFU.EX2 R85, R85 ;  /* 0x0000005500557308 */ /* 0x000fe20000000800 */
[C---:B---3--:R-:W-:Y:S06]  /*d630*/  HMMA.16816.F32.BF16 R96, R132.reuse, R128, R96 ;  /* 0x000000808460723c */ /* 0x048fec0000041860 */
[----:B------:R-:W-:Y:S03]  /*d640*/  HMMA.16816.F32.BF16 R92, R132, R130, R92 ;  /* 0x00000082845c723c */ /* 0x000fe6000004185c */
[----:B------:R-:W-:Y:S01]  /*d650*/  MUFU.EX2 R125, R125 ;  /* 0x0000007d007d7308 */ /* 0x000fe20000000800 */
[----:B------:R-:W1:Y:S09]  /*d660*/  LDSM.16.MT88.4 R132, [R124+0x3800] ;  /* 0x003800007c84783b */ /* 0x000e720000004200 */
[----:B------:R-:W-:Y:S01]  /*d670*/  MUFU.EX2 R152, R152 ;  /* 0x0000009800987308 */ /* 0x000fe20000000800 */
[----:B------:R-:W2:Y:S09]  /*d680*/  LDSM.16.MT88.4 R128, [R119+0x3800] ;  /* 0x003800007780783b */ /* 0x000eb20000004200 */
[----:B------:R-:W-:Y:S10]  /*d690*/  MUFU.EX2 R61, R61 ;  /* 0x0000003d003d7308 */ /* 0x000ff40000000800 */
[----:B------:R-:W-:Y:S10]  /*d6a0*/  MUFU.EX2 R87, R87 ;  /* 0x0000005700577308 */ /* 0x000ff40000000800 */
[----:B------:R-:W-:Y:S10]  /*d6b0*/  MUFU.EX2 R40, R40 ;  /* 0x0000002800287308 */ /* 0x000ff40000000800 */
[----:B------:R-:W-:Y:S01]  /*d6c0*/  MUFU.EX2 R150, R150 ;  /* 0x0000009600967308 */ /* 0x000fe20000000800 */
[C---:B-1----:R-:W-:Y:S06]  /*d6d0*/  HMMA.16816.F32.BF16 R96, R136.reuse, R132, R96 ;  /* 0x000000848860723c */ /* 0x042fec0000041860 */
[C---:B------:R-:W-:Y:S03]  /*d6e0*/  HMMA.16816.F32.BF16 R92, R136.reuse, R134, R92 ;  /* 0x00000086885c723c */ /* 0x040fe6000004185c */
[----:B------:R-:W1:Y:S02]  /*d6f0*/  MUFU.EX2 R132, R35 ;  /* 0x0000002300847308 */ /* 0x000e640000000800 */
[--C-:B------:R-:W-:Y:S01]  /*d700*/  FFMA.FTZ R133, R44, UR4, -R69.reuse ;  /* 0x000000042c857c23 */ /* 0x100fe20008010845 */
[C---:B--2---:R-:W-:Y:S07]  /*d710*/  HMMA.16816.F32.BF16 R104, R136.reuse, R128, R104 ;  /* 0x000000808868723c */ /* 0x044fee0000041868 */
[----:B------:R2:W3:Y:S01]  /*d720*/  MUFU.EX2 R134, R37 ;  /* 0x0000002500867308 */ /* 0x0004e20000000800 */
[--C-:B------:R-:W-:Y:S01]  /*d730*/  FFMA.FTZ R44, R46, UR4, -R69.reuse ;  /* 0x000000042e2c7c23 */ /* 0x100fe20008010845 */
[----:B------:R-:W-:Y:S01]  /*d740*/  HMMA.16816.F32.BF16 R100, R136, R130, R100 ;  /* 0x000000828864723c */ /* 0x000fe20000041864 */
[----:B------:R-:W4:Y:S07]  /*d750*/  LDSM.16.MT88.4 R128, [R119+0x4000] ;  /* 0x004000007780783b */ /* 0x000f2e0000004200 */
[----:B------:R-:W5:Y:S03]  /*d760*/  MUFU.EX2 R141, R141 ;  /* 0x0000008d008d7308 */ /* 0x000f660000000800 */
[----:B-1----:R-:W-:Y:S01]  /*d770*/  F2FP.BF16.F32.PACK_AB R35, R132, R55 ;  /* 0x000000378423723e */ /* 0x002fe200000010ff */
[----:B------:R-:W-:Y:S01]  /*d780*/  FADD.FTZ R136, R147, R160 ;  /* 0x000000a093887221 */ /* 0x000fe20000010000 */
[----:B------:R-:W-:Y:S05]  /*d790*/  FFMA.FTZ R46, R50, UR4, -R69 ;  /* 0x00000004322e7c23 */ /* 0x000fea0008010845 */
[----:B------:R-:W-:Y:S01]  /*d7a0*/  MUFU.EX2 R45, R45 ;  /* 0x0000002d002d7308 */ /* 0x000fe20000000800 */
[----:B--2---:R-:W-:Y:S01]  /*d7b0*/  LDSM.16.MT88.4 R36, [R124+0x4400] ;  /* 0x004400007c24783b */ /* 0x004fe20000004200 */
[C---:B------:R-:W-:Y:S08]  /*d7c0*/  HMMA.16816.F32.BF16 R96, R32.reuse, R28, R96 ;  /* 0x0000001c2060723c */ /* 0x040ff00000041860 */
[----:B------:R-:W1:Y:S01]  /*d7d0*/  MUFU.EX2 R144, R144 ;  /* 0x0000009000907308 */ /* 0x000e620000000800 */
[C---:B------:R-:W-:Y:S03]  /*d7e0*/  HMMA.16816.F32.BF16 R104, R32.reuse, R24, R104 ;  /* 0x000000182068723c */ /* 0x040fe60000041868 */
[----:B------:R-:W-:Y:S01]  /*d7f0*/  FADD.FTZ R28, R151, R136 ;  /* 0x00000088971c7221 */ /* 0x000fe20000010000 */
[----:B------:R-:W-:Y:S02]  /*d800*/  FADD.FTZ R136, R143, R154 ;  /* 0x0000009a8f887221 */ /* 0x000fe40000010000 */
[C---:B------:R-:W-:Y:S03]  /*d810*/  HMMA.16816.F32.BF16 R100, R32.reuse, R26, R100 ;  /* 0x0000001a2064723c */ /* 0x040fe60000041864 */
[----:B------:R-:W-:Y:S01]  /*d820*/  MUFU.EX2 R42, R42 ;  /* 0x0000002a002a7308 */ /* 0x000fe20000000800 */
[----:B------:R-:W2:Y:S01]  /*d830*/  LDSM.16.MT88.4 R24, [R124+0x4000] ;  /* 0x004000007c18783b */ /* 0x000ea20000004200 */
[----:B------:R-:W-:Y:S01]  /*d840*/  FADD.FTZ R153, R153, R28 ;  /* 0x0000001c99997221 */ /* 0x000fe20000010000 */
[----:B------:R-:W-:Y:S07]  /*d850*/  HMMA.16816.F32.BF16 R92, R32, R30, R92 ;  /* 0x0000001e205c723c */ /* 0x000fee000004185c */
[----:B------:R-:W1:Y:S01]  /*d860*/  MUFU.EX2 R133, R133 ;  /* 0x0000008500857308 */ /* 0x000e620000000800 */
[----:B------:R-:W1:Y:S03]  /*d870*/  LDSM.16.MT88.4 R28, [R119+0x4400] ;  /* 0x00440000771c783b */ /* 0x000e660000004200 */
[----:B------:R-:W-:Y:S01]  /*d880*/  FADD.FTZ R50, R156, R153 ;  /* 0x000000999c327221 */ /* 0x000fe20000010000 */
[----:B------:R-:W-:Y:S05]  /*d890*/  F2FP.BF16.F32.PACK_AB R32, R85, R146 ;  /* 0x000000925520723e */ /* 0x000fea00000010ff */
[----:B------:R-:W-:Y:S01]  /*d8a0*/  MUFU.EX2 R44, R44 ;  /* 0x0000002c002c7308 */ /* 0x000fe20000000800 */
[----:B------:R-:W-:Y:S01]  /*d8b0*/  F2FP.BF16.F32.PACK_AB R34, R152, R125 ;  /* 0x0000007d9822723e */ /* 0x000fe200000010ff */
[----:B------:R-:W-:Y:S01]  /*d8c0*/  FADD.FTZ R50, R149, R50 ;  /* 0x0000003295327221 */ /* 0x000fe20000010000 */
[----:B---3--:R-:W-:Y:S02]  /*d8d0*/  F2FP.BF16.F32.PACK_AB R33, R61, R134 ;  /* 0x000000863d21723e */ /* 0x008fe400000010ff */
[----:B------:R-:W-:Y:S01]  /*d8e0*/  F2FP.BF16.F32.PACK_AB R35, R40, R87 ;  /* 0x000000572823723e */ /* 0x000fe200000010ff */
[----:B------:R-:W-:Y:S01]  /*d8f0*/  FADD.FTZ R51, R51, R50 ;  /* 0x0000003233337221 */ /* 0x000fe20000010000 */
[----:B------:R-:W-:Y:S03]  /*d900*/  FFMA.FTZ R50, R58, UR4, -R69 ;  /* 0x000000043a327c23 */ /* 0x000fe60008010845 */
[----:B------:R-:W-:Y:S01]  /*d910*/  MUFU.EX2 R43, R43 ;  /* 0x0000002b002b7308 */ /* 0x000fe20000000800 */
[----:B------:R-:W-:Y:S01]  /*d920*/  FADD.FTZ R51, R162, R51 ;  /* 0x00000033a2337221 */ /* 0x000fe20000010000 */
[C---:B----4-:R-:W-:Y:S03]  /*d930*/  HMMA.16816.F32.BF16 R104, R32.reuse, R128, R104 ;  /* 0x000000802068723c */ /* 0x050fe60000041868 */
[----:B------:R-:W-:Y:S05]  /*d940*/  FADD.FTZ R164, R164, R51 ;  /* 0x00000033a4a47221 */ /* 0x000fea0000010000 */
[----:B------:R-:W-:Y:S01]  /*d950*/  MUFU.EX2 R70, R70 ;  /* 0x0000004600467308 */ /* 0x000fe20000000800 */
[C---:B------:R-:W-:Y:S03]  /*d960*/  HMMA.16816.F32.BF16 R100, R32.reuse, R130, R100 ;  /* 0x000000822064723c */ /* 0x040fe60000041864 */
[--C-:B------:R-:W-:Y:S06]  /*d970*/  FFMA.FTZ R129, R48, UR4, -R69.reuse ;  /* 0x0000000430817c23 */ /* 0x100fec0008010845 */
[----:B------:R-:W-:Y:S01]  /*d980*/  MUFU.EX2 R41, R41 ;  /* 0x0000002900297308 */ /* 0x000fe20000000800 */
[C---:B--2---:R-:W-:Y:S03]  /*d990*/  HMMA.16816.F32.BF16 R96, R32.reuse, R24, R96 ;  /* 0x000000182060723c */ /* 0x044fe60000041860 */
[--C-:B------:R-:W-:Y:S01]  /*d9a0*/  FFMA.FTZ R48, R54, UR4, -R69.reuse ;  /* 0x0000000436307c23 */ /* 0x100fe20008010845 */
[----:B------:R-:W-:Y:S02]  /*d9b0*/  FADD.FTZ R131, R89, R136 ;  /* 0x0000008859837221 */ /* 0x000fe40000010000 */
[----:B------:R-:W-:Y:S03]  /*d9c0*/  HMMA.16816.F32.BF16 R92, R32, R26, R92 ;  /* 0x0000001a205c723c */ /* 0x000fe6000004185c */
[----:B------:R-:W2:Y:S01]  /*d9d0*/  MUFU.EX2 R129, R129 ;  /* 0x0000008100817308 */ /* 0x000ea20000000800 */
[----:B------:R-:W3:Y:S01]  /*d9e0*/  LDSM.16.MT88.4 R24, [R119+0x4800] ;  /* 0x004800007718783b */ /* 0x000ee20000004200 */
[----:B------:R-:W-:Y:S01]  /*d9f0*/  FFMA.FTZ R89, R52, UR4, -R69 ;  /* 0x0000000434597c23 */ /* 0x000fe20008010845 */
[----:B------:R-:W-:Y:S01]  /*da00*/  FADD.FTZ R131, R142, R131 ;  /* 0x000000838e837221 */ /* 0x000fe20000010000 */
[----:B-----5:R-:W-:Y:S01]  /*da10*/  F2FP.BF16.F32.PACK_AB R32, R141, R150 ;  /* 0x000000968d20723e */ /* 0x020fe200000010ff */
[----:B------:R-:W-:Y:S05]  /*da20*/  FADD.FTZ R52, R53, R164 ;  /* 0x000000a435347221 */ /* 0x000fea0000010000 */
[----:B------:R-:W4:Y:S01]  /*da30*/  MUFU.EX2 R22, R22 ;  /* 0x0000001600167308 */ /* 0x000f220000000800 */
[----:B-1----:R-:W-:Y:S01]  /*da40*/  F2FP.BF16.F32.PACK_AB R34, R144, R45 ;  /* 0x0000002d9022723e */ /* 0x002fe200000010ff */
[----:B------:R-:W-:Y:S01]  /*da50*/  FADD.FTZ R140, R140, R131 ;  /* 0x000000838c8c7221 */ /* 0x000fe20000010000 */
[----:B------:R-:W-:Y:S01]  /*da60*/  F2FP.BF16.F32.PACK_AB R33, R133, R42 ;  /* 0x0000002a8521723e */ /* 0x000fe200000010ff */
[----:B------:R-:W-:Y:S01]  /*da70*/  FADD.FTZ R52, R57, R52 ;  /* 0x0000003439347221 */ /* 0x000fe20000010000 */
[----:B------:R-:W-:Y:S01]  /*da80*/  FFMA.FTZ R69, R64, UR4, -R69 ;  /* 0x0000000440457c23 */ /* 0x000fe20008010845 */
[----:B------:R-:W-:Y:S04]  /*da90*/  FADD.FTZ R79, R79, R140 ;  /* 0x0000008c4f4f7221 */ /* 0x000fe80000010000 */
[----:B------:R-:W-:Y:S01]  /*daa0*/  MUFU.EX2 R46, R46 ;  /* 0x0000002e002e7308 */ /* 0x000fe20000000800 */
[----:B--2---:R-:W-:Y:S01]  /*dab0*/  F2FP.BF16.F32.PACK_AB R35, R129, R44 ;  /* 0x0000002c8123723e */ /* 0x004fe200000010ff */
[----:B------:R-:W-:Y:S01]  /*dac0*/  FADD.FTZ R52, R59, R52 ;  /* 0x000000343b347221 */ /* 0x000fe20000010000 */
[----:B------:R-:W-:Y:S04]  /*dad0*/  FADD.FTZ R90, R90, R79 ;  /* 0x0000004f5a5a7221 */ /* 0x000fe80000010000 */
[----:B------:R-:W-:Y:S03]  /*dae0*/  FADD.FTZ R90, R77, R90 ;  /* 0x0000005a4d5a7221 */ /* 0x000fe60000010000 */
[----:B------:R-:W1:Y:S01]  /*daf0*/  MUFU.EX2 R89, R89 ;  /* 0x0000005900597308 */ /* 0x000e620000000800 */
[C---:B------:R-:W-:Y:S03]  /*db00*/  HMMA.16816.F32.BF16 R104, R32.reuse, R28, R104 ;  /* 0x0000001c2068723c */ /* 0x040fe60000041868 */
[----:B------:R-:W-:Y:S01]  /*db10*/  FADD.FTZ R51, R21, R90 ;  /* 0x0000005a15337221 */ /* 0x000fe20000010000 */
[----:B------:R-:W-:Y:S02]  /*db20*/  MOV R90, R67 ;  /* 0x00000043005a7202 */ /* 0x000fe40000000f00 */
[C---:B------:R-:W-:Y:S03]  /*db30*/  HMMA.16816.F32.BF16 R100, R32.reuse, R30, R100 ;  /* 0x0000001e2064723c */ /* 0x040fe60000041864 */
[----:B------:R-:W-:Y:S01]  /*db40*/  MUFU.EX2 R48, R48 ;  /* 0x0000003000307308 */ /* 0x000fe20000000800 */
[----:B------:R-:W2:Y:S01]  /*db50*/  LDSM.16.MT88.4 R28, [R124+0x4800] ;  /* 0x004800007c1c783b */ /* 0x000ea20000004200 */
[----:B------:R-:W-:Y:S01]  /*db60*/  FADD.FTZ R78, R78, R51 ;  /* 0x000000334e4e7221 */ /* 0x000fe20000010000 */
[C---:B------:R-:W-:Y:S07]  /*db70*/  HMMA.16816.F32.BF16 R96, R32.reuse, R36, R96 ;  /* 0x000000242060723c */ /* 0x040fee0000041860 */
[----:B------:R-:W5:Y:S01]  /*db80*/  MUFU.EX2 R63, R56 ;  /* 0x00000038003f7308 */ /* 0x000f620000000800 */
[----:B------:R-:W-:Y:S01]  /*db90*/  FADD.FTZ R51, R55, R52 ;  /* 0x0000003437337221 */ /* 0x000fe20000010000 */
[----:B------:R-:W-:Y:S01]  /*dba0*/  HMMA.16816.F32.BF16 R92, R32, R38, R92 ;  /* 0x00000026205c723c */ /* 0x000fe2000004185c */
[----:B------:R-:W2:Y:S07]  /*dbb0*/  LDSM.16.MT88.4 R32, [R119+0x4c00] ;  /* 0x004c00007720783b */ /* 0x000eae0000004200 */
[----:B------:R-:W-:Y:S03]  /*dbc0*/  MUFU.EX2 R47, R47 ;  /* 0x0000002f002f7308 */ /* 0x000fe60000000800 */
[----:B------:R-:W-:Y:S01]  /*dbd0*/  F2FP.BF16.F32.PACK_AB R36, R70, R43 ;  /* 0x0000002b4624723e */ /* 0x000fe200000010ff */
[----:B------:R-:W-:Y:S01]  /*dbe0*/  FADD.FTZ R51, R132, R51 ;  /* 0x0000003384337221 */ /* 0x000fe20000010000 */
[----:B----4-:R-:W-:Y:S02]  /*dbf0*/  F2FP.BF16.F32.PACK_AB R38, R22, R41 ;  /* 0x000000291626723e */ /* 0x010fe400000010ff */
[----:B-1----:R-:W-:Y:S01]  /*dc00*/  F2FP.BF16.F32.PACK_AB R37, R89, R46 ;  /* 0x0000002e5925723e */ /* 0x002fe200000010ff */
[----:B------:R-:W-:Y:S02]  /*dc10*/  FADD.FTZ R134, R134, R51 ;  /* 0x0000003386867221 */ /* 0x000fe40000010000 */
[----:B------:R-:W1:Y:S01]  /*dc20*/  MUFU.EX2 R68, R68 ;  /* 0x0000004400447308 */ /* 0x000e620000000800 */
[----:B-----5:R-:W-:Y:S01]  /*dc30*/  F2FP.BF16.F32.PACK_AB R39, R63, R48 ;  /* 0x000000303f27723e */ /* 0x020fe200000010ff */
[----:B------:R-:W-:Y:S04]  /*dc40*/  FADD.FTZ R134, R61, R134 ;  /* 0x000000863d867221 */ /* 0x000fe80000010000 */
[----:B------:R-:W-:Y:S04]  /*dc50*/  FADD.FTZ R87, R87, R134 ;  /* 0x0000008657577221 */ /* 0x000fe80000010000 */
[----:B------:R-:W-:Y:S01]  /*dc60*/  MUFU.EX2 R49, R49 ;  /* 0x0000003100317308 */ /* 0x000fe20000000800 */
[C---:B---3--:R-:W-:Y:S05]  /*dc70*/  HMMA.16816.F32.BF16 R104, R36.reuse, R24, R104 ;  /* 0x000000182468723c */ /* 0x048fea0000041868 */
[----:B------:R-:W-:Y:S01]  /*dc80*/  FADD.FTZ R87, R40, R87 ;  /* 0x0000005728577221 */ /* 0x000fe20000010000 */
[C---:B------:R-:W-:Y:S03]  /*dc90*/  HMMA.16816.F32.BF16 R100, R36.reuse, R26, R100 ;  /* 0x0000001a2464723c */ /* 0x040fe60000041864 */
[----:B------:R-:W3:Y:S02]  /*dca0*/  MUFU.EX2 R66, R66 ;  /* 0x0000004200427308 */ /* 0x000ee40000000800 */
[----:B------:R-:W-:Y:S01]  /*dcb0*/  FADD.FTZ R25, R23, R78 ;  /* 0x0000004e17197221 */ /* 0x000fe20000010000 */
[C---:B--2---:R-:W-:Y:S07]  /*dcc0*/  HMMA.16816.F32.BF16 R96, R36.reuse, R28, R96 ;  /* 0x0000001c2460723c */ /* 0x044fee0000041860 */
[----:B------:R-:W-:Y:S01]  /*dcd0*/  MUFU.EX2 R50, R50 ;  /* 0x0000003200327308 */ /* 0x000fe20000000800 */
[----:B------:R-:W-:Y:S01]  /*dce0*/  FADD.FTZ R25, R148, R25 ;  /* 0x0000001994197221 */ /* 0x000fe20000010000 */
[----:B------:R-:W-:Y:S03]  /*dcf0*/  HMMA.16816.F32.BF16 R92, R36, R30, R92 ;  /* 0x0000001e245c723c */ /* 0x000fe6000004185c */
[----:B------:R-:W-:Y:S01]  /*dd00*/  FADD.FTZ R54, R146, R25 ;  /* 0x0000001992367221 */ /* 0x000fe20000010000 */
[----:B------:R-:W-:Y:S01]  /*dd10*/  FADD.FTZ R42, R42, R87 ;  /* 0x000000572a2a7221 */ /* 0x000fe20000010000 */
[----:B------:R-:W2:Y:S01]  /*dd20*/  LDSM.16.MT88.4 R24, [R124+0x4c00] ;  /* 0x004c00007c18783b */ /* 0x000ea20000004200 */
[----:B-1----:R-:W-:Y:S02]  /*dd30*/  F2FP.BF16.F32.PACK_AB R28, R68, R47 ;  /* 0x0000002f441c723e */ /* 0x002fe400000010ff */
[----:B------:R-:W1:Y:S03]  /*dd40*/  MUFU.EX2 R21, R60 ;  /* 0x0000003c00157308 */ /* 0x000e660000000800 */
[----:B------:R-:W-:Y:S01]  /*dd50*/  FADD.FTZ R54, R85, R54 ;  /* 0x0000003655367221 */ /* 0x000fe20000010000 */
[----:B------:R-:W-:Y:S01]  /*dd60*/  FADD.FTZ R133, R133, R42 ;  /* 0x0000002a85857221 */ /* 0x000fe20000010000 */
[----:B---3--:R-:W-:Y:S02]  /*dd70*/  F2FP.BF16.F32.PACK_AB R30, R66, R49 ;  /* 0x00000031421e723e */ /* 0x008fe400000010ff */
[----:B------:R-:W-:Y:S01]  /*dd80*/  FADD.FTZ R29, R125, R54 ;  /* 0x000000367d1d7221 */ /* 0x000fe20000010000 */
[----:B------:R-:W-:Y:S02]  /*dd90*/  FADD.FTZ R44, R44, R133 ;  /* 0x000000852c2c7221 */ /* 0x000fe40000010000 */
[----:B------:R-:W-:Y:S01]  /*dda0*/  MUFU.EX2 R23, R62 ;  /* 0x0000003e00177308 */ /* 0x000fe20000000800 */
[----:B------:R-:W-:Y:S01]  /*ddb0*/  FADD.FTZ R29, R152, R29 ;  /* 0x0000001d981d7221 */ /* 0x000fe20000010000 */
[----:B------:R-:W-:Y:S03]  /*ddc0*/  FADD.FTZ R129, R129, R44 ;  /* 0x0000002c81817221 */ /* 0x000fe60000010000 */
[----:B------:R-:W-:Y:S01]  /*ddd0*/  FADD.FTZ R36, R150, R29 ;  /* 0x0000001d96247221 */ /* 0x000fe20000010000 */
[----:B------:R-:W-:Y:S04]  /*dde0*/  FADD.FTZ R46, R46, R129 ;  /* 0x000000812e2e7221 */ /* 0x000fe80000010000 */
[----:B------:R-:W3:Y:S01]  /*ddf0*/  MUFU.EX2 R52, R69 ;  /* 0x0000004500347308 */ /* 0x000ee20000000800 */
[----:B-1----:R-:W-:Y:S01]  /*de00*/  F2FP.BF16.F32.PACK_AB R29, R21, R50 ;  /* 0x00000032151d723e */ /* 0x002fe200000010ff */
[----:B------:R-:W-:Y:S01]  /*de10*/  FADD.FTZ R36, R141, R36 ;  /* 0x000000248d247221 */ /* 0x000fe20000010000 */
[----:B------:R-:W-:Y:S03]  /*de20*/  FADD.FTZ R89, R89, R46 ;  /* 0x0000002e59597221 */ /* 0x000fe60000010000 */
[----:B------:R-:W-:Y:S01]  /*de30*/  FADD.FTZ R45, R45, R36 ;  /* 0x000000242d2d7221 */ /* 0x000fe20000010000 */
[----:B------:R-:W-:Y:S01]  /*de40*/  FADD.FTZ R48, R48, R89 ;  /* 0x0000005930307221 */ /* 0x000fe20000010000 */
[----:B------:R-:W-:Y:S02]  /*de50*/  MOV R89, R65 ;  /* 0x0000004100597202 */ /* 0x000fe40000000f00 */
[----:B------:R-:W-:Y:S01]  /*de60*/  FADD.FTZ R144, R144, R45 ;  /* 0x0000002d90907221 */ /* 0x000fe20000010000 */
[----:B------:R-:W-:Y:S03]  /*de70*/  FADD.FTZ R63, R63, R48 ;  /* 0x000000303f3f7221 */ /* 0x000fe60000010000 */
[----:B------:R-:W-:Y:S01]  /*de80*/  FADD.FTZ R43, R43, R144 ;  /* 0x000000902b2b7221 */ /* 0x000fe20000010000 */
[----:B------:R-:W-:Y:S01]  /*de90*/  FADD.FTZ R50, R50, R63 ;  /* 0x0000003f32327221 */ /* 0x000fe20000010000 */
[----:B---3--:R-:W-:Y:S02]  /*dea0*/  F2FP.BF16.F32.PACK_AB R31, R52, R23 ;  /* 0x00000017341f723e */ /* 0x008fe400000010ff */
[----:B------:R-:W-:Y:S01]  /*deb0*/  FADD.FTZ R70, R70, R43 ;  /* 0x0000002b46467221 */ /* 0x000fe20000010000 */
[----:B------:R-:W-:Y:S03]  /*dec0*/  FADD.FTZ R50, R21, R50 ;  /* 0x0000003215327221 */ /* 0x000fe60000010000 */
[----:B------:R-:W-:Y:S01]  /*ded0*/  FADD.FTZ R41, R41, R70 ;  /* 0x0000004629297221 */ /* 0x000fe20000010000 */
[----:B------:R-:W-:Y:S01]  /*dee0*/  FADD.FTZ R23, R23, R50 ;  /* 0x0000003217177221 */ /* 0x000fe20000010000 */
[C---:B------:R-:W-:Y:S05]  /*def0*/  HMMA.16816.F32.BF16 R104, R28.reuse, R32, R104 ;  /* 0x000000201c68723c */ /* 0x040fea0000041868 */
[----:B------:R-:W-:Y:S01]  /*df00*/  FADD.FTZ R22, R22, R41 ;  /* 0x0000002916167221 */ /* 0x000fe20000010000 */
[C---:B------:R-:W-:Y:S05]  /*df10*/  HMMA.16816.F32.BF16 R100, R28.reuse, R34, R100 ;  /* 0x000000221c64723c */ /* 0x040fea0000041864 */
[----:B------:R-:W-:Y:S01]  /*df20*/  FADD.FTZ R47, R47, R22 ;  /* 0x000000162f2f7221 */ /* 0x000fe20000010000 */
[C---:B--2---:R-:W-:Y:S05]  /*df30*/  HMMA.16816.F32.BF16 R96, R28.reuse, R24, R96 ;  /* 0x000000181c60723c */ /* 0x044fea0000041860 */
[----:B------:R-:W-:Y:S01]  /*df40*/  FADD.FTZ R68, R68, R47 ;  /* 0x0000002f44447221 */ /* 0x000fe20000010000 */
[----:B------:R-:W-:Y:S05]  /*df50*/  HMMA.16816.F32.BF16 R92, R28, R26, R92 ;  /* 0x0000001a1c5c723c */ /* 0x000fea000004185c */
[----:B------:R-:W-:Y:S01]  /*df60*/  FADD.FTZ R49, R49, R68 ;  /* 0x0000004431317221 */ /* 0x000fe20000010000 */
[----:B------:R-:W-:Y:S05]  /*df70*/  FADD.FTZ R87, R52, R23 ;  /* 0x0000001734577221 */ /* 0x000fea0000010000 */
[----:B------:R-:W-:Y:S01]  /*df80*/  FADD.FTZ R85, R66, R49 ;  /* 0x0000003142557221 */ /* 0x000fe20000010000 */
[----:B------:R-:W-:Y:S01]  /*df90*/  @!UPT UIADD3 URZ, URZ, URZ, URZ ;  /* 0x0000003f3f3ff290 */ /* 0x000fe2000fffe03f */
[----:B------:R-:W-:Y:S11]  /*dfa0*/  @P0 BRA `(.L_x_4436) ;  /* 0xffffffc400cc0947 */ /* 0x000ff6000383ffff */
.L_x_4432:
        /* <DEDUP_REMOVED lines=73> */
[----:B------:R4:W-:Y:S01]  /*e440*/  STS [R7], R104 ;  /* 0x0000006807007388 */ /* 0x0009e20000000800 */
        /* <DEDUP_REMOVED lines=8> */
[----:B------:R-:W-:Y:S01]  /*e4d0*/  F2FP.BF16.F32.PACK_AB R94, R95, R94 ;  /* 0x0000005e5f5e723e */ /* 0x000fe200000010ff */
[----:B------:R-:W-:Y:S01]  /*e4e0*/  IMAD.MOV.U32 R10, RZ, RZ, 0x7f800000 ;  /* 0x7f800000ff0a7424 */ /* 0x000fe200078e00ff */
[----:B------:R-:W-:Y:S01]  /*e4f0*/  ISETP.NE.AND P0, PT, RZ, UR4, PT ;  /* 0x00000004ff007c0c */ /* 0x000fe2000bf05270 */
[----:B------:R4:W-:Y:S01]  /*e500*/  STS [R15+0x200], R102 ;  /* 0x000200660f007388 */ /* 0x0009e20000000800 */
[----:B------:R-:W-:Y:S01]  /*e510*/  SHF.R.S32.HI R14, RZ, 0x1f, R9 ;  /* 0x0000001fff0e7819 */ /* 0x000fe20000011409 */
[----:B--2---:R-:W-:Y:S01]  /*e520*/  @P3 FFMA.FTZ R10, R67, R12, R6 ;  /* 0x0000000c430a3223 */ /* 0x004fe20000010006 */
[----:B------:R-:W-:Y:S01]  /*e530*/  MOV R11, 0x7f800000 ;  /* 0x7f800000000b7802 */ /* 0x000fe20000000f00 */
[----:B------:R4:W-:Y:S01]  /*e540*/  STS [R13], R96 ;  /* 0x000000600d007388 */ /* 0x0009e20000000800 */
[----:B------:R-:W-:Y:S01]  /*e550*/  LEA.HI R14, R14, R9, RZ, 0x2 ;  /* 0x000000090e0e7211 */ /* 0x000fe200078f10ff */
[----:B---3--:R-:W-:-:S02]  /*e560*/  @P2 FFMA.FTZ R11, R65, R8, R16 ;  /* 0x00000008410b2223 */ /* 0x008fc40000010010 */
[----:B------:R4:W-:Y:S01]  /*e570*/  STS [R13+0x200], R98 ;  /* 0x000200620d007388 */ /* 0x0009e20000000800 */
[----:B------:R-:W-:-:S03]  /*e580*/  LOP3.LUT R14, R14, 0xfffffffc, RZ, 0xc0, !PT ;  /* 0xfffffffc0e0e7812 */ /* 0x000fc600078ec0ff */
[----:B------:R4:W-:Y:S02]  /*e590*/  STS [R17], R92 ;  /* 0x0000005c11007388 */ /* 0x0009e40000000800 */
[----:B------:R-:W-:Y:S02]  /*e5a0*/  IMAD.IADD R5, R9, 0x1, -R14 ;  /* 0x0000000109057824 */ /* 0x000fe400078e0a0e */
[----:B------:R4:W-:Y:S01]  /*e5b0*/  STS [R17+0x200], R94 ;  /* 0x0002005e11007388 */ /* 0x0009e20000000800 */
[----:B------:R-:W-:Y:S05]  /*e5c0*/  @!P0 BRA `(.L_x_4437) ;  /* 0x0000000000248947 */ /* 0x000fea0003800000 */
[----:B------:R-:W1:Y:S01]  /*e5d0*/  S2R R18, SR_CTAID.Y ;  /* 0x0000000000127919 */ /* 0x000e620000002600 */
[----:B----4-:R-:W1:Y:S01]  /*e5e0*/  LDC R7, c[0x0][0x2c4] ;  /* 0x0000b100ff077b82 */ /* 0x010e620000000800 */
[----:B------:R-:W-:Y:S01]  /*e5f0*/  ISETP.NE.AND P0, PT, R113, -0x1, PT ;  /* 0xffffffff7100780c */ /* 0x000fe20003f05270 */
[----:B------:R-:W2:Y:S06]  /*e600*/  S2R R19, SR_CTAID.Z ;  /* 0x0000000000137919 */ /* 0x000eac0000002700 */
[----:B------:R-:W2:Y:S01]  /*e610*/  LDC R20, c[0x0][0x2e4] ;  /* 0x0000b900ff147b82 */ /* 0x000ea20000000800 */
[----:B-1----:R-:W-:-:S05]  /*e620*/  IMAD R6, R18, R7, RZ ;  /* 0x0000000712067224 */ /* 0x002fca00078e02ff */
[----:B------:R-:W-:-:S05]  /*e630*/  SEL R6, R6, R113, !P0 ;  /* 0x0000007106067207 */ /* 0x000fca0004000000 */
[----:B--2---:R-:W-:Y:S01]  /*e640*/  IMAD R20, R19, R20, R6 ;  /* 0x0000001413147224 */ /* 0x004fe200078e0206 */
[----:B------:R-:W-:Y:S06]  /*e650*/  BRA `(.L_x_4438) ;  /* 0x0000000000187947 */ /* 0x000fec0003800000 */
.L_x_4437:
[----:B------:R-:W1:Y:S01]  /*e660*/  S2R R19, SR_CTAID.Z ;  /* 0x0000000000137919 */ /* 0x000e620000002700 */
[----:B----4-:R-:W1:Y:S01]  /*e670*/  LDC R7, c[0x0][0x270] ;  /* 0x00009c00ff077b82 */ /* 0x010e620000000800 */
[----:B------:R-:W1:Y:S07]  /*e680*/  S2R R18, SR_CTAID.Y ;  /* 0x0000000000127919 */ /* 0x000e6e0000002600 */
[----:B------:R-:W2:Y:S01]  /*e690*/  LDC R20, c[0x0][0x2c4] ;  /* 0x0000b100ff147b82 */ /* 0x000ea20000000800 */
[----:B-1----:R-:W-:-:S04]  /*e6a0*/  IMAD R7, R18, R7, R19 ;  /* 0x0000000712077224 */ /* 0x002fc800078e0213 */
[----:B--2---:R-:W-:-:S07]  /*e6b0*/  IMAD R20, R7, R20, RZ ;  /* 0x0000001407147224 */ /* 0x004fce00078e02ff */
.L_x_4438:
        /* <DEDUP_REMOVED lines=36> */
.L_x_4440:
[----:B------:R-:W-:Y:S05]  /*e900*/  BSYNC B0 ;  /* 0x0000000000007941 */ /* 0x000fea0003800000 */
.L_x_4439:
        /* <DEDUP_REMOVED lines=36> */
.L_x_4442:
[----:B------:R-:W-:Y:S05]  /*eb50*/  BSYNC B0 ;  /* 0x0000000000007941 */ /* 0x000fea0003800000 */
.L_x_4441:
        /* <DEDUP_REMOVED lines=13> */
.L_x_4443:
        /* <DEDUP_REMOVED lines=13> */
.L_x_5375:


//--------------------- .text._ZN5flash24flash_fwd_splitkv_kernelI23Flash_fwd_kernel_traitsILi32ELi64ELi128ELi4ELb0ELb0EN7cutlass10bfloat16_tE19Flash_kernel_traitsILi32ELi64ELi128ELi4ES3_EELb1ELb0ELb0ELb0ELb1ELb0ELb0ELb1EEEvNS_16Flash_fwd_paramsE --------------------------
	.section	.text._ZN5flash24flash_fwd_splitkv_kernelI23Flash_fwd_kernel_traitsILi32ELi64ELi128ELi4ELb0ELb0EN7cutlass10bfloat16_tE19Flash_kernel_traitsILi32ELi64ELi128ELi4ES3_EELb1ELb0ELb0ELb0ELb1ELb0ELb0ELb1EEEvNS_16Flash_fwd_paramsE,"ax",@progbits
	.align	128
        .global         _ZN5flash24flash_fwd_splitkv_kernelI23Flash_fwd_kernel_traitsILi32ELi64ELi128ELi4ELb0ELb0EN7cutlass10bfloat16_tE19Flash_kernel_traitsILi32ELi64ELi128ELi4ES3_EELb1ELb0ELb0ELb0ELb1ELb0ELb0ELb1EEEvNS_16Flash_fwd_paramsE
        .type           _ZN5flash24flash_fwd_splitkv_kernelI23Flash_fwd_kernel_traitsILi32ELi64ELi128ELi4ELb0ELb0EN7cutlass10bfloat16_tE19Flash_kernel_traitsILi32ELi64ELi128ELi4ES3_EELb1ELb0ELb0ELb0ELb1ELb0ELb0ELb1EEEvNS_16Flash_fwd_paramsE,@function
        .size           _ZN5flash24flash_fwd_splitkv_kernelI23Flash_fwd_kernel_traitsILi32ELi64ELi128ELi4ELb0ELb0EN7cutlass10bfloat16_tE19Flash_kernel_traitsILi32ELi64ELi128ELi4ES3_EELb1ELb0ELb0ELb0ELb1ELb0ELb0ELb1EEEvNS_16Flash_fwd_paramsE,(.L_x_5376 - _ZN5flash24flash_fwd_splitkv_kernelI23Flash_fwd_kernel_traitsILi32ELi64ELi128ELi4ELb0ELb0EN7cutlass10bfloat16_tE19Flash_kernel_traitsILi32ELi64ELi128ELi4ES3_EELb1ELb0ELb0ELb0ELb1ELb0ELb0ELb1EEEvNS_16Flash_fwd_paramsE)
        .other          _ZN5flash24flash_fwd_splitkv_kernelI23Flash_fwd_kernel_traitsILi32ELi64ELi128ELi4ELb0ELb0EN7cutlass10bfloat16_tE19Flash_kernel_traitsILi32ELi64ELi128ELi4ES3_EELb1ELb0ELb0ELb0ELb1ELb0ELb0ELb1EEEvNS_16Flash_fwd_paramsE,@"STO_CUDA_ENTRY STV_DEFAULT"
_ZN5flash24flash_fwd_splitkv_kernelI23Flash_fwd_kernel_traitsILi32ELi64ELi128ELi4ELb0ELb0EN7cutlass10bfloat16_tE19Flash_kernel_traitsILi32ELi64ELi128ELi4ES3_EELb1ELb0ELb0ELb0ELb1ELb0ELb0ELb1EEEvNS_16Flash_fwd_paramsE:
.text._ZN5flash24flash_fwd_splitkv_kernelI23Flash_fwd_kernel_traitsILi32ELi64ELi128ELi4ELb0ELb0EN7cutlass10bfloat16_tE19Flash_kernel_traitsILi32ELi64ELi128ELi4ES3_EELb1ELb0ELb0ELb0ELb1ELb0ELb0ELb1EEEvNS_16Flash_fwd_paramsE:
        /* <DEDUP_REMOVED lines=40> */
.L_x_4444:
[----:B------:R-:W1:Y:S02]  /*0280*/  LDC R61, c[0x0][0x2c8] ;  /* 0x0000b200ff3d7b82 */ /* 0x000e640000000800 */
.L_x_4445:
        /* <DEDUP_REMOVED lines=18> */
[----:B------:R-:W-:Y:S01]  /*03b0*/  IADD3 R3, -R142, 0xbf, R11 ;  /* 0x000000bf8e037810 */ /* 0x000fe20007ffe10b */
[----:B------:R-:W1:Y:S01]  /*03c0*/  S2R R12, SR_TID.X ;  /* 0x00000000000c7919 */ /* 0x000e620000002100 */
        /* <DEDUP_REMOVED lines=19> */
[----:B------:R-:W-:Y:S01]  /*0500*/  ULDC.64 UR4, c[0x0][0x2a0] ;  /* 0x0000a80000047ab9 */ /* 0x000fe20000000a00 */
[----:B------:R-:W-:Y:S01]  /*0510*/  LOP3.LUT P4, RZ, R12, 0x3, RZ, 0xc0, !PT ;  /* 0x000000030cff7812 */ /* 0x000fe2000788c0ff */
[----:B------:R-:W-:Y:S01]  /*0520*/  ULDC UR9, c[0x0][0x270] ;  /* 0x00009c0000097ab9 */ /* 0x000fe20000000800 */
[----:B------:R-:W-:Y:S01]  /*0530*/  LEA.HI R0, R9, R12, RZ, 0x2 ;  /* 0x0000000c09007211 */ /* 0x000fe200078f10ff */
[----:B------:R-:W-:Y:S01]  /*0540*/  IMAD R10, R15, UR9, R106 ;  /* 0x000000090f0a7c24 */ /* 0x000fe2000f8e026a */
[----:B------:R-:W-:Y:S01]  /*0550*/  IADD3 R142, -R11, R142, RZ ;  /* 0x0000008e0b8e7210 */ /* 0x000fe20007ffe1ff */
[----:B------:R-:W-:Y:S01]  /*0560*/  ULDC UR8, c[0x0][0x2c4] ;  /* 0x0000b10000087ab9 */ /* 0x000fe20000000800 */
[----:B------:R-:W-:Y:S01]  /*0570*/  BSSY B0, `(.L_x_4447) ;  /* 0x000002a000007945 */ /* 0x000fe20003800000 */
[----:B------:R-:W-:-:S02]  /*0580*/  IMAD R10, R10, UR8, R11 ;  /* 0x000000080a0a7c24 */ /* 0x000fc4000f8e020b */
[----:B------:R-:W2:Y:S01]  /*0590*/  @!P0 LDC.64 R2, c[0x0][0x290] ;  /* 0x0000a400ff028b82 */ /* 0x000ea20000000a00 */
[----:B-1----:R-:W-:-:S04]  /*05a0*/  @P0 IMAD.WIDE.U32 R8, R143, R4, RZ ;  /* 0x000000048f080225 */ /* 0x002fc800078e00ff */
[----:B------:R-:W-:Y:S02]  /*05b0*/  @P0 IMAD R143, R143, R5, R9 ;  /* 0x000000058f8f0224 */ /* 0x000fe400078e0209 */
[-C--:B--2---:R-:W-:Y:S01]  /*05c0*/  @!P0 IMAD R6, R7, R2.reuse, RZ ;  /* 0x0000000207068224 */ /* 0x084fe200078e02ff */
[----:B------:R-:W-:Y:S01]  /*05d0*/  LOP3.LUT R7, R0, 0x1ffffffc, RZ, 0xc0, !PT ;  /* 0x1ffffffc00077812 */ /* 0x000fe200078ec0ff */
[----:B------:R-:W-:Y:S01]  /*05e0*/  @!P0 IMAD.WIDE.U32 R16, R15, R2, RZ ;  /* 0x000000020f108225 */ /* 0x000fe200078e00ff */
[----:B------:R-:W-:-:S03]  /*05f0*/  SHF.R.S32.HI R2, RZ, 0x1f, R106 ;  /* 0x0000001fff027819 */ /* 0x000fc6000001146a */
[----:B------:R-:W-:Y:S01]  /*0600*/  IMAD.IADD R7, R12, 0x1, -R7 ;  /* 0x000000010c077824 */ /* 0x000fe200078e0a07 */
[----:B------:R-:W-:Y:S01]  /*0610*/  @!P0 MOV R8, R16 ;  /* 0x0000001000088202 */ /* 0x000fe20000000f00 */
[----:B------:R-:W-:Y:S02]  /*0620*/  @!P0 IMAD R3, R15, R3, R6 ;  /* 0x000000030f038224 */ /* 0x000fe400078e0206 */
[----:B------:R-:W-:Y:S01]  /*0630*/  IMAD.SHL.U32 R12, R7, 0x8, RZ ;  /* 0x00000008070c7824 */ /* 0x000fe200078e00ff */
[----:B------:R-:W-:Y:S01]  /*0640*/  SHF.R.S32.HI R7, RZ, 0x2, R0 ;  /* 0x00000002ff077819 */ /* 0x000fe20000011400 */
[----:B------:R-:W-:Y:S01]  /*0650*/  @!P0 IMAD.IADD R143, R17, 0x1, R3 ;  /* 0x00000001118f8824 */ /* 0x000fe200078e0203 */
[----:B------:R-:W-:Y:S02]  /*0660*/  SHF.R.S32.HI R3, RZ, 0x1f, R11 ;  /* 0x0000001fff037819 */ /* 0x000fe4000001140b */
[--C-:B------:R-:W-:Y:S02]  /*0670*/  SHF.R.S32.HI R13, RZ, 0x1f, R12.reuse ;  /* 0x0000001fff0d7819 */ /* 0x100fe4000001140c */
[----:B------:R-:W-:Y:S01]  /*0680*/  ISETP.GE.AND P1, PT, R7, R142, PT ;  /* 0x0000008e0700720c */ /* 0x000fe20003f26270 */
[----:B------:R-:W-:Y:S01]  /*0690*/  IMAD R6, R3, R4, RZ ;  /* 0x0000000403067224 */ /* 0x000fe200078e02ff */
[----:B------:R-:W-:Y:S01]  /*06a0*/  ISETP.GE.OR P3, PT, R7, R142, P4 ;  /* 0x0000008e0700720c */ /* 0x000fe20002766670 */
[----:B------:R-:W-:-:S04]  /*06b0*/  IMAD.WIDE.U32 R12, R11, R4, R12 ;  /* 0x000000040b0c7225 */ /* 0x000fc800078e000c */
[----:B------:R-:W-:Y:S01]  /*06c0*/  IMAD R6, R11, R5, R6 ;  /* 0x000000050b067224 */ /* 0x000fe200078e0206 */
[----:B------:R-:W-:Y:S01]  /*06d0*/  IADD3 R8, P0, R8, R12, RZ ;  /* 0x0000000c08087210 */ /* 0x000fe20007f1e0ff */
[----:B------:R-:W-:-:S03]  /*06e0*/  IMAD R3, R2, UR4, RZ ;  /* 0x0000000402037c24 */ /* 0x000fc6000f8e02ff */
[----:B------:R-:W-:Y:S01]  /*06f0*/  IADD3.X R9, R143, R13, R6, P0, !PT ;  /* 0x0000000d8f097210 */ /* 0x000fe200007fe406 */
[----:B------:R-:W-:Y:S01]  /*0700*/  IMAD R13, R106, UR5, R3 ;  /* 0x000000056a0d7c24 */ /* 0x000fe2000f8e0203 */
[----:B------:R-:W-:Y:S01]  /*0710*/  IADD3 R0, P0, R10, R7, RZ ;  /* 0x000000070a007210 */ /* 0x000fe20007f1e0ff */
[----:B------:R-:W-:Y:S02]  /*0720*/  VIADD R3, R7, 0x20 ;  /* 0x0000002007037836 */ /* 0x000fe40000000000 */
[----:B------:R-:W-:Y:S01]  /*0730*/  IMAD.WIDE.U32 R106, R106, UR4, R8 ;  /* 0x000000046a6a7c25 */ /* 0x000fe2000f8e0008 */
[----:B------:R-:W-:Y:S02]  /*0740*/  SHF.R.S32.HI R9, RZ, 0x1f, R7 ;  /* 0x0000001fff097819 */ /* 0x000fe40000011407 */
        /* <DEDUP_REMOVED lines=12> */
.L_x_4448:
[----:B------:R-:W-:Y:S05]  /*0810*/  BSYNC B0 ;  /* 0x0000000000007941 */ /* 0x000fea0003800000 */
.L_x_4447:
        /* <DEDUP_REMOVED lines=13> */
.L_x_4450:
[----:B------:R-:W-:Y:S05]  /*08f0*/  BSYNC B0 ;  /* 0x0000000000007941 */ /* 0x000fea0003800000 */
.L_x_4449:
        /* <DEDUP_REMOVED lines=11> */
.L_x_4446:
        /* <DEDUP_REMOVED lines=22> */
.L_x_4451:
[----:B------:R-:W-:Y:S05]  /*0b10*/  @!P1 BRA `(.L_x_4452) ;  /* 0x0000000400449947 */ /* 0x000fea0003800000 */
[----:B-----5:R-:W2:Y:S01]  /*0b20*/  LDC R15, c[0x0][0x380] ;  /* 0x0000e000ff0f7b82 */ /* 0x020ea20000000800 */
[----:B------:R-:W-:Y:S01]  /*0b30*/  LEA R0, R52, 0xffffff80, 0x7 ;  /* 0xffffff8034007811 */ /* 0x000fe200078e38ff */
[----:B------:R-:W-:-:S06]  /*0b40*/  ULDC.64 UR4, c[0x0][0x230] ;  /* 0x00008c0000047ab9 */ /* 0x000fcc0000000a00 */
[----:B------:R-:W3:Y:S01]  /*0b50*/  LDC.64 R110, c[0x0][0x248] ;  /* 0x00009200ff6e7b82 */ /* 0x000ee20000000a00 */
[----:B--2---:R-:W-:-:S04]  /*0b60*/  IABS R4, R15 ;  /* 0x0000000f00047213 */ /* 0x004fc80000000000 */
[----:B------:R-:W2:Y:S08]  /*0b70*/  I2F.RP R5, R4 ;  /* 0x0000000400057306 */ /* 0x000eb00000209400 */
[----:B--2---:R-:W2:Y:S02]  /*0b80*/  MUFU.RCP R10, R5 ;  /* 0x00000005000a7308 */ /* 0x004ea40000001000 */
[----:B--2---:R-:W-:Y:S01]  /*0b90*/  IADD3 R10, R10, 0xffffffe, RZ ;  /* 0x0ffffffe0a0a7810 */ /* 0x004fe20007ffe0ff */
[----:B------:R-:W2:Y:S05]  /*0ba0*/  LDC R5, c[0x0][0x278] ;  /* 0x00009e00ff057b82 */ /* 0x000eaa0000000800 */
        /* <DEDUP_REMOVED lines=60> */
[----:B------:R-:W-:-:S04]  /*0f70*/  IMAD.WIDE.U32 R14, R19, R110, R14 ;  /* 0x0000006e130e7225 */ /* 0x000fc800078e000e */
[----:B------:R-:W-:Y:S01]  /*0f80*/  IMAD R8, R19, R111, R8 ;  /* 0x0000006f13087224 */ /* 0x000fe200078e0208 */
[----:B------:R-:W-:-:S03]  /*0f90*/  MOV R20, R14 ;  /* 0x0000000e00147202 */ /* 0x000fc60000000f00 */
[----:B------:R-:W-:Y:S01]  /*0fa0*/  IMAD.IADD R21, R15, 0x1, R8 ;  /* 0x000000010f157824 */ /* 0x000fe200078e0208 */
[----:B------:R-:W-:Y:S01]  /*0fb0*/  MOV R8, R10 ;  /* 0x0000000a00087202 */ /* 0x000fe20000000f00 */
[----:B------:R-:W-:Y:S02]  /*0fc0*/  IMAD R15, R5, UR4, RZ ;  /* 0x00000004050f7c24 */ /* 0x000fe4000f8e02ff */
[----:B------:R-:W-:-:S04]  /*0fd0*/  IMAD.WIDE.U32 R22, R4, UR4, R20 ;  /* 0x0000000404167c25 */ /* 0x000fc8000f8e0014 */
[----:B------:R-:W-:Y:S01]  /*0fe0*/  IMAD R15, R4, UR5, R15 ;  /* 0x00000005040f7c24 */ /* 0x000fe2000f8e020f */
[----:B------:R-:W-:Y:S01]  /*0ff0*/  MOV R14, R22 ;  /* 0x00000016000e7202 */ /* 0x000fe20000000f00 */
[----:B------:R-:W-:-:S03]  /*1000*/  IMAD.IADD R21, R11, 0x1, R3 ;  /* 0x000000010b157824 */ /* 0x000fc600078e0203 */
[----:B------:R-:W-:Y:S01]  /*1010*/  IADD3 R23, R23, R15, RZ ;  /* 0x0000000f17177210 */ /* 0x000fe20007ffe0ff */
[----:B------:R-:W-:Y:S06]  /*1020*/  BRA `(.L_x_4453) ;  /* 0x0000000400487947 */ /* 0x000fec0003800000 */
.L_x_4452:
        /* <DEDUP_REMOVED lines=19> */
[----:B------:R-:W-:Y:S02]  /*1160*/  IMAD R0, R3, R0, R2 ;  /* 0x0000000003007224 */ /* 0x000fe400078e0202 */
[----:B------:R-:W-:-:S03]  /*1170*/  @P4 IMAD.WIDE.U32 R22, R22, R110, RZ ;  /* 0x0000006e16164225 */ /* 0x000fc600078e00ff */
[----:B------:R-:W-:Y:S02]  /*1180*/  ISETP.GT.U32.AND P0, PT, R3, R0, PT ;  /* 0x000000000300720c */ /* 0x000fe40003f04070 */
[----:B------:R-:W-:Y:S02]  /*1190*/  @P4 IADD3 R5, R23, R5, RZ ;  /* 0x0000000517054210 */ /* 0x000fe40007ffe0ff */
[----:B------:R-:W-:-:S09]  /*11a0*/  @P4 MOV R8, R22 ;  /* 0x0000001600084202 */ /* 0x000fd20000000f00 */
[-C--:B------:R-:W-:Y:S02]  /*11b0*/  @!P0 IADD3 R0, R0, -R3.reuse, RZ ;  /* 0x8000000300008210 */ /* 0x080fe40007ffe0ff */
[----:B------:R-:W-:Y:S02]  /*11c0*/  @!P0 IADD3 R16, R16, 0x1, RZ ;  /* 0x0000000110108810 */ /* 0x000fe40007ffe0ff */
[----:B------:R-:W-:Y:S02]  /*11d0*/  ISETP.GE.U32.AND P3, PT, R0, R3, PT ;  /* 0x000000030000720c */ /* 0x000fe40003f66070 */
[----:B------:R-:W1:Y:S01]  /*11e0*/  LDC.64 R2, c[0x0][0x260] ;  /* 0x00009800ff027b82 */ /* 0x000e620000000a00 */
[----:B------:R-:W-:Y:S02]  /*11f0*/  LOP3.LUT R0, R106, R21, RZ, 0x3c, !PT ;  /* 0x000000156a007212 */ /* 0x000fe400078e3cff */
[----:B------:R-:W-:Y:S02]  /*1200*/  ISETP.NE.AND P0, PT, R21, RZ, PT ;  /* 0x000000ff1500720c */ /* 0x000fe40003f05270 */
[----:B------:R-:W-:-:S02]  /*1210*/  ISETP.GE.AND P2, PT, R0, RZ, PT ;  /* 0x000000ff0000720c */ /* 0x000fc40003f46270 */
[----:B------:R-:W-:-:S04]  /*1220*/  LEA R0, R52, 0xffffff80, 0x7 ;  /* 0xffffff8034007811 */ /* 0x000fc800078e38ff */
[----:B------:R-:W-:Y:S01]  /*1230*/  @P3 VIADD R16, R16, 0x1 ;  /* 0x0000000110103836 */ /* 0x000fe20000000000 */
[----:B------:R-:W-:-:S06]  /*1240*/  SHF.R.S32.HI R17, RZ, 0x1f, R0 ;  /* 0x0000001fff117819 */ /* 0x000fcc0000011400 */
[----:B------:R-:W-:Y:S01]  /*1250*/  @!P2 IMAD.MOV R16, RZ, RZ, -R16 ;  /* 0x000000ffff10a224 */ /* 0x000fe200078e0a10 */
[----:B---3--:R-:W-:Y:S06]  /*1260*/  @P4 BRA `(.L_x_4454) ;  /* 0x0000000000344947 */ /* 0x008fec0003800000 */
[----:B------:R-:W2:Y:S01]  /*1270*/  LDC.64 R110, c[0x0][0x248] ;  /* 0x00009200ff6e7b82 */ /* 0x000ea20000000a00 */
[----:B------:R-:W-:-:S07]  /*1280*/  SHF.R.S32.HI R23, RZ, 0x1f, R6 ;  /* 0x0000001fff177819 */ /* 0x000fce0000011406 */
[----:B------:R-:W3:Y:S01]  /*1290*/  LDC.64 R4, c[0x0][0x230] ;  /* 0x00008c00ff047b82 */ /* 0x000ee20000000a00 */
[-C--:B--2---:R-:W-:Y:S01]  /*12a0*/  IMAD R14, R23, R110.reuse, RZ ;  /* 0x0000006e170e7224 */ /* 0x084fe200078e02ff */
        /* <DEDUP_REMOVED lines=9> */
.L_x_4454:
        /* <DEDUP_REMOVED lines=10> */
[----:B-1----:R-:W-:Y:S01]  /*13e0*/  IMAD R4, R5, R2, RZ ;  /* 0x0000000205047224 */ /* 0x002fe200078e02ff */
[----:B------:R-:W-:Y:S01]  /*13f0*/  @P4 MOV R8, R22 ;  /* 0x0000001600084202 */ /* 0x000fe20000000f00 */
[----:B------:R-:W-:-:S04]  /*1400*/  IMAD.WIDE.U32 R26, R16, R2, R20 ;  /* 0x00000002101a7225 */ /* 0x000fc800078e0014 */
[----:B------:R-:W-:Y:S01]  /*1410*/  IMAD R3, R16, R3, R4 ;  /* 0x0000000310037224 */ /* 0x000fe200078e0204 */
[----:B------:R-:W-:Y:S01]  /*1420*/  MOV R14, R26 ;  /* 0x0000001a000e7202 */ /* 0x000fe20000000f00 */
[----:B------:R-:W-:Y:S01]  /*1430*/  @P4 IMAD R21, R19, R11, R23 ;  /* 0x0000000b13154224 */ /* 0x000fe200078e0217 */
[----:B------:R-:W-:Y:S02]  /*1440*/  MOV R19, R0 ;  /* 0x0000000000137202 */ /* 0x000fe40000000f00 */
        /* <DEDUP_REMOVED lines=16> */
.L_x_4453:
[----:B-----5:R1:W5:Y:S01]  /*1550*/  @P5 LDG.E R15, desc[UR6][R24.64] ;  /* 0x00000006180f5981 */ /* 0x020362000c1e1900 */
[----:B------:R-:W-:Y:S01]  /*1560*/  SHF.R.S32.HI R11, RZ, 0x1f, R12 ;  /* 0x0000001fff0b7819 */ /* 0x000fe2000001140c */
[----:B------:R-:W2:Y:S01]  /*1570*/  LDC.64 R108, c[0x0][0x250] ;  /* 0x00009400ff6c7b82 */ /* 0x000ea20000000a00 */
[----:B------:R-:W-:Y:S01]  /*1580*/  ISETP.NE.AND P0, PT, R143, -0x1, PT ;  /* 0xffffffff8f00780c */ /* 0x000fe20003f05270 */
[----:B------:R-:W-:Y:S01]  /*1590*/  ULDC.64 UR4, c[0x0][0x268] ;  /* 0x00009a0000047ab9 */ /* 0x000fe20000000a00 */
[CC--:B------:R-:W-:Y:S01]  /*15a0*/  LEA.HI R29, R11.reuse, R12.reuse, RZ, 0x2 ;  /* 0x0000000c0b1d7211 */ /* 0x0c0fe200078f10ff */
[----:B------:R-:W-:Y:S01]  /*15b0*/  ULDC.64 UR8, c[0x0][0x218] ;  /* 0x0000860000087ab9 */ /* 0x000fe20000000a00 */
[-C--:B------:R-:W-:Y:S01]  /*15c0*/  LEA.HI R2, R11, R12.reuse, RZ, 0x3 ;  /* 0x0000000c0b027211 */ /* 0x080fe200078f18ff */
[----:B------:R-:W-:Y:S01]  /*15d0*/  IMAD.SHL.U32 R55, R110, 0x20, RZ ;  /* 0x000000206e377824 */ /* 0x000fe200078e00ff */
[----:B------:R-:W-:Y:S01]  /*15e0*/  LOP3.LUT R3, R29, 0xfffffffc, RZ, 0xc0, !PT ;  /* 0xfffffffc1d037812 */ /* 0x000fe200078ec0ff */
[----:B------:R-:W3:Y:S01]  /*15f0*/  LDC R67, c[0x0][0x2e0] ;  /* 0x0000b800ff437b82 */ /* 0x000ee20000000800 */
[----:B------:R-:W-:-:S02]  /*1600*/  LEA.HI R59, R11, R12, RZ, 0x4 ;  /* 0x0000000c0b3b7211 */ /* 0x000fc400078f20ff */
[----:B------:R-:W-:Y:S01]  /*1610*/  LEA.HI R18, R11, R12, RZ, 0x5 ;  /* 0x0000000c0b127211 */ /* 0x000fe200078f28ff */
[C---:B------:R-:W-:Y:S01]  /*1620*/  IMAD.IADD R6, R12.reuse, 0x1, -R3 ;  /* 0x000000010c067824 */ /* 0x040fe200078e0a03 */
[----:B------:R-:W-:Y:S02]  /*1630*/  LOP3.LUT R59, R59, 0xfffffff0, RZ, 0xc0, !PT ;  /* 0xfffffff03b3b7812 */ /* 0x000fe400078ec0ff */
[----:B------:R-:W-:Y:S01]  /*1640*/  SHF.R.S32.HI R104, RZ, 0x2, R29 ;  /* 0x00000002ff687819 */ /* 0x000fe2000001141d */
[----:B------:R-:W4:Y:S01]  /*1650*/  @!P0 LDC.64 R10, c[0x0][0x228] ;  /* 0x00008a00ff0a8b82 */ /* 0x000f220000000a00 */
[----:B------:R-:W-:Y:S01]  /*1660*/  SHF.R.S32.HI R18, RZ, 0x5, R18 ;  /* 0x00000005ff127819 */ /* 0x000fe20000011412 */
[----:B------:R-:W-:Y:S01]  /*1670*/  IMAD.IADD R59, R12, 0x1, -R59 ;  /* 0x000000010c3b7824 */ /* 0x000fe200078e0a3b */
[----:B------:R-:W-:Y:S01]  /*1680*/  LEA.HI R29, R29, R104, RZ, 0x1 ;  /* 0x000000681d1d7211 */ /* 0x000fe200078f08ff */
[----:B------:R-:W-:Y:S01]  /*1690*/  IMAD.SHL.U32 R12, R6, 0x8, RZ ;  /* 0x00000008060c7824 */ /* 0x000fe200078e00ff */
[----:B------:R-:W-:-:S02]  /*16a0*/  SHF.R.S32.HI R105, RZ, 0x1f, R104 ;  /* 0x0000001fff697819 */ /* 0x000fc40000011468 */
[----:B-1----:R-:W-:Y:S01]  /*16b0*/  SHF.R.S32.HI R25, RZ, 0x3, R2 ;  /* 0x00000003ff197819 */ /* 0x002fe20000011402 */
[----:B--2---:R-:W-:Y:S01]  /*16c0*/  IMAD.SHL.U32 R57, R108, 0x20, RZ ;  /* 0x000000206c397824 */ /* 0x004fe200078e00ff */
[----:B------:R-:W1:Y:S01]  /*16d0*/  LDC.64 R2, c[0x0][0x240] ;  /* 0x00009000ff027b82 */ /* 0x000e620000000a00 */
[----:B------:R-:W-:Y:S02]  /*16e0*/  LEA.HI R59, R59, R59, RZ, 0x1 ;  /* 0x0000003b3b3b7211 */ /* 0x000fe400078f08ff */
[----:B------:R-:W-:Y:S01]  /*16f0*/  IMAD.SHL.U32 R25, R25, 0x40, RZ ;  /* 0x0000004019197824 */ /* 0x000fe200078e00ff */
[----:B------:R-:W-:Y:S02]  /*1700*/  LOP3.LUT R29, R29, 0x7fffffe, RZ, 0xc0, !PT ;  /* 0x07fffffe1d1d7812 */ /* 0x000fe400078ec0ff */
[----:B------:R-:W-:Y:S02]  /*1710*/  SHF.R.S32.HI R54, RZ, 0x1, R59 ;  /* 0x00000001ff367819 */ /* 0x000fe4000001143b */
[----:B------:R-:W-:Y:S01]  /*1720*/  LOP3.LUT R25, R25, 0xc0, RZ, 0xc0, !PT ;  /* 0x000000c019197812 */ /* 0x000fe200078ec0ff */
[----:B------:R-:W-:Y:S01]  /*1730*/  IMAD.IADD R29, R104, 0x1, -R29 ;  /* 0x00000001681d7824 */ /* 0x000fe200078e0a1d */
[----:B------:R-:W-:-:S02]  /*1740*/  SHF.R.S32.HI R27, RZ, 0x1f, R59 ;  /* 0x0000001fff1b7819 */ /* 0x000fc4000001143b */
[----:B------:R-:W-:Y:S01]  /*1750*/  LOP3.LUT R31, R25, 0x18, R12, 0xf8, !PT ;  /* 0x00000018191f7812 */ /* 0x000fe200078ef80c */
[----:B------:R-:W-:Y:S01]  /*1760*/  IMAD R18, R18, 0x8, R29 ;  /* 0x0000000812127824 */ /* 0x000fe200078e021d */
[----:B------:R-:W-:Y:S01]  /*1770*/  SHF.R.U32.HI R16, RZ, 0x3, R25 ;  /* 0x00000003ff107819 */ /* 0x000fe20000011619 */
[----:B------:R-:W-:Y:S01]  /*1780*/  IMAD.WIDE R24, R13, 0x40, R104 ;  /* 0x000000400d187825 */ /* 0x000fe200078e0268 */
[----:B------:R-:W-:Y:S02]  /*1790*/  LEA.HI R27, R27, R54, RZ, 0x2 ;  /* 0x000000361b1b7211 */ /* 0x000fe400078f10ff */
[----:B------:R-:W-:Y:S02]  /*17a0*/  IADD3 R22, P2, R12, R14, RZ ;  /* 0x0000000e0c167210 */ /* 0x000fe40007f5e0ff */
[----:B------:R-:W-:Y:S02]  /*17b0*/  SHF.R.S32.HI R13, RZ, 0x1f, R12 ;  /* 0x0000001fff0d7819 */ /* 0x000fe4000001140c */
[----:B------:R-:W-:-:S02]  /*17c0*/  LOP3.LUT R27, R27, 0xfffffffc, RZ, 0xc0, !PT ;  /* 0xfffffffc1b1b7812 */ /* 0x000fc400078ec0ff */
[----:B------:R-:W-:Y:S01]  /*17d0*/  LOP3.LUT R31, R31, R16, RZ, 0x3c, !PT ;  /* 0x000000101f1f7212 */ /* 0x000fe200078e3cff */
[----:B-1----:R-:W-:Y:S01]  /*17e0*/  @P0 IMAD.WIDE.U32 R28, R143, R2, RZ ;  /* 0x000000028f1c0225 */ /* 0x002fe200078e00ff */
[----:B------:R-:W-:Y:S02]  /*17f0*/  IADD3.X R23, R13, R23, RZ, P2, !PT ;  /* 0x000000170d177210 */ /* 0x000fe400017fe4ff */
[----:B---3--:R-:W-:Y:S01]  /*1800*/  LEA.HI R67, R67, R67, RZ, 0x1 ;  /* 0x0000004343437211 */ /* 0x008fe200078f08ff */
[----:B------:R-:W-:Y:S01]  /*1810*/  IMAD.IADD R54, R54, 0x1, -R27 ;  /* 0x0000000136367824 */ /* 0x000fe200078e0a1b */
[----:B------:R-:W-:Y:S01]  /*1820*/  SHF.L.U64.HI R56, R110, 0x5, R111 ;  /* 0x000000056e387819 */ /* 0x000fe2000001026f */
[----:B------:R-:W-:Y:S01]  /*1830*/  IMAD.U32 R102, R18, 0x20, R31 ;  /* 0x0000002012667824 */ /* 0x000fe200078e001f */
[----:B------:R-:W-:Y:S01]  /*1840*/  SHF.R.S32.HI R65, RZ, 0x1, R67 ;  /* 0x00000001ff417819 */ /* 0x000fe20000011443 */
[----:B------:R-:W-:Y:S01]  /*1850*/  IMAD.WIDE.U32 R26, R104, R110, R22 ;  /* 0x0000006e681a7225 */ /* 0x000fe200078e0016 */
[----:B------:R-:W-:-:S03]  /*1860*/  SHF.L.U64.HI R58, R108, 0x5, R109 ;  /* 0x000000056c3a7819 */ /* 0x000fc6000001026d */
[-C--:B----4-:R-:W-:Y:S01]  /*1870*/  @!P0 IMAD R18, R7, R10.reuse, RZ ;  /* 0x0000000a07128224 */ /* 0x090fe200078e02ff */
[----:B------:R-:W-:Y:S01]  /*1880*/  LEA R78, P2, R26, UR8, 0x1 ;  /* 0x000000081a4e7c11 */ /* 0x000fe2000f8408ff */
[----:B------:R-:W-:Y:S02]  /*1890*/  @P0 IMAD R23, R143, R3, R29 ;  /* 0x000000038f170224 */ /* 0x000fe400078e021d */
[----:B------:R-:W-:Y:S02]  /*18a0*/  @P0 IMAD.MOV.U32 R14, RZ, RZ, R28 ;  /* 0x000000ffff0e0224 */ /* 0x000fe400078e001c */
[----:B------:R-:W-:-:S04]  /*18b0*/  @!P0 IMAD.WIDE.U32 R28, R9, R10, RZ ;  /* 0x0000000a091c8225 */ /* 0x000fc800078e00ff */
[----:B------:R-:W-:Y:S02]  /*18c0*/  @!P0 IMAD R11, R9, R11, R18 ;  /* 0x0000000b090b8224 */ /* 0x000fe400078e0212 */
[----:B------:R-:W-:Y:S02]  /*18d0*/  @!P0 IMAD.MOV.U32 R14, RZ, RZ, R28 ;  /* 0x000000ffff0e8224 */ /* 0x000fe400078e001c */
[----:B------:R-:W-:Y:S01]  /*18e0*/  @!P0 IMAD.IADD R23, R29, 0x1, R11 ;  /* 0x000000011d178824 */ /* 0x000fe200078e020b */
[C---:B------:R-:W-:Y:S01]  /*18f0*/  IADD3 R20, P0, R12.reuse, R8, RZ ;  /* 0x000000080c147210 */ /* 0x040fe20007f1e0ff */
[----:B------:R-:W-:Y:S01]  /*1900*/  IMAD R11, R5, UR4, RZ ;  /* 0x00000004050b7c24 */ /* 0x000fe2000f8e02ff */
[----:B------:R-:W-:Y:S01]  /*1910*/  IADD3 R18, P3, R12, R14, RZ ;  /* 0x0000000e0c127210 */ /* 0x000fe20007f7e0ff */
[----:B------:R-:W-:Y:S01]  /*1920*/  IMAD R8, R25, R2, RZ ;  /* 0x0000000219087224 */ /* 0x000fe200078e02ff */
[C---:B------:R-:W-:Y:S01]  /*1930*/  IADD3.X R21, R13.reuse, R21, RZ, P0, !PT ;  /* 0x000000150d157210 */ /* 0x040fe200007fe4ff */
[----:B------:R-:W-:Y:S01]  /*1940*/  IMAD R11, R4, UR5, R11 ;  /* 0x00000005040b7c24 */ /* 0x000fe2000f8e020b */
[----:B------:R-:W-:Y:S01]  /*1950*/  IADD3 R10, P0, R104, R19, RZ ;  /* 0x00000013680a7210 */ /* 0x000fe20007f1e0ff */
[----:B------:R-:W-:-:S02]  /*1960*/  IMAD.X R19, R13, 0x1, R23, P3 ;  /* 0x000000010d137824 */ /* 0x000fc400018e0617 */
[----:B------:R-:W-:Y:S01]  /*1970*/  IMAD.WIDE.U32 R20, R4, UR4, R20 ;  /* 0x0000000404147c25 */ /* 0x000fe2000f8e0014 */
[----:B------:R-:W-:-:S03]  /*1980*/  ULDC.64 UR4, c[0x0][0x258] ;  /* 0x0000960000047ab9 */ /* 0x000fc60000000a00 */
[----:B------:R-:W-:Y:S02]  /*1990*/  IMAD.X R17, R105, 0x1, R17, P0 ;  /* 0x0000000169117824 */ /* 0x000fe400000e0611 */
[----:B------:R-:W-:Y:S01]  /*19a0*/  IMAD.WIDE.U32 R18, R24, R2, R18 ;  /* 0x0000000218127225 */ /* 0x000fe200078e0012 */
[----:B------:R-:W-:-:S03]  /*19b0*/  SHF.R.S32.HI R2, RZ, 0x1f, R106 ;  /* 0x0000001fff027819 */ /* 0x000fc6000001146a */
[----:B------:R-:W-:Y:S02]  /*19c0*/  IMAD R8, R24, R3, R8 ;  /* 0x0000000318087224 */ /* 0x000fe400078e0208 */
[-C--:B------:R-:W-:Y:S02]  /*19d0*/  IMAD R17, R17, R108.reuse, RZ ;  /* 0x0000006c11117224 */ /* 0x080fe400078e02ff */
[----:B------:R-:W-:Y:S02]  /*19e0*/  IMAD.IADD R21, R21, 0x1, R11 ;  /* 0x0000000115157824 */ /* 0x000fe400078e020b */
[----:B------:R-:W-:Y:S01]  /*19f0*/  IMAD R3, R2, UR4, RZ ;  /* 0x0000000402037c24 */ /* 0x000fe2000f8e02ff */
[----:B------:R-:W-:Y:S01]  /*1a00*/  SHF.R.S32.HI R2, RZ, 0x1f, R61 ;  /* 0x0000001fff027819 */ /* 0x000fe2000001143d */
[----:B------:R-:W-:Y:S02]  /*1a10*/  IMAD.IADD R19, R19, 0x1, R8 ;  /* 0x0000000113137824 */ /* 0x000fe400078e0208 */
[----:B------:R-:W-:Y:S01]  /*1a20*/  IMAD R8, R10, R109, R17 ;  /* 0x0000006d0a087224 */ /* 0x000fe200078e0211 */
[----:B------:R-:W-:Y:S01]  /*1a30*/  LEA.HI R75, R2, R61, RZ, 0x7 ;  /* 0x0000003d024b7211 */ /* 0x000fe200078f38ff */
[----:B------:R-:W-:-:S03]  /*1a40*/  IMAD.WIDE.U32 R10, R10, R108, R20 ;  /* 0x0000006c0a0a7225 */ /* 0x000fc600078e0014 */
[----:B------:R-:W-:Y:S01]  /*1a50*/  SHF.R.S32.HI R75, RZ, 0x7, R75 ;  /* 0x00000007ff4b7819 */ /* 0x000fe2000001144b */
[----:B------:R-:W-:Y:S01]  /*1a60*/  IMAD.IADD R8, R11, 0x1, R8 ;  /* 0x000000010b087824 */ /* 0x000fe200078e0208 */
[----:B------:R-:W-:Y:S01]  /*1a70*/  SHF.L.U32 R11, R6, 0x2, RZ ;  /* 0x00000002060b7819 */ /* 0x000fe200000006ff */
[C---:B------:R-:W-:Y:S01]  /*1a80*/  IMAD R3, R106.reuse, UR5, R3 ;  /* 0x000000056a037c24 */ /* 0x040fe2000f8e0203 */
[----:B------:R-:W-:Y:S01]  /*1a90*/  VIMNMX R75, RZ, R75, !PT ;  /* 0x0000004bff4b7248 */ /* 0x000fe20007fe0100 */
[----:B------:R-:W-:Y:S01]  /*1aa0*/  IMAD.WIDE.U32 R106, R106, UR4, R18 ;  /* 0x000000046a6a7c25 */ /* 0x000fe2000f8e0012 */
[----:B------:R-:W-:Y:S01]  /*1ab0*/  ULDC.64 UR4, c[0x0][0x220] ;  /* 0x0000880000047ab9 */ /* 0x000fe20000000a00 */
[C---:B------:R-:W-:Y:S02]  /*1ac0*/  SHF.L.U64.HI R81, R10.reuse, 0x1, R8 ;  /* 0x000000010a517819 */ /* 0x040fe40000010208 */
[----:B------:R-:W-:Y:S01]  /*1ad0*/  IMAD R16, R105, R110, RZ ;  /* 0x0000006e69107224 */ /* 0x000fe200078e02ff */
[----:B------:R-:W-:Y:S01]  /*1ae0*/  LEA R80, P0, R10, UR4, 0x1 ;  /* 0x000000040a507c11 */ /* 0x000fe2000f8008ff */
[----:B------:R-:W-:-:S02]  /*1af0*/  IMAD R66, R104, R65, R11 ;  /* 0x0000004168427224 */ /* 0x000fc400078e020b */
[----:B------:R-:W-:Y:S01]  /*1b00*/  IMAD R16, R104, R111, R16 ;  /* 0x0000006f68107224 */ /* 0x000fe200078e0210 */
[----:B------:R-:W-:Y:S01]  /*1b10*/  IADD3.X R81, R81, UR5, RZ, P0, !PT ;  /* 0x0000000551517c10 */ /* 0x000fe200087fe4ff */
[----:B------:R-:W-:Y:S01]  /*1b20*/  IMAD.IADD R64, R11, 0x1, R66 ;  /* 0x000000010b407824 */ /* 0x000fe200078e0242 */
[----:B------:R-:W-:Y:S01]  /*1b30*/  ISETP.GT.AND P0, PT, R52, R75, PT ;  /* 0x0000004b3400720c */ /* 0x000fe20003f04270 */
[----:B------:R-:W-:Y:S01]  /*1b40*/  IMAD.IADD R16, R27, 0x1, R16 ;  /* 0x000000011b107824 */ /* 0x000fe200078e0210 */
[----:B------:R-:W-:Y:S01]  /*1b50*/  SHF.R.S32.HI R63, RZ, 0x1f, R66 ;  /* 0x0000001fff3f7819 */ /* 0x000fe20000011442 */
[----:B------:R-:W-:Y:S01]  /*1b60*/  IMAD.MOV.U32 R138, RZ, RZ, R78 ;  /* 0x000000ffff8a7224 */ /* 0x000fe200078e004e */
[----:B------:R-:W-:Y:S01]  /*1b70*/  SHF.R.S32.HI R62, RZ, 0x1f, R64 ;  /* 0x0000001fff3e7819 */ /* 0x000fe20000011440 */
[----:B------:R-:W-:Y:S01]  /*1b80*/  IMAD.IADD R60, R107, 0x1, R3 ;  /* 0x000000016b3c7824 */ /* 0x000fe200078e0203 */
[----:B------:R-:W-:Y:S01]  /*1b90*/  SHF.L.U64.HI R77, R26, 0x1, R16 ;  /* 0x000000011a4d7819 */ /* 0x000fe20000010210 */
[----:B------:R-:W-:-:S02]  /*1ba0*/  IMAD.MOV.U32 R140, RZ, RZ, R80 ;  /* 0x000000ffff8c7224 */ /* 0x000fc400078e0050 */
[----:B------:R-:W-:Y:S01]  /*1bb0*/  IMAD.MOV.U32 R141, RZ, RZ, R81 ;  /* 0x000000ffff8d7224 */ /* 0x000fe200078e0051 */
[----:B------:R-:W-:-:S04]  /*1bc0*/  IADD3.X R77, R77, UR9, RZ, P2, !PT ;  /* 0x000000094d4d7c10 */ /* 0x000fc800097fe4ff */
[----:B------:R-:W-:Y:S01]  /*1bd0*/  MOV R137, R77 ;  /* 0x0000004d00897202 */ /* 0x000fe20000000f00 */
[----:B------:R-:W-:Y:S01]  /*1be0*/  @!P5 IMAD.MOV.U32 R15, RZ, RZ, RZ ;  /* 0x000000ffff0fd224 */ /* 0x000fe200078e00ff */
[----:B------:R-:W-:Y:S06]  /*1bf0*/  @!P0 BRA `(.L_x_4455) ;  /* 0x0000003800048947 */ /* 0x000fec0003800000 */
[----:B------:R-:W1:Y:S01]  /*1c00*/  LDC.64 R2, c[0x0][0x338] ;  /* 0x0000ce00ff027b82 */ /* 0x000e620000000a00 */
[----:B------:R-:W-:Y:S01]  /*1c10*/  SHF.R.S32.HI R11, RZ, 0x1f, R0 ;  /* 0x0000001fff0b7819 */ /* 0x000fe20000011400 */
[----:B------:R-:W-:Y:S01]  /*1c20*/  ULDC.64 UR8, c[0x0][0x330] ;  /* 0x0000cc0000087ab9 */ /* 0x000fe20000000a00 */
[--C-:B------:R-:W-:Y:S01]  /*1c30*/  SHF.R.S32.HI R10, RZ, 0x1f, R61.reuse ;  /* 0x0000001fff0a7819 */ /* 0x100fe2000001143d */
[----:B------:R-:W-:Y:S01]  /*1c40*/  ULDC.64 UR4, c[0x0][0x328] ;  /* 0x0000ca0000047ab9 */ /* 0x000fe20000000a00 */
[----:B------:R-:W-:Y:S01]  /*1c50*/  IADD3 R8, P2, P0, R0, R104, -R61 ;  /* 0x0000006800087210 */ /* 0x000fe2000785e83d */
[C---:B------:R-:W-:Y:S01]  /*1c60*/  IMAD R6, R7.reuse, UR8, RZ ;  /* 0x0000000807067c24 */ /* 0x040fe2000f8e02ff */
[----:B------:R-:W-:Y:S01]  /*1c70*/  ULDC.64 UR10, c[0x0][0x350] ;  /* 0x0000d400000a7ab9 */ /* 0x000fe20000000a00 */
[----:B------:R-:W-:Y:S01]  /*1c80*/  IMAD R14, R7, UR4, RZ ;  /* 0x00000004070e7c24 */ /* 0x000fe2000f8e02ff */
[----:B------:R-:W-:Y:S01]  /*1c90*/  IADD3.X R11, R11, R105, ~R10, P2, P0 ;  /* 0x000000690b0b7210 */ /* 0x000fe200017e0c0a */
[----:B------:R-:W-:Y:S01]  /*1ca0*/  IMAD.WIDE.U32 R16, R9, UR8, R12 ;  /* 0x0000000809107c25 */ /* 0x000fe2000f8e000c */
[----:B------:R-:W-:Y:S01]  /*1cb0*/  SHF.L.U32 R86, R109, 0x6, RZ ;  /* 0x000000066d567819 */ /* 0x000fe200000006ff */
[----:B------:R-:W2:Y:S01]  /*1cc0*/  LDC R76, c[0x0][0x340] ;  /* 0x0000d000ff4c7b82 */ /* 0x000ea20000000800 */
[----:B------:R-:W-:Y:S01]  /*1cd0*/  SHF.L.U32 R72, R65, 0x6, RZ ;  /* 0x0000000641487819 */ /* 0x000fe200000006ff */
[C---:B------:R-:W-:Y:S01]  /*1ce0*/  IMAD R6, R9.reuse, UR9, R6 ;  /* 0x0000000909067c24 */ /* 0x040fe2000f8e0206 */
[----:B------:R-:W-:Y:S01]  /*1cf0*/  ULDC.64 UR8, c[0x0][0x348] ;  /* 0x0000d20000087ab9 */ /* 0x000fe20000000a00 */
[C---:B------:R-:W-:Y:S01]  /*1d00*/  IMAD.WIDE.U32 R18, R9.reuse, UR4, R12 ;  /* 0x0000000409127c25 */ /* 0x040fe2000f8e000c */
[C---:B------:R-:W-:Y:S01]  /*1d10*/  IADD3 R68, R104.reuse, 0x20, RZ ;  /* 0x0000002068447810 */ /* 0x040fe20007ffe0ff */
[----:B------:R-:W-:Y:S01]  /*1d20*/  ULDC.U8 UR18, c[0x0][0x3c3] ;  /* 0x0000f0c000127ab9 */ /* 0x000fe20000000000 */
[----:B------:R-:W-:Y:S01]  /*1d30*/  IADD3 R100, R104, 0x60, RZ ;  /* 0x0000006068647810 */ /* 0x000fe20007ffe0ff */
[----:B------:R-:W-:Y:S01]  /*1d40*/  IMAD R14, R9, UR5, R14 ;  /* 0x00000005090e7c24 */ /* 0x000fe2000f8e020e */
[----:B------:R-:W-:Y:S01]  /*1d50*/  ULDC.64 UR4, c[0x0][0x340] ;  /* 0x0000d00000047ab9 */ /* 0x000fe20000000a00 */
[----:B------:R-:W-:Y:S01]  /*1d60*/  IMAD.IADD R17, R17, 0x1, R6 ;  /* 0x0000000111117824 */ /* 0x000fe200078e0206 */
[----:B------:R-:W-:Y:S01]  /*1d70*/  USHF.L.U64.HI UR21, UR4, 0x6, UR5 ;  /* 0x0000000604157899 */ /* 0x000fe20008010205 */
[C---:B------:R-:W-:Y:S01]  /*1d80*/  IMAD R7, R11.reuse, UR4, RZ ;  /* 0x000000040b077c24 */ /* 0x040fe2000f8e02ff */
[----:B------:R-:W-:Y:S01]  /*1d90*/  USHF.L.U32 UR22, UR4, 0x6, URZ ;  /* 0x0000000604167899 */ /* 0x000fe2000800063f */
[-C--:B-1----:R-:W-:Y:S01]  /*1da0*/  IMAD R11, R11, R2.reuse, RZ ;  /* 0x000000020b0b7224 */ /* 0x082fe200078e02ff */
[----:B------:R-:W-:Y:S01]  /*1db0*/  USHF.L.U64.HI UR19, UR4, 0x5, UR5 ;  /* 0x0000000504137899 */ /* 0x000fe20008010205 */
[----:B------:R-:W-:Y:S01]  /*1dc0*/  IMAD.IADD R19, R19, 0x1, R14 ;  /* 0x0000000113137824 */ /* 0x000fe200078e020e */
[----:B------:R-:W-:Y:S01]  /*1dd0*/  USHF.L.U32 UR20, UR4, 0x5, URZ ;  /* 0x0000000504147899 */ /* 0x000fe2000800063f */
[C---:B------:R-:W-:Y:S01]  /*1de0*/  IMAD R7, R8.reuse, UR5, R7 ;  /* 0x0000000508077c24 */ /* 0x040fe2000f8e0207 */
[----:B------:R-:W-:Y:S01]  /*1df0*/  UIMAD.WIDE.U32 UR24, UR4, 0xc0, URZ ;  /* 0x000000c0041878a5 */ /* 0x000fe2000f8e003f */
[----:B------:R-:W-:Y:S01]  /*1e00*/  IMAD.WIDE.U32 R16, R8, UR4, R16 ;  /* 0x0000000408107c25 */ /* 0x000fe2000f8e0010 */
[----:B------:R-:W-:Y:S01]  /*1e10*/  UIMAD UR23, UR5, 0xc0, URZ ;  /* 0x000000c0051778a4 */ /* 0x000fe2000f8e023f */
[----:B------:R-:W-:Y:S01]  /*1e20*/  SHF.L.U64.HI R82, R2, 0x6, R3 ;  /* 0x0000000602527819 */ /* 0x000fe20000010203 */
[----:B------:R-:W-:Y:S01]  /*1e30*/  USHF.L.U64.HI UR19, UR20, 0x1, UR19 ;  /* 0x0000000114137899 */ /* 0x000fe20008010213 */
[C---:B------:R-:W-:Y:S01]  /*1e40*/  IMAD R11, R8.reuse, R3, R11 ;  /* 0x00000003080b7224 */ /* 0x040fe200078e020b */
[----:B------:R-:W-:Y:S01]  /*1e50*/  IADD3 R17, R17, R7, RZ ;  /* 0x0000000711117210 */ /* 0x000fe20007ffe0ff */
[----:B------:R-:W-:Y:S01]  /*1e60*/  IMAD.WIDE.U32 R8, R8, R2, R18 ;  /* 0x0000000208087225 */ /* 0x000fe200078e0012 */
[----:B------:R-:W-:Y:S01]  /*1e70*/  ULDC.64 UR4, c[0x0][0x358] ;  /* 0x0000d60000047ab9 */ /* 0x000fe20000000a00 */
[C---:B------:R-:W-:Y:S01]  /*1e80*/  SHF.L.U64.HI R98, R2.reuse, 0x5, R3 ;  /* 0x0000000502627819 */ /* 0x040fe20000010203 */
[----:B------:R-:W-:Y:S01]  /*1e90*/  USHF.L.U64.HI UR21, UR22, 0x1, UR21 ;  /* 0x0000000116157899 */ /* 0x000fe20008010215 */
[----:B------:R-:W-:Y:S01]  /*1ea0*/  IMAD R87, R5, UR10, RZ ;  /* 0x0000000a05577c24 */ /* 0x000fe2000f8e02ff */
[----:B------:R-:W-:Y:S01]  /*1eb0*/  IADD3 R11, R9, R11, RZ ;  /* 0x0000000b090b7210 */ /* 0x000fe20007ffe0ff */
[----:B------:R-:W-:Y:S01]  /*1ec0*/  IMAD R89, R5, UR8, RZ ;  /* 0x0000000805597c24 */ /* 0x000fe2000f8e02ff */
[----:B------:R-:W-:Y:S01]  /*1ed0*/  SHF.L.U32 R83, R2, 0x6, RZ ;  /* 0x0000000602537819 */ /* 0x000fe200000006ff */
[----:B------:R-:W-:Y:S01]  /*1ee0*/  IMAD.MOV.U32 R10, RZ, RZ, R8 ;  /* 0x000000ffff0a7224 */ /* 0x000fe200078e0008 */
[----:B------:R-:W-:Y:S01]  /*1ef0*/  SHF.R.S32.HI R71, RZ, 0x1f, R72 ;  /* 0x0000001fff477819 */ /* 0x000fe20000011448 */
[----:B------:R-:W-:Y:S01]  /*1f00*/  IMAD R87, R4, UR11, R87 ;  /* 0x0000000b04577c24 */ /* 0x000fe2000f8e0257 */
[----:B--2---:R-:W-:Y:S01]  /*1f10*/  LEA R76, -R76, RZ, 0x7 ;  /* 0x000000ff4c4c7211 */ /* 0x004fe200078e39ff */
[C---:B------:R-:W-:Y:S01]  /*1f20*/  IMAD.WIDE.U32 R6, R4.reuse, UR10, R16 ;  /* 0x0000000a04067c25 */ /* 0x040fe2000f8e0010 */
[----:B------:R-:W-:Y:S01]  /*1f30*/  ULDC.64 UR10, c[0x0][0x320] ;  /* 0x0000c800000a7ab9 */ /* 0x000fe20000000a00 */
[----:B------:R-:W-:Y:S01]  /*1f40*/  ULDC UR16, c[0x0][0x2e0] ;  /* 0x0000b80000107ab9 */ /* 0x000fe20000000800 */
[----:B------:R-:W-:Y:S01]  /*1f50*/  ULDC.64 UR14, c[0x0][0x250] ;  /* 0x00009400000e7ab9 */ /* 0x000fe20000000a00 */
[----:B------:R-:W-:Y:S01]  /*1f60*/  IMAD R89, R4, UR9, R89 ;  /* 0x0000000904597c24 */ /* 0x000fe2000f8e0259 */
[----:B------:R-:W-:Y:S01]  /*1f70*/  IADD3 R87, R7, R87, RZ ;  /* 0x0000005707577210 */ /* 0x000fe20007ffe0ff */
[----:B------:R-:W-:Y:S01]  /*1f80*/  IMAD.WIDE.U32 R8, R108, 0x40, RZ ;  /* 0x000000406c087825 */ /* 0x000fe200078e00ff */
[----:B------:R-:W-:Y:S01]  /*1f90*/  LEA R90, P2, R6, UR10, 0x1 ;  /* 0x0000000a065a7c11 */ /* 0x000fe2000f8408ff */
[----:B------:R-:W-:-:S02]  /*1fa0*/  USHF.L.U32 UR20, UR20, 0x1, URZ ;  /* 0x0000000114147899 */ /* 0x000fc4000800063f */
[----:B------:R-:W-:Y:S01]  /*1fb0*/  IMAD.WIDE.U32 R4, R4, UR8, R10 ;  /* 0x0000000804047c25 */ /* 0x000fe2000f8e000a */
[----:B------:R-:W-:Y:S01]  /*1fc0*/  ULDC.64 UR8, c[0x0][0x318] ;  /* 0x0000c60000087ab9 */ /* 0x000fe20000000a00 */
[----:B------:R-:W-:Y:S01]  /*1fd0*/  LEA.HI.X R87, R6, UR11, R87, 0x1, P2 ;  /* 0x0000000b06577c11 */ /* 0x000fe200090f0c57 */
[----:B------:R-:W-:Y:S01]  /*1fe0*/  USHF.L.U32 UR22, UR22, 0x1, URZ ;  /* 0x0000000116167899 */ /* 0x000fe2000800063f */
[----:B-----5:R-:W-:Y:S01]  /*1ff0*/  IMAD.IADD R0, R15, 0x1, R0 ;  /* 0x000000010f007824 */ /* 0x020fe200078e0200 */
[----:B------:R-:W-:Y:S01]  /*2000*/  LEA R92, P0, R4, UR8, 0x1 ;  /* 0x00000008045c7c11 */ /* 0x000fe2000f8008ff */
[----:B------:R-:W-:Y:S01]  /*2010*/  IMAD.IADD R86, R9, 0x1, R86 ;  /* 0x0000000109567824 */ /* 0x000fe200078e0256 */
[C---:B------:R-:W-:Y:S01]  /*2020*/  SHF.L.U32 R85, R8.reuse, 0x1, RZ ;  /* 0x0000000108557819 */ /* 0x040fe200000006ff */
[----:B------:R-:W-:Y:S01]  /*2030*/  IMAD.IADD R89, R5, 0x1, R89 ;  /* 0x0000000105597824 */ /* 0x000fe200078e0259 */
[----:B------:R-:W-:Y:S01]  /*2040*/  UIADD3 UR23, UR25, UR23, URZ ;  /* 0x0000001719177290 */ /* 0x000fe2000fffe03f */
[----:B------:R-:W-:Y:S01]  /*2050*/  IMAD R9, R65, R0, RZ ;  /* 0x0000000041097224 */ /* 0x000fe200078e02ff */
[----:B------:R-:W-:Y:S01]  /*2060*/  SHF.L.U64.HI R86, R8, 0x1, R86 ;  /* 0x0000000108567819 */ /* 0x000fe20000010256 */
[----:B------:R-:W-:Y:S01]  /*2070*/  IMAD.SHL.U32 R5, R111, 0x40, RZ ;  /* 0x000000406f057824 */ /* 0x000fe200078e00ff */
[----:B------:R-:W-:Y:S01]  /*2080*/  LEA.HI.X R89, R4, UR9, R89, 0x1, P0 ;  /* 0x0000000904597c11 */ /* 0x000fe200080f0c59 */
[----:B------:R-:W-:Y:S01]  /*2090*/  IMAD.WIDE.U32 R110, R110, 0x40, RZ ;  /* 0x000000406e6e7825 */ /* 0x000fe200078e00ff */
[----:B------:R-:W-:Y:S01]  /*20a0*/  SHF.R.S32.HI R47, RZ, 0x1f, R9 ;  /* 0x0000001fff2f7819 */ /* 0x000fe20000011409 */
[----:B------:R-:W-:Y:S01]  /*20b0*/  ULDC.64 UR8, c[0x0][0x360] ;  /* 0x0000d80000087ab9 */ /* 0x000fe20000000a00 */
[-C--:B------:R-:W-:Y:S01]  /*20c0*/  IADD3 R96, P0, R64, R9.reuse, RZ ;  /* 0x0000000940607210 */ /* 0x080fe20007f1e0ff */
[----:B------:R-:W-:Y:S01]  /*20d0*/  IMAD R7, R109, 0xc0, RZ ;  /* 0x000000c06d077824 */ /* 0x000fe200078e02ff */
[----:B------:R-:W-:Y:S01]  /*20e0*/  IADD3 R46, P2, R66, R9, RZ ;  /* 0x00000009422e7210 */ /* 0x000fe20007f5e0ff */
[C---:B------:R-:W-:Y:S01]  /*20f0*/  IMAD.SHL.U32 R74, R65.reuse, 0x20, RZ ;  /* 0x00000020414a7824 */ /* 0x040fe200078e00ff */
[----:B------:R-:W-:Y:S01]  /*2100*/  IADD3.X R97, R62, R47, RZ, P0, !PT ;  /* 0x0000002f3e617210 */ /* 0x000fe200007fe4ff */
[----:B------:R-:W-:Y:S01]  /*2110*/  IMAD R70, R65, 0x60, RZ ;  /* 0x0000006041467824 */ /* 0x000fe200078e02ff */
[----:B------:R-:W-:Y:S01]  /*2120*/  IADD3 R84, R111, R5, RZ ;  /* 0x000000056f547210 */ /* 0x000fe20007ffe0ff */
[----:B------:R-:W-:Y:S01]  /*2130*/  IMAD.X R47, R63, 0x1, R47, P2 ;  /* 0x000000013f2f7824 */ /* 0x000fe200010e062f */
[----:B------:R-:W-:Y:S01]  /*2140*/  SHF.L.U64.HI R97, R96, 0x1, R97 ;  /* 0x0000000160617819 */ /* 0x000fe20000010261 */
[----:B------:R-:W-:Y:S01]  /*2150*/  IMAD.WIDE.U32 R108, R108, 0xc0, RZ ;  /* 0x000000c06c6c7825 */ /* 0x000fe200078e00ff */
[----:B------:R-:W-:Y:S01]  /*2160*/  SHF.L.U32 R96, R96, 0x1, RZ ;  /* 0x0000000160607819 */ /* 0x000fe200000006ff */
[----:B------:R-:W-:Y:S01]  /*2170*/  ULDC.64 UR10, c[0x0][0x230] ;  /* 0x00008c00000a7ab9 */ /* 0x000fe20000000a00 */
[C---:B------:R-:W-:Y:S01]  /*2180*/  SHF.L.U64.HI R47, R46.reuse, 0x1, R47 ;  /* 0x000000012e2f7819 */ /* 0x040fe2000001022f */
[----:B------:R-:W-:Y:S01]  /*2190*/  IMAD.SHL.U32 R46, R46, 0x2, RZ ;  /* 0x000000022e2e7824 */ /* 0x000fe200078e00ff */
[----:B------:R-:W-:Y:S01]  /*21a0*/  IADD3 R94, P4, R96, UR8, RZ ;  /* 0x00000008605e7c10 */ /* 0x000fe2000ff9e0ff */
[----:B------:R-:W-:Y:S01]  /*21b0*/  IMAD.SHL.U32 R99, R2, 0x20, RZ ;  /* 0x0000002002637824 */ /* 0x000fe200078e00ff */
[----:B------:R-:W-:Y:S01]  /*21c0*/  IADD3 R96, P3, R96, UR4, RZ ;  /* 0x0000000460607c10 */ /* 0x000fe2000ff7e0ff */
[----:B------:R-:W-:Y:S01]  /*21d0*/  VIADD R101, R104, 0x40 ;  /* 0x0000004068657836 */ /* 0x000fe20000000000 */
[C---:B------:R-:W-:Y:S01]  /*21e0*/  IADD3 R10, P2, R46.reuse, UR8, RZ ;  /* 0x000000082e0a7c10 */ /* 0x040fe2000ff5e0ff */
[----:B------:R-:W-:Y:S01]  /*21f0*/  IMAD.MOV.U32 R11, RZ, RZ, R52 ;  /* 0x000000ffff0b7224 */ /* 0x000fe200078e0034 */
[----:B------:R-:W-:Y:S01]  /*2200*/  IADD3 R46, P0, R46, UR4, RZ ;  /* 0x000000042e2e7c10 */ /* 0x000fe2000ff1e0ff */
[----:B------:R-:W-:Y:S01]  /*2210*/  IMAD.IADD R88, R109, 0x1, R7 ;  /* 0x000000016d587824 */ /* 0x000fe200078e0207 */
[----:B------:R-:W-:Y:S01]  /*2220*/  SHF.R.S32.HI R73, RZ, 0x1f, R74 ;  /* 0x0000001fff497819 */ /* 0x000fe2000001144a */
[----:B------:R-:W-:Y:S01]  /*2230*/  ULDC UR4, c[0x0][0x2e0] ;  /* 0x0000b80000047ab9 */ /* 0x000fe20000000800 */
[----:B------:R-:W-:Y:S01]  /*2240*/  SHF.R.S32.HI R69, RZ, 0x1f, R70 ;  /* 0x0000001fff457819 */ /* 0x000fe20000011446 */
[----:B------:R-:W-:Y:S01]  /*2250*/  ULDC.64 UR12, c[0x0][0x238] ;  /* 0x00008e00000c7ab9 */ /* 0x000fe20000000a00 */
[----:B------:R-:W-:-:S02]  /*2260*/  IADD3.X R95, R97, UR9, RZ, P4, !PT ;  /* 0x00000009615f7c10 */ /* 0x000fc4000a7fe4ff */
[----:B------:R-:W-:Y:S01]  /*2270*/  IADD3.X R9, R47, UR9, RZ, P2, !PT ;  /* 0x000000092f097c10 */ /* 0x000fe200097fe4ff */
[----:B------:R-:W-:Y:S01]  /*2280*/  ULDC.64 UR8, c[0x0][0x248] ;  /* 0x0000920000087ab9 */ /* 0x000fe20000000a00 */
[----:B------:R-:W-:Y:S02]  /*2290*/  IADD3.X R97, R97, UR5, RZ, P3, !PT ;  /* 0x0000000561617c10 */ /* 0x000fe40009ffe4ff */
[----:B------:R-:W-:Y:S01]  /*22a0*/  IADD3.X R47, R47, UR5, RZ, P0, !PT ;  /* 0x000000052f2f7c10 */ /* 0x000fe200087fe4ff */
[----:B------:R-:W-:-:S06]  /*22b0*/  ULDC UR5, c[0x0][0x2e0] ;  /* 0x0000b80000057ab9 */ /* 0x000fcc0000000800 */
.L_x_4485:
[----:B------:R-:W-:Y:S01]  /*22c0*/  LEA R0, R11, 0xffffff80, 0x7 ;  /* 0xffffff800b007811 */ /* 0x000fe200078e38ff */
[----:B------:R-:W-:Y:S04]  /*22d0*/  IMAD.MOV.U32 R91, RZ, RZ, R87 ;  /* 0x000000ffff5b7224 */ /* 0x000fe800078e0057 */
[--C-:B------:R-:W-:Y:S02]  /*22e0*/  IMAD.IADD R15, R53, 0x1, -R0.reuse ;  /* 0x00000001350f7824 */ /* 0x100fe400078e0a00 */
[----:B------:R-:W-:Y:S03]  /*22f0*/  IMAD.IADD R3, R61, 0x1, -R0 ;  /* 0x000000013d037824 */ /* 0x000fe600078e0a00 */
[-C--:B------:R-:W-:Y:S02]  /*2300*/  ISETP.GE.AND P0, PT, R104, R15.reuse, PT ;  /* 0x0000000f6800720c */ /* 0x080fe40003f06270 */
[----:B------:R-:W-:Y:S02]  /*2310*/  ISETP.GE.AND P4, PT, R68, R15, PT ;  /* 0x0000000f4400720c */ /* 0x000fe40003f86270 */
[-C--:B------:R-:W-:Y:S02]  /*2320*/  ISETP.GE.AND P0, PT, R104, R3.reuse, !P0 ;  /* 0x000000036800720c */ /* 0x080fe40004706270 */
[----:B------:R-:W-:Y:S02]  /*2330*/  ISETP.GE.AND P4, PT, R68, R3, !P4 ;  /* 0x000000034400720c */ /* 0x000fe40006786270 */
[C---:B------:R-:W-:Y:S04]  /*2340*/  ISETP.GE.AND P3, PT, R101.reuse, R15, PT ;  /* 0x0000000f6500720c */ /* 0x040fe80003f66270 */
[----:B------:R-:W-:Y:S05]  /*2350*/  ISETP.GE.AND P3, PT, R101, R3, !P3 ;  /* 0x000000036500720c */ /* 0x000fea0005f66270 */
[----:B------:R-:W2:Y:S02]  /*2360*/  @P0 LDG.E.128 R20, desc[UR6][R90.64] ;  /* 0x000000065a140981 */ /* 0x000ea4000c1e1d00 */
[C---:B------:R-:W-:Y:S02]  /*2370*/  @P4 IADD3 R28, P2, R90.reuse, UR20, RZ ;  /* 0x000000145a1c4c10 */ /* 0x040fe4000ff5e0ff */
[-C--:B------:R-:W-:Y:S02]  /*2380*/  @P4 LEA R26, P5, R57, R80.reuse, 0x1 ;  /* 0x00000050391a4211 */ /* 0x080fe400078a08ff */
[----:B------:R-:W-:Y:S02]  /*2390*/  @P4 IADD3.X R29, R87, UR19, RZ, P2, !PT ;  /* 0x00000013571d4c10 */ /* 0x000fe400097fe4ff */
[----:B------:R-:W-:Y:S02]  /*23a0*/  @P3 IADD3 R24, P2, R90, UR22, RZ ;  /* 0x000000165a183c10 */ /* 0x000fe4000ff5e0ff */
[----:B------:R-:W-:Y:S02]  /*23b0*/  @P4 LEA.HI.X R27, R57, R81, R58, 0x1, P5 ;  /* 0x00000051391b4211 */ /* 0x000fe400028f0c3a */
[----:B------:R-:W-:Y:S02]  /*23c0*/  @P3 IADD3.X R25, R87, UR21, RZ, P2, !PT ;  /* 0x0000001557193c10 */ /* 0x000fe400097fe4ff */
[----:B------:R-:W-:Y:S02]  /*23d0*/  @P3 IADD3 R2, P6, R85, R80, RZ ;  /* 0x0000005055023210 */ /* 0x000fe40007fde0ff */
[C---:B------:R-:W-:Y:S04]  /*23e0*/  ISETP.GE.AND P2, PT, R100.reuse, R15, PT ;  /* 0x0000000f6400720c */ /* 0x040fe80003f46270 */
[----:B------:R-:W-:Y:S01]  /*23f0*/  ISETP.GE.AND P2, PT, R100, R3, !P2 ;  /* 0x000000036400720c */ /* 0x000fe20005746270 */
[--C-:B------:R-:W-:Y:S01]  /*2400*/  @P3 IMAD.X R3, R86, 0x1, R81.reuse, P6 ;  /* 0x0000000156033824 */ /* 0x100fe200030e0651 */
[----:B------:R-:W-:Y:S11]  /*2410*/  ISETP.NE.AND P6, PT, RZ, UR4, PT ;  /* 0x00000004ff007c0c */ /* 0x000ff6000bfc5270 */
[----:B------:R-:W-:Y:S04]  /*2420*/  @P2 IADD3 R14, P5, R90, UR24, RZ ;  /* 0x000000185a0e2c10 */ /* 0x000fe8000ffbe0ff */
[----:B------:R-:W-:Y:S01]  /*2430*/  @P2 IADD3.X R15, R87, UR23, RZ, P5, !PT ;  /* 0x00000017570f2c10 */ /* 0x000fe2000affe4ff */
[----:B--2---:R1:W-:Y:S04]  /*2440*/  @P0 STG.E.128 desc[UR6][R80.64], R20 ;  /* 0x0000001450000986 */ /* 0x0043e8000c101d06 */
[----:B---34-:R2:W3:Y:S02]  /*2450*/  @P4 LDG.E.128 R16, desc[UR6][R28.64] ;  /* 0x000000061c104981 */ /* 0x0184e4000c1e1d00 */
[----:B--2---:R-:W-:Y:S05]  /*2460*/  @P2 IADD3 R28, P5, R80, R108, RZ ;  /* 0x0000006c501c2210 */ /* 0x004fea0007fbe0ff */
[----:B------:R-:W-:Y:S01]  /*2470*/  @P2 IMAD.X R29, R88, 0x1, R81, P5 ;  /* 0x00000001581d2824 */ /* 0x000fe200028e0651 */
[C---:B------:R-:W-:Y:S04]  /*2480*/  LEA R90, P5, R76.reuse, R90, 0x1 ;  /* 0x0000005a4c5a7211 */ /* 0x040fe800078a08ff */
[----:B------:R-:W-:Y:S01]  /*2490*/  LEA.HI.X.SX32 R87, R76, R91, 0x1, P5 ;  /* 0x0000005b4c577211 */ /* 0x000fe200028f0eff */
[----:B---3--:R2:W-:Y:S04]  /*24a0*/  @P4 STG.E.128 desc[UR6][R26.64], R16 ;  /* 0x000000101a004986 */ /* 0x0085e8000c101d06 */
[----:B------:R-:W3:Y:S04]  /*24b0*/  @P3 LDG.E.128 R4, desc[UR6][R24.64] ;  /* 0x0000000618043981 */ /* 0x000ee8000c1e1d00 */
[----:B---3--:R2:W-:Y:S04]  /*24c0*/  @P3 STG.E.128 desc[UR6][R2.64], R4 ;  /* 0x0000000402003986 */ /* 0x0085e8000c101d06 */
[----:B-1----:R-:W3:Y:S04]  /*24d0*/  @P2 LDG.E.128 R20, desc[UR6][R14.64] ;  /* 0x000000060e142981 */ /* 0x002ee8000c1e1d00 */
[----:B---3--:R2:W-:Y:S01]  /*24e0*/  @P2 STG.E.128 desc[UR6][R28.64], R20 ;  /* 0x000000141c002986 */ /* 0x0085e2000c101d06 */
[----:B------:R-:W-:Y:S05]  /*24f0*/  @!P6 BRA `(.L_x_4456) ;  /* 0x0000002400cce947 */ /* 0x000fea0003800000 */
[----:B------:R-:W-:Y:S11]  /*2500*/  ISETP.NE.AND P5, PT, RZ, UR18, PT ;  /* 0x00000012ff007c0c */ /* 0x000ff6000bfa5270 */
[----:B------:R-:W-:Y:S02]  /*2510*/  @!UPT UIADD3 URZ, URZ, URZ, URZ ;  /* 0x0000003f3f3ff290 */ /* 0x000fe4000fffe03f */
[----:B------:R-:W-:Y:S05]  /*2520*/  @!P5 BRA `(.L_x_4457) ;  /* 0x0000000c00c8d947 */ /* 0x000fea0003800000 */
[----:B------:R-:W1:Y:S01]  /*2530*/  LDC R31, c[0x0][0x2e0] ;  /* 0x0000b800ff1f7b82 */ /* 0x000e620000000800 */
[----:B------:R-:W-:Y:S01]  /*2540*/  BSSY B0, `(.L_x_4458) ;  /* 0x0000035000007945 */ /* 0x000fe20003800000 */
[----:B-1----:R-:W-:Y:S03]  /*2550*/  LEA R31, -R31, RZ, 0x6 ;  /* 0x000000ff1f1f7211 */ /* 0x002fe600078e31ff */
[----:B------:R-:W-:Y:S05]  /*2560*/  @!P0 BRA `(.L_x_4459) ;  /* 0x0000000000c88947 */ /* 0x000fea0003800000 */
[----:B------:R-:W-:Y:S01]  /*2570*/  ISETP.GE.AND P0, PT, R12, UR4, PT ;  /* 0x000000040c007c0c */ /* 0x000fe2000bf06270 */
[----:B------:R-:W-:Y:S01]  /*2580*/  IMAD.MOV.U32 R79, RZ, RZ, R77 ;  /* 0x000000ffff4f7224 */ /* 0x000fe200078e004d */
[----:B------:R-:W-:Y:S05]  /*2590*/  MOV R93, R89 ;  /* 0x00000059005d7202 */ /* 0x000fea0000000f00 */
[----:B--2---:R-:W2:Y:S06]  /*25a0*/  LDG.E.128 R16, desc[UR6][R92.64] ;  /* 0x000000065c107981 */ /* 0x004eac000c1e1d00 */
[----:B------:R-:W-:Y:S01]  /*25b0*/  @!P0 MOV R29, R47 ;  /* 0x0000002f001d8202 */ /* 0x000fe20000000f00 */
[----:B------:R-:W-:Y:S02]  /*25c0*/  @!P0 IMAD.MOV.U32 R8, RZ, RZ, R10 ;  /* 0x000000ffff088224 */ /* 0x000fe400078e000a */
[----:B------:R-:W-:Y:S03]  /*25d0*/  @!P0 IMAD.MOV.U32 R28, RZ, RZ, R46 ;  /* 0x000000ffff1c8224 */ /* 0x000fe600078e002e */
[----:B------:R1:W3:Y:S06]  /*25e0*/  @!P0 LDG.E.64 R6, desc[UR6][R8.64] ;  /* 0x0000000608068981 */ /* 0x0002ec000c1e1b00 */
[----:B------:R-:W4:Y:S01]  /*25f0*/  @!P0 LDG.E.64 R24, desc[UR6][R28.64] ;  /* 0x000000061c188981 */ /* 0x000f22000c1e1b00 */
[C---:B--2---:R-:W-:Y:S02]  /*2600*/  @!P0 LOP3.LUT R21, R16.reuse, 0xffff0000, RZ, 0xc0, !PT ;  /* 0xffff000010158812 */ /* 0x044fe400078ec0ff */
[----:B------:R-:W-:Y:S02]  /*2610*/  @!P0 SHF.L.U32 R15, R16, 0x10, RZ ;  /* 0x00000010100f8819 */ /* 0x000fe400000006ff */
[----:B-1----:R-:W-:Y:S02]  /*2620*/  @!P0 SHF.L.U32 R8, R18, 0x10, RZ ;  /* 0x0000001012088819 */ /* 0x002fe400000006ff */
[C---:B---3--:R-:W-:Y:S02]  /*2630*/  @!P0 SHF.L.U32 R20, R6.reuse, 0x10, RZ ;  /* 0x0000001006148819 */ /* 0x048fe400000006ff */
[----:B------:R-:W-:Y:S01]  /*2640*/  @!P0 LOP3.LUT R14, R6, 0xffff0000, RZ, 0xc0, !PT ;  /* 0xffff0000060e8812 */ /* 0x000fe200078ec0ff */
[----:B------:R-:W-:Y:S01]  /*2650*/  @!P0 IMAD.U32 R6, R19, 0x10000, RZ ;  /* 0x0001000013068824 */ /* 0x000fe200078e00ff */
[----:B------:R-:W-:Y:S01]  /*2660*/  @!P0 SHF.L.U32 R5, R7, 0x10, RZ ;  /* 0x0000001007058819 */ /* 0x000fe200000006ff */
[-C--:B------:R-:W-:Y:S01]  /*2670*/  @!P0 FMUL.FTZ R33, R21, R20.reuse ;  /* 0x0000001415218220 */ /* 0x080fe20000410000 */
[----:B----4-:R-:W-:Y:S01]  /*2680*/  @!P0 LOP3.LUT R27, R25, 0xffff0000, RZ, 0xc0, !PT ;  /* 0xffff0000191b8812 */ /* 0x010fe200078ec0ff */
[C---:B------:R-:W-:Y:S01]  /*2690*/  @!P0 IMAD.U32 R22, R24.reuse, 0x10000, RZ ;  /* 0x0001000018168824 */ /* 0x040fe200078e00ff */
[----:B------:R-:W-:Y:S01]  /*26a0*/  @!P0 LOP3.LUT R7, R7, 0xffff0000, RZ, 0xc0, !PT ;  /* 0xffff000007078812 */ /* 0x000fe200078ec0ff */
[C---:B------:R-:W-:Y:S01]  /*26b0*/  @!P0 FMUL.FTZ R0, R15.reuse, R20 ;  /* 0x000000140f008220 */ /* 0x040fe20000410000 */
[----:B------:R-:W-:Y:S01]  /*26c0*/  @!P0 LOP3.LUT R24, R24, 0xffff0000, RZ, 0xc0, !PT ;  /* 0xffff000018188812 */ /* 0x000fe200078ec0ff */
[-C--:B------:R-:W-:Y:S01]  /*26d0*/  @!P0 FFMA.FTZ R33, R15, R22.reuse, -R33 ;  /* 0x000000160f218223 */ /* 0x080fe20000010821 */
[----:B------:R-:W-:Y:S02]  /*26e0*/  @!P0 IMAD.U32 R15, R17, 0x10000, RZ ;  /* 0x00010000110f8824 */ /* 0x000fe400078e00ff */
        /* <DEDUP_REMOVED lines=26> */
.L_x_4459:
[----:B------:R-:W-:Y:S05]  /*2890*/  BSYNC B0 ;  /* 0x0000000000007941 */ /* 0x000fea0003800000 */
.L_x_4458:
        /* <DEDUP_REMOVED lines=57> */
.L_x_4461:
[----:B------:R-:W-:Y:S05]  /*2c30*/  BSYNC B0 ;  /* 0x0000000000007941 */ /* 0x000fea0003800000 */
.L_x_4460:
[----:B------:R-:W-:Y:S04]  /*2c40*/  BSSY B0, `(.L_x_4462) ;  /* 0x0000039000007945 */ /* 0x000fe80003800000 */
[----:B------:R-:W-:Y:S05]  /*2c50*/  @!P3 BRA `(.L_x_4463) ;  /* 0x0000000000dcb947 */ /* 0x000fea0003800000 */
        /* <DEDUP_REMOVED lines=55> */
.L_x_4463:
[----:B------:R-:W-:Y:S05]  /*2fd0*/  BSYNC B0 ;  /* 0x0000000000007941 */ /* 0x000fea0003800000 */
.L_x_4462:
[----:B------:R-:W-:Y:S04]  /*2fe0*/  BSSY B0, `(.L_x_4464) ;  /* 0x000003f000007945 */ /* 0x000fe80003800000 */
[----:B------:R-:W-:Y:S05]  /*2ff0*/  @!P2 BRA `(.L_x_4465) ;  /* 0x0000000000f4a947 */ /* 0x000fea0003800000 */
[----:B------:R-:W-:Y:S01]  /*3000*/  ISETP.GE.AND P0, PT, R12, UR4, PT ;  /* 0x000000040c007c0c */ /* 0x000fe2000bf06270 */
[----:B------:R-:W5:Y:S01]  /*3010*/  LDC.64 R32, c[0x0][0x338] ;  /* 0x0000ce00ff207b82 */ /* 0x000f620000000a00 */
[----:B------:R-:W-:Y:S01]  /*3020*/  MOV R93, R89 ;  /* 0x00000059005d7202 */ /* 0x000fe20000000f00 */
[----:B-1----:R-:W-:Y:S10]  /*3030*/  IMAD.MOV.U32 R79, RZ, RZ, R77 ;  /* 0x000000ffff4f7224 */ /* 0x002ff400078e004d */
[C---:B------:R-:W-:Y:S01]  /*3040*/  @!P0 SHF.L.U64.HI R24, R70.reuse, 0x1, R69 ;  /* 0x0000000146188819 */ /* 0x040fe20000010245 */
[----:B---34-:R-:W-:Y:S05]  /*3050*/  @!P0 IMAD.SHL.U32 R35, R70, 0x2, RZ ;  /* 0x0000000246238824 */ /* 0x018fea00078e00ff */
[C---:B--2---:R-:W-:Y:S02]  /*3060*/  @!P0 IADD3 R6, P2, R35.reuse, R10, RZ ;  /* 0x0000000a23068210 */ /* 0x044fe40007f5e0ff */
[----:B------:R-:W-:Y:S02]  /*3070*/  @!P0 IADD3 R28, P3, R35, R46, RZ ;  /* 0x0000002e231c8210 */ /* 0x000fe40007f7e0ff */
[----:B------:R-:W-:Y:S01]  /*3080*/  @!P0 IADD3.X R7, R24, R9, RZ, P2, !PT ;  /* 0x0000000918078210 */ /* 0x000fe200017fe4ff */
[----:B-----5:R-:W-:Y:S04]  /*3090*/  IMAD.WIDE.U32 R36, R32, 0xc0, R92 ;  /* 0x000000c020247825 */ /* 0x020fe800078e005c */
[----:B------:R-:W-:Y:S01]  /*30a0*/  IMAD R33, R33, 0xc0, RZ ;  /* 0x000000c021217824 */ /* 0x000fe200078e02ff */
[----:B------:R-:W2:Y:S01]  /*30b0*/  @!P0 LDG.E.64 R6, desc[UR6][R6.64] ;  /* 0x0000000606068981 */ /* 0x000ea2000c1e1b00 */
[----:B------:R-:W-:Y:S03]  /*30c0*/  @!P0 IMAD.X R29, R24, 0x1, R47, P3 ;  /* 0x00000001181d8824 */ /* 0x000fe600018e062f */
[----:B------:R-:W-:Y:S02]  /*30d0*/  IADD3 R37, R37, R33, RZ ;  /* 0x0000002125257210 */ /* 0x000fe40007ffe0ff */
[----:B------:R-:W3:Y:S01]  /*30e0*/  @!P0 LDG.E.64 R26, desc[UR6][R28.64] ;  /* 0x000000061c1a8981 */ /* 0x000ee2000c1e1b00 */
[----:B------:R-:W1:Y:S05]  /*30f0*/  LDC.64 R32, c[0x0][0x248] ;  /* 0x00009200ff207b82 */ /* 0x000e6a0000000a00 */
[----:B------:R-:W4:Y:S01]  /*3100*/  LDG.E.128 R16, desc[UR6][R36.64] ;  /* 0x0000000624107981 */ /* 0x000f22000c1e1d00 */
        /* <DEDUP_REMOVED lines=10> */
[----:B------:R-:W-:Y:S01]  /*31b0*/  @!P0 LOP3.LUT R22, R18, 0xffff0000, RZ, 0xc0, !PT ;  /* 0xffff000012168812 */ /* 0x000fe200078ec0ff */
[----:B------:R-:W-:Y:S01]  /*31c0*/  @!P0 IMAD.U32 R15, R17, 0x10000, RZ ;  /* 0x00010000110f8824 */ /* 0x000fe200078e00ff */
[----:B------:R-:W-:Y:S01]  /*31d0*/  @!P0 SHF.L.U32 R6, R19, 0x10, RZ ;  /* 0x0000001013068819 */ /* 0x000fe200000006ff */
[-C--:B------:R-:W-:Y:S01]  /*31e0*/  @!P0 FMUL.FTZ R35, R21, R5.reuse ;  /* 0x0000000515238220 */ /* 0x080fe20000410000 */
[----:B------:R-:W-:Y:S01]  /*31f0*/  @!P0 LOP3.LUT R27, R27, 0xffff0000, RZ, 0xc0, !PT ;  /* 0xffff00001b1b8812 */ /* 0x000fe200078ec0ff */
        /* <DEDUP_REMOVED lines=29> */
.L_x_4465:
[----:B------:R-:W-:Y:S05]  /*33d0*/  BSYNC B0 ;  /* 0x0000000000007941 */ /* 0x000fea0003800000 */
.L_x_4464:
[C---:B------:R-:W-:Y:S01]  /*33e0*/  LEA R46, P2, R31.reuse, R46, 0x1 ;  /* 0x0000002e1f2e7211 */ /* 0x040fe200078408ff */
[----:B------:R-:W-:Y:S01]  /*33f0*/  IMAD.MOV.U32 R8, RZ, RZ, R10 ;  /* 0x000000ffff087224 */ /* 0x000fe200078e000a */
[----:B------:R-:W-:Y:S02]  /*3400*/  UMOV UR4, UR16 ;  /* 0x0000001000047c82 */ /* 0x000fe40008000000 */
[C---:B------:R-:W-:Y:S02]  /*3410*/  LEA.HI.X.SX32 R47, R31.reuse, R47, 0x1, P2 ;  /* 0x0000002f1f2f7211 */ /* 0x040fe400010f0eff */
[C---:B------:R-:W-:Y:S04]  /*3420*/  LEA R10, P0, R31.reuse, R8, 0x1 ;  /* 0x000000081f0a7211 */ /* 0x040fe800078008ff */
[----:B------:R-:W-:Y:S01]  /*3430*/  LEA.HI.X.SX32 R9, R31, R9, 0x1, P0 ;  /* 0x000000091f097211 */ /* 0x000fe200000f0eff */
[----:B------:R-:W-:Y:S08]  /*3440*/  BRA `(.L_x_4466) ;  /* 0x00000018006c7947 */ /* 0x000ff00003800000 */
.L_x_4457:
[----:B------:R-:W-:Y:S01]  /*3450*/  ULEA.HI UR17, UR4, UR4, URZ, 0x1 ;  /* 0x0000000404117291 */ /* 0x000fe2000f8f083f */
[----:B------:R-:W-:Y:S03]  /*3460*/  BSSY B1, `(.L_x_4467) ;  /* 0x0000058000017945 */ /* 0x000fe60003800000 */
[----:B------:R-:W-:Y:S06]  /*3470*/  USHF.R.S32.HI UR17, URZ, 0x1, UR17 ;  /* 0x000000013f117899 */ /* 0x000fec0008011411 */
[----:B------:R-:W-:Y:S01]  /*3480*/  MOV R91, UR17 ;  /* 0x00000011005b7c02 */ /* 0x000fe20008000f00 */
[----:B------:R-:W-:Y:S05]  /*3490*/  @!P0 BRA `(.L_x_4468) ;  /* 0x0000000400508947 */ /* 0x000fea0003800000 */
[----:B------:R-:W-:Y:S01]  /*34a0*/  ISETP.GE.AND P0, PT, R12, UR4, PT ;  /* 0x000000040c007c0c */ /* 0x000fe2000bf06270 */
[----:B------:R-:W-:Y:S01]  /*34b0*/  IMAD.MOV.U32 R93, RZ, RZ, R89 ;  /* 0x000000ffff5d7224 */ /* 0x000fe200078e0059 */
[----:B------:R-:W-:Y:S01]  /*34c0*/  BSSY B0, `(.L_x_4469) ;  /* 0x0000050000007945 */ /* 0x000fe20003800000 */
[----:B------:R-:W-:Y:S03]  /*34d0*/  MOV R79, R77 ;  /* 0x0000004d004f7202 */ /* 0x000fe60000000f00 */
[----:B------:R1:W5:Y:S07]  /*34e0*/  LDG.E.128 R40, desc[UR6][R92.64] ;  /* 0x000000065c287981 */ /* 0x00036e000c1e1d00 */
        /* <DEDUP_REMOVED lines=16> */
[C---:B------:R-:W-:Y:S02]  /*35f0*/  LEA R114, P0, R103.reuse, R94, 0x1 ;  /* 0x0000005e67727211 */ /* 0x040fe400078008ff */
[----:B-1----:R-:W-:Y:S01]  /*3600*/  MOV R93, RZ ;  /* 0x000000ff005d7202 */ /* 0x002fe20000000f00 */
[----:B------:R-:W-:Y:S01]  /*3610*/  @P5 IMAD R93, RZ, RZ, -UR17 ;  /* 0x80000011ff5d5e24 */ /* 0x000fe2000f8e02ff */
[----:B------:R-:W-:Y:S01]  /*3620*/  LEA.HI.X.SX32 R115, R103, R95, 0x1, P0 ;  /* 0x0000005f67737211 */ /* 0x000fe200000f0eff */
[----:B--2---:R-:W2:Y:S03]  /*3630*/  LDG.E.128 R24, desc[UR6][R14.64] ;  /* 0x000000060e187981 */ /* 0x004ea6000c1e1d00 */
        /* <DEDUP_REMOVED lines=56> */
.L_x_4470:
[----:B------:R-:W-:Y:S05]  /*39c0*/  BSYNC B0 ;  /* 0x0000000000007941 */ /* 0x000fea0003800000 */
.L_x_4469:
[----:B-----5:R3:W-:Y:S02]  /*39d0*/  STG.E.128 desc[UR6][R78.64], R40 ;  /* 0x000000284e007986 */ /* 0x0207e4000c101d06 */
.L_x_4468:
[----:B------:R-:W-:Y:S05]  /*39e0*/  BSYNC B1 ;  /* 0x0000000000017941 */ /* 0x000fea0003800000 */
.L_x_4467:
[----:B------:R-:W-:Y:S04]  /*39f0*/  BSSY B1, `(.L_x_4471) ;  /* 0x000005c000017945 */ /* 0x000fe80003800000 */
[----:B------:R-:W-:Y:S05]  /*3a00*/  @!P4 BRA `(.L_x_4472) ;  /* 0x000000040068c947 */ /* 0x000fea0003800000 */
        /* <DEDUP_REMOVED lines=9> */
[----:B-1----:R-:W-:Y:S01]  /*3aa0*/  IMAD.MOV.U32 R93, RZ, RZ, R91 ;  /* 0x000000ffff5d7224 */ /* 0x002fe200078e005b */
[----:B-----5:R-:W-:Y:S01]  /*3ab0*/  LOP3.LUT R33, R40, 0xffff0000, RZ, 0xc0, !PT ;  /* 0xffff000028217812 */ /* 0x020fe200078ec0ff */
[----:B------:R-:W-:Y:S01]  /*3ac0*/  IMAD.MOV.U32 R112, RZ, RZ, RZ ;  /* 0x000000ffff707224 */ /* 0x000fe200078e00ff */
[----:B------:R-:W-:Y:S01]  /*3ad0*/  LOP3.LUT R37, R41, 0xffff0000, RZ, 0xc0, !PT ;  /* 0xffff000029257812 */ /* 0x000fe200078ec0ff */
[----:B------:R-:W-:Y:S01]  /*3ae0*/  IMAD.MOV.U32 R118, RZ, RZ, RZ ;  /* 0x000000ffff767224 */ /* 0x000fe200078e00ff */
[----:B------:R-:W-:Y:S01]  /*3af0*/  SHF.L.U32 R38, R42, 0x10, RZ ;  /* 0x000000102a267819 */ /* 0x000fe200000006ff */
[----:B------:R-:W-:Y:S01]  /*3b00*/  IMAD.U32 R31, R40, 0x10000, RZ ;  /* 0x00010000281f7824 */ /* 0x000fe200078e00ff */
[----:B------:R-:W-:Y:S01]  /*3b10*/  LOP3.LUT R45, R43, 0xffff0000, RZ, 0xc0, !PT ;  /* 0xffff00002b2d7812 */ /* 0x000fe200078ec0ff */
[----:B------:R-:W-:Y:S01]  /*3b20*/  IMAD.U32 R34, R41, 0x10000, RZ ;  /* 0x0001000029227824 */ /* 0x000fe200078e00ff */
[----:B------:R-:W-:Y:S01]  /*3b30*/  LOP3.LUT R41, R42, 0xffff0000, RZ, 0xc0, !PT ;  /* 0xffff00002a297812 */ /* 0x000fe200078ec0ff */
[----:B------:R-:W-:Y:S02]  /*3b40*/  IMAD.U32 R42, R43, 0x10000, RZ ;  /* 0x000100002b2a7824 */ /* 0x000fe400078e00ff */
[----:B------:R-:W-:Y:S01]  /*3b50*/  @P4 IADD3 R93, RZ, -UR17, RZ ;  /* 0x80000011ff5d4c10 */ /* 0x000fe2000fffe0ff */
[----:B------:R-:W-:Y:S01]  /*3b60*/  @P4 IMAD R112, RZ, RZ, -UR17 ;  /* 0x80000011ff704e24 */ /* 0x000fe2000f8e02ff */
[----:B------:R-:W-:Y:S02]  /*3b70*/  @P4 IADD3 R118, RZ, -UR17, RZ ;  /* 0x80000011ff764c10 */ /* 0x000fe4000fffe0ff */
[C---:B------:R-:W-:Y:S02]  /*3b80*/  LEA R14, P0, R93.reuse, R114, 0x1 ;  /* 0x000000725d0e7211 */ /* 0x040fe400078008ff */
[----:B------:R-:W-:Y:S02]  /*3b90*/  IADD3 R79, P5, R74, R112, RZ ;  /* 0x000000704a4f7210 */ /* 0x000fe40007fbe0ff */
[----:B------:R-:W-:Y:S02]  /*3ba0*/  LEA.HI.X.SX32 R15, R93, R115, 0x1, P0 ;  /* 0x000000735d0f7211 */ /* 0x000fe400000f0eff */
[----:B------:R-:W-:Y:S02]  /*3bb0*/  LEA.HI.X.SX32 R112, R112, R73, 0x1, P5 ;  /* 0x0000004970707211 */ /* 0x000fe400028f0eff */
[C---:B---3--:R-:W-:Y:S01]  /*3bc0*/  LEA R114, P0, R79.reuse, R94, 0x1 ;  /* 0x0000005e4f727211 */ /* 0x048fe200078008ff */
[----:B--2---:R-:W2:Y:S03]  /*3bd0*/  LDG.E.128 R24, desc[UR6][R14.64] ;  /* 0x000000060e187981 */ /* 0x004ea6000c1e1d00 */
[----:B------:R-:W-:Y:S02]  /*3be0*/  LEA.HI.X R115, R79, R95, R112, 0x1, P0 ;  /* 0x0000005f4f737211 */ /* 0x000fe400000f0c70 */
[----:B------:R-:W-:Y:S04]  /*3bf0*/  IADD3 R79, P0, R74, R118, RZ ;  /* 0x000000764a4f7210 */ /* 0x000fe80007f1e0ff */
[----:B------:R-:W-:Y:S01]  /*3c00*/  LEA.HI.X.SX32 R118, R118, R73, 0x1, P0 ;  /* 0x0000004976767211 */ /* 0x000fe200000f0eff */
[----:B------:R-:W3:Y:S01]  /*3c10*/  LDG.E.128 R112, desc[UR6][R114.64] ;  /* 0x0000000672707981 */ /* 0x000ee2000c1e1d00 */
[C---:B------:R-:W-:Y:S04]  /*3c20*/  LEA R48, P0, R79.reuse, R96, 0x1 ;  /* 0x000000604f307211 */ /* 0x040fe800078008ff */
[----:B------:R-:W-:Y:S06]  /*3c30*/  LEA.HI.X R49, R79, R97, R118, 0x1, P0 ;  /* 0x000000614f317211 */ /* 0x000fec00000f0c76 */
[----:B------:R-:W4:Y:S01]  /*3c40*/  LDG.E.128 R48, desc[UR6][R48.64] ;  /* 0x0000000630307981 */ /* 0x000f22000c1e1d00 */
[C---:B--2---:R-:W-:Y:S01]  /*3c50*/  LOP3.LUT R19, R26.reuse, 0xffff0000, RZ, 0xc0, !PT ;  /* 0xffff00001a137812 */ /* 0x044fe200078ec0ff */
[----:B------:R-:W-:Y:S01]  /*3c60*/  IMAD.U32 R20, R26, 0x10000, RZ ;  /* 0x000100001a147824 */ /* 0x000fe200078e00ff */
[C---:B------:R-:W-:Y:S01]  /*3c70*/  SHF.L.U32 R17, R27.reuse, 0x10, RZ ;  /* 0x000000101b117819 */ /* 0x040fe200000006ff */
[C---:B------:R-:W-:Y:S01]  /*3c80*/  IMAD.U32 R28, R24.reuse, 0x10000, RZ ;  /* 0x00010000181c7824 */ /* 0x040fe200078e00ff */
        /* <DEDUP_REMOVED lines=48> */
.L_x_4474:
[----:B------:R-:W-:Y:S05]  /*3f90*/  BSYNC B0 ;  /* 0x0000000000007941 */ /* 0x000fea0003800000 */
.L_x_4473:
[----:B-----5:R4:W-:Y:S02]  /*3fa0*/  STG.E.128 desc[UR6][R116.64], R40 ;  /* 0x0000002874007986 */ /* 0x0209e4000c101d06 */
.L_x_4472:
[----:B------:R-:W-:Y:S05]  /*3fb0*/  BSYNC B1 ;  /* 0x0000000000017941 */ /* 0x000fea0003800000 */
.L_x_4471:
[----:B------:R-:W-:Y:S04]  /*3fc0*/  BSSY B1, `(.L_x_4475) ;  /* 0x000005c000017945 */ /* 0x000fe80003800000 */
[----:B------:R-:W-:Y:S05]  /*3fd0*/  @!P3 BRA `(.L_x_4476) ;  /* 0x000000040068b947 */ /* 0x000fea0003800000 */
[C---:B---3--:R-:W-:Y:S01]  /*3fe0*/  LEA R114, P0, R83.reuse, R92, 0x1 ;  /* 0x0000005c53727211 */ /* 0x048fe200078008ff */
        /* <DEDUP_REMOVED lines=87> */
.L_x_4478:
[----:B------:R-:W-:Y:S05]  /*4560*/  BSYNC B0 ;  /* 0x0000000000007941 */ /* 0x000fea0003800000 */
.L_x_4477:
[----:B-----5:R4:W-:Y:S02]  /*4570*/  STG.E.128 desc[UR6][R116.64], R40 ;  /* 0x0000002874007986 */ /* 0x0209e4000c101d06 */
.L_x_4476:
[----:B------:R-:W-:Y:S05]  /*4580*/  BSYNC B1 ;  /* 0x0000000000017941 */ /* 0x000fea0003800000 */
.L_x_4475:
[----:B------:R-:W-:Y:S04]  /*4590*/  BSSY B1, `(.L_x_4479) ;  /* 0x0000061000017945 */ /* 0x000fe80003800000 */
[----:B------:R-:W-:Y:S05]  /*45a0*/  @!P2 BRA `(.L_x_4480) ;  /* 0x00000004007ca947 */ /* 0x000fea0003800000 */
[----:B--2---:R-:W2:Y:S01]  /*45b0*/  LDC.64 R2, c[0x0][0x338] ;  /* 0x0000ce00ff027b82 */ /* 0x004ea20000000a00 */
[----:B-1----:R-:W-:Y:S01]  /*45c0*/  MOV R93, R89 ;  /* 0x00000059005d7202 */ /* 0x002fe20000000f00 */
[----:B------:R-:W-:Y:S01]  /*45d0*/  BSSY B0, `(.L_x_4481) ;  /* 0x000005b000007945 */ /* 0x000fe20003800000 */
[----:B------:R-:W-:Y:S02]  /*45e0*/  ISETP.GE.AND P0, PT, R12, UR4, PT ;  /* 0x000000040c007c0c */ /* 0x000fe4000bf06270 */
[----:B---3--:R-:W-:Y:S01]  /*45f0*/  MOV R79, R77 ;  /* 0x0000004d004f7202 */ /* 0x008fe20000000f00 */
        /* <DEDUP_REMOVED lines=34> */
[----:B------:R-:W-:Y:S06]  /*4820*/  LEA.HI.X R49, R79, R97, R118, 0x1, P0 ;  /* 0x000000614f317211 */ /* 0x000fec00000f0c76 */
[----:B------:R-:W4:Y:S01]  /*4830*/  LDG.E.128 R48, desc[UR6][R48.64] ;  /* 0x0000000630307981 */ /* 0x000f22000c1e1d00 */
[C---:B--2---:R-:W-:Y:S01]  /*4840*/  SHF.L.U32 R20, R26.reuse, 0x10, RZ ;  /* 0x000000101a147819 */ /* 0x044fe200000006ff */
[C---:B------:R-:W-:Y:S01]  /*4850*/  IMAD.U32 R17, R27.reuse, 0x10000, RZ ;  /* 0x000100001b117824 */ /* 0x040fe200078e00ff */
[----:B------:R-:W-:Y:S01]  /*4860*/  LOP3.LUT R19, R26, 0xffff0000, RZ, 0xc0, !PT ;  /* 0xffff00001a137812 */ /* 0x000fe200078ec0ff */
[C---:B------:R-:W-:Y:S01]  /*4870*/  IMAD.U32 R28, R24.reuse, 0x10000, RZ ;  /* 0x00010000181c7824 */ /* 0x040fe200078e00ff */
[----:B------:R-:W-:Y:S01]  /*4880*/  LOP3.LUT R15, R27, 0xffff0000, RZ, 0xc0, !PT ;  /* 0xffff00001b0f7812 */ /* 0x000fe200078ec0ff */
[C---:B------:R-:W-:Y:S01]  /*4890*/  IMAD.U32 R22, R25.reuse, 0x10000, RZ ;  /* 0x0001000019167824 */ /* 0x040fe200078e00ff */
        /* <DEDUP_REMOVED lines=46> */
.L_x_4482:
[----:B------:R-:W-:Y:S05]  /*4b80*/  BSYNC B0 ;  /* 0x0000000000007941 */ /* 0x000fea0003800000 */
.L_x_4481:
[----:B-----5:R1:W-:Y:S02]  /*4b90*/  STG.E.128 desc[UR6][R116.64], R40 ;  /* 0x0000002874007986 */ /* 0x0203e4000c101d06 */
.L_x_4480:
[----:B------:R-:W-:Y:S05]  /*4ba0*/  BSYNC B1 ;  /* 0x0000000000017941 */ /* 0x000fea0003800000 */
.L_x_4479:
        /* <DEDUP_REMOVED lines=8> */
.L_x_4456:
[----:B------:R-:W-:Y:S01]  /*4c30*/  @P0 IMAD.MOV.U32 R93, RZ, RZ, R89 ;  /* 0x000000ffff5d0224 */ /* 0x000fe200078e0059 */
[----:B--2---:R-:W1:Y:S01]  /*4c40*/  @P2 LDC.64 R2, c[0x0][0x338] ;  /* 0x0000ce00ff022b82 */ /* 0x004e620000000a00 */
[C---:B------:R-:W-:Y:S01]  /*4c50*/  @P4 LEA R26, P5, R99.reuse, R92, 0x1 ;  /* 0x0000005c631a4211 */ /* 0x040fe200078a08ff */
[----:B------:R-:W-:Y:S01]  /*4c60*/  @P0 IMAD.MOV.U32 R79, RZ, RZ, R77 ;  /* 0x000000ffff4f0224 */ /* 0x000fe200078e004d */
[----:B------:R-:W-:Y:S01]  /*4c70*/  UMOV UR4, URZ ;  /* 0x0000003f00047c82 */ /* 0x000fe20008000000 */
[----:B------:R2:W3:Y:S01]  /*4c80*/  @P0 LDG.E.128 R20, desc[UR6][R92.64] ;  /* 0x000000065c140981 */ /* 0x0004e2000c1e1d00 */
[----:B------:R-:W-:Y:S02]  /*4c90*/  @P4 LEA.HI.X R27, R99, R89, R98, 0x1, P5 ;  /* 0x00000059631b4211 */ /* 0x000fe400028f0c62 */
[C---:B------:R-:W-:Y:S04]  /*4ca0*/  @P4 LEA R24, P5, R55.reuse, R78, 0x1 ;  /* 0x0000004e37184211 */ /* 0x040fe800078a08ff */
[----:B------:R-:W-:Y:S01]  /*4cb0*/  @P4 LEA.HI.X R25, R55, R77, R56, 0x1, P5 ;  /* 0x0000004d37194211 */ /* 0x000fe200028f0c38 */
[----:B--2---:R-:W-:Y:S01]  /*4cc0*/  @P2 IMAD.MOV.U32 R93, RZ, RZ, R89 ;  /* 0x000000ffff5d2224 */ /* 0x004fe200078e0059 */
[----:B---3--:R2:W-:Y:S01]  /*4cd0*/  @P0 STG.E.128 desc[UR6][R78.64], R20 ;  /* 0x000000144e000986 */ /* 0x0085e2000c101d06 */
[C---:B------:R-:W-:Y:S01]  /*4ce0*/  @P3 LEA R16, P0, R83.reuse, R92, 0x1 ;  /* 0x0000005c53103211 */ /* 0x040fe200078008ff */
[----:B-1----:R-:W-:Y:S02]  /*4cf0*/  @P2 IMAD.WIDE.U32 R14, R2, 0xc0, R92 ;  /* 0x000000c0020e2825 */ /* 0x002fe400078e005c */
[----:B------:R-:W3:Y:S01]  /*4d00*/  @P4 LDG.E.128 R4, desc[UR6][R26.64] ;  /* 0x000000061a044981 */ /* 0x000ee2000c1e1d00 */
[----:B------:R-:W-:Y:S01]  /*4d10*/  @P3 LEA.HI.X R17, R83, R89, R82, 0x1, P0 ;  /* 0x0000005953113211 */ /* 0x000fe200000f0c52 */
[----:B------:R-:W-:Y:S05]  /*4d20*/  @P2 IMAD R3, R3, 0xc0, RZ ;  /* 0x000000c003032824 */ /* 0x000fea00078e02ff */
[----:B------:R-:W-:Y:S02]  /*4d30*/  @P2 IADD3 R15, R15, R3, RZ ;  /* 0x000000030f0f2210 */ /* 0x000fe40007ffe0ff */
[----:B------:R-:W1:Y:S01]  /*4d40*/  @P2 LDC.64 R2, c[0x0][0x248] ;  /* 0x00009200ff022b82 */ /* 0x000e620000000a00 */
[C---:B--2---:R-:W-:Y:S01]  /*4d50*/  @P3 LEA R20, P0, R110.reuse, R78, 0x1 ;  /* 0x0000004e6e143211 */ /* 0x044fe200078008ff */
[----:B------:R-:W-:Y:S03]  /*4d60*/  @P2 IMAD.MOV.U32 R79, RZ, RZ, R77 ;  /* 0x000000ffff4f2224 */ /* 0x000fe600078e004d */
[----:B------:R-:W-:Y:S01]  /*4d70*/  @P3 LEA.HI.X R21, R110, R77, R84, 0x1, P0 ;  /* 0x0000004d6e153211 */ /* 0x000fe200000f0c54 */
[----:B-1----:R-:W-:Y:S01]  /*4d80*/  @P2 IMAD R3, R3, 0xc0, RZ ;  /* 0x000000c003032824 */ /* 0x002fe200078e02ff */
[----:B---3--:R1:W-:Y:S04]  /*4d90*/  @P4 STG.E.128 desc[UR6][R24.64], R4 ;  /* 0x0000000418004986 */ /* 0x0083e8000c101d06 */
[----:B------:R-:W2:Y:S04]  /*4da0*/  @P3 LDG.E.128 R16, desc[UR6][R16.64] ;  /* 0x0000000610103981 */ /* 0x000ea8000c1e1d00 */
[----:B--2---:R2:W-:Y:S04]  /*4db0*/  @P3 STG.E.128 desc[UR6][R20.64], R16 ;  /* 0x0000001014003986 */ /* 0x0045e8000c101d06 */
[----:B-1----:R1:W3:Y:S02]  /*4dc0*/  @P2 LDG.E.128 R4, desc[UR6][R14.64] ;  /* 0x000000060e042981 */ /* 0x0022e4000c1e1d00 */
[----:B-1----:R-:W-:Y:S05]  /*4dd0*/  @P2 IMAD.WIDE.U32 R14, R2, 0xc0, R78 ;  /* 0x000000c0020e2825 */ /* 0x002fea00078e004e */
[----:B------:R-:W-:Y:S05]  /*4de0*/  @P2 IADD3 R15, R15, R3, RZ ;  /* 0x000000030f0f2210 */ /* 0x000fea0007ffe0ff */
[----:B---3--:R2:W-:Y:S02]  /*4df0*/  @P2 STG.E.128 desc[UR6][R14.64], R4 ;  /* 0x000000040e002986 */ /* 0x0085e4000c101d06 */
.L_x_4466:
[----:B------:R-:W2:Y:S01]  /*4e00*/  LDC R0, c[0x0][0x338] ;  /* 0x0000ce00ff007b82 */ /* 0x000ea20000000800 */
[----:B-1----:R-:W-:Y:S02]  /*4e10*/  IMAD.MOV.U32 R93, RZ, RZ, R89 ;  /* 0x000000ffff5d7224 */ /* 0x002fe400078e0059 */
[----:B--2---:R-:W-:Y:S05]  /*4e20*/  IMAD.U32 R3, R0, -0x80, RZ ;  /* 0xffffff8000037824 */ /* 0x004fea00078e00ff */
        /* <DEDUP_REMOVED lines=8> */
[----:B------:R-:W-:Y:S05]  /*4eb0*/  SHF.L.U32 R3, R11, 0x7, RZ ;  /* 0x000000070b037819 */ /* 0x000fea00000006ff */
[C---:B------:R-:W-:Y:S02]  /*4ec0*/  VIADD R2, R3.reuse, 0xffffff00 ;  /* 0xffffff0003027836 */ /* 0x040fe40000000000 */
[----:B------:R-:W-:Y:S03]  /*4ed0*/  VIADD R3, R3, 0xffffff80 ;  /* 0xffffff8003037836 */ /* 0x000fe60000000000 */
[-C--:B------:R-:W-:Y:S02]  /*4ee0*/  IABS R15, R2.reuse ;  /* 0x00000002000f7213 */ /* 0x080fe40000000000 */
[----:B---34-:R-:W-:Y:S02]  /*4ef0*/  IABS R17, R3 ;  /* 0x0000000300117213 */ /* 0x018fe40000000000 */
[----:B------:R-:W-:Y:S02]  /*4f00*/  IADD3 R0, -R3, R2, RZ ;  /* 0x0000000203007210 */ /* 0x000fe40007ffe1ff */
[-C--:B-1----:R-:W-:Y:S02]  /*4f10*/  IABS R7, R4.reuse ;  /* 0x0000000400077213 */ /* 0x082fe40000000000 */
[----:B------:R-:W-:Y:S02]  /*4f20*/  LOP3.LUT R5, RZ, R4, RZ, 0x33, !PT ;  /* 0x00000004ff057212 */ /* 0x000fe400078e33ff */
[----:B------:R-:W1:Y:S10]  /*4f30*/  I2F.RP R16, R7 ;  /* 0x0000000700107306 */ /* 0x000e740000209400 */
        /* <DEDUP_REMOVED lines=15> */
[----:B------:R-:W-:Y:S02]  /*5030*/  ISETP.GT.U32.AND P0, PT, R7, R15, PT ;  /* 0x0000000f0700720c */ /* 0x000fe40003f04070 */
[----:B------:R-:W-:Y:S09]  /*5040*/  ISETP.GE.AND P3, PT, R14, RZ, PT ;  /* 0x000000ff0e00720c */ /* 0x000ff20003f66270 */
[----:B------:R-:W-:Y:S02]  /*5050*/  @!P4 IMAD.IADD R17, R17, 0x1, -R7 ;  /* 0x000000011111c824 */ /* 0x000fe400078e0a07 */
[-C--:B------:R-:W-:Y:S01]  /*5060*/  @!P0 IADD3 R15, R15, -R7.reuse, RZ ;  /* 0x800000070f0f8210 */ /* 0x080fe20007ffe0ff */
[----:B------:R-:W-:Y:S01]  /*5070*/  @!P4 VIADD R8, R8, 0x1 ;  /* 0x000000010808c836 */ /* 0x000fe20000000000 */
[----:B------:R-:W-:Y:S02]  /*5080*/  @!P0 IADD3 R6, R6, 0x1, RZ ;  /* 0x0000000106068810 */ /* 0x000fe40007ffe0ff */
[-C--:B------:R-:W-:Y:S02]  /*5090*/  ISETP.GE.U32.AND P5, PT, R15, R7.reuse, PT ;  /* 0x000000070f00720c */ /* 0x080fe40003fa6070 */
[----:B------:R-:W-:Y:S02]  /*50a0*/  ISETP.GE.U32.AND P6, PT, R17, R7, PT ;  /* 0x000000071100720c */ /* 0x000fe40003fc6070 */
[----:B------:R-:W-:Y:S02]  /*50b0*/  LOP3.LUT R7, R2, R4, RZ, 0x3c, !PT ;  /* 0x0000000402077212 */ /* 0x000fe400078e3cff */
[----:B------:R-:W-:Y:S02]  /*50c0*/  ISETP.NE.AND P0, PT, R4, RZ, PT ;  /* 0x000000ff0400720c */ /* 0x000fe40003f05270 */
[----:B------:R-:W-:Y:S05]  /*50d0*/  ISETP.GE.AND P2, PT, R7, RZ, PT ;  /* 0x000000ff0700720c */ /* 0x000fea0003f46270 */
        /* <DEDUP_REMOVED lines=38> */
.L_x_4483:
        /* <DEDUP_REMOVED lines=9> */
.L_x_4484:
[----:B------:R-:W-:Y:S04]  /*53d0*/  IADD3 R11, R11, -0x1, RZ ;  /* 0xffffffff0b0b7810 */ /* 0x000fe80007ffe0ff */
[----:B------:R-:W-:Y:S11]  /*53e0*/  ISETP.GT.AND P0, PT, R11, R75, PT ;  /* 0x0000004b0b00720c */ /* 0x000ff60003f04270 */
[----:B------:R-:W-:Y:S02]  /*53f0*/  @!UPT UIADD3 URZ, URZ, URZ, URZ ;  /* 0x0000003f3f3ff290 */ /* 0x000fe4000fffe03f */
[----:B------:R-:W-:Y:S05]  /*5400*/  @P0 BRA `(.L_x_4485) ;  /* 0xffffffcc00ac0947 */ /* 0x000fea000383ffff */
.L_x_4455:
        /* <DEDUP_REMOVED lines=12> */
[----:B------:R-:W-:Y:S01]  /*54d0*/  ULDC.64 UR8, c[0x0][0x300] ;  /* 0x0000c00000087ab9 */ /* 0x000fe20000000a00 */
[----:B------:R-:W-:Y:S01]  /*54e0*/  IMAD.MOV.U32 R0, RZ, RZ, RZ ;  /* 0x000000ffff007224 */ /* 0x000fe200078e00ff */
[----:B------:R-:W-:-:S04]  /*54f0*/  ISETP.NE.U32.AND P0, PT, RZ, UR8, PT ;  /* 0x00000008ff007c0c */ /* 0x000fc8000bf05070 */
[----:B------:R-:W-:Y:S01]  /*5500*/  ISETP.NE.AND.EX P0, PT, RZ, UR9, PT, P0 ;  /* 0x00000009ff007c0c */ /* 0x000fe2000bf05300 */
[----:B------:R-:W1:Y:S01]  /*5510*/  S2R R25, SR_CTAID.X ;  /* 0x0000000000197919 */ /* 0x000e620000002500 */
[----:B------:R-:W-:-:S11]  /*5520*/  ULDC.64 UR8, c[0x0][0x210] ;  /* 0x0000840000087ab9 */ /* 0x000fd60000000a00 */
[----:B------:R-:W2:Y:S01]  /*5530*/  @P0 S2R R2, SR_CTAID.Y ;  /* 0x0000000000020919 */ /* 0x000ea20000002600 */
[----:B------:R-:W2:Y:S02]  /*5540*/  @P0 LDC.64 R4, c[0x0][0x300] ;  /* 0x0000c000ff040b82 */ /* 0x000ea40000000a00 */
[----:B--2---:R-:W-:-:S05]  /*5550*/  @P0 IMAD.WIDE R6, R2, 0x4, R4 ;  /* 0x0000000402060825 */ /* 0x004fca00078e0204 */
[----:B------:R-:W2:Y:S01]  /*5560*/  @P0 LDG.E R0, desc[UR6][R6.64] ;  /* 0x0000000606000981 */ /* 0x000ea2000c1e1900 */
[C---:B------:R-:W-:Y:S01]  /*5570*/  IADD3 R3, P0, R106.reuse, UR11, RZ ;  /* 0x0000000b6a037c10 */ /* 0x040fe2000ff1e0ff */
[C---:B-1----:R-:W-:Y:S01]  /*5580*/  IMAD R61, R25.reuse, 0x40, R61 ;  /* 0x00000040193d7824 */ /* 0x042fe200078e023d */
[----:B------:R-:W-:Y:S01]  /*5590*/  ULDC.U8 UR11, c[0x0][0x3c3] ;  /* 0x0000f0c0000b7ab9 */ /* 0x000fe20000000000 */
[----:B------:R-:W-:Y:S01]  /*55a0*/  LEA R10, P3, R106, UR8, 0x1 ;  /* 0x000000086a0a7c11 */ /* 0x000fe2000f8608ff */
[----:B-----5:R-:W-:Y:S01]  /*55b0*/  IMAD R15, R25, -0x40, R142 ;  /* 0xffffffc0190f7824 */ /* 0x020fe200078e028e */
[----:B------:R-:W-:Y:S02]  /*55c0*/  IADD3.X R2, R60, UR10, RZ, P0, !PT ;  /* 0x0000000a3c027c10 */ /* 0x000fe400087fe4ff */
[----:B------:R-:W-:Y:S02]  /*55d0*/  ISETP.NE.AND P0, PT, RZ, UR11, PT ;  /* 0x0000000bff007c0c */ /* 0x000fe4000bf05270 */
[----:B------:R-:W-:-:S02]  /*55e0*/  LEA R32, P2, R3, UR8, 0x1 ;  /* 0x0000000803207c11 */ /* 0x000fc4000f8408ff */
[----:B------:R-:W-:Y:S02]  /*55f0*/  LEA.HI.X R11, R106, UR9, R60, 0x1, P3 ;  /* 0x000000096a0b7c11 */ /* 0x000fe400098f0c3c */
[----:B------:R-:W-:Y:S01]  /*5600*/  LEA.HI.X R33, R3, UR9, R2, 0x1, P2 ;  /* 0x0000000903217c11 */ /* 0x000fe200090f0c02 */
[----:B------:R-:W-:Y:S02]  /*5610*/  IMAD.SHL.U32 R3, R65, 0x20, RZ ;  /* 0x0000002041037824 */ /* 0x000fe400078e00ff */
        /* <DEDUP_REMOVED lines=28> */
[----:B---34-:R-:W-:Y:S01]  /*57e0*/  IMAD.U32 R17, R10, 0x10000, RZ ;  /* 0x000100000a117824 */ /* 0x018fe200078e00ff */
        /* <DEDUP_REMOVED lines=34> */
.L_x_4492:
[----:B------:R-:W-:Y:S05]  /*5a10*/  BSYNC B0 ;  /* 0x0000000000007941 */ /* 0x000fea0003800000 */
.L_x_4491:
[----:B-----5:R1:W-:Y:S02]  /*5a20*/  STS.128 [R147], R8 ;  /* 0x0000000893007388 */ /* 0x0203e40000000c00 */
.L_x_4490:
[----:B------:R-:W-:Y:S05]  /*5a30*/  BSYNC B1 ;  /* 0x0000000000017941 */ /* 0x000fea0003800000 */
.L_x_4489:
[----:B-1----:R-:W-:-:S05]  /*5a40*/  VIADD R8, R104, 0x20 ;  /* 0x0000002068087836 */ /* 0x002fca0000000000 */
[----:B------:R-:W-:-:S04]  /*5a50*/  ISETP.GE.AND P0, PT, R8, R15, PT ;  /* 0x0000000f0800720c */ /* 0x000fc80003f06270 */
[----:B------:R-:W-:-:S13]  /*5a60*/  ISETP.LT.OR P0, PT, R0, -0x83, P0 ;  /* 0xffffff7d0000780c */ /* 0x000fda0000701670 */
[----:B------:R-:W-:Y:S05]  /*5a70*/  @P0 BRA `(.L_x_4493) ;  /* 0x0000001000280947 */ /* 0x000fea0003800000 */
[----:B---34-:R-:W5:Y:S01]  /*5a80*/  LDG.E.128 R32, desc[UR6][R32.64] ;  /* 0x0000000620207981 */ /* 0x018f62000c1e1d00 */
        /* <DEDUP_REMOVED lines=15> */
[C---:B-----5:R-:W-:Y:S01]  /*5b80*/  LOP3.LUT R0, R33.reuse, 0xffff0000, RZ, 0xc0, !PT ;  /* 0xffff000021007812 */ /* 0x060fe200078ec0ff */
[----:B------:R-:W-:Y:S01]  /*5b90*/  IMAD.U32 R6, R33, 0x10000, RZ ;  /* 0x0001000021067824 */ /* 0x000fe200078e00ff */
[C---:B------:R-:W-:Y:S01]  /*5ba0*/  LOP3.LUT R10, R35.reuse, 0xffff0000, RZ, 0xc0, !PT ;  /* 0xffff0000230a7812 */ /* 0x040fe200078ec0ff */
[----:B------:R-:W-:Y:S01]  /*5bb0*/  IMAD.U32 R11, R35, 0x10000, RZ ;  /* 0x00010000230b7824 */ /* 0x000fe200078e00ff */
[----:B------:R-:W-:Y:S02]  /*5bc0*/  SHF.L.U32 R12, R34, 0x10, RZ ;  /* 0x00000010220c7819 */ /* 0x000fe400000006ff */
[----:B------:R-:W-:-:S02]  /*5bd0*/  SHF.L.U32 R7, R32, 0x10, RZ ;  /* 0x0000001020077819 */ /* 0x000fc400000006ff */
[----:B------:R-:W-:Y:S02]  /*5be0*/  LOP3.LUT R34, R34, 0xffff0000, RZ, 0xc0, !PT ;  /* 0xffff000022227812 */ /* 0x000fe400078ec0ff */
        /* <DEDUP_REMOVED lines=29> */
.L_x_4495:
[----:B------:R-:W-:Y:S05]  /*5dc0*/  BSYNC B0 ;  /* 0x0000000000007941 */ /* 0x000fea0003800000 */
.L_x_4494:
[----:B-----5:R1:W-:Y:S01]  /*5dd0*/  STS.128 [R147+0x800], R32 ;  /* 0x0008002093007388 */ /* 0x0203e20000000c00 */
[----:B------:R-:W-:Y:S05]  /*5de0*/  BRA `(.L_x_4493) ;  /* 0x0000000c004c7947 */ /* 0x000fea0003800000 */
.L_x_4488:
[----:B------:R-:W1:Y:S01]  /*5df0*/  S2R R2, SR_TID.X ;  /* 0x0000000000027919 */ /* 0x000e620000002100 */
[----:B------:R-:W-:Y:S01]  /*5e00*/  ISETP.GE.AND P0, PT, R104, R15, PT ;  /* 0x0000000f6800720c */ /* 0x000fe20003f06270 */
[----:B------:R-:W-:Y:S03]  /*5e10*/  BSSY B1, `(.L_x_4496) ;  /* 0x000005d000017945 */ /* 0x000fe60003800000 */
[----:B-1----:R-:W-:-:S13]  /*5e20*/  ISETP.LT.OR P0, PT, R2, -0x3, P0 ;  /* 0xfffffffd0200780c */ /* 0x002fda0000701670 */
        /* <DEDUP_REMOVED lines=13> */
[----:B------:R-:W-:Y:S02]  /*5f00*/  IADD3 R8, P2, R5, R0, RZ ;  /* 0x0000000005087210 */ /* 0x000fe40007f5e0ff */
[----:B---34-:R-:W-:Y:S01]  /*5f10*/  @P0 SHF.R.S32.HI R16, RZ, 0x1, R67 ;  /* 0x00000001ff100819 */ /* 0x018fe20000011443 */
[----:B------:R-:W-:Y:S01]  /*5f20*/  IMAD.WIDE R6, R7, 0x2, R10 ;  /* 0x0000000207067825 */ /* 0x000fe200078e020a */
[----:B------:R-:W-:Y:S02]  /*5f30*/  LEA.HI.X.SX32 R9, R5, R14, 0x1, P2 ;  /* 0x0000000e05097211 */ /* 0x000fe400010f0eff */
[----:B-1----:R-:W-:Y:S01]  /*5f40*/  LEA R10, P2, R8, UR8, 0x1 ;  /* 0x00000008080a7c11 */ /* 0x002fe2000f8408ff */
        /* <DEDUP_REMOVED lines=71> */
.L_x_4499:
[----:B------:R-:W-:Y:S05]  /*63c0*/  BSYNC B0 ;  /* 0x0000000000007941 */ /* 0x000fea0003800000 */
.L_x_4498:
[----:B-----5:R2:W-:Y:S02]  /*63d0*/  STS.128 [R147], R20 ;  /* 0x0000001493007388 */ /* 0x0205e40000000c00 */
.L_x_4497:
[----:B------:R-:W-:Y:S05]  /*63e0*/  BSYNC B1 ;  /* 0x0000000000017941 */ /* 0x000fea0003800000 */
.L_x_4496:
[----:B------:R-:W-:-:S05]  /*63f0*/  VIADD R8, R104, 0x20 ;  /* 0x0000002068087836 */ /* 0x000fca0000000000 */
        /* <DEDUP_REMOVED lines=13> */
[----:B-1----:R-:W-:-:S03]  /*64d0*/  @P0 SHF.R.S32.HI R10, RZ, 0x1, R67 ;  /* 0x00000001ff0a0819 */ /* 0x002fc60000011443 */
[----:B------:R-:W-:Y:S01]  /*64e0*/  @P0 IMAD.MOV R9, RZ, RZ, -R2 ;  /* 0x000000ffff090224 */ /* 0x000fe200078e0a02 */
[----:B------:R-:W-:Y:S02]  /*64f0*/  @P0 SHF.R.S32.HI R67, RZ, 0x1, R67 ;  /* 0x00000001ff430819 */ /* 0x000fe40000011443 */
[----:B------:R-:W-:Y:S02]  /*6500*/  @P0 IADD3 R65, -R10, RZ, RZ ;  /* 0x000000ff0a410210 */ /* 0x000fe40007ffe1ff */
[----:B------:R-:W-:-:S03]  /*6510*/  IADD3 R2, P2, R9, R0, RZ ;  /* 0x0000000009027210 */ /* 0x000fc60007f5e0ff */
[----:B------:R-:W-:Y:S01]  /*6520*/  IMAD.WIDE R12, R65, 0x2, R32 ;  /* 0x00000002410c7825 */ /* 0x000fe200078e0220 */
[----:B------:R-:W-:Y:S02]  /*6530*/  LEA.HI.X.SX32 R9, R9, R3, 0x1, P2 ;  /* 0x0000000309097211 */ /* 0x000fe400010f0eff */
[----:B---34-:R-:W-:-:S03]  /*6540*/  LEA R16, P2, R2, UR8, 0x1 ;  /* 0x0000000802107c11 */ /* 0x018fc6000f8408ff */
        /* <DEDUP_REMOVED lines=8> */
[----:B--2---:R-:W-:-:S04]  /*65d0*/  LEA R20, P2, R0, UR8, 0x1 ;  /* 0x0000000800147c11 */ /* 0x004fc8000f8408ff */
[----:B------:R-:W-:-:S06]  /*65e0*/  LEA.HI.X R21, R0, UR9, R3, 0x1, P2 ;  /* 0x0000000900157c11 */ /* 0x000fcc00090f0c03 */
[----:B------:R-:W2:Y:S01]  /*65f0*/  LDG.E.128 R20, desc[UR6][R20.64] ;  /* 0x0000000614147981 */ /* 0x000ea2000c1e1d00 */
[C---:B-----5:R-:W-:Y:S01]  /*6600*/  SHF.L.U32 R3, R4.reuse, 0x10, RZ ;  /* 0x0000001004037819 */ /* 0x060fe200000006ff */
[C---:B------:R-:W-:Y:S01]  /*6610*/  IMAD.U32 R10, R5.reuse, 0x10000, RZ ;  /* 0x00010000050a7824 */ /* 0x040fe200078e00ff */
        /* <DEDUP_REMOVED lines=18> */
[----:B------:R-:W-:Y:S01]  /*6740*/  SHF.L.U32 R15, R17, 0x10, RZ ;  /* 0x00000010110f7819 */ /* 0x000fe200000006ff */
        /* <DEDUP_REMOVED lines=13> */
[C---:B--2---:R-:W-:Y:S01]  /*6820*/  SHF.L.U32 R12, R20.reuse, 0x10, RZ ;  /* 0x00000010140c7819 */ /* 0x044fe200000006ff */
        /* <DEDUP_REMOVED lines=26> */
.L_x_4501:
[----:B------:R-:W-:Y:S05]  /*69d0*/  BSYNC B0 ;  /* 0x0000000000007941 */ /* 0x000fea0003800000 */
.L_x_4500:
[----:B-----5:R1:W-:Y:S01]  /*69e0*/  STS.128 [R147+0x800], R4 ;  /* 0x0008000493007388 */ /* 0x0203e20000000c00 */
[----:B------:R-:W-:Y:S05]  /*69f0*/  BRA `(.L_x_4493) ;  /* 0x0000000000487947 */ /* 0x000fea0003800000 */
.L_x_4487:
[----:B------:R-:W1:Y:S01]  /*6a00*/  S2R R25, SR_CTAID.X ;  /* 0x0000000000197919 */ /* 0x000e620000002500 */
[----:B------:R-:W-:Y:S02]  /*6a10*/  VIADD R8, R104, 0x20 ;  /* 0x0000002068087836 */ /* 0x000fe40000000000 */
[----:B-1----:R-:W-:-:S05]  /*6a20*/  IMAD R3, R25, -0x40, R142 ;  /* 0xffffffc019037824 */ /* 0x002fca00078e028e */
        /* <DEDUP_REMOVED lines=15> */
.L_x_4493:
[----:B------:R-:W-:Y:S05]  /*6b20*/  BSYNC B2 ;  /* 0x0000000000027941 */ /* 0x000fea0003800000 */
.L_x_4486:
[----:B------:R-:W-:Y:S01]  /*6b30*/  VIADD R146, R52, 0xffffffff ;  /* 0xffffffff34927836 */ /* 0x000fe20000000000 */
[----:B-1----:R-:W1:Y:S01]  /*6b40*/  S2R R2, SR_TID.X ;  /* 0x0000000000027919 */ /* 0x002e620000002100 */
[----:B------:R-:W-:Y:S01]  /*6b50*/  VIADD R10, R104, 0x40 ;  /* 0x00000040680a7836 */ /* 0x000fe20000000000 */
[----:B------:R-:W-:Y:S01]  /*6b60*/  LOP3.LUT R59, R59, 0x7fffffe, RZ, 0xc0, !PT ;  /* 0x07fffffe3b3b7812 */ /* 0x000fe200078ec0ff */
[----:B------:R-:W-:Y:S01]  /*6b70*/  IMAD.SHL.U32 R0, R146, 0x80, RZ ;  /* 0x0000008092007824 */ /* 0x000fe200078e00ff */
[----:B------:R-:W-:Y:S01]  /*6b80*/  ULDC UR5, c[0x0][0x398] ;  /* 0x0000e60000057ab9 */ /* 0x000fe20000000800 */
[----:B------:R-:W-:Y:S02]  /*6b90*/  VIADD R3, R104, 0x60 ;  /* 0x0000006068037836 */ /* 0x000fe40000000000 */
[----:B------:R-:W-:-:S05]  /*6ba0*/  IMAD.IADD R9, R53, 0x1, -R0 ;  /* 0x0000000135097824 */ /* 0x000fca00078e0a00 */
[-C--:B------:R-:W-:Y:S02]  /*6bb0*/  ISETP.GE.AND P5, PT, R10, R9.reuse, PT ;  /* 0x000000090a00720c */ /* 0x080fe40003fa6270 */
[-C--:B------:R-:W-:Y:S02]  /*6bc0*/  ISETP.GE.AND P4, PT, R3, R9.reuse, PT ;  /* 0x000000090300720c */ /* 0x080fe40003f86270 */
[-C--:B------:R-:W-:Y:S02]  /*6bd0*/  ISETP.GE.AND P0, PT, R104, R9.reuse, PT ;  /* 0x000000096800720c */ /* 0x080fe40003f06270 */
[CC--:B------:R-:W-:Y:S02]  /*6be0*/  ISETP.GE.AND P6, PT, R8.reuse, R9.reuse, PT ;  /* 0x000000090800720c */ /* 0x0c0fe40003fc6270 */
[----:B------:R-:W-:-:S05]  /*6bf0*/  ISETP.GE.AND P3, PT, R8, R9, PT ;  /* 0x000000090800720c */ /* 0x000fca0003f66270 */
[----:B------:R-:W3:Y:S04]  /*6c00*/  @!P5 LDC.64 R6, c[0x0][0x248] ;  /* 0x00009200ff06db82 */ /* 0x000ee80000000a00 */
[----:B------:R-:W-:Y:S02]  /*6c10*/  @!P0 IMAD.MOV.U32 R136, RZ, RZ, R138 ;  /* 0x000000ffff888224 */ /* 0x000fe400078e008a */
[----:B------:R-:W-:Y:S02]  /*6c20*/  @!P6 LEA R12, P2, R55, R138, 0x1 ;  /* 0x0000008a370ce211 */ /* 0x000fe400078408ff */
[----:B------:R-:W2:Y:S01]  /*6c30*/  @!P4 LDC.64 R4, c[0x0][0x248] ;  /* 0x00009200ff04cb82 */ /* 0x000ea20000000a00 */
[----:B------:R-:W-:Y:S01]  /*6c40*/  @!PT LDS RZ, [RZ] ;  /* 0x00000000fffff984 */ /* 0x000fe20000000800 */
[----:B------:R-:W-:Y:S01]  /*6c50*/  @!PT LDS RZ, [RZ] ;  /* 0x00000000fffff984 */ /* 0x000fe20000000800 */
[----:B------:R-:W-:Y:S01]  /*6c60*/  @!PT LDS RZ, [RZ] ;  /* 0x00000000fffff984 */ /* 0x000fe20000000800 */
[----:B------:R2:W-:Y:S01]  /*6c70*/  @!P0 LDGSTS.E.BYPASS.LTC128B.128 [R147+0x1000], desc[UR6][R136.64] ;  /* 0x0100000088938fae */ /* 0x0005e2000b901d46 */
[----:B-1----:R-:W-:-:S02]  /*6c80*/  SHF.R.S32.HI R11, RZ, 0x1f, R2 ;  /* 0x0000001fff0b7819 */ /* 0x002fc40000011402 */
[----:B------:R-:W-:Y:S01]  /*6c90*/  @!P6 LEA.HI.X R13, R55, R137, R56, 0x1, P2 ;  /* 0x00000089370de211 */ /* 0x000fe200010f0c38 */
[----:B------:R-:W-:Y:S01]  /*6ca0*/  IMAD.SHL.U32 R55, R2, 0x2, RZ ;  /* 0x0000000202377824 */ /* 0x000fe200078e00ff */
[----:B------:R-:W-:-:S03]  /*6cb0*/  ISETP.GE.AND P2, PT, R104, R9, PT ;  /* 0x000000096800720c */ /* 0x000fc60003f46270 */
[----:B------:R1:W-:Y:S01]  /*6cc0*/  @!P6 LDGSTS.E.BYPASS.LTC128B.128 [R147+0x1800], desc[UR6][R12.64] ;  /* 0x018000000c93efae */ /* 0x0003e2000b901d46 */
[----:B------:R-:W-:Y:S02]  /*6cd0*/  ISETP.GE.AND P6, PT, R3, R9, PT ;  /* 0x000000090300720c */ /* 0x000fe40003fc6270 */
[----:B------:R-:W-:Y:S02]  /*6ce0*/  LOP3.LUT R55, R55, 0x6, RZ, 0xc0, !PT ;  /* 0x0000000637377812 */ /* 0x000fe400078ec0ff */
[----:B---34-:R-:W-:-:S04]  /*6cf0*/  @!P5 LEA R16, P0, R6, R138, 0x7 ;  /* 0x0000008a0610d211 */ /* 0x018fc800078038ff */
[----:B------:R-:W-:Y:S02]  /*6d00*/  @!P5 LEA.HI.X R17, R6, R137, R7, 0x7, P0 ;  /* 0x000000890611d211 */ /* 0x000fe400000f3c07 */
[CC--:B------:R-:W-:Y:S02]  /*6d10*/  LEA.HI R7, R11.reuse, R2.reuse, RZ, 0x3 ;  /* 0x000000020b077211 */ /* 0x0c0fe400078f18ff */
[----:B------:R-:W-:Y:S01]  /*6d20*/  LEA.HI R6, R11, R2, RZ, 0x4 ;  /* 0x000000020b067211 */ /* 0x000fe200078f20ff */
[----:B--2---:R-:W-:Y:S01]  /*6d30*/  @!P4 IMAD R5, R5, 0xc0, RZ ;  /* 0x000000c00505c824 */ /* 0x004fe200078e02ff */
[----:B------:R-:W-:Y:S01]  /*6d40*/  LOP3.LUT R19, R7, 0xfffffff8, RZ, 0xc0, !PT ;  /* 0xfffffff807137812 */ /* 0x000fe200078ec0ff */
[----:B------:R2:W-:Y:S01]  /*6d50*/  @!P5 LDGSTS.E.BYPASS.LTC128B.128 [R147+0x2000], desc[UR6][R16.64] ;  /* 0x020000001093dfae */ /* 0x0005e2000b901d46 */
[----:B------:R-:W-:Y:S01]  /*6d60*/  @!P4 IMAD.MOV.U32 R136, RZ, RZ, R138 ;  /* 0x000000ffff88c224 */ /* 0x000fe200078e008a */
[----:B------:R-:W-:Y:S02]  /*6d70*/  ISETP.GE.AND P0, PT, R10, R9, PT ;  /* 0x000000090a00720c */ /* 0x000fe40003f06270 */
[----:B------:R-:W-:Y:S01]  /*6d80*/  IMAD.IADD R8, R2, 0x1, -R19 ;  /* 0x0000000102087824 */ /* 0x000fe200078e0a13 */
[----:B------:R-:W-:-:S02]  /*6d90*/  SHF.R.S32.HI R9, RZ, 0x4, R6 ;  /* 0x00000004ff097819 */ /* 0x000fc40000011406 */
[----:B------:R-:W-:Y:S01]  /*6da0*/  LOP3.LUT R19, R6, 0xfffffff0, RZ, 0xc0, !PT ;  /* 0xfffffff006137812 */ /* 0x000fe200078ec0ff */
[----:B-1----:R-:W-:Y:S01]  /*6db0*/  @!P4 IMAD.WIDE.U32 R12, R4, 0xc0, R136 ;  /* 0x000000c0040cc825 */ /* 0x002fe200078e0088 */
[----:B------:R-:W-:Y:S02]  /*6dc0*/  LEA.HI R10, R8, R8, RZ, 0x1 ;  /* 0x00000008080a7211 */ /* 0x000fe400078f08ff */
[----:B------:R-:W-:Y:S02]  /*6dd0*/  LEA.HI R48, R6, R9, RZ, 0x1 ;  /* 0x0000000906307211 */ /* 0x000fe400078f08ff */
[----:B------:R-:W-:Y:S02]  /*6de0*/  SHF.R.S32.HI R3, RZ, 0x1, R10 ;  /* 0x00000001ff037819 */ /* 0x000fe4000001140a */
[----:B------:R-:W-:Y:S02]  /*6df0*/  SHF.R.S32.HI R4, RZ, 0x3, R7 ;  /* 0x00000003ff047819 */ /* 0x000fe40000011407 */
[----:B------:R-:W-:-:S02]  /*6e00*/  LOP3.LUT R7, R10, 0x3fffffe, RZ, 0xc0, !PT ;  /* 0x03fffffe0a077812 */ /* 0x000fc400078ec0ff */
[----:B------:R-:W-:Y:S02]  /*6e10*/  LOP3.LUT R48, R48, 0xfffffffe, RZ, 0xc0, !PT ;  /* 0xfffffffe30307812 */ /* 0x000fe400078ec0ff */
[----:B------:R-:W-:Y:S01]  /*6e20*/  @!P3 LEA R14, P5, R57, R140, 0x1 ;  /* 0x0000008c390eb211 */ /* 0x000fe200078a08ff */
[----:B------:R-:W-:Y:S02]  /*6e30*/  IMAD.IADD R7, R8, 0x1, -R7 ;  /* 0x0000000108077824 */ /* 0x000fe400078e0a07 */
[----:B------:R-:W-:Y:S01]  /*6e40*/  IMAD.IADD R48, R9, 0x1, -R48 ;  /* 0x0000000109307824 */ /* 0x000fe200078e0a30 */
[----:B-----5:R-:W-:Y:S01]  /*6e50*/  @!P3 LEA.HI.X R15, R57, R141, R58, 0x1, P5 ;  /* 0x0000008d390fb211 */ /* 0x020fe200028f0c3a */
[----:B--2---:R-:W-:Y:S02]  /*6e60*/  @!P4 IMAD.IADD R17, R5, 0x1, R13 ;  /* 0x000000010511c824 */ /* 0x004fe400078e020d */
[----:B------:R-:W-:Y:S01]  /*6e70*/  @!P4 IMAD.MOV.U32 R16, RZ, RZ, R12 ;  /* 0x000000ffff10c224 */ /* 0x000fe200078e000c */
[----:B------:R-:W-:Y:S01]  /*6e80*/  LEA.HI R12, R11, R2, RZ, 0x5 ;  /* 0x000000020b0c7211 */ /* 0x000fe200078f28ff */
[----:B------:R-:W-:-:S02]  /*6e90*/  IMAD.SHL.U32 R5, R3, 0x40, RZ ;  /* 0x0000004003057824 */ /* 0x000fc400078e00ff */
[----:B------:R-:W-:Y:S01]  /*6ea0*/  IMAD.SHL.U32 R8, R4, 0x8, RZ ;  /* 0x0000000804087824 */ /* 0x000fe200078e00ff */
[----:B------:R1:W-:Y:S01]  /*6eb0*/  @!P4 LDGSTS.E.BYPASS.LTC128B.128 [R147+0x2800], desc[UR6][R16.64] ;  /* 0x028000001093cfae */ /* 0x0003e2000b901d46 */
[----:B------:R-:W-:Y:S01]  /*6ec0*/  IMAD R134, R48, 0x8, R7 ;  /* 0x0000000830867824 */ /* 0x000fe200078e0207 */
[----:B------:R-:W-:Y:S01]  /*6ed0*/  LOP3.LUT R9, R5, 0xc0, RZ, 0xc0, !PT ;  /* 0x000000c005097812 */ /* 0x000fe200078ec0ff */
[----:B------:R-:W2:Y:S01]  /*6ee0*/  @!P6 LDC.64 R6, c[0x0][0x250] ;  /* 0x00009400ff06eb82 */ /* 0x000ea20000000a00 */
[----:B------:R-:W0:Y:S01]  /*6ef0*/  LDGDEPBAR ;  /* 0x00000000000079af */ /* 0x000e220000000000 */
[----:B------:R-:W-:Y:S01]  /*6f00*/  IMAD.SHL.U32 R13, R54, 0x40, RZ ;  /* 0x00000040360d7824 */ /* 0x000fe200078e00ff */
[----:B------:R-:W-:Y:S01]  /*6f10*/  LOP3.LUT R8, R9, 0x8, R8, 0xf8, !PT ;  /* 0x0000000809087812 */ /* 0x000fe200078ef808 */
[----:B------:R-:W-:Y:S01]  /*6f20*/  IMAD.SHL.U32 R48, R48, 0x8, RZ ;  /* 0x0000000830307824 */ /* 0x000fe200078e00ff */
[----:B------:R-:W-:Y:S02]  /*6f30*/  SHF.R.U32.HI R9, RZ, 0x3, R9 ;  /* 0x00000003ff097819 */ /* 0x000fe40000011609 */
[----:B------:R-:W-:Y:S01]  /*6f40*/  LOP3.LUT R13, R13, 0xc0, RZ, 0xc0, !PT ;  /* 0x000000c00d0d7812 */ /* 0x000fe200078ec0ff */
[----:B------:R-:W3:Y:S01]  /*6f50*/  @!P0 LDC.64 R4, c[0x0][0x250] ;  /* 0x00009400ff048b82 */ /* 0x000ee20000000a00 */
[----:B------:R-:W-:Y:S01]  /*6f60*/  LOP3.LUT R9, R8, R9, RZ, 0x3c, !PT ;  /* 0x0000000908097212 */ /* 0x000fe200078e3cff */
[----:B------:R-:W-:Y:S01]  /*6f70*/  IMAD.IADD R8, R2, 0x1, -R19 ;  /* 0x0000000102087824 */ /* 0x000fe200078e0a13 */
[----:B------:R-:W-:-:S02]  /*6f80*/  SHF.R.S32.HI R24, RZ, 0x5, R12 ;  /* 0x00000005ff187819 */ /* 0x000fc4000001140c */
[----:B------:R-:W-:Y:S01]  /*6f90*/  LOP3.LUT R48, R13, 0x8, R48, 0xf8, !PT ;  /* 0x000000080d307812 */ /* 0x000fe200078ef830 */
[----:B------:R-:W-:Y:S01]  /*6fa0*/  IMAD.IADD R50, R8, 0x1, -R59 ;  /* 0x0000000108327824 */ /* 0x000fe200078e0a3b */
[----:B------:R-:W-:Y:S01]  /*6fb0*/  SHF.R.U32.HI R13, RZ, 0x3, R13 ;  /* 0x00000003ff0d7819 */ /* 0x000fe2000001160d */
[----:B------:R-:W-:-:S03]  /*6fc0*/  IMAD.U32 R134, R134, 0x20, R9 ;  /* 0x0000002086867824 */ /* 0x000fc600078e0009 */
[----:B------:R-:W-:Y:S02]  /*6fd0*/  LOP3.LUT R48, R48, R13, RZ, 0x3c, !PT ;  /* 0x0000000d30307212 */ /* 0x000fe400078e3cff */
[----:B------:R-:W-:Y:S02]  /*6fe0*/  LEA R134, R134, UR4, 0x1 ;  /* 0x0000000486867c11 */ /* 0x000fe4000f8e08ff */
[----:B------:R-:W-:Y:S01]  /*6ff0*/  LOP3.LUT R13, R12, 0xffffffe0, RZ, 0xc0, !PT ;  /* 0xffffffe00c0d7812 */ /* 0x000fe200078ec0ff */
[----:B--2---:R-:W-:Y:S01]  /*7000*/  @!P6 IMAD R7, R7, 0xc0, RZ ;  /* 0x000000c00707e824 */ /* 0x004fe200078e02ff */
[----:B-1----:R-:W-:Y:S01]  /*7010*/  SHF.R.S32.HI R17, RZ, 0x1f, R8 ;  /* 0x0000001fff117819 */ /* 0x002fe20000011408 */
[----:B------:R-:W-:-:S04]  /*7020*/  DEPBAR.LE SB0, 0x0 ;  /* 0x000080000000791a */ /* 0x000fc80000000000 */
[----:B------:R-:W-:Y:S01]  /*7030*/  LEA.HI R8, R17, R8, RZ, 0x3 ;  /* 0x0000000811087211 */ /* 0x000fe200078f18ff */
[----:B------:R-:W-:Y:S01]  /*7040*/  BAR.SYNC.DEFER_BLOCKING 0x0 ;  /* 0x0000000000007b1d */ /* 0x000fe20000010000 */
[----:B---3--:R-:W-:Y:S01]  /*7050*/  @!P0 LEA R20, P4, R4, R140, 0x7 ;  /* 0x0000008c04148211 */ /* 0x008fe200078838ff */
[----:B------:R-:W-:Y:S02]  /*7060*/  VIADD R133, R134, 0x1020 ;  /* 0x0000102086857836 */ /* 0x000fe40000000000 */
[----:B------:R-:W-:Y:S01]  /*7070*/  IMAD.SHL.U32 R8, R8, 0x20, RZ ;  /* 0x0000002008087824 */ /* 0x000fe200078e00ff */
[----:B------:R-:W-:Y:S01]  /*7080*/  @!P0 LEA.HI.X R21, R4, R141, R5, 0x7, P4 ;  /* 0x0000008d04158211 */ /* 0x000fe200020f3c05 */
[----:B------:R-:W-:Y:S02]  /*7090*/  VIADD R4, R134, 0x1000 ;  /* 0x0000100086047836 */ /* 0x000fe40000000000 */
[----:B------:R-:W-:Y:S01]  /*70a0*/  IMAD.IADD R148, R2, 0x1, -R13 ;  /* 0x0000000102947824 */ /* 0x000fe200078e0a0d */
[----:B------:R-:W-:Y:S01]  /*70b0*/  LOP3.LUT R49, R8, 0xffffff00, RZ, 0xc0, !PT ;  /* 0xffffff0008317812 */ /* 0x000fe200078ec0ff */
[----:B------:R-:W-:-:S03]  /*70c0*/  @!P6 IMAD.WIDE.U32 R8, R6, 0xc0, R140 ;  /* 0x000000c00608e825 */ /* 0x000fc600078e008c */
[----:B------:R-:W-:Y:S01]  /*70d0*/  SHF.R.S32.HI R27, RZ, 0x1f, R148 ;  /* 0x0000001fff1b7819 */ /* 0x000fe20000011494 */
[----:B------:R-:W-:Y:S02]  /*70e0*/  IMAD R5, R24, 0x200, R49 ;  /* 0x0000020018057824 */ /* 0x000fe400078e0231 */
[----:B------:R-:W-:Y:S01]  /*70f0*/  @!P6 IMAD.IADD R7, R7, 0x1, R9 ;  /* 0x000000010707e824 */ /* 0x000fe200078e0209 */
[----:B------:R-:W-:Y:S01]  /*7100*/  LEA.HI R148, R27, R148, RZ, 0x2 ;  /* 0x000000941b947211 */ /* 0x000fe200078f10ff */
[----:B------:R-:W-:Y:S02]  /*7110*/  IMAD R5, R50, 0x20, R5 ;  /* 0x0000002032057824 */ /* 0x000fe400078e0205 */
[----:B------:R-:W-:Y:S01]  /*7120*/  @!P6 IMAD.MOV.U32 R6, RZ, RZ, R8 ;  /* 0x000000ffff06e224 */ /* 0x000fe200078e0008 */
[----:B------:R-:W-:Y:S01]  /*7130*/  SHF.R.S32.HI R148, RZ, 0x2, R148 ;  /* 0x00000002ff947819 */ /* 0x000fe20000011494 */
[----:B------:R-:W-:Y:S01]  /*7140*/  IMAD.IADD R136, R48, 0x1, R5 ;  /* 0x0000000130887824 */ /* 0x000fe200078e0205 */
[----:B------:R-:W-:Y:S01]  /*7150*/  @P2 STS [R147+0x3000], RZ ;  /* 0x003000ff93002388 */ /* 0x000fe20000000800 */
[----:B------:R-:W-:-:S03]  /*7160*/  IMAD.IADD R2, R0, 0x1, R55 ;  /* 0x0000000100027824 */ /* 0x000fc600078e0237 */
[----:B------:R-:W-:Y:S01]  /*7170*/  LEA R136, R136, UR4, 0x1 ;  /* 0x0000000488887c11 */ /* 0x000fe2000f8e08ff */
[----:B------:R-:W-:Y:S01]  /*7180*/  @P2 STS [R147+0x3004], RZ ;  /* 0x003004ff93002388 */ /* 0x000fe20000000800 */
[----:B------:R-:W-:-:S03]  /*7190*/  IMAD R49, R50, 0x20, R49 ;  /* 0x0000002032317824 */ /* 0x000fc600078e0231 */
[----:B------:R-:W-:Y:S04]  /*71a0*/  @P2 STS.64 [R147+0x3008], RZ ;  /* 0x003008ff93002388 */ /* 0x000fe80000000a00 */
[----:B------:R-:W-:Y:S01]  /*71b0*/  @!PT LDS RZ, [RZ] ;  /* 0x00000000fffff984 */ /* 0x000fe20000000800 */
[----:B------:R-:W-:Y:S01]  /*71c0*/  @!PT LDS RZ, [RZ] ;  /* 0x00000000fffff984 */ /* 0x000fe20000000800 */
[----:B------:R-:W-:Y:S01]  /*71d0*/  @!PT LDS RZ, [RZ] ;  /* 0x00000000fffff984 */ /* 0x000fe20000000800 */
[----:B------:R-:W-:Y:S01]  /*71e0*/  @!P2 LDGSTS.E.BYPASS.LTC128B.128 [R147+0x3000], desc[UR6][R140.64] ;  /* 0x030000008c93afae */ /* 0x000fe2000b901d46 */
[----:B------:R-:W-:-:S03]  /*71f0*/  LOP3.LUT P2, RZ, R54, 0x2, RZ, 0xc0, !PT ;  /* 0x0000000236ff7812 */ /* 0x000fc6000784c0ff */
        /* <DEDUP_REMOVED lines=10> */
[----:B------:R-:W-:Y:S01]  /*72a0*/  LOP3.LUT P0, RZ, R3, 0x2, RZ, 0xc0, !PT ;  /* 0x0000000203ff7812 */ /* 0x000fe2000780c0ff */
[----:B------:R-:W-:-:S02]  /*72b0*/  IMAD.MOV.U32 R3, RZ, RZ, 0x20 ;  /* 0x00000020ff037424 */ /* 0x000fc400078e00ff */
[----:B------:R-:W-:Y:S03]  /*72c0*/  @P6 STS.128 [R147+0x4800], RZ ;  /* 0x004800ff93006388 */ /* 0x000fe60000000c00 */
[----:B------:R-:W-:Y:S01]  /*72d0*/  SEL R3, R3, 0xffffffe0, !P2 ;  /* 0xffffffe003037807 */ /* 0x000fe20005000000 */
[----:B------:R-:W-:Y:S01]  /*72e0*/  @!PT LDS RZ, [RZ] ;  /* 0x00000000fffff984 */ /* 0x000fe20000000800 */
[----:B------:R-:W-:Y:S01]  /*72f0*/  @!PT LDS RZ, [RZ] ;  /* 0x00000000fffff984 */ /* 0x000fe20000000800 */
[----:B------:R-:W-:Y:S01]  /*7300*/  @!PT LDS RZ, [RZ] ;  /* 0x00000000fffff984 */ /* 0x000fe20000000800 */
[----:B------:R1:W-:Y:S04]  /*7310*/  @!P6 LDGSTS.E.BYPASS.LTC128B.128 [R147+0x4800], desc[UR6][R6.64] ;  /* 0x048000000693efae */ /* 0x0003e8000b901d46 */
[----:B------:R-:W-:Y:S01]  /*7320*/  LDSM.16.M88.4 R8, [R136] ;  /* 0x000000008808783b */ /* 0x000fe20000000200 */
[----:B------:R-:W-:Y:S02]  /*7330*/  IMAD.IADD R135, R136, 0x1, R3 ;  /* 0x0000000188877824 */ /* 0x000fe400078e0203 */
[----:B------:R-:W-:Y:S01]  /*7340*/  @P0 VIADD R133, R4, 0xffffffe0 ;  /* 0xffffffe004850836 */ /* 0x000fe20000000000 */
[----:B------:R-:W2:Y:S03]  /*7350*/  LDSM.16.M88.4 R16, [R134+0x1000] ;  /* 0x001000008610783b */ /* 0x000ea60000000200 */
[C---:B------:R-:W-:Y:S01]  /*7360*/  VIADD R130, R133.reuse, 0x400 ;  /* 0x0000040085827836 */ /* 0x040fe20000000000 */
[----:B------:R-:W3:Y:S01]  /*7370*/  LDSM.16.M88.4 R36, [R134+0x1400] ;  /* 0x001400008624783b */ /* 0x000ee20000000200 */
[----:B------:R-:W-:-:S02]  /*7380*/  VIADD R129, R133, 0x800 ;  /* 0x0000080085817836 */ /* 0x000fc40000000000 */
[C---:B------:R-:W-:Y:S01]  /*7390*/  VIADD R128, R133.reuse, 0xc00 ;  /* 0x00000c0085807836 */ /* 0x040fe20000000000 */
[----:B------:R-:W-:Y:S01]  /*73a0*/  LDSM.16.M88.4 R28, [R135] ;  /* 0x00000000871c783b */ /* 0x000fe20000000200 */
[C---:B------:R-:W-:Y:S02]  /*73b0*/  VIADD R127, R133.reuse, 0x1000 ;  /* 0x00001000857f7836 */ /* 0x040fe40000000000 */
[C---:B------:R-:W-:Y:S01]  /*73c0*/  VIADD R126, R133.reuse, 0x1400 ;  /* 0x00001400857e7836 */ /* 0x040fe20000000000 */
[----:B------:R-:W4:Y:S01]  /*73d0*/  LDSM.16.M88.4 R44, [R133] ;  /* 0x00000000852c783b */ /* 0x000f220000000200 */
[C---:B------:R-:W-:Y:S02]  /*73e0*/  VIADD R125, R133.reuse, 0x1800 ;  /* 0x00001800857d7836 */ /* 0x040fe40000000000 */
[----:B------:R-:W-:Y:S01]  /*73f0*/  VIADD R124, R133, 0x1c00 ;  /* 0x00001c00857c7836 */ /* 0x000fe20000000000 */
[----:B------:R-:W-:Y:S04]  /*7400*/  LDSM.16.M88.4 R40, [R134+0x1800] ;  /* 0x001800008628783b */ /* 0x000fe80000000200 */
[----:B-1----:R-:W1:Y:S04]  /*7410*/  LDSM.16.M88.4 R4, [R133+0x400] ;  /* 0x000400008504783b */ /* 0x002e680000000200 */
[----:B------:R-:W1:Y:S04]  /*7420*/  LDSM.16.M88.4 R32, [R134+0x1c00] ;  /* 0x001c00008620783b */ /* 0x000e680000000200 */
[----:B------:R-:W-:Y:S04]  /*7430*/  LDSM.16.M88.4 R56, [R134+0x2000] ;  /* 0x002000008638783b */ /* 0x000fe80000000200 */
[----:B------:R-:W-:Y:S04]  /*7440*/  LDSM.16.M88.4 R64, [R133+0x1000] ;  /* 0x001000008540783b */ /* 0x000fe80000000200 */
[----:B------:R-:W0:Y:S01]  /*7450*/  LDGDEPBAR ;  /* 0x00000000000079af */ /* 0x000e220000000000 */
[C---:B--2---:R-:W-:Y:S06]  /*7460*/  HMMA.16816.F32.BF16 R20, R8.reuse, R16, RZ ;  /* 0x000000100814723c */ /* 0x044fec00000418ff */
[C---:B------:R-:W-:Y:S06]  /*7470*/  HMMA.16816.F32.BF16 R16, R8.reuse, R18, RZ ;  /* 0x000000120810723c */ /* 0x040fec00000418ff */
[C---:B---3--:R-:W-:Y:S06]  /*7480*/  HMMA.16816.F32.BF16 R12, R8.reuse, R36, RZ ;  /* 0x00000024080c723c */ /* 0x048fec00000418ff */
[----:B------:R-:W-:Y:S06]  /*7490*/  HMMA.16816.F32.BF16 R36, R8, R38, RZ ;  /* 0x000000260824723c */ /* 0x000fec00000418ff */
[C---:B----4-:R-:W-:Y:S06]  /*74a0*/  HMMA.16816.F32.BF16 R20, R28.reuse, R44, R20 ;  /* 0x0000002c1c14723c */ /* 0x050fec0000041814 */
[----:B------:R-:W-:Y:S01]  /*74b0*/  HMMA.16816.F32.BF16 R16, R28, R46, R16 ;  /* 0x0000002e1c10723c */ /* 0x000fe20000041810 */
[----:B------:R-:W-:-:S02]  /*74c0*/  IMAD R45, R25, 0x4, R24 ;  /* 0x00000004192d7824 */ /* 0x000fc400078e0218 */
[----:B------:R-:W2:Y:S02]  /*74d0*/  LDSM.16.M88.4 R24, [R133+0x800] ;  /* 0x000800008518783b */ /* 0x000ea40000000200 */
[----:B------:R-:W-:Y:S01]  /*74e0*/  IMAD.U32 R45, R45, 0x10, R148 ;  /* 0x000000102d2d7824 */ /* 0x000fe200078e0094 */
[C---:B-1----:R-:W-:Y:S04]  /*74f0*/  HMMA.16816.F32.BF16 R12, R28.reuse, R4, R12 ;  /* 0x000000041c0c723c */ /* 0x042fe8000004180c */
[----:B------:R-:W-:Y:S02]  /*7500*/  IADD3 R44, -R142, 0x1, R45 ;  /* 0x000000018e2c7810 */ /* 0x000fe40007ffe12d */
[----:B------:R-:W-:Y:S01]  /*7510*/  HMMA.16816.F32.BF16 R36, R28, R6, R36 ;  /* 0x000000061c24723c */ /* 0x000fe20000041824 */
[----:B------:R-:W-:Y:S01]  /*7520*/  VIADD R5, R2, 0x1 ;  /* 0x0000000102057836 */ /* 0x000fe20000000000 */
[----:B------:R-:W-:Y:S01]  /*7530*/  IADD3 R44, R44, UR5, R53 ;  /* 0x000000052c2c7c10 */ /* 0x000fe2000fffe035 */
[----:B------:R-:W-:-:S02]  /*7540*/  IMAD.IADD R4, R48, 0x1, R49 ;  /* 0x0000000130047824 */ /* 0x000fc400078e0231 */
[----:B------:R-:W1:Y:S01]  /*7550*/  LDSM.16.M88.4 R48, [R133+0xc00] ;  /* 0x000c00008530783b */ /* 0x000e620000000200 */
[----:B------:R-:W-:Y:S01]  /*7560*/  VIMNMX R54, R44, R53, PT ;  /* 0x000000352c367248 */ /* 0x000fe20003fe0100 */
[----:B------:R-:W-:Y:S01]  /*7570*/  VIADD R7, R2, 0x11 ;  /* 0x0000001102077836 */ /* 0x000fe20000000000 */
[----:B------:R-:W-:Y:S01]  /*7580*/  VIADDMNMX R53, R44, 0x8, R53, PT ;  /* 0x000000082c357846 */ /* 0x000fe20003800135 */
[C---:B------:R-:W-:Y:S01]  /*7590*/  HMMA.16816.F32.BF16 R60, R8.reuse, R32, RZ ;  /* 0x00000020083c723c */ /* 0x040fe200000418ff */
[C---:B------:R-:W-:Y:S02]  /*75a0*/  ISETP.GE.AND P5, PT, R5.reuse, R54, PT ;  /* 0x000000360500720c */ /* 0x040fe40003fa6270 */
[----:B------:R-:W-:Y:S01]  /*75b0*/  ISETP.GE.AND P6, PT, R5, R53, PT ;  /* 0x000000350500720c */ /* 0x000fe20003fc6270 */
[C---:B------:R-:W-:Y:S01]  /*75c0*/  VIADD R5, R2.reuse, 0x9 ;  /* 0x0000000902057836 */ /* 0x040fe20000000000 */
[----:B------:R-:W-:Y:S01]  /*75d0*/  FSEL R6, R21, -INF , !P5 ;  /* 0xff80000015067808 */ /* 0x000fe20006800000 */
[----:B------:R-:W-:Y:S01]  /*75e0*/  HMMA.16816.F32.BF16 R44, R8, R40, RZ ;  /* 0x00000028082c723c */ /* 0x000fe200000418ff */
[----:B------:R-:W-:-:S02]  /*75f0*/  VIADD R21, R2, 0x19 ;  /* 0x0000001902157836 */ /* 0x000fc40000000000 */
[CC--:B------:R-:W-:Y:S02]  /*7600*/  ISETP.GE.AND P0, PT, R5.reuse, R54.reuse, PT ;  /* 0x000000360500720c */ /* 0x0c0fe40003f06270 */
[-C--:B------:R-:W-:Y:S01]  /*7610*/  ISETP.GE.AND P4, PT, R5, R53.reuse, PT ;  /* 0x000000350500720c */ /* 0x080fe20003f86270 */
[C---:B------:R-:W-:Y:S01]  /*7620*/  VIADD R5, R2.reuse, 0x10 ;  /* 0x0000001002057836 */ /* 0x040fe20000000000 */
[----:B------:R-:W-:Y:S01]  /*7630*/  FSEL R70, R17, -INF , !P0 ;  /* 0xff80000011467808 */ /* 0x000fe20004000000 */
[----:B------:R-:W-:Y:S01]  /*7640*/  VIADD R40, R2, 0x8 ;  /* 0x0000000802287836 */ /* 0x000fe20000000000 */
[----:B------:R-:W-:Y:S01]  /*7650*/  ISETP.GE.AND P0, PT, R7, R53, PT ;  /* 0x000000350700720c */ /* 0x000fe20003f06270 */
[----:B------:R-:W-:Y:S01]  /*7660*/  HMMA.16816.F32.BF16 R32, R8, R34, RZ ;  /* 0x000000220820723c */ /* 0x000fe200000418ff */
[-C--:B------:R-:W-:Y:S02]  /*7670*/  ISETP.GE.AND P5, PT, R5, R54.reuse, PT ;  /* 0x000000360500720c */ /* 0x080fe40003fa6270 */
[----:B------:R-:W-:-:S02]  /*7680*/  ISETP.GE.AND P3, PT, R40, R54, PT ;  /* 0x000000362800720c */ /* 0x000fc40003f66270 */
[-C--:B------:R-:W-:Y:S02]  /*7690*/  ISETP.GE.AND P2, PT, R40, R53.reuse, PT ;  /* 0x000000352800720c */ /* 0x080fe40003f46270 */
[----:B------:R-:W-:Y:S01]  /*76a0*/  FSEL R68, R16, -INF , !P3 ;  /* 0xff80000010447808 */ /* 0x000fe20005800000 */
[----:B------:R-:W-:Y:S01]  /*76b0*/  VIADD R16, R2, 0x18 ;  /* 0x0000001802107836 */ /* 0x000fe20000000000 */
[----:B------:R-:W-:Y:S01]  /*76c0*/  ISETP.GE.AND P3, PT, R5, R53, PT ;  /* 0x000000350500720c */ /* 0x000fe20003f66270 */
[----:B------:R-:W-:Y:S01]  /*76d0*/  HMMA.16816.F32.BF16 R40, R8, R42, RZ ;  /* 0x0000002a0828723c */ /* 0x000fe200000418ff */
[----:B------:R-:W-:Y:S02]  /*76e0*/  FSEL R5, R18, -INF , !P2 ;  /* 0xff80000012057808 */ /* 0x000fe40005000000 */
[-C--:B------:R-:W-:Y:S02]  /*76f0*/  ISETP.GE.AND P2, PT, R7, R54.reuse, PT ;  /* 0x000000360700720c */ /* 0x080fe40003f46270 */
[----:B------:R-:W-:Y:S01]  /*7700*/  FSEL R7, R19, -INF , !P4 ;  /* 0xff80000013077808 */ /* 0x000fe20006000000 */
[----:B--2---:R-:W-:Y:S01]  /*7710*/  HMMA.16816.F32.BF16 R44, R28, R24, R44 ;  /* 0x000000181c2c723c */ /* 0x004fe2000004182c */
[----:B------:R-:W-:Y:S01]  /*7720*/  FSEL R72, R12, -INF , !P5 ;  /* 0xff8000000c487808 */ /* 0x000fe20006800000 */
[----:B------:R-:W-:Y:S01]  /*7730*/  VIADD R12, R2, 0x20 ;  /* 0x00000020020c7836 */ /* 0x000fe20000000000 */
[----:B------:R-:W-:-:S02]  /*7740*/  ISETP.GE.AND P4, PT, R16, R54, PT ;  /* 0x000000361000720c */ /* 0x000fc40003f86270 */
[-C--:B------:R-:W-:Y:S01]  /*7750*/  ISETP.GE.AND P5, PT, R16, R53.reuse, PT ;  /* 0x000000351000720c */ /* 0x080fe20003fa6270 */
[C---:B-1----:R-:W-:Y:S01]  /*7760*/  HMMA.16816.F32.BF16 R60, R28.reuse, R48, R60 ;  /* 0x000000301c3c723c */ /* 0x042fe2000004183c */
[----:B------:R-:W1:Y:S01]  /*7770*/  LDSM.16.M88.4 R16, [R134+0x2400] ;  /* 0x002400008610783b */ /* 0x000e620000000200 */
[----:B------:R-:W-:Y:S02]  /*7780*/  FSEL R79, R15, -INF , !P0 ;  /* 0xff8000000f4f7808 */ /* 0x000fe40004000000 */
[----:B------:R-:W-:Y:S02]  /*7790*/  FSEL R76, R36, -INF , !P4 ;  /* 0xff800000244c7808 */ /* 0x000fe40006000000 */
[----:B------:R-:W-:Y:S01]  /*77a0*/  FSEL R69, R14, -INF , !P3 ;  /* 0xff8000000e457808 */ /* 0x000fe20005800000 */
[C---:B------:R-:W-:Y:S01]  /*77b0*/  HMMA.16816.F32.BF16 R32, R28.reuse, R50, R32 ;  /* 0x000000321c20723c */ /* 0x040fe20000041820 */
[CC--:B------:R-:W-:Y:S01]  /*77c0*/  ISETP.GE.AND P0, PT, R12.reuse, R54.reuse, PT ;  /* 0x000000360c00720c */ /* 0x0c0fe20003f06270 */
[----:B------:R-:W-:Y:S01]  /*77d0*/  LDSM.16.M88.4 R48, [R133+0x1800] ;  /* 0x001800008530783b */ /* 0x000fe20000000200 */
[----:B------:R-:W-:Y:S01]  /*77e0*/  ISETP.GE.AND P4, PT, R12, R53, PT ;  /* 0x000000350c00720c */ /* 0x000fe20003f86270 */
[----:B------:R-:W-:Y:S01]  /*77f0*/  VIADD R12, R2, 0x21 ;  /* 0x00000021020c7836 */ /* 0x000fe20000000000 */
[----:B------:R-:W-:Y:S01]  /*7800*/  ISETP.GE.AND P3, PT, R21, R54, PT ;  /* 0x000000361500720c */ /* 0x000fe20003f66270 */
[----:B------:R-:W-:Y:S01]  /*7810*/  HMMA.16816.F32.BF16 R40, R28, R26, R40 ;  /* 0x0000001a1c28723c */ /* 0x000fe20000041828 */
[----:B------:R-:W-:Y:S01]  /*7820*/  FSEL R71, R38, -INF , !P5 ;  /* 0xff80000026477808 */ /* 0x000fe20006800000 */
[----:B------:R-:W2:Y:S01]  /*7830*/  LDSM.16.M88.4 R24, [R133+0x1400] ;  /* 0x001400008518783b */ /* 0x000ea20000000200 */
[----:B------:R-:W-:-:S02]  /*7840*/  FSEL R78, R37, -INF , !P3 ;  /* 0xff800000254e7808 */ /* 0x000fc40005800000 */
[----:B------:R-:W-:Y:S02]  /*7850*/  FSEL R74, R13, -INF , !P2 ;  /* 0xff8000000d4a7808 */ /* 0x000fe40005000000 */
[CC--:B------:R-:W-:Y:S02]  /*7860*/  ISETP.GE.AND P5, PT, R12.reuse, R54.reuse, PT ;  /* 0x000000360c00720c */ /* 0x0c0fe40003fa6270 */
[-C--:B------:R-:W-:Y:S02]  /*7870*/  ISETP.GE.AND P3, PT, R12, R53.reuse, PT ;  /* 0x000000350c00720c */ /* 0x080fe40003f66270 */
[C---:B------:R-:W-:Y:S01]  /*7880*/  HMMA.16816.F32.BF16 R12, R8.reuse, R56, RZ ;  /* 0x00000038080c723c */ /* 0x040fe200000418ff */
[-C--:B------:R-:W-:Y:S01]  /*7890*/  ISETP.GE.AND P2, PT, R21, R53.reuse, PT ;  /* 0x000000351500720c */ /* 0x080fe20003f46270 */
[----:B------:R-:W-:Y:S01]  /*78a0*/  VIADD R21, R2, 0x28 ;  /* 0x0000002802157836 */ /* 0x000fe20000000000 */
[----:B------:R-:W-:Y:S01]  /*78b0*/  FSEL R86, R44, -INF , !P0 ;  /* 0xff8000002c567808 */ /* 0x000fe20004000000 */
[C---:B------:R-:W-:Y:S01]  /*78c0*/  VIADD R44, R2.reuse, 0x29 ;  /* 0x00000029022c7836 */ /* 0x040fe20000000000 */
[----:B------:R-:W-:Y:S01]  /*78d0*/  FSEL R77, R39, -INF , !P2 ;  /* 0xff800000274d7808 */ /* 0x000fe20005000000 */
[----:B------:R-:W-:Y:S01]  /*78e0*/  HMMA.16816.F32.BF16 R56, R8, R58, RZ ;  /* 0x0000003a0838723c */ /* 0x000fe200000418ff */
[C---:B------:R-:W-:Y:S01]  /*78f0*/  ISETP.GE.AND P2, PT, R21.reuse, R54, PT ;  /* 0x000000361500720c */ /* 0x040fe20003f46270 */
[----:B------:R-:W3:Y:S01]  /*7900*/  LDSM.16.M88.4 R36, [R134+0x2800] ;  /* 0x002800008624783b */ /* 0x000ee20000000200 */
[----:B------:R-:W-:Y:S01]  /*7910*/  ISETP.GE.AND P0, PT, R21, R53, PT ;  /* 0x000000351500720c */ /* 0x000fe20003f06270 */
[----:B------:R-:W-:Y:S01]  /*7920*/  VIADD R21, R2, 0x30 ;  /* 0x0000003002157836 */ /* 0x000fe20000000000 */
[----:B------:R-:W-:-:S02]  /*7930*/  FSEL R91, R46, -INF , !P4 ;  /* 0xff8000002e5b7808 */ /* 0x000fc40006000000 */
[----:B------:R-:W-:Y:S02]  /*7940*/  FSEL R90, R45, -INF , !P5 ;  /* 0xff8000002d5a7808 */ /* 0x000fe40006800000 */
[CC--:B------:R-:W-:Y:S02]  /*7950*/  ISETP.GE.AND P4, PT, R44.reuse, R54.reuse, PT ;  /* 0x000000362c00720c */ /* 0x0c0fe40003f86270 */
[----:B------:R-:W-:Y:S02]  /*7960*/  ISETP.GE.AND P5, PT, R44, R53, PT ;  /* 0x000000352c00720c */ /* 0x000fe40003fa6270 */
[----:B------:R-:W-:Y:S02]  /*7970*/  FSEL R97, R47, -INF , !P3 ;  /* 0xff8000002f617808 */ /* 0x000fe40005800000 */
[----:B-1----:R-:W-:Y:S01]  /*7980*/  HMMA.16816.F32.BF16 R44, R8, R16, RZ ;  /* 0x00000010082c723c */ /* 0x002fe200000418ff */
[----:B------:R-:W-:Y:S02]  /*7990*/  ISETP.GE.AND P3, PT, R21, R54, PT ;  /* 0x000000361500720c */ /* 0x000fe40003f66270 */
[----:B------:R-:W-:-:S02]  /*79a0*/  FSEL R101, R43, -INF , !P5 ;  /* 0xff8000002b657808 */ /* 0x000fc40006800000 */
[----:B------:R-:W-:Y:S01]  /*79b0*/  FSEL R92, R40, -INF , !P2 ;  /* 0xff800000285c7808 */ /* 0x000fe20005000000 */
[C---:B------:R-:W-:Y:S01]  /*79c0*/  HMMA.16816.F32.BF16 R12, R28.reuse, R64, R12 ;  /* 0x000000401c0c723c */ /* 0x040fe2000004180c */
[----:B------:R-:W-:Y:S01]  /*79d0*/  VIADD R16, R2, 0x38 ;  /* 0x0000003802107836 */ /* 0x000fe20000000000 */
[----:B------:R-:W-:Y:S02]  /*79e0*/  FSEL R95, R42, -INF , !P0 ;  /* 0xff8000002a5f7808 */ /* 0x000fe40004000000 */
[----:B------:R-:W-:Y:S02]  /*79f0*/  FSEL R96, R41, -INF , !P4 ;  /* 0xff80000029607808 */ /* 0x000fe40006000000 */
[-C--:B------:R-:W-:Y:S01]  /*7a00*/  ISETP.GE.AND P5, PT, R16, R54.reuse, PT ;  /* 0x000000361000720c */ /* 0x080fe20003fa6270 */
[----:B------:R-:W1:Y:S01]  /*7a10*/  LDSM.16.M88.4 R40, [R134+0x2c00] ;  /* 0x002c00008628783b */ /* 0x000e620000000200 */
[----:B------:R-:W-:Y:S01]  /*7a20*/  FSEL R64, R60, -INF , !P3 ;  /* 0xff8000003c407808 */ /* 0x000fe20005800000 */
[----:B------:R-:W-:Y:S01]  /*7a30*/  HMMA.16816.F32.BF16 R56, R28, R66, R56 ;  /* 0x000000421c38723c */ /* 0x000fe20000041838 */
[-C--:B------:R-:W-:Y:S01]  /*7a40*/  ISETP.GE.AND P3, PT, R16, R53.reuse, PT ;  /* 0x000000351000720c */ /* 0x080fe20003f66270 */
[C---:B------:R-:W-:Y:S01]  /*7a50*/  VIADD R60, R2.reuse, 0x39 ;  /* 0x00000039023c7836 */ /* 0x040fe20000000000 */
[----:B------:R-:W-:Y:S01]  /*7a60*/  ISETP.GE.AND P2, PT, R21, R53, PT ;  /* 0x000000351500720c */ /* 0x000fe20003f46270 */
[----:B------:R-:W-:Y:S01]  /*7a70*/  VIADD R21, R2, 0x31 ;  /* 0x0000003102157836 */ /* 0x000fe20000000000 */
[----:B------:R-:W-:Y:S01]  /*7a80*/  FSEL R88, R32, -INF , !P5 ;  /* 0xff80000020587808 */ /* 0x000fe20006800000 */
[----:B------:R-:W-:Y:S01]  /*7a90*/  HMMA.16816.F32.BF16 R16, R8, R18, RZ ;  /* 0x000000120810723c */ /* 0x000fe200000418ff */
[----:B------:R-:W-:Y:S01]  /*7aa0*/  FSEL R85, R62, -INF , !P2 ;  /* 0xff8000003e557808 */ /* 0x000fe20005000000 */
[----:B------:R-:W-:Y:S01]  /*7ab0*/  VIADD R32, R2, 0x41 ;  /* 0x0000004102207836 */ /* 0x000fe20000000000 */
[----:B------:R-:W-:-:S02]  /*7ac0*/  ISETP.GE.AND P0, PT, R21, R54, PT ;  /* 0x000000361500720c */ /* 0x000fc40003f06270 */
[----:B------:R-:W-:Y:S01]  /*7ad0*/  ISETP.GE.AND P4, PT, R21, R53, PT ;  /* 0x000000351500720c */ /* 0x000fe20003f86270 */
[----:B------:R-:W-:Y:S01]  /*7ae0*/  VIADD R21, R2, 0x40 ;  /* 0x0000004002157836 */ /* 0x000fe20000000000 */
[-C--:B------:R-:W-:Y:S01]  /*7af0*/  ISETP.GE.AND P2, PT, R60, R54.reuse, PT ;  /* 0x000000363c00720c */ /* 0x080fe20003f46270 */
[----:B--2---:R-:W-:Y:S01]  /*7b00*/  HMMA.16816.F32.BF16 R44, R28, R24, R44 ;  /* 0x000000181c2c723c */ /* 0x004fe2000004182c */
[----:B------:R-:W-:Y:S02]  /*7b10*/  FSEL R89, R63, -INF , !P4 ;  /* 0xff8000003f597808 */ /* 0x000fe40006000000 */
[----:B------:R-:W-:Y:S02]  /*7b20*/  ISETP.GE.AND P4, PT, R21, R54, PT ;  /* 0x000000361500720c */ /* 0x000fe40003f86270 */
[----:B------:R-:W-:Y:S02]  /*7b30*/  FSEL R94, R33, -INF , !P2 ;  /* 0xff800000215e7808 */ /* 0x000fe40005000000 */
[----:B------:R-:W-:-:S02]  /*7b40*/  FSEL R93, R34, -INF , !P3 ;  /* 0xff800000225d7808 */ /* 0x000fc40005800000 */
[----:B------:R-:W-:Y:S01]  /*7b50*/  FSEL R33, R12, -INF , !P4 ;  /* 0xff8000000c217808 */ /* 0x000fe20006000000 */
[C---:B------:R-:W-:Y:S01]  /*7b60*/  VIADD R12, R2.reuse, 0x49 ;  /* 0x00000049020c7836 */ /* 0x040fe20000000000 */
[----:B------:R-:W-:Y:S02]  /*7b70*/  FSEL R84, R61, -INF , !P0 ;  /* 0xff8000003d547808 */ /* 0x000fe40004000000 */
[-C--:B------:R-:W-:Y:S01]  /*7b80*/  ISETP.GE.AND P5, PT, R21, R53.reuse, PT ;  /* 0x000000351500720c */ /* 0x080fe20003fa6270 */
[----:B------:R-:W-:Y:S01]  /*7b90*/  VIADD R21, R2, 0x48 ;  /* 0x0000004802157836 */ /* 0x000fe20000000000 */
[----:B------:R-:W-:Y:S01]  /*7ba0*/  ISETP.GE.AND P3, PT, R32, R54, PT ;  /* 0x000000362000720c */ /* 0x000fe20003f66270 */
[----:B------:R-:W-:Y:S01]  /*7bb0*/  HMMA.16816.F32.BF16 R16, R28, R26, R16 ;  /* 0x0000001a1c10723c */ /* 0x000fe20000041810 */
[----:B------:R-:W2:Y:S01]  /*7bc0*/  LDSM.16.M88.4 R24, [R133+0x1c00] ;  /* 0x001c00008518783b */ /* 0x000ea20000000200 */
[----:B------:R-:W-:Y:S01]  /*7bd0*/  ISETP.GE.AND P0, PT, R60, R53, PT ;  /* 0x000000353c00720c */ /* 0x000fe20003f06270 */
[----:B------:R-:W-:-:S04]  /*7be0*/  DEPBAR.LE SB0, 0x0 ;  /* 0x000080000000791a */ /* 0x000fc80000000000 */
[C---:B---3--:R-:W-:Y:S01]  /*7bf0*/  HMMA.16816.F32.BF16 R60, R8.reuse, R36, RZ ;  /* 0x00000024083c723c */ /* 0x048fe200000418ff */
[----:B------:R-:W-:Y:S02]  /*7c00*/  FSEL R65, R14, -INF , !P5 ;  /* 0xff8000000e417808 */ /* 0x000fe40006800000 */
[----:B------:R-:W-:Y:S02]  /*7c10*/  FSEL R66, R13, -INF , !P3 ;  /* 0xff8000000d427808 */ /* 0x000fe40005800000 */
[----:B------:R-:W-:Y:S01]  /*7c20*/  FSEL R99, R35, -INF , !P0 ;  /* 0xff80000023637808 */ /* 0x000fe20004000000 */
[----:B------:R-:W-:Y:S01]  /*7c30*/  HMMA.16816.F32.BF16 R36, R8, R38, RZ ;  /* 0x000000260824723c */ /* 0x000fe200000418ff */
[----:B------:R-:W-:Y:S01]  /*7c40*/  BAR.SYNC.DEFER_BLOCKING 0x0 ;  /* 0x0000000000007b1d */ /* 0x000fe20000010000 */
[C---:B------:R-:W-:Y:S02]  /*7c50*/  ISETP.GE.AND P5, PT, R12.reuse, R54, PT ;  /* 0x000000360c00720c */ /* 0x040fe40003fa6270 */
[-C--:B------:R-:W-:Y:S01]  /*7c60*/  ISETP.GE.AND P3, PT, R12, R53.reuse, PT ;  /* 0x000000350c00720c */ /* 0x080fe20003f66270 */
[----:B------:R-:W-:Y:S01]  /*7c70*/  VIADD R12, R2, 0x50 ;  /* 0x00000050020c7836 */ /* 0x000fe20000000000 */
[----:B------:R-:W-:-:S02]  /*7c80*/  ISETP.GE.AND P2, PT, R32, R53, PT ;  /* 0x000000352000720c */ /* 0x000fc40003f46270 */
[-C--:B------:R-:W-:Y:S02]  /*7c90*/  ISETP.GE.AND P0, PT, R21, R54.reuse, PT ;  /* 0x000000361500720c */ /* 0x080fe40003f06270 */
[----:B------:R-:W-:Y:S02]  /*7ca0*/  FSEL R87, R15, -INF , !P2 ;  /* 0xff8000000f577808 */ /* 0x000fe40005000000 */
[----:B------:R-:W-:Y:S02]  /*7cb0*/  FSEL R56, R56, -INF , !P0 ;  /* 0xff80000038387808 */ /* 0x000fe40004000000 */
[C---:B------:R-:W-:Y:S02]  /*7cc0*/  ISETP.GE.AND P2, PT, R12.reuse, R54, PT ;  /* 0x000000360c00720c */ /* 0x040fe40003f46270 */
[-C--:B------:R-:W-:Y:S02]  /*7cd0*/  ISETP.GE.AND P0, PT, R12, R53.reuse, PT ;  /* 0x000000350c00720c */ /* 0x080fe40003f06270 */
[----:B-1----:R-:W-:Y:S01]  /*7ce0*/  HMMA.16816.F32.BF16 R12, R8, R40, RZ ;  /* 0x00000028080c723c */ /* 0x002fe200000418ff */
[----:B------:R-:W-:Y:S01]  /*7cf0*/  ISETP.GE.AND P4, PT, R21, R53, PT ;  /* 0x000000351500720c */ /* 0x000fe20003f86270 */
[----:B------:R-:W-:Y:S01]  /*7d00*/  VIADD R21, R2, 0x51 ;  /* 0x0000005102157836 */ /* 0x000fe20000000000 */
[----:B------:R-:W-:-:S02]  /*7d10*/  FSEL R57, R57, -INF , !P5 ;  /* 0xff80000039397808 */ /* 0x000fc40006800000 */
[----:B------:R-:W-:Y:S01]  /*7d20*/  FSEL R67, R58, -INF , !P4 ;  /* 0xff8000003a437808 */ /* 0x000fe20006000000 */
[----:B------:R-:W-:Y:S01]  /*7d30*/  HMMA.16816.F32.BF16 R8, R8, R42, RZ ;  /* 0x0000002a0808723c */ /* 0x000fe200000418ff */
[C---:B------:R-:W-:Y:S01]  /*7d40*/  ISETP.GE.AND P4, PT, R21.reuse, R54, PT ;  /* 0x000000361500720c */ /* 0x040fe20003f86270 */
[C---:B------:R-:W-:Y:S01]  /*7d50*/  VIADD R40, R2.reuse, 0x59 ;  /* 0x0000005902287836 */ /* 0x040fe20000000000 */
[-C--:B------:R-:W-:Y:S01]  /*7d60*/  ISETP.GE.AND P5, PT, R21, R53.reuse, PT ;  /* 0x000000351500720c */ /* 0x080fe20003fa6270 */
[----:B------:R-:W-:Y:S01]  /*7d70*/  VIADD R21, R2, 0x58 ;  /* 0x0000005802157836 */ /* 0x000fe20000000000 */
[----:B------:R-:W-:Y:S01]  /*7d80*/  FSEL R32, R44, -INF , !P2 ;  /* 0xff8000002c207808 */ /* 0x000fe20005000000 */
[----:B------:R-:W-:Y:S01]  /*7d90*/  HMMA.16816.F32.BF16 R60, R28, R48, R60 ;  /* 0x000000301c3c723c */ /* 0x000fe2000004183c */
[----:B------:R-:W-:Y:S02]  /*7da0*/  FSEL R59, R59, -INF , !P3 ;  /* 0xff8000003b3b7808 */ /* 0x000fe40005800000 */
[----:B------:R-:W-:-:S02]  /*7db0*/  ISETP.GE.AND P2, PT, R21, R53, PT ;  /* 0x000000351500720c */ /* 0x000fc40003f46270 */
[----:B------:R-:W-:Y:S01]  /*7dc0*/  FSEL R35, R46, -INF , !P0 ;  /* 0xff8000002e237808 */ /* 0x000fe20004000000 */
[C---:B------:R-:W-:Y:S01]  /*7dd0*/  HMMA.16816.F32.BF16 R36, R28.reuse, R50, R36 ;  /* 0x000000321c24723c */ /* 0x040fe20000041824 */
[-C--:B------:R-:W-:Y:S01]  /*7de0*/  ISETP.GE.AND P3, PT, R21, R54.reuse, PT ;  /* 0x000000361500720c */ /* 0x080fe20003f66270 */
[----:B------:R-:W-:Y:S01]  /*7df0*/  VIADD R21, R2, 0x60 ;  /* 0x0000006002157836 */ /* 0x000fe20000000000 */
[C---:B------:R-:W-:Y:S02]  /*7e00*/  ISETP.GE.AND P0, PT, R40.reuse, R54, PT ;  /* 0x000000362800720c */ /* 0x040fe40003f06270 */
[----:B------:R-:W-:Y:S01]  /*7e10*/  FSEL R34, R45, -INF , !P4 ;  /* 0xff8000002d227808 */ /* 0x000fe20006000000 */
[----:B--2---:R-:W-:Y:S01]  /*7e20*/  HMMA.16816.F32.BF16 R12, R28, R24, R12 ;  /* 0x000000181c0c723c */ /* 0x004fe2000004180c */
[----:B------:R-:W-:Y:S01]  /*7e30*/  ISETP.GE.AND P4, PT, R40, R53, PT ;  /* 0x000000352800720c */ /* 0x000fe20003f86270 */
[----:B------:R-:W-:Y:S01]  /*7e40*/  VIADD R40, R2, 0x61 ;  /* 0x0000006102287836 */ /* 0x000fe20000000000 */
[----:B------:R-:W-:-:S02]  /*7e50*/  FSEL R41, R18, -INF , !P2 ;  /* 0xff80000012297808 */ /* 0x000fc40005000000 */
[----:B------:R-:W-:Y:S01]  /*7e60*/  FSEL R18, R17, -INF , !P0 ;  /* 0xff80000011127808 */ /* 0x000fe20004000000 */
[C---:B------:R-:W-:Y:S01]  /*7e70*/  VIADD R17, R2.reuse, 0x68 ;  /* 0x0000006802117836 */ /* 0x040fe20000000000 */
[----:B------:R-:W-:Y:S01]  /*7e80*/  FSEL R43, R47, -INF , !P5 ;  /* 0xff8000002f2b7808 */ /* 0x000fe20006800000 */
[----:B------:R-:W-:Y:S01]  /*7e90*/  HMMA.16816.F32.BF16 R8, R28, R26, R8 ;  /* 0x0000001a1c08723c */ /* 0x000fe20000041808 */
[-C--:B------:R-:W-:Y:S01]  /*7ea0*/  ISETP.GE.AND P5, PT, R21, R54.reuse, PT ;  /* 0x000000361500720c */ /* 0x080fe20003fa6270 */
[----:B------:R-:W-:Y:S01]  /*7eb0*/  VIADD R24, R2, 0x78 ;  /* 0x0000007802187836 */ /* 0x000fe20000000000 */
[----:B------:R-:W-:Y:S02]  /*7ec0*/  FSEL R16, R16, -INF , !P3 ;  /* 0xff80000010107808 */ /* 0x000fe40005800000 */
[----:B------:R-:W-:Y:S01]  /*7ed0*/  FSEL R45, R19, -INF , !P4 ;  /* 0xff800000132d7808 */ /* 0x000fe20006000000 */
[C---:B------:R-:W-:Y:S01]  /*7ee0*/  VIADD R19, R2.reuse, 0x69 ;  /* 0x0000006902137836 */ /* 0x040fe20000000000 */
[----:B------:R-:W-:Y:S01]  /*7ef0*/  ISETP.GE.AND P3, PT, R21, R53, PT ;  /* 0x000000351500720c */ /* 0x000fe20003f66270 */
[----:B------:R-:W-:Y:S01]  /*7f00*/  VIADD R21, R2, 0x70 ;  /* 0x0000007002157836 */ /* 0x000fe20000000000 */
[----:B------:R-:W-:-:S02]  /*7f10*/  ISETP.GE.AND P2, PT, R40, R54, PT ;  /* 0x000000362800720c */ /* 0x000fc40003f46270 */
[-C--:B------:R-:W-:Y:S02]  /*7f20*/  ISETP.GE.AND P0, PT, R40, R53.reuse, PT ;  /* 0x000000352800720c */ /* 0x080fe40003f06270 */
[C---:B------:R-:W-:Y:S02]  /*7f30*/  ISETP.GE.AND P4, PT, R17.reuse, R54, PT ;  /* 0x000000361100720c */ /* 0x040fe40003f86270 */
[----:B------:R-:W-:Y:S02]  /*7f40*/  FSEL R60, R60, -INF , !P5 ;  /* 0xff8000003c3c7808 */ /* 0x000fe40006800000 */
[----:B------:R-:W-:Y:S02]  /*7f50*/  ISETP.GE.AND P5, PT, R17, R53, PT ;  /* 0x000000351100720c */ /* 0x000fe40003fa6270 */
[----:B------:R-:W-:Y:S02]  /*7f60*/  FSEL R17, R62, -INF , !P3 ;  /* 0xff8000003e117808 */ /* 0x000fe40005800000 */
[----:B------:R-:W-:-:S02]  /*7f70*/  FSEL R61, R61, -INF , !P2 ;  /* 0xff8000003d3d7808 */ /* 0x000fc40005000000 */
[CC--:B------:R-:W-:Y:S02]  /*7f80*/  ISETP.GE.AND P3, PT, R19.reuse, R54.reuse, PT ;  /* 0x000000361300720c */ /* 0x0c0fe40003f66270 */
        /* <DEDUP_REMOVED lines=8> */
[----:B------:R-:W-:Y:S02]  /*8010*/  FSEL R23, R14, -INF , !P4 ;  /* 0xff8000000e177808 */ /* 0x000fe40006000000 */
[C---:B------:R-:W-:Y:S02]  /*8020*/  ISETP.GE.AND P0, PT, R2.reuse, R54, PT ;  /* 0x000000360200720c */ /* 0x040fe40003f06270 */
[C---:B------:R-:W-:Y:S01]  /*8030*/  ISETP.GE.AND P4, PT, R2.reuse, R53, PT ;  /* 0x000000350200720c */ /* 0x040fe20003f86270 */
[----:B------:R-:W-:Y:S01]  /*8040*/  VIADD R2, R2, 0x79 ;  /* 0x0000007902027836 */ /* 0x000fe20000000000 */
[----:B------:R-:W-:Y:S02]  /*8050*/  FSEL R14, R20, -INF , !P0 ;  /* 0xff800000140e7808 */ /* 0x000fe40004000000 */
[----:B------:R-:W-:-:S02]  /*8060*/  FSEL R27, R38, -INF , !P5 ;  /* 0xff800000261b7808 */ /* 0x000fc40006800000 */
[----:B------:R-:W-:Y:S02]  /*8070*/  ISETP.GE.AND P0, PT, R2, R53, PT ;  /* 0x000000350200720c */ /* 0x000fe40003f06270 */
[----:B------:R-:W-:Y:S02]  /*8080*/  ISETP.GE.AND P5, PT, R21, R54, PT ;  /* 0x000000361500720c */ /* 0x000fe40003fa6270 */
[----:B------:R-:W-:Y:S02]  /*8090*/  FSEL R20, R11, -INF , !P0 ;  /* 0xff8000000b147808 */ /* 0x000fe40004000000 */
[----:B------:R-:W-:Y:S02]  /*80a0*/  ISETP.GE.AND P0, PT, R52, 0x2, PT ;  /* 0x000000023400780c */ /* 0x000fe40003f06270 */
[----:B------:R-:W-:Y:S02]  /*80b0*/  FSEL R42, R37, -INF , !P3 ;  /* 0xff800000252a7808 */ /* 0x000fe40005800000 */
[----:B------:R-:W-:-:S02]  /*80c0*/  FSEL R39, R39, -INF , !P2 ;  /* 0xff80000027277808 */ /* 0x000fc40005000000 */
[----:B------:R-:W-:Y:S02]  /*80d0*/  FSEL R12, R13, -INF , !P5 ;  /* 0xff8000000d0c7808 */ /* 0x000fe40006800000 */
[-C--:B------:R-:W-:Y:S02]  /*80e0*/  ISETP.GE.AND P3, PT, R21, R53.reuse, PT ;  /* 0x000000351500720c */ /* 0x080fe40003f66270 */
[CC--:B------:R-:W-:Y:S02]  /*80f0*/  ISETP.GE.AND P6, PT, R24.reuse, R54.reuse, PT ;  /* 0x000000361800720c */ /* 0x0c0fe40003fc6270 */
[----:B------:R-:W-:Y:S02]  /*8100*/  ISETP.GE.AND P2, PT, R24, R53, PT ;  /* 0x000000351800720c */ /* 0x000fe40003f46270 */
        /* <DEDUP_REMOVED lines=67> */
.L_x_4503:
[----:B------:R-:W-:Y:S02]  /*8540*/  ULDC UR10, c[0x0][0x248] ;  /* 0x00009200000a7ab9 */ /* 0x000fe40000000800 */
[----:B------:R-:W-:-:S06]  /*8550*/  USHF.L.U32 UR5, UR10, 0x7, URZ ;  /* 0x000000070a057899 */ /* 0x000fcc000800063f */
[----:B------:R-:W-:-:S04]  /*8560*/  IADD3 R10, RZ, -UR5, RZ ;  /* 0x80000005ff0a7c10 */ /* 0x000fc8000fffe0ff */
[----:B------:R-:W-:-:S07]  /*8570*/  SHF.R.S32.HI R0, RZ, 0x1f, R10 ;  /* 0x0000001fff007819 */ /* 0x000fce000001140a */
.L_x_4504:
        /* <DEDUP_REMOVED lines=17> */
[----:B------:R1:W-:Y:S04]  /*8690*/  LDGSTS.E.BYPASS.LTC128B.128 [R147+0x2000], desc[UR6][R10.64] ;  /* 0x020000000a937fae */ /* 0x0003e8000b901d46 */
[----:B------:R1:W-:Y:S04]  /*86a0*/  LDGSTS.E.BYPASS.LTC128B.128 [R147+0x2800], desc[UR6][R8.64] ;  /* 0x0280000008937fae */ /* 0x0003e8000b901d46 */
[----:B------:R-:W0:Y:S02]  /*86b0*/  LDGDEPBAR ;  /* 0x00000000000079af */ /* 0x000e240000000000 */
.L_x_4502:
        /* <DEDUP_REMOVED lines=92> */
[----:B------:R-:W1:Y:S01]  /*8c80*/  MUFU.EX2 R14, R14 ;  /* 0x0000000e000e7308 */ /* 0x000e620000000800 */
        /* <DEDUP_REMOVED lines=13> */
[----:B------:R-:W3:Y:S01]  /*8d60*/  LDSM.16.MT88.4 R4, [R131+0x3000] ;  /* 0x003000008304783b */ /* 0x000ee20000004200 */
        /* <DEDUP_REMOVED lines=34> */
[----:B-1----:R-:W-:Y:S01]  /*8f90*/  F2FP.BF16.F32.PACK_AB R81, R48, R49 ;  /* 0x000000313051723e */ /* 0x002fe200000010ff */
[----:B------:R-:W-:Y:S01]  /*8fa0*/  FADD.FTZ R15, R46, R15 ;  /* 0x0000000f2e0f7221 */ /* 0x000fe20000010000 */
[----:B------:R-:W-:Y:S01]  /*8fb0*/  FADD.FTZ R49, R49, R48 ;  /* 0x0000003031317221 */ /* 0x000fe20000010000 */
[--C-:B------:R-:W-:Y:S01]  /*8fc0*/  FFMA.FTZ R67, R16, UR10, -R31.reuse ;  /* 0x0000000a10437c23 */ /* 0x100fe2000801081f */
[--C-:B------:R-:W-:Y:S01]  /*8fd0*/  FFMA.FTZ R59, R60, UR10, -R31.reuse ;  /* 0x0000000a3c3b7c23 */ /* 0x100fe2000801081f */
[----:B------:R-:W-:Y:S01]  /*8fe0*/  FFMA.FTZ R34, R18, UR10, -R31 ;  /* 0x0000000a12227c23 */ /* 0x000fe2000801081f */
[--C-:B------:R-:W-:Y:S01]  /*8ff0*/  FFMA.FTZ R43, R43, UR10, -R22.reuse ;  /* 0x0000000a2b2b7c23 */ /* 0x100fe20008010816 */
[----:B------:R-:W-:Y:S01]  /*9000*/  MUFU.EX2 R44, R44 ;  /* 0x0000002c002c7308 */ /* 0x000fe20000000800 */
[--C-:B------:R-:W-:Y:S01]  /*9010*/  FFMA.FTZ R60, R41, UR10, -R22.reuse ;  /* 0x0000000a293c7c23 */ /* 0x100fe20008010816 */
[----:B----4-:R-:W-:Y:S01]  /*9020*/  FADD.FTZ R16, R50, R49 ;  /* 0x0000003132107221 */ /* 0x010fe20000010000 */
[--C-:B------:R-:W-:Y:S01]  /*9030*/  FFMA.FTZ R41, R42, UR10, -R31.reuse ;  /* 0x0000000a2a297c23 */ /* 0x100fe2000801081f */
[--C-:B------:R-:W-:Y:S01]  /*9040*/  FFMA.FTZ R42, R17, UR10, -R22.reuse ;  /* 0x0000000a112a7c23 */ /* 0x100fe20008010816 */
[--C-:B------:R-:W-:Y:S01]  /*9050*/  FFMA.FTZ R19, R19, UR10, -R22.reuse ;  /* 0x0000000a13137c23 */ /* 0x100fe20008010816 */
[--C-:B------:R-:W-:Y:S01]  /*9060*/  FFMA.FTZ R27, R27, UR10, -R22.reuse ;  /* 0x0000000a1b1b7c23 */ /* 0x100fe20008010816 */
[----:B------:R-:W-:Y:S01]  /*9070*/  FFMA.FTZ R39, R39, UR10, -R22 ;  /* 0x0000000a27277c23 */ /* 0x000fe20008010816 */
[----:B------:R-:W1:Y:S01]  /*9080*/  MUFU.EX2 R37, R37 ;  /* 0x0000002500257308 */ /* 0x000e620000000800 */
[C---:B-----5:R-:W-:Y:S01]  /*9090*/  F2FP.BF16.F32.PACK_AB R83, R51.reuse, R50 ;  /* 0x000000323353723e */ /* 0x060fe200000010ff */
[----:B------:R-:W-:Y:S01]  /*90a0*/  FADD.FTZ R16, R51, R16 ;  /* 0x0000001033107221 */ /* 0x000fe20000010000 */
[--C-:B------:R-:W-:Y:S01]  /*90b0*/  FFMA.FTZ R151, R24, UR10, -R31.reuse ;  /* 0x0000000a18977c23 */ /* 0x100fe2000801081f */
[--C-:B------:R-:W-:Y:S01]  /*90c0*/  FFMA.FTZ R40, R40, UR10, -R31.reuse ;  /* 0x0000000a28287c23 */ /* 0x100fe2000801081f */
[----:B------:R-:W-:Y:S01]  /*90d0*/  FFMA.FTZ R30, R30, UR10, -R31 ;  /* 0x0000000a1e1e7c23 */ /* 0x000fe2000801081f */
[--C-:B------:R-:W-:Y:S01]  /*90e0*/  FFMA.FTZ R21, R21, UR10, -R22.reuse ;  /* 0x0000000a15157c23 */ /* 0x100fe20008010816 */
[----:B------:R-:W-:Y:S01]  /*90f0*/  FFMA.FTZ R152, R20, UR10, -R22 ;  /* 0x0000000a14987c23 */ /* 0x000fe20008010816 */
        /* <DEDUP_REMOVED lines=8> */
[----:B------:R-:W-:-:S02]  /*9180*/  FADD.FTZ R44, R44, R15 ;  /* 0x0000000f2c2c7221 */ /* 0x000fc40000010000 */
[----:B------:R-:W-:Y:S02]  /*9190*/  LDSM.16.MT88.4 R12, [R131+0x4400] ;  /* 0x00440000830c783b */ /* 0x000fe40000004200 */
[----:B------:R-:W-:Y:S01]  /*91a0*/  FADD.FTZ R44, R37, R44 ;  /* 0x0000002c252c7221 */ /* 0x000fe20000010000 */
[----:B------:R-:W1:Y:S01]  /*91b0*/  MUFU.EX2 R28, R28 ;  /* 0x0000001c001c7308 */ /* 0x000e620000000800 */
[----:B--2---:R-:W-:Y:S02]  /*91c0*/  F2FP.BF16.F32.PACK_AB R6, R26, R29 ;  /* 0x0000001d1a06723e */ /* 0x004fe400000010ff */
        /* <DEDUP_REMOVED lines=8> */
[----:B------:R-:W-:Y:S01]  /*9250*/  MUFU.EX2 R103, R103 ;  /* 0x0000006700677308 */ /* 0x000fe20000000800 */
[----:B---3--:R-:W-:Y:S01]  /*9260*/  F2FP.BF16.F32.PACK_AB R7, R38, R3 ;  /* 0x000000032607723e */ /* 0x008fe200000010ff */
[----:B------:R-:W-:Y:S01]  /*9270*/  FADD.FTZ R3, R26, R29 ;  /* 0x0000001d1a037221 */ /* 0x000fe20000010000 */
[----:B------:R-:W-:-:S05]  /*9280*/  FADD.FTZ R29, R38, R17 ;  /* 0x00000011261d7221 */ /* 0x000fca0000010000 */
[C---:B------:R-:W-:Y:S01]  /*9290*/  HMMA.16816.F32.BF16 R68, R4.reuse, R8, R68 ;  /* 0x000000080444723c */ /* 0x040fe20000041844 */
[----:B------:R-:W-:Y:S05]  /*92a0*/  MUFU.EX2 R63, R63 ;  /* 0x0000003f003f7308 */ /* 0x000fea0000000800 */
[----:B------:R-:W-:Y:S01]  /*92b0*/  HMMA.16816.F32.BF16 R72, R4, R10, R72 ;  /* 0x0000000a0448723c */ /* 0x000fe20000041848 */
[----:B------:R-:W1:Y:S02]  /*92c0*/  LDSM.16.MT88.4 R8, [R131+0x3400] ;  /* 0x003400008308783b */ /* 0x000e640000004200 */
[----:B------:R-:W-:Y:S08]  /*92d0*/  MUFU.EX2 R58, R58 ;  /* 0x0000003a003a7308 */ /* 0x000ff00000000800 */
[----:B------:R-:W2:Y:S08]  /*92e0*/  MUFU.EX2 R90, R90 ;  /* 0x0000005a005a7308 */ /* 0x000eb00000000800 */
[----:B------:R-:W3:Y:S08]  /*92f0*/  MUFU.EX2 R97, R97 ;  /* 0x0000006100617308 */ /* 0x000ef00000000800 */
[----:B------:R-:W-:Y:S01]  /*9300*/  MUFU.EX2 R91, R91 ;  /* 0x0000005b005b7308 */ /* 0x000fe20000000800 */
[----:B--2---:R-:W-:-:S07]  /*9310*/  FADD.FTZ R26, R90, R29 ;  /* 0x0000001d5a1a7221 */ /* 0x004fce0000010000 */
[----:B------:R-:W2:Y:S01]  /*9320*/  MUFU.EX2 R62, R62 ;  /* 0x0000003e003e7308 */ /* 0x000ea20000000800 */
[----:B---3--:R-:W-:Y:S01]  /*9330*/  FADD.FTZ R26, R97, R26 ;  /* 0x0000001a611a7221 */ /* 0x008fe20000010000 */
[C---:B-1----:R-:W-:Y:S06]  /*9340*/  HMMA.16816.F32.BF16 R76, R4.reuse, R8, R76 ;  /* 0x00000008044c723c */ /* 0x042fec000004184c */
[----:B------:R-:W-:Y:S01]  /*9350*/  MUFU.EX2 R101, R101 ;  /* 0x0000006500657308 */ /* 0x000fe20000000800 */
[----:B------:R-:W-:Y:S01]  /*9360*/  HMMA.16816.F32.BF16 R80, R4, R10, R80 ;  /* 0x0000000a0450723c */ /* 0x000fe20000041850 */
[----:B------:R-:W1:Y:S06]  /*9370*/  LDSM.16.MT88.4 R8, [R132+0x3800] ;  /* 0x003800008408783b */ /* 0x000e6c0000004200 */
[----:B------:R-:W3:Y:S01]  /*9380*/  MUFU.EX2 R84, R84 ;  /* 0x0000005400547308 */ /* 0x000ee20000000800 */
[----:B------:R-:W-:-:S02]  /*9390*/  F2FP.BF16.F32.PACK_AB R4, R103, R86 ;  /* 0x000000566704723e */ /* 0x000fc400000010ff */
[----:B------:R-:W-:Y:S02]  /*93a0*/  F2FP.BF16.F32.PACK_AB R5, R97, R90 ;  /* 0x0000005a6105723e */ /* 0x000fe400000010ff */
[----:B------:R-:W-:-:S03]  /*93b0*/  F2FP.BF16.F32.PACK_AB R6, R58, R63 ;  /* 0x0000003f3a06723e */ /* 0x000fc600000010ff */
[----:B------:R-:W-:Y:S01]  /*93c0*/  MUFU.EX2 R95, R95 ;  /* 0x0000005f005f7308 */ /* 0x000fe20000000800 */
[----:B--2---:R-:W-:Y:S01]  /*93d0*/  F2FP.BF16.F32.PACK_AB R7, R62, R91 ;  /* 0x0000005b3e07723e */ /* 0x004fe200000010ff */
[----:B------:R-:W-:Y:S01]  /*93e0*/  FADD.FTZ R91, R91, R26 ;  /* 0x0000001a5b5b7221 */ /* 0x000fe20000010000 */
[----:B------:R-:W-:-:S03]  /*93f0*/  FFMA.FTZ R26, R25, UR10, -R22 ;  /* 0x0000000a191a7c23 */ /* 0x000fc60008010816 */
[----:B------:R-:W-:Y:S02]  /*9400*/  FADD.FTZ R62, R62, R91 ;  /* 0x0000005b3e3e7221 */ /* 0x000fe40000010000 */
[----:B------:R-:W-:Y:S08]  /*9410*/  MUFU.EX2 R64, R64 ;  /* 0x0000004000407308 */ /* 0x000ff00000000800 */
[----:B------:R-:W-:Y:S08]  /*9420*/  MUFU.EX2 R105, R105 ;  /* 0x0000006900697308 */ /* 0x000ff00000000800 */
[----:B------:R-:W2:Y:S01]  /*9430*/  MUFU.EX2 R88, R88 ;  /* 0x0000005800587308 */ /* 0x000ea20000000800 */
        /* <DEDUP_REMOVED lines=8> */
[----:B------:R-:W-:Y:S01]  /*94c0*/  MUFU.EX2 R56, R56 ;  /* 0x0000003800387308 */ /* 0x000fe20000000800 */
[C---:B-1----:R-:W-:Y:S07]  /*94d0*/  HMMA.16816.F32.BF16 R76, R4.reuse, R8, R76 ;  /* 0x00000008044c723c */ /* 0x042fee000004184c */
[----:B------:R-:W-:Y:S01]  /*94e0*/  MUFU.EX2 R57, R57 ;  /* 0x0000003900397308 */ /* 0x000fe20000000800 */
[----:B------:R-:W-:Y:S01]  /*94f0*/  HMMA.16816.F32.BF16 R80, R4, R10, R80 ;  /* 0x0000000a0450723c */ /* 0x000fe20000041850 */
[----:B------:R-:W1:Y:S06]  /*9500*/  LDSM.16.MT88.4 R8, [R132+0x3c00] ;  /* 0x003c00008408783b */ /* 0x000e6c0000004200 */
[----:B------:R-:W5:Y:S01]  /*9510*/  MUFU.EX2 R96, R96 ;  /* 0x0000006000607308 */ /* 0x000f620000000800 */
[----:B---3--:R-:W-:-:S02]  /*9520*/  F2FP.BF16.F32.PACK_AB R4, R84, R101 ;  /* 0x000000655404723e */ /* 0x008fc400000010ff */
[----:B--2---:R-:W-:Y:S01]  /*9530*/  F2FP.BF16.F32.PACK_AB R5, R88, R105 ;  /* 0x000000695805723e */ /* 0x004fe200000010ff */
[----:B------:R-:W-:Y:S01]  /*9540*/  FADD.FTZ R105, R105, R62 ;  /* 0x0000003e69697221 */ /* 0x000fe20000010000 */
[----:B------:R-:W-:Y:S02]  /*9550*/  F2FP.BF16.F32.PACK_AB R6, R64, R95 ;  /* 0x0000005f4006723e */ /* 0x000fe400000010ff */
[----:B----4-:R-:W-:Y:S01]  /*9560*/  F2FP.BF16.F32.PACK_AB R7, R85, R92 ;  /* 0x0000005c5507723e */ /* 0x010fe200000010ff */
[----:B------:R-:W-:Y:S01]  /*9570*/  MUFU.EX2 R94, R94 ;  /* 0x0000005e005e7308 */ /* 0x000fe20000000800 */
[----:B------:R-:W-:-:S04]  /*9580*/  FADD.FTZ R105, R88, R105 ;  /* 0x0000006958697221 */ /* 0x000fc80000010000 */
[----:B------:R-:W-:-:S03]  /*9590*/  FADD.FTZ R92, R92, R105 ;  /* 0x000000695c5c7221 */ /* 0x000fc60000010000 */
[----:B------:R-:W2:Y:S01]  /*95a0*/  MUFU.EX2 R33, R33 ;  /* 0x0000002100217308 */ /* 0x000ea20000000800 */
[----:B------:R-:W-:-:S07]  /*95b0*/  FADD.FTZ R92, R85, R92 ;  /* 0x0000005c555c7221 */ /* 0x000fce0000010000 */
[----:B------:R-:W-:Y:S08]  /*95c0*/  MUFU.EX2 R98, R98 ;  /* 0x0000006200627308 */ /* 0x000ff00000000800 */
[----:B------:R-:W3:Y:S01]  /*95d0*/  MUFU.EX2 R65, R65 ;  /* 0x0000004100417308 */ /* 0x000ee20000000800 */
[C---:B-1----:R-:W-:Y:S07]  /*95e0*/  HMMA.16816.F32.BF16 R68, R4.reuse, R8, R68 ;  /* 0x000000080444723c */ /* 0x042fee0000041844 */
[----:B------:R-:W-:Y:S01]  /*95f0*/  MUFU.EX2 R67, R67 ;  /* 0x0000004300437308 */ /* 0x000fe20000000800 */
[C---:B------:R-:W-:Y:S01]  /*9600*/  HMMA.16816.F32.BF16 R72, R4.reuse, R10, R72 ;  /* 0x0000000a0448723c */ /* 0x040fe20000041848 */
[----:B------:R-:W1:Y:S06]  /*9610*/  LDSM.16.MT88.4 R8, [R131+0x3c00] ;  /* 0x003c00008308783b */ /* 0x000e6c0000004200 */
[----:B------:R-:W-:Y:S08]  /*9620*/  MUFU.EX2 R34, R34 ;  /* 0x0000002200227308 */ /* 0x000ff00000000800 */
[----:B------:R-:W-:Y:S08]  /*9630*/  MUFU.EX2 R100, R100 ;  /* 0x0000006400647308 */ /* 0x000ff00000000800 */
[----:B------:R-:W4:Y:S08]  /*9640*/  MUFU.EX2 R43, R43 ;  /* 0x0000002b002b7308 */ /* 0x000f300000000800 */
[----:B------:R-:W-:Y:S08]  /*9650*/  MUFU.EX2 R60, R60 ;  /* 0x0000003c003c7308 */ /* 0x000ff00000000800 */
[----:B------:R-:W4:Y:S01]  /*9660*/  MUFU.EX2 R35, R35 ;  /* 0x0000002300237308 */ /* 0x000f220000000800 */
[C---:B-1----:R-:W-:Y:S06]  /*9670*/  HMMA.16816.F32.BF16 R76, R4.reuse, R8, R76 ;  /* 0x00000008044c723c */ /* 0x042fec000004184c */
[----:B------:R-:W-:Y:S01]  /*9680*/  HMMA.16816.F32.BF16 R80, R4, R10, R80 ;  /* 0x0000000a0450723c */ /* 0x000fe20000041850 */
[----:B------:R-:W1:Y:S01]  /*9690*/  LDSM.16.MT88.4 R8, [R132+0x4000] ;  /* 0x004000008408783b */ /* 0x000e620000004200 */
[----:B------:R3:W-:Y:S05]  /*96a0*/  MUFU.EX2 R37, R19 ;  /* 0x0000001300257308 */ /* 0x0007ea0000000800 */
[----:B-----5:R-:W-:-:S02]  /*96b0*/  F2FP.BF16.F32.PACK_AB R4, R66, R93 ;  /* 0x0000005d4204723e */ /* 0x020fc400000010ff */
[----:B------:R-:W-:Y:S01]  /*96c0*/  F2FP.BF16.F32.PACK_AB R5, R96, R57 ;  /* 0x000000396005723e */ /* 0x000fe200000010ff */
[----:B------:R-:W-:Y:S01]  /*96d0*/  MUFU.EX2 R59, R59 ;  /* 0x0000003b003b7308 */ /* 0x000fe20000000800 */
[----:B------:R-:W-:Y:S02]  /*96e0*/  F2FP.BF16.F32.PACK_AB R6, R56, R89 ;  /* 0x000000593806723e */ /* 0x000fe400000010ff */
[----:B--2---:R-:W-:-:S05]  /*96f0*/  F2FP.BF16.F32.PACK_AB R7, R33, R94 ;  /* 0x0000005e2107723e */ /* 0x004fca00000010ff */
[----:B------:R-:W2:Y:S01]  /*9700*/  MUFU.EX2 R32, R32 ;  /* 0x0000002000207308 */ /* 0x000ea20000000800 */
[----:B---3--:R-:W-:Y:S07]  /*9710*/  LDSM.16.MT88.4 R16, [R131+0x4800] ;  /* 0x004800008310783b */ /* 0x008fee0000004200 */
[----:B------:R-:W-:Y:S08]  /*9720*/  MUFU.EX2 R36, R36 ;  /* 0x0000002400247308 */ /* 0x000ff00000000800 */
[----:B------:R-:W-:Y:S01]  /*9730*/  MUFU.EX2 R41, R41 ;  /* 0x0000002900297308 */ /* 0x000fe20000000800 */
[C---:B-1----:R-:W-:Y:S07]  /*9740*/  HMMA.16816.F32.BF16 R68, R4.reuse, R8, R68 ;  /* 0x000000080444723c */ /* 0x042fee0000041844 */
[----:B------:R-:W1:Y:S01]  /*9750*/  MUFU.EX2 R42, R42 ;  /* 0x0000002a002a7308 */ /* 0x000e620000000800 */
[C---:B------:R-:W-:Y:S01]  /*9760*/  HMMA.16816.F32.BF16 R72, R4.reuse, R10, R72 ;  /* 0x0000000a0448723c */ /* 0x040fe20000041848 */
[----:B------:R-:W3:Y:S06]  /*9770*/  LDSM.16.MT88.4 R8, [R131+0x4000] ;  /* 0x004000008308783b */ /* 0x000eec0000004200 */
[----:B------:R-:W-:Y:S08]  /*9780*/  MUFU.EX2 R27, R27 ;  /* 0x0000001b001b7308 */ /* 0x000ff00000000800 */
[----:B------:R-:W5:Y:S08]  /*9790*/  MUFU.EX2 R24, R39 ;  /* 0x0000002700187308 */ /* 0x000f700000000800 */
[----:B------:R-:W-:Y:S08]  /*97a0*/  MUFU.EX2 R40, R40 ;  /* 0x0000002800287308 */ /* 0x000ff00000000800 */
[----:B------:R-:W5:Y:S08]  /*97b0*/  MUFU.EX2 R45, R45 ;  /* 0x0000002d002d7308 */ /* 0x000f700000000800 */
[----:B------:R-:W-:Y:S01]  /*97c0*/  MUFU.EX2 R26, R26 ;  /* 0x0000001a001a7308 */ /* 0x000fe20000000800 */
[C---:B---3--:R-:W-:Y:S07]  /*97d0*/  HMMA.16816.F32.BF16 R76, R4.reuse, R8, R76 ;  /* 0x00000008044c723c */ /* 0x048fee000004184c */
[----:B------:R-:W-:Y:S01]  /*97e0*/  MUFU.EX2 R30, R30 ;  /* 0x0000001e001e7308 */ /* 0x000fe20000000800 */
[----:B------:R-:W-:Y:S01]  /*97f0*/  HMMA.16816.F32.BF16 R80, R4, R10, R80 ;  /* 0x0000000a0450723c */ /* 0x000fe20000041850 */
[----:B------:R-:W3:Y:S06]  /*9800*/  LDSM.16.MT88.4 R8, [R132+0x4400] ;  /* 0x004400008408783b */ /* 0x000eec0000004200 */
[----:B------:R-:W-:Y:S01]  /*9810*/  MUFU.EX2 R151, R151 ;  /* 0x0000009700977308 */ /* 0x000fe20000000800 */
[----:B------:R-:W-:-:S02]  /*9820*/  F2FP.BF16.F32.PACK_AB R4, R65, R98 ;  /* 0x000000624104723e */ /* 0x000fc400000010ff */
[----:B----4-:R-:W-:Y:S02]  /*9830*/  F2FP.BF16.F32.PACK_AB R5, R43, R100 ;  /* 0x000000642b05723e */ /* 0x010fe400000010ff */
[----:B------:R-:W-:-:S03]  /*9840*/  F2FP.BF16.F32.PACK_AB R6, R34, R67 ;  /* 0x000000432206723e */ /* 0x000fc600000010ff */
[----:B------:R-:W-:Y:S01]  /*9850*/  MUFU.EX2 R21, R21 ;  /* 0x0000001500157308 */ /* 0x000fe20000000800 */
[----:B------:R-:W-:-:S07]  /*9860*/  F2FP.BF16.F32.PACK_AB R7, R35, R60 ;  /* 0x0000003c2307723e */ /* 0x000fce00000010ff */
[C---:B------:R-:W-:Y:S01]  /*9870*/  HMMA.16816.F32.BF16 R76, R4.reuse, R12, R76 ;  /* 0x0000000c044c723c */ /* 0x040fe2000004184c */
[----:B------:R-:W-:Y:S05]  /*9880*/  MUFU.EX2 R152, R152 ;  /* 0x0000009800987308 */ /* 0x000fea0000000800 */
[----:B------:R-:W-:Y:S01]  /*9890*/  HMMA.16816.F32.BF16 R80, R4, R14, R80 ;  /* 0x0000000e0450723c */ /* 0x000fe20000041850 */
[----:B------:R-:W-:Y:S01]  /*98a0*/  FADD.FTZ R12, R86, R3 ;  /* 0x00000003560c7221 */ /* 0x000fe20000010000 */
[----:B------:R-:W-:-:S03]  /*98b0*/  FFMA.FTZ R3, R23, UR10, -R22 ;  /* 0x0000000a17037c23 */ /* 0x000fc60008010816 */
[----:B------:R-:W-:-:S03]  /*98c0*/  FADD.FTZ R12, R103, R12 ;  /* 0x0000000c670c7221 */ /* 0x000fc60000010000 */
[----:B------:R-:W4:Y:S01]  /*98d0*/  MUFU.EX2 R3, R3 ;  /* 0x0000000300037308 */ /* 0x000f220000000800 */
[----:B------:R-:W-:Y:S02]  /*98e0*/  FADD.FTZ R63, R63, R12 ;  /* 0x0000000c3f3f7221 */ /* 0x000fe40000010000 */
[----:B------:R-:W-:Y:S02]  /*98f0*/  LDSM.16.MT88.4 R12, [R132+0x4c00] ;  /* 0x004c0000840c783b */ /* 0x000fe40000004200 */
[----:B------:R-:W-:Y:S01]  /*9900*/  FADD.FTZ R58, R58, R63 ;  /* 0x0000003f3a3a7221 */ /* 0x000fe20000010000 */
[----:B---3--:R-:W-:Y:S03]  /*9910*/  HMMA.16816.F32.BF16 R68, R4, R8, R68 ;  /* 0x000000080444723c */ /* 0x008fe60000041844 */
[----:B------:R-:W-:-:S03]  /*9920*/  FADD.FTZ R101, R101, R58 ;  /* 0x0000003a65657221 */ /* 0x000fc60000010000 */
[----:B------:R-:W-:Y:S01]  /*9930*/  HMMA.16816.F32.BF16 R72, R4, R10, R72 ;  /* 0x0000000a0448723c */ /* 0x000fe20000041848 */
[----:B------:R-:W3:Y:S01]  /*9940*/  LDSM.16.MT88.4 R8, [R132+0x4800] ;  /* 0x004800008408783b */ /* 0x000ee20000004200 */
[----:B------:R-:W-:-:S04]  /*9950*/  FADD.FTZ R84, R84, R101 ;  /* 0x0000006554547221 */ /* 0x000fc80000010000 */
[----:B------:R-:W-:Y:S01]  /*9960*/  FADD.FTZ R95, R95, R84 ;  /* 0x000000545f5f7221 */ /* 0x000fe20000010000 */
[----:B--2---:R-:W-:Y:S02]  /*9970*/  F2FP.BF16.F32.PACK_AB R4, R32, R59 ;  /* 0x0000003b2004723e */ /* 0x004fe400000010ff */
[----:B-1----:R-:W-:Y:S01]  /*9980*/  F2FP.BF16.F32.PACK_AB R5, R37, R42 ;  /* 0x0000002a2505723e */ /* 0x002fe200000010ff */
[----:B------:R-:W-:Y:S01]  /*9990*/  FADD.FTZ R64, R64, R95 ;  /* 0x0000005f40407221 */ /* 0x000fe20000010000 */
[----:B------:R-:W-:Y:S02]  /*99a0*/  F2FP.BF16.F32.PACK_AB R6, R41, R36 ;  /* 0x000000242906723e */ /* 0x000fe400000010ff */
[----:B-----5:R-:W-:Y:S01]  /*99b0*/  F2FP.BF16.F32.PACK_AB R7, R24, R27 ;  /* 0x0000001b1807723e */ /* 0x020fe200000010ff */
[----:B------:R-:W-:-:S04]  /*99c0*/  FADD.FTZ R93, R93, R64 ;  /* 0x000000405d5d7221 */ /* 0x000fc80000010000 */
[----:B------:R-:W-:Y:S02]  /*99d0*/  FADD.FTZ R66, R66, R93 ;  /* 0x0000005d42427221 */ /* 0x000fe40000010000 */
[----:B------:R-:W-:Y:S02]  /*99e0*/  HMMA.16816.F32.BF16 R76, R4, R16, R76 ;  /* 0x00000010044c723c */ /* 0x000fe4000004184c */
[----:B------:R-:W-:-:S04]  /*99f0*/  FADD.FTZ R89, R89, R66 ;  /* 0x0000004259597221 */ /* 0x000fc80000010000 */
        /* <DEDUP_REMOVED lines=13> */
[----:B------:R-:W-:Y:S01]  /*9ad0*/  HMMA.16816.F32.BF16 R72, R4, R10, R72 ;  /* 0x0000000a0448723c */ /* 0x000fe20000041848 */
[----:B------:R-:W1:Y:S01]  /*9ae0*/  LDSM.16.MT88.4 R8, [R131+0x4c00] ;  /* 0x004c00008308783b */ /* 0x000e620000004200 */
[----:B------:R-:W-:Y:S01]  /*9af0*/  FADD.FTZ R43, R43, R100 ;  /* 0x000000642b2b7221 */ /* 0x000fe20000010000 */
[----:B------:R-:W-:-:S03]  /*9b00*/  FADD.FTZ R59, R32, R59 ;  /* 0x0000003b203b7221 */ /* 0x000fc60000010000 */
[----:B------:R-:W-:Y:S01]  /*9b10*/  FADD.FTZ R60, R60, R43 ;  /* 0x0000002b3c3c7221 */ /* 0x000fe20000010000 */
[----:B------:R-:W-:Y:S01]  /*9b20*/  FADD.FTZ R36, R36, R59 ;  /* 0x0000003b24247221 */ /* 0x000fe20000010000 */
[----:B------:R-:W-:Y:S02]  /*9b30*/  F2FP.BF16.F32.PACK_AB R4, R45, R40 ;  /* 0x000000282d04723e */ /* 0x000fe400000010ff */
[----:B------:R-:W-:Y:S01]  /*9b40*/  FADD.FTZ R35, R35, R60 ;  /* 0x0000003c23237221 */ /* 0x000fe20000010000 */
[----:B------:R-:W-:Y:S01]  /*9b50*/  FADD.FTZ R41, R41, R36 ;  /* 0x0000002429297221 */ /* 0x000fe20000010000 */
[----:B----4-:R-:W-:Y:S02]  /*9b60*/  F2FP.BF16.F32.PACK_AB R5, R26, R3 ;  /* 0x000000031a05723e */ /* 0x010fe400000010ff */
        /* <DEDUP_REMOVED lines=84> */
.L_x_4506:
[----:B------:R-:W-:Y:S02]  /*a0b0*/  ULDC UR8, c[0x0][0x250] ;  /* 0x0000940000087ab9 */ /* 0x000fe40000000800 */
[----:B------:R-:W-:-:S06]  /*a0c0*/  USHF.L.U32 UR4, UR8, 0x7, URZ ;  /* 0x0000000708047899 */ /* 0x000fcc000800063f */
[----:B------:R-:W-:-:S04]  /*a0d0*/  IADD3 R8, RZ, -UR4, RZ ;  /* 0x80000004ff087c10 */ /* 0x000fc8000fffe0ff */
[----:B------:R-:W-:-:S07]  /*a0e0*/  SHF.R.S32.HI R4, RZ, 0x1f, R8 ;  /* 0x0000001fff047819 */ /* 0x000fce0000011408 */
.L_x_4507:
[----:B------:R-:W-:Y:S01]  /*a0f0*/  USHF.L.U32 UR5, UR8, 0x6, URZ ;  /* 0x0000000608057899 */ /* 0x000fe2000800063f */
[----:B------:R-:W-:Y:S01]  /*a100*/  LEA R140, P0, R8, R140, 0x1 ;  /* 0x0000008c088c7211 */ /* 0x000fe200078008ff */
[----:B------:R-:W-:Y:S01]  /*a110*/  ULDC UR4, c[0x0][0x254] ;  /* 0x0000950000047ab9 */ /* 0x000fe20000000800 */
[----:B------:R-:W-:Y:S01]  /*a120*/  IMAD.SHL.U32 R110, R146, 0x80, RZ ;  /* 0x00000080926e7824 */ /* 0x000fe200078e00ff */
[----:B------:R-:W-:Y:S01]  /*a130*/  USHF.L.U64.HI UR4, UR8, 0x6, UR4 ;  /* 0x0000000608047899 */ /* 0x000fe20008010204 */
[----:B------:R-:W-:Y:S02]  /*a140*/  LEA.HI.X R141, R8, R141, R4, 0x1, P0 ;  /* 0x0000008d088d7211 */ /* 0x000fe400000f0c04 */
[----:B------:R-:W-:Y:S02]  /*a150*/  IADD3 R12, P0, R140, UR5, RZ ;  /* 0x000000058c0c7c10 */ /* 0x000fe4000ff1e0ff */
[----:B------:R-:W-:Y:S01]  /*a160*/  LOP3.LUT R3, R110, 0x8, R55, 0xfe, !PT ;  /* 0x000000086e037812 */ /* 0x000fe200078efe37 */
[----:B------:R-:W-:Y:S01]  /*a170*/  @!PT LDS RZ, [RZ] ;  /* 0x00000000fffff984 */ /* 0x000fe20000000800 */
[----:B------:R-:W-:Y:S01]  /*a180*/  @!PT LDS RZ, [RZ] ;  /* 0x00000000fffff984 */ /* 0x000fe20000000800 */
[----:B------:R-:W-:Y:S01]  /*a190*/  @!PT LDS RZ, [RZ] ;  /* 0x00000000fffff984 */ /* 0x000fe20000000800 */
[----:B------:R-:W-:Y:S01]  /*a1a0*/  LDGSTS.E.BYPASS.LTC128B.128 [R147+0x3000], desc[UR6][R140.64] ;  /* 0x030000008c937fae */ /* 0x000fe2000b901d46 */
[----:B------:R-:W-:-:S02]  /*a1b0*/  IADD3.X R13, R141, UR4, RZ, P0, !PT ;  /* 0x000000048d0d7c10 */ /* 0x000fc400087fe4ff */
[----:B------:R-:W-:Y:S02]  /*a1c0*/  IADD3 R6, P0, R12, UR5, RZ ;  /* 0x000000050c067c10 */ /* 0x000fe4000ff1e0ff */
[----:B------:R-:W-:Y:S01]  /*a1d0*/  LOP3.LUT R111, R110, R55, RZ, 0xfc, !PT ;  /* 0x000000376e6f7212 */ /* 0x000fe200078efcff */
[----:B------:R-:W-:Y:S01]  /*a1e0*/  LDGSTS.E.BYPASS.LTC128B.128 [R147+0x3800], desc[UR6][R12.64] ;  /* 0x038000000c937fae */ /* 0x000fe2000b901d46 */
[----:B------:R-:W-:Y:S02]  /*a1f0*/  IADD3.X R7, R13, UR4, RZ, P0, !PT ;  /* 0x000000040d077c10 */ /* 0x000fe400087fe4ff */
[----:B------:R-:W-:Y:S02]  /*a200*/  IADD3 R4, P0, R6, UR5, RZ ;  /* 0x0000000506047c10 */ /* 0x000fe4000ff1e0ff */
[----:B------:R-:W-:Y:S01]  /*a210*/  ISETP.GE.AND P6, PT, R3, R54, PT ;  /* 0x000000360300720c */ /* 0x000fe20003fc6270 */
[----:B------:R-:W-:Y:S01]  /*a220*/  LDGSTS.E.BYPASS.LTC128B.128 [R147+0x4000], desc[UR6][R6.64] ;  /* 0x0400000006937fae */ /* 0x000fe2000b901d46 */
[----:B------:R-:W-:-:S02]  /*a230*/  IADD3.X R5, R7, UR4, RZ, P0, !PT ;  /* 0x0000000407057c10 */ /* 0x000fc400087fe4ff */
[-C--:B------:R-:W-:Y:S01]  /*a240*/  ISETP.GE.AND P5, PT, R3, R53.reuse, PT ;  /* 0x000000350300720c */ /* 0x080fe20003fa6270 */
[C---:B------:R-:W-:Y:S01]  /*a250*/  VIADD R3, R111.reuse, 0x1 ;  /* 0x000000016f037836 */ /* 0x040fe20000000000 */
[-C--:B------:R-:W-:Y:S01]  /*a260*/  ISETP.GE.AND P4, PT, R111, R54.reuse, PT ;  /* 0x000000366f00720c */ /* 0x080fe20003f86270 */
[----:B------:R1:W-:Y:S01]  /*a270*/  LDGSTS.E.BYPASS.LTC128B.128 [R147+0x4800], desc[UR6][R4.64] ;  /* 0x0480000004937fae */ /* 0x0003e2000b901d46 */
[----:B------:R-:W-:Y:S02]  /*a280*/  ISETP.GE.AND P0, PT, R52, 0x3, PT ;  /* 0x000000033400780c */ /* 0x000fe40003f06270 */
[C---:B------:R-:W-:Y:S01]  /*a290*/  ISETP.GE.AND P2, PT, R3.reuse, R54, PT ;  /* 0x000000360300720c */ /* 0x040fe20003f46270 */
[----:B------:R-:W-:Y:S01]  /*a2a0*/  LDSM.16.M88.4 R92, [R136] ;  /* 0x00000000885c783b */ /* 0x000fe20000000200 */
[----:B------:R-:W-:Y:S01]  /*a2b0*/  ISETP.GE.AND P3, PT, R3, R53, PT ;  /* 0x000000350300720c */ /* 0x000fe20003f66270 */
[----:B------:R-:W-:Y:S02]  /*a2c0*/  VIADD R3, R111, 0x9 ;  /* 0x000000096f037836 */ /* 0x000fe40000000000 */
[----:B------:R-:W2:Y:S04]  /*a2d0*/  LDSM.16.M88.4 R36, [R134+0x1000] ;  /* 0x001000008624783b */ /* 0x000ea80000000200 */
[----:B------:R-:W3:Y:S04]  /*a2e0*/  LDSM.16.M88.4 R28, [R134+0x1400] ;  /* 0x00140000861c783b */ /* 0x000ee80000000200 */
[----:B------:R-:W4:Y:S04]  /*a2f0*/  LDSM.16.M88.4 R20, [R134+0x1800] ;  /* 0x001800008614783b */ /* 0x000f280000000200 */
[----:B------:R-:W-:Y:S04]  /*a300*/  LDSM.16.M88.4 R88, [R135] ;  /* 0x000000008758783b */ /* 0x000fe80000000200 */
[----:B------:R-:W5:Y:S04]  /*a310*/  LDSM.16.M88.4 R16, [R133] ;  /* 0x000000008510783b */ /* 0x000f680000000200 */
[----:B------:R-:W5:Y:S04]  /*a320*/  LDSM.16.M88.4 R8, [R130] ;  /* 0x000000008208783b */ /* 0x000f680000000200 */
[----:B-1----:R-:W1:Y:S04]  /*a330*/  LDSM.16.M88.4 R4, [R134+0x2000] ;  /* 0x002000008604783b */ /* 0x002e680000000200 */
[----:B------:R-:W1:Y:S04]  /*a340*/  LDSM.16.M88.4 R12, [R134+0x1c00] ;  /* 0x001c0000860c783b */ /* 0x000e680000000200 */
[----:B------:R-:W1:Y:S04]  /*a350*/  LDSM.16.M88.4 R64, [R129] ;  /* 0x000000008140783b */ /* 0x000e680000000200 */
[----:B------:R-:W1:Y:S01]  /*a360*/  LDSM.16.M88.4 R48, [R127] ;  /* 0x000000007f30783b */ /* 0x000e620000000200 */
[C---:B--2---:R-:W-:Y:S03]  /*a370*/  HMMA.16816.F32.BF16 R40, R92.reuse, R36, RZ ;  /* 0x000000245c28723c */ /* 0x044fe600000418ff */
[----:B------:R-:W2:Y:S04]  /*a380*/  LDSM.16.M88.4 R44, [R134+0x2800] ;  /* 0x00280000862c783b */ /* 0x000ea80000000200 */
[----:B------:R-:W2:Y:S01]  /*a390*/  LDSM.16.M88.4 R60, [R128] ;  /* 0x00000000803c783b */ /* 0x000ea20000000200 */
[C---:B------:R-:W-:Y:S03]  /*a3a0*/  HMMA.16816.F32.BF16 R36, R92.reuse, R38, RZ ;  /* 0x000000265c24723c */ /* 0x040fe600000418ff */
[----:B------:R-:W2:Y:S03]  /*a3b0*/  LDSM.16.M88.4 R56, [R134+0x2400] ;  /* 0x002400008638783b */ /* 0x000ea60000000200 */
[C---:B---3--:R-:W-:Y:S01]  /*a3c0*/  HMMA.16816.F32.BF16 R32, R92.reuse, R28, RZ ;  /* 0x0000001c5c20723c */ /* 0x048fe200000418ff */
[----:B------:R-:W-:Y:S04]  /*a3d0*/  LDSM.16.M88.4 R84, [R126] ;  /* 0x000000007e54783b */ /* 0x000fe80000000200 */
[----:B------:R-:W0:Y:S01]  /*a3e0*/  LDGDEPBAR ;  /* 0x00000000000079af */ /* 0x000e220000000000 */
[C---:B------:R-:W-:Y:S06]  /*a3f0*/  HMMA.16816.F32.BF16 R28, R92.reuse, R30, RZ ;  /* 0x0000001e5c1c723c */ /* 0x040fec00000418ff */
[C---:B----4-:R-:W-:Y:S06]  /*a400*/  HMMA.16816.F32.BF16 R24, R92.reuse, R20, RZ ;  /* 0x000000145c18723c */ /* 0x050fec00000418ff */
[----:B------:R-:W-:Y:S06]  /*a410*/  HMMA.16816.F32.BF16 R20, R92, R22, RZ ;  /* 0x000000165c14723c */ /* 0x000fec00000418ff */
[C---:B-----5:R-:W-:Y:S06]  /*a420*/  HMMA.16816.F32.BF16 R40, R88.reuse, R16, R40 ;  /* 0x000000105828723c */ /* 0x060fec0000041828 */
[C---:B------:R-:W-:Y:S06]  /*a430*/  HMMA.16816.F32.BF16 R36, R88.reuse, R18, R36 ;  /* 0x000000125824723c */ /* 0x040fec0000041824 */
[C---:B------:R-:W-:Y:S06]  /*a440*/  HMMA.16816.F32.BF16 R32, R88.reuse, R8, R32 ;  /* 0x000000085820723c */ /* 0x040fec0000041820 */
[----:B------:R-:W-:Y:S06]  /*a450*/  HMMA.16816.F32.BF16 R28, R88, R10, R28 ;  /* 0x0000000a581c723c */ /* 0x000fec000004181c */
[----:B-1----:R-:W-:Y:S01]  /*a460*/  HMMA.16816.F32.BF16 R8, R92, R4, RZ ;  /* 0x000000045c08723c */ /* 0x002fe200000418ff */
[----:B------:R-:W-:-:S02]  /*a470*/  FSEL R116, R40, -INF , !P4 ;  /* 0xff80000028747808 */ /* 0x000fc40006000000 */
[-C--:B------:R-:W-:Y:S02]  /*a480*/  ISETP.GE.AND P4, PT, R111, R53.reuse, PT ;  /* 0x000000356f00720c */ /* 0x080fe40003f86270 */
[----:B------:R-:W-:Y:S01]  /*a490*/  FSEL R40, R41, -INF , !P2 ;  /* 0xff80000029287808 */ /* 0x000fe20005000000 */
[C---:B------:R-:W-:Y:S01]  /*a4a0*/  HMMA.16816.F32.BF16 R4, R92.reuse, R6, RZ ;  /* 0x000000065c04723c */ /* 0x040fe200000418ff */
[----:B------:R-:W-:Y:S02]  /*a4b0*/  FSEL R109, R42, -INF , !P4 ;  /* 0xff8000002a6d7808 */ /* 0x000fe40006000000 */
[C---:B------:R-:W-:Y:S02]  /*a4c0*/  ISETP.GE.AND P4, PT, R3.reuse, R54, PT ;  /* 0x000000360300720c */ /* 0x040fe40003f86270 */
[----:B------:R-:W-:Y:S01]  /*a4d0*/  ISETP.GE.AND P2, PT, R3, R53, PT ;  /* 0x000000350300720c */ /* 0x000fe20003f46270 */
[----:B------:R-:W-:Y:S01]  /*a4e0*/  HMMA.16816.F32.BF16 R16, R92, R12, RZ ;  /* 0x0000000c5c10723c */ /* 0x000fe200000418ff */
[----:B------:R-:W-:Y:S01]  /*a4f0*/  VIADD R3, R111, 0x11 ;  /* 0x000000116f037836 */ /* 0x000fe20000000000 */
[----:B------:R-:W-:-:S02]  /*a500*/  FSEL R119, R43, -INF , !P3 ;  /* 0xff8000002b777808 */ /* 0x000fc40005800000 */
[----:B------:R-:W-:Y:S02]  /*a510*/  FSEL R118, R37, -INF , !P4 ;  /* 0xff80000025767808 */ /* 0x000fe40006000000 */
[----:B------:R-:W-:Y:S01]  /*a520*/  HMMA.16816.F32.BF16 R12, R92, R14, RZ ;  /* 0x0000000e5c0c723c */ /* 0x000fe200000418ff */
[CC--:B------:R-:W-:Y:S02]  /*a530*/  ISETP.GE.AND P3, PT, R3.reuse, R54.reuse, PT ;  /* 0x000000360300720c */ /* 0x0c0fe40003f66270 */
[----:B------:R-:W-:Y:S01]  /*a540*/  ISETP.GE.AND P4, PT, R3, R53, PT ;  /* 0x000000350300720c */ /* 0x000fe20003f86270 */
[----:B------:R-:W-:Y:S01]  /*a550*/  VIADD R3, R111, 0x19 ;  /* 0x000000196f037836 */ /* 0x000fe20000000000 */
[----:B------:R-:W-:Y:S01]  /*a560*/  FSEL R115, R39, -INF , !P2 ;  /* 0xff80000027737808 */ /* 0x000fe20005000000 */
[----:B------:R-:W-:Y:S01]  /*a570*/  HMMA.16816.F32.BF16 R24, R88, R64, R24 ;  /* 0x000000405818723c */ /* 0x000fe20000041818 */
[----:B------:R-:W-:Y:S02]  /*a580*/  FSEL R106, R33, -INF , !P3 ;  /* 0xff800000216a7808 */ /* 0x000fe40005800000 */
[----:B------:R-:W-:-:S02]  /*a590*/  ISETP.GE.AND P2, PT, R3, R54, PT ;  /* 0x000000360300720c */ /* 0x000fc40003f46270 */
[-C--:B------:R-:W-:Y:S01]  /*a5a0*/  ISETP.GE.AND P3, PT, R3, R53.reuse, PT ;  /* 0x000000350300720c */ /* 0x080fe20003f66270 */
[C---:B------:R-:W-:Y:S01]  /*a5b0*/  HMMA.16816.F32.BF16 R20, R88.reuse, R66, R20 ;  /* 0x000000425814723c */ /* 0x040fe20000041814 */
[----:B------:R-:W1:Y:S01]  /*a5c0*/  LDSM.16.M88.4 R64, [R125] ;  /* 0x000000007d40783b */ /* 0x000e620000000200 */
[----:B------:R-:W-:Y:S01]  /*a5d0*/  VIADD R3, R111, 0x21 ;  /* 0x000000216f037836 */ /* 0x000fe20000000000 */
        /* <DEDUP_REMOVED lines=8> */
[----:B------:R-:W-:-:S02]  /*a660*/  FSEL R120, R36, -INF , !P6 ;  /* 0xff80000024787808 */ /* 0x000fc40007000000 */
[----:B------:R-:W-:-:S03]  /*a670*/  ISETP.GE.AND P3, PT, R3, R54, PT ;  /* 0x000000360300720c */ /* 0x000fc60003f66270 */
[----:B--2---:R-:W-:Y:S01]  /*a680*/  HMMA.16816.F32.BF16 R48, R92, R44, RZ ;  /* 0x0000002c5c30723c */ /* 0x004fe200000418ff */
[----:B------:R-:W-:Y:S02]  /*a690*/  FSEL R96, R25, -INF , !P4 ;  /* 0xff80000019607808 */ /* 0x000fe40006000000 */
[-C--:B------:R-:W-:Y:S01]  /*a6a0*/  ISETP.GE.AND P4, PT, R3, R53.reuse, PT ;  /* 0x000000350300720c */ /* 0x080fe20003f86270 */
[----:B------:R-:W-:Y:S01]  /*a6b0*/  VIADD R3, R111, 0x31 ;  /* 0x000000316f037836 */ /* 0x000fe20000000000 */
[----:B------:R-:W-:Y:S01]  /*a6c0*/  FSEL R31, R27, -INF , !P2 ;  /* 0xff8000001b1f7808 */ /* 0x000fe20005000000 */
[C---:B------:R-:W-:Y:S01]  /*a6d0*/  HMMA.16816.F32.BF16 R16, R88.reuse, R60, R16 ;  /* 0x0000003c5810723c */ /* 0x040fe20000041810 */
[----:B------:R-:W-:Y:S02]  /*a6e0*/  FSEL R100, R21, -INF , !P3 ;  /* 0xff80000015647808 */ /* 0x000fe40005800000 */
[C---:B------:R-:W-:Y:S02]  /*a6f0*/  ISETP.GE.AND P2, PT, R3.reuse, R54, PT ;  /* 0x000000360300720c */ /* 0x040fe40003f46270 */
[----:B------:R-:W-:Y:S01]  /*a700*/  ISETP.GE.AND P3, PT, R3, R53, PT ;  /* 0x000000350300720c */ /* 0x000fe20003f66270 */
[----:B------:R-:W-:Y:S01]  /*a710*/  HMMA.16816.F32.BF16 R12, R88, R62, R12 ;  /* 0x0000003e580c723c */ /* 0x000fe2000004180c */
[----:B------:R-:W-:Y:S01]  /*a720*/  VIADD R3, R111, 0x39 ;  /* 0x000000396f037836 */ /* 0x000fe20000000000 */
[----:B------:R-:W-:-:S04]  /*a730*/  FSEL R29, R23, -INF , !P4 ;  /* 0xff800000171d7808 */ /* 0x000fc80006000000 */
[----:B------:R-:W-:Y:S01]  /*a740*/  HMMA.16816.F32.BF16 R44, R92, R46, RZ ;  /* 0x0000002e5c2c723c */ /* 0x000fe200000418ff */
[----:B------:R-:W-:-:S05]  /*a750*/  ISETP.GE.AND P4, PT, R3, R54, PT ;  /* 0x000000360300720c */ /* 0x000fca0003f86270 */
[C---:B------:R-:W-:Y:S06]  /*a760*/  HMMA.16816.F32.BF16 R60, R92.reuse, R56, RZ ;  /* 0x000000385c3c723c */ /* 0x040fec00000418ff */
[----:B------:R-:W-:Y:S06]  /*a770*/  HMMA.16816.F32.BF16 R56, R92, R58, RZ ;  /* 0x0000003a5c38723c */ /* 0x000fec00000418ff */
[C---:B-1----:R-:W-:Y:S06]  /*a780*/  HMMA.16816.F32.BF16 R48, R88.reuse, R64, R48 ;  /* 0x000000405830723c */ /* 0x042fec0000041830 */
[----:B------:R-:W-:Y:S01]  /*a790*/  HMMA.16816.F32.BF16 R44, R88, R66, R44 ;  /* 0x00000042582c723c */ /* 0x000fe2000004182c */
[----:B------:R-:W-:-:S05]  /*a7a0*/  FSEL R65, R19, -INF , !P3 ;  /* 0xff80000013417808 */ /* 0x000fca0005800000 */
[C---:B------:R-:W-:Y:S01]  /*a7b0*/  HMMA.16816.F32.BF16 R60, R88.reuse, R84, R60 ;  /* 0x00000054583c723c */ /* 0x040fe2000004183c */
[----:B------:R-:W-:Y:S02]  /*a7c0*/  FSEL R66, R17, -INF , !P2 ;  /* 0xff80000011427808 */ /* 0x000fe40005000000 */
[-C--:B------:R-:W-:Y:S01]  /*a7d0*/  ISETP.GE.AND P2, PT, R3, R53.reuse, PT ;  /* 0x000000350300720c */ /* 0x080fe20003f46270 */
[----:B------:R-:W-:Y:S01]  /*a7e0*/  VIADD R3, R111, 0x41 ;  /* 0x000000416f037836 */ /* 0x000fe20000000000 */
[----:B------:R-:W-:Y:S01]  /*a7f0*/  FSEL R17, R38, -INF , !P5 ;  /* 0xff80000026117808 */ /* 0x000fe20006800000 */
[----:B------:R-:W-:Y:S01]  /*a800*/  HMMA.16816.F32.BF16 R56, R88, R86, R56 ;  /* 0x000000565838723c */ /* 0x000fe20000041838 */
[----:B------:R-:W-:Y:S02]  /*a810*/  FSEL R84, R13, -INF , !P4 ;  /* 0xff8000000d547808 */ /* 0x000fe40006000000 */
[C---:B------:R-:W-:Y:S02]  /*a820*/  ISETP.GE.AND P3, PT, R3.reuse, R54, PT ;  /* 0x000000360300720c */ /* 0x040fe40003f66270 */
        /* <DEDUP_REMOVED lines=30> */
[----:B------:R-:W-:-:S02]  /*aa10*/  ISETP.GE.AND P4, PT, R3, R53, PT ;  /* 0x000000350300720c */ /* 0x000fc40003f86270 */
[C-C-:B------:R-:W-:Y:S02]  /*aa20*/  LOP3.LUT R5, R110.reuse, 0x18, R55.reuse, 0xfe, !PT ;  /* 0x000000186e057812 */ /* 0x140fe400078efe37 */
[----:B------:R-:W-:Y:S02]  /*aa30*/  FSEL R3, R47, -INF , !P4 ;  /* 0xff8000002f037808 */ /* 0x000fe40006000000 */
[C---:B------:R-:W-:Y:S02]  /*aa40*/  ISETP.GE.AND P4, PT, R5.reuse, R54, PT ;  /* 0x000000360500720c */ /* 0x040fe40003f86270 */
[----:B------:R-:W-:Y:S02]  /*aa50*/  ISETP.GE.AND P6, PT, R5, R53, PT ;  /* 0x000000350500720c */ /* 0x000fe40003fc6270 */
[----:B------:R-:W-:Y:S02]  /*aa60*/  LOP3.LUT R5, R110, 0x20, R55, 0xfe, !PT ;  /* 0x000000206e057812 */ /* 0x000fe400078efe37 */
[----:B------:R-:W-:-:S02]  /*aa70*/  FSEL R114, R32, -INF , !P2 ;  /* 0xff80000020727808 */ /* 0x000fc40005000000 */
[CC--:B------:R-:W-:Y:S02]  /*aa80*/  ISETP.GE.AND P5, PT, R5.reuse, R54.reuse, PT ;  /* 0x000000360500720c */ /* 0x0c0fe40003fa6270 */
[----:B------:R-:W-:Y:S02]  /*aa90*/  ISETP.GE.AND P2, PT, R5, R53, PT ;  /* 0x000000350500720c */ /* 0x000fe40003f46270 */
        /* <DEDUP_REMOVED lines=28> */
[----:B------:R-:W-:Y:S02]  /*ac60*/  FSEL R98, R8, -INF , !P4 ;  /* 0xff80000008627808 */ /* 0x000fe40006000000 */
[----:B------:R-:W-:Y:S02]  /*ac70*/  FSEL R86, R4, -INF , !P5 ;  /* 0xff80000004567808 */ /* 0x000fe40006800000 */
        /* <DEDUP_REMOVED lines=12> */
[-C--:B------:R-:W-:Y:S02]  /*ad40*/  ISETP.GE.AND P5, PT, R5, R53.reuse, PT ;  /* 0x000000350500720c */ /* 0x080fe40003fa6270 */
[C---:B------:R-:W-:Y:S02]  /*ad50*/  ISETP.GE.AND P4, PT, R4.reuse, R54, PT ;  /* 0x000000360400720c */ /* 0x040fe40003f86270 */
[----:B------:R-:W-:Y:S02]  /*ad60*/  ISETP.GE.AND P6, PT, R4, R53, PT ;  /* 0x000000350400720c */ /* 0x000fe40003fc6270 */
[----:B------:R-:W1:Y:S01]  /*ad70*/  LDSM.16.M88.4 R4, [R134+0x2c00] ;  /* 0x002c00008604783b */ /* 0x000e620000000200 */
[----:B------:R-:W-:-:S02]  /*ad80*/  LOP3.LUT R8, R110, 0x70, R55, 0xfe, !PT ;  /* 0x000000706e087812 */ /* 0x000fc400078efe37 */
[----:B------:R-:W-:Y:S02]  /*ad90*/  FSEL R51, R58, -INF , !P5 ;  /* 0xff8000003a337808 */ /* 0x000fe40006800000 */
[----:B------:R-:W-:Y:S02]  /*ada0*/  FSEL R58, R48, -INF , !P2 ;  /* 0xff800000303a7808 */ /* 0x000fe40005000000 */
[C---:B------:R-:W-:Y:S02]  /*adb0*/  ISETP.GE.AND P5, PT, R8.reuse, R54, PT ;  /* 0x000000360800720c */ /* 0x040fe40003fa6270 */
[----:B------:R-:W-:Y:S01]  /*adc0*/  ISETP.GE.AND P2, PT, R8, R53, PT ;  /* 0x000000350800720c */ /* 0x000fe20003f46270 */
[C---:B------:R-:W-:Y:S01]  /*add0*/  VIADD R8, R111.reuse, 0x71 ;  /* 0x000000716f087836 */ /* 0x040fe20000000000 */
[----:B------:R-:W-:Y:S01]  /*ade0*/  FSEL R47, R50, -INF , !P3 ;  /* 0xff800000322f7808 */ /* 0x000fe20005800000 */
[----:B------:R-:W-:Y:S01]  /*adf0*/  VIADD R111, R111, 0x79 ;  /* 0x000000796f6f7836 */ /* 0x000fe20000000000 */
[----:B------:R-:W-:-:S02]  /*ae00*/  FSEL R62, R44, -INF , !P4 ;  /* 0xff8000002c3e7808 */ /* 0x000fc40006000000 */
[C---:B------:R-:W-:Y:S02]  /*ae10*/  ISETP.GE.AND P3, PT, R8.reuse, R54, PT ;  /* 0x000000360800720c */ /* 0x040fe40003f66270 */
[----:B------:R-:W-:Y:S02]  /*ae20*/  ISETP.GE.AND P4, PT, R8, R53, PT ;  /* 0x000000350800720c */ /* 0x000fe40003f86270 */
[----:B------:R-:W2:Y:S01]  /*ae30*/  LDSM.16.M88.4 R8, [R124] ;  /* 0x000000007c08783b */ /* 0x000ea20000000200 */
[----:B------:R-:W-:Y:S01]  /*ae40*/  LOP3.LUT R55, R110, 0x78, R55, 0xfe, !PT ;  /* 0x000000786e377812 */ /* 0x000fe200078efe37 */
[----:B------:R-:W-:-:S04]  /*ae50*/  DEPBAR.LE SB0, 0x0 ;  /* 0x000080000000791a */ /* 0x000fc80000000000 */
[----:B------:R-:W-:Y:S01]  /*ae60*/  FSEL R41, R46, -INF , !P6 ;  /* 0xff8000002e297808 */ /* 0x000fe20007000000 */
[----:B------:R-:W-:Y:S01]  /*ae70*/  BAR.SYNC.DEFER_BLOCKING 0x0 ;  /* 0x0000000000007b1d */ /* 0x000fe20000010000 */
[----:B------:R-:W-:Y:S01]  /*ae80*/  ISETP.GE.AND P6, PT, R55, R54, PT ;  /* 0x000000363700720c */ /* 0x000fe20003fc6270 */
[C---:B-1----:R-:W-:Y:S06]  /*ae90*/  HMMA.16816.F32.BF16 R12, R92.reuse, R4, RZ ;  /* 0x000000045c0c723c */ /* 0x042fec00000418ff */
[----:B------:R-:W-:-:S15]  /*aea0*/  HMMA.16816.F32.BF16 R4, R92, R6, RZ ;  /* 0x000000065c04723c */ /* 0x000fde00000418ff */
[----:B------:R-:W-:-:S03]  /*aeb0*/  NOP ;  /* 0x0000000000007918 */ /* 0x000fc60000000000 */
[C---:B--2---:R-:W-:Y:S06]  /*aec0*/  HMMA.16816.F32.BF16 R12, R88.reuse, R8, R12 ;  /* 0x00000008580c723c */ /* 0x044fec000004180c */
[----:B------:R-:W-:-:S15]  /*aed0*/  HMMA.16816.F32.BF16 R4, R88, R10, R4 ;  /* 0x0000000a5804723c */ /* 0x000fde0000041804 */
[----:B------:R-:W-:-:S03]  /*aee0*/  NOP ;  /* 0x0000000000007918 */ /* 0x000fc60000000000 */
[----:B------:R-:W-:Y:S02]  /*aef0*/  FSEL R50, R12, -INF , !P5 ;  /* 0xff8000000c327808 */ /* 0x000fe40006800000 */
[----:B------:R-:W-:Y:S02]  /*af00*/  FSEL R48, R13, -INF , !P3 ;  /* 0xff8000000d307808 */ /* 0x000fe40005800000 */
[----:B------:R-:W-:Y:S02]  /*af10*/  FSEL R45, R14, -INF , !P2 ;  /* 0xff8000000e2d7808 */ /* 0x000fe40005000000 */
[----:B------:R-:W-:Y:S02]  /*af20*/  ISETP.GE.AND P5, PT, R111, R54, PT ;  /* 0x000000366f00720c */ /* 0x000fe40003fa6270 */
[-C--:B------:R-:W-:Y:S02]  /*af30*/  ISETP.GE.AND P3, PT, R55, R53.reuse, PT ;  /* 0x000000353700720c */ /* 0x080fe40003f66270 */
        /* <DEDUP_REMOVED lines=9> */
[C---:B------:R-:W-:Y:S01]  /*afd0*/  VIADD R12, R110.reuse, 0xffffff80 ;  /* 0xffffff806e0c7836 */ /* 0x040fe20000000000 */
[----:B------:R-:W-:Y:S01]  /*afe0*/  IABS R8, R110 ;  /* 0x0000006e00087213 */ /* 0x000fe20000000000 */
[----:B------:R-:W-:Y:S01]  /*aff0*/  ULDC.64 UR8, c[0x0][0x248] ;  /* 0x0000920000087ab9 */ /* 0x000fe20000000a00 */
[----:B------:R-:W-:Y:S01]  /*b000*/  ULDC.64 UR4, c[0x0][0x230] ;  /* 0x00008c0000047ab9 */ /* 0x000fe20000000a00 */
[-C--:B-1----:R-:W-:Y:S02]  /*b010*/  IABS R4, R5.reuse ;  /* 0x0000000500047213 */ /* 0x082fe40000000000 */
[----:B------:R-:W-:Y:S02]  /*b020*/  LOP3.LUT R110, R110, R5, RZ, 0x3c, !PT ;  /* 0x000000056e6e7212 */ /* 0x000fe400078e3cff */
[----:B------:R-:W1:Y:S02]  /*b030*/  I2F.RP R11, R4 ;  /* 0x00000004000b7306 */ /* 0x000e640000209400 */
[----:B------:R-:W-:-:S06]  /*b040*/  ISETP.GE.AND P3, PT, R110, RZ, PT ;  /* 0x000000ff6e00720c */ /* 0x000fcc0003f66270 */
[----:B-1----:R-:W1:Y:S02]  /*b050*/  MUFU.RCP R10, R11 ;  /* 0x0000000b000a7308 */ /* 0x002e640000001000 */
[----:B-1----:R-:W-:-:S06]  /*b060*/  VIADD R10, R10, 0xffffffe ;  /* 0x0ffffffe0a0a7836 */ /* 0x002fcc0000000000 */
[----:B------:R-:W1:Y:S02]  /*b070*/  F2I.FTZ.U32.TRUNC.NTZ R7, R10 ;  /* 0x0000000a00077305 */ /* 0x000e64000021f000 */
[----:B-1----:R-:W-:-:S04]  /*b080*/  IMAD.MOV R6, RZ, RZ, -R7 ;  /* 0x000000ffff067224 */ /* 0x002fc800078e0a07 */
[----:B------:R-:W-:Y:S01]  /*b090*/  IMAD R9, R6, R4, RZ ;  /* 0x0000000406097224 */ /* 0x000fe200078e02ff */
[----:B------:R-:W-:-:S05]  /*b0a0*/  MOV R6, RZ ;  /* 0x000000ff00067202 */ /* 0x000fca0000000f00 */
[----:B------:R-:W-:Y:S01]  /*b0b0*/  IMAD.HI.U32 R7, R7, R9, R6 ;  /* 0x0000000907077227 */ /* 0x000fe200078e0006 */
[----:B------:R-:W-:Y:S02]  /*b0c0*/  IABS R6, R12 ;  /* 0x0000000c00067213 */ /* 0x000fe40000000000 */
[----:B------:R-:W-:-:S03]  /*b0d0*/  LOP3.LUT R12, R12, R5, RZ, 0x3c, !PT ;  /* 0x000000050c0c7212 */ /* 0x000fc600078e3cff */
[----:B------:R-:W-:Y:S01]  /*b0e0*/  IMAD.HI.U32 R11, R7, R8, RZ ;  /* 0x00000008070b7227 */ /* 0x000fe200078e00ff */
[----:B------:R-:W-:-:S03]  /*b0f0*/  ISETP.GE.AND P0, PT, R12, RZ, PT ;  /* 0x000000ff0c00720c */ /* 0x000fc60003f06270 */
        /* <DEDUP_REMOVED lines=39> */
.L_x_4509:
[----:B------:R-:W-:Y:S02]  /*b370*/  ULDC UR8, c[0x0][0x248] ;  /* 0x0000920000087ab9 */ /* 0x000fe40000000800 */
[----:B------:R-:W-:-:S06]  /*b380*/  USHF.L.U32 UR4, UR8, 0x7, URZ ;  /* 0x0000000708047899 */ /* 0x000fcc000800063f */
[----:B------:R-:W-:-:S04]  /*b390*/  IADD3 R8, RZ, -UR4, RZ ;  /* 0x80000004ff087c10 */ /* 0x000fc8000fffe0ff */
[----:B------:R-:W-:-:S07]  /*b3a0*/  SHF.R.S32.HI R4, RZ, 0x1f, R8 ;  /* 0x0000001fff047819 */ /* 0x000fce0000011408 */
.L_x_4510:
        /* <DEDUP_REMOVED lines=20> */
.L_x_4508:
[----:B-1----:R-:W-:Y:S01]  /*b4f0*/  FMNMX.FTZ R5, R2, R116, !PT ;  /* 0x0000007402057209 */ /* 0x002fe20007810000 */
[----:B------:R-:W-:Y:S01]  /*b500*/  LDSM.16.MT88.4 R8, [R132+0x3000] ;  /* 0x003000008408783b */ /* 0x000fe20000004200 */
[----:B------:R-:W-:Y:S02]  /*b510*/  FMNMX.FTZ R4, R0, R109, !PT ;  /* 0x0000006d00047209 */ /* 0x000fe40007810000 */
[----:B------:R-:W-:Y:S01]  /*b520*/  FMNMX.FTZ R5, R40, R5, !PT ;  /* 0x0000000528057209 */ /* 0x000fe20007810000 */
[----:B------:R-:W-:Y:S01]  /*b530*/  LDSM.16.MT88.4 R20, [R131+0x3000] ;  /* 0x003000008314783b */ /* 0x000fe20000004200 */
        /* <DEDUP_REMOVED lines=55> */
[----:B------:R-:W-:-:S04]  /*b8b0*/  FMNMX.FTZ R5, R48, R5, !PT ;  /* 0x0000000530057209 */ /* 0x000fc80007810000 */
[----:B------:R-:W-:-:S04]  /*b8c0*/  FMNMX.FTZ R5, R46, R5, !PT ;  /* 0x000000052e057209 */ /* 0x000fc80007810000 */
[----:B------:R-:W-:Y:S02]  /*b8d0*/  FMNMX.FTZ R6, R44, R5, !PT ;  /* 0x000000052c067209 */ /* 0x000fe40007810000 */
[----:B------:R-:W-:-:S03]  /*b8e0*/  FMNMX.FTZ R5, R49, R4, !PT ;  /* 0x0000000431057209 */ /* 0x000fc60007810000 */
[----:B------:R-:W1:Y:S01]  /*b8f0*/  SHFL.BFLY PT, R7, R6, 0x2, 0x1f ;  /* 0x0c401f0006077f89 */ /* 0x000e6200000e0000 */
        /* <DEDUP_REMOVED lines=9> */
[----:B------:R-:W-:-:S05]  /*b990*/  FMUL.FTZ R53, R34, UR10 ;  /* 0x0000000a22357c20 */ /* 0x000fca0008410000 */
[----:B------:R-:W-:Y:S02]  /*b9a0*/  FSEL R53, R53, RZ, P2 ;  /* 0x000000ff35357208 */ /* 0x000fe40001000000 */
[----:B--2---:R-:W-:-:S03]  /*b9b0*/  FMNMX.FTZ R32, R5, R32, !PT ;  /* 0x0000002005207209 */ /* 0x004fc60007810000 */
[--C-:B------:R-:W-:Y:S01]  /*b9c0*/  FFMA.FTZ R110, R40, UR10, -R53.reuse ;  /* 0x0000000a286e7c23 */ /* 0x100fe20008010835 */
[C---:B------:R-:W-:Y:S01]  /*b9d0*/  FSETP.NEU.FTZ.AND P0, PT, R32.reuse, -INF , PT ;  /* 0xff8000002000780b */ /* 0x040fe20003f1d000 */
[----:B------:R-:W-:Y:S01]  /*b9e0*/  FMUL.FTZ R40, R32, UR10 ;  /* 0x0000000a20287c20 */ /* 0x000fe20008410000 */
[--C-:B------:R-:W-:Y:S01]  /*b9f0*/  FFMA.FTZ R54, R118, UR10, -R53.reuse ;  /* 0x0000000a76367c23 */ /* 0x100fe20008010835 */
[--C-:B------:R-:W-:Y:S01]  /*ba00*/  FFMA.FTZ R116, R116, UR10, -R53.reuse ;  /* 0x0000000a74747c23 */ /* 0x100fe20008010835 */
[----:B------:R-:W-:Y:S01]  /*ba10*/  FSEL R5, R32, RZ, P0 ;  /* 0x000000ff20057208 */ /* 0x000fe20000000000 */
[--C-:B------:R-:W-:Y:S01]  /*ba20*/  FFMA.FTZ R111, R120, UR10, -R53.reuse ;  /* 0x0000000a786f7c23 */ /* 0x100fe20008010835 */
[----:B------:R-:W-:Y:S01]  /*ba30*/  FSEL R40, R40, RZ, P0 ;  /* 0x000000ff28287208 */ /* 0x000fe20000000000 */
[----:B------:R-:W-:Y:S01]  /*ba40*/  MUFU.EX2 R110, R110 ;  /* 0x0000006e006e7308 */ /* 0x000fe20000000800 */
[----:B------:R-:W-:Y:S01]  /*ba50*/  FFMA.FTZ R92, R106, UR10, -R53 ;  /* 0x0000000a6a5c7c23 */ /* 0x000fe20008010835 */
[----:B------:R-:W-:Y:S01]  /*ba60*/  FADD.FTZ R118, R0, -R5 ;  /* 0x8000000500767221 */ /* 0x000fe20000010000 */
[----:B------:R-:W-:Y:S01]  /*ba70*/  FFMA.FTZ R91, R112, UR10, -R53 ;  /* 0x0000000a705b7c23 */ /* 0x000fe20008010835 */
[--C-:B------:R-:W-:Y:S01]  /*ba80*/  FFMA.FTZ R117, R109, UR10, -R40.reuse ;  /* 0x0000000a6d757c23 */ /* 0x100fe20008010828 */
[--C-:B------:R-:W-:Y:S01]  /*ba90*/  FFMA.FTZ R109, R119, UR10, -R40.reuse ;  /* 0x0000000a776d7c23 */ /* 0x100fe20008010828 */
[----:B------:R-:W-:Y:S01]  /*baa0*/  FSEL R119, R34, RZ, P2 ;  /* 0x000000ff22777208 */ /* 0x000fe20001000000 */
[----:B------:R-:W-:Y:S01]  /*bab0*/  FMUL.FTZ R118, R118, UR10 ;  /* 0x0000000a76767c20 */ /* 0x000fe20008410000 */
[--C-:B------:R-:W-:Y:S01]  /*bac0*/  FFMA.FTZ R55, R115, UR10, -R40.reuse ;  /* 0x0000000a73377c23 */ /* 0x100fe20008010828 */
[--C-:B------:R-:W-:Y:S01]  /*bad0*/  FFMA.FTZ R17, R17, UR10, -R40.reuse ;  /* 0x0000000a11117c23 */ /* 0x100fe20008010828 */
[----:B------:R-:W1:Y:S01]  /*bae0*/  MUFU.EX2 R116, R116 ;  /* 0x0000007400747308 */ /* 0x000e620000000800 */
[----:B------:R-:W-:Y:S01]  /*baf0*/  FADD.FTZ R119, R2, -R119 ;  /* 0x8000007702777221 */ /* 0x000fe20000010000 */
[--C-:B------:R-:W-:Y:S01]  /*bb00*/  FFMA.FTZ R93, R25, UR10, -R40.reuse ;  /* 0x0000000a195d7c23 */ /* 0x100fe20008010828 */
[--C-:B------:R-:W-:Y:S01]  /*bb10*/  FFMA.FTZ R115, R114, UR10, -R53.reuse ;  /* 0x0000000a72737c23 */ /* 0x100fe20008010835 */
[----:B------:R-:W2:Y:S01]  /*bb20*/  LDSM.16.MT88.4 R24, [R132+0x3400] ;  /* 0x003400008418783b */ /* 0x000ea20000004200 */
        /* <DEDUP_REMOVED lines=23> */
[----:B------:R-:W-:-:S04]  /*bca0*/  FFMA.FTZ R38, R38, UR10, -R40 ;  /* 0x0000000a26267c23 */ /* 0x000fc80008010828 */
[----:B------:R-:W1:Y:S01]  /*bcb0*/  MUFU.EX2 R109, R109 ;  /* 0x0000006d006d7308 */ /* 0x000e620000000800 */
[----:B---3--:R-:W-:-:S07]  /*bcc0*/  F2FP.BF16.F32.PACK_AB R18, R54, R111 ;  /* 0x0000006f3612723e */ /* 0x008fce00000010ff */
[----:B------:R1:W-:Y:S08]  /*bcd0*/  MUFU.EX2 R2, R17 ;  /* 0x0000001100027308 */ /* 0x0003f00000000800 */
[----:B------:R-:W3:Y:S08]  /*bce0*/  MUFU.EX2 R119, R119 ;  /* 0x0000007700777308 */ /* 0x000ef00000000800 */
[----:B------:R-:W4:Y:S01]  /*bcf0*/  MUFU.EX2 R118, R118 ;  /* 0x0000007600767308 */ /* 0x000f220000000800 */
[----:B-1----:R-:W-:-:S07]  /*bd00*/  F2FP.BF16.F32.PACK_AB R17, R109, R117 ;  /* 0x000000756d11723e */ /* 0x002fce00000010ff */
[----:B------:R-:W1:Y:S01]  /*bd10*/  MUFU.EX2 R55, R55 ;  /* 0x0000003700377308 */ /* 0x000e620000000800 */
        /* <DEDUP_REMOVED lines=8> */
[-C--:B----4-:R-:W-:Y:S01]  /*bda0*/  FMUL.FTZ R6, R70, R118.reuse ;  /* 0x0000007646067220 */ /* 0x090fe20000410000 */
[-C--:B------:R-:W-:Y:S01]  /*bdb0*/  FMUL.FTZ R7, R71, R118.reuse ;  /* 0x0000007647077220 */ /* 0x080fe20000410000 */
[-C--:B------:R-:W-:Y:S01]  /*bdc0*/  FMUL.FTZ R74, R74, R118.reuse ;  /* 0x000000764a4a7220 */ /* 0x080fe20000410000 */
[-C--:B------:R-:W-:Y:S01]  /*bdd0*/  FMUL.FTZ R75, R75, R118.reuse ;  /* 0x000000764b4b7220 */ /* 0x080fe20000410000 */
[-C--:B------:R-:W-:Y:S01]  /*bde0*/  FMUL.FTZ R14, R78, R118.reuse ;  /* 0x000000764e0e7220 */ /* 0x080fe20000410000 */
[----:B------:R-:W-:Y:S01]  /*bdf0*/  FMUL.FTZ R15, R79, R118 ;  /* 0x000000764f0f7220 */ /* 0x000fe20000410000 */
[-C--:B------:R-:W-:Y:S01]  /*be00*/  FMUL.FTZ R81, R81, R119.reuse ;  /* 0x0000007751517220 */ /* 0x080fe20000410000 */
[----:B------:R-:W3:Y:S01]  /*be10*/  MUFU.EX2 R92, R92 ;  /* 0x0000005c005c7308 */ /* 0x000ee20000000800 */
[----:B-1----:R-:W-:Y:S01]  /*be20*/  F2FP.BF16.F32.PACK_AB R19, R55, R2 ;  /* 0x000000023713723e */ /* 0x002fe200000010ff */
[-C--:B------:R-:W-:Y:S01]  /*be30*/  FMUL.FTZ R82, R82, R118.reuse ;  /* 0x0000007652527220 */ /* 0x080fe20000410000 */
[-C--:B------:R-:W-:Y:S01]  /*be40*/  FMUL.FTZ R83, R83, R118.reuse ;  /* 0x0000007653537220 */ /* 0x080fe20000410000 */
[----:B------:R-:W-:Y:S01]  /*be50*/  FFMA.FTZ R118, R152, R118, R117 ;  /* 0x0000007698767223 */ /* 0x000fe20000010075 */
[----:B------:R-:W-:-:S03]  /*be60*/  FFMA.FTZ R119, R151, R119, R116 ;  /* 0x0000007797777223 */ /* 0x000fc60000010074 */
[----:B------:R-:W-:Y:S01]  /*be70*/  HMMA.16816.F32.BF16 R4, R16, R8, R4 ;  /* 0x000000081004723c */ /* 0x000fe20000041804 */
[----:B------:R-:W-:Y:S01]  /*be80*/  MUFU.EX2 R91, R91 ;  /* 0x0000005b005b7308 */ /* 0x000fe20000000800 */
[----:B------:R-:W-:Y:S01]  /*be90*/  FADD.FTZ R109, R109, R118 ;  /* 0x000000766d6d7221 */ /* 0x000fe20000010000 */
[----:B------:R-:W-:-:S03]  /*bea0*/  FADD.FTZ R110, R110, R119 ;  /* 0x000000776e6e7221 */ /* 0x000fc60000010000 */
[C---:B------:R-:W-:Y:S01]  /*beb0*/  HMMA.16816.F32.BF16 R8, R16.reuse, R10, R72 ;  /* 0x0000000a1008723c */ /* 0x040fe20000041848 */
[----:B------:R-:W-:Y:S01]  /*bec0*/  LDSM.16.MT88.4 R72, [R132+0x3c00] ;  /* 0x003c00008448783b */ /* 0x000fe20000004200 */
[----:B------:R-:W-:Y:S01]  /*bed0*/  FADD.FTZ R2, R2, R109 ;  /* 0x0000006d02027221 */ /* 0x000fe20000010000 */
[----:B------:R-:W1:Y:S01]  /*bee0*/  MUFU.EX2 R88, R88 ;  /* 0x0000005800587308 */ /* 0x000e620000000800 */
[----:B------:R-:W-:Y:S02]  /*bef0*/  FADD.FTZ R111, R111, R110 ;  /* 0x0000006e6f6f7221 */ /* 0x000fe40000010000 */
[----:B------:R-:W-:Y:S02]  /*bf00*/  HMMA.16816.F32.BF16 R12, R16, R20, R12 ;  /* 0x00000014100c723c */ /* 0x000fe4000004180c */
[----:B------:R-:W-:-:S03]  /*bf10*/  FADD.FTZ R54, R54, R111 ;  /* 0x0000006f36367221 */ /* 0x000fc60000010000 */
[----:B------:R-:W-:Y:S01]  /*bf20*/  MUFU.EX2 R93, R93 ;  /* 0x0000005d005d7308 */ /* 0x000fe20000000800 */
[----:B------:R-:W-:Y:S01]  /*bf30*/  HMMA.16816.F32.BF16 R16, R16, R22, R80 ;  /* 0x000000161010723c */ /* 0x000fe20000041850 */
[----:B---3--:R-:W-:Y:S01]  /*bf40*/  F2FP.BF16.F32.PACK_AB R20, R92, R115 ;  /* 0x000000735c14723e */ /* 0x008fe200000010ff */
[----:B------:R-:W-:-:S04]  /*bf50*/  FADD.FTZ R115, R115, R54 ;  /* 0x0000003673737221 */ /* 0x000fc80000010000 */
[----:B------:R-:W-:Y:S01]  /*bf60*/  FADD.FTZ R92, R92, R115 ;  /* 0x000000735c5c7221 */ /* 0x000fe20000010000 */
[----:B------:R-:W3:Y:S01]  /*bf70*/  MUFU.EX2 R90, R90 ;  /* 0x0000005a005a7308 */ /* 0x000ee20000000800 */
[----:B-1----:R-:W-:Y:S02]  /*bf80*/  F2FP.BF16.F32.PACK_AB R22, R88, R91 ;  /* 0x0000005b5816723e */ /* 0x002fe400000010ff */
[----:B------:R-:W-:-:S04]  /*bf90*/  FADD.FTZ R91, R91, R92 ;  /* 0x0000005c5b5b7221 */ /* 0x000fc80000010000 */
[----:B------:R-:W-:Y:S01]  /*bfa0*/  FADD.FTZ R91, R88, R91 ;  /* 0x0000005b585b7221 */ /* 0x000fe20000010000 */
[----:B------:R-:W-:Y:S08]  /*bfb0*/  MUFU.EX2 R89, R89 ;  /* 0x0000005900597308 */ /* 0x000ff00000000800 */
[----:B------:R-:W1:Y:S01]  /*bfc0*/  MUFU.EX2 R0, R0 ;  /* 0x0000000000007308 */ /* 0x000e620000000800 */
[----:B---3--:R-:W-:-:S07]  /*bfd0*/  F2FP.BF16.F32.PACK_AB R21, R90, R93 ;  /* 0x0000005d5a15723e */ /* 0x008fce00000010ff */
[----:B------:R-:W-:Y:S08]  /*bfe0*/  MUFU.EX2 R106, R106 ;  /* 0x0000006a006a7308 */ /* 0x000ff00000000800 */
[----:B------:R-:W3:Y:S01]  /*bff0*/  MUFU.EX2 R95, R95 ;  /* 0x0000005f005f7308 */ /* 0x000ee20000000800 */
[----:B-1----:R-:W-:-:S07]  /*c000*/  F2FP.BF16.F32.PACK_AB R23, R0, R89 ;  /* 0x000000590017723e */ /* 0x002fce00000010ff */
[C---:B--2---:R-:W-:Y:S01]  /*c010*/  HMMA.16816.F32.BF16 R4, R20.reuse, R24, R4 ;  /* 0x000000181404723c */ /* 0x044fe20000041804 */
[----:B------:R-:W-:Y:S05]  /*c020*/  MUFU.EX2 R101, R101 ;  /* 0x0000006500657308 */ /* 0x000fea0000000800 */
[----:B------:R-:W-:Y:S01]  /*c030*/  HMMA.16816.F32.BF16 R8, R20, R26, R8 ;  /* 0x0000001a1408723c */ /* 0x000fe20000041808 */
[----:B------:R-:W1:Y:S02]  /*c040*/  LDSM.16.MT88.4 R24, [R131+0x3400] ;  /* 0x003400008318783b */ /* 0x000e640000004200 */
        /* <DEDUP_REMOVED lines=9> */
[----:B------:R-:W-:Y:S08]  /*c0e0*/  MUFU.EX2 R103, R103 ;  /* 0x0000006700677308 */ /* 0x000ff00000000800 */
[----:B------:R-:W2:Y:S01]  /*c0f0*/  MUFU.EX2 R96, R96 ;  /* 0x0000006000607308 */ /* 0x000ea20000000800 */
[----:B---3--:R-:W-:Y:S01]  /*c100*/  F2FP.BF16.F32.PACK_AB R29, R100, R105 ;  /* 0x00000069641d723e */ /* 0x008fe200000010ff */
[C---:B-1----:R-:W-:Y:S06]  /*c110*/  HMMA.16816.F32.BF16 R12, R20.reuse, R24, R12 ;  /* 0x00000018140c723c */ /* 0x042fec000004180c */
[----:B------:R-:W-:Y:S01]  /*c120*/  MUFU.EX2 R65, R65 ;  /* 0x0000004100417308 */ /* 0x000fe20000000800 */
[----:B------:R-:W-:Y:S01]  /*c130*/  HMMA.16816.F32.BF16 R16, R20, R26, R16 ;  /* 0x0000001a1410723c */ /* 0x000fe20000041810 */
[----:B------:R-:W1:Y:S06]  /*c140*/  LDSM.16.MT88.4 R20, [R131+0x3800] ;  /* 0x003800008314783b */ /* 0x000e6c0000004200 */
[----:B------:R-:W-:Y:S01]  /*c150*/  MUFU.EX2 R37, R37 ;  /* 0x0000002500257308 */ /* 0x000fe20000000800 */
[----:B------:R-:W3:Y:S01]  /*c160*/  LDSM.16.MT88.4 R24, [R132+0x3800] ;  /* 0x003800008418783b */ /* 0x000ee20000004200 */
[----:B--2---:R-:W-:-:S06]  /*c170*/  F2FP.BF16.F32.PACK_AB R31, R96, R103 ;  /* 0x00000067601f723e */ /* 0x004fcc00000010ff */
[----:B------:R-:W-:Y:S08]  /*c180*/  MUFU.EX2 R33, R33 ;  /* 0x0000002100217308 */ /* 0x000ff00000000800 */
[----:B------:R-:W-:Y:S08]  /*c190*/  MUFU.EX2 R41, R41 ;  /* 0x0000002900297308 */ /* 0x000ff00000000800 */
[----:B------:R-:W-:Y:S01]  /*c1a0*/  MUFU.EX2 R44, R44 ;  /* 0x0000002c002c7308 */ /* 0x000fe20000000800 */
[C---:B-1----:R-:W-:Y:S06]  /*c1b0*/  HMMA.16816.F32.BF16 R12, R28.reuse, R20, R12 ;  /* 0x000000141c0c723c */ /* 0x042fec000004180c */
[----:B---3--:R-:W-:Y:S01]  /*c1c0*/  HMMA.16816.F32.BF16 R4, R28, R24, R4 ;  /* 0x000000181c04723c */ /* 0x008fe20000041804 */
[--C-:B------:R-:W-:Y:S01]  /*c1d0*/  FFMA.FTZ R21, R84, UR10, -R53.reuse ;  /* 0x0000000a54157c23 */ /* 0x100fe20008010835 */
[----:B------:R-:W-:Y:S01]  /*c1e0*/  FFMA.FTZ R20, R104, UR10, -R53 ;  /* 0x0000000a68147c23 */ /* 0x000fe20008010835 */
[----:B------:R-:W-:-:S03]  /*c1f0*/  FFMA.FTZ R84, R99, UR10, -R40 ;  /* 0x0000000a63547c23 */ /* 0x000fc60008010828 */
[C---:B------:R-:W-:Y:S01]  /*c200*/  HMMA.16816.F32.BF16 R8, R28.reuse, R26, R8 ;  /* 0x0000001a1c08723c */ /* 0x040fe20000041808 */
[--C-:B------:R-:W-:Y:S01]  /*c210*/  FFMA.FTZ R25, R102, UR10, -R53.reuse ;  /* 0x0000000a66197c23 */ /* 0x100fe20008010835 */
[--C-:B------:R-:W-:Y:S01]  /*c220*/  FFMA.FTZ R24, R66, UR10, -R53.reuse ;  /* 0x0000000a42187c23 */ /* 0x100fe20008010835 */
[----:B------:R-:W-:Y:S01]  /*c230*/  MUFU.EX2 R20, R20 ;  /* 0x0000001400147308 */ /* 0x000fe20000000800 */
[--C-:B------:R-:W-:Y:S02]  /*c240*/  FFMA.FTZ R66, R98, UR10, -R53.reuse ;  /* 0x0000000a62427c23 */ /* 0x100fe40008010835 */
[----:B------:R-:W-:Y:S01]  /*c250*/  HMMA.16816.F32.BF16 R16, R28, R22, R16 ;  /* 0x000000161c10723c */ /* 0x000fe20000041810 */
[--C-:B------:R-:W-:Y:S01]  /*c260*/  FFMA.FTZ R27, R64, UR10, -R53.reuse ;  /* 0x0000000a401b7c23 */ /* 0x100fe20008010835 */
[--C-:B------:R-:W-:Y:S01]  /*c270*/  FFMA.FTZ R64, R86, UR10, -R53.reuse ;  /* 0x0000000a56407c23 */ /* 0x100fe20008010835 */
[--C-:B------:R-:W-:Y:S02]  /*c280*/  FFMA.FTZ R26, R63, UR10, -R53.reuse ;  /* 0x0000000a3f1a7c23 */ /* 0x100fe40008010835 */
[----:B------:R-:W-:Y:S02]  /*c290*/  MUFU.EX2 R25, R25 ;  /* 0x0000001900197308 */ /* 0x000fe40000000800 */
[--C-:B------:R-:W-:Y:S01]  /*c2a0*/  FFMA.FTZ R29, R97, UR10, -R40.reuse ;  /* 0x0000000a611d7c23 */ /* 0x100fe20008010828 */
        /* <DEDUP_REMOVED lines=16> */
[----:B------:R-:W-:Y:S01]  /*c3b0*/  FFMA.FTZ R48, R51, UR10, -R40 ;  /* 0x0000000a33307c23 */ /* 0x000fe20008010828 */
[----:B------:R-:W-:-:S04]  /*c3c0*/  FFMA.FTZ R22, R62, UR10, -R53 ;  /* 0x0000000a3e167c23 */ /* 0x000fc80008010835 */
[----:B------:R-:W3:Y:S01]  /*c3d0*/  MUFU.EX2 R84, R84 ;  /* 0x0000005400547308 */ /* 0x000ee20000000800 */
[----:B-1----:R-:W-:Y:S01]  /*c3e0*/  F2FP.BF16.F32.PACK_AB R80, R24, R25 ;  /* 0x000000191850723e */ /* 0x002fe200000010ff */
[----:B------:R-:W-:-:S04]  /*c3f0*/  FADD.FTZ R25, R25, R94 ;  /* 0x0000005e19197221 */ /* 0x000fc80000010000 */
[----:B------:R-:W-:Y:S02]  /*c400*/  FADD.FTZ R25, R24, R25 ;  /* 0x0000001918197221 */ /* 0x000fe40000010000 */
[----:B------:R-:W-:Y:S01]  /*c410*/  MUFU.EX2 R29, R29 ;  /* 0x0000001d001d7308 */ /* 0x000fe20000000800 */
[----:B--2---:R-:W-:-:S07]  /*c420*/  F2FP.BF16.F32.PACK_AB R82, R21, R20 ;  /* 0x000000141552723e */ /* 0x004fce00000010ff */
[----:B------:R-:W1:Y:S01]  /*c430*/  MUFU.EX2 R30, R30 ;  /* 0x0000001e001e7308 */ /* 0x000e620000000800 */
[----:B---3--:R-:W-:-:S07]  /*c440*/  F2FP.BF16.F32.PACK_AB R81, R65, R84 ;  /* 0x000000544151723e */ /* 0x008fce00000010ff */
[----:B------:R-:W-:Y:S08]  /*c450*/  MUFU.EX2 R66, R66 ;  /* 0x0000004200427308 */ /* 0x000ff00000000800 */
[----:B------:R-:W2:Y:S01]  /*c460*/  MUFU.EX2 R27, R27 ;  /* 0x0000001b001b7308 */ /* 0x000ea20000000800 */
[----:B-1----:R-:W-:-:S07]  /*c470*/  F2FP.BF16.F32.PACK_AB R83, R30, R29 ;  /* 0x0000001d1e53723e */ /* 0x002fce00000010ff */
[C---:B------:R-:W-:Y:S01]  /*c480*/  HMMA.16816.F32.BF16 R68, R80.reuse, R72, R4 ;  /* 0x000000485044723c */ /* 0x040fe20000041804 */
[----:B------:R-:W1:Y:S01]  /*c490*/  LDSM.16.MT88.4 R4, [R131+0x3c00] ;  /* 0x003c00008304783b */ /* 0x000e620000004200 */
[----:B------:R-:W-:Y:S04]  /*c4a0*/  MUFU.EX2 R64, R64 ;  /* 0x0000004000407308 */ /* 0x000fe80000000800 */
[C---:B------:R-:W-:Y:S01]  /*c4b0*/  HMMA.16816.F32.BF16 R72, R80.reuse, R74, R8 ;  /* 0x0000004a5048723c */ /* 0x040fe20000041808 */
[----:B------:R-:W3:Y:S03]  /*c4c0*/  LDSM.16.MT88.4 R8, [R131+0x4000] ;  /* 0x004000008308783b */ /* 0x000ee60000004200 */
[----:B------:R-:W-:Y:S08]  /*c4d0*/  MUFU.EX2 R97, R97 ;  /* 0x0000006100617308 */ /* 0x000ff00000000800 */
[----:B------:R-:W-:Y:S08]  /*c4e0*/  MUFU.EX2 R56, R56 ;  /* 0x0000003800387308 */ /* 0x000ff00000000800 */
[----:B------:R-:W4:Y:S08]  /*c4f0*/  MUFU.EX2 R61, R61 ;  /* 0x0000003d003d7308 */ /* 0x000f300000000800 */
[----:B------:R-:W-:Y:S01]  /*c500*/  MUFU.EX2 R58, R58 ;  /* 0x0000003a003a7308 */ /* 0x000fe20000000800 */
[C---:B-1----:R-:W-:Y:S01]  /*c510*/  HMMA.16816.F32.BF16 R76, R80.reuse, R4, R12 ;  /* 0x00000004504c723c */ /* 0x042fe2000004180c */
[----:B------:R-:W1:Y:S06]  /*c520*/  LDSM.16.MT88.4 R12, [R132+0x4000] ;  /* 0x00400000840c783b */ /* 0x000e6c0000004200 */
[----:B------:R-:W5:Y:S01]  /*c530*/  MUFU.EX2 R57, R57 ;  /* 0x0000003900397308 */ /* 0x000f620000000800 */
[----:B------:R-:W-:Y:S01]  /*c540*/  HMMA.16816.F32.BF16 R80, R80, R6, R16 ;  /* 0x000000065050723c */ /* 0x000fe20000041810 */
[----:B--2---:R-:W-:-:S02]  /*c550*/  F2FP.BF16.F32.PACK_AB R4, R27, R66 ;  /* 0x000000421b04723e */ /* 0x004fc400000010ff */
[----:B----4-:R-:W-:-:S04]  /*c560*/  F2FP.BF16.F32.PACK_AB R5, R61, R56 ;  /* 0x000000383d05723e */ /* 0x010fc800000010ff */
[----:B------:R-:W-:Y:S01]  /*c570*/  MUFU.EX2 R67, R67 ;  /* 0x0000004300437308 */ /* 0x000fe20000000800 */
[--C-:B------:R-:W-:Y:S01]  /*c580*/  FFMA.FTZ R16, R50, UR10, -R53.reuse ;  /* 0x0000000a32107c23 */ /* 0x100fe20008010835 */
[----:B------:R-:W-:Y:S01]  /*c590*/  FADD.FTZ R50, R55, R2 ;  /* 0x0000000237327221 */ /* 0x000fe20000010000 */
[----:B------:R-:W-:Y:S01]  /*c5a0*/  F2FP.BF16.F32.PACK_AB R6, R97, R64 ;  /* 0x000000406106723e */ /* 0x000fe200000010ff */
[----:B------:R-:W-:Y:S01]  /*c5b0*/  FFMA.FTZ R55, R35, UR10, -R40 ;  /* 0x0000000a23377c23 */ /* 0x000fe20008010828 */
[----:B------:R-:W-:-:S03]  /*c5c0*/  FFMA.FTZ R35, R46, UR10, -R53 ;  /* 0x0000000a2e237c23 */ /* 0x000fc60008010835 */
[----:B------:R2:W-:Y:S01]  /*c5d0*/  MUFU.EX2 R2, R16 ;  /* 0x0000001000027308 */ /* 0x0005e20000000800 */
[----:B-----5:R-:W-:Y:S01]  /*c5e0*/  F2FP.BF16.F32.PACK_AB R7, R57, R58 ;  /* 0x0000003a3907723e */ /* 0x020fe200000010ff */
[----:B------:R-:W-:Y:S01]  /*c5f0*/  FADD.FTZ R93, R93, R50 ;  /* 0x000000325d5d7221 */ /* 0x000fe20000010000 */
[--C-:B------:R-:W-:Y:S01]  /*c600*/  FFMA.FTZ R46, R47, UR10, -R40.reuse ;  /* 0x0000000a2f2e7c23 */ /* 0x100fe20008010828 */
[----:B------:R-:W-:Y:S02]  /*c610*/  FFMA.FTZ R50, R49, UR10, -R40 ;  /* 0x0000000a31327c23 */ /* 0x000fe40008010828 */
[----:B------:R-:W-:Y:S02]  /*c620*/  FADD.FTZ R90, R90, R93 ;  /* 0x0000005d5a5a7221 */ /* 0x000fe40000010000 */
[----:B------:R-:W4:Y:S01]  /*c630*/  MUFU.EX2 R52, R52 ;  /* 0x0000003400347308 */ /* 0x000f220000000800 */
[----:B---3--:R-:W-:Y:S01]  /*c640*/  HMMA.16816.F32.BF16 R76, R4, R8, R76 ;  /* 0x00000008044c723c */ /* 0x008fe2000004184c */
[----:B------:R-:W-:-:S05]  /*c650*/  FADD.FTZ R89, R89, R90 ;  /* 0x0000005a59597221 */ /* 0x000fca0000010000 */
[C---:B------:R-:W-:Y:S01]  /*c660*/  HMMA.16816.F32.BF16 R80, R4.reuse, R10, R80 ;  /* 0x0000000a0450723c */ /* 0x040fe20000041850 */
[----:B------:R-:W-:Y:S01]  /*c670*/  MUFU.EX2 R28, R28 ;  /* 0x0000001c001c7308 */ /* 0x000fe20000000800 */
[----:B--2---:R-:W2:Y:S04]  /*c680*/  LDSM.16.MT88.4 R16, [R132+0x4400] ;  /* 0x004400008410783b */ /* 0x004ea80000004200 */
[----:B------:R-:W-:Y:S01]  /*c690*/  LDSM.16.MT88.4 R8, [R132+0x4800] ;  /* 0x004800008408783b */ /* 0x000fe20000004200 */
[C---:B-1----:R-:W-:Y:S02]  /*c6a0*/  HMMA.16816.F32.BF16 R68, R4.reuse, R12, R68 ;  /* 0x0000000c0444723c */ /* 0x042fe40000041844 */
[----:B------:R-:W1:Y:S04]  /*c6b0*/  MUFU.EX2 R31, R31 ;  /* 0x0000001f001f7308 */ /* 0x000e680000000800 */
[----:B------:R-:W-:Y:S01]  /*c6c0*/  HMMA.16816.F32.BF16 R72, R4, R14, R72 ;  /* 0x0000000e0448723c */ /* 0x000fe20000041848 */
[----:B------:R-:W3:Y:S03]  /*c6d0*/  LDSM.16.MT88.4 R12, [R131+0x4400] ;  /* 0x00440000830c783b */ /* 0x000ee60000004200 */
[----:B------:R-:W-:Y:S03]  /*c6e0*/  MUFU.EX2 R42, R42 ;  /* 0x0000002a002a7308 */ /* 0x000fe60000000800 */
[----:B----4-:R-:W-:-:S05]  /*c6f0*/  F2FP.BF16.F32.PACK_AB R4, R52, R67 ;  /* 0x000000433404723e */ /* 0x010fca00000010ff */
[----:B------:R-:W4:Y:S01]  /*c700*/  MUFU.EX2 R55, R55 ;  /* 0x0000003700377308 */ /* 0x000f220000000800 */
[----:B-1----:R-:W-:-:S07]  /*c710*/  F2FP.BF16.F32.PACK_AB R6, R31, R28 ;  /* 0x0000001c1f06723e */ /* 0x002fce00000010ff */
[----:B------:R-:W1:Y:S08]  /*c720*/  MUFU.EX2 R48, R48 ;  /* 0x0000003000307308 */ /* 0x000e700000000800 */
[----:B------:R-:W-:Y:S01]  /*c730*/  MUFU.EX2 R23, R23 ;  /* 0x0000001700177308 */ /* 0x000fe20000000800 */
[----:B----4-:R-:W-:-:S07]  /*c740*/  F2FP.BF16.F32.PACK_AB R5, R55, R42 ;  /* 0x0000002a3705723e */ /* 0x010fce00000010ff */
[----:B------:R-:W4:Y:S01]  /*c750*/  MUFU.EX2 R26, R26 ;  /* 0x0000001a001a7308 */ /* 0x000f220000000800 */
[----:B-1----:R-:W-:-:S07]  /*c760*/  F2FP.BF16.F32.PACK_AB R7, R37, R48 ;  /* 0x000000302507723e */ /* 0x002fce00000010ff */
[C---:B--2---:R-:W-:Y:S01]  /*c770*/  HMMA.16816.F32.BF16 R68, R4.reuse, R16, R68 ;  /* 0x000000100444723c */ /* 0x044fe20000041844 */
[----:B------:R-:W-:Y:S05]  /*c780*/  MUFU.EX2 R22, R22 ;  /* 0x0000001600167308 */ /* 0x000fea0000000800 */
[C---:B------:R-:W-:Y:S01]  /*c790*/  HMMA.16816.F32.BF16 R72, R4.reuse, R18, R72 ;  /* 0x000000120448723c */ /* 0x040fe20000041848 */
[----:B------:R-:W-:Y:S02]  /*c7a0*/  FADD.FTZ R16, R0, R89 ;  /* 0x0000005900107221 */ /* 0x000fe40000010000 */
[----:B------:R-:W1:Y:S02]  /*c7b0*/  MUFU.EX2 R39, R39 ;  /* 0x0000002700277308 */ /* 0x000e640000000800 */
[----:B------:R-:W-:Y:S01]  /*c7c0*/  FADD.FTZ R105, R105, R16 ;  /* 0x0000001069697221 */ /* 0x000fe20000010000 */
[----:B---3--:R-:W-:Y:S01]  /*c7d0*/  HMMA.16816.F32.BF16 R76, R4, R12, R76 ;  /* 0x0000000c044c723c */ /* 0x008fe2000004184c */
[----:B------:R-:W2:Y:S02]  /*c7e0*/  LDSM.16.MT88.4 R16, [R131+0x4800] ;  /* 0x004800008310783b */ /* 0x000ea40000004200 */
[----:B------:R-:W-:-:S02]  /*c7f0*/  FADD.FTZ R100, R100, R105 ;  /* 0x0000006964647221 */ /* 0x000fc40000010000 */
[----:B------:R-:W3:Y:S01]  /*c800*/  MUFU.EX2 R46, R46 ;  /* 0x0000002e002e7308 */ /* 0x000ee20000000800 */
[----:B------:R-:W-:Y:S01]  /*c810*/  HMMA.16816.F32.BF16 R80, R4, R14, R80 ;  /* 0x0000000e0450723c */ /* 0x000fe20000041850 */
[----:B------:R-:W-:Y:S01]  /*c820*/  FADD.FTZ R103, R103, R100 ;  /* 0x0000006467677221 */ /* 0x000fe20000010000 */
[----:B------:R-:W5:Y:S03]  /*c830*/  LDSM.16.MT88.4 R12, [R132+0x4c00] ;  /* 0x004c0000840c783b */ /* 0x000f660000004200 */
[----:B------:R-:W-:Y:S02]  /*c840*/  FADD.FTZ R103, R96, R103 ;  /* 0x0000006760677221 */ /* 0x000fe40000010000 */
[----:B------:R-:W3:Y:S01]  /*c850*/  MUFU.EX2 R0, R3 ;  /* 0x0000000300007308 */ /* 0x000ee20000000800 */
[----:B----4-:R-:W-:Y:S01]  /*c860*/  F2FP.BF16.F32.PACK_AB R4, R26, R23 ;  /* 0x000000171a04723e */ /* 0x010fe200000010ff */
[----:B------:R-:W-:Y:S01]  /*c870*/  FADD.FTZ R84, R84, R103 ;  /* 0x0000006754547221 */ /* 0x000fe20000010000 */
[----:B-1----:R-:W-:-:S03]  /*c880*/  F2FP.BF16.F32.PACK_AB R6, R39, R22 ;  /* 0x000000162706723e */ /* 0x002fc600000010ff */
[----:B------:R-:W-:Y:S02]  /*c890*/  FADD.FTZ R24, R65, R84 ;  /* 0x0000005441187221 */ /* 0x000fe40000010000 */
[----:B------:R-:W1:Y:S01]  /*c8a0*/  MUFU.EX2 R43, R43 ;  /* 0x0000002b002b7308 */ /* 0x000e620000000800 */
[----:B---3--:R-:W-:-:S07]  /*c8b0*/  F2FP.BF16.F32.PACK_AB R5, R33, R46 ;  /* 0x0000002e2105723e */ /* 0x008fce00000010ff */
[----:B------:R-:W-:Y:S01]  /*c8c0*/  MUFU.EX2 R35, R35 ;  /* 0x0000002300237308 */ /* 0x000fe20000000800 */
[----:B------:R-:W-:Y:S01]  /*c8d0*/  F2FP.BF16.F32.PACK_AB R7, R0, R41 ;  /* 0x000000290007723e */ /* 0x000fe200000010ff */
[----:B------:R-:W-:-:S06]  /*c8e0*/  FFMA.FTZ R3, R45, UR10, -R40 ;  /* 0x0000000a2d037c23 */ /* 0x000fcc0008010828 */
[C---:B------:R-:W-:Y:S01]  /*c8f0*/  HMMA.16816.F32.BF16 R68, R4.reuse, R8, R68 ;  /* 0x000000080444723c */ /* 0x040fe20000041844 */
[----:B------:R-:W-:Y:S05]  /*c900*/  MUFU.EX2 R3, R3 ;  /* 0x0000000300037308 */ /* 0x000fea0000000800 */
[C---:B------:R-:W-:Y:S01]  /*c910*/  HMMA.16816.F32.BF16 R72, R4.reuse, R10, R72 ;  /* 0x0000000a0448723c */ /* 0x040fe20000041848 */
[----:B------:R-:W-:Y:S01]  /*c920*/  FADD.FTZ R8, R20, R25 ;  /* 0x0000001914087221 */ /* 0x000fe20000010000 */
[----:B------:R-:W-:Y:S01]  /*c930*/  FADD.FTZ R25, R29, R24 ;  /* 0x000000181d197221 */ /* 0x000fe20000010000 */
[----:B------:R-:W3:Y:S02]  /*c940*/  MUFU.EX2 R50, R50 ;  /* 0x0000003200327308 */ /* 0x000ee40000000800 */
[----:B------:R-:W-:Y:S01]  /*c950*/  FADD.FTZ R9, R21, R8 ;  /* 0x0000000815097221 */ /* 0x000fe20000010000 */
[----:B------:R-:W-:Y:S01]  /*c960*/  FFMA.FTZ R21, R36, UR10, -R40 ;  /* 0x0000000a24157c23 */ /* 0x000fe20008010828 */
[----:B------:R-:W-:Y:S01]  /*c970*/  FADD.FTZ R25, R30, R25 ;  /* 0x000000191e197221 */ /* 0x000fe20000010000 */
[----:B--2---:R-:W-:Y:S01]  /*c980*/  HMMA.16816.F32.BF16 R76, R4, R16, R76 ;  /* 0x00000010044c723c */ /* 0x004fe2000004184c */
[----:B------:R-:W-:-:S02]  /*c990*/  FADD.FTZ R66, R66, R9 ;  /* 0x0000000942427221 */ /* 0x000fc40000010000 */
[----:B------:R-:W-:Y:S01]  /*c9a0*/  MUFU.EX2 R20, R38 ;  /* 0x0000002600147308 */ /* 0x000fe20000000800 */
[----:B------:R-:W-:Y:S01]  /*c9b0*/  FADD.FTZ R56, R56, R25 ;  /* 0x0000001938387221 */ /* 0x000fe20000010000 */
[----:B------:R-:W2:Y:S01]  /*c9c0*/  LDSM.16.MT88.4 R8, [R131+0x4c00] ;  /* 0x004c00008308783b */ /* 0x000ea20000004200 */
[----:B------:R-:W-:Y:S01]  /*c9d0*/  FADD.FTZ R27, R27, R66 ;  /* 0x000000421b1b7221 */ /* 0x000fe20000010000 */
[----:B------:R-:W-:Y:S01]  /*c9e0*/  HMMA.16816.F32.BF16 R80, R4, R18, R80 ;  /* 0x000000120450723c */ /* 0x000fe20000041850 */
[----:B------:R-:W-:Y:S02]  /*c9f0*/  FADD.FTZ R61, R61, R56 ;  /* 0x000000383d3d7221 */ /* 0x000fe40000010000 */
[----:B------:R-:W-:Y:S01]  /*ca00*/  FADD.FTZ R16, R64, R27 ;  /* 0x0000001b40107221 */ /* 0x000fe20000010000 */
[----:B------:R-:W4:Y:S01]  /*ca10*/  MUFU.EX2 R21, R21 ;  /* 0x0000001500157308 */ /* 0x000f220000000800 */
[----:B------:R-:W-:Y:S02]  /*ca20*/  FADD.FTZ R58, R58, R61 ;  /* 0x0000003d3a3a7221 */ /* 0x000fe40000010000 */
[----:B------:R-:W-:Y:S01]  /*ca30*/  FADD.FTZ R16, R97, R16 ;  /* 0x0000001061107221 */ /* 0x000fe20000010000 */
[----:B-1----:R-:W-:Y:S01]  /*ca40*/  F2FP.BF16.F32.PACK_AB R4, R43, R2 ;  /* 0x000000022b04723e */ /* 0x002fe200000010ff */
[----:B------:R-:W-:Y:S01]  /*ca50*/  FADD.FTZ R57, R57, R58 ;  /* 0x0000003a39397221 */ /* 0x000fe20000010000 */
[----:B---3--:R-:W-:Y:S01]  /*ca60*/  F2FP.BF16.F32.PACK_AB R5, R50, R3 ;  /* 0x000000033205723e */ /* 0x008fe200000010ff */
[----:B------:R-:W-:Y:S01]  /*ca70*/  FADD.FTZ R17, R67, R16 ;  /* 0x0000001043117221 */ /* 0x000fe20000010000 */
[----:B------:R-:W-:Y:S01]  /*ca80*/  F2FP.BF16.F32.PACK_AB R6, R44, R35 ;  /* 0x000000232c06723e */ /* 0x000fe200000010ff */
[----:B------:R-:W-:-:S02]  /*ca90*/  FADD.FTZ R42, R42, R57 ;  /* 0x000000392a2a7221 */ /* 0x000fc40000010000 */
[----:B------:R-:W-:Y:S02]  /*caa0*/  FADD.FTZ R17, R52, R17 ;  /* 0x0000001134117221 */ /* 0x000fe40000010000 */
[----:B------:R-:W-:Y:S01]  /*cab0*/  FADD.FTZ R55, R55, R42 ;  /* 0x0000002a37377221 */ /* 0x000fe20000010000 */
[----:B----4-:R-:W-:-:S03]  /*cac0*/  F2FP.BF16.F32.PACK_AB R7, R21, R20 ;  /* 0x000000141507723e */ /* 0x010fc600000010ff */
[----:B------:R-:W-:-:S04]  /*cad0*/  FADD.FTZ R48, R48, R55 ;  /* 0x0000003730307221 */ /* 0x000fc80000010000 */
[----:B------:R-:W-:Y:S01]  /*cae0*/  FADD.FTZ R37, R37, R48 ;  /* 0x0000003025257221 */ /* 0x000fe20000010000 */
[C---:B-----5:R-:W-:Y:S06]  /*caf0*/  HMMA.16816.F32.BF16 R68, R4.reuse, R12, R68 ;  /* 0x0000000c0444723c */ /* 0x060fec0000041844 */
[----:B------:R-:W-:Y:S01]  /*cb00*/  HMMA.16816.F32.BF16 R72, R4, R14, R72 ;  /* 0x0000000e0448723c */ /* 0x000fe20000041848 */
[----:B------:R-:W-:-:S04]  /*cb10*/  FADD.FTZ R12, R28, R17 ;  /* 0x000000111c0c7221 */ /* 0x000fc80000010000 */
[----:B------:R-:W-:Y:S01]  /*cb20*/  FADD.FTZ R12, R31, R12 ;  /* 0x0000000c1f0c7221 */ /* 0x000fe20000010000 */
[C---:B--2---:R-:W-:Y:S03]  /*cb30*/  HMMA.16816.F32.BF16 R76, R4.reuse, R8, R76 ;  /* 0x00000008044c723c */ /* 0x044fe6000004184c */
[----:B------:R-:W-:Y:S01]  /*cb40*/  FADD.FTZ R13, R23, R12 ;  /* 0x0000000c170d7221 */ /* 0x000fe20000010000 */
[----:B------:R-:W-:Y:S02]  /*cb50*/  FADD.FTZ R12, R46, R37 ;  /* 0x000000252e0c7221 */ /* 0x000fe40000010000 */
[----:B------:R-:W-:Y:S01]  /*cb60*/  HMMA.16816.F32.BF16 R80, R4, R10, R80 ;  /* 0x0000000a0450723c */ /* 0x000fe20000041850 */
        /* <DEDUP_REMOVED lines=8> */
[----:B------:R-:W-:Y:S02]  /*cbf0*/  MOV R0, R32 ;  /* 0x0000002000007202 */ /* 0x000fe40000000f00 */
[----:B------:R-:W-:Y:S01]  /*cc00*/  FADD.FTZ R2, R43, R2 ;  /* 0x000000022b027221 */ /* 0x000fe20000010000 */
[----:B------:R-:W-:-:S03]  /*cc10*/  FADD.FTZ R3, R50, R3 ;  /* 0x0000000332037221 */ /* 0x000fc60000010000 */
[----:B------:R-:W-:Y:S01]  /*cc20*/  FADD.FTZ R35, R35, R2 ;  /* 0x0000000223237221 */ /* 0x000fe20000010000 */
[----:B------:R-:W-:Y:S01]  /*cc30*/  FADD.FTZ R20, R20, R3 ;  /* 0x0000000314147221 */ /* 0x000fe20000010000 */
[----:B------:R-:W-:Y:S02]  /*cc40*/  MOV R2, R34 ;  /* 0x0000002200027202 */ /* 0x000fe40000000f00 */
[----:B------:R-:W-:Y:S01]  /*cc50*/  FADD.FTZ R151, R44, R35 ;  /* 0x000000232c977221 */ /* 0x000fe20000010000 */
[----:B------:R-:W-:-:S07]  /*cc60*/  FADD.FTZ R152, R21, R20 ;  /* 0x0000001415987221 */ /* 0x000fce0000010000 */
.L_x_4505:
        /* <DEDUP_REMOVED lines=16> */
[----:B------:R-:W-:-:S11]  /*cd70*/  ULDC UR4, c[0x0][0x2ec] ;  /* 0x0000bb0000047ab9 */ /* 0x000fd60000000800 */
.L_x_4515:
        /* <DEDUP_REMOVED lines=66> */
.L_x_4512:
        /* <DEDUP_REMOVED lines=139> */
.L_x_4514:
        /* <DEDUP_REMOVED lines=14> */
[----:B------:R-:W-:Y:S05]  /*db30*/  IADD3.X R87, R89, UR8, RZ, P0, !PT ;  /* 0x0000000859577c10 */ /* 0x000fea00087fe4ff */
[----:B------:R1:W-:Y:S04]  /*db40*/  LDGSTS.E.BYPASS.LTC128B.128 [R147+0x2800], desc[UR6][R86.64] ;  /* 0x0280000056937fae */ /* 0x0003e8000b901d46 */
[----:B------:R-:W0:Y:S02]  /*db50*/  LDGDEPBAR ;  /* 0x00000000000079af */ /* 0x000e240000000000 */
.L_x_4513:
        /* <DEDUP_REMOVED lines=72> */
[C---:B------:R-:W-:Y:S02]  /*dfe0*/  FADD.FTZ R3, -R0.reuse, R3 ;  /* 0x0000000300037221 */ /* 0x040fe40000010100 */
[----:B------:R-:W1:Y:S01]  /*dff0*/  LDSM.16.MT88.4 R92, [R132+0x3000] ;  /* 0x00300000845c783b */ /* 0x000e620000004200 */
[----:B------:R-:W-:Y:S01]  /*e000*/  FMUL.FTZ R87, R0, UR4 ;  /* 0x0000000400577c20 */ /* 0x000fe20008410000 */
[C---:B------:R-:W-:Y:S01]  /*e010*/  FSETP.NEU.FTZ.AND P0, PT, R2.reuse, -INF , PT ;  /* 0xff8000000200780b */ /* 0x040fe20003f1d000 */
[----:B------:R-:W-:Y:S01]  /*e020*/  FMUL.FTZ R86, R3, UR4 ;  /* 0x0000000403567c20 */ /* 0x000fe20008410000 */
[C---:B------:R-:W-:Y:S01]  /*e030*/  FMUL.FTZ R104, R2.reuse, UR4 ;  /* 0x0000000402687c20 */ /* 0x040fe20008410000 */
[----:B------:R-:W-:Y:S02]  /*e040*/  FADD.FTZ R84, -R2, R85 ;  /* 0x0000005502547221 */ /* 0x000fe40000010100 */
[----:B------:R2:W3:Y:S02]  /*e050*/  MUFU.EX2 R3, R86 ;  /* 0x0000005600037308 */ /* 0x0004e40000000800 */
[----:B------:R-:W-:Y:S01]  /*e060*/  FSEL R104, R104, RZ, P0 ;  /* 0x000000ff68687208 */ /* 0x000fe20000000000 */
[----:B------:R-:W-:Y:S01]  /*e070*/  FMUL.FTZ R85, R84, UR4 ;  /* 0x0000000454557c20 */ /* 0x000fe20008410000 */
[----:B------:R-:W-:Y:S03]  /*e080*/  FSETP.NEU.FTZ.AND P0, PT, R0, -INF , PT ;  /* 0xff8000000000780b */ /* 0x000fe60003f1d000 */
[--C-:B------:R-:W-:Y:S03]  /*e090*/  FFMA.FTZ R52, R52, UR4, -R104.reuse ;  /* 0x0000000434347c23 */ /* 0x100fe60008010868 */
[----:B------:R-:W4:Y:S01]  /*e0a0*/  MUFU.EX2 R84, R85 ;  /* 0x0000005500547308 */ /* 0x000f220000000800 */
[--C-:B------:R-:W-:Y:S01]  /*e0b0*/  FFMA.FTZ R121, R49, UR4, -R104.reuse ;  /* 0x0000000431797c23 */ /* 0x100fe20008010868 */
[--C-:B------:R-:W-:Y:S01]  /*e0c0*/  FFMA.FTZ R56, R56, UR4, -R104.reuse ;  /* 0x0000000438387c23 */ /* 0x100fe20008010868 */
[--C-:B------:R-:W-:Y:S01]  /*e0d0*/  FFMA.FTZ R60, R60, UR4, -R104.reuse ;  /* 0x000000043c3c7c23 */ /* 0x100fe20008010868 */
[----:B------:R-:W-:Y:S01]  /*e0e0*/  FSEL R87, R87, RZ, P0 ;  /* 0x000000ff57577208 */ /* 0x000fe20000000000 */
[--C-:B------:R-:W-:Y:S01]  /*e0f0*/  FFMA.FTZ R97, R4, UR4, -R104.reuse ;  /* 0x0000000404617c23 */ /* 0x100fe20008010868 */
[--C-:B------:R-:W-:Y:S01]  /*e100*/  FFMA.FTZ R101, R5, UR4, -R104.reuse ;  /* 0x0000000405657c23 */ /* 0x100fe20008010868 */
[--C-:B------:R-:W-:Y:S03]  /*e110*/  FFMA.FTZ R102, R8, UR4, -R104.reuse ;  /* 0x0000000408667c23 */ /* 0x100fe60008010868 */
[----:B------:R-:W-:Y:S01]  /*e120*/  MUFU.EX2 R121, R121 ;  /* 0x0000007900797308 */ /* 0x000fe20000000800 */
[--C-:B------:R-:W-:Y:S01]  /*e130*/  FFMA.FTZ R100, R7, UR4, -R87.reuse ;  /* 0x0000000407647c23 */ /* 0x100fe20008010857 */
[--C-:B--2---:R-:W-:Y:S01]  /*e140*/  FFMA.FTZ R86, R10, UR4, -R87.reuse ;  /* 0x000000040a567c23 */ /* 0x104fe20008010857 */
[C---:B---3--:R-:W-:Y:S01]  /*e150*/  FMUL.FTZ R70, R3.reuse, R70 ;  /* 0x0000004603467220 */ /* 0x048fe20000410000 */
[C---:B------:R-:W-:Y:S01]  /*e160*/  FMUL.FTZ R71, R3.reuse, R71 ;  /* 0x0000004703477220 */ /* 0x040fe20000410000 */
[C---:B------:R-:W-:Y:S01]  /*e170*/  FMUL.FTZ R74, R3.reuse, R74 ;  /* 0x0000004a034a7220 */ /* 0x040fe20000410000 */
[C---:B------:R-:W-:Y:S01]  /*e180*/  FMUL.FTZ R75, R3.reuse, R75 ;  /* 0x0000004b034b7220 */ /* 0x040fe20000410000 */
[C---:B------:R-:W-:Y:S03]  /*e190*/  FMUL.FTZ R78, R3.reuse, R78 ;  /* 0x0000004e034e7220 */ /* 0x040fe60000410000 */
[----:B------:R-:W2:Y:S01]  /*e1a0*/  MUFU.EX2 R97, R97 ;  /* 0x0000006100617308 */ /* 0x000ea20000000800 */
[C---:B----4-:R-:W-:Y:S01]  /*e1b0*/  FMUL.FTZ R68, R84.reuse, R68 ;  /* 0x0000004454447220 */ /* 0x050fe20000410000 */
[C---:B------:R-:W-:Y:S01]  /*e1c0*/  FMUL.FTZ R69, R84.reuse, R69 ;  /* 0x0000004554457220 */ /* 0x040fe20000410000 */
[C---:B------:R-:W-:Y:S01]  /*e1d0*/  FMUL.FTZ R72, R84.reuse, R72 ;  /* 0x0000004854487220 */ /* 0x040fe20000410000 */
[C---:B------:R-:W-:Y:S01]  /*e1e0*/  FMUL.FTZ R73, R84.reuse, R73 ;  /* 0x0000004954497220 */ /* 0x040fe20000410000 */
[C---:B------:R-:W-:Y:S01]  /*e1f0*/  FMUL.FTZ R76, R84.reuse, R76 ;  /* 0x0000004c544c7220 */ /* 0x040fe20000410000 */
[C---:B------:R-:W-:Y:S01]  /*e200*/  FMUL.FTZ R77, R84.reuse, R77 ;  /* 0x0000004d544d7220 */ /* 0x040fe20000410000 */
[C---:B------:R-:W-:Y:S03]  /*e210*/  FMUL.FTZ R79, R3.reuse, R79 ;  /* 0x0000004f034f7220 */ /* 0x040fe60000410000 */
[----:B------:R-:W3:Y:S01]  /*e220*/  MUFU.EX2 R101, R101 ;  /* 0x0000006500657308 */ /* 0x000ee20000000800 */
[C---:B------:R-:W-:Y:S01]  /*e230*/  FMUL.FTZ R80, R84.reuse, R80 ;  /* 0x0000005054507220 */ /* 0x040fe20000410000 */
[----:B------:R-:W-:Y:S01]  /*e240*/  FMUL.FTZ R81, R84, R81 ;  /* 0x0000005154517220 */ /* 0x000fe20000410000 */
[C---:B------:R-:W-:Y:S01]  /*e250*/  FMUL.FTZ R82, R3.reuse, R82 ;  /* 0x0000005203527220 */ /* 0x040fe20000410000 */
[----:B------:R-:W-:Y:S01]  /*e260*/  FMUL.FTZ R83, R3, R83 ;  /* 0x0000005303537220 */ /* 0x000fe20000410000 */
        /* <DEDUP_REMOVED lines=9> */
[----:B------:R-:W-:Y:S01]  /*e300*/  FFMA.FTZ R157, R19, UR4, -R87 ;  /* 0x00000004139d7c23 */ /* 0x000fe20008010857 */
[--C-:B------:R-:W-:Y:S03]  /*e310*/  FFMA.FTZ R139, R21, UR4, -R104.reuse ;  /* 0x00000004158b7c23 */ /* 0x100fe60008010868 */
[----:B------:R-:W2:Y:S01]  /*e320*/  MUFU.EX2 R103, R103 ;  /* 0x0000006700677308 */ /* 0x000ea20000000800 */
[C---:B---3--:R-:W-:Y:S01]  /*e330*/  F2FP.BF16.F32.PACK_AB R88, R101.reuse, R97 ;  /* 0x000000616558723e */ /* 0x048fe200000010ff */
[----:B------:R-:W-:Y:S01]  /*e340*/  FADD.FTZ R151, R101, R151 ;  /* 0x0000009765977221 */ /* 0x000fe20000010000 */
[----:B------:R-:W-:Y:S01]  /*e350*/  LDSM.16.MT88.4 R96, [R131+0x3400] ;  /* 0x003400008360783b */ /* 0x000fe20000004200 */
        /* <DEDUP_REMOVED lines=10> */
[----:B------:R-:W-:Y:S01]  /*e400*/  FFMA.FTZ R118, R23, UR4, -R87 ;  /* 0x0000000417767c23 */ /* 0x000fe20008010857 */
[--C-:B------:R-:W-:Y:S03]  /*e410*/  FFMA.FTZ R122, R24, UR4, -R104.reuse ;  /* 0x00000004187a7c23 */ /* 0x100fe60008010868 */
[----:B------:R-:W4:Y:S01]  /*e420*/  MUFU.EX2 R165, R165 ;  /* 0x000000a500a57308 */ /* 0x000f220000000800 */
[----:B--2---:R-:W-:Y:S01]  /*e430*/  F2FP.BF16.F32.PACK_AB R89, R100, R103 ;  /* 0x000000676459723e */ /* 0x004fe200000010ff */
[----:B------:R-:W-:Y:S01]  /*e440*/  FFMA.FTZ R103, R3, R152, R103 ;  /* 0x0000009803677223 */ /* 0x000fe20000010067 */
[--C-:B------:R-:W-:Y:S01]  /*e450*/  FFMA.FTZ R152, R48, UR4, -R104.reuse ;  /* 0x0000000430987c23 */ /* 0x100fe20008010868 */
[--C-:B------:R-:W-:Y:S01]  /*e460*/  FFMA.FTZ R111, R25, UR4, -R104.reuse ;  /* 0x00000004196f7c23 */ /* 0x100fe20008010868 */
[----:B------:R-:W-:Y:S01]  /*e470*/  FFMA.FTZ R113, R26, UR4, -R87 ;  /* 0x000000041a717c23 */ /* 0x000fe20008010857 */
[----:B------:R-:W-:Y:S01]  /*e480*/  FADD.FTZ R5, R100, R103 ;  /* 0x0000006764057221 */ /* 0x000fe20000010000 */
[----:B------:R-:W-:Y:S03]  /*e490*/  FFMA.FTZ R116, R27, UR4, -R87 ;  /* 0x000000041b747c23 */ /* 0x000fe60008010857 */
[----:B------:R2:W-:Y:S01]  /*e4a0*/  MUFU.EX2 R6, R86 ;  /* 0x0000005600067308 */ /* 0x0005e20000000800 */
[----:B---3--:R-:W-:Y:S01]  /*e4b0*/  FADD.FTZ R10, R102, R151 ;  /* 0x00000097660a7221 */ /* 0x008fe20000010000 */
[--C-:B------:R-:W-:Y:S01]  /*e4c0*/  FFMA.FTZ R151, R54, UR4, -R87.reuse ;  /* 0x0000000436977c23 */ /* 0x100fe20008010857 */
[--C-:B------:R-:W-:Y:S01]  /*e4d0*/  FFMA.FTZ R119, R42, UR4, -R87.reuse ;  /* 0x000000042a777c23 */ /* 0x100fe20008010857 */
[--C-:B------:R-:W-:Y:S01]  /*e4e0*/  FFMA.FTZ R42, R43, UR4, -R87.reuse ;  /* 0x000000042b2a7c23 */ /* 0x100fe20008010857 */
[--C-:B------:R-:W-:Y:S01]  /*e4f0*/  FFMA.FTZ R43, R45, UR4, -R104.reuse ;  /* 0x000000042d2b7c23 */ /* 0x100fe20008010868 */
[--C-:B------:R-:W-:Y:S01]  /*e500*/  FFMA.FTZ R106, R29, UR4, -R104.reuse ;  /* 0x000000041d6a7c23 */ /* 0x100fe20008010868 */
[--C-:B------:R-:W-:Y:S03]  /*e510*/  FFMA.FTZ R115, R30, UR4, -R87.reuse ;  /* 0x000000041e737c23 */ /* 0x100fe60008010857 */
[----:B------:R-:W3:Y:S01]  /*e520*/  MUFU.EX2 R163, R163 ;  /* 0x000000a300a37308 */ /* 0x000ee20000000800 */
[----:B----4-:R-:W-:Y:S01]  /*e530*/  F2FP.BF16.F32.PACK_AB R90, R165, R102 ;  /* 0x00000066a55a723e */ /* 0x010fe200000010ff */
[--C-:B------:R-:W-:Y:S01]  /*e540*/  FFMA.FTZ R107, R32, UR4, -R104.reuse ;  /* 0x00000004206b7c23 */ /* 0x100fe20008010868 */
[----:B------:R-:W-:Y:S01]  /*e550*/  LDSM.16.MT88.4 R100, [R131+0x3800] ;  /* 0x003800008364783b */ /* 0x000fe20000004200 */
[--C-:B------:R-:W-:Y:S01]  /*e560*/  FFMA.FTZ R112, R33, UR4, -R104.reuse ;  /* 0x0000000421707c23 */ /* 0x100fe20008010868 */
[--C-:B------:R-:W-:Y:S01]  /*e570*/  FFMA.FTZ R117, R34, UR4, -R87.reuse ;  /* 0x0000000422757c23 */ /* 0x100fe20008010857 */
[--C-:B------:R-:W-:Y:S01]  /*e580*/  FFMA.FTZ R114, R35, UR4, -R87.reuse ;  /* 0x0000000423727c23 */ /* 0x100fe20008010857 */
[--C-:B------:R-:W-:Y:S03]  /*e590*/  FFMA.FTZ R108, R36, UR4, -R104.reuse ;  /* 0x00000004246c7c23 */ /* 0x100fe60008010868 */
[----:B------:R-:W-:Y:S01]  /*e5a0*/  MUFU.EX2 R164, R164 ;  /* 0x000000a400a47308 */ /* 0x000fe20000000800 */
[--C-:B--2---:R-:W-:Y:S01]  /*e5b0*/  FFMA.FTZ R86, R31, UR4, -R87.reuse ;  /* 0x000000041f567c23 */ /* 0x104fe20008010857 */
[--C-:B------:R-:W-:Y:S01]  /*e5c0*/  FFMA.FTZ R105, R37, UR4, -R104.reuse ;  /* 0x0000000425697c23 */ /* 0x100fe20008010868 */
[--C-:B------:R-:W-:Y:S01]  /*e5d0*/  FFMA.FTZ R110, R38, UR4, -R87.reuse ;  /* 0x00000004266e7c23 */ /* 0x100fe20008010857 */
[--C-:B------:R-:W-:Y:S01]  /*e5e0*/  FFMA.FTZ R39, R39, UR4, -R87.reuse ;  /* 0x0000000427277c23 */ /* 0x100fe20008010857 */
[--C-:B------:R-:W-:Y:S01]  /*e5f0*/  FFMA.FTZ R120, R40, UR4, -R104.reuse ;  /* 0x0000000428787c23 */ /* 0x100fe20008010868 */
[--C-:B------:R-:W-:Y:S01]  /*e600*/  FFMA.FTZ R41, R41, UR4, -R104.reuse ;  /* 0x0000000429297c23 */ /* 0x100fe20008010868 */
[--C-:B------:R-:W-:Y:S03]  /*e610*/  FFMA.FTZ R66, R66, UR4, -R87.reuse ;  /* 0x0000000442427c23 */ /* 0x100fe60008010857 */
[----:B------:R-:W-:Y:S01]  /*e620*/  MUFU.EX2 R159, R159 ;  /* 0x0000009f009f7308 */ /* 0x000fe20000000800 */
[----:B---3--:R-:W-:Y:S02]  /*e630*/  F2FP.BF16.F32.PACK_AB R91, R163, R6 ;  /* 0x00000006a35b723e */ /* 0x008fe400000010ff */
[----:B------:R-:W-:Y:S02]  /*e640*/  ISETP.GT.AND P0, PT, R146, 0x1, PT ;  /* 0x000000019200780c */ /* 0x000fe40003f04270 */
[----:B------:R-:W-:Y:S02]  /*e650*/  MOV R3, R0 ;  /* 0x0000000000037202 */ /* 0x000fe40000000f00 */
[----:B------:R-:W-:Y:S03]  /*e660*/  MOV R85, R2 ;  /* 0x0000000200557202 */ /* 0x000fe60000000f00 */
        /* <DEDUP_REMOVED lines=8> */
[----:B------:R-:W3:Y:S10]  /*e6f0*/  MUFU.EX2 R157, R157 ;  /* 0x0000009d009d7308 */ /* 0x000ef40000000800 */
[----:B------:R-:W-:Y:S01]  /*e700*/  MUFU.EX2 R156, R156 ;  /* 0x0000009c009c7308 */ /* 0x000fe20000000800 */
[C---:B-1----:R-:W-:Y:S06]  /*e710*/  HMMA.16816.F32.BF16 R76, R88.reuse, R92, R76 ;  /* 0x0000005c584c723c */ /* 0x042fec000004184c */
[----:B------:R-:W-:Y:S03]  /*e720*/  HMMA.16816.F32.BF16 R80, R88, R94, R80 ;  /* 0x0000005e5850723c */ /* 0x000fe60000041850 */
[----:B------:R-:W1:Y:S01]  /*e730*/  MUFU.EX2 R139, R139 ;  /* 0x0000008b008b7308 */ /* 0x000e620000000800 */
[----:B------:R-:W4:Y:S03]  /*e740*/  LDSM.16.MT88.4 R92, [R132+0x3400] ;  /* 0x00340000845c783b */ /* 0x000f260000004200 */
[----:B--2---:R-:W-:Y:S06]  /*e750*/  F2FP.BF16.F32.PACK_AB R90, R153, R158 ;  /* 0x0000009e995a723e */ /* 0x004fec00000010ff */
[----:B------:R-:W-:Y:S01]  /*e760*/  MUFU.EX2 R155, R155 ;  /* 0x0000009b009b7308 */ /* 0x000fe20000000800 */
[----:B---3--:R-:W-:Y:S02]  /*e770*/  F2FP.BF16.F32.PACK_AB R91, R157, R160 ;  /* 0x000000a09d5b723e */ /* 0x008fe400000010ff */
[----:B------:R-:W-:Y:S02]  /*e780*/  F2FP.BF16.F32.PACK_AB R88, R159, R164 ;  /* 0x000000a49f58723e */ /* 0x000fe400000010ff */
[----:B------:R-:W-:Y:S05]  /*e790*/  F2FP.BF16.F32.PACK_AB R89, R161, R162 ;  /* 0x000000a2a159723e */ /* 0x000fea00000010ff */
[----:B------:R-:W2:Y:S01]  /*e7a0*/  MUFU.EX2 R118, R118 ;  /* 0x0000007600767308 */ /* 0x000ea20000000800 */
[----:B-1----:R-:W-:Y:S09]  /*e7b0*/  F2FP.BF16.F32.PACK_AB R44, R139, R156 ;  /* 0x0000009c8b2c723e */ /* 0x002ff200000010ff */
[----:B------:R-:W-:Y:S10]  /*e7c0*/  MUFU.EX2 R122, R122 ;  /* 0x0000007a007a7308 */ /* 0x000ff40000000800 */
[----:B------:R-:W1:Y:S01]  /*e7d0*/  MUFU.EX2 R111, R111 ;  /* 0x0000006f006f7308 */ /* 0x000e620000000800 */
[----:B--2---:R-:W-:Y:S09]  /*e7e0*/  F2FP.BF16.F32.PACK_AB R45, R118, R155 ;  /* 0x0000009b762d723e */ /* 0x004ff200000010ff */
[----:B------:R-:W-:Y:S01]  /*e7f0*/  MUFU.EX2 R113, R113 ;  /* 0x0000007100717308 */ /* 0x000fe20000000800 */
[C---:B----4-:R-:W-:Y:S06]  /*e800*/  HMMA.16816.F32.BF16 R68, R88.reuse, R92, R68 ;  /* 0x0000005c5844723c */ /* 0x050fec0000041844 */
[C---:B------:R-:W-:Y:S03]  /*e810*/  HMMA.16816.F32.BF16 R72, R88.reuse, R94, R72 ;  /* 0x0000005e5848723c */ /* 0x040fe60000041848 */
[----:B------:R-:W2:Y:S01]  /*e820*/  MUFU.EX2 R116, R116 ;  /* 0x0000007400747308 */ /* 0x000ea20000000800 */
[----:B------:R-:W3:Y:S01]  /*e830*/  LDSM.16.MT88.4 R92, [R132+0x3800] ;  /* 0x00380000845c783b */ /* 0x000ee20000004200 */
[----:B-1----:R-:W-:Y:S01]  /*e840*/  F2FP.BF16.F32.PACK_AB R46, R111, R122 ;  /* 0x0000007a6f2e723e */ /* 0x002fe200000010ff */
[C---:B------:R-:W-:Y:S07]  /*e850*/  HMMA.16816.F32.BF16 R76, R88.reuse, R96, R76 ;  /* 0x00000060584c723c */ /* 0x040fee000004184c */
[----:B------:R-:W-:Y:S01]  /*e860*/  MUFU.EX2 R109, R109 ;  /* 0x0000006d006d7308 */ /* 0x000fe20000000800 */
[----:B------:R-:W-:Y:S09]  /*e870*/  HMMA.16816.F32.BF16 R80, R88, R98, R80 ;  /* 0x000000625850723c */ /* 0x000ff20000041850 */
[----:B------:R1:W-:Y:S02]  /*e880*/  MUFU.EX2 R99, R52 ;  /* 0x0000003400637308 */ /* 0x0003e40000000800 */
[--C-:B------:R-:W-:Y:S01]  /*e890*/  FFMA.FTZ R96, R50, UR4, -R87.reuse ;  /* 0x0000000432607c23 */ /* 0x100fe20008010857 */
[----:B------:R-:W-:Y:S01]  /*e8a0*/  FFMA.FTZ R97, R51, UR4, -R87 ;  /* 0x0000000433617c23 */ /* 0x000fe20008010857 */
[----:B------:R-:W-:Y:S01]  /*e8b0*/  FFMA.FTZ R98, R53, UR4, -R104 ;  /* 0x0000000435627c23 */ /* 0x000fe20008010868 */
[----:B------:R-:W4:Y:S01]  /*e8c0*/  LDSM.16.MT88.4 R48, [R132+0x3c00] ;  /* 0x003c00008430783b */ /* 0x000f220000004200 */
[----:B------:R-:W-:Y:S01]  /*e8d0*/  FADD.FTZ R89, R165, R10 ;  /* 0x0000000aa5597221 */ /* 0x000fe20000010000 */
[----:B------:R-:W-:Y:S03]  /*e8e0*/  FADD.FTZ R88, R6, R5 ;  /* 0x0000000506587221 */ /* 0x000fe60000010000 */
[----:B------:R-:W5:Y:S01]  /*e8f0*/  MUFU.EX2 R106, R106 ;  /* 0x0000006a006a7308 */ /* 0x000f620000000800 */
[----:B--2---:R-:W-:Y:S01]  /*e900*/  F2FP.BF16.F32.PACK_AB R47, R116, R113 ;  /* 0x00000071742f723e */ /* 0x004fe200000010ff */
[----:B------:R-:W-:Y:S01]  /*e910*/  FADD.FTZ R164, R164, R89 ;  /* 0x00000059a4a47221 */ /* 0x000fe20000010000 */
[----:B------:R-:W-:Y:S02]  /*e920*/  FADD.FTZ R163, R163, R88 ;  /* 0x00000058a3a37221 */ /* 0x000fe40000010000 */
[----:B------:R-:W-:Y:S01]  /*e930*/  LDSM.16.MT88.4 R88, [R132+0x4000] ;  /* 0x004000008458783b */ /* 0x000fe20000004200 */
        /* <DEDUP_REMOVED lines=8> */
[C---:B---3--:R-:W-:Y:S05]  /*e9c0*/  HMMA.16816.F32.BF16 R68, R44.reuse, R92, R68 ;  /* 0x0000005c2c44723c */ /* 0x048fea0000041844 */
[----:B------:R-:W-:Y:S01]  /*e9d0*/  FADD.FTZ R156, R156, R153 ;  /* 0x000000999c9c7221 */ /* 0x000fe20000010000 */
[C---:B------:R-:W-:Y:S03]  /*e9e0*/  HMMA.16816.F32.BF16 R72, R44.reuse, R94, R72 ;  /* 0x0000005e2c48723c */ /* 0x040fe60000041848 */
[----:B------:R-:W-:Y:S02]  /*e9f0*/  MUFU.EX2 R107, R107 ;  /* 0x0000006b006b7308 */ /* 0x000fe40000000800 */
[--C-:B------:R-:W-:Y:S01]  /*ea00*/  FFMA.FTZ R92, R55, UR4, -R87.reuse ;  /* 0x00000004375c7c23 */ /* 0x100fe20008010857 */
[C---:B------:R-:W-:Y:S01]  /*ea10*/  HMMA.16816.F32.BF16 R76, R44.reuse, R100, R76 ;  /* 0x000000642c4c723c */ /* 0x040fe2000004184c */
[----:B-1----:R-:W1:Y:S06]  /*ea20*/  LDSM.16.MT88.4 R52, [R131+0x3c00] ;  /* 0x003c00008334783b */ /* 0x002e6c0000004200 */
[----:B------:R-:W3:Y:S01]  /*ea30*/  MUFU.EX2 R112, R112 ;  /* 0x0000007000707308 */ /* 0x000ee20000000800 */
[----:B------:R-:W-:Y:S01]  /*ea40*/  FADD.FTZ R153, R139, R156 ;  /* 0x0000009c8b997221 */ /* 0x000fe20000010000 */
[----:B------:R-:W-:Y:S08]  /*ea50*/  HMMA.16816.F32.BF16 R80, R44, R102, R80 ;  /* 0x000000662c50723c */ /* 0x000ff00000041850 */
[----:B------:R-:W-:Y:S03]  /*ea60*/  MUFU.EX2 R117, R117 ;  /* 0x0000007500757308 */ /* 0x000fe60000000800 */
[----:B------:R-:W-:Y:S01]  /*ea70*/  FFMA.FTZ R101, R57, UR4, -R104 ;  /* 0x0000000439657c23 */ /* 0x000fe20008010868 */
[--C-:B------:R-:W-:Y:S01]  /*ea80*/  FFMA.FTZ R102, R58, UR4, -R87.reuse ;  /* 0x000000043a667c23 */ /* 0x100fe20008010857 */
[----:B------:R-:W-:Y:S01]  /*ea90*/  FFMA.FTZ R103, R59, UR4, -R87 ;  /* 0x000000043b677c23 */ /* 0x000fe20008010857 */
[----:B-----5:R-:W-:Y:S01]  /*eaa0*/  F2FP.BF16.F32.PACK_AB R44, R106, R109 ;  /* 0x0000006d6a2c723e */ /* 0x020fe200000010ff */
[----:B------:R-:W-:Y:S03]  /*eab0*/  FADD.FTZ R122, R122, R153 ;  /* 0x000000997a7a7221 */ /* 0x000fe60000010000 */
[----:B------:R-:W5:Y:S01]  /*eac0*/  MUFU.EX2 R114, R114 ;  /* 0x0000007200727308 */ /* 0x000f620000000800 */
[----:B--2---:R-:W-:Y:S01]  /*ead0*/  F2FP.BF16.F32.PACK_AB R45, R86, R115 ;  /* 0x00000073562d723e */ /* 0x004fe200000010ff */
[----:B------:R-:W-:Y:S01]  /*eae0*/  FADD.FTZ R160, R157, R160 ;  /* 0x000000a09da07221 */ /* 0x000fe20000010000 */
[----:B---3--:R-:W-:Y:S01]  /*eaf0*/  F2FP.BF16.F32.PACK_AB R46, R112, R107 ;  /* 0x0000006b702e723e */ /* 0x008fe200000010ff */
[----:B------:R-:W-:Y:S02]  /*eb00*/  FADD.FTZ R122, R111, R122 ;  /* 0x0000007a6f7a7221 */ /* 0x000fe40000010000 */
[----:B------:R-:W-:Y:S04]  /*eb10*/  FADD.FTZ R155, R155, R160 ;  /* 0x000000a09b9b7221 */ /* 0x000fe80000010000 */
[----:B------:R2:W-:Y:S10]  /*eb20*/  MUFU.EX2 R165, R92 ;  /* 0x0000005c00a57308 */ /* 0x0005f40000000800 */
[----:B------:R3:W-:Y:S01]  /*eb30*/  MUFU.EX2 R100, R56 ;  /* 0x0000003800647308 */ /* 0x0007e20000000800 */
[----:B-----5:R-:W-:Y:S09]  /*eb40*/  F2FP.BF16.F32.PACK_AB R47, R114, R117 ;  /* 0x00000075722f723e */ /* 0x020ff200000010ff */
[----:B------:R-:W-:Y:S01]  /*eb50*/  MUFU.EX2 R108, R108 ;  /* 0x0000006c006c7308 */ /* 0x000fe20000000800 */
[----:B--2---:R-:W2:Y:S01]  /*eb60*/  LDSM.16.MT88.4 R92, [R131+0x4000] ;  /* 0x00400000835c783b */ /* 0x004ea20000004200 */
[C---:B----4-:R-:W-:Y:S08]  /*eb70*/  HMMA.16816.F32.BF16 R68, R44.reuse, R48, R68 ;  /* 0x000000302c44723c */ /* 0x050ff00000041844 */
[----:B------:R-:W4:Y:S01]  /*eb80*/  MUFU.EX2 R105, R105 ;  /* 0x0000006900697308 */ /* 0x000f220000000800 */
[----:B---3--:R-:W3:Y:S01]  /*eb90*/  LDSM.16.MT88.4 R56, [R132+0x4400] ;  /* 0x004400008438783b */ /* 0x008ee20000004200 */
[C---:B------:R-:W-:Y:S08]  /*eba0*/  HMMA.16816.F32.BF16 R72, R44.reuse, R50, R72 ;  /* 0x000000322c48723c */ /* 0x040ff00000041848 */
[----:B------:R-:W-:Y:S01]  /*ebb0*/  MUFU.EX2 R110, R110 ;  /* 0x0000006e006e7308 */ /* 0x000fe20000000800 */
[C---:B-1----:R-:W-:Y:S06]  /*ebc0*/  HMMA.16816.F32.BF16 R76, R44.reuse, R52, R76 ;  /* 0x000000342c4c723c */ /* 0x042fec000004184c */
[----:B------:R-:W-:Y:S03]  /*ebd0*/  HMMA.16816.F32.BF16 R80, R44, R54, R80 ;  /* 0x000000362c50723c */ /* 0x000fe60000041850 */
[----:B------:R-:W1:Y:S01]  /*ebe0*/  MUFU.EX2 R39, R39 ;  /* 0x0000002700277308 */ /* 0x000e620000000800 */
[----:B------:R-:W5:Y:S01]  /*ebf0*/  LDSM.16.MT88.4 R52, [R131+0x4400] ;  /* 0x004400008334783b */ /* 0x000f620000004200 */
[----:B----4-:R-:W-:Y:S02]  /*ec00*/  F2FP.BF16.F32.PACK_AB R48, R105, R108 ;  /* 0x0000006c6930723e */ /* 0x010fe400000010ff */
[----:B------:R-:W-:Y:S01]  /*ec10*/  FFMA.FTZ R45, R61, UR4, -R104 ;  /* 0x000000043d2d7c23 */ /* 0x000fe20008010868 */
[--C-:B------:R-:W-:Y:S05]  /*ec20*/  FFMA.FTZ R46, R62, UR4, -R87.reuse ;  /* 0x000000043e2e7c23 */ /* 0x100fea0008010857 */
[----:B------:R-:W-:Y:S01]  /*ec30*/  MUFU.EX2 R120, R120 ;  /* 0x0000007800787308 */ /* 0x000fe20000000800 */
[----:B------:R-:W-:Y:S01]  /*ec40*/  FADD.FTZ R47, R109, R122 ;  /* 0x0000007a6d2f7221 */ /* 0x000fe20000010000 */
[----:B------:R-:W-:Y:S01]  /*ec50*/  FFMA.FTZ R109, R63, UR4, -R87 ;  /* 0x000000043f6d7c23 */ /* 0x000fe20008010857 */
[----:B------:R-:W-:Y:S01]  /*ec60*/  FADD.FTZ R44, R118, R155 ;  /* 0x0000009b762c7221 */ /* 0x000fe20000010000 */
[----:B------:R-:W-:Y:S01]  /*ec70*/  FFMA.FTZ R87, R67, UR4, -R87 ;  /* 0x0000000443577c23 */ /* 0x000fe20008010857 */
[----:B------:R-:W-:Y:S05]  /*ec80*/  FADD.FTZ R106, R106, R47 ;  /* 0x0000002f6a6a7221 */ /* 0x000fea0000010000 */
        /* <DEDUP_REMOVED lines=8> */
[----:B------:R-:W-:Y:S04]  /*ed10*/  FADD.FTZ R108, R108, R107 ;  /* 0x0000006b6c6c7221 */ /* 0x000fe80000010000 */
[----:B------:R-:W-:Y:S04]  /*ed20*/  FADD.FTZ R105, R105, R108 ;  /* 0x0000006c69697221 */ /* 0x000fe80000010000 */
[----:B------:R-:W1:Y:S01]  /*ed30*/  MUFU.EX2 R42, R42 ;  /* 0x0000002a002a7308 */ /* 0x000e620000000800 */
[C---:B----4-:R-:W-:Y:S01]  /*ed40*/  F2FP.BF16.F32.PACK_AB R50, R41.reuse, R120 ;  /* 0x000000782932723e */ /* 0x050fe200000010ff */
[----:B------:R-:W-:Y:S04]  /*ed50*/  FADD.FTZ R120, R120, R105 ;  /* 0x0000006978787221 */ /* 0x000fe80000010000 */
[----:B------:R-:W-:Y:S04]  /*ed60*/  FADD.FTZ R41, R41, R120 ;  /* 0x0000007829297221 */ /* 0x000fe80000010000 */
[----:B------:R4:W-:Y:S10]  /*ed70*/  MUFU.EX2 R139, R60 ;  /* 0x0000003c008b7308 */ /* 0x0009f40000000800 */
[----:B------:R-:W-:Y:S01]  /*ed80*/  MUFU.EX2 R154, R154 ;  /* 0x0000009a009a7308 */ /* 0x000fe20000000800 */
[----:B-1----:R-:W-:Y:S09]  /*ed90*/  F2FP.BF16.F32.PACK_AB R51, R42, R119 ;  /* 0x000000772a33723e */ /* 0x002ff200000010ff */
[----:B------:R-:W1:Y:S01]  /*eda0*/  MUFU.EX2 R43, R43 ;  /* 0x0000002b002b7308 */ /* 0x000e620000000800 */
[----:B----4-:R-:W4:Y:S01]  /*edb0*/  LDSM.16.MT88.4 R60, [R132+0x4800] ;  /* 0x00480000843c783b */ /* 0x010f220000004200 */
[C---:B------:R-:W-:Y:S08]  /*edc0*/  HMMA.16816.F32.BF16 R68, R48.reuse, R88, R68 ;  /* 0x000000583044723c */ /* 0x040ff00000041844 */
[----:B------:R-:W-:Y:S01]  /*edd0*/  MUFU.EX2 R84, R84 ;  /* 0x0000005400547308 */ /* 0x000fe20000000800 */
[C---:B------:R-:W-:Y:S01]  /*ede0*/  HMMA.16816.F32.BF16 R72, R48.reuse, R90, R72 ;  /* 0x0000005a3048723c */ /* 0x040fe20000041848 */
[----:B------:R-:W4:Y:S05]  /*edf0*/  LDSM.16.MT88.4 R88, [R131+0x4800] ;  /* 0x004800008358783b */ /* 0x000f2a0000004200 */
[C---:B--2---:R-:W-:Y:S03]  /*ee00*/  HMMA.16816.F32.BF16 R76, R48.reuse, R92, R76 ;  /* 0x0000005c304c723c */ /* 0x044fe6000004184c */
[----:B------:R-:W-:Y:S02]  /*ee10*/  MUFU.EX2 R123, R123 ;  /* 0x0000007b007b7308 */ /* 0x000fe40000000800 */
[----:B-1----:R-:W-:Y:S01]  /*ee20*/  F2FP.BF16.F32.PACK_AB R44, R43, R154 ;  /* 0x0000009a2b2c723e */ /* 0x002fe200000010ff */
[----:B------:R-:W-:Y:S07]  /*ee30*/  HMMA.16816.F32.BF16 R80, R48, R94, R80 ;  /* 0x0000005e3050723c */ /* 0x000fee0000041850 */
[----:B------:R-:W-:Y:S01]  /*ee40*/  MUFU.EX2 R152, R152 ;  /* 0x0000009800987308 */ /* 0x000fe20000000800 */
[--C-:B------:R-:W-:Y:S03]  /*ee50*/  FFMA.FTZ R92, R64, UR4, -R104.reuse ;  /* 0x00000004405c7c23 */ /* 0x100fe60008010868 */
[----:B------:R-:W-:Y:S01]  /*ee60*/  FFMA.FTZ R104, R65, UR4, -R104 ;  /* 0x0000000441687c23 */ /* 0x000fe20008010868 */
[----:B------:R-:W-:Y:S01]  /*ee70*/  FADD.FTZ R48, R86, R115 ;  /* 0x0000007356307221 */ /* 0x000fe20000010000 */
[----:B------:R-:W-:Y:S04]  /*ee80*/  FADD.FTZ R154, R154, R41 ;  /* 0x000000299a9a7221 */ /* 0x000fe80000010000 */
[----:B------:R-:W-:Y:S01]  /*ee90*/  MUFU.EX2 R96, R96 ;  /* 0x0000006000607308 */ /* 0x000fe20000000800 */
[----:B------:R-:W-:Y:S01]  /*eea0*/  FADD.FTZ R117, R117, R48 ;  /* 0x0000003075757221 */ /* 0x000fe20000010000 */
[----:B------:R-:W-:Y:S03]  /*eeb0*/  FADD.FTZ R43, R43, R154 ;  /* 0x0000009a2b2b7221 */ /* 0x000fe60000010000 */
[----:B------:R-:W-:Y:S05]  /*eec0*/  FADD.FTZ R117, R114, R117 ;  /* 0x0000007572757221 */ /* 0x000fea0000010000 */
[----:B------:R-:W1:Y:S01]  /*eed0*/  MUFU.EX2 R97, R97 ;  /* 0x0000006100617308 */ /* 0x000e620000000800 */
[----:B------:R-:W-:Y:S04]  /*eee0*/  FADD.FTZ R110, R110, R117 ;  /* 0x000000756e6e7221 */ /* 0x000fe80000010000 */
[----:B------:R-:W-:Y:S05]  /*eef0*/  FADD.FTZ R110, R39, R110 ;  /* 0x0000006e276e7221 */ /* 0x000fea0000010000 */
[----:B------:R2:W-:Y:S01]  /*ef00*/  MUFU.EX2 R118, R45 ;  /* 0x0000002d00767308 */ /* 0x0005e20000000800 */
[----:B------:R-:W-:Y:S04]  /*ef10*/  FADD.FTZ R119, R119, R110 ;  /* 0x0000006e77777221 */ /* 0x000fe80000010000 */
[----:B------:R-:W-:Y:S05]  /*ef20*/  FADD.FTZ R119, R42, R119 ;  /* 0x000000772a777221 */ /* 0x000fea0000010000 */
[----:B------:R3:W-:Y:S01]  /*ef30*/  MUFU.EX2 R111, R46 ;  /* 0x0000002e006f7308 */ /* 0x0007e20000000800 */
[----:B-1----:R-:W-:Y:S09]  /*ef40*/  F2FP.BF16.F32.PACK_AB R47, R97, R96 ;  /* 0x00000060612f723e */ /* 0x002ff200000010ff */
[----:B------:R-:W1:Y:S01]  /*ef50*/  MUFU.EX2 R98, R98 ;  /* 0x0000006200627308 */ /* 0x000e620000000800 */
[C---:B--2---:R-:W-:Y:S01]  /*ef60*/  F2FP.BF16.F32.PACK_AB R45, R123.reuse, R84 ;  /* 0x000000547b2d723e */ /* 0x044fe200000010ff */
[----:B------:R-:W-:Y:S04]  /*ef70*/  FADD.FTZ R84, R84, R119 ;  /* 0x0000007754547221 */ /* 0x000fe80000010000 */
[----:B------:R-:W-:Y:S04]  /*ef80*/  FADD.FTZ R123, R123, R84 ;  /* 0x000000547b7b7221 */ /* 0x000fe80000010000 */
[----:B------:R-:W2:Y:S01]  /*ef90*/  MUFU.EX2 R151, R151 ;  /* 0x0000009700977308 */ /* 0x000ea20000000800 */
[C---:B---3--:R-:W-:Y:S01]  /*efa0*/  F2FP.BF16.F32.PACK_AB R46, R121.reuse, R152 ;  /* 0x00000098792e723e */ /* 0x048fe200000010ff */
[----:B------:R-:W-:Y:S01]  /*efb0*/  FADD.FTZ R152, R152, R43 ;  /* 0x0000002b98987221 */ /* 0x000fe20000010000 */
[----:B------:R-:W-:Y:S03]  /*efc0*/  FADD.FTZ R42, R96, R123 ;  /* 0x0000007b602a7221 */ /* 0x000fe60000010000 */
[----:B------:R-:W-:Y:S01]  /*efd0*/  FADD.FTZ R152, R121, R152 ;  /* 0x0000009879987221 */ /* 0x000fe20000010000 */
[----:B------:R-:W-:Y:S01]  /*efe0*/  FADD.FTZ R42, R97, R42 ;  /* 0x0000002a612a7221 */ /* 0x000fe20000010000 */
[C---:B------:R-:W-:Y:S02]  /*eff0*/  HMMA.16816.F32.BF16 R68, R44.reuse, R56, R68 ;  /* 0x000000382c44723c */ /* 0x040fe40000041844 */
[----:B------:R-:W3:Y:S03]  /*f000*/  MUFU.EX2 R101, R101 ;  /* 0x0000006500657308 */ /* 0x000ee60000000800 */
[----:B-1----:R-:W-:Y:S01]  /*f010*/  F2FP.BF16.F32.PACK_AB R48, R98, R99 ;  /* 0x000000636230723e */ /* 0x002fe200000010ff */
[C---:B------:R-:W-:Y:S01]  /*f020*/  HMMA.16816.F32.BF16 R72, R44.reuse, R58, R72 ;  /* 0x0000003a2c48723c */ /* 0x040fe20000041848 */
[----:B------:R-:W1:Y:S05]  /*f030*/  LDSM.16.MT88.4 R56, [R132+0x4c00] ;  /* 0x004c00008438783b */ /* 0x000e6a0000004200 */
[----:B------:R-:W-:Y:S01]  /*f040*/  MUFU.EX2 R102, R102 ;  /* 0x0000006600667308 */ /* 0x000fe20000000800 */
[----:B--2---:R-:W-:Y:S01]  /*f050*/  F2FP.BF16.F32.PACK_AB R49, R165, R151 ;  /* 0x00000097a531723e */ /* 0x004fe200000010ff */
[C---:B-----5:R-:W-:Y:S08]  /*f060*/  HMMA.16816.F32.BF16 R76, R44.reuse, R52, R76 ;  /* 0x000000342c4c723c */ /* 0x060ff0000004184c */
[----:B------:R-:W2:Y:S01]  /*f070*/  MUFU.EX2 R103, R103 ;  /* 0x0000006700677308 */ /* 0x000ea20000000800 */
[----:B------:R-:W-:Y:S01]  /*f080*/  HMMA.16816.F32.BF16 R80, R44, R54, R80 ;  /* 0x000000362c50723c */ /* 0x000fe20000041850 */
[----:B------:R-:W5:Y:S02]  /*f090*/  LDSM.16.MT88.4 R52, [R131+0x4c00] ;  /* 0x004c00008334783b */ /* 0x000f640000004200 */
[----:B---3--:R-:W-:Y:S01]  /*f0a0*/  F2FP.BF16.F32.PACK_AB R50, R101, R100 ;  /* 0x000000646532723e */ /* 0x008fe200000010ff */
[----:B------:R-:W-:Y:S05]  /*f0b0*/  FADD.FTZ R39, R99, R152 ;  /* 0x0000009863277221 */ /* 0x000fea0000010000 */
[----:B------:R-:W3:Y:S02]  /*f0c0*/  MUFU.EX2 R64, R109 ;  /* 0x0000006d00407308 */ /* 0x000ee40000000800 */
[----:B------:R-:W-:Y:S01]  /*f0d0*/  F2FP.BF16.F32.PACK_AB R44, R118, R139 ;  /* 0x0000008b762c723e */ /* 0x000fe200000010ff */
[----:B------:R-:W-:Y:S01]  /*f0e0*/  FADD.FTZ R42, R151, R42 ;  /* 0x0000002a972a7221 */ /* 0x000fe20000010000 */
[----:B------:R-:W-:Y:S06]  /*f0f0*/  FADD.FTZ R39, R98, R39 ;  /* 0x0000002762277221 */ /* 0x000fec0000010000 */
[----:B------:R-:W-:Y:S01]  /*f100*/  MUFU.EX2 R86, R92 ;  /* 0x0000005c00567308 */ /* 0x000fe20000000800 */
[----:B--2---:R-:W-:Y:S01]  /*f110*/  F2FP.BF16.F32.PACK_AB R51, R103, R102 ;  /* 0x000000666733723e */ /* 0x004fe200000010ff */
[----:B------:R-:W-:Y:S01]  /*f120*/  FADD.FTZ R165, R165, R42 ;  /* 0x0000002aa5a57221 */ /* 0x000fe20000010000 */
[----:B------:R-:W-:Y:S01]  /*f130*/  FADD.FTZ R100, R100, R39 ;  /* 0x0000002764647221 */ /* 0x000fe20000010000 */
[----:B------:R-:W-:Y:S02]  /*f140*/  IADD3 R39, R146, -0x1, RZ ;  /* 0xffffffff92277810 */ /* 0x000fe40007ffe0ff */
[----:B------:R-:W-:Y:S01]  /*f150*/  FADD.FTZ R102, R102, R165 ;  /* 0x000000a566667221 */ /* 0x000fe20000010000 */
[----:B------:R-:W-:Y:S01]  /*f160*/  FADD.FTZ R100, R101, R100 ;  /* 0x0000006465647221 */ /* 0x000fe20000010000 */
[C---:B----4-:R-:W-:Y:S02]  /*f170*/  HMMA.16816.F32.BF16 R68, R48.reuse, R60, R68 ;  /* 0x0000003c3044723c */ /* 0x050fe40000041844 */
[----:B------:R-:W2:Y:S03]  /*f180*/  MUFU.EX2 R65, R104 ;  /* 0x0000006800417308 */ /* 0x000ea60000000800 */
[----:B---3--:R-:W-:Y:S01]  /*f190*/  F2FP.BF16.F32.PACK_AB R45, R64, R111 ;  /* 0x0000006f402d723e */ /* 0x008fe200000010ff */
[C---:B------:R-:W-:Y:S06]  /*f1a0*/  HMMA.16816.F32.BF16 R72, R48.reuse, R62, R72 ;  /* 0x0000003e3048723c */ /* 0x040fec0000041848 */
[----:B------:R-:W-:Y:S01]  /*f1b0*/  MUFU.EX2 R66, R66 ;  /* 0x0000004200427308 */ /* 0x000fe20000000800 */
[----:B------:R-:W-:Y:S01]  /*f1c0*/  FADD.FTZ R102, R103, R102 ;  /* 0x0000006667667221 */ /* 0x000fe20000010000 */
[C---:B------:R-:W-:Y:S08]  /*f1d0*/  HMMA.16816.F32.BF16 R76, R48.reuse, R88, R76 ;  /* 0x00000058304c723c */ /* 0x040ff0000004184c */
[----:B------:R-:W3:Y:S01]  /*f1e0*/  MUFU.EX2 R87, R87 ;  /* 0x0000005700577308 */ /* 0x000ee20000000800 */
[----:B------:R-:W-:Y:S03]  /*f1f0*/  HMMA.16816.F32.BF16 R80, R48, R90, R80 ;  /* 0x0000005a3050723c */ /* 0x000fe60000041850 */
[----:B--2---:R-:W-:Y:S01]  /*f200*/  F2FP.BF16.F32.PACK_AB R46, R65, R86 ;  /* 0x00000056412e723e */ /* 0x004fe200000010ff */
[----:B------:R-:W-:Y:S01]  /*f210*/  FADD.FTZ R139, R139, R100 ;  /* 0x000000648b8b7221 */ /* 0x000fe20000010000 */
[----:B------:R-:W-:Y:S01]  /*f220*/  FADD.FTZ R111, R111, R102 ;  /* 0x000000666f6f7221 */ /* 0x000fe20000010000 */
[----:B------:R-:W-:Y:S02]  /*f230*/  MOV R146, R39 ;  /* 0x0000002700927202 */ /* 0x000fe40000000f00 */
[----:B------:R-:W-:Y:S03]  /*f240*/  FADD.FTZ R139, R118, R139 ;  /* 0x0000008b768b7221 */ /* 0x000fe60000010000 */
[----:B------:R-:W-:Y:S01]  /*f250*/  FADD.FTZ R111, R64, R111 ;  /* 0x0000006f406f7221 */ /* 0x000fe20000010000 */
[----:B------:R-:W-:Y:S01]  /*f260*/  FADD.FTZ R86, R86, R139 ;  /* 0x0000008b56567221 */ /* 0x000fe20000010000 */
[----:B---3--:R-:W-:Y:S02]  /*f270*/  F2FP.BF16.F32.PACK_AB R47, R87, R66 ;  /* 0x00000042572f723e */ /* 0x008fe400000010ff */
[----:B------:R-:W-:Y:S01]  /*f280*/  FADD.FTZ R66, R66, R111 ;  /* 0x0000006f42427221 */ /* 0x000fe20000010000 */
[----:B------:R-:W-:Y:S03]  /*f290*/  FADD.FTZ R151, R65, R86 ;  /* 0x0000005641977221 */ /* 0x000fe60000010000 */
[----:B------:R-:W-:Y:S01]  /*f2a0*/  FADD.FTZ R152, R87, R66 ;  /* 0x0000004257987221 */ /* 0x000fe20000010000 */
[C---:B-1----:R-:W-:Y:S06]  /*f2b0*/  HMMA.16816.F32.BF16 R68, R44.reuse, R56, R68 ;  /* 0x000000382c44723c */ /* 0x042fec0000041844 */
[C---:B------:R-:W-:Y:S06]  /*f2c0*/  HMMA.16816.F32.BF16 R72, R44.reuse, R58, R72 ;  /* 0x0000003a2c48723c */ /* 0x040fec0000041848 */
[C---:B-----5:R-:W-:Y:S06]  /*f2d0*/  HMMA.16816.F32.BF16 R76, R44.reuse, R52, R76 ;  /* 0x000000342c4c723c */ /* 0x060fec000004184c */
[----:B------:R-:W-:Y:S01]  /*f2e0*/  HMMA.16816.F32.BF16 R80, R44, R54, R80 ;  /* 0x000000362c50723c */ /* 0x000fe20000041850 */
[----:B------:R-:W-:Y:S11]  /*f2f0*/  @!UPT UIADD3 URZ, URZ, URZ, URZ ;  /* 0x0000003f3f3ff290 */ /* 0x000ff6000fffe03f */
[----:B------:R-:W-:Y:S01]  /*f300*/  @!UPT UIADD3 URZ, URZ, URZ, URZ ;  /* 0x0000003f3f3ff290 */ /* 0x000fe2000fffe03f */
[----:B------:R-:W-:Y:S11]  /*f310*/  @P0 BRA `(.L_x_4515) ;  /* 0xffffffd800980947 */ /* 0x000ff6000383ffff */
.L_x_4511:
[----:B------:R-:W1:Y:S01]  /*f320*/  SHFL.BFLY PT, R4, R151, 0x2, 0x1f ;  /* 0x0c401f0097047f89 */ /* 0x000e6200000e0000 */
[----:B------:R-:W2:Y:S01]  /*f330*/  S2UR UR4, SR_CgaCtaId ;  /* 0x00000000000479c3 */ /* 0x000ea20000008800 */
[----:B------:R-:W-:Y:S01]  /*f340*/  IMAD.MOV.U32 R7, RZ, RZ, 0x3f800000 ;  /* 0x3f800000ff077424 */ /* 0x000fe200078e00ff */
[----:B------:R-:W-:Y:S01]  /*f350*/  UMOV UR5, 0x400 ;  /* 0x0000040000057882 */ /* 0x000fe20000000000 */
[----:B------:R-:W3:Y:S01]  /*f360*/  S2R R10, SR_TID.X ;  /* 0x00000000000a7919 */ /* 0x000ee20000002100 */
[----:B------:R-:W-:Y:S01]  /*f370*/  IMAD.MOV.U32 R8, RZ, RZ, 0x3f800000 ;  /* 0x3f800000ff087424 */ /* 0x000fe200078e00ff */
[----:B------:R-:W4:Y:S01]  /*f380*/  SHFL.BFLY PT, R5, R152, 0x2, 0x1f ;  /* 0x0c401f0098057f89 */ /* 0x000f2200000e0000 */
[----:B-1----:R-:W-:Y:S01]  /*f390*/  FADD.FTZ R3, R4, R151 ;  /* 0x0000009704037221 */ /* 0x002fe20000010000 */
[----:B--2---:R-:W-:Y:S01]  /*f3a0*/  ULEA UR4, UR4, UR5, 0x18 ;  /* 0x0000000504047291 */ /* 0x004fe2000f8ec03f */
[----:B------:R-:W1:Y:S03]  /*f3b0*/  S2R R4, SR_TID.X ;  /* 0x0000000000047919 */ /* 0x000e660000002100 */
[----:B------:R-:W2:Y:S01]  /*f3c0*/  SHFL.BFLY PT, R6, R3, 0x1, 0x1f ;  /* 0x0c201f0003067f89 */ /* 0x000ea200000e0000 */
[----:B----4-:R-:W-:-:S05]  /*f3d0*/  FADD.FTZ R12, R5, R152 ;  /* 0x00000098050c7221 */ /* 0x010fca0000010000 */
[----:B------:R-:W4:Y:S01]  /*f3e0*/  SHFL.BFLY PT, R5, R12, 0x1, 0x1f ;  /* 0x0c201f000c057f89 */ /* 0x000f2200000e0000 */
[----:B--2---:R-:W-:Y:S01]  /*f3f0*/  FADD.FTZ R6, R3, R6 ;  /* 0x0000000603067221 */ /* 0x004fe20000010000 */
[----:B---3--:R-:W-:Y:S02]  /*f400*/  SHF.R.S32.HI R3, RZ, 0x1f, R10 ;  /* 0x0000001fff037819 */ /* 0x008fe4000001140a */
[----:B-1----:R-:W-:Y:S02]  /*f410*/  SHF.R.S32.HI R9, RZ, 0x1f, R4 ;  /* 0x0000001fff097819 */ /* 0x002fe40000011404 */
[----:B------:R-:W-:Y:S01]  /*f420*/  LEA.HI R3, R3, R10, RZ, 0x2 ;  /* 0x0000000a03037211 */ /* 0x000fe200078f10ff */
[----:B----4-:R-:W-:Y:S01]  /*f430*/  FADD.FTZ R5, R12, R5 ;  /* 0x000000050c057221 */ /* 0x010fe20000010000 */
[----:B------:R-:W-:Y:S02]  /*f440*/  FSETP.NE.FTZ.AND P3, PT, R6, RZ, PT ;  /* 0x000000ff0600720b */ /* 0x000fe40003f75000 */
[----:B------:R-:W-:-:S02]  /*f450*/  SHF.R.S32.HI R3, RZ, 0x2, R3 ;  /* 0x00000002ff037819 */ /* 0x000fc40000011403 */
[----:B------:R-:W-:Y:S02]  /*f460*/  FSETP.NE.FTZ.AND P2, PT, R5, RZ, PT ;  /* 0x000000ff0500720b */ /* 0x000fe40003f55000 */
[----:B------:R-:W-:Y:S02]  /*f470*/  SHF.R.S32.HI R10, RZ, 0x1f, R3 ;  /* 0x0000001fff0a7819 */ /* 0x000fe40000011403 */
[CC--:B------:R-:W-:Y:S02]  /*f480*/  LEA.HI R11, R9.reuse, R4.reuse, RZ, 0x2 ;  /* 0x00000004090b7211 */ /* 0x0c0fe400078f10ff */
[----:B------:R-:W-:Y:S02]  /*f490*/  LEA.HI R10, R10, R3, RZ, 0x3 ;  /* 0x000000030a0a7211 */ /* 0x000fe400078f18ff */
[----:B------:R-:W-:Y:S01]  /*f4a0*/  LEA.HI R9, R9, R4, RZ, 0x5 ;  /* 0x0000000409097211 */ /* 0x000fe200078f28ff */
[----:B------:R-:W1:Y:S01]  /*f4b0*/  @P3 MUFU.RCP R7, R6 ;  /* 0x0000000600073308 */ /* 0x000e620000001000 */
[----:B------:R-:W-:Y:S01]  /*f4c0*/  LOP3.LUT R10, R10, 0xfffffff8, RZ, 0xc0, !PT ;  /* 0xfffffff80a0a7812 */ /* 0x000fe200078ec0ff */
[----:B------:R-:W2:Y:S01]  /*f4d0*/  @P3 LDC R21, c[0x0][0x2e8] ;  /* 0x0000ba00ff153b82 */ /* 0x000ea20000000800 */
[----:B------:R-:W-:-:S02]  /*f4e0*/  LOP3.LUT R11, R11, 0xfffffffc, RZ, 0xc0, !PT ;  /* 0xfffffffc0b0b7812 */ /* 0x000fc400078ec0ff */
[----:B------:R-:W-:Y:S01]  /*f4f0*/  SHF.R.S32.HI R13, RZ, 0x5, R9 ;  /* 0x00000005ff0d7819 */ /* 0x000fe20000011409 */
[----:B------:R-:W-:Y:S02]  /*f500*/  IMAD.IADD R10, R3, 0x1, -R10 ;  /* 0x00000001030a7824 */ /* 0x000fe400078e0a0a */
[----:B------:R-:W3:Y:S02]  /*f510*/  @P2 MUFU.RCP R8, R5 ;  /* 0x0000000500082308 */ /* 0x000ee40000001000 */
[----:B------:R-:W4:Y:S01]  /*f520*/  @P2 LDC R19, c[0x0][0x2e8] ;  /* 0x0000ba00ff132b82 */ /* 0x000f220000000800 */
[----:B------:R-:W-:-:S04]  /*f530*/  LEA.HI R12, R10, R10, RZ, 0x1 ;  /* 0x0000000a0a0c7211 */ /* 0x000fc800078f08ff */
[----:B------:R-:W-:Y:S01]  /*f540*/  SHF.R.S32.HI R14, RZ, 0x1, R12 ;  /* 0x00000001ff0e7819 */ /* 0x000fe2000001140c */
[----:B------:R-:W5:Y:S01]  /*f550*/  @P3 MUFU.LG2 R6, R6 ;  /* 0x0000000600063308 */ /* 0x000f620000000c00 */
[----:B------:R-:W-:Y:S01]  /*f560*/  LOP3.LUT R15, R12, 0x3fffffe, RZ, 0xc0, !PT ;  /* 0x03fffffe0c0f7812 */ /* 0x000fe200078ec0ff */
[----:B-1----:R-:W-:Y:S01]  /*f570*/  FMUL.FTZ R68, R7, R68 ;  /* 0x0000004407447220 */ /* 0x002fe20000410000 */
[----:B------:R-:W-:Y:S01]  /*f580*/  IADD3 R12, -R11, R4, RZ ;  /* 0x000000040b0c7210 */ /* 0x000fe20007ffe1ff */
[C---:B------:R-:W-:Y:S01]  /*f590*/  IMAD.SHL.U32 R11, R14.reuse, 0x40, RZ ;  /* 0x000000400e0b7824 */ /* 0x040fe200078e00ff */
[----:B------:R-:W-:Y:S01]  /*f5a0*/  LOP3.LUT P0, RZ, R14, 0x2, RZ, 0xc0, !PT ;  /* 0x000000020eff7812 */ /* 0x000fe2000780c0ff */
[----:B------:R-:W-:Y:S01]  /*f5b0*/  IMAD.IADD R15, R10, 0x1, -R15 ;  /* 0x000000010a0f7824 */ /* 0x000fe200078e0a0f */
[----:B------:R-:W-:Y:S01]  /*f5c0*/  LEA R10, R13, R12, 0x8 ;  /* 0x0000000c0d0a7211 */ /* 0x000fe200078e40ff */
[----:B------:R-:W-:Y:S01]  /*f5d0*/  FMUL.FTZ R69, R7, R69 ;  /* 0x0000004507457220 */ /* 0x000fe20000410000 */
[----:B------:R-:W-:Y:S01]  /*f5e0*/  LOP3.LUT R11, R11, 0xc0, RZ, 0xc0, !PT ;  /* 0x000000c00b0b7812 */ /* 0x000fe200078ec0ff */
[----:B---3--:R-:W-:Y:S01]  /*f5f0*/  FMUL.FTZ R71, R8, R71 ;  /* 0x0000004708477220 */ /* 0x008fe20000410000 */
[----:B------:R-:W-:Y:S01]  /*f600*/  LOP3.LUT R14, R14, 0x1, RZ, 0xc0, !PT ;  /* 0x000000010e0e7812 */ /* 0x000fe200078ec0ff */
[----:B------:R-:W-:Y:S01]  /*f610*/  IMAD R10, R15, 0x10, R10 ;  /* 0x000000100f0a7824 */ /* 0x000fe200078e020a */
[----:B------:R-:W-:Y:S01]  /*f620*/  LEA.HI R11, R11, R11, RZ, 0x1d ;  /* 0x0000000b0b0b7211 */ /* 0x000fe200078fe8ff */
[----:B------:R-:W-:Y:S01]  /*f630*/  FMUL.FTZ R70, R8, R70 ;  /* 0x0000004608467220 */ /* 0x000fe20000410000 */
[----:B------:R-:W-:Y:S01]  /*f640*/  ISETP.NE.U32.AND P1, PT, R14, 0x1, PT ;  /* 0x000000010e00780c */ /* 0x000fe20003f25070 */
[----:B------:R-:W-:Y:S01]  /*f650*/  IMAD.MOV.U32 R14, RZ, RZ, -0x10 ;  /* 0xfffffff0ff0e7424 */ /* 0x000fe200078e00ff */
[----:B------:R-:W-:Y:S01]  /*f660*/  LEA R10, R10, R11, 0x1 ;  /* 0x0000000b0a0a7211 */ /* 0x000fe200078e08ff */
[C---:B------:R-:W-:Y:S01]  /*f670*/  FMUL.FTZ R72, R7.reuse, R72 ;  /* 0x0000004807487220 */ /* 0x040fe20000410000 */
[C---:B------:R-:W-:Y:S01]  /*f680*/  FMUL.FTZ R73, R7.reuse, R73 ;  /* 0x0000004907497220 */ /* 0x040fe20000410000 */
[----:B------:R-:W-:Y:S01]  /*f690*/  FMUL.FTZ R75, R8, R75 ;  /* 0x0000004b084b7220 */ /* 0x000fe20000410000 */
[----:B------:R-:W-:Y:S01]  /*f6a0*/  LEA R11, R10, UR4, 0x1 ;  /* 0x000000040a0b7c11 */ /* 0x000fe2000f8e08ff */
[----:B------:R-:W-:Y:S01]  /*f6b0*/  FMUL.FTZ R74, R8, R74 ;  /* 0x0000004a084a7220 */ /* 0x000fe20000410000 */
[----:B------:R-:W-:Y:S01]  /*f6c0*/  SEL R14, R14, 0x10, !P1 ;  /* 0x000000100e0e7807 */ /* 0x000fe20004800000 */
[C---:B------:R-:W-:Y:S01]  /*f6d0*/  FMUL.FTZ R76, R7.reuse, R76 ;  /* 0x0000004c074c7220 */ /* 0x040fe20000410000 */
[C---:B------:R-:W-:Y:S01]  /*f6e0*/  FMUL.FTZ R77, R7.reuse, R77 ;  /* 0x0000004d074d7220 */ /* 0x040fe20000410000 */
[----:B------:R-:W-:Y:S01]  /*f6f0*/  FMUL.FTZ R80, R7, R80 ;  /* 0x0000005007507220 */ /* 0x000fe20000410000 */
[C---:B------:R-:W-:Y:S01]  /*f700*/  FMUL.FTZ R79, R8.reuse, R79 ;  /* 0x0000004f084f7220 */ /* 0x040fe20000410000 */
[C---:B------:R-:W-:Y:S01]  /*f710*/  FMUL.FTZ R78, R8.reuse, R78 ;  /* 0x0000004e084e7220 */ /* 0x040fe20000410000 */
[----:B------:R-:W-:Y:S01]  /*f720*/  FMUL.FTZ R83, R8, R83 ;  /* 0x0000005308537220 */ /* 0x000fe20000410000 */
[----:B------:R-:W-:-:S02]  /*f730*/  VIADD R15, R11, 0x20 ;  /* 0x000000200b0f7836 */ /* 0x000fc40000000000 */
[----:B------:R-:W-:Y:S01]  /*f740*/  FMUL.FTZ R7, R7, R81 ;  /* 0x0000005107077220 */ /* 0x000fe20000410000 */
[----:B------:R-:W-:Y:S01]  /*f750*/  FMUL.FTZ R8, R8, R82 ;  /* 0x0000005208087220 */ /* 0x000fe20000410000 */
[C---:B------:R-:W-:Y:S01]  /*f760*/  @P0 IADD3 R15, R11.reuse, -0x20, RZ ;  /* 0xffffffe00b0f0810 */ /* 0x040fe20007ffe0ff */
[----:B------:R-:W-:Y:S01]  /*f770*/  IMAD.IADD R17, R11, 0x1, R14 ;  /* 0x000000010b117824 */ /* 0x000fe200078e020e */
[----:B------:R-:W-:Y:S01]  /*f780*/  F2FP.BF16.F32.PACK_AB R68, R69, R68 ;  /* 0x000000444544723e */ /* 0x000fe200000010ff */
[----:B------:R-:W1:Y:S01]  /*f790*/  @P2 MUFU.LG2 R5, R5 ;  /* 0x0000000500052308 */ /* 0x000e620000000c00 */
[----:B------:R-:W-:Y:S01]  /*f7a0*/  F2FP.BF16.F32.PACK_AB R70, R71, R70 ;  /* 0x000000464746723e */ /* 0x000fe200000010ff */
[----:B------:R-:W-:Y:S01]  /*f7b0*/  IMAD.IADD R14, R14, 0x1, R15 ;  /* 0x000000010e0e7824 */ /* 0x000fe200078e020f */
[----:B------:R-:W-:Y:S01]  /*f7c0*/  F2FP.BF16.F32.PACK_AB R72, R73, R72 ;  /* 0x000000484948723e */ /* 0x000fe200000010ff */
[----:B------:R-:W-:Y:S01]  /*f7d0*/  STS [R11], R68 ;  /* 0x000000440b007388 */ /* 0x000fe20000000800 */
[----:B------:R-:W-:Y:S01]  /*f7e0*/  F2FP.BF16.F32.PACK_AB R74, R75, R74 ;  /* 0x0000004a4b4a723e */ /* 0x000fe200000010ff */
[----:B------:R-:W-:Y:S01]  /*f7f0*/  ULDC.U8 UR4, c[0x0][0x3d8] ;  /* 0x0000f60000047ab9 */ /* 0x000fe20000000000 */
[----:B------:R-:W-:Y:S01]  /*f800*/  F2FP.BF16.F32.PACK_AB R76, R77, R76 ;  /* 0x0000004c4d4c723e */ /* 0x000fe200000010ff */
[----:B------:R3:W-:Y:S01]  /*f810*/  STS [R11+0x200], R70 ;  /* 0x000200460b007388 */ /* 0x0007e20000000800 */
[----:B------:R-:W-:Y:S01]  /*f820*/  F2FP.BF16.F32.PACK_AB R78, R79, R78 ;  /* 0x0000004e4f4e723e */ /* 0x000fe200000010ff */
[----:B-----5:R-:W-:Y:S01]  /*f830*/  @P3 FMUL.FTZ R23, R6, 0.69314718246459960938 ;  /* 0x3f31721806173820 */ /* 0x020fe20000410000 */
[----:B------:R-:W-:Y:S01]  /*f840*/  F2FP.BF16.F32.PACK_AB R7, R7, R80 ;  /* 0x000000500707723e */ /* 0x000fe200000010ff */
[----:B------:R-:W-:Y:S01]  /*f850*/  STS [R17], R72 ;  /* 0x0000004811007388 */ /* 0x000fe20000000800 */
[----:B------:R-:W-:Y:S01]  /*f860*/  F2FP.BF16.F32.PACK_AB R8, R83, R8 ;  /* 0x000000085308723e */ /* 0x000fe200000010ff */
[----:B------:R-:W-:Y:S01]  /*f870*/  IMAD.MOV.U32 R10, RZ, RZ, 0x7f800000 ;  /* 0x7f800000ff0a7424 */ /* 0x000fe200078e00ff */
[----:B------:R-:W-:Y:S01]  /*f880*/  ISETP.NE.AND P0, PT, RZ, UR4, PT ;  /* 0x00000004ff007c0c */ /* 0x000fe2000bf05270 */
[----:B------:R1:W-:Y:S01]  /*f890*/  STS [R17+0x200], R74 ;  /* 0x0002004a11007388 */ /* 0x0003e20000000800 */
[----:B--2---:R-:W-:-:S03]  /*f8a0*/  @P3 FFMA.FTZ R10, R2, R21, R23 ;  /* 0x00000015020a3223 */ /* 0x004fc60000010017 */
        /* <DEDUP_REMOVED lines=17> */
.L_x_4516:
[----:B--2---:R-:W1:Y:S01]  /*f9c0*/  S2R R15, SR_CTAID.Z ;  /* 0x00000000000f7919 */ /* 0x004e620000002700 */
[----:B------:R-:W1:Y:S01]  /*f9d0*/  LDC R5, c[0x0][0x270] ;  /* 0x00009c00ff057b82 */ /* 0x000e620000000800 */
[----:B------:R-:W1:Y:S07]  /*f9e0*/  S2R R0, SR_CTAID.Y ;  /* 0x0000000000007919 */ /* 0x000e6e0000002600 */
[----:B------:R-:W2:Y:S01]  /*f9f0*/  LDC R2, c[0x0][0x2c4] ;  /* 0x0000b100ff027b82 */ /* 0x000ea20000000800 */
[----:B-1----:R-:W-:-:S04]  /*fa00*/  IMAD R5, R0, R5, R15 ;  /* 0x0000000500057224 */ /* 0x002fc800078e020f */
[----:B--2---:R-:W-:-:S03]  /*fa10*/  IMAD R2, R5, R2, RZ ;  /* 0x0000000205027224 */ /* 0x004fc600078e02ff */
.L_x_4517:
[----:B------:R-:W-:Y:S01]  /*fa20*/  LOP3.LUT R9, R9, 0xffffffe0, RZ, 0xc0, !PT ;  /* 0xffffffe009097812 */ /* 0x000fe200078ec0ff */
[----:B------:R-:W-:Y:S01]  /*fa30*/  BAR.SYNC.DEFER_BLOCKING 0x0 ;  /* 0x0000000000007b1d */ /* 0x000fe20000010000 */
[----:B------:R-:W-:-:S03]  /*fa40*/  SHF.R.S32.HI R6, RZ, 0x1f, R13 ;  /* 0x0000001fff067819 */ /* 0x000fc6000001140d */
[----:B------:R-:W-:Y:S01]  /*fa50*/  IMAD.IADD R9, R4, 0x1, -R9 ;  /* 0x0000000104097824 */ /* 0x000fe200078e0a09 */
[----:B------:R-:W-:Y:S01]  /*fa60*/  LEA.HI R6, R6, R13, RZ, 0x2 ;  /* 0x0000000d06067211 */ /* 0x000fe200078f10ff */
[----:B------:R-:W-:Y:S03]  /*fa70*/  BSSY B0, `(.L_x_4518) ;  /* 0x0000014000007945 */ /* 0x000fe60003800000 */
[----:B------:R-:W-:Y:S02]  /*fa80*/  LOP3.LUT P0, RZ, R9, 0x3, RZ, 0xc0, !PT ;  /* 0x0000000309ff7812 */ /* 0x000fe4000780c0ff */
[----:B------:R-:W-:-:S05]  /*fa90*/  LOP3.LUT R6, R6, 0xffffffc, RZ, 0xc0, !PT ;  /* 0x0ffffffc06067812 */ /* 0x000fca00078ec0ff */
[----:B------:R-:W-:-:S04]  /*faa0*/  IMAD.IADD R13, R13, 0x1, -R6 ;  /* 0x000000010d0d7824 */ /* 0x000fc800078e0a06 */
[----:B------:R-:W-:Y:S02]  /*fab0*/  IMAD R148, R13, 0x10, R148 ;  /* 0x000000100d947824 */ /* 0x000fe400078e0294 */
[----:B------:R-:W-:Y:S05]  /*fac0*/  @P0 BRA `(.L_x_4519) ;  /* 0x0000000000380947 */ /* 0x000fea0003800000 */
        /* <DEDUP_REMOVED lines=14> */
.L_x_4519:
[----:B------:R-:W-:Y:S05]  /*fbb0*/  BSYNC B0 ;  /* 0x0000000000007941 */ /* 0x000fea0003800000 */
.L_x_4518:
        /* <DEDUP_REMOVED lines=45> */
.L_x_4521:
[----:B------:R-:W-:Y:S05]  /*fe90*/  BSYNC B0 ;  /* 0x0000000000007941 */ /* 0x000fea0003800000 */
.L_x_4520:
        /* <DEDUP_REMOVED lines=13> */
.L_x_4522:
        /* <DEDUP_REMOVED lines=9> */
.L_x_5376:


//--------------------- .text._ZN5flash24flash_fwd_splitkv_kernelI23Flash_fwd_kernel_traitsILi32ELi64ELi128ELi4ELb0ELb0EN7cutlass10bfloat16_tE19Flash_kernel_traitsILi32ELi64ELi128ELi4ES3_EELb1ELb0ELb0ELb0ELb1ELb1ELb0ELb1EEEvNS_16Flash_fwd_paramsE --------------------------
	.section	.text._ZN5flash24flash_fwd_splitkv_kernelI23Flash_fwd_kernel_traitsILi32ELi64ELi128ELi4ELb0ELb0EN7cutlass10bfloat16_tE19Flash_kernel_traitsILi32ELi64ELi128ELi4ES3_EELb1ELb0ELb0ELb0ELb1ELb1ELb0ELb1EEEvNS_16Flash_fwd_paramsE,"ax",@progbits
	.align	128
        .global         _ZN5flash24flash_fwd_splitkv_kernelI23Flash_fwd_kernel_traitsILi32ELi64ELi128ELi4ELb0ELb0EN7cutlass10bfloat16_tE19Flash_kernel_traitsILi32ELi64ELi128ELi4ES3_EELb1ELb0ELb0ELb0ELb1ELb1ELb0ELb1EEEvNS_16Flash_fwd_paramsE
        .type           _ZN5flash24flash_fwd_splitkv_kernelI23Flash_fwd_kernel_traitsILi32ELi64ELi128ELi4ELb0ELb0EN7cutlass10bfloat16_tE19Flash_kernel_traitsILi32ELi64ELi128ELi4ES3_EELb1ELb0ELb0ELb0ELb1ELb1ELb0ELb1EEEvNS_16Flash_fwd_paramsE,@function
        .size           _ZN5flash24flash_fwd_splitkv_kernelI23Flash_fwd_kernel_traitsILi32ELi64ELi128ELi4ELb0ELb0EN7cutlass10bfloat16_tE19Flash_kernel_traitsILi32ELi64ELi128ELi4ES3_EELb1ELb0ELb0ELb0ELb1ELb1ELb0ELb1EEEvNS_16Flash_fwd_paramsE,(.L_x_5377 - _ZN5flash24flash_fwd_splitkv_kernelI23Flash_fwd_kernel_traitsILi32ELi64ELi128ELi4ELb0ELb0EN7cutlass10bfloat16_tE19Flash_kernel_traitsILi32ELi64ELi128ELi4ES3_EELb1ELb0ELb0ELb0ELb1ELb1ELb0ELb1EEEvNS_16Flash_fwd_paramsE)
        .other          _ZN5flash24flash_fwd_splitkv_kernelI23Flash_fwd_kernel_traitsILi32ELi64ELi128ELi4ELb0ELb0EN7cutlass10bfloat16_tE19Flash_kernel_traitsILi32ELi64ELi128ELi4ES3_EELb1ELb0ELb0ELb0ELb1ELb1ELb0ELb1EEEvNS_16Flash_fwd_paramsE,@"STO_CUDA_ENTRY STV_DEFAULT"
_ZN5flash24flash_fwd_splitkv_kernelI23Flash_fwd_kernel_traitsILi32ELi64ELi128ELi4ELb0ELb0EN7cutlass10bfloat16_tE19Flash_kernel_traitsILi32ELi64ELi128ELi4ES3_EELb1ELb0ELb0ELb0ELb1ELb1ELb0ELb1EEEvNS_16Flash_fwd_paramsE:
.text._ZN5flash24flash_fwd_splitkv_kernelI23Flash_fwd_kernel_traitsILi32ELi64ELi128ELi4ELb0ELb0EN7cutlass10bfloat16_tE19Flash_kernel_traitsILi32ELi64ELi128ELi4ES3_EELb1ELb0ELb0ELb0ELb1ELb1ELb0ELb1EEEvNS_16Flash_fwd_paramsE:
        /* <DEDUP_REMOVED lines=41> */
.L_x_4523:
[----:B------:R-:W1:Y:S02]  /*0290*/  LDC R71, c[0x0][0x2c8] ;  /* 0x0000b200ff477b82 */ /* 0x000e640000000800 */
.L_x_4524:
        /* <DEDUP_REMOVED lines=87> */
.L_x_4527:
[----:B------:R-:W-:Y:S05]  /*0810*/  BSYNC B0 ;  /* 0x0000000000007941 */ /* 0x000fea0003800000 */
.L_x_4526:
        /* <DEDUP_REMOVED lines=13> */
.L_x_4529:
[----:B------:R-:W-:Y:S05]  /*08f0*/  BSYNC B0 ;  /* 0x0000000000007941 */ /* 0x000fea0003800000 */
.L_x_4528:
        /* <DEDUP_REMOVED lines=11> */
.L_x_4525:
        /* <DEDUP_REMOVED lines=22> */
.L_x_4530:
        /* <DEDUP_REMOVED lines=35> */
[----:B-1----:R-:W1:Y:S01]  /*0d40*/  MUFU.RCP R14, R8 ;  /* 0x00000008000e7308 */ /* 0x002e620000001000 */
[----:B--2---:R-:W-:Y:S02]  /*0d50*/  SHF.R.S32.HI R17, RZ, 0x1f, R19 ;  /* 0x0000001fff117819 */ /* 0x004fe40000011413 */
[----:B-1----:R-:W-:-:S05]  /*0d60*/  IADD3 R14, R14, 0xffffffe, RZ ;  /* 0x0ffffffe0e0e7810 */ /* 0x002fca0007ffe0ff */
        /* <DEDUP_REMOVED lines=43> */
.L_x_4531:
        /* <DEDUP_REMOVED lines=49> */
.L_x_4533:
        /* <DEDUP_REMOVED lines=10> */
[-C--:B--2---:R-:W-:Y:S02]  /*13d0*/  IMAD R6, R7, R2.reuse, RZ ;  /* 0x0000000207067224 */ /* 0x084fe400078e02ff */
        /* <DEDUP_REMOVED lines=20> */
.L_x_4532:
        /* <DEDUP_REMOVED lines=8> */
[----:B------:R-:W-:Y:S01]  /*15a0*/  ULDC.64 UR10, c[0x0][0x258] ;  /* 0x00009600000a7ab9 */ /* 0x000fe20000000a00 */
[----:B------:R-:W-:Y:S01]  /*15b0*/  LOP3.LUT R5, R27, 0xfffffffc, RZ, 0xc0, !PT ;  /* 0xfffffffc1b057812 */ /* 0x000fe200078ec0ff */
[----:B------:R-:W3:Y:S01]  /*15c0*/  LDC.64 R118, c[0x0][0x250] ;  /* 0x00009400ff767b82 */ /* 0x000ee20000000a00 */
[----:B------:R-:W-:Y:S01]  /*15d0*/  SHF.R.S32.HI R68, RZ, 0x3, R69 ;  /* 0x00000003ff447819 */ /* 0x000fe20000011445 */
[----:B------:R-:W-:Y:S01]  /*15e0*/  IMAD.MOV.U32 R49, RZ, RZ, 0x10 ;  /* 0x00000010ff317424 */ /* 0x000fe200078e00ff */
[----:B------:R-:W-:Y:S01]  /*15f0*/  SHF.R.S32.HI R150, RZ, 0x2, R27 ;  /* 0x00000002ff967819 */ /* 0x000fe2000001141b */
[----:B------:R-:W-:Y:S01]  /*1600*/  IMAD.IADD R8, R56, 0x1, -R5 ;  /* 0x0000000138087824 */ /* 0x000fe200078e0a05 */
[----:B------:R-:W-:Y:S01]  /*1610*/  LEA.HI R58, R67, R56, RZ, 0x5 ;  /* 0x00000038433a7211 */ /* 0x000fe200078f28ff */
[----:B------:R-:W-:Y:S01]  /*1620*/  IMAD.SHL.U32 R25, R68, 0x40, RZ ;  /* 0x0000004044197824 */ /* 0x000fe200078e00ff */
[----:B------:R-:W-:Y:S01]  /*1630*/  LEA.HI R27, R27, R150, RZ, 0x1 ;  /* 0x000000961b1b7211 */ /* 0x000fe200078f08ff */
[----:B------:R-:W4:Y:S01]  /*1640*/  @!P0 LDC.64 R4, c[0x0][0x228] ;  /* 0x00008a00ff048b82 */ /* 0x000f220000000a00 */
[----:B------:R-:W-:Y:S01]  /*1650*/  IMAD.SHL.U32 R14, R8, 0x8, RZ ;  /* 0x00000008080e7824 */ /* 0x000fe200078e00ff */
[----:B------:R-:W-:Y:S01]  /*1660*/  LEA.HI R67, R67, R56, RZ, 0x4 ;  /* 0x0000003843437211 */ /* 0x000fe200078f20ff */
[----:B------:R-:W-:Y:S01]  /*1670*/  IMAD.SHL.U32 R61, R120, 0x20, RZ ;  /* 0x00000020783d7824 */ /* 0x000fe200078e00ff */
[----:B------:R-:W-:-:S02]  /*1680*/  LOP3.LUT R25, R25, 0xc0, RZ, 0xc0, !PT ;  /* 0x000000c019197812 */ /* 0x000fc400078ec0ff */
[----:B------:R-:W-:Y:S02]  /*1690*/  LOP3.LUT R27, R27, 0x7fffffe, RZ, 0xc0, !PT ;  /* 0x07fffffe1b1b7812 */ /* 0x000fe400078ec0ff */
[----:B------:R-:W-:Y:S01]  /*16a0*/  LOP3.LUT R12, R25, 0x18, R14, 0xf8, !PT ;  /* 0x00000018190c7812 */ /* 0x000fe200078ef80e */
[----:B------:R-:W1:Y:S01]  /*16b0*/  LDC R77, c[0x0][0x2e0] ;  /* 0x0000b800ff4d7b82 */ /* 0x000e620000000800 */
[----:B------:R-:W-:Y:S01]  /*16c0*/  LOP3.LUT R15, R67, 0xfffffff0, RZ, 0xc0, !PT ;  /* 0xfffffff0430f7812 */ /* 0x000fe200078ec0ff */
[----:B------:R-:W-:Y:S01]  /*16d0*/  IMAD.IADD R27, R150, 0x1, -R27 ;  /* 0x00000001961b7824 */ /* 0x000fe200078e0a1b */
[----:B------:R-:W-:Y:S02]  /*16e0*/  SHF.R.U32.HI R25, RZ, 0x3, R25 ;  /* 0x00000003ff197819 */ /* 0x000fe40000011619 */
[----:B------:R-:W-:Y:S01]  /*16f0*/  SHF.R.S32.HI R58, RZ, 0x5, R58 ;  /* 0x00000005ff3a7819 */ /* 0x000fe2000001143a */
[----:B------:R-:W-:Y:S01]  /*1700*/  IMAD.IADD R66, R56, 0x1, -R15 ;  /* 0x0000000138427824 */ /* 0x000fe200078e0a0f */
[----:B------:R-:W-:Y:S01]  /*1710*/  LOP3.LUT R25, R12, R25, RZ, 0x3c, !PT ;  /* 0x000000190c197212 */ /* 0x000fe200078e3cff */
[----:B---3--:R-:W-:Y:S01]  /*1720*/  IMAD.SHL.U32 R63, R118, 0x20, RZ ;  /* 0x00000020763f7824 */ /* 0x008fe200078e00ff */
[----:B------:R-:W-:Y:S01]  /*1730*/  IADD3 R26, P2, R14, R26, RZ ;  /* 0x0000001a0e1a7210 */ /* 0x000fe20007f5e0ff */
[----:B------:R-:W-:Y:S01]  /*1740*/  IMAD R112, R58, 0x8, R27 ;  /* 0x000000083a707824 */ /* 0x000fe200078e021b */
[----:B------:R-:W-:-:S02]  /*1750*/  SHF.R.S32.HI R15, RZ, 0x1f, R14 ;  /* 0x0000001fff0f7819 */ /* 0x000fc4000001140e */
[----:B------:R-:W-:Y:S01]  /*1760*/  SHF.R.S32.HI R151, RZ, 0x1f, R150 ;  /* 0x0000001fff977819 */ /* 0x000fe20000011496 */
[----:B------:R-:W-:Y:S01]  /*1770*/  IMAD.U32 R112, R112, 0x20, R25 ;  /* 0x0000002070707824 */ /* 0x000fe200078e0019 */
[----:B------:R-:W-:Y:S01]  /*1780*/  LEA.HI R65, R66, R66, RZ, 0x1 ;  /* 0x0000004242417211 */ /* 0x000fe200078f08ff */
[----:B------:R-:W-:Y:S01]  /*1790*/  IMAD R25, R7, UR4, RZ ;  /* 0x0000000407197c24 */ /* 0x000fe2000f8e02ff */
[----:B------:R-:W-:Y:S01]  /*17a0*/  SHF.L.U64.HI R60, R120, 0x5, R121 ;  /* 0x00000005783c7819 */ /* 0x000fe20000010279 */
[----:B------:R-:W-:Y:S01]  /*17b0*/  IMAD.X R27, R15, 0x1, R23, P2 ;  /* 0x000000010f1b7824 */ /* 0x000fe200010e0617 */
[----:B------:R-:W-:Y:S01]  /*17c0*/  IADD3 R20, P2, R14, R10, RZ ;  /* 0x0000000a0e147210 */ /* 0x000fe20007f5e0ff */
[----:B--2---:R-:W-:Y:S01]  /*17d0*/  @P0 IMAD.WIDE.U32 R22, R149, R2, RZ ;  /* 0x0000000295160225 */ /* 0x004fe200078e00ff */
[----:B------:R-:W-:Y:S02]  /*17e0*/  SHF.R.S32.HI R64, RZ, 0x1, R65 ;  /* 0x00000001ff407819 */ /* 0x000fe40000011441 */
[----:B------:R-:W-:Y:S01]  /*17f0*/  SHF.L.U64.HI R62, R118, 0x5, R119 ;  /* 0x00000005763e7819 */ /* 0x000fe20000010277 */
[C---:B------:R-:W-:Y:S01]  /*1800*/  IMAD R12, R6.reuse, UR5, R25 ;  /* 0x00000005060c7c24 */ /* 0x040fe2000f8e0219 */
[----:B------:R-:W-:Y:S01]  /*1810*/  SHF.R.S32.HI R25, RZ, 0x1f, R65 ;  /* 0x0000001fff197819 */ /* 0x000fe20000011441 */
[----:B------:R-:W-:Y:S01]  /*1820*/  IMAD.WIDE.U32 R26, R6, UR4, R26 ;  /* 0x00000004061a7c25 */ /* 0x000fe2000f8e001a */
[----:B------:R-:W-:Y:S01]  /*1830*/  ULDC.64 UR4, c[0x0][0x220] ;  /* 0x0000880000047ab9 */ /* 0x000fe20000000a00 */
[----:B-1----:R-:W-:-:S02]  /*1840*/  LEA.HI R77, R77, R77, RZ, 0x1 ;  /* 0x0000004d4d4d7211 */ /* 0x002fc400078f08ff */
[----:B----4-:R-:W-:Y:S01]  /*1850*/  @!P0 IMAD.WIDE.U32 R30, R11, R4, RZ ;  /* 0x000000040b1e8225 */ /* 0x010fe200078e00ff */
[----:B------:R-:W-:Y:S02]  /*1860*/  LEA.HI R25, R25, R64, RZ, 0x2 ;  /* 0x0000004019197211 */ /* 0x000fe400078f10ff */
[----:B------:R-:W-:Y:S01]  /*1870*/  SHF.R.S32.HI R75, RZ, 0x1, R77 ;  /* 0x00000001ff4b7819 */ /* 0x000fe2000001144d */
[----:B------:R-:W-:Y:S01]  /*1880*/  IMAD.WIDE R28, R29, 0x40, R150 ;  /* 0x000000401d1c7825 */ /* 0x000fe200078e0296 */
[----:B------:R-:W-:-:S03]  /*1890*/  LOP3.LUT R25, R25, 0xfffffffc, RZ, 0xc0, !PT ;  /* 0xfffffffc19197812 */ /* 0x000fc600078ec0ff */
[----:B------:R-:W-:Y:S01]  /*18a0*/  @!P0 IMAD R16, R9, R4, RZ ;  /* 0x0000000409108224 */ /* 0x000fe200078e02ff */
[----:B------:R-:W-:Y:S01]  /*18b0*/  IADD3 R64, R64, -R25, RZ ;  /* 0x8000001940407210 */ /* 0x000fe20007ffe0ff */
        /* <DEDUP_REMOVED lines=11> */
[C---:B------:R-:W-:Y:S02]  /*1970*/  IMAD R4, R151.reuse, R120, RZ ;  /* 0x0000007897047224 */ /* 0x040fe400078e02ff */
[----:B------:R-:W-:Y:S02]  /*1980*/  IMAD.X R17, R151, 0x1, R17, P0 ;  /* 0x0000000197117824 */ /* 0x000fe400000e0611 */
[----:B------:R-:W-:-:S04]  /*1990*/  IMAD.WIDE.U32 R18, R28, R2, R18 ;  /* 0x000000021c127225 */ /* 0x000fc800078e0012 */
[----:B------:R-:W-:Y:S01]  /*19a0*/  IMAD R2, R17, R118, RZ ;  /* 0x0000007611027224 */ /* 0x000fe200078e02ff */
[----:B------:R-:W-:Y:S01]  /*19b0*/  IADD3 R19, R19, R12, RZ ;  /* 0x0000000c13137210 */ /* 0x000fe20007ffe0ff */
[----:B------:R-:W-:-:S04]  /*19c0*/  IMAD.WIDE.U32 R26, R3, R118, R26 ;  /* 0x00000076031a7225 */ /* 0x000fc800078e001a */
[----:B------:R-:W-:Y:S01]  /*19d0*/  IMAD R2, R3, R119, R2 ;  /* 0x0000007703027224 */ /* 0x000fe200078e0202 */
[----:B------:R-:W-:Y:S01]  /*19e0*/  LEA R90, P0, R26, UR4, 0x1 ;  /* 0x000000041a5a7c11 */ /* 0x000fe2000f8008ff */
[----:B------:R-:W-:Y:S01]  /*19f0*/  IMAD.X R21, R15, 0x1, R21, P2 ;  /* 0x000000010f157824 */ /* 0x000fe200010e0615 */
[----:B------:R-:W-:Y:S01]  /*1a00*/  SHF.R.S32.HI R3, RZ, 0x1f, R114 ;  /* 0x0000001fff037819 */ /* 0x000fe20000011472 */
[----:B------:R-:W-:Y:S02]  /*1a10*/  IMAD.IADD R2, R27, 0x1, R2 ;  /* 0x000000011b027824 */ /* 0x000fe400078e0202 */
[C---:B------:R-:W-:Y:S02]  /*1a20*/  IMAD R4, R150.reuse, R121, R4 ;  /* 0x0000007996047224 */ /* 0x040fe400078e0204 */
[----:B------:R-:W-:Y:S01]  /*1a30*/  IMAD.WIDE.U32 R20, R150, R120, R20 ;  /* 0x0000007896147225 */ /* 0x000fe200078e0014 */
[----:B------:R-:W-:Y:S02]  /*1a40*/  SHF.L.U64.HI R91, R26, 0x1, R2 ;  /* 0x000000011a5b7819 */ /* 0x000fe40000010202 */
[----:B------:R-:W-:Y:S01]  /*1a50*/  SHF.R.S32.HI R2, RZ, 0x1f, R71 ;  /* 0x0000001fff027819 */ /* 0x000fe20000011447 */
[----:B------:R-:W-:Y:S01]  /*1a60*/  IMAD.IADD R4, R21, 0x1, R4 ;  /* 0x0000000115047824 */ /* 0x000fe200078e0204 */
[----:B------:R-:W-:Y:S01]  /*1a70*/  IADD3.X R91, R91, UR5, RZ, P0, !PT ;  /* 0x000000055b5b7c10 */ /* 0x000fe200087fe4ff */
[----:B------:R-:W-:Y:S01]  /*1a80*/  IMAD.SHL.U32 R5, R8, 0x4, RZ ;  /* 0x0000000408057824 */ /* 0x000fe200078e00ff */
[----:B------:R-:W-:Y:S01]  /*1a90*/  LEA.HI R85, R2, R71, RZ, 0x7 ;  /* 0x0000004702557211 */ /* 0x000fe200078f38ff */
[----:B------:R-:W-:Y:S01]  /*1aa0*/  IMAD R3, R3, UR10, RZ ;  /* 0x0000000a03037c24 */ /* 0x000fe2000f8e02ff */
[----:B------:R-:W-:Y:S01]  /*1ab0*/  LEA R88, P2, R20, UR12, 0x1 ;  /* 0x0000000c14587c11 */ /* 0x000fe2000f8408ff */
[----:B------:R-:W-:Y:S01]  /*1ac0*/  IMAD R76, R150, R75, R5 ;  /* 0x0000004b964c7224 */ /* 0x000fe200078e0205 */
[----:B------:R-:W-:Y:S01]  /*1ad0*/  SHF.R.S32.HI R85, RZ, 0x7, R85 ;  /* 0x00000007ff557819 */ /* 0x000fe20000011455 */
[----:B------:R-:W-:Y:S01]  /*1ae0*/  IMAD R3, R114, UR11, R3 ;  /* 0x0000000b72037c24 */ /* 0x000fe2000f8e0203 */
[----:B------:R-:W-:Y:S01]  /*1af0*/  SHF.L.U64.HI R87, R20, 0x1, R4 ;  /* 0x0000000114577819 */ /* 0x000fe20000010204 */
[----:B------:R-:W-:Y:S01]  /*1b00*/  IMAD.WIDE.U32 R114, R114, UR10, R18 ;  /* 0x0000000a72727c25 */ /* 0x000fe2000f8e0012 */
[----:B------:R-:W-:-:S02]  /*1b10*/  VIMNMX R85, RZ, R85, !PT ;  /* 0x00000055ff557248 */ /* 0x000fc40007fe0100 */
[----:B------:R-:W-:Y:S01]  /*1b20*/  IADD3.X R87, R87, UR13, RZ, P2, !PT ;  /* 0x0000000d57577c10 */ /* 0x000fe200097fe4ff */
[----:B------:R-:W-:Y:S01]  /*1b30*/  IMAD.MOV.U32 R144, RZ, RZ, R88 ;  /* 0x000000ffff907224 */ /* 0x000fe200078e0058 */
[----:B------:R-:W-:Y:S01]  /*1b40*/  ISETP.GT.AND P0, PT, R48, R85, PT ;  /* 0x000000553000720c */ /* 0x000fe20003f04270 */
[----:B------:R-:W-:Y:S01]  /*1b50*/  IMAD.IADD R70, R115, 0x1, R3 ;  /* 0x0000000173467824 */ /* 0x000fe200078e0203 */
[----:B------:R-:W-:Y:S01]  /*1b60*/  IADD3 R74, R5, R76, RZ ;  /* 0x0000004c054a7210 */ /* 0x000fe20007ffe0ff */
[----:B------:R-:W-:Y:S01]  /*1b70*/  IMAD.MOV.U32 R143, RZ, RZ, R87 ;  /* 0x000000ffff8f7224 */ /* 0x000fe200078e0057 */
[----:B------:R-:W-:Y:S01]  /*1b80*/  LOP3.LUT P2, RZ, R64, 0x2, RZ, 0xc0, !PT ;  /* 0x0000000240ff7812 */ /* 0x000fe2000784c0ff */
[----:B------:R-:W-:Y:S01]  /*1b90*/  IMAD.MOV.U32 R146, RZ, RZ, R90 ;  /* 0x000000ffff927224 */ /* 0x000fe200078e005a */
[----:B------:R-:W-:Y:S01]  /*1ba0*/  SHF.R.S32.HI R73, RZ, 0x1f, R76 ;  /* 0x0000001fff497819 */ /* 0x000fe2000001144c */
[----:B------:R-:W-:Y:S01]  /*1bb0*/  IMAD.MOV.U32 R147, RZ, RZ, R91 ;  /* 0x000000ffff937224 */ /* 0x000fe200078e005b */
[----:B------:R-:W-:-:S02]  /*1bc0*/  SHF.R.S32.HI R72, RZ, 0x1f, R74 ;  /* 0x0000001fff487819 */ /* 0x000fc4000001144a */
[----:B------:R-:W-:Y:S01]  /*1bd0*/  SEL R49, R49, 0xfffffff0, !P2 ;  /* 0xfffffff031317807 */ /* 0x000fe20005000000 */
[----:B------:R-:W-:Y:S02]  /*1be0*/  @!P5 IMAD.MOV.U32 R13, RZ, RZ, RZ ;  /* 0x000000ffff0dd224 */ /* 0x000fe400078e00ff */
[----:B------:R-:W-:Y:S05]  /*1bf0*/  @!P0 BRA `(.L_x_4534) ;  /* 0x0000003400fc8947 */ /* 0x000fea0003800000 */
        /* <DEDUP_REMOVED lines=16> */
[----:B------:R-:W-:Y:S01]  /*1d00*/  IADD3 R111, R150, 0x40, RZ ;  /* 0x00000040966f7810 */ /* 0x000fe20007ffe0ff */
[----:B------:R-:W-:Y:S01]  /*1d10*/  ULDC.U8 UR20, c[0x0][0x3c3] ;  /* 0x0000f0c000147ab9 */ /* 0x000fe20000000000 */
[----:B------:R-:W-:Y:S01]  /*1d20*/  SHF.R.S32.HI R83, RZ, 0x1f, R84 ;  /* 0x0000001fff537819 */ /* 0x000fe20000011454 */
[----:B------:R-:W-:Y:S01]  /*1d30*/  IMAD R12, R11, UR5, R12 ;  /* 0x000000050b0c7c24 */ /* 0x000fe2000f8e020c */
[----:B------:R-:W-:Y:S01]  /*1d40*/  ULDC.64 UR4, c[0x0][0x340] ;  /* 0x0000d00000047ab9 */ /* 0x000fe20000000a00 */
[----:B------:R-:W-:Y:S01]  /*1d50*/  IMAD.IADD R17, R17, 0x1, R4 ;  /* 0x0000000111117824 */ /* 0x000fe200078e0204 */
[----:B------:R-:W-:Y:S01]  /*1d60*/  USHF.L.U64.HI UR23, UR4, 0x6, UR5 ;  /* 0x0000000604177899 */ /* 0x000fe20008010205 */
[----:B------:R-:W-:Y:S01]  /*1d70*/  IMAD R9, R5, UR4, RZ ;  /* 0x0000000405097c24 */ /* 0x000fe2000f8e02ff */
[----:B------:R-:W-:Y:S01]  /*1d80*/  USHF.L.U32 UR24, UR4, 0x6, URZ ;  /* 0x0000000604187899 */ /* 0x000fe2000800063f */
[----:B------:R-:W-:Y:S01]  /*1d90*/  IMAD.IADD R19, R19, 0x1, R12 ;  /* 0x0000000113137824 */ /* 0x000fe200078e020c */
[----:B------:R-:W-:Y:S01]  /*1da0*/  USHF.L.U64.HI UR21, UR4, 0x5, UR5 ;  /* 0x0000000504157899 */ /* 0x000fe20008010205 */
[-C--:B-1----:R-:W-:Y:S01]  /*1db0*/  IMAD R5, R5, R2.reuse, RZ ;  /* 0x0000000205057224 */ /* 0x082fe200078e02ff */
        /* <DEDUP_REMOVED lines=17> */
[C---:B------:R-:W-:Y:S01]  /*1ed0*/  IMAD R97, R6.reuse, UR13, R97 ;  /* 0x0000000d06617c24 */ /* 0x040fe2000f8e0261 */
[----:B------:R-:W-:Y:S01]  /*1ee0*/  ULDC UR18, c[0x0][0x2e0] ;  /* 0x0000b80000127ab9 */ /* 0x000fe20000000800 */
[----:B------:R-:W-:Y:S01]  /*1ef0*/  IMAD.WIDE.U32 R4, R6, UR12, R16 ;  /* 0x0000000c06047c25 */ /* 0x000fe2000f8e0010 */
[----:B------:R-:W-:Y:S01]  /*1f00*/  ULDC.64 UR12, c[0x0][0x320] ;  /* 0x0000c800000c7ab9 */ /* 0x000fe20000000a00 */
[----:B------:R-:W-:Y:S01]  /*1f10*/  ULDC.64 UR16, c[0x0][0x250] ;  /* 0x0000940000107ab9 */ /* 0x000fe20000000a00 */
[----:B------:R-:W-:Y:S01]  /*1f20*/  USHF.L.U32 UR22, UR22, 0x1, URZ ;  /* 0x0000000116167899 */ /* 0x000fe2000800063f */
[----:B------:R-:W-:Y:S01]  /*1f30*/  IMAD.SHL.U32 R96, R119, 0x40, RZ ;  /* 0x0000004077607824 */ /* 0x000fe200078e00ff */
[----:B------:R-:W-:Y:S01]  /*1f40*/  LEA R100, P2, R4, UR12, 0x1 ;  /* 0x0000000c04647c11 */ /* 0x000fe2000f8408ff */
[----:B------:R-:W-:Y:S01]  /*1f50*/  IMAD.WIDE.U32 R8, R118, 0x40, RZ ;  /* 0x0000004076087825 */ /* 0x000fe200078e00ff */
[----:B------:R-:W-:-:S02]  /*1f60*/  USHF.L.U32 UR24, UR24, 0x1, URZ ;  /* 0x0000000118187899 */ /* 0x000fc4000800063f */
[----:B------:R-:W-:Y:S01]  /*1f70*/  UIADD3 UR25, UR27, UR25, URZ ;  /* 0x000000191b197290 */ /* 0x000fe2000fffe03f */
[C---:B------:R-:W-:Y:S01]  /*1f80*/  IMAD R99, R6.reuse, UR11, R99 ;  /* 0x0000000b06637c24 */ /* 0x040fe2000f8e0263 */
[----:B------:R-:W-:Y:S01]  /*1f90*/  IADD3 R96, R9, R96, RZ ;  /* 0x0000006009607210 */ /* 0x000fe20007ffe0ff */
[----:B------:R-:W-:Y:S01]  /*1fa0*/  IMAD.WIDE.U32 R6, R6, UR10, R10 ;  /* 0x0000000a06067c25 */ /* 0x000fe2000f8e000a */
[----:B------:R-:W-:Y:S01]  /*1fb0*/  ULDC.64 UR10, c[0x0][0x318] ;  /* 0x0000c600000a7ab9 */ /* 0x000fe20000000a00 */
[----:B------:R-:W-:Y:S01]  /*1fc0*/  MOV R11, R48 ;  /* 0x00000030000b7202 */ /* 0x000fe20000000f00 */
[----:B------:R-:W-:Y:S01]  /*1fd0*/  ULDC.64 UR14, c[0x0][0x238] ;  /* 0x00008e00000e7ab9 */ /* 0x000fe20000000a00 */
[----:B-----5:R-:W-:Y:S01]  /*1fe0*/  IMAD.IADD R0, R13, 0x1, R0 ;  /* 0x000000010d007824 */ /* 0x020fe200078e0200 */
[----:B------:R-:W-:Y:S01]  /*1ff0*/  IADD3 R99, R7, R99, RZ ;  /* 0x0000006307637210 */ /* 0x000fe20007ffe0ff */
[----:B------:R-:W-:Y:S01]  /*2000*/  IMAD.IADD R97, R5, 0x1, R97 ;  /* 0x0000000105617824 */ /* 0x000fe200078e0261 */
[C---:B------:R-:W-:Y:S01]  /*2010*/  LEA R102, P0, R6.reuse, UR10, 0x1 ;  /* 0x0000000a06667c11 */ /* 0x040fe2000f8008ff */
[----:B------:R-:W-:Y:S01]  /*2020*/  IMAD R9, R75, R0, RZ ;  /* 0x000000004b097224 */ /* 0x000fe200078e02ff */
[----:B------:R-:W-:Y:S01]  /*2030*/  SHF.L.U32 R5, R121, 0x6, RZ ;  /* 0x0000000679057819 */ /* 0x000fe200000006ff */
[----:B------:R-:W-:Y:S01]  /*2040*/  IMAD R7, R119, 0xc0, RZ ;  /* 0x000000c077077824 */ /* 0x000fe200078e02ff */
[----:B------:R-:W-:Y:S01]  /*2050*/  LEA.HI.X R99, R6, UR11, R99, 0x1, P0 ;  /* 0x0000000b06637c11 */ /* 0x000fe200080f0c63 */
[----:B------:R-:W-:Y:S01]  /*2060*/  IMAD.WIDE.U32 R118, R118, 0xc0, RZ ;  /* 0x000000c076767825 */ /* 0x000fe200078e00ff */
[----:B------:R-:W-:Y:S01]  /*2070*/  SHF.R.S32.HI R51, RZ, 0x1f, R9 ;  /* 0x0000001fff337819 */ /* 0x000fe20000011409 */
[----:B------:R-:W-:Y:S01]  /*2080*/  ULDC.64 UR10, c[0x0][0x360] ;  /* 0x0000d800000a7ab9 */ /* 0x000fe20000000a00 */
[-C--:B------:R-:W-:Y:S01]  /*2090*/  IADD3 R106, P0, R74, R9.reuse, RZ ;  /* 0x000000094a6a7210 */ /* 0x080fe20007f1e0ff */
[C---:B------:R-:W-:Y:S01]  /*20a0*/  IMAD.SHL.U32 R82, R75.reuse, 0x40, RZ ;  /* 0x000000404b527824 */ /* 0x040fe200078e00ff */
[----:B------:R-:W-:Y:S01]  /*20b0*/  LEA.HI.X R97, R4, UR13, R97, 0x1, P2 ;  /* 0x0000000d04617c11 */ /* 0x000fe200090f0c61 */
[----:B------:R-:W-:Y:S01]  /*20c0*/  IMAD R80, R75, 0x60, RZ ;  /* 0x000000604b507824 */ /* 0x000fe200078e02ff */
[----:B------:R-:W-:Y:S01]  /*20d0*/  IADD3 R50, P2, R76, R9, RZ ;  /* 0x000000094c327210 */ /* 0x000fe20007f5e0ff */
[----:B------:R-:W-:Y:S01]  /*20e0*/  IMAD.X R107, R72, 0x1, R51, P0 ;  /* 0x00000001486b7824 */ /* 0x000fe200000e0633 */
[----:B------:R-:W-:Y:S01]  /*20f0*/  SHF.L.U64.HI R96, R8, 0x1, R96 ;  /* 0x0000000108607819 */ /* 0x000fe20000010260 */
[----:B------:R-:W-:Y:S01]  /*2100*/  IMAD.WIDE.U32 R120, R120, 0x40, RZ ;  /* 0x0000004078787825 */ /* 0x000fe200078e00ff */
[----:B------:R-:W-:Y:S01]  /*2110*/  IADD3.X R51, R73, R51, RZ, P2, !PT ;  /* 0x0000003349337210 */ /* 0x000fe200017fe4ff */
[----:B------:R-:W-:Y:S01]  /*2120*/  ULDC.64 UR12, c[0x0][0x230] ;  /* 0x00008c00000c7ab9 */ /* 0x000fe20000000a00 */
[C---:B------:R-:W-:Y:S01]  /*2130*/  SHF.L.U64.HI R107, R106.reuse, 0x1, R107 ;  /* 0x000000016a6b7819 */ /* 0x040fe2000001026b */
[----:B------:R-:W-:Y:S01]  /*2140*/  IMAD.SHL.U32 R106, R106, 0x2, RZ ;  /* 0x000000026a6a7824 */ /* 0x000fe200078e00ff */
[----:B------:R-:W-:Y:S01]  /*2150*/  SHF.L.U64.HI R51, R50, 0x1, R51 ;  /* 0x0000000132337819 */ /* 0x000fe20000010233 */
[----:B------:R-:W-:Y:S01]  /*2160*/  IMAD.SHL.U32 R95, R8, 0x2, RZ ;  /* 0x00000002085f7824 */ /* 0x000fe200078e00ff */
[----:B------:R-:W-:Y:S01]  /*2170*/  SHF.L.U32 R50, R50, 0x1, RZ ;  /* 0x0000000132327819 */ /* 0x000fe200000006ff */
[----:B------:R-:W-:Y:S01]  /*2180*/  IMAD.SHL.U32 R93, R2, 0x40, RZ ;  /* 0x00000040025d7824 */ /* 0x000fe200078e00ff */
[----:B------:R-:W-:Y:S01]  /*2190*/  IADD3 R104, P4, R106, UR10, RZ ;  /* 0x0000000a6a687c10 */ /* 0x000fe2000ff9e0ff */
[----:B------:R-:W-:Y:S01]  /*21a0*/  VIADD R78, R150, 0x20 ;  /* 0x00000020964e7836 */ /* 0x000fe20000000000 */
[----:B------:R-:W-:Y:S01]  /*21b0*/  IADD3 R10, P2, R50, UR10, RZ ;  /* 0x0000000a320a7c10 */ /* 0x000fe2000ff5e0ff */
[----:B------:R-:W-:Y:S01]  /*21c0*/  VIADD R110, R150, 0x60 ;  /* 0x00000060966e7836 */ /* 0x000fe20000000000 */
[----:B------:R-:W-:Y:S01]  /*21d0*/  IADD3 R106, P3, R106, UR4, RZ ;  /* 0x000000046a6a7c10 */ /* 0x000fe2000ff7e0ff */
[----:B------:R-:W-:Y:S01]  /*21e0*/  IMAD.IADD R94, R121, 0x1, R5 ;  /* 0x00000001795e7824 */ /* 0x000fe200078e0205 */
[----:B------:R-:W-:Y:S01]  /*21f0*/  IADD3 R50, P0, R50, UR4, RZ ;  /* 0x0000000432327c10 */ /* 0x000fe2000ff1e0ff */
[----:B--2---:R-:W-:Y:S01]  /*2200*/  IMAD.U32 R86, R86, -0x80, RZ ;  /* 0xffffff8056567824 */ /* 0x004fe200078e00ff */
[----:B------:R-:W-:Y:S01]  /*2210*/  IADD3 R98, R119, R7, RZ ;  /* 0x0000000777627210 */ /* 0x000fe20007ffe0ff */
[----:B------:R-:W-:Y:S01]  /*2220*/  ULDC UR4, c[0x0][0x2e0] ;  /* 0x0000b80000047ab9 */ /* 0x000fe20000000800 */
[----:B------:R-:W-:-:S02]  /*2230*/  SHF.R.S32.HI R81, RZ, 0x1f, R82 ;  /* 0x0000001fff517819 */ /* 0x000fc40000011452 */
[----:B------:R-:W-:Y:S02]  /*2240*/  SHF.R.S32.HI R79, RZ, 0x1f, R80 ;  /* 0x0000001fff4f7819 */ /* 0x000fe40000011450 */
[----:B------:R-:W-:Y:S02]  /*2250*/  IADD3.X R105, R107, UR11, RZ, P4, !PT ;  /* 0x0000000b6b697c10 */ /* 0x000fe4000a7fe4ff */
[----:B------:R-:W-:Y:S01]  /*2260*/  IADD3.X R9, R51, UR11, RZ, P2, !PT ;  /* 0x0000000b33097c10 */ /* 0x000fe200097fe4ff */
[----:B------:R-:W-:Y:S01]  /*2270*/  ULDC.64 UR10, c[0x0][0x248] ;  /* 0x00009200000a7ab9 */ /* 0x000fe20000000a00 */
[----:B------:R-:W-:Y:S02]  /*2280*/  IADD3.X R107, R107, UR5, RZ, P3, !PT ;  /* 0x000000056b6b7c10 */ /* 0x000fe40009ffe4ff */
[----:B------:R-:W-:Y:S01]  /*2290*/  IADD3.X R51, R51, UR5, RZ, P0, !PT ;  /* 0x0000000533337c10 */ /* 0x000fe200087fe4ff */
[----:B------:R-:W-:-:S06]  /*22a0*/  ULDC UR5, c[0x0][0x2e0] ;  /* 0x0000b80000057ab9 */ /* 0x000fcc0000000800 */
.L_x_4564:
[----:B------:R-:W-:Y:S02]  /*22b0*/  IMAD.SHL.U32 R13, R11, 0x80, RZ ;  /* 0x000000800b0d7824 */ /* 0x000fe400078e00ff */
[----:B------:R-:W-:Y:S02]  /*22c0*/  IMAD.MOV.U32 R101, RZ, RZ, R97 ;  /* 0x000000ffff657224 */ /* 0x000fe400078e0061 */
[----:B------:R-:W-:Y:S04]  /*22d0*/  VIADD R12, R13, 0xffffff80 ;  /* 0xffffff800d0c7836 */ /* 0x000fe80000000000 */
        /* <DEDUP_REMOVED lines=91> */
.L_x_4538:
[----:B------:R-:W-:Y:S05]  /*2890*/  BSYNC B0 ;  /* 0x0000000000007941 */ /* 0x000fea0003800000 */
.L_x_4537:
        /* <DEDUP_REMOVED lines=57> */
.L_x_4540:
[----:B------:R-:W-:Y:S05]  /*2c30*/  BSYNC B0 ;  /* 0x0000000000007941 */ /* 0x000fea0003800000 */
.L_x_4539:
        /* <DEDUP_REMOVED lines=57> */
.L_x_4542:
[----:B------:R-:W-:Y:S05]  /*2fd0*/  BSYNC B0 ;  /* 0x0000000000007941 */ /* 0x000fea0003800000 */
.L_x_4541:
        /* <DEDUP_REMOVED lines=63> */
.L_x_4544:
[----:B------:R-:W-:Y:S05]  /*33d0*/  BSYNC B0 ;  /* 0x0000000000007941 */ /* 0x000fea0003800000 */
.L_x_4543:
[C---:B------:R-:W-:Y:S01]  /*33e0*/  LEA R50, P2, R33.reuse, R50, 0x1 ;  /* 0x0000003221327211 */ /* 0x040fe200078408ff */
[----:B------:R-:W-:Y:S01]  /*33f0*/  IMAD.MOV.U32 R8, RZ, RZ, R10 ;  /* 0x000000ffff087224 */ /* 0x000fe200078e000a */
[----:B------:R-:W-:Y:S02]  /*3400*/  UMOV UR4, UR18 ;  /* 0x0000001200047c82 */ /* 0x000fe40008000000 */
[C---:B------:R-:W-:Y:S02]  /*3410*/  LEA.HI.X.SX32 R51, R33.reuse, R51, 0x1, P2 ;  /* 0x0000003321337211 */ /* 0x040fe400010f0eff */
[C---:B------:R-:W-:Y:S04]  /*3420*/  LEA R10, P0, R33.reuse, R8, 0x1 ;  /* 0x00000008210a7211 */ /* 0x040fe800078008ff */
[----:B------:R-:W-:Y:S01]  /*3430*/  LEA.HI.X.SX32 R9, R33, R9, 0x1, P0 ;  /* 0x0000000921097211 */ /* 0x000fe200000f0eff */
[----:B------:R-:W-:Y:S08]  /*3440*/  BRA `(.L_x_4545) ;  /* 0x00000018006c7947 */ /* 0x000ff00003800000 */
.L_x_4536:
        /* <DEDUP_REMOVED lines=14> */
[----:B-----5:R-:W-:Y:S01]  /*3530*/  IMAD.U32 R36, R45, 0x10000, RZ ;  /* 0x000100002d247824 */ /* 0x020fe200078e00ff */
[C---:B------:R-:W-:Y:S02]  /*3540*/  SHF.L.U32 R33, R44.reuse, 0x10, RZ ;  /* 0x000000102c217819 */ /* 0x040fe400000006ff */
[----:B------:R-:W-:Y:S01]  /*3550*/  LOP3.LUT R35, R44, 0xffff0000, RZ, 0xc0, !PT ;  /* 0xffff00002c237812 */ /* 0x000fe200078ec0ff */
[----:B------:R-:W-:Y:S01]  /*3560*/  IMAD.U32 R44, R47, 0x10000, RZ ;  /* 0x000100002f2c7824 */ /* 0x000fe200078e00ff */
[----:B------:R-:W-:Y:S02]  /*3570*/  LOP3.LUT R39, R45, 0xffff0000, RZ, 0xc0, !PT ;  /* 0xffff00002d277812 */ /* 0x000fe400078ec0ff */
[C---:B------:R-:W-:Y:S02]  /*3580*/  SHF.L.U32 R40, R46.reuse, 0x10, RZ ;  /* 0x000000102e287819 */ /* 0x040fe400000006ff */
[----:B------:R-:W-:Y:S01]  /*3590*/  LOP3.LUT R43, R46, 0xffff0000, RZ, 0xc0, !PT ;  /* 0xffff00002e2b7812 */ /* 0x000fe200078ec0ff */
[----:B------:R-:W-:Y:S01]  /*35a0*/  @P5 IMAD R123, RZ, RZ, -UR19 ;  /* 0x80000013ff7b5e24 */ /* 0x000fe2000f8e02ff */
[----:B------:R-:W-:Y:S01]  /*35b0*/  LOP3.LUT R47, R47, 0xffff0000, RZ, 0xc0, !PT ;  /* 0xffff00002f2f7812 */ /* 0x000fe200078ec0ff */
[----:B------:R-:W-:Y:S03]  /*35c0*/  @P5 IMAD R113, RZ, RZ, -UR19 ;  /* 0x80000013ff715e24 */ /* 0x000fe6000f8e02ff */
[C---:B--2---:R-:W-:Y:S04]  /*35d0*/  LEA R16, P0, R123.reuse, R102, 0x1 ;  /* 0x000000667b107211 */ /* 0x044fe800078008ff */
[----:B------:R-:W-:Y:S02]  /*35e0*/  LEA.HI.X.SX32 R17, R123, R103, 0x1, P0 ;  /* 0x000000677b117211 */ /* 0x000fe400000f0eff */
[C---:B------:R-:W-:Y:S02]  /*35f0*/  LEA R124, P0, R113.reuse, R104, 0x1 ;  /* 0x00000068717c7211 */ /* 0x040fe400078008ff */
[----:B-1----:R-:W-:Y:S01]  /*3600*/  MOV R103, RZ ;  /* 0x000000ff00677202 */ /* 0x002fe20000000f00 */
[----:B------:R-:W-:Y:S01]  /*3610*/  @P5 IMAD R103, RZ, RZ, -UR19 ;  /* 0x80000013ff675e24 */ /* 0x000fe2000f8e02ff */
[----:B------:R-:W-:Y:S01]  /*3620*/  LEA.HI.X.SX32 R125, R113, R105, 0x1, P0 ;  /* 0x00000069717d7211 */ /* 0x000fe200000f0eff */
[----:B------:R-:W2:Y:S03]  /*3630*/  LDG.E.128 R16, desc[UR6][R16.64] ;  /* 0x0000000610107981 */ /* 0x000ea6000c1e1d00 */
        /* <DEDUP_REMOVED lines=22> */
[C---:B------:R-:W-:Y:S01]  /*37a0*/  IMAD.U32 R19, R127.reuse, 0x10000, RZ ;  /* 0x000100007f137824 */ /* 0x040fe200078e00ff */
[----:B------:R-:W-:Y:S01]  /*37b0*/  LOP3.LUT R17, R127, 0xffff0000, RZ, 0xc0, !PT ;  /* 0xffff00007f117812 */ /* 0x000fe200078ec0ff */
[----:B------:R-:W-:Y:S01]  /*37c0*/  FMUL.FTZ R0, R27, R30 ;  /* 0x0000001e1b007220 */ /* 0x000fe20000410000 */
[----:B----4-:R-:W-:Y:S01]  /*37d0*/  SHF.L.U32 R32, R52, 0x10, RZ ;  /* 0x0000001034207819 */ /* 0x010fe200000006ff */
        /* <DEDUP_REMOVED lines=9> */
[C---:B------:R-:W-:Y:S01]  /*3870*/  SHF.L.U32 R41, R54.reuse, 0x10, RZ ;  /* 0x0000001036297819 */ /* 0x040fe200000006ff */
        /* <DEDUP_REMOVED lines=20> */
.L_x_4549:
[----:B------:R-:W-:Y:S05]  /*39c0*/  BSYNC B0 ;  /* 0x0000000000007941 */ /* 0x000fea0003800000 */
.L_x_4548:
[----:B-----5:R3:W-:Y:S02]  /*39d0*/  STG.E.128 desc[UR6][R88.64], R44 ;  /* 0x0000002c58007986 */ /* 0x0207e4000c101d06 */
.L_x_4547:
[----:B------:R-:W-:Y:S05]  /*39e0*/  BSYNC B1 ;  /* 0x0000000000017941 */ /* 0x000fea0003800000 */
.L_x_4546:
        /* <DEDUP_REMOVED lines=14> */
[C---:B------:R-:W-:Y:S01]  /*3ad0*/  LOP3.LUT R39, R45.reuse, 0xffff0000, RZ, 0xc0, !PT ;  /* 0xffff00002d277812 */ /* 0x040fe200078ec0ff */
[----:B------:R-:W-:Y:S01]  /*3ae0*/  IMAD.MOV.U32 R128, RZ, RZ, RZ ;  /* 0x000000ffff807224 */ /* 0x000fe200078e00ff */
[----:B------:R-:W-:Y:S01]  /*3af0*/  SHF.L.U32 R40, R46, 0x10, RZ ;  /* 0x000000102e287819 */ /* 0x000fe200000006ff */
[----:B------:R-:W-:Y:S01]  /*3b00*/  IMAD.U32 R33, R44, 0x10000, RZ ;  /* 0x000100002c217824 */ /* 0x000fe200078e00ff */
[----:B------:R-:W-:Y:S01]  /*3b10*/  LOP3.LUT R43, R46, 0xffff0000, RZ, 0xc0, !PT ;  /* 0xffff00002e2b7812 */ /* 0x000fe200078ec0ff */
[----:B------:R-:W-:Y:S02]  /*3b20*/  IMAD.U32 R36, R45, 0x10000, RZ ;  /* 0x000100002d247824 */ /* 0x000fe400078e00ff */
[C---:B------:R-:W-:Y:S01]  /*3b30*/  IMAD.U32 R44, R47.reuse, 0x10000, RZ ;  /* 0x000100002f2c7824 */ /* 0x040fe200078e00ff */
[----:B------:R-:W-:Y:S01]  /*3b40*/  LOP3.LUT R47, R47, 0xffff0000, RZ, 0xc0, !PT ;  /* 0xffff00002f2f7812 */ /* 0x000fe200078ec0ff */
[----:B------:R-:W-:Y:S01]  /*3b50*/  @P4 IMAD R124, RZ, RZ, -UR19 ;  /* 0x80000013ff7c4e24 */ /* 0x000fe2000f8e02ff */
[----:B------:R-:W-:Y:S02]  /*3b60*/  @P4 IADD3 R103, RZ, -UR19, RZ ;  /* 0x80000013ff674c10 */ /* 0x000fe4000fffe0ff */
[----:B------:R-:W-:Y:S02]  /*3b70*/  @P4 IADD3 R128, RZ, -UR19, RZ ;  /* 0x80000013ff804c10 */ /* 0x000fe4000fffe0ff */
[C---:B--2---:R-:W-:Y:S02]  /*3b80*/  LEA R16, P0, R103.reuse, R126, 0x1 ;  /* 0x0000007e67107211 */ /* 0x044fe400078008ff */
[----:B------:R-:W-:Y:S02]  /*3b90*/  IADD3 R89, P5, R84, R124, RZ ;  /* 0x0000007c54597210 */ /* 0x000fe40007fbe0ff */
[----:B------:R-:W-:Y:S02]  /*3ba0*/  LEA.HI.X.SX32 R17, R103, R127, 0x1, P0 ;  /* 0x0000007f67117211 */ /* 0x000fe400000f0eff */
[----:B------:R-:W-:Y:S02]  /*3bb0*/  LEA.HI.X.SX32 R124, R124, R83, 0x1, P5 ;  /* 0x000000537c7c7211 */ /* 0x000fe400028f0eff */
[C---:B---3--:R-:W-:Y:S02]  /*3bc0*/  LEA R126, P0, R89.reuse, R104, 0x1 ;  /* 0x00000068597e7211 */ /* 0x048fe400078008ff */
[----:B------:R-:W2:Y:S02]  /*3bd0*/  LDG.E.128 R16, desc[UR6][R16.64] ;  /* 0x0000000610107981 */ /* 0x000ea4000c1e1d00 */
        /* <DEDUP_REMOVED lines=59> */
.L_x_4553:
[----:B------:R-:W-:Y:S05]  /*3f90*/  BSYNC B0 ;  /* 0x0000000000007941 */ /* 0x000fea0003800000 */
.L_x_4552:
[----:B-----5:R4:W-:Y:S02]  /*3fa0*/  STG.E.128 desc[UR6][R122.64], R44 ;  /* 0x0000002c7a007986 */ /* 0x0209e4000c101d06 */
.L_x_4551:
[----:B------:R-:W-:Y:S05]  /*3fb0*/  BSYNC B1 ;  /* 0x0000000000017941 */ /* 0x000fea0003800000 */
.L_x_4550:
        /* <DEDUP_REMOVED lines=90> */
.L_x_4557:
[----:B------:R-:W-:Y:S05]  /*4560*/  BSYNC B0 ;  /* 0x0000000000007941 */ /* 0x000fea0003800000 */
.L_x_4556:
[----:B-----5:R4:W-:Y:S02]  /*4570*/  STG.E.128 desc[UR6][R122.64], R44 ;  /* 0x0000002c7a007986 */ /* 0x0209e4000c101d06 */
.L_x_4555:
[----:B------:R-:W-:Y:S05]  /*4580*/  BSYNC B1 ;  /* 0x0000000000017941 */ /* 0x000fea0003800000 */
.L_x_4554:
        /* <DEDUP_REMOVED lines=64> */
[----:B----4-:R-:W-:Y:S01]  /*4990*/  LOP3.LUT R34, R52, 0xffff0000, RZ, 0xc0, !PT ;  /* 0xffff000034227812 */ /* 0x010fe200078ec0ff */
        /* <DEDUP_REMOVED lines=30> */
.L_x_4561:
[----:B------:R-:W-:Y:S05]  /*4b80*/  BSYNC B0 ;  /* 0x0000000000007941 */ /* 0x000fea0003800000 */
.L_x_4560:
[----:B-----5:R1:W-:Y:S02]  /*4b90*/  STG.E.128 desc[UR6][R122.64], R44 ;  /* 0x0000002c7a007986 */ /* 0x0203e4000c101d06 */
.L_x_4559:
[----:B------:R-:W-:Y:S05]  /*4ba0*/  BSYNC B1 ;  /* 0x0000000000017941 */ /* 0x000fea0003800000 */
.L_x_4558:
        /* <DEDUP_REMOVED lines=8> */
.L_x_4535:
        /* <DEDUP_REMOVED lines=21> */
[----:B-1----:R-:W-:Y:S04]  /*4d80*/  @P2 IMAD.WIDE.U32 R20, R2, 0xc0, R88 ;  /* 0x000000c002142825 */ /* 0x002fe800078e0058 */
[----:B------:R-:W-:Y:S05]  /*4d90*/  @P2 IMAD R3, R3, 0xc0, RZ ;  /* 0x000000c003032824 */ /* 0x000fea00078e02ff */
[----:B------:R-:W-:Y:S01]  /*4da0*/  @P2 IADD3 R21, R21, R3, RZ ;  /* 0x0000000315152210 */ /* 0x000fe20007ffe0ff */
[----:B---3--:R1:W-:Y:S04]  /*4db0*/  @P4 STG.E.128 desc[UR6][R26.64], R4 ;  /* 0x000000041a004986 */ /* 0x0083e8000c101d06 */
[----:B------:R-:W2:Y:S04]  /*4dc0*/  @P3 LDG.E.128 R16, desc[UR6][R16.64] ;  /* 0x0000000610103981 */ /* 0x000ea8000c1e1d00 */
[----:B--2---:R2:W-:Y:S04]  /*4dd0*/  @P3 STG.E.128 desc[UR6][R22.64], R16 ;  /* 0x0000001016003986 */ /* 0x0045e8000c101d06 */
[----:B-1----:R-:W3:Y:S04]  /*4de0*/  @P2 LDG.E.128 R4, desc[UR6][R24.64] ;  /* 0x0000000618042981 */ /* 0x002ee8000c1e1d00 */
[----:B---3--:R2:W-:Y:S02]  /*4df0*/  @P2 STG.E.128 desc[UR6][R20.64], R4 ;  /* 0x0000000414002986 */ /* 0x0085e4000c101d06 */
.L_x_4545:
        /* <DEDUP_REMOVED lines=10> */
[----:B------:R-:W-:Y:S01]  /*4ea0*/  IMAD.MOV.U32 R20, RZ, RZ, RZ ;  /* 0x000000ffff147224 */ /* 0x000fe200078e00ff */
[----:B------:R-:W1:Y:S01]  /*4eb0*/  LDC R2, c[0x0][0x380] ;  /* 0x0000e000ff027b82 */ /* 0x000e620000000800 */
[----:B------:R-:W-:Y:S02]  /*4ec0*/  IADD3 R13, R13, -0x100, RZ ;  /* 0xffffff000d0d7810 */ /* 0x000fe40007ffe0ff */
[----:B---34-:R-:W-:Y:S02]  /*4ed0*/  IABS R17, R12 ;  /* 0x0000000c00117213 */ /* 0x018fe40000000000 */
        /* <DEDUP_REMOVED lines=68> */
.L_x_4562:
        /* <DEDUP_REMOVED lines=9> */
.L_x_4563:
[----:B------:R-:W-:Y:S04]  /*53b0*/  IADD3 R11, R11, -0x1, RZ ;  /* 0xffffffff0b0b7810 */ /* 0x000fe80007ffe0ff */
[----:B------:R-:W-:Y:S11]  /*53c0*/  ISETP.GT.AND P0, PT, R11, R85, PT ;  /* 0x000000550b00720c */ /* 0x000ff60003f04270 */
[----:B------:R-:W-:Y:S02]  /*53d0*/  @!UPT UIADD3 URZ, URZ, URZ, URZ ;  /* 0x0000003f3f3ff290 */ /* 0x000fe4000fffe03f */
[----:B------:R-:W-:Y:S05]  /*53e0*/  @P0 BRA `(.L_x_4564) ;  /* 0xffffffcc00b00947 */ /* 0x000fea000383ffff */
.L_x_4534:
        /* <DEDUP_REMOVED lines=19> */
[----:B------:R-:W-:Y:S01]  /*5520*/  LEA R8, P3, R114, UR8, 0x1 ;  /* 0x0000000872087c11 */ /* 0x000fe2000f8608ff */
[--C-:B-----5:R-:W-:Y:S01]  /*5530*/  IMAD.IADD R13, R148, 0x1, -R59.reuse ;  /* 0x00000001940d7824 */ /* 0x120fe200078e0a3b */
[----:B------:R-:W-:Y:S02]  /*5540*/  LEA R26, P2, R5, UR8, 0x1 ;  /* 0x00000008051a7c11 */ /* 0x000fe4000f8408ff */
[----:B--2---:R-:W-:-:S05]  /*5550*/  IADD3 R0, R0, R71, R59 ;  /* 0x0000004700007210 */ /* 0x004fca0007ffe03b */
        /* <DEDUP_REMOVED lines=66> */
.L_x_4571:
[----:B------:R-:W-:Y:S05]  /*5980*/  BSYNC B0 ;  /* 0x0000000000007941 */ /* 0x000fea0003800000 */
.L_x_4570:
[----:B-----5:R1:W-:Y:S02]  /*5990*/  STS.128 [R155], R8 ;  /* 0x000000089b007388 */ /* 0x0203e40000000c00 */
.L_x_4569:
[----:B------:R-:W-:Y:S05]  /*59a0*/  BSYNC B1 ;  /* 0x0000000000017941 */ /* 0x000fea0003800000 */
.L_x_4568:
[----:B------:R-:W-:-:S05]  /*59b0*/  VIADD R20, R150, 0x20 ;  /* 0x0000002096147836 */ /* 0x000fca0000000000 */
        /* <DEDUP_REMOVED lines=29> */
[----:B---34-:R-:W-:Y:S02]  /*5b90*/  LOP3.LUT R17, R3, 0xffff0000, RZ, 0xc0, !PT ;  /* 0xffff000003117812 */ /* 0x018fe400078ec0ff */
[----:B------:R-:W-:Y:S01]  /*5ba0*/  LOP3.LUT R21, R4, 0xffff0000, RZ, 0xc0, !PT ;  /* 0xffff000004157812 */ /* 0x000fe200078ec0ff */
        /* <DEDUP_REMOVED lines=25> */
.L_x_4574:
[----:B------:R-:W-:Y:S05]  /*5d40*/  BSYNC B0 ;  /* 0x0000000000007941 */ /* 0x000fea0003800000 */
.L_x_4573:
[----:B-----5:R2:W-:Y:S01]  /*5d50*/  STS.128 [R155+0x800], R8 ;  /* 0x000800089b007388 */ /* 0x0205e20000000c00 */
[----:B------:R-:W-:Y:S05]  /*5d60*/  BRA `(.L_x_4572) ;  /* 0x0000000c00407947 */ /* 0x000fea0003800000 */
.L_x_4567:
        /* <DEDUP_REMOVED lines=28> */
[----:B---34-:R-:W-:Y:S02]  /*5f30*/  LEA.HI.X.SX32 R17, R12, R25, 0x1, P2 ;  /* 0x000000190c117211 */ /* 0x018fe400010f0eff */
[----:B------:R-:W-:-:S04]  /*5f40*/  LEA R16, P2, R2, UR8, 0x1 ;  /* 0x0000000802107c11 */ /* 0x000fc8000f8408ff */
[----:B------:R-:W-:-:S06]  /*5f50*/  LEA.HI.X R17, R2, UR9, R17, 0x1, P2 ;  /* 0x0000000902117c11 */ /* 0x000fcc00090f0c11 */
[----:B------:R-:W3:Y:S01]  /*5f60*/  LDG.E.128 R16, desc[UR6][R16.64] ;  /* 0x0000000610107981 */ /* 0x000ee2000c1e1d00 */
        /* <DEDUP_REMOVED lines=33> */
[----:B---3--:R-:W-:Y:S01]  /*6180*/  SHF.L.U32 R7, R17, 0x10, RZ ;  /* 0x0000001011077819 */ /* 0x008fe200000006ff */
        /* <DEDUP_REMOVED lines=26> */
.L_x_4578:
[----:B------:R-:W-:Y:S05]  /*6330*/  BSYNC B0 ;  /* 0x0000000000007941 */ /* 0x000fea0003800000 */
.L_x_4577:
[----:B-----5:R2:W-:Y:S02]  /*6340*/  STS.128 [R155], R20 ;  /* 0x000000149b007388 */ /* 0x0205e40000000c00 */
.L_x_4576:
[----:B------:R-:W-:Y:S05]  /*6350*/  BSYNC B1 ;  /* 0x0000000000017941 */ /* 0x000fea0003800000 */
.L_x_4575:
[----:B--2---:R-:W-:-:S05]  /*6360*/  VIADD R20, R150, 0x20 ;  /* 0x0000002096147836 */ /* 0x004fca0000000000 */
        /* <DEDUP_REMOVED lines=21> */
[----:B------:R-:W2:Y:S03]  /*64c0*/  LDG.E.128 R8, desc[UR6][R10.64] ;  /* 0x000000060a087981 */ /* 0x000ea6000c1e1d00 */
[----:B------:R-:W-:Y:S01]  /*64d0*/  LEA.HI.X R13, R2, UR9, R13, 0x1, P2 ;  /* 0x00000009020d7c11 */ /* 0x000fe200090f0c0d */
[----:B------:R-:W-:Y:S01]  /*64e0*/  ULDC.64 UR8, c[0x0][0x358] ;  /* 0x0000d60000087ab9 */ /* 0x000fe20000000a00 */
[----:B------:R-:W-:Y:S01]  /*64f0*/  MOV R2, RZ ;  /* 0x000000ff00027202 */ /* 0x000fe20000000f00 */
[----:B------:R-:W-:-:S03]  /*6500*/  @P0 IMAD.MOV R2, RZ, RZ, -R77 ;  /* 0x000000ffff020224 */ /* 0x000fc600078e0a4d */
[----:B------:R-:W2:Y:S02]  /*6510*/  LDG.E.128 R12, desc[UR6][R12.64] ;  /* 0x000000060c0c7981 */ /* 0x000ea4000c1e1d00 */
        /* <DEDUP_REMOVED lines=20> */
[C---:B------:R-:W-:Y:S01]  /*6660*/  IMAD.U32 R28, R12.reuse, 0x10000, RZ ;  /* 0x000100000c1c7824 */ /* 0x040fe200078e00ff */
        /* <DEDUP_REMOVED lines=44> */
.L_x_4580:
[----:B------:R-:W-:Y:S05]  /*6930*/  BSYNC B0 ;  /* 0x0000000000007941 */ /* 0x000fea0003800000 */
.L_x_4579:
[----:B-----5:R1:W-:Y:S01]  /*6940*/  STS.128 [R155+0x800], R4 ;  /* 0x000800049b007388 */ /* 0x0203e20000000c00 */
[----:B------:R-:W-:Y:S05]  /*6950*/  BRA `(.L_x_4572) ;  /* 0x0000000000447947 */ /* 0x000fea0003800000 */
.L_x_4566:
[----:B------:R-:W-:Y:S02]  /*6960*/  IMAD.IADD R3, R148, 0x1, -R59 ;  /* 0x0000000194037824 */ /* 0x000fe400078e0a3b */
[----:B------:R-:W-:-:S03]  /*6970*/  VIADD R20, R150, 0x20 ;  /* 0x0000002096147836 */ /* 0x000fc60000000000 */
        /* <DEDUP_REMOVED lines=15> */
.L_x_4572:
[----:B------:R-:W-:Y:S05]  /*6a70*/  BSYNC B2 ;  /* 0x0000000000027941 */ /* 0x000fea0003800000 */
.L_x_4565:
[----:B------:R-:W-:Y:S01]  /*6a80*/  VIADD R154, R48, 0xffffffff ;  /* 0xffffffff309a7836 */ /* 0x000fe20000000000 */
[----:B------:R-:W-:Y:S01]  /*6a90*/  LOP3.LUT R41, R65, 0x7fffffe, RZ, 0xc0, !PT ;  /* 0x07fffffe41297812 */ /* 0x000fe200078ec0ff */
[----:B-1----:R-:W-:Y:S01]  /*6aa0*/  VIADD R7, R150, 0x40 ;  /* 0x0000004096077836 */ /* 0x002fe20000000000 */
[----:B--2---:R-:W-:Y:S01]  /*6ab0*/  SHF.R.S32.HI R11, RZ, 0x1f, R66 ;  /* 0x0000001fff0b7819 */ /* 0x004fe20000011442 */
[----:B------:R-:W-:Y:S01]  /*6ac0*/  IMAD.SHL.U32 R0, R154, 0x80, RZ ;  /* 0x000000809a007824 */ /* 0x000fe200078e00ff */
[----:B------:R-:W-:Y:S01]  /*6ad0*/  LOP3.LUT R69, R69, 0xfffffff8, RZ, 0xc0, !PT ;  /* 0xfffffff845457812 */ /* 0x000fe200078ec0ff */
[----:B------:R-:W-:Y:S01]  /*6ae0*/  VIADD R6, R150, 0x60 ;  /* 0x0000006096067836 */ /* 0x000fe20000000000 */
[----:B------:R-:W-:Y:S01]  /*6af0*/  ULDC.64 UR12, c[0x0][0x398] ;  /* 0x0000e600000c7ab9 */ /* 0x000fe20000000a00 */
[----:B------:R-:W-:Y:S02]  /*6b00*/  IMAD.IADD R9, R57, 0x1, -R0 ;  /* 0x0000000139097824 */ /* 0x000fe400078e0a00 */
[----:B------:R-:W-:Y:S01]  /*6b10*/  IMAD.IADD R41, R66, 0x1, -R41 ;  /* 0x0000000142297824 */ /* 0x000fe200078e0a29 */
[----:B------:R-:W-:Y:S01]  /*6b20*/  LEA.HI R66, R11, R66, RZ, 0x3 ;  /* 0x000000420b427211 */ /* 0x000fe200078f18ff */
[----:B------:R-:W-:Y:S01]  /*6b30*/  IMAD.IADD R69, R56, 0x1, -R69 ;  /* 0x0000000138457824 */ /* 0x000fe200078e0a45 */
[-C--:B------:R-:W-:Y:S01]  /*6b40*/  ISETP.GE.AND P6, PT, R7, R9.reuse, PT ;  /* 0x000000090700720c */ /* 0x080fe20003fc6270 */
[----:B------:R-:W-:Y:S01]  /*6b50*/  IMAD.SHL.U32 R8, R64, 0x40, RZ ;  /* 0x0000004040087824 */ /* 0x000fe200078e00ff */
[-C--:B------:R-:W-:Y:S01]  /*6b60*/  ISETP.GE.AND P5, PT, R6, R9.reuse, PT ;  /* 0x000000090600720c */ /* 0x080fe20003fa6270 */
[----:B------:R-:W-:Y:S01]  /*6b70*/  IMAD.SHL.U32 R42, R66, 0x20, RZ ;  /* 0x00000020422a7824 */ /* 0x000fe200078e00ff */
[-C--:B------:R-:W-:Y:S01]  /*6b80*/  ISETP.GE.AND P0, PT, R20, R9.reuse, PT ;  /* 0x000000091400720c */ /* 0x080fe20003f06270 */
[----:B------:R-:W-:Y:S01]  /*6b90*/  IMAD R59, R58, 0x10, R59 ;  /* 0x000000103a3b7824 */ /* 0x000fe200078e023b */
[-C--:B------:R-:W-:Y:S01]  /*6ba0*/  ISETP.GE.AND P3, PT, R150, R9.reuse, PT ;  /* 0x000000099600720c */ /* 0x080fe20003f66270 */
[----:B------:R-:W-:Y:S01]  /*6bb0*/  IMAD.SHL.U32 R85, R56, 0x2, RZ ;  /* 0x0000000238557824 */ /* 0x000fe200078e00ff */
[----:B------:R-:W-:-:S02]  /*6bc0*/  ISETP.GE.AND P4, PT, R20, R9, PT ;  /* 0x000000091400720c */ /* 0x000fc40003f86270 */
[----:B------:R-:W-:Y:S02]  /*6bd0*/  LOP3.LUT R8, R8, 0xc0, RZ, 0xc0, !PT ;  /* 0x000000c008087812 */ /* 0x000fe400078ec0ff */
[----:B------:R-:W-:Y:S01]  /*6be0*/  LOP3.LUT R42, R42, 0xffffff00, RZ, 0xc0, !PT ;  /* 0xffffff002a2a7812 */ /* 0x000fe200078ec0ff */
[----:B------:R-:W1:Y:S01]  /*6bf0*/  @!P6 LDC.64 R4, c[0x0][0x248] ;  /* 0x00009200ff04eb82 */ /* 0x000e620000000a00 */
[----:B------:R-:W-:-:S03]  /*6c00*/  LOP3.LUT R85, R85, 0x6, RZ, 0xc0, !PT ;  /* 0x0000000655557812 */ /* 0x000fc600078ec0ff */
[C---:B------:R-:W-:Y:S02]  /*6c10*/  @!P0 LEA R10, P2, R61.reuse, R144, 0x1 ;  /* 0x000000903d0a8211 */ /* 0x040fe400078408ff */
[----:B------:R-:W-:Y:S02]  /*6c20*/  @!P3 IMAD.MOV.U32 R142, RZ, RZ, R144 ;  /* 0x000000ffff8eb224 */ /* 0x000fe400078e0090 */
[----:B------:R-:W2:Y:S01]  /*6c30*/  @!P5 LDC.64 R2, c[0x0][0x248] ;  /* 0x00009200ff02db82 */ /* 0x000ea20000000a00 */
[----:B------:R-:W-:Y:S02]  /*6c40*/  @!P0 LEA.HI.X R11, R61, R143, R60, 0x1, P2 ;  /* 0x0000008f3d0b8211 */ /* 0x000fe400010f0c3c */
[----:B------:R-:W-:Y:S01]  /*6c50*/  @!PT LDS RZ, [RZ] ;  /* 0x00000000fffff984 */ /* 0x000fe20000000800 */
[----:B------:R-:W-:Y:S01]  /*6c60*/  @!PT LDS RZ, [RZ] ;  /* 0x00000000fffff984 */ /* 0x000fe20000000800 */
[----:B------:R-:W-:Y:S01]  /*6c70*/  @!PT LDS RZ, [RZ] ;  /* 0x00000000fffff984 */ /* 0x000fe20000000800 */
[----:B------:R3:W-:Y:S01]  /*6c80*/  @!P3 LDGSTS.E.BYPASS.LTC128B.128 [R155+0x1000], desc[UR6][R142.64] ;  /* 0x010000008e9bbfae */ /* 0x0007e2000b901d46 */
[-C--:B------:R-:W-:Y:S02]  /*6c90*/  ISETP.GE.AND P3, PT, R7, R9.reuse, PT ;  /* 0x000000090700720c */ /* 0x080fe40003f66270 */
[----:B------:R-:W-:Y:S01]  /*6ca0*/  ISETP.GE.AND P2, PT, R6, R9, PT ;  /* 0x000000090600720c */ /* 0x000fe20003f46270 */
[----:B------:R4:W-:Y:S01]  /*6cb0*/  @!P0 LDGSTS.E.BYPASS.LTC128B.128 [R155+0x1800], desc[UR6][R10.64] ;  /* 0x018000000a9b8fae */ /* 0x0009e2000b901d46 */
[----:B------:R-:W-:-:S04]  /*6cc0*/  SHF.R.S32.HI R6, RZ, 0x4, R67 ;  /* 0x00000004ff067819 */ /* 0x000fc80000011443 */
[----:B------:R-:W-:Y:S02]  /*6cd0*/  LEA.HI R67, R67, R6, RZ, 0x1 ;  /* 0x0000000643437211 */ /* 0x000fe400078f08ff */
[C---:B-1----:R-:W-:Y:S02]  /*6ce0*/  @!P6 LEA R14, P0, R4.reuse, R144, 0x7 ;  /* 0x00000090040ee211 */ /* 0x042fe400078038ff */
[----:B------:R-:W-:Y:S02]  /*6cf0*/  LOP3.LUT R67, R67, 0xfffffffe, RZ, 0xc0, !PT ;  /* 0xfffffffe43437812 */ /* 0x000fe400078ec0ff */
[----:B------:R-:W-:Y:S02]  /*6d00*/  @!P6 LEA.HI.X R15, R4, R143, R5, 0x7, P0 ;  /* 0x0000008f040fe211 */ /* 0x000fe400000f3c05 */
[----:B------:R-:W1:Y:S01]  /*6d10*/  @!P3 LDC.64 R4, c[0x0][0x250] ;  /* 0x00009400ff04bb82 */ /* 0x000e620000000a00 */
[----:B------:R-:W-:Y:S01]  /*6d20*/  IMAD.IADD R6, R6, 0x1, -R67 ;  /* 0x0000000106067824 */ /* 0x000fe200078e0a43 */
[----:B------:R-:W-:Y:S01]  /*6d30*/  ISETP.GE.AND P0, PT, R150, R9, PT ;  /* 0x000000099600720c */ /* 0x000fe20003f06270 */
[----:B--2---:R-:W-:Y:S01]  /*6d40*/  @!P5 IMAD R3, R3, 0xc0, RZ ;  /* 0x000000c00303d824 */ /* 0x004fe200078e02ff */
[----:B------:R-:W-:Y:S01]  /*6d50*/  @!P6 LDGSTS.E.BYPASS.LTC128B.128 [R155+0x2000], desc[UR6][R14.64] ;  /* 0x020000000e9befae */ /* 0x000fe2000b901d46 */
[----:B------:R-:W-:-:S02]  /*6d60*/  IMAD.SHL.U32 R9, R68, 0x8, RZ ;  /* 0x0000000844097824 */ /* 0x000fc400078e00ff */
[----:B---3--:R-:W-:-:S04]  /*6d70*/  @!P5 IMAD.MOV.U32 R142, RZ, RZ, R144 ;  /* 0x000000ffff8ed224 */ /* 0x008fc800078e0090 */
[----:B-----5:R-:W-:-:S04]  /*6d80*/  @!P5 IMAD.WIDE.U32 R12, R2, 0xc0, R142 ;  /* 0x000000c0020cd825 */ /* 0x020fc800078e008e */
[----:B----4-:R-:W-:Y:S01]  /*6d90*/  @!P5 IMAD.IADD R17, R3, 0x1, R13 ;  /* 0x000000010311d824 */ /* 0x010fe200078e020d */
[----:B------:R-:W-:Y:S01]  /*6da0*/  LEA.HI R3, R69, R69, RZ, 0x1 ;  /* 0x0000004545037211 */ /* 0x000fe200078f08ff */
[----:B------:R-:W-:-:S03]  /*6db0*/  @!P5 IMAD.MOV.U32 R16, RZ, RZ, R12 ;  /* 0x000000ffff10d224 */ /* 0x000fc600078e000c */
[----:B------:R-:W-:Y:S02]  /*6dc0*/  SHF.R.S32.HI R2, RZ, 0x1, R3 ;  /* 0x00000001ff027819 */ /* 0x000fe40000011403 */
[----:B------:R2:W-:Y:S01]  /*6dd0*/  @!P5 LDGSTS.E.BYPASS.LTC128B.128 [R155+0x2800], desc[UR6][R16.64] ;  /* 0x02800000109bdfae */ /* 0x0005e2000b901d46 */
[----:B------:R-:W-:Y:S01]  /*6de0*/  LOP3.LUT R10, R3, 0x3fffffe, RZ, 0xc0, !PT ;  /* 0x03fffffe030a7812 */ /* 0x000fe200078ec0ff */
[----:B------:R-:W-:Y:S02]  /*6df0*/  IMAD.SHL.U32 R3, R6, 0x8, RZ ;  /* 0x0000000806037824 */ /* 0x000fe400078e00ff */
[----:B------:R-:W0:Y:S01]  /*6e00*/  LDGDEPBAR ;  /* 0x00000000000079af */ /* 0x000e220000000000 */
[----:B------:R-:W-:Y:S02]  /*6e10*/  IMAD.SHL.U32 R12, R2, 0x40, RZ ;  /* 0x00000040020c7824 */ /* 0x000fe400078e00ff */
[----:B------:R-:W-:Y:S01]  /*6e20*/  IMAD.IADD R69, R69, 0x1, -R10 ;  /* 0x0000000145457824 */ /* 0x000fe200078e0a0a */
[----:B------:R-:W-:-:S02]  /*6e30*/  LOP3.LUT R3, R8, 0x8, R3, 0xf8, !PT ;  /* 0x0000000808037812 */ /* 0x000fc400078ef803 */
[----:B------:R-:W-:Y:S01]  /*6e40*/  LOP3.LUT R12, R12, 0xc0, RZ, 0xc0, !PT ;  /* 0x000000c00c0c7812 */ /* 0x000fe200078ec0ff */
[----:B------:R-:W-:Y:S01]  /*6e50*/  IMAD R140, R6, 0x8, R69 ;  /* 0x00000008068c7824 */ /* 0x000fe200078e0245 */
[----:B------:R-:W-:Y:S01]  /*6e60*/  @!P4 LEA R10, P5, R63, R146, 0x1 ;  /* 0x000000923f0ac211 */ /* 0x000fe200078a08ff */
[----:B------:R-:W3:Y:S01]  /*6e70*/  @!P2 LDC.64 R6, c[0x0][0x250] ;  /* 0x00009400ff06ab82 */ /* 0x000ee20000000a00 */
[----:B------:R-:W-:Y:S02]  /*6e80*/  LOP3.LUT R9, R12, 0x8, R9, 0xf8, !PT ;  /* 0x000000080c097812 */ /* 0x000fe400078ef809 */
[----:B------:R-:W-:Y:S02]  /*6e90*/  SHF.R.U32.HI R12, RZ, 0x3, R12 ;  /* 0x00000003ff0c7819 */ /* 0x000fe4000001160c */
[----:B------:R-:W-:Y:S02]  /*6ea0*/  SHF.R.U32.HI R8, RZ, 0x3, R8 ;  /* 0x00000003ff087819 */ /* 0x000fe40000011608 */
[----:B------:R-:W-:-:S02]  /*6eb0*/  LOP3.LUT R9, R9, R12, RZ, 0x3c, !PT ;  /* 0x0000000c09097212 */ /* 0x000fc400078e3cff */
[----:B------:R-:W-:Y:S02]  /*6ec0*/  @!P4 LEA.HI.X R11, R63, R147, R62, 0x1, P5 ;  /* 0x000000933f0bc211 */ /* 0x000fe400028f0c3e */
[----:B------:R-:W-:Y:S01]  /*6ed0*/  LOP3.LUT R3, R3, R8, RZ, 0x3c, !PT ;  /* 0x0000000803037212 */ /* 0x000fe200078e3cff */
[----:B------:R-:W-:Y:S01]  /*6ee0*/  IMAD.U32 R140, R140, 0x20, R9 ;  /* 0x000000208c8c7824 */ /* 0x000fe200078e0009 */
[----:B-1----:R-:W-:Y:S01]  /*6ef0*/  @!P3 LEA R8, P5, R4, R146, 0x7 ;  /* 0x000000920408b211 */ /* 0x002fe200078a38ff */
[----:B------:R-:W-:-:S04]  /*6f00*/  DEPBAR.LE SB0, 0x0 ;  /* 0x000080000000791a */ /* 0x000fc80000000000 */
[----:B------:R-:W-:Y:S01]  /*6f10*/  BAR.SYNC.DEFER_BLOCKING 0x0 ;  /* 0x0000000000007b1d */ /* 0x000fe20000010000 */
[----:B------:R-:W-:Y:S01]  /*6f20*/  @!P3 LEA.HI.X R9, R4, R147, R5, 0x7, P5 ;  /* 0x000000930409b211 */ /* 0x000fe200028f3c05 */
[--C-:B------:R-:W-:Y:S01]  /*6f30*/  IMAD R4, R58, 0x200, R42.reuse ;  /* 0x000002003a047824 */ /* 0x100fe200078e022a */
[----:B------:R-:W-:Y:S01]  /*6f40*/  LEA R140, R140, UR4, 0x1 ;  /* 0x000000048c8c7c11 */ /* 0x000fe2000f8e08ff */
[C---:B------:R-:W-:Y:S02]  /*6f50*/  IMAD R42, R41.reuse, 0x20, R42 ;  /* 0x00000020292a7824 */ /* 0x040fe400078e022a */
[----:B------:R-:W-:Y:S02]  /*6f60*/  IMAD R4, R41, 0x20, R4 ;  /* 0x0000002029047824 */ /* 0x000fe400078e0204 */
[----:B---3--:R-:W-:-:S04]  /*6f70*/  @!P2 IMAD.WIDE.U32 R12, R6, 0xc0, R146 ;  /* 0x000000c0060ca825 */ /* 0x008fc800078e0092 */
[----:B------:R-:W-:Y:S02]  /*6f80*/  @!P2 IMAD R7, R7, 0xc0, RZ ;  /* 0x000000c00707a824 */ /* 0x000fe400078e02ff */
[----:B------:R-:W-:Y:S02]  /*6f90*/  IMAD.IADD R142, R3, 0x1, R4 ;  /* 0x00000001038e7824 */ /* 0x000fe400078e0204 */
[----:B--2---:R-:W-:Y:S02]  /*6fa0*/  @!P2 IMAD.IADD R17, R7, 0x1, R13 ;  /* 0x000000010711a824 */ /* 0x004fe400078e020d */
[----:B------:R-:W-:Y:S01]  /*6fb0*/  @!P2 IMAD.MOV.U32 R16, RZ, RZ, R12 ;  /* 0x000000ffff10a224 */ /* 0x000fe200078e000c */
[----:B------:R-:W-:Y:S01]  /*6fc0*/  LEA R142, R142, UR4, 0x1 ;  /* 0x000000048e8e7c11 */ /* 0x000fe2000f8e08ff */
[----:B------:R-:W-:Y:S02]  /*6fd0*/  VIADD R139, R140, 0x1020 ;  /* 0x000010208c8b7836 */ /* 0x000fe40000000000 */
[----:B------:R-:W-:Y:S01]  /*6fe0*/  IMAD.IADD R3, R3, 0x1, R42 ;  /* 0x0000000103037824 */ /* 0x000fe200078e022a */
[----:B------:R-:W-:Y:S01]  /*6ff0*/  @P0 STS [R155+0x3000], RZ ;  /* 0x003000ff9b000388 */ /* 0x000fe20000000800 */
[----:B------:R-:W-:-:S03]  /*7000*/  IMAD R141, R49, 0x2, R142 ;  /* 0x00000002318d7824 */ /* 0x000fc600078e028e */
[----:B------:R-:W-:Y:S04]  /*7010*/  @P0 STS [R155+0x3004], RZ ;  /* 0x003004ff9b000388 */ /* 0x000fe80000000800 */
[----:B------:R-:W-:Y:S04]  /*7020*/  @P0 STS.64 [R155+0x3008], RZ ;  /* 0x003008ff9b000388 */ /* 0x000fe80000000a00 */
[----:B------:R-:W-:Y:S01]  /*7030*/  @!PT LDS RZ, [RZ] ;  /* 0x00000000fffff984 */ /* 0x000fe20000000800 */
[----:B------:R-:W-:Y:S01]  /*7040*/  @!PT LDS RZ, [RZ] ;  /* 0x00000000fffff984 */ /* 0x000fe20000000800 */
[----:B------:R-:W-:Y:S01]  /*7050*/  @!PT LDS RZ, [RZ] ;  /* 0x00000000fffff984 */ /* 0x000fe20000000800 */
[----:B------:R-:W-:Y:S01]  /*7060*/  @!P0 LDGSTS.E.BYPASS.LTC128B.128 [R155+0x3000], desc[UR6][R146.64] ;  /* 0x03000000929b8fae */ /* 0x000fe2000b901d46 */
[----:B------:R-:W-:Y:S01]  /*7070*/  LOP3.LUT P0, RZ, R2, 0x2, RZ, 0xc0, !PT ;  /* 0x0000000202ff7812 */ /* 0x000fe2000780c0ff */
[----:B------:R-:W-:-:S02]  /*7080*/  VIADD R2, R140, 0x1000 ;  /* 0x000010008c027836 */ /* 0x000fc40000000000 */
[----:B------:R-:W-:Y:S04]  /*7090*/  @P4 STS.128 [R155+0x3800], RZ ;  /* 0x003800ff9b004388 */ /* 0x000fe80000000c00 */
[----:B------:R-:W-:Y:S01]  /*70a0*/  @!PT LDS RZ, [RZ] ;  /* 0x00000000fffff984 */ /* 0x000fe20000000800 */
[----:B------:R-:W-:Y:S01]  /*70b0*/  @!PT LDS RZ, [RZ] ;  /* 0x00000000fffff984 */ /* 0x000fe20000000800 */
[----:B------:R-:W-:Y:S01]  /*70c0*/  @!PT LDS RZ, [RZ] ;  /* 0x00000000fffff984 */ /* 0x000fe20000000800 */
[----:B------:R-:W-:Y:S04]  /*70d0*/  @!P4 LDGSTS.E.BYPASS.LTC128B.128 [R155+0x3800], desc[UR6][R10.64] ;  /* 0x038000000a9bcfae */ /* 0x000fe8000b901d46 */
[----:B------:R-:W-:Y:S02]  /*70e0*/  @P3 STS.128 [R155+0x4000], RZ ;  /* 0x004000ff9b003388 */ /* 0x000fe40000000c00 */
[----:B------:R-:W-:-:S02]  /*70f0*/  @P0 VIADD R139, R2, 0xffffffe0 ;  /* 0xffffffe0028b0836 */ /* 0x000fc40000000000 */
[----:B------:R-:W-:Y:S01]  /*7100*/  @!PT LDS RZ, [RZ] ;  /* 0x00000000fffff984 */ /* 0x000fe20000000800 */
[----:B------:R-:W-:Y:S01]  /*7110*/  @!PT LDS RZ, [RZ] ;  /* 0x00000000fffff984 */ /* 0x000fe20000000800 */
[----:B------:R-:W-:Y:S01]  /*7120*/  @!PT LDS RZ, [RZ] ;  /* 0x00000000fffff984 */ /* 0x000fe20000000800 */
[----:B------:R1:W-:Y:S02]  /*7130*/  @!P3 LDGSTS.E.BYPASS.LTC128B.128 [R155+0x4000], desc[UR6][R8.64] ;  /* 0x04000000089bbfae */ /* 0x0003e4000b901d46 */
[C---:B------:R-:W-:Y:S02]  /*7140*/  VIADD R136, R139.reuse, 0x400 ;  /* 0x000004008b887836 */ /* 0x040fe40000000000 */
[----:B------:R-:W-:Y:S01]  /*7150*/  @P2 STS.128 [R155+0x4800], RZ ;  /* 0x004800ff9b002388 */ /* 0x000fe20000000c00 */
[C---:B------:R-:W-:Y:S02]  /*7160*/  VIADD R135, R139.reuse, 0x800 ;  /* 0x000008008b877836 */ /* 0x040fe40000000000 */
[C---:B------:R-:W-:Y:S01]  /*7170*/  VIADD R134, R139.reuse, 0xc00 ;  /* 0x00000c008b867836 */ /* 0x040fe20000000000 */
[----:B------:R-:W-:Y:S01]  /*7180*/  @!PT LDS RZ, [RZ] ;  /* 0x00000000fffff984 */ /* 0x000fe20000000800 */
[----:B------:R-:W-:Y:S01]  /*7190*/  @!PT LDS RZ, [RZ] ;  /* 0x00000000fffff984 */ /* 0x000fe20000000800 */
[----:B------:R-:W-:Y:S01]  /*71a0*/  @!PT LDS RZ, [RZ] ;  /* 0x00000000fffff984 */ /* 0x000fe20000000800 */
[----:B------:R2:W-:Y:S01]  /*71b0*/  @!P2 LDGSTS.E.BYPASS.LTC128B.128 [R155+0x4800], desc[UR6][R16.64] ;  /* 0x04800000109bafae */ /* 0x0005e2000b901d46 */
[C---:B------:R-:W-:Y:S02]  /*71c0*/  VIADD R133, R139.reuse, 0x1000 ;  /* 0x000010008b857836 */ /* 0x040fe40000000000 */
[C---:B------:R-:W-:Y:S01]  /*71d0*/  VIADD R132, R139.reuse, 0x1400 ;  /* 0x000014008b847836 */ /* 0x040fe20000000000 */
[----:B------:R-:W-:Y:S01]  /*71e0*/  LDSM.16.M88.4 R12, [R142] ;  /* 0x000000008e0c783b */ /* 0x000fe20000000200 */
[----:B------:R-:W-:-:S02]  /*71f0*/  VIADD R86, R139, 0x1800 ;  /* 0x000018008b567836 */ /* 0x000fc40000000000 */
[----:B------:R-:W-:Y:S01]  /*7200*/  VIADD R84, R139, 0x1c00 ;  /* 0x00001c008b547836 */ /* 0x000fe20000000000 */
[----:B------:R-:W1:Y:S04]  /*7210*/  LDSM.16.M88.4 R28, [R140+0x1000] ;  /* 0x001000008c1c783b */ /* 0x000e680000000200 */
[----:B------:R-:W-:Y:S04]  /*7220*/  LDSM.16.M88.4 R4, [R141] ;  /* 0x000000008d04783b */ /* 0x000fe80000000200 */
[----:B------:R-:W-:Y:S04]  /*7230*/  LDSM.16.M88.4 R24, [R139] ;  /* 0x000000008b18783b */ /* 0x000fe80000000200 */
[----:B------:R-:W2:Y:S04]  /*7240*/  LDSM.16.M88.4 R20, [R140+0x1400] ;  /* 0x001400008c14783b */ /* 0x000ea80000000200 */
[----:B------:R-:W3:Y:S04]  /*7250*/  LDSM.16.M88.4 R36, [R139+0x400] ;  /* 0x000400008b24783b */ /* 0x000ee80000000200 */
[----:B------:R-:W4:Y:S04]  /*7260*/  LDSM.16.M88.4 R32, [R140+0x1800] ;  /* 0x001800008c20783b */ /* 0x000f280000000200 */
[----:B------:R-:W0:Y:S01]  /*7270*/  LDGDEPBAR ;  /* 0x00000000000079af */ /* 0x000e220000000000 */
[C---:B-1----:R-:W-:Y:S06]  /*7280*/  HMMA.16816.F32.BF16 R8, R12.reuse, R28, RZ ;  /* 0x0000001c0c08723c */ /* 0x042fec00000418ff */
[C---:B------:R-:W-:Y:S06]  /*7290*/  HMMA.16816.F32.BF16 R28, R12.reuse, R30, RZ ;  /* 0x0000001e0c1c723c */ /* 0x040fec00000418ff */
[----:B--2---:R-:W-:-:S12]  /*72a0*/  HMMA.16816.F32.BF16 R16, R12, R20, RZ ;  /* 0x000000140c10723c */ /* 0x004fd800000418ff */
[C---:B------:R-:W-:Y:S06]  /*72b0*/  HMMA.16816.F32.BF16 R8, R4.reuse, R24, R8 ;  /* 0x000000180408723c */ /* 0x040fec0000041808 */
[C---:B------:R-:W-:Y:S01]  /*72c0*/  HMMA.16816.F32.BF16 R28, R4.reuse, R26, R28 ;  /* 0x0000001a041c723c */ /* 0x040fe2000004181c */
[----:B------:R-:W1:Y:S05]  /*72d0*/  LDSM.16.M88.4 R24, [R139+0x800] ;  /* 0x000800008b18783b */ /* 0x000e6a0000000200 */
[----:B---3--:R-:W-:-:S12]  /*72e0*/  HMMA.16816.F32.BF16 R16, R4, R36, R16 ;  /* 0x000000240410723c */ /* 0x008fd80000041810 */
        /* <DEDUP_REMOVED lines=9> */
[----:B------:R-:W2:Y:S01]  /*7380*/  MUFU.TANH R44, R44 ;  /* 0x0000002c002c7308 */ /* 0x000ea20000002400 */
[----:B------:R-:W3:Y:S01]  /*7390*/  LDSM.16.M88.4 R28, [R140+0x1c00] ;  /* 0x001c00008c1c783b */ /* 0x000ee20000000200 */
[----:B----4-:R-:W-:Y:S01]  /*73a0*/  HMMA.16816.F32.BF16 R20, R12, R32, RZ ;  /* 0x000000200c14723c */ /* 0x010fe200000418ff */
[----:B------:R-:W-:Y:S01]  /*73b0*/  FMUL.FTZ R52, R16, UR13 ;  /* 0x0000000d10347c20 */ /* 0x000fe20008410000 */
[----:B------:R-:W-:Y:S01]  /*73c0*/  FMUL.FTZ R47, R17, UR13 ;  /* 0x0000000d112f7c20 */ /* 0x000fe20008410000 */
[----:B------:R-:W-:Y:S01]  /*73d0*/  FMUL.FTZ R55, R18, UR13 ;  /* 0x0000000d12377c20 */ /* 0x000fe20008410000 */
[----:B------:R-:W-:-:S02]  /*73e0*/  FMUL.FTZ R69, R19, UR13 ;  /* 0x0000000d13457c20 */ /* 0x000fc40008410000 */
[----:B------:R-:W4:Y:S01]  /*73f0*/  LDSM.16.M88.4 R16, [R139+0xc00] ;  /* 0x000c00008b10783b */ /* 0x000f220000000200 */
[----:B------:R-:W-:Y:S01]  /*7400*/  HMMA.16816.F32.BF16 R32, R12, R34, RZ ;  /* 0x000000220c20723c */ /* 0x000fe200000418ff */
[----:B------:R-:W2:Y:S08]  /*7410*/  MUFU.TANH R46, R46 ;  /* 0x0000002e002e7308 */ /* 0x000eb00000002400 */
[----:B------:R-:W2:Y:S01]  /*7420*/  MUFU.TANH R45, R45 ;  /* 0x0000002d002d7308 */ /* 0x000ea20000002400 */
[C---:B------:R-:W-:Y:S07]  /*7430*/  HMMA.16816.F32.BF16 R8, R4.reuse, R38, R8 ;  /* 0x000000260408723c */ /* 0x040fee0000041808 */
[C---:B-1----:R-:W-:Y:S01]  /*7440*/  HMMA.16816.F32.BF16 R20, R4.reuse, R24, R20 ;  /* 0x000000180414723c */ /* 0x042fe20000041814 */
[----:B------:R-:W1:Y:S06]  /*7450*/  MUFU.TANH R71, R71 ;  /* 0x0000004700477308 */ /* 0x000e6c0000002400 */
[----:B------:R-:W-:Y:S02]  /*7460*/  HMMA.16816.F32.BF16 R32, R4, R26, R32 ;  /* 0x0000001a0420723c */ /* 0x000fe40000041820 */
[----:B------:R-:W1:Y:S04]  /*7470*/  MUFU.TANH R43, R43 ;  /* 0x0000002b002b7308 */ /* 0x000e680000002400 */
[C---:B---3--:R-:W-:Y:S04]  /*7480*/  HMMA.16816.F32.BF16 R36, R12.reuse, R28, RZ ;  /* 0x0000001c0c24723c */ /* 0x048fe800000418ff */
[----:B------:R-:W-:Y:S01]  /*7490*/  FMUL.FTZ R8, R8, UR13 ;  /* 0x0000000d08087c20 */ /* 0x000fe20008410000 */
[----:B------:R-:W-:Y:S01]  /*74a0*/  FMUL.FTZ R54, R9, UR13 ;  /* 0x0000000d09367c20 */ /* 0x000fe20008410000 */
[----:B------:R-:W-:Y:S01]  /*74b0*/  FMUL.FTZ R61, R10, UR13 ;  /* 0x0000000d0a3d7c20 */ /* 0x000fe20008410000 */
[----:B------:R-:W-:Y:S01]  /*74c0*/  FMUL.FTZ R53, R11, UR13 ;  /* 0x0000000d0b357c20 */ /* 0x000fe20008410000 */
[----:B------:R3:W-:Y:S01]  /*74d0*/  MUFU.TANH R60, R8 ;  /* 0x00000008003c7308 */ /* 0x0007e20000002400 */
[----:B------:R-:W-:Y:S02]  /*74e0*/  HMMA.16816.F32.BF16 R28, R12, R30, RZ ;  /* 0x0000001e0c1c723c */ /* 0x000fe400000418ff */
[----:B------:R-:W-:Y:S01]  /*74f0*/  FMUL.FTZ R20, R20, UR13 ;  /* 0x0000000d14147c20 */ /* 0x000fe20008410000 */
[----:B------:R-:W-:Y:S01]  /*7500*/  FMUL.FTZ R62, R21, UR13 ;  /* 0x0000000d153e7c20 */ /* 0x000fe20008410000 */
[----:B------:R-:W-:Y:S01]  /*7510*/  FMUL.FTZ R97, R22, UR13 ;  /* 0x0000000d16617c20 */ /* 0x000fe20008410000 */
[----:B------:R-:W-:-:S02]  /*7520*/  FMUL.FTZ R63, R23, UR13 ;  /* 0x0000000d173f7c20 */ /* 0x000fc40008410000 */
[----:B------:R2:W-:Y:S02]  /*7530*/  MUFU.TANH R64, R20 ;  /* 0x0000001400407308 */ /* 0x0005e40000002400 */
[----:B------:R-:W-:Y:S01]  /*7540*/  FMUL.FTZ R32, R32, UR13 ;  /* 0x0000000d20207c20 */ /* 0x000fe20008410000 */
[----:B------:R-:W-:Y:S01]  /*7550*/  FMUL.FTZ R33, R33, UR13 ;  /* 0x0000000d21217c20 */ /* 0x000fe20008410000 */
[----:B------:R-:W-:Y:S01]  /*7560*/  FMUL.FTZ R34, R34, UR13 ;  /* 0x0000000d22227c20 */ /* 0x000fe20008410000 */
[----:B------:R-:W-:-:S03]  /*7570*/  FMUL.FTZ R35, R35, UR13 ;  /* 0x0000000d23237c20 */ /* 0x000fc60008410000 */
[----:B------:R-:W-:Y:S01]  /*7580*/  MUFU.TANH R65, R32 ;  /* 0x0000002000417308 */ /* 0x000fe20000002400 */
[----:B---3--:R-:W3:Y:S01]  /*7590*/  LDSM.16.M88.4 R8, [R140+0x2000] ;  /* 0x002000008c08783b */ /* 0x008ee20000000200 */
[C---:B----4-:R-:W-:Y:S06]  /*75a0*/  HMMA.16816.F32.BF16 R36, R4.reuse, R16, R36 ;  /* 0x000000100424723c */ /* 0x050fec0000041824 */
[----:B------:R-:W-:Y:S01]  /*75b0*/  MUFU.TANH R104, R33 ;  /* 0x0000002100687308 */ /* 0x000fe20000002400 */
[----:B--2---:R-:W-:Y:S01]  /*75c0*/  LDSM.16.M88.4 R20, [R139+0x1000] ;  /* 0x001000008b14783b */ /* 0x004fe20000000200 */
[----:B------:R-:W-:Y:S03]  /*75d0*/  HMMA.16816.F32.BF16 R28, R4, R18, R28 ;  /* 0x00000012041c723c */ /* 0x000fe6000004181c */
[----:B------:R-:W2:Y:S03]  /*75e0*/  LDSM.16.M88.4 R16, [R140+0x2400] ;  /* 0x002400008c10783b */ /* 0x000ea60000000200 */
[----:B------:R-:W-:Y:S08]  /*75f0*/  MUFU.TANH R95, R34 ;  /* 0x00000022005f7308 */ /* 0x000ff00000002400 */
[----:B------:R4:W-:Y:S02]  /*7600*/  MUFU.TANH R99, R35 ;  /* 0x0000002300637308 */ /* 0x0009e40000002400 */
        /* <DEDUP_REMOVED lines=8> */
[----:B------:R-:W-:-:S03]  /*7690*/  FMUL.FTZ R87, R31, UR13 ;  /* 0x0000000d1f577c20 */ /* 0x000fc60008410000 */
[----:B------:R2:W-:Y:S01]  /*76a0*/  MUFU.TANH R98, R28 ;  /* 0x0000001c00627308 */ /* 0x0005e20000002400 */
[C---:B---3--:R-:W-:Y:S06]  /*76b0*/  HMMA.16816.F32.BF16 R24, R12.reuse, R8, RZ ;  /* 0x000000080c18723c */ /* 0x048fec00000418ff */
[----:B----4-:R-:W-:Y:S01]  /*76c0*/  HMMA.16816.F32.BF16 R32, R12, R10, RZ ;  /* 0x0000000a0c20723c */ /* 0x010fe200000418ff */
[----:B------:R-:W3:Y:S01]  /*76d0*/  LDSM.16.M88.4 R8, [R139+0x1400] ;  /* 0x001400008b08783b */ /* 0x000ee20000000200 */
[----:B------:R-:W-:Y:S01]  /*76e0*/  MUFU.TANH R93, R38 ;  /* 0x00000026005d7308 */ /* 0x000fe20000002400 */
[----:B-1----:R-:W-:-:S03]  /*76f0*/  IMAD.IADD R37, R0, 0x1, R85 ;  /* 0x0000000100257824 */ /* 0x002fc600078e0255 */
[----:B--2---:R-:W-:Y:S04]  /*7700*/  HMMA.16816.F32.BF16 R28, R12, R16, RZ ;  /* 0x000000100c1c723c */ /* 0x004fe800000418ff */
[----:B------:R1:W-:Y:S08]  /*7710*/  MUFU.TANH R91, R39 ;  /* 0x00000027005b7308 */ /* 0x0003f00000002400 */
[C---:B------:R-:W-:Y:S01]  /*7720*/  HMMA.16816.F32.BF16 R24, R4.reuse, R20, R24 ;  /* 0x000000140418723c */ /* 0x040fe20000041818 */
[----:B------:R-:W2:Y:S05]  /*7730*/  MUFU.TANH R73, R73 ;  /* 0x0000004900497308 */ /* 0x000eaa0000002400 */
[----:B------:R-:W-:Y:S01]  /*7740*/  HMMA.16816.F32.BF16 R32, R4, R22, R32 ;  /* 0x000000160420723c */ /* 0x000fe20000041820 */
[----:B------:R-:W-:-:S02]  /*7750*/  SHF.R.S32.HI R21, RZ, 0x1f, R56 ;  /* 0x0000001fff157819 */ /* 0x000fc40000011438 */
[----:B------:R-:W4:Y:S02]  /*7760*/  MUFU.TANH R52, R52 ;  /* 0x0000003400347308 */ /* 0x000f240000002400 */
[----:B------:R-:W-:Y:S02]  /*7770*/  LEA.HI R16, R21, R56, RZ, 0x5 ;  /* 0x0000003815107211 */ /* 0x000fe400078f28ff */
[----:B------:R-:W2:Y:S02]  /*7780*/  LDSM.16.M88.4 R20, [R140+0x2800] ;  /* 0x002800008c14783b */ /* 0x000ea40000000200 */
[----:B------:R-:W-:Y:S02]  /*7790*/  LOP3.LUT R17, R16, 0xffffffe0, RZ, 0xc0, !PT ;  /* 0xffffffe010117812 */ /* 0x000fe400078ec0ff */
[----:B------:R-:W4:Y:S03]  /*77a0*/  MUFU.TANH R55, R55 ;  /* 0x0000003700377308 */ /* 0x000f260000002400 */
[----:B------:R-:W-:Y:S01]  /*77b0*/  IMAD.IADD R156, R56, 0x1, -R17 ;  /* 0x00000001389c7824 */ /* 0x000fe200078e0a11 */
[----:B---3--:R-:W-:Y:S03]  /*77c0*/  HMMA.16816.F32.BF16 R28, R4, R8, R28 ;  /* 0x00000008041c723c */ /* 0x008fe6000004181c */
[----:B------:R-:W-:Y:S01]  /*77d0*/  FMUL.FTZ R24, R24, UR13 ;  /* 0x0000000d18187c20 */ /* 0x000fe20008410000 */
[----:B------:R-:W-:Y:S01]  /*77e0*/  SHF.R.S32.HI R17, RZ, 0x1f, R156 ;  /* 0x0000001fff117819 */ /* 0x000fe2000001149c */
[----:B------:R-:W-:Y:S01]  /*77f0*/  FMUL.FTZ R25, R25, UR13 ;  /* 0x0000000d19197c20 */ /* 0x000fe20008410000 */
[----:B------:R-:W-:Y:S01]  /*7800*/  FMUL.FTZ R26, R26, UR13 ;  /* 0x0000000d1a1a7c20 */ /* 0x000fe20008410000 */
[----:B------:R3:W-:Y:S01]  /*7810*/  MUFU.TANH R94, R24 ;  /* 0x00000018005e7308 */ /* 0x0007e20000002400 */
[----:B------:R-:W-:Y:S01]  /*7820*/  LEA.HI R156, R17, R156, RZ, 0x2 ;  /* 0x0000009c119c7211 */ /* 0x000fe200078f10ff */
[----:B------:R-:W-:Y:S01]  /*7830*/  FMUL.FTZ R32, R32, UR13 ;  /* 0x0000000d20207c20 */ /* 0x000fe20008410000 */
[----:B------:R-:W-:Y:S01]  /*7840*/  HMMA.16816.F32.BF16 R16, R12, R18, RZ ;  /* 0x000000120c10723c */ /* 0x000fe200000418ff */
[----:B------:R-:W-:Y:S01]  /*7850*/  FMUL.FTZ R33, R33, UR13 ;  /* 0x0000000d21217c20 */ /* 0x000fe20008410000 */
[----:B------:R-:W-:Y:S01]  /*7860*/  SHF.R.S32.HI R156, RZ, 0x2, R156 ;  /* 0x00000002ff9c7819 */ /* 0x000fe2000001149c */
[----:B-1----:R-:W-:Y:S01]  /*7870*/  FMUL.FTZ R39, R34, UR13 ;  /* 0x0000000d22277c20 */ /* 0x002fe20008410000 */
[----:B------:R-:W-:Y:S01]  /*7880*/  FMUL.FTZ R38, R35, UR13 ;  /* 0x0000000d23267c20 */ /* 0x000fe20008410000 */
[----:B------:R-:W-:Y:S01]  /*7890*/  MUFU.TANH R90, R32 ;  /* 0x00000020005a7308 */ /* 0x000fe20000002400 */
[----:B------:R-:W-:Y:S01]  /*78a0*/  IADD3 R50, R59, 0x1, R156 ;  /* 0x000000013b327810 */ /* 0x000fe20007ffe09c */
[----:B------:R-:W-:-:S02]  /*78b0*/  VIADD R8, R37, 0x1 ;  /* 0x0000000125087836 */ /* 0x000fc40000000000 */
[----:B------:R-:W-:Y:S01]  /*78c0*/  FMUL.FTZ R27, R27, UR13 ;  /* 0x0000000d1b1b7c20 */ /* 0x000fe20008410000 */
[----:B------:R-:W-:Y:S01]  /*78d0*/  VIADD R9, R37, 0x9 ;  /* 0x0000000925097836 */ /* 0x000fe20000000000 */
[----:B------:R-:W-:Y:S02]  /*78e0*/  IADD3 R50, R57, R50, -R148 ;  /* 0x0000003239327210 */ /* 0x000fe40007ffe894 */
[----:B------:R1:W-:Y:S01]  /*78f0*/  MUFU.TANH R88, R33 ;  /* 0x0000002100587308 */ /* 0x0003e20000002400 */
[----:B---3--:R-:W-:Y:S02]  /*7900*/  VIADD R24, R37, 0x8 ;  /* 0x0000000825187836 */ /* 0x008fe40000000000 */
[----:B------:R-:W-:Y:S02]  /*7910*/  VIADD R50, R50, UR12 ;  /* 0x0000000c32327c36 */ /* 0x000fe40008000000 */
[----:B------:R-:W-:Y:S01]  /*7920*/  FMUL.FTZ R28, R28, UR13 ;  /* 0x0000000d1c1c7c20 */ /* 0x000fe20008410000 */
[----:B------:R-:W-:Y:S01]  /*7930*/  FMUL.FTZ R29, R29, UR13 ;  /* 0x0000000d1d1d7c20 */ /* 0x000fe20008410000 */
[----:B------:R-:W-:Y:S01]  /*7940*/  FMUL.FTZ R30, R30, UR13 ;  /* 0x0000000d1e1e7c20 */ /* 0x000fe20008410000 */
[C---:B------:R-:W-:Y:S01]  /*7950*/  VIMNMX R51, R50.reuse, R57, PT ;  /* 0x0000003932337248 */ /* 0x040fe20003fe0100 */
[----:B------:R3:W-:Y:S01]  /*7960*/  MUFU.TANH R92, R25 ;  /* 0x00000019005c7308 */ /* 0x0007e20000002400 */
[----:B------:R-:W-:-:S02]  /*7970*/  VIADDMNMX R50, R50, 0x8, R57, PT ;  /* 0x0000000832327846 */ /* 0x000fc40003800139 */
[CC--:B------:R-:W-:Y:S02]  /*7980*/  ISETP.GE.AND P6, PT, R8.reuse, R51.reuse, PT ;  /* 0x000000330800720c */ /* 0x0c0fe40003fc6270 */
[-C--:B------:R-:W-:Y:S01]  /*7990*/  ISETP.GE.AND P4, PT, R8, R50.reuse, PT ;  /* 0x000000320800720c */ /* 0x080fe20003f86270 */
[C---:B------:R-:W-:Y:S01]  /*79a0*/  VIADD R8, R37.reuse, 0x10 ;  /* 0x0000001025087836 */ /* 0x040fe20000000000 */
[C---:B------:R-:W-:Y:S01]  /*79b0*/  ISETP.GE.AND P5, PT, R24.reuse, R51, PT ;  /* 0x000000331800720c */ /* 0x040fe20003fa6270 */
[----:B-1----:R-:W1:Y:S01]  /*79c0*/  LDSM.16.M88.4 R32, [R139+0x1800] ;  /* 0x001800008b20783b */ /* 0x002e620000000200 */
[----:B------:R-:W-:Y:S01]  /*79d0*/  ISETP.GE.AND P2, PT, R24, R50, PT ;  /* 0x000000321800720c */ /* 0x000fe20003f46270 */
[----:B------:R-:W-:Y:S01]  /*79e0*/  VIADD R24, R37, 0x11 ;  /* 0x0000001125187836 */ /* 0x000fe20000000000 */
[----:B------:R-:W-:Y:S01]  /*79f0*/  FSEL R44, R44, -INF , !P6 ;  /* 0xff8000002c2c7808 */ /* 0x000fe20007000000 */
[----:B------:R-:W-:Y:S01]  /*7a00*/  MUFU.TANH R102, R36 ;  /* 0x0000002400667308 */ /* 0x000fe20000002400 */
[----:B------:R-:W-:-:S02]  /*7a10*/  FSEL R41, R46, -INF , !P4 ;  /* 0xff8000002e297808 */ /* 0x000fc40006000000 */
[CC--:B------:R-:W-:Y:S02]  /*7a20*/  ISETP.GE.AND P0, PT, R9.reuse, R51.reuse, PT ;  /* 0x000000330900720c */ /* 0x0c0fe40003f06270 */
[-C--:B------:R-:W-:Y:S01]  /*7a30*/  ISETP.GE.AND P3, PT, R9, R50.reuse, PT ;  /* 0x000000320900720c */ /* 0x080fe20003f66270 */
[----:B---3--:R-:W-:Y:S01]  /*7a40*/  VIADD R25, R37, 0x18 ;  /* 0x0000001825197836 */ /* 0x008fe20000000000 */
[C---:B------:R-:W-:Y:S01]  /*7a50*/  ISETP.GE.AND P6, PT, R8.reuse, R51, PT ;  /* 0x000000330800720c */ /* 0x040fe20003fc6270 */
[----:B------:R-:W-:Y:S01]  /*7a60*/  MUFU.TANH R67, R26 ;  /* 0x0000001a00437308 */ /* 0x000fe20000002400 */
[----:B------:R-:W-:Y:S02]  /*7a70*/  ISETP.GE.AND P4, PT, R8, R50, PT ;  /* 0x000000320800720c */ /* 0x000fe40003f86270 */
[----:B------:R-:W-:Y:S01]  /*7a80*/  HMMA.16816.F32.BF16 R8, R4, R10, R16 ;  /* 0x0000000a0408723c */ /* 0x000fe20000041810 */
[----:B------:R-:W-:Y:S02]  /*7a90*/  FSEL R46, R45, -INF , !P5 ;  /* 0xff8000002d2e7808 */ /* 0x000fe40006800000 */
[----:B------:R-:W-:-:S02]  /*7aa0*/  FSEL R71, R71, -INF , !P2 ;  /* 0xff80000047477808 */ /* 0x000fc40005000000 */
[CC--:B------:R-:W-:Y:S01]  /*7ab0*/  ISETP.GE.AND P5, PT, R24.reuse, R51.reuse, PT ;  /* 0x000000331800720c */ /* 0x0c0fe20003fa6270 */
[----:B--2---:R-:W-:Y:S01]  /*7ac0*/  HMMA.16816.F32.BF16 R16, R12, R20, RZ ;  /* 0x000000140c10723c */ /* 0x004fe200000418ff */
[-C--:B------:R-:W-:Y:S01]  /*7ad0*/  ISETP.GE.AND P2, PT, R24, R50.reuse, PT ;  /* 0x000000321800720c */ /* 0x080fe20003f46270 */
[----:B------:R-:W-:Y:S01]  /*7ae0*/  VIADD R24, R37, 0x19 ;  /* 0x0000001925187836 */ /* 0x000fe20000000000 */
[----:B------:R-:W-:Y:S01]  /*7af0*/  FSEL R66, R43, -INF , !P0 ;  /* 0xff8000002b427808 */ /* 0x000fe20004000000 */
[----:B------:R2:W-:Y:S01]  /*7b00*/  MUFU.TANH R36, R27 ;  /* 0x0000001b00247308 */ /* 0x0005e20000002400 */
[----:B------:R-:W-:Y:S02]  /*7b10*/  FSEL R73, R73, -INF , !P3 ;  /* 0xff80000049497808 */ /* 0x000fe40005800000 */
[----:B----4-:R-:W-:Y:S01]  /*7b20*/  FSEL R68, R52, -INF , !P6 ;  /* 0xff80000034447808 */ /* 0x010fe20007000000 */
[----:B------:R-:W-:Y:S01]  /*7b30*/  FMUL.FTZ R52, R31, UR13 ;  /* 0x0000000d1f347c20 */ /* 0x000fe20008410000 */
[----:B------:R-:W-:Y:S01]  /*7b40*/  FSEL R43, R55, -INF , !P4 ;  /* 0xff800000372b7808 */ /* 0x000fe20006000000 */
[----:B------:R-:W-:Y:S01]  /*7b50*/  VIADD R21, R37, 0x20 ;  /* 0x0000002025157836 */ /* 0x000fe20000000000 */
[CC--:B------:R-:W-:Y:S01]  /*7b60*/  ISETP.GE.AND P0, PT, R25.reuse, R51.reuse, PT ;  /* 0x000000331900720c */ /* 0x0c0fe20003f06270 */
[----:B------:R-:W3:Y:S01]  /*7b70*/  MUFU.TANH R47, R47 ;  /* 0x0000002f002f7308 */ /* 0x000ee20000002400 */
[----:B------:R-:W-:Y:S01]  /*7b80*/  ISETP.GE.AND P3, PT, R25, R50, PT ;  /* 0x000000321900720c */ /* 0x000fe20003f66270 */
[----:B------:R-:W-:Y:S01]  /*7b90*/  VIADD R20, R37, 0x21 ;  /* 0x0000002125147836 */ /* 0x000fe20000000000 */
[----:B------:R-:W-:-:S02]  /*7ba0*/  ISETP.GE.AND P6, PT, R24, R51, PT ;  /* 0x000000331800720c */ /* 0x000fc40003fc6270 */
[----:B------:R-:W-:Y:S01]  /*7bb0*/  ISETP.GE.AND P4, PT, R24, R50, PT ;  /* 0x000000321800720c */ /* 0x000fe20003f86270 */
[----:B------:R-:W-:Y:S01]  /*7bc0*/  FMUL.FTZ R45, R8, UR13 ;  /* 0x0000000d082d7c20 */ /* 0x000fe20008410000 */
[----:B------:R-:W-:Y:S01]  /*7bd0*/  VIADD R8, R37, 0x29 ;  /* 0x0000002925087836 */ /* 0x000fe20000000000 */
[----:B------:R-:W4:Y:S01]  /*7be0*/  MUFU.TANH R69, R69 ;  /* 0x0000004500457308 */ /* 0x000f220000002400 */
[----:B--2---:R-:W2:Y:S01]  /*7bf0*/  LDSM.16.M88.4 R24, [R140+0x2c00] ;  /* 0x002c00008c18783b */ /* 0x004ea20000000200 */
[----:B------:R-:W-:Y:S01]  /*7c00*/  FSEL R72, R60, -INF , !P0 ;  /* 0xff8000003c487808 */ /* 0x000fe20004000000 */
[----:B------:R-:W-:Y:S01]  /*7c10*/  FMUL.FTZ R9, R9, UR13 ;  /* 0x0000000d09097c20 */ /* 0x000fe20008410000 */
[----:B------:R-:W-:Y:S01]  /*7c20*/  ISETP.GE.AND P0, PT, R20, R51, PT ;  /* 0x000000331400720c */ /* 0x000fe20003f06270 */
[----:B------:R-:W-:-:S03]  /*7c30*/  FMUL.FTZ R11, R11, UR13 ;  /* 0x0000000d0b0b7c20 */ /* 0x000fc60008410000 */
[----:B------:R-:W1:Y:S01]  /*7c40*/  MUFU.TANH R54, R54 ;  /* 0x0000003600367308 */ /* 0x000e620000002400 */
[----:B---3--:R-:W-:Y:S02]  /*7c50*/  FSEL R70, R47, -INF , !P5 ;  /* 0xff8000002f467808 */ /* 0x008fe40006800000 */
[----:B------:R-:W-:-:S04]  /*7c60*/  ISETP.GE.AND P5, PT, R21, R51, PT ;  /* 0x000000331500720c */ /* 0x000fc80003fa6270 */
[----:B------:R-:W-:Y:S01]  /*7c70*/  FSEL R64, R64, -INF , !P5 ;  /* 0xff80000040407808 */ /* 0x000fe20006800000 */
[----:B------:R-:W3:Y:S01]  /*7c80*/  MUFU.TANH R53, R53 ;  /* 0x0000003500357308 */ /* 0x000ee20000002400 */
[----:B----4-:R-:W-:Y:S02]  /*7c90*/  FSEL R69, R69, -INF , !P2 ;  /* 0xff80000045457808 */ /* 0x010fe40005000000 */
[----:B------:R-:W-:Y:S02]  /*7ca0*/  ISETP.GE.AND P2, PT, R21, R50, PT ;  /* 0x000000321500720c */ /* 0x000fe40003f46270 */
[----:B------:R-:W-:-:S03]  /*7cb0*/  ISETP.GE.AND P5, PT, R8, R51, PT ;  /* 0x000000330800720c */ /* 0x000fc60003fa6270 */
[----:B------:R-:W4:Y:S01]  /*7cc0*/  MUFU.TANH R61, R61 ;  /* 0x0000003d003d7308 */ /* 0x000f220000002400 */
[----:B-1----:R-:W-:Y:S02]  /*7cd0*/  FSEL R74, R54, -INF , !P6 ;  /* 0xff800000364a7808 */ /* 0x002fe40007000000 */
[----:B------:R-:W-:-:S05]  /*7ce0*/  FSEL R104, R104, -INF , !P5 ;  /* 0xff80000068687808 */ /* 0x000fca0006800000 */
[----:B------:R-:W1:Y:S01]  /*7cf0*/  MUFU.TANH R97, R97 ;  /* 0x0000006100617308 */ /* 0x000e620000002400 */
[----:B---3--:R-:W-:-:S07]  /*7d00*/  FSEL R59, R53, -INF , !P4 ;  /* 0xff800000353b7808 */ /* 0x008fce0006000000 */
[----:B------:R-:W-:Y:S01]  /*7d10*/  MUFU.TANH R58, R28 ;  /* 0x0000001c003a7308 */ /* 0x000fe20000002400 */
[----:B----4-:R-:W-:Y:S02]  /*7d20*/  FSEL R55, R61, -INF , !P3 ;  /* 0xff8000003d377808 */ /* 0x010fe40005800000 */
[-C--:B------:R-:W-:Y:S02]  /*7d30*/  ISETP.GE.AND P3, PT, R20, R50.reuse, PT ;  /* 0x000000321400720c */ /* 0x080fe40003f66270 */
[----:B------:R-:W-:Y:S03]  /*7d40*/  HMMA.16816.F32.BF16 R20, R12, R22, RZ ;  /* 0x000000160c14723c */ /* 0x000fe600000418ff */
[----:B------:R-:W-:Y:S01]  /*7d50*/  MUFU.TANH R56, R29 ;  /* 0x0000001d00387308 */ /* 0x000fe20000002400 */
[----:B-1----:R-:W-:Y:S02]  /*7d60*/  FSEL R97, R97, -INF , !P2 ;  /* 0xff80000061617808 */ /* 0x002fe40005000000 */
[----:B------:R-:W-:Y:S01]  /*7d70*/  ISETP.GE.AND P2, PT, R8, R50, PT ;  /* 0x000000320800720c */ /* 0x000fe20003f46270 */
[----:B------:R-:W-:-:S03]  /*7d80*/  VIADD R8, R37, 0x31 ;  /* 0x0000003125087836 */ /* 0x000fc60000000000 */
[----:B------:R-:W-:Y:S01]  /*7d90*/  FSEL R99, R99, -INF , !P2 ;  /* 0xff80000063637808 */ /* 0x000fe20005000000 */
[----:B------:R1:W-:Y:S08]  /*7da0*/  MUFU.TANH R42, R30 ;  /* 0x0000001e002a7308 */ /* 0x0003f00000002400 */
[----:B------:R-:W3:Y:S05]  /*7db0*/  MUFU.TANH R62, R62 ;  /* 0x0000003e003e7308 */ /* 0x000eea0000002400 */
[C---:B------:R-:W-:Y:S03]  /*7dc0*/  HMMA.16816.F32.BF16 R20, R4.reuse, R34, R20 ;  /* 0x000000220414723c */ /* 0x040fe60000041814 */
[----:B------:R-:W4:Y:S03]  /*7dd0*/  MUFU.TANH R63, R63 ;  /* 0x0000003f003f7308 */ /* 0x000f260000002400 */
[----:B-1----:R-:W-:Y:S01]  /*7de0*/  HMMA.16816.F32.BF16 R28, R4, R32, R16 ;  /* 0x00000020041c723c */ /* 0x002fe20000041810 */
[----:B------:R-:W-:-:S02]  /*7df0*/  VIADD R35, R37, 0x39 ;  /* 0x0000003925237836 */ /* 0x000fc40000000000 */
[C---:B------:R-:W-:Y:S02]  /*7e00*/  VIADD R34, R37.reuse, 0x40 ;  /* 0x0000004025227836 */ /* 0x040fe40000000000 */
[----:B------:R1:W-:Y:S01]  /*7e10*/  MUFU.TANH R32, R45 ;  /* 0x0000002d00207308 */ /* 0x0003e20000002400 */
[----:B---3--:R-:W-:Y:S01]  /*7e20*/  FSEL R62, R62, -INF , !P0 ;  /* 0xff8000003e3e7808 */ /* 0x008fe20004000000 */
[----:B------:R-:W-:-:S05]  /*7e30*/  VIADD R16, R37, 0x28 ;  /* 0x0000002825107836 */ /* 0x000fca0000000000 */
[CC--:B------:R-:W-:Y:S01]  /*7e40*/  ISETP.GE.AND P6, PT, R16.reuse, R51.reuse, PT ;  /* 0x000000331000720c */ /* 0x0c0fe20003fc6270 */
[----:B------:R-:W-:Y:S01]  /*7e50*/  MUFU.TANH R47, R52 ;  /* 0x00000034002f7308 */ /* 0x000fe20000002400 */
[-C--:B------:R-:W-:Y:S02]  /*7e60*/  ISETP.GE.AND P4, PT, R16, R50.reuse, PT ;  /* 0x000000321000720c */ /* 0x080fe40003f86270 */
[----:B------:R-:W3:Y:S01]  /*7e70*/  LDSM.16.M88.4 R16, [R139+0x1c00] ;  /* 0x001c00008b10783b */ /* 0x000ee20000000200 */
[----:B------:R-:W-:Y:S01]  /*7e80*/  FSEL R60, R65, -INF , !P6 ;  /* 0xff800000413c7808 */ /* 0x000fe20007000000 */
[----:B------:R-:W-:Y:S01]  /*7e90*/  FMUL.FTZ R21, R21, UR13 ;  /* 0x0000000d15157c20 */ /* 0x000fe20008410000 */
[----:B------:R-:W-:Y:S01]  /*7ea0*/  FSEL R95, R95, -INF , !P4 ;  /* 0xff8000005f5f7808 */ /* 0x000fe20006000000 */
[----:B------:R-:W-:Y:S01]  /*7eb0*/  FMUL.FTZ R23, R23, UR13 ;  /* 0x0000000d17177c20 */ /* 0x000fe20008410000 */
[-C--:B------:R-:W-:Y:S01]  /*7ec0*/  ISETP.GE.AND P6, PT, R8, R51.reuse, PT ;  /* 0x000000330800720c */ /* 0x080fe20003fc6270 */
[----:B-1----:R-:W-:Y:S01]  /*7ed0*/  FMUL.FTZ R45, R10, UR13 ;  /* 0x0000000d0a2d7c20 */ /* 0x002fe20008410000 */
[-C--:B------:R-:W-:Y:S01]  /*7ee0*/  ISETP.GE.AND P4, PT, R8, R50.reuse, PT ;  /* 0x000000320800720c */ /* 0x080fe20003f86270 */
[----:B------:R-:W-:Y:S01]  /*7ef0*/  VIADD R10, R37, 0x30 ;  /* 0x00000030250a7836 */ /* 0x000fe20000000000 */
[----:B----4-:R-:W-:Y:S01]  /*7f00*/  FSEL R57, R63, -INF , !P3 ;  /* 0xff8000003f397808 */ /* 0x010fe20005800000 */
[----:B------:R-:W-:Y:S01]  /*7f10*/  VIADD R8, R37, 0x38 ;  /* 0x0000003825087836 */ /* 0x000fe20000000000 */
[----:B------:R-:W-:Y:S01]  /*7f20*/  MUFU.TANH R52, R9 ;  /* 0x0000000900347308 */ /* 0x000fe20000002400 */
[----:B------:R-:W-:Y:S01]  /*7f30*/  FMUL.FTZ R29, R29, UR13 ;  /* 0x0000000d1d1d7c20 */ /* 0x000fe20008410000 */
[-C--:B------:R-:W-:Y:S01]  /*7f40*/  ISETP.GE.AND P0, PT, R10, R51.reuse, PT ;  /* 0x000000330a00720c */ /* 0x080fe20003f06270 */
[----:B------:R-:W-:Y:S01]  /*7f50*/  FMUL.FTZ R28, R28, UR13 ;  /* 0x0000000d1c1c7c20 */ /* 0x000fe20008410000 */
[----:B------:R-:W-:Y:S01]  /*7f60*/  ISETP.GE.AND P3, PT, R10, R50, PT ;  /* 0x000000320a00720c */ /* 0x000fe20003f66270 */
[----:B------:R-:W-:Y:S01]  /*7f70*/  FMUL.FTZ R31, R31, UR13 ;  /* 0x0000000d1f1f7c20 */ /* 0x000fe20008410000 */
[----:B------:R-:W-:Y:S01]  /*7f80*/  ISETP.GE.AND P5, PT, R8, R51, PT ;  /* 0x000000330800720c */ /* 0x000fe20003fa6270 */
[----:B------:R-:W-:-:S04]  /*7f90*/  DEPBAR.LE SB0, 0x0 ;  /* 0x000080000000791a */ /* 0x000fc80000000000 */
[----:B------:R2:W-:Y:S01]  /*7fa0*/  MUFU.TANH R33, R11 ;  /* 0x0000000b00217308 */ /* 0x0005e20000002400 */
[----:B------:R-:W-:Y:S02]  /*7fb0*/  ISETP.GE.AND P2, PT, R8, R50, PT ;  /* 0x000000320800720c */ /* 0x000fe40003f46270 */
[----:B------:R-:W-:Y:S02]  /*7fc0*/  FSEL R102, R102, -INF , !P0 ;  /* 0xff80000066667808 */ /* 0x000fe40004000000 */
[-C--:B------:R-:W-:Y:S02]  /*7fd0*/  ISETP.GE.AND P0, PT, R35, R51.reuse, PT ;  /* 0x000000332300720c */ /* 0x080fe40003f06270 */
[----:B------:R-:W-:Y:S01]  /*7fe0*/  FSEL R100, R100, -INF , !P6 ;  /* 0xff80000064647808 */ /* 0x000fe20007000000 */
[----:B------:R-:W1:Y:S01]  /*7ff0*/  MUFU.TANH R96, R96 ;  /* 0x0000006000607308 */ /* 0x000e620000002400 */
[----:B------:R-:W-:Y:S02]  /*8000*/  FSEL R91, R91, -INF , !P4 ;  /* 0xff8000005b5b7808 */ /* 0x000fe40006000000 */
[----:B------:R-:W-:-:S02]  /*8010*/  ISETP.GE.AND P6, PT, R34, R51, PT ;  /* 0x000000332200720c */ /* 0x000fc40003fc6270 */
[-C--:B------:R-:W-:Y:S02]  /*8020*/  ISETP.GE.AND P4, PT, R34, R50.reuse, PT ;  /* 0x000000322200720c */ /* 0x080fe40003f86270 */
[----:B------:R-:W-:Y:S01]  /*8030*/  FSEL R93, R93, -INF , !P3 ;  /* 0xff8000005d5d7808 */ /* 0x000fe20005800000 */
[----:B------:R-:W4:Y:S01]  /*8040*/  MUFU.TANH R87, R87 ;  /* 0x0000005700577308 */ /* 0x000f220000002400 */
[C---:B--2---:R-:W-:Y:S01]  /*8050*/  HMMA.16816.F32.BF16 R8, R12.reuse, R24, RZ ;  /* 0x000000180c08723c */ /* 0x044fe200000418ff */
[----:B------:R-:W-:Y:S02]  /*8060*/  ISETP.GE.AND P3, PT, R35, R50, PT ;  /* 0x000000322300720c */ /* 0x000fe40003f66270 */
[----:B------:R-:W-:Y:S02]  /*8070*/  FSEL R94, R94, -INF , !P6 ;  /* 0xff8000005e5e7808 */ /* 0x000fe40007000000 */
[----:B------:R-:W-:Y:S01]  /*8080*/  FSEL R67, R67, -INF , !P4 ;  /* 0xff80000043437808 */ /* 0x000fe20006000000 */
[----:B------:R-:W-:Y:S01]  /*8090*/  HMMA.16816.F32.BF16 R12, R12, R26, RZ ;  /* 0x0000001a0c0c723c */ /* 0x000fe200000418ff */
[----:B------:R-:W2:Y:S01]  /*80a0*/  MUFU.TANH R89, R89 ;  /* 0x0000005900597308 */ /* 0x000ea20000002400 */
[----:B-1----:R-:W-:Y:S01]  /*80b0*/  FSEL R96, R96, -INF , !P0 ;  /* 0xff80000060607808 */ /* 0x002fe20004000000 */
[----:B------:R-:W-:Y:S01]  /*80c0*/  FMUL.FTZ R25, R30, UR13 ;  /* 0x0000000d1e197c20 */ /* 0x000fe20008410000 */
[----:B------:R-:W-:Y:S01]  /*80d0*/  VIADD R30, R37, 0x41 ;  /* 0x00000041251e7836 */ /* 0x000fe20000000000 */
[----:B------:R-:W-:-:S02]  /*80e0*/  FSEL R98, R98, -INF , !P5 ;  /* 0xff80000062627808 */ /* 0x000fc40006800000 */
[----:B------:R-:W-:Y:S02]  /*80f0*/  VIADD R26, R37, 0x51 ;  /* 0x00000051251a7836 */ /* 0x000fe40000000000 */
[----:B------:R1:W-:Y:S01]  /*8100*/  MUFU.TANH R24, R29 ;  /* 0x0000001d00187308 */ /* 0x0003e20000002400 */
[----:B----4-:R-:W-:Y:S02]  /*8110*/  FSEL R87, R87, -INF , !P3 ;  /* 0xff80000057577808 */ /* 0x010fe40005800000 */
[----:B------:R-:W-:-:S04]  /*8120*/  ISETP.GE.AND P5, PT, R30, R51, PT ;  /* 0x000000331e00720c */ /* 0x000fc80003fa6270 */
[----:B------:R-:W-:Y:S01]  /*8130*/  FSEL R92, R92, -INF , !P5 ;  /* 0xff8000005c5c7808 */ /* 0x000fe20006800000 */
[----:B------:R-:W4:Y:S01]  /*8140*/  MUFU.TANH R38, R38 ;  /* 0x0000002600267308 */ /* 0x000f220000002400 */
[----:B---3--:R-:W-:Y:S01]  /*8150*/  HMMA.16816.F32.BF16 R8, R4, R16, R8 ;  /* 0x000000100408723c */ /* 0x008fe20000041808 */
[----:B--2---:R-:W-:Y:S02]  /*8160*/  FSEL R89, R89, -INF , !P2 ;  /* 0xff80000059597808 */ /* 0x004fe40005000000 */
[----:B------:R-:W-:-:S03]  /*8170*/  ISETP.GE.AND P2, PT, R30, R50, PT ;  /* 0x000000321e00720c */ /* 0x000fc60003f46270 */
[----:B------:R-:W-:Y:S01]  /*8180*/  HMMA.16816.F32.BF16 R4, R4, R18, R12 ;  /* 0x000000120404723c */ /* 0x000fe2000004180c */
[----:B------:R-:W-:Y:S01]  /*8190*/  MUFU.TANH R28, R28 ;  /* 0x0000001c001c7308 */ /* 0x000fe20000002400 */
[C---:B-1----:R-:W-:Y:S01]  /*81a0*/  VIADD R29, R37.reuse, 0x48 ;  /* 0x00000048251d7836 */ /* 0x042fe20000000000 */
[----:B------:R-:W-:Y:S01]  /*81b0*/  FSEL R65, R36, -INF , !P2 ;  /* 0xff80000024417808 */ /* 0x000fe20005000000 */
[----:B------:R-:W-:-:S03]  /*81c0*/  VIADD R17, R37, 0x49 ;  /* 0x0000004925117836 */ /* 0x000fc60000000000 */
[-C--:B------:R-:W-:Y:S01]  /*81d0*/  ISETP.GE.AND P0, PT, R29, R51.reuse, PT ;  /* 0x000000331d00720c */ /* 0x080fe20003f06270 */
[----:B------:R-:W-:Y:S01]  /*81e0*/  VIADD R12, R37, 0x68 ;  /* 0x00000068250c7836 */ /* 0x000fe20000000000 */
[CC--:B------:R-:W-:Y:S01]  /*81f0*/  ISETP.GE.AND P6, PT, R17.reuse, R51.reuse, PT ;  /* 0x000000331100720c */ /* 0x0c0fe20003fc6270 */
[----:B------:R-:W1:Y:S01]  /*8200*/  MUFU.TANH R39, R39 ;  /* 0x0000002700277308 */ /* 0x000e620000002400 */
[-C--:B------:R-:W-:Y:S02]  /*8210*/  ISETP.GE.AND P4, PT, R17, R50.reuse, PT ;  /* 0x000000321100720c */ /* 0x080fe40003f86270 */
[----:B------:R-:W-:Y:S02]  /*8220*/  FSEL R90, R90, -INF , !P0 ;  /* 0xff8000005a5a7808 */ /* 0x000fe40004000000 */
[-C--:B------:R-:W-:Y:S01]  /*8230*/  ISETP.GE.AND P3, PT, R29, R50.reuse, PT ;  /* 0x000000321d00720c */ /* 0x080fe20003f66270 */
[----:B------:R-:W-:Y:S01]  /*8240*/  FMUL.FTZ R29, R20, UR13 ;  /* 0x0000000d141d7c20 */ /* 0x000fe20008410000 */
[-C--:B------:R-:W-:Y:S01]  /*8250*/  ISETP.GE.AND P0, PT, R26, R51.reuse, PT ;  /* 0x000000331a00720c */ /* 0x080fe20003f06270 */
[----:B------:R2:W-:Y:S01]  /*8260*/  MUFU.TANH R17, R21 ;  /* 0x0000001500117308 */ /* 0x0005e20000002400 */
[----:B------:R-:W-:Y:S01]  /*8270*/  VIADD R20, R37, 0x50 ;  /* 0x0000005025147836 */ /* 0x000fe20000000000 */
[----:B----4-:R-:W-:Y:S01]  /*8280*/  FSEL R61, R38, -INF , !P4 ;  /* 0xff800000263d7808 */ /* 0x010fe20006000000 */
[----:B------:R-:W-:Y:S01]  /*8290*/  FMUL.FTZ R30, R9, UR13 ;  /* 0x0000000d091e7c20 */ /* 0x000fe20008410000 */
[----:B------:R-:W-:Y:S01]  /*82a0*/  FSEL R56, R56, -INF , !P0 ;  /* 0xff80000038387808 */ /* 0x000fe20004000000 */
[----:B------:R-:W-:Y:S01]  /*82b0*/  FMUL.FTZ R8, R8, UR13 ;  /* 0x0000000d08087c20 */ /* 0x000fe20008410000 */
[CC--:B------:R-:W-:Y:S01]  /*82c0*/  ISETP.GE.AND P5, PT, R20.reuse, R51.reuse, PT ;  /* 0x000000331400720c */ /* 0x0c0fe20003fa6270 */
[C---:B------:R-:W-:Y:S01]  /*82d0*/  VIADD R9, R37.reuse, 0x61 ;  /* 0x0000006125097836 */ /* 0x040fe20000000000 */
[----:B------:R-:W3:Y:S01]  /*82e0*/  MUFU.TANH R45, R45 ;  /* 0x0000002d002d7308 */ /* 0x000ee20000002400 */
[-C--:B------:R-:W-:Y:S01]  /*82f0*/  ISETP.GE.AND P2, PT, R20, R50.reuse, PT ;  /* 0x000000321400720c */ /* 0x080fe20003f46270 */
[----:B------:R-:W-:Y:S01]  /*8300*/  VIADD R20, R37, 0x58 ;  /* 0x0000005825147836 */ /* 0x000fe20000000000 */
[----:B------:R-:W-:Y:S01]  /*8310*/  FSEL R88, R88, -INF , !P6 ;  /* 0xff80000058587808 */ /* 0x000fe20007000000 */
[----:B------:R-:W-:Y:S01]  /*8320*/  FMUL.FTZ R14, R10, UR13 ;  /* 0x0000000d0a0e7c20 */ /* 0x000fe20008410000 */
[----:B------:R-:W-:Y:S01]  /*8330*/  FSEL R58, R58, -INF , !P5 ;  /* 0xff8000003a3a7808 */ /* 0x000fe20006800000 */
[----:B------:R-:W-:Y:S01]  /*8340*/  FMUL.FTZ R11, R11, UR13 ;  /* 0x0000000d0b0b7c20 */ /* 0x000fe20008410000 */
[----:B------:R-:W-:Y:S01]  /*8350*/  FSEL R53, R42, -INF , !P2 ;  /* 0xff8000002a357808 */ /* 0x000fe20005000000 */
[----:B------:R4:W-:Y:S01]  /*8360*/  MUFU.TANH R16, R29 ;  /* 0x0000001d00107308 */ /* 0x0009e20000002400 */
[----:B--2---:R-:W-:Y:S01]  /*8370*/  VIADD R21, R37, 0x60 ;  /* 0x0000006025157836 */ /* 0x004fe20000000000 */
[CC--:B------:R-:W-:Y:S01]  /*8380*/  ISETP.GE.AND P6, PT, R20.reuse, R51.reuse, PT ;  /* 0x000000331400720c */ /* 0x0c0fe20003fc6270 */
[----:B------:R-:W-:Y:S01]  /*8390*/  FMUL.FTZ R5, R5, UR13 ;  /* 0x0000000d05057c20 */ /* 0x000fe20008410000 */
[-C--:B------:R-:W-:Y:S01]  /*83a0*/  ISETP.GE.AND P4, PT, R20, R50.reuse, PT ;  /* 0x000000321400720c */ /* 0x080fe20003f86270 */
[----:B------:R-:W-:Y:S01]  /*83b0*/  FMUL.FTZ R6, R6, UR13 ;  /* 0x0000000d06067c20 */ /* 0x000fe20008410000 */
[----:B------:R-:W-:Y:S01]  /*83c0*/  ISETP.GE.AND P0, PT, R21, R51, PT ;  /* 0x000000331500720c */ /* 0x000fe20003f06270 */
[----:B------:R-:W-:Y:S01]  /*83d0*/  FMUL.FTZ R7, R7, UR13 ;  /* 0x0000000d07077c20 */ /* 0x000fe20008410000 */
[----:B------:R-:W2:Y:S01]  /*83e0*/  MUFU.TANH R25, R25 ;  /* 0x0000001900197308 */ /* 0x000ea20000002400 */
[----:B-1----:R-:W-:Y:S01]  /*83f0*/  FSEL R63, R39, -INF , !P3 ;  /* 0xff800000273f7808 */ /* 0x002fe20005800000 */
[C---:B------:R-:W-:Y:S01]  /*8400*/  VIADD R10, R37.reuse, 0x70 ;  /* 0x00000070250a7836 */ /* 0x040fe20000000000 */
[----:B------:R-:W-:Y:S01]  /*8410*/  FSEL R38, R28, -INF , !P0 ;  /* 0xff8000001c267808 */ /* 0x000fe20004000000 */
[----:B------:R-:W-:Y:S01]  /*8420*/  FMUL.FTZ R28, R4, UR13 ;  /* 0x0000000d041c7c20 */ /* 0x000fe20008410000 */
[----:B------:R-:W-:Y:S01]  /*8430*/  ISETP.GE.AND P3, PT, R26, R50, PT ;  /* 0x000000321a00720c */ /* 0x000fe20003f66270 */
[C---:B------:R-:W-:Y:S01]  /*8440*/  VIADD R4, R37.reuse, 0x78 ;  /* 0x0000007825047836 */ /* 0x040fe20000000000 */
[----:B------:R-:W-:Y:S01]  /*8450*/  FSEL R54, R32, -INF , !P6 ;  /* 0xff80000020367808 */ /* 0x000fe20007000000 */
[----:B------:R-:W1:Y:S01]  /*8460*/  MUFU.TANH R20, R23 ;  /* 0x0000001700147308 */ /* 0x000e620000002400 */
[----:B----4-:R-:W-:Y:S01]  /*8470*/  FMUL.FTZ R29, R22, UR13 ;  /* 0x0000000d161d7c20 */ /* 0x010fe20008410000 */
[----:B------:R-:W-:Y:S01]  /*8480*/  VIADD R22, R37, 0x59 ;  /* 0x0000005925167836 */ /* 0x000fe20000000000 */
[----:B---3--:R-:W-:-:S02]  /*8490*/  FSEL R45, R45, -INF , !P4 ;  /* 0xff8000002d2d7808 */ /* 0x008fc40006000000 */
[-C--:B------:R-:W-:Y:S02]  /*84a0*/  ISETP.GE.AND P6, PT, R9, R51.reuse, PT ;  /* 0x000000330900720c */ /* 0x080fe40003fc6270 */
[CC--:B------:R-:W-:Y:S01]  /*84b0*/  ISETP.GE.AND P5, PT, R22.reuse, R51.reuse, PT ;  /* 0x000000331600720c */ /* 0x0c0fe20003fa6270 */
[----:B------:R-:W3:Y:S01]  /*84c0*/  MUFU.TANH R31, R31 ;  /* 0x0000001f001f7308 */ /* 0x000ee20000002400 */
[-C--:B------:R-:W-:Y:S02]  /*84d0*/  ISETP.GE.AND P2, PT, R22, R50.reuse, PT ;  /* 0x000000321600720c */ /* 0x080fe40003f46270 */
[----:B------:R-:W-:Y:S02]  /*84e0*/  FSEL R52, R52, -INF , !P5 ;  /* 0xff80000034347808 */ /* 0x000fe40006800000 */
[----:B------:R-:W-:Y:S02]  /*84f0*/  FSEL R13, R33, -INF , !P2 ;  /* 0xff800000210d7808 */ /* 0x000fe40005000000 */
[C---:B------:R-:W-:Y:S01]  /*8500*/  ISETP.GE.AND P5, PT, R12.reuse, R51, PT ;  /* 0x000000330c00720c */ /* 0x040fe20003fa6270 */
[----:B------:R-:W4:Y:S01]  /*8510*/  MUFU.TANH R28, R28 ;  /* 0x0000001c001c7308 */ /* 0x000f220000002400 */
[-C--:B------:R-:W-:Y:S01]  /*8520*/  ISETP.GE.AND P2, PT, R12, R50.reuse, PT ;  /* 0x000000320c00720c */ /* 0x080fe20003f46270 */
[----:B------:R-:W-:Y:S01]  /*8530*/  VIADD R12, R37, 0x69 ;  /* 0x00000069250c7836 */ /* 0x000fe20000000000 */
[----:B------:R-:W-:-:S02]  /*8540*/  ISETP.GE.AND P4, PT, R9, R50, PT ;  /* 0x000000320900720c */ /* 0x000fc40003f86270 */
[----:B------:R-:W-:Y:S02]  /*8550*/  FSEL R47, R47, -INF , !P3 ;  /* 0xff8000002f2f7808 */ /* 0x000fe40005800000 */
[-C--:B------:R-:W-:Y:S01]  /*8560*/  ISETP.GE.AND P3, PT, R21, R50.reuse, PT ;  /* 0x000000321500720c */ /* 0x080fe20003f66270 */
[----:B------:R-:W4:Y:S01]  /*8570*/  MUFU.TANH R8, R8 ;  /* 0x0000000800087308 */ /* 0x000f220000002400 */
[CC--:B------:R-:W-:Y:S02]  /*8580*/  ISETP.GE.AND P0, PT, R12.reuse, R51.reuse, PT ;  /* 0x000000330c00720c */ /* 0x0c0fe40003f06270 */
[----:B--2---:R-:W-:Y:S02]  /*8590*/  FSEL R33, R25, -INF , !P3 ;  /* 0xff80000019217808 */ /* 0x004fe40005800000 */
[----:B------:R-:W-:Y:S02]  /*85a0*/  ISETP.GE.AND P3, PT, R12, R50, PT ;  /* 0x000000320c00720c */ /* 0x000fe40003f66270 */
[----:B------:R-:W-:Y:S01]  /*85b0*/  FSEL R12, R17, -INF , !P0 ;  /* 0xff800000110c7808 */ /* 0x000fe20004000000 */
[----:B------:R-:W2:Y:S01]  /*85c0*/  MUFU.TANH R9, R14 ;  /* 0x0000000e00097308 */ /* 0x000ea20000002400 */
[----:B------:R-:W-:-:S02]  /*85d0*/  ISETP.GE.AND P0, PT, R4, R51, PT ;  /* 0x000000330400720c */ /* 0x000fc40003f06270 */
[----:B------:R-:W-:Y:S02]  /*85e0*/  FSEL R36, R24, -INF , !P6 ;  /* 0xff80000018247808 */ /* 0x000fe40007000000 */
[----:B-1----:R-:W-:Y:S02]  /*85f0*/  FSEL R17, R20, -INF , !P3 ;  /* 0xff80000014117808 */ /* 0x002fe40005800000 */
[----:B---3--:R-:W-:Y:S01]  /*8600*/  FSEL R31, R31, -INF , !P4 ;  /* 0xff8000001f1f7808 */ /* 0x008fe20006000000 */
[----:B------:R-:W1:Y:S01]  /*8610*/  MUFU.TANH R29, R29 ;  /* 0x0000001d001d7308 */ /* 0x000e620000002400 */
[----:B----4-:R-:W-:Y:S02]  /*8620*/  FSEL R28, R28, -INF , !P0 ;  /* 0xff8000001c1c7808 */ /* 0x010fe40004000000 */
[C---:B------:R-:W-:Y:S02]  /*8630*/  ISETP.GE.AND P6, PT, R10.reuse, R51, PT ;  /* 0x000000330a00720c */ /* 0x040fe40003fc6270 */
[----:B------:R-:W-:Y:S01]  /*8640*/  ISETP.GE.AND P4, PT, R10, R50, PT ;  /* 0x000000320a00720c */ /* 0x000fe20003f86270 */
[----:B------:R-:W-:Y:S01]  /*8650*/  VIADD R10, R37, 0x71 ;  /* 0x00000071250a7836 */ /* 0x000fe20000000000 */
[----:B------:R-:W-:Y:S01]  /*8660*/  ISETP.GE.AND P0, PT, R48, 0x2, PT ;  /* 0x000000023000780c */ /* 0x000fe20003f06270 */
[----:B------:R-:W3:Y:S01]  /*8670*/  MUFU.TANH R30, R30 ;  /* 0x0000001e001e7308 */ /* 0x000ee20000002400 */
[----:B------:R-:W-:-:S02]  /*8680*/  FSEL R32, R8, -INF , !P6 ;  /* 0xff80000008207808 */ /* 0x000fc40007000000 */
[----:B--2---:R-:W-:Y:S02]  /*8690*/  FSEL R25, R9, -INF , !P4 ;  /* 0xff80000009197808 */ /* 0x004fe40006000000 */
[----:B------:R-:W-:Y:S02]  /*86a0*/  FSEL R14, R16, -INF , !P5 ;  /* 0xff800000100e7808 */ /* 0x000fe40006800000 */
[-C--:B------:R-:W-:Y:S01]  /*86b0*/  ISETP.GE.AND P6, PT, R37, R51.reuse, PT ;  /* 0x000000332500720c */ /* 0x080fe20003fc6270 */
[----:B------:R-:W2:Y:S01]  /*86c0*/  MUFU.TANH R23, R11 ;  /* 0x0000000b00177308 */ /* 0x000ea20000002400 */
[----:B-1----:R-:W-:Y:S02]  /*86d0*/  FSEL R29, R29, -INF , !P2 ;  /* 0xff8000001d1d7808 */ /* 0x002fe40005000000 */
[C---:B------:R-:W-:Y:S01]  /*86e0*/  ISETP.GE.AND P4, PT, R37.reuse, R50, PT ;  /* 0x000000322500720c */ /* 0x040fe20003f86270 */
[----:B------:R-:W-:Y:S01]  /*86f0*/  VIADD R37, R37, 0x79 ;  /* 0x0000007925257836 */ /* 0x000fe20000000000 */
[----:B------:R-:W-:-:S02]  /*8700*/  ISETP.GE.AND P5, PT, R10, R51, PT ;  /* 0x000000330a00720c */ /* 0x000fc40003fa6270 */
[-C--:B------:R-:W-:Y:S01]  /*8710*/  ISETP.GE.AND P2, PT, R10, R50.reuse, PT ;  /* 0x000000320a00720c */ /* 0x080fe20003f46270 */
[----:B------:R-:W1:Y:S01]  /*8720*/  MUFU.TANH R40, R40 ;  /* 0x0000002800287308 */ /* 0x000e620000002400 */
[----:B---3--:R-:W-:Y:S02]  /*8730*/  FSEL R30, R30, -INF , !P5 ;  /* 0xff8000001e1e7808 */ /* 0x008fe40006800000 */
[----:B------:R-:W-:Y:S01]  /*8740*/  ISETP.GE.AND P3, PT, R4, R50, PT ;  /* 0x000000320400720c */ /* 0x000fe20003f66270 */
[----:B------:R-:W-:Y:S01]  /*8750*/  BAR.SYNC.DEFER_BLOCKING 0x0 ;  /* 0x0000000000007b1d */ /* 0x000fe20000010000 */
[----:B------:R-:W-:Y:S02]  /*8760*/  ISETP.GE.AND P5, PT, R37, R51, PT ;  /* 0x000000332500720c */ /* 0x000fe40003fa6270 */
[----:B--2---:R-:W-:-:S03]  /*8770*/  FSEL R23, R23, -INF , !P2 ;  /* 0xff80000017177808 */ /* 0x004fc60005000000 */
[----:B------:R-:W2:Y:S01]  /*8780*/  MUFU.TANH R2, R2 ;  /* 0x0000000200027308 */ /* 0x000ea20000002400 */
[----:B------:R-:W-:Y:S02]  /*8790*/  ISETP.GE.AND P2, PT, R37, R50, PT ;  /* 0x000000322500720c */ /* 0x000fe40003f46270 */
[----:B-1----:R-:W-:-:S05]  /*87a0*/  FSEL R40, R40, -INF , !P6 ;  /* 0xff80000028287808 */ /* 0x002fca0007000000 */
[----:B------:R2:W1:Y:S08]  /*87b0*/  MUFU.TANH R24, R5 ;  /* 0x0000000500187308 */ /* 0x0004700000002400 */
[----:B------:R-:W3:Y:S08]  /*87c0*/  MUFU.TANH R21, R6 ;  /* 0x0000000600157308 */ /* 0x000ef00000002400 */
[----:B------:R-:W4:Y:S01]  /*87d0*/  MUFU.TANH R20, R7 ;  /* 0x0000000700147308 */ /* 0x000f220000002400 */
[----:B--2---:R-:W-:-:S02]  /*87e0*/  FSEL R5, R2, -INF , !P4 ;  /* 0xff80000002057808 */ /* 0x004fc40006000000 */
[----:B-1----:R-:W-:Y:S02]  /*87f0*/  FSEL R24, R24, -INF , !P5 ;  /* 0xff80000018187808 */ /* 0x002fe40006800000 */
[----:B---3--:R-:W-:Y:S02]  /*8800*/  FSEL R21, R21, -INF , !P3 ;  /* 0xff80000015157808 */ /* 0x008fe40005800000 */
[----:B----4-:R-:W-:Y:S01]  /*8810*/  FSEL R20, R20, -INF , !P2 ;  /* 0xff80000014147808 */ /* 0x010fe20005000000 */
[----:B------:R-:W-:Y:S06]  /*8820*/  @!P0 BRA `(.L_x_4581) ;  /* 0x0000000400548947 */ /* 0x000fec0003800000 */
[----:B------:R-:W-:Y:S05]  /*8830*/  @!P1 BRA `(.L_x_4582) ;  /* 0x0000000000f09947 */ /* 0x000fea0003800000 */
[----:B------:R-:W1:Y:S01]  /*8840*/  LDC R7, c[0x0][0x380] ;  /* 0x0000e000ff077b82 */ /* 0x000e620000000800 */
[C---:B------:R-:W-:Y:S01]  /*8850*/  VIADD R10, R0.reuse, 0xffffff80 ;  /* 0xffffff80000a7836 */ /* 0x040fe20000000000 */
[----:B------:R-:W-:Y:S01]  /*8860*/  IABS R6, R0 ;  /* 0x0000000000067213 */ /* 0x000fe20000000000 */
[----:B------:R-:W-:Y:S01]  /*8870*/  ULDC.64 UR10, c[0x0][0x248] ;  /* 0x00009200000a7ab9 */ /* 0x000fe20000000a00 */
[----:B------:R-:W-:Y:S02]  /*8880*/  ULDC.64 UR8, c[0x0][0x230] ;  /* 0x00008c0000087ab9 */ /* 0x000fe40000000a00 */
[----:B------:R-:W-:Y:S02]  /*8890*/  IABS R4, R10 ;  /* 0x0000000a00047213 */ /* 0x000fe40000000000 */
[-C--:B-1----:R-:W-:Y:S02]  /*88a0*/  IABS R2, R7.reuse ;  /* 0x0000000700027213 */ /* 0x082fe40000000000 */
[----:B------:R-:W-:-:S02]  /*88b0*/  LOP3.LUT R0, R0, R7, RZ, 0x3c, !PT ;  /* 0x0000000700007212 */ /* 0x000fc400078e3cff */
[----:B------:R-:W1:Y:S01]  /*88c0*/  I2F.RP R8, R2 ;  /* 0x0000000200087306 */ /* 0x000e620000209400 */
[-C--:B------:R-:W-:Y:S02]  /*88d0*/  LOP3.LUT R10, R10, R7.reuse, RZ, 0x3c, !PT ;  /* 0x000000070a0a7212 */ /* 0x080fe400078e3cff */
[----:B------:R-:W-:Y:S02]  /*88e0*/  ISETP.GE.AND P4, PT, R0, RZ, PT ;  /* 0x000000ff0000720c */ /* 0x000fe40003f86270 */
[----:B------:R-:W-:-:S03]  /*88f0*/  LOP3.LUT R0, RZ, R7, RZ, 0x33, !PT ;  /* 0x00000007ff007212 */ /* 0x000fc600078e33ff */
        /* <DEDUP_REMOVED lines=48> */
.L_x_4582:
[----:B------:R-:W-:Y:S02]  /*8c00*/  ULDC UR10, c[0x0][0x248] ;  /* 0x00009200000a7ab9 */ /* 0x000fe40000000800 */
[----:B------:R-:W-:-:S06]  /*8c10*/  USHF.L.U32 UR5, UR10, 0x7, URZ ;  /* 0x000000070a057899 */ /* 0x000fcc000800063f */
[----:B------:R-:W-:-:S04]  /*8c20*/  IADD3 R2, RZ, -UR5, RZ ;  /* 0x80000005ff027c10 */ /* 0x000fc8000fffe0ff */
[----:B------:R-:W-:-:S07]  /*8c30*/  SHF.R.S32.HI R0, RZ, 0x1f, R2 ;  /* 0x0000001fff007819 */ /* 0x000fce0000011402 */
.L_x_4583:
        /* <DEDUP_REMOVED lines=20> */
.L_x_4581:
        /* <DEDUP_REMOVED lines=70> */
[----:B-1----:R-:W-:-:S03]  /*91e0*/  FMNMX.FTZ R4, R9, R4, !PT ;  /* 0x0000000409047209 */ /* 0x002fc60007810000 */
[----:B------:R-:W-:Y:S01]  /*91f0*/  LDSM.16.MT88.4 R8, [R138+0x3400] ;  /* 0x003400008a08783b */ /* 0x000fe20000004200 */
        /* <DEDUP_REMOVED lines=18> */
[--C-:B------:R-:W-:Y:S01]  /*9320*/  FFMA.FTZ R94, R94, UR10, -R27.reuse ;  /* 0x0000000a5e5e7c23 */ /* 0x100fe2000801081b */
[----:B------:R-:W1:Y:S01]  /*9330*/  MUFU.EX2 R39, R39 ;  /* 0x0000002700277308 */ /* 0x000e620000000800 */
        /* <DEDUP_REMOVED lines=16> */
[----:B------:R-:W3:Y:S01]  /*9440*/  LDSM.16.MT88.4 R4, [R137+0x3000] ;  /* 0x003000008904783b */ /* 0x000ee20000004200 */
[--C-:B------:R-:W-:Y:S01]  /*9450*/  FFMA.FTZ R26, R69, UR10, -R22.reuse ;  /* 0x0000000a451a7c23 */ /* 0x100fe20008010816 */
[----:B-1----:R-:W-:Y:S01]  /*9460*/  F2FP.BF16.F32.PACK_AB R68, R39, R42 ;  /* 0x0000002a2744723e */ /* 0x002fe200000010ff */
        /* <DEDUP_REMOVED lines=26> */
[----:B------:R-:W-:Y:S01]  /*9610*/  FADD.FTZ R39, R42, R39 ;  /* 0x000000272a277221 */ /* 0x000fe20000010000 */
[----:B------:R-:W-:Y:S01]  /*9620*/  FFMA.FTZ R42, R13, UR10, -R22 ;  /* 0x0000000a0d2a7c23 */ /* 0x000fe20008010816 */
[----:B------:R-:W2:Y:S01]  /*9630*/  MUFU.EX2 R46, R46 ;  /* 0x0000002e002e7308 */ /* 0x000ea20000000800 */
[----:B-1----:R-:W-:Y:S01]  /*9640*/  F2FP.BF16.F32.PACK_AB R69, R44, R15 ;  /* 0x0000000f2c45723e */ /* 0x002fe200000010ff */
[----:B------:R-:W-:Y:S01]  /*9650*/  FADD.FTZ R44, R15, R44 ;  /* 0x0000002c0f2c7221 */ /* 0x000fe20000010000 */
[----:B------:R-:W-:Y:S01]  /*9660*/  FADD.FTZ R40, R40, R39 ;  /* 0x0000002728287221 */ /* 0x000fe20000010000 */
[--C-:B------:R-:W-:Y:S01]  /*9670*/  FFMA.FTZ R13, R36, UR10, -R27.reuse ;  /* 0x0000000a240d7c23 */ /* 0x100fe2000801081b */
[--C-:B------:R-:W-:Y:S01]  /*9680*/  FFMA.FTZ R36, R14, UR10, -R27.reuse ;  /* 0x0000000a0e247c23 */ /* 0x100fe2000801081b */
[--C-:B------:R-:W-:Y:S01]  /*9690*/  FFMA.FTZ R63, R54, UR10, -R27.reuse ;  /* 0x0000000a363f7c23 */ /* 0x100fe2000801081b */
[----:B------:R-:W-:Y:S01]  /*96a0*/  FADD.FTZ R40, R37, R40 ;  /* 0x0000002825287221 */ /* 0x000fe20000010000 */
[----:B------:R-:W1:Y:S01]  /*96b0*/  MUFU.EX2 R35, R35 ;  /* 0x0000002300237308 */ /* 0x000e620000000800 */
[--C-:B------:R-:W-:Y:S01]  /*96c0*/  FFMA.FTZ R37, R12, UR10, -R27.reuse ;  /* 0x0000000a0c257c23 */ /* 0x100fe2000801081b */
[--C-:B------:R-:W-:Y:S01]  /*96d0*/  FFMA.FTZ R65, R58, UR10, -R27.reuse ;  /* 0x0000000a3a417c23 */ /* 0x100fe2000801081b */
[--C-:B------:R-:W-:Y:S01]  /*96e0*/  FFMA.FTZ R54, R53, UR10, -R22.reuse ;  /* 0x0000000a35367c23 */ /* 0x100fe20008010816 */
[--C-:B------:R-:W-:Y:S01]  /*96f0*/  FFMA.FTZ R47, R47, UR10, -R22.reuse ;  /* 0x0000000a2f2f7c23 */ /* 0x100fe20008010816 */
[--C-:B------:R-:W-:Y:S01]  /*9700*/  FFMA.FTZ R45, R45, UR10, -R22.reuse ;  /* 0x0000000a2d2d7c23 */ /* 0x100fe20008010816 */
[----:B------:R-:W-:Y:S01]  /*9710*/  FFMA.FTZ R39, R30, UR10, -R27 ;  /* 0x0000000a1e277c23 */ /* 0x000fe2000801081b */
[----:B------:R-:W-:Y:S01]  /*9720*/  FFMA.FTZ R30, R33, UR10, -R22 ;  /* 0x0000000a211e7c23 */ /* 0x000fe20008010816 */
[----:B------:R-:W4:Y:S01]  /*9730*/  MUFU.EX2 R34, R34 ;  /* 0x0000002200227308 */ /* 0x000f220000000800 */
[C---:B--2---:R-:W-:Y:S01]  /*9740*/  F2FP.BF16.F32.PACK_AB R71, R46.reuse, R41 ;  /* 0x000000292e47723e */ /* 0x044fe200000010ff */
[----:B------:R-:W-:Y:S01]  /*9750*/  FADD.FTZ R41, R41, R44 ;  /* 0x0000002c29297221 */ /* 0x000fe20000010000 */
[--C-:B------:R-:W-:Y:S01]  /*9760*/  FFMA.FTZ R33, R29, UR10, -R22.reuse ;  /* 0x0000000a1d217c23 */ /* 0x100fe20008010816 */
[--C-:B------:R-:W-:Y:S01]  /*9770*/  FFMA.FTZ R27, R25, UR10, -R22.reuse ;  /* 0x0000000a191b7c23 */ /* 0x100fe20008010816 */
[--C-:B------:R-:W-:Y:S01]  /*9780*/  FFMA.FTZ R25, R23, UR10, -R22.reuse ;  /* 0x0000000a17197c23 */ /* 0x100fe20008010816 */
[----:B------:R-:W-:Y:S01]  /*9790*/  FADD.FTZ R46, R46, R41 ;  /* 0x000000292e2e7221 */ /* 0x000fe20000010000 */
[----:B------:R-:W-:Y:S01]  /*97a0*/  FFMA.FTZ R21, R21, UR10, -R22 ;  /* 0x0000000a15157c23 */ /* 0x000fe20008010816 */
[C---:B------:R-:W-:Y:S01]  /*97b0*/  HMMA.16816.F32.BF16 R80, R68.reuse, R76, RZ ;  /* 0x0000004c4450723c */ /* 0x040fe200000418ff */
[----:B------:R-:W-:Y:S01]  /*97c0*/  MUFU.EX2 R19, R19 ;  /* 0x0000001300137308 */ /* 0x000fe20000000800 */
[----:B-1----:R-:W-:Y:S01]  /*97d0*/  FADD.FTZ R41, R35, R40 ;  /* 0x0000002823297221 */ /* 0x002fe20000010000 */
[--C-:B------:R-:W-:Y:S01]  /*97e0*/  FFMA.FTZ R40, R31, UR10, -R22.reuse ;  /* 0x0000000a1f287c23 */ /* 0x100fe20008010816 */
[--C-:B------:R-:W-:Y:S01]  /*97f0*/  FFMA.FTZ R31, R17, UR10, -R22.reuse ;  /* 0x0000000a111f7c23 */ /* 0x100fe20008010816 */
[----:B------:R-:W-:Y:S01]  /*9800*/  FFMA.FTZ R20, R20, UR10, -R22 ;  /* 0x0000000a14147c23 */ /* 0x000fe20008010816 */
[C---:B------:R-:W-:Y:S03]  /*9810*/  HMMA.16816.F32.BF16 R76, R68.reuse, R78, RZ ;  /* 0x0000004e444c723c */ /* 0x040fe600000418ff */
[----:B------:R-:W1:Y:S03]  /*9820*/  MUFU.EX2 R16, R16 ;  /* 0x0000001000107308 */ /* 0x000e660000000800 */
[C---:B---3--:R-:W-:Y:S05]  /*9830*/  HMMA.16816.F32.BF16 R72, R68.reuse, R4, RZ ;  /* 0x000000044448723c */ /* 0x048fea00000418ff */
[----:B------:R-:W-:Y:S01]  /*9840*/  MUFU.EX2 R43, R43 ;  /* 0x0000002b002b7308 */ /* 0x000fe20000000800 */
[----:B------:R-:W-:Y:S01]  /*9850*/  HMMA.16816.F32.BF16 R68, R68, R6, RZ ;  /* 0x000000064444723c */ /* 0x000fe200000418ff */
[C---:B----4-:R-:W-:Y:S01]  /*9860*/  F2FP.BF16.F32.PACK_AB R4, R34.reuse, R35 ;  /* 0x000000232204723e */ /* 0x050fe200000010ff */
[----:B------:R-:W-:-:S05]  /*9870*/  FADD.FTZ R34, R34, R41 ;  /* 0x0000002922227221 */ /* 0x000fca0000010000 */
[----:B------:R-:W2:Y:S01]  /*9880*/  MUFU.EX2 R26, R26 ;  /* 0x0000001a001a7308 */ /* 0x000ea20000000800 */
[----:B-1----:R-:W-:Y:S01]  /*9890*/  F2FP.BF16.F32.PACK_AB R6, R16, R19 ;  /* 0x000000131006723e */ /* 0x002fe200000010ff */
        /* <DEDUP_REMOVED lines=25> */
[----:B--2---:R-:W-:-:S02]  /*9a30*/  F2FP.BF16.F32.PACK_AB R4, R59, R66 ;  /* 0x000000423b04723e */ /* 0x004fc400000010ff */
[----:B---3--:R-:W-:Y:S01]  /*9a40*/  F2FP.BF16.F32.PACK_AB R5, R57, R64 ;  /* 0x000000403905723e */ /* 0x008fe200000010ff */
[----:B------:R-:W-:Y:S01]  /*9a50*/  FADD.FTZ R64, R64, R3 ;  /* 0x0000000340407221 */ /* 0x000fe20000010000 */
        /* <DEDUP_REMOVED lines=8> */
[----:B------:R-:W2:Y:S01]  /*9ae0*/  MUFU.EX2 R91, R91 ;  /* 0x0000005b005b7308 */ /* 0x000ea20000000800 */
        /* <DEDUP_REMOVED lines=13> */
[----:B------:R-:W4:Y:S01]  /*9bc0*/  MUFU.EX2 R92, R92 ;  /* 0x0000005c005c7308 */ /* 0x000f220000000800 */
[----:B-----5:R-:W-:-:S02]  /*9bd0*/  F2FP.BF16.F32.PACK_AB R4, R97, R102 ;  /* 0x000000666104723e */ /* 0x020fc400000010ff */
[----:B--2---:R-:W-:Y:S01]  /*9be0*/  F2FP.BF16.F32.PACK_AB R5, R91, R100 ;  /* 0x000000645b05723e */ /* 0x004fe200000010ff */
[----:B------:R-:W-:Y:S01]  /*9bf0*/  FADD.FTZ R100, R100, R49 ;  /* 0x0000003164647221 */ /* 0x000fe20000010000 */
[----:B------:R-:W-:Y:S02]  /*9c00*/  F2FP.BF16.F32.PACK_AB R6, R95, R98 ;  /* 0x000000625f06723e */ /* 0x000fe400000010ff */
[----:B---3--:R-:W-:Y:S01]  /*9c10*/  F2FP.BF16.F32.PACK_AB R7, R87, R96 ;  /* 0x000000605707723e */ /* 0x008fe200000010ff */
[----:B------:R-:W-:Y:S01]  /*9c20*/  MUFU.EX2 R90, R90 ;  /* 0x0000005a005a7308 */ /* 0x000fe20000000800 */
[----:B------:R-:W-:-:S04]  /*9c30*/  FADD.FTZ R91, R91, R100 ;  /* 0x000000645b5b7221 */ /* 0x000fc80000010000 */
[----:B------:R-:W-:-:S03]  /*9c40*/  FADD.FTZ R96, R96, R91 ;  /* 0x0000005b60607221 */ /* 0x000fc60000010000 */
[----:B------:R-:W2:Y:S01]  /*9c50*/  MUFU.EX2 R61, R61 ;  /* 0x0000003d003d7308 */ /* 0x000ea20000000800 */
[----:B------:R-:W-:-:S07]  /*9c60*/  FADD.FTZ R96, R87, R96 ;  /* 0x0000006057607221 */ /* 0x000fce0000010000 */
[----:B------:R3:W-:Y:S08]  /*9c70*/  MUFU.EX2 R35, R13 ;  /* 0x0000000d00237308 */ /* 0x0007f00000000800 */
[----:B------:R-:W-:Y:S01]  /*9c80*/  MUFU.EX2 R65, R65 ;  /* 0x0000004100417308 */ /* 0x000fe20000000800 */
[C---:B-1----:R-:W-:Y:S07]  /*9c90*/  HMMA.16816.F32.BF16 R80, R4.reuse, R8, R80 ;  /* 0x000000080450723c */ /* 0x042fee0000041850 */
[----:B------:R-:W1:Y:S01]  /*9ca0*/  MUFU.EX2 R56, R56 ;  /* 0x0000003800387308 */ /* 0x000e620000000800 */
[C---:B------:R-:W-:Y:S01]  /*9cb0*/  HMMA.16816.F32.BF16 R76, R4.reuse, R10, R76 ;  /* 0x0000000a044c723c */ /* 0x040fe2000004184c */
[----:B------:R-:W5:Y:S04]  /*9cc0*/  LDSM.16.MT88.4 R8, [R137+0x3c00] ;  /* 0x003c00008908783b */ /* 0x000f680000004200 */
[----:B---3--:R-:W-:Y:S02]  /*9cd0*/  LDSM.16.MT88.4 R12, [R137+0x4400] ;  /* 0x00440000890c783b */ /* 0x008fe40000004200 */
[----:B------:R-:W-:Y:S08]  /*9ce0*/  MUFU.EX2 R63, R63 ;  /* 0x0000003f003f7308 */ /* 0x000ff00000000800 */
[----:B------:R-:W-:Y:S08]  /*9cf0*/  MUFU.EX2 R52, R52 ;  /* 0x0000003400347308 */ /* 0x000ff00000000800 */
[----:B------:R-:W-:Y:S08]  /*9d00*/  MUFU.EX2 R54, R54 ;  /* 0x0000003600367308 */ /* 0x000ff00000000800 */
[----:B------:R-:W3:Y:S08]  /*9d10*/  MUFU.EX2 R47, R47 ;  /* 0x0000002f002f7308 */ /* 0x000ef00000000800 */
[----:B------:R-:W-:Y:S01]  /*9d20*/  MUFU.EX2 R45, R45 ;  /* 0x0000002d002d7308 */ /* 0x000fe20000000800 */
[C---:B-----5:R-:W-:Y:S06]  /*9d30*/  HMMA.16816.F32.BF16 R72, R4.reuse, R8, R72 ;  /* 0x000000080448723c */ /* 0x060fec0000041848 */
[----:B------:R-:W-:Y:S01]  /*9d40*/  HMMA.16816.F32.BF16 R68, R4, R10, R68 ;  /* 0x0000000a0444723c */ /* 0x000fe20000041844 */
[----:B------:R-:W5:Y:S01]  /*9d50*/  LDSM.16.MT88.4 R8, [R138+0x4000] ;  /* 0x004000008a08783b */ /* 0x000f620000004200 */
[----:B------:R-:W3:Y:S05]  /*9d60*/  MUFU.EX2 R42, R42 ;  /* 0x0000002a002a7308 */ /* 0x000eea0000000800 */
[----:B----4-:R-:W-:-:S02]  /*9d70*/  F2FP.BF16.F32.PACK_AB R4, R89, R94 ;  /* 0x0000005e5904723e */ /* 0x010fc400000010ff */
[----:B------:R-:W-:Y:S01]  /*9d80*/  F2FP.BF16.F32.PACK_AB R5, R92, R67 ;  /* 0x000000435c05723e */ /* 0x000fe200000010ff */
[----:B------:R-:W4:Y:S01]  /*9d90*/  MUFU.EX2 R38, R38 ;  /* 0x0000002600267308 */ /* 0x000f220000000800 */
[----:B------:R-:W-:Y:S02]  /*9da0*/  F2FP.BF16.F32.PACK_AB R6, R88, R93 ;  /* 0x0000005d5806723e */ /* 0x000fe400000010ff */
[----:B--2---:R-:W-:-:S05]  /*9db0*/  F2FP.BF16.F32.PACK_AB R7, R61, R90 ;  /* 0x0000005a3d07723e */ /* 0x004fca00000010ff */
[----:B------:R-:W-:Y:S08]  /*9dc0*/  MUFU.EX2 R36, R36 ;  /* 0x0000002400247308 */ /* 0x000ff00000000800 */
[----:B------:R-:W-:Y:S08]  /*9dd0*/  MUFU.EX2 R37, R37 ;  /* 0x0000002500257308 */ /* 0x000ff00000000800 */
[----:B------:R-:W-:Y:S01]  /*9de0*/  MUFU.EX2 R30, R30 ;  /* 0x0000001e001e7308 */ /* 0x000fe20000000800 */
[C---:B-----5:R-:W-:Y:S07]  /*9df0*/  HMMA.16816.F32.BF16 R80, R4.reuse, R8, R80 ;  /* 0x000000080450723c */ /* 0x060fee0000041850 */
[----:B------:R-:W2:Y:S01]  /*9e00*/  MUFU.EX2 R29, R40 ;  /* 0x00000028001d7308 */ /* 0x000ea20000000800 */
[C---:B------:R-:W-:Y:S01]  /*9e10*/  HMMA.16816.F32.BF16 R76, R4.reuse, R10, R76 ;  /* 0x0000000a044c723c */ /* 0x040fe2000004184c */
[----:B------:R-:W5:Y:S06]  /*9e20*/  LDSM.16.MT88.4 R8, [R137+0x4000] ;  /* 0x004000008908783b */ /* 0x000f6c0000004200 */
[----:B------:R-:W-:Y:S08]  /*9e30*/  MUFU.EX2 R26, R33 ;  /* 0x00000021001a7308 */ /* 0x000ff00000000800 */
[----:B------:R-:W2:Y:S08]  /*9e40*/  MUFU.EX2 R31, R31 ;  /* 0x0000001f001f7308 */ /* 0x000eb00000000800 */
[----:B------:R-:W-:Y:S08]  /*9e50*/  MUFU.EX2 R3, R24 ;  /* 0x0000001800037308 */ /* 0x000ff00000000800 */
[----:B------:R-:W-:Y:S08]  /*9e60*/  MUFU.EX2 R32, R32 ;  /* 0x0000002000207308 */ /* 0x000ff00000000800 */
[----:B------:R-:W2:Y:S01]  /*9e70*/  MUFU.EX2 R39, R39 ;  /* 0x0000002700277308 */ /* 0x000ea20000000800 */
[C---:B-----5:R-:W-:Y:S07]  /*9e80*/  HMMA.16816.F32.BF16 R72, R4.reuse, R8, R72 ;  /* 0x000000080448723c */ /* 0x060fee0000041848 */
[----:B------:R-:W-:Y:S01]  /*9e90*/  MUFU.EX2 R23, R27 ;  /* 0x0000001b00177308 */ /* 0x000fe20000000800 */
[----:B------:R-:W-:Y:S01]  /*9ea0*/  HMMA.16816.F32.BF16 R68, R4, R10, R68 ;  /* 0x0000000a0444723c */ /* 0x000fe20000041844 */
[----:B------:R-:W5:Y:S06]  /*9eb0*/  LDSM.16.MT88.4 R8, [R138+0x4400] ;  /* 0x004400008a08783b */ /* 0x000f6c0000004200 */
[----:B------:R-:W2:Y:S01]  /*9ec0*/  MUFU.EX2 R24, R25 ;  /* 0x0000001900187308 */ /* 0x000ea20000000800 */
[----:B-1----:R-:W-:-:S02]  /*9ed0*/  F2FP.BF16.F32.PACK_AB R4, R56, R65 ;  /* 0x000000413804723e */ /* 0x002fc400000010ff */
[----:B---3--:R-:W-:Y:S02]  /*9ee0*/  F2FP.BF16.F32.PACK_AB R5, R47, R54 ;  /* 0x000000362f05723e */ /* 0x008fe400000010ff */
[----:B------:R-:W-:-:S03]  /*9ef0*/  F2FP.BF16.F32.PACK_AB R6, R52, R63 ;  /* 0x0000003f3406723e */ /* 0x000fc600000010ff */
[----:B------:R-:W1:Y:S01]  /*9f00*/  MUFU.EX2 R28, R28 ;  /* 0x0000001c001c7308 */ /* 0x000e620000000800 */
[----:B------:R-:W-:-:S07]  /*9f10*/  F2FP.BF16.F32.PACK_AB R7, R42, R45 ;  /* 0x0000002d2a07723e */ /* 0x000fce00000010ff */
[C---:B------:R-:W-:Y:S01]  /*9f20*/  HMMA.16816.F32.BF16 R72, R4.reuse, R12, R72 ;  /* 0x0000000c0448723c */ /* 0x040fe20000041848 */
[----:B------:R-:W-:Y:S05]  /*9f30*/  MUFU.EX2 R21, R21 ;  /* 0x0000001500157308 */ /* 0x000fea0000000800 */
[----:B------:R-:W-:Y:S01]  /*9f40*/  HMMA.16816.F32.BF16 R68, R4, R14, R68 ;  /* 0x0000000e0444723c */ /* 0x000fe20000041844 */
[----:B------:R-:W-:Y:S02]  /*9f50*/  FADD.FTZ R13, R16, R19 ;  /* 0x00000013100d7221 */ /* 0x000fe40000010000 */
[----:B------:R-:W3:Y:S01]  /*9f60*/  LDSM.16.MT88.4 R16, [R137+0x4800] ;  /* 0x004800008910783b */ /* 0x000ee20000004200 */
[----:B------:R-:W1:Y:S01]  /*9f70*/  MUFU.EX2 R20, R20 ;  /* 0x0000001400147308 */ /* 0x000e620000000800 */
[----:B------:R-:W-:-:S02]  /*9f80*/  FADD.FTZ R66, R66, R13 ;  /* 0x0000000d42427221 */ /* 0x000fc40000010000 */
[----:B------:R-:W-:Y:S02]  /*9f90*/  LDSM.16.MT88.4 R12, [R138+0x4c00] ;  /* 0x004c00008a0c783b */ /* 0x000fe40000004200 */
[----:B------:R-:W-:-:S04]  /*9fa0*/  FADD.FTZ R59, R59, R66 ;  /* 0x000000423b3b7221 */ /* 0x000fc80000010000 */
[----:B------:R-:W-:Y:S01]  /*9fb0*/  FADD.FTZ R62, R62, R59 ;  /* 0x0000003b3e3e7221 */ /* 0x000fe20000010000 */
[----:B-----5:R-:W-:Y:S03]  /*9fc0*/  HMMA.16816.F32.BF16 R80, R4, R8, R80 ;  /* 0x000000080450723c */ /* 0x020fe60000041850 */
[----:B------:R-:W-:-:S03]  /*9fd0*/  FADD.FTZ R55, R55, R62 ;  /* 0x0000003e37377221 */ /* 0x000fc60000010000 */
[----:B------:R-:W-:Y:S01]  /*9fe0*/  HMMA.16816.F32.BF16 R76, R4, R10, R76 ;  /* 0x0000000a044c723c */ /* 0x000fe2000004184c */
[----:B------:R-:W5:Y:S01]  /*9ff0*/  LDSM.16.MT88.4 R8, [R138+0x4800] ;  /* 0x004800008a08783b */ /* 0x000f620000004200 */
[----:B------:R-:W-:-:S04]  /*a000*/  FADD.FTZ R102, R102, R55 ;  /* 0x0000003766667221 */ /* 0x000fc80000010000 */
[----:B------:R-:W-:Y:S01]  /*a010*/  FADD.FTZ R97, R97, R102 ;  /* 0x0000006661617221 */ /* 0x000fe20000010000 */
[----:B----4-:R-:W-:Y:S02]  /*a020*/  F2FP.BF16.F32.PACK_AB R4, R35, R38 ;  /* 0x000000262304723e */ /* 0x010fe400000010ff */
[----:B--2---:R-:W-:Y:S01]  /*a030*/  F2FP.BF16.F32.PACK_AB R5, R29, R30 ;  /* 0x0000001e1d05723e */ /* 0x004fe200000010ff */
[----:B------:R-:W-:Y:S01]  /*a040*/  FADD.FTZ R98, R98, R97 ;  /* 0x0000006162627221 */ /* 0x000fe20000010000 */
[----:B------:R-:W-:Y:S02]  /*a050*/  F2FP.BF16.F32.PACK_AB R6, R37, R36 ;  /* 0x000000242506723e */ /* 0x000fe400000010ff */
[----:B------:R-:W-:Y:S01]  /*a060*/  F2FP.BF16.F32.PACK_AB R7, R31, R26 ;  /* 0x0000001a1f07723e */ /* 0x000fe200000010ff */
[----:B------:R-:W-:-:S04]  /*a070*/  FADD.FTZ R95, R95, R98 ;  /* 0x000000625f5f7221 */ /* 0x000fc80000010000 */
[----:B------:R-:W-:Y:S02]  /*a080*/  FADD.FTZ R94, R94, R95 ;  /* 0x0000005f5e5e7221 */ /* 0x000fe40000010000 */
[----:B---3--:R-:W-:Y:S02]  /*a090*/  HMMA.16816.F32.BF16 R72, R4, R16, R72 ;  /* 0x000000100448723c */ /* 0x008fe40000041848 */
        /* <DEDUP_REMOVED lines=9> */
[----:B------:R-:W-:Y:S01]  /*a130*/  FADD.FTZ R61, R61, R90 ;  /* 0x0000005a3d3d7221 */ /* 0x000fe20000010000 */
[C---:B-----5:R-:W-:Y:S01]  /*a140*/  HMMA.16816.F32.BF16 R80, R4.reuse, R8, R80 ;  /* 0x000000080450723c */ /* 0x060fe20000041850 */
[----:B------:R-:W-:Y:S02]  /*a150*/  FADD.FTZ R63, R63, R56 ;  /* 0x000000383f3f7221 */ /* 0x000fe40000010000 */
[----:B------:R-:W-:Y:S02]  /*a160*/  FADD.FTZ R54, R54, R61 ;  /* 0x0000003d36367221 */ /* 0x000fe40000010000 */
[----:B------:R-:W-:Y:S01]  /*a170*/  FADD.FTZ R63, R52, R63 ;  /* 0x0000003f343f7221 */ /* 0x000fe20000010000 */
[----:B------:R-:W-:Y:S01]  /*a180*/  HMMA.16816.F32.BF16 R76, R4, R10, R76 ;  /* 0x0000000a044c723c */ /* 0x000fe2000004184c */
[----:B------:R-:W2:Y:S01]  /*a190*/  LDSM.16.MT88.4 R8, [R137+0x4c00] ;  /* 0x004c00008908783b */ /* 0x000ea20000004200 */
[----:B------:R-:W-:Y:S01]  /*a1a0*/  FADD.FTZ R54, R47, R54 ;  /* 0x000000362f367221 */ /* 0x000fe20000010000 */
[----:B------:R-:W-:-:S03]  /*a1b0*/  FADD.FTZ R38, R38, R63 ;  /* 0x0000003f26267221 */ /* 0x000fc60000010000 */
[----:B------:R-:W-:Y:S01]  /*a1c0*/  FADD.FTZ R45, R45, R54 ;  /* 0x000000362d2d7221 */ /* 0x000fe20000010000 */
[----:B------:R-:W-:Y:S01]  /*a1d0*/  FADD.FTZ R35, R35, R38 ;  /* 0x0000002623237221 */ /* 0x000fe20000010000 */
[----:B------:R-:W-:Y:S02]  /*a1e0*/  F2FP.BF16.F32.PACK_AB R4, R39, R32 ;  /* 0x000000202704723e */ /* 0x000fe400000010ff */
[----:B------:R-:W-:Y:S01]  /*a1f0*/  FADD.FTZ R45, R42, R45 ;  /* 0x0000002d2a2d7221 */ /* 0x000fe20000010000 */
[----:B------:R-:W-:Y:S01]  /*a200*/  FADD.FTZ R36, R36, R35 ;  /* 0x0000002324247221 */ /* 0x000fe20000010000 */
[----:B------:R-:W-:Y:S02]  /*a210*/  F2FP.BF16.F32.PACK_AB R5, R24, R23 ;  /* 0x000000171805723e */ /* 0x000fe400000010ff */
[----:B------:R-:W-:Y:S01]  /*a220*/  FADD.FTZ R30, R30, R45 ;  /* 0x0000002d1e1e7221 */ /* 0x000fe20000010000 */
[----:B------:R-:W-:Y:S01]  /*a230*/  FADD.FTZ R37, R37, R36 ;  /* 0x0000002425257221 */ /* 0x000fe20000010000 */
[----:B-1----:R-:W-:-:S02]  /*a240*/  F2FP.BF16.F32.PACK_AB R6, R3, R28 ;  /* 0x0000001c0306723e */ /* 0x002fc400000010ff */
[----:B------:R-:W-:Y:S01]  /*a250*/  FADD.FTZ R29, R29, R30 ;  /* 0x0000001e1d1d7221 */ /* 0x000fe20000010000 */
[----:B------:R-:W-:Y:S01]  /*a260*/  FADD.FTZ R32, R32, R37 ;  /* 0x0000002520207221 */ /* 0x000fe20000010000 */
[----:B------:R-:W-:Y:S02]  /*a270*/  F2FP.BF16.F32.PACK_AB R7, R20, R21 ;  /* 0x000000151407723e */ /* 0x000fe400000010ff */
        /* <DEDUP_REMOVED lines=8> */
[----:B------:R-:W-:Y:S03]  /*a300*/  HMMA.16816.F32.BF16 R76, R4, R14, R76 ;  /* 0x0000000e044c723c */ /* 0x000fe6000004184c */
[----:B------:R-:W-:-:S03]  /*a310*/  FADD.FTZ R21, R21, R24 ;  /* 0x0000001815157221 */ /* 0x000fc60000010000 */
[----:B--2---:R-:W-:Y:S01]  /*a320*/  HMMA.16816.F32.BF16 R72, R4, R8, R72 ;  /* 0x000000080448723c */ /* 0x004fe20000041848 */
[----:B------:R-:W-:-:S05]  /*a330*/  FADD.FTZ R159, R20, R21 ;  /* 0x00000015149f7221 */ /* 0x000fca0000010000 */
        /* <DEDUP_REMOVED lines=9> */
[----:B------:R-:W-:Y:S01]  /*a3d0*/  ULDC.64 UR8, c[0x0][0x250] ;  /* 0x0000940000087ab9 */ /* 0x000fe20000000a00 */
[----:B------:R-:W-:Y:S02]  /*a3e0*/  ULDC.64 UR4, c[0x0][0x238] ;  /* 0x00008e0000047ab9 */ /* 0x000fe40000000a00 */
        /* <DEDUP_REMOVED lines=57> */
.L_x_4585:
[----:B------:R-:W-:Y:S02]  /*a780*/  ULDC UR8, c[0x0][0x250] ;  /* 0x0000940000087ab9 */ /* 0x000fe40000000800 */
[----:B------:R-:W-:-:S06]  /*a790*/  USHF.L.U32 UR4, UR8, 0x7, URZ ;  /* 0x0000000708047899 */ /* 0x000fcc000800063f */
[----:B------:R-:W-:-:S04]  /*a7a0*/  IADD3 R5, RZ, -UR4, RZ ;  /* 0x80000004ff057c10 */ /* 0x000fc8000fffe0ff */
[----:B------:R-:W-:-:S07]  /*a7b0*/  SHF.R.S32.HI R4, RZ, 0x1f, R5 ;  /* 0x0000001fff047819 */ /* 0x000fce0000011405 */
.L_x_4586:
[----:B------:R-:W-:Y:S01]  /*a7c0*/  USHF.L.U32 UR5, UR8, 0x6, URZ ;  /* 0x0000000608057899 */ /* 0x000fe2000800063f */
[C---:B------:R-:W-:Y:S01]  /*a7d0*/  LEA R146, P0, R5.reuse, R146, 0x1 ;  /* 0x0000009205927211 */ /* 0x040fe200078008ff */
[----:B------:R-:W-:Y:S01]  /*a7e0*/  ULDC UR4, c[0x0][0x254] ;  /* 0x0000950000047ab9 */ /* 0x000fe20000000800 */
[----:B------:R-:W-:Y:S01]  /*a7f0*/  P2R R3, PR, RZ, 0x2 ;  /* 0x00000002ff037803 */ /* 0x000fe20000000000 */
        /* <DEDUP_REMOVED lines=13> */
[----:B------:R-:W-:-:S05]  /*a8d0*/  IADD3.X R9, R11, UR4, RZ, P0, !PT ;  /* 0x000000040b097c10 */ /* 0x000fca00087fe4ff */
[----:B------:R2:W-:Y:S04]  /*a8e0*/  LDGSTS.E.BYPASS.LTC128B.128 [R155+0x4800], desc[UR6][R8.64] ;  /* 0x04800000089b7fae */ /* 0x0005e8000b901d46 */
[----:B------:R-:W-:Y:S04]  /*a8f0*/  LDSM.16.M88.4 R52, [R142] ;  /* 0x000000008e34783b */ /* 0x000fe80000000200 */
[----:B------:R-:W1:Y:S04]  /*a900*/  LDSM.16.M88.4 R12, [R140+0x1400] ;  /* 0x001400008c0c783b */ /* 0x000e680000000200 */
[----:B------:R-:W-:Y:S04]  /*a910*/  LDSM.16.M88.4 R36, [R141] ;  /* 0x000000008d24783b */ /* 0x000fe80000000200 */
[----:B------:R-:W-:Y:S04]  /*a920*/  LDSM.16.M88.4 R4, [R136] ;  /* 0x000000008804783b */ /* 0x000fe80000000200 */
[----:B------:R-:W2:Y:S04]  /*a930*/  LDSM.16.M88.4 R28, [R140+0x1800] ;  /* 0x001800008c1c783b */ /* 0x000ea80000000200 */
[----:B------:R-:W3:Y:S04]  /*a940*/  LDSM.16.M88.4 R56, [R140+0x1000] ;  /* 0x001000008c38783b */ /* 0x000ee80000000200 */
[----:B------:R-:W4:Y:S04]  /*a950*/  LDSM.16.M88.4 R60, [R135] ;  /* 0x00000000873c783b */ /* 0x000f280000000200 */
[----:B------:R-:W5:Y:S04]  /*a960*/  LDSM.16.M88.4 R32, [R139] ;  /* 0x000000008b20783b */ /* 0x000f680000000200 */
[----:B------:R-:W5:Y:S04]  /*a970*/  LDSM.16.M88.4 R44, [R140+0x2000] ;  /* 0x002000008c2c783b */ /* 0x000f680000000200 */
[----:B------:R-:W5:Y:S04]  /*a980*/  LDSM.16.M88.4 R20, [R140+0x1c00] ;  /* 0x001c00008c14783b */ /* 0x000f680000000200 */
[----:B------:R-:W-:Y:S01]  /*a990*/  LDSM.16.M88.4 R64, [R140+0x2800] ;  /* 0x002800008c40783b */ /* 0x000fe20000000200 */
[C---:B-1----:R-:W-:Y:S03]  /*a9a0*/  HMMA.16816.F32.BF16 R16, R52.reuse, R12, RZ ;  /* 0x0000000c3410723c */ /* 0x042fe600000418ff */
[----:B------:R-:W-:Y:S04]  /*a9b0*/  LDSM.16.M88.4 R40, [R140+0x2400] ;  /* 0x002400008c28783b */ /* 0x000fe80000000200 */
[----:B------:R-:W0:Y:S01]  /*a9c0*/  LDGDEPBAR ;  /* 0x00000000000079af */ /* 0x000e220000000000 */
[C---:B------:R-:W-:Y:S06]  /*a9d0*/  HMMA.16816.F32.BF16 R12, R52.reuse, R14, RZ ;  /* 0x0000000e340c723c */ /* 0x040fec00000418ff */
[C---:B--2---:R-:W-:Y:S06]  /*a9e0*/  HMMA.16816.F32.BF16 R8, R52.reuse, R28, RZ ;  /* 0x0000001c3408723c */ /* 0x044fec00000418ff */
[----:B---3--:R-:W-:Y:S06]  /*a9f0*/  HMMA.16816.F32.BF16 R24, R52, R56, RZ ;  /* 0x000000383418723c */ /* 0x008fec00000418ff */
[C---:B------:R-:W-:Y:S06]  /*aa00*/  HMMA.16816.F32.BF16 R16, R36.reuse, R4, R16 ;  /* 0x000000042410723c */ /* 0x040fec0000041810 */
[----:B------:R-:W-:Y:S06]  /*aa10*/  HMMA.16816.F32.BF16 R12, R36, R6, R12 ;  /* 0x00000006240c723c */ /* 0x000fec000004180c */
[C---:B------:R-:W-:Y:S01]  /*aa20*/  HMMA.16816.F32.BF16 R4, R52.reuse, R30, RZ ;  /* 0x0000001e3404723c */ /* 0x040fe200000418ff */
[----:B------:R-:W1:Y:S05]  /*aa30*/  LDSM.16.M88.4 R28, [R133] ;  /* 0x00000000851c783b */ /* 0x000e6a0000000200 */
[----:B------:R-:W-:Y:S06]  /*aa40*/  HMMA.16816.F32.BF16 R56, R52, R58, RZ ;  /* 0x0000003a3438723c */ /* 0x000fec00000418ff */
[C---:B----4-:R-:W-:Y:S01]  /*aa50*/  HMMA.16816.F32.BF16 R8, R36.reuse, R60, R8 ;  /* 0x0000003c2408723c */ /* 0x050fe20000041808 */
[----:B------:R-:W-:Y:S01]  /*aa60*/  FMUL.FTZ R17, R17, UR13 ;  /* 0x0000000d11117c20 */ /* 0x000fe20008410000 */
[----:B------:R-:W-:Y:S01]  /*aa70*/  FMUL.FTZ R19, R19, UR13 ;  /* 0x0000000d13137c20 */ /* 0x000fe20008410000 */
[----:B------:R-:W-:Y:S01]  /*aa80*/  FMUL.FTZ R16, R16, UR13 ;  /* 0x0000000d10107c20 */ /* 0x000fe20008410000 */
[----:B------:R-:W-:Y:S01]  /*aa90*/  FMUL.FTZ R93, R18, UR13 ;  /* 0x0000000d125d7c20 */ /* 0x000fe20008410000 */
[----:B------:R-:W-:Y:S01]  /*aaa0*/  MUFU.TANH R95, R17 ;  /* 0x00000011005f7308 */ /* 0x000fe20000002400 */
[----:B-----5:R-:W-:Y:S01]  /*aab0*/  HMMA.16816.F32.BF16 R24, R36, R32, R24 ;  /* 0x000000202418723c */ /* 0x020fe20000041818 */
[----:B------:R-:W-:Y:S01]  /*aac0*/  FMUL.FTZ R13, R13, UR13 ;  /* 0x0000000d0d0d7c20 */ /* 0x000fe20008410000 */
[----:B------:R-:W-:Y:S01]  /*aad0*/  FMUL.FTZ R97, R15, UR13 ;  /* 0x0000000d0f617c20 */ /* 0x000fe20008410000 */
[----:B------:R-:W-:Y:S01]  /*aae0*/  FMUL.FTZ R114, R12, UR13 ;  /* 0x0000000d0c727c20 */ /* 0x000fe20008410000 */
[----:B------:R-:W-:-:S02]  /*aaf0*/  FMUL.FTZ R99, R14, UR13 ;  /* 0x0000000d0e637c20 */ /* 0x000fc40008410000 */
[----:B------:R-:W-:Y:S01]  /*ab00*/  HMMA.16816.F32.BF16 R4, R36, R62, R4 ;  /* 0x0000003e2404723c */ /* 0x000fe20000041804 */
[----:B------:R-:W-:Y:S05]  /*ab10*/  MUFU.TANH R96, R19 ;  /* 0x0000001300607308 */ /* 0x000fea0000002400 */
[----:B------:R-:W-:Y:S03]  /*ab20*/  HMMA.16816.F32.BF16 R60, R52, R44, RZ ;  /* 0x0000002c343c723c */ /* 0x000fe600000418ff */
[----:B------:R2:W3:Y:S03]  /*ab30*/  MUFU.TANH R118, R16 ;  /* 0x0000001000767308 */ /* 0x0004e60000002400 */
[----:B------:R-:W-:Y:S01]  /*ab40*/  HMMA.16816.F32.BF16 R56, R36, R34, R56 ;  /* 0x000000222438723c */ /* 0x000fe20000041838 */
[----:B------:R-:W4:Y:S01]  /*ab50*/  LDSM.16.M88.4 R32, [R134] ;  /* 0x000000008620783b */ /* 0x000f220000000200 */
        /* <DEDUP_REMOVED lines=11> */
[----:B------:R-:W5:Y:S01]  /*ac10*/  MUFU.TANH R87, R87 ;  /* 0x0000005700577308 */ /* 0x000f620000002400 */
[----:B--2---:R-:W2:Y:S02]  /*ac20*/  LDSM.16.M88.4 R16, [R86] ;  /* 0x000000005610783b */ /* 0x004ea40000000200 */
[----:B------:R-:W-:Y:S05]  /*ac30*/  HMMA.16816.F32.BF16 R24, R52, R20, RZ ;  /* 0x000000143418723c */ /* 0x000fea00000418ff */
[----:B------:R-:W-:Y:S01]  /*ac40*/  MUFU.TANH R112, R4 ;  /* 0x0000000400707308 */ /* 0x000fe20000002400 */
[----:B-1----:R-:W-:Y:S02]  /*ac50*/  HMMA.16816.F32.BF16 R60, R36, R28, R60 ;  /* 0x0000001c243c723c */ /* 0x002fe4000004183c */
[----:B------:R-:W-:Y:S01]  /*ac60*/  FMUL.FTZ R57, R57, UR13 ;  /* 0x0000000d39397c20 */ /* 0x000fe20008410000 */
[----:B------:R-:W-:Y:S01]  /*ac70*/  FMUL.FTZ R58, R58, UR13 ;  /* 0x0000000d3a3a7c20 */ /* 0x000fe20008410000 */
[----:B------:R-:W-:Y:S01]  /*ac80*/  FMUL.FTZ R94, R59, UR13 ;  /* 0x0000000d3b5e7c20 */ /* 0x000fe20008410000 */
[----:B------:R-:W-:Y:S01]  /*ac90*/  FMUL.FTZ R49, R56, UR13 ;  /* 0x0000000d38317c20 */ /* 0x000fe20008410000 */
[----:B------:R-:W-:Y:S01]  /*aca0*/  HMMA.16816.F32.BF16 R20, R52, R22, RZ ;  /* 0x000000163414723c */ /* 0x000fe200000418ff */
[----:B------:R1:W-:Y:S01]  /*acb0*/  MUFU.TANH R28, R13 ;  /* 0x0000000d001c7308 */ /* 0x0003e20000002400 */
[----:B------:R-:W-:-:S04]  /*acc0*/  FMUL.FTZ R29, R7, UR13 ;  /* 0x0000000d071d7c20 */ /* 0x000fc80008410000 */
[C---:B------:R-:W-:Y:S03]  /*acd0*/  HMMA.16816.F32.BF16 R44, R36.reuse, R30, R44 ;  /* 0x0000001e242c723c */ /* 0x040fe6000004182c */
[----:B------:R-:W5:Y:S03]  /*ace0*/  MUFU.TANH R89, R89 ;  /* 0x0000005900597308 */ /* 0x000f660000002400 */
[----:B----4-:R-:W-:Y:S01]  /*acf0*/  HMMA.16816.F32.BF16 R24, R36, R32, R24 ;  /* 0x000000202418723c */ /* 0x010fe20000041818 */
[----:B------:R-:W-:Y:S01]  /*ad00*/  FMUL.FTZ R30, R5, UR13 ;  /* 0x0000000d051e7c20 */ /* 0x000fe20008410000 */
[----:B------:R-:W-:-:S03]  /*ad10*/  FMUL.FTZ R5, R6, UR13 ;  /* 0x0000000d06057c20 */ /* 0x000fc60008410000 */
[----:B------:R-:W4:Y:S01]  /*ad20*/  MUFU.TANH R88, R88 ;  /* 0x0000005800587308 */ /* 0x000f220000002400 */
[----:B------:R-:W-:Y:S01]  /*ad30*/  FMUL.FTZ R61, R61, UR13 ;  /* 0x0000000d3d3d7c20 */ /* 0x000fe20008410000 */
[----:B-1----:R-:W-:Y:S01]  /*ad40*/  HMMA.16816.F32.BF16 R12, R52, R64, RZ ;  /* 0x00000040340c723c */ /* 0x002fe200000418ff */
[----:B------:R-:W-:Y:S01]  /*ad50*/  FMUL.FTZ R104, R60, UR13 ;  /* 0x0000000d3c687c20 */ /* 0x000fe20008410000 */
[----:B------:R-:W-:-:S04]  /*ad60*/  FMUL.FTZ R62, R62, UR13 ;  /* 0x0000000d3e3e7c20 */ /* 0x000fc80008410000 */
[----:B------:R-:W-:Y:S01]  /*ad70*/  HMMA.16816.F32.BF16 R20, R36, R34, R20 ;  /* 0x000000222414723c */ /* 0x000fe20000041814 */
[----:B------:R-:W1:Y:S01]  /*ad80*/  LDSM.16.M88.4 R32, [R132] ;  /* 0x000000008420783b */ /* 0x000e620000000200 */
[----:B------:R-:W4:Y:S03]  /*ad90*/  MUFU.TANH R90, R90 ;  /* 0x0000005a005a7308 */ /* 0x000f260000002400 */
[----:B------:R-:W-:Y:S01]  /*ada0*/  FMUL.FTZ R45, R45, UR13 ;  /* 0x0000000d2d2d7c20 */ /* 0x000fe20008410000 */
[----:B------:R-:W-:Y:S01]  /*adb0*/  HMMA.16816.F32.BF16 R64, R52, R66, RZ ;  /* 0x000000423440723c */ /* 0x000fe200000418ff */
[----:B------:R-:W-:Y:S01]  /*adc0*/  FMUL.FTZ R44, R44, UR13 ;  /* 0x0000000d2c2c7c20 */ /* 0x000fe20008410000 */
[----:B------:R-:W-:Y:S02]  /*add0*/  FMUL.FTZ R46, R46, UR13 ;  /* 0x0000000d2e2e7c20 */ /* 0x000fe40008410000 */
[----:B------:R-:W4:Y:S01]  /*ade0*/  MUFU.TANH R92, R57 ;  /* 0x00000039005c7308 */ /* 0x000f220000002400 */
[----:B------:R-:W-:Y:S01]  /*adf0*/  FMUL.FTZ R24, R24, UR13 ;  /* 0x0000000d18187c20 */ /* 0x000fe20008410000 */
[----:B------:R-:W-:Y:S01]  /*ae00*/  FMUL.FTZ R25, R25, UR13 ;  /* 0x0000000d19197c20 */ /* 0x000fe20008410000 */
[----:B------:R-:W-:Y:S01]  /*ae10*/  FMUL.FTZ R6, R26, UR13 ;  /* 0x0000000d1a067c20 */ /* 0x000fe20008410000 */
[----:B------:R-:W-:Y:S01]  /*ae20*/  FMUL.FTZ R7, R27, UR13 ;  /* 0x0000000d1b077c20 */ /* 0x000fe20008410000 */
[----:B------:R-:W-:-:S03]  /*ae30*/  FMUL.FTZ R27, R47, UR13 ;  /* 0x0000000d2f1b7c20 */ /* 0x000fc60008410000 */
[C---:B--2---:R-:W-:Y:S01]  /*ae40*/  HMMA.16816.F32.BF16 R12, R36.reuse, R16, R12 ;  /* 0x00000010240c723c */ /* 0x044fe2000004180c */
[----:B------:R2:W-:Y:S05]  /*ae50*/  MUFU.TANH R91, R58 ;  /* 0x0000003a005b7308 */ /* 0x0005ea0000002400 */
[----:B------:R-:W-:Y:S01]  /*ae60*/  FMUL.FTZ R21, R21, UR13 ;  /* 0x0000000d15157c20 */ /* 0x000fe20008410000 */
[----:B------:R-:W-:Y:S02]  /*ae70*/  IMAD.SHL.U32 R16, R154, 0x80, RZ ;  /* 0x000000809a107824 */ /* 0x000fe400078e00ff */
[----:B------:R-:W-:Y:S01]  /*ae80*/  FMUL.FTZ R10, R23, UR13 ;  /* 0x0000000d170a7c20 */ /* 0x000fe20008410000 */
[----:B------:R-:W4:Y:S01]  /*ae90*/  MUFU.TANH R94, R94 ;  /* 0x0000005e005e7308 */ /* 0x000f220000002400 */
[----:B------:R-:W-:Y:S01]  /*aea0*/  FMUL.FTZ R23, R63, UR13 ;  /* 0x0000000d3f177c20 */ /* 0x000fe20008410000 */
[----:B------:R-:W-:Y:S01]  /*aeb0*/  FMUL.FTZ R20, R20, UR13 ;  /* 0x0000000d14147c20 */ /* 0x000fe20008410000 */
[----:B------:R-:W-:Y:S01]  /*aec0*/  LOP3.LUT R4, R16, 0x8, R85, 0xfe, !PT ;  /* 0x0000000810047812 */ /* 0x000fe200078efe55 */
[----:B------:R-:W-:Y:S01]  /*aed0*/  HMMA.16816.F32.BF16 R64, R36, R18, R64 ;  /* 0x000000122440723c */ /* 0x000fe20000041840 */
[----:B------:R-:W-:-:S02]  /*aee0*/  FMUL.FTZ R22, R22, UR13 ;  /* 0x0000000d16167c20 */ /* 0x000fc40008410000 */
[C---:B------:R-:W-:Y:S01]  /*aef0*/  ISETP.GE.AND P4, PT, R4.reuse, R51, PT ;  /* 0x000000330400720c */ /* 0x040fe20003f86270 */
[----:B------:R5:W-:Y:S01]  /*af00*/  MUFU.TANH R31, R11 ;  /* 0x0000000b001f7308 */ /* 0x000be20000002400 */
[----:B------:R-:W-:Y:S01]  /*af10*/  ISETP.GE.AND P2, PT, R4, R50, PT ;  /* 0x000000320400720c */ /* 0x000fe20003f46270 */
[----:B--2---:R-:W-:Y:S01]  /*af20*/  HMMA.16816.F32.BF16 R56, R52, R40, RZ ;  /* 0x000000283438723c */ /* 0x004fe200000418ff */
[----:B------:R-:W-:-:S04]  /*af30*/  LOP3.LUT R4, R16, 0x10, R85, 0xfe, !PT ;  /* 0x0000001010047812 */ /* 0x000fc800078efe55 */
[C---:B------:R-:W-:Y:S01]  /*af40*/  ISETP.GE.AND P6, PT, R4.reuse, R51, PT ;  /* 0x000000330400720c */ /* 0x040fe20003fc6270 */
[----:B------:R-:W-:Y:S01]  /*af50*/  HMMA.16816.F32.BF16 R40, R52, R42, RZ ;  /* 0x0000002a3428723c */ /* 0x000fe200000418ff */
[-C--:B------:R-:W-:Y:S01]  /*af60*/  ISETP.GE.AND P3, PT, R4, R50.reuse, PT ;  /* 0x000000320400720c */ /* 0x080fe20003f66270 */
[----:B------:R2:W-:Y:S01]  /*af70*/  MUFU.TANH R100, R21 ;  /* 0x0000001500647308 */ /* 0x0005e20000002400 */
[----:B------:R-:W-:Y:S01]  /*af80*/  LOP3.LUT R4, R16, R85, RZ, 0xfc, !PT ;  /* 0x0000005510047212 */ /* 0x000fe200078efcff */
[----:B------:R-:W-:Y:S01]  /*af90*/  FMUL.FTZ R13, R13, UR13 ;  /* 0x0000000d0d0d7c20 */ /* 0x000fe20008410000 */
[----:B------:R-:W-:Y:S01]  /*afa0*/  FMUL.FTZ R15, R15, UR13 ;  /* 0x0000000d0f0f7c20 */ /* 0x000fe20008410000 */
[----:B---3--:R-:W-:Y:S01]  /*afb0*/  FSEL R118, R118, -INF , !P6 ;  /* 0xff80000076767808 */ /* 0x008fe20007000000 */
[----:B------:R-:W-:Y:S01]  /*afc0*/  FMUL.FTZ R12, R12, UR13 ;  /* 0x0000000d0c0c7c20 */ /* 0x000fe20008410000 */
[CC--:B------:R-:W-:Y:S01]  /*afd0*/  ISETP.GE.AND P5, PT, R4.reuse, R51.reuse, PT ;  /* 0x000000330400720c */ /* 0x0c0fe20003fa6270 */
[C---:B-----5:R-:W-:Y:S01]  /*afe0*/  VIADD R11, R4.reuse, 0x1 ;  /* 0x00000001040b7836 */ /* 0x060fe20000000000 */
[CC--:B------:R-:W-:Y:S01]  /*aff0*/  ISETP.GE.AND P0, PT, R4.reuse, R50.reuse, PT ;  /* 0x000000320400720c */ /* 0x0c0fe20003f06270 */
[----:B------:R-:W-:Y:S01]  /*b000*/  VIADD R17, R4, 0x9 ;  /* 0x0000000904117836 */ /* 0x000fe20000000000 */
[----:B------:R-:W-:Y:S01]  /*b010*/  FSEL R18, R87, -INF , !P5 ;  /* 0xff80000057127808 */ /* 0x000fe20006800000 */
[----:B------:R3:W-:Y:S01]  /*b020*/  MUFU.TANH R106, R24 ;  /* 0x00000018006a7308 */ /* 0x0007e20000002400 */
[----:B------:R-:W-:Y:S01]  /*b030*/  FSEL R19, R89, -INF , !P0 ;  /* 0xff80000059137808 */ /* 0x000fe20004000000 */
[----:B------:R-:W-:Y:S01]  /*b040*/  FMUL.FTZ R65, R65, UR13 ;  /* 0x0000000d41417c20 */ /* 0x000fe20008410000 */
[C---:B------:R-:W-:Y:S01]  /*b050*/  ISETP.GE.AND P5, PT, R11.reuse, R51, PT ;  /* 0x000000330b00720c */ /* 0x040fe20003fa6270 */
[----:B------:R-:W-:Y:S01]  /*b060*/  FMUL.FTZ R14, R14, UR13 ;  /* 0x0000000d0e0e7c20 */ /* 0x000fe20008410000 */
[----:B------:R-:W-:Y:S01]  /*b070*/  ISETP.GE.AND P0, PT, R11, R50, PT ;  /* 0x000000320b00720c */ /* 0x000fe20003f06270 */
[----:B-1----:R-:W-:Y:S01]  /*b080*/  HMMA.16816.F32.BF16 R56, R36, R32, R56 ;  /* 0x000000202438723c */ /* 0x002fe20000041838 */
[----:B----4-:R-:W-:Y:S01]  /*b090*/  FSEL R120, R88, -INF , !P5 ;  /* 0xff80000058787808 */ /* 0x010fe20006800000 */
[----:B------:R-:W1:Y:S01]  /*b0a0*/  MUFU.TANH R9, R9 ;  /* 0x0000000900097308 */ /* 0x000e620000002400 */
[----:B--2---:R-:W-:-:S02]  /*b0b0*/  FSEL R21, R90, -INF , !P0 ;  /* 0xff8000005a157808 */ /* 0x004fc40004000000 */
[CC--:B------:R-:W-:Y:S01]  /*b0c0*/  ISETP.GE.AND P5, PT, R17.reuse, R51.reuse, PT ;  /* 0x000000331100720c */ /* 0x0c0fe20003fa6270 */
[----:B------:R-:W-:Y:S01]  /*b0d0*/  HMMA.16816.F32.BF16 R40, R36, R34, R40 ;  /* 0x000000222428723c */ /* 0x000fe20000041828 */
[----:B------:R-:W-:Y:S01]  /*b0e0*/  ISETP.GE.AND P0, PT, R17, R50, PT ;  /* 0x000000321100720c */ /* 0x000fe20003f06270 */
[----:B------:R-:W-:Y:S01]  /*b0f0*/  VIADD R32, R4, 0x21 ;  /* 0x0000002104207836 */ /* 0x000fe20000000000 */
[----:B------:R-:W-:Y:S01]  /*b100*/  FSEL R116, R92, -INF , !P5 ;  /* 0xff8000005c747808 */ /* 0x000fe20006800000 */
[----:B------:R2:W-:Y:S01]  /*b110*/  MUFU.TANH R98, R25 ;  /* 0x0000001900627308 */ /* 0x0005e20000002400 */
[----:B---3--:R-:W-:Y:S01]  /*b120*/  VIADD R24, R4, 0x11 ;  /* 0x0000001104187836 */ /* 0x008fe20000000000 */
[----:B------:R-:W-:Y:S01]  /*b130*/  FSEL R17, R94, -INF , !P0 ;  /* 0xff8000005e117808 */ /* 0x000fe20004000000 */
[----:B------:R-:W-:Y:S01]  /*b140*/  FMUL.FTZ R33, R67, UR13 ;  /* 0x0000000d43217c20 */ /* 0x000fe20008410000 */
[----:B------:R-:W-:Y:S02]  /*b150*/  FMUL.FTZ R35, R66, UR13 ;  /* 0x0000000d42237c20 */ /* 0x000fe40008410000 */
[----:B------:R-:W-:-:S02]  /*b160*/  ISETP.GE.AND P5, PT, R24, R51, PT ;  /* 0x000000331800720c */ /* 0x000fc40003fa6270 */
[----:B------:R-:W-:Y:S01]  /*b170*/  ISETP.GE.AND P0, PT, R24, R50, PT ;  /* 0x000000321800720c */ /* 0x000fe20003f06270 */
[----:B------:R-:W-:Y:S01]  /*b180*/  VIADD R24, R4, 0x19 ;  /* 0x0000001904187836 */ /* 0x000fe20000000000 */
[----:B------:R-:W3:Y:S01]  /*b190*/  MUFU.TANH R30, R30 ;  /* 0x0000001e001e7308 */ /* 0x000ee20000002400 */
[----:B------:R-:W-:-:S03]  /*b1a0*/  FSEL R26, R95, -INF , !P5 ;  /* 0xff8000005f1a7808 */ /* 0x000fc60006800000 */
[-C--:B------:R-:W-:Y:S01]  /*b1b0*/  ISETP.GE.AND P5, PT, R24, R51.reuse, PT ;  /* 0x000000331800720c */ /* 0x080fe20003fa6270 */
[----:B------:R-:W-:Y:S01]  /*b1c0*/  FMUL.FTZ R57, R57, UR13 ;  /* 0x0000000d39397c20 */ /* 0x000fe20008410000 */
[----:B------:R-:W-:Y:S01]  /*b1d0*/  FMUL.FTZ R59, R59, UR13 ;  /* 0x0000000d3b3b7c20 */ /* 0x000fe20008410000 */
[----:B--2---:R-:W-:Y:S01]  /*b1e0*/  FSEL R25, R96, -INF , !P0 ;  /* 0xff80000060197808 */ /* 0x004fe20004000000 */
[----:B------:R-:W2:Y:S01]  /*b1f0*/  MUFU.TANH R29, R29 ;  /* 0x0000001d001d7308 */ /* 0x000ea20000002400 */
[-C--:B------:R-:W-:Y:S01]  /*b200*/  ISETP.GE.AND P0, PT, R24, R50.reuse, PT ;  /* 0x000000321800720c */ /* 0x080fe20003f06270 */
        /* <DEDUP_REMOVED lines=9> */
[----:B-1----:R-:W-:Y:S01]  /*b2a0*/  FSEL R28, R9, -INF , !P5 ;  /* 0xff800000091c7808 */ /* 0x002fe20006800000 */
[----:B------:R-:W-:Y:S01]  /*b2b0*/  FMUL.FTZ R40, R40, UR13 ;  /* 0x0000000d28287c20 */ /* 0x000fe20008410000 */
[----:B------:R-:W-:Y:S01]  /*b2c0*/  FSEL R31, R31, -INF , !P0 ;  /* 0xff8000001f1f7808 */ /* 0x000fe20004000000 */
[----:B------:R-:W-:Y:S01]  /*b2d0*/  FMUL.FTZ R42, R42, UR13 ;  /* 0x0000000d2a2a7c20 */ /* 0x000fe20008410000 */
[C---:B------:R-:W-:Y:S01]  /*b2e0*/  ISETP.GE.AND P5, PT, R32.reuse, R51, PT ;  /* 0x000000332000720c */ /* 0x040fe20003fa6270 */
[----:B------:R-:W1:Y:S01]  /*b2f0*/  MUFU.TANH R10, R10 ;  /* 0x0000000a000a7308 */ /* 0x000e620000002400 */
[----:B------:R-:W-:Y:S01]  /*b300*/  ISETP.GE.AND P0, PT, R32, R50, PT ;  /* 0x000000322000720c */ /* 0x000fe20003f06270 */
[----:B------:R-:W-:Y:S01]  /*b310*/  VIADD R32, R4, 0x31 ;  /* 0x0000003104207836 */ /* 0x000fe20000000000 */
[----:B---3--:R-:W-:-:S02]  /*b320*/  FSEL R30, R30, -INF , !P5 ;  /* 0xff8000001e1e7808 */ /* 0x008fc40006800000 */
[----:B--2---:R-:W-:Y:S02]  /*b330*/  FSEL R29, R29, -INF , !P0 ;  /* 0xff8000001d1d7808 */ /* 0x004fe40004000000 */
[CC--:B------:R-:W-:Y:S01]  /*b340*/  ISETP.GE.AND P5, PT, R32.reuse, R51.reuse, PT ;  /* 0x000000332000720c */ /* 0x0c0fe20003fa6270 */
[----:B------:R-:W2:Y:S01]  /*b350*/  MUFU.TANH R11, R61 ;  /* 0x0000003d000b7308 */ /* 0x000ea20000002400 */
[-C--:B------:R-:W-:Y:S01]  /*b360*/  ISETP.GE.AND P0, PT, R32, R50.reuse, PT ;  /* 0x000000322000720c */ /* 0x080fe20003f06270 */
[----:B------:R-:W-:Y:S01]  /*b370*/  VIADD R32, R4, 0x39 ;  /* 0x0000003904207836 */ /* 0x000fe20000000000 */
[----:B------:R-:W-:Y:S02]  /*b380*/  FSEL R98, R98, -INF , !P5 ;  /* 0xff80000062627808 */ /* 0x000fe40006800000 */
[----:B----4-:R-:W-:Y:S01]  /*b390*/  FSEL R87, R7, -INF , !P0 ;  /* 0xff80000007577808 */ /* 0x010fe20004000000 */
[----:B------:R-:W-:Y:S01]  /*b3a0*/  VIADD R7, R4, 0x41 ;  /* 0x0000004104077836 */ /* 0x000fe20000000000 */
[C---:B------:R-:W-:Y:S01]  /*b3b0*/  ISETP.GE.AND P5, PT, R32.reuse, R51, PT ;  /* 0x000000332000720c */ /* 0x040fe20003fa6270 */
[----:B------:R-:W-:Y:S01]  /*b3c0*/  MUFU.TANH R23, R23 ;  /* 0x0000001700177308 */ /* 0x000fe20000002400 */
[----:B------:R-:W-:-:S02]  /*b3d0*/  ISETP.GE.AND P0, PT, R32, R50, PT ;  /* 0x000000322000720c */ /* 0x000fc40003f06270 */
[----:B------:R-:W-:Y:S02]  /*b3e0*/  FSEL R100, R100, -INF , !P5 ;  /* 0xff80000064647808 */ /* 0x000fe40006800000 */
[----:B-1----:R-:W-:Y:S01]  /*b3f0*/  FSEL R89, R10, -INF , !P0 ;  /* 0xff8000000a597808 */ /* 0x002fe20004000000 */
[C---:B------:R-:W-:Y:S01]  /*b400*/  VIADD R10, R4.reuse, 0x59 ;  /* 0x00000059040a7836 */ /* 0x040fe20000000000 */
[C---:B------:R-:W-:Y:S01]  /*b410*/  ISETP.GE.AND P5, PT, R7.reuse, R51, PT ;  /* 0x000000330700720c */ /* 0x040fe20003fa6270 */
[----:B------:R-:W1:Y:S01]  /*b420*/  MUFU.TANH R88, R45 ;  /* 0x0000002d00587308 */ /* 0x000e620000002400 */
[----:B------:R-:W-:Y:S01]  /*b430*/  ISETP.GE.AND P0, PT, R7, R50, PT ;  /* 0x000000320700720c */ /* 0x000fe20003f06270 */
[----:B------:R-:W-:Y:S01]  /*b440*/  VIADD R7, R4, 0x49 ;  /* 0x0000004904077836 */ /* 0x000fe20000000000 */
[----:B--2---:R-:W-:Y:S01]  /*b450*/  FSEL R96, R11, -INF , !P5 ;  /* 0xff8000000b607808 */ /* 0x004fe20006800000 */
[----:B------:R-:W-:-:S03]  /*b460*/  FMUL.FTZ R61, R58, UR13 ;  /* 0x0000000d3a3d7c20 */ /* 0x000fc60008410000 */
[----:B------:R-:W-:Y:S01]  /*b470*/  ISETP.GE.AND P5, PT, R7, R51, PT ;  /* 0x000000330700720c */ /* 0x000fe20003fa6270 */
[----:B------:R-:W2:Y:S08]  /*b480*/  MUFU.TANH R27, R27 ;  /* 0x0000001b001b7308 */ /* 0x000eb00000002400 */
[----:B------:R3:W4:Y:S01]  /*b490*/  MUFU.TANH R90, R57 ;  /* 0x00000039005a7308 */ /* 0x0007220000002400 */
[----:B-1----:R-:W-:-:S07]  /*b4a0*/  FSEL R88, R88, -INF , !P5 ;  /* 0xff80000058587808 */ /* 0x002fce0006800000 */
[----:B------:R2:W1:Y:S08]  /*b4b0*/  MUFU.TANH R9, R59 ;  /* 0x0000003b00097308 */ /* 0x0004700000002400 */
[----:B------:R1:W5:Y:S01]  /*b4c0*/  MUFU.TANH R92, R41 ;  /* 0x00000029005c7308 */ /* 0x0003620000002400 */
[----:B---3--:R-:W-:Y:S02]  /*b4d0*/  FSEL R57, R23, -INF , !P0 ;  /* 0xff80000017397808 */ /* 0x008fe40004000000 */
[----:B------:R-:W-:Y:S01]  /*b4e0*/  ISETP.GE.AND P0, PT, R7, R50, PT ;  /* 0x000000320700720c */ /* 0x000fe20003f06270 */
[----:B------:R-:W-:Y:S01]  /*b4f0*/  VIADD R7, R4, 0x51 ;  /* 0x0000005104077836 */ /* 0x000fe20000000000 */
[----:B------:R-:W-:-:S03]  /*b500*/  FSEL R23, R91, -INF , !P2 ;  /* 0xff8000005b177808 */ /* 0x000fc60005000000 */
[----:B------:R-:W3:Y:S01]  /*b510*/  MUFU.TANH R43, R43 ;  /* 0x0000002b002b7308 */ /* 0x000ee20000002400 */
[----:B--2---:R-:W-:Y:S02]  /*b520*/  FSEL R59, R27, -INF , !P0 ;  /* 0xff8000001b3b7808 */ /* 0x004fe40004000000 */
[CC--:B------:R-:W-:Y:S02]  /*b530*/  ISETP.GE.AND P5, PT, R7.reuse, R51.reuse, PT ;  /* 0x000000330700720c */ /* 0x0c0fe40003fa6270 */
[----:B------:R-:W-:Y:S02]  /*b540*/  ISETP.GE.AND P0, PT, R7, R50, PT ;  /* 0x000000320700720c */ /* 0x000fe40003f06270 */
[----:B----4-:R-:W-:Y:S01]  /*b550*/  FSEL R90, R90, -INF , !P5 ;  /* 0xff8000005a5a7808 */ /* 0x010fe20006800000 */
[----:B------:R-:W2:Y:S01]  /*b560*/  MUFU.TANH R94, R13 ;  /* 0x0000000d005e7308 */ /* 0x000ea20000002400 */
[----:B-1----:R-:W-:Y:S01]  /*b570*/  FSEL R41, R9, -INF , !P0 ;  /* 0xff80000009297808 */ /* 0x002fe20004000000 */
[----:B------:R-:W-:Y:S01]  /*b580*/  VIADD R9, R4, 0x61 ;  /* 0x0000006104097836 */ /* 0x000fe20000000000 */
[----:B------:R-:W-:-:S02]  /*b590*/  ISETP.GE.AND P5, PT, R10, R51, PT ;  /* 0x000000330a00720c */ /* 0x000fc40003fa6270 */
[-C--:B------:R-:W-:Y:S02]  /*b5a0*/  ISETP.GE.AND P0, PT, R10, R50.reuse, PT ;  /* 0x000000320a00720c */ /* 0x080fe40003f06270 */
[----:B-----5:R-:W-:Y:S01]  /*b5b0*/  FSEL R92, R92, -INF , !P5 ;  /* 0xff8000005c5c7808 */ /* 0x020fe20006800000 */
[----:B------:R-:W1:Y:S01]  /*b5c0*/  MUFU.TANH R7, R65 ;  /* 0x0000004100077308 */ /* 0x000e620000002400 */
[----:B---3--:R-:W-:Y:S02]  /*b5d0*/  FSEL R43, R43, -INF , !P0 ;  /* 0xff8000002b2b7808 */ /* 0x008fe40004000000 */
[C---:B------:R-:W-:Y:S02]  /*b5e0*/  ISETP.GE.AND P5, PT, R9.reuse, R51, PT ;  /* 0x000000330900720c */ /* 0x040fe40003fa6270 */
[----:B------:R-:W-:Y:S01]  /*b5f0*/  ISETP.GE.AND P0, PT, R9, R50, PT ;  /* 0x000000320900720c */ /* 0x000fe20003f06270 */
[----:B------:R-:W-:Y:S02]  /*b600*/  VIADD R9, R4, 0x69 ;  /* 0x0000006904097836 */ /* 0x000fe40000000000 */
[----:B------:R-:W-:Y:S01]  /*b610*/  MUFU.TANH R49, R49 ;  /* 0x0000003100317308 */ /* 0x000fe20000002400 */
[----:B--2---:R-:W-:-:S02]  /*b620*/  FSEL R94, R94, -INF , !P5 ;  /* 0xff8000005e5e7808 */ /* 0x004fc40006800000 */
[----:B------:R-:W-:-:S05]  /*b630*/  ISETP.GE.AND P5, PT, R9, R51, PT ;  /* 0x000000330900720c */ /* 0x000fca0003fa6270 */
[----:B------:R-:W2:Y:S01]  /*b640*/  MUFU.TANH R34, R15 ;  /* 0x0000000f00227308 */ /* 0x000ea20000002400 */
[----:B-1----:R-:W-:Y:S02]  /*b650*/  FSEL R60, R7, -INF , !P5 ;  /* 0xff800000073c7808 */ /* 0x002fe40006800000 */
[----:B------:R-:W-:-:S04]  /*b660*/  LOP3.LUT R7, R16, 0x20, R85, 0xfe, !PT ;  /* 0x0000002010077812 */ /* 0x000fc800078efe55 */
[----:B------:R-:W-:Y:S01]  /*b670*/  ISETP.GE.AND P2, PT, R7, R50, PT ;  /* 0x000000320700720c */ /* 0x000fe20003f46270 */
[----:B------:R-:W1:Y:S08]  /*b680*/  MUFU.TANH R93, R93 ;  /* 0x0000005d005d7308 */ /* 0x000e700000002400 */
[----:B------:R-:W3:Y:S01]  /*b690*/  MUFU.TANH R33, R33 ;  /* 0x0000002100217308 */ /* 0x000ee20000002400 */
[----:B--2---:R-:W-:-:S02]  /*b6a0*/  FSEL R34, R34, -INF , !P0 ;  /* 0xff80000022227808 */ /* 0x004fc40004000000 */
[----:B------:R-:W-:Y:S02]  /*b6b0*/  ISETP.GE.AND P0, PT, R9, R50, PT ;  /* 0x000000320900720c */ /* 0x000fe40003f06270 */
[----:B------:R-:W-:-:S03]  /*b6c0*/  LOP3.LUT R9, R16, 0x18, R85, 0xfe, !PT ;  /* 0x0000001810097812 */ /* 0x000fc600078efe55 */
[----:B------:R-:W2:Y:S01]  /*b6d0*/  MUFU.TANH R114, R114 ;  /* 0x0000007200727308 */ /* 0x000ea20000002400 */
[----:B-1----:R-:W-:Y:S02]  /*b6e0*/  FSEL R27, R93, -INF , !P3 ;  /* 0xff8000005d1b7808 */ /* 0x002fe40005800000 */
[----:B------:R-:W-:-:S05]  /*b6f0*/  ISETP.GE.AND P5, PT, R9, R51, PT ;  /* 0x000000330900720c */ /* 0x000fca0003fa6270 */
[----:B------:R-:W1:Y:S01]  /*b700*/  MUFU.TANH R99, R99 ;  /* 0x0000006300637308 */ /* 0x000e620000002400 */
[----:B---3--:R-:W-:Y:S02]  /*b710*/  FSEL R33, R33, -INF , !P0 ;  /* 0xff80000021217808 */ /* 0x008fe40004000000 */
[----:B------:R-:W-:-:S05]  /*b720*/  ISETP.GE.AND P0, PT, R9, R50, PT ;  /* 0x000000320900720c */ /* 0x000fca0003f06270 */
[----:B------:R-:W-:Y:S01]  /*b730*/  MUFU.TANH R5, R5 ;  /* 0x0000000500057308 */ /* 0x000fe20000002400 */
[----:B--2---:R-:W-:-:S07]  /*b740*/  FSEL R114, R114, -INF , !P5 ;  /* 0xff80000072727808 */ /* 0x004fce0006800000 */
[----:B------:R-:W-:Y:S01]  /*b750*/  MUFU.TANH R110, R110 ;  /* 0x0000006e006e7308 */ /* 0x000fe20000002400 */
[----:B-1----:R-:W-:-:S07]  /*b760*/  FSEL R99, R99, -INF , !P0 ;  /* 0xff80000063637808 */ /* 0x002fce0004000000 */
[----:B------:R-:W1:Y:S08]  /*b770*/  MUFU.TANH R8, R8 ;  /* 0x0000000800087308 */ /* 0x000e700000002400 */
[----:B------:R-:W2:Y:S08]  /*b780*/  MUFU.TANH R6, R6 ;  /* 0x0000000600067308 */ /* 0x000eb00000002400 */
[----:B------:R3:W4:Y:S01]  /*b790*/  MUFU.TANH R108, R20 ;  /* 0x00000014006c7308 */ /* 0x0007220000002400 */
[----:B-1----:R-:W-:-:S02]  /*b7a0*/  FSEL R93, R8, -INF , !P2 ;  /* 0xff800000085d7808 */ /* 0x002fc40005000000 */
[----:B------:R-:W-:Y:S05]  /*b7b0*/  LDSM.16.M88.4 R8, [R84] ;  /* 0x000000005408783b */ /* 0x000fea0000000200 */
[----:B------:R1:W5:Y:S08]  /*b7c0*/  MUFU.TANH R67, R22 ;  /* 0x0000001600437308 */ /* 0x0003700000002400 */
[----:B------:R-:W5:Y:S01]  /*b7d0*/  MUFU.TANH R104, R104 ;  /* 0x0000006800687308 */ /* 0x000f620000002400 */
[----:B---3--:R-:W-:-:S02]  /*b7e0*/  FSEL R20, R49, -INF , !P4 ;  /* 0xff80000031147808 */ /* 0x008fc40006000000 */
[-C--:B------:R-:W-:Y:S02]  /*b7f0*/  ISETP.GE.AND P4, PT, R7, R51.reuse, PT ;  /* 0x000000330700720c */ /* 0x080fe40003f86270 */
[--C-:B------:R-:W-:Y:S02]  /*b800*/  LOP3.LUT R7, R16, 0x28, R85.reuse, 0xfe, !PT ;  /* 0x0000002810077812 */ /* 0x100fe400078efe55 */
[----:B------:R-:W-:Y:S01]  /*b810*/  FSEL R110, R110, -INF , !P4 ;  /* 0xff8000006e6e7808 */ /* 0x000fe20006000000 */
[----:B------:R3:W5:Y:S01]  /*b820*/  MUFU.TANH R65, R62 ;  /* 0x0000003e00417308 */ /* 0x0007620000002400 */
[C---:B------:R-:W-:Y:S01]  /*b830*/  ISETP.GE.AND P6, PT, R7.reuse, R51, PT ;  /* 0x000000330700720c */ /* 0x040fe20003fc6270 */
[----:B-1----:R-:W-:Y:S01]  /*b840*/  VIADD R22, R4, 0x79 ;  /* 0x0000007904167836 */ /* 0x002fe20000000000 */
[----:B------:R-:W-:Y:S02]  /*b850*/  ISETP.GE.AND P3, PT, R7, R50, PT ;  /* 0x000000320700720c */ /* 0x000fe40003f66270 */
[----:B------:R-:W-:-:S02]  /*b860*/  LOP3.LUT R7, R16, 0x30, R85, 0xfe, !PT ;  /* 0x0000003010077812 */ /* 0x000fc400078efe55 */
[----:B------:R-:W-:Y:S01]  /*b870*/  FSEL R95, R5, -INF , !P3 ;  /* 0xff800000055f7808 */ /* 0x000fe20005800000 */
[----:B------:R-:W-:Y:S01]  /*b880*/  MUFU.TANH R45, R14 ;  /* 0x0000000e002d7308 */ /* 0x000fe20000002400 */
[C---:B------:R-:W-:Y:S02]  /*b890*/  ISETP.GE.AND P5, PT, R7.reuse, R51, PT ;  /* 0x000000330700720c */ /* 0x040fe40003fa6270 */
[----:B------:R-:W-:Y:S02]  /*b8a0*/  ISETP.GE.AND P0, PT, R7, R50, PT ;  /* 0x000000320700720c */ /* 0x000fe40003f06270 */
[C-C-:B------:R-:W-:Y:S02]  /*b8b0*/  LOP3.LUT R7, R16.reuse, 0x38, R85.reuse, 0xfe, !PT ;  /* 0x0000003810077812 */ /* 0x140fe400078efe55 */
[----:B------:R-:W-:Y:S01]  /*b8c0*/  LOP3.LUT R5, R16, 0x48, R85, 0xfe, !PT ;  /* 0x0000004810057812 */ /* 0x000fe200078efe55 */
[----:B------:R-:W1:Y:S01]  /*b8d0*/  MUFU.TANH R102, R44 ;  /* 0x0000002c00667308 */ /* 0x000e620000002400 */
[----:B------:R-:W-:Y:S01]  /*b8e0*/  FSEL R106, R106, -INF , !P5 ;  /* 0xff8000006a6a7808 */ /* 0x000fe20006800000 */
[----:B---3--:R-:W-:Y:S01]  /*b8f0*/  FMUL.FTZ R62, R64, UR13 ;  /* 0x0000000d403e7c20 */ /* 0x008fe20008410000 */
[----:B--2---:R-:W-:-:S02]  /*b900*/  FSEL R91, R6, -INF , !P0 ;  /* 0xff800000065b7808 */ /* 0x004fc40004000000 */
[CC--:B------:R-:W-:Y:S02]  /*b910*/  ISETP.GE.AND P4, PT, R7.reuse, R51.reuse, PT ;  /* 0x000000330700720c */ /* 0x0c0fe40003f86270 */
[-C--:B------:R-:W-:Y:S01]  /*b920*/  ISETP.GE.AND P2, PT, R7, R50.reuse, PT ;  /* 0x000000320700720c */ /* 0x080fe20003f46270 */
[----:B------:R-:W2:Y:S01]  /*b930*/  MUFU.TANH R63, R46 ;  /* 0x0000002e003f7308 */ /* 0x000ea20000002400 */
[C---:B------:R-:W-:Y:S02]  /*b940*/  ISETP.GE.AND P5, PT, R5.reuse, R51, PT ;  /* 0x000000330500720c */ /* 0x040fe40003fa6270 */
[----:B------:R-:W-:Y:S02]  /*b950*/  ISETP.GE.AND P0, PT, R5, R50, PT ;  /* 0x000000320500720c */ /* 0x000fe40003f06270 */
[C-C-:B------:R-:W-:Y:S02]  /*b960*/  LOP3.LUT R5, R16.reuse, 0x50, R85.reuse, 0xfe, !PT ;  /* 0x0000005010057812 */ /* 0x140fe400078efe55 */
[----:B------:R-:W-:Y:S01]  /*b970*/  LOP3.LUT R7, R16, 0x40, R85, 0xfe, !PT ;  /* 0x0000004010077812 */ /* 0x000fe200078efe55 */
[----:B------:R-:W3:Y:S01]  /*b980*/  MUFU.TANH R56, R56 ;  /* 0x0000003800387308 */ /* 0x000ee20000002400 */
[----:B----4-:R-:W-:-:S02]  /*b990*/  FSEL R108, R108, -INF , !P4 ;  /* 0xff8000006c6c7808 */ /* 0x010fc40006000000 */
[----:B-----5:R-:W-:Y:S02]  /*b9a0*/  FSEL R67, R67, -INF , !P2 ;  /* 0xff80000043437808 */ /* 0x020fe40005000000 */
[----:B------:R-:W-:Y:S02]  /*b9b0*/  FSEL R112, R112, -INF , !P6 ;  /* 0xff80000070707808 */ /* 0x000fe40007000000 */
[CC--:B------:R-:W-:Y:S01]  /*b9c0*/  ISETP.GE.AND P4, PT, R5.reuse, R51.reuse, PT ;  /* 0x000000330500720c */ /* 0x0c0fe20003f86270 */
[----:B------:R-:W4:Y:S01]  /*b9d0*/  MUFU.TANH R61, R61 ;  /* 0x0000003d003d7308 */ /* 0x000f220000002400 */
[-C--:B------:R-:W-:Y:S02]  /*b9e0*/  ISETP.GE.AND P2, PT, R5, R50.reuse, PT ;  /* 0x000000320500720c */ /* 0x080fe40003f46270 */
[C---:B------:R-:W-:Y:S02]  /*b9f0*/  ISETP.GE.AND P6, PT, R7.reuse, R51, PT ;  /* 0x000000330700720c */ /* 0x040fe40003fc6270 */
[----:B------:R-:W-:-:S02]  /*ba00*/  ISETP.GE.AND P3, PT, R7, R50, PT ;  /* 0x000000320700720c */ /* 0x000fc40003f66270 */
[--C-:B------:R-:W-:Y:S01]  /*ba10*/  LOP3.LUT R5, R16, 0x58, R85.reuse, 0xfe, !PT ;  /* 0x0000005810057812 */ /* 0x100fe200078efe55 */
[----:B------:R-:W5:Y:S01]  /*ba20*/  MUFU.TANH R58, R40 ;  /* 0x00000028003a7308 */ /* 0x000f620000002400 */
[----:B------:R-:W-:Y:S02]  /*ba30*/  FSEL R104, R104, -INF , !P6 ;  /* 0xff80000068687808 */ /* 0x000fe40007000000 */
[----:B------:R-:W-:Y:S02]  /*ba40*/  FSEL R65, R65, -INF , !P3 ;  /* 0xff80000041417808 */ /* 0x000fe40005800000 */
[C---:B------:R-:W-:Y:S02]  /*ba50*/  ISETP.GE.AND P6, PT, R5.reuse, R51, PT ;  /* 0x000000330500720c */ /* 0x040fe40003fc6270 */
[----:B------:R-:W-:Y:S01]  /*ba60*/  ISETP.GE.AND P3, PT, R5, R50, PT ;  /* 0x000000320500720c */ /* 0x000fe20003f66270 */
[----:B------:R-:W-:Y:S01]  /*ba70*/  MUFU.TANH R49, R42 ;  /* 0x0000002a00317308 */ /* 0x000fe20000002400 */
[----:B------:R-:W-:-:S02]  /*ba80*/  LOP3.LUT R6, R16, 0x60, R85, 0xfe, !PT ;  /* 0x0000006010067812 */ /* 0x000fc400078efe55 */
[----:B-1----:R-:W-:Y:S02]  /*ba90*/  FSEL R102, R102, -INF , !P5 ;  /* 0xff80000066667808 */ /* 0x002fe40006800000 */
[----:B--2---:R-:W-:Y:S02]  /*baa0*/  FSEL R63, R63, -INF , !P0 ;  /* 0xff8000003f3f7808 */ /* 0x004fe40004000000 */
[C---:B------:R-:W-:Y:S01]  /*bab0*/  ISETP.GE.AND P5, PT, R6.reuse, R51, PT ;  /* 0x000000330600720c */ /* 0x040fe20003fa6270 */
[----:B------:R1:W2:Y:S01]  /*bac0*/  MUFU.TANH R5, R12 ;  /* 0x0000000c00057308 */ /* 0x0002a20000002400 */
[----:B------:R-:W-:Y:S02]  /*bad0*/  ISETP.GE.AND P0, PT, R6, R50, PT ;  /* 0x000000320600720c */ /* 0x000fe40003f06270 */
[----:B------:R-:W-:Y:S02]  /*bae0*/  LOP3.LUT R6, R16, 0x68, R85, 0xfe, !PT ;  /* 0x0000006810067812 */ /* 0x000fe400078efe55 */
[----:B---3--:R-:W-:-:S02]  /*baf0*/  FSEL R56, R56, -INF , !P4 ;  /* 0xff80000038387808 */ /* 0x008fc40006000000 */
[----:B----4-:R-:W-:Y:S01]  /*bb00*/  FSEL R61, R61, -INF , !P2 ;  /* 0xff8000003d3d7808 */ /* 0x010fe20005000000 */
[----:B------:R-:W3:Y:S01]  /*bb10*/  MUFU.TANH R35, R35 ;  /* 0x0000002300237308 */ /* 0x000ee20000002400 */
[C---:B------:R-:W-:Y:S02]  /*bb20*/  ISETP.GE.AND P4, PT, R6.reuse, R51, PT ;  /* 0x000000330600720c */ /* 0x040fe40003f86270 */
[----:B------:R-:W-:Y:S02]  /*bb30*/  ISETP.GE.AND P2, PT, R6, R50, PT ;  /* 0x000000320600720c */ /* 0x000fe40003f46270 */
[----:B------:R-:W-:Y:S02]  /*bb40*/  LOP3.LUT R6, R16, 0x70, R85, 0xfe, !PT ;  /* 0x0000007010067812 */ /* 0x000fe400078efe55 */
[----:B-----5:R-:W-:Y:S01]  /*bb50*/  FSEL R58, R58, -INF , !P6 ;  /* 0xff8000003a3a7808 */ /* 0x020fe20007000000 */
[----:B------:R-:W4:Y:S01]  /*bb60*/  MUFU.TANH R62, R62 ;  /* 0x0000003e003e7308 */ /* 0x000f220000002400 */
[----:B-1----:R-:W1:Y:S01]  /*bb70*/  LDSM.16.M88.4 R12, [R140+0x2c00] ;  /* 0x002c00008c0c783b */ /* 0x002e620000000200 */
[----:B--2---:R-:W-:Y:S01]  /*bb80*/  FSEL R64, R5, -INF , !P5 ;  /* 0xff80000005407808 */ /* 0x004fe20006800000 */
[----:B------:R-:W-:Y:S01]  /*bb90*/  VIADD R5, R4, 0x71 ;  /* 0x0000007104057836 */ /* 0x000fe20000000000 */
[----:B------:R-:W-:Y:S01]  /*bba0*/  FSEL R49, R49, -INF , !P3 ;  /* 0xff80000031317808 */ /* 0x000fe20005800000 */
[----:B------:R-:W-:-:S04]  /*bbb0*/  DEPBAR.LE SB0, 0x0 ;  /* 0x000080000000791a */ /* 0x000fc80000000000 */
[----:B---3--:R-:W-:Y:S01]  /*bbc0*/  FSEL R35, R35, -INF , !P2 ;  /* 0xff80000023237808 */ /* 0x008fe20005000000 */
[----:B------:R-:W-:Y:S01]  /*bbd0*/  BAR.SYNC.DEFER_BLOCKING 0x0 ;  /* 0x0000000000007b1d */ /* 0x000fe20000010000 */
[CC--:B------:R-:W-:Y:S02]  /*bbe0*/  ISETP.GE.AND P1, PT, R6.reuse, R51.reuse, PT ;  /* 0x000000330600720c */ /* 0x0c0fe40003f26270 */
[-C--:B------:R-:W-:Y:S02]  /*bbf0*/  ISETP.GE.AND P3, PT, R6, R50.reuse, PT ;  /* 0x000000320600720c */ /* 0x080fe40003f66270 */
[C---:B------:R-:W-:Y:S02]  /*bc00*/  ISETP.GE.AND P6, PT, R5.reuse, R51, PT ;  /* 0x000000330500720c */ /* 0x040fe40003fc6270 */
[----:B------:R-:W-:Y:S02]  /*bc10*/  ISETP.GE.AND P2, PT, R5, R50, PT ;  /* 0x000000320500720c */ /* 0x000fe40003f46270 */
[----:B------:R-:W-:-:S02]  /*bc20*/  LOP3.LUT R85, R16, 0x78, R85, 0xfe, !PT ;  /* 0x0000007810557812 */ /* 0x000fc400078efe55 */
[----:B------:R-:W-:Y:S02]  /*bc30*/  FSEL R45, R45, -INF , !P0 ;  /* 0xff8000002d2d7808 */ /* 0x000fe40004000000 */
[CC--:B------:R-:W-:Y:S02]  /*bc40*/  ISETP.GE.AND P5, PT, R85.reuse, R51.reuse, PT ;  /* 0x000000335500720c */ /* 0x0c0fe40003fa6270 */
[----:B----4-:R-:W-:Y:S02]  /*bc50*/  FSEL R62, R62, -INF , !P4 ;  /* 0xff8000003e3e7808 */ /* 0x010fe40006000000 */
[----:B------:R-:W-:Y:S02]  /*bc60*/  ISETP.GE.AND P0, PT, R85, R50, PT ;  /* 0x000000325500720c */ /* 0x000fe40003f06270 */
[----:B------:R-:W-:Y:S01]  /*bc70*/  ISETP.GE.AND P4, PT, R22, R51, PT ;  /* 0x000000331600720c */ /* 0x000fe20003f86270 */
[C---:B-1----:R-:W-:Y:S06]  /*bc80*/  HMMA.16816.F32.BF16 R4, R52.reuse, R12, RZ ;  /* 0x0000000c3404723c */ /* 0x042fec00000418ff */
[----:B------:R-:W-:-:S15]  /*bc90*/  HMMA.16816.F32.BF16 R12, R52, R14, RZ ;  /* 0x0000000e340c723c */ /* 0x000fde00000418ff */
[----:B------:R-:W-:-:S03]  /*bca0*/  NOP ;  /* 0x0000000000007918 */ /* 0x000fc60000000000 */
[C---:B------:R-:W-:Y:S06]  /*bcb0*/  HMMA.16816.F32.BF16 R4, R36.reuse, R8, R4 ;  /* 0x000000082404723c */ /* 0x040fec0000041804 */
[----:B------:R-:W-:-:S15]  /*bcc0*/  HMMA.16816.F32.BF16 R12, R36, R10, R12 ;  /* 0x0000000a240c723c */ /* 0x000fde000004180c */
[----:B------:R-:W-:-:S03]  /*bcd0*/  NOP ;  /* 0x0000000000007918 */ /* 0x000fc60000000000 */
        /* <DEDUP_REMOVED lines=8> */
[----:B------:R-:W-:-:S03]  /*bd60*/  FMUL.FTZ R15, R15, UR13 ;  /* 0x0000000d0f0f7c20 */ /* 0x000fc60008410000 */
[----:B------:R-:W2:Y:S08]  /*bd70*/  MUFU.TANH R46, R12 ;  /* 0x0000000c002e7308 */ /* 0x000eb00000002400 */
[----:B------:R-:W3:Y:S01]  /*bd80*/  MUFU.TANH R44, R4 ;  /* 0x00000004002c7308 */ /* 0x000ee20000002400 */
[----:B-1----:R-:W-:Y:S02]  /*bd90*/  FSEL R42, R42, -INF , !P6 ;  /* 0xff8000002a2a7808 */ /* 0x002fe40007000000 */
[----:B------:R-:W-:-:S05]  /*bda0*/  ISETP.GE.AND P6, PT, R22, R50, PT ;  /* 0x000000321600720c */ /* 0x000fca0003fc6270 */
[----:B------:R-:W1:Y:S01]  /*bdb0*/  MUFU.TANH R40, R13 ;  /* 0x0000000d00287308 */ /* 0x000e620000002400 */
[----:B--2---:R-:W-:Y:S02]  /*bdc0*/  FSEL R46, R46, -INF , !P5 ;  /* 0xff8000002e2e7808 */ /* 0x004fe40006800000 */
[----:B------:R-:W-:-:S05]  /*bdd0*/  ISETP.GE.AND P5, PT, R48, 0x3, PT ;  /* 0x000000033000780c */ /* 0x000fca0003fa6270 */
[----:B------:R-:W2:Y:S01]  /*bde0*/  MUFU.TANH R47, R6 ;  /* 0x00000006002f7308 */ /* 0x000ea20000002400 */
[----:B---3--:R-:W-:Y:S02]  /*bdf0*/  FSEL R44, R44, -INF , !P1 ;  /* 0xff8000002c2c7808 */ /* 0x008fe40004800000 */
[----:B------:R-:W-:-:S05]  /*be00*/  ISETP.NE.AND P1, PT, R3, RZ, PT ;  /* 0x000000ff0300720c */ /* 0x000fca0003f25270 */
        /* <DEDUP_REMOVED lines=9> */
[----:B------:R-:W-:Y:S05]  /*bea0*/  @!P1 BRA `(.L_x_4588) ;  /* 0x0000000000f09947 */ /* 0x000fea0003800000 */
[----:B------:R-:W1:Y:S01]  /*beb0*/  LDC R5, c[0x0][0x380] ;  /* 0x0000e000ff057b82 */ /* 0x000e620000000800 */
[----:B------:R-:W-:Y:S01]  /*bec0*/  IMAD.MOV.U32 R6, RZ, RZ, RZ ;  /* 0x000000ffff067224 */ /* 0x000fe200078e00ff */
[----:B------:R-:W-:Y:S01]  /*bed0*/  IADD3 R10, R16, -0x80, RZ ;  /* 0xffffff80100a7810 */ /* 0x000fe20007ffe0ff */
[----:B------:R-:W-:Y:S01]  /*bee0*/  ULDC.64 UR8, c[0x0][0x248] ;  /* 0x0000920000087ab9 */ /* 0x000fe20000000a00 */
        /* <DEDUP_REMOVED lines=50> */
[----:B------:R-:W-:Y:S02]  /*c210*/  IMAD R3, R5, UR4, RZ ;  /* 0x0000000405037c24 */ /* 0x000fe4000f8e02ff */
[----:B------:R-:W-:-:S04]  /*c220*/  IMAD.WIDE.U32 R6, R4, UR4, R6 ;  /* 0x0000000404067c25 */ /* 0x000fc8000f8e0006 */
[----:B------:R-:W-:-:S05]  /*c230*/  IMAD R3, R4, UR5, R3 ;  /* 0x0000000504037c24 */ /* 0x000fca000f8e0203 */
[----:B------:R-:W-:Y:S01]  /*c240*/  IADD3 R4, R7, R3, RZ ;  /* 0x0000000307047210 */ /* 0x000fe20007ffe0ff */
[----:B------:R-:W-:Y:S01]  /*c250*/  IMAD.MOV.U32 R3, RZ, RZ, R6 ;  /* 0x000000ffff037224 */ /* 0x000fe200078e0006 */
[----:B------:R-:W-:Y:S06]  /*c260*/  BRA `(.L_x_4589) ;  /* 0x0000000000107947 */ /* 0x000fec0003800000 */
.L_x_4588:
[----:B------:R-:W-:Y:S02]  /*c270*/  ULDC UR8, c[0x0][0x248] ;  /* 0x0000920000087ab9 */ /* 0x000fe40000000800 */
[----:B------:R-:W-:-:S06]  /*c280*/  USHF.L.U32 UR4, UR8, 0x7, URZ ;  /* 0x0000000708047899 */ /* 0x000fcc000800063f */
[----:B------:R-:W-:-:S04]  /*c290*/  IADD3 R3, RZ, -UR4, RZ ;  /* 0x80000004ff037c10 */ /* 0x000fc8000fffe0ff */
[----:B------:R-:W-:-:S07]  /*c2a0*/  SHF.R.S32.HI R4, RZ, 0x1f, R3 ;  /* 0x0000001fff047819 */ /* 0x000fce0000011403 */
.L_x_4589:
        /* <DEDUP_REMOVED lines=20> */
.L_x_4587:
        /* <DEDUP_REMOVED lines=71> */
[----:B-1----:R-:W-:Y:S02]  /*c860*/  FMNMX.FTZ R32, R5, R32, !PT ;  /* 0x0000002005207209 */ /* 0x002fe40007810000 */
[----:B--2---:R-:W-:-:S03]  /*c870*/  FMNMX.FTZ R3, R4, R3, !PT ;  /* 0x0000000304037209 */ /* 0x004fc60007810000 */
[C---:B------:R-:W-:Y:S01]  /*c880*/  FMUL.FTZ R51, R32.reuse, UR10 ;  /* 0x0000000a20337c20 */ /* 0x040fe20008410000 */
[C---:B------:R-:W-:Y:S02]  /*c890*/  FSETP.NEU.FTZ.AND P2, PT, R32.reuse, -INF , PT ;  /* 0xff8000002000780b */ /* 0x040fe40003f5d000 */
[C---:B------:R-:W-:Y:S01]  /*c8a0*/  FSETP.NEU.FTZ.AND P0, PT, R3.reuse, -INF , PT ;  /* 0xff8000000300780b */ /* 0x040fe20003f1d000 */
[C---:B------:R-:W-:Y:S01]  /*c8b0*/  FMUL.FTZ R38, R3.reuse, UR10 ;  /* 0x0000000a03267c20 */ /* 0x040fe20008410000 */
[----:B------:R-:W-:Y:S02]  /*c8c0*/  FSEL R117, R32, RZ, P2 ;  /* 0x000000ff20757208 */ /* 0x000fe40001000000 */
[----:B------:R-:W-:Y:S02]  /*c8d0*/  FSEL R115, R3, RZ, P0 ;  /* 0x000000ff03737208 */ /* 0x000fe40000000000 */
[----:B------:R-:W-:Y:S01]  /*c8e0*/  FSEL R51, R51, RZ, P2 ;  /* 0x000000ff33337208 */ /* 0x000fe20001000000 */
[----:B------:R-:W-:Y:S01]  /*c8f0*/  FADD.FTZ R117, R2, -R117 ;  /* 0x8000007502757221 */ /* 0x000fe20000010000 */
[----:B------:R-:W-:Y:S01]  /*c900*/  FSEL R38, R38, RZ, P0 ;  /* 0x000000ff26267208 */ /* 0x000fe20000000000 */
[----:B------:R-:W-:-:S02]  /*c910*/  FADD.FTZ R115, R0, -R115 ;  /* 0x8000007300737221 */ /* 0x000fc40000010000 */
[--C-:B------:R-:W-:Y:S01]  /*c920*/  FFMA.FTZ R48, R116, UR10, -R51.reuse ;  /* 0x0000000a74307c23 */ /* 0x100fe20008010833 */
        /* <DEDUP_REMOVED lines=8> */
[--C-:B------:R-:W-:Y:S01]  /*c9b0*/  FFMA.FTZ R2, R17, UR10, -R38.reuse ;  /* 0x0000000a11027c23 */ /* 0x100fe20008010826 */
[----:B------:R-:W-:Y:S01]  /*c9c0*/  MUFU.EX2 R113, R113 ;  /* 0x0000007100717308 */ /* 0x000fe20000000800 */
[----:B------:R-:W1:Y:S01]  /*c9d0*/  LDSM.16.MT88.4 R20, [R137+0x3000] ;  /* 0x003000008914783b */ /* 0x000e620000004200 */
[--C-:B------:R-:W-:Y:S01]  /*c9e0*/  FFMA.FTZ R66, R26, UR10, -R51.reuse ;  /* 0x0000000a1a427c23 */ /* 0x100fe20008010833 */
        /* <DEDUP_REMOVED lines=24> */
[----:B------:R-:W-:Y:S01]  /*cb70*/  FFMA.FTZ R44, R44, UR10, -R51 ;  /* 0x0000000a2c2c7c23 */ /* 0x000fe20008010833 */
[--C-:B------:R-:W-:Y:S01]  /*cb80*/  FFMA.FTZ R43, R43, UR10, -R38.reuse ;  /* 0x0000000a2b2b7c23 */ /* 0x100fe20008010826 */
[--C-:B------:R-:W-:Y:S01]  /*cb90*/  FFMA.FTZ R45, R45, UR10, -R38.reuse ;  /* 0x0000000a2d2d7c23 */ /* 0x100fe20008010826 */
[--C-:B------:R-:W-:Y:S01]  /*cba0*/  FFMA.FTZ R34, R34, UR10, -R38.reuse ;  /* 0x0000000a22227c23 */ /* 0x100fe20008010826 */
[--C-:B------:R-:W-:Y:S01]  /*cbb0*/  FFMA.FTZ R35, R35, UR10, -R38.reuse ;  /* 0x0000000a23237c23 */ /* 0x100fe20008010826 */
[----:B------:R-:W-:Y:S01]  /*cbc0*/  MUFU.EX2 R116, R116 ;  /* 0x0000007400747308 */ /* 0x000fe20000000800 */
[--C-:B------:R-:W-:Y:S01]  /*cbd0*/  FFMA.FTZ R33, R33, UR10, -R38.reuse ;  /* 0x0000000a21217c23 */ /* 0x100fe20008010826 */
[----:B------:R-:W-:-:S06]  /*cbe0*/  FFMA.FTZ R37, R37, UR10, -R38 ;  /* 0x0000000a25257c23 */ /* 0x000fcc0008010826 */
[----:B------:R-:W3:Y:S01]  /*cbf0*/  MUFU.EX2 R101, R101 ;  /* 0x0000006500657308 */ /* 0x000ee20000000800 */
[----:B----4-:R-:W-:-:S07]  /*cc00*/  F2FP.BF16.F32.PACK_AB R18, R48, R103 ;  /* 0x000000673012723e */ /* 0x010fce00000010ff */
[----:B------:R-:W-:Y:S08]  /*cc10*/  MUFU.EX2 R107, R107 ;  /* 0x0000006b006b7308 */ /* 0x000ff00000000800 */
[----:B------:R-:W4:Y:S01]  /*cc20*/  MUFU.EX2 R117, R117 ;  /* 0x0000007500757308 */ /* 0x000f220000000800 */
[----:B---3--:R-:W-:-:S07]  /*cc30*/  F2FP.BF16.F32.PACK_AB R17, R101, R116 ;  /* 0x000000746511723e */ /* 0x008fce00000010ff */
[----:B------:R-:W3:Y:S08]  /*cc40*/  MUFU.EX2 R115, R115 ;  /* 0x0000007300737308 */ /* 0x000ef00000000800 */
        /* <DEDUP_REMOVED lines=9> */
[-C--:B---3--:R-:W-:Y:S01]  /*cce0*/  FMUL.FTZ R6, R82, R115.reuse ;  /* 0x0000007352067220 */ /* 0x088fe20000410000 */
[-C--:B------:R-:W-:Y:S01]  /*ccf0*/  FMUL.FTZ R7, R83, R115.reuse ;  /* 0x0000007353077220 */ /* 0x080fe20000410000 */
[-C--:B------:R-:W-:Y:S01]  /*cd00*/  FMUL.FTZ R78, R78, R115.reuse ;  /* 0x000000734e4e7220 */ /* 0x080fe20000410000 */
[-C--:B------:R-:W-:Y:S01]  /*cd10*/  FMUL.FTZ R79, R79, R115.reuse ;  /* 0x000000734f4f7220 */ /* 0x080fe20000410000 */
[-C--:B------:R-:W-:Y:S01]  /*cd20*/  FMUL.FTZ R14, R74, R115.reuse ;  /* 0x000000734a0e7220 */ /* 0x080fe20000410000 */
[----:B------:R-:W-:Y:S01]  /*cd30*/  FMUL.FTZ R15, R75, R115 ;  /* 0x000000734b0f7220 */ /* 0x000fe20000410000 */
[----:B------:R-:W-:Y:S01]  /*cd40*/  FMUL.FTZ R69, R69, R117 ;  /* 0x0000007545457220 */ /* 0x000fe20000410000 */
[----:B------:R-:W3:Y:S01]  /*cd50*/  MUFU.EX2 R66, R66 ;  /* 0x0000004200427308 */ /* 0x000ee20000000800 */
[----:B-----5:R-:W-:Y:S01]  /*cd60*/  F2FP.BF16.F32.PACK_AB R19, R2, R107 ;  /* 0x0000006b0213723e */ /* 0x020fe200000010ff */
        /* <DEDUP_REMOVED lines=11> */
[----:B------:R-:W4:Y:S01]  /*ce20*/  MUFU.EX2 R50, R50 ;  /* 0x0000003200327308 */ /* 0x000f220000000800 */
[----:B------:R-:W-:Y:S01]  /*ce30*/  FADD.FTZ R103, R103, R160 ;  /* 0x000000a067677221 */ /* 0x000fe20000010000 */
[----:B------:R-:W-:Y:S01]  /*ce40*/  FFMA.FTZ R160, R40, UR10, -R51 ;  /* 0x0000000a28a07c23 */ /* 0x000fe20008010833 */
[C---:B-1----:R-:W-:Y:S01]  /*ce50*/  HMMA.16816.F32.BF16 R12, R16.reuse, R20, R12 ;  /* 0x00000014100c723c */ /* 0x042fe2000004180c */
[----:B------:R-:W-:Y:S01]  /*ce60*/  FADD.FTZ R2, R2, R107 ;  /* 0x0000006b02027221 */ /* 0x000fe20000010000 */
[----:B------:R-:W-:Y:S01]  /*ce70*/  FADD.FTZ R48, R48, R103 ;  /* 0x0000006730307221 */ /* 0x000fe20000010000 */
[----:B------:R-:W-:Y:S02]  /*ce80*/  FFMA.FTZ R40, R39, UR10, -R38 ;  /* 0x0000000a27287c23 */ /* 0x000fe40008010826 */
[----:B------:R-:W-:Y:S01]  /*ce90*/  MUFU.EX2 R109, R109 ;  /* 0x0000006d006d7308 */ /* 0x000fe20000000800 */
[----:B------:R-:W-:Y:S01]  /*cea0*/  HMMA.16816.F32.BF16 R16, R16, R22, R68 ;  /* 0x000000161010723c */ /* 0x000fe20000041844 */
[----:B---3--:R-:W-:Y:S01]  /*ceb0*/  F2FP.BF16.F32.PACK_AB R20, R66, R111 ;  /* 0x0000006f4214723e */ /* 0x008fe200000010ff */
[----:B------:R-:W-:-:S04]  /*cec0*/  FADD.FTZ R111, R111, R48 ;  /* 0x000000306f6f7221 */ /* 0x000fc80000010000 */
[----:B------:R-:W-:Y:S01]  /*ced0*/  FADD.FTZ R66, R66, R111 ;  /* 0x0000006f42427221 */ /* 0x000fe20000010000 */
[----:B------:R-:W1:Y:S01]  /*cee0*/  MUFU.EX2 R52, R52 ;  /* 0x0000003400347308 */ /* 0x000e620000000800 */
[----:B----4-:R-:W-:Y:S02]  /*cef0*/  F2FP.BF16.F32.PACK_AB R22, R50, R55 ;  /* 0x000000373216723e */ /* 0x010fe400000010ff */
[----:B------:R-:W-:-:S04]  /*cf00*/  FADD.FTZ R55, R55, R66 ;  /* 0x0000004237377221 */ /* 0x000fc80000010000 */
[----:B------:R-:W-:Y:S01]  /*cf10*/  FADD.FTZ R55, R50, R55 ;  /* 0x0000003732377221 */ /* 0x000fe20000010000 */
[----:B------:R-:W-:Y:S08]  /*cf20*/  MUFU.EX2 R53, R53 ;  /* 0x0000003500357308 */ /* 0x000ff00000000800 */
        /* <DEDUP_REMOVED lines=9> */
[C---:B--2---:R-:W-:Y:S01]  /*cfc0*/  HMMA.16816.F32.BF16 R4, R20.reuse, R24, R4 ;  /* 0x000000181404723c */ /* 0x044fe20000041804 */
[----:B------:R-:W-:Y:S05]  /*cfd0*/  MUFU.EX2 R97, R97 ;  /* 0x0000006100617308 */ /* 0x000fea0000000800 */
[----:B------:R-:W-:Y:S01]  /*cfe0*/  HMMA.16816.F32.BF16 R8, R20, R26, R8 ;  /* 0x0000001a1408723c */ /* 0x000fe20000041808 */
[----:B------:R-:W2:Y:S02]  /*cff0*/  LDSM.16.MT88.4 R24, [R137+0x3400] ;  /* 0x003400008918783b */ /* 0x000ea40000004200 */
        /* <DEDUP_REMOVED lines=11> */
[C---:B-1----:R-:W-:Y:S01]  /*d0b0*/  F2FP.BF16.F32.PACK_AB R29, R99.reuse, R112 ;  /* 0x00000070631d723e */ /* 0x042fe200000010ff */
[----:B------:R-:W-:Y:S01]  /*d0c0*/  FADD.FTZ R112, R112, R53 ;  /* 0x0000003570707221 */ /* 0x000fe20000010000 */
[----:B--2---:R-:W-:Y:S03]  /*d0d0*/  HMMA.16816.F32.BF16 R12, R20, R24, R12 ;  /* 0x00000018140c723c */ /* 0x004fe6000004180c */
        /* <DEDUP_REMOVED lines=11> */
[----:B------:R3:W-:Y:S08]  /*d190*/  MUFU.EX2 R2, R44 ;  /* 0x0000002c00027308 */ /* 0x0007f00000000800 */
[----:B------:R-:W-:Y:S01]  /*d1a0*/  MUFU.EX2 R43, R43 ;  /* 0x0000002b002b7308 */ /* 0x000fe20000000800 */
[C---:B-1----:R-:W-:Y:S07]  /*d1b0*/  HMMA.16816.F32.BF16 R16, R28.reuse, R22, R16 ;  /* 0x000000161c10723c */ /* 0x042fee0000041810 */
[----:B------:R-:W-:Y:S01]  /*d1c0*/  MUFU.EX2 R45, R45 ;  /* 0x0000002d002d7308 */ /* 0x000fe20000000800 */
[--C-:B---3--:R-:W-:Y:S01]  /*d1d0*/  FFMA.FTZ R44, R49, UR10, -R38.reuse ;  /* 0x0000000a312c7c23 */ /* 0x108fe20008010826 */
[----:B--2---:R-:W-:Y:S01]  /*d1e0*/  HMMA.16816.F32.BF16 R4, R28, R24, R4 ;  /* 0x000000181c04723c */ /* 0x004fe20000041804 */
[--C-:B------:R-:W-:Y:S01]  /*d1f0*/  FFMA.FTZ R22, R100, UR10, -R51.reuse ;  /* 0x0000000a64167c23 */ /* 0x100fe20008010833 */
[----:B------:R-:W-:Y:S01]  /*d200*/  FFMA.FTZ R100, R91, UR10, -R38 ;  /* 0x0000000a5b647c23 */ /* 0x000fe20008010826 */
[----:B------:R-:W-:-:S03]  /*d210*/  FFMA.FTZ R23, R64, UR10, -R51 ;  /* 0x0000000a40177c23 */ /* 0x000fc60008010833 */
[----:B------:R-:W-:Y:S01]  /*d220*/  MUFU.EX2 R44, R44 ;  /* 0x0000002c002c7308 */ /* 0x000fe20000000800 */
[----:B------:R-:W-:Y:S01]  /*d230*/  HMMA.16816.F32.BF16 R8, R28, R26, R8 ;  /* 0x0000001a1c08723c */ /* 0x000fe20000041808 */
[--C-:B------:R-:W-:Y:S01]  /*d240*/  FFMA.FTZ R25, R96, UR10, -R51.reuse ;  /* 0x0000000a60197c23 */ /* 0x100fe20008010833 */
[----:B------:R-:W-:-:S04]  /*d250*/  FFMA.FTZ R24, R94, UR10, -R51 ;  /* 0x0000000a5e187c23 */ /* 0x000fc80008010833 */
[----:B------:R-:W-:Y:S01]  /*d260*/  HMMA.16816.F32.BF16 R12, R28, R20, R12 ;  /* 0x000000141c0c723c */ /* 0x000fe2000004180c */
        /* <DEDUP_REMOVED lines=19> */
[----:B------:R-:W-:Y:S01]  /*d3a0*/  FFMA.FTZ R61, R41, UR10, -R38 ;  /* 0x0000000a293d7c23 */ /* 0x000fe20008010826 */
[--C-:B------:R-:W-:Y:S01]  /*d3b0*/  FFMA.FTZ R57, R60, UR10, -R51.reuse ;  /* 0x0000000a3c397c23 */ /* 0x100fe20008010833 */
[----:B------:R-:W-:-:S05]  /*d3c0*/  FFMA.FTZ R41, R46, UR10, -R51 ;  /* 0x0000000a2e297c23 */ /* 0x000fca0008010833 */
[----:B------:R-:W3:Y:S01]  /*d3d0*/  MUFU.EX2 R100, R100 ;  /* 0x0000006400647308 */ /* 0x000ee20000000800 */
[----:B-1----:R-:W-:Y:S01]  /*d3e0*/  F2FP.BF16.F32.PACK_AB R68, R26, R95 ;  /* 0x0000005f1a44723e */ /* 0x002fe200000010ff */
[----:B------:R-:W-:-:S04]  /*d3f0*/  FADD.FTZ R95, R95, R54 ;  /* 0x000000365f5f7221 */ /* 0x000fc80000010000 */
[----:B------:R-:W-:Y:S02]  /*d400*/  FADD.FTZ R26, R26, R95 ;  /* 0x0000005f1a1a7221 */ /* 0x000fe40000010000 */
[----:B------:R-:W-:Y:S01]  /*d410*/  MUFU.EX2 R27, R27 ;  /* 0x0000001b001b7308 */ /* 0x000fe20000000800 */
[----:B--2---:R-:W-:-:S07]  /*d420*/  F2FP.BF16.F32.PACK_AB R70, R22, R21 ;  /* 0x000000151646723e */ /* 0x004fce00000010ff */
[----:B------:R-:W1:Y:S01]  /*d430*/  MUFU.EX2 R30, R30 ;  /* 0x0000001e001e7308 */ /* 0x000e620000000800 */
[----:B---3--:R-:W-:Y:S01]  /*d440*/  F2FP.BF16.F32.PACK_AB R69, R87, R100 ;  /* 0x000000645745723e */ /* 0x008fe200000010ff */
        /* <DEDUP_REMOVED lines=8> */
[----:B------:R-:W1:Y:S01]  /*d4d0*/  LDSM.16.MT88.4 R4, [R137+0x3c00] ;  /* 0x003c00008904783b */ /* 0x000e620000004200 */
[----:B------:R-:W-:Y:S04]  /*d4e0*/  MUFU.EX2 R31, R31 ;  /* 0x0000001f001f7308 */ /* 0x000fe80000000800 */
[C---:B------:R-:W-:Y:S01]  /*d4f0*/  HMMA.16816.F32.BF16 R76, R68.reuse, R78, R8 ;  /* 0x0000004e444c723c */ /* 0x040fe20000041808 */
[----:B------:R-:W3:Y:S03]  /*d500*/  LDSM.16.MT88.4 R8, [R137+0x4000] ;  /* 0x004000008908783b */ /* 0x000ee60000004200 */
[----:B------:R-:W-:Y:S08]  /*d510*/  MUFU.EX2 R58, R58 ;  /* 0x0000003a003a7308 */ /* 0x000ff00000000800 */
[----:B------:R-:W4:Y:S08]  /*d520*/  MUFU.EX2 R65, R65 ;  /* 0x0000004100417308 */ /* 0x000f300000000800 */
[----:B------:R-:W5:Y:S08]  /*d530*/  MUFU.EX2 R62, R62 ;  /* 0x0000003e003e7308 */ /* 0x000f700000000800 */
[----:B------:R-:W-:Y:S01]  /*d540*/  MUFU.EX2 R67, R67 ;  /* 0x0000004300437308 */ /* 0x000fe20000000800 */
[C---:B-1----:R-:W-:Y:S01]  /*d550*/  HMMA.16816.F32.BF16 R72, R68.reuse, R4, R12 ;  /* 0x000000044448723c */ /* 0x042fe2000004180c */
[----:B------:R-:W1:Y:S06]  /*d560*/  LDSM.16.MT88.4 R12, [R138+0x4000] ;  /* 0x004000008a0c783b */ /* 0x000e6c0000004200 */
[----:B------:R-:W1:Y:S01]  /*d570*/  MUFU.EX2 R56, R56 ;  /* 0x0000003800387308 */ /* 0x000e620000000800 */
[----:B------:R-:W-:Y:S01]  /*d580*/  HMMA.16816.F32.BF16 R68, R68, R6, R16 ;  /* 0x000000064444723c */ /* 0x000fe20000041810 */
[----:B------:R-:W1:Y:S01]  /*d590*/  LDSM.16.MT88.4 R16, [R138+0x4400] ;  /* 0x004400008a10783b */ /* 0x000e620000004200 */
[----:B--2---:R-:W-:-:S02]  /*d5a0*/  F2FP.BF16.F32.PACK_AB R4, R25, R98 ;  /* 0x000000621904723e */ /* 0x004fc400000010ff */
[----:B----4-:R-:W-:-:S03]  /*d5b0*/  F2FP.BF16.F32.PACK_AB R5, R65, R58 ;  /* 0x0000003a4105723e */ /* 0x010fc600000010ff */
[----:B------:R-:W-:Y:S01]  /*d5c0*/  MUFU.EX2 R28, R28 ;  /* 0x0000001c001c7308 */ /* 0x000fe20000000800 */
[----:B------:R-:W-:Y:S01]  /*d5d0*/  FADD.FTZ R58, R58, R27 ;  /* 0x0000001b3a3a7221 */ /* 0x000fe20000010000 */
[----:B------:R-:W-:Y:S02]  /*d5e0*/  F2FP.BF16.F32.PACK_AB R6, R88, R31 ;  /* 0x0000001f5806723e */ /* 0x000fe400000010ff */
[----:B-----5:R-:W-:Y:S01]  /*d5f0*/  F2FP.BF16.F32.PACK_AB R7, R62, R63 ;  /* 0x0000003f3e07723e */ /* 0x020fe200000010ff */
[----:B------:R-:W-:-:S03]  /*d600*/  FADD.FTZ R58, R65, R58 ;  /* 0x0000003a413a7221 */ /* 0x000fc60000010000 */
[----:B------:R-:W-:Y:S01]  /*d610*/  MUFU.EX2 R29, R29 ;  /* 0x0000001d001d7308 */ /* 0x000fe20000000800 */
[----:B------:R-:W-:Y:S02]  /*d620*/  FADD.FTZ R63, R63, R58 ;  /* 0x0000003a3f3f7221 */ /* 0x000fe40000010000 */
[----:B---3--:R-:W-:Y:S02]  /*d630*/  HMMA.16816.F32.BF16 R72, R4, R8, R72 ;  /* 0x000000080448723c */ /* 0x008fe40000041848 */
[----:B------:R-:W-:-:S03]  /*d640*/  FADD.FTZ R63, R62, R63 ;  /* 0x0000003f3e3f7221 */ /* 0x000fc60000010000 */
[----:B------:R-:W-:Y:S01]  /*d650*/  MUFU.EX2 R42, R42 ;  /* 0x0000002a002a7308 */ /* 0x000fe20000000800 */
[C---:B------:R-:W-:Y:S01]  /*d660*/  HMMA.16816.F32.BF16 R68, R4.reuse, R10, R68 ;  /* 0x0000000a0444723c */ /* 0x040fe20000041844 */
[----:B------:R-:W-:Y:S06]  /*d670*/  LDSM.16.MT88.4 R8, [R138+0x4800] ;  /* 0x004800008a08783b */ /* 0x000fec0000004200 */
[----:B------:R-:W2:Y:S01]  /*d680*/  MUFU.EX2 R61, R61 ;  /* 0x0000003d003d7308 */ /* 0x000ea20000000800 */
[C---:B-1----:R-:W-:Y:S07]  /*d690*/  HMMA.16816.F32.BF16 R80, R4.reuse, R12, R80 ;  /* 0x0000000c0450723c */ /* 0x042fee0000041850 */
[----:B------:R-:W-:Y:S01]  /*d6a0*/  MUFU.EX2 R23, R23 ;  /* 0x0000001700177308 */ /* 0x000fe20000000800 */
[----:B------:R-:W-:Y:S01]  /*d6b0*/  HMMA.16816.F32.BF16 R76, R4, R14, R76 ;  /* 0x0000000e044c723c */ /* 0x000fe2000004184c */
[----:B------:R-:W1:Y:S06]  /*d6c0*/  LDSM.16.MT88.4 R12, [R137+0x4400] ;  /* 0x00440000890c783b */ /* 0x000e6c0000004200 */
[----:B------:R-:W3:Y:S01]  /*d6d0*/  MUFU.EX2 R24, R24 ;  /* 0x0000001800187308 */ /* 0x000ee20000000800 */
[----:B------:R-:W-:-:S02]  /*d6e0*/  F2FP.BF16.F32.PACK_AB R4, R56, R67 ;  /* 0x000000433804723e */ /* 0x000fc400000010ff */
[----:B--2---:R-:W-:Y:S01]  /*d6f0*/  F2FP.BF16.F32.PACK_AB R5, R61, R42 ;  /* 0x0000002a3d05723e */ /* 0x004fe200000010ff */
[----:B------:R-:W-:Y:S01]  /*d700*/  FADD.FTZ R42, R42, R63 ;  /* 0x0000003f2a2a7221 */ /* 0x000fe20000010000 */
[----:B------:R-:W-:-:S03]  /*d710*/  F2FP.BF16.F32.PACK_AB R6, R29, R28 ;  /* 0x0000001c1d06723e */ /* 0x000fc600000010ff */
[----:B------:R-:W-:Y:S01]  /*d720*/  MUFU.EX2 R20, R20 ;  /* 0x0000001400147308 */ /* 0x000fe20000000800 */
[----:B------:R-:W-:Y:S01]  /*d730*/  F2FP.BF16.F32.PACK_AB R7, R43, R44 ;  /* 0x0000002c2b07723e */ /* 0x000fe200000010ff */
[----:B------:R-:W-:-:S06]  /*d740*/  FADD.FTZ R61, R61, R42 ;  /* 0x0000002a3d3d7221 */ /* 0x000fcc0000010000 */
[----:B------:R-:W-:Y:S01]  /*d750*/  MUFU.EX2 R57, R57 ;  /* 0x0000003900397308 */ /* 0x000fe20000000800 */
[C---:B------:R-:W-:Y:S06]  /*d760*/  HMMA.16816.F32.BF16 R80, R4.reuse, R16, R80 ;  /* 0x000000100450723c */ /* 0x040fec0000041850 */
[C---:B------:R-:W-:Y:S01]  /*d770*/  HMMA.16816.F32.BF16 R76, R4.reuse, R18, R76 ;  /* 0x00000012044c723c */ /* 0x040fe2000004184c */
[----:B------:R-:W2:Y:S01]  /*d780*/  MUFU.EX2 R34, R34 ;  /* 0x0000002200227308 */ /* 0x000ea20000000800 */
[----:B------:R-:W4:Y:S07]  /*d790*/  LDSM.16.MT88.4 R16, [R137+0x4800] ;  /* 0x004800008910783b */ /* 0x000f2e0000004200 */
[----:B------:R-:W-:Y:S01]  /*d7a0*/  MUFU.EX2 R35, R35 ;  /* 0x0000002300237308 */ /* 0x000fe20000000800 */
[C---:B-1----:R-:W-:Y:S07]  /*d7b0*/  HMMA.16816.F32.BF16 R72, R4.reuse, R12, R72 ;  /* 0x0000000c0448723c */ /* 0x042fee0000041848 */
[----:B------:R-:W1:Y:S01]  /*d7c0*/  MUFU.EX2 R0, R33 ;  /* 0x0000002100007308 */ /* 0x000e620000000800 */
[----:B------:R-:W-:Y:S01]  /*d7d0*/  HMMA.16816.F32.BF16 R68, R4, R14, R68 ;  /* 0x0000000e0444723c */ /* 0x000fe20000041844 */
[----:B------:R-:W5:Y:S06]  /*d7e0*/  LDSM.16.MT88.4 R12, [R138+0x4c00] ;  /* 0x004c00008a0c783b */ /* 0x000f6c0000004200 */
[----:B------:R-:W4:Y:S01]  /*d7f0*/  MUFU.EX2 R59, R59 ;  /* 0x0000003b003b7308 */ /* 0x000f220000000800 */
[----:B---3--:R-:W-:-:S02]  /*d800*/  F2FP.BF16.F32.PACK_AB R4, R24, R23 ;  /* 0x000000171804723e */ /* 0x008fc400000010ff */
[----:B--2---:R-:W-:Y:S02]  /*d810*/  F2FP.BF16.F32.PACK_AB R5, R34, R45 ;  /* 0x0000002d2205723e */ /* 0x004fe400000010ff */
[----:B------:R-:W-:-:S03]  /*d820*/  F2FP.BF16.F32.PACK_AB R6, R57, R20 ;  /* 0x000000143906723e */ /* 0x000fc600000010ff */
[----:B------:R-:W-:Y:S01]  /*d830*/  MUFU.EX2 R41, R41 ;  /* 0x0000002900297308 */ /* 0x000fe20000000800 */
[----:B-1----:R-:W-:Y:S01]  /*d840*/  F2FP.BF16.F32.PACK_AB R7, R0, R35 ;  /* 0x000000230007723e */ /* 0x002fe200000010ff */
[----:B------:R-:W-:-:S06]  /*d850*/  FFMA.FTZ R33, R47, UR10, -R38 ;  /* 0x0000000a2f217c23 */ /* 0x000fcc0008010826 */
[C---:B------:R-:W-:Y:S01]  /*d860*/  HMMA.16816.F32.BF16 R80, R4.reuse, R8, R80 ;  /* 0x000000080450723c */ /* 0x040fe20000041850 */
[----:B------:R-:W1:Y:S05]  /*d870*/  MUFU.EX2 R160, R160 ;  /* 0x000000a000a07308 */ /* 0x000e6a0000000800 */
[C---:B------:R-:W-:Y:S01]  /*d880*/  HMMA.16816.F32.BF16 R76, R4.reuse, R10, R76 ;  /* 0x0000000a044c723c */ /* 0x040fe2000004184c */
[----:B------:R-:W-:Y:S02]  /*d890*/  FADD.FTZ R9, R21, R26 ;  /* 0x0000001a15097221 */ /* 0x000fe40000010000 */
[----:B------:R-:W-:Y:S02]  /*d8a0*/  MUFU.EX2 R33, R33 ;  /* 0x0000002100217308 */ /* 0x000fe40000000800 */
[----:B------:R-:W-:Y:S01]  /*d8b0*/  FADD.FTZ R9, R22, R9 ;  /* 0x0000000916097221 */ /* 0x000fe20000010000 */
[----:B------:R-:W-:Y:S01]  /*d8c0*/  FFMA.FTZ R22, R36, UR10, -R38 ;  /* 0x0000000a24167c23 */ /* 0x000fe20008010826 */
[----:B----4-:R-:W-:Y:S02]  /*d8d0*/  HMMA.16816.F32.BF16 R72, R4, R16, R72 ;  /* 0x000000100448723c */ /* 0x010fe40000041848 */
[----:B------:R-:W-:-:S02]  /*d8e0*/  FADD.FTZ R26, R98, R9 ;  /* 0x00000009621a7221 */ /* 0x000fc40000010000 */
[----:B------:R-:W2:Y:S01]  /*d8f0*/  MUFU.EX2 R40, R40 ;  /* 0x0000002800287308 */ /* 0x000ea20000000800 */
[----:B------:R-:W3:Y:S01]  /*d900*/  LDSM.16.MT88.4 R8, [R137+0x4c00] ;  /* 0x004c00008908783b */ /* 0x000ee20000004200 */
[----:B------:R-:W-:Y:S01]  /*d910*/  FADD.FTZ R26, R25, R26 ;  /* 0x0000001a191a7221 */ /* 0x000fe20000010000 */
[----:B------:R-:W-:Y:S01]  /*d920*/  HMMA.16816.F32.BF16 R68, R4, R18, R68 ;  /* 0x000000120444723c */ /* 0x000fe20000041844 */
[----:B------:R-:W-:Y:S02]  /*d930*/  FADD.FTZ R16, R44, R61 ;  /* 0x0000003d2c107221 */ /* 0x000fe40000010000 */
[----:B------:R-:W-:Y:S02]  /*d940*/  FADD.FTZ R31, R31, R26 ;  /* 0x0000001a1f1f7221 */ /* 0x000fe40000010000 */
[----:B------:R-:W-:Y:S01]  /*d950*/  MUFU.EX2 R21, R37 ;  /* 0x0000002500157308 */ /* 0x000fe20000000800 */
[----:B------:R-:W-:Y:S01]  /*d960*/  FADD.FTZ R16, R43, R16 ;  /* 0x000000102b107221 */ /* 0x000fe20000010000 */
[----:B------:R-:W-:Y:S01]  /*d970*/  FADD.FTZ R88, R88, R31 ;  /* 0x0000001f58587221 */ /* 0x000fe20000010000 */
[----:B------:R-:W-:-:S02]  /*d980*/  F2FP.BF16.F32.PACK_AB R4, R59, R2 ;  /* 0x000000023b04723e */ /* 0x000fc400000010ff */
[----:B-1----:R-:W-:Y:S01]  /*d990*/  F2FP.BF16.F32.PACK_AB R6, R160, R41 ;  /* 0x00000029a006723e */ /* 0x002fe200000010ff */
[----:B------:R-:W-:Y:S01]  /*d9a0*/  FADD.FTZ R17, R67, R88 ;  /* 0x0000005843117221 */ /* 0x000fe20000010000 */
[----:B------:R-:W-:Y:S01]  /*d9b0*/  FADD.FTZ R45, R45, R16 ;  /* 0x000000102d2d7221 */ /* 0x000fe20000010000 */
[----:B------:R-:W1:Y:S01]  /*d9c0*/  MUFU.EX2 R22, R22 ;  /* 0x0000001600167308 */ /* 0x000e620000000800 */
[----:B--2---:R-:W-:Y:S01]  /*d9d0*/  F2FP.BF16.F32.PACK_AB R5, R40, R33 ;  /* 0x000000212805723e */ /* 0x004fe200000010ff */
[----:B------:R-:W-:Y:S01]  /*d9e0*/  FADD.FTZ R17, R56, R17 ;  /* 0x0000001138117221 */ /* 0x000fe20000010000 */
[----:B------:R-:W-:-:S04]  /*d9f0*/  FADD.FTZ R34, R34, R45 ;  /* 0x0000002d22227221 */ /* 0x000fc80000010000 */
[----:B------:R-:W-:-:S04]  /*da00*/  FADD.FTZ R35, R35, R34 ;  /* 0x0000002223237221 */ /* 0x000fc80000010000 */
[----:B------:R-:W-:-:S04]  /*da10*/  FADD.FTZ R0, R0, R35 ;  /* 0x0000002300007221 */ /* 0x000fc80000010000 */
[----:B------:R-:W-:Y:S01]  /*da20*/  FADD.FTZ R33, R33, R0 ;  /* 0x0000000021217221 */ /* 0x000fe20000010000 */
[----:B------:R-:W-:Y:S02]  /*da30*/  MOV R0, R3 ;  /* 0x0000000300007202 */ /* 0x000fe40000000f00 */
[----:B-1----:R-:W-:Y:S01]  /*da40*/  F2FP.BF16.F32.PACK_AB R7, R22, R21 ;  /* 0x000000151607723e */ /* 0x002fe200000010ff */
[----:B------:R-:W-:-:S04]  /*da50*/  FADD.FTZ R40, R40, R33 ;  /* 0x0000002128287221 */ /* 0x000fc80000010000 */
[----:B------:R-:W-:Y:S02]  /*da60*/  FADD.FTZ R21, R21, R40 ;  /* 0x0000002815157221 */ /* 0x000fe40000010000 */
[----:B-----5:R-:W-:Y:S02]  /*da70*/  HMMA.16816.F32.BF16 R80, R4, R12, R80 ;  /* 0x0000000c0450723c */ /* 0x020fe40000041850 */
[----:B------:R-:W-:-:S04]  /*da80*/  FADD.FTZ R159, R22, R21 ;  /* 0x00000015169f7221 */ /* 0x000fc80000010000 */
[----:B------:R-:W-:Y:S01]  /*da90*/  HMMA.16816.F32.BF16 R76, R4, R14, R76 ;  /* 0x0000000e044c723c */ /* 0x000fe2000004184c */
[----:B------:R-:W-:-:S04]  /*daa0*/  FADD.FTZ R12, R28, R17 ;  /* 0x000000111c0c7221 */ /* 0x000fc80000010000 */
[----:B------:R-:W-:Y:S01]  /*dab0*/  FADD.FTZ R12, R29, R12 ;  /* 0x0000000c1d0c7221 */ /* 0x000fe20000010000 */
[----:B---3--:R-:W-:Y:S03]  /*dac0*/  HMMA.16816.F32.BF16 R72, R4, R8, R72 ;  /* 0x000000080448723c */ /* 0x008fe60000041848 */
[----:B------:R-:W-:-:S03]  /*dad0*/  FADD.FTZ R13, R23, R12 ;  /* 0x0000000c170d7221 */ /* 0x000fc60000010000 */
[----:B------:R-:W-:Y:S01]  /*dae0*/  HMMA.16816.F32.BF16 R68, R4, R10, R68 ;  /* 0x0000000a0444723c */ /* 0x000fe20000041844 */
[----:B------:R-:W-:-:S04]  /*daf0*/  FADD.FTZ R13, R24, R13 ;  /* 0x0000000d180d7221 */ /* 0x000fc80000010000 */
[----:B------:R-:W-:-:S04]  /*db00*/  FADD.FTZ R20, R20, R13 ;  /* 0x0000000d14147221 */ /* 0x000fc80000010000 */
[----:B------:R-:W-:-:S04]  /*db10*/  FADD.FTZ R57, R57, R20 ;  /* 0x0000001439397221 */ /* 0x000fc80000010000 */
[----:B------:R-:W-:-:S04]  /*db20*/  FADD.FTZ R2, R2, R57 ;  /* 0x0000003902027221 */ /* 0x000fc80000010000 */
[----:B------:R-:W-:-:S04]  /*db30*/  FADD.FTZ R2, R59, R2 ;  /* 0x000000023b027221 */ /* 0x000fc80000010000 */
[----:B------:R-:W-:Y:S01]  /*db40*/  FADD.FTZ R41, R41, R2 ;  /* 0x0000000229297221 */ /* 0x000fe20000010000 */
[----:B------:R-:W-:-:S03]  /*db50*/  MOV R2, R32 ;  /* 0x0000002000027202 */ /* 0x000fc60000000f00 */
[----:B------:R-:W-:-:S07]  /*db60*/  FADD.FTZ R160, R160, R41 ;  /* 0x00000029a0a07221 */ /* 0x000fce0000010000 */
.L_x_4584:
[----:B------:R-:W-:-:S13]  /*db70*/  ISETP.GE.AND P0, PT, R154, 0x1, PT ;  /* 0x000000019a00780c */ /* 0x000fda0003f06270 */
[----:B------:R-:W-:Y:S05]  /*db80*/  @!P0 BRA `(.L_x_4590) ;  /* 0x0000002c00a48947 */ /* 0x000fea0003800000 */
[----:B------:R-:W-:Y:S01]  /*db90*/  ULDC UR9, c[0x0][0x250] ;  /* 0x0000940000097ab9 */ /* 0x000fe20000000800 */
[----:B------:R-:W-:Y:S01]  /*dba0*/  ULDC.64 UR4, c[0x0][0x250] ;  /* 0x0000940000047ab9 */ /* 0x000fe20000000a00 */
[----:B------:R-:W-:Y:S01]  /*dbb0*/  ULEA UR9, -UR9, URZ, 0x7 ;  /* 0x0000003f09097291 */ /* 0x000fe2000f8e393f */
[----:B------:R-:W-:Y:S01]  /*dbc0*/  IMAD.MOV.U32 R85, RZ, RZ, R0 ;  /* 0x000000ffff557224 */ /* 0x000fe200078e0000 */
[----:B------:R-:W-:Y:S01]  /*dbd0*/  USHF.L.U64.HI UR14, UR4, 0x6, UR5 ;  /* 0x00000006040e7899 */ /* 0x000fe20008010205 */
[----:B------:R-:W-:Y:S01]  /*dbe0*/  IMAD.MOV.U32 R87, RZ, RZ, R2 ;  /* 0x000000ffff577224 */ /* 0x000fe200078e0002 */
[----:B------:R-:W-:Y:S02]  /*dbf0*/  USHF.L.U32 UR13, UR4, 0x6, URZ ;  /* 0x00000006040d7899 */ /* 0x000fe4000800063f */
[----:B------:R-:W-:Y:S01]  /*dc00*/  USHF.R.S32.HI UR4, URZ, 0x1f, UR9 ;  /* 0x0000001f3f047899 */ /* 0x000fe20008011409 */
[----:B------:R-:W-:Y:S01]  /*dc10*/  MOV R158, UR9 ;  /* 0x00000009009e7c02 */ /* 0x000fe20008000f00 */
[----:B------:R-:W-:Y:S01]  /*dc20*/  ULDC UR11, c[0x0][0x248] ;  /* 0x00009200000b7ab9 */ /* 0x000fe20000000800 */
[----:B------:R-:W-:Y:S01]  /*dc30*/  ULDC UR8, c[0x0][0x24c] ;  /* 0x0000930000087ab9 */ /* 0x000fe20000000800 */
[----:B------:R-:W-:-:S02]  /*dc40*/  USHF.L.U32 UR5, UR11, 0x6, URZ ;  /* 0x000000060b057899 */ /* 0x000fc4000800063f */
[----:B------:R-:W-:Y:S01]  /*dc50*/  MOV R157, UR4 ;  /* 0x00000004009d7c02 */ /* 0x000fe20008000f00 */
[----:B------:R-:W-:Y:S01]  /*dc60*/  USHF.L.U64.HI UR8, UR11, 0x6, UR8 ;  /* 0x000000060b087899 */ /* 0x000fe20008010208 */
[----:B------:R-:W-:Y:S01]  /*dc70*/  ULDC UR4, c[0x0][0x2ec] ;  /* 0x0000bb0000047ab9 */ /* 0x000fe20000000800 */
[----:B------:R-:W-:-:S10]  /*dc80*/  ULDC UR12, c[0x0][0x39c] ;  /* 0x0000e700000c7ab9 */ /* 0x000fd40000000800 */
.L_x_4594:
        /* <DEDUP_REMOVED lines=66> */
.L_x_4591:
        /* <DEDUP_REMOVED lines=119> */
[----:B-1----:R-:W-:Y:S01]  /*e820*/  FMUL.FTZ R162, R30, UR12 ;  /* 0x0000000c1ea27c20 */ /* 0x002fe20008410000 */
[----:B------:R-:W-:Y:S08]  /*e830*/  FMUL.FTZ R165, R61, UR12 ;  /* 0x0000000c3da57c20 */ /* 0x000ff00008410000 */
        /* <DEDUP_REMOVED lines=68> */
[----:B------:R3:W1:Y:S01]  /*ec80*/  MUFU.TANH R35, R2 ;  /* 0x0000000200237308 */ /* 0x0006620000002400 */
[----:B--2---:R-:W-:Y:S09]  /*ec90*/  FMUL.FTZ R0, R66, UR12 ;  /* 0x0000000c42007c20 */ /* 0x004ff20008410000 */
        /* <DEDUP_REMOVED lines=11> */
[----:B---3--:R-:W-:Y:S01]  /*ed50*/  MOV R0, UR9 ;  /* 0x0000000900007c02 */ /* 0x008fe20008000f00 */
        /* <DEDUP_REMOVED lines=35> */
[----:B------:R-:W-:Y:S07]  /*ef90*/  LOP3.LUT R2, RZ, R0, RZ, 0x33, !PT ;  /* 0x00000000ff027212 */ /* 0x000fee00078e33ff */
[----:B------:R-:W-:Y:S04]  /*efa0*/  @P5 VIADD R9, R9, 0x1 ;  /* 0x0000000109095836 */ /* 0x000fe80000000000 */
[----:B------:R-:W-:Y:S01]  /*efb0*/  @P6 VIADD R12, R12, 0x1 ;  /* 0x000000010c0c6836 */ /* 0x000fe20000000000 */
[----:B------:R-:W-:Y:S03]  /*efc0*/  @!P0 IADD3 R9, -R9, RZ, RZ ;  /* 0x000000ff09098210 */ /* 0x000fe60007ffe1ff */
[----:B------:R-:W-:Y:S01]  /*efd0*/  @!P3 IMAD.MOV R12, RZ, RZ, -R12 ;  /* 0x000000ffff0cb224 */ /* 0x000fe200078e0a0c */
[C---:B------:R-:W-:Y:S04]  /*efe0*/  SEL R5, R2.reuse, R9, !P2 ;  /* 0x0000000902057207 */ /* 0x040fe80005000000 */
[----:B------:R-:W-:Y:S02]  /*eff0*/  SEL R9, R2, R12, !P2 ;  /* 0x0000000c02097207 */ /* 0x000fe40005000000 */
[-C--:B------:R-:W-:Y:S01]  /*f000*/  LEA R24, P2, R5, R152.reuse, 0x2 ;  /* 0x0000009805187211 */ /* 0x080fe200078410ff */
[----:B------:R-:W2:Y:S01]  /*f010*/  LDC R2, c[0x0][0x24c] ;  /* 0x00009300ff027b82 */ /* 0x000ea20000000800 */
        /* <DEDUP_REMOVED lines=15> */
[-C--:B----4-:R-:W-:Y:S04]  /*f110*/  IMAD.WIDE.U32 R14, R7, R4.reuse, R14 ;  /* 0x00000004070e7225 */ /* 0x090fe800078e000e */
[----:B------:R-:W-:Y:S04]  /*f120*/  IMAD R0, R13, R4, RZ ;  /* 0x000000040d007224 */ /* 0x000fe800078e02ff */
[----:B------:R-:W-:Y:S05]  /*f130*/  IMAD R0, R7, R5, R0 ;  /* 0x0000000507007224 */ /* 0x000fea00078e0200 */
[----:B------:R-:W-:Y:S07]  /*f140*/  IADD3 R0, R15, R0, RZ ;  /* 0x000000000f007210 */ /* 0x000fee0007ffe0ff */
.L_x_4593:
[C---:B------:R-:W-:Y:S04]  /*f150*/  LEA R144, P0, R14.reuse, R144, 0x1 ;  /* 0x000000900e907211 */ /* 0x040fe800078008ff */
[----:B------:R-:W-:Y:S02]  /*f160*/  LEA.HI.X R143, R14, R143, R0, 0x1, P0 ;  /* 0x0000008f0e8f7211 */ /* 0x000fe400000f0c00 */
[----:B------:R-:W-:Y:S03]  /*f170*/  IADD3 R12, P0, R144, UR5, RZ ;  /* 0x00000005900c7c10 */ /* 0x000fe6000ff1e0ff */
[----:B-1----:R-:W-:Y:S01]  /*f180*/  IMAD.MOV.U32 R145, RZ, RZ, R143 ;  /* 0x000000ffff917224 */ /* 0x002fe200078e008f */
        /* <DEDUP_REMOVED lines=13> */
.L_x_4592:
[----:B---3--:R-:W-:Y:S01]  /*f260*/  FMNMX.FTZ R0, R99, R87, !PT ;  /* 0x0000005763007209 */ /* 0x008fe20007810000 */
[----:B------:R-:W-:Y:S01]  /*f270*/  LDSM.16.MT88.4 R28, [R137+0x3000] ;  /* 0x00300000891c783b */ /* 0x000fe20000004200 */
        /* <DEDUP_REMOVED lines=82> */
[----:B------:R-:W-:Y:S01]  /*f7a0*/  FSEL R33, R33, RZ, P0 ;  /* 0x000000ff21217208 */ /* 0x000fe20000000000 */
        /* <DEDUP_REMOVED lines=19> */
[--C-:B------:R-:W-:Y:S01]  /*f8e0*/  FFMA.FTZ R69, R36, UR4, -R34.reuse ;  /* 0x0000000424457c23 */ /* 0x100fe20008010822 */
[C---:B------:R-:W-:Y:S01]  /*f8f0*/  FMUL.FTZ R5, R21.reuse, R81 ;  /* 0x0000005115057220 */ /* 0x040fe20000410000 */
[C---:B------:R-:W-:Y:S01]  /*f900*/  FMUL.FTZ R8, R21.reuse, R76 ;  /* 0x0000004c15087220 */ /* 0x040fe20000410000 */
[--C-:B------:R-:W-:Y:S01]  /*f910*/  FFMA.FTZ R76, R110, UR4, -R33.reuse ;  /* 0x000000046e4c7c23 */ /* 0x100fe20008010821 */
        /* <DEDUP_REMOVED lines=18> */
[----:B------:R-:W-:Y:S01]  /*fa40*/  FMUL.FTZ R20, R4, UR4 ;  /* 0x0000000404147c20 */ /* 0x000fe20008410000 */
        /* <DEDUP_REMOVED lines=13> */
[----:B------:R-:W-:Y:S03]  /*fb20*/  ISETP.GT.AND P0, PT, R154, 0x1, PT ;  /* 0x000000019a00780c */ /* 0x000fe60003f04270 */
[----:B------:R-:W3:Y:S01]  /*fb30*/  MUFU.EX2 R48, R48 ;  /* 0x0000003000307308 */ /* 0x000ee20000000800 */
[--C-:B------:R-:W-:Y:S01]  /*fb40*/  FFMA.FTZ R164, R164, UR4, -R33.reuse ;  /* 0x00000004a4a47c23 */ /* 0x100fe20008010821 */
[--C-:B------:R-:W-:Y:S01]  /*fb50*/  FFMA.FTZ R32, R32, UR4, -R33.reuse ;  /* 0x0000000420207c23 */ /* 0x100fe20008010821 */
[--C-:B------:R-:W-:Y:S07]  /*fb60*/  FFMA.FTZ R35, R35, UR4, -R34.reuse ;  /* 0x0000000423237c23 */ /* 0x100fee0008010822 */
[----:B------:R-:W-:Y:S01]  /*fb70*/  MUFU.EX2 R125, R125 ;  /* 0x0000007d007d7308 */ /* 0x000fe20000000800 */
[C---:B--2---:R-:W-:Y:S01]  /*fb80*/  FMUL.FTZ R7, R20.reuse, R83 ;  /* 0x0000005314077220 */ /* 0x044fe20000410000 */
[--C-:B------:R-:W-:Y:S01]  /*fb90*/  FFMA.FTZ R83, R47, UR4, -R33.reuse ;  /* 0x000000042f537c23 */ /* 0x100fe20008010821 */
[C---:B------:R-:W-:Y:S01]  /*fba0*/  FMUL.FTZ R18, R20.reuse, R70 ;  /* 0x0000004614127220 */ /* 0x040fe20000410000 */
[----:B------:R-:W-:Y:S01]  /*fbb0*/  FMUL.FTZ R19, R20, R71 ;  /* 0x0000004714137220 */ /* 0x000fe20000410000 */
[--C-:B------:R-:W-:Y:S01]  /*fbc0*/  FFMA.FTZ R70, R40, UR4, -R33.reuse ;  /* 0x0000000428467c23 */ /* 0x100fe20008010821 */
[C---:B------:R-:W-:Y:S01]  /*fbd0*/  FMUL.FTZ R6, R20.reuse, R82 ;  /* 0x0000005214067220 */ /* 0x040fe20000410000 */
[----:B------:R-:W-:Y:S03]  /*fbe0*/  FMUL.FTZ R10, R20, R78 ;  /* 0x0000004e140a7220 */ /* 0x000fe60000410000 */
[----:B------:R-:W2:Y:S01]  /*fbf0*/  MUFU.EX2 R124, R124 ;  /* 0x0000007c007c7308 */ /* 0x000ea20000000800 */
[----:B---3--:R-:W-:Y:S01]  /*fc00*/  F2FP.BF16.F32.PACK_AB R24, R120, R48 ;  /* 0x000000307818723e */ /* 0x008fe200000010ff */
[----:B------:R-:W-:Y:S01]  /*fc10*/  FMUL.FTZ R11, R20, R79 ;  /* 0x0000004f140b7220 */ /* 0x000fe20000410000 */
[--C-:B------:R-:W-:Y:S01]  /*fc20*/  FFMA.FTZ R79, R130, UR4, -R33.reuse ;  /* 0x00000004824f7c23 */ /* 0x100fe20008010821 */
[----:B------:R-:W-:Y:S01]  /*fc30*/  FFMA.FTZ R78, R111, UR4, -R34 ;  /* 0x000000046f4e7c23 */ /* 0x000fe20008010822 */
[--C-:B------:R-:W-:Y:S01]  /*fc40*/  FFMA.FTZ R71, R22, UR4, -R33.reuse ;  /* 0x0000000416477c23 */ /* 0x100fe20008010821 */
[----:B------:R-:W-:Y:S04]  /*fc50*/  FFMA.FTZ R82, R121, UR4, -R33 ;  /* 0x0000000479527c23 */ /* 0x000fe80008010821 */
[----:B------:R-:W-:Y:S10]  /*fc60*/  MUFU.EX2 R102, R102 ;  /* 0x0000006600667308 */ /* 0x000ff40000000800 */
[----:B------:R-:W3:Y:S01]  /*fc70*/  MUFU.EX2 R99, R99 ;  /* 0x0000006300637308 */ /* 0x000ee20000000800 */
[----:B--2---:R-:W-:Y:S01]  /*fc80*/  F2FP.BF16.F32.PACK_AB R25, R124, R125 ;  /* 0x0000007d7c19723e */ /* 0x004fe200000010ff */
[----:B------:R-:W-:Y:S04]  /*fc90*/  FFMA.FTZ R125, R20, R159, R125 ;  /* 0x0000009f147d7223 */ /* 0x000fe8000001007d */
[----:B------:R-:W-:Y:S04]  /*fca0*/  FADD.FTZ R125, R124, R125 ;  /* 0x0000007d7c7d7221 */ /* 0x000fe80000010000 */
[----:B------:R-:W-:Y:S10]  /*fcb0*/  MUFU.EX2 R106, R106 ;  /* 0x0000006a006a7308 */ /* 0x000ff40000000800 */
[----:B------:R-:W2:Y:S01]  /*fcc0*/  MUFU.EX2 R101, R101 ;  /* 0x0000006500657308 */ /* 0x000ea20000000800 */
[----:B---3--:R-:W-:Y:S09]  /*fcd0*/  F2FP.BF16.F32.PACK_AB R26, R99, R102 ;  /* 0x00000066631a723e */ /* 0x008ff200000010ff */
[----:B------:R-:W-:Y:S10]  /*fce0*/  MUFU.EX2 R98, R98 ;  /* 0x0000006200627308 */ /* 0x000ff40000000800 */
[----:B------:R-:W3:Y:S01]  /*fcf0*/  MUFU.EX2 R91, R91 ;  /* 0x0000005b005b7308 */ /* 0x000ee20000000800 */
[C---:B--2---:R-:W-:Y:S01]  /*fd00*/  F2FP.BF16.F32.PACK_AB R27, R101.reuse, R106 ;  /* 0x0000006a651b723e */ /* 0x044fe200000010ff */
[----:B------:R-:W-:Y:S04]  /*fd10*/  FADD.FTZ R106, R106, R125 ;  /* 0x0000007d6a6a7221 */ /* 0x000fe80000010000 */
[----:B------:R-:W-:Y:S04]  /*fd20*/  FADD.FTZ R101, R101, R106 ;  /* 0x0000006a65657221 */ /* 0x000fe80000010000 */
[----:B------:R-:W2:Y:S01]  /*fd30*/  MUFU.EX2 R64, R64 ;  /* 0x0000004000407308 */ /* 0x000ea20000000800 */
[C---:B-1----:R-:W-:Y:S06]  /*fd40*/  HMMA.16816.F32.BF16 R4, R24.reuse, R12, R4 ;  /* 0x0000000c1804723c */ /* 0x042fec0000041804 */
[C---:B------:R-:W-:Y:S03]  /*fd50*/  HMMA.16816.F32.BF16 R8, R24.reuse, R14, R8 ;  /* 0x0000000e1808723c */ /* 0x040fe60000041808 */
[----:B------:R-:W-:Y:S02]  /*fd60*/  MUFU.EX2 R90, R90 ;  /* 0x0000005a005a7308 */ /* 0x000fe40000000800 */
[C---:B------:R-:W-:Y:S01]  /*fd70*/  FMUL.FTZ R12, R21.reuse, R72 ;  /* 0x00000048150c7220 */ /* 0x040fe20000410000 */
[--C-:B------:R-:W-:Y:S01]  /*fd80*/  FFMA.FTZ R72, R44, UR4, -R33.reuse ;  /* 0x000000042c487c23 */ /* 0x100fe20008010821 */
[C---:B------:R-:W-:Y:S01]  /*fd90*/  FMUL.FTZ R13, R21.reuse, R73 ;  /* 0x00000049150d7220 */ /* 0x040fe20000410000 */
[C---:B------:R-:W-:Y:S05]  /*fda0*/  FMUL.FTZ R14, R20.reuse, R74 ;  /* 0x0000004a140e7220 */ /* 0x040fea0000410000 */
[----:B------:R-:W1:Y:S01]  /*fdb0*/  MUFU.EX2 R85, R85 ;  /* 0x0000005500557308 */ /* 0x000e620000000800 */
[----:B------:R-:W-:Y:S01]  /*fdc0*/  FMUL.FTZ R15, R20, R75 ;  /* 0x0000004b140f7220 */ /* 0x000fe20000410000 */
[----:B------:R-:W-:Y:S01]  /*fdd0*/  FFMA.FTZ R21, R21, R160, R48 ;  /* 0x000000a015157223 */ /* 0x000fe20000010030 */
[--C-:B------:R-:W-:Y:S01]  /*fde0*/  FFMA.FTZ R74, R51, UR4, -R34.reuse ;  /* 0x00000004334a7c23 */ /* 0x100fe20008010822 */
[--C-:B------:R-:W-:Y:S01]  /*fdf0*/  FFMA.FTZ R51, R54, UR4, -R33.reuse ;  /* 0x0000000436337c23 */ /* 0x100fe20008010821 */
[----:B------:R-:W-:Y:S01]  /*fe00*/  FFMA.FTZ R54, R42, UR4, -R33 ;  /* 0x000000042a367c23 */ /* 0x000fe20008010821 */
[----:B------:R-:W-:Y:S04]  /*fe10*/  FADD.FTZ R37, R120, R21 ;  /* 0x0000001578257221 */ /* 0x000fe80000010000 */
[----:B------:R-:W-:Y:S01]  /*fe20*/  MUFU.EX2 R81, R112 ;  /* 0x0000007000517308 */ /* 0x000fe20000000800 */
[C---:B------:R-:W-:Y:S03]  /*fe30*/  HMMA.16816.F32.BF16 R12, R24.reuse, R28, R12 ;  /* 0x0000001c180c723c */ /* 0x040fe6000004180c */
[----:B------:R-:W-:Y:S01]  /*fe40*/  FADD.FTZ R40, R102, R37 ;  /* 0x0000002566287221 */ /* 0x000fe20000010000 */
[----:B------:R-:W-:Y:S01]  /*fe50*/  FFMA.FTZ R48, R104, UR4, -R34 ;  /* 0x0000000468307c23 */ /* 0x000fe20008010822 */
[----:B------:R-:W-:Y:S01]  /*fe60*/  LDSM.16.MT88.4 R36, [R138+0x3c00] ;  /* 0x003c00008a24783b */ /* 0x000fe20000004200 */
[----:B------:R-:W-:Y:S03]  /*fe70*/  HMMA.16816.F32.BF16 R16, R24, R30, R16 ;  /* 0x0000001e1810723c */ /* 0x000fe60000041810 */
[----:B------:R-:W4:Y:S02]  /*fe80*/  MUFU.EX2 R62, R62 ;  /* 0x0000003e003e7308 */ /* 0x000f240000000800 */
[----:B------:R-:W-:Y:S01]  /*fe90*/  FADD.FTZ R40, R99, R40 ;  /* 0x0000002863287221 */ /* 0x000fe20000010000 */
[----:B------:R-:W-:Y:S01]  /*fea0*/  FFMA.FTZ R75, R109, UR4, -R34 ;  /* 0x000000046d4b7c23 */ /* 0x000fe20008010822 */
[----:B------:R-:W5:Y:S01]  /*feb0*/  LDSM.16.MT88.4 R28, [R138+0x3400] ;  /* 0x003400008a1c783b */ /* 0x000f620000004200 */
[----:B------:R-:W-:Y:S05]  /*fec0*/  F2FP.BF16.F32.PACK_AB R24, R88, R97 ;  /* 0x000000615818723e */ /* 0x000fea00000010ff */
[----:B------:R-:W-:Y:S01]  /*fed0*/  MUFU.EX2 R79, R79 ;  /* 0x0000004f004f7308 */ /* 0x000fe20000000800 */
[----:B---3--:R-:W-:Y:S01]  /*fee0*/  F2FP.BF16.F32.PACK_AB R25, R91, R98 ;  /* 0x000000625b19723e */ /* 0x008fe200000010ff */
[----:B------:R-:W-:Y:S01]  /*fef0*/  FADD.FTZ R97, R97, R40 ;  /* 0x0000002861617221 */ /* 0x000fe20000010000 */
[----:B--2---:R-:W-:Y:S01]  /*ff00*/  F2FP.BF16.F32.PACK_AB R26, R64, R89 ;  /* 0x00000059401a723e */ /* 0x004fe200000010ff */
[----:B------:R-:W-:Y:S01]  /*ff10*/  FADD.FTZ R98, R98, R101 ;  /* 0x0000006562627221 */ /* 0x000fe20000010000 */
[----:B------:R-:W-:Y:S01]  /*ff20*/  LDSM.16.MT88.4 R40, [R138+0x4000] ;  /* 0x004000008a28783b */ /* 0x000fe20000004200 */
[----:B-1----:R-:W-:Y:S04]  /*ff30*/  F2FP.BF16.F32.PACK_AB R27, R85, R90 ;  /* 0x0000005a551b723e */ /* 0x002fe800000010ff */
[----:B------:R-:W1:Y:S01]  /*ff40*/  MUFU.EX2 R76, R76 ;  /* 0x0000004c004c7308 */ /* 0x000e620000000800 */
[----:B----4-:R-:W-:Y:S01]  /*ff50*/  F2FP.BF16.F32.PACK_AB R20, R62, R81 ;  /* 0x000000513e14723e */ /* 0x010fe200000010ff */
[----:B------:R-:W-:Y:S01]  /*ff60*/  FADD.FTZ R91, R91, R98 ;  /* 0x000000625b5b7221 */ /* 0x000fe20000010000 */
[----:B------:R-:W-:Y:S03]  /*ff70*/  FFMA.FTZ R73, R95, UR4, -R34 ;  /* 0x000000045f497c23 */ /* 0x000fe60008010822 */
[----:B------:R-:W-:Y:S04]  /*ff80*/  FADD.FTZ R90, R90, R91 ;  /* 0x0000005b5a5a7221 */ /* 0x000fe80000010000 */
[----:B------:R-:W-:Y:S01]  /*ff90*/  MUFU.EX2 R78, R78 ;  /* 0x0000004e004e7308 */ /* 0x000fe20000000800 */
[----:B------:R-:W-:Y:S09]  /*ffa0*/  FADD.FTZ R90, R85, R90 ;  /* 0x0000005a555a7221 */ /* 0x000ff20000010000 */
[----:B------:R-:W2:Y:S01]  /*ffb0*/  MUFU.EX2 R57, R57 ;  /* 0x0000003900397308 */ /* 0x000ea20000000800 */
[C---:B-1----:R-:W-:Y:S01]  /*ffc0*/  F2FP.BF16.F32.PACK_AB R21, R76.reuse, R79 ;  /* 0x0000004f4c15723e */ /* 0x042fe200000010ff */
[----:B------:R-:W-:Y:S04]  /*ffd0*/  FADD.FTZ R79, R79, R90 ;  /* 0x0000005a4f4f7221 */ /* 0x000fe80000010000 */
[----:B------:R-:W-:Y:S04]  /*ffe0*/  FADD.FTZ R79, R76, R79 ;  /* 0x0000004f4c4f7221 */ /* 0x000fe80000010000 */
[----:B------:R-:W-:Y:S01]  /*fff0*/  MUFU.EX2 R58, R58 ;  /* 0x0000003a003a7308 */ /* 0x000fe20000000800 */
[C---:B-----5:R-:W-:Y:S09]  /*10000*/  HMMA.16816.F32.BF16 R4, R24.reuse, R28, R4 ;  /* 0x0000001c1804723c */ /* 0x060ff20000041804 */
[----:B------:R-:W1:Y:S02]  /*10010*/  MUFU.EX2 R63, R63 ;  /* 0x0000003f003f7308 */ /* 0x000e640000000800 */
[----:B--2---:R-:W-:Y:S01]  /*10020*/  F2FP.BF16.F32.PACK_AB R22, R57, R78 ;  /* 0x0000004e3916723e */ /* 0x004fe200000010ff */
[C---:B------:R-:W-:Y:S01]  /*10030*/  HMMA.16816.F32.BF16 R8, R24.reuse, R30, R8 ;  /* 0x0000001e1808723c */ /* 0x040fe20000041808 */
[----:B------:R-:W2:Y:S06]  /*10040*/  LDSM.16.MT88.4 R28, [R137+0x3400] ;  /* 0x00340000891c783b */ /* 0x000eac0000004200 */
[----:B------:R-:W-:Y:S10]  /*10050*/  MUFU.EX2 R56, R56 ;  /* 0x0000003800387308 */ /* 0x000ff40000000800 */
[----:B------:R-:W-:Y:S01]  /*10060*/  MUFU.EX2 R65, R65 ;  /* 0x0000004100417308 */ /* 0x000fe20000000800 */
[C---:B-1----:R-:W-:Y:S01]  /*10070*/  F2FP.BF16.F32.PACK_AB R23, R63.reuse, R58 ;  /* 0x0000003a3f17723e */ /* 0x042fe200000010ff */
[----:B------:R-:W-:Y:S04]  /*10080*/  FADD.FTZ R58, R58, R79 ;  /* 0x0000004f3a3a7221 */ /* 0x000fe80000010000 */
[----:B------:R-:W-:Y:S01]  /*10090*/  FADD.FTZ R63, R63, R58 ;  /* 0x0000003a3f3f7221 */ /* 0x000fe20000010000 */
[----:B------:R-:W-:Y:S03]  /*100a0*/  FFMA.FTZ R58, R163, UR4, -R34 ;  /* 0x00000004a33a7c23 */ /* 0x000fe60008010822 */
[----:B------:R-:W-:Y:S10]  /*100b0*/  MUFU.EX2 R94, R94 ;  /* 0x0000005e005e7308 */ /* 0x000ff40000000800 */
[----:B------:R-:W-:Y:S10]  /*100c0*/  MUFU.EX2 R77, R77 ;  /* 0x0000004d004d7308 */ /* 0x000ff40000000800 */
[----:B------:R-:W-:Y:S01]  /*100d0*/  MUFU.EX2 R75, R75 ;  /* 0x0000004b004b7308 */ /* 0x000fe20000000800 */
[C---:B--2---:R-:W-:Y:S09]  /*100e0*/  HMMA.16816.F32.BF16 R12, R24.reuse, R28, R12 ;  /* 0x0000001c180c723c */ /* 0x044ff2000004180c */
[----:B------:R-:W-:Y:S01]  /*100f0*/  MUFU.EX2 R68, R68 ;  /* 0x0000004400447308 */ /* 0x000fe20000000800 */
[----:B------:R-:W-:Y:S01]  /*10100*/  HMMA.16816.F32.BF16 R16, R24, R30, R16 ;  /* 0x0000001e1810723c */ /* 0x000fe20000041810 */
[----:B------:R-:W1:Y:S08]  /*10110*/  LDSM.16.MT88.4 R24, [R138+0x3800] ;  /* 0x003800008a18783b */ /* 0x000e700000004200 */
[----:B------:R-:W-:Y:S01]  /*10120*/  MUFU.EX2 R82, R82 ;  /* 0x0000005200527308 */ /* 0x000fe20000000800 */
[----:B------:R-:W2:Y:S09]  /*10130*/  LDSM.16.MT88.4 R28, [R137+0x3800] ;  /* 0x00380000891c783b */ /* 0x000eb20000004200 */
[----:B------:R-:W-:Y:S10]  /*10140*/  MUFU.EX2 R71, R71 ;  /* 0x0000004700477308 */ /* 0x000ff40000000800 */
[----:B------:R-:W-:Y:S10]  /*10150*/  MUFU.EX2 R69, R69 ;  /* 0x0000004500457308 */ /* 0x000ff40000000800 */
[----:B------:R-:W-:Y:S10]  /*10160*/  MUFU.EX2 R60, R60 ;  /* 0x0000003c003c7308 */ /* 0x000ff40000000800 */
[----:B------:R-:W-:Y:S01]  /*10170*/  MUFU.EX2 R80, R80 ;  /* 0x0000005000507308 */ /* 0x000fe20000000800 */
[C---:B-1----:R-:W-:Y:S09]  /*10180*/  HMMA.16816.F32.BF16 R4, R20.reuse, R24, R4 ;  /* 0x000000181404723c */ /* 0x042ff20000041804 */
[----:B------:R-:W1:Y:S01]  /*10190*/  MUFU.EX2 R67, R67 ;  /* 0x0000004300437308 */ /* 0x000e620000000800 */
[C---:B------:R-:W-:Y:S01]  /*101a0*/  HMMA.16816.F32.BF16 R8, R20.reuse, R26, R8 ;  /* 0x0000001a1408723c */ /* 0x040fe20000041808 */
[----:B------:R-:W3:Y:S08]  /*101b0*/  LDSM.16.MT88.4 R24, [R137+0x3c00] ;  /* 0x003c00008918783b */ /* 0x000ef00000004200 */
[----:B------:R-:W4:Y:S01]  /*101c0*/  MUFU.EX2 R52, R52 ;  /* 0x0000003400347308 */ /* 0x000f220000000800 */
[C---:B--2---:R-:W-:Y:S06]  /*101d0*/  HMMA.16816.F32.BF16 R12, R20.reuse, R28, R12 ;  /* 0x0000001c140c723c */ /* 0x044fec000004180c */
[----:B------:R-:W-:Y:S03]  /*101e0*/  HMMA.16816.F32.BF16 R16, R20, R30, R16 ;  /* 0x0000001e1410723c */ /* 0x000fe60000041810 */
[----:B------:R-:W-:Y:S02]  /*101f0*/  MUFU.EX2 R66, R66 ;  /* 0x0000004200427308 */ /* 0x000fe40000000800 */
[----:B------:R-:W-:Y:S01]  /*10200*/  FFMA.FTZ R28, R46, UR4, -R33 ;  /* 0x000000042e1c7c23 */ /* 0x000fe20008010821 */
[----:B-1----:R-:W-:Y:S01]  /*10210*/  F2FP.BF16.F32.PACK_AB R29, R67, R80 ;  /* 0x00000050431d723e */ /* 0x002fe200000010ff */
[----:B------:R-:W1:Y:S01]  /*10220*/  LDSM.16.MT88.4 R44, [R137+0x4000] ;  /* 0x00400000892c783b */ /* 0x000e620000004200 */
[----:B------:R-:W-:Y:S05]  /*10230*/  F2FP.BF16.F32.PACK_AB R20, R65, R56 ;  /* 0x000000384114723e */ /* 0x000fea00000010ff */
[----:B------:R-:W2:Y:S01]  /*10240*/  MUFU.EX2 R55, R55 ;  /* 0x0000003700377308 */ /* 0x000ea20000000800 */
[----:B------:R-:W-:Y:S01]  /*10250*/  F2FP.BF16.F32.PACK_AB R21, R77, R94 ;  /* 0x0000005e4d15723e */ /* 0x000fe200000010ff */
[----:B------:R-:W-:Y:S01]  /*10260*/  FADD.FTZ R94, R94, R63 ;  /* 0x0000003f5e5e7221 */ /* 0x000fe20000010000 */
[----:B------:R-:W-:Y:S01]  /*10270*/  F2FP.BF16.F32.PACK_AB R22, R68, R75 ;  /* 0x0000004b4416723e */ /* 0x000fe200000010ff */
[----:B------:R-:W-:Y:S01]  /*10280*/  FADD.FTZ R30, R88, R97 ;  /* 0x00000061581e7221 */ /* 0x000fe20000010000 */
[----:B------:R-:W-:Y:S01]  /*10290*/  F2FP.BF16.F32.PACK_AB R23, R71, R82 ;  /* 0x000000524717723e */ /* 0x000fe200000010ff */
[----:B------:R-:W-:Y:S04]  /*102a0*/  FADD.FTZ R77, R77, R94 ;  /* 0x0000005e4d4d7221 */ /* 0x000fe80000010000 */
[----:B------:R5:W-:Y:S01]  /*102b0*/  MUFU.EX2 R88, R28 ;  /* 0x0000001c00587308 */ /* 0x000be20000000800 */
[----:B------:R-:W-:Y:S01]  /*102c0*/  FADD.FTZ R89, R89, R30 ;  /* 0x0000001e59597221 */ /* 0x000fe20000010000 */
[----:B----4-:R-:W-:Y:S01]  /*102d0*/  F2FP.BF16.F32.PACK_AB R30, R52, R61 ;  /* 0x0000003d341e723e */ /* 0x010fe200000010ff */
[----:B------:R-:W-:Y:S01]  /*102e0*/  FADD.FTZ R82, R82, R77 ;  /* 0x0000004d52527221 */ /* 0x000fe20000010000 */
[C---:B------:R-:W-:Y:S06]  /*102f0*/  HMMA.16816.F32.BF16 R4, R20.reuse, R36, R4 ;  /* 0x000000241404723c */ /* 0x040fec0000041804 */
[----:B------:R-:W-:Y:S01]  /*10300*/  MUFU.EX2 R59, R59 ;  /* 0x0000003b003b7308 */ /* 0x000fe20000000800 */
[----:B--2---:R-:W-:Y:S01]  /*10310*/  F2FP.BF16.F32.PACK_AB R31, R55, R66 ;  /* 0x00000042371f723e */ /* 0x004fe200000010ff */
[----:B------:R-:W-:Y:S01]  /*10320*/  FADD.FTZ R64, R64, R89 ;  /* 0x0000005940407221 */ /* 0x000fe20000010000 */
[C---:B------:R-:W-:Y:S01]  /*10330*/  HMMA.16816.F32.BF16 R8, R20.reuse, R38, R8 ;  /* 0x000000261408723c */ /* 0x040fe20000041808 */
[----:B------:R-:W2:Y:S06]  /*10340*/  LDSM.16.MT88.4 R36, [R138+0x4400] ;  /* 0x004400008a24783b */ /* 0x000eac0000004200 */
[----:B------:R-:W4:Y:S01]  /*10350*/  MUFU.EX2 R48, R48 ;  /* 0x0000003000307308 */ /* 0x000f220000000800 */
[C---:B---3--:R-:W-:Y:S03]  /*10360*/  HMMA.16816.F32.BF16 R12, R20.reuse, R24, R12 ;  /* 0x00000018140c723c */ /* 0x048fe6000004180c */
[----:B-----5:R-:W-:Y:S03]  /*10370*/  F2FP.BF16.F32.PACK_AB R28, R60, R69 ;  /* 0x000000453c1c723e */ /* 0x020fe600000010ff */
[----:B------:R-:W-:Y:S03]  /*10380*/  HMMA.16816.F32.BF16 R16, R20, R26, R16 ;  /* 0x0000001a1410723c */ /* 0x000fe60000041810 */
[----:B------:R-:W-:Y:S01]  /*10390*/  MUFU.EX2 R53, R53 ;  /* 0x0000003500357308 */ /* 0x000fe20000000800 */
[----:B------:R-:W3:Y:S01]  /*103a0*/  LDSM.16.MT88.4 R24, [R137+0x4400] ;  /* 0x004400008918783b */ /* 0x000ee20000004200 */
[----:B------:R-:W-:Y:S01]  /*103b0*/  FADD.FTZ R81, R81, R64 ;  /* 0x0000004051517221 */ /* 0x000fe20000010000 */
[C---:B------:R-:W-:Y:S07]  /*103c0*/  HMMA.16816.F32.BF16 R4, R28.reuse, R40, R4 ;  /* 0x000000281c04723c */ /* 0x040fee0000041804 */
[----:B------:R-:W5:Y:S01]  /*103d0*/  MUFU.EX2 R70, R70 ;  /* 0x0000004600467308 */ /* 0x000f620000000800 */
[----:B----4-:R-:W-:Y:S01]  /*103e0*/  F2FP.BF16.F32.PACK_AB R20, R48, R59 ;  /* 0x0000003b3014723e */ /* 0x010fe200000010ff */
[C---:B------:R-:W-:Y:S01]  /*103f0*/  HMMA.16816.F32.BF16 R8, R28.reuse, R42, R8 ;  /* 0x0000002a1c08723c */ /* 0x040fe20000041808 */
[----:B------:R-:W4:Y:S07]  /*10400*/  LDSM.16.MT88.4 R40, [R138+0x4800] ;  /* 0x004800008a28783b */ /* 0x000f2e0000004200 */
[----:B------:R-:W-:Y:S01]  /*10410*/  MUFU.EX2 R92, R92 ;  /* 0x0000005c005c7308 */ /* 0x000fe20000000800 */
[C---:B-1----:R-:W-:Y:S03]  /*10420*/  HMMA.16816.F32.BF16 R12, R28.reuse, R44, R12 ;  /* 0x0000002c1c0c723c */ /* 0x042fe6000004180c */
[----:B------:R-:W-:Y:S03]  /*10430*/  FADD.FTZ R81, R62, R81 ;  /* 0x000000513e517221 */ /* 0x000fe60000010000 */
[----:B------:R-:W-:Y:S03]  /*10440*/  HMMA.16816.F32.BF16 R16, R28, R46, R16 ;  /* 0x0000002e1c10723c */ /* 0x000fe60000041810 */
[----:B------:R-:W1:Y:S01]  /*10450*/  MUFU.EX2 R49, R49 ;  /* 0x0000003100317308 */ /* 0x000e620000000800 */
[----:B------:R-:W4:Y:S01]  /*10460*/  LDSM.16.MT88.4 R44, [R137+0x4800] ;  /* 0x00480000892c783b */ /* 0x000f220000004200 */
[----:B------:R-:W-:Y:S01]  /*10470*/  FADD.FTZ R78, R78, R81 ;  /* 0x000000514e4e7221 */ /* 0x000fe20000010000 */
[----:B------:R-:W-:Y:S07]  /*10480*/  FADD.FTZ R71, R71, R82 ;  /* 0x0000005247477221 */ /* 0x000fee0000010000 */
[----:B------:R-:W-:Y:S01]  /*10490*/  MUFU.EX2 R72, R72 ;  /* 0x0000004800487308 */ /* 0x000fe20000000800 */
[----:B------:R-:W-:Y:S01]  /*104a0*/  FADD.FTZ R21, R57, R78 ;  /* 0x0000004e39157221 */ /* 0x000fe20000010000 */
[----:B------:R-:W-:Y:S01]  /*104b0*/  FADD.FTZ R80, R80, R71 ;  /* 0x0000004750507221 */ /* 0x000fe20000010000 */
[----:B------:R-:W4:Y:S02]  /*104c0*/  LDSM.16.MT88.4 R76, [R138+0x4c00] ;  /* 0x004c00008a4c783b */ /* 0x000f240000004200 */
[----:B------:R-:W-:Y:S01]  /*104d0*/  FADD.FTZ R62, R56, R21 ;  /* 0x00000015383e7221 */ /* 0x000fe20000010000 */
[----:B-----5:R-:W-:Y:S04]  /*104e0*/  F2FP.BF16.F32.PACK_AB R21, R70, R53 ;  /* 0x000000354615723e */ /* 0x020fe800000010ff */
[----:B------:R-:W5:Y:S01]  /*104f0*/  MUFU.EX2 R83, R83 ;  /* 0x0000005300537308 */ /* 0x000f620000000800 */
[----:B-1----:R-:W-:Y:S01]  /*10500*/  F2FP.BF16.F32.PACK_AB R22, R49, R92 ;  /* 0x0000005c3116723e */ /* 0x002fe200000010ff */
[----:B------:R-:W-:Y:S01]  /*10510*/  FADD.FTZ R62, R65, R62 ;  /* 0x0000003e413e7221 */ /* 0x000fe20000010000 */
[--C-:B------:R-:W-:Y:S01]  /*10520*/  FFMA.FTZ R56, R162, UR4, -R33.reuse ;  /* 0x00000004a2387c23 */ /* 0x100fe20008010821 */
[----:B------:R-:W-:Y:S01]  /*10530*/  FFMA.FTZ R33, R3, UR4, -R33 ;  /* 0x0000000403217c23 */ /* 0x000fe20008010821 */
[----:B------:R-:W-:Y:S01]  /*10540*/  FADD.FTZ R67, R67, R80 ;  /* 0x0000005043437221 */ /* 0x000fe20000010000 */
[----:B------:R-:W-:Y:S04]  /*10550*/  FADD.FTZ R75, R75, R62 ;  /* 0x0000003e4b4b7221 */ /* 0x000fe80000010000 */
        /* <DEDUP_REMOVED lines=15> */
[----:B------:R-:W2:Y:S02]  /*10650*/  MUFU.EX2 R54, R54 ;  /* 0x0000003600367308 */ /* 0x000ea40000000800 */
[----:B-1----:R-:W-:Y:S01]  /*10660*/  F2FP.BF16.F32.PACK_AB R28, R74, R73 ;  /* 0x000000494a1c723e */ /* 0x002fe200000010ff */
[C---:B---3--:R-:W-:Y:S07]  /*10670*/  HMMA.16816.F32.BF16 R12, R20.reuse, R24, R12 ;  /* 0x00000018140c723c */ /* 0x048fee000004180c */
[----:B------:R-:W-:Y:S01]  /*10680*/  MUFU.EX2 R93, R93 ;  /* 0x0000005d005d7308 */ /* 0x000fe20000000800 */
[----:B------:R-:W-:Y:S01]  /*10690*/  FADD.FTZ R59, R59, R52 ;  /* 0x000000343b3b7221 */ /* 0x000fe20000010000 */
[----:B------:R-:W-:Y:S01]  /*106a0*/  HMMA.16816.F32.BF16 R16, R20, R26, R16 ;  /* 0x0000001a1410723c */ /* 0x000fe20000041810 */
[----:B------:R-:W1:Y:S07]  /*106b0*/  LDSM.16.MT88.4 R20, [R137+0x4c00] ;  /* 0x004c00008914783b */ /* 0x000e6e0000004200 */
[----:B------:R-:W3:Y:S03]  /*106c0*/  MUFU.EX2 R96, R96 ;  /* 0x0000006000607308 */ /* 0x000ee60000000800 */
[----:B--2---:R-:W-:Y:S01]  /*106d0*/  F2FP.BF16.F32.PACK_AB R29, R54, R51 ;  /* 0x00000033361d723e */ /* 0x004fe200000010ff */
[----:B------:R-:W-:Y:S01]  /*106e0*/  FADD.FTZ R59, R48, R59 ;  /* 0x0000003b303b7221 */ /* 0x000fe20000010000 */
[----:B------:R-:W-:Y:S03]  /*106f0*/  FADD.FTZ R26, R72, R3 ;  /* 0x00000003481a7221 */ /* 0x000fe60000010000 */
[----:B------:R-:W-:Y:S01]  /*10700*/  FADD.FTZ R92, R92, R59 ;  /* 0x0000003b5c5c7221 */ /* 0x000fe20000010000 */
[----:B------:R-:W-:Y:S01]  /*10710*/  FADD.FTZ R26, R83, R26 ;  /* 0x0000001a531a7221 */ /* 0x000fe20000010000 */
[----:B------:R-:W2:Y:S01]  /*10720*/  MUFU.EX2 R85, R50 ;  /* 0x0000003200557308 */ /* 0x000ea20000000800 */
[----:B------:R-:W-:Y:S01]  /*10730*/  IADD3 R3, R154, -0x1, RZ ;  /* 0xffffffff9a037810 */ /* 0x000fe20007ffe0ff */
[----:B------:R-:W-:Y:S01]  /*10740*/  FADD.FTZ R92, R49, R92 ;  /* 0x0000005c315c7221 */ /* 0x000fe20000010000 */
[----:B------:R-:W-:Y:S02]  /*10750*/  FADD.FTZ R51, R51, R26 ;  /* 0x0000001a33337221 */ /* 0x000fe40000010000 */
[----:B------:R-:W-:Y:S01]  /*10760*/  MOV R154, R3 ;  /* 0x00000003009a7202 */ /* 0x000fe20000000f00 */
[----:B------:R-:W-:Y:S01]  /*10770*/  FADD.FTZ R73, R73, R92 ;  /* 0x0000005c49497221 */ /* 0x000fe20000010000 */
[----:B------:R-:W-:Y:S03]  /*10780*/  FADD.FTZ R51, R54, R51 ;  /* 0x0000003336337221 */ /* 0x000fe60000010000 */
[----:B------:R-:W-:Y:S01]  /*10790*/  MUFU.EX2 R35, R35 ;  /* 0x0000002300237308 */ /* 0x000fe20000000800 */
[----:B---3--:R-:W-:Y:S01]  /*107a0*/  F2FP.BF16.F32.PACK_AB R30, R96, R93 ;  /* 0x0000005d601e723e */ /* 0x008fe200000010ff */
[----:B------:R-:W-:Y:S04]  /*107b0*/  FADD.FTZ R74, R74, R73 ;  /* 0x000000494a4a7221 */ /* 0x000fe80000010000 */
[----:B------:R-:W-:Y:S04]  /*107c0*/  FADD.FTZ R93, R93, R74 ;  /* 0x0000004a5d5d7221 */ /* 0x000fe80000010000 */
[----:B------:R-:W-:Y:S01]  /*107d0*/  MUFU.EX2 R57, R164 ;  /* 0x000000a400397308 */ /* 0x000fe20000000800 */
[----:B--2---:R-:W-:Y:S01]  /*107e0*/  F2FP.BF16.F32.PACK_AB R31, R85, R88 ;  /* 0x00000058551f723e */ /* 0x004fe200000010ff */
[--C-:B------:R-:W-:Y:S01]  /*107f0*/  FFMA.FTZ R50, R165, UR4, -R34.reuse ;  /* 0x00000004a5327c23 */ /* 0x100fe20008010822 */
[----:B------:R-:W-:Y:S01]  /*10800*/  FFMA.FTZ R34, R161, UR4, -R34 ;  /* 0x00000004a1227c23 */ /* 0x000fe20008010822 */
[----:B------:R-:W-:Y:S01]  /*10810*/  FADD.FTZ R88, R88, R51 ;  /* 0x0000003358587221 */ /* 0x000fe20000010000 */
[----:B------:R-:W-:Y:S05]  /*10820*/  FADD.FTZ R96, R96, R93 ;  /* 0x0000005d60607221 */ /* 0x000fea0000010000 */
[----:B------:R-:W2:Y:S01]  /*10830*/  MUFU.EX2 R50, R50 ;  /* 0x0000003200327308 */ /* 0x000ea20000000800 */
[C---:B----4-:R-:W-:Y:S05]  /*10840*/  HMMA.16816.F32.BF16 R4, R28.reuse, R40, R4 ;  /* 0x000000281c04723c */ /* 0x050fea0000041804 */
[----:B------:R-:W-:Y:S01]  /*10850*/  FADD.FTZ R88, R85, R88 ;  /* 0x0000005855587221 */ /* 0x000fe20000010000 */
[C---:B------:R-:W-:Y:S03]  /*10860*/  HMMA.16816.F32.BF16 R8, R28.reuse, R42, R8 ;  /* 0x0000002a1c08723c */ /* 0x040fe60000041808 */
[----:B------:R-:W3:Y:S02]  /*10870*/  MUFU.EX2 R56, R56 ;  /* 0x0000003800387308 */ /* 0x000ee40000000800 */
[----:B------:R-:W-:Y:S01]  /*10880*/  MOV R85, R0 ;  /* 0x0000000000557202 */ /* 0x000fe20000000f00 */
[C---:B------:R-:W-:Y:S07]  /*10890*/  HMMA.16816.F32.BF16 R12, R28.reuse, R44, R12 ;  /* 0x0000002c1c0c723c */ /* 0x040fee000004180c */
[----:B------:R-:W-:Y:S01]  /*108a0*/  MUFU.EX2 R58, R58 ;  /* 0x0000003a003a7308 */ /* 0x000fe20000000800 */
[----:B--2---:R-:W-:Y:S01]  /*108b0*/  F2FP.BF16.F32.PACK_AB R68, R50, R35 ;  /* 0x000000233244723e */ /* 0x004fe200000010ff */
[----:B------:R-:W-:Y:S08]  /*108c0*/  HMMA.16816.F32.BF16 R16, R28, R46, R16 ;  /* 0x0000002e1c10723c */ /* 0x000ff00000041810 */
[----:B------:R-:W2:Y:S03]  /*108d0*/  MUFU.EX2 R37, R34 ;  /* 0x0000002200257308 */ /* 0x000ea60000000800 */
[----:B---3--:R-:W-:Y:S01]  /*108e0*/  F2FP.BF16.F32.PACK_AB R69, R56, R57 ;  /* 0x000000393845723e */ /* 0x008fe200000010ff */
[----:B------:R-:W-:Y:S01]  /*108f0*/  FADD.FTZ R35, R35, R96 ;  /* 0x0000006023237221 */ /* 0x000fe20000010000 */
[----:B------:R-:W-:Y:S03]  /*10900*/  FADD.FTZ R57, R57, R88 ;  /* 0x0000005839397221 */ /* 0x000fe60000010000 */
[----:B------:R-:W-:Y:S01]  /*10910*/  FADD.FTZ R35, R50, R35 ;  /* 0x0000002332237221 */ /* 0x000fe20000010000 */
[----:B------:R-:W-:Y:S01]  /*10920*/  FADD.FTZ R57, R56, R57 ;  /* 0x0000003938397221 */ /* 0x000fe20000010000 */
[----:B------:R-:W-:Y:S10]  /*10930*/  MUFU.EX2 R24, R32 ;  /* 0x0000002000187308 */ /* 0x000ff40000000800 */
[----:B------:R-:W3:Y:S01]  /*10940*/  MUFU.EX2 R33, R33 ;  /* 0x0000002100217308 */ /* 0x000ee20000000800 */
[C---:B--2---:R-:W-:Y:S01]  /*10950*/  F2FP.BF16.F32.PACK_AB R70, R37.reuse, R58 ;  /* 0x0000003a2546723e */ /* 0x044fe200000010ff */
[----:B------:R-:W-:Y:S04]  /*10960*/  FADD.FTZ R58, R58, R35 ;  /* 0x000000233a3a7221 */ /* 0x000fe80000010000 */
[----:B------:R-:W-:Y:S01]  /*10970*/  FADD.FTZ R160, R37, R58 ;  /* 0x0000003a25a07221 */ /* 0x000fe20000010000 */
[C---:B---3--:R-:W-:Y:S01]  /*10980*/  F2FP.BF16.F32.PACK_AB R71, R33.reuse, R24 ;  /* 0x000000182147723e */ /* 0x048fe200000010ff */
[----:B------:R-:W-:Y:S04]  /*10990*/  FADD.FTZ R24, R24, R57 ;  /* 0x0000003918187221 */ /* 0x000fe80000010000 */
[----:B------:R-:W-:Y:S02]  /*109a0*/  FADD.FTZ R159, R33, R24 ;  /* 0x00000018219f7221 */ /* 0x000fe40000010000 */
[C---:B------:R-:W-:Y:S06]  /*109b0*/  HMMA.16816.F32.BF16 R80, R68.reuse, R76, R4 ;  /* 0x0000004c4450723c */ /* 0x040fec0000041804 */
[C---:B------:R-:W-:Y:S06]  /*109c0*/  HMMA.16816.F32.BF16 R76, R68.reuse, R78, R8 ;  /* 0x0000004e444c723c */ /* 0x040fec0000041808 */
[C---:B-1----:R-:W-:Y:S06]  /*109d0*/  HMMA.16816.F32.BF16 R72, R68.reuse, R20, R12 ;  /* 0x000000144448723c */ /* 0x042fec000004180c */
[----:B------:R-:W-:Y:S01]  /*109e0*/  HMMA.16816.F32.BF16 R68, R68, R22, R16 ;  /* 0x000000164444723c */ /* 0x000fe20000041810 */
[----:B------:R-:W-:Y:S11]  /*109f0*/  @!UPT UIADD3 URZ, URZ, URZ, URZ ;  /* 0x0000003f3f3ff290 */ /* 0x000ff6000fffe03f */
[----:B------:R-:W-:Y:S01]  /*10a00*/  @!UPT UIADD3 URZ, URZ, URZ, URZ ;  /* 0x0000003f3f3ff290 */ /* 0x000fe2000fffe03f */
[----:B------:R-:W-:Y:S11]  /*10a10*/  @P0 BRA `(.L_x_4594) ;  /* 0xffffffd0009c0947 */ /* 0x000ff6000383ffff */
.L_x_4590:
[----:B------:R-:W1:Y:S01]  /*10a20*/  SHFL.BFLY PT, R3, R160, 0x2, 0x1f ;  /* 0x0c401f00a0037f89 */ /* 0x000e6200000e0000 */
[----:B------:R-:W-:Y:S01]  /*10a30*/  IMAD.MOV.U32 R6, RZ, RZ, 0x3f800000 ;  /* 0x3f800000ff067424 */ /* 0x000fe200078e00ff */
[----:B------:R-:W-:Y:S01]  /*10a40*/  SHF.R.S32.HI R7, RZ, 0x1f, R150 ;  /* 0x0000001fff077819 */ /* 0x000fe20000011496 */
[----:B------:R-:W2:Y:S01]  /*10a50*/  S2UR UR4, SR_CgaCtaId ;  /* 0x00000000000479c3 */ /* 0x000ea20000008800 */
[----:B------:R-:W3:Y:S01]  /*10a60*/  SHFL.BFLY PT, R4, R159, 0x2, 0x1f ;  /* 0x0c401f009f047f89 */ /* 0x000ee200000e0000 */
[----:B------:R-:W-:Y:S01]  /*10a70*/  IMAD.MOV.U32 R8, RZ, RZ, 0x3f800000 ;  /* 0x3f800000ff087424 */ /* 0x000fe200078e00ff */
[----:B------:R-:W-:Y:S01]  /*10a80*/  LEA.HI R7, R7, R150, RZ, 0x3 ;  /* 0x0000009607077211 */ /* 0x000fe200078f18ff */
[----:B------:R-:W-:-:S03]  /*10a90*/  UMOV UR5, 0x400 ;  /* 0x0000040000057882 */ /* 0x000fc60000000000 */
[----:B------:R-:W-:-:S04]  /*10aa0*/  LOP3.LUT R7, R7, 0xfffffff8, RZ, 0xc0, !PT ;  /* 0xfffffff807077812 */ /* 0x000fc800078ec0ff */
[----:B------:R-:W-:Y:S01]  /*10ab0*/  IADD3 R7, R150, -R7, RZ ;  /* 0x8000000796077210 */ /* 0x000fe20007ffe0ff */
[----:B-1----:R-:W-:Y:S02]  /*10ac0*/  FADD.FTZ R10, R3, R160 ;  /* 0x000000a0030a7221 */ /* 0x002fe40000010000 */
[----:B------:R-:W1:Y:S01]  /*10ad0*/  S2R R3, SR_TID.X ;  /* 0x0000000000037919 */ /* 0x000e620000002100 */
[----:B--2---:R-:W-:Y:S01]  /*10ae0*/  ULEA UR4, UR4, UR5, 0x18 ;  /* 0x0000000504047291 */ /* 0x004fe2000f8ec03f */
[----:B---3--:R-:W-:Y:S01]  /*10af0*/  FADD.FTZ R9, R4, R159 ;  /* 0x0000009f04097221 */ /* 0x008fe20000010000 */
[----:B------:R-:W2:Y:S04]  /*10b00*/  SHFL.BFLY PT, R5, R10, 0x1, 0x1f ;  /* 0x0c201f000a057f89 */ /* 0x000ea800000e0000 */
[----:B------:R-:W3:Y:S01]  /*10b10*/  SHFL.BFLY PT, R4, R9, 0x1, 0x1f ;  /* 0x0c201f0009047f89 */ /* 0x000ee200000e0000 */
[----:B--2---:R-:W-:Y:S01]  /*10b20*/  FADD.FTZ R5, R10, R5 ;  /* 0x000000050a057221 */ /* 0x004fe20000010000 */
[----:B---3--:R-:W-:-:S04]  /*10b30*/  FADD.FTZ R4, R9, R4 ;  /* 0x0000000409047221 */ /* 0x008fc80000010000 */
[----:B------:R-:W-:Y:S02]  /*10b40*/  FSETP.NE.FTZ.AND P3, PT, R5, RZ, PT ;  /* 0x000000ff0500720b */ /* 0x000fe40003f75000 */
[----:B------:R-:W-:Y:S02]  /*10b50*/  LEA.HI R9, R7, R7, RZ, 0x1 ;  /* 0x0000000707097211 */ /* 0x000fe400078f08ff */
[----:B------:R-:W-:Y:S02]  /*10b60*/  FSETP.NE.FTZ.AND P2, PT, R4, RZ, PT ;  /* 0x000000ff0400720b */ /* 0x000fe40003f55000 */
[----:B------:R-:W-:Y:S02]  /*10b70*/  LOP3.LUT R12, R9, 0x3fffffe, RZ, 0xc0, !PT ;  /* 0x03fffffe090c7812 */ /* 0x000fe400078ec0ff */
[----:B------:R-:W-:-:S03]  /*10b80*/  SHF.R.S32.HI R9, RZ, 0x1, R9 ;  /* 0x00000001ff097819 */ /* 0x000fc60000011409 */
[----:B------:R-:W-:Y:S01]  /*10b90*/  IMAD.IADD R12, R7, 0x1, -R12 ;  /* 0x00000001070c7824 */ /* 0x000fe200078e0a0c */
[C---:B------:R-:W-:Y:S01]  /*10ba0*/  SHF.L.U32 R11, R9.reuse, 0x6, RZ ;  /* 0x00000006090b7819 */ /* 0x040fe200000006ff */
[----:B------:R-:W2:Y:S01]  /*10bb0*/  @P3 MUFU.RCP R6, R5 ;  /* 0x0000000500063308 */ /* 0x000ea20000001000 */
[----:B------:R-:W-:Y:S01]  /*10bc0*/  LOP3.LUT P0, RZ, R9, 0x2, RZ, 0xc0, !PT ;  /* 0x0000000209ff7812 */ /* 0x000fe2000780c0ff */
[----:B------:R-:W3:Y:S01]  /*10bd0*/  @P3 LDC R19, c[0x0][0x2e8] ;  /* 0x0000ba00ff133b82 */ /* 0x000ee20000000800 */
[----:B------:R-:W-:Y:S02]  /*10be0*/  LOP3.LUT R11, R11, 0xc0, RZ, 0xc0, !PT ;  /* 0x000000c00b0b7812 */ /* 0x000fe400078ec0ff */
[----:B------:R-:W-:Y:S02]  /*10bf0*/  LOP3.LUT R9, R9, 0x1, RZ, 0xc0, !PT ;  /* 0x0000000109097812 */ /* 0x000fe400078ec0ff */
[----:B------:R-:W-:Y:S01]  /*10c00*/  LEA.HI R11, R11, R11, RZ, 0x1d ;  /* 0x0000000b0b0b7211 */ /* 0x000fe200078fe8ff */
[----:B------:R-:W4:Y:S01]  /*10c10*/  @P2 MUFU.RCP R8, R4 ;  /* 0x0000000400082308 */ /* 0x000f220000001000 */
[----:B------:R-:W-:Y:S01]  /*10c20*/  ISETP.NE.U32.AND P1, PT, R9, 0x1, PT ;  /* 0x000000010900780c */ /* 0x000fe20003f25070 */
[----:B------:R-:W-:Y:S01]  /*10c30*/  IMAD.MOV.U32 R9, RZ, RZ, -0x10 ;  /* 0xfffffff0ff097424 */ /* 0x000fe200078e00ff */
[----:B------:R-:W5:Y:S04]  /*10c40*/  @P2 LDC R17, c[0x0][0x2e8] ;  /* 0x0000ba00ff112b82 */ /* 0x000f680000000800 */
[----:B------:R-:W-:Y:S01]  /*10c50*/  SEL R9, R9, 0x10, !P1 ;  /* 0x0000001009097807 */ /* 0x000fe20004800000 */
[----:B------:R-:W3:Y:S01]  /*10c60*/  @P3 MUFU.LG2 R5, R5 ;  /* 0x0000000500053308 */ /* 0x000ee20000000c00 */
        /* <DEDUP_REMOVED lines=8> */
[----:B-1----:R-:W-:Y:S01]  /*10cf0*/  SHF.R.S32.HI R6, RZ, 0x1f, R3 ;  /* 0x0000001fff067819 */ /* 0x002fe20000011403 */
[C---:B----4-:R-:W-:Y:S01]  /*10d00*/  FMUL.FTZ R83, R8.reuse, R83 ;  /* 0x0000005308537220 */ /* 0x050fe20000410000 */
        /* <DEDUP_REMOVED lines=17> */
[----:B---3--:R-:W-:Y:S01]  /*10e20*/  @P3 FMUL.FTZ R5, R5, 0.69314718246459960938 ;  /* 0x3f31721805053820 */ /* 0x008fe20000410000 */
[----:B------:R-:W-:-:S02]  /*10e30*/  F2FP.BF16.F32.PACK_AB R78, R79, R78 ;  /* 0x0000004e4f4e723e */ /* 0x000fc400000010ff */
[----:B------:R-:W-:Y:S02]  /*10e40*/  LEA R12, R12, R13, 0x4 ;  /* 0x0000000d0c0c7211 */ /* 0x000fe400078e20ff */
[----:B------:R-:W-:Y:S02]  /*10e50*/  F2FP.BF16.F32.PACK_AB R72, R73, R72 ;  /* 0x000000484948723e */ /* 0x000fe400000010ff */
[----:B------:R-:W-:Y:S02]  /*10e60*/  LEA R11, R12, R11, 0x1 ;  /* 0x0000000b0c0b7211 */ /* 0x000fe400078e08ff */
[----:B------:R-:W-:Y:S02]  /*10e70*/  F2FP.BF16.F32.PACK_AB R74, R75, R74 ;  /* 0x0000004a4b4a723e */ /* 0x000fe400000010ff */
[----:B------:R-:W-:Y:S01]  /*10e80*/  LEA R11, R11, UR4, 0x1 ;  /* 0x000000040b0b7c11 */ /* 0x000fe2000f8e08ff */
[----:B------:R-:W-:Y:S01]  /*10e90*/  ULDC.U8 UR4, c[0x0][0x3d8] ;  /* 0x0000f60000047ab9 */ /* 0x000fe20000000000 */
[----:B------:R-:W-:-:S02]  /*10ea0*/  F2FP.BF16.F32.PACK_AB R68, R69, R68 ;  /* 0x000000444544723e */ /* 0x000fc400000010ff */
[C---:B------:R-:W-:Y:S01]  /*10eb0*/  IADD3 R13, R11.reuse, 0x20, RZ ;  /* 0x000000200b0d7810 */ /* 0x040fe20007ffe0ff */
[----:B------:R-:W-:Y:S01]  /*10ec0*/  @P0 VIADD R13, R11, 0xffffffe0 ;  /* 0xffffffe00b0d0836 */ /* 0x000fe20000000000 */
[----:B------:R-:W-:Y:S01]  /*10ed0*/  F2FP.BF16.F32.PACK_AB R8, R71, R8 ;  /* 0x000000084708723e */ /* 0x000fe200000010ff */
[----:B------:R-:W-:Y:S01]  /*10ee0*/  IMAD.IADD R15, R11, 0x1, R9 ;  /* 0x000000010b0f7824 */ /* 0x000fe200078e0209 */
[----:B------:R-:W-:Y:S01]  /*10ef0*/  STS [R11], R80 ;  /* 0x000000500b007388 */ /* 0x000fe20000000800 */
[----:B------:R-:W-:Y:S02]  /*10f00*/  ISETP.NE.AND P0, PT, RZ, UR4, PT ;  /* 0x00000004ff007c0c */ /* 0x000fe4000bf05270 */
[----:B------:R-:W-:Y:S01]  /*10f10*/  IADD3 R9, R9, R13, RZ ;  /* 0x0000000d09097210 */ /* 0x000fe20007ffe0ff */
[----:B------:R2:W-:Y:S01]  /*10f20*/  STS [R11+0x200], R82 ;  /* 0x000200520b007388 */ /* 0x0005e20000000800 */
[----:B------:R-:W-:-:S03]  /*10f30*/  MOV R12, 0x7f800000 ;  /* 0x7f800000000c7802 */ /* 0x000fc60000000f00 */
[----:B------:R-:W-:Y:S04]  /*10f40*/  STS [R15], R76 ;  /* 0x0000004c0f007388 */ /* 0x000fe80000000800 */
[----:B------:R1:W-:Y:S04]  /*10f50*/  STS [R15+0x200], R78 ;  /* 0x0002004e0f007388 */ /* 0x0003e80000000800 */
[----:B------:R3:W-:Y:S04]  /*10f60*/  STS [R13], R72 ;  /* 0x000000480d007388 */ /* 0x0007e80000000800 */
[----:B------:R3:W-:Y:S04]  /*10f70*/  STS [R13+0x200], R74 ;  /* 0x0002004a0d007388 */ /* 0x0007e80000000800 */
[----:B------:R3:W-:Y:S04]  /*10f80*/  STS [R9], R68 ;  /* 0x0000004409007388 */ /* 0x0007e80000000800 */
[----:B------:R3:W-:Y:S01]  /*10f90*/  STS [R9+0x200], R8 ;  /* 0x0002000809007388 */ /* 0x0007e20000000800 */
[----:B--2---:R-:W-:-:S02]  /*10fa0*/  IMAD.MOV.U32 R11, RZ, RZ, 0x7f800000 ;  /* 0x7f800000ff0b7424 */ /* 0x004fc400078e00ff */
[----:B------:R-:W-:Y:S01]  /*10fb0*/  @P3 FFMA.FTZ R11, R2, R19, R5 ;  /* 0x00000013020b3223 */ /* 0x000fe20000010005 */
[----:B-1----:R-:W-:-:S04]  /*10fc0*/  @P2 FMUL.FTZ R15, R4, 0.69314718246459960938 ;  /* 0x3f317218040f2820 */ /* 0x002fc80000410000 */
[----:B-----5:R-:W-:Y:S01]  /*10fd0*/  @P2 FFMA.FTZ R12, R0, R17, R15 ;  /* 0x00000011000c2223 */ /* 0x020fe2000001000f */
[----:B------:R-:W-:Y:S06]  /*10fe0*/  @!P0 BRA `(.L_x_4595) ;  /* 0x0000000000248947 */ /* 0x000fec0003800000 */
[----:B------:R-:W1:Y:S01]  /*10ff0*/  S2R R0, SR_CTAID.Y ;  /* 0x0000000000007919 */ /* 0x000e620000002600 */
[----:B------:R-:W1:Y:S01]  /*11000*/  LDC R5, c[0x0][0x2c4] ;  /* 0x0000b100ff057b82 */ /* 0x000e620000000800 */
[----:B------:R-:W-:Y:S01]  /*11010*/  ISETP.NE.AND P0, PT, R149, -0x1, PT ;  /* 0xffffffff9500780c */ /* 0x000fe20003f05270 */
[----:B---3--:R-:W2:Y:S06]  /*11020*/  S2R R13, SR_CTAID.Z ;  /* 0x00000000000d7919 */ /* 0x008eac0000002700 */
[----:B------:R-:W2:Y:S01]  /*11030*/  LDC R8, c[0x0][0x2e4] ;  /* 0x0000b900ff087b82 */ /* 0x000ea20000000800 */
[----:B-1----:R-:W-:-:S05]  /*11040*/  IMAD R2, R0, R5, RZ ;  /* 0x0000000500027224 */ /* 0x002fca00078e02ff */
[----:B------:R-:W-:-:S05]  /*11050*/  SEL R2, R2, R149, !P0 ;  /* 0x0000009502027207 */ /* 0x000fca0004000000 */
[----:B--2---:R-:W-:Y:S01]  /*11060*/  IMAD R8, R13, R8, R2 ;  /* 0x000000080d087224 */ /* 0x004fe200078e0202 */
[----:B------:R-:W-:Y:S06]  /*11070*/  BRA `(.L_x_4596) ;  /* 0x0000000000187947 */ /* 0x000fec0003800000 */
.L_x_4595:
[----:B---3--:R-:W1:Y:S01]  /*11080*/  S2R R13, SR_CTAID.Z ;  /* 0x00000000000d7919 */ /* 0x008e620000002700 */
[----:B------:R-:W1:Y:S01]  /*11090*/  LDC R2, c[0x0][0x270] ;  /* 0x00009c00ff027b82 */ /* 0x000e620000000800 */
[----:B------:R-:W1:Y:S07]  /*110a0*/  S2R R0, SR_CTAID.Y ;  /* 0x0000000000007919 */ /* 0x000e6e0000002600 */
[----:B------:R-:W2:Y:S01]  /*110b0*/  LDC R8, c[0x0][0x2c4] ;  /* 0x0000b100ff087b82 */ /* 0x000ea20000000800 */
[----:B-1----:R-:W-:-:S04]  /*110c0*/  IMAD R5, R0, R2, R13 ;  /* 0x0000000200057224 */ /* 0x002fc800078e020d */
[----:B--2---:R-:W-:-:S07]  /*110d0*/  IMAD R8, R5, R8, RZ ;  /* 0x0000000805087224 */ /* 0x004fce00078e02ff */
.L_x_4596:
[----:B------:R-:W-:Y:S01]  /*110e0*/  LOP3.LUT R6, R6, 0xffffffe0, RZ, 0xc0, !PT ;  /* 0xffffffe006067812 */ /* 0x000fe200078ec0ff */
[----:B------:R-:W1:Y:S01]  /*110f0*/  LDC.64 R4, c[0x0][0x290] ;  /* 0x0000a400ff047b82 */ /* 0x000e620000000a00 */
[----:B------:R-:W-:Y:S01]  /*11100*/  SHF.R.S32.HI R2, RZ, 0x1f, R7 ;  /* 0x0000001fff027819 */ /* 0x000fe20000011407 */
[----:B------:R-:W-:Y:S02]  /*11110*/  BSSY B0, `(.L_x_4597) ;  /* 0x0000017000007945 */ /* 0x000fe40003800000 */
[----:B------:R-:W-:Y:S01]  /*11120*/  IMAD.IADD R6, R3, 0x1, -R6 ;  /* 0x0000000103067824 */ /* 0x000fe200078e0a06 */
[----:B------:R-:W-:-:S03]  /*11130*/  LEA.HI R2, R2, R7, RZ, 0x2 ;  /* 0x0000000702027211 */ /* 0x000fc600078f10ff */
[----:B------:R-:W-:Y:S01]  /*11140*/  BAR.SYNC.DEFER_BLOCKING 0x0 ;  /* 0x0000000000007b1d */ /* 0x000fe20000010000 */
[----:B------:R-:W-:Y:S02]  /*11150*/  LOP3.LUT P0, RZ, R6, 0x3, RZ, 0xc0, !PT ;  /* 0x0000000306ff7812 */ /* 0x000fe4000780c0ff */
[----:B------:R-:W-:-:S05]  /*11160*/  LOP3.LUT R2, R2, 0xffffffc, RZ, 0xc0, !PT ;  /* 0x0ffffffc02027812 */ /* 0x000fca00078ec0ff */
[----:B------:R-:W-:-:S04]  /*11170*/  IMAD.IADD R7, R7, 0x1, -R2 ;  /* 0x0000000107077824 */ /* 0x000fc800078e0a02 */
[----:B------:R-:W-:Y:S02]  /*11180*/  IMAD R156, R7, 0x10, R156 ;  /* 0x00000010079c7824 */ /* 0x000fe400078e029c */
[----:B------:R-:W-:Y:S05]  /*11190*/  @P0 BRA `(.L_x_4598) ;  /* 0x0000000000380947 */ /* 0x000fea0003800000 */
[----:B------:R-:W2:Y:S01]  /*111a0*/  S2R R3, SR_CTAID.X ;  /* 0x0000000000037919 */ /* 0x000ea20000002500 */
[----:B------:R-:W-:Y:S01]  /*111b0*/  VIADD R6, R156, 0x8 ;  /* 0x000000089c067836 */ /* 0x000fe20000000000 */
[----:B------:R-:W-:Y:S01]  /*111c0*/  ULDC.64 UR4, c[0x0][0x2b0] ;  /* 0x0000ac0000047ab9 */ /* 0x000fe20000000a00 */
[C---:B--2---:R-:W-:Y:S02]  /*111d0*/  IMAD R9, R3.reuse, 0x40, R8 ;  /* 0x0000004003097824 */ /* 0x044fe400078e0208 */
        /* <DEDUP_REMOVED lines=10> */
.L_x_4598:
[----:B------:R-:W-:Y:S05]  /*11280*/  BSYNC B0 ;  /* 0x0000000000007941 */ /* 0x000fea0003800000 */
.L_x_4597:
[----:B------:R-:W3:Y:S01]  /*11290*/  S2UR UR8, SR_CTAID.X ;  /* 0x00000000000879c3 */ /* 0x000ee20000002500 */
[----:B--2---:R-:W2:Y:S01]  /*112a0*/  S2R R6, SR_TID.X ;  /* 0x0000000000067919 */ /* 0x004ea20000002100 */
[----:B------:R-:W-:Y:S01]  /*112b0*/  SHF.R.S32.HI R7, RZ, 0x1f, R0 ;  /* 0x0000001fff077819 */ /* 0x000fe20000011400 */
[----:B------:R-:W-:Y:S01]  /*112c0*/  IMAD.SHL.U32 R14, R10, 0x8, RZ ;  /* 0x000000080a0e7824 */ /* 0x000fe200078e00ff */
[----:B------:R-:W-:Y:S01]  /*112d0*/  ISETP.NE.AND P0, PT, R149, -0x1, PT ;  /* 0xffffffff9500780c */ /* 0x000fe20003f05270 */
[-C--:B-1----:R-:W-:Y:S01]  /*112e0*/  IMAD.WIDE.U32 R16, R0, R4.reuse, RZ ;  /* 0x0000000400107225 */ /* 0x082fe200078e00ff */
[----:B------:R1:W4:Y:S01]  /*112f0*/  LDS.128 R8, [R155+0x800] ;  /* 0x000800009b087984 */ /* 0x0003220000000c00 */
[----:B------:R-:W-:Y:S01]  /*11300*/  BSSY B0, `(.L_x_4599) ;  /* 0x0000029000007945 */ /* 0x000fe20003800000 */
[----:B------:R-:W5:Y:S01]  /*11310*/  LDC.64 R2, c[0x0][0x298] ;  /* 0x0000a600ff027b82 */ /* 0x000f620000000a00 */
[----:B------:R-:W-:Y:S01]  /*11320*/  IMAD R7, R7, R4, RZ ;  /* 0x0000000407077224 */ /* 0x000fe200078e02ff */
[----:B------:R-:W-:-:S03]  /*11330*/  SHF.R.S32.HI R15, RZ, 0x1f, R14 ;  /* 0x0000001fff0f7819 */ /* 0x000fc6000001140e */
[----:B------:R-:W-:Y:S01]  /*11340*/  IMAD R5, R0, R5, R7 ;  /* 0x0000000500057224 */ /* 0x000fe200078e0207 */
[----:B------:R-:W-:Y:S01]  /*11350*/  SHF.R.S32.HI R7, RZ, 0x1f, R13 ;  /* 0x0000001fff077819 */ /* 0x000fe2000001140d */
[----:B---3--:R-:W-:-:S04]  /*11360*/  USHF.L.U32 UR8, UR8, 0x6, URZ ;  /* 0x0000000608087899 */ /* 0x008fc8000800063f */
[----:B------:R-:W-:Y:S02]  /*11370*/  USHF.R.S32.HI UR4, URZ, 0x1f, UR8 ;  /* 0x0000001f3f047899 */ /* 0x000fe40008011408 */
[----:B------:R-:W-:Y:S01]  /*11380*/  IADD3 R148, R148, -UR8, RZ ;  /* 0x8000000894947c10 */ /* 0x000fe2000fffe0ff */
[----:B-----5:R-:W-:-:S04]  /*11390*/  IMAD.WIDE.U32 R18, R149, R2, RZ ;  /* 0x0000000295127225 */ /* 0x020fc800078e00ff */
[----:B------:R-:W-:Y:S01]  /*113a0*/  IMAD R149, R149, R3, R19 ;  /* 0x0000000395957224 */ /* 0x000fe200078e0213 */
[----:B------:R-:W-:Y:S01]  /*113b0*/  SEL R0, R16, R18, !P0 ;  /* 0x0000001210007207 */ /* 0x000fe20004000000 */
[C---:B------:R-:W-:Y:S01]  /*113c0*/  IMAD.WIDE.U32 R18, R2.reuse, UR8, R14 ;  /* 0x0000000802127c25 */ /* 0x040fe2000f8e000e */
[----:B------:R-:W-:Y:S02]  /*113d0*/  @!P0 IADD3 R149, R17, R5, RZ ;  /* 0x0000000511958210 */ /* 0x000fe40007ffe0ff */
[----:B--2---:R-:W-:Y:S01]  /*113e0*/  SHF.R.S32.HI R15, RZ, 0x1f, R6 ;  /* 0x0000001fff0f7819 */ /* 0x004fe20000011406 */
[----:B------:R-:W-:Y:S01]  /*113f0*/  IMAD R4, R2, UR4, RZ ;  /* 0x0000000402047c24 */ /* 0x000fe2000f8e02ff */
[----:B------:R-:W-:Y:S01]  /*11400*/  IADD3 R16, P0, R0, R18, RZ ;  /* 0x0000001200107210 */ /* 0x000fe20007f1e0ff */
[----:B------:R-:W-:Y:S01]  /*11410*/  VIADD R5, R150, 0x20 ;  /* 0x0000002096057836 */ /* 0x000fe20000000000 */
[----:B------:R-:W-:Y:S01]  /*11420*/  ULDC.64 UR4, c[0x0][0x2a0] ;  /* 0x0000a80000047ab9 */ /* 0x000fe20000000a00 */
[----:B------:R-:W-:Y:S01]  /*11430*/  IMAD R4, R3, UR8, R4 ;  /* 0x0000000803047c24 */ /* 0x000fe2000f8e0204 */
[----:B------:R-:W-:Y:S01]  /*11440*/  LEA.HI R15, R15, R6, RZ, 0x2 ;  /* 0x000000060f0f7211 */ /* 0x000fe200078f10ff */
[----:B------:R-:W-:Y:S01]  /*11450*/  IMAD R0, R7, UR4, RZ ;  /* 0x0000000407007c24 */ /* 0x000fe2000f8e02ff */
[----:B------:R-:W-:-:S02]  /*11460*/  ISETP.GE.AND P1, PT, R5, R148, PT ;  /* 0x000000940500720c */ /* 0x000fc40003f26270 */
[----:B------:R-:W-:Y:S01]  /*11470*/  IADD3.X R17, R149, R4, R19, P0, !PT ;  /* 0x0000000495117210 */ /* 0x000fe200007fe413 */
[C---:B------:R-:W-:Y:S01]  /*11480*/  IMAD R0, R13.reuse, UR5, R0 ;  /* 0x000000050d007c24 */ /* 0x040fe2000f8e0200 */
[----:B------:R1:W2:Y:S01]  /*11490*/  LDS.128 R4, [R155] ;  /* 0x000000009b047984 */ /* 0x0002a20000000c00 */
[----:B------:R-:W-:Y:S01]  /*114a0*/  ISETP.GE.AND P0, PT, R150, R148, PT ;  /* 0x000000949600720c */ /* 0x000fe20003f06270 */
[----:B------:R-:W-:Y:S01]  /*114b0*/  IMAD.WIDE.U32 R16, R13, UR4, R16 ;  /* 0x000000040d107c25 */ /* 0x000fe2000f8e0010 */
[----:B------:R-:W-:-:S03]  /*114c0*/  SHF.R.S32.HI R15, RZ, 0x2, R15 ;  /* 0x00000002ff0f7819 */ /* 0x000fc6000001140f */
[----:B------:R-:W-:Y:S01]  /*114d0*/  IMAD.IADD R13, R0, 0x1, R17 ;  /* 0x00000001000d7824 */ /* 0x000fe200078e0211 */
[----:B------:R-:W-:-:S07]  /*114e0*/  SHF.R.S32.HI R15, RZ, 0x1f, R15 ;  /* 0x0000001fff0f7819 */ /* 0x000fce000001140f */
        /* <DEDUP_REMOVED lines=10> */
.L_x_4600:
[----:B------:R-:W-:Y:S05]  /*11590*/  BSYNC B0 ;  /* 0x0000000000007941 */ /* 0x000fea0003800000 */
.L_x_4599:
        /* <DEDUP_REMOVED lines=13> */
.L_x_4601:
        /* <DEDUP_REMOVED lines=9> */
.L_x_5377:


//--------------------- .text._ZN5flash24flash_fwd_splitkv_kernelI23Flash_fwd_kernel_traitsILi32ELi64ELi128ELi4ELb0ELb0EN7cutlass10bfloat16_tE19Flash_kernel_traitsILi32ELi64ELi128ELi4ES3_EELb1ELb0ELb1ELb0ELb0ELb0ELb0ELb1EEEvNS_16Flash_fwd_paramsE --------------------------
	.section	.text._ZN5flash24flash_fwd_splitkv_kernelI23Flash_fwd_kernel_traitsILi32ELi64ELi128ELi4ELb0ELb0EN7cutlass10bfloat16_tE19Flash_kernel_traitsILi32ELi64ELi128ELi4ES3_EELb1ELb0ELb1ELb0ELb0ELb0ELb0ELb1EEEvNS_16Flash_fwd_paramsE,"ax",@progbits
	.align	128
        .global         _ZN5flash24flash_fwd_splitkv_kernelI23Flash_fwd_kernel_traitsILi32ELi64ELi128ELi4ELb0ELb0EN7cutlass10bfloat16_tE19Flash_kernel_traitsILi32ELi64ELi128ELi4ES3_EELb1ELb0ELb1ELb0ELb0ELb0ELb0ELb1EEEvNS_16Flash_fwd_paramsE
        .type           _ZN5flash24flash_fwd_splitkv_kernelI23Flash_fwd_kernel_traitsILi32ELi64ELi128ELi4ELb0ELb0EN7cutlass10bfloat16_tE19Flash_kernel_traitsILi32ELi64ELi128ELi4ES3_EELb1ELb0ELb1ELb0ELb0ELb0ELb0ELb1EEEvNS_16Flash_fwd_paramsE,@function
        .size           _ZN5flash24flash_fwd_splitkv_kernelI23Flash_fwd_kernel_traitsILi32ELi64ELi128ELi4ELb0ELb0EN7cutlass10bfloat16_tE19Flash_kernel_traitsILi32ELi64ELi128ELi4ES3_EELb1ELb0ELb1ELb0ELb0ELb0ELb0ELb1EEEvNS_16Flash_fwd_paramsE,(.L_x_5378 - _ZN5flash24flash_fwd_splitkv_kernelI23Flash_fwd_kernel_traitsILi32ELi64ELi128ELi4ELb0ELb0EN7cutlass10bfloat16_tE19Flash_kernel_traitsILi32ELi64ELi128ELi4ES3_EELb1ELb0ELb1ELb0ELb0ELb0ELb0ELb1EEEvNS_16Flash_fwd_paramsE)
        .other          _ZN5flash24flash_fwd_splitkv_kernelI23Flash_fwd_kernel_traitsILi32ELi64ELi128ELi4ELb0ELb0EN7cutlass10bfloat16_tE19Flash_kernel_traitsILi32ELi64ELi128ELi4ES3_EELb1ELb0ELb1ELb0ELb0ELb0ELb0ELb1EEEvNS_16Flash_fwd_paramsE,@"STO_CUDA_ENTRY STV_DEFAULT"
_ZN5flash24flash_fwd_splitkv_kernelI23Flash_fwd_kernel_traitsILi32ELi64ELi128ELi4ELb0ELb0EN7cutlass10bfloat16_tE19Flash_kernel_traitsILi32ELi64ELi128ELi4ES3_EELb1ELb0ELb1ELb0ELb0ELb0ELb0ELb1EEEvNS_16Flash_fwd_paramsE:
.text._ZN5flash24flash_fwd_splitkv_kernelI23Flash_fwd_kernel_traitsILi32ELi64ELi128ELi4ELb0ELb0EN7cutlass10bfloat16_tE19Flash_kernel_traitsILi32ELi64ELi128ELi4ES3_EELb1ELb0ELb1ELb0ELb0ELb0ELb0ELb1EEEvNS_16Flash_fwd_paramsE:
        /* <DEDUP_REMOVED lines=41> */
.L_x_4602:
[----:B------:R-:W1:Y:S02]  /*0290*/  LDC R5, c[0x0][0x2c8] ;  /* 0x0000b200ff057b82 */ /* 0x000e640000000800 */
.L_x_4603:
        /* <DEDUP_REMOVED lines=13> */
[--C-:B-1---5:R-:W-:Y:S01]  /*0370*/  IMAD.IADD R68, R5, 0x1, -R8.reuse ;  /* 0x0000000105447824 */ /* 0x122fe200078e0a08 */
[----:B------:R-:W-:Y:S01]  /*0380*/  ULDC UR5, c[0x0][0x2c8] ;  /* 0x0000b20000057ab9 */ /* 0x000fe20000000800 */
[----:B------:R-:W-:Y:S01]  /*0390*/  @P1 IMAD.IADD R51, R51, 0x1, -R8 ;  /* 0x0000000133331824 */ /* 0x000fe200078e0a08 */
        /* <DEDUP_REMOVED lines=29> */
[----:B------:R-:W2:Y:S02]  /*0570*/  @!P0 LDC.64 R2, c[0x0][0x290] ;  /* 0x0000a400ff028b82 */ /* 0x000ea40000000a00 */
[----:B------:R-:W-:-:S04]  /*0580*/  IMAD.IADD R7, R58, 0x1, -R7 ;  /* 0x000000013a077824 */ /* 0x000fc800078e0a07 */
[C---:B------:R-:W-:Y:S01]  /*0590*/  IMAD.SHL.U32 R10, R7.reuse, 0x8, RZ ;  /* 0x00000008070a7824 */ /* 0x040fe200078e00ff */
[----:B------:R-:W-:-:S04]  /*05a0*/  ISETP.NE.AND P3, PT, R7, RZ, PT ;  /* 0x000000ff0700720c */ /* 0x000fc80003f65270 */
[----:B------:R-:W-:Y:S01]  /*05b0*/  SHF.R.S32.HI R11, RZ, 0x1f, R10 ;  /* 0x0000001fff0b7819 */ /* 0x000fe2000001140a */
[----:B-1----:R-:W-:Y:S01]  /*05c0*/  @P0 IMAD.WIDE.U32 R8, R116, R4, RZ ;  /* 0x0000000474080225 */ /* 0x002fe200078e00ff */
[----:B------:R-:W-:-:S03]  /*05d0*/  ISETP.GE.AND P1, PT, R10, UR4, PT ;  /* 0x000000040a007c0c */ /* 0x000fc6000bf26270 */
[----:B------:R-:W-:Y:S01]  /*05e0*/  @P0 IMAD R116, R116, R5, R9 ;  /* 0x0000000574740224 */ /* 0x000fe200078e0209 */
[----:B------:R-:W-:Y:S01]  /*05f0*/  SHF.R.S32.HI R9, RZ, 0x1f, R57 ;  /* 0x0000001fff097819 */ /* 0x000fe20000011439 */
[-C--:B--2---:R-:W-:Y:S02]  /*0600*/  @!P0 IMAD R6, R65, R2.reuse, RZ ;  /* 0x0000000241068224 */ /* 0x084fe400078e02ff */
[----:B------:R-:W-:-:S04]  /*0610*/  @!P0 IMAD.WIDE.U32 R12, R17, R2, RZ ;  /* 0x00000002110c8225 */ /* 0x000fc800078e00ff */
[C---:B------:R-:W-:Y:S02]  /*0620*/  @!P0 IMAD R3, R17.reuse, R3, R6 ;  /* 0x0000000311038224 */ /* 0x040fe400078e0206 */
[----:B------:R-:W-:Y:S02]  /*0630*/  IMAD R2, R17, UR8, R132 ;  /* 0x0000000811027c24 */ /* 0x000fe4000f8e0284 */
        /* <DEDUP_REMOVED lines=32> */
.L_x_4606:
[----:B------:R-:W-:Y:S05]  /*0840*/  BSYNC B0 ;  /* 0x0000000000007941 */ /* 0x000fea0003800000 */
.L_x_4605:
        /* <DEDUP_REMOVED lines=13> */
.L_x_4608:
[----:B------:R-:W-:Y:S05]  /*0920*/  BSYNC B0 ;  /* 0x0000000000007941 */ /* 0x000fea0003800000 */
.L_x_4607:
        /* <DEDUP_REMOVED lines=11> */
.L_x_4604:
        /* <DEDUP_REMOVED lines=22> */
.L_x_4609:
        /* <DEDUP_REMOVED lines=31> */
[----:B-1----:R-:W-:Y:S02]  /*0d30*/  IABS R2, R5 ;  /* 0x0000000500027213 */ /* 0x002fe40000000000 */
[----:B------:R-:W-:Y:S02]  /*0d40*/  IABS R6, R132 ;  /* 0x0000008400067213 */ /* 0x000fe40000000000 */
        /* <DEDUP_REMOVED lines=11> */
[----:B------:R-:W-:-:S04]  /*0e00*/  IADD3 R6, -R11, RZ, RZ ;  /* 0x000000ff0b067210 */ /* 0x000fc80007ffe1ff */
[----:B------:R-:W-:Y:S01]  /*0e10*/  ISETP.GT.U32.AND P2, PT, R2, R3, PT ;  /* 0x000000030200720c */ /* 0x000fe20003f44070 */
[----:B---3--:R-:W-:-:S05]  /*0e20*/  IMAD R15, R8, R6, R9 ;  /* 0x00000006080f7224 */ /* 0x008fca00078e0209 */
[----:B------:R-:W-:-:S07]  /*0e30*/  SHF.R.S32.HI R13, RZ, 0x1f, R15 ;  /* 0x0000001fff0d7819 */ /* 0x000fce000001140f */
        /* <DEDUP_REMOVED lines=12> */
[----:B-----5:R-:W-:-:S04]  /*0f00*/  IMAD.WIDE.U32 R16, R4, UR4, RZ ;  /* 0x0000000404107c25 */ /* 0x020fc8000f8e00ff */
[C---:B------:R-:W-:Y:S02]  /*0f10*/  IMAD R11, R7.reuse, UR4, RZ ;  /* 0x00000004070b7c24 */ /* 0x040fe4000f8e02ff */
[----:B-1----:R-:W-:Y:S02]  /*0f20*/  IMAD R7, R7, R2, RZ ;  /* 0x0000000207077224 */ /* 0x002fe400078e02ff */
[C---:B------:R-:W-:Y:S01]  /*0f30*/  IMAD R6, R4.reuse, UR5, R11 ;  /* 0x0000000504067c24 */ /* 0x040fe2000f8e020b */
[----:B------:R-:W-:Y:S01]  /*0f40*/  ULDC.64 UR4, c[0x0][0x260] ;  /* 0x0000980000047ab9 */ /* 0x000fe20000000a00 */
[----:B------:R-:W-:Y:S02]  /*0f50*/  IMAD R3, R4, R3, R7 ;  /* 0x0000000304037224 */ /* 0x000fe400078e0207 */
[----:B------:R-:W-:Y:S02]  /*0f60*/  IMAD.IADD R17, R17, 0x1, R6 ;  /* 0x0000000111117824 */ /* 0x000fe400078e0206 */
[----:B--2---:R-:W-:-:S02]  /*0f70*/  IMAD R6, R13, R136, RZ ;  /* 0x000000880d067224 */ /* 0x004fc400078e02ff */
[----:B------:R-:W-:-:S04]  /*0f80*/  IMAD.WIDE.U32 R10, R15, R136, R16 ;  /* 0x000000880f0a7225 */ /* 0x000fc800078e0010 */
[----:B------:R-:W-:Y:S02]  /*0f90*/  IMAD R6, R15, R137, R6 ;  /* 0x000000890f067224 */ /* 0x000fe400078e0206 */
[----:B------:R-:W-:-:S03]  /*0fa0*/  IMAD.MOV.U32 R16, RZ, RZ, R10 ;  /* 0x000000ffff107224 */ /* 0x000fc600078e000a */
[----:B------:R-:W-:Y:S01]  /*0fb0*/  IADD3 R17, R11, R6, RZ ;  /* 0x000000060b117210 */ /* 0x000fe20007ffe0ff */
        /* <DEDUP_REMOVED lines=9> */
.L_x_4610:
[----:B------:R-:W1:Y:S01]  /*1050*/  LDC R15, c[0x0][0x278] ;  /* 0x00009e00ff0f7b82 */ /* 0x000e620000000800 */
[----:B------:R-:W-:Y:S02]  /*1060*/  IABS R4, R132 ;  /* 0x0000008400047213 */ /* 0x000fe40000000000 */
        /* <DEDUP_REMOVED lines=13> */
[----:B------:R-:W-:Y:S02]  /*1140*/  IMAD.HI.U32 R5, R7, R5, R6 ;  /* 0x0000000507057227 */ /* 0x000fe400078e0006 */
[----:B------:R-:W1:Y:S04]  /*1150*/  @P4 LDC.64 R6, c[0x0][0x250] ;  /* 0x00009400ff064b82 */ /* 0x000e680000000a00 */
        /* <DEDUP_REMOVED lines=31> */
.L_x_4612:
        /* <DEDUP_REMOVED lines=32> */
.L_x_4611:
[----:B------:R1:W5:Y:S01]  /*1550*/  @P5 LDG.E R48, desc[UR6][R134.64] ;  /* 0x0000000686305981 */ /* 0x000362000c1e1900 */
[----:B------:R-:W-:Y:S01]  /*1560*/  ISETP.NE.AND P0, PT, R116, -0x1, PT ;  /* 0xffffffff7400780c */ /* 0x000fe20003f05270 */
[----:B------:R-:W2:Y:S01]  /*1570*/  LDC.64 R2, c[0x0][0x240] ;  /* 0x00009000ff027b82 */ /* 0x000ea20000000a00 */
[----:B-----5:R-:W-:Y:S01]  /*1580*/  SHF.R.S32.HI R17, RZ, 0x1f, R58 ;  /* 0x0000001fff117819 */ /* 0x020fe2000001143a */
[----:B------:R-:W-:Y:S01]  /*1590*/  ULDC.64 UR4, c[0x0][0x268] ;  /* 0x00009a0000047ab9 */ /* 0x000fe20000000a00 */
[----:B------:R-:W-:Y:S02]  /*15a0*/  SHF.R.S32.HI R133, RZ, 0x1f, R132 ;  /* 0x0000001fff857819 */ /* 0x000fe40000011484 */
[CC--:B------:R-:W-:Y:S02]  /*15b0*/  LEA.HI R25, R17.reuse, R58.reuse, RZ, 0x2 ;  /* 0x0000003a11197211 */ /* 0x0c0fe400078f10ff */
[----:B------:R-:W-:Y:S01]  /*15c0*/  LEA.HI R64, R17, R58, RZ, 0x3 ;  /* 0x0000003a11407211 */ /* 0x000fe200078f18ff */
[----:B------:R-:W3:Y:S01]  /*15d0*/  LDC R74, c[0x0][0x2e0] ;  /* 0x0000b800ff4a7b82 */ /* 0x000ee20000000800 */
[----:B------:R-:W-:-:S02]  /*15e0*/  SHF.R.S32.HI R130, RZ, 0x2, R25 ;  /* 0x00000002ff827819 */ /* 0x000fc40000011419 */
[----:B------:R-:W-:Y:S02]  /*15f0*/  SHF.R.S32.HI R63, RZ, 0x3, R64 ;  /* 0x00000003ff3f7819 */ /* 0x000fe40000011440 */
[C---:B------:R-:W-:Y:S02]  /*1600*/  LOP3.LUT R27, R25.reuse, 0xfffffffc, RZ, 0xc0, !PT ;  /* 0xfffffffc191b7812 */ /* 0x040fe400078ec0ff */
[----:B------:R-:W-:Y:S01]  /*1610*/  LEA.HI R25, R25, R130, RZ, 0x1 ;  /* 0x0000008219197211 */ /* 0x000fe200078f08ff */
[----:B------:R-:W4:Y:S01]  /*1620*/  @!P0 LDC.64 R6, c[0x0][0x228] ;  /* 0x00008a00ff068b82 */ /* 0x000f220000000a00 */
[----:B------:R-:W-:Y:S01]  /*1630*/  IMAD.SHL.U32 R23, R63, 0x40, RZ ;  /* 0x000000403f177824 */ /* 0x000fe200078e00ff */
[-C--:B------:R-:W-:Y:S01]  /*1640*/  LEA.HI R56, R17, R58.reuse, RZ, 0x5 ;  /* 0x0000003a11387211 */ /* 0x080fe200078f28ff */
[----:B------:R-:W-:Y:S01]  /*1650*/  IMAD.IADD R8, R58, 0x1, -R27 ;  /* 0x000000013a087824 */ /* 0x000fe200078e0a1b */
[----:B------:R-:W-:Y:S02]  /*1660*/  LOP3.LUT R25, R25, 0x7fffffe, RZ, 0xc0, !PT ;  /* 0x07fffffe19197812 */ /* 0x000fe400078ec0ff */
[----:B------:R-:W-:Y:S01]  /*1670*/  LOP3.LUT R23, R23, 0xc0, RZ, 0xc0, !PT ;  /* 0x000000c017177812 */ /* 0x000fe200078ec0ff */
[----:B------:R-:W-:Y:S01]  /*1680*/  IMAD.SHL.U32 R76, R8, 0x8, RZ ;  /* 0x00000008084c7824 */ /* 0x000fe200078e00ff */
[----:B------:R-:W-:Y:S01]  /*1690*/  SHF.R.S32.HI R56, RZ, 0x5, R56 ;  /* 0x00000005ff387819 */ /* 0x000fe20000011438 */
[----:B------:R-:W-:Y:S01]  /*16a0*/  IMAD.IADD R25, R130, 0x1, -R25 ;  /* 0x0000000182197824 */ /* 0x000fe200078e0a19 */
[----:B------:R-:W-:Y:S01]  /*16b0*/  LEA.HI R62, R17, R58, RZ, 0x4 ;  /* 0x0000003a113e7211 */ /* 0x000fe200078f20ff */
[----:B--2---:R-:W-:Y:S01]  /*16c0*/  @P0 IMAD.WIDE.U32 R26, R116, R2, RZ ;  /* 0x00000002741a0225 */ /* 0x004fe200078e00ff */
[--C-:B------:R-:W-:Y:S01]  /*16d0*/  LOP3.LUT R12, R23, 0x18, R76.reuse, 0xf8, !PT ;  /* 0x00000018170c7812 */ /* 0x100fe200078ef84c */
[----:B------:R-:W2:Y:S01]  /*16e0*/  LDC.64 R122, c[0x0][0x250] ;  /* 0x00009400ff7a7b82 */ /* 0x000ea20000000a00 */
[----:B------:R-:W-:Y:S01]  /*16f0*/  SHF.R.U32.HI R23, RZ, 0x3, R23 ;  /* 0x00000003ff177819 */ /* 0x000fe20000011617 */
[----:B------:R-:W-:Y:S01]  /*1700*/  IMAD R114, R56, 0x8, R25 ;  /* 0x0000000838727824 */ /* 0x000fe200078e0219 */
[----:B------:R-:W-:Y:S01]  /*1710*/  SHF.R.S32.HI R77, RZ, 0x1f, R76 ;  /* 0x0000001fff4d7819 */ /* 0x000fe2000001144c */
[----:B------:R-:W-:Y:S01]  /*1720*/  @P0 IMAD R17, R116, R3, R27 ;  /* 0x0000000374110224 */ /* 0x000fe200078e021b */
[----:B------:R-:W-:Y:S01]  /*1730*/  LOP3.LUT R23, R12, R23, RZ, 0x3c, !PT ;  /* 0x000000170c177212 */ /* 0x000fe200078e3cff */
[----:B------:R-:W-:Y:S01]  /*1740*/  @P0 IMAD.MOV.U32 R12, RZ, RZ, R26 ;  /* 0x000000ffff0c0224 */ /* 0x000fe200078e001a */
[----:B------:R-:W-:Y:S01]  /*1750*/  LOP3.LUT R61, R62, 0xfffffff0, RZ, 0xc0, !PT ;  /* 0xfffffff03e3d7812 */ /* 0x000fe200078ec0ff */
[----:B------:R-:W-:Y:S01]  /*1760*/  IMAD.SHL.U32 R8, R8, 0x4, RZ ;  /* 0x0000000408087824 */ /* 0x000fe200078e00ff */
[----:B------:R-:W-:Y:S01]  /*1770*/  SHF.R.S32.HI R131, RZ, 0x1f, R130 ;  /* 0x0000001fff837819 */ /* 0x000fe20000011482 */
[----:B----4-:R-:W-:Y:S01]  /*1780*/  @!P0 IMAD R16, R65, R6, RZ ;  /* 0x0000000641108224 */ /* 0x010fe200078e02ff */
[----:B---3--:R-:W-:Y:S01]  /*1790*/  LEA.HI R74, R74, R74, RZ, 0x1 ;  /* 0x0000004a4a4a7211 */ /* 0x008fe200078f08ff */
[----:B------:R-:W-:Y:S01]  /*17a0*/  @!P0 IMAD.WIDE.U32 R24, R67, R6, RZ ;  /* 0x0000000643188225 */ /* 0x000fe200078e00ff */
[----:B------:R-:W-:-:S02]  /*17b0*/  LEA R114, R114, R23, 0x5 ;  /* 0x0000001772727211 */ /* 0x000fc400078e28ff */
[----:B------:R-:W-:Y:S01]  /*17c0*/  SHF.R.S32.HI R71, RZ, 0x1, R74 ;  /* 0x00000001ff477819 */ /* 0x000fe2000001144a */
[----:B------:R-:W-:Y:S01]  /*17d0*/  @!P0 IMAD R7, R67, R7, R16 ;  /* 0x0000000743078224 */ /* 0x000fe200078e0210 */
[C---:B------:R-:W-:Y:S01]  /*17e0*/  SHF.L.U64.HI R94, R136.reuse, 0x5, R137 ;  /* 0x00000005885e7819 */ /* 0x040fe20000010289 */
[----:B------:R-:W-:Y:S01]  /*17f0*/  @!P0 IMAD.MOV.U32 R12, RZ, RZ, R24 ;  /* 0x000000ffff0c8224 */ /* 0x000fe200078e0018 */
[----:B------:R-:W-:Y:S01]  /*1800*/  SHF.L.U32 R99, R136, 0x5, RZ ;  /* 0x0000000588637819 */ /* 0x000fe200000006ff */
[----:B------:R-:W-:Y:S01]  /*1810*/  @!P0 IMAD.IADD R17, R25, 0x1, R7 ;  /* 0x0000000119118824 */ /* 0x000fe200078e0207 */
[C---:B------:R-:W-:Y:S01]  /*1820*/  IADD3 R18, P0, R76.reuse, R10, RZ ;  /* 0x0000000a4c127210 */ /* 0x040fe20007f1e0ff */
[----:B------:R-:W-:Y:S01]  /*1830*/  IMAD R7, R5, UR4, RZ ;  /* 0x0000000405077c24 */ /* 0x000fe2000f8e02ff */
[----:B------:R-:W-:Y:S01]  /*1840*/  IADD3 R16, P2, R76, R12, RZ ;  /* 0x0000000c4c107210 */ /* 0x000fe20007f5e0ff */
[----:B------:R-:W-:Y:S01]  /*1850*/  IMAD.IADD R61, R58, 0x1, -R61 ;  /* 0x000000013a3d7824 */ /* 0x000fe200078e0a3d */
[----:B--2---:R-:W-:Y:S01]  /*1860*/  SHF.L.U64.HI R96, R122, 0x5, R123 ;  /* 0x000000057a607819 */ /* 0x004fe2000001027b */
[----:B------:R-:W-:Y:S01]  /*1870*/  IMAD.X R19, R77, 0x1, R19, P0 ;  /* 0x000000014d137824 */ /* 0x000fe200000e0613 */
[----:B------:R-:W-:Y:S01]  /*1880*/  IADD3 R126, P0, R130, R15, RZ ;  /* 0x0000000f827e7210 */ /* 0x000fe20007f1e0ff */
[C---:B------:R-:W-:Y:S01]  /*1890*/  IMAD R7, R0.reuse, UR5, R7 ;  /* 0x0000000500077c24 */ /* 0x040fe2000f8e0207 */
[----:B------:R-:W-:Y:S01]  /*18a0*/  LEA.HI R60, R61, R61, RZ, 0x1 ;  /* 0x0000003d3d3c7211 */ /* 0x000fe200078f08ff */
[----:B------:R-:W-:Y:S01]  /*18b0*/  IMAD.WIDE.U32 R18, R0, UR4, R18 ;  /* 0x0000000400127c25 */ /* 0x000fe2000f8e0012 */
[----:B------:R-:W-:-:S02]  /*18c0*/  ULDC.64 UR4, c[0x0][0x258] ;  /* 0x0000960000047ab9 */ /* 0x000fc40000000a00 */
[----:B------:R-:W-:Y:S01]  /*18d0*/  SHF.R.S32.HI R59, RZ, 0x1, R60 ;  /* 0x00000001ff3b7819 */ /* 0x000fe2000001143c */
[----:B------:R-:W-:Y:S01]  /*18e0*/  IMAD.IADD R19, R19, 0x1, R7 ;  /* 0x0000000113137824 */ /* 0x000fe200078e0207 */
[----:B------:R-:W-:Y:S01]  /*18f0*/  SHF.R.S32.HI R7, RZ, 0x1f, R68 ;  /* 0x0000001fff077819 */ /* 0x000fe20000011444 */
[----:B------:R-:W-:Y:S01]  /*1900*/  IMAD.X R13, R131, 0x1, R13, P0 ;  /* 0x00000001830d7824 */ /* 0x000fe200000e060d */
[----:B------:R-:W-:Y:S01]  /*1910*/  IADD3 R124, P0, R76, R4, RZ ;  /* 0x000000044c7c7210 */ /* 0x000fe20007f1e0ff */
[----:B------:R-:W-:Y:S01]  /*1920*/  IMAD.WIDE R20, R21, 0x40, R130 ;  /* 0x0000004015147825 */ /* 0x000fe200078e0282 */
[----:B------:R-:W-:Y:S02]  /*1930*/  LEA.HI R84, R7, R68, RZ, 0x7 ;  /* 0x0000004407547211 */ /* 0x000fe400078f38ff */
[----:B------:R-:W-:Y:S01]  /*1940*/  SHF.R.S32.HI R6, RZ, 0x1f, R60 ;  /* 0x0000001fff067819 */ /* 0x000fe2000001143c */
[----:B------:R-:W-:Y:S01]  /*1950*/  IMAD R14, R21, R2, RZ ;  /* 0x00000002150e7224 */ /* 0x000fe200078e02ff */
[----:B------:R-:W-:Y:S01]  /*1960*/  SHF.R.S32.HI R84, RZ, 0x7, R84 ;  /* 0x00000007ff547819 */ /* 0x000fe20000011454 */
[C---:B------:R-:W-:Y:S01]  /*1970*/  IMAD.X R17, R77.reuse, 0x1, R17, P2 ;  /* 0x000000014d117824 */ /* 0x040fe200010e0611 */
[----:B------:R-:W-:Y:S01]  /*1980*/  LEA.HI R6, R6, R59, RZ, 0x2 ;  /* 0x0000003b06067211 */ /* 0x000fe200078f10ff */
[----:B------:R-:W-:Y:S01]  /*1990*/  IMAD.X R125, R77, 0x1, R11, P0 ;  /* 0x000000014d7d7824 */ /* 0x000fe200000e060b */
[----:B------:R-:W-:Y:S01]  /*19a0*/  VIMNMX R84, RZ, R84, !PT ;  /* 0x00000054ff547248 */ /* 0x000fe20007fe0100 */
[----:B------:R-:W-:Y:S01]  /*19b0*/  IMAD R3, R20, R3, R14 ;  /* 0x0000000314037224 */ /* 0x000fe200078e020e */
[----:B------:R-:W-:Y:S01]  /*19c0*/  LOP3.LUT R6, R6, 0xfffffffc, RZ, 0xc0, !PT ;  /* 0xfffffffc06067812 */ /* 0x000fe200078ec0ff */
[----:B------:R-:W-:Y:S01]  /*19d0*/  IMAD.WIDE.U32 R16, R20, R2, R16 ;  /* 0x0000000214107225 */ /* 0x000fe200078e0010 */
[----:B------:R-:W-:-:S02]  /*19e0*/  ISETP.GT.AND P0, PT, R50, R84, PT ;  /* 0x000000543200720c */ /* 0x000fc40003f04270 */
[----:B------:R-:W-:Y:S01]  /*19f0*/  IADD3 R59, R59, -R6, RZ ;  /* 0x800000063b3b7210 */ /* 0x000fe20007ffe0ff */
[----:B------:R-:W-:Y:S02]  /*1a00*/  IMAD.IADD R17, R17, 0x1, R3 ;  /* 0x0000000111117824 */ /* 0x000fe400078e0203 */
[----:B------:R-:W-:Y:S01]  /*1a10*/  IMAD R13, R13, R122, RZ ;  /* 0x0000007a0d0d7224 */ /* 0x000fe200078e02ff */
[----:B------:R-:W-:Y:S01]  /*1a20*/  LOP3.LUT P2, RZ, R59, 0x2, RZ, 0xc0, !PT ;  /* 0x000000023bff7812 */ /* 0x000fe2000784c0ff */
[----:B------:R-:W-:Y:S02]  /*1a30*/  IMAD R73, R130, R71, R8 ;  /* 0x0000004782497224 */ /* 0x000fe400078e0208 */
[----:B------:R-:W-:Y:S02]  /*1a40*/  IMAD R3, R133, UR4, RZ ;  /* 0x0000000485037c24 */ /* 0x000fe4000f8e02ff */
[----:B------:R-:W-:Y:S01]  /*1a50*/  IMAD R115, R131, R136, RZ ;  /* 0x0000008883737224 */ /* 0x000fe200078e02ff */
[----:B------:R-:W-:Y:S01]  /*1a60*/  IADD3 R72, R8, R73, RZ ;  /* 0x0000004908487210 */ /* 0x000fe20007ffe0ff */
[C---:B------:R-:W-:Y:S01]  /*1a70*/  IMAD R129, R126.reuse, R123, R13 ;  /* 0x0000007b7e817224 */ /* 0x040fe200078e020d */
[----:B------:R-:W-:Y:S01]  /*1a80*/  SHF.R.S32.HI R70, RZ, 0x1f, R73 ;  /* 0x0000001fff467819 */ /* 0x000fe20000011449 */
[----:B------:R-:W-:Y:S01]  /*1a90*/  IMAD.MOV.U32 R10, RZ, RZ, 0x10 ;  /* 0x00000010ff0a7424 */ /* 0x000fe200078e00ff */
[----:B------:R-:W-:Y:S01]  /*1aa0*/  SHF.R.S32.HI R69, RZ, 0x1f, R72 ;  /* 0x0000001fff457819 */ /* 0x000fe20000011448 */
[----:B------:R-:W-:-:S03]  /*1ab0*/  IMAD.WIDE.U32 R126, R126, R122, R18 ;  /* 0x0000007a7e7e7225 */ /* 0x000fc600078e0012 */
[----:B------:R-:W-:Y:S01]  /*1ac0*/  SEL R10, R10, 0xfffffff0, !P2 ;  /* 0xfffffff00a0a7807 */ /* 0x000fe20005000000 */
[C---:B------:R-:W-:Y:S02]  /*1ad0*/  IMAD R3, R132.reuse, UR5, R3 ;  /* 0x0000000584037c24 */ /* 0x040fe4000f8e0203 */
[----:B------:R-:W-:-:S04]  /*1ae0*/  IMAD.WIDE.U32 R120, R132, UR4, R16 ;  /* 0x0000000484787c25 */ /* 0x000fc8000f8e0010 */
[C---:B------:R-:W-:Y:S02]  /*1af0*/  IMAD R115, R130.reuse, R137, R115 ;  /* 0x0000008982737224 */ /* 0x040fe400078e0273 */
[----:B------:R-:W-:-:S04]  /*1b00*/  IMAD.WIDE.U32 R124, R130, R136, R124 ;  /* 0x00000088827c7225 */ /* 0x000fc800078e007c */
[----:B------:R-:W-:Y:S02]  /*1b10*/  IMAD.SHL.U32 R117, R122, 0x20, RZ ;  /* 0x000000207a757824 */ /* 0x000fe400078e00ff */
[----:B------:R-:W-:Y:S02]  /*1b20*/  IMAD.IADD R115, R125, 0x1, R115 ;  /* 0x000000017d737824 */ /* 0x000fe400078e0273 */
        /* <DEDUP_REMOVED lines=119> */
.L_x_4643:
[----:B------:R-:W-:Y:S02]  /*22a0*/  IMAD.SHL.U32 R14, R11, 0x80, RZ ;  /* 0x000000800b0e7824 */ /* 0x000fe400078e00ff */
[----:B------:R-:W-:Y:S02]  /*22b0*/  IMAD.MOV.U32 R103, RZ, RZ, R97 ;  /* 0x000000ffff677224 */ /* 0x000fe400078e0061 */
[----:B------:R-:W-:Y:S04]  /*22c0*/  VIADD R13, R14, 0xffffff80 ;  /* 0xffffff800e0d7836 */ /* 0x000fe80000000000 */
        /* <DEDUP_REMOVED lines=8> */
[----:B------:R-:W2:Y:S01]  /*2350*/  @!P6 LDG.E.128 R20, desc[UR6][R102.64] ;  /* 0x000000066614e981 */ /* 0x000ea2000c1e1d00 */
[----:B------:R-:W-:Y:S01]  /*2360*/  @!P6 IMAD.MOV.U32 R101, RZ, RZ, R95 ;  /* 0x000000ffff65e224 */ /* 0x000fe200078e005f */
[C---:B------:R-:W-:Y:S02]  /*2370*/  @!P5 IADD3 R28, P0, R102.reuse, UR20, RZ ;  /* 0x00000014661cdc10 */ /* 0x040fe4000ff1e0ff */
[----:B------:R-:W-:Y:S02]  /*2380*/  @!P5 LEA R26, P3, R117, R100, 0x1 ;  /* 0x00000064751ad211 */ /* 0x000fe400078608ff */
[----:B------:R-:W-:Y:S02]  /*2390*/  @!P5 IADD3.X R29, R97, UR23, RZ, P0, !PT ;  /* 0x00000017611ddc10 */ /* 0x000fe400087fe4ff */
[----:B------:R-:W-:Y:S02]  /*23a0*/  @!P4 IADD3 R24, P0, R102, UR26, RZ ;  /* 0x0000001a6618cc10 */ /* 0x000fe4000ff1e0ff */
[----:B------:R-:W-:Y:S02]  /*23b0*/  @!P5 LEA.HI.X R27, R117, R95, R96, 0x1, P3 ;  /* 0x0000005f751bd211 */ /* 0x000fe400018f0c60 */
[----:B------:R-:W-:Y:S02]  /*23c0*/  @!P4 IADD3.X R25, R97, UR24, RZ, P0, !PT ;  /* 0x000000186119cc10 */ /* 0x000fe400087fe4ff */
[----:B------:R-:W-:Y:S02]  /*23d0*/  ISETP.GE.OR P3, PT, R112, R2, P2 ;  /* 0x000000027000720c */ /* 0x000fe40001766670 */
[----:B------:R-:W-:Y:S02]  /*23e0*/  @!P4 IADD3 R2, P0, R100, R90, RZ ;  /* 0x0000005a6402c210 */ /* 0x000fe40007f1e0ff */
[----:B------:R-:W-:Y:S03]  /*23f0*/  ISETP.LT.OR P3, PT, R112, R0, P3 ;  /* 0x000000007000720c */ /* 0x000fe60001f61670 */
[----:B------:R-:W-:Y:S01]  /*2400*/  @!P4 IMAD.X R3, R95, 0x1, R89, P0 ;  /* 0x000000015f03c824 */ /* 0x000fe200000e0659 */
[----:B--2---:R1:W-:Y:S04]  /*2410*/  @!P6 STG.E.128 desc[UR6][R100.64], R20 ;  /* 0x000000146400e986 */ /* 0x0043e8000c101d06 */
[----:B---34-:R2:W3:Y:S05]  /*2420*/  @!P5 LDG.E.128 R16, desc[UR6][R28.64] ;  /* 0x000000061c10d981 */ /* 0x0184ea000c1e1d00 */
[----:B--2---:R-:W-:Y:S04]  /*2430*/  @!P3 IADD3 R28, P0, R102, UR18, RZ ;  /* 0x00000012661cbc10 */ /* 0x004fe8000ff1e0ff */
[----:B------:R-:W-:Y:S02]  /*2440*/  @!P3 IADD3.X R29, R97, UR27, RZ, P0, !PT ;  /* 0x0000001b611dbc10 */ /* 0x000fe400087fe4ff */
[----:B------:R-:W-:Y:S05]  /*2450*/  @!P3 IADD3 R30, P0, R100, R122, RZ ;  /* 0x0000007a641eb210 */ /* 0x000fea0007f1e0ff */
        /* <DEDUP_REMOVED lines=13> */
[----:B------:R-:W-:Y:S01]  /*2530*/  MOV R46, R48 ;  /* 0x00000030002e7202 */ /* 0x000fe20000000f00 */
[----:B------:R-:W1:Y:S01]  /*2540*/  LDC R33, c[0x0][0x2e0] ;  /* 0x0000b800ff217b82 */ /* 0x000e620000000800 */
[----:B------:R-:W-:Y:S01]  /*2550*/  BSSY B0, `(.L_x_4616) ;  /* 0x0000033000007945 */ /* 0x000fe20003800000 */
[----:B-1----:R-:W-:Y:S03]  /*2560*/  LEA R33, -R33, RZ, 0x6 ;  /* 0x000000ff21217211 */ /* 0x002fe600078e31ff */
[----:B------:R-:W-:Y:S05]  /*2570*/  @P6 BRA `(.L_x_4617) ;  /* 0x0000000000c06947 */ /* 0x000fea0003800000 */
[----:B------:R-:W-:Y:S01]  /*2580*/  ISETP.GE.AND P0, PT, R76, UR4, PT ;  /* 0x000000044c007c0c */ /* 0x000fe2000bf06270 */
[----:B--2---:R-:W2:Y:S11]  /*2590*/  LDG.E.128 R16, desc[UR6][R104.64] ;  /* 0x0000000668107981 */ /* 0x004eb6000c1e1d00 */
[----:B------:R-:W-:Y:S01]  /*25a0*/  @!UPT UIADD3 URZ, URZ, URZ, URZ ;  /* 0x0000003f3f3ff290 */ /* 0x000fe2000fffe03f */
[----:B------:R-:W-:Y:S01]  /*25b0*/  @!P0 MOV R49, R47 ;  /* 0x0000002f00318202 */ /* 0x000fe20000000f00 */
[----:B------:R-:W-:Y:S04]  /*25c0*/  @!P0 IMAD.MOV.U32 R8, RZ, RZ, R12 ;  /* 0x000000ffff088224 */ /* 0x000fe800078e000c */
[----:B------:R-:W3:Y:S06]  /*25d0*/  @!P0 LDG.E.64 R28, desc[UR6][R48.64] ;  /* 0x00000006301c8981 */ /* 0x000eec000c1e1b00 */
[----:B------:R1:W4:Y:S01]  /*25e0*/  @!P0 LDG.E.64 R6, desc[UR6][R8.64] ;  /* 0x0000000608068981 */ /* 0x000322000c1e1b00 */
[----:B--2---:R-:W-:Y:S01]  /*25f0*/  @!P0 LOP3.LUT R21, R16, 0xffff0000, RZ, 0xc0, !PT ;  /* 0xffff000010158812 */ /* 0x004fe200078ec0ff */
[----:B-1----:R-:W-:Y:S01]  /*2600*/  @!P0 IMAD.U32 R8, R18, 0x10000, RZ ;  /* 0x0001000012088824 */ /* 0x002fe200078e00ff */
        /* <DEDUP_REMOVED lines=11> */
[C---:B------:R-:W-:Y:S02]  /*26c0*/  @!P0 SHF.L.U32 R5, R7.reuse, 0x10, RZ ;  /* 0x0000001007058819 */ /* 0x040fe400000006ff */
[----:B------:R-:W-:Y:S01]  /*26d0*/  @!P0 LOP3.LUT R7, R7, 0xffff0000, RZ, 0xc0, !PT ;  /* 0xffff000007078812 */ /* 0x000fe200078ec0ff */
[-C--:B------:R-:W-:Y:S01]  /*26e0*/  @!P0 FFMA.FTZ R31, R20, R23.reuse, -R31 ;  /* 0x00000017141f8223 */ /* 0x080fe2000001081f */
[----:B------:R-:W-:Y:S01]  /*26f0*/  @!P0 SHF.L.U32 R20, R17, 0x10, RZ ;  /* 0x0000001011148819 */ /* 0x000fe200000006ff */
[----:B------:R-:W-:Y:S01]  /*2700*/  @!P0 FFMA.FTZ R0, R21, R23, R0 ;  /* 0x0000001715008223 */ /* 0x000fe20000010000 */
[----:B------:R-:W-:Y:S01]  /*2710*/  @!P0 LOP3.LUT R21, R17, 0xffff0000, RZ, 0xc0, !PT ;  /* 0xffff000011158812 */ /* 0x000fe200078ec0ff */
[----:B------:R-:W-:Y:S01]  /*2720*/  @!P0 FMUL.FTZ R3, R8, R5 ;  /* 0x0000000508038220 */ /* 0x000fe20000410000 */
        /* <DEDUP_REMOVED lines=21> */
.L_x_4617:
[----:B------:R-:W-:Y:S05]  /*2880*/  BSYNC B0 ;  /* 0x0000000000007941 */ /* 0x000fea0003800000 */
.L_x_4616:
        /* <DEDUP_REMOVED lines=57> */
.L_x_4619:
[----:B------:R-:W-:Y:S05]  /*2c20*/  BSYNC B0 ;  /* 0x0000000000007941 */ /* 0x000fea0003800000 */
.L_x_4618:
        /* <DEDUP_REMOVED lines=57> */
.L_x_4621:
[----:B------:R-:W-:Y:S05]  /*2fc0*/  BSYNC B0 ;  /* 0x0000000000007941 */ /* 0x000fea0003800000 */
.L_x_4620:
[----:B------:R-:W-:Y:S04]  /*2fd0*/  BSSY B0, `(.L_x_4622) ;  /* 0x000003e000007945 */ /* 0x000fe80003800000 */
[----:B------:R-:W-:Y:S05]  /*2fe0*/  @P3 BRA `(.L_x_4623) ;  /* 0x0000000000f03947 */ /* 0x000fea0003800000 */
[----:B------:R-:W-:Y:S01]  /*2ff0*/  ISETP.GE.AND P0, PT, R76, UR4, PT ;  /* 0x000000044c007c0c */ /* 0x000fe2000bf06270 */
[----:B--2---:R-:W2:Y:S11]  /*3000*/  LDC.64 R30, c[0x0][0x338] ;  /* 0x0000ce00ff1e7b82 */ /* 0x004eb60000000a00 */
[----:B------:R-:W-:Y:S01]  /*3010*/  @!UPT UIADD3 URZ, URZ, URZ, URZ ;  /* 0x0000003f3f3ff290 */ /* 0x000fe2000fffe03f */
[C---:B---34-:R-:W-:Y:S02]  /*3020*/  @!P0 SHF.L.U32 R35, R79.reuse, 0x1, RZ ;  /* 0x000000014f238819 */ /* 0x058fe400000006ff */
        /* <DEDUP_REMOVED lines=10> */
[----:B------:R-:W4:Y:S05]  /*30d0*/  LDC.64 R30, c[0x0][0x248] ;  /* 0x00009200ff1e7b82 */ /* 0x000f2a0000000a00 */
[----:B-1----:R-:W5:Y:S01]  /*30e0*/  LDG.E.128 R16, desc[UR6][R36.64] ;  /* 0x0000000624107981 */ /* 0x002f62000c1e1d00 */
[----:B----4-:R-:W-:Y:S04]  /*30f0*/  IMAD.WIDE.U32 R40, R30, 0xc0, R92 ;  /* 0x000000c01e287825 */ /* 0x010fe800078e005c */
[----:B------:R-:W-:Y:S05]  /*3100*/  IMAD R31, R31, 0xc0, RZ ;  /* 0x000000c01f1f7824 */ /* 0x000fea00078e02ff */
[----:B------:R-:W-:Y:S02]  /*3110*/  IADD3 R41, R41, R31, RZ ;  /* 0x0000001f29297210 */ /* 0x000fe40007ffe0ff */
[C---:B--2---:R-:W-:Y:S01]  /*3120*/  @!P0 SHF.L.U32 R20, R6.reuse, 0x10, RZ ;  /* 0x0000001006148819 */ /* 0x044fe200000006ff */
[C---:B------:R-:W-:Y:S01]  /*3130*/  @!P0 IMAD.U32 R5, R7.reuse, 0x10000, RZ ;  /* 0x0001000007058824 */ /* 0x040fe200078e00ff */
[----:B------:R-:W-:Y:S02]  /*3140*/  @!P0 LOP3.LUT R8, R6, 0xffff0000, RZ, 0xc0, !PT ;  /* 0xffff000006088812 */ /* 0x000fe400078ec0ff */
[----:B------:R-:W-:Y:S02]  /*3150*/  @!P0 LOP3.LUT R7, R7, 0xffff0000, RZ, 0xc0, !PT ;  /* 0xffff000007078812 */ /* 0x000fe400078ec0ff */
[C---:B---3--:R-:W-:Y:S01]  /*3160*/  @!P0 SHF.L.U32 R23, R25.reuse, 0x10, RZ ;  /* 0x0000001019178819 */ /* 0x048fe200000006ff */
[C---:B------:R-:W-:Y:S01]  /*3170*/  @!P0 IMAD.U32 R22, R24.reuse, 0x10000, RZ ;  /* 0x0001000018168824 */ /* 0x040fe200078e00ff */
[----:B------:R-:W-:Y:S02]  /*3180*/  @!P0 LOP3.LUT R27, R25, 0xffff0000, RZ, 0xc0, !PT ;  /* 0xffff0000191b8812 */ /* 0x000fe400078ec0ff */
[----:B------:R-:W-:Y:S02]  /*3190*/  @!P0 LOP3.LUT R24, R24, 0xffff0000, RZ, 0xc0, !PT ;  /* 0xffff000018188812 */ /* 0x000fe400078ec0ff */
[C---:B-----5:R-:W-:Y:S01]  /*31a0*/  @!P0 LOP3.LUT R21, R16.reuse, 0xffff0000, RZ, 0xc0, !PT ;  /* 0xffff000010158812 */ /* 0x060fe200078ec0ff */
        /* <DEDUP_REMOVED lines=32> */
.L_x_4623:
[----:B------:R-:W-:Y:S05]  /*33b0*/  BSYNC B0 ;  /* 0x0000000000007941 */ /* 0x000fea0003800000 */
.L_x_4622:
[C---:B------:R-:W-:Y:S01]  /*33c0*/  LEA R48, P3, R33.reuse, R46, 0x1 ;  /* 0x0000002e21307211 */ /* 0x040fe200078608ff */
[----:B------:R-:W-:Y:S01]  /*33d0*/  IMAD.MOV.U32 R8, RZ, RZ, R12 ;  /* 0x000000ffff087224 */ /* 0x000fe200078e000c */
[----:B------:R-:W-:Y:S02]  /*33e0*/  UMOV UR4, UR21 ;  /* 0x0000001500047c82 */ /* 0x000fe40008000000 */
[C---:B------:R-:W-:Y:S02]  /*33f0*/  LEA.HI.X.SX32 R47, R33.reuse, R47, 0x1, P3 ;  /* 0x0000002f212f7211 */ /* 0x040fe400018f0eff */
[C---:B------:R-:W-:Y:S04]  /*3400*/  LEA R12, P0, R33.reuse, R8, 0x1 ;  /* 0x00000008210c7211 */ /* 0x040fe800078008ff */
[----:B------:R-:W-:Y:S01]  /*3410*/  LEA.HI.X.SX32 R9, R33, R9, 0x1, P0 ;  /* 0x0000000921097211 */ /* 0x000fe200000f0eff */
[----:B------:R-:W-:Y:S08]  /*3420*/  BRA `(.L_x_4624) ;  /* 0x0000001800507947 */ /* 0x000ff00003800000 */
.L_x_4615:
        /* <DEDUP_REMOVED lines=86> */
.L_x_4628:
[----:B------:R-:W-:Y:S05]  /*3990*/  BSYNC B0 ;  /* 0x0000000000007941 */ /* 0x000fea0003800000 */
.L_x_4627:
[----:B-----5:R3:W-:Y:S02]  /*39a0*/  STG.E.128 desc[UR6][R92.64], R36 ;  /* 0x000000245c007986 */ /* 0x0207e4000c101d06 */
.L_x_4626:
[----:B------:R-:W-:Y:S05]  /*39b0*/  BSYNC B1 ;  /* 0x0000000000017941 */ /* 0x000fea0003800000 */
.L_x_4625:
        /* <DEDUP_REMOVED lines=12> */
[----:B-----5:R-:W-:Y:S01]  /*3a80*/  LOP3.LUT R33, R36, 0xffff0000, RZ, 0xc0, !PT ;  /* 0xffff000024217812 */ /* 0x020fe200078ec0ff */
[----:B------:R-:W-:Y:S01]  /*3a90*/  IMAD.MOV.U32 R140, RZ, RZ, RZ ;  /* 0x000000ffff8c7224 */ /* 0x000fe200078e00ff */
[C---:B------:R-:W-:Y:S01]  /*3aa0*/  SHF.L.U32 R40, R38.reuse, 0x10, RZ ;  /* 0x0000001026287819 */ /* 0x040fe200000006ff */
[----:B------:R-:W-:Y:S01]  /*3ab0*/  IMAD.MOV.U32 R144, RZ, RZ, RZ ;  /* 0x000000ffff907224 */ /* 0x000fe200078e00ff */
[----:B------:R-:W-:Y:S01]  /*3ac0*/  LOP3.LUT R41, R38, 0xffff0000, RZ, 0xc0, !PT ;  /* 0xffff000026297812 */ /* 0x000fe200078ec0ff */
[----:B--2---:R-:W-:Y:S01]  /*3ad0*/  IMAD.U32 R31, R36, 0x10000, RZ ;  /* 0x00010000241f7824 */ /* 0x004fe200078e00ff */
[----:B------:R-:W-:Y:S01]  /*3ae0*/  LOP3.LUT R45, R39, 0xffff0000, RZ, 0xc0, !PT ;  /* 0xffff0000272d7812 */ /* 0x000fe200078ec0ff */
[C---:B------:R-:W-:Y:S01]  /*3af0*/  IMAD.U32 R36, R37.reuse, 0x10000, RZ ;  /* 0x0001000025247824 */ /* 0x040fe200078e00ff */
[----:B------:R-:W-:Y:S01]  /*3b00*/  LOP3.LUT R37, R37, 0xffff0000, RZ, 0xc0, !PT ;  /* 0xffff000025257812 */ /* 0x000fe200078ec0ff */
[----:B------:R-:W-:Y:S02]  /*3b10*/  IMAD.U32 R44, R39, 0x10000, RZ ;  /* 0x00010000272c7824 */ /* 0x000fe400078e00ff */
[----:B------:R-:W-:Y:S01]  /*3b20*/  @P5 IADD3 R103, RZ, -UR25, RZ ;  /* 0x80000019ff675c10 */ /* 0x000fe2000fffe0ff */
[----:B------:R-:W-:Y:S01]  /*3b30*/  @P5 IMAD R140, RZ, RZ, -UR25 ;  /* 0x80000019ff8c5e24 */ /* 0x000fe2000f8e02ff */
[----:B------:R-:W-:Y:S02]  /*3b40*/  @P5 IADD3 R144, RZ, -UR25, RZ ;  /* 0x80000019ff905c10 */ /* 0x000fe4000fffe0ff */
[----:B------:R-:W-:Y:S02]  /*3b50*/  LEA R16, P0, R103, R142, 0x1 ;  /* 0x0000008e67107211 */ /* 0x000fe400078008ff */
        /* <DEDUP_REMOVED lines=34> */
[----:B------:R-:W-:Y:S01]  /*3d80*/  SHF.L.U32 R35, R53, 0x10, RZ ;  /* 0x0000001035237819 */ /* 0x000fe200000006ff */
[----:B------:R-:W-:Y:S02]  /*3d90*/  IMAD.U32 R32, R52, 0x10000, RZ ;  /* 0x0001000034207824 */ /* 0x000fe400078e00ff */
[----:B------:R-:W-:Y:S01]  /*3da0*/  FMUL.FTZ R2, R24, R27 ;  /* 0x0000001b18027220 */ /* 0x000fe20000410000 */
[----:B------:R-:W-:Y:S01]  /*3db0*/  LOP3.LUT R19, R19, 0xffff0000, RZ, 0xc0, !PT ;  /* 0xffff000013137812 */ /* 0x000fe200078ec0ff */
        /* <DEDUP_REMOVED lines=26> */
.L_x_4632:
[----:B------:R-:W-:Y:S05]  /*3f60*/  BSYNC B0 ;  /* 0x0000000000007941 */ /* 0x000fea0003800000 */
.L_x_4631:
[----:B-----5:R4:W-:Y:S02]  /*3f70*/  STG.E.128 desc[UR6][R138.64], R36 ;  /* 0x000000248a007986 */ /* 0x0209e4000c101d06 */
.L_x_4630:
[----:B------:R-:W-:Y:S05]  /*3f80*/  BSYNC B1 ;  /* 0x0000000000017941 */ /* 0x000fea0003800000 */
.L_x_4629:
[----:B------:R-:W-:Y:S04]  /*3f90*/  BSSY B1, `(.L_x_4633) ;  /* 0x000005c000017945 */ /* 0x000fe80003800000 */
[----:B------:R-:W-:Y:S05]  /*3fa0*/  @P4 BRA `(.L_x_4634) ;  /* 0x0000000400684947 */ /* 0x000fea0003800000 */
        /* <DEDUP_REMOVED lines=88> */
.L_x_4636:
[----:B------:R-:W-:Y:S05]  /*4530*/  BSYNC B0 ;  /* 0x0000000000007941 */ /* 0x000fea0003800000 */
.L_x_4635:
[----:B-----5:R4:W-:Y:S02]  /*4540*/  STG.E.128 desc[UR6][R138.64], R36 ;  /* 0x000000248a007986 */ /* 0x0209e4000c101d06 */
.L_x_4634:
[----:B------:R-:W-:Y:S05]  /*4550*/  BSYNC B1 ;  /* 0x0000000000017941 */ /* 0x000fea0003800000 */
.L_x_4633:
[----:B------:R-:W-:Y:S04]  /*4560*/  BSSY B1, `(.L_x_4637) ;  /* 0x000005f000017945 */ /* 0x000fe80003800000 */
[----:B------:R-:W-:Y:S05]  /*4570*/  @P3 BRA `(.L_x_4638) ;  /* 0x0000000400743947 */ /* 0x000fea0003800000 */
[----:B--2---:R-:W3:Y:S01]  /*4580*/  LDC.64 R2, c[0x0][0x338] ;  /* 0x0000ce00ff027b82 */ /* 0x004ee20000000a00 */
[----:B------:R-:W-:Y:S01]  /*4590*/  ISETP.GE.AND P0, PT, R76, UR4, PT ;  /* 0x000000044c007c0c */ /* 0x000fe2000bf06270 */
[----:B------:R-:W-:Y:S01]  /*45a0*/  BSSY B0, `(.L_x_4639) ;  /* 0x0000059000007945 */ /* 0x000fe20003800000 */
[----:B---3--:R-:W-:Y:S04]  /*45b0*/  IMAD.WIDE.U32 R142, R2, 0xc0, R104 ;  /* 0x000000c0028e7825 */ /* 0x008fe800078e0068 */
        /* <DEDUP_REMOVED lines=87> */
.L_x_4640:
[----:B------:R-:W-:Y:S05]  /*4b30*/  BSYNC B0 ;  /* 0x0000000000007941 */ /* 0x000fea0003800000 */
.L_x_4639:
[----:B-----5:R2:W-:Y:S02]  /*4b40*/  STG.E.128 desc[UR6][R138.64], R36 ;  /* 0x000000248a007986 */ /* 0x0205e4000c101d06 */
.L_x_4638:
[----:B------:R-:W-:Y:S05]  /*4b50*/  BSYNC B1 ;  /* 0x0000000000017941 */ /* 0x000fea0003800000 */
.L_x_4637:
        /* <DEDUP_REMOVED lines=8> */
.L_x_4614:
[----:B--2---:R-:W2:Y:S01]  /*4be0*/  @!P6 LDG.E.128 R20, desc[UR6][R104.64] ;  /* 0x000000066814e981 */ /* 0x004ea2000c1e1d00 */
[CC--:B------:R-:W-:Y:S01]  /*4bf0*/  @!P5 LEA R28, P0, R111.reuse, R104.reuse, 0x1 ;  /* 0x000000686f1cd211 */ /* 0x0c0fe200078008ff */
[----:B------:R-:W1:Y:S01]  /*4c00*/  @!P3 LDC.64 R2, c[0x0][0x338] ;  /* 0x0000ce00ff02bb82 */ /* 0x000e620000000a00 */
[----:B------:R-:W-:Y:S02]  /*4c10*/  UMOV UR4, URZ ;  /* 0x0000003f00047c82 */ /* 0x000fe40008000000 */
        /* <DEDUP_REMOVED lines=11> */
[----:B--2---:R-:W-:Y:S01]  /*4cd0*/  @!P4 LEA R22, P0, R136, R92, 0x1 ;  /* 0x0000005c8816c211 */ /* 0x004fe200078008ff */
[----:B-1----:R-:W-:Y:S03]  /*4ce0*/  @!P3 IMAD.WIDE.U32 R20, R2, 0xc0, R92 ;  /* 0x000000c00214b825 */ /* 0x002fe600078e005c */
[----:B------:R-:W-:Y:S01]  /*4cf0*/  @!P4 LEA.HI.X R23, R136, R93, R88, 0x1, P0 ;  /* 0x0000005d8817c211 */ /* 0x000fe200000f0c58 */
[----:B------:R-:W-:Y:S04]  /*4d00*/  @!P3 IMAD R3, R3, 0xc0, RZ ;  /* 0x000000c00303b824 */ /* 0x000fe800078e02ff */
[----:B------:R-:W-:Y:S01]  /*4d10*/  @!P3 IMAD.IADD R21, R21, 0x1, R3 ;  /* 0x000000011515b824 */ /* 0x000fe200078e0203 */
[----:B---3--:R1:W-:Y:S04]  /*4d20*/  @!P5 STG.E.128 desc[UR6][R26.64], R4 ;  /* 0x000000041a00d986 */ /* 0x0083e8000c101d06 */
[----:B------:R-:W2:Y:S04]  /*4d30*/  @!P4 LDG.E.128 R16, desc[UR6][R16.64] ;  /* 0x000000061010c981 */ /* 0x000ea8000c1e1d00 */
[----:B--2---:R2:W-:Y:S04]  /*4d40*/  @!P4 STG.E.128 desc[UR6][R22.64], R16 ;  /* 0x000000101600c986 */ /* 0x0045e8000c101d06 */
[----:B-1----:R-:W3:Y:S04]  /*4d50*/  @!P3 LDG.E.128 R4, desc[UR6][R24.64] ;  /* 0x000000061804b981 */ /* 0x002ee8000c1e1d00 */
[----:B---3--:R2:W-:Y:S02]  /*4d60*/  @!P3 STG.E.128 desc[UR6][R20.64], R4 ;  /* 0x000000041400b986 */ /* 0x0085e4000c101d06 */
.L_x_4624:
        /* <DEDUP_REMOVED lines=81> */
.L_x_4641:
[----:B------:R-:W1:Y:S01]  /*5280*/  LDC R2, c[0x0][0x250] ;  /* 0x00009400ff027b82 */ /* 0x000e620000000800 */
[----:B------:R-:W-:Y:S07]  /*5290*/  IMAD.MOV.U32 R101, RZ, RZ, R95 ;  /* 0x000000ffff657224 */ /* 0x000fee00078e005f */
[----:B------:R-:W2:Y:S02]  /*52a0*/  LDC R0, c[0x0][0x248] ;  /* 0x00009200ff007b82 */ /* 0x000ea40000000800 */
[----:B--2---:R-:W-:Y:S02]  /*52b0*/  IMAD.U32 R5, R0, -0x80, RZ ;  /* 0xffffff8000057824 */ /* 0x004fe400078e00ff */
[----:B-1----:R-:W-:Y:S03]  /*52c0*/  IMAD.U32 R3, R2, -0x80, RZ ;  /* 0xffffff8002037824 */ /* 0x002fe600078e00ff */
[----:B---3--:R-:W-:Y:S02]  /*52d0*/  LEA R92, P0, R5, R92, 0x1 ;  /* 0x0000005c055c7211 */ /* 0x008fe400078008ff */
[----:B------:R-:W-:Y:S02]  /*52e0*/  LEA R100, P3, R3, R100, 0x1 ;  /* 0x0000006403647211 */ /* 0x000fe400078608ff */
[----:B------:R-:W-:Y:S02]  /*52f0*/  LEA.HI.X.SX32 R93, R5, R93, 0x1, P0 ;  /* 0x0000005d055d7211 */ /* 0x000fe400000f0eff */
[----:B------:R-:W-:Y:S09]  /*5300*/  LEA.HI.X.SX32 R95, R3, R101, 0x1, P3 ;  /* 0x00000065035f7211 */ /* 0x000ff200018f0eff */
.L_x_4642:
[----:B------:R-:W-:Y:S04]  /*5310*/  IADD3 R11, R11, -0x1, RZ ;  /* 0xffffffff0b0b7810 */ /* 0x000fe80007ffe0ff */
[----:B------:R-:W-:Y:S11]  /*5320*/  ISETP.GT.AND P0, PT, R11, R84, PT ;  /* 0x000000540b00720c */ /* 0x000ff60003f04270 */
[----:B------:R-:W-:Y:S02]  /*5330*/  @!UPT UIADD3 URZ, URZ, URZ, URZ ;  /* 0x0000003f3f3ff290 */ /* 0x000fe4000fffe03f */
[----:B------:R-:W-:Y:S05]  /*5340*/  @P0 BRA `(.L_x_4643) ;  /* 0xffffffcc00d40947 */ /* 0x000fea000383ffff */
.L_x_4613:
        /* <DEDUP_REMOVED lines=20> */
[--C-:B------:R-:W-:Y:S01]  /*5490*/  IMAD.IADD R8, R98, 0x1, -R57.reuse ;  /* 0x0000000162087824 */ /* 0x100fe200078e0a39 */
[----:B------:R-:W-:Y:S02]  /*54a0*/  LEA R24, P2, R5, UR8, 0x1 ;  /* 0x0000000805187c11 */ /* 0x000fe4000f8408ff */
[----:B------:R-:W-:Y:S02]  /*54b0*/  LEA.HI.X R13, R120, UR9, R66, 0x1, P3 ;  /* 0x00000009780d7c11 */ /* 0x000fe400098f0c42 */
[----:B--2---:R-:W-:-:S05]  /*54c0*/  IADD3 R0, R0, R68, R57 ;  /* 0x0000004400007210 */ /* 0x004fca0007ffe039 */
        /* <DEDUP_REMOVED lines=52> */
[-C--:B------:R-:W-:Y:S01]  /*5810*/  FMUL.FTZ R6, R16, R2.reuse ;  /* 0x0000000210067220 */ /* 0x080fe20000410000 */
[----:B------:R-:W-:Y:S01]  /*5820*/  FMUL.FTZ R7, R9, R2 ;  /* 0x0000000209077220 */ /* 0x000fe20000410000 */
[----:B------:R-:W-:Y:S01]  /*5830*/  LOP3.LUT R18, R5, 0xffff0000, RZ, 0xc0, !PT ;  /* 0xffff000005127812 */ /* 0x000fe200078ec0ff */
[----:B------:R-:W-:Y:S01]  /*5840*/  FMUL.FTZ R22, R12, R17 ;  /* 0x000000110c167220 */ /* 0x000fe20000410000 */
[----:B------:R-:W-:Y:S01]  /*5850*/  SHF.L.U32 R4, R4, 0x10, RZ ;  /* 0x0000001004047819 */ /* 0x000fe200000006ff */
[----:B------:R-:W-:Y:S01]  /*5860*/  FMUL.FTZ R2, R20, R3 ;  /* 0x0000000314027220 */ /* 0x000fe20000410000 */
[----:B------:R-:W-:Y:S01]  /*5870*/  FMUL.FTZ R17, R13, R17 ;  /* 0x000000110d117220 */ /* 0x000fe20000410000 */
        /* <DEDUP_REMOVED lines=12> */
.L_x_4650:
[----:B------:R-:W-:Y:S05]  /*5940*/  BSYNC B0 ;  /* 0x0000000000007941 */ /* 0x000fea0003800000 */
.L_x_4649:
[----:B-----5:R2:W-:Y:S02]  /*5950*/  STS.128 [R122], R12 ;  /* 0x0000000c7a007388 */ /* 0x0205e40000000c00 */
.L_x_4648:
[----:B------:R-:W-:Y:S05]  /*5960*/  BSYNC B1 ;  /* 0x0000000000017941 */ /* 0x000fea0003800000 */
.L_x_4647:
        /* <DEDUP_REMOVED lines=18> */
[C---:B---34-:R-:W-:Y:S02]  /*5a90*/  IADD3 R18, P0, R2.reuse, UR8, RZ ;  /* 0x0000000802127c10 */ /* 0x058fe4000ff1e0ff */
[----:B------:R-:W-:Y:S02]  /*5aa0*/  IADD3 R4, P2, R2, UR10, RZ ;  /* 0x0000000a02047c10 */ /* 0x000fe4000ff5e0ff */
[C---:B------:R-:W-:Y:S02]  /*5ab0*/  IADD3.X R19, R0.reuse, UR9, RZ, P0, !PT ;  /* 0x0000000900137c10 */ /* 0x040fe400087fe4ff */
[----:B------:R-:W-:-:S03]  /*5ac0*/  IADD3.X R5, R0, UR11, RZ, P2, !PT ;  /* 0x0000000b00057c10 */ /* 0x000fc600097fe4ff */
[----:B------:R-:W3:Y:S04]  /*5ad0*/  LDG.E.64 R2, desc[UR6][R18.64] ;  /* 0x0000000612027981 */ /* 0x000ee8000c1e1b00 */
[----:B------:R-:W4:Y:S01]  /*5ae0*/  LDG.E.64 R4, desc[UR6][R4.64] ;  /* 0x0000000604047981 */ /* 0x000f22000c1e1b00 */
[C---:B-----5:R-:W-:Y:S01]  /*5af0*/  LOP3.LUT R0, R13.reuse, 0xffff0000, RZ, 0xc0, !PT ;  /* 0xffff00000d007812 */ /* 0x060fe200078ec0ff */
[----:B------:R-:W-:Y:S01]  /*5b00*/  IMAD.U32 R6, R13, 0x10000, RZ ;  /* 0x000100000d067824 */ /* 0x000fe200078e00ff */
[C---:B------:R-:W-:Y:S02]  /*5b10*/  LOP3.LUT R8, R15.reuse, 0xffff0000, RZ, 0xc0, !PT ;  /* 0xffff00000f087812 */ /* 0x040fe400078ec0ff */
[C---:B------:R-:W-:Y:S02]  /*5b20*/  SHF.L.U32 R7, R12.reuse, 0x10, RZ ;  /* 0x000000100c077819 */ /* 0x040fe400000006ff */
[----:B------:R-:W-:Y:S01]  /*5b30*/  LOP3.LUT R16, R12, 0xffff0000, RZ, 0xc0, !PT ;  /* 0xffff00000c107812 */ /* 0x000fe200078ec0ff */
[----:B------:R-:W-:Y:S01]  /*5b40*/  IMAD.U32 R12, R15, 0x10000, RZ ;  /* 0x000100000f0c7824 */ /* 0x000fe200078e00ff */
[----:B------:R-:W-:-:S02]  /*5b50*/  SHF.L.U32 R13, R14, 0x10, RZ ;  /* 0x000000100e0d7819 */ /* 0x000fc400000006ff */
        /* <DEDUP_REMOVED lines=29> */
.L_x_4653:
[----:B------:R-:W-:Y:S05]  /*5d30*/  BSYNC B0 ;  /* 0x0000000000007941 */ /* 0x000fea0003800000 */
.L_x_4652:
[----:B-----5:R1:W-:Y:S01]  /*5d40*/  STS.128 [R122+0x800], R12 ;  /* 0x0008000c7a007388 */ /* 0x0203e20000000c00 */
[----:B------:R-:W-:Y:S05]  /*5d50*/  BRA `(.L_x_4651) ;  /* 0x0000000c00b47947 */ /* 0x000fea0003800000 */
.L_x_4646:
        /* <DEDUP_REMOVED lines=98> */
.L_x_4657:
[----:B------:R-:W-:Y:S05]  /*6380*/  BSYNC B0 ;  /* 0x0000000000007941 */ /* 0x000fea0003800000 */
.L_x_4656:
[----:B-----5:R1:W-:Y:S02]  /*6390*/  STS.128 [R122], R20 ;  /* 0x000000147a007388 */ /* 0x0203e40000000c00 */
.L_x_4655:
[----:B------:R-:W-:Y:S05]  /*63a0*/  BSYNC B1 ;  /* 0x0000000000017941 */ /* 0x000fea0003800000 */
.L_x_4654:
        /* <DEDUP_REMOVED lines=22> */
[----:B--2---:R-:W-:Y:S01]  /*6510*/  IMAD.WIDE R12, R71, 0x2, R24 ;  /* 0x00000002470c7825 */ /* 0x004fe200078e0218 */
        /* <DEDUP_REMOVED lines=76> */
.L_x_4659:
[----:B------:R-:W-:Y:S05]  /*69e0*/  BSYNC B0 ;  /* 0x0000000000007941 */ /* 0x000fea0003800000 */
.L_x_4658:
[----:B-----5:R1:W-:Y:S01]  /*69f0*/  STS.128 [R122+0x800], R4 ;  /* 0x000800047a007388 */ /* 0x0203e20000000c00 */
[----:B------:R-:W-:Y:S05]  /*6a00*/  BRA `(.L_x_4651) ;  /* 0x0000000000887947 */ /* 0x000fea0003800000 */
.L_x_4645:
        /* <DEDUP_REMOVED lines=19> */
.L_x_4661:
[----:B------:R-:W-:Y:S05]  /*6b40*/  BSYNC B0 ;  /* 0x0000000000007941 */ /* 0x000fea0003800000 */
.L_x_4660:
        /* <DEDUP_REMOVED lines=14> */
.L_x_4651:
[----:B------:R-:W-:Y:S05]  /*6c30*/  BSYNC B2 ;  /* 0x0000000000027941 */ /* 0x000fea0003800000 */
.L_x_4644:
[----:B------:R-:W-:Y:S01]  /*6c40*/  VIADD R90, R50, 0xffffffff ;  /* 0xffffffff325a7836 */ /* 0x000fe20000000000 */
[----:B-1----:R-:W1:Y:S01]  /*6c50*/  LDC.64 R4, c[0x0][0x3c8] ;  /* 0x0000f200ff047b82 */ /* 0x002e620000000a00 */
[----:B------:R-:W-:Y:S01]  /*6c60*/  ULDC.64 UR12, c[0x0][0x218] ;  /* 0x00008600000c7ab9 */ /* 0x000fe20000000a00 */
[----:B--2---:R-:W-:Y:S01]  /*6c70*/  VIADD R12, R130, 0x40 ;  /* 0x00000040820c7836 */ /* 0x004fe20000000000 */
[----:B------:R-:W-:Y:S01]  /*6c80*/  LEA R120, P0, R124, UR12, 0x1 ;  /* 0x0000000c7c787c11 */ /* 0x000fe2000f8008ff */
[----:B------:R-:W-:Y:S01]  /*6c90*/  IMAD.SHL.U32 R8, R90, 0x80, RZ ;  /* 0x000000805a087824 */ /* 0x000fe200078e00ff */
[----:B------:R-:W-:Y:S01]  /*6ca0*/  BSSY B0, `(.L_x_4662) ;  /* 0x0000013000007945 */ /* 0x000fe20003800000 */
[----:B------:R-:W-:Y:S01]  /*6cb0*/  VIADD R6, R130, 0x60 ;  /* 0x0000006082067836 */ /* 0x000fe20000000000 */
[----:B------:R-:W-:Y:S01]  /*6cc0*/  LEA.HI.X R121, R124, UR13, R115, 0x1, P0 ;  /* 0x0000000d7c797c11 */ /* 0x000fe200080f0c73 */
[----:B------:R-:W-:-:S05]  /*6cd0*/  IMAD.IADD R7, R51, 0x1, -R8 ;  /* 0x0000000133077824 */ /* 0x000fca00078e0a08 */
[-C--:B------:R-:W-:Y:S02]  /*6ce0*/  ISETP.GE.AND P5, PT, R130, R7.reuse, PT ;  /* 0x000000078200720c */ /* 0x080fe40003fa6270 */
[-C--:B------:R-:W-:Y:S02]  /*6cf0*/  ISETP.GE.AND P4, PT, R11, R7.reuse, PT ;  /* 0x000000070b00720c */ /* 0x080fe40003f86270 */
[-C--:B------:R-:W-:Y:S02]  /*6d00*/  ISETP.GE.AND P3, PT, R12, R7.reuse, PT ;  /* 0x000000070c00720c */ /* 0x080fe40003f66270 */
[----:B------:R-:W-:-:S07]  /*6d10*/  ISETP.GE.AND P2, PT, R6, R7, PT ;  /* 0x000000070600720c */ /* 0x000fce0003f46270 */
        /* <DEDUP_REMOVED lines=11> */
.L_x_4663:
[----:B------:R-:W-:Y:S05]  /*6dd0*/  BSYNC B0 ;  /* 0x0000000000007941 */ /* 0x000fea0003800000 */
.L_x_4662:
        /* <DEDUP_REMOVED lines=12> */
.L_x_4665:
[----:B------:R-:W-:Y:S05]  /*6ea0*/  BSYNC B0 ;  /* 0x0000000000007941 */ /* 0x000fea0003800000 */
.L_x_4664:
        /* <DEDUP_REMOVED lines=13> */
.L_x_4667:
[----:B------:R-:W-:Y:S05]  /*6f80*/  BSYNC B0 ;  /* 0x0000000000007941 */ /* 0x000fea0003800000 */
.L_x_4666:
        /* <DEDUP_REMOVED lines=14> */
.L_x_4669:
[----:B------:R-:W-:Y:S05]  /*7070*/  BSYNC B0 ;  /* 0x0000000000007941 */ /* 0x000fea0003800000 */
.L_x_4668:
[----:B------:R-:W0:Y:S01]  /*7080*/  LDGDEPBAR ;  /* 0x00000000000079af */ /* 0x000e220000000000 */
[----:B------:R-:W-:Y:S01]  /*7090*/  ULDC.64 UR8, c[0x0][0x3d0] ;  /* 0x0000f40000087ab9 */ /* 0x000fe20000000a00 */
[----:B-1----:R-:W-:Y:S01]  /*70a0*/  LOP3.LUT R3, R64, 0xfffffff8, RZ, 0xc0, !PT ;  /* 0xfffffff840037812 */ /* 0x002fe200078ec0ff */
[----:B------:R-:W-:Y:S01]  /*70b0*/  IMAD R0, R65, UR8, RZ ;  /* 0x0000000841007c24 */ /* 0x000fe2000f8e02ff */
[----:B------:R-:W-:Y:S01]  /*70c0*/  LOP3.LUT R60, R60, 0x7fffffe, RZ, 0xc0, !PT ;  /* 0x07fffffe3c3c7812 */ /* 0x000fe200078ec0ff */
[C---:B------:R-:W-:Y:S01]  /*70d0*/  IMAD.WIDE.U32 R132, R67.reuse, UR8, R132 ;  /* 0x0000000843847c25 */ /* 0x040fe2000f8e0084 */
[----:B------:R-:W-:Y:S01]  /*70e0*/  SHF.R.S32.HI R2, RZ, 0x1f, R61 ;  /* 0x0000001fff027819 */ /* 0x000fe2000001143d */
[----:B------:R-:W-:Y:S01]  /*70f0*/  ULDC.64 UR10, c[0x0][0x220] ;  /* 0x00008800000a7ab9 */ /* 0x000fe20000000a00 */
[-C--:B------:R-:W-:Y:S01]  /*7100*/  ISETP.GE.AND P5, PT, R130, R7.reuse, PT ;  /* 0x000000078200720c */ /* 0x080fe20003fa6270 */
[----:B------:R-:W-:Y:S01]  /*7110*/  IMAD R0, R67, UR9, R0 ;  /* 0x0000000943007c24 */ /* 0x000fe2000f8e0200 */
[----:B---34-:R-:W-:Y:S01]  /*7120*/  LEA R16, P0, R132, R4, 0x2 ;  /* 0x0000000484107211 */ /* 0x018fe200078010ff */
[----:B------:R-:W-:Y:S01]  /*7130*/  IMAD.SHL.U32 R18, R59, 0x40, RZ ;  /* 0x000000403b127824 */ /* 0x000fe200078e00ff */
[----:B------:R-:W-:Y:S01]  /*7140*/  ISETP.GE.AND P4, PT, R11, R7, PT ;  /* 0x000000070b00720c */ /* 0x000fe20003f86270 */
[----:B------:R-:W-:Y:S01]  /*7150*/  IMAD.IADD R0, R133, 0x1, R0 ;  /* 0x0000000185007824 */ /* 0x000fe200078e0200 */
[----:B------:R-:W-:-:S04]  /*7160*/  ULDC UR5, c[0x0][0x2e8] ;  /* 0x0000ba0000057ab9 */ /* 0x000fc80000000800 */
[----:B------:R-:W-:-:S05]  /*7170*/  LEA.HI.X R17, R132, R5, R0, 0x2, P0 ;  /* 0x0000000584117211 */ /* 0x000fca00000f1400 */
[----:B------:R1:W5:Y:S01]  /*7180*/  LDG.E R0, desc[UR6][R16.64] ;  /* 0x0000000610007981 */ /* 0x000362000c1e1900 */
[----:B------:R-:W-:-:S04]  /*7190*/  DEPBAR.LE SB0, 0x0 ;  /* 0x000080000000791a */ /* 0x000fc80000000000 */
[----:B------:R-:W-:Y:S01]  /*71a0*/  BAR.SYNC.DEFER_BLOCKING 0x0 ;  /* 0x0000000000007b1d */ /* 0x000fe20000010000 */
[----:B------:R-:W-:Y:S01]  /*71b0*/  IMAD.IADD R3, R58, 0x1, -R3 ;  /* 0x000000013a037824 */ /* 0x000fe200078e0a03 */
[----:B------:R-:W-:Y:S01]  /*71c0*/  SHF.R.S32.HI R5, RZ, 0x4, R62 ;  /* 0x00000004ff057819 */ /* 0x000fe2000001143e */
[----:B------:R-:W-:Y:S01]  /*71d0*/  IMAD.IADD R9, R61, 0x1, -R60 ;  /* 0x000000013d097824 */ /* 0x000fe200078e0a3c */
[----:B------:R-:W-:Y:S02]  /*71e0*/  LEA.HI R61, R2, R61, RZ, 0x3 ;  /* 0x0000003d023d7211 */ /* 0x000fe400078f18ff */
[----:B------:R-:W-:Y:S01]  /*71f0*/  LEA.HI R14, R62, R5, RZ, 0x1 ;  /* 0x000000053e0e7211 */ /* 0x000fe200078f08ff */
[----:B------:R-:W-:Y:S01]  /*7200*/  BSSY B0, `(.L_x_4670) ;  /* 0x000002e000007945 */ /* 0x000fe20003800000 */
[----:B------:R-:W-:Y:S01]  /*7210*/  LEA.HI R2, R3, R3, RZ, 0x1 ;  /* 0x0000000303027211 */ /* 0x000fe200078f08ff */
[----:B------:R-:W-:Y:S01]  /*7220*/  IMAD.SHL.U32 R48, R61, 0x20, RZ ;  /* 0x000000203d307824 */ /* 0x000fe200078e00ff */
[----:B------:R-:W-:-:S02]  /*7230*/  LOP3.LUT R14, R14, 0xfffffffe, RZ, 0xc0, !PT ;  /* 0xfffffffe0e0e7812 */ /* 0x000fc400078ec0ff */
[----:B------:R-:W-:Y:S02]  /*7240*/  LOP3.LUT R4, R2, 0x3fffffe, RZ, 0xc0, !PT ;  /* 0x03fffffe02047812 */ /* 0x000fe400078ec0ff */
[----:B------:R-:W-:Y:S01]  /*7250*/  SHF.R.S32.HI R2, RZ, 0x1, R2 ;  /* 0x00000001ff027819 */ /* 0x000fe20000011402 */
[----:B------:R-:W-:Y:S01]  /*7260*/  IMAD.IADD R5, R5, 0x1, -R14 ;  /* 0x0000000105057824 */ /* 0x000fe200078e0a0e */
[----:B------:R-:W-:Y:S01]  /*7270*/  LOP3.LUT R18, R18, 0xc0, RZ, 0xc0, !PT ;  /* 0x000000c012127812 */ /* 0x000fe200078ec0ff */
[----:B------:R-:W-:Y:S01]  /*7280*/  IMAD.IADD R4, R3, 0x1, -R4 ;  /* 0x0000000103047824 */ /* 0x000fe200078e0a04 */
[----:B------:R-:W-:Y:S01]  /*7290*/  LOP3.LUT R48, R48, 0xffffff00, RZ, 0xc0, !PT ;  /* 0xffffff0030307812 */ /* 0x000fe200078ec0ff */
[----:B------:R-:W-:Y:S01]  /*72a0*/  IMAD.SHL.U32 R14, R2, 0x40, RZ ;  /* 0x00000040020e7824 */ /* 0x000fe200078e00ff */
[----:B------:R-:W-:Y:S01]  /*72b0*/  LEA R132, P0, R126, UR10, 0x1 ;  /* 0x0000000a7e847c11 */ /* 0x000fe2000f8008ff */
[----:B------:R-:W-:Y:S01]  /*72c0*/  IMAD.SHL.U32 R11, R5, 0x8, RZ ;  /* 0x00000008050b7824 */ /* 0x000fe200078e00ff */
[----:B------:R-:W-:Y:S01]  /*72d0*/  ISETP.GE.AND P3, PT, R12, R7, PT ;  /* 0x000000070c00720c */ /* 0x000fe20003f66270 */
[----:B------:R-:W-:Y:S01]  /*72e0*/  IMAD.SHL.U32 R3, R63, 0x8, RZ ;  /* 0x000000083f037824 */ /* 0x000fe200078e00ff */
[----:B------:R3:W-:Y:S01]  /*72f0*/  @P5 STS [R122+0x3000], RZ ;  /* 0x003000ff7a005388 */ /* 0x0007e20000000800 */
[----:B------:R-:W-:Y:S01]  /*7300*/  LOP3.LUT R14, R14, 0xc0, RZ, 0xc0, !PT ;  /* 0x000000c00e0e7812 */ /* 0x000fe200078ec0ff */
[----:B-1----:R-:W-:Y:S01]  /*7310*/  IMAD R16, R56, 0x200, R48 ;  /* 0x0000020038107824 */ /* 0x002fe200078e0230 */
[----:B------:R-:W-:Y:S01]  /*7320*/  LOP3.LUT R11, R18, 0x8, R11, 0xf8, !PT ;  /* 0x00000008120b7812 */ /* 0x000fe200078ef80b */
[----:B------:R3:W-:Y:S01]  /*7330*/  @P5 STS [R122+0x3004], RZ ;  /* 0x003004ff7a005388 */ /* 0x0007e20000000800 */
[----:B------:R-:W-:Y:S01]  /*7340*/  LOP3.LUT R3, R14, 0x8, R3, 0xf8, !PT ;  /* 0x000000080e037812 */ /* 0x000fe200078ef803 */
[----:B------:R-:W-:Y:S01]  /*7350*/  IMAD R85, R5, 0x8, R4 ;  /* 0x0000000805557824 */ /* 0x000fe200078e0204 */
[----:B------:R-:W-:Y:S01]  /*7360*/  SHF.R.U32.HI R18, RZ, 0x3, R18 ;  /* 0x00000003ff127819 */ /* 0x000fe20000011612 */
[----:B------:R3:W-:Y:S01]  /*7370*/  @P5 STS.64 [R122+0x3008], RZ ;  /* 0x003008ff7a005388 */ /* 0x0007e20000000a00 */
[----:B------:R-:W-:Y:S01]  /*7380*/  SHF.R.U32.HI R14, RZ, 0x3, R14 ;  /* 0x00000003ff0e7819 */ /* 0x000fe2000001160e */
[----:B------:R-:W-:Y:S01]  /*7390*/  IMAD R16, R9, 0x20, R16 ;  /* 0x0000002009107824 */ /* 0x000fe200078e0210 */
[----:B------:R-:W-:-:S02]  /*73a0*/  LOP3.LUT R11, R11, R18, RZ, 0x3c, !PT ;  /* 0x000000120b0b7212 */ /* 0x000fc400078e3cff */
[----:B------:R-:W-:Y:S02]  /*73b0*/  LOP3.LUT R14, R3, R14, RZ, 0x3c, !PT ;  /* 0x0000000e030e7212 */ /* 0x000fe400078e3cff */
[----:B------:R-:W1:Y:S01]  /*73c0*/  MUFU.RCP R3, UR5 ;  /* 0x0000000500037d08 */ /* 0x000e620008001000 */
[----:B------:R-:W-:Y:S01]  /*73d0*/  IMAD.IADD R87, R11, 0x1, R16 ;  /* 0x000000010b577824 */ /* 0x000fe200078e0210 */
[----:B------:R-:W-:Y:S01]  /*73e0*/  ISETP.GE.AND P2, PT, R6, R7, PT ;  /* 0x000000070600720c */ /* 0x000fe20003f46270 */
[----:B------:R-:W-:Y:S01]  /*73f0*/  IMAD.U32 R85, R85, 0x20, R14 ;  /* 0x0000002055557824 */ /* 0x000fe200078e000e */
[----:B------:R-:W-:Y:S02]  /*7400*/  LEA.HI.X R133, R126, UR11, R129, 0x1, P0 ;  /* 0x0000000b7e857c11 */ /* 0x000fe400080f0c81 */
[----:B------:R-:W-:Y:S02]  /*7410*/  LEA R87, R87, UR4, 0x1 ;  /* 0x0000000457577c11 */ /* 0x000fe4000f8e08ff */
        /* <DEDUP_REMOVED lines=12> */
.L_x_4671:
[----:B------:R-:W-:Y:S05]  /*74e0*/  BSYNC B0 ;  /* 0x0000000000007941 */ /* 0x000fea0003800000 */
.L_x_4670:
        /* <DEDUP_REMOVED lines=13> */
.L_x_4673:
[----:B------:R-:W-:Y:S05]  /*75c0*/  BSYNC B0 ;  /* 0x0000000000007941 */ /* 0x000fea0003800000 */
.L_x_4672:
        /* <DEDUP_REMOVED lines=14> */
.L_x_4675:
[----:B------:R-:W-:Y:S05]  /*76b0*/  BSYNC B0 ;  /* 0x0000000000007941 */ /* 0x000fea0003800000 */
.L_x_4674:
        /* <DEDUP_REMOVED lines=15> */
.L_x_4677:
[----:B------:R-:W-:Y:S05]  /*77b0*/  BSYNC B0 ;  /* 0x0000000000007941 */ /* 0x000fea0003800000 */
.L_x_4676:
        /* <DEDUP_REMOVED lines=8> */
[----:B------:R-:W-:Y:S01]  /*7840*/  LDSM.16.M88.4 R100, [R85+0x1c00] ;  /* 0x001c00005564783b */ /* 0x000fe20000000200 */
[----:B------:R-:W-:Y:S01]  /*7850*/  IMAD R56, R56, 0x10, R57 ;  /* 0x0000001038387824 */ /* 0x000fe200078e0239 */
[----:B------:R-:W-:Y:S01]  /*7860*/  ULDC UR5, c[0x0][0x398] ;  /* 0x0000e60000057ab9 */ /* 0x000fe20000000800 */
[----:B------:R-:W-:Y:S01]  /*7870*/  IMAD R48, R9, 0x20, R48 ;  /* 0x0000002009307824 */ /* 0x000fe200078e0230 */
[----:B------:R-:W-:Y:S01]  /*7880*/  LDSM.16.M88.4 R40, [R86] ;  /* 0x000000005628783b */ /* 0x000fe20000000200 */
[----:B------:R-:W-:Y:S01]  /*7890*/  @P0 VIADD R84, R2, 0xffffffe0 ;  /* 0xffffffe002540836 */ /* 0x000fe20000000000 */
[----:B------:R-:W-:-:S02]  /*78a0*/  LEA.HI R2, R49, R58, RZ, 0x5 ;  /* 0x0000003a31027211 */ /* 0x000fc400078f28ff */
[----:B------:R-:W1:Y:S01]  /*78b0*/  LDSM.16.M88.4 R72, [R85+0x2000] ;  /* 0x002000005548783b */ /* 0x000e620000000200 */
[----:B------:R-:W-:Y:S01]  /*78c0*/  IMAD.IADD R11, R11, 0x1, R48 ;  /* 0x000000010b0b7824 */ /* 0x000fe200078e0230 */
[----:B------:R-:W-:Y:S02]  /*78d0*/  LOP3.LUT R49, R2, 0xffffffe0, RZ, 0xc0, !PT ;  /* 0xffffffe002317812 */ /* 0x000fe400078ec0ff */
[----:B------:R-:W3:Y:S01]  /*78e0*/  LDSM.16.M88.4 R4, [R84] ;  /* 0x000000005404783b */ /* 0x000ee20000000200 */
[C---:B------:R-:W-:Y:S02]  /*78f0*/  VIADD R79, R84.reuse, 0x1400 ;  /* 0x00001400544f7836 */ /* 0x040fe40000000000 */
[----:B------:R-:W-:Y:S01]  /*7900*/  VIADD R78, R84, 0x1800 ;  /* 0x00001800544e7836 */ /* 0x000fe20000000000 */
[----:B------:R-:W4:Y:S01]  /*7910*/  LDSM.16.M88.4 R20, [R85+0x1400] ;  /* 0x001400005514783b */ /* 0x000f220000000200 */
[----:B------:R-:W-:-:S03]  /*7920*/  IMAD.IADD R2, R58, 0x1, -R49 ;  /* 0x000000013a027824 */ /* 0x000fc600078e0a31 */
[----:B------:R-:W4:Y:S02]  /*7930*/  LDSM.16.M88.4 R12, [R85+0x1800] ;  /* 0x00180000550c783b */ /* 0x000f240000000200 */
[----:B------:R-:W-:Y:S02]  /*7940*/  SHF.R.S32.HI R123, RZ, 0x1f, R2 ;  /* 0x0000001fff7b7819 */ /* 0x000fe40000011402 */
[----:B------:R-:W4:Y:S02]  /*7950*/  LDSM.16.M88.4 R136, [R84+0xc00] ;  /* 0x000c00005488783b */ /* 0x000f240000000200 */
[----:B------:R-:W-:Y:S01]  /*7960*/  LEA.HI R123, R123, R2, RZ, 0x2 ;  /* 0x000000027b7b7211 */ /* 0x000fe200078f10ff */
[----:B------:R-:W-:Y:S01]  /*7970*/  IMAD.SHL.U32 R2, R58, 0x2, RZ ;  /* 0x000000023a027824 */ /* 0x000fe200078e00ff */
[----:B------:R-:W4:Y:S02]  /*7980*/  LDSM.16.M88.4 R108, [R84+0x1000] ;  /* 0x00100000546c783b */ /* 0x000f240000000200 */
[----:B------:R-:W-:-:S02]  /*7990*/  SHF.R.S32.HI R123, RZ, 0x2, R123 ;  /* 0x00000002ff7b7819 */ /* 0x000fc4000001147b */
[----:B------:R-:W4:Y:S01]  /*79a0*/  LDSM.16.M88.4 R44, [R84+0x400] ;  /* 0x00040000542c783b */ /* 0x000f220000000200 */
[----:B------:R-:W-:Y:S02]  /*79b0*/  LOP3.LUT R92, R2, 0x6, RZ, 0xc0, !PT ;  /* 0x00000006025c7812 */ /* 0x000fe400078ec0ff */
[----:B------:R-:W-:Y:S01]  /*79c0*/  IADD3 R56, R56, 0x1, R123 ;  /* 0x0000000138387810 */ /* 0x000fe20007ffe07b */
[C---:B--2---:R-:W-:Y:S01]  /*79d0*/  HMMA.16816.F32.BF16 R32, R36.reuse, R28, RZ ;  /* 0x0000001c2420723c */ /* 0x044fe200000418ff */
[----:B------:R-:W2:Y:S01]  /*79e0*/  LDSM.16.M88.4 R64, [R85+0x2400] ;  /* 0x002400005540783b */ /* 0x000ea20000000200 */
[----:B------:R-:W-:Y:S01]  /*79f0*/  IMAD.IADD R9, R8, 0x1, R92 ;  /* 0x0000000108097824 */ /* 0x000fe200078e025c */
[----:B------:R-:W-:Y:S02]  /*7a00*/  IADD3 R0, R51, R56, -R98 ;  /* 0x0000003833007210 */ /* 0x000fe40007ffe862 */
[----:B------:R-:W2:Y:S01]  /*7a10*/  LDSM.16.M88.4 R52, [R85+0x2800] ;  /* 0x002800005534783b */ /* 0x000ea20000000200 */
[----:B------:R-:W-:Y:S01]  /*7a20*/  HMMA.16816.F32.BF16 R28, R36, R30, RZ ;  /* 0x0000001e241c723c */ /* 0x000fe200000418ff */
[----:B------:R-:W-:-:S02]  /*7a30*/  VIADD R3, R9, 0x20 ;  /* 0x0000002009037836 */ /* 0x000fc40000000000 */
[----:B------:R-:W2:Y:S01]  /*7a40*/  LDSM.16.M88.4 R140, [R85+0x2c00] ;  /* 0x002c0000558c783b */ /* 0x000ea20000000200 */
[----:B------:R-:W-:Y:S02]  /*7a50*/  VIADD R2, R0, UR5 ;  /* 0x0000000500027c36 */ /* 0x000fe40008000000 */
[C---:B-1----:R-:W-:Y:S01]  /*7a60*/  HMMA.16816.F32.BF16 R80, R36.reuse, R72, RZ ;  /* 0x000000482450723c */ /* 0x042fe200000418ff */
[----:B------:R-:W1:Y:S01]  /*7a70*/  LDSM.16.M88.4 R144, [R84+0x800] ;  /* 0x000800005490783b */ /* 0x000e620000000200 */
[----:B------:R-:W-:Y:S02]  /*7a80*/  I2FP.F32.S32 R49, R3 ;  /* 0x0000000300317245 */ /* 0x000fe40000201400 */
[C---:B------:R-:W-:Y:S01]  /*7a90*/  VIMNMX R0, R2.reuse, R51, PT ;  /* 0x0000003302007248 */ /* 0x040fe20003fe0100 */
[----:B------:R-:W1:Y:S01]  /*7aa0*/  LDSM.16.M88.4 R104, [R84+0x1400] ;  /* 0x001400005468783b */ /* 0x000e620000000200 */
[----:B------:R-:W-:Y:S01]  /*7ab0*/  HMMA.16816.F32.BF16 R72, R36, R74, RZ ;  /* 0x0000004a2448723c */ /* 0x000fe200000418ff */
[----:B------:R-:W-:-:S02]  /*7ac0*/  VIADDMNMX R2, R2, 0x8, R51, PT ;  /* 0x0000000802027846 */ /* 0x000fc40003800133 */
[C---:B------:R-:W-:Y:S01]  /*7ad0*/  ISETP.GE.AND P6, PT, R3.reuse, R0, PT ;  /* 0x000000000300720c */ /* 0x040fe20003fc6270 */
[----:B------:R-:W0:Y:S01]  /*7ae0*/  LDGDEPBAR ;  /* 0x00000000000079af */ /* 0x000e220000000000 */
[----:B------:R-:W-:Y:S01]  /*7af0*/  ISETP.GE.AND P4, PT, R3, R2, PT ;  /* 0x000000020300720c */ /* 0x000fe20003f86270 */
[C---:B---3--:R-:W-:Y:S06]  /*7b00*/  HMMA.16816.F32.BF16 R32, R40.reuse, R4, R32 ;  /* 0x000000042820723c */ /* 0x048fec0000041820 */
[----:B------:R-:W-:Y:S06]  /*7b10*/  HMMA.16816.F32.BF16 R28, R40, R6, R28 ;  /* 0x00000006281c723c */ /* 0x000fec000004181c */
[C---:B------:R-:W-:Y:S06]  /*7b20*/  HMMA.16816.F32.BF16 R4, R36.reuse, R100, RZ ;  /* 0x000000642404723c */ /* 0x040fec00000418ff */
[C---:B------:R-:W-:Y:S06]  /*7b30*/  HMMA.16816.F32.BF16 R100, R36.reuse, R102, RZ ;  /* 0x000000662464723c */ /* 0x040fec00000418ff */
[C---:B----4-:R-:W-:Y:S06]  /*7b40*/  HMMA.16816.F32.BF16 R24, R36.reuse, R20, RZ ;  /* 0x000000142418723c */ /* 0x050fec00000418ff */
[C---:B------:R-:W-:Y:S06]  /*7b50*/  HMMA.16816.F32.BF16 R20, R36.reuse, R22, RZ ;  /* 0x000000162414723c */ /* 0x040fec00000418ff */
[----:B------:R-:W-:Y:S06]  /*7b60*/  HMMA.16816.F32.BF16 R16, R36, R12, RZ ;  /* 0x0000000c2410723c */ /* 0x000fec00000418ff */
[C---:B------:R-:W-:Y:S06]  /*7b70*/  HMMA.16816.F32.BF16 R4, R40.reuse, R136, R4 ;  /* 0x000000882804723c */ /* 0x040fec0000041804 */
[C---:B------:R-:W-:Y:S01]  /*7b80*/  HMMA.16816.F32.BF16 R100, R40.reuse, R138, R100 ;  /* 0x0000008a2864723c */ /* 0x040fe20000041864 */
[----:B------:R-:W3:Y:S05]  /*7b90*/  LDSM.16.M88.4 R136, [R84+0x1800] ;  /* 0x001800005488783b */ /* 0x000eea0000000200 */
[C---:B------:R-:W-:Y:S06]  /*7ba0*/  HMMA.16816.F32.BF16 R80, R40.reuse, R108, R80 ;  /* 0x0000006c2850723c */ /* 0x040fec0000041850 */
[----:B------:R-:W-:Y:S01]  /*7bb0*/  HMMA.16816.F32.BF16 R72, R40, R110, R72 ;  /* 0x0000006e2848723c */ /* 0x000fe20000041848 */
[----:B------:R-:W4:Y:S01]  /*7bc0*/  LDSM.16.M88.4 R108, [R84+0x1c00] ;  /* 0x001c0000546c783b */ /* 0x000f220000000200 */
[----:B------:R-:W-:-:S04]  /*7bd0*/  DEPBAR.LE SB0, 0x0 ;  /* 0x000080000000791a */ /* 0x000fc80000000000 */
[----:B------:R-:W-:Y:S06]  /*7be0*/  HMMA.16816.F32.BF16 R12, R36, R14, RZ ;  /* 0x0000000e240c723c */ /* 0x000fec00000418ff */
[C---:B------:R-:W-:Y:S06]  /*7bf0*/  HMMA.16816.F32.BF16 R24, R40.reuse, R44, R24 ;  /* 0x0000002c2818723c */ /* 0x040fec0000041818 */
[----:B------:R-:W-:Y:S06]  /*7c00*/  HMMA.16816.F32.BF16 R20, R40, R46, R20 ;  /* 0x0000002e2814723c */ /* 0x000fec0000041814 */
[C---:B--2---:R-:W-:Y:S06]  /*7c10*/  HMMA.16816.F32.BF16 R68, R36.reuse, R64, RZ ;  /* 0x000000402444723c */ /* 0x044fec00000418ff */
        /* <DEDUP_REMOVED lines=9> */
[----:B---3--:R-:W-:Y:S01]  /*7cb0*/  HMMA.16816.F32.BF16 R60, R40, R136, R60 ;  /* 0x00000088283c723c */ /* 0x008fe2000004183c */
[----:B------:R-:W-:Y:S01]  /*7cc0*/  FFMA.FTZ R16, R88, R49, R16 ;  /* 0x0000003158107223 */ /* 0x000fe20000010010 */
[----:B------:R-:W-:-:S04]  /*7cd0*/  VIADD R49, R9, 0x28 ;  /* 0x0000002809317836 */ /* 0x000fc80000000000 */
[C---:B------:R-:W-:Y:S01]  /*7ce0*/  HMMA.16816.F32.BF16 R52, R40.reuse, R138, R52 ;  /* 0x0000008a2834723c */ /* 0x040fe20000041834 */
[----:B------:R-:W-:Y:S01]  /*7cf0*/  FSEL R142, R16, -INF , !P6 ;  /* 0xff800000108e7808 */ /* 0x000fe20007000000 */
[----:B------:R-:W-:Y:S01]  /*7d00*/  BAR.SYNC.DEFER_BLOCKING 0x0 ;  /* 0x0000000000007b1d */ /* 0x000fe20000010000 */
[C---:B------:R-:W-:Y:S02]  /*7d10*/  ISETP.GE.AND P2, PT, R49.reuse, R0, PT ;  /* 0x000000003100720c */ /* 0x040fe40003f46270 */
[----:B------:R-:W-:Y:S01]  /*7d20*/  ISETP.GE.AND P0, PT, R49, R2, PT ;  /* 0x000000023100720c */ /* 0x000fe20003f06270 */
[C---:B----4-:R-:W-:Y:S06]  /*7d30*/  HMMA.16816.F32.BF16 R44, R40.reuse, R108, R44 ;  /* 0x0000006c282c723c */ /* 0x050fec000004182c */
[----:B------:R-:W-:Y:S07]  /*7d40*/  HMMA.16816.F32.BF16 R36, R40, R110, R36 ;  /* 0x0000006e2824723c */ /* 0x000fee0000041824 */
[----:B------:R-:W-:Y:S01]  /*7d50*/  VIADD R43, R9, 0x21 ;  /* 0x00000021092b7836 */ /* 0x000fe20000000000 */
[----:B------:R-:W-:-:S02]  /*7d60*/  I2FP.F32.S32 R41, R3 ;  /* 0x0000000300297245 */ /* 0x000fc40000201400 */
[----:B------:R-:W-:Y:S02]  /*7d70*/  I2FP.F32.S32 R3, R49 ;  /* 0x0000003100037245 */ /* 0x000fe40000201400 */
[----:B------:R-:W-:Y:S01]  /*7d80*/  I2FP.F32.S32 R144, R43 ;  /* 0x0000002b00907245 */ /* 0x000fe20000201400 */
[C---:B------:R-:W-:Y:S01]  /*7d90*/  FFMA.FTZ R18, R88.reuse, R41, R18 ;  /* 0x0000002958127223 */ /* 0x040fe20000010012 */
[----:B------:R-:W-:Y:S01]  /*7da0*/  I2FP.F32.S32 R40, R43 ;  /* 0x0000002b00287245 */ /* 0x000fe20000201400 */
[C---:B------:R-:W-:Y:S02]  /*7db0*/  VIADD R41, R9.reuse, 0x29 ;  /* 0x0000002909297836 */ /* 0x040fe40000000000 */
[C---:B------:R-:W-:Y:S01]  /*7dc0*/  FFMA.FTZ R14, R88.reuse, R3, R14 ;  /* 0x00000003580e7223 */ /* 0x040fe2000001000e */
[C---:B------:R-:W-:Y:S01]  /*7dd0*/  FFMA.FTZ R144, R88.reuse, R144, R17 ;  /* 0x0000009058907223 */ /* 0x040fe20000010011 */
[----:B------:R-:W-:Y:S01]  /*7de0*/  I2FP.F32.S32 R17, R49 ;  /* 0x0000003100117245 */ /* 0x000fe20000201400 */
[C---:B------:R-:W-:Y:S01]  /*7df0*/  FFMA.FTZ R19, R88.reuse, R40, R19 ;  /* 0x0000002858137223 */ /* 0x040fe20000010013 */
[----:B------:R-:W-:Y:S01]  /*7e00*/  I2FP.F32.S32 R148, R41 ;  /* 0x0000002900947245 */ /* 0x000fe20000201400 */
[----:B------:R-:W-:Y:S01]  /*7e10*/  VIADD R3, R9, 0x30 ;  /* 0x0000003009037836 */ /* 0x000fe20000000000 */
[C---:B------:R-:W-:Y:S01]  /*7e20*/  ISETP.GE.AND P5, PT, R43.reuse, R0, PT ;  /* 0x000000002b00720c */ /* 0x040fe20003fa6270 */
[----:B------:R-:W-:Y:S01]  /*7e30*/  FFMA.FTZ R12, R88, R17, R12 ;  /* 0x00000011580c7223 */ /* 0x000fe2000001000c */
[----:B------:R-:W-:Y:S01]  /*7e40*/  ISETP.GE.AND P3, PT, R43, R2, PT ;  /* 0x000000022b00720c */ /* 0x000fe20003f66270 */
[----:B------:R-:W-:-:S02]  /*7e50*/  VIADD R17, R9, 0x31 ;  /* 0x0000003109117836 */ /* 0x000fc40000000000 */
[----:B------:R-:W-:Y:S01]  /*7e60*/  FFMA.FTZ R148, R88, R148, R13 ;  /* 0x0000009458947223 */ /* 0x000fe2000001000d */
[----:B------:R-:W-:Y:S02]  /*7e70*/  FSEL R144, R144, -INF , !P5 ;  /* 0xff80000090907808 */ /* 0x000fe40006800000 */
[----:B------:R-:W-:Y:S02]  /*7e80*/  FSEL R135, R19, -INF , !P3 ;  /* 0xff80000013877808 */ /* 0x000fe40005800000 */
[-C--:B------:R-:W-:Y:S02]  /*7e90*/  I2FP.F32.S32 R43, R3.reuse ;  /* 0x00000003002b7245 */ /* 0x080fe40000201400 */
[----:B------:R-:W-:Y:S02]  /*7ea0*/  I2FP.F32.S32 R13, R3 ;  /* 0x00000003000d7245 */ /* 0x000fe40000201400 */
[----:B------:R-:W-:Y:S01]  /*7eb0*/  I2FP.F32.S32 R134, R17 ;  /* 0x0000001100867245 */ /* 0x000fe20000201400 */
[C---:B------:R-:W-:Y:S01]  /*7ec0*/  FFMA.FTZ R4, R88.reuse, R43, R4 ;  /* 0x0000002b58047223 */ /* 0x040fe20000010004 */
[C---:B------:R-:W-:Y:S01]  /*7ed0*/  ISETP.GE.AND P5, PT, R3.reuse, R0, PT ;  /* 0x000000000300720c */ /* 0x040fe20003fa6270 */
[----:B------:R-:W-:Y:S01]  /*7ee0*/  FFMA.FTZ R6, R88, R13, R6 ;  /* 0x0000000d58067223 */ /* 0x000fe20000010006 */
[----:B------:R-:W-:Y:S01]  /*7ef0*/  ISETP.GE.AND P3, PT, R3, R2, PT ;  /* 0x000000020300720c */ /* 0x000fe20003f66270 */
[----:B------:R-:W-:-:S02]  /*7f00*/  VIADD R3, R9, 0x38 ;  /* 0x0000003809037836 */ /* 0x000fc40000000000 */
[----:B------:R-:W-:Y:S01]  /*7f10*/  FFMA.FTZ R134, R88, R134, R5 ;  /* 0x0000008658867223 */ /* 0x000fe20000010005 */
[----:B------:R-:W-:Y:S01]  /*7f20*/  I2FP.F32.S32 R40, R41 ;  /* 0x0000002900287245 */ /* 0x000fe20000201400 */
[----:B------:R-:W-:Y:S01]  /*7f30*/  VIADD R13, R9, 0x40 ;  /* 0x00000040090d7836 */ /* 0x000fe20000000000 */
[----:B------:R-:W-:Y:S02]  /*7f40*/  FSEL R131, R18, -INF , !P4 ;  /* 0xff80000012837808 */ /* 0x000fe40006000000 */
[----:B------:R-:W-:Y:S01]  /*7f50*/  I2FP.F32.S32 R5, R3 ;  /* 0x0000000300057245 */ /* 0x000fe20000201400 */
[C---:B------:R-:W-:Y:S01]  /*7f60*/  FFMA.FTZ R15, R88.reuse, R40, R15 ;  /* 0x00000028580f7223 */ /* 0x040fe2000001000f */
[C---:B------:R-:W-:Y:S02]  /*7f70*/  ISETP.GE.AND P6, PT, R41.reuse, R0, PT ;  /* 0x000000002900720c */ /* 0x040fe40003fc6270 */
[----:B------:R-:W-:Y:S01]  /*7f80*/  ISETP.GE.AND P4, PT, R41, R2, PT ;  /* 0x000000022900720c */ /* 0x000fe20003f86270 */
[----:B------:R-:W-:Y:S01]  /*7f90*/  FFMA.FTZ R100, R88, R5, R100 ;  /* 0x0000000558647223 */ /* 0x000fe20000010064 */
[----:B------:R-:W-:-:S02]  /*7fa0*/  I2FP.F32.S32 R16, R17 ;  /* 0x0000001100107245 */ /* 0x000fc40000201400 */
[----:B------:R-:W-:Y:S02]  /*7fb0*/  I2FP.F32.S32 R5, R13 ;  /* 0x0000000d00057245 */ /* 0x000fe40000201400 */
[----:B------:R-:W-:Y:S01]  /*7fc0*/  FSEL R148, R148, -INF , !P6 ;  /* 0xff80000094947808 */ /* 0x000fe20007000000 */
[C---:B------:R-:W-:Y:S01]  /*7fd0*/  FFMA.FTZ R7, R88.reuse, R16, R7 ;  /* 0x0000001058077223 */ /* 0x040fe20000010007 */
[----:B------:R-:W-:Y:S01]  /*7fe0*/  FSEL R139, R15, -INF , !P4 ;  /* 0xff8000000f8b7808 */ /* 0x000fe20006000000 */
[----:B------:R-:W-:Y:S01]  /*7ff0*/  FFMA.FTZ R40, R88, R5, R80 ;  /* 0x0000000558287223 */ /* 0x000fe20000010050 */
[----:B------:R-:W-:Y:S01]  /*8000*/  I2FP.F32.S32 R93, R3 ;  /* 0x00000003005d7245 */ /* 0x000fe20000201400 */
[----:B------:R-:W-:Y:S01]  /*8010*/  VIADD R5, R9, 0x48 ;  /* 0x0000004809057836 */ /* 0x000fe20000000000 */
[----:B------:R-:W-:Y:S01]  /*8020*/  FSEL R146, R12, -INF , !P2 ;  /* 0xff8000000c927808 */ /* 0x000fe20005000000 */
[----:B------:R-:W-:Y:S01]  /*8030*/  VIADD R80, R84, 0x1000 ;  /* 0x0000100054507836 */ /* 0x000fe20000000000 */
[----:B------:R-:W-:Y:S01]  /*8040*/  FSEL R137, R14, -INF , !P0 ;  /* 0xff8000000e897808 */ /* 0x000fe20004000000 */
[----:B------:R-:W-:Y:S01]  /*8050*/  FFMA.FTZ R93, R88, R93, R102 ;  /* 0x0000005d585d7223 */ /* 0x000fe20000010066 */
[----:B------:R-:W-:-:S02]  /*8060*/  ISETP.GE.AND P6, PT, R3, R0, PT ;  /* 0x000000000300720c */ /* 0x000fc40003fc6270 */
[----:B------:R-:W-:Y:S01]  /*8070*/  ISETP.GE.AND P4, PT, R3, R2, PT ;  /* 0x000000020300720c */ /* 0x000fe20003f86270 */
[----:B------:R-:W-:Y:S01]  /*8080*/  VIADD R3, R9, 0x41 ;  /* 0x0000004109037836 */ /* 0x000fe20000000000 */
[C---:B------:R-:W-:Y:S02]  /*8090*/  ISETP.GE.AND P2, PT, R17.reuse, R0, PT ;  /* 0x000000001100720c */ /* 0x040fe40003f46270 */
[----:B------:R-:W-:Y:S01]  /*80a0*/  ISETP.GE.AND P0, PT, R17, R2, PT ;  /* 0x000000021100720c */ /* 0x000fe20003f06270 */
[----:B------:R-:W-:Y:S01]  /*80b0*/  VIADD R17, R9, 0x18 ;  /* 0x0000001809117836 */ /* 0x000fe20000000000 */
[----:B------:R-:W-:Y:S02]  /*80c0*/  I2FP.F32.S32 R43, R13 ;  /* 0x0000000d002b7245 */ /* 0x000fe40000201400 */
[----:B------:R-:W-:Y:S02]  /*80d0*/  FSEL R130, R4, -INF , !P5 ;  /* 0xff80000004827808 */ /* 0x000fe40006800000 */
[----:B------:R-:W-:Y:S01]  /*80e0*/  FSEL R89, R6, -INF , !P3 ;  /* 0xff80000006597808 */ /* 0x000fe20005800000 */
[----:B------:R-:W-:Y:S01]  /*80f0*/  FFMA.FTZ R43, R88, R43, R82 ;  /* 0x0000002b582b7223 */ /* 0x000fe20000010052 */
[C---:B------:R-:W-:Y:S01]  /*8100*/  ISETP.GE.AND P5, PT, R13.reuse, R0, PT ;  /* 0x000000000d00720c */ /* 0x040fe20003fa6270 */
[----:B------:R-:W-:Y:S01]  /*8110*/  VIADD R82, R84, 0x800 ;  /* 0x0000080054527836 */ /* 0x000fe20000000000 */
[----:B------:R-:W-:-:S02]  /*8120*/  ISETP.GE.AND P3, PT, R13, R2, PT ;  /* 0x000000020d00720c */ /* 0x000fc40003f66270 */
[----:B------:R-:W-:Y:S02]  /*8130*/  FSEL R134, R134, -INF , !P2 ;  /* 0xff80000086867808 */ /* 0x000fe40005000000 */
[----:B------:R-:W-:Y:S01]  /*8140*/  FSEL R91, R7, -INF , !P0 ;  /* 0xff800000075b7808 */ /* 0x000fe20004000000 */
[----:B------:R-:W-:Y:S01]  /*8150*/  VIADD R7, R9, 0x50 ;  /* 0x0000005009077836 */ /* 0x000fe20000000000 */
[-C--:B------:R-:W-:Y:S02]  /*8160*/  I2FP.F32.S32 R56, R3.reuse ;  /* 0x0000000300387245 */ /* 0x080fe40000201400 */
[----:B------:R-:W-:Y:S02]  /*8170*/  I2FP.F32.S32 R12, R3 ;  /* 0x00000003000c7245 */ /* 0x000fe40000201400 */
[-C--:B------:R-:W-:Y:S01]  /*8180*/  I2FP.F32.S32 R13, R5.reuse ;  /* 0x00000005000d7245 */ /* 0x080fe20000201400 */
[C---:B------:R-:W-:Y:S01]  /*8190*/  FFMA.FTZ R56, R88.reuse, R56, R81 ;  /* 0x0000003858387223 */ /* 0x040fe20000010051 */
[C---:B------:R-:W-:Y:S01]  /*81a0*/  ISETP.GE.AND P2, PT, R3.reuse, R0, PT ;  /* 0x000000000300720c */ /* 0x040fe20003f46270 */
[C---:B------:R-:W-:Y:S01]  /*81b0*/  FFMA.FTZ R51, R88.reuse, R12, R83 ;  /* 0x0000000c58337223 */ /* 0x040fe20000010053 */
[----:B------:R-:W-:Y:S01]  /*81c0*/  ISETP.GE.AND P0, PT, R3, R2, PT ;  /* 0x000000020300720c */ /* 0x000fe20003f06270 */
[----:B------:R-:W-:Y:S01]  /*81d0*/  VIADD R3, R9, 0x49 ;  /* 0x0000004909037836 */ /* 0x000fe20000000000 */
[----:B------:R-:W-:Y:S01]  /*81e0*/  I2FP.F32.S32 R57, R5 ;  /* 0x0000000500397245 */ /* 0x000fe20000201400 */
[----:B------:R-:W-:Y:S01]  /*81f0*/  FFMA.FTZ R58, R88, R13, R72 ;  /* 0x0000000d583a7223 */ /* 0x000fe20000010048 */
[----:B------:R-:W-:Y:S01]  /*8200*/  FSEL R40, R40, -INF , !P5 ;  /* 0xff80000028287808 */ /* 0x000fe20006800000 */
[----:B------:R-:W-:Y:S01]  /*8210*/  VIADD R83, R84, 0x400 ;  /* 0x0000040054537836 */ /* 0x000fe20000000000 */
[----:B------:R-:W-:Y:S01]  /*8220*/  FSEL R43, R43, -INF , !P3 ;  /* 0xff8000002b2b7808 */ /* 0x000fe20005800000 */
[----:B------:R-:W-:Y:S01]  /*8230*/  FFMA.FTZ R57, R88, R57, R74 ;  /* 0x0000003958397223 */ /* 0x000fe2000001004a */
[-C--:B------:R-:W-:Y:S01]  /*8240*/  I2FP.F32.S32 R59, R3.reuse ;  /* 0x00000003003b7245 */ /* 0x080fe20000201400 */
[----:B------:R-:W-:Y:S01]  /*8250*/  VIADD R81, R84, 0xc00 ;  /* 0x00000c0054517836 */ /* 0x000fe20000000000 */
[----:B------:R-:W-:-:S02]  /*8260*/  I2FP.F32.S32 R4, R3 ;  /* 0x0000000300047245 */ /* 0x000fc40000201400 */
[----:B------:R-:W-:Y:S01]  /*8270*/  FSEL R72, R100, -INF , !P6 ;  /* 0xff80000064487808 */ /* 0x000fe20007000000 */
[C---:B------:R-:W-:Y:S01]  /*8280*/  FFMA.FTZ R59, R88.reuse, R59, R73 ;  /* 0x0000003b583b7223 */ /* 0x040fe20000010049 */
[----:B------:R-:W-:Y:S01]  /*8290*/  FSEL R93, R93, -INF , !P4 ;  /* 0xff8000005d5d7808 */ /* 0x000fe20006000000 */
[----:B------:R-:W-:Y:S01]  /*82a0*/  FFMA.FTZ R49, R88, R4, R75 ;  /* 0x0000000458317223 */ /* 0x000fe2000001004b */
[C---:B------:R-:W-:Y:S02]  /*82b0*/  ISETP.GE.AND P5, PT, R3.reuse, R0, PT ;  /* 0x000000000300720c */ /* 0x040fe40003fa6270 */
[----:B------:R-:W-:Y:S01]  /*82c0*/  ISETP.GE.AND P3, PT, R3, R2, PT ;  /* 0x000000020300720c */ /* 0x000fe20003f66270 */
[----:B------:R-:W-:Y:S01]  /*82d0*/  VIADD R3, R9, 0x51 ;  /* 0x0000005109037836 */ /* 0x000fe20000000000 */
[C---:B------:R-:W-:Y:S02]  /*82e0*/  ISETP.GE.AND P6, PT, R5.reuse, R0, PT ;  /* 0x000000000500720c */ /* 0x040fe40003fc6270 */
[----:B------:R-:W-:-:S02]  /*82f0*/  ISETP.GE.AND P4, PT, R5, R2, PT ;  /* 0x000000020500720c */ /* 0x000fc40003f86270 */
[----:B------:R-:W-:Y:S02]  /*8300*/  I2FP.F32.S32 R5, R7 ;  /* 0x0000000700057245 */ /* 0x000fe40000201400 */
[----:B------:R-:W-:Y:S02]  /*8310*/  FSEL R58, R58, -INF , !P6 ;  /* 0xff8000003a3a7808 */ /* 0x000fe40007000000 */
[----:B------:R-:W-:Y:S01]  /*8320*/  FSEL R57, R57, -INF , !P4 ;  /* 0xff80000039397808 */ /* 0x000fe20006000000 */
[C---:B------:R-:W-:Y:S01]  /*8330*/  FFMA.FTZ R70, R88.reuse, R5, R70 ;  /* 0x0000000558467223 */ /* 0x040fe20000010046 */
[-C--:B------:R-:W-:Y:S01]  /*8340*/  I2FP.F32.S32 R18, R3.reuse ;  /* 0x0000000300127245 */ /* 0x080fe20000201400 */
[----:B------:R-:W-:Y:S01]  /*8350*/  VIADD R5, R9, 0x58 ;  /* 0x0000005809057836 */ /* 0x000fe20000000000 */
[----:B------:R-:W-:Y:S02]  /*8360*/  I2FP.F32.S32 R4, R3 ;  /* 0x0000000300047245 */ /* 0x000fe40000201400 */
[C---:B------:R-:W-:Y:S01]  /*8370*/  ISETP.GE.AND P6, PT, R3.reuse, R0, PT ;  /* 0x000000000300720c */ /* 0x040fe20003fc6270 */
[C---:B------:R-:W-:Y:S01]  /*8380*/  FFMA.FTZ R18, R88.reuse, R18, R69 ;  /* 0x0000001258127223 */ /* 0x040fe20000010045 */
[----:B------:R-:W-:Y:S01]  /*8390*/  ISETP.GE.AND P4, PT, R3, R2, PT ;  /* 0x000000020300720c */ /* 0x000fe20003f86270 */
[----:B------:R-:W-:Y:S01]  /*83a0*/  VIADD R3, R9, 0x1 ;  /* 0x0000000109037836 */ /* 0x000fe20000000000 */
[----:B------:R-:W-:Y:S01]  /*83b0*/  I2FP.F32.S32 R13, R7 ;  /* 0x00000007000d7245 */ /* 0x000fe20000201400 */
[----:B------:R-:W-:Y:S01]  /*83c0*/  FFMA.FTZ R71, R88, R4, R71 ;  /* 0x0000000458477223 */ /* 0x000fe20000010047 */
[----:B------:R-:W-:-:S02]  /*83d0*/  FSEL R56, R56, -INF , !P2 ;  /* 0xff80000038387808 */ /* 0x000fc40005000000 */
[----:B------:R-:W-:Y:S01]  /*83e0*/  I2FP.F32.S32 R75, R3 ;  /* 0x00000003004b7245 */ /* 0x000fe20000201400 */
[C---:B------:R-:W-:Y:S01]  /*83f0*/  FFMA.FTZ R16, R88.reuse, R13, R68 ;  /* 0x0000000d58107223 */ /* 0x040fe20000010044 */
[----:B------:R-:W-:Y:S02]  /*8400*/  FSEL R51, R51, -INF , !P0 ;  /* 0xff80000033337808 */ /* 0x000fe40004000000 */
[C---:B------:R-:W-:Y:S01]  /*8410*/  ISETP.GE.AND P2, PT, R7.reuse, R0, PT ;  /* 0x000000000700720c */ /* 0x040fe20003f46270 */
[CC--:B------:R-:W-:Y:S01]  /*8420*/  FFMA.FTZ R4, R88.reuse, R75.reuse, R33 ;  /* 0x0000004b58047223 */ /* 0x0c0fe20000010021 */
[----:B------:R-:W-:Y:S01]  /*8430*/  ISETP.GE.AND P0, PT, R7, R2, PT ;  /* 0x000000020700720c */ /* 0x000fe20003f06270 */
[----:B------:R-:W-:Y:S01]  /*8440*/  FFMA.FTZ R75, R88, R75, R35 ;  /* 0x0000004b584b7223 */ /* 0x000fe20000010023 */
[----:B------:R-:W-:Y:S02]  /*8450*/  I2FP.F32.S32 R13, R5 ;  /* 0x00000005000d7245 */ /* 0x000fe40000201400 */
[----:B------:R-:W-:-:S02]  /*8460*/  FSEL R16, R16, -INF , !P2 ;  /* 0xff80000010107808 */ /* 0x000fc40005000000 */
[----:B------:R-:W-:Y:S01]  /*8470*/  FSEL R33, R70, -INF , !P0 ;  /* 0xff80000046217808 */ /* 0x000fe20004000000 */
[C---:B------:R-:W-:Y:S01]  /*8480*/  FFMA.FTZ R64, R88.reuse, R13, R64 ;  /* 0x0000000d58407223 */ /* 0x040fe20000010040 */
[----:B------:R-:W-:Y:S01]  /*8490*/  I2FP.F32.S32 R7, R5 ;  /* 0x0000000500077245 */ /* 0x000fe20000201400 */
[----:B------:R-:W-:Y:S01]  /*84a0*/  VIADD R13, R9, 0x8 ;  /* 0x00000008090d7836 */ /* 0x000fe20000000000 */
[C---:B------:R-:W-:Y:S02]  /*84b0*/  ISETP.GE.AND P2, PT, R3.reuse, R0, PT ;  /* 0x000000000300720c */ /* 0x040fe40003f46270 */
[----:B------:R-:W-:Y:S01]  /*84c0*/  ISETP.GE.AND P0, PT, R3, R2, PT ;  /* 0x000000020300720c */ /* 0x000fe20003f06270 */
[----:B------:R-:W-:Y:S02]  /*84d0*/  VIADD R3, R9, 0x9 ;  /* 0x0000000909037836 */ /* 0x000fe40000000000 */
[----:B------:R-:W-:Y:S01]  /*84e0*/  FFMA.FTZ R66, R88, R7, R66 ;  /* 0x0000000758427223 */ /* 0x000fe20000010042 */
[----:B------:R-:W-:-:S02]  /*84f0*/  I2FP.F32.S32 R7, R13 ;  /* 0x0000000d00077245 */ /* 0x000fc40000201400 */
[----:B------:R-:W-:Y:S02]  /*8500*/  FSEL R59, R59, -INF , !P5 ;  /* 0xff8000003b3b7808 */ /* 0x000fe40006800000 */
[----:B------:R-:W-:Y:S01]  /*8510*/  I2FP.F32.S32 R14, R3 ;  /* 0x00000003000e7245 */ /* 0x000fe20000201400 */
[CC--:B------:R-:W-:Y:S01]  /*8520*/  FFMA.FTZ R6, R88.reuse, R7.reuse, R28 ;  /* 0x0000000758067223 */ /* 0x0c0fe2000001001c */
[----:B------:R-:W-:Y:S01]  /*8530*/  FSEL R49, R49, -INF , !P3 ;  /* 0xff80000031317808 */ /* 0x000fe20005800000 */
[C---:B------:R-:W-:Y:S01]  /*8540*/  FFMA.FTZ R7, R88.reuse, R7, R30 ;  /* 0x0000000758077223 */ /* 0x040fe2000001001e */
[C---:B------:R-:W-:Y:S01]  /*8550*/  ISETP.GE.AND P5, PT, R5.reuse, R0, PT ;  /* 0x000000000500720c */ /* 0x040fe20003fa6270 */
[----:B------:R-:W-:Y:S01]  /*8560*/  FFMA.FTZ R12, R88, R14, R29 ;  /* 0x0000000e580c7223 */ /* 0x000fe2000001001d */
[----:B------:R-:W-:Y:S01]  /*8570*/  ISETP.GE.AND P3, PT, R5, R2, PT ;  /* 0x000000020500720c */ /* 0x000fe20003f66270 */
[----:B------:R-:W-:Y:S01]  /*8580*/  VIADD R5, R9, 0x10 ;  /* 0x0000001009057836 */ /* 0x000fe20000000000 */
[----:B------:R-:W-:-:S02]  /*8590*/  FSEL R18, R18, -INF , !P6 ;  /* 0xff80000012127808 */ /* 0x000fc40007000000 */
[----:B------:R-:W-:Y:S02]  /*85a0*/  FSEL R35, R71, -INF , !P4 ;  /* 0xff80000047237808 */ /* 0x000fe40006000000 */
[C---:B------:R-:W-:Y:S02]  /*85b0*/  ISETP.GE.AND P6, PT, R13.reuse, R0, PT ;  /* 0x000000000d00720c */ /* 0x040fe40003fc6270 */
[----:B------:R-:W-:Y:S01]  /*85c0*/  ISETP.GE.AND P4, PT, R13, R2, PT ;  /* 0x000000020d00720c */ /* 0x000fe20003f86270 */
[----:B------:R-:W-:Y:S01]  /*85d0*/  FFMA.FTZ R13, R88, R14, R31 ;  /* 0x0000000e580d7223 */ /* 0x000fe2000001001f */
[----:B------:R-:W-:Y:S02]  /*85e0*/  FSEL R28, R64, -INF , !P5 ;  /* 0xff800000401c7808 */ /* 0x000fe40006800000 */
[----:B------:R-:W-:Y:S02]  /*85f0*/  FSEL R31, R66, -INF , !P3 ;  /* 0xff800000421f7808 */ /* 0x000fe40005800000 */
[----:B------:R-:W-:-:S02]  /*8600*/  ISETP.GE.AND P5, PT, R3, R0, PT ;  /* 0x000000000300720c */ /* 0x000fc40003fa6270 */
[----:B------:R-:W-:Y:S01]  /*8610*/  ISETP.GE.AND P3, PT, R3, R2, PT ;  /* 0x000000020300720c */ /* 0x000fe20003f66270 */
[----:B------:R-:W-:Y:S01]  /*8620*/  VIADD R3, R9, 0x11 ;  /* 0x0000001109037836 */ /* 0x000fe20000000000 */
[----:B------:R-:W-:Y:S02]  /*8630*/  FSEL R4, R4, -INF , !P2 ;  /* 0xff80000004047808 */ /* 0x000fe40005000000 */
[----:B------:R-:W-:Y:S02]  /*8640*/  FSEL R75, R75, -INF , !P0 ;  /* 0xff8000004b4b7808 */ /* 0x000fe40004000000 */
[----:B------:R-:W-:Y:S02]  /*8650*/  I2FP.F32.S32 R15, R5 ;  /* 0x00000005000f7245 */ /* 0x000fe40000201400 */
[C---:B------:R-:W-:Y:S02]  /*8660*/  ISETP.GE.AND P2, PT, R5.reuse, R0, PT ;  /* 0x000000000500720c */ /* 0x040fe40003f46270 */
[----:B------:R-:W-:Y:S01]  /*8670*/  ISETP.GE.AND P0, PT, R5, R2, PT ;  /* 0x000000020500720c */ /* 0x000fe20003f06270 */
[C---:B------:R-:W-:Y:S01]  /*8680*/  FFMA.FTZ R24, R88.reuse, R15, R24 ;  /* 0x0000000f58187223 */ /* 0x040fe20000010018 */
[----:B------:R-:W-:Y:S01]  /*8690*/  I2FP.F32.S32 R5, R17 ;  /* 0x0000001100057245 */ /* 0x000fe20000201400 */
[----:B------:R-:W-:Y:S01]  /*86a0*/  FFMA.FTZ R15, R88, R15, R26 ;  /* 0x0000000f580f7223 */ /* 0x000fe2000001001a */
[----:B------:R-:W-:-:S02]  /*86b0*/  FSEL R6, R6, -INF , !P6 ;  /* 0xff80000006067808 */ /* 0x000fc40007000000 */
[----:B------:R-:W-:Y:S01]  /*86c0*/  FSEL R7, R7, -INF , !P4 ;  /* 0xff80000007077808 */ /* 0x000fe20006000000 */
[C---:B------:R-:W-:Y:S01]  /*86d0*/  FFMA.FTZ R20, R88.reuse, R5, R20 ;  /* 0x0000000558147223 */ /* 0x040fe20000010014 */
[----:B------:R-:W-:Y:S01]  /*86e0*/  I2FP.F32.S32 R19, R3 ;  /* 0x0000000300137245 */ /* 0x000fe20000201400 */
[C---:B------:R-:W-:Y:S01]  /*86f0*/  FFMA.FTZ R5, R88.reuse, R5, R22 ;  /* 0x0000000558057223 */ /* 0x040fe20000010016 */
[C---:B------:R-:W-:Y:S02]  /*8700*/  ISETP.GE.AND P6, PT, R3.reuse, R0, PT ;  /* 0x000000000300720c */ /* 0x040fe40003fc6270 */
[-C--:B------:R-:W-:Y:S01]  /*8710*/  ISETP.GE.AND P4, PT, R3, R2.reuse, PT ;  /* 0x000000020300720c */ /* 0x080fe20003f86270 */
[----:B------:R-:W-:Y:S01]  /*8720*/  VIADD R3, R9, 0x19 ;  /* 0x0000001909037836 */ /* 0x000fe20000000000 */
[----:B------:R-:W-:Y:S01]  /*8730*/  FSEL R15, R15, -INF , !P0 ;  /* 0xff8000000f0f7808 */ /* 0x000fe20004000000 */
[-C--:B------:R-:W-:Y:S01]  /*8740*/  FFMA.FTZ R14, R88, R19.reuse, R25 ;  /* 0x00000013580e7223 */ /* 0x080fe20000010019 */
[----:B------:R-:W-:Y:S01]  /*8750*/  FSEL R12, R12, -INF , !P5 ;  /* 0xff8000000c0c7808 */ /* 0x000fe20006800000 */
[----:B------:R-:W-:Y:S01]  /*8760*/  FFMA.FTZ R27, R88, R19, R27 ;  /* 0x00000013581b7223 */ /* 0x000fe2000001001b */
[----:B------:R-:W-:Y:S01]  /*8770*/  I2FP.F32.S32 R22, R3 ;  /* 0x0000000300167245 */ /* 0x000fe20000201400 */
[----:B------:R-:W-:Y:S01]  /*8780*/  VIADD R19, R9, 0x59 ;  /* 0x0000005909137836 */ /* 0x000fe20000000000 */
[----:B------:R-:W-:-:S02]  /*8790*/  ISETP.GE.AND P0, PT, R3, R2, PT ;  /* 0x000000020300720c */ /* 0x000fc40003f06270 */
[----:B------:R-:W-:Y:S01]  /*87a0*/  FSEL R13, R13, -INF , !P3 ;  /* 0xff8000000d0d7808 */ /* 0x000fe20005800000 */
[CC--:B------:R-:W-:Y:S01]  /*87b0*/  FFMA.FTZ R21, R88.reuse, R22.reuse, R21 ;  /* 0x0000001658157223 */ /* 0x0c0fe20000010015 */
[----:B------:R-:W-:Y:S01]  /*87c0*/  FFMA.FTZ R23, R88, R22, R23 ;  /* 0x0000001658177223 */ /* 0x000fe20000010017 */
[----:B------:R-:W-:Y:S02]  /*87d0*/  FSEL R22, R24, -INF , !P2 ;  /* 0xff80000018167808 */ /* 0x000fe40005000000 */
[-C--:B------:R-:W-:Y:S01]  /*87e0*/  ISETP.GE.AND P2, PT, R3, R0.reuse, PT ;  /* 0x000000000300720c */ /* 0x080fe20003f46270 */
[----:B------:R-:W-:Y:S01]  /*87f0*/  VIADD R3, R9, 0x60 ;  /* 0x0000006009037836 */ /* 0x000fe20000000000 */
[C---:B------:R-:W-:Y:S02]  /*8800*/  ISETP.GE.AND P5, PT, R17.reuse, R0, PT ;  /* 0x000000001100720c */ /* 0x040fe40003fa6270 */
[----:B------:R-:W-:Y:S01]  /*8810*/  ISETP.GE.AND P3, PT, R17, R2, PT ;  /* 0x000000021100720c */ /* 0x000fe20003f66270 */
[----:B------:R-:W-:Y:S01]  /*8820*/  VIADD R17, R9, 0x61 ;  /* 0x0000006109117836 */ /* 0x000fe20000000000 */
[----:B------:R-:W-:-:S02]  /*8830*/  I2FP.F32.S32 R25, R3 ;  /* 0x0000000300197245 */ /* 0x000fc40000201400 */
[----:B------:R-:W-:Y:S02]  /*8840*/  FSEL R71, R27, -INF , !P4 ;  /* 0xff8000001b477808 */ /* 0x000fe40006000000 */
[----:B------:R-:W-:Y:S01]  /*8850*/  I2FP.F32.S32 R29, R17 ;  /* 0x00000011001d7245 */ /* 0x000fe20000201400 */
[CC--:B------:R-:W-:Y:S01]  /*8860*/  FFMA.FTZ R48, R88.reuse, R25.reuse, R60 ;  /* 0x0000001958307223 */ /* 0x0c0fe2000001003c */
[----:B------:R-:W-:Y:S01]  /*8870*/  FFMA.FTZ R27, R88, R25, R62 ;  /* 0x00000019581b7223 */ /* 0x000fe2000001003e */
[----:B------:R-:W-:Y:S01]  /*8880*/  I2FP.F32.S32 R41, R19 ;  /* 0x0000001300297245 */ /* 0x000fe20000201400 */
[----:B------:R-:W-:Y:S01]  /*8890*/  VIADD R25, R9, 0x69 ;  /* 0x0000006909197836 */ /* 0x000fe20000000000 */
[----:B------:R-:W-:Y:S02]  /*88a0*/  FSEL R62, R20, -INF , !P5 ;  /* 0xff800000143e7808 */ /* 0x000fe40006800000 */
[----:B------:R-:W-:Y:S01]  /*88b0*/  FSEL R5, R5, -INF , !P3 ;  /* 0xff80000005057808 */ /* 0x000fe20005800000 */
[CC--:B------:R-:W-:Y:S01]  /*88c0*/  FFMA.FTZ R26, R88.reuse, R41.reuse, R65 ;  /* 0x00000029581a7223 */ /* 0x0c0fe20000010041 */
[C---:B------:R-:W-:Y:S01]  /*88d0*/  ISETP.GE.AND P5, PT, R3.reuse, R0, PT ;  /* 0x000000000300720c */ /* 0x040fe20003fa6270 */
[C---:B------:R-:W-:Y:S01]  /*88e0*/  FFMA.FTZ R41, R88.reuse, R41, R67 ;  /* 0x0000002958297223 */ /* 0x040fe20000010043 */
[----:B------:R-:W-:Y:S01]  /*88f0*/  ISETP.GE.AND P3, PT, R3, R2, PT ;  /* 0x000000020300720c */ /* 0x000fe20003f66270 */
[-C--:B------:R-:W-:Y:S01]  /*8900*/  FFMA.FTZ R3, R88, R29.reuse, R61 ;  /* 0x0000001d58037223 */ /* 0x080fe2000001003d */
[----:B------:R-:W-:Y:S01]  /*8910*/  FSEL R14, R14, -INF , !P6 ;  /* 0xff8000000e0e7808 */ /* 0x000fe20007000000 */
[----:B------:R-:W-:Y:S01]  /*8920*/  FFMA.FTZ R29, R88, R29, R63 ;  /* 0x0000001d581d7223 */ /* 0x000fe2000001003f */
[----:B------:R-:W-:Y:S01]  /*8930*/  FSEL R61, R23, -INF , !P0 ;  /* 0xff800000173d7808 */ /* 0x000fe20004000000 */
[----:B------:R-:W-:Y:S01]  /*8940*/  VIADD R23, R9, 0x70 ;  /* 0x0000007009177836 */ /* 0x000fe20000000000 */
[----:B------:R-:W-:-:S02]  /*8950*/  I2FP.F32.S32 R20, R25 ;  /* 0x0000001900147245 */ /* 0x000fc40000201400 */
[C---:B------:R-:W-:Y:S02]  /*8960*/  ISETP.GE.AND P6, PT, R19.reuse, R0, PT ;  /* 0x000000001300720c */ /* 0x040fe40003fc6270 */
[----:B------:R-:W-:Y:S01]  /*8970*/  ISETP.GE.AND P4, PT, R19, R2, PT ;  /* 0x000000021300720c */ /* 0x000fe20003f86270 */
[----:B------:R-:W-:Y:S01]  /*8980*/  VIADD R19, R9, 0x68 ;  /* 0x0000006809137836 */ /* 0x000fe20000000000 */
[----:B------:R-:W-:Y:S01]  /*8990*/  FSEL R60, R21, -INF , !P2 ;  /* 0xff800000153c7808 */ /* 0x000fe20005000000 */
[----:B------:R-:W-:Y:S02]  /*89a0*/  VIADD R21, R9, 0x71 ;  /* 0x0000007109157836 */ /* 0x000fe40000000000 */
[----:B------:R-:W-:Y:S01]  /*89b0*/  FFMA.FTZ R24, R88, R20, R53 ;  /* 0x0000001458187223 */ /* 0x000fe20000010035 */
[----:B------:R-:W-:Y:S02]  /*89c0*/  FSEL R26, R26, -INF , !P6 ;  /* 0xff8000001a1a7808 */ /* 0x000fe40007000000 */
[----:B------:R-:W-:-:S02]  /*89d0*/  FSEL R41, R41, -INF , !P4 ;  /* 0xff80000029297808 */ /* 0x000fc40006000000 */
[----:B------:R-:W-:Y:S02]  /*89e0*/  I2FP.F32.S32 R53, R23 ;  /* 0x0000001700357245 */ /* 0x000fe40000201400 */
[----:B------:R-:W-:Y:S02]  /*89f0*/  I2FP.F32.S32 R63, R19 ;  /* 0x00000013003f7245 */ /* 0x000fe40000201400 */
[C---:B------:R-:W-:Y:S01]  /*8a00*/  ISETP.GE.AND P6, PT, R19.reuse, R0, PT ;  /* 0x000000001300720c */ /* 0x040fe20003fc6270 */
[C---:B------:R-:W-:Y:S01]  /*8a10*/  FFMA.FTZ R30, R88.reuse, R53, R44 ;  /* 0x00000035581e7223 */ /* 0x040fe2000001002c */
[----:B------:R-:W-:Y:S01]  /*8a20*/  ISETP.GE.AND P4, PT, R19, R2, PT ;  /* 0x000000021300720c */ /* 0x000fe20003f86270 */
[C---:B------:R-:W-:Y:S01]  /*8a30*/  FFMA.FTZ R19, R88.reuse, R20, R55 ;  /* 0x0000001458137223 */ /* 0x040fe20000010037 */
[C---:B------:R-:W-:Y:S01]  /*8a40*/  ISETP.GE.AND P2, PT, R17.reuse, R0, PT ;  /* 0x000000001100720c */ /* 0x040fe20003f46270 */
[CC--:B------:R-:W-:Y:S01]  /*8a50*/  FFMA.FTZ R42, R88.reuse, R63.reuse, R52 ;  /* 0x0000003f582a7223 */ /* 0x0c0fe20000010034 */
[----:B------:R-:W-:Y:S01]  /*8a60*/  ISETP.GE.AND P0, PT, R17, R2, PT ;  /* 0x000000021100720c */ /* 0x000fe20003f06270 */
[----:B------:R-:W-:Y:S01]  /*8a70*/  FFMA.FTZ R17, R88, R63, R54 ;  /* 0x0000003f58117223 */ /* 0x000fe20000010036 */
[----:B------:R-:W-:-:S02]  /*8a80*/  I2FP.F32.S32 R20, R21 ;  /* 0x0000001500147245 */ /* 0x000fc40000201400 */
[----:B------:R-:W-:Y:S01]  /*8a90*/  FSEL R44, R3, -INF , !P2 ;  /* 0xff800000032c7808 */ /* 0x000fe20005000000 */
[----:B------:R-:W-:Y:S01]  /*8aa0*/  VIADD R3, R9, 0x78 ;  /* 0x0000007809037836 */ /* 0x000fe20000000000 */
[----:B------:R-:W-:Y:S01]  /*8ab0*/  FSEL R29, R29, -INF , !P0 ;  /* 0xff8000001d1d7808 */ /* 0x000fe20004000000 */
[C---:B------:R-:W-:Y:S01]  /*8ac0*/  FFMA.FTZ R45, R88.reuse, R20, R45 ;  /* 0x00000014582d7223 */ /* 0x040fe2000001002d */
[C---:B------:R-:W-:Y:S02]  /*8ad0*/  ISETP.GE.AND P2, PT, R23.reuse, R0, PT ;  /* 0x000000001700720c */ /* 0x040fe40003f46270 */
[----:B------:R-:W-:Y:S01]  /*8ae0*/  ISETP.GE.AND P0, PT, R23, R2, PT ;  /* 0x000000021700720c */ /* 0x000fe20003f06270 */
[----:B------:R-:W-:Y:S01]  /*8af0*/  FFMA.FTZ R23, R88, R20, R47 ;  /* 0x0000001458177223 */ /* 0x000fe2000001002f */
[----:B------:R-:W-:Y:S01]  /*8b00*/  VIADD R47, R9, 0x79 ;  /* 0x00000079092f7836 */ /* 0x000fe20000000000 */
[----:B------:R-:W-:Y:S02]  /*8b10*/  FSEL R48, R48, -INF , !P5 ;  /* 0xff80000030307808 */ /* 0x000fe40006800000 */
[----:B------:R-:W-:-:S02]  /*8b20*/  FSEL R27, R27, -INF , !P3 ;  /* 0xff8000001b1b7808 */ /* 0x000fc40005800000 */
[C---:B------:R-:W-:Y:S02]  /*8b30*/  ISETP.GE.AND P5, PT, R25.reuse, R0, PT ;  /* 0x000000001900720c */ /* 0x040fe40003fa6270 */
[----:B------:R-:W-:Y:S01]  /*8b40*/  ISETP.GE.AND P3, PT, R25, R2, PT ;  /* 0x000000021900720c */ /* 0x000fe20003f66270 */
[----:B------:R-:W-:Y:S01]  /*8b50*/  FFMA.FTZ R25, R88, R53, R46 ;  /* 0x0000003558197223 */ /* 0x000fe2000001002e */
[----:B------:R-:W-:Y:S02]  /*8b60*/  I2FP.F32.S32 R20, R47 ;  /* 0x0000002f00147245 */ /* 0x000fe40000201400 */
[----:B------:R-:W-:Y:S02]  /*8b70*/  FSEL R24, R24, -INF , !P5 ;  /* 0xff80000018187808 */ /* 0x000fe40006800000 */
[----:B------:R-:W-:Y:S02]  /*8b80*/  FSEL R19, R19, -INF , !P3 ;  /* 0xff80000013137808 */ /* 0x000fe40005800000 */
[----:B------:R-:W-:-:S02]  /*8b90*/  I2FP.F32.S32 R53, R3 ;  /* 0x0000000300357245 */ /* 0x000fc40000201400 */
[C---:B------:R-:W-:Y:S02]  /*8ba0*/  ISETP.GE.AND P5, PT, R3.reuse, R0, PT ;  /* 0x000000000300720c */ /* 0x040fe40003fa6270 */
[----:B------:R-:W-:Y:S01]  /*8bb0*/  ISETP.GE.AND P3, PT, R3, R2, PT ;  /* 0x000000020300720c */ /* 0x000fe20003f66270 */
[CC--:B------:R-:W-:Y:S01]  /*8bc0*/  FFMA.FTZ R3, R88.reuse, R20.reuse, R37 ;  /* 0x0000001458037223 */ /* 0x0c0fe20000010025 */
[----:B------:R-:W-:Y:S01]  /*8bd0*/  I2FP.F32.S32 R37, R9 ;  /* 0x0000000900257245 */ /* 0x000fe20000201400 */
[----:B------:R-:W-:Y:S01]  /*8be0*/  FFMA.FTZ R20, R88, R20, R39 ;  /* 0x0000001458147223 */ /* 0x000fe20000010027 */
[----:B------:R-:W-:Y:S01]  /*8bf0*/  FSEL R42, R42, -INF , !P6 ;  /* 0xff8000002a2a7808 */ /* 0x000fe20007000000 */
[----:B------:R-:W-:Y:S01]  /*8c00*/  VIADD R39, R9, 0x39 ;  /* 0x0000003909277836 */ /* 0x000fe20000000000 */
[----:B------:R-:W-:Y:S01]  /*8c10*/  FSEL R17, R17, -INF , !P4 ;  /* 0xff80000011117808 */ /* 0x000fe20006000000 */
[----:B------:R-:W-:Y:S01]  /*8c20*/  FFMA.FTZ R36, R88, R53, R36 ;  /* 0x0000003558247223 */ /* 0x000fe20000010024 */
[----:B------:R-:W-:-:S02]  /*8c30*/  ISETP.GE.AND P6, PT, R21, R0, PT ;  /* 0x000000001500720c */ /* 0x000fc40003fc6270 */
[----:B------:R-:W-:Y:S01]  /*8c40*/  ISETP.GE.AND P4, PT, R21, R2, PT ;  /* 0x000000021500720c */ /* 0x000fe20003f86270 */
[C---:B------:R-:W-:Y:S01]  /*8c50*/  FFMA.FTZ R21, R88.reuse, R53, R38 ;  /* 0x0000003558157223 */ /* 0x040fe20000010026 */
[CC--:B------:R-:W-:Y:S01]  /*8c60*/  FFMA.FTZ R38, R88.reuse, R37.reuse, R32 ;  /* 0x0000002558267223 */ /* 0x0c0fe20000010020 */
[----:B------:R-:W-:Y:S01]  /*8c70*/  FFMA.FTZ R37, R88, R37, R34 ;  /* 0x0000002558257223 */ /* 0x000fe20000010022 */
[-C--:B------:R-:W-:Y:S02]  /*8c80*/  I2FP.F32.S32 R34, R39.reuse ;  /* 0x0000002700227245 */ /* 0x080fe40000201400 */
[----:B------:R-:W-:Y:S02]  /*8c90*/  FSEL R30, R30, -INF , !P2 ;  /* 0xff8000001e1e7808 */ /* 0x000fe40005000000 */
[----:B------:R-:W-:Y:S01]  /*8ca0*/  ISETP.GE.AND P2, PT, R47, R0, PT ;  /* 0x000000002f00720c */ /* 0x000fe20003f46270 */
[----:B------:R-:W-:Y:S01]  /*8cb0*/  FFMA.FTZ R65, R88, R34, R103 ;  /* 0x0000002258417223 */ /* 0x000fe20000010067 */
[----:B------:R-:W-:-:S02]  /*8cc0*/  I2FP.F32.S32 R64, R39 ;  /* 0x0000002700407245 */ /* 0x000fc40000201400 */
[----:B------:R-:W-:Y:S01]  /*8cd0*/  FSEL R34, R3, -INF , !P2 ;  /* 0xff80000003227808 */ /* 0x000fe20005000000 */
[----:B------:R-:W-:Y:S01]  /*8ce0*/  VIADD R3, R84, 0x1c00 ;  /* 0x00001c0054037836 */ /* 0x000fe20000000000 */
[----:B------:R-:W-:Y:S01]  /*8cf0*/  ISETP.GE.AND P2, PT, R50, 0x2, PT ;  /* 0x000000023200780c */ /* 0x000fe20003f46270 */
[----:B------:R-:W-:Y:S01]  /*8d00*/  FFMA.FTZ R64, R88, R64, R101 ;  /* 0x0000004058407223 */ /* 0x000fe20000010065 */
[----:B------:R-:W-:Y:S02]  /*8d10*/  FSEL R25, R25, -INF , !P0 ;  /* 0xff80000019197808 */ /* 0x000fe40004000000 */
[----:B------:R-:W-:Y:S02]  /*8d20*/  FSEL R32, R45, -INF , !P6 ;  /* 0xff8000002d207808 */ /* 0x000fe40007000000 */
[----:B------:R-:W-:Y:S02]  /*8d30*/  FSEL R23, R23, -INF , !P4 ;  /* 0xff80000017177808 */ /* 0x000fe40006000000 */
[----:B------:R-:W-:-:S02]  /*8d40*/  FSEL R36, R36, -INF , !P5 ;  /* 0xff80000024247808 */ /* 0x000fc40006800000 */
[----:B------:R-:W-:Y:S02]  /*8d50*/  FSEL R21, R21, -INF , !P3 ;  /* 0xff80000015157808 */ /* 0x000fe40005800000 */
[----:B------:R-:W-:Y:S02]  /*8d60*/  ISETP.GE.AND P0, PT, R47, R2, PT ;  /* 0x000000022f00720c */ /* 0x000fe40003f06270 */
[C---:B------:R-:W-:Y:S02]  /*8d70*/  ISETP.GE.AND P6, PT, R9.reuse, R0, PT ;  /* 0x000000000900720c */ /* 0x040fe40003fc6270 */
[----:B------:R-:W-:Y:S02]  /*8d80*/  ISETP.GE.AND P4, PT, R9, R2, PT ;  /* 0x000000020900720c */ /* 0x000fe40003f86270 */
        /* <DEDUP_REMOVED lines=55> */
[----:B------:R-:W-:-:S05]  /*9100*/  IMAD R52, R52, R39, -0x80 ;  /* 0xffffff8034347424 */ /* 0x000fca00078e0227 */
[----:B------:R-:W-:-:S05]  /*9110*/  SHF.R.S32.HI R46, RZ, 0x1f, R52 ;  /* 0x0000001fff2e7819 */ /* 0x000fca0000011434 */
[-C--:B------:R-:W-:Y:S02]  /*9120*/  IMAD R39, R46, R37.reuse, RZ ;  /* 0x000000252e277224 */ /* 0x080fe400078e02ff */
[----:B------:R-:W-:-:S04]  /*9130*/  IMAD.WIDE.U32 R46, R52, R37, RZ ;  /* 0x00000025342e7225 */ /* 0x000fc800078e00ff */
        /* <DEDUP_REMOVED lines=11> */
.L_x_4679:
[----:B------:R-:W1:Y:S02]  /*91f0*/  LDC R37, c[0x0][0x248] ;  /* 0x00009200ff257b82 */ /* 0x000e640000000800 */
[----:B-1----:R-:W-:-:S05]  /*9200*/  IMAD.SHL.U32 R39, R37, 0x80, RZ ;  /* 0x0000008025277824 */ /* 0x002fca00078e00ff */
[----:B------:R-:W-:-:S04]  /*9210*/  IADD3 R39, -R39, RZ, RZ ;  /* 0x000000ff27277210 */ /* 0x000fc80007ffe1ff */
[----:B------:R-:W-:-:S07]  /*9220*/  SHF.R.S32.HI R8, RZ, 0x1f, R39 ;  /* 0x0000001fff087819 */ /* 0x000fce0000011427 */
.L_x_4680:
        /* <DEDUP_REMOVED lines=47> */
.L_x_4682:
[----:B------:R-:W-:Y:S05]  /*9520*/  BSYNC B0 ;  /* 0x0000000000007941 */ /* 0x000fea0003800000 */
.L_x_4681:
[----:B------:R-:W0:Y:S01]  /*9530*/  LDGDEPBAR ;  /* 0x00000000000079af */ /* 0x000e220000000000 */
[----:B------:R-:W-:-:S04]  /*9540*/  LEA R120, P0, R39, R120, 0x1 ;  /* 0x0000007827787211 */ /* 0x000fc800078008ff */
[----:B------:R-:W-:-:S09]  /*9550*/  LEA.HI.X R121, R39, R121, R8, 0x1, P0 ;  /* 0x0000007927797211 */ /* 0x000fd200000f0c08 */
.L_x_4678:
        /* <DEDUP_REMOVED lines=61> */
[----:B------:R-:W-:Y:S02]  /*9930*/  FMNMX.FTZ R46, R34, R37, !PT ;  /* 0x00000025222e7209 */ /* 0x000fe40007810000 */
[----:B------:R-:W-:Y:S01]  /*9940*/  FMNMX.FTZ R37, R21, R8, !PT ;  /* 0x0000000815257209 */ /* 0x000fe20007810000 */
[----:B------:R-:W-:Y:S01]  /*9950*/  LDSM.16.MT88.4 R108, [R125+0x3000] ;  /* 0x003000007d6c783b */ /* 0x000fe20000004200 */
[----:B------:R-:W-:Y:S02]  /*9960*/  LEA R124, R10, R125, 0x1 ;  /* 0x0000007d0a7c7211 */ /* 0x000fe400078e08ff */
[----:B------:R-:W-:Y:S01]  /*9970*/  FMNMX.FTZ R37, R20, R37, !PT ;  /* 0x0000002514257209 */ /* 0x000fe20007810000 */
[----:B------:R-:W3:Y:S04]  /*9980*/  SHFL.BFLY PT, R45, R46, 0x2, 0x1f ;  /* 0x0c401f002e2d7f89 */ /* 0x000ee800000e0000 */
[----:B------:R-:W4:Y:S01]  /*9990*/  SHFL.BFLY PT, R8, R37, 0x2, 0x1f ;  /* 0x0c401f0025087f89 */ /* 0x000f2200000e0000 */
[----:B---3--:R-:W-:-:S02]  /*99a0*/  FMNMX.FTZ R45, R46, R45, !PT ;  /* 0x0000002d2e2d7209 */ /* 0x008fc40007810000 */
[----:B----4-:R-:W-:-:S03]  /*99b0*/  FMNMX.FTZ R8, R37, R8, !PT ;  /* 0x0000000825087209 */ /* 0x010fc60007810000 */
[----:B--2---:R-:W2:Y:S04]  /*99c0*/  SHFL.BFLY PT, R68, R45, 0x1, 0x1f ;  /* 0x0c201f002d447f89 */ /* 0x004ea800000e0000 */
[----:B------:R-:W3:Y:S01]  /*99d0*/  SHFL.BFLY PT, R69, R8, 0x1, 0x1f ;  /* 0x0c201f0008457f89 */ /* 0x000ee200000e0000 */
[----:B--2---:R-:W-:-:S04]  /*99e0*/  FMNMX.FTZ R68, R45, R68, !PT ;  /* 0x000000442d447209 */ /* 0x004fc80007810000 */
        /* <DEDUP_REMOVED lines=12> */
[--C-:B-1----:R-:W-:Y:S01]  /*9ab0*/  FFMA.FTZ R52, R14, UR8, -R39.reuse ;  /* 0x000000080e347c23 */ /* 0x102fe20008010827 */
        /* <DEDUP_REMOVED lines=40> */
[----:B------:R-:W2:Y:S01]  /*9d40*/  MUFU.EX2 R75, R75 ;  /* 0x0000004b004b7308 */ /* 0x000ea20000000800 */
[----:B----4-:R-:W-:Y:S01]  /*9d50*/  F2FP.BF16.F32.PACK_AB R6, R74, R95 ;  /* 0x0000005f4a06723e */ /* 0x010fe200000010ff */
[--C-:B------:R-:W-:Y:S01]  /*9d60*/  FFMA.FTZ R58, R57, UR8, -R22.reuse ;  /* 0x00000008393a7c23 */ /* 0x100fe20008010816 */
[----:B------:R-:W-:Y:S01]  /*9d70*/  FFMA.FTZ R43, R49, UR8, -R22 ;  /* 0x00000008312b7c23 */ /* 0x000fe20008010816 */
[----:B------:R-:W-:Y:S01]  /*9d80*/  FADD.FTZ R140, R140, R97 ;  /* 0x000000618c8c7221 */ /* 0x000fe20000010000 */
[--C-:B------:R-:W-:Y:S01]  /*9d90*/  FFMA.FTZ R57, R28, UR8, -R39.reuse ;  /* 0x000000081c397c23 */ /* 0x100fe20008010827 */
        /* <DEDUP_REMOVED lines=9> */
[----:B------:R-:W-:Y:S01]  /*9e30*/  FFMA.FTZ R18, R30, UR8, -R39 ;  /* 0x000000081e127c23 */ /* 0x000fe20008010827 */
[----:B------:R-:W4:Y:S01]  /*9e40*/  MUFU.EX2 R67, R67 ;  /* 0x0000004300437308 */ /* 0x000f220000000800 */
[----:B--2---:R-:W-:Y:S01]  /*9e50*/  F2FP.BF16.F32.PACK_AB R5, R75, R138 ;  /* 0x0000008a4b05723e */ /* 0x004fe200000010ff */
[----:B------:R-:W-:Y:S01]  /*9e60*/  FADD.FTZ R75, R138, R75 ;  /* 0x0000004b8a4b7221 */ /* 0x000fe20000010000 */
        /* <DEDUP_REMOVED lines=9> */
[----:B------:R-:W-:-:S04]  /*9f00*/  FFMA.FTZ R20, R20, UR8, -R22 ;  /* 0x0000000814147c23 */ /* 0x000fc80008010816 */
[----:B------:R-:W2:Y:S01]  /*9f10*/  MUFU.EX2 R52, R52 ;  /* 0x0000003400347308 */ /* 0x000ea20000000800 */
[----:B----4-:R-:W-:Y:S01]  /*9f20*/  F2FP.BF16.F32.PACK_AB R7, R67, R136 ;  /* 0x000000884307723e */ /* 0x010fe200000010ff */
[----:B------:R-:W-:-:S04]  /*9f30*/  FADD.FTZ R136, R136, R75 ;  /* 0x0000004b88887221 */ /* 0x000fc80000010000 */
[----:B------:R-:W-:Y:S02]  /*9f40*/  FADD.FTZ R67, R67, R136 ;  /* 0x0000008843437221 */ /* 0x000fe40000010000 */
[C---:B------:R-:W-:Y:S01]  /*9f50*/  HMMA.16816.F32.BF16 R112, R4.reuse, R108, RZ ;  /* 0x0000006c0470723c */ /* 0x040fe200000418ff */
[----:B------:R-:W-:Y:S05]  /*9f60*/  MUFU.EX2 R46, R46 ;  /* 0x0000002e002e7308 */ /* 0x000fea0000000800 */
[C---:B------:R-:W-:Y:S03]  /*9f70*/  HMMA.16816.F32.BF16 R108, R4.reuse, R110, RZ ;  /* 0x0000006e046c723c */ /* 0x040fe600000418ff */
[----:B------:R-:W4:Y:S01]  /*9f80*/  MUFU.EX2 R45, R45 ;  /* 0x0000002d002d7308 */ /* 0x000f220000000800 */
[C---:B--2---:R-:W-:Y:S01]  /*9f90*/  F2FP.BF16.F32.PACK_AB R100, R52.reuse, R73 ;  /* 0x000000493464723e */ /* 0x044fe200000010ff */
[----:B------:R-:W-:Y:S01]  /*9fa0*/  FADD.FTZ R73, R73, R74 ;  /* 0x0000004a49497221 */ /* 0x000fe20000010000 */
[----:B-1----:R-:W-:Y:S03]  /*9fb0*/  HMMA.16816.F32.BF16 R104, R4, R8, RZ ;  /* 0x000000080468723c */ /* 0x002fe600000418ff */
[----:B------:R-:W-:-:S02]  /*9fc0*/  FADD.FTZ R73, R52, R73 ;  /* 0x0000004934497221 */ /* 0x000fc40000010000 */
[----:B------:R-:W-:Y:S01]  /*9fd0*/  MUFU.EX2 R70, R70 ;  /* 0x0000004600467308 */ /* 0x000fe20000000800 */
[----:B------:R-:W-:Y:S01]  /*9fe0*/  HMMA.16816.F32.BF16 R4, R4, R10, RZ ;  /* 0x0000000a0404723c */ /* 0x000fe200000418ff */
[----:B------:R-:W1:Y:S06]  /*9ff0*/  LDSM.16.MT88.4 R8, [R124+0x3400] ;  /* 0x003400007c08783b */ /* 0x000e6c0000004200 */
[----:B------:R-:W2:Y:S01]  /*a000*/  MUFU.EX2 R47, R47 ;  /* 0x0000002f002f7308 */ /* 0x000ea20000000800 */
[----:B----4-:R-:W-:-:S07]  /*a010*/  F2FP.BF16.F32.PACK_AB R102, R45, R46 ;  /* 0x0000002e2d66723e */ /* 0x010fce00000010ff */
[----:B------:R-:W-:Y:S08]  /*a020*/  MUFU.EX2 R38, R38 ;  /* 0x0000002600267308 */ /* 0x000ff00000000800 */
[----:B------:R-:W4:Y:S01]  /*a030*/  MUFU.EX2 R37, R37 ;  /* 0x0000002500257308 */ /* 0x000f220000000800 */
[----:B--2---:R-:W-:-:S07]  /*a040*/  F2FP.BF16.F32.PACK_AB R101, R47, R70 ;  /* 0x000000462f65723e */ /* 0x004fce00000010ff */
[----:B------:R-:W-:Y:S08]  /*a050*/  MUFU.EX2 R142, R142 ;  /* 0x0000008e008e7308 */ /* 0x000ff00000000800 */
[----:B------:R-:W2:Y:S01]  /*a060*/  MUFU.EX2 R63, R63 ;  /* 0x0000003f003f7308 */ /* 0x000ea20000000800 */
[----:B----4-:R-:W-:-:S07]  /*a070*/  F2FP.BF16.F32.PACK_AB R103, R37, R38 ;  /* 0x000000262567723e */ /* 0x010fce00000010ff */
[C---:B---3--:R-:W-:Y:S01]  /*a080*/  HMMA.16816.F32.BF16 R112, R100.reuse, R12, R112 ;  /* 0x0000000c6470723c */ /* 0x048fe20000041870 */
[----:B------:R-:W-:Y:S05]  /*a090*/  MUFU.EX2 R62, R62 ;  /* 0x0000003e003e7308 */ /* 0x000fea0000000800 */
[C---:B------:R-:W-:Y:S01]  /*a0a0*/  HMMA.16816.F32.BF16 R108, R100.reuse, R14, R108 ;  /* 0x0000000e646c723c */ /* 0x040fe2000004186c */
[----:B------:R-:W-:Y:S01]  /*a0b0*/  FADD.FTZ R12, R70, R67 ;  /* 0x00000043460c7221 */ /* 0x000fe20000010000 */
[----:B------:R-:W-:Y:S01]  /*a0c0*/  FFMA.FTZ R70, R16, UR8, -R39 ;  /* 0x0000000810467c23 */ /* 0x000fe20008010827 */
[----:B------:R-:W3:Y:S02]  /*a0d0*/  MUFU.EX2 R55, R55 ;  /* 0x0000003700377308 */ /* 0x000ee40000000800 */
[----:B------:R-:W-:Y:S01]  /*a0e0*/  FADD.FTZ R47, R47, R12 ;  /* 0x0000000c2f2f7221 */ /* 0x000fe20000010000 */
[C---:B-1----:R-:W-:Y:S01]  /*a0f0*/  HMMA.16816.F32.BF16 R104, R100.reuse, R8, R104 ;  /* 0x000000086468723c */ /* 0x042fe20000041868 */
[----:B------:R-:W-:Y:S02]  /*a100*/  LDSM.16.MT88.4 R12, [R124+0x4400] ;  /* 0x004400007c0c783b */ /* 0x000fe40000004200 */
[----:B------:R-:W-:Y:S01]  /*a110*/  FADD.FTZ R16, R38, R47 ;  /* 0x0000002f26107221 */ /* 0x000fe20000010000 */
[----:B------:R-:W-:Y:S01]  /*a120*/  FFMA.FTZ R38, R23, UR8, -R22 ;  /* 0x0000000817267c23 */ /* 0x000fe20008010816 */
[----:B------:R-:W-:Y:S01]  /*a130*/  MUFU.EX2 R61, R61 ;  /* 0x0000003d003d7308 */ /* 0x000fe20000000800 */
[----:B------:R-:W-:Y:S01]  /*a140*/  HMMA.16816.F32.BF16 R100, R100, R10, R4 ;  /* 0x0000000a6464723c */ /* 0x000fe20000041804 */
[----:B------:R-:W1:Y:S01]  /*a150*/  LDSM.16.MT88.4 R8, [R125+0x3800] ;  /* 0x003800007d08783b */ /* 0x000e620000004200 */
[----:B------:R-:W-:-:S05]  /*a160*/  FADD.FTZ R16, R37, R16 ;  /* 0x0000001025107221 */ /* 0x000fca0000010000 */
[----:B------:R-:W4:Y:S01]  /*a170*/  MUFU.EX2 R60, R60 ;  /* 0x0000003c003c7308 */ /* 0x000f220000000800 */
[----:B--2---:R-:W-:Y:S02]  /*a180*/  F2FP.BF16.F32.PACK_AB R4, R63, R142 ;  /* 0x0000008e3f04723e */ /* 0x004fe400000010ff */
[----:B---3--:R-:W-:-:S05]  /*a190*/  F2FP.BF16.F32.PACK_AB R6, R55, R62 ;  /* 0x0000003e3706723e */ /* 0x008fca00000010ff */
[----:B------:R-:W-:Y:S08]  /*a1a0*/  MUFU.EX2 R54, R54 ;  /* 0x0000003600367308 */ /* 0x000ff00000000800 */
        /* <DEDUP_REMOVED lines=8> */
[----:B------:R-:W1:Y:S02]  /*a230*/  LDSM.16.MT88.4 R8, [R124+0x3800] ;  /* 0x003800007c08783b */ /* 0x000e640000004200 */
[----:B------:R-:W-:Y:S08]  /*a240*/  MUFU.EX2 R64, R64 ;  /* 0x0000004000407308 */ /* 0x000ff00000000800 */
[----:B------:R-:W-:Y:S08]  /*a250*/  MUFU.EX2 R89, R89 ;  /* 0x0000005900597308 */ /* 0x000ff00000000800 */
[----:B------:R-:W2:Y:S08]  /*a260*/  MUFU.EX2 R72, R72 ;  /* 0x0000004800487308 */ /* 0x000eb00000000800 */
[----:B------:R-:W-:Y:S08]  /*a270*/  MUFU.EX2 R130, R130 ;  /* 0x0000008200827308 */ /* 0x000ff00000000800 */
[----:B------:R-:W4:Y:S01]  /*a280*/  MUFU.EX2 R65, R65 ;  /* 0x0000004100417308 */ /* 0x000f220000000800 */
[C---:B-1----:R-:W-:Y:S07]  /*a290*/  HMMA.16816.F32.BF16 R104, R4.reuse, R8, R104 ;  /* 0x000000080468723c */ /* 0x042fee0000041868 */
[----:B------:R-:W-:Y:S01]  /*a2a0*/  MUFU.EX2 R93, R93 ;  /* 0x0000005d005d7308 */ /* 0x000fe20000000800 */
[----:B------:R-:W-:Y:S01]  /*a2b0*/  HMMA.16816.F32.BF16 R100, R4, R10, R100 ;  /* 0x0000000a0464723c */ /* 0x000fe20000041864 */
[----:B------:R-:W1:Y:S06]  /*a2c0*/  LDSM.16.MT88.4 R8, [R125+0x3c00] ;  /* 0x003c00007d08783b */ /* 0x000e6c0000004200 */
[----:B------:R-:W5:Y:S01]  /*a2d0*/  MUFU.EX2 R56, R56 ;  /* 0x0000003800387308 */ /* 0x000f620000000800 */
[----:B---3--:R-:W-:-:S02]  /*a2e0*/  F2FP.BF16.F32.PACK_AB R4, R66, R131 ;  /* 0x000000834204723e */ /* 0x008fc400000010ff */
[----:B--2---:R-:W-:Y:S02]  /*a2f0*/  F2FP.BF16.F32.PACK_AB R5, R72, R89 ;  /* 0x000000594805723e */ /* 0x004fe400000010ff */
[----:B------:R-:W-:-:S03]  /*a300*/  F2FP.BF16.F32.PACK_AB R6, R64, R71 ;  /* 0x000000474006723e */ /* 0x000fc600000010ff */
[----:B------:R-:W-:Y:S01]  /*a310*/  MUFU.EX2 R91, R91 ;  /* 0x0000005b005b7308 */ /* 0x000fe20000000800 */
[----:B----4-:R-:W-:-:S07]  /*a320*/  F2FP.BF16.F32.PACK_AB R7, R65, R130 ;  /* 0x000000824107723e */ /* 0x010fce00000010ff */
[----:B------:R-:W-:Y:S08]  /*a330*/  MUFU.EX2 R40, R40 ;  /* 0x0000002800287308 */ /* 0x000ff00000000800 */
        /* <DEDUP_REMOVED lines=8> */
[----:B------:R-:W-:Y:S08]  /*a3c0*/  MUFU.EX2 R51, R51 ;  /* 0x0000003300337308 */ /* 0x000ff00000000800 */
[----:B------:R-:W-:Y:S08]  /*a3d0*/  MUFU.EX2 R57, R57 ;  /* 0x0000003900397308 */ /* 0x000ff00000000800 */
[----:B------:R-:W4:Y:S01]  /*a3e0*/  MUFU.EX2 R28, R28 ;  /* 0x0000001c001c7308 */ /* 0x000f220000000800 */
[C---:B-1----:R-:W-:Y:S07]  /*a3f0*/  HMMA.16816.F32.BF16 R104, R4.reuse, R8, R104 ;  /* 0x000000080468723c */ /* 0x042fee0000041868 */
[----:B------:R-:W-:Y:S01]  /*a400*/  MUFU.EX2 R44, R44 ;  /* 0x0000002c002c7308 */ /* 0x000fe20000000800 */
[----:B------:R-:W-:Y:S01]  /*a410*/  HMMA.16816.F32.BF16 R100, R4, R10, R100 ;  /* 0x0000000a0464723c */ /* 0x000fe20000041864 */
[----:B------:R-:W1:Y:S06]  /*a420*/  LDSM.16.MT88.4 R8, [R125+0x4000] ;  /* 0x004000007d08783b */ /* 0x000e6c0000004200 */
[----:B------:R-:W4:Y:S01]  /*a430*/  MUFU.EX2 R33, R33 ;  /* 0x0000002100217308 */ /* 0x000f220000000800 */
[----:B-----5:R-:W-:-:S02]  /*a440*/  F2FP.BF16.F32.PACK_AB R4, R56, R93 ;  /* 0x0000005d3804723e */ /* 0x020fc400000010ff */
[----:B--2---:R-:W-:Y:S02]  /*a450*/  F2FP.BF16.F32.PACK_AB R5, R134, R59 ;  /* 0x0000003b8605723e */ /* 0x004fe400000010ff */
[----:B------:R-:W-:Y:S02]  /*a460*/  F2FP.BF16.F32.PACK_AB R6, R40, R91 ;  /* 0x0000005b2806723e */ /* 0x000fe400000010ff */
[----:B---3--:R-:W-:Y:S01]  /*a470*/  F2FP.BF16.F32.PACK_AB R7, R43, R58 ;  /* 0x0000003a2b07723e */ /* 0x008fe200000010ff */
[----:B------:R-:W-:Y:S08]  /*a480*/  MUFU.EX2 R35, R35 ;  /* 0x0000002300237308 */ /* 0x000ff00000000800 */
        /* <DEDUP_REMOVED lines=16> */
[----:B------:R-:W-:Y:S01]  /*a590*/  FFMA.FTZ R5, R31, UR8, -R22 ;  /* 0x000000081f057c23 */ /* 0x000fe20008010816 */
[----:B------:R-:W-:Y:S01]  /*a5a0*/  FADD.FTZ R4, R46, R73 ;  /* 0x000000492e047221 */ /* 0x000fe20000010000 */
[----:B----4-:R-:W-:Y:S01]  /*a5b0*/  F2FP.BF16.F32.PACK_AB R6, R28, R57 ;  /* 0x000000391c06723e */ /* 0x010fe200000010ff */
[--C-:B------:R-:W-:Y:S01]  /*a5c0*/  FFMA.FTZ R31, R42, UR8, -R39.reuse ;  /* 0x000000082a1f7c23 */ /* 0x100fe20008010827 */
[----:B------:R2:W3:Y:S01]  /*a5d0*/  MUFU.EX2 R46, R5 ;  /* 0x00000005002e7308 */ /* 0x0004e20000000800 */
[----:B------:R-:W-:Y:S01]  /*a5e0*/  FADD.FTZ R45, R45, R4 ;  /* 0x000000042d2d7221 */ /* 0x000fe20000010000 */
[----:B------:R-:W-:Y:S01]  /*a5f0*/  F2FP.BF16.F32.PACK_AB R4, R51, R70 ;  /* 0x000000463304723e */ /* 0x000fe200000010ff */
[----:B------:R-:W-:Y:S01]  /*a600*/  FFMA.FTZ R39, R34, UR8, -R39 ;  /* 0x0000000822277c23 */ /* 0x000fe20008010827 */
[--C-:B------:R-:W-:Y:S01]  /*a610*/  FFMA.FTZ R34, R29, UR8, -R22.reuse ;  /* 0x000000081d227c23 */ /* 0x100fe20008010816 */
[----:B------:R-:W-:Y:S01]  /*a620*/  FFMA.FTZ R29, R19, UR8, -R22 ;  /* 0x00000008131d7c23 */ /* 0x000fe20008010816 */
[----:B------:R-:W-:-:S02]  /*a630*/  FADD.FTZ R142, R142, R45 ;  /* 0x0000002d8e8e7221 */ /* 0x000fc40000010000 */
[----:B------:R-:W-:Y:S02]  /*a640*/  MUFU.EX2 R31, R31 ;  /* 0x0000001f001f7308 */ /* 0x000fe40000000800 */
[----:B------:R-:W-:-:S06]  /*a650*/  FADD.FTZ R63, R63, R142 ;  /* 0x0000008e3f3f7221 */ /* 0x000fcc0000010000 */
[----:B------:R-:W4:Y:S01]  /*a660*/  MUFU.EX2 R34, R34 ;  /* 0x0000002200227308 */ /* 0x000f220000000800 */
[----:B--2---:R-:W-:Y:S02]  /*a670*/  F2FP.BF16.F32.PACK_AB R5, R33, R44 ;  /* 0x0000002c2105723e */ /* 0x004fe400000010ff */
[----:B---3--:R-:W-:-:S05]  /*a680*/  F2FP.BF16.F32.PACK_AB R7, R35, R46 ;  /* 0x0000002e2307723e */ /* 0x008fca00000010ff */
[----:B------:R-:W2:Y:S02]  /*a690*/  MUFU.EX2 R29, R29 ;  /* 0x0000001d001d7308 */ /* 0x000ea40000000800 */
[C---:B------:R-:W-:Y:S06]  /*a6a0*/  HMMA.16816.F32.BF16 R104, R4.reuse, R12, R104 ;  /* 0x0000000c0468723c */ /* 0x040fec0000041868 */
[C---:B-1----:R-:W-:Y:S01]  /*a6b0*/  HMMA.16816.F32.BF16 R112, R4.reuse, R8, R112 ;  /* 0x000000080470723c */ /* 0x042fe20000041870 */
[----:B------:R-:W-:Y:S01]  /*a6c0*/  FADD.FTZ R13, R61, R16 ;  /* 0x000000103d0d7221 */ /* 0x000fe20000010000 */
[----:B------:R-:W-:Y:S01]  /*a6d0*/  FADD.FTZ R12, R62, R63 ;  /* 0x0000003f3e0c7221 */ /* 0x000fe20000010000 */
[----:B------:R-:W1:Y:S01]  /*a6e0*/  LDSM.16.MT88.4 R16, [R124+0x4800] ;  /* 0x004800007c10783b */ /* 0x000e620000004200 */
[----:B------:R-:W3:Y:S01]  /*a6f0*/  MUFU.EX2 R39, R39 ;  /* 0x0000002700277308 */ /* 0x000ee20000000800 */
[----:B------:R-:W-:Y:S01]  /*a700*/  FADD.FTZ R13, R60, R13 ;  /* 0x0000000d3c0d7221 */ /* 0x000fe20000010000 */
[----:B------:R-:W-:Y:S01]  /*a710*/  HMMA.16816.F32.BF16 R108, R4, R10, R108 ;  /* 0x0000000a046c723c */ /* 0x000fe2000004186c */
[----:B------:R-:W5:Y:S01]  /*a720*/  LDSM.16.MT88.4 R8, [R125+0x4800] ;  /* 0x004800007d08783b */ /* 0x000f620000004200 */
[----:B------:R-:W-:Y:S01]  /*a730*/  FADD.FTZ R12, R55, R12 ;  /* 0x0000000c370c7221 */ /* 0x000fe20000010000 */
[----:B------:R-:W-:-:S03]  /*a740*/  FADD.FTZ R54, R54, R13 ;  /* 0x0000000d36367221 */ /* 0x000fc60000010000 */
[----:B------:R-:W-:Y:S01]  /*a750*/  FADD.FTZ R131, R131, R12 ;  /* 0x0000000c83837221 */ /* 0x000fe20000010000 */
[----:B------:R-:W-:Y:S01]  /*a760*/  FADD.FTZ R54, R53, R54 ;  /* 0x0000003635367221 */ /* 0x000fe20000010000 */
[----:B------:R-:W-:Y:S01]  /*a770*/  HMMA.16816.F32.BF16 R100, R4, R14, R100 ;  /* 0x0000000e0464723c */ /* 0x000fe20000041864 */
[----:B------:R-:W3:Y:S01]  /*a780*/  LDSM.16.MT88.4 R12, [R125+0x4c00] ;  /* 0x004c00007d0c783b */ /* 0x000ee20000004200 */
[----:B------:R-:W-:Y:S01]  /*a790*/  FADD.FTZ R66, R66, R131 ;  /* 0x0000008342427221 */ /* 0x000fe20000010000 */
[----:B------:R-:W-:Y:S01]  /*a7a0*/  FADD.FTZ R89, R89, R54 ;  /* 0x0000003659597221 */ /* 0x000fe20000010000 */
[----:B------:R-:W-:Y:S02]  /*a7b0*/  MUFU.EX2 R21, R21 ;  /* 0x0000001500157308 */ /* 0x000fe40000000800 */
[----:B------:R-:W-:Y:S01]  /*a7c0*/  FADD.FTZ R71, R71, R66 ;  /* 0x0000004247477221 */ /* 0x000fe20000010000 */
[----:B------:R-:W-:Y:S01]  /*a7d0*/  FADD.FTZ R89, R72, R89 ;  /* 0x0000005948597221 */ /* 0x000fe20000010000 */
[----:B------:R-:W-:-:S02]  /*a7e0*/  F2FP.BF16.F32.PACK_AB R4, R26, R49 ;  /* 0x000000311a04723e */ /* 0x000fc400000010ff */
[----:B----4-:R-:W-:Y:S01]  /*a7f0*/  F2FP.BF16.F32.PACK_AB R5, R34, R27 ;  /* 0x0000001b2205723e */ /* 0x010fe200000010ff */
[----:B------:R-:W-:Y:S01]  /*a800*/  FADD.FTZ R130, R130, R89 ;  /* 0x0000005982827221 */ /* 0x000fe20000010000 */
[----:B------:R-:W-:Y:S01]  /*a810*/  F2FP.BF16.F32.PACK_AB R6, R24, R31 ;  /* 0x0000001f1806723e */ /* 0x000fe200000010ff */
[----:B------:R-:W-:Y:S01]  /*a820*/  FADD.FTZ R64, R64, R71 ;  /* 0x0000004740407221 */ /* 0x000fe20000010000 */
[----:B--2---:R-:W-:Y:S01]  /*a830*/  F2FP.BF16.F32.PACK_AB R7, R29, R36 ;  /* 0x000000241d07723e */ /* 0x004fe200000010ff */
[----:B------:R-:W-:Y:S01]  /*a840*/  FADD.FTZ R130, R65, R130 ;  /* 0x0000008241827221 */ /* 0x000fe20000010000 */
[----:B------:R-:W2:Y:S01]  /*a850*/  MUFU.EX2 R20, R20 ;  /* 0x0000001400147308 */ /* 0x000ea20000000800 */
[----:B------:R-:W-:-:S04]  /*a860*/  FADD.FTZ R93, R93, R64 ;  /* 0x000000405d5d7221 */ /* 0x000fc80000010000 */
[----:B------:R-:W-:-:S04]  /*a870*/  FADD.FTZ R56, R56, R93 ;  /* 0x0000005d38387221 */ /* 0x000fc80000010000 */
[----:B------:R-:W-:Y:S01]  /*a880*/  FADD.FTZ R91, R91, R56 ;  /* 0x000000385b5b7221 */ /* 0x000fe20000010000 */
[----:B-1----:R-:W-:Y:S03]  /*a890*/  HMMA.16816.F32.BF16 R104, R4, R16, R104 ;  /* 0x000000100468723c */ /* 0x002fe60000041868 */
        /* <DEDUP_REMOVED lines=26> */
[----:B--2---:R-:W-:Y:S02]  /*aa40*/  F2FP.BF16.F32.PACK_AB R7, R20, R21 ;  /* 0x000000151407723e */ /* 0x004fe400000010ff */
[----:B------:R-:W-:Y:S01]  /*aa50*/  FADD.FTZ R37, R30, R37 ;  /* 0x000000251e257221 */ /* 0x000fe20000010000 */
[----:B------:R-:W-:-:S03]  /*aa60*/  FADD.FTZ R27, R34, R27 ;  /* 0x0000001b221b7221 */ /* 0x000fc60000010000 */
[----:B------:R-:W-:Y:S01]  /*aa70*/  FADD.FTZ R32, R32, R37 ;  /* 0x0000002520207221 */ /* 0x000fe20000010000 */
[----:B------:R-:W-:Y:S01]  /*aa80*/  FADD.FTZ R36, R36, R27 ;  /* 0x0000001b24247221 */ /* 0x000fe20000010000 */
[----:B------:R-:W-:Y:S02]  /*aa90*/  HMMA.16816.F32.BF16 R112, R4, R12, R112 ;  /* 0x0000000c0470723c */ /* 0x000fe40000041870 */
[----:B------:R-:W-:Y:S01]  /*aaa0*/  FADD.FTZ R89, R39, R32 ;  /* 0x0000002027597221 */ /* 0x000fe20000010000 */
[----:B------:R-:W-:-:S03]  /*aab0*/  FADD.FTZ R36, R29, R36 ;  /* 0x000000241d247221 */ /* 0x000fc60000010000 */
[----:B------:R-:W-:Y:S01]  /*aac0*/  HMMA.16816.F32.BF16 R108, R4, R14, R108 ;  /* 0x0000000e046c723c */ /* 0x000fe2000004186c */
        /* <DEDUP_REMOVED lines=74> */
.L_x_4684:
[----:B------:R-:W1:Y:S02]  /*af70*/  LDC R7, c[0x0][0x250] ;  /* 0x00009400ff077b82 */ /* 0x000e640000000800 */
[----:B-1----:R-:W-:-:S05]  /*af80*/  IMAD.SHL.U32 R6, R7, 0x80, RZ ;  /* 0x0000008007067824 */ /* 0x002fca00078e00ff */
[----:B------:R-:W-:-:S04]  /*af90*/  IADD3 R6, -R6, RZ, RZ ;  /* 0x000000ff06067210 */ /* 0x000fc80007ffe1ff */
[----:B------:R-:W-:-:S07]  /*afa0*/  SHF.R.S32.HI R9, RZ, 0x1f, R6 ;  /* 0x0000001fff097819 */ /* 0x000fce0000011406 */
.L_x_4685:
[----:B------:R-:W-:Y:S01]  /*afb0*/  ULDC UR4, c[0x0][0x2d0] ;  /* 0x0000b40000047ab9 */ /* 0x000fe20000000800 */
[----:B------:R-:W-:Y:S02]  /*afc0*/  LEA R132, P5, R6, R132, 0x1 ;  /* 0x0000008406847211 */ /* 0x000fe400078a08ff */
[----:B------:R-:W-:Y:S02]  /*afd0*/  ISETP.GE.AND P0, PT, R76, UR4, PT ;  /* 0x000000044c007c0c */ /* 0x000fe4000bf06270 */
[----:B------:R-:W-:-:S11]  /*afe0*/  LEA.HI.X R133, R6, R133, R9, 0x1, P5 ;  /* 0x0000008506857211 */ /* 0x000fd600028f0c09 */
[----:B------:R-:W1:Y:S01]  /*aff0*/  @!P0 LDC R5, c[0x0][0x254] ;  /* 0x00009500ff058b82 */ /* 0x000e620000000800 */
[CC--:B------:R-:W-:Y:S01]  /*b000*/  @!P0 LEA R11, P4, R7.reuse, R126.reuse, 0x6 ;  /* 0x0000007e070b8211 */ /* 0x0c0fe200078830ff */
        /* <DEDUP_REMOVED lines=13> */
[C---:B------:R-:W-:Y:S02]  /*b0e0*/  @!P0 IADD3.X R129, R9.reuse, R129, R96, P3, P2 ;  /* 0x0000008109818210 */ /* 0x040fe40001fe4460 */
        /* <DEDUP_REMOVED lines=80> */
[----:B------:R-:W-:-:S05]  /*b5f0*/  IMAD.SHL.U32 R129, R90, 0x80, RZ ;  /* 0x000000805a817824 */ /* 0x000fca00078e00ff */
[CC--:B------:R-:W-:Y:S02]  /*b600*/  LOP3.LUT R137, R129.reuse, R92.reuse, RZ, 0xfc, !PT ;  /* 0x0000005c81897212 */ /* 0x0c0fe400078efcff */
[----:B------:R-:W-:-:S05]  /*b610*/  LOP3.LUT R65, R129, R92, RZ, 0xfc, !PT ;  /* 0x0000005c81417212 */ /* 0x000fca00078efcff */
[----:B------:R-:W-:-:S05]  /*b620*/  VIADD R67, R65, 0x1 ;  /* 0x0000000141437836 */ /* 0x000fca0000000000 */
[----:B------:R-:W-:Y:S01]  /*b630*/  I2FP.F32.S32 R64, R67 ;  /* 0x0000004300407245 */ /* 0x000fe20000201400 */
[----:B------:R-:W-:Y:S01]  /*b640*/  BAR.SYNC.DEFER_BLOCKING 0x0 ;  /* 0x0000000000007b1d */ /* 0x000fe20000010000 */
[C---:B------:R-:W-:Y:S02]  /*b650*/  ISETP.GE.AND P6, PT, R67.reuse, R0, PT ;  /* 0x000000004300720c */ /* 0x040fe40003fc6270 */
[----:B------:R-:W-:Y:S01]  /*b660*/  ISETP.GE.AND P5, PT, R67, R2, PT ;  /* 0x000000024300720c */ /* 0x000fe20003fa6270 */
[----:B------:R-:W-:Y:S02]  /*b670*/  VIADD R67, R65, 0x9 ;  /* 0x0000000941437836 */ /* 0x000fe40000000000 */
[CC--:B------:R-:W-:Y:S01]  /*b680*/  FFMA.FTZ R61, R88.reuse, R64.reuse, R61 ;  /* 0x00000040583d7223 */ /* 0x0c0fe2000001003d */
[----:B------:R-:W-:Y:S02]  /*b690*/  FFMA.FTZ R63, R88, R64, R63 ;  /* 0x00000040583f7223 */ /* 0x000fe4000001003f */
[----:B------:R-:W-:-:S02]  /*b6a0*/  I2FP.F32.S32 R64, R67 ;  /* 0x0000004300407245 */ /* 0x000fc40000201400 */
[C---:B------:R-:W-:Y:S02]  /*b6b0*/  ISETP.GE.AND P4, PT, R67.reuse, R0, PT ;  /* 0x000000004300720c */ /* 0x040fe40003f86270 */
[----:B------:R-:W-:Y:S01]  /*b6c0*/  ISETP.GE.AND P3, PT, R67, R2, PT ;  /* 0x000000024300720c */ /* 0x000fe20003f66270 */
[----:B------:R-:W-:Y:S01]  /*b6d0*/  VIADD R67, R65, 0x11 ;  /* 0x0000001141437836 */ /* 0x000fe20000000000 */
[----:B------:R-:W-:Y:S01]  /*b6e0*/  FSEL R138, R61, -INF , !P6 ;  /* 0xff8000003d8a7808 */ /* 0x000fe20007000000 */
[CC--:B------:R-:W-:Y:S01]  /*b6f0*/  FFMA.FTZ R57, R88.reuse, R64.reuse, R57 ;  /* 0x0000004058397223 */ /* 0x0c0fe20000010039 */
[----:B------:R-:W-:Y:S01]  /*b700*/  FFMA.FTZ R59, R88, R64, R59 ;  /* 0x00000040583b7223 */ /* 0x000fe2000001003b */
[----:B------:R-:W-:Y:S02]  /*b710*/  FSEL R135, R63, -INF , !P5 ;  /* 0xff8000003f877808 */ /* 0x000fe40006800000 */
[-C--:B------:R-:W-:Y:S02]  /*b720*/  I2FP.F32.S32 R61, R67.reuse ;  /* 0x00000043003d7245 */ /* 0x080fe40000201400 */
[----:B------:R-:W-:-:S02]  /*b730*/  I2FP.F32.S32 R64, R67 ;  /* 0x0000004300407245 */ /* 0x000fc40000201400 */
[----:B------:R-:W-:Y:S01]  /*b740*/  FSEL R136, R57, -INF , !P4 ;  /* 0xff80000039887808 */ /* 0x000fe20006000000 */
[C---:B------:R-:W-:Y:S01]  /*b750*/  FFMA.FTZ R55, R88.reuse, R61, R55 ;  /* 0x0000003d58377223 */ /* 0x040fe20000010037 */
[----:B------:R-:W-:Y:S02]  /*b760*/  VIADD R61, R65, 0x19 ;  /* 0x00000019413d7836 */ /* 0x000fe40000000000 */
[----:B------:R-:W-:Y:S01]  /*b770*/  FFMA.FTZ R53, R88, R64, R53 ;  /* 0x0000004058357223 */ /* 0x000fe20000010035 */
[C---:B------:R-:W-:Y:S02]  /*b780*/  ISETP.GE.AND P6, PT, R67.reuse, R0, PT ;  /* 0x000000004300720c */ /* 0x040fe40003fc6270 */
[----:B------:R-:W-:Y:S02]  /*b790*/  ISETP.GE.AND P5, PT, R67, R2, PT ;  /* 0x000000024300720c */ /* 0x000fe40003fa6270 */
[----:B------:R-:W-:Y:S02]  /*b7a0*/  I2FP.F32.S32 R57, R61 ;  /* 0x0000003d00397245 */ /* 0x000fe40000201400 */
[----:B------:R-:W-:-:S02]  /*b7b0*/  FSEL R130, R53, -INF , !P6 ;  /* 0xff80000035827808 */ /* 0x000fc40007000000 */
[----:B------:R-:W-:Y:S01]  /*b7c0*/  I2FP.F32.S32 R64, R61 ;  /* 0x0000003d00407245 */ /* 0x000fe20000201400 */
[C---:B------:R-:W-:Y:S01]  /*b7d0*/  FFMA.FTZ R47, R88.reuse, R57, R47 ;  /* 0x00000039582f7223 */ /* 0x040fe2000001002f */
[----:B------:R-:W-:Y:S02]  /*b7e0*/  LOP3.LUT R57, R129, 0x20, R92, 0xfe, !PT ;  /* 0x0000002081397812 */ /* 0x000fe400078efe5c */
[----:B------:R-:W-:Y:S01]  /*b7f0*/  ISETP.GE.AND P4, PT, R61, R0, PT ;  /* 0x000000003d00720c */ /* 0x000fe20003f86270 */
[C---:B------:R-:W-:Y:S01]  /*b800*/  FFMA.FTZ R45, R88.reuse, R64, R45 ;  /* 0x00000040582d7223 */ /* 0x040fe2000001002d */
[----:B------:R-:W-:Y:S02]  /*b810*/  I2FP.F32.S32 R53, R57 ;  /* 0x0000003900357245 */ /* 0x000fe40000201400 */
[----:B------:R-:W-:Y:S02]  /*b820*/  FSEL R131, R59, -INF , !P3 ;  /* 0xff8000003b837808 */ /* 0x000fe40005800000 */
[----:B------:R-:W-:Y:S01]  /*b830*/  FSEL R134, R45, -INF , !P4 ;  /* 0xff8000002d867808 */ /* 0x000fe20006000000 */
[----:B------:R-:W-:Y:S01]  /*b840*/  FFMA.FTZ R42, R88, R53, R42 ;  /* 0x00000035582a7223 */ /* 0x000fe2000001002a */
[----:B------:R-:W-:Y:S01]  /*b850*/  VIADD R53, R65, 0x31 ;  /* 0x0000003141357836 */ /* 0x000fe20000000000 */
[----:B------:R-:W-:-:S02]  /*b860*/  ISETP.GE.AND P3, PT, R61, R2, PT ;  /* 0x000000023d00720c */ /* 0x000fc40003f66270 */
[----:B------:R-:W-:Y:S02]  /*b870*/  I2FP.F32.S32 R59, R57 ;  /* 0x00000039003b7245 */ /* 0x000fe40000201400 */
[-C--:B------:R-:W-:Y:S02]  /*b880*/  I2FP.F32.S32 R64, R53.reuse ;  /* 0x0000003500407245 */ /* 0x080fe40000201400 */
[----:B------:R-:W-:Y:S01]  /*b890*/  I2FP.F32.S32 R45, R53 ;  /* 0x00000035002d7245 */ /* 0x000fe20000201400 */
[C---:B------:R-:W-:Y:S01]  /*b8a0*/  FFMA.FTZ R40, R88.reuse, R59, R40 ;  /* 0x0000003b58287223 */ /* 0x040fe20000010028 */
[----:B------:R-:W-:Y:S01]  /*b8b0*/  FSEL R127, R55, -INF , !P5 ;  /* 0xff800000377f7808 */ /* 0x000fe20006800000 */
[C---:B------:R-:W-:Y:S01]  /*b8c0*/  FFMA.FTZ R33, R88.reuse, R64, R33 ;  /* 0x0000004058217223 */ /* 0x040fe20000010021 */
[----:B------:R-:W-:Y:S01]  /*b8d0*/  ISETP.GE.AND P5, PT, R57, R2, PT ;  /* 0x000000023900720c */ /* 0x000fe20003fa6270 */
[----:B------:R-:W-:Y:S01]  /*b8e0*/  FFMA.FTZ R35, R88, R45, R35 ;  /* 0x0000002d58237223 */ /* 0x000fe20000010023 */
[----:B------:R-:W-:Y:S01]  /*b8f0*/  FSEL R97, R47, -INF , !P3 ;  /* 0xff8000002f617808 */ /* 0x000fe20005800000 */
[----:B------:R-:W-:Y:S01]  /*b900*/  VIADD R47, R65, 0x41 ;  /* 0x00000041412f7836 */ /* 0x000fe20000000000 */
[-C--:B------:R-:W-:Y:S01]  /*b910*/  ISETP.GE.AND P4, PT, R53, R0.reuse, PT ;  /* 0x000000003500720c */ /* 0x080fe20003f86270 */
[----:B------:R-:W-:Y:S01]  /*b920*/  VIADD R45, R65, 0x39 ;  /* 0x00000039412d7836 */ /* 0x000fe20000000000 */
[----:B------:R-:W-:-:S02]  /*b930*/  ISETP.GE.AND P6, PT, R57, R0, PT ;  /* 0x000000003900720c */ /* 0x000fc40003fc6270 */
[----:B------:R-:W-:Y:S02]  /*b940*/  FSEL R67, R42, -INF , !P5 ;  /* 0xff8000002a437808 */ /* 0x000fe40006800000 */
[----:B------:R-:W-:Y:S02]  /*b950*/  FSEL R42, R33, -INF , !P4 ;  /* 0xff800000212a7808 */ /* 0x000fe40006000000 */
[----:B------:R-:W-:Y:S02]  /*b960*/  FSEL R66, R40, -INF , !P6 ;  /* 0xff80000028427808 */ /* 0x000fe40007000000 */
[----:B------:R-:W-:Y:S02]  /*b970*/  I2FP.F32.S32 R33, R47 ;  /* 0x0000002f00217245 */ /* 0x000fe40000201400 */
[-C--:B------:R-:W-:Y:S02]  /*b980*/  I2FP.F32.S32 R40, R45.reuse ;  /* 0x0000002d00287245 */ /* 0x080fe40000201400 */
[----:B------:R-:W-:Y:S01]  /*b990*/  I2FP.F32.S32 R64, R45 ;  /* 0x0000002d00407245 */ /* 0x000fe20000201400 */
[----:B------:R-:W-:Y:S01]  /*b9a0*/  FFMA.FTZ R27, R88, R33, R27 ;  /* 0x00000021581b7223 */ /* 0x000fe2000001001b */
[----:B------:R-:W-:-:S02]  /*b9b0*/  VIADD R33, R65, 0x21 ;  /* 0x0000002141217836 */ /* 0x000fc40000000000 */
[C---:B------:R-:W-:Y:S01]  /*b9c0*/  FFMA.FTZ R31, R88.reuse, R40, R31 ;  /* 0x00000028581f7223 */ /* 0x040fe2000001001f */
[----:B------:R-:W-:Y:S01]  /*b9d0*/  I2FP.F32.S32 R40, R47 ;  /* 0x0000002f00287245 */ /* 0x000fe20000201400 */
[C---:B------:R-:W-:Y:S01]  /*b9e0*/  FFMA.FTZ R29, R88.reuse, R64, R29 ;  /* 0x00000040581d7223 */ /* 0x040fe2000001001d */
[----:B------:R-:W-:Y:S02]  /*b9f0*/  ISETP.GE.AND P3, PT, R53, R2, PT ;  /* 0x000000023500720c */ /* 0x000fe40003f66270 */
[C---:B------:R-:W-:Y:S01]  /*ba00*/  ISETP.GE.AND P6, PT, R45.reuse, R0, PT ;  /* 0x000000002d00720c */ /* 0x040fe20003fc6270 */
[C---:B------:R-:W-:Y:S01]  /*ba10*/  FFMA.FTZ R25, R88.reuse, R40, R25 ;  /* 0x0000002858197223 */ /* 0x040fe20000010019 */
[----:B------:R-:W-:Y:S02]  /*ba20*/  I2FP.F32.S32 R93, R33 ;  /* 0x00000021005d7245 */ /* 0x000fe40000201400 */
[----:B------:R-:W-:Y:S02]  /*ba30*/  ISETP.GE.AND P5, PT, R45, R2, PT ;  /* 0x000000022d00720c */ /* 0x000fe40003fa6270 */
[----:B------:R-:W-:Y:S01]  /*ba40*/  ISETP.GE.AND P4, PT, R47, R0, PT ;  /* 0x000000002f00720c */ /* 0x000fe20003f86270 */
[CC--:B------:R-:W-:Y:S01]  /*ba50*/  FFMA.FTZ R41, R88.reuse, R93.reuse, R41 ;  /* 0x0000005d58297223 */ /* 0x0c0fe20000010029 */
[----:B------:R-:W-:Y:S01]  /*ba60*/  FSEL R45, R35, -INF , !P3 ;  /* 0xff800000232d7808 */ /* 0x000fe20005800000 */
[----:B------:R-:W-:Y:S01]  /*ba70*/  FFMA.FTZ R93, R88, R93, R43 ;  /* 0x0000005d585d7223 */ /* 0x000fe2000001002b */
[----:B------:R-:W-:-:S02]  /*ba80*/  FSEL R53, R29, -INF , !P6 ;  /* 0xff8000001d357808 */ /* 0x000fc40007000000 */
[----:B------:R-:W-:Y:S02]  /*ba90*/  ISETP.GE.AND P3, PT, R47, R2, PT ;  /* 0x000000022f00720c */ /* 0x000fe40003f66270 */
[----:B------:R-:W-:Y:S02]  /*baa0*/  LOP3.LUT R29, R129, 0x28, R92, 0xfe, !PT ;  /* 0x00000028811d7812 */ /* 0x000fe400078efe5c */
[----:B------:R-:W-:Y:S02]  /*bab0*/  FSEL R40, R25, -INF , !P4 ;  /* 0xff80000019287808 */ /* 0x000fe40006000000 */
[----:B------:R-:W-:Y:S02]  /*bac0*/  I2FP.F32.S32 R25, R29 ;  /* 0x0000001d00197245 */ /* 0x000fe40000201400 */
[----:B------:R-:W-:Y:S01]  /*bad0*/  FSEL R43, R27, -INF , !P3 ;  /* 0xff8000001b2b7808 */ /* 0x000fe20005800000 */
[----:B------:R-:W-:Y:S01]  /*bae0*/  VIADD R27, R65, 0x29 ;  /* 0x00000029411b7836 */ /* 0x000fe20000000000 */
[----:B------:R-:W-:Y:S01]  /*baf0*/  FSEL R47, R31, -INF , !P5 ;  /* 0xff8000001f2f7808 */ /* 0x000fe20006800000 */
[CC--:B------:R-:W-:Y:S01]  /*bb00*/  FFMA.FTZ R36, R88.reuse, R25.reuse, R36 ;  /* 0x0000001958247223 */ /* 0x0c0fe20000010024 */
[C---:B------:R-:W-:Y:S01]  /*bb10*/  ISETP.GE.AND P6, PT, R33.reuse, R0, PT ;  /* 0x000000002100720c */ /* 0x040fe20003fc6270 */
[----:B------:R-:W-:Y:S01]  /*bb20*/  FFMA.FTZ R38, R88, R25, R38 ;  /* 0x0000001958267223 */ /* 0x000fe20000010026 */
[----:B------:R-:W-:-:S02]  /*bb30*/  ISETP.GE.AND P5, PT, R33, R2, PT ;  /* 0x000000022100720c */ /* 0x000fc40003fa6270 */
[----:B------:R-:W-:Y:S02]  /*bb40*/  FSEL R70, R41, -INF , !P6 ;  /* 0xff80000029467808 */ /* 0x000fe40007000000 */
[----:B------:R-:W-:Y:S02]  /*bb50*/  I2FP.F32.S32 R25, R27 ;  /* 0x0000001b00197245 */ /* 0x000fe40000201400 */
[----:B------:R-:W-:Y:S02]  /*bb60*/  FSEL R93, R93, -INF , !P5 ;  /* 0xff8000005d5d7808 */ /* 0x000fe40006800000 */
[C---:B------:R-:W-:Y:S01]  /*bb70*/  ISETP.GE.AND P6, PT, R27.reuse, R0, PT ;  /* 0x000000001b00720c */ /* 0x040fe20003fc6270 */
[CC--:B------:R-:W-:Y:S01]  /*bb80*/  FFMA.FTZ R37, R88.reuse, R25.reuse, R37 ;  /* 0x0000001958257223 */ /* 0x0c0fe20000010025 */
[----:B------:R-:W-:Y:S01]  /*bb90*/  ISETP.GE.AND P5, PT, R27, R2, PT ;  /* 0x000000021b00720c */ /* 0x000fe20003fa6270 */
[----:B------:R-:W-:Y:S01]  /*bba0*/  FFMA.FTZ R39, R88, R25, R39 ;  /* 0x0000001958277223 */ /* 0x000fe20000010027 */
[----:B------:R-:W-:-:S02]  /*bbb0*/  ISETP.GE.AND P4, PT, R29, R0, PT ;  /* 0x000000001d00720c */ /* 0x000fc40003f86270 */
[----:B------:R-:W-:Y:S02]  /*bbc0*/  ISETP.GE.AND P3, PT, R29, R2, PT ;  /* 0x000000021d00720c */ /* 0x000fe40003f66270 */
[----:B------:R-:W-:Y:S02]  /*bbd0*/  LOP3.LUT R27, R129, 0x30, R92, 0xfe, !PT ;  /* 0x00000030811b7812 */ /* 0x000fe400078efe5c */
[----:B------:R-:W-:Y:S02]  /*bbe0*/  FSEL R126, R36, -INF , !P4 ;  /* 0xff800000247e7808 */ /* 0x000fe40006000000 */
[----:B------:R-:W-:Y:S02]  /*bbf0*/  I2FP.F32.S32 R25, R27 ;  /* 0x0000001b00197245 */ /* 0x000fe40000201400 */
[----:B------:R-:W-:Y:S02]  /*bc00*/  FSEL R95, R38, -INF , !P3 ;  /* 0xff800000265f7808 */ /* 0x000fe40005800000 */
[C---:B------:R-:W-:Y:S01]  /*bc10*/  ISETP.GE.AND P4, PT, R27.reuse, R0, PT ;  /* 0x000000001b00720c */ /* 0x040fe20003f86270 */
[CC--:B------:R-:W-:Y:S01]  /*bc20*/  FFMA.FTZ R64, R88.reuse, R25.reuse, R32 ;  /* 0x0000001958407223 */ /* 0x0c0fe20000010020 */
[----:B------:R-:W-:Y:S01]  /*bc30*/  ISETP.GE.AND P3, PT, R27, R2, PT ;  /* 0x000000021b00720c */ /* 0x000fe20003f66270 */
[----:B------:R-:W-:Y:S01]  /*bc40*/  FFMA.FTZ R34, R88, R25, R34 ;  /* 0x0000001958227223 */ /* 0x000fe20000010022 */
[----:B------:R-:W-:-:S02]  /*bc50*/  LOP3.LUT R27, R129, 0x50, R92, 0xfe, !PT ;  /* 0x00000050811b7812 */ /* 0x000fc400078efe5c */
[----:B------:R-:W-:Y:S02]  /*bc60*/  FSEL R128, R37, -INF , !P6 ;  /* 0xff80000025807808 */ /* 0x000fe40007000000 */
[----:B------:R-:W-:Y:S02]  /*bc70*/  I2FP.F32.S32 R25, R27 ;  /* 0x0000001b00197245 */ /* 0x000fe40000201400 */
[----:B------:R-:W-:Y:S02]  /*bc80*/  FSEL R71, R39, -INF , !P5 ;  /* 0xff80000027477808 */ /* 0x000fe40006800000 */
[----:B------:R-:W-:Y:S01]  /*bc90*/  ISETP.GE.AND P6, PT, R27, R0, PT ;  /* 0x000000001b00720c */ /* 0x000fe20003fc6270 */
[CC--:B------:R-:W-:Y:S01]  /*bca0*/  FFMA.FTZ R16, R88.reuse, R25.reuse, R16 ;  /* 0x0000001958107223 */ /* 0x0c0fe20000010010 */
[----:B------:R-:W-:Y:S01]  /*bcb0*/  FFMA.FTZ R18, R88, R25, R18 ;  /* 0x0000001958127223 */ /* 0x000fe20000010012 */
[----:B------:R-:W-:Y:S01]  /*bcc0*/  VIADD R25, R137, 0x51 ;  /* 0x0000005189197836 */ /* 0x000fe20000000000 */
        /* <DEDUP_REMOVED lines=11> */
[C---:B------:R-:W-:Y:S02]  /*bd80*/  ISETP.GE.AND P6, PT, R25.reuse, R0, PT ;  /* 0x000000001900720c */ /* 0x040fe40003fc6270 */
[----:B------:R-:W-:Y:S01]  /*bd90*/  FSEL R32, R32, -INF , !P4 ;  /* 0xff80000020207808 */ /* 0x000fe20006000000 */
[CC--:B------:R-:W-:Y:S01]  /*bda0*/  FFMA.FTZ R12, R88.reuse, R19.reuse, R12 ;  /* 0x00000013580c7223 */ /* 0x0c0fe2000001000c */
[----:B------:R-:W-:Y:S01]  /*bdb0*/  FFMA.FTZ R14, R88, R19, R14 ;  /* 0x00000013580e7223 */ /* 0x000fe2000001000e */
[----:B------:R-:W-:Y:S02]  /*bdc0*/  FSEL R19, R18, -INF , !P5 ;  /* 0xff80000012137808 */ /* 0x000fe40006800000 */
[----:B------:R-:W-:Y:S01]  /*bdd0*/  ISETP.GE.AND P5, PT, R25, R2, PT ;  /* 0x000000021900720c */ /* 0x000fe20003fa6270 */
[----:B------:R-:W-:Y:S01]  /*bde0*/  VIADD R25, R137, 0x59 ;  /* 0x0000005989197836 */ /* 0x000fe20000000000 */
[----:B------:R-:W-:-:S02]  /*bdf0*/  FSEL R17, R17, -INF , !P3 ;  /* 0xff80000011117808 */ /* 0x000fc40005800000 */
[----:B------:R-:W-:Y:S02]  /*be00*/  FSEL R34, R12, -INF , !P6 ;  /* 0xff8000000c227808 */ /* 0x000fe40007000000 */
[----:B------:R-:W-:Y:S02]  /*be10*/  I2FP.F32.S32 R16, R25 ;  /* 0x0000001900107245 */ /* 0x000fe40000201400 */
[C---:B------:R-:W-:Y:S02]  /*be20*/  ISETP.GE.AND P4, PT, R25.reuse, R0, PT ;  /* 0x000000001900720c */ /* 0x040fe40003f86270 */
[----:B------:R-:W-:Y:S01]  /*be30*/  ISETP.GE.AND P3, PT, R25, R2, PT ;  /* 0x000000021900720c */ /* 0x000fe20003f66270 */
[CC--:B------:R-:W-:Y:S01]  /*be40*/  FFMA.FTZ R13, R88.reuse, R16.reuse, R13 ;  /* 0x00000010580d7223 */ /* 0x0c0fe2000001000d */
[----:B------:R-:W-:Y:S01]  /*be50*/  LOP3.LUT R25, R129, 0x60, R92, 0xfe, !PT ;  /* 0x0000006081197812 */ /* 0x000fe200078efe5c */
[----:B------:R-:W-:Y:S01]  /*be60*/  FFMA.FTZ R15, R88, R16, R15 ;  /* 0x00000010580f7223 */ /* 0x000fe2000001000f */
[----:B------:R-:W-:-:S02]  /*be70*/  FSEL R41, R14, -INF , !P5 ;  /* 0xff8000000e297808 */ /* 0x000fc40006800000 */
[----:B------:R-:W-:Y:S02]  /*be80*/  I2FP.F32.S32 R27, R25 ;  /* 0x00000019001b7245 */ /* 0x000fe40000201400 */
[C---:B------:R-:W-:Y:S02]  /*be90*/  ISETP.GE.AND P6, PT, R25.reuse, R0, PT ;  /* 0x000000001900720c */ /* 0x040fe40003fc6270 */
[----:B------:R-:W-:Y:S01]  /*bea0*/  ISETP.GE.AND P5, PT, R25, R2, PT ;  /* 0x000000021900720c */ /* 0x000fe20003fa6270 */
[----:B------:R-:W-:Y:S02]  /*beb0*/  VIADD R25, R137, 0x61 ;  /* 0x0000006189197836 */ /* 0x000fe40000000000 */
[CC--:B------:R-:W-:Y:S01]  /*bec0*/  FFMA.FTZ R8, R88.reuse, R27.reuse, R8 ;  /* 0x0000001b58087223 */ /* 0x0c0fe20000010008 */
[----:B------:R-:W-:Y:S01]  /*bed0*/  FFMA.FTZ R10, R88, R27, R10 ;  /* 0x0000001b580a7223 */ /* 0x000fe2000001000a */
[----:B------:R-:W-:Y:S02]  /*bee0*/  FSEL R36, R13, -INF , !P4 ;  /* 0xff8000000d247808 */ /* 0x000fe40006000000 */
[----:B------:R-:W-:-:S02]  /*bef0*/  LOP3.LUT R13, R129, 0x68, R92, 0xfe, !PT ;  /* 0x00000068810d7812 */ /* 0x000fc400078efe5c */
[----:B------:R-:W-:Y:S02]  /*bf00*/  I2FP.F32.S32 R12, R25 ;  /* 0x00000019000c7245 */ /* 0x000fe40000201400 */
[----:B------:R-:W-:Y:S02]  /*bf10*/  FSEL R37, R15, -INF , !P3 ;  /* 0xff8000000f257808 */ /* 0x000fe40005800000 */
[----:B------:R-:W-:Y:S01]  /*bf20*/  FSEL R38, R8, -INF , !P6 ;  /* 0xff80000008267808 */ /* 0x000fe20007000000 */
[-C--:B------:R-:W-:Y:S01]  /*bf30*/  FFMA.FTZ R9, R88, R12.reuse, R9 ;  /* 0x0000000c58097223 */ /* 0x080fe20000010009 */
[----:B------:R-:W-:Y:S01]  /*bf40*/  FSEL R39, R10, -INF , !P5 ;  /* 0xff8000000a277808 */ /* 0x000fe20006800000 */
[----:B------:R-:W-:Y:S01]  /*bf50*/  FFMA.FTZ R11, R88, R12, R11 ;  /* 0x0000000c580b7223 */ /* 0x000fe2000001000b */
[----:B------:R-:W-:Y:S02]  /*bf60*/  I2FP.F32.S32 R15, R13 ;  /* 0x0000000d000f7245 */ /* 0x000fe40000201400 */
[----:B------:R-:W-:-:S02]  /*bf70*/  ISETP.GE.AND P6, PT, R13, R0, PT ;  /* 0x000000000d00720c */ /* 0x000fc40003fc6270 */
[----:B------:R-:W-:Y:S01]  /*bf80*/  ISETP.GE.AND P5, PT, R13, R2, PT ;  /* 0x000000020d00720c */ /* 0x000fe20003fa6270 */
[----:B------:R-:W-:Y:S01]  /*bf90*/  VIADD R13, R137, 0x69 ;  /* 0x00000069890d7836 */ /* 0x000fe20000000000 */
[C---:B------:R-:W-:Y:S01]  /*bfa0*/  ISETP.GE.AND P4, PT, R25.reuse, R0, PT ;  /* 0x000000001900720c */ /* 0x040fe20003f86270 */
[CC--:B------:R-:W-:Y:S01]  /*bfb0*/  FFMA.FTZ R4, R88.reuse, R15.reuse, R4 ;  /* 0x0000000f58047223 */ /* 0x0c0fe20000010004 */
[C---:B------:R-:W-:Y:S01]  /*bfc0*/  FFMA.FTZ R6, R88.reuse, R15, R6 ;  /* 0x0000000f58067223 */ /* 0x040fe20000010006 */
[----:B------:R-:W-:Y:S02]  /*bfd0*/  ISETP.GE.AND P3, PT, R25, R2, PT ;  /* 0x000000021900720c */ /* 0x000fe40003f66270 */
[----:B------:R-:W-:Y:S02]  /*bfe0*/  I2FP.F32.S32 R8, R13 ;  /* 0x0000000d00087245 */ /* 0x000fe40000201400 */
[----:B------:R-:W-:Y:S02]  /*bff0*/  FSEL R57, R9, -INF , !P4 ;  /* 0xff80000009397808 */ /* 0x000fe40006000000 */
[----:B------:R-:W-:Y:S01]  /*c000*/  LOP3.LUT R9, R129, 0x70, R92, 0xfe, !PT ;  /* 0x0000007081097812 */ /* 0x000fe200078efe5c */
[C---:B------:R-:W-:Y:S01]  /*c010*/  FFMA.FTZ R5, R88.reuse, R8, R5 ;  /* 0x0000000858057223 */ /* 0x040fe20000010005 */
[----:B------:R-:W-:Y:S01]  /*c020*/  ISETP.GE.AND P4, PT, R13, R0, PT ;  /* 0x000000000d00720c */ /* 0x000fe20003f86270 */
[----:B------:R-:W-:Y:S01]  /*c030*/  FFMA.FTZ R7, R88, R8, R7 ;  /* 0x0000000858077223 */ /* 0x000fe20000010007 */
[----:B------:R-:W-:-:S02]  /*c040*/  FSEL R59, R4, -INF , !P6 ;  /* 0xff800000043b7808 */ /* 0x000fc40007000000 */
[----:B------:R-:W-:Y:S02]  /*c050*/  FSEL R33, R6, -INF , !P5 ;  /* 0xff80000006217808 */ /* 0x000fe40006800000 */
[----:B------:R-:W-:Y:S02]  /*c060*/  I2FP.F32.S32 R27, R9 ;  /* 0x00000009001b7245 */ /* 0x000fe40000201400 */
[C---:B------:R-:W-:Y:S02]  /*c070*/  ISETP.GE.AND P6, PT, R9.reuse, R0, PT ;  /* 0x000000000900720c */ /* 0x040fe40003fc6270 */
[----:B------:R-:W-:Y:S01]  /*c080*/  ISETP.GE.AND P5, PT, R9, R2, PT ;  /* 0x000000020900720c */ /* 0x000fe20003fa6270 */
[----:B------:R-:W-:Y:S01]  /*c090*/  VIADD R9, R137, 0x71 ;  /* 0x0000007189097836 */ /* 0x000fe20000000000 */
[----:B------:R-:W-:Y:S01]  /*c0a0*/  FSEL R61, R5, -INF , !P4 ;  /* 0xff800000053d7808 */ /* 0x000fe20006000000 */
[CC--:B------:R-:W-:Y:S01]  /*c0b0*/  FFMA.FTZ R72, R88.reuse, R27.reuse, R72 ;  /* 0x0000001b58487223 */ /* 0x0c0fe20000010048 */
[----:B------:R-:W-:Y:S01]  /*c0c0*/  LOP3.LUT R5, R129, 0x78, R92, 0xfe, !PT ;  /* 0x0000007881057812 */ /* 0x000fe200078efe5c */
[----:B------:R-:W-:Y:S01]  /*c0d0*/  FFMA.FTZ R27, R88, R27, R74 ;  /* 0x0000001b581b7223 */ /* 0x000fe2000001004a */
[----:B------:R-:W-:-:S02]  /*c0e0*/  FSEL R35, R11, -INF , !P3 ;  /* 0xff8000000b237808 */ /* 0x000fc40005800000 */
[----:B------:R-:W-:Y:S02]  /*c0f0*/  I2FP.F32.S32 R29, R9 ;  /* 0x00000009001d7245 */ /* 0x000fe40000201400 */
[----:B------:R-:W-:Y:S02]  /*c100*/  ISETP.GE.AND P3, PT, R13, R2, PT ;  /* 0x000000020d00720c */ /* 0x000fe40003f66270 */
[----:B------:R-:W-:Y:S01]  /*c110*/  I2FP.F32.S32 R25, R5 ;  /* 0x0000000500197245 */ /* 0x000fe20000201400 */
[CC--:B------:R-:W-:Y:S01]  /*c120*/  FFMA.FTZ R16, R88.reuse, R29.reuse, R73 ;  /* 0x0000001d58107223 */ /* 0x0c0fe20000010049 */
[----:B------:R-:W-:Y:S01]  /*c130*/  FSEL R31, R7, -INF , !P3 ;  /* 0xff800000071f7808 */ /* 0x000fe20005800000 */
[C---:B------:R-:W-:Y:S01]  /*c140*/  FFMA.FTZ R29, R88.reuse, R29, R75 ;  /* 0x0000001d581d7223 */ /* 0x040fe2000001004b */
[----:B------:R-:W-:Y:S01]  /*c150*/  ISETP.GE.AND P4, PT, R9, R0, PT ;  /* 0x000000000900720c */ /* 0x000fe20003f86270 */
[CC--:B------:R-:W-:Y:S01]  /*c160*/  FFMA.FTZ R18, R88.reuse, R25.reuse, R48 ;  /* 0x0000001958127223 */ /* 0x0c0fe20000010030 */
[----:B------:R-:W-:Y:S01]  /*c170*/  LOP3.LUT R7, R129, 0x8, R92, 0xfe, !PT ;  /* 0x0000000881077812 */ /* 0x000fe200078efe5c */
[----:B------:R-:W-:Y:S01]  /*c180*/  FFMA.FTZ R25, R88, R25, R50 ;  /* 0x0000001958197223 */ /* 0x000fe20000010032 */
[----:B------:R-:W-:-:S02]  /*c190*/  FSEL R48, R72, -INF , !P6 ;  /* 0xff80000048307808 */ /* 0x000fc40007000000 */
[----:B------:R-:W-:Y:S02]  /*c1a0*/  FSEL R27, R27, -INF , !P5 ;  /* 0xff8000001b1b7808 */ /* 0x000fe40006800000 */
[C---:B------:R-:W-:Y:S02]  /*c1b0*/  ISETP.GE.AND P6, PT, R5.reuse, R0, PT ;  /* 0x000000000500720c */ /* 0x040fe40003fc6270 */
[----:B------:R-:W-:Y:S02]  /*c1c0*/  ISETP.GE.AND P5, PT, R5, R2, PT ;  /* 0x000000020500720c */ /* 0x000fe40003fa6270 */
[----:B------:R-:W-:Y:S02]  /*c1d0*/  I2FP.F32.S32 R5, R7 ;  /* 0x0000000700057245 */ /* 0x000fe40000201400 */
[----:B------:R-:W-:Y:S02]  /*c1e0*/  FSEL R16, R16, -INF , !P4 ;  /* 0xff80000010107808 */ /* 0x000fe40006000000 */
[----:B------:R-:W-:Y:S01]  /*c1f0*/  ISETP.GE.AND P4, PT, R7, R0, PT ;  /* 0x000000000700720c */ /* 0x000fe20003f86270 */
[----:B------:R-:W-:Y:S01]  /*c200*/  FFMA.FTZ R6, R88, R5, R56 ;  /* 0x0000000558067223 */ /* 0x000fe20000010038 */
[----:B------:R-:W-:-:S02]  /*c210*/  ISETP.GE.AND P3, PT, R9, R2, PT ;  /* 0x000000020900720c */ /* 0x000fc40003f66270 */
[--C-:B------:R-:W-:Y:S02]  /*c220*/  LOP3.LUT R7, R129, 0x10, R92.reuse, 0xfe, !PT ;  /* 0x0000001081077812 */ /* 0x100fe400078efe5c */
[----:B------:R-:W-:Y:S02]  /*c230*/  FSEL R29, R29, -INF , !P3 ;  /* 0xff8000001d1d7808 */ /* 0x000fe40005800000 */
[----:B------:R-:W-:Y:S02]  /*c240*/  I2FP.F32.S32 R5, R7 ;  /* 0x0000000700057245 */ /* 0x000fe40000201400 */
[----:B------:R-:W-:Y:S02]  /*c250*/  ISETP.GE.AND P3, PT, R7, R0, PT ;  /* 0x000000000700720c */ /* 0x000fe40003f66270 */
[----:B------:R-:W-:Y:S01]  /*c260*/  LOP3.LUT R7, R129, 0x18, R92, 0xfe, !PT ;  /* 0x0000001881077812 */ /* 0x000fe200078efe5c */
[----:B------:R-:W-:Y:S01]  /*c270*/  FFMA.FTZ R14, R88, R5, R52 ;  /* 0x00000005580e7223 */ /* 0x000fe20000010034 */
[----:B------:R-:W-:-:S02]  /*c280*/  FSEL R18, R18, -INF , !P6 ;  /* 0xff80000012127808 */ /* 0x000fc40007000000 */
[----:B------:R-:W-:Y:S02]  /*c290*/  I2FP.F32.S32 R5, R7 ;  /* 0x0000000700057245 */ /* 0x000fe40000201400 */
[-C--:B------:R-:W-:Y:S02]  /*c2a0*/  ISETP.GE.AND P6, PT, R7, R0.reuse, PT ;  /* 0x000000000700720c */ /* 0x080fe40003fc6270 */
[----:B------:R-:W-:Y:S01]  /*c2b0*/  LOP3.LUT R7, R129, 0x38, R92, 0xfe, !PT ;  /* 0x0000003881077812 */ /* 0x000fe200078efe5c */
[----:B------:R-:W-:Y:S01]  /*c2c0*/  FFMA.FTZ R12, R88, R5, R44 ;  /* 0x00000005580c7223 */ /* 0x000fe2000001002c */
[----:B------:R-:W-:Y:S02]  /*c2d0*/  FSEL R25, R25, -INF , !P5 ;  /* 0xff80000019197808 */ /* 0x000fe40006800000 */
[----:B------:R-:W-:Y:S02]  /*c2e0*/  I2FP.F32.S32 R5, R7 ;  /* 0x0000000700057245 */ /* 0x000fe40000201400 */
[----:B------:R-:W-:-:S02]  /*c2f0*/  ISETP.GE.AND P5, PT, R7, R0, PT ;  /* 0x000000000700720c */ /* 0x000fc40003fa6270 */
[----:B------:R-:W-:Y:S01]  /*c300*/  LOP3.LUT R7, R129, 0x40, R92, 0xfe, !PT ;  /* 0x0000004081077812 */ /* 0x000fe200078efe5c */
[----:B------:R-:W-:Y:S01]  /*c310*/  FFMA.FTZ R28, R88, R5, R28 ;  /* 0x00000005581c7223 */ /* 0x000fe2000001001c */
[----:B------:R-:W-:Y:S02]  /*c320*/  FSEL R6, R6, -INF , !P4 ;  /* 0xff80000006067808 */ /* 0x000fe40006000000 */
[----:B------:R-:W-:Y:S02]  /*c330*/  I2FP.F32.S32 R5, R7 ;  /* 0x0000000700057245 */ /* 0x000fe40000201400 */
[----:B------:R-:W-:Y:S02]  /*c340*/  ISETP.GE.AND P4, PT, R7, R0, PT ;  /* 0x000000000700720c */ /* 0x000fe40003f86270 */
[----:B------:R-:W-:Y:S01]  /*c350*/  LOP3.LUT R7, R129, 0x48, R92, 0xfe, !PT ;  /* 0x0000004881077812 */ /* 0x000fe200078efe5c */
[----:B------:R-:W-:Y:S01]  /*c360*/  FFMA.FTZ R24, R88, R5, R24 ;  /* 0x0000000558187223 */ /* 0x000fe20000010018 */
[----:B------:R-:W-:-:S02]  /*c370*/  FSEL R14, R14, -INF , !P3 ;  /* 0xff8000000e0e7808 */ /* 0x000fc40005800000 */
[----:B------:R-:W-:Y:S02]  /*c380*/  I2FP.F32.S32 R5, R7 ;  /* 0x0000000700057245 */ /* 0x000fe40000201400 */
[----:B------:R-:W-:Y:S02]  /*c390*/  ISETP.GE.AND P3, PT, R7, R0, PT ;  /* 0x000000000700720c */ /* 0x000fe40003f66270 */
[----:B------:R-:W-:Y:S01]  /*c3a0*/  FSEL R12, R12, -INF , !P6 ;  /* 0xff8000000c0c7808 */ /* 0x000fe20007000000 */
[----:B------:R-:W-:Y:S01]  /*c3b0*/  FFMA.FTZ R20, R88, R5, R20 ;  /* 0x0000000558147223 */ /* 0x000fe20000010014 */
[----:B------:R-:W-:Y:S02]  /*c3c0*/  LOP3.LUT R5, R129, 0x8, R92, 0xfe, !PT ;  /* 0x0000000881057812 */ /* 0x000fe400078efe5c */
[----:B------:R-:W-:Y:S02]  /*c3d0*/  FSEL R44, R28, -INF , !P5 ;  /* 0xff8000001c2c7808 */ /* 0x000fe40006800000 */
[----:B------:R-:W-:-:S02]  /*c3e0*/  I2FP.F32.S32 R7, R5 ;  /* 0x0000000500077245 */ /* 0x000fc40000201400 */
[-C--:B------:R-:W-:Y:S02]  /*c3f0*/  ISETP.GE.AND P6, PT, R5, R2.reuse, PT ;  /* 0x000000020500720c */ /* 0x080fe40003fc6270 */
[C---:B------:R-:W-:Y:S01]  /*c400*/  LOP3.LUT R5, R129.reuse, 0x10, R92, 0xfe, !PT ;  /* 0x0000001081057812 */ /* 0x040fe200078efe5c */
[C---:B------:R-:W-:Y:S01]  /*c410*/  FFMA.FTZ R7, R88.reuse, R7, R58 ;  /* 0x0000000758077223 */ /* 0x040fe2000001003a */
[--C-:B------:R-:W-:Y:S02]  /*c420*/  LOP3.LUT R9, R129, 0x40, R92.reuse, 0xfe, !PT ;  /* 0x0000004081097812 */ /* 0x100fe400078efe5c */
[----:B------:R-:W-:Y:S02]  /*c430*/  I2FP.F32.S32 R13, R5 ;  /* 0x00000005000d7245 */ /* 0x000fe40000201400 */
[----:B------:R-:W-:Y:S02]  /*c440*/  ISETP.GE.AND P5, PT, R5, R2, PT ;  /* 0x000000020500720c */ /* 0x000fe40003fa6270 */
[----:B------:R-:W-:Y:S01]  /*c450*/  LOP3.LUT R5, R129, 0x18, R92, 0xfe, !PT ;  /* 0x0000001881057812 */ /* 0x000fe200078efe5c */
[----:B------:R-:W-:Y:S01]  /*c460*/  FFMA.FTZ R13, R88, R13, R54 ;  /* 0x0000000d580d7223 */ /* 0x000fe20000010036 */
[----:B------:R-:W-:-:S02]  /*c470*/  FSEL R50, R24, -INF , !P4 ;  /* 0xff80000018327808 */ /* 0x000fc40006000000 */
[----:B------:R-:W-:Y:S02]  /*c480*/  I2FP.F32.S32 R15, R5 ;  /* 0x00000005000f7245 */ /* 0x000fe40000201400 */
[-C--:B------:R-:W-:Y:S02]  /*c490*/  ISETP.GE.AND P4, PT, R5, R2.reuse, PT ;  /* 0x000000020500720c */ /* 0x080fe40003f86270 */
[----:B------:R-:W-:Y:S01]  /*c4a0*/  I2FP.F32.S32 R5, R9 ;  /* 0x0000000900057245 */ /* 0x000fe20000201400 */
[----:B------:R-:W-:Y:S01]  /*c4b0*/  FFMA.FTZ R15, R88, R15, R46 ;  /* 0x0000000f580f7223 */ /* 0x000fe2000001002e */
[----:B------:R-:W-:Y:S02]  /*c4c0*/  FSEL R28, R20, -INF , !P3 ;  /* 0xff800000141c7808 */ /* 0x000fe40005800000 */
[----:B------:R-:W-:Y:S01]  /*c4d0*/  ISETP.GE.AND P3, PT, R9, R2, PT ;  /* 0x000000020900720c */ /* 0x000fe20003f66270 */
[----:B------:R-:W-:Y:S01]  /*c4e0*/  FFMA.FTZ R26, R88, R5, R26 ;  /* 0x00000005581a7223 */ /* 0x000fe2000001001a */
[----:B------:R-:W-:-:S02]  /*c4f0*/  LOP3.LUT R9, R129, 0x48, R92, 0xfe, !PT ;  /* 0x0000004881097812 */ /* 0x000fc400078efe5c */
[----:B------:R-:W-:Y:S02]  /*c500*/  FSEL R7, R7, -INF , !P6 ;  /* 0xff80000007077808 */ /* 0x000fe40007000000 */
[----:B------:R-:W-:Y:S02]  /*c510*/  I2FP.F32.S32 R5, R9 ;  /* 0x0000000900057245 */ /* 0x000fe40000201400 */
[----:B------:R-:W-:Y:S02]  /*c520*/  ISETP.GE.AND P6, PT, R9, R2, PT ;  /* 0x000000020900720c */ /* 0x000fe40003fc6270 */
[----:B------:R-:W-:Y:S01]  /*c530*/  LOP3.LUT R9, R129, 0x38, R92, 0xfe, !PT ;  /* 0x0000003881097812 */ /* 0x000fe200078efe5c */
[----:B------:R-:W-:Y:S01]  /*c540*/  FFMA.FTZ R22, R88, R5, R22 ;  /* 0x0000000558167223 */ /* 0x000fe20000010016 */
[----:B------:R-:W-:Y:S02]  /*c550*/  FSEL R15, R15, -INF , !P4 ;  /* 0xff8000000f0f7808 */ /* 0x000fe40006000000 */
[----:B------:R-:W-:-:S02]  /*c560*/  I2FP.F32.S32 R5, R9 ;  /* 0x0000000900057245 */ /* 0x000fc40000201400 */
[----:B------:R-:W-:Y:S02]  /*c570*/  FSEL R13, R13, -INF , !P5 ;  /* 0xff8000000d0d7808 */ /* 0x000fe40006800000 */
[----:B------:R-:W-:Y:S01]  /*c580*/  ISETP.GE.AND P4, PT, R65, R0, PT ;  /* 0x000000004100720c */ /* 0x000fe20003f86270 */
[C---:B------:R-:W-:Y:S01]  /*c590*/  FFMA.FTZ R30, R88.reuse, R5, R30 ;  /* 0x00000005581e7223 */ /* 0x040fe2000001001e */
[----:B------:R-:W-:Y:S02]  /*c5a0*/  I2FP.F32.S32 R5, R65 ;  /* 0x0000004100057245 */ /* 0x000fe40000201400 */
[----:B------:R-:W-:Y:S02]  /*c5b0*/  ISETP.GE.AND P5, PT, R9, R2, PT ;  /* 0x000000020900720c */ /* 0x000fe40003fa6270 */
[----:B------:R-:W-:Y:S01]  /*c5c0*/  I2FP.F32.S32 R9, R137 ;  /* 0x0000008900097245 */ /* 0x000fe20000201400 */
[----:B------:R-:W-:Y:S01]  /*c5d0*/  FFMA.FTZ R8, R88, R5, R60 ;  /* 0x0000000558087223 */ /* 0x000fe2000001003c */
[----:B------:R-:W-:Y:S01]  /*c5e0*/  VIADD R5, R65, 0x49 ;  /* 0x0000004941057836 */ /* 0x000fe20000000000 */
[----:B------:R-:W-:-:S02]  /*c5f0*/  FSEL R65, R26, -INF , !P3 ;  /* 0xff8000001a417808 */ /* 0x000fc40005800000 */
[C---:B------:R-:W-:Y:S01]  /*c600*/  ISETP.GE.AND P3, PT, R137.reuse, R2, PT ;  /* 0x000000028900720c */ /* 0x040fe20003f66270 */
[----:B------:R-:W-:Y:S01]  /*c610*/  VIADD R137, R137, 0x79 ;  /* 0x0000007989897836 */ /* 0x000fe20000000000 */
[----:B------:R-:W-:Y:S01]  /*c620*/  I2FP.F32.S32 R4, R5 ;  /* 0x0000000500047245 */ /* 0x000fe20000201400 */
[----:B------:R-:W-:Y:S01]  /*c630*/  FFMA.FTZ R9, R88, R9, R62 ;  /* 0x0000000958097223 */ /* 0x000fe2000001003e */
[----:B------:R-:W-:Y:S02]  /*c640*/  FSEL R73, R30, -INF , !P5 ;  /* 0xff8000001e497808 */ /* 0x000fe40006800000 */
[----:B------:R-:W-:Y:S01]  /*c650*/  I2FP.F32.S32 R20, R137 ;  /* 0x0000008900147245 */ /* 0x000fe20000201400 */
[CC--:B------:R-:W-:Y:S01]  /*c660*/  FFMA.FTZ R46, R88.reuse, R4.reuse, R21 ;  /* 0x00000004582e7223 */ /* 0x0c0fe20000010015 */
[----:B------:R-:W-:Y:S01]  /*c670*/  FFMA.FTZ R21, R88, R4, R23 ;  /* 0x0000000458157223 */ /* 0x000fe20000010017 */
[----:B------:R-:W-:Y:S02]  /*c680*/  FSEL R23, R22, -INF , !P6 ;  /* 0xff80000016177808 */ /* 0x000fe40007000000 */
[-C--:B------:R-:W-:Y:S01]  /*c690*/  FFMA.FTZ R24, R88, R20.reuse, R49 ;  /* 0x0000001458187223 */ /* 0x080fe20000010031 */
[----:B------:R-:W-:Y:S01]  /*c6a0*/  FSEL R8, R8, -INF , !P4 ;  /* 0xff80000008087808 */ /* 0x000fe20006000000 */
[----:B------:R-:W-:Y:S01]  /*c6b0*/  FFMA.FTZ R20, R88, R20, R51 ;  /* 0x0000001458147223 */ /* 0x000fe20000010033 */
[----:B------:R-:W-:-:S02]  /*c6c0*/  FSEL R9, R9, -INF , !P3 ;  /* 0xff80000009097808 */ /* 0x000fc40005800000 */
[-C--:B------:R-:W-:Y:S02]  /*c6d0*/  ISETP.GE.AND P6, PT, R5, R0.reuse, PT ;  /* 0x000000000500720c */ /* 0x080fe40003fc6270 */
[----:B------:R-:W-:Y:S02]  /*c6e0*/  ISETP.GE.AND P5, PT, R137, R0, PT ;  /* 0x000000008900720c */ /* 0x000fe40003fa6270 */
[-C--:B------:R-:W-:Y:S02]  /*c6f0*/  ISETP.GE.AND P4, PT, R5, R2.reuse, PT ;  /* 0x000000020500720c */ /* 0x080fe40003f86270 */
        /* <DEDUP_REMOVED lines=21> */
[----:B------:R-:W-:-:S05]  /*c850*/  IMAD R5, R2, R5, R11 ;  /* 0x0000000502057224 */ /* 0x000fca00078e020b */
[----:B------:R-:W-:-:S13]  /*c860*/  ISETP.GT.U32.AND P5, PT, R2, R5, PT ;  /* 0x000000050200720c */ /* 0x000fda0003fa4070 */
[----:B------:R-:W-:Y:S02]  /*c870*/  @!P5 IMAD.IADD R5, R5, 0x1, -R2 ;  /* 0x000000010505d824 */ /* 0x000fe400078e0a02 */
[----:B------:R-:W-:-:S03]  /*c880*/  @!P5 VIADD R10, R10, 0x1 ;  /* 0x000000010a0ad836 */ /* 0x000fc60000000000 */
[----:B------:R-:W-:Y:S02]  /*c890*/  ISETP.GE.U32.AND P6, PT, R5, R2, PT ;  /* 0x000000020500720c */ /* 0x000fe40003fc6070 */
[CC--:B------:R-:W-:Y:S02]  /*c8a0*/  LOP3.LUT R5, R129.reuse, R4.reuse, RZ, 0x3c, !PT ;  /* 0x0000000481057212 */ /* 0x0c0fe400078e3cff */
[----:B------:R-:W-:Y:S02]  /*c8b0*/  IADD3 R129, R129, -0x80, RZ ;  /* 0xffffff8081817810 */ /* 0x000fe40007ffe0ff */
[----:B------:R-:W-:Y:S02]  /*c8c0*/  ISETP.GE.AND P4, PT, R5, RZ, PT ;  /* 0x000000ff0500720c */ /* 0x000fe40003f86270 */
[----:B------:R-:W-:Y:S02]  /*c8d0*/  IABS R5, R129 ;  /* 0x0000008100057213 */ /* 0x000fe40000000000 */
[----:B------:R-:W-:-:S03]  /*c8e0*/  LOP3.LUT R129, R129, R4, RZ, 0x3c, !PT ;  /* 0x0000000481817212 */ /* 0x000fc600078e3cff */
[----:B------:R-:W-:Y:S01]  /*c8f0*/  IMAD.HI.U32 R0, R0, R5, RZ ;  /* 0x0000000500007227 */ /* 0x000fe200078e00ff */
[----:B------:R-:W-:-:S03]  /*c900*/  ISETP.GE.AND P2, PT, R129, RZ, PT ;  /* 0x000000ff8100720c */ /* 0x000fc60003f46270 */
[----:B------:R-:W-:Y:S02]  /*c910*/  IMAD.MOV R11, RZ, RZ, -R0 ;  /* 0x000000ffff0b7224 */ /* 0x000fe400078e0a00 */
[----:B------:R-:W-:Y:S02]  /*c920*/  @P6 VIADD R10, R10, 0x1 ;  /* 0x000000010a0a6836 */ /* 0x000fe40000000000 */
[----:B------:R-:W-:-:S03]  /*c930*/  IMAD R5, R2, R11, R5 ;  /* 0x0000000b02057224 */ /* 0x000fc600078e0205 */
[----:B------:R-:W-:Y:S02]  /*c940*/  @!P4 IADD3 R10, -R10, RZ, RZ ;  /* 0x000000ff0a0ac210 */ /* 0x000fe40007ffe1ff */
[----:B------:R-:W-:-:S13]  /*c950*/  ISETP.GT.U32.AND P3, PT, R2, R5, PT ;  /* 0x000000050200720c */ /* 0x000fda0003f64070 */
        /* <DEDUP_REMOVED lines=18> */
[----:B------:R-:W-:-:S04]  /*ca80*/  IMAD R74, R49, R0, RZ ;  /* 0x00000000314a7224 */ /* 0x000fc800078e02ff */
[C---:B------:R-:W-:Y:S02]  /*ca90*/  IMAD R74, R11.reuse, UR5, R74 ;  /* 0x000000050b4a7c24 */ /* 0x040fe4000f8e024a */
[----:B------:R-:W-:-:S05]  /*caa0*/  IMAD.WIDE.U32 R10, R11, R0, RZ ;  /* 0x000000000b0a7225 */ /* 0x000fca00078e00ff */
[----:B------:R-:W-:Y:S02]  /*cab0*/  IADD3 R75, R11, R74, RZ ;  /* 0x0000004a0b4b7210 */ /* 0x000fe40007ffe0ff */
[----:B------:R-:W-:Y:S01]  /*cac0*/  MOV R74, R10 ;  /* 0x0000000a004a7202 */ /* 0x000fe20000000f00 */
[----:B--2---:R-:W-:Y:S02]  /*cad0*/  IMAD.IADD R2, R2, 0x1, -R5 ;  /* 0x0000000102027824 */ /* 0x004fe400078e0a05 */
[----:B------:R-:W1:Y:S03]  /*cae0*/  LDC.64 R4, c[0x0][0x230] ;  /* 0x00008c00ff047b82 */ /* 0x000e660000000a00 */
[----:B------:R-:W-:-:S05]  /*caf0*/  SHF.R.S32.HI R11, RZ, 0x1f, R2 ;  /* 0x0000001fff0b7819 */ /* 0x000fca0000011402 */
[-C--:B-1----:R-:W-:Y:S02]  /*cb00*/  IMAD R11, R11, R4.reuse, RZ ;  /* 0x000000040b0b7224 */ /* 0x082fe400078e02ff */
[----:B------:R-:W-:-:S04]  /*cb10*/  IMAD.WIDE.U32 R74, R2, R4, R74 ;  /* 0x00000004024a7225 */ /* 0x000fc800078e004a */
[----:B------:R-:W-:-:S04]  /*cb20*/  IMAD R5, R2, R5, R11 ;  /* 0x0000000502057224 */ /* 0x000fc800078e020b */
[----:B------:R-:W-:Y:S01]  /*cb30*/  IMAD.IADD R5, R75, 0x1, R5 ;  /* 0x000000014b057824 */ /* 0x000fe200078e0205 */
[----:B------:R-:W-:Y:S06]  /*cb40*/  BRA `(.L_x_4688) ;  /* 0x0000000000107947 */ /* 0x000fec0003800000 */
.L_x_4687:
[----:B------:R-:W1:Y:S02]  /*cb50*/  LDC R0, c[0x0][0x248] ;  /* 0x00009200ff007b82 */ /* 0x000e640000000800 */
[----:B-1----:R-:W-:-:S05]  /*cb60*/  IMAD.SHL.U32 R74, R0, 0x80, RZ ;  /* 0x00000080004a7824 */ /* 0x002fca00078e00ff */
[----:B------:R-:W-:-:S04]  /*cb70*/  IADD3 R74, -R74, RZ, RZ ;  /* 0x000000ff4a4a7210 */ /* 0x000fc80007ffe1ff */
[----:B------:R-:W-:-:S07]  /*cb80*/  SHF.R.S32.HI R5, RZ, 0x1f, R74 ;  /* 0x0000001fff057819 */ /* 0x000fce000001144a */
.L_x_4688:
        /* <DEDUP_REMOVED lines=15> */
[----:B------:R-:W2:Y:S01]  /*cc80*/  @!P0 LDC R2, c[0x0][0x24c] ;  /* 0x00009300ff028b82 */ /* 0x000ea20000000800 */
[----:B------:R-:W-:-:S02]  /*cc90*/  @!P0 LEA R4, P2, R0, R74, 0x6 ;  /* 0x0000004a00048211 */ /* 0x000fc400078430ff */
[----:B------:R-:W-:Y:S01]  /*cca0*/  @!PT LDS RZ, [RZ] ;  /* 0x00000000fffff984 */ /* 0x000fe20000000800 */
[----:B------:R-:W-:Y:S01]  /*ccb0*/  @!PT LDS RZ, [RZ] ;  /* 0x00000000fffff984 */ /* 0x000fe20000000800 */
[----:B------:R-:W-:Y:S01]  /*ccc0*/  @!PT LDS RZ, [RZ] ;  /* 0x00000000fffff984 */ /* 0x000fe20000000800 */
[----:B------:R1:W-:Y:S04]  /*ccd0*/  @!P0 LDGSTS.E.BYPASS.LTC128B.128 [R122+0x1800], desc[UR6][R10.64] ;  /* 0x018000000a7a8fae */ /* 0x0003e8000b901d46 */
[----:B------:R1:W-:Y:S01]  /*cce0*/  @P0 STS.128 [R122+0x2000], RZ ;  /* 0x002000ff7a000388 */ /* 0x0003e20000000c00 */
[----:B--2---:R-:W-:Y:S02]  /*ccf0*/  @!P0 LEA.HI.X R2, R0, R5, R2, 0x6, P2 ;  /* 0x0000000500028211 */ /* 0x004fe400010f3402 */
[----:B------:R-:W-:-:S04]  /*cd00*/  @!P0 LEA R140, P2, R4, R120, 0x1 ;  /* 0x00000078048c8211 */ /* 0x000fc800078408ff */
        /* <DEDUP_REMOVED lines=10> */
[----:B-1----:R-:W-:-:S05]  /*cdb0*/  IMAD.WIDE.U32 R140, R0, 0x60, R4 ;  /* 0x00000060008c7825 */ /* 0x002fca00078e0004 */
[----:B------:R-:W-:Y:S02]  /*cdc0*/  IADD3 R0, R141, UR4, RZ ;  /* 0x000000048d007c10 */ /* 0x000fe4000fffe0ff */
[----:B------:R-:W-:-:S04]  /*cdd0*/  LEA R10, P0, R140, R120, 0x1 ;  /* 0x000000788c0a7211 */ /* 0x000fc800078008ff */
[----:B------:R-:W-:-:S05]  /*cde0*/  LEA.HI.X R11, R140, R121, R0, 0x1, P0 ;  /* 0x000000798c0b7211 */ /* 0x000fca00000f0c00 */
[----:B------:R-:W-:Y:S01]  /*cdf0*/  @!PT LDS RZ, [RZ] ;  /* 0x00000000fffff984 */ /* 0x000fe20000000800 */
[----:B------:R-:W-:Y:S01]  /*ce00*/  @!PT LDS RZ, [RZ] ;  /* 0x00000000fffff984 */ /* 0x000fe20000000800 */
[----:B------:R-:W-:Y:S01]  /*ce10*/  @!PT LDS RZ, [RZ] ;  /* 0x00000000fffff984 */ /* 0x000fe20000000800 */
[----:B------:R2:W-:Y:S04]  /*ce20*/  LDGSTS.E.BYPASS.LTC128B.128 [R122+0x2800], desc[UR6][R10.64] ;  /* 0x028000000a7a7fae */ /* 0x0005e8000b901d46 */
.L_x_4690:
[----:B------:R-:W-:Y:S05]  /*ce30*/  BSYNC B0 ;  /* 0x0000000000007941 */ /* 0x000fea0003800000 */
.L_x_4689:
[----:B------:R-:W0:Y:S01]  /*ce40*/  LDGDEPBAR ;  /* 0x00000000000079af */ /* 0x000e220000000000 */
[----:B------:R-:W-:-:S04]  /*ce50*/  LEA R120, P0, R74, R120, 0x1 ;  /* 0x000000784a787211 */ /* 0x000fc800078008ff */
[----:B------:R-:W-:-:S09]  /*ce60*/  LEA.HI.X R121, R74, R121, R5, 0x1, P0 ;  /* 0x000000794a797211 */ /* 0x000fd200000f0c05 */
.L_x_4686:
        /* <DEDUP_REMOVED lines=60> */
[----:B------:R-:W-:-:S04]  /*d230*/  FMNMX.FTZ R5, R18, R5, !PT ;  /* 0x0000000512057209 */ /* 0x000fc80007810000 */
[----:B------:R-:W-:Y:S02]  /*d240*/  FMNMX.FTZ R2, R24, R5, !PT ;  /* 0x0000000518027209 */ /* 0x000fe40007810000 */
[----:B------:R-:W-:-:S03]  /*d250*/  FMNMX.FTZ R5, R25, R0, !PT ;  /* 0x0000000019057209 */ /* 0x000fc60007810000 */
[----:B------:R-:W3:Y:S01]  /*d260*/  SHFL.BFLY PT, R51, R2, 0x2, 0x1f ;  /* 0x0c401f0002337f89 */ /* 0x000ee200000e0000 */
[----:B-12---:R-:W-:-:S05]  /*d270*/  FMNMX.FTZ R10, R20, R5, !PT ;  /* 0x00000005140a7209 */ /* 0x006fca0007810000 */
[----:B------:R-:W1:Y:S01]  /*d280*/  SHFL.BFLY PT, R11, R10, 0x2, 0x1f ;  /* 0x0c401f000a0b7f89 */ /* 0x000e6200000e0000 */
[----:B---3--:R-:W-:-:S05]  /*d290*/  FMNMX.FTZ R51, R2, R51, !PT ;  /* 0x0000003302337209 */ /* 0x008fca0007810000 */
[----:B------:R-:W2:Y:S01]  /*d2a0*/  SHFL.BFLY PT, R0, R51, 0x1, 0x1f ;  /* 0x0c201f0033007f89 */ /* 0x000ea200000e0000 */
[----:B-1----:R-:W-:-:S05]  /*d2b0*/  FMNMX.FTZ R11, R10, R11, !PT ;  /* 0x0000000b0a0b7209 */ /* 0x002fca0007810000 */
[----:B------:R-:W1:Y:S01]  /*d2c0*/  SHFL.BFLY PT, R2, R11, 0x1, 0x1f ;  /* 0x0c201f000b027f89 */ /* 0x000e6200000e0000 */
[----:B--2---:R-:W-:-:S04]  /*d2d0*/  FMNMX.FTZ R0, R51, R0, !PT ;  /* 0x0000000033007209 */ /* 0x004fc80007810000 */
[C---:B------:R-:W-:Y:S01]  /*d2e0*/  FSETP.NEU.FTZ.AND P0, PT, R0.reuse, -INF , PT ;  /* 0xff8000000000780b */ /* 0x040fe20003f1d000 */
[C---:B------:R-:W-:Y:S01]  /*d2f0*/  FMUL.FTZ R49, R0.reuse, UR8 ;  /* 0x0000000800317c20 */ /* 0x040fe20008410000 */
[----:B-1----:R-:W-:Y:S02]  /*d300*/  FMNMX.FTZ R2, R11, R2, !PT ;  /* 0x000000020b027209 */ /* 0x002fe40007810000 */
[----:B------:R-:W-:Y:S02]  /*d310*/  FSEL R5, R0, RZ, P0 ;  /* 0x000000ff00057208 */ /* 0x000fe40000000000 */
[----:B------:R-:W-:Y:S01]  /*d320*/  FSEL R49, R49, RZ, P0 ;  /* 0x000000ff31317208 */ /* 0x000fe20000000000 */
[C---:B------:R-:W-:Y:S01]  /*d330*/  FMUL.FTZ R22, R2.reuse, UR8 ;  /* 0x0000000802167c20 */ /* 0x040fe20008410000 */
[----:B------:R-:W-:Y:S01]  /*d340*/  FSETP.NEU.FTZ.AND P0, PT, R2, -INF , PT ;  /* 0xff8000000200780b */ /* 0x000fe20003f1d000 */
[----:B------:R-:W-:Y:S02]  /*d350*/  FADD.FTZ R5, R68, -R5 ;  /* 0x8000000544057221 */ /* 0x000fe40000010000 */
[--C-:B------:R-:W-:Y:S01]  /*d360*/  FFMA.FTZ R4, R8, UR8, -R49.reuse ;  /* 0x0000000808047c23 */ /* 0x100fe20008010831 */
[----:B------:R-:W-:Y:S01]  /*d370*/  FSEL R22, R22, RZ, P0 ;  /* 0x000000ff16167208 */ /* 0x000fe20000000000 */
[----:B------:R-:W-:Y:S01]  /*d380*/  FMUL.FTZ R5, R5, UR8 ;  /* 0x0000000805057c20 */ /* 0x000fe20008410000 */
[--C-:B------:R-:W-:Y:S01]  /*d390*/  FFMA.FTZ R129, R6, UR8, -R49.reuse ;  /* 0x0000000806817c23 */ /* 0x100fe20008010831 */
[----:B------:R-:W-:Y:S01]  /*d3a0*/  FSEL R6, R2, RZ, P0 ;  /* 0x000000ff02067208 */ /* 0x000fe20000000000 */
[--C-:B------:R-:W-:Y:S01]  /*d3b0*/  FFMA.FTZ R30, R138, UR8, -R49.reuse ;  /* 0x000000088a1e7c23 */ /* 0x100fe20008010831 */
[----:B------:R-:W-:Y:S01]  /*d3c0*/  MUFU.EX2 R4, R4 ;  /* 0x0000000400047308 */ /* 0x000fe20000000800 */
[----:B------:R-:W-:Y:S01]  /*d3d0*/  FFMA.FTZ R52, R9, UR8, -R22 ;  /* 0x0000000809347c23 */ /* 0x000fe20008010816 */
[--C-:B------:R-:W-:Y:S01]  /*d3e0*/  FFMA.FTZ R56, R136, UR8, -R49.reuse ;  /* 0x0000000888387c23 */ /* 0x100fe20008010831 */
[----:B------:R-:W1:Y:S01]  /*d3f0*/  LDSM.16.MT88.4 R8, [R125+0x3000] ;  /* 0x003000007d08783b */ /* 0x000e620000004200 */
[----:B------:R-:W-:Y:S01]  /*d400*/  FADD.FTZ R6, R69, -R6 ;  /* 0x8000000645067221 */ /* 0x000fe20000010000 */
[--C-:B------:R-:W-:Y:S01]  /*d410*/  FFMA.FTZ R135, R135, UR8, -R22.reuse ;  /* 0x0000000887877c23 */ /* 0x100fe20008010816 */
[--C-:B------:R-:W-:Y:S01]  /*d420*/  FFMA.FTZ R60, R131, UR8, -R22.reuse ;  /* 0x00000008833c7c23 */ /* 0x100fe20008010816 */
[--C-:B------:R-:W-:Y:S01]  /*d430*/  FFMA.FTZ R68, R14, UR8, -R49.reuse ;  /* 0x000000080e447c23 */ /* 0x100fe20008010831 */
[----:B------:R-:W2:Y:S01]  /*d440*/  MUFU.EX2 R5, R5 ;  /* 0x0000000500057308 */ /* 0x000ea20000000800 */
[----:B------:R-:W-:Y:S01]  /*d450*/  FMUL.FTZ R54, R6, UR8 ;  /* 0x0000000806367c20 */ /* 0x000fe20008410000 */
        /* <DEDUP_REMOVED lines=9> */
[----:B------:R-:W-:Y:S01]  /*d4f0*/  FFMA.FTZ R62, R70, UR8, -R49 ;  /* 0x00000008463e7c23 */ /* 0x000fe20008010831 */
[----:B------:R-:W-:Y:S01]  /*d500*/  LDSM.16.MT88.4 R12, [R125+0x3800] ;  /* 0x003800007d0c783b */ /* 0x000fe20000004200 */
[--C-:B------:R-:W-:Y:S01]  /*d510*/  FFMA.FTZ R43, R43, UR8, -R22.reuse ;  /* 0x000000082b2b7c23 */ /* 0x100fe20008010816 */
[--C-:B------:R-:W-:Y:S01]  /*d520*/  FFMA.FTZ R41, R41, UR8, -R22.reuse ;  /* 0x0000000829297c23 */ /* 0x100fe20008010816 */
[----:B------:R-:W-:Y:S01]  /*d530*/  FFMA.FTZ R35, R35, UR8, -R22 ;  /* 0x0000000823237c23 */ /* 0x000fe20008010816 */
[----:B------:R-:W-:Y:S01]  /*d540*/  MUFU.EX2 R129, R129 ;  /* 0x0000008100817308 */ /* 0x000fe20000000800 */
[-C--:B--2---:R-:W-:Y:S01]  /*d550*/  FFMA.FTZ R51, R89, R5.reuse, R4 ;  /* 0x0000000559337223 */ /* 0x084fe20000010004 */
[--C-:B------:R-:W-:Y:S01]  /*d560*/  FFMA.FTZ R89, R7, UR8, -R22.reuse ;  /* 0x0000000807597c23 */ /* 0x100fe20008010816 */
[-C--:B------:R-:W-:Y:S01]  /*d570*/  FMUL.FTZ R112, R112, R5.reuse ;  /* 0x0000000570707220 */ /* 0x080fe20000410000 */
[-C--:B------:R-:W-:Y:S01]  /*d580*/  FMUL.FTZ R113, R113, R5.reuse ;  /* 0x0000000571717220 */ /* 0x080fe20000410000 */
[-C--:B------:R-:W-:Y:S01]  /*d590*/  FMUL.FTZ R108, R108, R5.reuse ;  /* 0x000000056c6c7220 */ /* 0x080fe20000410000 */
[-C--:B------:R-:W-:Y:S01]  /*d5a0*/  FMUL.FTZ R109, R109, R5.reuse ;  /* 0x000000056d6d7220 */ /* 0x080fe20000410000 */
[-C--:B------:R-:W-:Y:S01]  /*d5b0*/  FMUL.FTZ R104, R104, R5.reuse ;  /* 0x0000000568687220 */ /* 0x080fe20000410000 */
[----:B------:R-:W2:Y:S01]  /*d5c0*/  MUFU.EX2 R56, R56 ;  /* 0x0000003800387308 */ /* 0x000ea20000000800 */
[-C--:B------:R-:W-:Y:S01]  /*d5d0*/  FMUL.FTZ R105, R105, R5.reuse ;  /* 0x0000000569697220 */ /* 0x080fe20000410000 */
[-C--:B------:R-:W-:Y:S01]  /*d5e0*/  FMUL.FTZ R100, R100, R5.reuse ;  /* 0x0000000564647220 */ /* 0x080fe20000410000 */
[----:B------:R-:W-:Y:S01]  /*d5f0*/  FMUL.FTZ R101, R101, R5 ;  /* 0x0000000565657220 */ /* 0x000fe20000410000 */
[C---:B---3--:R-:W-:Y:S01]  /*d600*/  F2FP.BF16.F32.PACK_AB R4, R30.reuse, R4 ;  /* 0x000000041e04723e */ /* 0x048fe200000010ff */
[----:B------:R-:W-:Y:S01]  /*d610*/  FADD.FTZ R74, R30, R51 ;  /* 0x000000331e4a7221 */ /* 0x000fe20000010000 */
[--C-:B------:R-:W-:Y:S01]  /*d620*/  FFMA.FTZ R51, R126, UR8, -R49.reuse ;  /* 0x000000087e337c23 */ /* 0x100fe20008010831 */
[----:B------:R-:W-:Y:S01]  /*d630*/  FFMA.FTZ R30, R128, UR8, -R49 ;  /* 0x00000008801e7c23 */ /* 0x000fe20008010831 */
[----:B------:R-:W-:Y:S01]  /*d640*/  MUFU.EX2 R52, R52 ;  /* 0x0000003400347308 */ /* 0x000fe20000000800 */
[--C-:B------:R-:W-:Y:S01]  /*d650*/  FFMA.FTZ R33, R33, UR8, -R22.reuse ;  /* 0x0000000821217c23 */ /* 0x100fe20008010816 */
[--C-:B------:R-:W-:Y:S01]  /*d660*/  FFMA.FTZ R39, R39, UR8, -R22.reuse ;  /* 0x0000000827277c23 */ /* 0x100fe20008010816 */
[--C-:B------:R-:W-:Y:S01]  /*d670*/  FFMA.FTZ R27, R27, UR8, -R22.reuse ;  /* 0x000000081b1b7c23 */ /* 0x100fe20008010816 */
[--C-:B------:R-:W-:Y:S01]  /*d680*/  FFMA.FTZ R25, R25, UR8, -R22.reuse ;  /* 0x0000000819197c23 */ /* 0x100fe20008010816 */
[----:B------:R-:W-:-:S03]  /*d690*/  FFMA.FTZ R20, R20, UR8, -R22 ;  /* 0x0000000814147c23 */ /* 0x000fc60008010816 */
[----:B------:R-:W3:Y:S01]  /*d6a0*/  MUFU.EX2 R135, R135 ;  /* 0x0000008700877308 */ /* 0x000ee20000000800 */
[----:B--2---:R-:W-:Y:S01]  /*d6b0*/  F2FP.BF16.F32.PACK_AB R6, R56, R129 ;  /* 0x000000813806723e */ /* 0x004fe200000010ff */
[----:B------:R-:W-:-:S04]  /*d6c0*/  FADD.FTZ R129, R129, R74 ;  /* 0x0000004a81817221 */ /* 0x000fc80000010000 */
[----:B------:R-:W-:Y:S01]  /*d6d0*/  FADD.FTZ R129, R56, R129 ;  /* 0x0000008138817221 */ /* 0x000fe20000010000 */
[--C-:B------:R-:W-:Y:S01]  /*d6e0*/  FFMA.FTZ R56, R44, UR8, -R49.reuse ;  /* 0x000000082c387c23 */ /* 0x100fe20008010831 */
[----:B------:R-:W-:Y:S01]  /*d6f0*/  MUFU.EX2 R89, R89 ;  /* 0x0000005900597308 */ /* 0x000fe20000000800 */
[--C-:B------:R-:W-:Y:S01]  /*d700*/  FFMA.FTZ R44, R34, UR8, -R49.reuse ;  /* 0x00000008222c7c23 */ /* 0x100fe20008010831 */
[--C-:B------:R-:W-:Y:S01]  /*d710*/  FFMA.FTZ R34, R38, UR8, -R49.reuse ;  /* 0x0000000826227c23 */ /* 0x100fe20008010831 */
[----:B------:R-:W-:Y:S01]  /*d720*/  FFMA.FTZ R38, R21, UR8, -R22 ;  /* 0x0000000815267c23 */ /* 0x000fe20008010816 */
[----:B------:R-:W-:-:S04]  /*d730*/  FFMA.FTZ R21, R16, UR8, -R49 ;  /* 0x0000000810157c23 */ /* 0x000fc80008010831 */
[----:B------:R-:W2:Y:S01]  /*d740*/  MUFU.EX2 R54, R54 ;  /* 0x0000003600367308 */ /* 0x000ea20000000800 */
[----:B---3--:R-:W-:-:S07]  /*d750*/  F2FP.BF16.F32.PACK_AB R5, R135, R52 ;  /* 0x000000348705723e */ /* 0x008fce00000010ff */
[----:B------:R-:W3:Y:S08]  /*d760*/  MUFU.EX2 R60, R60 ;  /* 0x0000003c003c7308 */ /* 0x000ef00000000800 */
        /* <DEDUP_REMOVED lines=8> */
[-C--:B------:R-:W-:Y:S01]  /*d7f0*/  FMUL.FTZ R103, R103, R54.reuse ;  /* 0x0000003667677220 */ /* 0x080fe20000410000 */
[----:B---3--:R-:W-:Y:S01]  /*d800*/  F2FP.BF16.F32.PACK_AB R7, R60, R89 ;  /* 0x000000593c07723e */ /* 0x008fe200000010ff */
[----:B------:R-:W-:Y:S01]  /*d810*/  MUFU.EX2 R131, R131 ;  /* 0x0000008300837308 */ /* 0x000fe20000000800 */
[----:B------:R-:W-:Y:S01]  /*d820*/  FFMA.FTZ R130, R91, R54, R52 ;  /* 0x000000365b827223 */ /* 0x000fe20000010034 */
[--C-:B------:R-:W-:Y:S01]  /*d830*/  FFMA.FTZ R91, R67, UR8, -R22.reuse ;  /* 0x00000008435b7c23 */ /* 0x100fe20008010816 */
[--C-:B------:R-:W-:Y:S01]  /*d840*/  FFMA.FTZ R54, R93, UR8, -R22.reuse ;  /* 0x000000085d367c23 */ /* 0x100fe20008010816 */
[--C-:B------:R-:W-:Y:S01]  /*d850*/  FFMA.FTZ R67, R95, UR8, -R22.reuse ;  /* 0x000000085f437c23 */ /* 0x100fe20008010816 */
[----:B------:R-:W-:Y:S01]  /*d860*/  FFMA.FTZ R52, R71, UR8, -R22 ;  /* 0x0000000847347c23 */ /* 0x000fe20008010816 */
[C---:B-1----:R-:W-:Y:S01]  /*d870*/  HMMA.16816.F32.BF16 R112, R4.reuse, R8, R112 ;  /* 0x000000080470723c */ /* 0x042fe20000041870 */
[----:B------:R-:W-:Y:S01]  /*d880*/  FADD.FTZ R130, R135, R130 ;  /* 0x0000008287827221 */ /* 0x000fe20000010000 */
[----:B------:R-:W-:Y:S01]  /*d890*/  MUFU.EX2 R75, R75 ;  /* 0x0000004b004b7308 */ /* 0x000fe20000000800 */
[--C-:B------:R-:W-:Y:S01]  /*d8a0*/  FFMA.FTZ R93, R64, UR8, -R49.reuse ;  /* 0x00000008405d7c23 */ /* 0x100fe20008010831 */
[----:B------:R-:W-:Y:S01]  /*d8b0*/  FFMA.FTZ R71, R53, UR8, -R49 ;  /* 0x0000000835477c23 */ /* 0x000fe20008010831 */
[----:B------:R-:W-:Y:S01]  /*d8c0*/  FADD.FTZ R135, R89, R130 ;  /* 0x0000008259877221 */ /* 0x000fe20000010000 */
[----:B------:R-:W-:Y:S01]  /*d8d0*/  HMMA.16816.F32.BF16 R108, R4, R10, R108 ;  /* 0x0000000a046c723c */ /* 0x000fe2000004186c */
[----:B------:R-:W1:Y:S01]  /*d8e0*/  LDSM.16.MT88.4 R8, [R124+0x3000] ;  /* 0x003000007c08783b */ /* 0x000e620000004200 */
[--C-:B------:R-:W-:Y:S01]  /*d8f0*/  FFMA.FTZ R95, R63, UR8, -R22.reuse ;  /* 0x000000083f5f7c23 */ /* 0x100fe20008010816 */
[----:B------:R-:W-:Y:S01]  /*d900*/  FADD.FTZ R135, R60, R135 ;  /* 0x000000873c877221 */ /* 0x000fe20000010000 */
        /* <DEDUP_REMOVED lines=21> */
[----:B------:R-:W-:Y:S01]  /*da60*/  FFMA.FTZ R59, R24, UR8, -R49 ;  /* 0x00000008183b7c23 */ /* 0x000fe20008010831 */
[--C-:B------:R-:W-:Y:S01]  /*da70*/  FFMA.FTZ R24, R19, UR8, -R22.reuse ;  /* 0x0000000813187c23 */ /* 0x100fe20008010816 */
[--C-:B------:R-:W-:Y:S01]  /*da80*/  FFMA.FTZ R49, R17, UR8, -R22.reuse ;  /* 0x0000000811317c23 */ /* 0x100fe20008010816 */
[----:B------:R-:W-:Y:S01]  /*da90*/  MUFU.EX2 R69, R69 ;  /* 0x0000004500457308 */ /* 0x000fe20000000800 */
[----:B------:R-:W-:Y:S01]  /*daa0*/  LDSM.16.MT88.4 R16, [R125+0x4400] ;  /* 0x004400007d10783b */ /* 0x000fe20000004200 */
[----:B--2---:R-:W-:Y:S01]  /*dab0*/  FADD.FTZ R66, R72, R135 ;  /* 0x0000008748427221 */ /* 0x004fe20000010000 */
[----:B------:R-:W-:-:S05]  /*dac0*/  FFMA.FTZ R48, R37, UR8, -R22 ;  /* 0x0000000825307c23 */ /* 0x000fca0008010816 */
[----:B------:R-:W2:Y:S01]  /*dad0*/  MUFU.EX2 R26, R26 ;  /* 0x0000001a001a7308 */ /* 0x000ea20000000800 */
[----:B---3--:R-:W-:Y:S01]  /*dae0*/  FADD.FTZ R66, R127, R66 ;  /* 0x000000427f427221 */ /* 0x008fe20000010000 */
[C---:B-1----:R-:W-:Y:S06]  /*daf0*/  HMMA.16816.F32.BF16 R104, R4.reuse, R8, R104 ;  /* 0x000000080468723c */ /* 0x042fec0000041868 */
[----:B------:R-:W-:Y:S01]  /*db00*/  MUFU.EX2 R97, R97 ;  /* 0x0000006100617308 */ /* 0x000fe20000000800 */
[----:B------:R-:W-:Y:S01]  /*db10*/  HMMA.16816.F32.BF16 R100, R4, R10, R100 ;  /* 0x0000000a0464723c */ /* 0x000fe20000041864 */
[----:B------:R-:W1:Y:S06]  /*db20*/  LDSM.16.MT88.4 R8, [R125+0x3400] ;  /* 0x003400007d08783b */ /* 0x000e6c0000004200 */
[----:B------:R-:W3:Y:S01]  /*db30*/  MUFU.EX2 R62, R62 ;  /* 0x0000003e003e7308 */ /* 0x000ee20000000800 */
[----:B------:R-:W-:Y:S01]  /*db40*/  F2FP.BF16.F32.PACK_AB R4, R131, R68 ;  /* 0x000000448304723e */ /* 0x000fe200000010ff */
[----:B------:R-:W-:Y:S01]  /*db50*/  FADD.FTZ R68, R68, R129 ;  /* 0x0000008144447221 */ /* 0x000fe20000010000 */
[----:B------:R-:W-:-:S02]  /*db60*/  F2FP.BF16.F32.PACK_AB R5, R127, R72 ;  /* 0x000000487f05723e */ /* 0x000fc400000010ff */
[----:B------:R-:W-:Y:S01]  /*db70*/  F2FP.BF16.F32.PACK_AB R6, R58, R75 ;  /* 0x0000004b3a06723e */ /* 0x000fe200000010ff */
[----:B------:R-:W-:Y:S01]  /*db80*/  FADD.FTZ R68, R131, R68 ;  /* 0x0000004483447221 */ /* 0x000fe20000010000 */
[----:B--2---:R-:W-:Y:S01]  /*db90*/  F2FP.BF16.F32.PACK_AB R7, R26, R69 ;  /* 0x000000451a07723e */ /* 0x004fe200000010ff */
[----:B------:R-:W-:Y:S01]  /*dba0*/  MUFU.EX2 R51, R51 ;  /* 0x0000003300337308 */ /* 0x000fe20000000800 */
[----:B------:R-:W-:Y:S01]  /*dbb0*/  FADD.FTZ R69, R69, R66 ;  /* 0x0000004245457221 */ /* 0x000fe20000010000 */
[----:B------:R-:W-:Y:S01]  /*dbc0*/  FADD.FTZ R75, R75, R68 ;  /* 0x000000444b4b7221 */ /* 0x000fe20000010000 */
[----:B------:R-:W-:-:S03]  /*dbd0*/  MOV R68, R0 ;  /* 0x0000000000447202 */ /* 0x000fc60000000f00 */
        /* <DEDUP_REMOVED lines=13> */
[C---:B-1----:R-:W-:Y:S06]  /*dcb0*/  HMMA.16816.F32.BF16 R104, R4.reuse, R8, R104 ;  /* 0x000000080468723c */ /* 0x042fec0000041868 */
[----:B------:R-:W-:Y:S01]  /*dcc0*/  HMMA.16816.F32.BF16 R100, R4, R10, R100 ;  /* 0x0000000a0464723c */ /* 0x000fe20000041864 */
[----:B------:R-:W1:Y:S01]  /*dcd0*/  LDSM.16.MT88.4 R8, [R124+0x3800] ;  /* 0x003800007c08783b */ /* 0x000e620000004200 */
[----:B------:R-:W-:Y:S05]  /*dce0*/  MUFU.EX2 R95, R95 ;  /* 0x0000005f005f7308 */ /* 0x000fea0000000800 */
[----:B---3--:R-:W-:Y:S01]  /*dcf0*/  F2FP.BF16.F32.PACK_AB R4, R62, R97 ;  /* 0x000000613e04723e */ /* 0x008fe200000010ff */
[----:B------:R-:W-:Y:S01]  /*dd00*/  FADD.FTZ R97, R97, R58 ;  /* 0x0000003a61617221 */ /* 0x000fe20000010000 */
[----:B--2---:R-:W-:Y:S01]  /*dd10*/  F2FP.BF16.F32.PACK_AB R5, R54, R91 ;  /* 0x0000005b3605723e */ /* 0x004fe200000010ff */
[----:B------:R-:W2:Y:S01]  /*dd20*/  MUFU.EX2 R64, R64 ;  /* 0x0000004000407308 */ /* 0x000ea20000000800 */
[----:B------:R-:W-:Y:S01]  /*dd30*/  F2FP.BF16.F32.PACK_AB R6, R30, R51 ;  /* 0x000000331e06723e */ /* 0x000fe200000010ff */
[----:B------:R-:W-:Y:S01]  /*dd40*/  FADD.FTZ R62, R62, R97 ;  /* 0x000000613e3e7221 */ /* 0x000fe20000010000 */
[----:B----4-:R-:W-:Y:S01]  /*dd50*/  F2FP.BF16.F32.PACK_AB R7, R52, R67 ;  /* 0x000000433407723e */ /* 0x010fe200000010ff */
[----:B------:R-:W-:-:S02]  /*dd60*/  FFMA.FTZ R58, R31, UR8, -R22 ;  /* 0x000000081f3a7c23 */ /* 0x000fc40008010816 */
[----:B------:R-:W-:Y:S02]  /*dd70*/  FADD.FTZ R51, R51, R62 ;  /* 0x0000003e33337221 */ /* 0x000fe40000010000 */
[----:B------:R-:W-:Y:S02]  /*dd80*/  MUFU.EX2 R50, R50 ;  /* 0x0000003200327308 */ /* 0x000fe40000000800 */
[C---:B------:R-:W-:Y:S06]  /*dd90*/  HMMA.16816.F32.BF16 R112, R4.reuse, R12, R112 ;  /* 0x0000000c0470723c */ /* 0x040fec0000041870 */
[C---:B------:R-:W-:Y:S01]  /*dda0*/  HMMA.16816.F32.BF16 R108, R4.reuse, R14, R108 ;  /* 0x0000000e046c723c */ /* 0x040fe2000004186c */
[----:B------:R-:W3:Y:S01]  /*ddb0*/  MUFU.EX2 R89, R89 ;  /* 0x0000005900597308 */ /* 0x000ee20000000800 */
[----:B------:R-:W-:Y:S07]  /*ddc0*/  LDSM.16.MT88.4 R12, [R125+0x4000] ;  /* 0x004000007d0c783b */ /* 0x000fee0000004200 */
[----:B------:R-:W-:Y:S01]  /*ddd0*/  MUFU.EX2 R42, R42 ;  /* 0x0000002a002a7308 */ /* 0x000fe20000000800 */
[C---:B-1----:R-:W-:Y:S07]  /*dde0*/  HMMA.16816.F32.BF16 R104, R4.reuse, R8, R104 ;  /* 0x000000080468723c */ /* 0x042fee0000041868 */
[----:B------:R-:W1:Y:S01]  /*ddf0*/  MUFU.EX2 R63, R63 ;  /* 0x0000003f003f7308 */ /* 0x000e620000000800 */
[----:B------:R-:W-:Y:S01]  /*de00*/  HMMA.16816.F32.BF16 R100, R4, R10, R100 ;  /* 0x0000000a0464723c */ /* 0x000fe20000041864 */
[----:B------:R-:W4:Y:S06]  /*de10*/  LDSM.16.MT88.4 R8, [R125+0x3c00] ;  /* 0x003c00007d08783b */ /* 0x000f2c0000004200 */
[----:B------:R-:W-:Y:S01]  /*de20*/  MUFU.EX2 R40, R40 ;  /* 0x0000002800287308 */ /* 0x000fe20000000800 */
[----:B-----5:R-:W-:-:S02]  /*de30*/  F2FP.BF16.F32.PACK_AB R4, R60, R93 ;  /* 0x0000005d3c04723e */ /* 0x020fc400000010ff */
[----:B--2---:R-:W-:Y:S02]  /*de40*/  F2FP.BF16.F32.PACK_AB R5, R64, R95 ;  /* 0x0000005f4005723e */ /* 0x004fe400000010ff */
[----:B------:R-:W-:-:S03]  /*de50*/  F2FP.BF16.F32.PACK_AB R6, R71, R56 ;  /* 0x000000384706723e */ /* 0x000fc600000010ff */
[----:B------:R-:W-:Y:S01]  /*de60*/  MUFU.EX2 R47, R47 ;  /* 0x0000002f002f7308 */ /* 0x000fe20000000800 */
[----:B---3--:R-:W-:-:S07]  /*de70*/  F2FP.BF16.F32.PACK_AB R7, R89, R50 ;  /* 0x000000325907723e */ /* 0x008fce00000010ff */
[----:B------:R-:W-:Y:S08]  /*de80*/  MUFU.EX2 R36, R36 ;  /* 0x0000002400247308 */ /* 0x000ff00000000800 */
[----:B------:R-:W2:Y:S08]  /*de90*/  MUFU.EX2 R43, R43 ;  /* 0x0000002b002b7308 */ /* 0x000eb00000000800 */
[----:B------:R-:W-:Y:S01]  /*dea0*/  MUFU.EX2 R57, R57 ;  /* 0x0000003900397308 */ /* 0x000fe20000000800 */
[C---:B----4-:R-:W-:Y:S07]  /*deb0*/  HMMA.16816.F32.BF16 R112, R4.reuse, R8, R112 ;  /* 0x000000080470723c */ /* 0x050fee0000041870 */
[----:B------:R-:W3:Y:S01]  /*dec0*/  MUFU.EX2 R38, R38 ;  /* 0x0000002600267308 */ /* 0x000ee20000000800 */
[C---:B------:R-:W-:Y:S01]  /*ded0*/  HMMA.16816.F32.BF16 R108, R4.reuse, R10, R108 ;  /* 0x0000000a046c723c */ /* 0x040fe2000004186c */
[----:B------:R-:W4:Y:S06]  /*dee0*/  LDSM.16.MT88.4 R8, [R124+0x3c00] ;  /* 0x003c00007c08783b */ /* 0x000f2c0000004200 */
[----:B------:R-:W-:Y:S08]  /*def0*/  MUFU.EX2 R46, R46 ;  /* 0x0000002e002e7308 */ /* 0x000ff00000000800 */
[----:B------:R-:W5:Y:S08]  /*df00*/  MUFU.EX2 R73, R73 ;  /* 0x0000004900497308 */ /* 0x000f700000000800 */
[----:B------:R-:W-:Y:S08]  /*df10*/  MUFU.EX2 R44, R44 ;  /* 0x0000002c002c7308 */ /* 0x000ff00000000800 */
[----:B------:R-:W-:Y:S08]  /*df20*/  MUFU.EX2 R55, R55 ;  /* 0x0000003700377308 */ /* 0x000ff00000000800 */
[----:B------:R-:W-:Y:S01]  /*df30*/  MUFU.EX2 R24, R24 ;  /* 0x0000001800187308 */ /* 0x000fe20000000800 */
[C---:B----4-:R-:W-:Y:S07]  /*df40*/  HMMA.16816.F32.BF16 R104, R4.reuse, R8, R104 ;  /* 0x000000080468723c */ /* 0x050fee0000041868 */
[----:B------:R-:W4:Y:S01]  /*df50*/  MUFU.EX2 R49, R49 ;  /* 0x0000003100317308 */ /* 0x000f220000000800 */
[----:B------:R-:W-:Y:S01]  /*df60*/  HMMA.16816.F32.BF16 R100, R4, R10, R100 ;  /* 0x0000000a0464723c */ /* 0x000fe20000041864 */
[----:B------:R-:W5:Y:S06]  /*df70*/  LDSM.16.MT88.4 R8, [R124+0x4000] ;  /* 0x004000007c08783b */ /* 0x000f6c0000004200 */
[----:B------:R-:W-:Y:S01]  /*df80*/  MUFU.EX2 R41, R41 ;  /* 0x0000002900297308 */ /* 0x000fe20000000800 */
[----:B-1----:R-:W-:-:S02]  /*df90*/  F2FP.BF16.F32.PACK_AB R4, R63, R42 ;  /* 0x0000002a3f04723e */ /* 0x002fc400000010ff */
[----:B--2---:R-:W-:Y:S02]  /*dfa0*/  F2FP.BF16.F32.PACK_AB R5, R43, R36 ;  /* 0x000000242b05723e */ /* 0x004fe400000010ff */
[----:B------:R-:W-:Y:S02]  /*dfb0*/  F2FP.BF16.F32.PACK_AB R6, R47, R40 ;  /* 0x000000282f06723e */ /* 0x000fe400000010ff */
[----:B---3--:R-:W-:Y:S01]  /*dfc0*/  F2FP.BF16.F32.PACK_AB R7, R38, R57 ;  /* 0x000000392607723e */ /* 0x008fe200000010ff */
[----:B------:R-:W1:Y:S06]  /*dfd0*/  MUFU.EX2 R48, R48 ;  /* 0x0000003000307308 */ /* 0x000e6c0000000800 */
[C---:B------:R-:W-:Y:S02]  /*dfe0*/  HMMA.16816.F32.BF16 R112, R4.reuse, R12, R112 ;  /* 0x0000000c0470723c */ /* 0x040fe40000041870 */
[----:B------:R-:W-:Y:S04]  /*dff0*/  MUFU.EX2 R34, R34 ;  /* 0x0000002200227308 */ /* 0x000fe80000000800 */
[C---:B------:R-:W-:Y:S01]  /*e000*/  HMMA.16816.F32.BF16 R108, R4.reuse, R14, R108 ;  /* 0x0000000e046c723c */ /* 0x040fe2000004186c */
[----:B------:R-:W2:Y:S03]  /*e010*/  LDSM.16.MT88.4 R12, [R124+0x4400] ;  /* 0x004400007c0c783b */ /* 0x000ea60000004200 */
[----:B------:R-:W3:Y:S08]  /*e020*/  MUFU.EX2 R53, R53 ;  /* 0x0000003500357308 */ /* 0x000ef00000000800 */
[----:B------:R-:W-:Y:S01]  /*e030*/  MUFU.EX2 R32, R32 ;  /* 0x0000002000207308 */ /* 0x000fe20000000800 */
[C---:B-----5:R-:W-:Y:S07]  /*e040*/  HMMA.16816.F32.BF16 R104, R4.reuse, R8, R104 ;  /* 0x000000080468723c */ /* 0x060fee0000041868 */
[----:B------:R-:W-:Y:S01]  /*e050*/  MUFU.EX2 R45, R45 ;  /* 0x0000002d002d7308 */ /* 0x000fe20000000800 */
[----:B------:R-:W-:Y:S01]  /*e060*/  HMMA.16816.F32.BF16 R100, R4, R10, R100 ;  /* 0x0000000a0464723c */ /* 0x000fe20000041864 */
[----:B------:R-:W-:Y:S01]  /*e070*/  FADD.FTZ R8, R26, R69 ;  /* 0x000000451a087221 */ /* 0x000fe20000010000 */
[----:B------:R-:W-:-:S03]  /*e080*/  MOV R69, R2 ;  /* 0x0000000200457202 */ /* 0x000fc60000000f00 */
[----:B------:R-:W-:Y:S02]  /*e090*/  FADD.FTZ R91, R91, R8 ;  /* 0x000000085b5b7221 */ /* 0x000fe40000010000 */
[----:B------:R-:W5:Y:S01]  /*e0a0*/  LDSM.16.MT88.4 R8, [R125+0x4800] ;  /* 0x004800007d08783b */ /* 0x000f620000004200 */
[----:B------:R-:W-:Y:S01]  /*e0b0*/  F2FP.BF16.F32.PACK_AB R4, R73, R46 ;  /* 0x0000002e4904723e */ /* 0x000fe200000010ff */
[----:B------:R-:W-:Y:S01]  /*e0c0*/  MUFU.EX2 R26, R39 ;  /* 0x00000027001a7308 */ /* 0x000fe20000000800 */
[----:B----4-:R-:W-:Y:S02]  /*e0d0*/  F2FP.BF16.F32.PACK_AB R5, R49, R24 ;  /* 0x000000183105723e */ /* 0x010fe400000010ff */
[----:B------:R-:W-:Y:S02]  /*e0e0*/  F2FP.BF16.F32.PACK_AB R6, R55, R44 ;  /* 0x0000002c3706723e */ /* 0x000fe400000010ff */
[----:B-1----:R-:W-:-:S03]  /*e0f0*/  F2FP.BF16.F32.PACK_AB R7, R48, R41 ;  /* 0x000000293007723e */ /* 0x002fc600000010ff */
[----:B------:R-:W1:Y:S04]  /*e100*/  MUFU.EX2 R35, R35 ;  /* 0x0000002300237308 */ /* 0x000e680000000800 */
[C---:B--2---:R-:W-:Y:S04]  /*e110*/  HMMA.16816.F32.BF16 R104, R4.reuse, R12, R104 ;  /* 0x0000000c0468723c */ /* 0x044fe80000041868 */
[----:B------:R-:W-:Y:S02]  /*e120*/  MUFU.EX2 R33, R33 ;  /* 0x0000002100217308 */ /* 0x000fe40000000800 */
[----:B------:R-:W-:Y:S01]  /*e130*/  HMMA.16816.F32.BF16 R112, R4, R16, R112 ;  /* 0x000000100470723c */ /* 0x000fe20000041870 */
[----:B------:R-:W-:-:S04]  /*e140*/  FADD.FTZ R12, R54, R91 ;  /* 0x0000005b360c7221 */ /* 0x000fc80000010000 */
[----:B------:R-:W-:Y:S01]  /*e150*/  FADD.FTZ R67, R67, R12 ;  /* 0x0000000c43437221 */ /* 0x000fe20000010000 */
[C---:B------:R-:W-:Y:S01]  /*e160*/  HMMA.16816.F32.BF16 R108, R4.reuse, R18, R108 ;  /* 0x00000012046c723c */ /* 0x040fe2000004186c */
[----:B------:R-:W2:Y:S01]  /*e170*/  MUFU.EX2 R58, R58 ;  /* 0x0000003a003a7308 */ /* 0x000ea20000000800 */
[----:B------:R-:W4:Y:S01]  /*e180*/  LDSM.16.MT88.4 R16, [R124+0x4800] ;  /* 0x004800007c10783b */ /* 0x000f220000004200 */
[----:B------:R-:W-:Y:S01]  /*e190*/  FADD.FTZ R12, R30, R51 ;  /* 0x000000331e0c7221 */ /* 0x000fe20000010000 */
[----:B------:R-:W-:Y:S01]  /*e1a0*/  FADD.FTZ R52, R52, R67 ;  /* 0x0000004334347221 */ /* 0x000fe20000010000 */
[----:B------:R-:W-:Y:S01]  /*e1b0*/  FFMA.FTZ R30, R29, UR8, -R22 ;  /* 0x000000081d1e7c23 */ /* 0x000fe20008010816 */
[----:B------:R-:W-:Y:S01]  /*e1c0*/  HMMA.16816.F32.BF16 R100, R4, R14, R100 ;  /* 0x0000000e0464723c */ /* 0x000fe20000041864 */
[----:B------:R-:W-:Y:S01]  /*e1d0*/  FADD.FTZ R29, R93, R12 ;  /* 0x0000000c5d1d7221 */ /* 0x000fe20000010000 */
[----:B------:R-:W-:Y:S01]  /*e1e0*/  FADD.FTZ R31, R95, R52 ;  /* 0x000000345f1f7221 */ /* 0x000fe20000010000 */
[----:B------:R-:W4:Y:S01]  /*e1f0*/  LDSM.16.MT88.4 R12, [R125+0x4c00] ;  /* 0x004c00007d0c783b */ /* 0x000f220000004200 */
[----:B------:R-:W-:Y:S01]  /*e200*/  MUFU.EX2 R28, R28 ;  /* 0x0000001c001c7308 */ /* 0x000fe20000000800 */
[----:B------:R-:W-:Y:S01]  /*e210*/  FADD.FTZ R29, R60, R29 ;  /* 0x0000001d3c1d7221 */ /* 0x000fe20000010000 */
[----:B------:R-:W-:Y:S01]  /*e220*/  FADD.FTZ R31, R64, R31 ;  /* 0x0000001f401f7221 */ /* 0x000fe20000010000 */
[----:B---3--:R-:W-:-:S02]  /*e230*/  F2FP.BF16.F32.PACK_AB R4, R53, R34 ;  /* 0x000000223504723e */ /* 0x008fc400000010ff */
[----:B-1----:R-:W-:Y:S01]  /*e240*/  F2FP.BF16.F32.PACK_AB R5, R35, R26 ;  /* 0x0000001a2305723e */ /* 0x002fe200000010ff */
[----:B------:R-:W-:Y:S01]  /*e250*/  FADD.FTZ R56, R56, R29 ;  /* 0x0000001d38387221 */ /* 0x000fe20000010000 */
[----:B------:R-:W-:Y:S01]  /*e260*/  F2FP.BF16.F32.PACK_AB R6, R45, R32 ;  /* 0x000000202d06723e */ /* 0x000fe200000010ff */
[----:B------:R-:W-:Y:S01]  /*e270*/  FADD.FTZ R50, R50, R31 ;  /* 0x0000001f32327221 */ /* 0x000fe20000010000 */
[----:B--2---:R-:W-:Y:S01]  /*e280*/  F2FP.BF16.F32.PACK_AB R7, R58, R33 ;  /* 0x000000213a07723e */ /* 0x004fe200000010ff */
[----:B------:R-:W-:Y:S01]  /*e290*/  FADD.FTZ R71, R71, R56 ;  /* 0x0000003847477221 */ /* 0x000fe20000010000 */
[----:B------:R-:W1:Y:S01]  /*e2a0*/  MUFU.EX2 R21, R21 ;  /* 0x0000001500157308 */ /* 0x000e620000000800 */
[----:B------:R-:W-:Y:S02]  /*e2b0*/  FADD.FTZ R89, R89, R50 ;  /* 0x0000003259597221 */ /* 0x000fe40000010000 */
[----:B------:R-:W-:Y:S02]  /*e2c0*/  FADD.FTZ R42, R42, R71 ;  /* 0x000000472a2a7221 */ /* 0x000fe40000010000 */
[C---:B-----5:R-:W-:Y:S01]  /*e2d0*/  HMMA.16816.F32.BF16 R112, R4.reuse, R8, R112 ;  /* 0x000000080470723c */ /* 0x060fe20000041870 */
        /* <DEDUP_REMOVED lines=8> */
[----:B------:R-:W3:Y:S01]  /*e360*/  MUFU.EX2 R54, R59 ;  /* 0x0000003b00367308 */ /* 0x000ee20000000800 */
[----:B------:R-:W-:Y:S01]  /*e370*/  FADD.FTZ R47, R47, R40 ;  /* 0x000000282f2f7221 */ /* 0x000fe20000010000 */
[----:B------:R-:W-:Y:S01]  /*e380*/  FADD.FTZ R57, R38, R57 ;  /* 0x0000003926397221 */ /* 0x000fe20000010000 */
[----:B----4-:R-:W-:Y:S02]  /*e390*/  HMMA.16816.F32.BF16 R104, R4, R16, R104 ;  /* 0x000000100468723c */ /* 0x010fe40000041868 */
[----:B------:R-:W-:-:S03]  /*e3a0*/  FADD.FTZ R46, R46, R47 ;  /* 0x0000002f2e2e7221 */ /* 0x000fc60000010000 */
[----:B------:R-:W-:Y:S01]  /*e3b0*/  MUFU.EX2 R27, R27 ;  /* 0x0000001b001b7308 */ /* 0x000fe20000000800 */
[----:B------:R-:W-:Y:S01]  /*e3c0*/  FADD.FTZ R73, R73, R46 ;  /* 0x0000002e49497221 */ /* 0x000fe20000010000 */
[----:B------:R-:W-:Y:S01]  /*e3d0*/  HMMA.16816.F32.BF16 R100, R4, R18, R100 ;  /* 0x000000120464723c */ /* 0x000fe20000041864 */
[----:B------:R-:W-:Y:S02]  /*e3e0*/  FADD.FTZ R16, R24, R57 ;  /* 0x0000003918107221 */ /* 0x000fe40000010000 */
[----:B------:R-:W-:-:S03]  /*e3f0*/  FADD.FTZ R44, R44, R73 ;  /* 0x000000492c2c7221 */ /* 0x000fc60000010000 */
[----:B------:R-:W4:Y:S01]  /*e400*/  MUFU.EX2 R30, R30 ;  /* 0x0000001e001e7308 */ /* 0x000f220000000800 */
[----:B------:R-:W-:Y:S01]  /*e410*/  FADD.FTZ R16, R49, R16 ;  /* 0x0000001031107221 */ /* 0x000fe20000010000 */
[----:B-1----:R-:W-:Y:S01]  /*e420*/  F2FP.BF16.F32.PACK_AB R4, R21, R28 ;  /* 0x0000001c1504723e */ /* 0x002fe200000010ff */
[----:B------:R-:W-:Y:S01]  /*e430*/  FADD.FTZ R55, R55, R44 ;  /* 0x0000002c37377221 */ /* 0x000fe20000010000 */
[----:B---3--:R-:W-:-:S03]  /*e440*/  F2FP.BF16.F32.PACK_AB R6, R54, R23 ;  /* 0x000000173606723e */ /* 0x008fc600000010ff */
[----:B------:R-:W-:Y:S01]  /*e450*/  FADD.FTZ R34, R34, R55 ;  /* 0x0000003722227221 */ /* 0x000fe20000010000 */
[----:B------:R-:W-:Y:S03]  /*e460*/  MUFU.EX2 R25, R25 ;  /* 0x0000001900197308 */ /* 0x000fe60000000800 */
[----:B------:R-:W-:-:S04]  /*e470*/  FADD.FTZ R53, R53, R34 ;  /* 0x0000002235357221 */ /* 0x000fc80000010000 */
[----:B------:R-:W-:Y:S01]  /*e480*/  FADD.FTZ R32, R32, R53 ;  /* 0x0000003520207221 */ /* 0x000fe20000010000 */
[----:B------:R-:W1:Y:S01]  /*e490*/  MUFU.EX2 R20, R20 ;  /* 0x0000001400147308 */ /* 0x000e620000000800 */
[----:B----4-:R-:W-:Y:S02]  /*e4a0*/  F2FP.BF16.F32.PACK_AB R5, R30, R27 ;  /* 0x0000001b1e05723e */ /* 0x010fe400000010ff */
[----:B------:R-:W-:-:S04]  /*e4b0*/  FADD.FTZ R45, R45, R32 ;  /* 0x000000202d2d7221 */ /* 0x000fc80000010000 */
[----:B------:R-:W-:-:S04]  /*e4c0*/  FADD.FTZ R28, R28, R45 ;  /* 0x0000002d1c1c7221 */ /* 0x000fc80000010000 */
[----:B------:R-:W-:-:S04]  /*e4d0*/  FADD.FTZ R28, R21, R28 ;  /* 0x0000001c151c7221 */ /* 0x000fc80000010000 */
[----:B------:R-:W-:Y:S01]  /*e4e0*/  FADD.FTZ R23, R23, R28 ;  /* 0x0000001c17177221 */ /* 0x000fe20000010000 */
[----:B-1----:R-:W-:-:S03]  /*e4f0*/  F2FP.BF16.F32.PACK_AB R7, R20, R25 ;  /* 0x000000191407723e */ /* 0x002fc600000010ff */
[----:B------:R-:W-:-:S04]  /*e500*/  FADD.FTZ R89, R54, R23 ;  /* 0x0000001736597221 */ /* 0x000fc80000010000 */
[C---:B------:R-:W-:Y:S06]  /*e510*/  HMMA.16816.F32.BF16 R112, R4.reuse, R12, R112 ;  /* 0x0000000c0470723c */ /* 0x040fec0000041870 */
[----:B------:R-:W-:Y:S01]  /*e520*/  HMMA.16816.F32.BF16 R108, R4, R14, R108 ;  /* 0x0000000e046c723c */ /* 0x000fe2000004186c */
[----:B------:R-:W-:-:S04]  /*e530*/  FADD.FTZ R13, R41, R16 ;  /* 0x00000010290d7221 */ /* 0x000fc80000010000 */
[----:B------:R-:W-:Y:S01]  /*e540*/  FADD.FTZ R13, R48, R13 ;  /* 0x0000000d300d7221 */ /* 0x000fe20000010000 */
[----:B--2---:R-:W-:Y:S03]  /*e550*/  HMMA.16816.F32.BF16 R104, R4, R8, R104 ;  /* 0x000000080468723c */ /* 0x004fe60000041868 */
[----:B------:R-:W-:-:S03]  /*e560*/  FADD.FTZ R12, R26, R13 ;  /* 0x0000000d1a0c7221 */ /* 0x000fc60000010000 */
[----:B------:R-:W-:Y:S01]  /*e570*/  HMMA.16816.F32.BF16 R100, R4, R10, R100 ;  /* 0x0000000a0464723c */ /* 0x000fe20000041864 */
[----:B------:R-:W-:-:S04]  /*e580*/  FADD.FTZ R12, R35, R12 ;  /* 0x0000000c230c7221 */ /* 0x000fc80000010000 */
[----:B------:R-:W-:-:S04]  /*e590*/  FADD.FTZ R33, R33, R12 ;  /* 0x0000000c21217221 */ /* 0x000fc80000010000 */
[----:B------:R-:W-:-:S04]  /*e5a0*/  FADD.FTZ R58, R58, R33 ;  /* 0x000000213a3a7221 */ /* 0x000fc80000010000 */
[----:B------:R-:W-:-:S04]  /*e5b0*/  FADD.FTZ R27, R27, R58 ;  /* 0x0000003a1b1b7221 */ /* 0x000fc80000010000 */
[----:B------:R-:W-:-:S04]  /*e5c0*/  FADD.FTZ R30, R30, R27 ;  /* 0x0000001b1e1e7221 */ /* 0x000fc80000010000 */
[----:B------:R-:W-:-:S04]  /*e5d0*/  FADD.FTZ R25, R25, R30 ;  /* 0x0000001e19197221 */ /* 0x000fc80000010000 */
[----:B------:R-:W-:-:S07]  /*e5e0*/  FADD.FTZ R91, R20, R25 ;  /* 0x00000019145b7221 */ /* 0x000fce0000010000 */
.L_x_4683:
        /* <DEDUP_REMOVED lines=11> */
.L_x_4695:
        /* <DEDUP_REMOVED lines=69> */
.L_x_4692:
[----:B-1----:R-:W-:Y:S01]  /*eaf0*/  @!P2 LEA R0, P3, R130, R16, 0x6 ;  /* 0x000000108200a211 */ /* 0x002fe200078630ff */
[----:B--2---:R-:W-:Y:S01]  /*eb00*/  @!P2 IMAD.WIDE.U32 R134, R128, 0x60, R16 ;  /* 0x000000608086a825 */ /* 0x004fe200078e0010 */
[----:B------:R-:W-:Y:S01]  /*eb10*/  LEA R128, P5, R16, R132, 0x1 ;  /* 0x0000008410807211 */ /* 0x000fe200078a08ff */
[----:B------:R-:W-:Y:S01]  /*eb20*/  @P2 STS [R122+0x3000], RZ ;  /* 0x003000ff7a002388 */ /* 0x000fe20000000800 */
[----:B------:R-:W-:Y:S01]  /*eb30*/  @!P2 IADD3 R2, P0, R117, R16, RZ ;  /* 0x000000107502a210 */ /* 0x000fe20007f1e0ff */
[----:B------:R-:W-:Y:S01]  /*eb40*/  @!P2 IMAD R129, R129, 0x60, RZ ;  /* 0x000000608181a824 */ /* 0x000fe200078e02ff */
[----:B------:R-:W-:Y:S01]  /*eb50*/  @!P2 LEA.HI.X R131, R130, R17, R131, 0x6, P3 ;  /* 0x000000118283a211 */ /* 0x000fe200018f3483 */
[----:B------:R-:W-:Y:S01]  /*eb60*/  @P2 STS [R122+0x3004], RZ ;  /* 0x003004ff7a002388 */ /* 0x000fe20000000800 */
[-C--:B------:R-:W-:Y:S01]  /*eb70*/  @!P2 LEA R138, P4, R2, R132.reuse, 0x1 ;  /* 0x00000084028aa211 */ /* 0x080fe200078808ff */
[----:B------:R-:W-:Y:S01]  /*eb80*/  @!P2 IMAD.IADD R130, R129, 0x1, R135 ;  /* 0x000000018182a824 */ /* 0x000fe200078e0287 */
[-CC-:B------:R-:W-:Y:S01]  /*eb90*/  LEA.HI.X R129, R16, R133.reuse, R17.reuse, 0x1, P5 ;  /* 0x0000008510817211 */ /* 0x180fe200028f0c11 */
[----:B------:R-:W-:Y:S01]  /*eba0*/  @P2 STS.64 [R122+0x3008], RZ ;  /* 0x003008ff7a002388 */ /* 0x000fe20000000a00 */
[----:B------:R-:W-:Y:S01]  /*ebb0*/  @!P2 IMAD.X R97, R96, 0x1, R17, P0 ;  /* 0x000000016061a824 */ /* 0x000fe200000e0611 */
[-C--:B------:R-:W-:Y:S02]  /*ebc0*/  @!P2 LEA R136, P3, R0, R132.reuse, 0x1 ;  /* 0x000000840088a211 */ /* 0x080fe400078608ff */
[----:B------:R-:W-:Y:S01]  /*ebd0*/  @!PT LDS RZ, [RZ] ;  /* 0x00000000fffff984 */ /* 0x000fe20000000800 */
[----:B------:R-:W-:Y:S01]  /*ebe0*/  @!PT LDS RZ, [RZ] ;  /* 0x00000000fffff984 */ /* 0x000fe20000000800 */
[----:B------:R-:W-:Y:S01]  /*ebf0*/  @!PT LDS RZ, [RZ] ;  /* 0x00000000fffff984 */ /* 0x000fe20000000800 */
[----:B------:R-:W-:Y:S01]  /*ec00*/  @!P2 LDGSTS.E.BYPASS.LTC128B.128 [R122+0x3000], desc[UR6][R128.64] ;  /* 0x03000000807aafae */ /* 0x000fe2000b901d46 */
[----:B------:R-:W-:Y:S02]  /*ec10*/  @!P2 LEA R132, P0, R134, R132, 0x1 ;  /* 0x000000848684a211 */ /* 0x000fe400078008ff */
[-C--:B------:R-:W-:Y:S01]  /*ec20*/  @!P2 LEA.HI.X R139, R2, R133.reuse, R97, 0x1, P4 ;  /* 0x00000085028ba211 */ /* 0x080fe200020f0c61 */
[----:B------:R-:W-:Y:S01]  /*ec30*/  @P2 STS.128 [R122+0x3800], RZ ;  /* 0x003800ff7a002388 */ /* 0x000fe20000000c00 */
[-C--:B------:R-:W-:Y:S02]  /*ec40*/  @!P2 LEA.HI.X R137, R0, R133.reuse, R131, 0x1, P3 ;  /* 0x000000850089a211 */ /* 0x080fe400018f0c83 */
        /* <DEDUP_REMOVED lines=21> */
[----:B------:R-:W5:Y:S01]  /*eda0*/  LDSM.16.M88.4 R24, [R85+0x1800] ;  /* 0x001800005518783b */ /* 0x000f620000000200 */
[----:B-1----:R-:W-:Y:S03]  /*edb0*/  IMAD.MOV.U32 R132, RZ, RZ, R128 ;  /* 0x000000ffff847224 */ /* 0x002fe600078e0080 */
[----:B------:R-:W0:Y:S01]  /*edc0*/  LDGDEPBAR ;  /* 0x00000000000079af */ /* 0x000e220000000000 */
[----:B------:R-:W-:Y:S03]  /*edd0*/  IMAD.MOV.U32 R133, RZ, RZ, R129 ;  /* 0x000000ffff857224 */ /* 0x000fe600078e0081 */
[----:B------:R-:W1:Y:S04]  /*ede0*/  LDSM.16.M88.4 R28, [R83] ;  /* 0x00000000531c783b */ /* 0x000e680000000200 */
[----:B------:R-:W1:Y:S04]  /*edf0*/  LDSM.16.M88.4 R32, [R85+0x1c00] ;  /* 0x001c00005520783b */ /* 0x000e680000000200 */
[----:B------:R-:W1:Y:S04]  /*ee00*/  LDSM.16.M88.4 R36, [R82] ;  /* 0x000000005224783b */ /* 0x000e680000000200 */
[----:B------:R-:W1:Y:S01]  /*ee10*/  LDSM.16.M88.4 R40, [R85+0x2000] ;  /* 0x002000005528783b */ /* 0x000e620000000200 */
[C---:B--2---:R-:W-:Y:S03]  /*ee20*/  HMMA.16816.F32.BF16 R4, R64.reuse, R8, RZ ;  /* 0x000000084004723c */ /* 0x044fe600000418ff */
[----:B------:R-:W2:Y:S04]  /*ee30*/  LDSM.16.M88.4 R44, [R81] ;  /* 0x00000000512c783b */ /* 0x000ea80000000200 */
[----:B------:R-:W-:Y:S01]  /*ee40*/  LDSM.16.M88.4 R60, [R80] ;  /* 0x00000000503c783b */ /* 0x000fe20000000200 */
[C---:B------:R-:W-:Y:S03]  /*ee50*/  HMMA.16816.F32.BF16 R8, R64.reuse, R10, RZ ;  /* 0x0000000a4008723c */ /* 0x040fe600000418ff */
[----:B------:R-:W-:Y:S03]  /*ee60*/  LDSM.16.M88.4 R52, [R79] ;  /* 0x000000004f34783b */ /* 0x000fe60000000200 */
[C---:B---3--:R-:W-:Y:S01]  /*ee70*/  HMMA.16816.F32.BF16 R12, R64.reuse, R16, RZ ;  /* 0x00000010400c723c */ /* 0x048fe200000418ff */
[----:B------:R-:W-:Y:S04]  /*ee80*/  LDSM.16.M88.4 R56, [R85+0x2800] ;  /* 0x002800005538783b */ /* 0x000fe80000000200 */
[----:B------:R-:W-:Y:S01]  /*ee90*/  LDSM.16.M88.4 R72, [R85+0x2c00] ;  /* 0x002c00005548783b */ /* 0x000fe20000000200 */
[----:B------:R-:W-:Y:S06]  /*eea0*/  HMMA.16816.F32.BF16 R16, R64, R18, RZ ;  /* 0x000000124010723c */ /* 0x000fec00000418ff */
[----:B----4-:R-:W-:Y:S06]  /*eeb0*/  HMMA.16816.F32.BF16 R4, R68, R48, R4 ;  /* 0x000000304404723c */ /* 0x010fec0000041804 */
[----:B-----5:R-:W-:Y:S06]  /*eec0*/  HMMA.16816.F32.BF16 R20, R64, R24, RZ ;  /* 0x000000184014723c */ /* 0x020fec00000418ff */
[----:B------:R-:W-:Y:S01]  /*eed0*/  HMMA.16816.F32.BF16 R8, R68, R50, R8 ;  /* 0x000000324408723c */ /* 0x000fe20000041808 */
[----:B------:R-:W3:Y:S05]  /*eee0*/  LDSM.16.M88.4 R48, [R85+0x2400] ;  /* 0x002400005530783b */ /* 0x000eea0000000200 */
[----:B------:R-:W-:Y:S06]  /*eef0*/  HMMA.16816.F32.BF16 R24, R64, R26, RZ ;  /* 0x0000001a4018723c */ /* 0x000fec00000418ff */
[C---:B-1----:R-:W-:Y:S06]  /*ef00*/  HMMA.16816.F32.BF16 R12, R68.reuse, R28, R12 ;  /* 0x0000001c440c723c */ /* 0x042fec000004180c */
[----:B------:R-:W-:Y:S06]  /*ef10*/  HMMA.16816.F32.BF16 R16, R68, R30, R16 ;  /* 0x0000001e4410723c */ /* 0x000fec0000041810 */
        /* <DEDUP_REMOVED lines=8> */
[C---:B---3--:R-:W-:Y:S06]  /*efa0*/  HMMA.16816.F32.BF16 R44, R64.reuse, R48, RZ ;  /* 0x00000030402c723c */ /* 0x048fec00000418ff */
[----:B------:R-:W-:Y:S06]  /*efb0*/  HMMA.16816.F32.BF16 R48, R64, R50, RZ ;  /* 0x000000324030723c */ /* 0x000fec00000418ff */
[C---:B------:R-:W-:Y:S06]  /*efc0*/  HMMA.16816.F32.BF16 R36, R68.reuse, R60, R36 ;  /* 0x0000003c4424723c */ /* 0x040fec0000041824 */
[C---:B------:R-:W-:Y:S01]  /*efd0*/  HMMA.16816.F32.BF16 R40, R68.reuse, R62, R40 ;  /* 0x0000003e4428723c */ /* 0x040fe20000041828 */
[----:B------:R-:W1:Y:S05]  /*efe0*/  LDSM.16.M88.4 R60, [R78] ;  /* 0x000000004e3c783b */ /* 0x000e6a0000000200 */
[C---:B------:R-:W-:Y:S06]  /*eff0*/  HMMA.16816.F32.BF16 R44, R68.reuse, R52, R44 ;  /* 0x00000034442c723c */ /* 0x040fec000004182c */
[----:B------:R-:W-:Y:S06]  /*f000*/  HMMA.16816.F32.BF16 R48, R68, R54, R48 ;  /* 0x000000364430723c */ /* 0x000fec0000041830 */
[C---:B------:R-:W-:Y:S06]  /*f010*/  HMMA.16816.F32.BF16 R52, R64.reuse, R56, RZ ;  /* 0x000000384034723c */ /* 0x040fec00000418ff */
[----:B------:R-:W-:Y:S11]  /*f020*/  HMMA.16816.F32.BF16 R56, R64, R58, RZ ;  /* 0x0000003a4038723c */ /* 0x000ff600000418ff */
[----:B------:R-:W-:Y:S07]  /*f030*/  @!UPT UIADD3 URZ, URZ, URZ, URZ ;  /* 0x0000003f3f3ff290 */ /* 0x000fee000fffe03f */
[C---:B-1----:R-:W-:Y:S06]  /*f040*/  HMMA.16816.F32.BF16 R52, R68.reuse, R60, R52 ;  /* 0x0000003c4434723c */ /* 0x042fec0000041834 */
[----:B------:R-:W-:Y:S06]  /*f050*/  HMMA.16816.F32.BF16 R56, R68, R62, R56 ;  /* 0x0000003e4438723c */ /* 0x000fec0000041838 */
[C---:B------:R-:W-:Y:S06]  /*f060*/  HMMA.16816.F32.BF16 R60, R64.reuse, R72, RZ ;  /* 0x00000048403c723c */ /* 0x040fec00000418ff */
[----:B------:R-:W-:Y:S01]  /*f070*/  HMMA.16816.F32.BF16 R64, R64, R74, RZ ;  /* 0x0000004a4040723c */ /* 0x000fe200000418ff */
[----:B------:R-:W1:Y:S01]  /*f080*/  LDSM.16.M88.4 R72, [R3] ;  /* 0x000000000348783b */ /* 0x000e620000000200 */
[----:B------:R-:W-:Y:S04]  /*f090*/  DEPBAR.LE SB0, 0x0 ;  /* 0x000080000000791a */ /* 0x000fe80000000000 */
[----:B------:R-:W-:Y:S11]  /*f0a0*/  BAR.SYNC.DEFER_BLOCKING 0x0 ;  /* 0x0000000000007b1d */ /* 0x000ff60000010000 */
[----:B------:R-:W-:Y:S01]  /*f0b0*/  @!UPT UIADD3 URZ, URZ, URZ, URZ ;  /* 0x0000003f3f3ff290 */ /* 0x000fe2000fffe03f */
        /* <DEDUP_REMOVED lines=12> */
[-C--:B-1----:R-:W-:Y:S02]  /*f180*/  IABS R72, R69.reuse ;  /* 0x0000004500487213 */ /* 0x082fe40000000000 */
[-C--:B------:R-:W-:Y:S02]  /*f190*/  LOP3.LUT R2, RZ, R69.reuse, RZ, 0x33, !PT ;  /* 0x00000045ff027212 */ /* 0x080fe400078e33ff */
        /* <DEDUP_REMOVED lines=10> */
[----:B------:R-:W-:Y:S03]  /*f240*/  LOP3.LUT R128, R128, R69, RZ, 0x3c, !PT ;  /* 0x0000004580807212 */ /* 0x000fe600078e3cff */
[----:B------:R-:W-:Y:S01]  /*f250*/  IMAD.HI.U32 R73, R70, R131, RZ ;  /* 0x0000008346497227 */ /* 0x000fe200078e00ff */
[----:B------:R-:W-:Y:S04]  /*f260*/  ISETP.GE.AND P4, PT, R128, RZ, PT ;  /* 0x000000ff8000720c */ /* 0x000fe80003f86270 */
[----:B------:R-:W-:Y:S05]  /*f270*/  IADD3 R129, -R73, RZ, RZ ;  /* 0x000000ff49817210 */ /* 0x000fea0007ffe1ff */
[----:B------:R-:W-:Y:S01]  /*f280*/  IMAD R131, R72, R129, R131 ;  /* 0x0000008148837224 */ /* 0x000fe200078e0283 */
[----:B------:R-:W-:Y:S02]  /*f290*/  IABS R129, R74 ;  /* 0x0000004a00817213 */ /* 0x000fe40000000000 */
[----:B------:R-:W-:Y:S02]  /*f2a0*/  LOP3.LUT R74, R74, R69, RZ, 0x3c, !PT ;  /* 0x000000454a4a7212 */ /* 0x000fe400078e3cff */
[----:B------:R-:W-:Y:S01]  /*f2b0*/  ISETP.GT.U32.AND P5, PT, R72, R131, PT ;  /* 0x000000834800720c */ /* 0x000fe20003fa4070 */
[----:B------:R-:W-:Y:S01]  /*f2c0*/  IMAD.HI.U32 R71, R70, R129, RZ ;  /* 0x0000008146477227 */ /* 0x000fe200078e00ff */
[----:B------:R-:W-:Y:S04]  /*f2d0*/  ISETP.GE.AND P3, PT, R74, RZ, PT ;  /* 0x000000ff4a00720c */ /* 0x000fe80003f66270 */
[----:B------:R-:W-:Y:S05]  /*f2e0*/  IADD3 R70, -R71, RZ, RZ ;  /* 0x000000ff47467210 */ /* 0x000fea0007ffe1ff */
[C---:B------:R-:W-:Y:S02]  /*f2f0*/  IMAD R129, R72.reuse, R70, R129 ;  /* 0x0000004648817224 */ /* 0x040fe400078e0281 */
[--C-:B------:R-:W-:Y:S02]  /*f300*/  @!P5 IMAD.IADD R131, R131, 0x1, -R72.reuse ;  /* 0x000000018383d824 */ /* 0x100fe400078e0a48 */
[----:B------:R-:W-:Y:S01]  /*f310*/  @!P5 VIADD R73, R73, 0x1 ;  /* 0x000000014949d836 */ /* 0x000fe20000000000 */
[----:B------:R-:W-:Y:S02]  /*f320*/  ISETP.GT.U32.AND P0, PT, R72, R129, PT ;  /* 0x000000814800720c */ /* 0x000fe40003f04070 */
[-C--:B------:R-:W-:Y:S11]  /*f330*/  ISETP.GE.U32.AND P6, PT, R131, R72.reuse, PT ;  /* 0x000000488300720c */ /* 0x080ff60003fc6070 */
[----:B------:R-:W-:Y:S01]  /*f340*/  @!P0 IMAD.IADD R129, R129, 0x1, -R72 ;  /* 0x0000000181818824 */ /* 0x000fe200078e0a48 */
[----:B------:R-:W-:Y:S01]  /*f350*/  @!P0 IADD3 R71, R71, 0x1, RZ ;  /* 0x0000000147478810 */ /* 0x000fe20007ffe0ff */
[----:B------:R-:W-:Y:S01]  /*f360*/  @P6 VIADD R73, R73, 0x1 ;  /* 0x0000000149496836 */ /* 0x000fe20000000000 */
[----:B------:R-:W-:Y:S02]  /*f370*/  ISETP.NE.AND P0, PT, R69, RZ, PT ;  /* 0x000000ff4500720c */ /* 0x000fe40003f05270 */
[----:B------:R-:W-:Y:S02]  /*f380*/  ISETP.GE.U32.AND P5, PT, R129, R72, PT ;  /* 0x000000488100720c */ /* 0x000fe40003fa6070 */
[----:B------:R-:W-:Y:S04]  /*f390*/  @!P4 IADD3 R73, -R73, RZ, RZ ;  /* 0x000000ff4949c210 */ /* 0x000fe80007ffe1ff */
[C---:B------:R-:W-:Y:S07]  /*f3a0*/  SEL R68, R2.reuse, R73, !P0 ;  /* 0x0000004902447207 */ /* 0x040fee0004000000 */
[----:B------:R-:W-:Y:S04]  /*f3b0*/  @P5 VIADD R71, R71, 0x1 ;  /* 0x0000000147475836 */ /* 0x000fe80000000000 */
[----:B------:R-:W-:Y:S05]  /*f3c0*/  @!P3 IMAD.MOV R71, RZ, RZ, -R71 ;  /* 0x000000ffff47b224 */ /* 0x000fea00078e0a47 */
[----:B------:R-:W-:Y:S04]  /*f3d0*/  SEL R75, R2, R71, !P0 ;  /* 0x00000047024b7207 */ /* 0x000fe80004000000 */
[CC--:B------:R-:W-:Y:S02]  /*f3e0*/  LEA R134, P0, R75.reuse, R118.reuse, 0x2 ;  /* 0x000000764b867211 */ /* 0x0c0fe400078010ff */
[C---:B------:R-:W-:Y:S02]  /*f3f0*/  IADD3 R2, R68.reuse, -R75, RZ ;  /* 0x8000004b44027210 */ /* 0x040fe40007ffe0ff */
[----:B------:R-:W-:Y:S02]  /*f400*/  LEA.HI.X.SX32 R135, R75, R119, 0x2, P0 ;  /* 0x000000774b877211 */ /* 0x000fe400000f16ff */
[----:B------:R-:W-:Y:S01]  /*f410*/  LEA R130, P0, R68, R118, 0x2 ;  /* 0x0000007644827211 */ /* 0x000fe200078010ff */
[----:B------:R-:W-:Y:S02]  /*f420*/  IMAD R0, R2, R69, -0x80 ;  /* 0xffffff8002007424 */ /* 0x000fe400078e0245 */
[----:B------:R-:W2:Y:S01]  /*f430*/  LDG.E R70, desc[UR6][R134.64] ;  /* 0x0000000686467981 */ /* 0x000ea2000c1e1900 */
[----:B------:R-:W-:Y:S02]  /*f440*/  LEA.HI.X.SX32 R131, R68, R119, 0x2, P0 ;  /* 0x0000007744837211 */ /* 0x000fe400000f16ff */
[----:B------:R-:W-:Y:S03]  /*f450*/  SHF.R.S32.HI R72, RZ, 0x1f, R0 ;  /* 0x0000001fff487819 */ /* 0x000fe60000011400 */
[----:B------:R-:W2:Y:S02]  /*f460*/  LDG.E R129, desc[UR6][R130.64] ;  /* 0x0000000682817981 */ /* 0x000ea4000c1e1900 */
[----:B------:R-:W-:Y:S02]  /*f470*/  IMAD R72, R72, R97, RZ ;  /* 0x0000006148487224 */ /* 0x000fe400078e02ff */
[----:B--2---:R-:W-:Y:S02]  /*f480*/  IMAD.IADD R70, R70, 0x1, -R129 ;  /* 0x0000000146467824 */ /* 0x004fe400078e0a81 */
[----:B------:R-:W1:Y:S03]  /*f490*/  LDC R129, c[0x0][0x24c] ;  /* 0x00009300ff817b82 */ /* 0x000e660000000800 */
[----:B------:R-:W-:Y:S01]  /*f4a0*/  SHF.R.S32.HI R131, RZ, 0x1f, R70 ;  /* 0x0000001fff837819 */ /* 0x000fe20000011446 */
[C---:B-1----:R-:W-:Y:S02]  /*f4b0*/  IMAD R129, R0.reuse, R129, R72 ;  /* 0x0000008100817224 */ /* 0x042fe400078e0248 */
[----:B------:R-:W-:Y:S04]  /*f4c0*/  IMAD.WIDE.U32 R72, R0, R97, RZ ;  /* 0x0000006100487225 */ /* 0x000fe800078e00ff */
[----:B------:R-:W-:Y:S02]  /*f4d0*/  IMAD.IADD R73, R73, 0x1, R129 ;  /* 0x0000000149497824 */ /* 0x000fe400078e0281 */
[----:B------:R-:W1:Y:S02]  /*f4e0*/  LDC.64 R128, c[0x0][0x230] ;  /* 0x00008c00ff807b82 */ /* 0x000e640000000a00 */
[-C--:B-1----:R-:W-:Y:S02]  /*f4f0*/  IMAD R131, R131, R128.reuse, RZ ;  /* 0x0000008083837224 */ /* 0x082fe400078e02ff */
[C---:B------:R-:W-:Y:S04]  /*f500*/  IMAD.WIDE.U32 R72, R70.reuse, R128, R72 ;  /* 0x0000008046487225 */ /* 0x040fe800078e0048 */
[----:B------:R-:W-:Y:S05]  /*f510*/  IMAD R131, R70, R129, R131 ;  /* 0x0000008146837224 */ /* 0x000fea00078e0283 */
[----:B------:R-:W-:Y:S07]  /*f520*/  IADD3 R70, R73, R131, RZ ;  /* 0x0000008349467210 */ /* 0x000fee0007ffe0ff */
.L_x_4694:
[----:B------:R1:W-:Y:S01]  /*f530*/  @P2 STS [R122+0x1000], RZ ;  /* 0x001000ff7a002388 */ /* 0x0003e20000000800 */
[C---:B------:R-:W-:Y:S01]  /*f540*/  LEA R74, P0, R72.reuse, R120, 0x1 ;  /* 0x00000078484a7211 */ /* 0x040fe200078008ff */
[----:B------:R-:W2:Y:S01]  /*f550*/  @!P2 LDC R71, c[0x0][0x24c] ;  /* 0x00009300ff47ab82 */ /* 0x000ea20000000800 */
[--C-:B------:R-:W-:Y:S01]  /*f560*/  @!P2 IMAD.MOV.U32 R73, RZ, RZ, R70.reuse ;  /* 0x000000ffff49a224 */ /* 0x100fe200078e0046 */
        /* <DEDUP_REMOVED lines=8> */
[----:B------:R-:W-:Y:S01]  /*f5f0*/  @!P2 IMAD.X R0, R94, 0x1, R70, P0 ;  /* 0x000000015e00a824 */ /* 0x000fe200000e0646 */
[C---:B------:R-:W-:Y:S02]  /*f600*/  @!P2 LEA R128, P0, R69.reuse, R120, 0x1 ;  /* 0x000000784580a211 */ /* 0x040fe400078008ff */
[----:B------:R1:W-:Y:S02]  /*f610*/  @P2 STS.128 [R122+0x1800], RZ ;  /* 0x001800ff7a002388 */ /* 0x0003e40000000c00 */
[-C--:B------:R-:W-:Y:S02]  /*f620*/  @!P2 LEA.HI.X R129, R69, R121.reuse, R0, 0x1, P0 ;  /* 0x000000794581a211 */ /* 0x080fe400000f0c00 */
[----:B------:R-:W3:Y:S01]  /*f630*/  @!P2 LDC R0, c[0x0][0x24c] ;  /* 0x00009300ff00ab82 */ /* 0x000ee20000000800 */
[C---:B------:R-:W-:Y:S01]  /*f640*/  @!P2 LEA R2, P0, R97.reuse, R72, 0x6 ;  /* 0x000000486102a211 */ /* 0x040fe200078030ff */
[C---:B------:R-:W-:Y:S01]  /*f650*/  @!P2 IMAD.WIDE.U32 R72, R97.reuse, 0x60, R72 ;  /* 0x000000606148a825 */ /* 0x040fe200078e0048 */
[----:B------:R-:W-:Y:S01]  /*f660*/  @!PT LDS RZ, [RZ] ;  /* 0x00000000fffff984 */ /* 0x000fe20000000800 */
[----:B------:R-:W-:Y:S01]  /*f670*/  @!PT LDS RZ, [RZ] ;  /* 0x00000000fffff984 */ /* 0x000fe20000000800 */
[----:B------:R-:W-:Y:S01]  /*f680*/  @!PT LDS RZ, [RZ] ;  /* 0x00000000fffff984 */ /* 0x000fe20000000800 */
[----:B------:R4:W-:Y:S04]  /*f690*/  @!P2 LDGSTS.E.BYPASS.LTC128B.128 [R122+0x1800], desc[UR6][R128.64] ;  /* 0x01800000807aafae */ /* 0x0009e8000b901d46 */
[----:B------:R1:W-:Y:S01]  /*f6a0*/  @P2 STS.128 [R122+0x2000], RZ ;  /* 0x002000ff7a002388 */ /* 0x0003e20000000c00 */
[----:B---3--:R-:W-:Y:S01]  /*f6b0*/  @!P2 LEA.HI.X R0, R97, R70, R0, 0x6, P0 ;  /* 0x000000466100a211 */ /* 0x008fe200000f3400 */
[----:B--2---:R-:W-:Y:S01]  /*f6c0*/  @!P2 IMAD R71, R71, 0x60, RZ ;  /* 0x000000604747a824 */ /* 0x004fe200078e02ff */
[CC--:B------:R-:W-:Y:S03]  /*f6d0*/  @!P2 LEA R68, P0, R2.reuse, R120.reuse, 0x1 ;  /* 0x000000780244a211 */ /* 0x0c0fe600078008ff */
[----:B------:R-:W-:Y:S01]  /*f6e0*/  @!P2 IMAD.IADD R71, R71, 0x1, R73 ;  /* 0x000000014747a824 */ /* 0x000fe200078e0249 */
[-C--:B------:R-:W-:Y:S02]  /*f6f0*/  @!P2 LEA.HI.X R69, R2, R121.reuse, R0, 0x1, P0 ;  /* 0x000000790245a211 */ /* 0x080fe400000f0c00 */
[C---:B----4-:R-:W-:Y:S01]  /*f700*/  @!P2 LEA R128, P0, R72.reuse, R120, 0x1 ;  /* 0x000000784880a211 */ /* 0x050fe200078008ff */
[----:B------:R-:W-:Y:S02]  /*f710*/  IMAD.MOV.U32 R120, RZ, RZ, R74 ;  /* 0x000000ffff787224 */ /* 0x000fe400078e004a */
        /* <DEDUP_REMOVED lines=12> */
.L_x_4693:
[----:B------:R-:W-:Y:S04]  /*f7e0*/  IADD3 R97, R90, -0x1, RZ ;  /* 0xffffffff5a617810 */ /* 0x000fe80007ffe0ff */
[----:B------:R-:W-:Y:S04]  /*f7f0*/  LEA R72, R97, R92, 0x7 ;  /* 0x0000005c61487211 */ /* 0x000fe800078e38ff */
[C---:B------:R-:W-:Y:S02]  /*f800*/  IADD3 R70, R72.reuse, 0x1, RZ ;  /* 0x0000000148467810 */ /* 0x040fe40007ffe0ff */
[----:B------:R-:W-:Y:S02]  /*f810*/  I2FP.F32.S32 R75, R72 ;  /* 0x00000048004b7245 */ /* 0x000fe40000201400 */
[----:B------:R-:W-:Y:S02]  /*f820*/  I2FP.F32.S32 R70, R70 ;  /* 0x0000004600467245 */ /* 0x000fe40000201400 */
[----:B------:R-:W-:Y:S01]  /*f830*/  IADD3 R74, R72, 0x20, RZ ;  /* 0x00000020484a7810 */ /* 0x000fe20007ffe0ff */
[CC--:B------:R-:W-:Y:S01]  /*f840*/  FFMA.FTZ R4, R88.reuse, R75.reuse, R4 ;  /* 0x0000004b58047223 */ /* 0x0c0fe20000010004 */
[C---:B------:R-:W-:Y:S01]  /*f850*/  FFMA.FTZ R6, R88.reuse, R75, R6 ;  /* 0x0000004b58067223 */ /* 0x040fe20000010006 */
[-C--:B------:R-:W-:Y:S01]  /*f860*/  FFMA.FTZ R5, R88, R70.reuse, R5 ;  /* 0x0000004658057223 */ /* 0x080fe20000010005 */
[----:B------:R-:W-:Y:S01]  /*f870*/  IADD3 R75, R72, 0x8, RZ ;  /* 0x00000008484b7810 */ /* 0x000fe20007ffe0ff */
[----:B------:R-:W-:Y:S01]  /*f880*/  FFMA.FTZ R7, R88, R70, R7 ;  /* 0x0000004658077223 */ /* 0x000fe20000010007 */
        /* <DEDUP_REMOVED lines=9> */
[----:B------:R-:W-:Y:S02]  /*f920*/  IADD3 R70, R72, 0x11, RZ ;  /* 0x0000001148467810 */ /* 0x000fe40007ffe0ff */
[----:B------:R-:W-:Y:S02]  /*f930*/  I2FP.F32.S32 R75, R75 ;  /* 0x0000004b004b7245 */ /* 0x000fe40000201400 */
[----:B------:R-:W-:Y:S02]  /*f940*/  I2FP.F32.S32 R70, R70 ;  /* 0x0000004600467245 */ /* 0x000fe40000201400 */
[----:B-1----:R-:W-:Y:S01]  /*f950*/  I2FP.F32.S32 R69, R74 ;  /* 0x0000004a00457245 */ /* 0x002fe20000201400 */
        /* <DEDUP_REMOVED lines=8> */
[----:B------:R-:W-:Y:S01]  /*f9e0*/  I2FP.F32.S32 R0, R0 ;  /* 0x0000000000007245 */ /* 0x000fe20000201400 */
[CC--:B------:R-:W-:Y:S01]  /*f9f0*/  FFMA.FTZ R16, R88.reuse, R75.reuse, R16 ;  /* 0x0000004b58107223 */ /* 0x0c0fe20000010010 */
[C---:B------:R-:W-:Y:S01]  /*fa00*/  FFMA.FTZ R18, R88.reuse, R75, R18 ;  /* 0x0000004b58127223 */ /* 0x040fe20000010012 */
[CC--:B------:R-:W-:Y:S01]  /*fa10*/  FFMA.FTZ R17, R88.reuse, R70.reuse, R17 ;  /* 0x0000004658117223 */ /* 0x0c0fe20000010011 */
[C---:B------:R-:W-:Y:S01]  /*fa20*/  FFMA.FTZ R19, R88.reuse, R70, R19 ;  /* 0x0000004658137223 */ /* 0x040fe20000010013 */
        /* <DEDUP_REMOVED lines=11> */
[CC--:B------:R-:W-:Y:S01]  /*fae0*/  FFMA.FTZ R25, R88.reuse, R0.reuse, R25 ;  /* 0x0000000058197223 */ /* 0x0c0fe20000010019 */
        /* <DEDUP_REMOVED lines=27> */
[----:B------:R-:W-:Y:S02]  /*fca0*/  IADD3 R2, R72, 0x50, RZ ;  /* 0x0000005048027810 */ /* 0x000fe40007ffe0ff */
[----:B------:R-:W-:Y:S01]  /*fcb0*/  I2FP.F32.S32 R0, R0 ;  /* 0x0000000000007245 */ /* 0x000fe20000201400 */
[CC--:B------:R-:W-:Y:S01]  /*fcc0*/  FFMA.FTZ R40, R88.reuse, R69.reuse, R40 ;  /* 0x0000004558287223 */ /* 0x0c0fe20000010028 */
[C---:B------:R-:W-:Y:S01]  /*fcd0*/  FFMA.FTZ R42, R88.reuse, R69, R42 ;  /* 0x00000045582a7223 */ /* 0x040fe2000001002a */
[----:B------:R-:W-:Y:S02]  /*fce0*/  I2FP.F32.S32 R69, R2 ;  /* 0x0000000200457245 */ /* 0x000fe40000201400 */
[CC--:B------:R-:W-:Y:S01]  /*fcf0*/  FFMA.FTZ R41, R88.reuse, R0.reuse, R41 ;  /* 0x0000000058297223 */ /* 0x0c0fe20000010029 */
[----:B------:R-:W-:Y:S01]  /*fd00*/  FFMA.FTZ R43, R88, R0, R43 ;  /* 0x00000000582b7223 */ /* 0x000fe2000001002b */
[----:B------:R-:W-:Y:S01]  /*fd10*/  FMNMX.FTZ R2, R4, R95, !PT ;  /* 0x0000005f04027209 */ /* 0x000fe20007810000 */
[-C--:B------:R-:W-:Y:S01]  /*fd20*/  FFMA.FTZ R44, R88, R69.reuse, R44 ;  /* 0x00000045582c7223 */ /* 0x080fe2000001002c */
[----:B------:R-:W-:Y:S01]  /*fd30*/  IADD3 R0, R72, 0x51, RZ ;  /* 0x0000005148007810 */ /* 0x000fe20007ffe0ff */
[----:B------:R-:W-:Y:S01]  /*fd40*/  FFMA.FTZ R46, R88, R69, R46 ;  /* 0x00000045582e7223 */ /* 0x000fe2000001002e */
[----:B------:R-:W-:Y:S02]  /*fd50*/  FMNMX.FTZ R69, R5, R2, !PT ;  /* 0x0000000205457209 */ /* 0x000fe40007810000 */
[----:B------:R-:W-:Y:S02]  /*fd60*/  I2FP.F32.S32 R0, R0 ;  /* 0x0000000000007245 */ /* 0x000fe40000201400 */
[----:B------:R-:W-:Y:S03]  /*fd70*/  FMNMX.FTZ R2, R8, R69, !PT ;  /* 0x0000004508027209 */ /* 0x000fe60007810000 */
[CC--:B------:R-:W-:Y:S01]  /*fd80*/  FFMA.FTZ R45, R88.reuse, R0.reuse, R45 ;  /* 0x00000000582d7223 */ /* 0x0c0fe2000001002d */
[----:B------:R-:W-:Y:S01]  /*fd90*/  FFMA.FTZ R47, R88, R0, R47 ;  /* 0x00000000582f7223 */ /* 0x000fe2000001002f */
[----:B------:R-:W-:Y:S02]  /*fda0*/  IADD3 R0, R72, 0x58, RZ ;  /* 0x0000005848007810 */ /* 0x000fe40007ffe0ff */
[----:B------:R-:W-:Y:S02]  /*fdb0*/  FMNMX.FTZ R71, R9, R2, !PT ;  /* 0x0000000209477209 */ /* 0x000fe40007810000 */
[----:B------:R-:W-:Y:S02]  /*fdc0*/  I2FP.F32.S32 R69, R0 ;  /* 0x0000000000457245 */ /* 0x000fe40000201400 */
[----:B------:R-:W-:Y:S03]  /*fdd0*/  FMNMX.FTZ R0, R12, R71, !PT ;  /* 0x000000470c007209 */ /* 0x000fe60007810000 */
[CC--:B------:R-:W-:Y:S01]  /*fde0*/  FFMA.FTZ R48, R88.reuse, R69.reuse, R48 ;  /* 0x0000004558307223 */ /* 0x0c0fe20000010030 */
[----:B------:R-:W-:Y:S01]  /*fdf0*/  FMNMX.FTZ R71, R13, R0, !PT ;  /* 0x000000000d477209 */ /* 0x000fe20007810000 */
[----:B------:R-:W-:Y:S01]  /*fe00*/  FFMA.FTZ R50, R88, R69, R50 ;  /* 0x0000004558327223 */ /* 0x000fe20000010032 */
[----:B------:R-:W-:Y:S02]  /*fe10*/  IADD3 R0, R72, 0x59, RZ ;  /* 0x0000005948007810 */ /* 0x000fe40007ffe0ff */
[----:B------:R-:W-:Y:S02]  /*fe20*/  FMNMX.FTZ R2, R16, R71, !PT ;  /* 0x0000004710027209 */ /* 0x000fe40007810000 */
[----:B------:R-:W-:Y:S02]  /*fe30*/  I2FP.F32.S32 R0, R0 ;  /* 0x0000000000007245 */ /* 0x000fe40000201400 */
[----:B------:R-:W-:Y:S03]  /*fe40*/  FMNMX.FTZ R69, R17, R2, !PT ;  /* 0x0000000211457209 */ /* 0x000fe60007810000 */
[-C--:B------:R-:W-:Y:S01]  /*fe50*/  FFMA.FTZ R49, R88, R0.reuse, R49 ;  /* 0x0000000058317223 */ /* 0x080fe20000010031 */
[----:B------:R-:W-:Y:S01]  /*fe60*/  FMNMX.FTZ R2, R20, R69, !PT ;  /* 0x0000004514027209 */ /* 0x000fe20007810000 */
        /* <DEDUP_REMOVED lines=39> */
[----:B------:R-:W-:Y:S02]  /*100e0*/  FMNMX.FTZ R69, R53, R2, !PT ;  /* 0x0000000235457209 */ /* 0x000fe40007810000 */
[----:B------:R-:W-:Y:S01]  /*100f0*/  IADD3 R2, R72, 0x78, RZ ;  /* 0x0000007848027810 */ /* 0x000fe20007ffe0ff */
[-C--:B------:R-:W-:Y:S01]  /*10100*/  FFMA.FTZ R61, R88, R0.reuse, R61 ;  /* 0x00000000583d7223 */ /* 0x080fe2000001003d */
[----:B------:R-:W-:Y:S01]  /*10110*/  FMNMX.FTZ R68, R56, R69, !PT ;  /* 0x0000004538447209 */ /* 0x000fe20007810000 */
[----:B------:R-:W-:Y:S01]  /*10120*/  FFMA.FTZ R63, R88, R0, R63 ;  /* 0x00000000583f7223 */ /* 0x000fe2000001003f */
[----:B------:R-:W-:Y:S02]  /*10130*/  I2FP.F32.S32 R69, R2 ;  /* 0x0000000200457245 */ /* 0x000fe40000201400 */
[----:B------:R-:W-:Y:S02]  /*10140*/  FMNMX.FTZ R71, R57, R68, !PT ;  /* 0x0000004439477209 */ /* 0x000fe40007810000 */
[----:B------:R-:W-:Y:S01]  /*10150*/  FMNMX.FTZ R68, R6, R93, !PT ;  /* 0x0000005d06447209 */ /* 0x000fe20007810000 */
[CC--:B------:R-:W-:Y:S01]  /*10160*/  FFMA.FTZ R64, R88.reuse, R69.reuse, R64 ;  /* 0x0000004558407223 */ /* 0x0c0fe20000010040 */
[----:B------:R-:W-:Y:S01]  /*10170*/  FFMA.FTZ R66, R88, R69, R66 ;  /* 0x0000004558427223 */ /* 0x000fe20000010042 */
        /* <DEDUP_REMOVED lines=38> */
[----:B-1----:R-:W-:Y:S02]  /*103e0*/  FMNMX.FTZ R68, R2, R129, !PT ;  /* 0x0000008102447209 */ /* 0x002fe40007810000 */
[----:B------:R-:W-:Y:S01]  /*103f0*/  LDSM.16.MT88.4 R128, [R125+0x3000] ;  /* 0x003000007d80783b */ /* 0x000fe20000004200 */
[----:B------:R-:W-:Y:S04]  /*10400*/  FMNMX.FTZ R0, R62, R69, !PT ;  /* 0x000000453e007209 */ /* 0x000fe80007810000 */
[----:B------:R-:W-:Y:S04]  /*10410*/  FMNMX.FTZ R69, R63, R0, !PT ;  /* 0x000000003f457209 */ /* 0x000fe80007810000 */
[----:B------:R-:W-:Y:S04]  /*10420*/  FMNMX.FTZ R0, R66, R69, !PT ;  /* 0x0000004542007209 */ /* 0x000fe80007810000 */
[----:B------:R-:W-:Y:S05]  /*10430*/  FMNMX.FTZ R73, R67, R0, !PT ;  /* 0x0000000043497209 */ /* 0x000fea0007810000 */
[----:B------:R-:W1:Y:S02]  /*10440*/  SHFL.BFLY PT, R0, R73, 0x2, 0x1f ;  /* 0x0c401f0049007f89 */ /* 0x000e6400000e0000 */
[----:B-1----:R-:W-:Y:S06]  /*10450*/  FMNMX.FTZ R71, R73, R0, !PT ;  /* 0x0000000049477209 */ /* 0x002fec0007810000 */
[----:B------:R-:W1:Y:S02]  /*10460*/  SHFL.BFLY PT, R0, R71, 0x1, 0x1f ;  /* 0x0c201f0047007f89 */ /* 0x000e6400000e0000 */
[----:B-1----:R-:W-:Y:S04]  /*10470*/  FMNMX.FTZ R69, R71, R0, !PT ;  /* 0x0000000047457209 */ /* 0x002fe80007810000 */
[C---:B------:R-:W-:Y:S01]  /*10480*/  FSETP.NEU.FTZ.AND P0, PT, R69.reuse, -INF , PT ;  /* 0xff8000004500780b */ /* 0x040fe20003f1d000 */
[----:B------:R-:W-:Y:S05]  /*10490*/  FMUL.FTZ R0, R69, UR4 ;  /* 0x0000000445007c20 */ /* 0x000fea0008410000 */
[----:B------:R-:W-:Y:S02]  /*104a0*/  FSEL R0, R0, RZ, P0 ;  /* 0x000000ff00007208 */ /* 0x000fe40000000000 */
[----:B------:R-:W-:Y:S03]  /*104b0*/  FSETP.NEU.FTZ.AND P0, PT, R68, -INF , PT ;  /* 0xff8000004400780b */ /* 0x000fe60003f1d000 */
        /* <DEDUP_REMOVED lines=9> */
[----:B------:R-:W-:Y:S01]  /*10550*/  FADD.FTZ R22, -R68, R95 ;  /* 0x0000005f44167221 */ /* 0x000fe20000010100 */
[--C-:B------:R-:W-:Y:S01]  /*10560*/  FFMA.FTZ R146, R23, UR4, -R0.reuse ;  /* 0x0000000417927c23 */ /* 0x100fe20008010800 */
[--C-:B------:R-:W-:Y:S01]  /*10570*/  FFMA.FTZ R134, R42, UR4, -R0.reuse ;  /* 0x000000042a867c23 */ /* 0x100fe20008010800 */
[--C-:B------:R-:W-:Y:S01]  /*10580*/  FFMA.FTZ R135, R43, UR4, -R0.reuse ;  /* 0x000000042b877c23 */ /* 0x100fe20008010800 */
[----:B------:R-:W-:Y:S03]  /*10590*/  FMUL.FTZ R19, R22, UR4 ;  /* 0x0000000416137c20 */ /* 0x000fe60008410000 */
[----:B------:R1:W-:Y:S01]  /*105a0*/  MUFU.EX2 R35, R150 ;  /* 0x0000009600237308 */ /* 0x0003e20000000800 */
[----:B------:R-:W-:Y:S01]  /*105b0*/  FADD.FTZ R22, -R69, R93 ;  /* 0x0000005d45167221 */ /* 0x000fe20000010100 */
[--C-:B------:R-:W-:Y:S01]  /*105c0*/  FFMA.FTZ R154, R10, UR4, -R0.reuse ;  /* 0x000000040a9a7c23 */ /* 0x100fe20008010800 */
[--C-:B------:R-:W-:Y:S01]  /*105d0*/  FFMA.FTZ R149, R14, UR4, -R0.reuse ;  /* 0x000000040e957c23 */ /* 0x100fe20008010800 */
[--C-:B------:R-:W-:Y:S01]  /*105e0*/  FFMA.FTZ R151, R18, UR4, -R0.reuse ;  /* 0x0000000412977c23 */ /* 0x100fe20008010800 */
[----:B------:R-:W-:Y:S01]  /*105f0*/  FMUL.FTZ R23, R22, UR4 ;  /* 0x0000000416177c20 */ /* 0x000fe20008410000 */
        /* <DEDUP_REMOVED lines=9> */
[----:B------:R-:W-:Y:S03]  /*10690*/  FMUL.FTZ R6, R68, UR4 ;  /* 0x0000000444067c20 */ /* 0x000fe60008410000 */
[----:B------:R3:W4:Y:S01]  /*106a0*/  MUFU.EX2 R22, R23 ;  /* 0x0000001700167308 */ /* 0x0007220000000800 */
        /* <DEDUP_REMOVED lines=9> */
[--C-:B-1----:R-:W-:Y:S01]  /*10740*/  FFMA.FTZ R150, R24, UR4, -R6.reuse ;  /* 0x0000000418967c23 */ /* 0x102fe20008010806 */
[--C-:B------:R-:W-:Y:S01]  /*10750*/  FFMA.FTZ R27, R9, UR4, -R6.reuse ;  /* 0x00000004091b7c23 */ /* 0x100fe20008010806 */
[C---:B--2---:R-:W-:Y:S01]  /*10760*/  FMUL.FTZ R112, R19.reuse, R112 ;  /* 0x0000007013707220 */ /* 0x044fe20000410000 */
[C---:B------:R-:W-:Y:S01]  /*10770*/  FMUL.FTZ R113, R19.reuse, R113 ;  /* 0x0000007113717220 */ /* 0x040fe20000410000 */
[C---:B------:R-:W-:Y:S01]  /*10780*/  FMUL.FTZ R108, R19.reuse, R108 ;  /* 0x0000006c136c7220 */ /* 0x040fe20000410000 */
[----:B------:R-:W-:Y:S03]  /*10790*/  FMUL.FTZ R109, R19, R109 ;  /* 0x0000006d136d7220 */ /* 0x000fe60000410000 */
[----:B------:R1:W2:Y:S01]  /*107a0*/  MUFU.EX2 R63, R152 ;  /* 0x00000098003f7308 */ /* 0x0002a20000000800 */
[--C-:B---3--:R-:W-:Y:S01]  /*107b0*/  FFMA.FTZ R23, R5, UR4, -R6.reuse ;  /* 0x0000000405177c23 */ /* 0x108fe20008010806 */
[C---:B----4-:R-:W-:Y:S01]  /*107c0*/  FMUL.FTZ R114, R22.reuse, R114 ;  /* 0x0000007216727220 */ /* 0x050fe20000410000 */
        /* <DEDUP_REMOVED lines=8> */
[C---:B------:R-:W-:Y:S01]  /*10850*/  FMUL.FTZ R106, R22.reuse, R106 ;  /* 0x0000006a166a7220 */ /* 0x040fe20000410000 */
[C---:B------:R-:W-:Y:S01]  /*10860*/  FMUL.FTZ R107, R22.reuse, R107 ;  /* 0x0000006b166b7220 */ /* 0x040fe20000410000 */
[C---:B------:R-:W-:Y:S01]  /*10870*/  FMUL.FTZ R102, R22.reuse, R102 ;  /* 0x0000006616667220 */ /* 0x040fe20000410000 */
[----:B------:R-:W-:Y:S01]  /*10880*/  FMUL.FTZ R103, R22, R103 ;  /* 0x0000006716677220 */ /* 0x000fe20000410000 */
[--C-:B------:R-:W-:Y:S03]  /*10890*/  FFMA.FTZ R34, R13, UR4, -R6.reuse ;  /* 0x000000040d227c23 */ /* 0x100fe60008010806 */
[----:B------:R-:W-:Y:S01]  /*108a0*/  MUFU.EX2 R27, R27 ;  /* 0x0000001b001b7308 */ /* 0x000fe20000000800 */
[--C-:B-1----:R-:W-:Y:S01]  /*108b0*/  FFMA.FTZ R152, R20, UR4, -R6.reuse ;  /* 0x0000000414987c23 */ /* 0x102fe20008010806 */
[----:B--2---:R-:W-:Y:S01]  /*108c0*/  F2FP.BF16.F32.PACK_AB R137, R63, R2 ;  /* 0x000000023f89723e */ /* 0x004fe200000010ff */
[--C-:B------:R-:W-:Y:S01]  /*108d0*/  FFMA.FTZ R39, R17, UR4, -R6.reuse ;  /* 0x0000000411277c23 */ /* 0x100fe20008010806 */
[--C-:B------:R-:W-:Y:S01]  /*108e0*/  FFMA.FTZ R17, R36, UR4, -R6.reuse ;  /* 0x0000000424117c23 */ /* 0x100fe20008010806 */
[--C-:B------:R-:W-:Y:S01]  /*108f0*/  FFMA.FTZ R66, R33, UR4, -R6.reuse ;  /* 0x0000000421427c23 */ /* 0x100fe20008010806 */
[--C-:B------:R-:W-:Y:S01]  /*10900*/  FFMA.FTZ R30, R8, UR4, -R6.reuse ;  /* 0x00000004081e7c23 */ /* 0x100fe20008010806 */
[----:B------:R-:W-:Y:S03]  /*10910*/  FFMA.FTZ R31, R12, UR4, -R6 ;  /* 0x000000040c1f7c23 */ /* 0x000fe60008010806 */
[----:B------:R-:W1:Y:S01]  /*10920*/  MUFU.EX2 R95, R154 ;  /* 0x0000009a005f7308 */ /* 0x000e620000000800 */
        /* <DEDUP_REMOVED lines=8> */
[--C-:B------:R-:W-:Y:S01]  /*109b0*/  FFMA.FTZ R44, R56, UR4, -R6.reuse ;  /* 0x00000004382c7c23 */ /* 0x100fe20008010806 */
[--C-:B------:R-:W-:Y:S01]  /*109c0*/  FFMA.FTZ R56, R64, UR4, -R6.reuse ;  /* 0x0000000440387c23 */ /* 0x100fe20008010806 */
[----:B------:R-:W-:Y:S02]  /*109d0*/  ISETP.GT.AND P0, PT, R90, 0x1, PT ;  /* 0x000000015a00780c */ /* 0x000fe40003f04270 */
[----:B------:R-:W-:Y:S05]  /*109e0*/  MOV R90, R97 ;  /* 0x00000061005a7202 */ /* 0x000fea0000000f00 */
[----:B------:R-:W3:Y:S01]  /*109f0*/  MUFU.EX2 R0, R0 ;  /* 0x0000000000007308 */ /* 0x000ee20000000800 */
[----:B-1----:R-:W-:Y:S01]  /*10a00*/  F2FP.BF16.F32.PACK_AB R139, R26, R95 ;  /* 0x0000005f1a8b723e */ /* 0x002fe200000010ff */
[----:B------:R-:W-:Y:S08]  /*10a10*/  FFMA.FTZ R154, R16, UR4, -R6 ;  /* 0x00000004109a7c23 */ /* 0x000ff00008010806 */
[----:B------:R-:W1:Y:S01]  /*10a20*/  MUFU.EX2 R31, R31 ;  /* 0x0000001f001f7308 */ /* 0x000e620000000800 */
[----:B--2---:R-:W-:Y:S09]  /*10a30*/  F2FP.BF16.F32.PACK_AB R138, R27, R30 ;  /* 0x0000001e1b8a723e */ /* 0x004ff200000010ff */
[----:B------:R-:W-:Y:S01]  /*10a40*/  MUFU.EX2 R34, R34 ;  /* 0x0000002200227308 */ /* 0x000fe20000000800 */
[----:B---3--:R-:W-:Y:S01]  /*10a50*/  F2FP.BF16.F32.PACK_AB R136, R23, R0 ;  /* 0x000000001788723e */ /* 0x008fe200000010ff */
[----:B------:R-:W-:Y:S01]  /*10a60*/  FFMA.FTZ R19, R89, R19, R0 ;  /* 0x0000001359137223 */ /* 0x000fe20000010000 */
[----:B------:R-:W-:Y:S01]  /*10a70*/  FFMA.FTZ R0, R37, UR4, -R6 ;  /* 0x0000000425007c23 */ /* 0x000fe20008010806 */
[----:B------:R-:W-:Y:S01]  /*10a80*/  FFMA.FTZ R22, R91, R22, R2 ;  /* 0x000000165b167223 */ /* 0x000fe20000010002 */
[--C-:B------:R-:W-:Y:S01]  /*10a90*/  FFMA.FTZ R91, R25, UR4, -R6.reuse ;  /* 0x00000004195b7c23 */ /* 0x100fe20008010806 */
[----:B------:R-:W-:Y:S01]  /*10aa0*/  FADD.FTZ R19, R23, R19 ;  /* 0x0000001317137221 */ /* 0x000fe20000010000 */
[----:B------:R-:W-:Y:S03]  /*10ab0*/  FFMA.FTZ R89, R40, UR4, -R6 ;  /* 0x0000000428597c23 */ /* 0x000fe60008010806 */
[----:B------:R-:W-:Y:S01]  /*10ac0*/  MUFU.EX2 R154, R154 ;  /* 0x0000009a009a7308 */ /* 0x000fe20000000800 */
[C---:B------:R-:W-:Y:S05]  /*10ad0*/  HMMA.16816.F32.BF16 R112, R136.reuse, R128, R112 ;  /* 0x000000808870723c */ /* 0x040fea0000041870 */
[----:B------:R-:W-:Y:S01]  /*10ae0*/  FADD.FTZ R22, R63, R22 ;  /* 0x000000163f167221 */ /* 0x000fe20000010000 */
[C---:B------:R-:W-:Y:S03]  /*10af0*/  HMMA.16816.F32.BF16 R108, R136.reuse, R130, R108 ;  /* 0x00000082886c723c */ /* 0x040fe6000004186c */
[----:B------:R-:W-:Y:S01]  /*10b00*/  MUFU.EX2 R39, R39 ;  /* 0x0000002700277308 */ /* 0x000fe20000000800 */
[----:B------:R-:W2:Y:S01]  /*10b10*/  LDSM.16.MT88.4 R128, [R124+0x3000] ;  /* 0x003000007c80783b */ /* 0x000ea20000004200 */
[----:B------:R-:W-:Y:S01]  /*10b20*/  FADD.FTZ R95, R95, R22 ;  /* 0x000000165f5f7221 */ /* 0x000fe20000010000 */
[----:B------:R-:W-:Y:S01]  /*10b30*/  FADD.FTZ R30, R30, R19 ;  /* 0x000000131e1e7221 */ /* 0x000fe20000010000 */
[--C-:B------:R-:W-:Y:S01]  /*10b40*/  FFMA.FTZ R63, R29, UR4, -R6.reuse ;  /* 0x000000041d3f7c23 */ /* 0x100fe20008010806 */
[----:B------:R-:W-:Y:S05]  /*10b50*/  FFMA.FTZ R19, R32, UR4, -R6 ;  /* 0x0000000420137c23 */ /* 0x000fea0008010806 */
[----:B------:R-:W3:Y:S01]  /*10b60*/  MUFU.EX2 R2, R149 ;  /* 0x0000009500027308 */ /* 0x000ee20000000800 */
[----:B------:R-:W4:Y:S01]  /*10b70*/  LDSM.16.MT88.4 R20, [R124+0x3400] ;  /* 0x003400007c14783b */ /* 0x000f220000004200 */
[----:B------:R-:W-:Y:S01]  /*10b80*/  FADD.FTZ R30, R27, R30 ;  /* 0x0000001e1b1e7221 */ /* 0x000fe20000010000 */
[----:B------:R-:W-:Y:S01]  /*10b90*/  FADD.FTZ R95, R26, R95 ;  /* 0x0000005f1a5f7221 */ /* 0x000fe20000010000 */
[--C-:B------:R-:W-:Y:S01]  /*10ba0*/  FFMA.FTZ R40, R45, UR4, -R6.reuse ;  /* 0x000000042d287c23 */ /* 0x100fe20008010806 */
[----:B------:R-:W-:Y:S01]  /*10bb0*/  FFMA.FTZ R45, R52, UR4, -R6 ;  /* 0x00000004342d7c23 */ /* 0x000fe20008010806 */
[----:B-1----:R-:W-:Y:S01]  /*10bc0*/  FADD.FTZ R33, R31, R30 ;  /* 0x0000001e1f217221 */ /* 0x002fe20000010000 */
[--C-:B------:R-:W-:Y:S03]  /*10bd0*/  FFMA.FTZ R52, R60, UR4, -R6.reuse ;  /* 0x000000043c347c23 */ /* 0x100fe60008010806 */
[----:B------:R-:W-:Y:S01]  /*10be0*/  MUFU.EX2 R151, R151 ;  /* 0x0000009700977308 */ /* 0x000fe20000000800 */
[----:B------:R-:W-:Y:S09]  /*10bf0*/  LDSM.16.MT88.4 R24, [R124+0x3800] ;  /* 0x003800007c18783b */ /* 0x000ff20000004200 */
[----:B------:R-:W1:Y:S01]  /*10c00*/  MUFU.EX2 R38, R153 ;  /* 0x0000009900267308 */ /* 0x000e620000000800 */
[----:B---3--:R-:W-:Y:S01]  /*10c10*/  FADD.FTZ R32, R2, R95 ;  /* 0x0000005f02207221 */ /* 0x008fe20000010000 */
[----:B------:R-:W-:Y:S08]  /*10c20*/  MOV R95, R68 ;  /* 0x00000044005f7202 */ /* 0x000ff00000000f00 */
[----:B------:R-:W-:Y:S10]  /*10c30*/  MUFU.EX2 R152, R152 ;  /* 0x0000009800987308 */ /* 0x000ff40000000800 */
[----:B------:R-:W-:Y:S01]  /*10c40*/  MUFU.EX2 R93, R93 ;  /* 0x0000005d005d7308 */ /* 0x000fe20000000800 */
[C---:B--2---:R-:W-:Y:S06]  /*10c50*/  HMMA.16816.F32.BF16 R104, R136.reuse, R128, R104 ;  /* 0x000000808868723c */ /* 0x044fec0000041868 */
[----:B------:R-:W-:Y:S03]  /*10c60*/  HMMA.16816.F32.BF16 R100, R136, R130, R100 ;  /* 0x000000828864723c */ /* 0x000fe60000041864 */
[----:B------:R-:W-:Y:S01]  /*10c70*/  MUFU.EX2 R150, R150 ;  /* 0x0000009600967308 */ /* 0x000fe20000000800 */
[----:B------:R-:W2:Y:S03]  /*10c80*/  LDSM.16.MT88.4 R128, [R125+0x3400] ;  /* 0x003400007d80783b */ /* 0x000ea60000004200 */
[----:B------:R-:W-:Y:S06]  /*10c90*/  F2FP.BF16.F32.PACK_AB R136, R34, R31 ;  /* 0x0000001f2288723e */ /* 0x000fec00000010ff */
[----:B------:R-:W3:Y:S01]  /*10ca0*/  MUFU.EX2 R91, R91 ;  /* 0x0000005b005b7308 */ /* 0x000ee20000000800 */
[----:B------:R-:W-:Y:S02]  /*10cb0*/  F2FP.BF16.F32.PACK_AB R138, R39, R154 ;  /* 0x0000009a278a723e */ /* 0x000fe400000010ff */
[----:B------:R-:W-:Y:S02]  /*10cc0*/  F2FP.BF16.F32.PACK_AB R137, R35, R2 ;  /* 0x000000022389723e */ /* 0x000fe400000010ff */
[----:B-1----:R-:W-:Y:S05]  /*10cd0*/  F2FP.BF16.F32.PACK_AB R139, R38, R151 ;  /* 0x00000097268b723e */ /* 0x002fea00000010ff */
[----:B------:R-:W-:Y:S02]  /*10ce0*/  MUFU.EX2 R145, R145 ;  /* 0x0000009100917308 */ /* 0x000fe40000000800 */
[C---:B----4-:R-:W-:Y:S08]  /*10cf0*/  HMMA.16816.F32.BF16 R104, R136.reuse, R20, R104 ;  /* 0x000000148868723c */ /* 0x050ff00000041868 */
[----:B------:R-:W1:Y:S03]  /*10d00*/  MUFU.EX2 R146, R146 ;  /* 0x0000009200927308 */ /* 0x000e660000000800 */
[----:B---3--:R-:W-:Y:S01]  /*10d10*/  F2FP.BF16.F32.PACK_AB R30, R91, R150 ;  /* 0x000000965b1e723e */ /* 0x008fe200000010ff */
[C---:B------:R-:W-:Y:S01]  /*10d20*/  HMMA.16816.F32.BF16 R100, R136.reuse, R22, R100 ;  /* 0x000000168864723c */ /* 0x040fe20000041864 */
[----:B------:R-:W3:Y:S05]  /*10d30*/  LDSM.16.MT88.4 R20, [R125+0x3800] ;  /* 0x003800007d14783b */ /* 0x000eea0000004200 */
[----:B------:R-:W-:Y:S10]  /*10d40*/  MUFU.EX2 R147, R147 ;  /* 0x0000009300937308 */ /* 0x000ff40000000800 */
[----:B------:R-:W4:Y:S01]  /*10d50*/  MUFU.EX2 R148, R148 ;  /* 0x0000009400947308 */ /* 0x000f220000000800 */
[----:B-1----:R-:W-:Y:S01]  /*10d60*/  F2FP.BF16.F32.PACK_AB R29, R146, R145 ;  /* 0x00000091921d723e */ /* 0x002fe200000010ff */
[C---:B--2---:R-:W-:Y:S08]  /*10d70*/  HMMA.16816.F32.BF16 R112, R136.reuse, R128, R112 ;  /* 0x000000808870723c */ /* 0x044ff00000041870 */
[----:B------:R-:W-:Y:S01]  /*10d80*/  MUFU.EX2 R63, R63 ;  /* 0x0000003f003f7308 */ /* 0x000fe20000000800 */
[----:B------:R-:W-:Y:S03]  /*10d90*/  HMMA.16816.F32.BF16 R108, R136, R130, R108 ;  /* 0x00000082886c723c */ /* 0x000fe6000004186c */
[--C-:B------:R-:W-:Y:S01]  /*10da0*/  FFMA.FTZ R128, R41, UR4, -R6.reuse ;  /* 0x0000000429807c23 */ /* 0x100fe20008010806 */
[--C-:B------:R-:W-:Y:S01]  /*10db0*/  FFMA.FTZ R41, R49, UR4, -R6.reuse ;  /* 0x0000000431297c23 */ /* 0x100fe20008010806 */
[--C-:B------:R-:W-:Y:S04]  /*10dc0*/  FFMA.FTZ R49, R57, UR4, -R6.reuse ;  /* 0x0000000439317c23 */ /* 0x100fe80008010806 */
[----:B------:R-:W-:Y:S02]  /*10dd0*/  MUFU.EX2 R19, R19 ;  /* 0x0000001300137308 */ /* 0x000fe40000000800 */
[----:B----4-:R-:W-:Y:S01]  /*10de0*/  F2FP.BF16.F32.PACK_AB R31, R148, R147 ;  /* 0x00000093941f723e */ /* 0x010fe200000010ff */
[----:B------:R-:W-:Y:S01]  /*10df0*/  FFMA.FTZ R130, R28, UR4, -R6 ;  /* 0x000000041c827c23 */ /* 0x000fe20008010806 */
[----:B------:R-:W-:Y:S06]  /*10e00*/  F2FP.BF16.F32.PACK_AB R28, R93, R152 ;  /* 0x000000985d1c723e */ /* 0x000fec00000010ff */
[----:B------:R-:W1:Y:S01]  /*10e10*/  MUFU.EX2 R66, R66 ;  /* 0x0000004200427308 */ /* 0x000e620000000800 */
[C---:B---3--:R-:W-:Y:S09]  /*10e20*/  HMMA.16816.F32.BF16 R112, R28.reuse, R20, R112 ;  /* 0x000000141c70723c */ /* 0x048ff20000041870 */
[----:B------:R-:W2:Y:S01]  /*10e30*/  MUFU.EX2 R130, R130 ;  /* 0x0000008200827308 */ /* 0x000ea20000000800 */
[C---:B------:R-:W-:Y:S01]  /*10e40*/  HMMA.16816.F32.BF16 R108, R28.reuse, R22, R108 ;  /* 0x000000161c6c723c */ /* 0x040fe2000004186c */
[----:B------:R-:W3:Y:S08]  /*10e50*/  LDSM.16.MT88.4 R20, [R125+0x3c00] ;  /* 0x003c00007d14783b */ /* 0x000ef00000004200 */
[----:B------:R-:W-:Y:S01]  /*10e60*/  MUFU.EX2 R141, R141 ;  /* 0x0000008d008d7308 */ /* 0x000fe20000000800 */
[C---:B------:R-:W-:Y:S06]  /*10e70*/  HMMA.16816.F32.BF16 R104, R28.reuse, R24, R104 ;  /* 0x000000181c68723c */ /* 0x040fec0000041868 */
[----:B------:R-:W-:Y:S03]  /*10e80*/  HMMA.16816.F32.BF16 R100, R28, R26, R100 ;  /* 0x0000001a1c64723c */ /* 0x000fe60000041864 */
[----:B------:R-:W4:Y:S01]  /*10e90*/  MUFU.EX2 R142, R142 ;  /* 0x0000008e008e7308 */ /* 0x000f220000000800 */
[----:B------:R-:W-:Y:S01]  /*10ea0*/  LDSM.16.MT88.4 R28, [R125+0x4000] ;  /* 0x004000007d1c783b */ /* 0x000fe20000004200 */
[----:B------:R-:W-:Y:S01]  /*10eb0*/  FADD.FTZ R25, R34, R33 ;  /* 0x0000002122197221 */ /* 0x000fe20000010000 */
[----:B------:R-:W-:Y:S01]  /*10ec0*/  FADD.FTZ R24, R35, R32 ;  /* 0x0000002023187221 */ /* 0x000fe20000010000 */
[----:B-1----:R-:W-:Y:S06]  /*10ed0*/  F2FP.BF16.F32.PACK_AB R26, R66, R19 ;  /* 0x00000013421a723e */ /* 0x002fec00000010ff */
[----:B------:R-:W-:Y:S01]  /*10ee0*/  MUFU.EX2 R143, R143 ;  /* 0x0000008f008f7308 */ /* 0x000fe20000000800 */
[----:B------:R-:W1:Y:S01]  /*10ef0*/  LDSM.16.MT88.4 R32, [R124+0x3c00] ;  /* 0x003c00007c20783b */ /* 0x000e620000004200 */
[----:B------:R-:W-:Y:S01]  /*10f00*/  FADD.FTZ R154, R154, R25 ;  /* 0x000000199a9a7221 */ /* 0x000fe20000010000 */
[----:B------:R-:W-:Y:S01]  /*10f10*/  FADD.FTZ R151, R151, R24 ;  /* 0x0000001897977221 */ /* 0x000fe20000010000 */
[----:B--2---:R-:W-:Y:S06]  /*10f20*/  F2FP.BF16.F32.PACK_AB R24, R63, R130 ;  /* 0x000000823f18723e */ /* 0x004fec00000010ff */
[----:B------:R-:W2:Y:S01]  /*10f30*/  MUFU.EX2 R144, R144 ;  /* 0x0000009000907308 */ /* 0x000ea20000000800 */
[----:B----4-:R-:W-:Y:S09]  /*10f40*/  F2FP.BF16.F32.PACK_AB R25, R142, R141 ;  /* 0x0000008d8e19723e */ /* 0x010ff200000010ff */
[----:B------:R-:W-:Y:S10]  /*10f50*/  MUFU.EX2 R17, R17 ;  /* 0x0000001100117308 */ /* 0x000ff40000000800 */
[----:B------:R-:W-:Y:S01]  /*10f60*/  MUFU.EX2 R0, R0 ;  /* 0x0000000000007308 */ /* 0x000fe20000000800 */
[----:B--2---:R-:W-:Y:S09]  /*10f70*/  F2FP.BF16.F32.PACK_AB R27, R144, R143 ;  /* 0x0000008f901b723e */ /* 0x004ff200000010ff */
[----:B------:R-:W-:Y:S01]  /*10f80*/  MUFU.EX2 R89, R89 ;  /* 0x0000005900597308 */ /* 0x000fe20000000800 */
[C---:B---3--:R-:W-:Y:S06]  /*10f90*/  HMMA.16816.F32.BF16 R112, R24.reuse, R20, R112 ;  /* 0x000000141870723c */ /* 0x048fec0000041870 */
[C---:B------:R-:W-:Y:S03]  /*10fa0*/  HMMA.16816.F32.BF16 R108, R24.reuse, R22, R108 ;  /* 0x00000016186c723c */ /* 0x040fe6000004186c */
[----:B------:R-:W2:Y:S01]  /*10fb0*/  MUFU.EX2 R128, R128 ;  /* 0x0000008000807308 */ /* 0x000ea20000000800 */
[----:B------:R-:W3:Y:S02]  /*10fc0*/  LDSM.16.MT88.4 R20, [R124+0x4000] ;  /* 0x004000007c14783b */ /* 0x000ee40000004200 */
[C---:B-1----:R-:W-:Y:S07]  /*10fd0*/  HMMA.16816.F32.BF16 R104, R24.reuse, R32, R104 ;  /* 0x000000201868723c */ /* 0x042fee0000041868 */
[----:B------:R-:W-:Y:S01]  /*10fe0*/  MUFU.EX2 R60, R71 ;  /* 0x00000047003c7308 */ /* 0x000fe20000000800 */
[----:B------:R-:W-:Y:S01]  /*10ff0*/  HMMA.16816.F32.BF16 R100, R24, R34, R100 ;  /* 0x000000221864723c */ /* 0x000fe20000041864 */
[----:B------:R-:W1:Y:S08]  /*11000*/  LDSM.16.MT88.4 R24, [R124+0x4400] ;  /* 0x004400007c18783b */ /* 0x000e700000004200 */
[----:B------:R-:W4:Y:S02]  /*11010*/  MUFU.EX2 R73, R73 ;  /* 0x0000004900497308 */ /* 0x000f240000000800 */
[----:B------:R-:W-:Y:S01]  /*11020*/  FADD.FTZ R33, R39, R154 ;  /* 0x0000009a27217221 */ /* 0x000fe20000010000 */
[----:B------:R-:W-:Y:S01]  /*11030*/  FADD.FTZ R32, R38, R151 ;  /* 0x0000009726207221 */ /* 0x000fe20000010000 */
[----:B--2---:R-:W-:Y:S01]  /*11040*/  F2FP.BF16.F32.PACK_AB R34, R128, R89 ;  /* 0x000000598022723e */ /* 0x004fe200000010ff */
[----:B------:R-:W2:Y:S01]  /*11050*/  LDSM.16.MT88.4 R36, [R125+0x4400] ;  /* 0x004400007d24783b */ /* 0x000ea20000004200 */
[----:B------:R-:W-:Y:S01]  /*11060*/  FADD.FTZ R152, R152, R33 ;  /* 0x0000002198987221 */ /* 0x000fe20000010000 */
[----:B------:R-:W-:Y:S03]  /*11070*/  FADD.FTZ R145, R145, R32 ;  /* 0x0000002091917221 */ /* 0x000fe60000010000 */
[----:B------:R-:W-:Y:S01]  /*11080*/  MUFU.EX2 R134, R134 ;  /* 0x0000008600867308 */ /* 0x000fe20000000800 */
[----:B------:R-:W-:Y:S01]  /*11090*/  F2FP.BF16.F32.PACK_AB R32, R0, R17 ;  /* 0x000000110020723e */ /* 0x000fe200000010ff */
[----:B------:R-:W-:Y:S01]  /*110a0*/  FADD.FTZ R93, R93, R152 ;  /* 0x000000985d5d7221 */ /* 0x000fe20000010000 */
[----:B------:R-:W-:Y:S03]  /*110b0*/  FADD.FTZ R146, R146, R145 ;  /* 0x0000009192927221 */ /* 0x000fe60000010000 */
[----:B------:R-:W-:Y:S01]  /*110c0*/  FADD.FTZ R150, R150, R93 ;  /* 0x0000005d96967221 */ /* 0x000fe20000010000 */
[----:B------:R-:W-:Y:S03]  /*110d0*/  MOV R93, R69 ;  /* 0x00000045005d7202 */ /* 0x000fe60000000f00 */
[----:B------:R-:W5:Y:S01]  /*110e0*/  MUFU.EX2 R135, R135 ;  /* 0x0000008700877308 */ /* 0x000f620000000800 */
[----:B----4-:R-:W-:Y:S01]  /*110f0*/  F2FP.BF16.F32.PACK_AB R33, R73, R60 ;  /* 0x0000003c4921723e */ /* 0x010fe200000010ff */
[----:B------:R-:W-:Y:S01]  /*11100*/  FADD.FTZ R147, R147, R146 ;  /* 0x0000009293937221 */ /* 0x000fe20000010000 */
[----:B------:R-:W-:Y:S03]  /*11110*/  FADD.FTZ R91, R91, R150 ;  /* 0x000000965b5b7221 */ /* 0x000fe60000010000 */
[----:B------:R-:W-:Y:S04]  /*11120*/  FADD.FTZ R148, R148, R147 ;  /* 0x0000009394947221 */ /* 0x000fe80000010000 */
[----:B------:R-:W-:Y:S01]  /*11130*/  MUFU.EX2 R67, R67 ;  /* 0x0000004300437308 */ /* 0x000fe20000000800 */
[----:B------:R-:W-:Y:S04]  /*11140*/  FADD.FTZ R141, R141, R148 ;  /* 0x000000948d8d7221 */ /* 0x000fe80000010000 */
[----:B------:R-:W-:Y:S05]  /*11150*/  FADD.FTZ R142, R142, R141 ;  /* 0x0000008d8e8e7221 */ /* 0x000fea0000010000 */
[----:B------:R-:W4:Y:S01]  /*11160*/  MUFU.EX2 R40, R40 ;  /* 0x0000002800287308 */ /* 0x000f220000000800 */
[----:B-----5:R-:W-:Y:S01]  /*11170*/  F2FP.BF16.F32.PACK_AB R35, R135, R134 ;  /* 0x000000868723723e */ /* 0x020fe200000010ff */
[----:B------:R-:W-:Y:S08]  /*11180*/  FADD.FTZ R143, R143, R142 ;  /* 0x0000008e8f8f7221 */ /* 0x000ff00000010000 */
[----:B------:R5:W-:Y:S01]  /*11190*/  MUFU.EX2 R2, R48 ;  /* 0x0000003000027308 */ /* 0x000be20000000800 */
[C---:B------:R-:W-:Y:S06]  /*111a0*/  HMMA.16816.F32.BF16 R112, R32.reuse, R28, R112 ;  /* 0x0000001c2070723c */ /* 0x040fec0000041870 */
[C---:B------:R-:W-:Y:S03]  /*111b0*/  HMMA.16816.F32.BF16 R108, R32.reuse, R30, R108 ;  /* 0x0000001e206c723c */ /* 0x040fe6000004186c */
[----:B------:R-:W1:Y:S02]  /*111c0*/  MUFU.EX2 R41, R41 ;  /* 0x0000002900297308 */ /* 0x000e640000000800 */
[----:B----4-:R-:W-:Y:S01]  /*111d0*/  F2FP.BF16.F32.PACK_AB R28, R40, R67 ;  /* 0x00000043281c723e */ /* 0x010fe200000010ff */
[C---:B---3--:R-:W-:Y:S07]  /*111e0*/  HMMA.16816.F32.BF16 R104, R32.reuse, R20, R104 ;  /* 0x000000142068723c */ /* 0x048fee0000041868 */
[----:B------:R-:W-:Y:S01]  /*111f0*/  MUFU.EX2 R140, R140 ;  /* 0x0000008c008c7308 */ /* 0x000fe20000000800 */
[--C-:B-----5:R-:W-:Y:S01]  /*11200*/  FFMA.FTZ R48, R53, UR4, -R6.reuse ;  /* 0x0000000435307c23 */ /* 0x120fe20008010806 */
[----:B------:R-:W-:Y:S01]  /*11210*/  HMMA.16816.F32.BF16 R100, R32, R22, R100 ;  /* 0x000000162064723c */ /* 0x000fe20000041864 */
[----:B------:R-:W3:Y:S07]  /*11220*/  LDSM.16.MT88.4 R20, [R125+0x4800] ;  /* 0x004800007d14783b */ /* 0x000eee0000004200 */
[----:B------:R-:W4:Y:S03]  /*11230*/  MUFU.EX2 R47, R47 ;  /* 0x0000002f002f7308 */ /* 0x000f260000000800 */
[----:B-1----:R-:W-:Y:S01]  /*11240*/  F2FP.BF16.F32.PACK_AB R30, R41, R2 ;  /* 0x00000002291e723e */ /* 0x002fe200000010ff */
[--C-:B------:R-:W-:Y:S01]  /*11250*/  FFMA.FTZ R53, R61, UR4, -R6.reuse ;  /* 0x000000043d357c23 */ /* 0x100fe20008010806 */
[----:B------:R-:W-:Y:S01]  /*11260*/  FFMA.FTZ R6, R65, UR4, -R6 ;  /* 0x0000000441067c23 */ /* 0x000fe20008010806 */
[----:B------:R-:W1:Y:S04]  /*11270*/  LDSM.16.MT88.4 R32, [R124+0x4800] ;  /* 0x004800007c20783b */ /* 0x000e680000004200 */
[----:B------:R-:W-:Y:S10]  /*11280*/  MUFU.EX2 R50, R50 ;  /* 0x0000003200327308 */ /* 0x000ff40000000800 */
[----:B------:R-:W5:Y:S01]  /*11290*/  MUFU.EX2 R51, R51 ;  /* 0x0000003300337308 */ /* 0x000f620000000800 */
[----:B----4-:R-:W-:Y:S09]  /*112a0*/  F2FP.BF16.F32.PACK_AB R29, R47, R140 ;  /* 0x0000008c2f1d723e */ /* 0x010ff200000010ff */
[----:B------:R-:W-:Y:S10]  /*112b0*/  MUFU.EX2 R45, R45 ;  /* 0x0000002d002d7308 */ /* 0x000ff40000000800 */
[----:B------:R-:W4:Y:S01]  /*112c0*/  MUFU.EX2 R48, R48 ;  /* 0x0000003000307308 */ /* 0x000f220000000800 */
[----:B-----5:R-:W-:Y:S09]  /*112d0*/  F2FP.BF16.F32.PACK_AB R31, R51, R50 ;  /* 0x00000032331f723e */ /* 0x020ff200000010ff */
[----:B------:R-:W-:Y:S01]  /*112e0*/  MUFU.EX2 R44, R44 ;  /* 0x0000002c002c7308 */ /* 0x000fe20000000800 */
[C---:B------:R-:W-:Y:S06]  /*112f0*/  HMMA.16816.F32.BF16 R104, R28.reuse, R24, R104 ;  /* 0x000000181c68723c */ /* 0x040fec0000041868 */
[C---:B------:R-:W-:Y:S03]  /*11300*/  HMMA.16816.F32.BF16 R100, R28.reuse, R26, R100 ;  /* 0x0000001a1c64723c */ /* 0x040fe60000041864 */
[----:B------:R-:W5:Y:S01]  /*11310*/  MUFU.EX2 R49, R49 ;  /* 0x0000003100317308 */ /* 0x000f620000000800 */
[----:B------:R-:W1:Y:S02]  /*11320*/  LDSM.16.MT88.4 R24, [R125+0x4c00] ;  /* 0x004c00007d18783b */ /* 0x000e640000004200 */
[C---:B--2---:R-:W-:Y:S07]  /*11330*/  HMMA.16816.F32.BF16 R112, R28.reuse, R36, R112 ;  /* 0x000000241c70723c */ /* 0x044fee0000041870 */
[----:B------:R-:W-:Y:S01]  /*11340*/  MUFU.EX2 R54, R54 ;  /* 0x0000003600367308 */ /* 0x000fe20000000800 */
[----:B------:R-:W-:Y:S09]  /*11350*/  HMMA.16816.F32.BF16 R108, R28, R38, R108 ;  /* 0x000000261c6c723c */ /* 0x000ff2000004186c */
[----:B------:R-:W2:Y:S02]  /*11360*/  MUFU.EX2 R55, R55 ;  /* 0x0000003700377308 */ /* 0x000ea40000000800 */
[----:B------:R-:W-:Y:S01]  /*11370*/  FADD.FTZ R36, R130, R91 ;  /* 0x0000005b82247221 */ /* 0x000fe20000010000 */
[----:B----4-:R-:W-:Y:S02]  /*11380*/  F2FP.BF16.F32.PACK_AB R28, R48, R45 ;  /* 0x0000002d301c723e */ /* 0x010fe400000010ff */
[----:B-----5:R-:W-:Y:S01]  /*11390*/  F2FP.BF16.F32.PACK_AB R30, R49, R44 ;  /* 0x0000002c311e723e */ /* 0x020fe200000010ff */
[----:B------:R-:W-:Y:S04]  /*113a0*/  FADD.FTZ R36, R63, R36 ;  /* 0x000000243f247221 */ /* 0x000fe80000010000 */
[----:B------:R-:W-:Y:S01]  /*113b0*/  MUFU.EX2 R58, R58 ;  /* 0x0000003a003a7308 */ /* 0x000fe20000000800 */
[----:B------:R-:W-:Y:S04]  /*113c0*/  FADD.FTZ R19, R19, R36 ;  /* 0x0000002413137221 */ /* 0x000fe80000010000 */
[----:B------:R-:W-:Y:S05]  /*113d0*/  FADD.FTZ R66, R66, R19 ;  /* 0x0000001342427221 */ /* 0x000fea0000010000 */
        /* <DEDUP_REMOVED lines=13> */
[----:B------:R-:W-:Y:S01]  /*114b0*/  FADD.FTZ R135, R135, R134 ;  /* 0x0000008687877221 */ /* 0x000fe20000010000 */
[----:B------:R-:W-:Y:S03]  /*114c0*/  FADD.FTZ R17, R67, R128 ;  /* 0x0000008043117221 */ /* 0x000fe60000010000 */
[----:B------:R-:W-:Y:S01]  /*114d0*/  FADD.FTZ R140, R140, R135 ;  /* 0x000000878c8c7221 */ /* 0x000fe20000010000 */
[----:B------:R-:W-:Y:S03]  /*114e0*/  FADD.FTZ R17, R40, R17 ;  /* 0x0000001128117221 */ /* 0x000fe60000010000 */
[----:B------:R-:W-:Y:S01]  /*114f0*/  MUFU.EX2 R56, R56 ;  /* 0x0000003800387308 */ /* 0x000fe20000000800 */
[C---:B---3--:R-:W-:Y:S03]  /*11500*/  HMMA.16816.F32.BF16 R112, R28.reuse, R20, R112 ;  /* 0x000000141c70723c */ /* 0x048fe60000041870 */
[----:B------:R-:W-:Y:S01]  /*11510*/  FADD.FTZ R47, R47, R140 ;  /* 0x0000008c2f2f7221 */ /* 0x000fe20000010000 */
[----:B------:R-:W-:Y:S02]  /*11520*/  FADD.FTZ R0, R2, R17 ;  /* 0x0000001102007221 */ /* 0x000fe40000010000 */
[C---:B------:R-:W-:Y:S03]  /*11530*/  HMMA.16816.F32.BF16 R108, R28.reuse, R22, R108 ;  /* 0x000000161c6c723c */ /* 0x040fe6000004186c */
[----:B------:R-:W3:Y:S01]  /*11540*/  MUFU.EX2 R37, R6 ;  /* 0x0000000600257308 */ /* 0x000ee20000000800 */
[----:B------:R-:W4:Y:S01]  /*11550*/  LDSM.16.MT88.4 R20, [R124+0x4c00] ;  /* 0x004c00007c14783b */ /* 0x000f220000004200 */
[----:B------:R-:W-:Y:S01]  /*11560*/  FADD.FTZ R50, R50, R47 ;  /* 0x0000002f32327221 */ /* 0x000fe20000010000 */
[C---:B-1----:R-:W-:Y:S07]  /*11570*/  HMMA.16816.F32.BF16 R104, R28.reuse, R32, R104 ;  /* 0x000000201c68723c */ /* 0x042fee0000041868 */
[----:B------:R-:W-:Y:S01]  /*11580*/  MUFU.EX2 R62, R62 ;  /* 0x0000003e003e7308 */ /* 0x000fe20000000800 */
[----:B------:R-:W-:Y:S01]  /*11590*/  FADD.FTZ R0, R41, R0 ;  /* 0x0000000029007221 */ /* 0x000fe20000010000 */
[----:B------:R-:W-:Y:S08]  /*115a0*/  HMMA.16816.F32.BF16 R100, R28, R34, R100 ;  /* 0x000000221c64723c */ /* 0x000ff00000041864 */
[----:B------:R-:W1:Y:S03]  /*115b0*/  MUFU.EX2 R39, R42 ;  /* 0x0000002a00277308 */ /* 0x000e660000000800 */
[----:B------:R-:W-:Y:S01]  /*115c0*/  FADD.FTZ R51, R51, R50 ;  /* 0x0000003233337221 */ /* 0x000fe20000010000 */
[----:B------:R-:W-:Y:S01]  /*115d0*/  FADD.FTZ R17, R45, R0 ;  /* 0x000000002d117221 */ /* 0x000fe20000010000 */
[----:B--2---:R-:W-:Y:S02]  /*115e0*/  F2FP.BF16.F32.PACK_AB R28, R53, R52 ;  /* 0x00000034351c723e */ /* 0x004fe400000010ff */
[----:B------:R-:W-:Y:S01]  /*115f0*/  FADD.FTZ R54, R54, R51 ;  /* 0x0000003336367221 */ /* 0x000fe20000010000 */
[----:B---3--:R-:W-:Y:S02]  /*11600*/  F2FP.BF16.F32.PACK_AB R30, R37, R56 ;  /* 0x00000038251e723e */ /* 0x008fe400000010ff */
[----:B------:R-:W-:Y:S01]  /*11610*/  MUFU.EX2 R43, R43 ;  /* 0x0000002b002b7308 */ /* 0x000fe20000000800 */
[----:B------:R-:W-:Y:S01]  /*11620*/  FADD.FTZ R17, R48, R17 ;  /* 0x0000001130117221 */ /* 0x000fe20000010000 */
[----:B------:R-:W-:Y:S03]  /*11630*/  FADD.FTZ R55, R55, R54 ;  /* 0x0000003637377221 */ /* 0x000fe60000010000 */
[----:B------:R-:W-:Y:S01]  /*11640*/  FADD.FTZ R44, R44, R17 ;  /* 0x000000112c2c7221 */ /* 0x000fe20000010000 */
[----:B------:R-:W-:Y:S04]  /*11650*/  FADD.FTZ R58, R58, R55 ;  /* 0x000000373a3a7221 */ /* 0x000fe80000010000 */
[----:B------:R-:W2:Y:S01]  /*11660*/  MUFU.EX2 R46, R46 ;  /* 0x0000002e002e7308 */ /* 0x000ea20000000800 */
        /* <DEDUP_REMOVED lines=8> */
[C---:B--2---:R-:W-:Y:S01]  /*116f0*/  F2FP.BF16.F32.PACK_AB R31, R46.reuse, R43 ;  /* 0x0000002b2e1f723e */ /* 0x044fe200000010ff */
[----:B------:R-:W-:Y:S02]  /*11700*/  FADD.FTZ R43, R43, R62 ;  /* 0x0000003e2b2b7221 */ /* 0x000fe40000010000 */
[----:B------:R-:W-:Y:S02]  /*11710*/  FADD.FTZ R89, R37, R56 ;  /* 0x0000003825597221 */ /* 0x000fe40000010000 */
[----:B------:R-:W-:Y:S02]  /*11720*/  FADD.FTZ R91, R46, R43 ;  /* 0x0000002b2e5b7221 */ /* 0x000fe40000010000 */
[C---:B------:R-:W-:Y:S06]  /*11730*/  HMMA.16816.F32.BF16 R112, R28.reuse, R24, R112 ;  /* 0x000000181c70723c */ /* 0x040fec0000041870 */
[C---:B------:R-:W-:Y:S06]  /*11740*/  HMMA.16816.F32.BF16 R108, R28.reuse, R26, R108 ;  /* 0x0000001a1c6c723c */ /* 0x040fec000004186c */
[C---:B----4-:R-:W-:Y:S06]  /*11750*/  HMMA.16816.F32.BF16 R104, R28.reuse, R20, R104 ;  /* 0x000000141c68723c */ /* 0x050fec0000041868 */
[----:B------:R-:W-:Y:S01]  /*11760*/  HMMA.16816.F32.BF16 R100, R28, R22, R100 ;  /* 0x000000161c64723c */ /* 0x000fe20000041864 */
[----:B------:R-:W-:Y:S11]  /*11770*/  @!UPT UIADD3 URZ, URZ, URZ, URZ ;  /* 0x0000003f3f3ff290 */ /* 0x000ff6000fffe03f */
[----:B------:R-:W-:Y:S01]  /*11780*/  @!UPT UIADD3 URZ, URZ, URZ, URZ ;  /* 0x0000003f3f3ff290 */ /* 0x000fe2000fffe03f */
[----:B------:R-:W-:Y:S11]  /*11790*/  @P0 BRA `(.L_x_4695) ;  /* 0xffffffcc00c00947 */ /* 0x000ff6000383ffff */
.L_x_4691:
[----:B------:R-:W1:Y:S01]  /*117a0*/  SHFL.BFLY PT, R0, R89, 0x2, 0x1f ;  /* 0x0c401f0059007f89 */ /* 0x000e6200000e0000 */
[----:B------:R-:W2:Y:S01]  /*117b0*/  S2UR UR4, SR_CgaCtaId ;  /* 0x00000000000479c3 */ /* 0x000ea20000008800 */
[----:B------:R-:W-:Y:S01]  /*117c0*/  IMAD.MOV.U32 R5, RZ, RZ, 0x3f800000 ;  /* 0x3f800000ff057424 */ /* 0x000fe200078e00ff */
[----:B------:R-:W-:Y:S01]  /*117d0*/  UMOV UR5, 0x400 ;  /* 0x0000040000057882 */ /* 0x000fe20000000000 */
[----:B------:R-:W3:Y:S01]  /*117e0*/  S2R R7, SR_TID.X ;  /* 0x0000000000077919 */ /* 0x000ee20000002100 */
[----:B------:R-:W-:Y:S01]  /*117f0*/  IMAD.MOV.U32 R6, RZ, RZ, 0x3f800000 ;  /* 0x3f800000ff067424 */ /* 0x000fe200078e00ff */
[----:B------:R-:W4:Y:S01]  /*11800*/  SHFL.BFLY PT, R8, R91, 0x2, 0x1f ;  /* 0x0c401f005b087f89 */ /* 0x000f2200000e0000 */
[----:B------:R-:W5:Y:S01]  /*11810*/  S2R R2, SR_TID.X ;  /* 0x0000000000027919 */ /* 0x000f620000002100 */
[----:B-1----:R-:W-:Y:S01]  /*11820*/  FADD.FTZ R9, R0, R89 ;  /* 0x0000005900097221 */ /* 0x002fe20000010000 */
[----:B--2---:R-:W-:-:S04]  /*11830*/  ULEA UR4, UR4, UR5, 0x18 ;  /* 0x0000000504047291 */ /* 0x004fc8000f8ec03f */
[----:B------:R-:W1:Y:S01]  /*11840*/  SHFL.BFLY PT, R4, R9, 0x1, 0x1f ;  /* 0x0c201f0009047f89 */ /* 0x000e6200000e0000 */
[----:B----4-:R-:W-:Y:S01]  /*11850*/  FADD.FTZ R8, R8, R91 ;  /* 0x0000005b08087221 */ /* 0x010fe20000010000 */
[----:B---3--:R-:W-:-:S04]  /*11860*/  SHF.R.S32.HI R0, RZ, 0x1f, R7 ;  /* 0x0000001fff007819 */ /* 0x008fc80000011407 */
[----:B------:R-:W2:Y:S01]  /*11870*/  SHFL.BFLY PT, R3, R8, 0x1, 0x1f ;  /* 0x0c201f0008037f89 */ /* 0x000ea200000e0000 */
[----:B------:R-:W-:-:S04]  /*11880*/  LEA.HI R0, R0, R7, RZ, 0x2 ;  /* 0x0000000700007211 */ /* 0x000fc800078f10ff */
[----:B------:R-:W-:-:S04]  /*11890*/  SHF.R.S32.HI R0, RZ, 0x2, R0 ;  /* 0x00000002ff007819 */ /* 0x000fc80000011400 */
[----:B------:R-:W-:-:S04]  /*118a0*/  SHF.R.S32.HI R7, RZ, 0x1f, R0 ;  /* 0x0000001fff077819 */ /* 0x000fc80000011400 */
[----:B------:R-:W-:Y:S01]  /*118b0*/  LEA.HI R7, R7, R0, RZ, 0x3 ;  /* 0x0000000007077211 */ /* 0x000fe200078f18ff */
[----:B-1----:R-:W-:-:S03]  /*118c0*/  FADD.FTZ R4, R9, R4 ;  /* 0x0000000409047221 */ /* 0x002fc60000010000 */
[----:B------:R-:W-:Y:S02]  /*118d0*/  LOP3.LUT R9, R7, 0xfffffff8, RZ, 0xc0, !PT ;  /* 0xfffffff807097812 */ /* 0x000fe400078ec0ff */
[----:B-----5:R-:W-:Y:S02]  /*118e0*/  SHF.R.S32.HI R7, RZ, 0x1f, R2 ;  /* 0x0000001fff077819 */ /* 0x020fe40000011402 */
[----:B------:R-:W-:Y:S01]  /*118f0*/  FSETP.NE.FTZ.AND P3, PT, R4, RZ, PT ;  /* 0x000000ff0400720b */ /* 0x000fe20003f75000 */
[----:B--2---:R-:W-:Y:S01]  /*11900*/  FADD.FTZ R3, R8, R3 ;  /* 0x0000000308037221 */ /* 0x004fe20000010000 */
[----:B------:R-:W-:Y:S01]  /*11910*/  IMAD.IADD R9, R0, 0x1, -R9 ;  /* 0x0000000100097824 */ /* 0x000fe200078e0a09 */
[CC--:B------:R-:W-:Y:S02]  /*11920*/  LEA.HI R8, R7.reuse, R2.reuse, RZ, 0x2 ;  /* 0x0000000207087211 */ /* 0x0c0fe400078f10ff */
[----:B------:R-:W-:Y:S02]  /*11930*/  LEA.HI R7, R7, R2, RZ, 0x5 ;  /* 0x0000000207077211 */ /* 0x000fe400078f28ff */
[----:B------:R-:W-:-:S02]  /*11940*/  FSETP.NE.FTZ.AND P2, PT, R3, RZ, PT ;  /* 0x000000ff0300720b */ /* 0x000fc40003f55000 */
[----:B------:R-:W-:Y:S02]  /*11950*/  LEA.HI R10, R9, R9, RZ, 0x1 ;  /* 0x00000009090a7211 */ /* 0x000fe400078f08ff */
[----:B------:R-:W-:Y:S02]  /*11960*/  LOP3.LUT R11, R8, 0xfffffffc, RZ, 0xc0, !PT ;  /* 0xfffffffc080b7812 */ /* 0x000fe400078ec0ff */
[----:B------:R-:W-:Y:S01]  /*11970*/  SHF.R.S32.HI R12, RZ, 0x1, R10 ;  /* 0x00000001ff0c7819 */ /* 0x000fe2000001140a */
[----:B------:R-:W1:Y:S01]  /*11980*/  @P3 MUFU.RCP R5, R4 ;  /* 0x0000000400053308 */ /* 0x000e620000001000 */
[----:B------:R-:W-:Y:S01]  /*11990*/  SHF.R.S32.HI R8, RZ, 0x5, R7 ;  /* 0x00000005ff087819 */ /* 0x000fe20000011407 */
[----:B------:R-:W2:Y:S01]  /*119a0*/  @P3 LDC R17, c[0x0][0x2e8] ;  /* 0x0000ba00ff113b82 */ /* 0x000ea20000000800 */
[----:B------:R-:W-:Y:S01]  /*119b0*/  LOP3.LUT R10, R10, 0x3fffffe, RZ, 0xc0, !PT ;  /* 0x03fffffe0a0a7812 */ /* 0x000fe200078ec0ff */
[----:B------:R-:W-:Y:S01]  /*119c0*/  IMAD.SHL.U32 R13, R12, 0x40, RZ ;  /* 0x000000400c0d7824 */ /* 0x000fe200078e00ff */
[----:B------:R-:W-:-:S02]  /*119d0*/  IADD3 R11, -R11, R2, RZ ;  /* 0x000000020b0b7210 */ /* 0x000fc40007ffe1ff */
[----:B------:R-:W-:Y:S01]  /*119e0*/  LOP3.LUT P0, RZ, R12, 0x2, RZ, 0xc0, !PT ;  /* 0x000000020cff7812 */ /* 0x000fe2000780c0ff */
[----:B------:R-:W3:Y:S01]  /*119f0*/  @P2 MUFU.RCP R6, R3 ;  /* 0x0000000300062308 */ /* 0x000ee20000001000 */
[----:B------:R-:W-:Y:S01]  /*11a00*/  LEA R11, R8, R11, 0x8 ;  /* 0x0000000b080b7211 */ /* 0x000fe200078e40ff */
[----:B------:R-:W-:Y:S01]  /*11a10*/  IMAD.IADD R10, R9, 0x1, -R10 ;  /* 0x00000001090a7824 */ /* 0x000fe200078e0a0a */
[----:B------:R-:W-:Y:S01]  /*11a20*/  LOP3.LUT R13, R13, 0xc0, RZ, 0xc0, !PT ;  /* 0x000000c00d0d7812 */ /* 0x000fe200078ec0ff */
[----:B------:R-:W-:Y:S01]  /*11a30*/  IMAD.MOV.U32 R9, RZ, RZ, -0x10 ;  /* 0xfffffff0ff097424 */ /* 0x000fe200078e00ff */
[----:B------:R-:W-:Y:S01]  /*11a40*/  LOP3.LUT R12, R12, 0x1, RZ, 0xc0, !PT ;  /* 0x000000010c0c7812 */ /* 0x000fe200078ec0ff */
[----:B------:R-:W-:Y:S01]  /*11a50*/  IMAD R10, R10, 0x10, R11 ;  /* 0x000000100a0a7824 */ /* 0x000fe200078e020b */
[----:B------:R-:W-:Y:S01]  /*11a60*/  LEA.HI R13, R13, R13, RZ, 0x1d ;  /* 0x0000000d0d0d7211 */ /* 0x000fe200078fe8ff */
[----:B------:R-:W4:Y:S01]  /*11a70*/  @P3 MUFU.LG2 R4, R4 ;  /* 0x0000000400043308 */ /* 0x000f220000000c00 */
[----:B------:R-:W-:Y:S01]  /*11a80*/  ISETP.NE.U32.AND P1, PT, R12, 0x1, PT ;  /* 0x000000010c00780c */ /* 0x000fe20003f25070 */
[C---:B-1----:R-:W-:Y:S01]  /*11a90*/  FMUL.FTZ R112, R5.reuse, R112 ;  /* 0x0000007005707220 */ /* 0x042fe20000410000 */
[----:B------:R-:W-:Y:S01]  /*11aa0*/  LEA R10, R10, R13, 0x1 ;  /* 0x0000000d0a0a7211 */ /* 0x000fe200078e08ff */
[C---:B------:R-:W-:Y:S01]  /*11ab0*/  FMUL.FTZ R113, R5.reuse, R113 ;  /* 0x0000007105717220 */ /* 0x040fe20000410000 */
[C---:B------:R-:W-:Y:S01]  /*11ac0*/  FMUL.FTZ R108, R5.reuse, R108 ;  /* 0x0000006c056c7220 */ /* 0x040fe20000410000 */
[C---:B------:R-:W-:Y:S01]  /*11ad0*/  FMUL.FTZ R109, R5.reuse, R109 ;  /* 0x0000006d056d7220 */ /* 0x040fe20000410000 */
[----:B------:R-:W-:Y:S01]  /*11ae0*/  LEA R11, R10, UR4, 0x1 ;  /* 0x000000040a0b7c11 */ /* 0x000fe2000f8e08ff */
[----:B------:R-:W-:Y:S01]  /*11af0*/  FMUL.FTZ R104, R5, R104 ;  /* 0x0000006805687220 */ /* 0x000fe20000410000 */
[C---:B---3--:R-:W-:Y:S01]  /*11b00*/  FMUL.FTZ R115, R6.reuse, R115 ;  /* 0x0000007306737220 */ /* 0x048fe20000410000 */
[C---:B------:R-:W-:Y:S01]  /*11b10*/  FMUL.FTZ R114, R6.reuse, R114 ;  /* 0x0000007206727220 */ /* 0x040fe20000410000 */
[C---:B------:R-:W-:Y:S01]  /*11b20*/  FMUL.FTZ R111, R6.reuse, R111 ;  /* 0x0000006f066f7220 */ /* 0x040fe20000410000 */
[C---:B------:R-:W-:Y:S01]  /*11b30*/  FMUL.FTZ R110, R6.reuse, R110 ;  /* 0x0000006e066e7220 */ /* 0x040fe20000410000 */
[----:B------:R-:W-:Y:S01]  /*11b40*/  SEL R9, R9, 0x10, !P1 ;  /* 0x0000001009097807 */ /* 0x000fe20004800000 */
        /* <DEDUP_REMOVED lines=11> */
[----:B------:R-:W1:Y:S01]  /*11c00*/  @P2 LDC R10, c[0x0][0x2e8] ;  /* 0x0000ba00ff0a2b82 */ /* 0x000e620000000800 */
[----:B------:R-:W-:Y:S01]  /*11c10*/  F2FP.BF16.F32.PACK_AB R114, R115, R114 ;  /* 0x000000727372723e */ /* 0x000fe200000010ff */
[----:B------:R-:W-:Y:S01]  /*11c20*/  IMAD.IADD R9, R9, 0x1, R13 ;  /* 0x0000000109097824 */ /* 0x000fe200078e020d */
[----:B------:R-:W-:Y:S01]  /*11c30*/  F2FP.BF16.F32.PACK_AB R108, R109, R108 ;  /* 0x0000006c6d6c723e */ /* 0x000fe200000010ff */
[----:B------:R-:W-:Y:S01]  /*11c40*/  STS [R11], R112 ;  /* 0x000000700b007388 */ /* 0x000fe20000000800 */
[----:B------:R-:W-:Y:S01]  /*11c50*/  F2FP.BF16.F32.PACK_AB R110, R111, R110 ;  /* 0x0000006e6f6e723e */ /* 0x000fe200000010ff */
[----:B------:R-:W3:Y:S01]  /*11c60*/  @P2 MUFU.LG2 R3, R3 ;  /* 0x0000000300032308 */ /* 0x000ee20000000c00 */
[----:B------:R-:W-:Y:S01]  /*11c70*/  F2FP.BF16.F32.PACK_AB R104, R105, R104 ;  /* 0x000000686968723e */ /* 0x000fe200000010ff */
[----:B------:R5:W-:Y:S01]  /*11c80*/  STS [R11+0x200], R114 ;  /* 0x000200720b007388 */ /* 0x000be20000000800 */
[----:B------:R-:W-:Y:S01]  /*11c90*/  F2FP.BF16.F32.PACK_AB R106, R107, R106 ;  /* 0x0000006a6b6a723e */ /* 0x000fe200000010ff */
[----:B------:R-:W-:Y:S01]  /*11ca0*/  ULDC.U8 UR4, c[0x0][0x3d8] ;  /* 0x0000f60000047ab9 */ /* 0x000fe20000000000 */
[----:B------:R-:W-:Y:S01]  /*11cb0*/  F2FP.BF16.F32.PACK_AB R5, R5, R100 ;  /* 0x000000640505723e */ /* 0x000fe200000010ff */
[----:B------:R1:W-:Y:S01]  /*11cc0*/  STS [R15], R108 ;  /* 0x0000006c0f007388 */ /* 0x0003e20000000800 */
[----:B------:R-:W-:Y:S01]  /*11cd0*/  F2FP.BF16.F32.PACK_AB R6, R103, R6 ;  /* 0x000000066706723e */ /* 0x000fe200000010ff */
[----:B----4-:R-:W-:Y:S01]  /*11ce0*/  @P3 FMUL.FTZ R19, R4, 0.69314718246459960938 ;  /* 0x3f31721804133820 */ /* 0x010fe20000410000 */
[----:B------:R-:W-:Y:S01]  /*11cf0*/  ISETP.NE.AND P0, PT, RZ, UR4, PT ;  /* 0x00000004ff007c0c */ /* 0x000fe2000bf05270 */
[----:B------:R4:W-:Y:S01]  /*11d00*/  STS [R15+0x200], R110 ;  /* 0x0002006e0f007388 */ /* 0x0009e20000000800 */
[----:B------:R-:W-:-:S03]  /*11d10*/  MOV R12, 0x7f800000 ;  /* 0x7f800000000c7802 */ /* 0x000fc60000000f00 */
[----:B------:R4:W-:Y:S01]  /*11d20*/  STS [R13], R104 ;  /* 0x000000680d007388 */ /* 0x0009e20000000800 */
[----:B---3--:R-:W-:-:S03]  /*11d30*/  @P2 FMUL.FTZ R4, R3, 0.69314718246459960938 ;  /* 0x3f31721803042820 */ /* 0x008fc60000410000 */
[----:B------:R4:W-:Y:S01]  /*11d40*/  STS [R13+0x200], R106 ;  /* 0x0002006a0d007388 */ /* 0x0009e20000000800 */
[----:B-1----:R-:W-:-:S03]  /*11d50*/  @P2 FFMA.FTZ R12, R69, R10, R4 ;  /* 0x0000000a450c2223 */ /* 0x002fc60000010004 */
[----:B------:R4:W-:Y:S04]  /*11d60*/  STS [R9], R5 ;  /* 0x0000000509007388 */ /* 0x0009e80000000800 */
[----:B------:R4:W-:Y:S01]  /*11d70*/  STS [R9+0x200], R6 ;  /* 0x0002000609007388 */ /* 0x0009e20000000800 */
[----:B-----5:R-:W-:Y:S02]  /*11d80*/  IMAD.MOV.U32 R11, RZ, RZ, 0x7f800000 ;  /* 0x7f800000ff0b7424 */ /* 0x020fe400078e00ff */
[----:B--2---:R-:W-:Y:S01]  /*11d90*/  @P3 FFMA.FTZ R11, R68, R17, R19 ;  /* 0x00000011440b3223 */ /* 0x004fe20000010013 */
[----:B------:R-:W-:Y:S06]  /*11da0*/  @!P0 BRA `(.L_x_4696) ;  /* 0x0000000000248947 */ /* 0x000fec0003800000 */
[----:B----4-:R-:W1:Y:S01]  /*11db0*/  S2R R6, SR_CTAID.Y ;  /* 0x0000000000067919 */ /* 0x010e620000002600 */
        /* <DEDUP_REMOVED lines=8> */
.L_x_4696:
[----:B----4-:R-:W1:Y:S01]  /*11e40*/  S2R R13, SR_CTAID.Z ;  /* 0x00000000000d7919 */ /* 0x010e620000002700 */
[----:B------:R-:W1:Y:S01]  /*11e50*/  LDC R3, c[0x0][0x270] ;  /* 0x00009c00ff037b82 */ /* 0x000e620000000800 */
[----:B------:R-:W1:Y:S07]  /*11e60*/  S2R R6, SR_CTAID.Y ;  /* 0x0000000000067919 */ /* 0x000e6e0000002600 */
[----:B------:R-:W2:Y:S01]  /*11e70*/  LDC R9, c[0x0][0x2c4] ;  /* 0x0000b100ff097b82 */ /* 0x000ea20000000800 */
[----:B-1----:R-:W-:-:S04]  /*11e80*/  IMAD R4, R6, R3, R13 ;  /* 0x0000000306047224 */ /* 0x002fc800078e020d */
[----:B--2---:R-:W-:-:S07]  /*11e90*/  IMAD R9, R4, R9, RZ ;  /* 0x0000000904097224 */ /* 0x004fce00078e02ff */
.L_x_4697:
        /* <DEDUP_REMOVED lines=26> */
.L_x_4699:
[----:B------:R-:W-:Y:S05]  /*12040*/  BSYNC B0 ;  /* 0x0000000000007941 */ /* 0x000fea0003800000 */
.L_x_4698:
[----:B------:R-:W3:Y:S01]  /*12050*/  S2UR UR8, SR_CTAID.X ;  /* 0x00000000000879c3 */ /* 0x000ee20000002500 */
[----:B------:R-:W-:Y:S01]  /*12060*/  SHF.R.S32.HI R7, RZ, 0x1f, R6 ;  /* 0x0000001fff077819 */ /* 0x000fe20000011406 */
[----:B--2---:R2:W4:Y:S01]  /*12070*/  LDS.128 R8, [R122+0x800] ;  /* 0x000800007a087984 */ /* 0x0045220000000c00 */
[----:B------:R-:W-:Y:S01]  /*12080*/  ISETP.NE.AND P1, PT, R116, -0x1, PT ;  /* 0xffffffff7400780c */ /* 0x000fe20003f25270 */
[----:B------:R-:W-:Y:S01]  /*12090*/  ULDC UR5, c[0x0][0x2d0] ;  /* 0x0000b40000057ab9 */ /* 0x000fe20000000800 */
[----:B------:R-:W-:Y:S01]  /*120a0*/  SHF.R.S32.HI R77, RZ, 0x1f, R76 ;  /* 0x0000001fff4d7819 */ /* 0x000fe2000001144c */
[----:B------:R-:W2:Y:S01]  /*120b0*/  LDS.128 R120, [R122] ;  /* 0x000000007a787984 */ /* 0x000ea20000000c00 */
[----:B-1----:R-:W-:Y:S01]  /*120c0*/  IMAD R7, R7, R4, RZ ;  /* 0x0000000407077224 */ /* 0x002fe200078e02ff */
[----:B------:R-:W1:Y:S01]  /*120d0*/  LDC.64 R2, c[0x0][0x298] ;  /* 0x0000a600ff027b82 */ /* 0x000e620000000a00 */
[----:B------:R-:W-:Y:S01]  /*120e0*/  ISETP.GE.AND P0, PT, R76, UR5, PT ;  /* 0x000000054c007c0c */ /* 0x000fe2000bf06270 */
[----:B------:R-:W-:Y:S01]  /*120f0*/  BSSY B0, `(.L_x_4700) ;  /* 0x0000023000007945 */ /* 0x000fe20003800000 */
[----:B------:R-:W-:-:S02]  /*12100*/  IMAD R5, R6, R5, R7 ;  /* 0x0000000506057224 */ /* 0x000fc400078e0207 */
[----:B------:R-:W-:Y:S01]  /*12110*/  IMAD.WIDE.U32 R6, R6, R4, RZ ;  /* 0x0000000406067225 */ /* 0x000fe200078e00ff */
[----:B---3--:R-:W-:-:S04]  /*12120*/  USHF.L.U32 UR8, UR8, 0x6, URZ ;  /* 0x0000000608087899 */ /* 0x008fc8000800063f */
[----:B------:R-:W-:Y:S01]  /*12130*/  USHF.R.S32.HI UR4, URZ, 0x1f, UR8 ;  /* 0x0000001f3f047899 */ /* 0x000fe20008011408 */
[----:B-1----:R-:W-:-:S04]  /*12140*/  IMAD.WIDE.U32 R16, R116, R2, RZ ;  /* 0x0000000274107225 */ /* 0x002fc800078e00ff */
[----:B------:R-:W-:Y:S01]  /*12150*/  IMAD.WIDE.U32 R14, R2, UR8, R76 ;  /* 0x00000008020e7c25 */ /* 0x000fe2000f8e004c */
[----:B------:R-:W-:-:S03]  /*12160*/  SEL R6, R6, R16, !P1 ;  /* 0x0000001006067207 */ /* 0x000fc60004800000 */
[----:B------:R-:W-:Y:S01]  /*12170*/  IMAD R4, R2, UR4, RZ ;  /* 0x0000000402047c24 */ /* 0x000fe2000f8e02ff */
[----:B------:R-:W-:Y:S01]  /*12180*/  ULDC.64 UR4, c[0x0][0x2a0] ;  /* 0x0000a80000047ab9 */ /* 0x000fe20000000a00 */
[----:B------:R-:W-:Y:S01]  /*12190*/  IMAD R116, R116, R3, R17 ;  /* 0x0000000374747224 */ /* 0x000fe200078e0211 */
[----:B------:R-:W-:Y:S01]  /*121a0*/  IADD3 R17, R98, -UR8, RZ ;  /* 0x8000000862117c10 */ /* 0x000fe2000fffe0ff */
[----:B------:R-:W-:Y:S01]  /*121b0*/  @!P1 IMAD.IADD R116, R7, 0x1, R5 ;  /* 0x0000000107749824 */ /* 0x000fe200078e0205 */
[----:B------:R-:W-:Y:S01]  /*121c0*/  IADD3 R6, P1, R6, R14, RZ ;  /* 0x0000000e06067210 */ /* 0x000fe20007f3e0ff */
[----:B------:R-:W-:Y:S01]  /*121d0*/  IMAD R7, R3, UR8, R4 ;  /* 0x0000000803077c24 */ /* 0x000fe2000f8e0204 */
[----:B------:R-:W-:Y:S01]  /*121e0*/  SHF.R.S32.HI R5, RZ, 0x1f, R13 ;  /* 0x0000001fff057819 */ /* 0x000fe2000001140d */
[----:B------:R-:W-:-:S03]  /*121f0*/  VIADD R4, R0, 0x20 ;  /* 0x0000002000047836 */ /* 0x000fc60000000000 */
[----:B------:R-:W-:Y:S01]  /*12200*/  IADD3.X R7, R116, R15, R7, P1, !PT ;  /* 0x0000000f74077210 */ /* 0x000fe20000ffe407 */
[----:B------:R-:W-:Y:S01]  /*12210*/  IMAD R12, R5, UR4, RZ ;  /* 0x00000004050c7c24 */ /* 0x000fe2000f8e02ff */
[-C--:B------:R-:W-:Y:S02]  /*12220*/  ISETP.GE.OR P1, PT, R4, R17.reuse, P0 ;  /* 0x000000110400720c */ /* 0x080fe40000726670 */
[----:B------:R-:W-:Y:S01]  /*12230*/  ISETP.GE.OR P0, PT, R0, R17, P0 ;  /* 0x000000110000720c */ /* 0x000fe20000706670 */
[C---:B------:R-:W-:Y:S01]  /*12240*/  IMAD R4, R13.reuse, UR5, R12 ;  /* 0x000000050d047c24 */ /* 0x040fe2000f8e020c */
[----:B------:R-:W-:Y:S01]  /*12250*/  SHF.R.S32.HI R5, RZ, 0x1f, R0 ;  /* 0x0000001fff057819 */ /* 0x000fe20000011400 */
[----:B------:R-:W-:-:S05]  /*12260*/  IMAD.WIDE.U32 R6, R13, UR4, R6 ;  /* 0x000000040d067c25 */ /* 0x000fca000f8e0006 */
[----:B------:R-:W-:-:S05]  /*12270*/  IADD3 R13, R4, R7, RZ ;  /* 0x00000007040d7210 */ /* 0x000fca0007ffe0ff */
[----:B--2-4-:R-:W-:Y:S05]  /*12280*/  @P0 BRA `(.L_x_4701) ;  /* 0x0000000000240947 */ /* 0x014fea0003800000 */
        /* <DEDUP_REMOVED lines=9> */
.L_x_4701:
[----:B------:R-:W-:Y:S05]  /*12320*/  BSYNC B0 ;  /* 0x0000000000007941 */ /* 0x000fea0003800000 */
.L_x_4700:
[----:B------:R-:W-:Y:S05]  /*12330*/  @P1 EXIT ;  /* 0x000000000000194d */ /* 0x000fea0003800000 */
        /* <DEDUP_REMOVED lines=12> */
.L_x_4702:
        /* <DEDUP_REMOVED lines=16> */
.L_x_5378:


//--------------------- .text._ZN5flash24flash_fwd_splitkv_kernelI23Flash_fwd_kernel_traitsILi32ELi64ELi128ELi4ELb0ELb0EN7cutlass10bfloat16_tE19Flash_kernel_traitsILi32ELi64ELi128ELi4ES3_EELb1ELb0ELb1ELb0ELb0ELb1ELb0ELb1EEEvNS_16Flash_fwd_paramsE --------------------------
	.section	.text._ZN5flash24flash_fwd_splitkv_kernelI23Flash_fwd_kernel_traitsILi32ELi64ELi128ELi4ELb0ELb0EN7cutlass10bfloat16_tE19Flash_kernel_traitsILi32ELi64ELi128ELi4ES3_EELb1ELb0ELb1ELb0ELb0ELb1ELb0ELb1EEEvNS_16Flash_fwd_paramsE,"ax",@progbits
	.align	128
        .global         _ZN5flash24flash_fwd_splitkv_kernelI23Flash_fwd_kernel_traitsILi32ELi64ELi128ELi4ELb0ELb0EN7cutlass10bfloat16_tE19Flash_kernel_traitsILi32ELi64ELi128ELi4ES3_EELb1ELb0ELb1ELb0ELb0ELb1ELb0ELb1EEEvNS_16Flash_fwd_paramsE
        .type           _ZN5flash24flash_fwd_splitkv_kernelI23Flash_fwd_kernel_traitsILi32ELi64ELi128ELi4ELb0ELb0EN7cutlass10bfloat16_tE19Flash_kernel_traitsILi32ELi64ELi128ELi4ES3_EELb1ELb0ELb1ELb0ELb0ELb1ELb0ELb1EEEvNS_16Flash_fwd_paramsE,@function
        .size           _ZN5flash24flash_fwd_splitkv_kernelI23Flash_fwd_kernel_traitsILi32ELi64ELi128ELi4ELb0ELb0EN7cutlass10bfloat16_tE19Flash_kernel_traitsILi32ELi64ELi128ELi4ES3_EELb1ELb0ELb1ELb0ELb0ELb1ELb0ELb1EEEvNS_16Flash_fwd_paramsE,(.L_x_5379 - _ZN5flash24flash_fwd_splitkv_kernelI23Flash_fwd_kernel_traitsILi32ELi64ELi128ELi4ELb0ELb0EN7cutlass10bfloat16_tE19Flash_kernel_traitsILi32ELi64ELi128ELi4ES3_EELb1ELb0ELb1ELb0ELb0ELb1ELb0ELb1EEEvNS_16Flash_fwd_paramsE)
        .other          _ZN5flash24flash_fwd_splitkv_kernelI23Flash_fwd_kernel_traitsILi32ELi64ELi128ELi4ELb0ELb0EN7cutlass10bfloat16_tE19Flash_kernel_traitsILi32ELi64ELi128ELi4ES3_EELb1ELb0ELb1ELb0ELb0ELb1ELb0ELb1EEEvNS_16Flash_fwd_paramsE,@"STO_CUDA_ENTRY STV_DEFAULT"
_ZN5flash24flash_fwd_splitkv_kernelI23Flash_fwd_kernel_traitsILi32ELi64ELi128ELi4ELb0ELb0EN7cutlass10bfloat16_tE19Flash_kernel_traitsILi32ELi64ELi128ELi4ES3_EELb1ELb0ELb1ELb0ELb0ELb1ELb0ELb1EEEvNS_16Flash_fwd_paramsE:
.text._ZN5flash24flash_fwd_splitkv_kernelI23Flash_fwd_kernel_traitsILi32ELi64ELi128ELi4ELb0ELb0EN7cutlass10bfloat16_tE19Flash_kernel_traitsILi32ELi64ELi128ELi4ES3_EELb1ELb0ELb1ELb0ELb0ELb1ELb0ELb1EEEvNS_16Flash_fwd_paramsE:
        /* <DEDUP_REMOVED lines=41> */
.L_x_4703:
[----:B------:R-:W1:Y:S02]  /*0290*/  LDC R7, c[0x0][0x2c8] ;  /* 0x0000b200ff077b82 */ /* 0x000e640000000800 */
.L_x_4704:
        /* <DEDUP_REMOVED lines=42> */
[----:B------:R-:W-:Y:S01]  /*0540*/  IMAD.IADD R116, R116, 0x1, -R59 ;  /* 0x0000000174747824 */ /* 0x000fe200078e0a3b */
[----:B------:R-:W-:Y:S01]  /*0550*/  ULDC UR5, c[0x0][0x2c4] ;  /* 0x0000b10000057ab9 */ /* 0x000fe20000000800 */
[----:B------:R-:W-:Y:S01]  /*0560*/  BSSY B0, `(.L_x_4706) ;  /* 0x000002e000007945 */ /* 0x000fe20003800000 */
[----:B------:R-:W-:-:S03]  /*0570*/  LOP3.LUT R0, R6, 0xfffffffc, RZ, 0xc0, !PT ;  /* 0xfffffffc06007812 */ /* 0x000fc600078ec0ff */
[----:B------:R-:W2:Y:S02]  /*0580*/  @!P0 LDC.64 R2, c[0x0][0x290] ;  /* 0x0000a400ff028b82 */ /* 0x000ea40000000a00 */
[----:B------:R-:W-:-:S05]  /*0590*/  IMAD.IADD R0, R51, 0x1, -R0 ;  /* 0x0000000133007824 */ /* 0x000fca00078e0a00 */
[----:B------:R-:W-:Y:S01]  /*05a0*/  ISETP.NE.AND P3, PT, R0, RZ, PT ;  /* 0x000000ff0000720c */ /* 0x000fe20003f65270 */
[----:B-1----:R-:W-:-:S04]  /*05b0*/  @P0 IMAD.WIDE.U32 R10, R117, R4, RZ ;  /* 0x00000004750a0225 */ /* 0x002fc800078e00ff */
[----:B------:R-:W-:Y:S01]  /*05c0*/  IMAD R12, R7, R4, RZ ;  /* 0x00000004070c7224 */ /* 0x000fe200078e02ff */
[----:B------:R-:W-:Y:S01]  /*05d0*/  SHF.R.S32.HI R7, RZ, 0x2, R6 ;  /* 0x00000002ff077819 */ /* 0x000fe20000011406 */
[-C--:B------:R-:W-:Y:S02]  /*05e0*/  @P0 IMAD R117, R117, R5.reuse, R11 ;  /* 0x0000000575750224 */ /* 0x080fe400078e020b */
[----:B------:R-:W-:Y:S01]  /*05f0*/  IMAD R12, R59, R5, R12 ;  /* 0x000000053b0c7224 */ /* 0x000fe200078e020c */
[----:B------:R-:W-:Y:S01]  /*0600*/  ISETP.GE.OR P3, PT, R7, R116, P3 ;  /* 0x000000740700720c */ /* 0x000fe20001f66670 */
[-C--:B--2---:R-:W-:Y:S02]  /*0610*/  @!P0 IMAD R8, R61, R2.reuse, RZ ;  /* 0x000000023d088224 */ /* 0x084fe400078e02ff */
[----:B------:R-:W-:-:S04]  /*0620*/  @!P0 IMAD.WIDE.U32 R14, R17, R2, RZ ;  /* 0x00000002110e8225 */ /* 0x000fc800078e00ff */
[C---:B------:R-:W-:Y:S02]  /*0630*/  @!P0 IMAD R3, R17.reuse, R3, R8 ;  /* 0x0000000311038224 */ /* 0x040fe400078e0208 */
[----:B------:R-:W-:Y:S02]  /*0640*/  IMAD.SHL.U32 R8, R0, 0x8, RZ ;  /* 0x0000000800087824 */ /* 0x000fe400078e00ff */
[----:B------:R-:W-:Y:S02]  /*0650*/  IMAD R2, R17, UR8, R124 ;  /* 0x0000000811027c24 */ /* 0x000fe4000f8e027c */
[----:B------:R-:W-:Y:S01]  /*0660*/  @!P0 IMAD.MOV.U32 R10, RZ, RZ, R14 ;  /* 0x000000ffff0a8224 */ /* 0x000fe200078e000e */
[----:B------:R-:W-:Y:S01]  /*0670*/  SHF.R.S32.HI R9, RZ, 0x1f, R8 ;  /* 0x0000001fff097819 */ /* 0x000fe20000011408 */
[----:B------:R-:W-:Y:S01]  /*0680*/  @!P0 IMAD.IADD R117, R15, 0x1, R3 ;  /* 0x000000010f758824 */ /* 0x000fe200078e0203 */
[----:B------:R-:W-:Y:S01]  /*0690*/  ISETP.GE.AND P1, PT, R8, UR4, PT ;  /* 0x0000000408007c0c */ /* 0x000fe2000bf26270 */
[----:B------:R-:W-:Y:S01]  /*06a0*/  IMAD R2, R2, UR5, R59 ;  /* 0x0000000502027c24 */ /* 0x000fe2000f8e023b */
[----:B------:R-:W-:Y:S01]  /*06b0*/  SHF.R.S32.HI R3, RZ, 0x1f, R124 ;  /* 0x0000001fff037819 */ /* 0x000fe2000001147c */
[----:B------:R-:W-:Y:S01]  /*06c0*/  IMAD.WIDE.U32 R16, R59, R4, R8 ;  /* 0x000000043b107225 */ /* 0x000fe200078e0008 */
[----:B------:R-:W-:Y:S01]  /*06d0*/  ULDC.64 UR4, c[0x0][0x2a0] ;  /* 0x0000a80000047ab9 */ /* 0x000fe20000000a00 */
[----:B------:R-:W-:-:S02]  /*06e0*/  IADD3 R9, R7, 0x20, RZ ;  /* 0x0000002007097810 */ /* 0x000fc40007ffe0ff */
[----:B------:R-:W-:Y:S01]  /*06f0*/  IMAD R3, R3, UR4, RZ ;  /* 0x0000000403037c24 */ /* 0x000fe2000f8e02ff */
[----:B------:R-:W-:Y:S02]  /*0700*/  IADD3 R10, P2, R10, R16, RZ ;  /* 0x000000100a0a7210 */ /* 0x000fe40007f5e0ff */
[-C--:B------:R-:W-:Y:S01]  /*0710*/  ISETP.GE.AND P0, PT, R9, R116.reuse, PT ;  /* 0x000000740900720c */ /* 0x080fe20003f06270 */
[C---:B------:R-:W-:Y:S01]  /*0720*/  IMAD R3, R124.reuse, UR5, R3 ;  /* 0x000000057c037c24 */ /* 0x040fe2000f8e0203 */
[----:B------:R-:W-:Y:S02]  /*0730*/  IADD3.X R11, R117, R17, R12, P2, !PT ;  /* 0x00000011750b7210 */ /* 0x000fe400017fe40c */
[-C--:B------:R-:W-:Y:S02]  /*0740*/  ISETP.GE.OR P2, PT, R7, R116.reuse, P1 ;  /* 0x000000740700720c */ /* 0x080fe40000f46670 */
[----:B------:R-:W-:Y:S01]  /*0750*/  ISETP.GE.OR P4, PT, R9, R116, P1 ;  /* 0x000000740900720c */ /* 0x000fe20000f86670 */
[----:B------:R-:W-:Y:S01]  /*0760*/  IMAD.WIDE.U32 R10, R124, UR4, R10 ;  /* 0x000000047c0a7c25 */ /* 0x000fe2000f8e000a */
[----:B------:R-:W-:-:S02]  /*0770*/  IADD3 R6, P1, R2, R7, RZ ;  /* 0x0000000702067210 */ /* 0x000fc40007f3e0ff */
[----:B------:R-:W-:Y:S02]  /*0780*/  SHF.R.S32.HI R9, RZ, 0x1f, R7 ;  /* 0x0000001fff097819 */ /* 0x000fe40000011407 */
        /* <DEDUP_REMOVED lines=11> */
.L_x_4707:
[----:B------:R-:W-:Y:S05]  /*0840*/  BSYNC B0 ;  /* 0x0000000000007941 */ /* 0x000fea0003800000 */
.L_x_4706:
        /* <DEDUP_REMOVED lines=13> */
.L_x_4709:
[----:B------:R-:W-:Y:S05]  /*0920*/  BSYNC B0 ;  /* 0x0000000000007941 */ /* 0x000fea0003800000 */
.L_x_4708:
        /* <DEDUP_REMOVED lines=11> */
.L_x_4705:
        /* <DEDUP_REMOVED lines=22> */
.L_x_4710:
        /* <DEDUP_REMOVED lines=46> */
[----:B---3--:R-:W-:-:S12]  /*0e20*/  IMAD R15, R8, R6, R11 ;  /* 0x00000006080f7224 */ /* 0x008fd800078e020b */
        /* <DEDUP_REMOVED lines=20> */
[----:B--2---:R-:W-:-:S02]  /*0f70*/  IMAD R6, R9, R134, RZ ;  /* 0x0000008609067224 */ /* 0x004fc400078e02ff */
[----:B------:R-:W-:-:S04]  /*0f80*/  IMAD.WIDE.U32 R12, R15, R134, R12 ;  /* 0x000000860f0c7225 */ /* 0x000fc800078e000c */
[----:B------:R-:W-:Y:S02]  /*0f90*/  IMAD R6, R15, R135, R6 ;  /* 0x000000870f067224 */ /* 0x000fe400078e0206 */
[----:B------:R-:W-:-:S03]  /*0fa0*/  IMAD.MOV.U32 R16, RZ, RZ, R12 ;  /* 0x000000ffff107224 */ /* 0x000fc600078e000c */
[----:B-----5:R-:W-:Y:S01]  /*0fb0*/  IADD3 R17, R13, R6, RZ ;  /* 0x000000060d117210 */ /* 0x020fe20007ffe0ff */
        /* <DEDUP_REMOVED lines=9> */
.L_x_4711:
        /* <DEDUP_REMOVED lines=48> */
.L_x_4713:
        /* <DEDUP_REMOVED lines=32> */
.L_x_4712:
[----:B------:R1:W5:Y:S01]  /*1550*/  @P5 LDG.E R48, desc[UR6][R132.64] ;  /* 0x0000000684305981 */ /* 0x000362000c1e1900 */
[----:B------:R-:W-:Y:S01]  /*1560*/  ISETP.NE.AND P0, PT, R117, -0x1, PT ;  /* 0xffffffff7500780c */ /* 0x000fe20003f05270 */
[----:B------:R-:W2:Y:S01]  /*1570*/  LDC.64 R2, c[0x0][0x240] ;  /* 0x00009000ff027b82 */ /* 0x000ea20000000a00 */
[----:B------:R-:W-:Y:S01]  /*1580*/  SHF.R.S32.HI R12, RZ, 0x1f, R51 ;  /* 0x0000001fff0c7819 */ /* 0x000fe20000011433 */
[----:B------:R-:W-:Y:S01]  /*1590*/  ULDC.64 UR4, c[0x0][0x268] ;  /* 0x00009a0000047ab9 */ /* 0x000fe20000000a00 */
[----:B------:R-:W-:Y:S02]  /*15a0*/  SHF.R.S32.HI R85, RZ, 0x1f, R68 ;  /* 0x0000001fff557819 */ /* 0x000fe40000011444 */
[CC--:B------:R-:W-:Y:S02]  /*15b0*/  LEA.HI R25, R12.reuse, R51.reuse, RZ, 0x2 ;  /* 0x000000330c197211 */ /* 0x0c0fe400078f10ff */
[----:B------:R-:W-:Y:S01]  /*15c0*/  LEA.HI R66, R12, R51, RZ, 0x3 ;  /* 0x000000330c427211 */ /* 0x000fe200078f18ff */
[----:B------:R-:W3:Y:S01]  /*15d0*/  LDC R74, c[0x0][0x2e0] ;  /* 0x0000b800ff4a7b82 */ /* 0x000ee20000000800 */
[----:B------:R-:W-:-:S02]  /*15e0*/  SHF.R.S32.HI R126, RZ, 0x2, R25 ;  /* 0x00000002ff7e7819 */ /* 0x000fc40000011419 */
[C---:B------:R-:W-:Y:S02]  /*15f0*/  LOP3.LUT R8, R25.reuse, 0xfffffffc, RZ, 0xc0, !PT ;  /* 0xfffffffc19087812 */ /* 0x040fe400078ec0ff */
[----:B------:R-:W-:Y:S02]  /*1600*/  LEA.HI R25, R25, R126, RZ, 0x1 ;  /* 0x0000007e19197211 */ /* 0x000fe400078f08ff */
[CC--:B------:R-:W-:Y:S01]  /*1610*/  LEA.HI R57, R12.reuse, R51.reuse, RZ, 0x5 ;  /* 0x000000330c397211 */ /* 0x0c0fe200078f28ff */
[----:B------:R-:W4:Y:S01]  /*1620*/  @!P0 LDC.64 R6, c[0x0][0x228] ;  /* 0x00008a00ff068b82 */ /* 0x000f220000000a00 */
[----:B------:R-:W-:Y:S01]  /*1630*/  LOP3.LUT R25, R25, 0x7fffffe, RZ, 0xc0, !PT ;  /* 0x07fffffe19197812 */ /* 0x000fe200078ec0ff */
[----:B------:R-:W-:Y:S01]  /*1640*/  IMAD.IADD R8, R51, 0x1, -R8 ;  /* 0x0000000133087824 */ /* 0x000fe200078e0a08 */
[----:B------:R-:W-:Y:S02]  /*1650*/  LEA.HI R65, R12, R51, RZ, 0x4 ;  /* 0x000000330c417211 */ /* 0x000fe400078f20ff */
[----:B------:R-:W-:Y:S01]  /*1660*/  SHF.R.S32.HI R60, RZ, 0x3, R66 ;  /* 0x00000003ff3c7819 */ /* 0x000fe20000011442 */
[----:B------:R-:W-:Y:S01]  /*1670*/  IMAD.IADD R108, R126, 0x1, -R25 ;  /* 0x000000017e6c7824 */ /* 0x000fe200078e0a19 */
[----:B------:R-:W-:Y:S01]  /*1680*/  LOP3.LUT R64, R65, 0xfffffff0, RZ, 0xc0, !PT ;  /* 0xfffffff041407812 */ /* 0x000fe200078ec0ff */
[----:B--2--5:R-:W-:Y:S01]  /*1690*/  @P0 IMAD.WIDE.U32 R16, R117, R2, RZ ;  /* 0x0000000275100225 */ /* 0x024fe200078e00ff */
[----:B------:R-:W2:Y:S01]  /*16a0*/  LDC.64 R122, c[0x0][0x250] ;  /* 0x00009400ff7a7b82 */ /* 0x000ea20000000a00 */
[----:B------:R-:W-:-:S02]  /*16b0*/  SHF.R.S32.HI R127, RZ, 0x1f, R126 ;  /* 0x0000001fff7f7819 */ /* 0x000fc4000001147e */
[----:B------:R-:W-:Y:S01]  /*16c0*/  @P0 IMAD.MOV.U32 R12, RZ, RZ, R16 ;  /* 0x000000ffff0c0224 */ /* 0x000fe200078e0010 */
[----:B------:R-:W-:Y:S01]  /*16d0*/  LEA.HI R85, R85, R68, RZ, 0x7 ;  /* 0x0000004455557211 */ /* 0x000fe200078f38ff */
[----:B------:R-:W-:Y:S01]  /*16e0*/  IMAD.SHL.U32 R76, R8, 0x8, RZ ;  /* 0x00000008084c7824 */ /* 0x000fe200078e00ff */
[----:B------:R-:W-:Y:S01]  /*16f0*/  SHF.R.S32.HI R125, RZ, 0x1f, R124 ;  /* 0x0000001fff7d7819 */ /* 0x000fe2000001147c */
[----:B------:R-:W-:Y:S01]  /*1700*/  IMAD.SHL.U32 R23, R60, 0x40, RZ ;  /* 0x000000403c177824 */ /* 0x000fe200078e00ff */
[----:B------:R-:W-:Y:S01]  /*1710*/  SHF.R.S32.HI R85, RZ, 0x7, R85 ;  /* 0x00000007ff557819 */ /* 0x000fe20000011455 */
[----:B------:R-:W-:Y:S01]  /*1720*/  @P0 IMAD R17, R117, R3, R17 ;  /* 0x0000000375110224 */ /* 0x000fe200078e0211 */
[----:B------:R-:W-:Y:S01]  /*1730*/  SHF.R.S32.HI R77, RZ, 0x1f, R76 ;  /* 0x0000001fff4d7819 */ /* 0x000fe2000001144c */
[----:B------:R-:W-:Y:S01]  /*1740*/  IMAD.IADD R64, R51, 0x1, -R64 ;  /* 0x0000000133407824 */ /* 0x000fe200078e0a40 */
[----:B------:R-:W-:Y:S01]  /*1750*/  LOP3.LUT R23, R23, 0xc0, RZ, 0xc0, !PT ;  /* 0x000000c017177812 */ /* 0x000fe200078ec0ff */
[----:B------:R-:W-:Y:S01]  /*1760*/  IMAD.WIDE R20, R21, 0x40, R126 ;  /* 0x0000004015147825 */ /* 0x000fe200078e027e */
[----:B------:R-:W-:-:S02]  /*1770*/  VIMNMX R85, RZ, R85, !PT ;  /* 0x00000055ff557248 */ /* 0x000fc40007fe0100 */
[----:B------:R-:W-:Y:S01]  /*1780*/  LOP3.LUT R14, R23, 0x18, R76, 0xf8, !PT ;  /* 0x00000018170e7812 */ /* 0x000fe200078ef84c */
[-C--:B----4-:R-:W-:Y:S01]  /*1790*/  @!P0 IMAD R16, R61, R6.reuse, RZ ;  /* 0x000000063d108224 */ /* 0x090fe200078e02ff */
[----:B------:R-:W-:Y:S01]  /*17a0*/  SHF.R.U32.HI R23, RZ, 0x3, R23 ;  /* 0x00000003ff177819 */ /* 0x000fe20000011617 */
[C---:B------:R-:W-:Y:S01]  /*17b0*/  @!P0 IMAD.WIDE.U32 R24, R63.reuse, R6, RZ ;  /* 0x000000063f188225 */ /* 0x040fe200078e00ff */
[----:B------:R-:W-:Y:S02]  /*17c0*/  LEA.HI R62, R64, R64, RZ, 0x1 ;  /* 0x00000040403e7211 */ /* 0x000fe400078f08ff */
[----:B------:R-:W-:Y:S01]  /*17d0*/  LOP3.LUT R23, R14, R23, RZ, 0x3c, !PT ;  /* 0x000000170e177212 */ /* 0x000fe200078e3cff */
[----:B------:R-:W-:Y:S01]  /*17e0*/  @!P0 IMAD R7, R63, R7, R16 ;  /* 0x000000073f078224 */ /* 0x000fe200078e0210 */
[----:B------:R-:W-:Y:S01]  /*17f0*/  SHF.R.S32.HI R6, RZ, 0x1f, R62 ;  /* 0x0000001fff067819 */ /* 0x000fe2000001143e */
[----:B------:R-:W-:Y:S01]  /*1800*/  @!P0 IMAD.MOV.U32 R12, RZ, RZ, R24 ;  /* 0x000000ffff0c8224 */ /* 0x000fe200078e0018 */
[----:B---3--:R-:W-:Y:S01]  /*1810*/  LEA.HI R74, R74, R74, RZ, 0x1 ;  /* 0x0000004a4a4a7211 */ /* 0x008fe200078f08ff */
[----:B------:R-:W-:Y:S01]  /*1820*/  @!P0 IMAD.IADD R17, R25, 0x1, R7 ;  /* 0x0000000119118824 */ /* 0x000fe200078e0207 */
[C---:B------:R-:W-:Y:S01]  /*1830*/  IADD3 R18, P0, R76.reuse, R10, RZ ;  /* 0x0000000a4c127210 */ /* 0x040fe20007f1e0ff */
[----:B------:R-:W-:Y:S01]  /*1840*/  IMAD R14, R21, R2, RZ ;  /* 0x00000002150e7224 */ /* 0x000fe200078e02ff */
[----:B------:R-:W-:Y:S01]  /*1850*/  IADD3 R16, P2, R76, R12, RZ ;  /* 0x0000000c4c107210 */ /* 0x000fe20007f5e0ff */
[----:B------:R-:W-:Y:S01]  /*1860*/  IMAD R7, R5, UR4, RZ ;  /* 0x0000000405077c24 */ /* 0x000fe2000f8e02ff */
[----:B------:R-:W-:Y:S01]  /*1870*/  SHF.R.S32.HI R21, RZ, 0x1, R62 ;  /* 0x00000001ff157819 */ /* 0x000fe2000001143e */
[C---:B------:R-:W-:Y:S01]  /*1880*/  IMAD.X R19, R77.reuse, 0x1, R19, P0 ;  /* 0x000000014d137824 */ /* 0x040fe200000e0613 */
[----:B------:R-:W-:Y:S01]  /*1890*/  IADD3 R128, P0, R126, R15, RZ ;  /* 0x0000000f7e807210 */ /* 0x000fe20007f1e0ff */
[----:B------:R-:W-:Y:S01]  /*18a0*/  IMAD.X R17, R77, 0x1, R17, P2 ;  /* 0x000000014d117824 */ /* 0x000fe200010e0611 */
[----:B------:R-:W-:Y:S01]  /*18b0*/  LEA.HI R6, R6, R21, RZ, 0x2 ;  /* 0x0000001506067211 */ /* 0x000fe200078f10ff */
[----:B------:R-:W-:Y:S01]  /*18c0*/  IMAD.SHL.U32 R8, R8, 0x4, RZ ;  /* 0x0000000408087824 */ /* 0x000fe200078e00ff */
[----:B------:R-:W-:Y:S01]  /*18d0*/  SHF.R.S32.HI R71, RZ, 0x1, R74 ;  /* 0x00000001ff477819 */ /* 0x000fe2000001144a */
[----:B------:R-:W-:Y:S01]  /*18e0*/  IMAD.X R9, R127, 0x1, R9, P0 ;  /* 0x000000017f097824 */ /* 0x000fe200000e0609 */
[----:B------:R-:W-:Y:S01]  /*18f0*/  IADD3 R110, P0, R76, R4, RZ ;  /* 0x000000044c6e7210 */ /* 0x000fe20007f1e0ff */
[----:B------:R-:W-:Y:S01]  /*1900*/  IMAD R3, R20, R3, R14 ;  /* 0x0000000314037224 */ /* 0x000fe200078e020e */
[----:B------:R-:W-:Y:S01]  /*1910*/  LOP3.LUT R58, R6, 0xfffffffc, RZ, 0xc0, !PT ;  /* 0xfffffffc063a7812 */ /* 0x000fe200078ec0ff */
[----:B------:R-:W-:Y:S01]  /*1920*/  IMAD R7, R0, UR5, R7 ;  /* 0x0000000500077c24 */ /* 0x000fe2000f8e0207 */
[----:B------:R-:W-:Y:S01]  /*1930*/  SHF.R.S32.HI R57, RZ, 0x5, R57 ;  /* 0x00000005ff397819 */ /* 0x000fe20000011439 */
[----:B------:R-:W-:Y:S01]  /*1940*/  IMAD.X R111, R77, 0x1, R13, P0 ;  /* 0x000000014d6f7824 */ /* 0x000fe200000e060d */
[----:B------:R-:W-:Y:S01]  /*1950*/  ISETP.GT.AND P0, PT, R50, R85, PT ;  /* 0x000000553200720c */ /* 0x000fe20003f04270 */
[----:B------:R-:W-:Y:S01]  /*1960*/  IMAD.WIDE.U32 R18, R0, UR4, R18 ;  /* 0x0000000400127c25 */ /* 0x000fe2000f8e0012 */
[----:B------:R-:W-:Y:S01]  /*1970*/  ULDC.64 UR4, c[0x0][0x258] ;  /* 0x0000960000047ab9 */ /* 0x000fe20000000a00 */
[----:B------:R-:W-:-:S02]  /*1980*/  IADD3 R58, R21, -R58, RZ ;  /* 0x8000003a153a7210 */ /* 0x000fc40007ffe0ff */
[----:B------:R-:W-:Y:S01]  /*1990*/  IMAD.WIDE.U32 R16, R20, R2, R16 ;  /* 0x0000000214107225 */ /* 0x000fe200078e0010 */
[----:B------:R-:W-:Y:S02]  /*19a0*/  SHF.L.U64.HI R112, R134, 0x5, R135 ;  /* 0x0000000586707819 */ /* 0x000fe40000010287 */
[----:B------:R-:W-:Y:S01]  /*19b0*/  LOP3.LUT P2, RZ, R58, 0x2, RZ, 0xc0, !PT ;  /* 0x000000023aff7812 */ /* 0x000fe2000784c0ff */
[----:B--2---:R-:W-:Y:S01]  /*19c0*/  IMAD R9, R9, R122, RZ ;  /* 0x0000007a09097224 */ /* 0x004fe200078e02ff */
[----:B------:R-:W-:Y:S01]  /*19d0*/  SHF.L.U32 R113, R134, 0x5, RZ ;  /* 0x0000000586717819 */ /* 0x000fe200000006ff */
[----:B------:R-:W-:Y:S01]  /*19e0*/  IMAD R73, R126, R71, R8 ;  /* 0x000000477e497224 */ /* 0x000fe200078e0208 */
[----:B------:R-:W-:Y:S01]  /*19f0*/  SHF.L.U64.HI R114, R122, 0x5, R123 ;  /* 0x000000057a727819 */ /* 0x000fe2000001027b */
[----:B------:R-:W-:Y:S02]  /*1a00*/  IMAD.IADD R19, R19, 0x1, R7 ;  /* 0x0000000113137824 */ /* 0x000fe400078e0207 */
[----:B------:R-:W-:Y:S01]  /*1a10*/  IMAD.IADD R17, R17, 0x1, R3 ;  /* 0x0000000111117824 */ /* 0x000fe200078e0203 */
[----:B------:R-:W-:Y:S01]  /*1a20*/  IADD3 R72, R8, R73, RZ ;  /* 0x0000004908487210 */ /* 0x000fe20007ffe0ff */
[----:B------:R-:W-:Y:S01]  /*1a30*/  IMAD R67, R125, UR4, RZ ;  /* 0x000000047d437c24 */ /* 0x000fe2000f8e02ff */
[----:B------:R-:W-:Y:S01]  /*1a40*/  SHF.R.S32.HI R70, RZ, 0x1f, R73 ;  /* 0x0000001fff467819 */ /* 0x000fe20000011449 */
[----:B------:R-:W-:Y:S01]  /*1a50*/  IMAD R109, R127, R134, RZ ;  /* 0x000000867f6d7224 */ /* 0x000fe200078e02ff */
[----:B------:R-:W-:Y:S01]  /*1a60*/  SHF.R.S32.HI R69, RZ, 0x1f, R72 ;  /* 0x0000001fff457819 */ /* 0x000fe20000011448 */
[----:B------:R-:W-:-:S02]  /*1a70*/  IMAD R131, R128, R123, R9 ;  /* 0x0000007b80837224 */ /* 0x000fc400078e0209 */
[----:B------:R-:W-:Y:S02]  /*1a80*/  IMAD R108, R57, 0x8, R108 ;  /* 0x00000008396c7824 */ /* 0x000fe400078e026c */
[----:B------:R-:W-:Y:S02]  /*1a90*/  IMAD.MOV.U32 R9, RZ, RZ, 0x10 ;  /* 0x00000010ff097424 */ /* 0x000fe400078e00ff */
[----:B------:R-:W-:Y:S01]  /*1aa0*/  IMAD.WIDE.U32 R128, R128, R122, R18 ;  /* 0x0000007a80807225 */ /* 0x000fe200078e0012 */
[----:B------:R-:W-:Y:S02]  /*1ab0*/  LEA R108, R108, R23, 0x5 ;  /* 0x000000176c6c7211 */ /* 0x000fe400078e28ff */
        /* <DEDUP_REMOVED lines=27> */
[----:B------:R-:W-:Y:S01]  /*1c70*/  USHF.L.U32 UR14, UR4, 0x6, URZ ;  /* 0x00000006040e7899 */ /* 0x000fe2000800063f */
[----:B------:R-:W-:Y:S01]  /*1c80*/  IADD3 R75, R126, 0x20, RZ ;  /* 0x000000207e4b7810 */ /* 0x000fe20007ffe0ff */
[----:B------:R-:W-:Y:S01]  /*1c90*/  USHF.L.U64.HI UR15, UR4, 0x5, UR5 ;  /* 0x00000005040f7899 */ /* 0x000fe20008010205 */
[----:B------:R-:W-:Y:S01]  /*1ca0*/  IMAD R6, R63, UR11, R6 ;  /* 0x0000000b3f067c24 */ /* 0x000fe2000f8e0206 */
[----:B------:R-:W-:Y:S01]  /*1cb0*/  MOV R16, R12 ;  /* 0x0000000c00107202 */ /* 0x000fe20000000f00 */
[----:B------:R-:W-:Y:S01]  /*1cc0*/  IMAD.IADD R15, R15, 0x1, R4 ;  /* 0x000000010f0f7824 */ /* 0x000fe200078e0204 */
[----:B------:R-:W-:Y:S01]  /*1cd0*/  ULDC.64 UR10, c[0x0][0x348] ;  /* 0x0000d200000a7ab9 */ /* 0x000fe20000000a00 */
[----:B------:R-:W-:Y:S01]  /*1ce0*/  IMAD.IADD R17, R13, 0x1, R6 ;  /* 0x000000010d117824 */ /* 0x000fe200078e0206 */
[----:B------:R-:W-:Y:S01]  /*1cf0*/  USHF.L.U32 UR20, UR4, 0x5, URZ ;  /* 0x0000000504147899 */ /* 0x000fe2000800063f */
[CC--:B-1----:R-:W-:Y:S01]  /*1d00*/  IMAD R4, R7.reuse, R2.reuse, RZ ;  /* 0x0000000207047224 */ /* 0x0c2fe200078e02ff */
[----:B------:R-:W-:Y:S01]  /*1d10*/  UIMAD.WIDE.U32 UR18, UR4, 0xc0, URZ ;  /* 0x000000c0041278a5 */ /* 0x000fe2000f8e003f */
[----:B------:R-:W-:Y:S01]  /*1d20*/  IMAD R13, R7, UR4, RZ ;  /* 0x00000004070d7c24 */ /* 0x000fe2000f8e02ff */
[----:B------:R-:W-:Y:S01]  /*1d30*/  ULDC UR25, c[0x0][0x2d0] ;  /* 0x0000b40000197ab9 */ /* 0x000fe20000000800 */
[----:B------:R-:W-:Y:S01]  /*1d40*/  IMAD R4, R8, R3, R4 ;  /* 0x0000000308047224 */ /* 0x000fe200078e0204 */
[----:B------:R-:W-:Y:S01]  /*1d50*/  SHF.L.U64.HI R86, R2, 0x6, R3 ;  /* 0x0000000602567819 */ /* 0x000fe20000010203 */
[----:B------:R-:W-:Y:S01]  /*1d60*/  IMAD.WIDE.U32 R6, R8, R2, R14 ;  /* 0x0000000208067225 */ /* 0x000fe200078e000e */
[C---:B------:R-:W-:Y:S01]  /*1d70*/  SHF.L.U64.HI R104, R2.reuse, 0x5, R3 ;  /* 0x0000000502687819 */ /* 0x040fe20000010203 */
[----:B------:R-:W-:Y:S01]  /*1d80*/  USHF.L.U64.HI UR23, UR20, 0x1, UR15 ;  /* 0x0000000114177899 */ /* 0x000fe2000801020f */
[----:B------:R-:W-:Y:S01]  /*1d90*/  SHF.L.U32 R87, R2, 0x6, RZ ;  /* 0x0000000602577819 */ /* 0x000fe200000006ff */
[----:B------:R-:W-:Y:S01]  /*1da0*/  IMAD.IADD R48, R48, 0x1, R11 ;  /* 0x0000000130307824 */ /* 0x000fe200078e020b */
[----:B------:R-:W-:Y:S01]  /*1db0*/  IADD3 R7, R7, R4, RZ ;  /* 0x0000000407077210 */ /* 0x000fe20007ffe0ff */
[----:B------:R-:W-:Y:S01]  /*1dc0*/  IMAD R13, R8, UR5, R13 ;  /* 0x00000005080d7c24 */ /* 0x000fe2000f8e020d */
[----:B------:R-:W-:Y:S01]  /*1dd0*/  IADD3 R106, R126, 0x60, RZ ;  /* 0x000000607e6a7810 */ /* 0x000fe20007ffe0ff */
[----:B------:R-:W-:Y:S01]  /*1de0*/  IMAD.WIDE.U32 R16, R8, UR4, R16 ;  /* 0x0000000408107c25 */ /* 0x000fe2000f8e0010 */
[----:B------:R-:W-:Y:S01]  /*1df0*/  SHF.R.S32.HI R80, RZ, 0x1f, R81 ;  /* 0x0000001fff507819 */ /* 0x000fe20000011451 */
[----:B------:R-:W-:Y:S01]  /*1e00*/  USHF.L.U32 UR26, UR14, 0x1, URZ ;  /* 0x000000010e1a7899 */ /* 0x000fe2000800063f */
[----:B--2---:R-:W-:Y:S01]  /*1e10*/  LEA R84, -R84, RZ, 0x7 ;  /* 0x000000ff54547211 */ /* 0x004fe200078e39ff */
[----:B------:R-:W-:Y:S01]  /*1e20*/  IMAD R99, R5, UR10, RZ ;  /* 0x0000000a05637c24 */ /* 0x000fe2000f8e02ff */
[----:B------:R-:W-:Y:S01]  /*1e30*/  ULDC.U8 UR22, c[0x0][0x3c3] ;  /* 0x0000f0c000167ab9 */ /* 0x000fe20000000000 */
[----:B------:R-:W-:Y:S01]  /*1e40*/  IMAD R48, R71, R48, RZ ;  /* 0x0000003047307224 */ /* 0x000fe200078e02ff */
[----:B------:R-:W-:Y:S01]  /*1e50*/  ULDC UR21, c[0x0][0x2e0] ;  /* 0x0000b80000157ab9 */ /* 0x000fe20000000800 */
[----:B------:R-:W-:Y:S01]  /*1e60*/  IMAD.IADD R17, R17, 0x1, R13 ;  /* 0x0000000111117824 */ /* 0x000fe200078e020d */
[----:B------:R-:W-:Y:S01]  /*1e70*/  ULDC.64 UR16, c[0x0][0x250] ;  /* 0x0000940000107ab9 */ /* 0x000fe20000000a00 */
[----:B------:R-:W-:Y:S01]  /*1e80*/  IMAD R97, R5, UR12, RZ ;  /* 0x0000000c05617c24 */ /* 0x000fe2000f8e02ff */
[----:B------:R-:W-:Y:S01]  /*1e90*/  SHF.R.S32.HI R47, RZ, 0x1f, R48 ;  /* 0x0000001fff2f7819 */ /* 0x000fe20000011430 */
[----:B------:R-:W-:Y:S01]  /*1ea0*/  IMAD R99, R0, UR11, R99 ;  /* 0x0000000b00637c24 */ /* 0x000fe2000f8e0263 */
[-C--:B------:R-:W-:Y:S01]  /*1eb0*/  IADD3 R102, P3, R72, R48.reuse, RZ ;  /* 0x0000003048667210 */ /* 0x080fe20007f7e0ff */
[C---:B------:R-:W-:Y:S01]  /*1ec0*/  IMAD.WIDE.U32 R6, R0.reuse, UR10, R6 ;  /* 0x0000000a00067c25 */ /* 0x040fe2000f8e0006 */
[----:B------:R-:W-:Y:S01]  /*1ed0*/  ULDC.64 UR10, c[0x0][0x318] ;  /* 0x0000c600000a7ab9 */ /* 0x000fe20000000a00 */
[----:B------:R-:W-:Y:S01]  /*1ee0*/  IADD3 R48, P4, R73, R48, RZ ;  /* 0x0000003049307210 */ /* 0x000fe20007f9e0ff */
[----:B------:R-:W-:Y:S01]  /*1ef0*/  USHF.L.U32 UR20, UR20, 0x1, URZ ;  /* 0x0000000114147899 */ /* 0x000fe2000800063f */
[----:B------:R-:W-:Y:S01]  /*1f00*/  IMAD R97, R0, UR13, R97 ;  /* 0x0000000d00617c24 */ /* 0x000fe2000f8e0261 */
[----:B------:R-:W-:Y:S01]  /*1f10*/  LEA R98, P0, R6, UR10, 0x1 ;  /* 0x0000000a06627c11 */ /* 0x000fe2000f8008ff */
[----:B------:R-:W-:Y:S01]  /*1f20*/  IMAD.WIDE.U32 R4, R0, UR12, R16 ;  /* 0x0000000c00047c25 */ /* 0x000fe2000f8e0010 */
[----:B------:R-:W-:-:S03]  /*1f30*/  ULDC.64 UR12, c[0x0][0x320] ;  /* 0x0000c800000c7ab9 */ /* 0x000fc60000000a00 */
[----:B------:R-:W-:Y:S01]  /*1f40*/  IMAD.IADD R99, R7, 0x1, R99 ;  /* 0x0000000107637824 */ /* 0x000fe200078e0263 */
[----:B------:R-:W-:Y:S01]  /*1f50*/  IADD3 R97, R5, R97, RZ ;  /* 0x0000006105617210 */ /* 0x000fe20007ffe0ff */
[--C-:B------:R-:W-:Y:S01]  /*1f60*/  IMAD.X R103, R69, 0x1, R47.reuse, P3 ;  /* 0x0000000145677824 */ /* 0x100fe200018e062f */
[----:B------:R-:W-:Y:S01]  /*1f70*/  LEA R96, P2, R4, UR12, 0x1 ;  /* 0x0000000c04607c11 */ /* 0x000fe2000f8408ff */
[----:B------:R-:W-:Y:S01]  /*1f80*/  IMAD.X R47, R70, 0x1, R47, P4 ;  /* 0x00000001462f7824 */ /* 0x000fe200020e062f */
[----:B------:R-:W-:Y:S01]  /*1f90*/  LEA.HI.X R99, R6, UR11, R99, 0x1, P0 ;  /* 0x0000000b06637c11 */ /* 0x000fe200080f0c63 */
[----:B------:R-:W-:Y:S01]  /*1fa0*/  IMAD.SHL.U32 R89, R123, 0x40, RZ ;  /* 0x000000407b597824 */ /* 0x000fe200078e00ff */
[----:B------:R-:W-:Y:S01]  /*1fb0*/  ULDC.64 UR10, c[0x0][0x218] ;  /* 0x00008600000a7ab9 */ /* 0x000fe20000000a00 */
[----:B------:R-:W-:Y:S01]  /*1fc0*/  IMAD.WIDE.U32 R10, R122, 0x40, RZ ;  /* 0x000000407a0a7825 */ /* 0x000fe200078e00ff */
[----:B------:R-:W-:Y:S01]  /*1fd0*/  LEA.HI.X R97, R4, UR13, R97, 0x1, P2 ;  /* 0x0000000d04617c11 */ /* 0x000fe200090f0c61 */
[----:B------:R-:W-:Y:S01]  /*1fe0*/  USHF.L.U64.HI UR13, UR4, 0x6, UR5 ;  /* 0x00000006040d7899 */ /* 0x000fe20008010205 */
[----:B------:R-:W-:Y:S01]  /*1ff0*/  LEA R92, P2, R110, UR10, 0x1 ;  /* 0x0000000a6e5c7c11 */ /* 0x000fe2000f8408ff */
[----:B------:R-:W-:Y:S01]  /*2000*/  UIMAD UR12, UR5, 0xc0, URZ ;  /* 0x000000c0050c78a4 */ /* 0x000fe2000f8e023f */
[----:B------:R-:W-:Y:S01]  /*2010*/  IMAD.IADD R89, R11, 0x1, R89 ;  /* 0x000000010b597824 */ /* 0x000fe200078e0259 */
[C---:B------:R-:W-:Y:S01]  /*2020*/  SHF.L.U64.HI R47, R48.reuse, 0x1, R47 ;  /* 0x00000001302f7819 */ /* 0x040fe2000001022f */
[----:B------:R-:W-:Y:S01]  /*2030*/  ULDC.64 UR4, c[0x0][0x220] ;  /* 0x0000880000047ab9 */ /* 0x000fe20000000a00 */
[----:B------:R-:W-:Y:S01]  /*2040*/  IMAD.SHL.U32 R48, R48, 0x2, RZ ;  /* 0x0000000230307824 */ /* 0x000fe200078e00ff */
[----:B------:R-:W-:Y:S01]  /*2050*/  LEA R95, P0, R128, UR4, 0x1 ;  /* 0x00000004805f7c11 */ /* 0x000fe2000f8008ff */
[----:B------:R-:W-:Y:S01]  /*2060*/  IMAD.SHL.U32 R90, R10, 0x2, RZ ;  /* 0x000000020a5a7824 */ /* 0x000fe200078e00ff */
[----:B------:R-:W-:Y:S01]  /*2070*/  LEA.HI.X R93, R110, UR11, R109, 0x1, P2 ;  /* 0x0000000b6e5d7c11 */ /* 0x000fe200090f0c6d */
[----:B------:R-:W-:Y:S01]  /*2080*/  ULDC.64 UR10, c[0x0][0x360] ;  /* 0x0000d800000a7ab9 */ /* 0x000fe20000000a00 */
[C---:B------:R-:W-:Y:S01]  /*2090*/  SHF.L.U64.HI R103, R102.reuse, 0x1, R103 ;  /* 0x0000000166677819 */ /* 0x040fe20000010267 */
[----:B------:R-:W-:Y:S01]  /*20a0*/  IMAD R91, R123, 0xc0, RZ ;  /* 0x000000c07b5b7824 */ /* 0x000fe200078e02ff */
[----:B------:R-:W-:Y:S01]  /*20b0*/  SHF.L.U32 R102, R102, 0x1, RZ ;  /* 0x0000000166667819 */ /* 0x000fe200000006ff */
[C---:B------:R-:W-:Y:S01]  /*20c0*/  IMAD.SHL.U32 R83, R71.reuse, 0x20, RZ ;  /* 0x0000002047537824 */ /* 0x040fe200078e00ff */
[----:B------:R-:W-:Y:S01]  /*20d0*/  SHF.L.U64.HI R89, R10, 0x1, R89 ;  /* 0x000000010a597819 */ /* 0x000fe20000010259 */
[----:B------:R-:W-:Y:S01]  /*20e0*/  IMAD R79, R71, 0x60, RZ ;  /* 0x00000060474f7824 */ /* 0x000fe200078e02ff */
[----:B------:R-:W-:Y:S01]  /*20f0*/  SHF.L.U32 R5, R135, 0x6, RZ ;  /* 0x0000000687057819 */ /* 0x000fe200000006ff */
[----:B------:R-:W-:Y:S01]  /*2100*/  IMAD.WIDE.U32 R134, R134, 0x40, RZ ;  /* 0x0000004086867825 */ /* 0x000fe200078e00ff */
[----:B------:R-:W-:Y:S01]  /*2110*/  LEA.HI.X R94, R128, UR5, R131, 0x1, P0 ;  /* 0x00000005805e7c11 */ /* 0x000fe200080f0c83 */
[----:B------:R-:W-:Y:S01]  /*2120*/  ULDC.64 UR4, c[0x0][0x358] ;  /* 0x0000d60000047ab9 */ /* 0x000fe20000000a00 */
[----:B------:R-:W-:Y:S01]  /*2130*/  IADD3 R10, P2, R48, UR10, RZ ;  /* 0x0000000a300a7c10 */ /* 0x000fe2000ff5e0ff */
[----:B------:R-:W-:Y:S01]  /*2140*/  IMAD.WIDE.U32 R122, R122, 0xc0, RZ ;  /* 0x000000c07a7a7825 */ /* 0x000fe200078e00ff */
[C---:B------:R-:W-:Y:S01]  /*2150*/  IADD3 R100, P4, R102.reuse, UR10, RZ ;  /* 0x0000000a66647c10 */ /* 0x040fe2000ff9e0ff */
[----:B------:R-:W-:Y:S01]  /*2160*/  USHF.L.U64.HI UR24, UR14, 0x1, UR13 ;  /* 0x000000010e187899 */ /* 0x000fe2000801020d */
[----:B------:R-:W-:Y:S01]  /*2170*/  IADD3 R102, P3, R102, UR4, RZ ;  /* 0x0000000466667c10 */ /* 0x000fe2000ff7e0ff */
[----:B------:R-:W-:Y:S01]  /*2180*/  IMAD.SHL.U32 R105, R2, 0x20, RZ ;  /* 0x0000002002697824 */ /* 0x000fe200078e00ff */
[----:B------:R-:W-:Y:S01]  /*2190*/  IADD3 R48, P0, R48, UR4, RZ ;  /* 0x0000000430307c10 */ /* 0x000fe2000ff1e0ff */
[----:B------:R-:W-:Y:S01]  /*21a0*/  VIADD R107, R126, 0x40 ;  /* 0x000000407e6b7836 */ /* 0x000fe20000000000 */
[----:B------:R-:W-:Y:S01]  /*21b0*/  IADD3.X R11, R47, UR11, RZ, P2, !PT ;  /* 0x0000000b2f0b7c10 */ /* 0x000fe200097fe4ff */
[----:B------:R-:W-:Y:S01]  /*21c0*/  IMAD.MOV.U32 R12, RZ, RZ, R50 ;  /* 0x000000ffff0c7224 */ /* 0x000fe200078e0032 */
[----:B------:R-:W-:Y:S01]  /*21d0*/  IADD3 R88, R135, R5, RZ ;  /* 0x0000000587587210 */ /* 0x000fe20007ffe0ff */
[----:B------:R-:W-:Y:S01]  /*21e0*/  IMAD.IADD R91, R123, 0x1, R91 ;  /* 0x000000017b5b7824 */ /* 0x000fe200078e025b */
[----:B------:R-:W-:Y:S01]  /*21f0*/  ISETP.GE.AND P2, PT, R76, UR25, PT ;  /* 0x000000194c007c0c */ /* 0x000fe2000bf46270 */
[----:B------:R-:W-:Y:S01]  /*2200*/  UIADD3 UR27, UR19, UR12, URZ ;  /* 0x0000000c131b7290 */ /* 0x000fe2000fffe03f */
        /* <DEDUP_REMOVED lines=10> */
.L_x_4744:
[----:B------:R-:W-:Y:S04]  /*22b0*/  IMAD.SHL.U32 R14, R12, 0x80, RZ ;  /* 0x000000800c0e7824 */ /* 0x000fe800078e00ff */
        /* <DEDUP_REMOVED lines=11> */
[C---:B------:R-:W-:Y:S01]  /*2370*/  @!P5 IADD3 R28, P0, R96.reuse, UR20, RZ ;  /* 0x00000014601cdc10 */ /* 0x040fe2000ff1e0ff */
[----:B------:R-:W-:Y:S01]  /*2380*/  @!P6 IMAD.MOV.U32 R31, RZ, RZ, R94 ;  /* 0x000000ffff1fe224 */ /* 0x000fe200078e005e */
[----:B------:R-:W-:Y:S02]  /*2390*/  @!P5 LEA R26, P3, R115, R95, 0x1 ;  /* 0x0000005f731ad211 */ /* 0x000fe400078608ff */
[----:B------:R-:W-:Y:S02]  /*23a0*/  @!P5 IADD3.X R29, R97, UR23, RZ, P0, !PT ;  /* 0x00000017611ddc10 */ /* 0x000fe400087fe4ff */
[----:B------:R-:W-:Y:S02]  /*23b0*/  @!P4 IADD3 R24, P0, R96, UR26, RZ ;  /* 0x0000001a6018cc10 */ /* 0x000fe4000ff1e0ff */
[----:B------:R-:W-:Y:S02]  /*23c0*/  @!P5 LEA.HI.X R27, R115, R94, R114, 0x1, P3 ;  /* 0x0000005e731bd211 */ /* 0x000fe400018f0c72 */
[----:B------:R-:W-:Y:S02]  /*23d0*/  @!P4 IADD3.X R25, R97, UR24, RZ, P0, !PT ;  /* 0x000000186119cc10 */ /* 0x000fe400087fe4ff */
[C---:B------:R-:W-:Y:S02]  /*23e0*/  ISETP.GE.OR P3, PT, R106.reuse, R2, P2 ;  /* 0x000000026a00720c */ /* 0x040fe40001766670 */
[----:B------:R-:W-:Y:S02]  /*23f0*/  @!P4 IADD3 R2, P0, R95, R90, RZ ;  /* 0x0000005a5f02c210 */ /* 0x000fe40007f1e0ff */
[----:B------:R-:W-:Y:S03]  /*2400*/  ISETP.LT.OR P3, PT, R106, R0, P3 ;  /* 0x000000006a00720c */ /* 0x000fe60001f61670 */
[----:B------:R-:W-:Y:S01]  /*2410*/  @!P4 IMAD.X R3, R94, 0x1, R89, P0 ;  /* 0x000000015e03c824 */ /* 0x000fe200000e0659 */
[----:B--2---:R1:W-:Y:S04]  /*2420*/  @!P6 STG.E.128 desc[UR6][R30.64], R20 ;  /* 0x000000141e00e986 */ /* 0x0043e8000c101d06 */
[----:B---34-:R2:W3:Y:S05]  /*2430*/  @!P5 LDG.E.128 R16, desc[UR6][R28.64] ;  /* 0x000000061c10d981 */ /* 0x0184ea000c1e1d00 */
[----:B--2---:R-:W-:Y:S04]  /*2440*/  @!P3 IADD3 R28, P0, R96, UR18, RZ ;  /* 0x00000012601cbc10 */ /* 0x004fe8000ff1e0ff */
[----:B------:R-:W-:Y:S02]  /*2450*/  @!P3 IADD3.X R29, R97, UR27, RZ, P0, !PT ;  /* 0x0000001b611dbc10 */ /* 0x000fe400087fe4ff */
[----:B-1----:R-:W-:Y:S05]  /*2460*/  @!P3 IADD3 R30, P0, R95, R122, RZ ;  /* 0x0000007a5f1eb210 */ /* 0x002fea0007f1e0ff */
[----:B------:R-:W-:Y:S01]  /*2470*/  @!P3 IMAD.X R31, R94, 0x1, R91, P0 ;  /* 0x000000015e1fb824 */ /* 0x000fe200000e065b */
[C---:B------:R-:W-:Y:S04]  /*2480*/  LEA R96, P0, R84.reuse, R96, 0x1 ;  /* 0x0000006054607211 */ /* 0x040fe800078008ff */
[----:B------:R-:W-:Y:S02]  /*2490*/  LEA.HI.X.SX32 R97, R84, R97, 0x1, P0 ;  /* 0x0000006154617211 */ /* 0x000fe400000f0eff */
[----:B------:R-:W-:Y:S01]  /*24a0*/  ISETP.NE.AND P0, PT, RZ, UR4, PT ;  /* 0x00000004ff007c0c */ /* 0x000fe2000bf05270 */
[----:B---3--:R1:W-:Y:S04]  /*24b0*/  @!P5 STG.E.128 desc[UR6][R26.64], R16 ;  /* 0x000000101a00d986 */ /* 0x0083e8000c101d06 */
[----:B------:R-:W2:Y:S04]  /*24c0*/  @!P4 LDG.E.128 R4, desc[UR6][R24.64] ;  /* 0x000000061804c981 */ /* 0x000ea8000c1e1d00 */
[----:B--2---:R1:W-:Y:S04]  /*24d0*/  @!P4 STG.E.128 desc[UR6][R2.64], R4 ;  /* 0x000000040200c986 */ /* 0x0043e8000c101d06 */
[----:B------:R-:W2:Y:S04]  /*24e0*/  @!P3 LDG.E.128 R20, desc[UR6][R28.64] ;  /* 0x000000061c14b981 */ /* 0x000ea8000c1e1d00 */
[----:B--2---:R1:W-:Y:S01]  /*24f0*/  @!P3 STG.E.128 desc[UR6][R30.64], R20 ;  /* 0x000000141e00b986 */ /* 0x0043e2000c101d06 */
        /* <DEDUP_REMOVED lines=10> */
[----:B-1----:R-:W2:Y:S11]  /*25a0*/  LDG.E.128 R16, desc[UR6][R98.64] ;  /* 0x0000000662107981 */ /* 0x002eb6000c1e1d00 */
        /* <DEDUP_REMOVED lines=45> */
.L_x_4718:
[----:B------:R-:W-:Y:S05]  /*2880*/  BSYNC B0 ;  /* 0x0000000000007941 */ /* 0x000fea0003800000 */
.L_x_4717:
        /* <DEDUP_REMOVED lines=57> */
.L_x_4720:
[----:B------:R-:W-:Y:S05]  /*2c20*/  BSYNC B0 ;  /* 0x0000000000007941 */ /* 0x000fea0003800000 */
.L_x_4719:
        /* <DEDUP_REMOVED lines=57> */
.L_x_4722:
[----:B------:R-:W-:Y:S05]  /*2fc0*/  BSYNC B0 ;  /* 0x0000000000007941 */ /* 0x000fea0003800000 */
.L_x_4721:
[----:B------:R-:W-:Y:S04]  /*2fd0*/  BSSY B0, `(.L_x_4723) ;  /* 0x000003e000007945 */ /* 0x000fe80003800000 */
[----:B------:R-:W-:Y:S05]  /*2fe0*/  @P3 BRA `(.L_x_4724) ;  /* 0x0000000000f03947 */ /* 0x000fea0003800000 */
[----:B------:R-:W-:Y:S01]  /*2ff0*/  ISETP.GE.AND P0, PT, R76, UR4, PT ;  /* 0x000000044c007c0c */ /* 0x000fe2000bf06270 */
[----:B-1----:R-:W1:Y:S11]  /*3000*/  LDC.64 R30, c[0x0][0x338] ;  /* 0x0000ce00ff1e7b82 */ /* 0x002e760000000a00 */
[----:B------:R-:W-:Y:S01]  /*3010*/  @!UPT UIADD3 URZ, URZ, URZ, URZ ;  /* 0x0000003f3f3ff290 */ /* 0x000fe2000fffe03f */
[C---:B---34-:R-:W-:Y:S02]  /*3020*/  @!P0 SHF.L.U32 R35, R79.reuse, 0x1, RZ ;  /* 0x000000014f238819 */ /* 0x058fe400000006ff */
[----:B------:R-:W-:Y:S02]  /*3030*/  @!P0 SHF.L.U64.HI R26, R79, 0x1, R78 ;  /* 0x000000014f1a8819 */ /* 0x000fe4000001024e */
[C---:B------:R-:W-:Y:S02]  /*3040*/  @!P0 IADD3 R6, P3, R35.reuse, R10, RZ ;  /* 0x0000000a23068210 */ /* 0x040fe40007f7e0ff */
[----:B------:R-:W-:Y:S03]  /*3050*/  @!P0 IADD3 R28, P4, R35, R48, RZ ;  /* 0x00000030231c8210 */ /* 0x000fe60007f9e0ff */
[C---:B------:R-:W-:Y:S01]  /*3060*/  @!P0 IMAD.X R7, R26.reuse, 0x1, R11, P3 ;  /* 0x000000011a078824 */ /* 0x040fe200018e060b */
[----:B------:R-:W-:Y:S01]  /*3070*/  @!P0 IADD3.X R29, R26, R47, RZ, P4, !PT ;  /* 0x0000002f1a1d8210 */ /* 0x000fe200027fe4ff */
[----:B-1----:R-:W-:Y:S04]  /*3080*/  IMAD.WIDE.U32 R36, R30, 0xc0, R98 ;  /* 0x000000c01e247825 */ /* 0x002fe800078e0062 */
[----:B------:R-:W3:Y:S01]  /*3090*/  @!P0 LDG.E.64 R6, desc[UR6][R6.64] ;  /* 0x0000000606068981 */ /* 0x000ee2000c1e1b00 */
[----:B------:R-:W-:Y:S04]  /*30a0*/  IMAD R31, R31, 0xc0, RZ ;  /* 0x000000c01f1f7824 */ /* 0x000fe800078e02ff */
[----:B------:R-:W-:Y:S01]  /*30b0*/  IMAD.IADD R37, R37, 0x1, R31 ;  /* 0x0000000125257824 */ /* 0x000fe200078e021f */
[----:B------:R-:W4:Y:S01]  /*30c0*/  @!P0 LDG.E.64 R24, desc[UR6][R28.64] ;  /* 0x000000061c188981 */ /* 0x000f22000c1e1b00 */
[----:B------:R-:W1:Y:S05]  /*30d0*/  LDC.64 R30, c[0x0][0x248] ;  /* 0x00009200ff1e7b82 */ /* 0x000e6a0000000a00 */
[----:B--2---:R-:W2:Y:S01]  /*30e0*/  LDG.E.128 R16, desc[UR6][R36.64] ;  /* 0x0000000624107981 */ /* 0x004ea2000c1e1d00 */
[----:B-1----:R-:W-:Y:S04]  /*30f0*/  IMAD.WIDE.U32 R40, R30, 0xc0, R92 ;  /* 0x000000c01e287825 */ /* 0x002fe800078e005c */
[----:B------:R-:W-:Y:S05]  /*3100*/  IMAD R31, R31, 0xc0, RZ ;  /* 0x000000c01f1f7824 */ /* 0x000fea00078e02ff */
[----:B------:R-:W-:Y:S02]  /*3110*/  IADD3 R41, R41, R31, RZ ;  /* 0x0000001f29297210 */ /* 0x000fe40007ffe0ff */
[C---:B---3--:R-:W-:Y:S01]  /*3120*/  @!P0 SHF.L.U32 R20, R6.reuse, 0x10, RZ ;  /* 0x0000001006148819 */ /* 0x048fe200000006ff */
[C---:B------:R-:W-:Y:S01]  /*3130*/  @!P0 IMAD.U32 R5, R7.reuse, 0x10000, RZ ;  /* 0x0001000007058824 */ /* 0x040fe200078e00ff */
[----:B------:R-:W-:Y:S02]  /*3140*/  @!P0 LOP3.LUT R8, R6, 0xffff0000, RZ, 0xc0, !PT ;  /* 0xffff000006088812 */ /* 0x000fe400078ec0ff */
[----:B------:R-:W-:Y:S02]  /*3150*/  @!P0 LOP3.LUT R7, R7, 0xffff0000, RZ, 0xc0, !PT ;  /* 0xffff000007078812 */ /* 0x000fe400078ec0ff */
[C---:B----4-:R-:W-:Y:S01]  /*3160*/  @!P0 SHF.L.U32 R23, R25.reuse, 0x10, RZ ;  /* 0x0000001019178819 */ /* 0x050fe200000006ff */
[C---:B------:R-:W-:Y:S01]  /*3170*/  @!P0 IMAD.U32 R22, R24.reuse, 0x10000, RZ ;  /* 0x0001000018168824 */ /* 0x040fe200078e00ff */
[----:B------:R-:W-:Y:S02]  /*3180*/  @!P0 LOP3.LUT R27, R25, 0xffff0000, RZ, 0xc0, !PT ;  /* 0xffff0000191b8812 */ /* 0x000fe400078ec0ff */
[----:B------:R-:W-:Y:S02]  /*3190*/  @!P0 LOP3.LUT R24, R24, 0xffff0000, RZ, 0xc0, !PT ;  /* 0xffff000018188812 */ /* 0x000fe400078ec0ff */
[C---:B--2---:R-:W-:Y:S01]  /*31a0*/  @!P0 LOP3.LUT R21, R16.reuse, 0xffff0000, RZ, 0xc0, !PT ;  /* 0xffff000010158812 */ /* 0x044fe200078ec0ff */
        /* <DEDUP_REMOVED lines=32> */
.L_x_4724:
[----:B------:R-:W-:Y:S05]  /*33b0*/  BSYNC B0 ;  /* 0x0000000000007941 */ /* 0x000fea0003800000 */
.L_x_4723:
[C---:B------:R-:W-:Y:S01]  /*33c0*/  LEA R48, P3, R33.reuse, R46, 0x1 ;  /* 0x0000002e21307211 */ /* 0x040fe200078608ff */
[----:B------:R-:W-:Y:S01]  /*33d0*/  UMOV UR4, UR21 ;  /* 0x0000001500047c82 */ /* 0x000fe20008000000 */
[C---:B------:R-:W-:Y:S02]  /*33e0*/  LEA R10, P0, R33.reuse, R10, 0x1 ;  /* 0x0000000a210a7211 */ /* 0x040fe400078008ff */
[C---:B------:R-:W-:Y:S02]  /*33f0*/  LEA.HI.X.SX32 R47, R33.reuse, R47, 0x1, P3 ;  /* 0x0000002f212f7211 */ /* 0x040fe400018f0eff */
[----:B------:R-:W-:Y:S01]  /*3400*/  LEA.HI.X.SX32 R11, R33, R11, 0x1, P0 ;  /* 0x0000000b210b7211 */ /* 0x000fe200000f0eff */
[----:B------:R-:W-:Y:S08]  /*3410*/  BRA `(.L_x_4725) ;  /* 0x0000001800507947 */ /* 0x000ff00003800000 */
.L_x_4716:
        /* <DEDUP_REMOVED lines=15> */
[C---:B-1----:R-:W-:Y:S02]  /*3510*/  SHF.L.U32 R31, R36.reuse, 0x10, RZ ;  /* 0x00000010241f7819 */ /* 0x042fe400000006ff */
        /* <DEDUP_REMOVED lines=13> */
[----:B------:R-:W3:Y:S01]  /*35f0*/  LDG.E.128 R16, desc[UR6][R16.64] ;  /* 0x0000000610107981 */ /* 0x000ee2000c1e1d00 */
[C---:B------:R-:W-:Y:S04]  /*3600*/  LEA R34, P0, R141.reuse, R102, 0x1 ;  /* 0x000000668d227211 */ /* 0x040fe800078008ff */
[----:B------:R-:W-:Y:S03]  /*3610*/  LEA.HI.X.SX32 R35, R141, R103, 0x1, P0 ;  /* 0x000000678d237211 */ /* 0x000fe600000f0eff */
[----:B------:R-:W4:Y:S08]  /*3620*/  LDG.E.128 R136, desc[UR6][R142.64] ;  /* 0x000000068e887981 */ /* 0x000f30000c1e1d00 */
[----:B------:R-:W2:Y:S01]  /*3630*/  LDG.E.128 R52, desc[UR6][R34.64] ;  /* 0x0000000622347981 */ /* 0x000ea2000c1e1d00 */
[C---:B---3--:R-:W-:Y:S01]  /*3640*/  SHF.L.U32 R26, R16.reuse, 0x10, RZ ;  /* 0x00000010101a7819 */ /* 0x048fe200000006ff */
[----:B------:R-:W-:Y:S01]  /*3650*/  IMAD.U32 R21, R17, 0x10000, RZ ;  /* 0x0001000011157824 */ /* 0x000fe200078e00ff */
[----:B------:R-:W-:Y:S01]  /*3660*/  LOP3.LUT R24, R16, 0xffff0000, RZ, 0xc0, !PT ;  /* 0xffff000010187812 */ /* 0x000fe200078ec0ff */
[----:B------:R-:W-:Y:S01]  /*3670*/  IMAD.U32 R15, R19, 0x10000, RZ ;  /* 0x00010000130f7824 */ /* 0x000fe200078e00ff */
[----:B------:R-:W-:Y:S02]  /*3680*/  LOP3.LUT R23, R17, 0xffff0000, RZ, 0xc0, !PT ;  /* 0xffff000011177812 */ /* 0x000fe400078ec0ff */
[----:B------:R-:W-:Y:S02]  /*3690*/  SHF.L.U32 R20, R18, 0x10, RZ ;  /* 0x0000001012147819 */ /* 0x000fe400000006ff */
[C---:B----4-:R-:W-:Y:S01]  /*36a0*/  SHF.L.U32 R29, R136.reuse, 0x10, RZ ;  /* 0x00000010881d7819 */ /* 0x050fe200000006ff */
        /* <DEDUP_REMOVED lines=12> */
[----:B--2---:R-:W-:Y:S01]  /*3770*/  SHF.L.U32 R32, R52, 0x10, RZ ;  /* 0x0000001034207819 */ /* 0x004fe200000006ff */
        /* <DEDUP_REMOVED lines=32> */
.L_x_4729:
[----:B------:R-:W-:Y:S05]  /*3980*/  BSYNC B0 ;  /* 0x0000000000007941 */ /* 0x000fea0003800000 */
.L_x_4728:
[----:B-----5:R3:W-:Y:S02]  /*3990*/  STG.E.128 desc[UR6][R92.64], R36 ;  /* 0x000000245c007986 */ /* 0x0207e4000c101d06 */
.L_x_4727:
[----:B------:R-:W-:Y:S05]  /*39a0*/  BSYNC B1 ;  /* 0x0000000000017941 */ /* 0x000fea0003800000 */
.L_x_4726:
        /* <DEDUP_REMOVED lines=15> */
[----:B-1----:R-:W-:Y:S01]  /*3aa0*/  IMAD.U32 R31, R36, 0x10000, RZ ;  /* 0x00010000241f7824 */ /* 0x002fe200078e00ff */
[----:B------:R-:W-:Y:S01]  /*3ab0*/  LOP3.LUT R41, R38, 0xffff0000, RZ, 0xc0, !PT ;  /* 0xffff000026297812 */ /* 0x000fe200078ec0ff */
[C---:B------:R-:W-:Y:S01]  /*3ac0*/  IMAD.U32 R36, R37.reuse, 0x10000, RZ ;  /* 0x0001000025247824 */ /* 0x040fe200078e00ff */
[----:B------:R-:W-:Y:S01]  /*3ad0*/  LOP3.LUT R37, R37, 0xffff0000, RZ, 0xc0, !PT ;  /* 0xffff000025257812 */ /* 0x000fe200078ec0ff */
[C---:B------:R-:W-:Y:S01]  /*3ae0*/  IMAD.U32 R44, R39.reuse, 0x10000, RZ ;  /* 0x00010000272c7824 */ /* 0x040fe200078e00ff */
[----:B------:R-:W-:Y:S03]  /*3af0*/  LOP3.LUT R45, R39, 0xffff0000, RZ, 0xc0, !PT ;  /* 0xffff0000272d7812 */ /* 0x000fe600078ec0ff */
[----:B------:R-:W-:Y:S01]  /*3b00*/  @P5 IADD3 R138, RZ, -UR25, RZ ;  /* 0x80000019ff8a5c10 */ /* 0x000fe2000fffe0ff */
[----:B------:R-:W-:Y:S03]  /*3b10*/  @P5 IMAD R136, RZ, RZ, -UR25 ;  /* 0x80000019ff885e24 */ /* 0x000fe6000f8e02ff */
[C---:B------:R-:W-:Y:S01]  /*3b20*/  LEA R16, P0, R138.reuse, R142, 0x1 ;  /* 0x0000008e8a107211 */ /* 0x040fe200078008ff */
[----:B---3--:R-:W-:Y:S01]  /*3b30*/  IMAD.MOV.U32 R142, RZ, RZ, RZ ;  /* 0x000000ffff8e7224 */ /* 0x008fe200078e00ff */
[----:B------:R-:W-:Y:S02]  /*3b40*/  IADD3 R137, P6, R83, R136, RZ ;  /* 0x0000008853897210 */ /* 0x000fe40007fde0ff */
[----:B------:R-:W-:Y:S02]  /*3b50*/  LEA.HI.X.SX32 R17, R138, R143, 0x1, P0 ;  /* 0x0000008f8a117211 */ /* 0x000fe400000f0eff */
[----:B------:R-:W-:Y:S02]  /*3b60*/  LEA.HI.X.SX32 R136, R136, R82, 0x1, P6 ;  /* 0x0000005288887211 */ /* 0x000fe400030f0eff */
[C---:B------:R-:W-:Y:S02]  /*3b70*/  LEA R144, P0, R137.reuse, R100, 0x1 ;  /* 0x0000006489907211 */ /* 0x040fe400078008ff */
[----:B------:R-:W-:Y:S01]  /*3b80*/  @P5 IADD3 R142, RZ, -UR25, RZ ;  /* 0x80000019ff8e5c10 */ /* 0x000fe2000fffe0ff */
[----:B------:R-:W3:Y:S01]  /*3b90*/  LDG.E.128 R16, desc[UR6][R16.64] ;  /* 0x0000000610107981 */ /* 0x000ee2000c1e1d00 */
[----:B------:R-:W-:Y:S02]  /*3ba0*/  LEA.HI.X R145, R137, R101, R136, 0x1, P0 ;  /* 0x0000006589917211 */ /* 0x000fe400000f0c88 */
[----:B------:R-:W-:Y:S04]  /*3bb0*/  IADD3 R143, P0, R83, R142, RZ ;  /* 0x0000008e538f7210 */ /* 0x000fe80007f1e0ff */
[----:B------:R-:W-:Y:S01]  /*3bc0*/  LEA.HI.X.SX32 R142, R142, R82, 0x1, P0 ;  /* 0x000000528e8e7211 */ /* 0x000fe200000f0eff */
[----:B------:R-:W4:Y:S01]  /*3bd0*/  LDG.E.128 R136, desc[UR6][R144.64] ;  /* 0x0000000690887981 */ /* 0x000f22000c1e1d00 */
[C---:B------:R-:W-:Y:S04]  /*3be0*/  LEA R34, P0, R143.reuse, R102, 0x1 ;  /* 0x000000668f227211 */ /* 0x040fe800078008ff */
[----:B------:R-:W-:Y:S05]  /*3bf0*/  LEA.HI.X R35, R143, R103, R142, 0x1, P0 ;  /* 0x000000678f237211 */ /* 0x000fea00000f0c8e */
[----:B------:R-:W2:Y:S01]  /*3c00*/  LDG.E.128 R52, desc[UR6][R34.64] ;  /* 0x0000000622347981 */ /* 0x000ea2000c1e1d00 */
[C---:B---3--:R-:W-:Y:S01]  /*3c10*/  SHF.L.U32 R21, R17.reuse, 0x10, RZ ;  /* 0x0000001011157819 */ /* 0x048fe200000006ff */
[----:B------:R-:W-:Y:S01]  /*3c20*/  IMAD.U32 R26, R16, 0x10000, RZ ;  /* 0x00010000101a7824 */ /* 0x000fe200078e00ff */
[----:B------:R-:W-:Y:S01]  /*3c30*/  LOP3.LUT R23, R17, 0xffff0000, RZ, 0xc0, !PT ;  /* 0xffff000011177812 */ /* 0x000fe200078ec0ff */
[----:B------:R-:W-:Y:S01]  /*3c40*/  IMAD.U32 R20, R18, 0x10000, RZ ;  /* 0x0001000012147824 */ /* 0x000fe200078e00ff */
[----:B------:R-:W-:Y:S02]  /*3c50*/  LOP3.LUT R24, R16, 0xffff0000, RZ, 0xc0, !PT ;  /* 0xffff000010187812 */ /* 0x000fe400078ec0ff */
[----:B------:R-:W-:Y:S02]  /*3c60*/  LOP3.LUT R17, R18, 0xffff0000, RZ, 0xc0, !PT ;  /* 0xffff000012117812 */ /* 0x000fe400078ec0ff */
[C---:B----4-:R-:W-:Y:S01]  /*3c70*/  LOP3.LUT R27, R136.reuse, 0xffff0000, RZ, 0xc0, !PT ;  /* 0xffff0000881b7812 */ /* 0x050fe200078ec0ff */
        /* <DEDUP_REMOVED lines=11> */
[----:B--2---:R-:W-:Y:S01]  /*3d30*/  LOP3.LUT R34, R52, 0xffff0000, RZ, 0xc0, !PT ;  /* 0xffff000034227812 */ /* 0x004fe200078ec0ff */
[----:B------:R-:W-:Y:S01]  /*3d40*/  FMUL.FTZ R0, R26, R29 ;  /* 0x0000001d1a007220 */ /* 0x000fe20000410000 */
[----:B------:R-:W-:Y:S01]  /*3d50*/  SHF.L.U32 R15, R19, 0x10, RZ ;  /* 0x00000010130f7819 */ /* 0x000fe200000006ff */
        /* <DEDUP_REMOVED lines=31> */
.L_x_4733:
[----:B------:R-:W-:Y:S05]  /*3f50*/  BSYNC B0 ;  /* 0x0000000000007941 */ /* 0x000fea0003800000 */
.L_x_4732:
[----:B-----5:R4:W-:Y:S02]  /*3f60*/  STG.E.128 desc[UR6][R140.64], R36 ;  /* 0x000000248c007986 */ /* 0x0209e4000c101d06 */
.L_x_4731:
[----:B------:R-:W-:Y:S05]  /*3f70*/  BSYNC B1 ;  /* 0x0000000000017941 */ /* 0x000fea0003800000 */
.L_x_4730:
        /* <DEDUP_REMOVED lines=90> */
.L_x_4737:
[----:B------:R-:W-:Y:S05]  /*4520*/  BSYNC B0 ;  /* 0x0000000000007941 */ /* 0x000fea0003800000 */
.L_x_4736:
[----:B-----5:R4:W-:Y:S02]  /*4530*/  STG.E.128 desc[UR6][R140.64], R36 ;  /* 0x000000248c007986 */ /* 0x0209e4000c101d06 */
.L_x_4735:
[----:B------:R-:W-:Y:S05]  /*4540*/  BSYNC B1 ;  /* 0x0000000000017941 */ /* 0x000fea0003800000 */
.L_x_4734:
[----:B------:R-:W-:Y:S04]  /*4550*/  BSSY B1, `(.L_x_4738) ;  /* 0x000005f000017945 */ /* 0x000fe80003800000 */
[----:B------:R-:W-:Y:S05]  /*4560*/  @P3 BRA `(.L_x_4739) ;  /* 0x0000000400743947 */ /* 0x000fea0003800000 */
[----:B-1----:R-:W1:Y:S01]  /*4570*/  LDC.64 R2, c[0x0][0x338] ;  /* 0x0000ce00ff027b82 */ /* 0x002e620000000a00 */
        /* <DEDUP_REMOVED lines=30> */
[----:B------:R-:W3:Y:S02]  /*4760*/  LDG.E.128 R16, desc[UR6][R16.64] ;  /* 0x0000000610107981 */ /* 0x000ee4000c1e1d00 */
[----:B------:R-:W-:Y:S02]  /*4770*/  LEA.HI.X R139, R136, R101, R49, 0x1, P0 ;  /* 0x00000065888b7211 */ /* 0x000fe400000f0c31 */
[----:B------:R-:W-:Y:S04]  /*4780*/  IADD3 R49, P0, R79, R142, RZ ;  /* 0x0000008e4f317210 */ /* 0x000fe80007f1e0ff */
[----:B------:R-:W-:Y:S01]  /*4790*/  LEA.HI.X.SX32 R142, R142, R78, 0x1, P0 ;  /* 0x0000004e8e8e7211 */ /* 0x000fe200000f0eff */
[----:B------:R-:W4:Y:S01]  /*47a0*/  LDG.E.128 R136, desc[UR6][R138.64] ;  /* 0x000000068a887981 */ /* 0x000f22000c1e1d00 */
[C---:B------:R-:W-:Y:S04]  /*47b0*/  LEA R34, P0, R49.reuse, R102, 0x1 ;  /* 0x0000006631227211 */ /* 0x040fe800078008ff */
[----:B------:R-:W-:Y:S05]  /*47c0*/  LEA.HI.X R35, R49, R103, R142, 0x1, P0 ;  /* 0x0000006731237211 */ /* 0x000fea00000f0c8e */
[----:B------:R-:W2:Y:S01]  /*47d0*/  LDG.E.128 R52, desc[UR6][R34.64] ;  /* 0x0000000622347981 */ /* 0x000ea2000c1e1d00 */
[C---:B---3--:R-:W-:Y:S01]  /*47e0*/  LOP3.LUT R23, R17.reuse, 0xffff0000, RZ, 0xc0, !PT ;  /* 0xffff000011177812 */ /* 0x048fe200078ec0ff */
[----:B------:R-:W-:Y:S01]  /*47f0*/  IMAD.U32 R21, R17, 0x10000, RZ ;  /* 0x0001000011157824 */ /* 0x000fe200078e00ff */
[C---:B------:R-:W-:Y:S01]  /*4800*/  LOP3.LUT R24, R16.reuse, 0xffff0000, RZ, 0xc0, !PT ;  /* 0xffff000010187812 */ /* 0x040fe200078ec0ff */
[----:B------:R-:W-:Y:S01]  /*4810*/  IMAD.U32 R26, R16, 0x10000, RZ ;  /* 0x00010000101a7824 */ /* 0x000fe200078e00ff */
[C---:B------:R-:W-:Y:S01]  /*4820*/  SHF.L.U32 R20, R18.reuse, 0x10, RZ ;  /* 0x0000001012147819 */ /* 0x040fe200000006ff */
[C---:B------:R-:W-:Y:S01]  /*4830*/  IMAD.U32 R15, R19.reuse, 0x10000, RZ ;  /* 0x00010000130f7824 */ /* 0x040fe200078e00ff */
[----:B------:R-:W-:Y:S02]  /*4840*/  LOP3.LUT R17, R18, 0xffff0000, RZ, 0xc0, !PT ;  /* 0xffff000012117812 */ /* 0x000fe400078ec0ff */
[----:B------:R-:W-:Y:S01]  /*4850*/  LOP3.LUT R19, R19, 0xffff0000, RZ, 0xc0, !PT ;  /* 0xffff000013137812 */ /* 0x000fe200078ec0ff */
        /* <DEDUP_REMOVED lines=13> */
[C---:B--2---:R-:W-:Y:S01]  /*4930*/  LOP3.LUT R34, R52.reuse, 0xffff0000, RZ, 0xc0, !PT ;  /* 0xffff000034227812 */ /* 0x044fe200078ec0ff */
        /* <DEDUP_REMOVED lines=30> */
.L_x_4741:
[----:B------:R-:W-:Y:S05]  /*4b20*/  BSYNC B0 ;  /* 0x0000000000007941 */ /* 0x000fea0003800000 */
.L_x_4740:
[----:B-----5:R1:W-:Y:S02]  /*4b30*/  STG.E.128 desc[UR6][R140.64], R36 ;  /* 0x000000248c007986 */ /* 0x0203e4000c101d06 */
.L_x_4739:
[----:B------:R-:W-:Y:S05]  /*4b40*/  BSYNC B1 ;  /* 0x0000000000017941 */ /* 0x000fea0003800000 */
.L_x_4738:
[----:B-1----:R-:W1:Y:S01]  /*4b50*/  LDC R3, c[0x0][0x2e0] ;  /* 0x0000b800ff037b82 */ /* 0x002e620000000800 */
[----:B------:R-:W-:Y:S01]  /*4b60*/  UMOV UR4, UR5 ;  /* 0x0000000500047c82 */ /* 0x000fe20008000000 */
[----:B-1----:R-:W-:Y:S05]  /*4b70*/  IMAD.U32 R3, R3, -0x40, RZ ;  /* 0xffffffc003037824 */ /* 0x002fea00078e00ff */
[C---:B------:R-:W-:Y:S02]  /*4b80*/  LEA R102, P3, R3.reuse, R102, 0x1 ;  /* 0x0000006603667211 */ /* 0x040fe400078608ff */
[C---:B------:R-:W-:Y:S02]  /*4b90*/  LEA R100, P0, R3.reuse, R100, 0x1 ;  /* 0x0000006403647211 */ /* 0x040fe400078008ff */
[C---:B------:R-:W-:Y:S02]  /*4ba0*/  LEA.HI.X.SX32 R103, R3.reuse, R103, 0x1, P3 ;  /* 0x0000006703677211 */ /* 0x040fe400018f0eff */
[----:B------:R-:W-:Y:S01]  /*4bb0*/  LEA.HI.X.SX32 R101, R3, R101, 0x1, P0 ;  /* 0x0000006503657211 */ /* 0x000fe200000f0eff */
[----:B------:R-:W-:Y:S08]  /*4bc0*/  BRA `(.L_x_4725) ;  /* 0x0000000000647947 */ /* 0x000ff00003800000 */
.L_x_4715:
[----:B-1----:R-:W2:Y:S01]  /*4bd0*/  @!P6 LDG.E.128 R20, desc[UR6][R98.64] ;  /* 0x000000066214e981 */ /* 0x002ea2000c1e1d00 */
        /* <DEDUP_REMOVED lines=24> */
.L_x_4725:
[----:B------:R-:W1:Y:S02]  /*4d60*/  LDC R0, c[0x0][0x338] ;  /* 0x0000ce00ff007b82 */ /* 0x000e640000000800 */
[----:B-1----:R-:W-:Y:S05]  /*4d70*/  IMAD.U32 R3, R0, -0x80, RZ ;  /* 0xffffff8000037824 */ /* 0x002fea00078e00ff */
[C---:B--2---:R-:W-:Y:S04]  /*4d80*/  LEA R98, P0, R3.reuse, R98, 0x1 ;  /* 0x0000006203627211 */ /* 0x044fe800078008ff */
        /* <DEDUP_REMOVED lines=78> */
.L_x_4742:
[----:B------:R-:W1:Y:S01]  /*5270*/  LDC R2, c[0x0][0x250] ;  /* 0x00009400ff027b82 */ /* 0x000e620000000800 */
[----:B------:R-:W-:Y:S02]  /*5280*/  IMAD.MOV.U32 R4, RZ, RZ, R95 ;  /* 0x000000ffff047224 */ /* 0x000fe400078e005f */
[----:B------:R-:W-:Y:S05]  /*5290*/  IMAD.MOV.U32 R5, RZ, RZ, R94 ;  /* 0x000000ffff057224 */ /* 0x000fea00078e005e */
[----:B------:R-:W2:Y:S02]  /*52a0*/  LDC R0, c[0x0][0x248] ;  /* 0x00009200ff007b82 */ /* 0x000ea40000000800 */
[----:B--2---:R-:W-:Y:S02]  /*52b0*/  IMAD.U32 R3, R0, -0x80, RZ ;  /* 0xffffff8000037824 */ /* 0x004fe400078e00ff */
[----:B-1----:R-:W-:Y:S03]  /*52c0*/  IMAD.U32 R2, R2, -0x80, RZ ;  /* 0xffffff8002027824 */ /* 0x002fe600078e00ff */
[C---:B---3--:R-:W-:Y:S02]  /*52d0*/  LEA R92, P0, R3.reuse, R92, 0x1 ;  /* 0x0000005c035c7211 */ /* 0x048fe400078008ff */
[C---:B------:R-:W-:Y:S02]  /*52e0*/  LEA R95, P3, R2.reuse, R4, 0x1 ;  /* 0x00000004025f7211 */ /* 0x040fe400078608ff */
[----:B------:R-:W-:Y:S02]  /*52f0*/  LEA.HI.X.SX32 R93, R3, R93, 0x1, P0 ;  /* 0x0000005d035d7211 */ /* 0x000fe400000f0eff */
[----:B------:R-:W-:Y:S09]  /*5300*/  LEA.HI.X.SX32 R94, R2, R5, 0x1, P3 ;  /* 0x00000005025e7211 */ /* 0x000ff200018f0eff */
.L_x_4743:
[----:B------:R-:W-:Y:S04]  /*5310*/  IADD3 R12, R12, -0x1, RZ ;  /* 0xffffffff0c0c7810 */ /* 0x000fe80007ffe0ff */
[----:B------:R-:W-:Y:S11]  /*5320*/  ISETP.GT.AND P0, PT, R12, R85, PT ;  /* 0x000000550c00720c */ /* 0x000ff60003f04270 */
[----:B------:R-:W-:Y:S02]  /*5330*/  @!UPT UIADD3 URZ, URZ, URZ, URZ ;  /* 0x0000003f3f3ff290 */ /* 0x000fe4000fffe03f */
[----:B------:R-:W-:Y:S05]  /*5340*/  @P0 BRA `(.L_x_4744) ;  /* 0xffffffcc00d80947 */ /* 0x000fea000383ffff */
.L_x_4714:
        /* <DEDUP_REMOVED lines=20> */
[----:B------:R-:W-:Y:S01]  /*5490*/  IMAD.SHL.U32 R8, R71, 0x20, RZ ;  /* 0x0000002047087824 */ /* 0x000fe200078e00ff */
[----:B------:R-:W-:Y:S01]  /*54a0*/  LEA R24, P2, R5, UR8, 0x1 ;  /* 0x0000000805187c11 */ /* 0x000fe2000f8408ff */
[----:B------:R-:W-:Y:S01]  /*54b0*/  IMAD.IADD R11, R116, 0x1, -R59 ;  /* 0x00000001740b7824 */ /* 0x000fe200078e0a3b */
        /* <DEDUP_REMOVED lines=8> */
[----:B------:R-:W-:-:S03]  /*5540*/  LEA.HI.X R25, R5, UR9, R0, 0x1, P2 ;  /* 0x0000000905197c11 */ /* 0x000fc600090f0c00 */
        /* <DEDUP_REMOVED lines=28> */
[----:B------:R-:W-:Y:S02]  /*5710*/  LOP3.LUT R0, R13, 0xffff0000, RZ, 0xc0, !PT ;  /* 0xffff00000d007812 */ /* 0x000fe400078ec0ff */
[----:B------:R-:W-:Y:S02]  /*5720*/  LOP3.LUT R10, R15, 0xffff0000, RZ, 0xc0, !PT ;  /* 0xffff00000f0a7812 */ /* 0x000fe400078ec0ff */
[----:B------:R-:W-:-:S02]  /*5730*/  SHF.L.U32 R7, R12, 0x10, RZ ;  /* 0x000000100c077819 */ /* 0x000fc400000006ff */
[----:B------:R-:W-:Y:S01]  /*5740*/  LOP3.LUT R16, R12, 0xffff0000, RZ, 0xc0, !PT ;  /* 0xffff00000c107812 */ /* 0x000fe200078ec0ff */
[----:B------:R-:W-:Y:S01]  /*5750*/  IMAD.U32 R12, R15, 0x10000, RZ ;  /* 0x000100000f0c7824 */ /* 0x000fe200078e00ff */
        /* <DEDUP_REMOVED lines=18> */
[----:B------:R-:W-:Y:S01]  /*5880*/  FFMA.FTZ R0, R0, R23, R27 ;  /* 0x0000001700007223 */ /* 0x000fe2000001001b */
[----:B------:R-:W-:-:S02]  /*5890*/  IMAD.U32 R4, R4, 0x10000, RZ ;  /* 0x0001000004047824 */ /* 0x000fc400078e00ff */
[C---:B------:R-:W-:Y:S01]  /*58a0*/  FMUL.FTZ R3, R15.reuse, R3 ;  /* 0x000000030f037220 */ /* 0x040fe20000410000 */
[----:B------:R-:W-:Y:S01]  /*58b0*/  FFMA.FTZ R13, R12, R21, -R13 ;  /* 0x000000150c0d7223 */ /* 0x000fe2000001080d */
        /* <DEDUP_REMOVED lines=9> */
.L_x_4751:
[----:B------:R-:W-:Y:S05]  /*5950*/  BSYNC B0 ;  /* 0x0000000000007941 */ /* 0x000fea0003800000 */
.L_x_4750:
[----:B-----5:R2:W-:Y:S02]  /*5960*/  STS.128 [R122], R12 ;  /* 0x0000000c7a007388 */ /* 0x0205e40000000c00 */
.L_x_4749:
[----:B------:R-:W-:Y:S05]  /*5970*/  BSYNC B1 ;  /* 0x0000000000017941 */ /* 0x000fea0003800000 */
.L_x_4748:
        /* <DEDUP_REMOVED lines=23> */
[----:B------:R-:W2:Y:S01]  /*5af0*/  LDG.E.64 R4, desc[UR6][R4.64] ;  /* 0x0000000604047981 */ /* 0x000ea2000c1e1b00 */
[C---:B-----5:R-:W-:Y:S01]  /*5b00*/  LOP3.LUT R6, R13.reuse, 0xffff0000, RZ, 0xc0, !PT ;  /* 0xffff00000d067812 */ /* 0x060fe200078ec0ff */
[----:B------:R-:W-:Y:S01]  /*5b10*/  IMAD.U32 R7, R13, 0x10000, RZ ;  /* 0x000100000d077824 */ /* 0x000fe200078e00ff */
[C---:B------:R-:W-:Y:S02]  /*5b20*/  SHF.L.U32 R8, R12.reuse, 0x10, RZ ;  /* 0x000000100c087819 */ /* 0x040fe400000006ff */
[----:B---34-:R-:W-:Y:S01]  /*5b30*/  LOP3.LUT R16, R12, 0xffff0000, RZ, 0xc0, !PT ;  /* 0xffff00000c107812 */ /* 0x018fe200078ec0ff */
[C---:B------:R-:W-:Y:S01]  /*5b40*/  IMAD.U32 R12, R15.reuse, 0x10000, RZ ;  /* 0x000100000f0c7824 */ /* 0x040fe200078e00ff */
[----:B------:R-:W-:-:S02]  /*5b50*/  LOP3.LUT R11, R15, 0xffff0000, RZ, 0xc0, !PT ;  /* 0xffff00000f0b7812 */ /* 0x000fc400078ec0ff */
[C---:B------:R-:W-:Y:S02]  /*5b60*/  SHF.L.U32 R13, R14.reuse, 0x10, RZ ;  /* 0x000000100e0d7819 */ /* 0x040fe400000006ff */
[----:B------:R-:W-:Y:S02]  /*5b70*/  LOP3.LUT R18, R14, 0xffff0000, RZ, 0xc0, !PT ;  /* 0xffff00000e127812 */ /* 0x000fe400078ec0ff */
[----:B--2---:R-:W-:Y:S02]  /*5b80*/  LOP3.LUT R10, R2, 0xffff0000, RZ, 0xc0, !PT ;  /* 0xffff0000020a7812 */ /* 0x004fe400078ec0ff */
[----:B------:R-:W-:Y:S02]  /*5b90*/  LOP3.LUT R15, R3, 0xffff0000, RZ, 0xc0, !PT ;  /* 0xffff0000030f7812 */ /* 0x000fe400078ec0ff */
[----:B------:R-:W-:Y:S01]  /*5ba0*/  LOP3.LUT R19, R4, 0xffff0000, RZ, 0xc0, !PT ;  /* 0xffff000004137812 */ /* 0x000fe200078ec0ff */
[-C--:B------:R-:W-:Y:S01]  /*5bb0*/  FMUL.FTZ R14, R6, R10.reuse ;  /* 0x0000000a060e7220 */ /* 0x080fe20000410000 */
[----:B------:R-:W-:Y:S01]  /*5bc0*/  LOP3.LUT R17, R5, 0xffff0000, RZ, 0xc0, !PT ;  /* 0xffff000005117812 */ /* 0x000fe200078ec0ff */
[C---:B------:R-:W-:Y:S01]  /*5bd0*/  FMUL.FTZ R23, R7.reuse, R10 ;  /* 0x0000000a07177220 */ /* 0x040fe20000410000 */
[----:B------:R-:W-:Y:S01]  /*5be0*/  FMUL.FTZ R10, R12, R15 ;  /* 0x0000000f0c0a7220 */ /* 0x000fe20000410000 */
[----:B------:R-:W-:Y:S01]  /*5bf0*/  FFMA.FTZ R14, R7, R19, -R14 ;  /* 0x00000013070e7223 */ /* 0x000fe2000001080e */
[----:B------:R-:W-:Y:S01]  /*5c00*/  SHF.L.U32 R3, R3, 0x10, RZ ;  /* 0x0000001003037819 */ /* 0x000fe200000006ff */
[----:B------:R-:W-:-:S02]  /*5c10*/  IMAD.U32 R7, R2, 0x10000, RZ ;  /* 0x0001000002077824 */ /* 0x000fc400078e00ff */
[C---:B------:R-:W-:Y:S01]  /*5c20*/  FMUL.FTZ R21, R11.reuse, R15 ;  /* 0x0000000f0b157220 */ /* 0x040fe20000410000 */
[----:B------:R-:W-:Y:S01]  /*5c30*/  FFMA.FTZ R10, R11, R17, R10 ;  /* 0x000000110b0a7223 */ /* 0x000fe2000001000a */
[----:B------:R-:W-:Y:S01]  /*5c40*/  IMAD.U32 R11, R4, 0x10000, RZ ;  /* 0x00010000040b7824 */ /* 0x000fe200078e00ff */
[----:B------:R-:W-:Y:S01]  /*5c50*/  SHF.L.U32 R2, R5, 0x10, RZ ;  /* 0x0000001005027819 */ /* 0x000fe200000006ff */
[----:B------:R-:W-:Y:S01]  /*5c60*/  FMUL.FTZ R5, R16, R7 ;  /* 0x0000000710057220 */ /* 0x000fe20000410000 */
[----:B------:R-:W-:Y:S01]  /*5c70*/  FMUL.FTZ R4, R18, R3 ;  /* 0x0000000312047220 */ /* 0x000fe20000410000 */
[----:B------:R-:W-:Y:S01]  /*5c80*/  FMUL.FTZ R7, R8, R7 ;  /* 0x0000000708077220 */ /* 0x000fe20000410000 */
[C---:B------:R-:W-:Y:S01]  /*5c90*/  FMUL.FTZ R3, R13.reuse, R3 ;  /* 0x000000030d037220 */ /* 0x040fe20000410000 */
[----:B------:R-:W-:Y:S01]  /*5ca0*/  FFMA.FTZ R23, R6, R19, R23 ;  /* 0x0000001306177223 */ /* 0x000fe20000010017 */
        /* <DEDUP_REMOVED lines=9> */
.L_x_4754:
[----:B------:R-:W-:Y:S05]  /*5d40*/  BSYNC B0 ;  /* 0x0000000000007941 */ /* 0x000fea0003800000 */
.L_x_4753:
[----:B-----5:R1:W-:Y:S01]  /*5d50*/  STS.128 [R122+0x800], R12 ;  /* 0x0008000c7a007388 */ /* 0x0203e20000000c00 */
[----:B------:R-:W-:Y:S05]  /*5d60*/  BRA `(.L_x_4752) ;  /* 0x0000000c00b47947 */ /* 0x000fea0003800000 */
.L_x_4747:
        /* <DEDUP_REMOVED lines=25> */
[C---:B------:R-:W-:Y:S01]  /*5f00*/  LEA R12, P2, R13.reuse, UR8, 0x1 ;  /* 0x000000080d0c7c11 */ /* 0x040fe2000f8408ff */
[----:B------:R-:W-:Y:S02]  /*5f10*/  IMAD.MOV.U32 R2, RZ, RZ, RZ ;  /* 0x000000ffff027224 */ /* 0x000fe400078e00ff */
[----:B------:R-:W3:Y:S01]  /*5f20*/  LDG.E.128 R4, desc[UR6][R4.64] ;  /* 0x0000000604047981 */ /* 0x000ee2000c1e1d00 */
[----:B------:R-:W-:Y:S01]  /*5f30*/  LEA.HI.X R13, R13, UR9, R0, 0x1, P2 ;  /* 0x000000090d0d7c11 */ /* 0x000fe200090f0c00 */
[----:B------:R-:W-:Y:S01]  /*5f40*/  ULDC.64 UR8, c[0x0][0x358] ;  /* 0x0000d60000087ab9 */ /* 0x000fe20000000a00 */
[----:B------:R-:W-:-:S04]  /*5f50*/  @P0 SHF.R.S32.HI R0, RZ, 0x1, R74 ;  /* 0x00000001ff000819 */ /* 0x000fc8000001144a */
[----:B------:R-:W-:Y:S01]  /*5f60*/  @P0 IADD3 R2, -R0, RZ, RZ ;  /* 0x000000ff00020210 */ /* 0x000fe20007ffe1ff */
[----:B--2---:R-:W2:Y:S03]  /*5f70*/  LDG.E.128 R12, desc[UR6][R12.64] ;  /* 0x000000060c0c7981 */ /* 0x004ea6000c1e1d00 */
        /* <DEDUP_REMOVED lines=19> */
[----:B--2---:R-:W-:Y:S01]  /*60b0*/  IMAD.U32 R32, R12, 0x10000, RZ ;  /* 0x000100000c207824 */ /* 0x004fe200078e00ff */
        /* <DEDUP_REMOVED lines=45> */
.L_x_4758:
[----:B------:R-:W-:Y:S05]  /*6390*/  BSYNC B0 ;  /* 0x0000000000007941 */ /* 0x000fea0003800000 */
.L_x_4757:
[----:B-----5:R1:W-:Y:S02]  /*63a0*/  STS.128 [R122], R20 ;  /* 0x000000147a007388 */ /* 0x0203e40000000c00 */
.L_x_4756:
[----:B------:R-:W-:Y:S05]  /*63b0*/  BSYNC B1 ;  /* 0x0000000000017941 */ /* 0x000fea0003800000 */
.L_x_4755:
        /* <DEDUP_REMOVED lines=25> */
[C---:B---34-:R-:W-:Y:S01]  /*6550*/  LEA R16, P2, R2.reuse, UR8, 0x1 ;  /* 0x0000000802107c11 */ /* 0x058fe2000f8408ff */
[----:B--2---:R-:W2:Y:S03]  /*6560*/  LDG.E.128 R12, desc[UR6][R12.64] ;  /* 0x000000060c0c7981 */ /* 0x004ea6000c1e1d00 */
        /* <DEDUP_REMOVED lines=27> */
[----:B------:R-:W-:Y:S01]  /*6720*/  LOP3.LUT R28, R15, 0xffff0000, RZ, 0xc0, !PT ;  /* 0xffff00000f1c7812 */ /* 0x000fe200078ec0ff */
[----:B------:R-:W-:Y:S01]  /*6730*/  IMAD.U32 R31, R18, 0x10000, RZ ;  /* 0x00010000121f7824 */ /* 0x000fe200078e00ff */
[C---:B------:R-:W-:Y:S01]  /*6740*/  SHF.L.U32 R15, R17.reuse, 0x10, RZ ;  /* 0x00000010110f7819 */ /* 0x040fe200000006ff */
[----:B------:R-:W-:Y:S01]  /*6750*/  @!P0 FADD.FTZ R14, -R14, -RZ ;  /* 0x800000ff0e0e8221 */ /* 0x000fe20000010100 */
[----:B------:R-:W-:Y:S01]  /*6760*/  LOP3.LUT R30, R17, 0xffff0000, RZ, 0xc0, !PT ;  /* 0xffff0000111e7812 */ /* 0x000fe200078ec0ff */
[----:B------:R-:W-:Y:S01]  /*6770*/  IMAD.U32 R17, R19, 0x10000, RZ ;  /* 0x0001000013117824 */ /* 0x000fe200078e00ff */
[----:B------:R-:W-:Y:S01]  /*6780*/  LOP3.LUT R16, R18, 0xffff0000, RZ, 0xc0, !PT ;  /* 0xffff000012107812 */ /* 0x000fe200078ec0ff */
        /* <DEDUP_REMOVED lines=8> */
[----:B------:R-:W-:Y:S01]  /*6810*/  @!P0 FADD.FTZ R17, -R17, -RZ ;  /* 0x800000ff11118221 */ /* 0x000fe20000010100 */
[C---:B----4-:R-:W-:Y:S01]  /*6820*/  IMAD.U32 R7, R21.reuse, 0x10000, RZ ;  /* 0x0001000015077824 */ /* 0x050fe200078e00ff */
[----:B------:R-:W-:Y:S01]  /*6830*/  LOP3.LUT R21, R21, 0xffff0000, RZ, 0xc0, !PT ;  /* 0xffff000015157812 */ /* 0x000fe200078ec0ff */
[----:B------:R-:W-:Y:S01]  /*6840*/  FMUL.FTZ R16, R13, R16 ;  /* 0x000000100d107220 */ /* 0x000fe20000410000 */
        /* <DEDUP_REMOVED lines=26> */
.L_x_4760:
[----:B------:R-:W-:Y:S05]  /*69f0*/  BSYNC B0 ;  /* 0x0000000000007941 */ /* 0x000fea0003800000 */
.L_x_4759:
[----:B-----5:R1:W-:Y:S01]  /*6a00*/  STS.128 [R122+0x800], R4 ;  /* 0x000800047a007388 */ /* 0x0203e20000000c00 */
[----:B------:R-:W-:Y:S05]  /*6a10*/  BRA `(.L_x_4752) ;  /* 0x0000000000887947 */ /* 0x000fea0003800000 */
.L_x_4746:
        /* <DEDUP_REMOVED lines=19> */
.L_x_4762:
[----:B------:R-:W-:Y:S05]  /*6b50*/  BSYNC B0 ;  /* 0x0000000000007941 */ /* 0x000fea0003800000 */
.L_x_4761:
        /* <DEDUP_REMOVED lines=14> */
.L_x_4752:
[----:B------:R-:W-:Y:S05]  /*6c40*/  BSYNC B2 ;  /* 0x0000000000027941 */ /* 0x000fea0003800000 */
.L_x_4745:
[----:B---3--:R-:W-:Y:S01]  /*6c50*/  VIADD R92, R50, 0xffffffff ;  /* 0xffffffff325c7836 */ /* 0x008fe20000000000 */
        /* <DEDUP_REMOVED lines=24> */
.L_x_4764:
[----:B------:R-:W-:Y:S05]  /*6de0*/  BSYNC B0 ;  /* 0x0000000000007941 */ /* 0x000fea0003800000 */
.L_x_4763:
        /* <DEDUP_REMOVED lines=12> */
.L_x_4766:
[----:B------:R-:W-:Y:S05]  /*6eb0*/  BSYNC B0 ;  /* 0x0000000000007941 */ /* 0x000fea0003800000 */
.L_x_4765:
        /* <DEDUP_REMOVED lines=13> */
.L_x_4768:
[----:B------:R-:W-:Y:S05]  /*6f90*/  BSYNC B0 ;  /* 0x0000000000007941 */ /* 0x000fea0003800000 */
.L_x_4767:
        /* <DEDUP_REMOVED lines=14> */
.L_x_4770:
[----:B------:R-:W-:Y:S05]  /*7080*/  BSYNC B0 ;  /* 0x0000000000007941 */ /* 0x000fea0003800000 */
.L_x_4769:
[----:B------:R-:W0:Y:S01]  /*7090*/  LDGDEPBAR ;  /* 0x00000000000079af */ /* 0x000e220000000000 */
[----:B------:R-:W-:Y:S01]  /*70a0*/  ULDC.64 UR8, c[0x0][0x3d0] ;  /* 0x0000f40000087ab9 */ /* 0x000fe20000000a00 */
[-C--:B------:R-:W-:Y:S01]  /*70b0*/  ISETP.GE.AND P4, PT, R0, R7.reuse, PT ;  /* 0x000000070000720c */ /* 0x080fe20003f86270 */
[----:B-1----:R-:W-:Y:S01]  /*70c0*/  IMAD R2, R61, UR8, RZ ;  /* 0x000000083d027c24 */ /* 0x002fe2000f8e02ff */
[----:B------:R-:W-:Y:S01]  /*70d0*/  LOP3.LUT R66, R66, 0xfffffff8, RZ, 0xc0, !PT ;  /* 0xfffffff842427812 */ /* 0x000fe200078ec0ff */
[C---:B------:R-:W-:Y:S01]  /*70e0*/  IMAD.WIDE.U32 R124, R63.reuse, UR8, R124 ;  /* 0x000000083f7c7c25 */ /* 0x040fe2000f8e007c */
[----:B------:R-:W-:Y:S01]  /*70f0*/  LOP3.LUT R11, R62, 0x7fffffe, RZ, 0xc0, !PT ;  /* 0x07fffffe3e0b7812 */ /* 0x000fe200078ec0ff */
[----:B------:R-:W-:Y:S01]  /*7100*/  ULDC UR5, c[0x0][0x2e8] ;  /* 0x0000ba0000057ab9 */ /* 0x000fe20000000800 */
[----:B------:R-:W-:Y:S01]  /*7110*/  ISETP.GE.AND P5, PT, R126, R7, PT ;  /* 0x000000077e00720c */ /* 0x000fe20003fa6270 */
[----:B------:R-:W-:Y:S01]  /*7120*/  IMAD R63, R63, UR9, R2 ;  /* 0x000000093f3f7c24 */ /* 0x000fe2000f8e0202 */
[----:B----4-:R-:W-:Y:S01]  /*7130*/  LEA R18, P0, R124, R4, 0x2 ;  /* 0x000000047c127211 */ /* 0x010fe200078010ff */
[----:B------:R-:W-:Y:S01]  /*7140*/  IMAD.IADD R66, R51, 0x1, -R66 ;  /* 0x0000000133427824 */ /* 0x000fe200078e0a42 */
[----:B------:R-:W-:Y:S01]  /*7150*/  SHF.R.S32.HI R4, RZ, 0x4, R65 ;  /* 0x00000004ff047819 */ /* 0x000fe20000011441 */
[----:B------:R-:W-:Y:S01]  /*7160*/  IMAD.IADD R63, R125, 0x1, R63 ;  /* 0x000000017d3f7824 */ /* 0x000fe200078e023f */
[----:B------:R-:W-:Y:S01]  /*7170*/  SHF.R.S32.HI R3, RZ, 0x1f, R64 ;  /* 0x0000001fff037819 */ /* 0x000fe20000011440 */
[----:B------:R-:W-:Y:S01]  /*7180*/  IMAD.IADD R2, R64, 0x1, -R11 ;  /* 0x0000000140027824 */ /* 0x000fe200078e0a0b */
[----:B------:R-:W-:Y:S01]  /*7190*/  LEA.HI R12, R66, R66, RZ, 0x1 ;  /* 0x00000042420c7211 */ /* 0x000fe200078f08ff */
[----:B------:R-:W-:Y:S01]  /*71a0*/  IMAD.SHL.U32 R15, R58, 0x40, RZ ;  /* 0x000000403a0f7824 */ /* 0x000fe200078e00ff */
[----:B------:R-:W-:Y:S01]  /*71b0*/  LEA.HI.X R19, R124, R5, R63, 0x2, P0 ;  /* 0x000000057c137211 */ /* 0x000fe200000f143f */
[----:B------:R-:W-:Y:S01]  /*71c0*/  ULDC.64 UR8, c[0x0][0x220] ;  /* 0x0000880000087ab9 */ /* 0x000fe20000000a00 */
[----:B------:R-:W-:-:S02]  /*71d0*/  LEA.HI R11, R65, R4, RZ, 0x1 ;  /* 0x00000004410b7211 */ /* 0x000fc400078f08ff */
[----:B------:R-:W-:Y:S01]  /*71e0*/  LEA.HI R3, R3, R64, RZ, 0x3 ;  /* 0x0000004003037211 */ /* 0x000fe200078f18ff */
[----:B------:R1:W5:Y:S01]  /*71f0*/  LDG.E R0, desc[UR6][R18.64] ;  /* 0x0000000612007981 */ /* 0x000362000c1e1900 */
[----:B------:R-:W-:-:S04]  /*7200*/  DEPBAR.LE SB0, 0x0 ;  /* 0x000080000000791a */ /* 0x000fc80000000000 */
[----:B------:R-:W-:Y:S01]  /*7210*/  BAR.SYNC.DEFER_BLOCKING 0x0 ;  /* 0x0000000000007b1d */ /* 0x000fe20000010000 */
[----:B------:R-:W-:Y:S02]  /*7220*/  LOP3.LUT R5, R12, 0x3fffffe, RZ, 0xc0, !PT ;  /* 0x03fffffe0c057812 */ /* 0x000fe400078ec0ff */
[----:B------:R-:W-:Y:S02]  /*7230*/  LOP3.LUT R11, R11, 0xfffffffe, RZ, 0xc0, !PT ;  /* 0xfffffffe0b0b7812 */ /* 0x000fe400078ec0ff */
[----:B------:R-:W-:Y:S01]  /*7240*/  SHF.R.S32.HI R12, RZ, 0x1, R12 ;  /* 0x00000001ff0c7819 */ /* 0x000fe2000001140c */
[----:B------:R-:W-:Y:S01]  /*7250*/  IMAD.IADD R5, R66, 0x1, -R5 ;  /* 0x0000000142057824 */ /* 0x000fe200078e0a05 */
[----:B------:R-:W-:Y:S01]  /*7260*/  LOP3.LUT R15, R15, 0xc0, RZ, 0xc0, !PT ;  /* 0x000000c00f0f7812 */ /* 0x000fe200078ec0ff */
[----:B------:R-:W-:Y:S01]  /*7270*/  IMAD.IADD R4, R4, 0x1, -R11 ;  /* 0x0000000104047824 */ /* 0x000fe200078e0a0b */
[----:B------:R-:W-:Y:S01]  /*7280*/  LEA R132, P0, R128, UR8, 0x1 ;  /* 0x0000000880847c11 */ /* 0x000fe2000f8008ff */
[----:B------:R-:W-:Y:S01]  /*7290*/  IMAD.SHL.U32 R16, R12, 0x40, RZ ;  /* 0x000000400c107824 */ /* 0x000fe200078e00ff */
[----:B------:R-:W-:Y:S01]  /*72a0*/  BSSY B0, `(.L_x_4771) ;  /* 0x0000025000007945 */ /* 0x000fe20003800000 */
[----:B------:R-:W-:Y:S01]  /*72b0*/  IMAD.SHL.U32 R11, R3, 0x20, RZ ;  /* 0x00000020030b7824 */ /* 0x000fe200078e00ff */
[----:B------:R-:W-:Y:S01]  /*72c0*/  ISETP.GE.AND P3, PT, R14, R7, PT ;  /* 0x000000070e00720c */ /* 0x000fe20003f66270 */
        /* <DEDUP_REMOVED lines=8> */
[----:B------:R-:W-:Y:S01]  /*7350*/  SHF.R.U32.HI R15, RZ, 0x3, R15 ;  /* 0x00000003ff0f7819 */ /* 0x000fe2000001160f */
[----:B------:R1:W-:Y:S01]  /*7360*/  @P5 STS [R122+0x3000], RZ ;  /* 0x003000ff7a005388 */ /* 0x0003e20000000800 */
[----:B------:R-:W-:Y:S01]  /*7370*/  SHF.R.U32.HI R16, RZ, 0x3, R16 ;  /* 0x00000003ff107819 */ /* 0x000fe20000011610 */
[----:B------:R-:W-:Y:S01]  /*7380*/  IMAD R13, R2, 0x20, R13 ;  /* 0x00000020020d7824 */ /* 0x000fe200078e020d */
[----:B------:R-:W-:Y:S01]  /*7390*/  LOP3.LUT R10, R10, R15, RZ, 0x3c, !PT ;  /* 0x0000000f0a0a7212 */ /* 0x000fe200078e3cff */
[----:B------:R1:W-:Y:S01]  /*73a0*/  @P5 STS [R122+0x3004], RZ ;  /* 0x003004ff7a005388 */ /* 0x0003e20000000800 */
[----:B------:R-:W-:Y:S02]  /*73b0*/  LOP3.LUT R3, R3, R16, RZ, 0x3c, !PT ;  /* 0x0000001003037212 */ /* 0x000fe400078e3cff */
[----:B------:R-:W-:Y:S01]  /*73c0*/  ISETP.GE.AND P2, PT, R6, R7, PT ;  /* 0x000000070600720c */ /* 0x000fe20003f46270 */
[----:B------:R1:W-:Y:S01]  /*73d0*/  @P5 STS.64 [R122+0x3008], RZ ;  /* 0x003008ff7a005388 */ /* 0x0003e20000000a00 */
[----:B------:R-:W-:Y:S01]  /*73e0*/  IMAD.IADD R88, R10, 0x1, R13 ;  /* 0x000000010a587824 */ /* 0x000fe200078e020d */
[----:B------:R-:W-:Y:S01]  /*73f0*/  LEA.HI.X R133, R128, UR9, R131, 0x1, P0 ;  /* 0x0000000980857c11 */ /* 0x000fe200080f0c83 */
[----:B------:R-:W-:-:S02]  /*7400*/  IMAD.U32 R86, R86, 0x20, R3 ;  /* 0x0000002056567824 */ /* 0x000fc400078e0003 */
[----:B------:R-:W4:Y:S01]  /*7410*/  MUFU.RCP R3, UR5 ;  /* 0x0000000500037d08 */ /* 0x000f220008001000 */
        /* <DEDUP_REMOVED lines=13> */
.L_x_4772:
[----:B------:R-:W-:Y:S05]  /*74f0*/  BSYNC B0 ;  /* 0x0000000000007941 */ /* 0x000fea0003800000 */
.L_x_4771:
        /* <DEDUP_REMOVED lines=13> */
.L_x_4774:
[----:B------:R-:W-:Y:S05]  /*75d0*/  BSYNC B0 ;  /* 0x0000000000007941 */ /* 0x000fea0003800000 */
.L_x_4773:
        /* <DEDUP_REMOVED lines=14> */
.L_x_4776:
[----:B------:R-:W-:Y:S05]  /*76c0*/  BSYNC B0 ;  /* 0x0000000000007941 */ /* 0x000fea0003800000 */
.L_x_4775:
        /* <DEDUP_REMOVED lines=15> */
.L_x_4778:
[----:B------:R-:W-:Y:S05]  /*77c0*/  BSYNC B0 ;  /* 0x0000000000007941 */ /* 0x000fea0003800000 */
.L_x_4777:
[----:B-1----:R-:W-:Y:S01]  /*77d0*/  LDSM.16.M88.4 R4, [R88] ;  /* 0x000000005804783b */ /* 0x002fe20000000200 */
[----:B------:R-:W-:Y:S01]  /*77e0*/  LOP3.LUT P0, RZ, R12, 0x2, RZ, 0xc0, !PT ;  /* 0x000000020cff7812 */ /* 0x000fe2000780c0ff */
[C---:B------:R-:W-:Y:S01]  /*77f0*/  VIADD R12, R86.reuse, 0x1000 ;  /* 0x00001000560c7836 */ /* 0x040fe20000000000 */
[----:B------:R-:W-:Y:S01]  /*7800*/  ULDC.64 UR12, c[0x0][0x398] ;  /* 0x0000e600000c7ab9 */ /* 0x000fe20000000a00 */
[----:B------:R-:W1:Y:S01]  /*7810*/  LDSM.16.M88.4 R28, [R86+0x1000] ;  /* 0x00100000561c783b */ /* 0x000e620000000200 */
[----:B------:R-:W-:Y:S02]  /*7820*/  VIADD R85, R86, 0x1020 ;  /* 0x0000102056557836 */ /* 0x000fe40000000000 */
[----:B----45:R-:W-:Y:S01]  /*7830*/  FMUL.FTZ R90, R0, R3 ;  /* 0x00000003005a7220 */ /* 0x030fe20000410000 */
[----:B------:R-:W-:Y:S01]  /*7840*/  IMAD R87, R9, 0x2, R88 ;  /* 0x0000000209577824 */ /* 0x000fe200078e0258 */
[----:B------:R-:W4:Y:S01]  /*7850*/  LDSM.16.M88.4 R80, [R86+0x1400] ;  /* 0x001400005650783b */ /* 0x000f220000000200 */
[----:B------:R-:W-:-:S02]  /*7860*/  IMAD.SHL.U32 R0, R51, 0x2, RZ ;  /* 0x0000000233007824 */ /* 0x000fc400078e00ff */
[----:B------:R-:W-:Y:S01]  /*7870*/  IMAD R11, R2, 0x20, R11 ;  /* 0x00000020020b7824 */ /* 0x000fe200078e020b */
[----:B------:R-:W2:Y:S01]  /*7880*/  LDSM.16.M88.4 R68, [R86+0x1800] ;  /* 0x001800005644783b */ /* 0x000ea20000000200 */
[----:B------:R-:W-:Y:S01]  /*7890*/  @P0 VIADD R85, R12, 0xffffffe0 ;  /* 0xffffffe00c550836 */ /* 0x000fe20000000000 */
[----:B------:R-:W-:Y:S02]  /*78a0*/  LOP3.LUT R93, R0, 0x6, RZ, 0xc0, !PT ;  /* 0x00000006005d7812 */ /* 0x000fe400078ec0ff */
[----:B------:R-:W3:Y:S01]  /*78b0*/  LDSM.16.M88.4 R60, [R86+0x1c00] ;  /* 0x001c0000563c783b */ /* 0x000ee20000000200 */
[----:B------:R-:W-:-:S03]  /*78c0*/  VIADD R84, R85, 0x400 ;  /* 0x0000040055547836 */ /* 0x000fc60000000000 */
[----:B------:R-:W3:Y:S01]  /*78d0*/  LDSM.16.M88.4 R44, [R86+0x2000] ;  /* 0x00200000562c783b */ /* 0x000ee20000000200 */
[----:B------:R-:W-:Y:S02]  /*78e0*/  IMAD.IADD R0, R8, 0x1, R93 ;  /* 0x0000000108007824 */ /* 0x000fe400078e025d */
[----:B------:R-:W-:Y:S01]  /*78f0*/  VIADD R78, R85, 0x1c00 ;  /* 0x00001c00554e7836 */ /* 0x000fe20000000000 */
[----:B------:R-:W3:Y:S01]  /*7900*/  LDSM.16.M88.4 R36, [R86+0x2400] ;  /* 0x002400005624783b */ /* 0x000ee20000000200 */
[C---:B------:R-:W-:Y:S02]  /*7910*/  VIADD R48, R0.reuse, 0x28 ;  /* 0x0000002800307836 */ /* 0x040fe40000000000 */
[----:B------:R-:W-:Y:S01]  /*7920*/  VIADD R138, R0, 0x39 ;  /* 0x00000039008a7836 */ /* 0x000fe20000000000 */
[----:B------:R-:W3:Y:S04]  /*7930*/  LDSM.16.M88.4 R20, [R86+0x2800] ;  /* 0x002800005614783b */ /* 0x000ee80000000200 */
[----:B------:R-:W3:Y:S04]  /*7940*/  LDSM.16.M88.4 R100, [R86+0x2c00] ;  /* 0x002c00005664783b */ /* 0x000ee80000000200 */
[----:B------:R-:W-:Y:S04]  /*7950*/  LDSM.16.M88.4 R12, [R87] ;  /* 0x00000000570c783b */ /* 0x000fe80000000200 */
[----:B------:R-:W3:Y:S01]  /*7960*/  LDSM.16.M88.4 R124, [R85] ;  /* 0x00000000557c783b */ /* 0x000ee20000000200 */
[C---:B-1----:R-:W-:Y:S03]  /*7970*/  HMMA.16816.F32.BF16 R24, R4.reuse, R28, RZ ;  /* 0x0000001c0418723c */ /* 0x042fe600000418ff */
[----:B------:R-:W1:Y:S04]  /*7980*/  LDSM.16.M88.4 R104, [R85+0x400] ;  /* 0x000400005568783b */ /* 0x000e680000000200 */
[----:B------:R-:W0:Y:S01]  /*7990*/  LDGDEPBAR ;  /* 0x00000000000079af */ /* 0x000e220000000000 */
[C---:B------:R-:W-:Y:S06]  /*79a0*/  HMMA.16816.F32.BF16 R28, R4.reuse, R30, RZ ;  /* 0x0000001e041c723c */ /* 0x040fec00000418ff */
[C---:B----4-:R-:W-:Y:S06]  /*79b0*/  HMMA.16816.F32.BF16 R96, R4.reuse, R80, RZ ;  /* 0x000000500460723c */ /* 0x050fec00000418ff */
[C---:B--2---:R-:W-:Y:S06]  /*79c0*/  HMMA.16816.F32.BF16 R72, R4.reuse, R68, RZ ;  /* 0x000000440448723c */ /* 0x044fec00000418ff */
        /* <DEDUP_REMOVED lines=13> */
[C---:B------:R-:W-:Y:S06]  /*7aa0*/  HMMA.16816.F32.BF16 R24, R12.reuse, R124, R24 ;  /* 0x0000007c0c18723c */ /* 0x040fec0000041818 */
[----:B------:R-:W-:Y:S01]  /*7ab0*/  HMMA.16816.F32.BF16 R28, R12, R126, R28 ;  /* 0x0000007e0c1c723c */ /* 0x000fe2000004181c */
[----:B------:R-:W-:-:S05]  /*7ac0*/  IMAD.IADD R124, R10, 0x1, R11 ;  /* 0x000000010a7c7824 */ /* 0x000fca00078e020b */
[C---:B-1----:R-:W-:Y:S06]  /*7ad0*/  HMMA.16816.F32.BF16 R80, R12.reuse, R106, R80 ;  /* 0x0000006a0c50723c */ /* 0x042fec0000041850 */
[----:B------:R-:W-:Y:S01]  /*7ae0*/  HMMA.16816.F32.BF16 R96, R12, R104, R96 ;  /* 0x000000680c60723c */ /* 0x000fe20000041860 */
[----:B------:R-:W1:Y:S05]  /*7af0*/  LDSM.16.M88.4 R104, [R85+0xc00] ;  /* 0x000c00005568783b */ /* 0x000e6a0000000200 */
        /* <DEDUP_REMOVED lines=9> */
[----:B--2---:R-:W-:Y:S01]  /*7b90*/  HMMA.16816.F32.BF16 R72, R12, R100, R72 ;  /* 0x000000640c48723c */ /* 0x004fe20000041848 */
[----:B------:R-:W2:Y:S01]  /*7ba0*/  LDSM.16.M88.4 R28, [R85+0x1400] ;  /* 0x00140000551c783b */ /* 0x000ea20000000200 */
[----:B------:R-:W-:Y:S01]  /*7bb0*/  FMUL.FTZ R125, R80, UR13 ;  /* 0x0000000d507d7c20 */ /* 0x000fe20008410000 */
[----:B------:R-:W-:-:S03]  /*7bc0*/  FMUL.FTZ R127, R81, UR13 ;  /* 0x0000000d517f7c20 */ /* 0x000fc60008410000 */
[----:B------:R-:W-:Y:S01]  /*7bd0*/  HMMA.16816.F32.BF16 R68, R12, R102, R68 ;  /* 0x000000660c44723c */ /* 0x000fe20000041844 */
[----:B------:R-:W4:Y:S01]  /*7be0*/  LDSM.16.M88.4 R100, [R85+0x1000] ;  /* 0x001000005564783b */ /* 0x000f220000000200 */
[----:B------:R-:W-:Y:S01]  /*7bf0*/  MUFU.TANH R79, R79 ;  /* 0x0000004f004f7308 */ /* 0x000fe20000002400 */
[----:B------:R-:W-:Y:S01]  /*7c00*/  FMUL.FTZ R96, R96, UR13 ;  /* 0x0000000d60607c20 */ /* 0x000fe20008410000 */
[----:B------:R-:W-:Y:S01]  /*7c10*/  FMUL.FTZ R98, R98, UR13 ;  /* 0x0000000d62627c20 */ /* 0x000fe20008410000 */
[----:B------:R-:W-:Y:S01]  /*7c20*/  FMUL.FTZ R97, R97, UR13 ;  /* 0x0000000d61617c20 */ /* 0x000fe20008410000 */
[----:B------:R-:W-:Y:S01]  /*7c30*/  FMUL.FTZ R99, R99, UR13 ;  /* 0x0000000d63637c20 */ /* 0x000fe20008410000 */
[----:B---3--:R-:W-:-:S03]  /*7c40*/  SHF.R.S32.HI R24, RZ, 0x1f, R51 ;  /* 0x0000001fff187819 */ /* 0x008fc60000011433 */
[----:B------:R-:W-:Y:S01]  /*7c50*/  MUFU.TANH R89, R89 ;  /* 0x0000005900597308 */ /* 0x000fe20000002400 */
[----:B------:R-:W-:-:S04]  /*7c60*/  LEA.HI R24, R24, R51, RZ, 0x5 ;  /* 0x0000003318187211 */ /* 0x000fc800078f28ff */
[----:B------:R-:W-:Y:S01]  /*7c70*/  LOP3.LUT R24, R24, 0xffffffe0, RZ, 0xc0, !PT ;  /* 0xffffffe018187812 */ /* 0x000fe200078ec0ff */
[C---:B-1----:R-:W-:Y:S02]  /*7c80*/  HMMA.16816.F32.BF16 R64, R12.reuse, R104, R64 ;  /* 0x000000680c40723c */ /* 0x042fe40000041840 */
[----:B------:R-:W-:Y:S01]  /*7c90*/  FMUL.FTZ R72, R72, UR13 ;  /* 0x0000000d48487c20 */ /* 0x000fe20008410000 */
[----:B------:R-:W-:Y:S01]  /*7ca0*/  FMUL.FTZ R74, R74, UR13 ;  /* 0x0000000d4a4a7c20 */ /* 0x000fe20008410000 */
[----:B------:R-:W-:Y:S01]  /*7cb0*/  FMUL.FTZ R73, R73, UR13 ;  /* 0x0000000d49497c20 */ /* 0x000fe20008410000 */
[----:B------:R-:W-:Y:S01]  /*7cc0*/  IMAD.IADD R123, R51, 0x1, -R24 ;  /* 0x00000001337b7824 */ /* 0x000fe200078e0a18 */
[----:B------:R-:W1:Y:S01]  /*7cd0*/  MUFU.TANH R135, R72 ;  /* 0x0000004800877308 */ /* 0x000e620000002400 */
[C---:B------:R-:W-:Y:S01]  /*7ce0*/  HMMA.16816.F32.BF16 R60, R12.reuse, R106, R60 ;  /* 0x0000006a0c3c723c */ /* 0x040fe2000004183c */
[----:B------:R-:W-:Y:S01]  /*7cf0*/  FMUL.FTZ R75, R75, UR13 ;  /* 0x0000000d4b4b7c20 */ /* 0x000fe20008410000 */
[----:B------:R-:W-:Y:S01]  /*7d00*/  FMUL.FTZ R68, R68, UR13 ;  /* 0x0000000d44447c20 */ /* 0x000fe20008410000 */
[----:B------:R-:W-:Y:S01]  /*7d10*/  SHF.R.S32.HI R24, RZ, 0x1f, R123 ;  /* 0x0000001fff187819 */ /* 0x000fe2000001147b */
[----:B------:R-:W-:Y:S01]  /*7d20*/  FMUL.FTZ R69, R69, UR13 ;  /* 0x0000000d45457c20 */ /* 0x000fe20008410000 */
[----:B------:R-:W-:Y:S01]  /*7d30*/  FMUL.FTZ R70, R70, UR13 ;  /* 0x0000000d46467c20 */ /* 0x000fe20008410000 */
[----:B------:R-:W-:Y:S01]  /*7d40*/  FMUL.FTZ R71, R71, UR13 ;  /* 0x0000000d47477c20 */ /* 0x000fe20008410000 */
[----:B------:R-:W-:Y:S01]  /*7d50*/  LEA.HI R123, R24, R123, RZ, 0x2 ;  /* 0x0000007b187b7211 */ /* 0x000fe200078f10ff */
[----:B------:R-:W-:Y:S01]  /*7d60*/  IMAD R24, R57, 0x10, R59 ;  /* 0x0000001039187824 */ /* 0x000fe200078e023b */
[----:B------:R-:W3:Y:S01]  /*7d70*/  MUFU.TANH R137, R74 ;  /* 0x0000004a00897308 */ /* 0x000ee20000002400 */
[----:B--2---:R-:W-:Y:S01]  /*7d80*/  HMMA.16816.F32.BF16 R40, R12, R28, R40 ;  /* 0x0000001c0c28723c */ /* 0x004fe20000041828 */
[----:B------:R-:W-:-:S04]  /*7d90*/  SHF.R.S32.HI R123, RZ, 0x2, R123 ;  /* 0x00000002ff7b7819 */ /* 0x000fc8000001147b */
[----:B------:R-:W-:Y:S01]  /*7da0*/  IADD3 R59, R24, 0x1, R123 ;  /* 0x00000001183b7810 */ /* 0x000fe20007ffe07b */
[C---:B----4-:R-:W-:Y:S01]  /*7db0*/  HMMA.16816.F32.BF16 R52, R12.reuse, R100, R52 ;  /* 0x000000640c34723c */ /* 0x050fe20000041834 */
[----:B------:R-:W2:Y:S01]  /*7dc0*/  MUFU.TANH R73, R73 ;  /* 0x0000004900497308 */ /* 0x000ea20000002400 */
[----:B------:R-:W-:Y:S01]  /*7dd0*/  FMUL.FTZ R66, R66, UR13 ;  /* 0x0000000d42427c20 */ /* 0x000fe20008410000 */
[----:B------:R-:W-:Y:S01]  /*7de0*/  IADD3 R2, R56, R59, -R116 ;  /* 0x0000003b38027210 */ /* 0x000fe20007ffe874 */
[----:B------:R-:W-:Y:S01]  /*7df0*/  FMUL.FTZ R59, R65, UR13 ;  /* 0x0000000d413b7c20 */ /* 0x000fe20008410000 */
[----:B------:R-:W-:Y:S01]  /*7e00*/  FMUL.FTZ R67, R67, UR13 ;  /* 0x0000000d43437c20 */ /* 0x000fe20008410000 */
[C---:B------:R-:W-:Y:S01]  /*7e10*/  HMMA.16816.F32.BF16 R44, R12.reuse, R102, R44 ;  /* 0x000000660c2c723c */ /* 0x040fe2000004182c */
[----:B------:R-:W-:Y:S01]  /*7e20*/  FMUL.FTZ R101, R82, UR13 ;  /* 0x0000000d52657c20 */ /* 0x000fe20008410000 */
[----:B------:R-:W-:Y:S01]  /*7e30*/  VIADD R11, R2, UR12 ;  /* 0x0000000c020b7c36 */ /* 0x000fe20008000000 */
[----:B------:R-:W4:Y:S01]  /*7e40*/  MUFU.TANH R75, R75 ;  /* 0x0000004b004b7308 */ /* 0x000f220000002400 */
[----:B------:R-:W-:Y:S01]  /*7e50*/  FMUL.FTZ R60, R60, UR13 ;  /* 0x0000000d3c3c7c20 */ /* 0x000fe20008410000 */
[----:B------:R-:W-:Y:S01]  /*7e60*/  FMUL.FTZ R63, R63, UR13 ;  /* 0x0000000d3f3f7c20 */ /* 0x000fe20008410000 */
[----:B------:R-:W-:Y:S01]  /*7e70*/  HMMA.16816.F32.BF16 R36, R12, R30, R36 ;  /* 0x0000001e0c24723c */ /* 0x000fe20000041824 */
[----:B------:R-:W-:Y:S01]  /*7e80*/  FMUL.FTZ R103, R83, UR13 ;  /* 0x0000000d53677c20 */ /* 0x000fe20008410000 */
[----:B------:R-:W1:Y:S01]  /*7e90*/  LDSM.16.M88.4 R28, [R85+0x1c00] ;  /* 0x001c0000551c783b */ /* 0x000e620000000200 */
[----:B------:R-:W-:Y:S01]  /*7ea0*/  VIMNMX R2, R11, R56, PT ;  /* 0x000000380b027248 */ /* 0x000fe20003fe0100 */
[----:B------:R-:W-:Y:S01]  /*7eb0*/  FMUL.FTZ R61, R61, UR13 ;  /* 0x0000000d3d3d7c20 */ /* 0x000fe20008410000 */
[----:B------:R-:W-:Y:S01]  /*7ec0*/  VIADDMNMX R3, R11, 0x8, R56, PT ;  /* 0x000000080b037846 */ /* 0x000fe20003800138 */
[----:B------:R-:W3:Y:S01]  /*7ed0*/  LDSM.16.M88.4 R80, [R85+0x1800] ;  /* 0x001800005550783b */ /* 0x000ee20000000200 */
[----:B------:R-:W4:Y:S01]  /*7ee0*/  MUFU.TANH R139, R68 ;  /* 0x00000044008b7308 */ /* 0x000f220000002400 */
[----:B------:R-:W-:Y:S01]  /*7ef0*/  ISETP.GE.AND P2, PT, R48, R2, PT ;  /* 0x000000023000720c */ /* 0x000fe20003f46270 */
[----:B------:R-:W-:Y:S01]  /*7f00*/  FMUL.FTZ R62, R62, UR13 ;  /* 0x0000000d3e3e7c20 */ /* 0x000fe20008410000 */
[----:B------:R-:W-:Y:S01]  /*7f10*/  ISETP.GE.AND P0, PT, R48, R3, PT ;  /* 0x000000033000720c */ /* 0x000fe20003f06270 */
[----:B------:R-:W-:Y:S01]  /*7f20*/  FMUL.FTZ R41, R41, UR13 ;  /* 0x0000000d29297c20 */ /* 0x000fe20008410000 */
[----:B------:R-:W-:Y:S01]  /*7f30*/  FMUL.FTZ R52, R52, UR13 ;  /* 0x0000000d34347c20 */ /* 0x000fe20008410000 */
[----:B------:R-:W-:Y:S01]  /*7f40*/  FMUL.FTZ R54, R54, UR13 ;  /* 0x0000000d36367c20 */ /* 0x000fe20008410000 */
[----:B------:R-:W-:Y:S01]  /*7f50*/  FMUL.FTZ R55, R55, UR13 ;  /* 0x0000000d37377c20 */ /* 0x000fe20008410000 */
[----:B------:R-:W4:Y:S01]  /*7f60*/  MUFU.TANH R57, R69 ;  /* 0x0000004500397308 */ /* 0x000f220000002400 */
[----:B------:R-:W-:Y:S01]  /*7f70*/  FMUL.FTZ R40, R40, UR13 ;  /* 0x0000000d28287c20 */ /* 0x000fe20008410000 */
[----:B------:R-:W-:Y:S01]  /*7f80*/  FMUL.FTZ R43, R43, UR13 ;  /* 0x0000000d2b2b7c20 */ /* 0x000fe20008410000 */
[----:B------:R-:W-:Y:S01]  /*7f90*/  FMUL.FTZ R44, R44, UR13 ;  /* 0x0000000d2c2c7c20 */ /* 0x000fe20008410000 */
[----:B------:R-:W-:Y:S01]  /*7fa0*/  FMUL.FTZ R46, R46, UR13 ;  /* 0x0000000d2e2e7c20 */ /* 0x000fe20008410000 */
[----:B------:R-:W-:Y:S01]  /*7fb0*/  FMUL.FTZ R45, R45, UR13 ;  /* 0x0000000d2d2d7c20 */ /* 0x000fe20008410000 */
[----:B------:R-:W-:Y:S01]  /*7fc0*/  FMUL.FTZ R42, R42, UR13 ;  /* 0x0000000d2a2a7c20 */ /* 0x000fe20008410000 */
[----:B------:R-:W-:-:S04]  /*7fd0*/  DEPBAR.LE SB0, 0x0 ;  /* 0x000080000000791a */ /* 0x000fc80000000000 */
[----:B------:R-:W-:Y:S01]  /*7fe0*/  FMUL.FTZ R11, R36, UR13 ;  /* 0x0000000d240b7c20 */ /* 0x000fe20008410000 */
[----:B------:R-:W-:Y:S01]  /*7ff0*/  MUFU.TANH R59, R59 ;  /* 0x0000003b003b7308 */ /* 0x000fe20000002400 */
[----:B------:R-:W-:Y:S01]  /*8000*/  FMUL.FTZ R37, R37, UR13 ;  /* 0x0000000d25257c20 */ /* 0x000fe20008410000 */
[----:B------:R-:W-:-:S06]  /*8010*/  FMUL.FTZ R39, R39, UR13 ;  /* 0x0000000d27277c20 */ /* 0x000fcc0008410000 */
[----:B------:R-:W-:Y:S01]  /*8020*/  MUFU.TANH R67, R67 ;  /* 0x0000004300437308 */ /* 0x000fe20000002400 */
[C---:B-1----:R-:W-:Y:S07]  /*8030*/  HMMA.16816.F32.BF16 R16, R12.reuse, R28, R16 ;  /* 0x0000001c0c10723c */ /* 0x042fee0000041810 */
[----:B------:R-:W1:Y:S01]  /*8040*/  MUFU.TANH R29, R70 ;  /* 0x00000046001d7308 */ /* 0x000e620000002400 */
[----:B---3--:R-:W-:Y:S01]  /*8050*/  HMMA.16816.F32.BF16 R20, R12, R82, R20 ;  /* 0x000000520c14723c */ /* 0x008fe20000041814 */
[----:B------:R-:W-:-:S06]  /*8060*/  FMUL.FTZ R28, R53, UR13 ;  /* 0x0000000d351c7c20 */ /* 0x000fcc0008410000 */
[----:B------:R3:W-:Y:S01]  /*8070*/  MUFU.TANH R65, R60 ;  /* 0x0000003c00417308 */ /* 0x0007e20000002400 */
[----:B------:R-:W-:Y:S01]  /*8080*/  HMMA.16816.F32.BF16 R4, R12, R30, R4 ;  /* 0x0000001e0c04723c */ /* 0x000fe20000041804 */
[C---:B------:R-:W-:Y:S02]  /*8090*/  VIADD R83, R85.reuse, 0x800 ;  /* 0x0000080055537836 */ /* 0x040fe40000000000 */
[----:B------:R-:W-:-:S04]  /*80a0*/  VIADD R82, R85, 0xc00 ;  /* 0x00000c0055527836 */ /* 0x000fc80000000000 */
[----:B------:R-:W-:Y:S01]  /*80b0*/  MUFU.TANH R63, R63 ;  /* 0x0000003f003f7308 */ /* 0x000fe20000002400 */
[----:B------:R-:W-:Y:S01]  /*80c0*/  HMMA.16816.F32.BF16 R32, R12, R80, R32 ;  /* 0x000000500c20723c */ /* 0x000fe20000041820 */
[----:B------:R-:W-:Y:S02]  /*80d0*/  VIADD R30, R0, 0x20 ;  /* 0x00000020001e7836 */ /* 0x000fe40000000000 */
[----:B------:R-:W-:-:S03]  /*80e0*/  FMUL.FTZ R31, R64, UR13 ;  /* 0x0000000d401f7c20 */ /* 0x000fc60008410000 */
[----:B------:R-:W-:Y:S01]  /*80f0*/  I2FP.F32.S32 R36, R30 ;  /* 0x0000001e00247245 */ /* 0x000fe20000201400 */
[----:B------:R-:W-:Y:S01]  /*8100*/  FMUL.FTZ R14, R47, UR13 ;  /* 0x0000000d2f0e7c20 */ /* 0x000fe20008410000 */
[----:B------:R-:W-:Y:S01]  /*8110*/  ISETP.GE.AND P6, PT, R30, R2, PT ;  /* 0x000000021e00720c */ /* 0x000fe20003fc6270 */
[----:B------:R-:W-:Y:S01]  /*8120*/  FMUL.FTZ R24, R16, UR13 ;  /* 0x0000000d10187c20 */ /* 0x000fe20008410000 */
[----:B------:R-:W-:Y:S01]  /*8130*/  ISETP.GE.AND P4, PT, R30, R3, PT ;  /* 0x000000031e00720c */ /* 0x000fe20003f86270 */
[----:B------:R-:W-:Y:S01]  /*8140*/  FFMA.FTZ R135, R90, R36, R135 ;  /* 0x000000245a877223 */ /* 0x000fe20000010087 */
[----:B------:R-:W-:Y:S01]  /*8150*/  FMUL.FTZ R12, R20, UR13 ;  /* 0x0000000d140c7c20 */ /* 0x000fe20008410000 */
[----:B------:R-:W-:Y:S01]  /*8160*/  FMUL.FTZ R20, R18, UR13 ;  /* 0x0000000d12147c20 */ /* 0x000fe20008410000 */
[----:B------:R-:W-:Y:S01]  /*8170*/  I2FP.F32.S32 R30, R30 ;  /* 0x0000001e001e7245 */ /* 0x000fe20000201400 */
[----:B------:R-:W-:Y:S01]  /*8180*/  VIADD R36, R0, 0x21 ;  /* 0x0000002100247836 */ /* 0x000fe20000000000 */
[----:B------:R-:W-:Y:S01]  /*8190*/  MUFU.TANH R15, R71 ;  /* 0x00000047000f7308 */ /* 0x000fe20000002400 */
[----:B------:R-:W-:Y:S01]  /*81a0*/  FSEL R135, R135, -INF , !P6 ;  /* 0xff80000087877808 */ /* 0x000fe20007000000 */
[----:B------:R-:W-:Y:S01]  /*81b0*/  FMUL.FTZ R18, R4, UR13 ;  /* 0x0000000d04127c20 */ /* 0x000fe20008410000 */
[----:B------:R-:W-:-:S02]  /*81c0*/  VIADD R4, R0, 0x29 ;  /* 0x0000002900047836 */ /* 0x000fc40000000000 */
[----:B------:R-:W-:Y:S01]  /*81d0*/  FFMA.FTZ R137, R90, R30, R137 ;  /* 0x0000001e5a897223 */ /* 0x000fe20000010089 */
[----:B------:R-:W-:Y:S01]  /*81e0*/  I2FP.F32.S32 R53, R36 ;  /* 0x0000002400357245 */ /* 0x000fe20000201400 */
[----:B------:R-:W-:Y:S01]  /*81f0*/  FMUL.FTZ R16, R6, UR13 ;  /* 0x0000000d06107c20 */ /* 0x000fe20008410000 */
[C---:B------:R-:W-:Y:S01]  /*8200*/  ISETP.GE.AND P5, PT, R36.reuse, R2, PT ;  /* 0x000000022400720c */ /* 0x040fe20003fa6270 */
[----:B------:R-:W1:Y:S01]  /*8210*/  MUFU.TANH R31, R31 ;  /* 0x0000001f001f7308 */ /* 0x000e620000002400 */
[----:B------:R-:W-:Y:S01]  /*8220*/  ISETP.GE.AND P3, PT, R36, R3, PT ;  /* 0x000000032400720c */ /* 0x000fe20003f66270 */
[----:B--2---:R-:W-:Y:S01]  /*8230*/  FFMA.FTZ R53, R90, R53, R73 ;  /* 0x000000355a357223 */ /* 0x004fe20000010049 */
[----:B------:R-:W-:Y:S01]  /*8240*/  I2FP.F32.S32 R36, R36 ;  /* 0x0000002400247245 */ /* 0x000fe20000201400 */
[----:B------:R-:W-:Y:S01]  /*8250*/  FMUL.FTZ R26, R21, UR13 ;  /* 0x0000000d151a7c20 */ /* 0x000fe20008410000 */
[----:B------:R-:W-:Y:S01]  /*8260*/  I2FP.F32.S32 R30, R48 ;  /* 0x00000030001e7245 */ /* 0x000fe20000201400 */
[----:B---3--:R-:W-:Y:S01]  /*8270*/  VIADD R60, R0, 0x38 ;  /* 0x00000038003c7836 */ /* 0x008fe20000000000 */
[----:B------:R-:W-:Y:S01]  /*8280*/  I2FP.F32.S32 R6, R4 ;  /* 0x0000000400067245 */ /* 0x000fe20000201400 */
[----:B------:R-:W2:Y:S01]  /*8290*/  MUFU.TANH R47, R66 ;  /* 0x00000042002f7308 */ /* 0x000ea20000002400 */
[----:B------:R-:W-:Y:S01]  /*82a0*/  I2FP.F32.S32 R48, R48 ;  /* 0x0000003000307245 */ /* 0x000fe20000201400 */
[C---:B----4-:R-:W-:Y:S01]  /*82b0*/  FFMA.FTZ R75, R90.reuse, R36, R75 ;  /* 0x000000245a4b7223 */ /* 0x050fe2000001004b */
[C---:B------:R-:W-:Y:S01]  /*82c0*/  FFMA.FTZ R51, R90.reuse, R30, R139 ;  /* 0x0000001e5a337223 */ /* 0x040fe2000001008b */
[----:B------:R-:W-:Y:S01]  /*82d0*/  FFMA.FTZ R57, R90, R6, R57 ;  /* 0x000000065a397223 */ /* 0x000fe20000010039 */
[----:B------:R-:W-:-:S02]  /*82e0*/  VIADD R30, R0, 0x30 ;  /* 0x00000030001e7836 */ /* 0x000fc40000000000 */
[----:B-1----:R-:W-:Y:S01]  /*82f0*/  FFMA.FTZ R48, R90, R48, R29 ;  /* 0x000000305a307223 */ /* 0x002fe2000001001d */
[----:B------:R-:W-:Y:S01]  /*8300*/  VIADD R6, R0, 0x31 ;  /* 0x0000003100067836 */ /* 0x000fe20000000000 */
[----:B------:R1:W-:Y:S01]  /*8310*/  MUFU.TANH R71, R52 ;  /* 0x0000003400477308 */ /* 0x0003e20000002400 */
[----:B------:R-:W-:Y:S01]  /*8320*/  FSEL R53, R53, -INF , !P5 ;  /* 0xff80000035357808 */ /* 0x000fe20006800000 */
[----:B------:R-:W-:Y:S01]  /*8330*/  FMUL.FTZ R21, R17, UR13 ;  /* 0x0000000d11157c20 */ /* 0x000fe20008410000 */
[----:B------:R-:W-:Y:S01]  /*8340*/  FSEL R134, R75, -INF , !P3 ;  /* 0xff8000004b867808 */ /* 0x000fe20005800000 */
[----:B------:R-:W-:Y:S01]  /*8350*/  FMUL.FTZ R17, R5, UR13 ;  /* 0x0000000d05117c20 */ /* 0x000fe20008410000 */
[----:B------:R-:W-:Y:S01]  /*8360*/  ISETP.GE.AND P6, PT, R4, R2, PT ;  /* 0x000000020400720c */ /* 0x000fe20003fc6270 */
[----:B------:R-:W-:Y:S01]  /*8370*/  FMUL.FTZ R13, R38, UR13 ;  /* 0x0000000d260d7c20 */ /* 0x000fe20008410000 */
[----:B------:R-:W-:Y:S01]  /*8380*/  I2FP.F32.S32 R36, R30 ;  /* 0x0000001e00247245 */ /* 0x000fe20000201400 */
[----:B------:R3:W-:Y:S01]  /*8390*/  MUFU.TANH R29, R28 ;  /* 0x0000001c001d7308 */ /* 0x0007e20000002400 */
[----:B------:R-:W-:Y:S01]  /*83a0*/  ISETP.GE.AND P5, PT, R30, R2, PT ;  /* 0x000000021e00720c */ /* 0x000fe20003fa6270 */
[----:B------:R-:W-:Y:S01]  /*83b0*/  FMUL.FTZ R32, R32, UR13 ;  /* 0x0000000d20207c20 */ /* 0x000fe20008410000 */
[-C--:B------:R-:W-:Y:S01]  /*83c0*/  ISETP.GE.AND P3, PT, R30, R3.reuse, PT ;  /* 0x000000031e00720c */ /* 0x080fe20003f66270 */
[C---:B------:R-:W-:Y:S01]  /*83d0*/  FFMA.FTZ R31, R90.reuse, R36, R31 ;  /* 0x000000245a1f7223 */ /* 0x040fe2000001001f */
[----:B------:R-:W-:Y:S01]  /*83e0*/  I2FP.F32.S32 R30, R30 ;  /* 0x0000001e001e7245 */ /* 0x000fe20000201400 */
[----:B------:R-:W-:Y:S01]  /*83f0*/  FMUL.FTZ R33, R33, UR13 ;  /* 0x0000000d21217c20 */ /* 0x000fe20008410000 */
[----:B------:R-:W-:Y:S01]  /*8400*/  I2FP.F32.S32 R140, R6 ;  /* 0x00000006008c7245 */ /* 0x000fe20000201400 */
[----:B------:R4:W4:Y:S01]  /*8410*/  MUFU.TANH R69, R61 ;  /* 0x0000003d00457308 */ /* 0x0009220000002400 */
[----:B-1----:R-:W-:Y:S01]  /*8420*/  FSEL R52, R137, -INF , !P4 ;  /* 0xff80000089347808 */ /* 0x002fe20006000000 */
[----:B--2---:R-:W-:Y:S01]  /*8430*/  FFMA.FTZ R30, R90, R30, R47 ;  /* 0x0000001e5a1e7223 */ /* 0x004fe2000001002f */
[-C--:B------:R-:W-:Y:S01]  /*8440*/  ISETP.GE.AND P4, PT, R4, R3.reuse, PT ;  /* 0x000000030400720c */ /* 0x080fe20003f86270 */
[----:B------:R-:W-:Y:S01]  /*8450*/  FFMA.FTZ R140, R90, R140, R67 ;  /* 0x0000008c5a8c7223 */ /* 0x000fe20000010043 */
[----:B------:R-:W-:Y:S01]  /*8460*/  I2FP.F32.S32 R4, R4 ;  /* 0x0000000400047245 */ /* 0x000fe20000201400 */
[----:B------:R-:W-:Y:S01]  /*8470*/  FMUL.FTZ R34, R34, UR13 ;  /* 0x0000000d22227c20 */ /* 0x000fe20008410000 */
[----:B------:R-:W-:Y:S01]  /*8480*/  FSEL R51, R51, -INF , !P2 ;  /* 0xff80000033337808 */ /* 0x000fe20005000000 */
[----:B------:R-:W1:Y:S01]  /*8490*/  MUFU.TANH R5, R62 ;  /* 0x0000003e00057308 */ /* 0x000e620000002400 */
[----:B---3--:R-:W-:Y:S01]  /*84a0*/  I2FP.F32.S32 R28, R6 ;  /* 0x00000006001c7245 */ /* 0x008fe20000201400 */
[----:B------:R-:W-:Y:S01]  /*84b0*/  FFMA.FTZ R4, R90, R4, R15 ;  /* 0x000000045a047223 */ /* 0x000fe2000001000f */
[----:B------:R-:W-:Y:S01]  /*84c0*/  FSEL R48, R48, -INF , !P0 ;  /* 0xff80000030307808 */ /* 0x000fe20004000000 */
[----:B------:R-:W-:Y:S01]  /*84d0*/  FMUL.FTZ R35, R35, UR13 ;  /* 0x0000000d23237c20 */ /* 0x000fe20008410000 */
[----:B------:R-:W-:Y:S01]  /*84e0*/  ISETP.GE.AND P2, PT, R6, R2, PT ;  /* 0x000000020600720c */ /* 0x000fe20003f46270 */
[----:B------:R-:W-:Y:S01]  /*84f0*/  FFMA.FTZ R59, R90, R28, R59 ;  /* 0x0000001c5a3b7223 */ /* 0x000fe2000001003b */
[----:B------:R-:W-:Y:S01]  /*8500*/  I2FP.F32.S32 R28, R60 ;  /* 0x0000003c001c7245 */ /* 0x000fe20000201400 */
[----:B------:R-:W2:Y:S01]  /*8510*/  MUFU.TANH R73, R54 ;  /* 0x0000003600497308 */ /* 0x000ea20000002400 */
[-C--:B------:R-:W-:Y:S01]  /*8520*/  ISETP.GE.AND P0, PT, R6, R3.reuse, PT ;  /* 0x000000030600720c */ /* 0x080fe20003f06270 */
[----:B------:R-:W-:Y:S01]  /*8530*/  VIADD R6, R0, 0x40 ;  /* 0x0000004000067836 */ /* 0x000fe20000000000 */
[----:B------:R-:W-:Y:S01]  /*8540*/  FSEL R47, R57, -INF , !P6 ;  /* 0xff800000392f7808 */ /* 0x000fe20007000000 */
[----:B------:R-:W-:Y:S01]  /*8550*/  FFMA.FTZ R57, R90, R28, R65 ;  /* 0x0000001c5a397223 */ /* 0x000fe20000010041 */
[----:B------:R-:W-:Y:S01]  /*8560*/  FSEL R56, R4, -INF , !P4 ;  /* 0xff80000004387808 */ /* 0x000fe20006000000 */
[----:B------:R-:W-:Y:S01]  /*8570*/  VIADD R28, R0, 0x41 ;  /* 0x00000041001c7836 */ /* 0x000fe20000000000 */
[----:B----4-:R-:W-:Y:S01]  /*8580*/  FSEL R61, R31, -INF , !P5 ;  /* 0xff8000001f3d7808 */ /* 0x010fe20006800000 */
[----:B------:R-:W3:Y:S01]  /*8590*/  MUFU.TANH R55, R55 ;  /* 0x0000003700377308 */ /* 0x000ee20000002400 */
[----:B------:R-:W-:Y:S01]  /*85a0*/  FSEL R74, R30, -INF , !P3 ;  /* 0xff8000001e4a7808 */ /* 0x000fe20005800000 */
[----:B------:R-:W-:Y:S01]  /*85b0*/  FMUL.FTZ R22, R22, UR13 ;  /* 0x0000000d16167c20 */ /* 0x000fe20008410000 */
[----:B------:R-:W-:Y:S01]  /*85c0*/  I2FP.F32.S32 R4, R138 ;  /* 0x0000008a00047245 */ /* 0x000fe20000201400 */
[----:B------:R-:W-:Y:S01]  /*85d0*/  FMUL.FTZ R23, R23, UR13 ;  /* 0x0000000d17177c20 */ /* 0x000fe20008410000 */
[C---:B------:R-:W-:Y:S01]  /*85e0*/  ISETP.GE.AND P5, PT, R138.reuse, R2, PT ;  /* 0x000000028a00720c */ /* 0x040fe20003fa6270 */
[----:B------:R-:W-:Y:S01]  /*85f0*/  FMUL.FTZ R19, R19, UR13 ;  /* 0x0000000d13137c20 */ /* 0x000fe20008410000 */
[-C--:B------:R-:W-:Y:S01]  /*8600*/  ISETP.GE.AND P3, PT, R138, R3.reuse, PT ;  /* 0x000000038a00720c */ /* 0x080fe20003f66270 */
[----:B------:R-:W-:Y:S01]  /*8610*/  MUFU.TANH R67, R44 ;  /* 0x0000002c00437308 */ /* 0x000fe20000002400 */
[----:B------:R-:W-:Y:S01]  /*8620*/  I2FP.F32.S32 R138, R138 ;  /* 0x0000008a008a7245 */ /* 0x000fe20000201400 */
[----:B------:R-:W-:Y:S01]  /*8630*/  FFMA.FTZ R69, R90, R4, R69 ;  /* 0x000000045a457223 */ /* 0x000fe20000010045 */
[----:B------:R-:W-:Y:S01]  /*8640*/  ISETP.GE.AND P6, PT, R60, R2, PT ;  /* 0x000000023c00720c */ /* 0x000fe20003fc6270 */
[----:B------:R-:W-:Y:S01]  /*8650*/  VIADD R4, R0, 0x48 ;  /* 0x0000004800047836 */ /* 0x000fe20000000000 */
[----:B------:R-:W-:Y:S01]  /*8660*/  ISETP.GE.AND P4, PT, R60, R3, PT ;  /* 0x000000033c00720c */ /* 0x000fe20003f86270 */
[----:B------:R-:W-:Y:S01]  /*8670*/  FFMA.FTZ R138, R90, R138, R63 ;  /* 0x0000008a5a8a7223 */ /* 0x000fe2000001003f */
[----:B------:R-:W-:Y:S01]  /*8680*/  FSEL R59, R59, -INF , !P2 ;  /* 0xff8000003b3b7808 */ /* 0x000fe20005000000 */
[----:B------:R-:W4:Y:S01]  /*8690*/  MUFU.TANH R15, R46 ;  /* 0x0000002e000f7308 */ /* 0x000f220000002400 */
[----:B------:R-:W-:Y:S01]  /*86a0*/  FSEL R140, R140, -INF , !P0 ;  /* 0xff8000008c8c7808 */ /* 0x000fe20004000000 */
[----:B------:R-:W-:Y:S01]  /*86b0*/  FMUL.FTZ R7, R7, UR13 ;  /* 0x0000000d07077c20 */ /* 0x000fe20008410000 */
[----:B------:R-:W-:Y:S01]  /*86c0*/  I2FP.F32.S32 R60, R60 ;  /* 0x0000003c003c7245 */ /* 0x000fe20000201400 */
[----:B------:R-:W-:Y:S01]  /*86d0*/  VIADD R80, R85, 0x1400 ;  /* 0x0000140055507836 */ /* 0x000fe20000000000 */
[----:B------:R-:W-:-:S02]  /*86e0*/  I2FP.F32.S32 R30, R6 ;  /* 0x00000006001e7245 */ /* 0x000fc40000201400 */
[C---:B------:R-:W-:Y:S01]  /*86f0*/  ISETP.GE.AND P2, PT, R6.reuse, R2, PT ;  /* 0x000000020600720c */ /* 0x040fe20003f46270 */
[----:B------:R-:W4:Y:S01]  /*8700*/  MUFU.TANH R45, R45 ;  /* 0x0000002d002d7308 */ /* 0x000f220000002400 */
[----:B------:R-:W-:Y:S01]  /*8710*/  ISETP.GE.AND P0, PT, R6, R3, PT ;  /* 0x000000030600720c */ /* 0x000fe20003f06270 */
[C---:B-1----:R-:W-:Y:S01]  /*8720*/  FFMA.FTZ R60, R90.reuse, R60, R5 ;  /* 0x0000003c5a3c7223 */ /* 0x042fe20000010005 */
[----:B------:R-:W-:Y:S01]  /*8730*/  I2FP.F32.S32 R68, R6 ;  /* 0x0000000600447245 */ /* 0x000fe20000201400 */
[C---:B------:R-:W-:Y:S01]  /*8740*/  FFMA.FTZ R71, R90.reuse, R30, R71 ;  /* 0x0000001e5a477223 */ /* 0x040fe20000010047 */
[-C--:B------:R-:W-:Y:S02]  /*8750*/  I2FP.F32.S32 R6, R28.reuse ;  /* 0x0000001c00067245 */ /* 0x080fe40000201400 */
[----:B------:R-:W-:Y:S01]  /*8760*/  I2FP.F32.S32 R64, R28 ;  /* 0x0000001c00407245 */ /* 0x000fe20000201400 */
[----:B------:R1:W1:Y:S01]  /*8770*/  MUFU.TANH R63, R14 ;  /* 0x0000000e003f7308 */ /* 0x0002620000002400 */
[C---:B--2---:R-:W-:Y:S01]  /*8780*/  FFMA.FTZ R68, R90.reuse, R68, R73 ;  /* 0x000000445a447223 */ /* 0x044fe20000010049 */
[----:B------:R-:W-:Y:S01]  /*8790*/  FFMA.FTZ R29, R90, R6, R29 ;  /* 0x000000065a1d7223 */ /* 0x000fe2000001001d */
[----:B------:R-:W-:Y:S01]  /*87a0*/  VIADD R6, R0, 0x49 ;  /* 0x0000004900067836 */ /* 0x000fe20000000000 */
[----:B------:R-:W-:Y:S01]  /*87b0*/  I2FP.F32.S32 R62, R4 ;  /* 0x00000004003e7245 */ /* 0x000fe20000201400 */
[----:B---3--:R-:W-:Y:S01]  /*87c0*/  FFMA.FTZ R64, R90, R64, R55 ;  /* 0x000000405a407223 */ /* 0x008fe20000010037 */
[----:B------:R-:W-:-:S02]  /*87d0*/  FSEL R55, R69, -INF , !P5 ;  /* 0xff80000045377808 */ /* 0x000fc40006800000 */
[----:B------:R-:W2:Y:S01]  /*87e0*/  MUFU.TANH R5, R40 ;  /* 0x0000002800057308 */ /* 0x000ea20000002400 */
[----:B------:R-:W-:Y:S01]  /*87f0*/  FSEL R138, R138, -INF , !P3 ;  /* 0xff8000008a8a7808 */ /* 0x000fe20005800000 */
[----:B----4-:R-:W-:Y:S01]  /*8800*/  FFMA.FTZ R62, R90, R62, R15 ;  /* 0x0000003e5a3e7223 */ /* 0x010fe2000001000f */
[----:B------:R-:W-:Y:S01]  /*8810*/  FSEL R57, R57, -INF , !P6 ;  /* 0xff80000039397808 */ /* 0x000fe20007000000 */
[----:B------:R-:W-:Y:S01]  /*8820*/  VIADD R15, R0, 0x1 ;  /* 0x00000001000f7836 */ /* 0x000fe20000000000 */
[----:B------:R-:W-:Y:S02]  /*8830*/  FSEL R60, R60, -INF , !P4 ;  /* 0xff8000003c3c7808 */ /* 0x000fe40006000000 */
[C---:B------:R-:W-:Y:S01]  /*8840*/  ISETP.GE.AND P5, PT, R4.reuse, R2, PT ;  /* 0x000000020400720c */ /* 0x040fe20003fa6270 */
[----:B------:R-:W3:Y:S01]  /*8850*/  MUFU.TANH R41, R41 ;  /* 0x0000002900297308 */ /* 0x000ee20000002400 */
[----:B-1----:R-:W-:Y:S02]  /*8860*/  I2FP.F32.S32 R14, R4 ;  /* 0x00000004000e7245 */ /* 0x002fe40000201400 */
[----:B------:R-:W-:-:S02]  /*8870*/  ISETP.GE.AND P3, PT, R4, R3, PT ;  /* 0x000000030400720c */ /* 0x000fc40003f66270 */
[----:B------:R-:W-:Y:S01]  /*8880*/  FSEL R71, R71, -INF , !P2 ;  /* 0xff80000047477808 */ /* 0x000fe20005000000 */
[----:B------:R-:W-:Y:S01]  /*8890*/  FFMA.FTZ R67, R90, R14, R67 ;  /* 0x0000000e5a437223 */ /* 0x000fe20000010043 */
[----:B------:R-:W-:Y:S01]  /*88a0*/  FSEL R68, R68, -INF , !P0 ;  /* 0xff80000044447808 */ /* 0x000fe20004000000 */
[----:B------:R-:W1:Y:S01]  /*88b0*/  MUFU.TANH R31, R42 ;  /* 0x0000002a001f7308 */ /* 0x000e620000002400 */
[C---:B------:R-:W-:Y:S02]  /*88c0*/  ISETP.GE.AND P6, PT, R28.reuse, R2, PT ;  /* 0x000000021c00720c */ /* 0x040fe40003fc6270 */
[-C--:B------:R-:W-:Y:S01]  /*88d0*/  ISETP.GE.AND P4, PT, R28, R3.reuse, PT ;  /* 0x000000031c00720c */ /* 0x080fe20003f86270 */
[----:B------:R-:W-:Y:S01]  /*88e0*/  VIADD R28, R0, 0x51 ;  /* 0x00000051001c7836 */ /* 0x000fe20000000000 */
[----:B------:R-:W-:Y:S02]  /*88f0*/  I2FP.F32.S32 R4, R6 ;  /* 0x0000000600047245 */ /* 0x000fe40000201400 */
[C---:B------:R-:W-:Y:S01]  /*8900*/  ISETP.GE.AND P2, PT, R6.reuse, R2, PT ;  /* 0x000000020600720c */ /* 0x040fe20003f46270 */
[----:B------:R-:W4:Y:S01]  /*8910*/  MUFU.TANH R43, R43 ;  /* 0x0000002b002b7308 */ /* 0x000f220000002400 */
[----:B------:R-:W-:Y:S01]  /*8920*/  ISETP.GE.AND P0, PT, R6, R3, PT ;  /* 0x000000030600720c */ /* 0x000fe20003f06270 */
[----:B------:R-:W-:Y:S01]  /*8930*/  FFMA.FTZ R45, R90, R4, R45 ;  /* 0x000000045a2d7223 */ /* 0x000fe2000001002d */
[----:B------:R-:W-:Y:S01]  /*8940*/  I2FP.F32.S32 R58, R6 ;  /* 0x00000006003a7245 */ /* 0x000fe20000201400 */
[----:B------:R-:W-:Y:S01]  /*8950*/  VIADD R6, R0, 0x50 ;  /* 0x0000005000067836 */ /* 0x000fe20000000000 */
[----:B------:R-:W-:-:S02]  /*8960*/  FSEL R69, R29, -INF , !P6 ;  /* 0xff8000001d457808 */ /* 0x000fc40007000000 */
[----:B------:R-:W-:Y:S01]  /*8970*/  FSEL R64, R64, -INF , !P4 ;  /* 0xff80000040407808 */ /* 0x000fe20006000000 */
[----:B------:R-:W-:Y:S01]  /*8980*/  MUFU.TANH R27, R27 ;  /* 0x0000001b001b7308 */ /* 0x000fe20000002400 */
[----:B------:R-:W-:Y:S01]  /*8990*/  I2FP.F32.S32 R4, R6 ;  /* 0x0000000600047245 */ /* 0x000fe20000201400 */
[----:B------:R-:W-:Y:S01]  /*89a0*/  FFMA.FTZ R58, R90, R58, R63 ;  /* 0x0000003a5a3a7223 */ /* 0x000fe2000001003f */
[C---:B------:R-:W-:Y:S02]  /*89b0*/  ISETP.GE.AND P6, PT, R6.reuse, R2, PT ;  /* 0x000000020600720c */ /* 0x040fe40003fc6270 */
[----:B------:R-:W-:Y:S01]  /*89c0*/  ISETP.GE.AND P4, PT, R6, R3, PT ;  /* 0x000000030600720c */ /* 0x000fe20003f86270 */
[----:B--2---:R-:W-:Y:S01]  /*89d0*/  FFMA.FTZ R4, R90, R4, R5 ;  /* 0x000000045a047223 */ /* 0x004fe20000010005 */
[----:B------:R-:W-:Y:S01]  /*89e0*/  I2FP.F32.S32 R14, R28 ;  /* 0x0000001c000e7245 */ /* 0x000fe20000201400 */
[----:B------:R-:W2:Y:S01]  /*89f0*/  MUFU.TANH R95, R95 ;  /* 0x0000005f005f7308 */ /* 0x000ea20000002400 */
[----:B------:R-:W-:-:S02]  /*8a00*/  FSEL R67, R67, -INF , !P5 ;  /* 0xff80000043437808 */ /* 0x000fc40006800000 */
[----:B------:R-:W-:Y:S01]  /*8a10*/  FSEL R62, R62, -INF , !P3 ;  /* 0xff8000003e3e7808 */ /* 0x000fe20005800000 */
[----:B---3--:R-:W-:Y:S01]  /*8a20*/  FFMA.FTZ R41, R90, R14, R41 ;  /* 0x0000000e5a297223 */ /* 0x008fe20000010029 */
[----:B------:R-:W-:Y:S02]  /*8a30*/  I2FP.F32.S32 R6, R6 ;  /* 0x0000000600067245 */ /* 0x000fe40000201400 */
[C---:B------:R-:W-:Y:S01]  /*8a40*/  ISETP.GE.AND P5, PT, R28.reuse, R2, PT ;  /* 0x000000021c00720c */ /* 0x040fe20003fa6270 */
[----:B------:R-:W3:Y:S01]  /*8a50*/  MUFU.TANH R25, R25 ;  /* 0x0000001900197308 */ /* 0x000ee20000002400 */
[----:B------:R-:W-:Y:S01]  /*8a60*/  ISETP.GE.AND P3, PT, R28, R3, PT ;  /* 0x000000031c00720c */ /* 0x000fe20003f66270 */
[----:B-1----:R-:W-:Y:S01]  /*8a70*/  FFMA.FTZ R6, R90, R6, R31 ;  /* 0x000000065a067223 */ /* 0x002fe2000001001f */
[----:B------:R-:W-:Y:S01]  /*8a80*/  I2FP.F32.S32 R30, R15 ;  /* 0x0000000f001e7245 */ /* 0x000fe20000201400 */
[----:B------:R-:W-:Y:S01]  /*8a90*/  VIADD R31, R0, 0x8 ;  /* 0x00000008001f7836 */ /* 0x000fe20000000000 */
[----:B------:R-:W-:-:S02]  /*8aa0*/  I2FP.F32.S32 R28, R28 ;  /* 0x0000001c001c7245 */ /* 0x000fc40000201400 */
[----:B------:R-:W-:Y:S01]  /*8ab0*/  FSEL R63, R45, -INF , !P2 ;  /* 0xff8000002d3f7808 */ /* 0x000fe20005000000 */
[----:B------:R-:W1:Y:S01]  /*8ac0*/  MUFU.TANH R91, R91 ;  /* 0x0000005b005b7308 */ /* 0x000e620000002400 */
[----:B------:R-:W-:Y:S01]  /*8ad0*/  FSEL R58, R58, -INF , !P0 ;  /* 0xff8000003a3a7808 */ /* 0x000fe20004000000 */
[CC--:B------:R-:W-:Y:S01]  /*8ae0*/  FFMA.FTZ R5, R90.reuse, R30.reuse, R79 ;  /* 0x0000001e5a057223 */ /* 0x0c0fe2000001004f */
[C---:B------:R-:W-:Y:S01]  /*8af0*/  FFMA.FTZ R14, R90.reuse, R30, R89 ;  /* 0x0000001e5a0e7223 */ /* 0x040fe20000010059 */
[C---:B------:R-:W-:Y:S01]  /*8b00*/  ISETP.GE.AND P2, PT, R15.reuse, R2, PT ;  /* 0x000000020f00720c */ /* 0x040fe20003f46270 */
[----:B----4-:R-:W-:Y:S01]  /*8b10*/  FFMA.FTZ R28, R90, R28, R43 ;  /* 0x0000001c5a1c7223 */ /* 0x010fe2000001002b */
[----:B------:R-:W-:Y:S01]  /*8b20*/  ISETP.GE.AND P0, PT, R15, R3, PT ;  /* 0x000000030f00720c */ /* 0x000fe20003f06270 */
[C---:B------:R-:W-:Y:S01]  /*8b30*/  VIADD R30, R0.reuse, 0x9 ;  /* 0x00000009001e7836 */ /* 0x040fe20000000000 */
[----:B------:R-:W4:Y:S01]  /*8b40*/  MUFU.TANH R105, R96 ;  /* 0x0000006000697308 */ /* 0x000f220000002400 */
[----:B------:R-:W-:Y:S01]  /*8b50*/  VIADD R15, R0, 0x10 ;  /* 0x00000010000f7836 */ /* 0x000fe20000000000 */
[----:B------:R-:W-:-:S02]  /*8b60*/  FSEL R38, R6, -INF , !P4 ;  /* 0xff80000006267808 */ /* 0x000fc40006000000 */
[----:B------:R-:W-:Y:S02]  /*8b70*/  FSEL R43, R4, -INF , !P6 ;  /* 0xff800000042b7808 */ /* 0x000fe40007000000 */
[----:B------:R-:W-:Y:S02]  /*8b80*/  FSEL R36, R28, -INF , !P3 ;  /* 0xff8000001c247808 */ /* 0x000fe40005800000 */
[----:B------:R-:W4:Y:S01]  /*8b90*/  MUFU.TANH R107, R98 ;  /* 0x00000062006b7308 */ /* 0x000f220000002400 */
[----:B------:R-:W-:Y:S02]  /*8ba0*/  I2FP.F32.S32 R6, R30 ;  /* 0x0000001e00067245 */ /* 0x000fe40000201400 */
[----:B------:R-:W-:Y:S02]  /*8bb0*/  I2FP.F32.S32 R4, R31 ;  /* 0x0000001f00047245 */ /* 0x000fe40000201400 */
[----:B------:R-:W-:Y:S01]  /*8bc0*/  I2FP.F32.S32 R28, R15 ;  /* 0x0000000f001c7245 */ /* 0x000fe20000201400 */
[C---:B--2---:R-:W-:Y:S01]  /*8bd0*/  FFMA.FTZ R95, R90.reuse, R6, R95 ;  /* 0x000000065a5f7223 */ /* 0x044fe2000001005f */
[C---:B------:R-:W-:Y:S01]  /*8be0*/  ISETP.GE.AND P6, PT, R31.reuse, R2, PT ;  /* 0x000000021f00720c */ /* 0x040fe20003fc6270 */
[----:B------:R-:W2:Y:S01]  /*8bf0*/  MUFU.TANH R97, R97 ;  /* 0x0000006100617308 */ /* 0x000ea20000002400 */
[-C--:B------:R-:W-:Y:S01]  /*8c00*/  ISETP.GE.AND P4, PT, R31, R3.reuse, PT ;  /* 0x000000031f00720c */ /* 0x080fe20003f86270 */
[C---:B------:R-:W-:Y:S01]  /*8c10*/  FFMA.FTZ R31, R90.reuse, R6, R27 ;  /* 0x000000065a1f7223 */ /* 0x040fe2000001001b */
[----:B------:R-:W-:Y:S01]  /*8c20*/  FSEL R5, R5, -INF , !P2 ;  /* 0xff80000005057808 */ /* 0x000fe20005000000 */
[-C--:B---3--:R-:W-:Y:S01]  /*8c30*/  FFMA.FTZ R45, R90, R4.reuse, R25 ;  /* 0x000000045a2d7223 */ /* 0x088fe20000010019 */
[----:B------:R-:W-:Y:S01]  /*8c40*/  FSEL R14, R14, -INF , !P0 ;  /* 0xff8000000e0e7808 */ /* 0x000fe20004000000 */
[C---:B-1----:R-:W-:Y:S01]  /*8c50*/  FFMA.FTZ R40, R90.reuse, R4, R91 ;  /* 0x000000045a287223 */ /* 0x042fe2000001005b */
[C---:B------:R-:W-:Y:S01]  /*8c60*/  ISETP.GE.AND P2, PT, R15.reuse, R2, PT ;  /* 0x000000020f00720c */ /* 0x040fe20003f46270 */
[----:B------:R-:W1:Y:S01]  /*8c70*/  MUFU.TANH R99, R99 ;  /* 0x0000006300637308 */ /* 0x000e620000002400 */
[-C--:B------:R-:W-:Y:S01]  /*8c80*/  ISETP.GE.AND P0, PT, R15, R3.reuse, PT ;  /* 0x000000030f00720c */ /* 0x080fe20003f06270 */
[CC--:B----4-:R-:W-:Y:S01]  /*8c90*/  FFMA.FTZ R15, R90.reuse, R28.reuse, R105 ;  /* 0x0000001c5a0f7223 */ /* 0x0d0fe20000010069 */
[----:B------:R-:W-:Y:S01]  /*8ca0*/  FSEL R41, R41, -INF , !P5 ;  /* 0xff80000029297808 */ /* 0x000fe20006800000 */
[----:B------:R-:W-:Y:S01]  /*8cb0*/  FFMA.FTZ R6, R90, R28, R107 ;  /* 0x0000001c5a067223 */ /* 0x000fe2000001006b */
[----:B------:R-:W-:Y:S01]  /*8cc0*/  ISETP.GE.AND P5, PT, R30, R2, PT ;  /* 0x000000021e00720c */ /* 0x000fe20003fa6270 */
[----:B------:R-:W-:Y:S01]  /*8cd0*/  VIADD R28, R0, 0x11 ;  /* 0x00000011001c7836 */ /* 0x000fe20000000000 */
[----:B------:R-:W-:Y:S01]  /*8ce0*/  ISETP.GE.AND P3, PT, R30, R3, PT ;  /* 0x000000031e00720c */ /* 0x000fe20003f66270 */
[----:B------:R-:W-:Y:S01]  /*8cf0*/  MUFU.TANH R125, R125 ;  /* 0x0000007d007d7308 */ /* 0x000fe20000002400 */
[C---:B------:R-:W-:Y:S01]  /*8d00*/  VIADD R30, R0.reuse, 0x18 ;  /* 0x00000018001e7836 */ /* 0x040fe20000000000 */
[----:B------:R-:W-:Y:S01]  /*8d10*/  FSEL R45, R45, -INF , !P6 ;  /* 0xff8000002d2d7808 */ /* 0x000fe20007000000 */
[----:B------:R-:W-:Y:S01]  /*8d20*/  VIADD R4, R0, 0x19 ;  /* 0x0000001900047836 */ /* 0x000fe20000000000 */
[----:B------:R-:W-:-:S02]  /*8d30*/  FSEL R40, R40, -INF , !P4 ;  /* 0xff80000028287808 */ /* 0x000fc40006000000 */
[C---:B------:R-:W-:Y:S02]  /*8d40*/  ISETP.GE.AND P6, PT, R28.reuse, R2, PT ;  /* 0x000000021c00720c */ /* 0x040fe40003fc6270 */
[----:B------:R-:W-:Y:S01]  /*8d50*/  MUFU.TANH R101, R101 ;  /* 0x0000006500657308 */ /* 0x000fe20000002400 */
[-C--:B------:R-:W-:Y:S02]  /*8d60*/  ISETP.GE.AND P4, PT, R28, R3.reuse, PT ;  /* 0x000000031c00720c */ /* 0x080fe40003f86270 */
[----:B------:R-:W-:Y:S02]  /*8d70*/  FSEL R31, R31, -INF , !P5 ;  /* 0xff8000001f1f7808 */ /* 0x000fe40006800000 */
[----:B------:R-:W-:Y:S02]  /*8d80*/  I2FP.F32.S32 R28, R28 ;  /* 0x0000001c001c7245 */ /* 0x000fe40000201400 */
[----:B------:R-:W-:Y:S01]  /*8d90*/  ISETP.GE.AND P5, PT, R30, R2, PT ;  /* 0x000000021e00720c */ /* 0x000fe20003fa6270 */
[----:B------:R-:W3:Y:S01]  /*8da0*/  MUFU.TANH R127, R127 ;  /* 0x0000007f007f7308 */ /* 0x000ee20000002400 */
[----:B------:R-:W-:Y:S01]  /*8db0*/  FSEL R15, R15, -INF , !P2 ;  /* 0xff8000000f0f7808 */ /* 0x000fe20005000000 */
[-C--:B--2---:R-:W-:Y:S01]  /*8dc0*/  FFMA.FTZ R91, R90, R28.reuse, R97 ;  /* 0x0000001c5a5b7223 */ /* 0x084fe20000010061 */
[----:B------:R-:W-:Y:S01]  /*8dd0*/  FSEL R6, R6, -INF , !P0 ;  /* 0xff80000006067808 */ /* 0x000fe20004000000 */
[----:B-1----:R-:W-:Y:S01]  /*8de0*/  FFMA.FTZ R44, R90, R28, R99 ;  /* 0x0000001c5a2c7223 */ /* 0x002fe20000010063 */
[----:B------:R-:W-:Y:S01]  /*8df0*/  ISETP.GE.AND P2, PT, R4, R2, PT ;  /* 0x000000020400720c */ /* 0x000fe20003f46270 */
[----:B------:R-:W-:Y:S01]  /*8e00*/  VIADD R28, R0, 0x59 ;  /* 0x00000059001c7836 */ /* 0x000fe20000000000 */
[----:B------:R-:W-:Y:S01]  /*8e10*/  ISETP.GE.AND P0, PT, R4, R3, PT ;  /* 0x000000030400720c */ /* 0x000fe20003f06270 */
[----:B------:R-:W1:Y:S01]  /*8e20*/  MUFU.TANH R103, R103 ;  /* 0x0000006700677308 */ /* 0x000e620000002400 */
[----:B------:R-:W-:-:S02]  /*8e30*/  I2FP.F32.S32 R4, R4 ;  /* 0x0000000400047245 */ /* 0x000fc40000201400 */
[----:B------:R-:W-:Y:S02]  /*8e40*/  FSEL R91, R91, -INF , !P6 ;  /* 0xff8000005b5b7808 */ /* 0x000fe40007000000 */
[----:B------:R-:W-:Y:S02]  /*8e50*/  FSEL R44, R44, -INF , !P4 ;  /* 0xff8000002c2c7808 */ /* 0x000fe40006000000 */
[----:B------:R-:W-:Y:S01]  /*8e60*/  ISETP.GE.AND P6, PT, R28, R2, PT ;  /* 0x000000021c00720c */ /* 0x000fe20003fc6270 */
[----:B------:R2:W-:Y:S01]  /*8e70*/  MUFU.TANH R25, R12 ;  /* 0x0000000c00197308 */ /* 0x0005e20000002400 */
[----:B---3--:R-:W-:Y:S01]  /*8e80*/  FFMA.FTZ R73, R90, R4, R127 ;  /* 0x000000045a497223 */ /* 0x008fe2000001007f */
[----:B------:R-:W-:Y:S02]  /*8e90*/  ISETP.GE.AND P4, PT, R28, R3, PT ;  /* 0x000000031c00720c */ /* 0x000fe40003f86270 */
[----:B------:R-:W-:Y:S02]  /*8ea0*/  I2FP.F32.S32 R28, R28 ;  /* 0x0000001c001c7245 */ /* 0x000fe40000201400 */
[----:B------:R-:W-:-:S02]  /*8eb0*/  FSEL R73, R73, -INF , !P2 ;  /* 0xff80000049497808 */ /* 0x000fc40005000000 */
[----:B------:R-:W3:Y:S01]  /*8ec0*/  MUFU.TANH R37, R37 ;  /* 0x0000002500257308 */ /* 0x000ee20000002400 */
[----:B-1----:R-:W-:-:S05]  /*8ed0*/  FFMA.FTZ R54, R90, R4, R103 ;  /* 0x000000045a367223 */ /* 0x002fca0000010067 */
[----:B------:R-:W-:Y:S02]  /*8ee0*/  FSEL R54, R54, -INF , !P0 ;  /* 0xff80000036367808 */ /* 0x000fe40004000000 */
[----:B------:R-:W1:Y:S01]  /*8ef0*/  MUFU.TANH R39, R39 ;  /* 0x0000002700277308 */ /* 0x000e620000002400 */
[----:B--2---:R-:W-:Y:S02]  /*8f00*/  FSEL R12, R95, -INF , !P3 ;  /* 0xff8000005f0c7808 */ /* 0x004fe40005800000 */
[----:B------:R-:W-:Y:S02]  /*8f10*/  ISETP.GE.AND P3, PT, R30, R3, PT ;  /* 0x000000031e00720c */ /* 0x000fe40003f66270 */
[----:B------:R-:W-:-:S03]  /*8f20*/  I2FP.F32.S32 R30, R30 ;  /* 0x0000001e001e7245 */ /* 0x000fc60000201400 */
[----:B------:R2:W4:Y:S01]  /*8f30*/  MUFU.TANH R29, R32 ;  /* 0x00000020001d7308 */ /* 0x0005220000002400 */
[C---:B---3--:R-:W-:Y:S01]  /*8f40*/  FFMA.FTZ R37, R90.reuse, R28, R37 ;  /* 0x0000001c5a257223 */ /* 0x048fe20000010025 */
[CC--:B------:R-:W-:Y:S01]  /*8f50*/  FFMA.FTZ R89, R90.reuse, R30.reuse, R125 ;  /* 0x0000001e5a597223 */ /* 0x0c0fe2000001007d */
[----:B------:R-:W-:-:S03]  /*8f60*/  FFMA.FTZ R101, R90, R30, R101 ;  /* 0x0000001e5a657223 */ /* 0x000fc60000010065 */
[----:B------:R-:W-:Y:S02]  /*8f70*/  FSEL R37, R37, -INF , !P6 ;  /* 0xff80000025257808 */ /* 0x000fe40007000000 */
[----:B------:R-:W3:Y:S01]  /*8f80*/  MUFU.TANH R65, R34 ;  /* 0x0000002200417308 */ /* 0x000ee20000002400 */
[----:B------:R-:W-:Y:S01]  /*8f90*/  FSEL R89, R89, -INF , !P5 ;  /* 0xff80000059597808 */ /* 0x000fe20006800000 */
[----:B-1----:R-:W-:Y:S01]  /*8fa0*/  FFMA.FTZ R30, R90, R28, R39 ;  /* 0x0000001c5a1e7223 */ /* 0x002fe20000010027 */
[----:B------:R-:W-:-:S04]  /*8fb0*/  FSEL R4, R101, -INF , !P3 ;  /* 0xff80000065047808 */ /* 0x000fc80005800000 */
[----:B------:R-:W-:Y:S01]  /*8fc0*/  FSEL R30, R30, -INF , !P4 ;  /* 0xff8000001e1e7808 */ /* 0x000fe20006000000 */
[----:B------:R-:W1:Y:S01]  /*8fd0*/  MUFU.TANH R33, R33 ;  /* 0x0000002100217308 */ /* 0x000e620000002400 */
[----:B--2---:R-:W-:-:S05]  /*8fe0*/  VIADD R32, R0, 0x68 ;  /* 0x0000006800207836 */ /* 0x004fca0000000000 */
[C---:B------:R-:W-:Y:S02]  /*8ff0*/  ISETP.GE.AND P6, PT, R32.reuse, R2, PT ;  /* 0x000000022000720c */ /* 0x040fe40003fc6270 */
[----:B------:R-:W2:Y:S01]  /*9000*/  MUFU.TANH R35, R35 ;  /* 0x0000002300237308 */ /* 0x000ea20000002400 */
[----:B------:R-:W-:-:S07]  /*9010*/  ISETP.GE.AND P4, PT, R32, R3, PT ;  /* 0x000000032000720c */ /* 0x000fce0003f86270 */
[----:B------:R4:W2:Y:S08]  /*9020*/  MUFU.TANH R27, R26 ;  /* 0x0000001a001b7308 */ /* 0x0008b00000002400 */
[----:B------:R3:W-:Y:S08]  /*9030*/  MUFU.TANH R75, R22 ;  /* 0x00000016004b7308 */ /* 0x0007f00000002400 */
[----:B------:R-:W2:Y:S01]  /*9040*/  MUFU.TANH R23, R23 ;  /* 0x0000001700177308 */ /* 0x000ea20000002400 */
[----:B----4-:R-:W-:-:S05]  /*9050*/  VIADD R26, R0, 0x60 ;  /* 0x00000060001a7836 */ /* 0x010fca0000000000 */
[C---:B------:R-:W-:Y:S02]  /*9060*/  ISETP.GE.AND P5, PT, R26.reuse, R2, PT ;  /* 0x000000021a00720c */ /* 0x040fe40003fa6270 */
[-C--:B------:R-:W-:Y:S01]  /*9070*/  ISETP.GE.AND P3, PT, R26, R3.reuse, PT ;  /* 0x000000031a00720c */ /* 0x080fe20003f66270 */
[----:B---3--:R-:W-:Y:S01]  /*9080*/  VIADD R22, R0, 0x61 ;  /* 0x0000006100167836 */ /* 0x008fe20000000000 */
[----:B------:R-:W-:Y:S01]  /*9090*/  I2FP.F32.S32 R26, R26 ;  /* 0x0000001a001a7245 */ /* 0x000fe20000201400 */
[----:B------:R3:W4:Y:S03]  /*90a0*/  MUFU.TANH R79, R24 ;  /* 0x00000018004f7308 */ /* 0x0007260000002400 */
[----:B------:R-:W-:Y:S01]  /*90b0*/  ISETP.GE.AND P2, PT, R22, R2, PT ;  /* 0x000000021600720c */ /* 0x000fe20003f46270 */
[-C--:B------:R-:W-:Y:S01]  /*90c0*/  FFMA.FTZ R29, R90, R26.reuse, R29 ;  /* 0x0000001a5a1d7223 */ /* 0x080fe2000001001d */
[----:B------:R-:W-:Y:S01]  /*90d0*/  ISETP.GE.AND P0, PT, R22, R3, PT ;  /* 0x000000031600720c */ /* 0x000fe20003f06270 */
[----:B------:R-:W-:Y:S01]  /*90e0*/  FFMA.FTZ R28, R90, R26, R65 ;  /* 0x0000001a5a1c7223 */ /* 0x000fe20000010041 */
[----:B------:R-:W-:Y:S01]  /*90f0*/  I2FP.F32.S32 R22, R22 ;  /* 0x0000001600167245 */ /* 0x000fe20000201400 */
[----:B------:R4:W4:Y:S03]  /*9100*/  MUFU.TANH R81, R20 ;  /* 0x0000001400517308 */ /* 0x0009260000002400 */
[----:B------:R-:W-:Y:S01]  /*9110*/  FSEL R28, R28, -INF , !P3 ;  /* 0xff8000001c1c7808 */ /* 0x000fe20005800000 */
[CC--:B-1----:R-:W-:Y:S01]  /*9120*/  FFMA.FTZ R33, R90.reuse, R22.reuse, R33 ;  /* 0x000000165a217223 */ /* 0x0c2fe20000010021 */
[----:B--2---:R-:W-:Y:S01]  /*9130*/  FFMA.FTZ R26, R90, R22, R35 ;  /* 0x000000165a1a7223 */ /* 0x004fe20000010023 */
[C---:B------:R-:W-:Y:S01]  /*9140*/  VIADD R22, R0.reuse, 0x70 ;  /* 0x0000007000167836 */ /* 0x040fe20000000000 */
[----:B------:R-:W-:Y:S01]  /*9150*/  FSEL R35, R29, -INF , !P5 ;  /* 0xff8000001d237808 */ /* 0x000fe20006800000 */
[----:B------:R-:W-:Y:S01]  /*9160*/  MUFU.TANH R17, R17 ;  /* 0x0000001100117308 */ /* 0x000fe20000002400 */
[----:B---3--:R-:W-:Y:S01]  /*9170*/  VIADD R24, R0, 0x69 ;  /* 0x0000006900187836 */ /* 0x008fe20000000000 */
[----:B------:R-:W-:-:S02]  /*9180*/  FSEL R33, R33, -INF , !P2 ;  /* 0xff80000021217808 */ /* 0x000fc40005000000 */
[----:B------:R-:W-:Y:S02]  /*9190*/  FSEL R26, R26, -INF , !P0 ;  /* 0xff8000001a1a7808 */ /* 0x000fe40004000000 */
[C---:B------:R-:W-:Y:S02]  /*91a0*/  ISETP.GE.AND P5, PT, R24.reuse, R2, PT ;  /* 0x000000021800720c */ /* 0x040fe40003fa6270 */
[-C--:B------:R-:W-:Y:S01]  /*91b0*/  ISETP.GE.AND P3, PT, R24, R3.reuse, PT ;  /* 0x000000031800720c */ /* 0x080fe20003f66270 */
[----:B------:R-:W1:Y:S01]  /*91c0*/  MUFU.TANH R21, R21 ;  /* 0x0000001500157308 */ /* 0x000e620000002400 */
[----:B------:R-:W-:Y:S02]  /*91d0*/  I2FP.F32.S32 R24, R24 ;  /* 0x0000001800187245 */ /* 0x000fe40000201400 */
[----:B----4-:R-:W-:Y:S01]  /*91e0*/  I2FP.F32.S32 R20, R32 ;  /* 0x0000002000147245 */ /* 0x010fe20000201400 */
[----:B------:R-:W-:Y:S01]  /*91f0*/  VIADD R32, R0, 0x71 ;  /* 0x0000007100207836 */ /* 0x000fe20000000000 */
[----:B------:R-:W-:Y:S01]  /*9200*/  ISETP.GE.AND P2, PT, R22, R2, PT ;  /* 0x000000021600720c */ /* 0x000fe20003f46270 */
[----:B------:R-:W-:Y:S01]  /*9210*/  FFMA.FTZ R27, R90, R24, R27 ;  /* 0x000000185a1b7223 */ /* 0x000fe2000001001b */
[----:B------:R-:W-:Y:S01]  /*9220*/  ISETP.GE.AND P0, PT, R22, R3, PT ;  /* 0x000000031600720c */ /* 0x000fe20003f06270 */
[----:B------:R-:W2:Y:S01]  /*9230*/  MUFU.TANH R19, R19 ;  /* 0x0000001300137308 */ /* 0x000ea20000002400 */
[----:B------:R-:W-:Y:S01]  /*9240*/  I2FP.F32.S32 R22, R22 ;  /* 0x0000001600167245 */ /* 0x000fe20000201400 */
[C---:B------:R-:W-:Y:S01]  /*9250*/  FFMA.FTZ R25, R90.reuse, R20, R25 ;  /* 0x000000145a197223 */ /* 0x040fe20000010019 */
[----:B------:R-:W-:Y:S01]  /*9260*/  FFMA.FTZ R24, R90, R24, R23 ;  /* 0x000000185a187223 */ /* 0x000fe20000010017 */
[----:B------:R-:W-:-:S02]  /*9270*/  FSEL R27, R27, -INF , !P5 ;  /* 0xff8000001b1b7808 */ /* 0x000fc40006800000 */
[CC--:B------:R-:W-:Y:S01]  /*9280*/  FFMA.FTZ R79, R90.reuse, R22.reuse, R79 ;  /* 0x000000165a4f7223 */ /* 0x0c0fe2000001004f */
[----:B------:R-:W-:Y:S01]  /*9290*/  FFMA.FTZ R81, R90, R22, R81 ;  /* 0x000000165a517223 */ /* 0x000fe20000010051 */
[----:B------:R3:W-:Y:S01]  /*92a0*/  MUFU.TANH R39, R18 ;  /* 0x0000001200277308 */ /* 0x0007e20000002400 */
[----:B------:R-:W-:Y:S01]  /*92b0*/  FSEL R29, R25, -INF , !P6 ;  /* 0xff800000191d7808 */ /* 0x000fe20007000000 */
[----:B------:R-:W-:Y:S01]  /*92c0*/  VIADD R22, R0, 0x78 ;  /* 0x0000007800167836 */ /* 0x000fe20000000000 */
[----:B------:R-:W-:Y:S01]  /*92d0*/  FSEL R25, R79, -INF , !P2 ;  /* 0xff8000004f197808 */ /* 0x000fe20005000000 */
[----:B------:R-:W-:Y:S01]  /*92e0*/  VIADD R79, R85, 0x1800 ;  /* 0x00001800554f7836 */ /* 0x000fe20000000000 */
[-C--:B------:R-:W-:Y:S01]  /*92f0*/  ISETP.GE.AND P6, PT, R32, R2.reuse, PT ;  /* 0x000000022000720c */ /* 0x080fe20003fc6270 */
[----:B------:R-:W-:Y:S01]  /*9300*/  BAR.SYNC.DEFER_BLOCKING 0x0 ;  /* 0x0000000000007b1d */ /* 0x000fe20000010000 */
[----:B------:R-:W-:-:S05]  /*9310*/  ISETP.GE.AND P5, PT, R22, R2, PT ;  /* 0x000000021600720c */ /* 0x000fca0003fa6270 */
[----:B------:R4:W-:Y:S01]  /*9320*/  MUFU.TANH R23, R16 ;  /* 0x0000001000177308 */ /* 0x0009e20000002400 */
[----:B---3--:R-:W-:Y:S01]  /*9330*/  FFMA.FTZ R18, R90, R20, R75 ;  /* 0x000000145a127223 */ /* 0x008fe2000001004b */
[----:B------:R-:W-:-:S06]  /*9340*/  VIADD R20, R0, 0x79 ;  /* 0x0000007900147836 */ /* 0x000fcc0000000000 */
[----:B------:R-:W3:Y:S01]  /*9350*/  MUFU.TANH R7, R7 ;  /* 0x0000000700077308 */ /* 0x000ee20000002400 */
[----:B------:R-:W-:Y:S02]  /*9360*/  FSEL R18, R18, -INF , !P4 ;  /* 0xff80000012127808 */ /* 0x000fe40006000000 */
[----:B------:R-:W-:Y:S02]  /*9370*/  ISETP.GE.AND P2, PT, R20, R2, PT ;  /* 0x000000021400720c */ /* 0x000fe40003f46270 */
[-C--:B------:R-:W-:Y:S02]  /*9380*/  ISETP.GE.AND P4, PT, R32, R3.reuse, PT ;  /* 0x000000032000720c */ /* 0x080fe40003f86270 */
[----:B------:R-:W-:Y:S01]  /*9390*/  I2FP.F32.S32 R32, R32 ;  /* 0x0000002000207245 */ /* 0x000fe20000201400 */
[----:B------:R3:W3:Y:S01]  /*93a0*/  MUFU.TANH R65, R10 ;  /* 0x0000000a00417308 */ /* 0x0006e20000002400 */
[----:B----4-:R-:W-:Y:S02]  /*93b0*/  FSEL R16, R24, -INF , !P3 ;  /* 0xff80000018107808 */ /* 0x010fe40005800000 */
[----:B------:R-:W-:Y:S01]  /*93c0*/  FSEL R24, R81, -INF , !P0 ;  /* 0xff80000051187808 */ /* 0x000fe20004000000 */
[-C--:B-1----:R-:W-:Y:S01]  /*93d0*/  FFMA.FTZ R21, R90, R32.reuse, R21 ;  /* 0x000000205a157223 */ /* 0x082fe20000010015 */
[-C--:B------:R-:W-:Y:S01]  /*93e0*/  ISETP.GE.AND P0, PT, R20, R3.reuse, PT ;  /* 0x000000031400720c */ /* 0x080fe20003f06270 */
[----:B--2---:R-:W-:Y:S01]  /*93f0*/  FFMA.FTZ R19, R90, R32, R19 ;  /* 0x000000205a137223 */ /* 0x004fe20000010013 */
[----:B------:R-:W-:Y:S01]  /*9400*/  I2FP.F32.S32 R20, R20 ;  /* 0x0000001400147245 */ /* 0x000fe20000201400 */
[----:B------:R-:W1:Y:S01]  /*9410*/  MUFU.TANH R11, R11 ;  /* 0x0000000b000b7308 */ /* 0x000e620000002400 */
[----:B------:R-:W-:Y:S01]  /*9420*/  ISETP.GE.AND P3, PT, R22, R3, PT ;  /* 0x000000031600720c */ /* 0x000fe20003f66270 */
[----:B------:R-:W-:Y:S01]  /*9430*/  VIADD R32, R0, 0x58 ;  /* 0x0000005800207836 */ /* 0x000fe20000000000 */
[----:B------:R-:W-:Y:S01]  /*9440*/  I2FP.F32.S32 R22, R22 ;  /* 0x0000001600167245 */ /* 0x000fe20000201400 */
[CC--:B------:R-:W-:Y:S01]  /*9450*/  FFMA.FTZ R17, R90.reuse, R20.reuse, R17 ;  /* 0x000000145a117223 */ /* 0x0c0fe20000010011 */
[C---:B---3--:R-:W-:Y:S01]  /*9460*/  FFMA.FTZ R7, R90.reuse, R20, R7 ;  /* 0x000000145a077223 */ /* 0x048fe20000010007 */
[----:B------:R-:W-:Y:S01]  /*9470*/  VIADD R81, R85, 0x1000 ;  /* 0x0000100055517836 */ /* 0x000fe20000000000 */
[----:B------:R-:W-:Y:S01]  /*9480*/  I2FP.F32.S32 R34, R32 ;  /* 0x0000002000227245 */ /* 0x000fe20000201400 */
[----:B------:R-:W2:Y:S01]  /*9490*/  MUFU.TANH R13, R13 ;  /* 0x0000000d000d7308 */ /* 0x000ea20000002400 */
[----:B------:R-:W-:Y:S01]  /*94a0*/  FSEL R17, R17, -INF , !P2 ;  /* 0xff80000011117808 */ /* 0x000fe20005000000 */
[-C--:B------:R-:W-:Y:S01]  /*94b0*/  FFMA.FTZ R39, R90, R22.reuse, R39 ;  /* 0x000000165a277223 */ /* 0x080fe20000010027 */
[----:B------:R-:W-:Y:S01]  /*94c0*/  ISETP.GE.AND P2, PT, R50, 0x2, PT ;  /* 0x000000023200780c */ /* 0x000fe20003f46270 */
[----:B------:R-:W-:Y:S01]  /*94d0*/  FFMA.FTZ R10, R90, R22, R23 ;  /* 0x000000165a0a7223 */ /* 0x000fe20000010017 */
[----:B------:R-:W-:-:S02]  /*94e0*/  FSEL R23, R21, -INF , !P6 ;  /* 0xff80000015177808 */ /* 0x000fc40007000000 */
[----:B------:R-:W-:Y:S02]  /*94f0*/  FSEL R22, R19, -INF , !P4 ;  /* 0xff80000013167808 */ /* 0x000fe40006000000 */
[C---:B------:R-:W-:Y:S02]  /*9500*/  ISETP.GE.AND P6, PT, R0.reuse, R2, PT ;  /* 0x000000020000720c */ /* 0x040fe40003fc6270 */
[----:B------:R-:W-:Y:S02]  /*9510*/  ISETP.GE.AND P4, PT, R0, R3, PT ;  /* 0x000000030000720c */ /* 0x000fe40003f86270 */
[----:B------:R-:W-:Y:S02]  /*9520*/  I2FP.F32.S32 R21, R0 ;  /* 0x0000000000157245 */ /* 0x000fe40000201400 */
[----:B------:R-:W-:Y:S02]  /*9530*/  I2FP.F32.S32 R0, R32 ;  /* 0x0000002000007245 */ /* 0x000fe40000201400 */
[----:B------:R-:W-:Y:S01]  /*9540*/  FSEL R19, R39, -INF , !P5 ;  /* 0xff80000027137808 */ /* 0x000fe20006800000 */
[-C--:B------:R-:W-:Y:S01]  /*9550*/  FFMA.FTZ R49, R90, R21.reuse, R49 ;  /* 0x000000155a317223 */ /* 0x080fe20000010031 */
[----:B------:R-:W-:Y:S01]  /*9560*/  FSEL R20, R10, -INF , !P3 ;  /* 0xff8000000a147808 */ /* 0x000fe20005800000 */
[C---:B------:R-:W-:Y:S01]  /*9570*/  FFMA.FTZ R10, R90.reuse, R21, R65 ;  /* 0x000000155a0a7223 */ /* 0x040fe20000010041 */
[C---:B-1----:R-:W-:Y:S01]  /*9580*/  FFMA.FTZ R39, R90.reuse, R0, R11 ;  /* 0x000000005a277223 */ /* 0x042fe2000001000b */
[----:B--2---:R-:W-:Y:S01]  /*9590*/  FFMA.FTZ R34, R90, R34, R13 ;  /* 0x000000225a227223 */ /* 0x004fe2000001000d */
        /* <DEDUP_REMOVED lines=70> */
.L_x_4780:
[----:B------:R-:W1:Y:S02]  /*9a00*/  LDC R11, c[0x0][0x248] ;  /* 0x00009200ff0b7b82 */ /* 0x000e640000000800 */
[----:B-1----:R-:W-:-:S05]  /*9a10*/  IMAD.SHL.U32 R13, R11, 0x80, RZ ;  /* 0x000000800b0d7824 */ /* 0x002fca00078e00ff */
[----:B------:R-:W-:-:S04]  /*9a20*/  IADD3 R13, -R13, RZ, RZ ;  /* 0x000000ff0d0d7210 */ /* 0x000fc80007ffe1ff */
[----:B------:R-:W-:-:S07]  /*9a30*/  SHF.R.S32.HI R8, RZ, 0x1f, R13 ;  /* 0x0000001fff087819 */ /* 0x000fce000001140d */
.L_x_4781:
        /* <DEDUP_REMOVED lines=41> */
[----:B--2---:R-:W-:-:S04]  /*9cd0*/  LEA R94, P0, R32, UR10, 0x1 ;  /* 0x0000000a205e7c11 */ /* 0x004fc8000f8008ff */
[----:B------:R-:W-:-:S05]  /*9ce0*/  LEA.HI.X R95, R32, UR11, R11, 0x1, P0 ;  /* 0x0000000b205f7c11 */ /* 0x000fca00080f0c0b */
[----:B------:R-:W-:Y:S01]  /*9cf0*/  @!PT LDS RZ, [RZ] ;  /* 0x00000000fffff984 */ /* 0x000fe20000000800 */
[----:B------:R-:W-:Y:S01]  /*9d00*/  @!PT LDS RZ, [RZ] ;  /* 0x00000000fffff984 */ /* 0x000fe20000000800 */
[----:B------:R-:W-:Y:S01]  /*9d10*/  @!PT LDS RZ, [RZ] ;  /* 0x00000000fffff984 */ /* 0x000fe20000000800 */
[----:B------:R1:W-:Y:S04]  /*9d20*/  LDGSTS.E.BYPASS.LTC128B.128 [R122+0x2800], desc[UR6][R94.64] ;  /* 0x028000005e7a7fae */ /* 0x0003e8000b901d46 */
.L_x_4783:
[----:B------:R-:W-:Y:S05]  /*9d30*/  BSYNC B0 ;  /* 0x0000000000007941 */ /* 0x000fea0003800000 */
.L_x_4782:
[----:B------:R-:W0:Y:S01]  /*9d40*/  LDGDEPBAR ;  /* 0x00000000000079af */ /* 0x000e220000000000 */
[----:B------:R-:W-:-:S04]  /*9d50*/  LEA R120, P0, R13, R120, 0x1 ;  /* 0x000000780d787211 */ /* 0x000fc800078008ff */
[----:B------:R-:W-:-:S09]  /*9d60*/  LEA.HI.X R121, R13, R121, R8, 0x1, P0 ;  /* 0x000000790d797211 */ /* 0x000fd200000f0c08 */
.L_x_4779:
[----:B------:R-:W-:Y:S01]  /*9d70*/  FMNMX.FTZ R8, R7, R5, !PT ;  /* 0x0000000507087209 */ /* 0x000fe20007810000 */
[----:B------:R-:W-:Y:S01]  /*9d80*/  ULDC UR10, c[0x0][0x2ec] ;  /* 0x0000bb00000a7ab9 */ /* 0x000fe20000000800 */
[----:B------:R-:W-:Y:S01]  /*9d90*/  FMNMX.FTZ R11, R10, R14, !PT ;  /* 0x0000000e0a0b7209 */ /* 0x000fe20007810000 */
[----:B------:R-:W3:Y:S01]  /*9da0*/  S2UR UR4, SR_CgaCtaId ;  /* 0x00000000000479c3 */ /* 0x000ee20000008800 */
        /* <DEDUP_REMOVED lines=12> */
[----:B------:R-:W-:Y:S01]  /*9e70*/  FMNMX.FTZ R11, R54, R11, !PT ;  /* 0x0000000b360b7209 */ /* 0x000fe20007810000 */
[----:B---3--:R-:W-:Y:S01]  /*9e80*/  ULEA UR4, UR4, UR5, 0x18 ;  /* 0x0000000504047291 */ /* 0x008fe2000f8ec03f */
        /* <DEDUP_REMOVED lines=50> */
[----:B------:R-:W-:Y:S01]  /*a1b0*/  LEA R127, R9, R124, 0x1 ;  /* 0x0000007c097f7211 */ /* 0x000fe200078e08ff */
[----:B------:R-:W4:Y:S04]  /*a1c0*/  SHFL.BFLY PT, R66, R11, 0x2, 0x1f ;  /* 0x0c401f000b427f89 */ /* 0x000f2800000e0000 */
[----:B------:R-:W-:Y:S01]  /*a1d0*/  LDSM.16.MT88.4 R104, [R124+0x3000] ;  /* 0x003000007c68783b */ /* 0x000fe20000004200 */
[----:B---3--:R-:W-:-:S02]  /*a1e0*/  FMNMX.FTZ R8, R13, R8, !PT ;  /* 0x000000080d087209 */ /* 0x008fc40007810000 */
[----:B----4-:R-:W-:-:S03]  /*a1f0*/  FMNMX.FTZ R66, R11, R66, !PT ;  /* 0x000000420b427209 */ /* 0x010fc60007810000 */
[----:B------:R-:W3:Y:S02]  /*a200*/  SHFL.BFLY PT, R65, R8, 0x1, 0x1f ;  /* 0x0c201f0008417f89 */ /* 0x000ee400000e0000 */
[----:B---3--:R-:W-:-:S04]  /*a210*/  FMNMX.FTZ R65, R8, R65, !PT ;  /* 0x0000004108417209 */ /* 0x008fc80007810000 */
[C---:B------:R-:W-:Y:S01]  /*a220*/  FSETP.NEU.FTZ.AND P0, PT, R65.reuse, -INF , PT ;  /* 0xff8000004100780b */ /* 0x040fe20003f1d000 */
[----:B------:R-:W-:-:S05]  /*a230*/  FMUL.FTZ R32, R65, UR10 ;  /* 0x0000000a41207c20 */ /* 0x000fca0008410000 */
[----:B------:R-:W-:-:S05]  /*a240*/  FSEL R32, R32, RZ, P0 ;  /* 0x000000ff20207208 */ /* 0x000fca0000000000 */
[--C-:B------:R-:W-:Y:S01]  /*a250*/  FFMA.FTZ R126, R7, UR10, -R32.reuse ;  /* 0x0000000a077e7c23 */ /* 0x100fe20008010820 */
[--C-:B-12---:R-:W-:Y:S01]  /*a260*/  FFMA.FTZ R95, R45, UR10, -R32.reuse ;  /* 0x0000000a2d5f7c23 */ /* 0x106fe20008010820 */
[----:B------:R-:W1:Y:S01]  /*a270*/  SHFL.BFLY PT, R7, R66, 0x1, 0x1f ;  /* 0x0c201f0042077f89 */ /* 0x000e6200000e0000 */
        /* <DEDUP_REMOVED lines=18> */
[----:B------:R-:W-:-:S02]  /*a3a0*/  FFMA.FTZ R23, R23, UR10, -R32 ;  /* 0x0000000a17177c23 */ /* 0x000fc40008010820 */
[----:B------:R-:W-:Y:S01]  /*a3b0*/  MUFU.EX2 R95, R95 ;  /* 0x0000005f005f7308 */ /* 0x000fe20000000800 */
[----:B-1----:R-:W-:-:S04]  /*a3c0*/  FMNMX.FTZ R66, R66, R7, !PT ;  /* 0x0000000742427209 */ /* 0x002fc80007810000 */
[C---:B------:R-:W-:Y:S01]  /*a3d0*/  FSETP.NEU.FTZ.AND P0, PT, R66.reuse, -INF , PT ;  /* 0xff8000004200780b */ /* 0x040fe20003f1d000 */
[----:B------:R-:W-:Y:S02]  /*a3e0*/  FMUL.FTZ R21, R66, UR10 ;  /* 0x0000000a42157c20 */ /* 0x000fe40008410000 */
[----:B------:R-:W1:Y:S03]  /*a3f0*/  MUFU.EX2 R72, R72 ;  /* 0x0000004800487308 */ /* 0x000e660000000800 */
[----:B------:R-:W-:-:S05]  /*a400*/  FSEL R21, R21, RZ, P0 ;  /* 0x000000ff15157208 */ /* 0x000fca0000000000 */
[----:B------:R-:W-:Y:S01]  /*a410*/  MUFU.EX2 R75, R75 ;  /* 0x0000004b004b7308 */ /* 0x000fe20000000800 */
[--C-:B------:R-:W-:Y:S01]  /*a420*/  FFMA.FTZ R94, R10, UR10, -R21.reuse ;  /* 0x0000000a0a5e7c23 */ /* 0x100fe20008010815 */
[--C-:B------:R-:W-:Y:S01]  /*a430*/  FFMA.FTZ R91, R14, UR10, -R21.reuse ;  /* 0x0000000a0e5b7c23 */ /* 0x100fe20008010815 */
[----:B------:R-:W3:Y:S01]  /*a440*/  LDSM.16.MT88.4 R8, [R127+0x3000] ;  /* 0x003000007f08783b */ /* 0x000ee20000004200 */
[--C-:B------:R-:W-:Y:S01]  /*a450*/  FFMA.FTZ R89, R40, UR10, -R21.reuse ;  /* 0x0000000a28597c23 */ /* 0x100fe20008010815 */
[--C-:B------:R-:W-:Y:S01]  /*a460*/  FFMA.FTZ R70, R12, UR10, -R21.reuse ;  /* 0x0000000a0c467c23 */ /* 0x100fe20008010815 */
[--C-:B------:R-:W-:Y:S01]  /*a470*/  FFMA.FTZ R73, R6, UR10, -R21.reuse ;  /* 0x0000000a06497c23 */ /* 0x100fe20008010815 */
[--C-:B------:R-:W-:Y:S01]  /*a480*/  FFMA.FTZ R40, R4, UR10, -R21.reuse ;  /* 0x0000000a04287c23 */ /* 0x100fe20008010815 */
[----:B------:R-:W-:Y:S01]  /*a490*/  MUFU.EX2 R94, R94 ;  /* 0x0000005e005e7308 */ /* 0x000fe20000000800 */
[----:B--2---:R-:W-:Y:S01]  /*a4a0*/  F2FP.BF16.F32.PACK_AB R4, R125, R126 ;  /* 0x0000007e7d04723e */ /* 0x004fe200000010ff */
[----:B------:R-:W2:Y:S01]  /*a4b0*/  LDSM.16.MT88.4 R12, [R124+0x3400] ;  /* 0x003400007c0c783b */ /* 0x000ea20000004200 */
[----:B-1----:R-:W-:Y:S01]  /*a4c0*/  F2FP.BF16.F32.PACK_AB R6, R72, R95 ;  /* 0x0000005f4806723e */ /* 0x002fe200000010ff */
        /* <DEDUP_REMOVED lines=24> */
[----:B------:R-:W-:Y:S01]  /*a650*/  FFMA.FTZ R58, R58, UR10, -R21 ;  /* 0x0000000a3a3a7c23 */ /* 0x000fe20008010815 */
[----:B------:R-:W-:Y:S01]  /*a660*/  FADD.FTZ R94, R94, R91 ;  /* 0x0000005b5e5e7221 */ /* 0x000fe20000010000 */
[----:B------:R-:W-:Y:S01]  /*a670*/  FADD.FTZ R126, R126, R125 ;  /* 0x0000007d7e7e7221 */ /* 0x000fe20000010000 */
[--C-:B------:R-:W-:Y:S01]  /*a680*/  FFMA.FTZ R64, R39, UR10, -R32.reuse ;  /* 0x0000000a27407c23 */ /* 0x100fe20008010820 */
[----:B------:R-:W1:Y:S01]  /*a690*/  MUFU.EX2 R46, R46 ;  /* 0x0000002e002e7308 */ /* 0x000e620000000800 */
[----:B------:R-:W-:Y:S01]  /*a6a0*/  FFMA.FTZ R62, R35, UR10, -R32 ;  /* 0x0000000a233e7c23 */ /* 0x000fe20008010820 */
[----:B------:R-:W-:Y:S01]  /*a6b0*/  FADD.FTZ R95, R95, R126 ;  /* 0x0000007e5f5f7221 */ /* 0x000fe20000010000 */
[--C-:B------:R-:W-:Y:S01]  /*a6c0*/  FFMA.FTZ R38, R38, UR10, -R21.reuse ;  /* 0x0000000a26267c23 */ /* 0x100fe20008010815 */
[--C-:B------:R-:W-:Y:S01]  /*a6d0*/  FFMA.FTZ R35, R36, UR10, -R21.reuse ;  /* 0x0000000a24237c23 */ /* 0x100fe20008010815 */
[--C-:B------:R-:W-:Y:S01]  /*a6e0*/  FFMA.FTZ R39, R34, UR10, -R21.reuse ;  /* 0x0000000a22277c23 */ /* 0x100fe20008010815 */
[----:B------:R-:W-:Y:S01]  /*a6f0*/  FFMA.FTZ R30, R30, UR10, -R21 ;  /* 0x0000000a1e1e7c23 */ /* 0x000fe20008010815 */
[----:B------:R-:W-:Y:S01]  /*a700*/  FADD.FTZ R72, R72, R95 ;  /* 0x0000005f48487221 */ /* 0x000fe20000010000 */
[----:B------:R-:W-:Y:S01]  /*a710*/  MUFU.EX2 R45, R45 ;  /* 0x0000002d002d7308 */ /* 0x000fe20000000800 */
[----:B----4-:R-:W-:Y:S01]  /*a720*/  F2FP.BF16.F32.PACK_AB R7, R70, R89 ;  /* 0x000000594607723e */ /* 0x010fe200000010ff */
[----:B------:R-:W-:Y:S01]  /*a730*/  FADD.FTZ R89, R89, R94 ;  /* 0x0000005e59597221 */ /* 0x000fe20000010000 */
[----:B------:R-:W-:Y:S01]  /*a740*/  FFMA.FTZ R36, R17, UR10, -R32 ;  /* 0x0000000a11247c23 */ /* 0x000fe20008010820 */
[--C-:B------:R-:W-:Y:S01]  /*a750*/  FFMA.FTZ R17, R28, UR10, -R21.reuse ;  /* 0x0000000a1c117c23 */ /* 0x100fe20008010815 */
[----:B------:R-:W-:Y:S01]  /*a760*/  FFMA.FTZ R26, R26, UR10, -R21 ;  /* 0x0000000a1a1a7c23 */ /* 0x000fe20008010815 */
[----:B------:R-:W-:Y:S01]  /*a770*/  FADD.FTZ R70, R70, R89 ;  /* 0x0000005946467221 */ /* 0x000fe20000010000 */
[----:B------:R-:W-:Y:S01]  /*a780*/  FFMA.FTZ R28, R16, UR10, -R21 ;  /* 0x0000000a101c7c23 */ /* 0x000fe20008010815 */
[C---:B------:R-:W-:Y:S01]  /*a790*/  HMMA.16816.F32.BF16 R108, R4.reuse, R104, RZ ;  /* 0x00000068046c723c */ /* 0x040fe200000418ff */
[----:B------:R-:W4:Y:S01]  /*a7a0*/  MUFU.EX2 R42, R42 ;  /* 0x0000002a002a7308 */ /* 0x000f220000000800 */
[C---:B-1----:R-:W-:Y:S01]  /*a7b0*/  F2FP.BF16.F32.PACK_AB R96, R46.reuse, R75 ;  /* 0x0000004b2e60723e */ /* 0x042fe200000010ff */
[----:B------:R-:W-:Y:S01]  /*a7c0*/  FADD.FTZ R75, R75, R72 ;  /* 0x000000484b4b7221 */ /* 0x000fe20000010000 */
[--C-:B------:R-:W-:Y:S01]  /*a7d0*/  FFMA.FTZ R34, R25, UR10, -R32.reuse ;  /* 0x0000000a19227c23 */ /* 0x100fe20008010820 */
[----:B------:R-:W-:Y:S01]  /*a7e0*/  FFMA.FTZ R25, R19, UR10, -R32 ;  /* 0x0000000a13197c23 */ /* 0x000fe20008010820 */
[C---:B------:R-:W-:Y:S01]  /*a7f0*/  HMMA.16816.F32.BF16 R104, R4.reuse, R106, RZ ;  /* 0x0000006a0468723c */ /* 0x040fe200000418ff */
[----:B------:R-:W-:Y:S01]  /*a800*/  FADD.FTZ R46, R46, R75 ;  /* 0x0000004b2e2e7221 */ /* 0x000fe20000010000 */
[--C-:B------:R-:W-:Y:S01]  /*a810*/  FFMA.FTZ R91, R0, UR10, -R21.reuse ;  /* 0x0000000a005b7c23 */ /* 0x100fe20008010815 */
[----:B------:R-:W-:Y:S01]  /*a820*/  MUFU.EX2 R73, R73 ;  /* 0x0000004900497308 */ /* 0x000fe20000000800 */
[--C-:B------:R-:W-:Y:S01]  /*a830*/  FFMA.FTZ R24, R24, UR10, -R21.reuse ;  /* 0x0000000a18187c23 */ /* 0x100fe20008010815 */
[----:B------:R-:W-:Y:S01]  /*a840*/  FFMA.FTZ R20, R20, UR10, -R21 ;  /* 0x0000000a14147c23 */ /* 0x000fe20008010815 */
[C---:B---3--:R-:W-:Y:S05]  /*a850*/  HMMA.16816.F32.BF16 R100, R4.reuse, R8, RZ ;  /* 0x000000080464723c */ /* 0x048fea00000418ff */
[----:B------:R-:W1:Y:S01]  /*a860*/  MUFU.EX2 R44, R44 ;  /* 0x0000002c002c7308 */ /* 0x000e620000000800 */
[----:B------:R-:W-:Y:S01]  /*a870*/  HMMA.16816.F32.BF16 R4, R4, R10, RZ ;  /* 0x0000000a0404723c */ /* 0x000fe200000418ff */
[----:B------:R-:W3:Y:S01]  /*a880*/  LDSM.16.MT88.4 R8, [R127+0x3400] ;  /* 0x003400007f08783b */ /* 0x000ee20000004200 */
[----:B----4-:R-:W-:-:S05]  /*a890*/  F2FP.BF16.F32.PACK_AB R98, R42, R45 ;  /* 0x0000002d2a62723e */ /* 0x010fca00000010ff */
[----:B------:R-:W-:Y:S08]  /*a8a0*/  MUFU.EX2 R40, R40 ;  /* 0x0000002800287308 */ /* 0x000ff00000000800 */
[----:B------:R-:W4:Y:S01]  /*a8b0*/  MUFU.EX2 R31, R31 ;  /* 0x0000001f001f7308 */ /* 0x000f220000000800 */
[----:B-1----:R-:W-:Y:S01]  /*a8c0*/  F2FP.BF16.F32.PACK_AB R97, R44, R73 ;  /* 0x000000492c61723e */ /* 0x002fe200000010ff */
[----:B------:R-:W-:Y:S01]  /*a8d0*/  FADD.FTZ R73, R73, R70 ;  /* 0x0000004649497221 */ /* 0x000fe20000010000 */
[----:B------:R-:W-:Y:S01]  /*a8e0*/  FFMA.FTZ R70, R43, UR10, -R32 ;  /* 0x0000000a2b467c23 */ /* 0x000fe20008010820 */
[----:B------:R-:W-:-:S02]  /*a8f0*/  FFMA.FTZ R43, R22, UR10, -R21 ;  /* 0x0000000a162b7c23 */ /* 0x000fc40008010815 */
        /* <DEDUP_REMOVED lines=9> */
[----:B------:R-:W-:Y:S02]  /*a990*/  LDSM.16.MT88.4 R12, [R127+0x4400] ;  /* 0x004400007f0c783b */ /* 0x000fe40000004200 */
[----:B------:R-:W2:Y:S03]  /*a9a0*/  MUFU.EX2 R49, R49 ;  /* 0x0000003100317308 */ /* 0x000ea60000000800 */
[C---:B---3--:R-:W-:Y:S05]  /*a9b0*/  HMMA.16816.F32.BF16 R100, R96.reuse, R8, R100 ;  /* 0x000000086064723c */ /* 0x048fea0000041864 */
[----:B------:R-:W-:Y:S01]  /*a9c0*/  MUFU.EX2 R52, R52 ;  /* 0x0000003400347308 */ /* 0x000fe20000000800 */
[----:B------:R-:W-:Y:S01]  /*a9d0*/  HMMA.16816.F32.BF16 R96, R96, R10, R4 ;  /* 0x0000000a6060723c */ /* 0x000fe20000041804 */
[----:B------:R-:W3:Y:S06]  /*a9e0*/  LDSM.16.MT88.4 R8, [R124+0x3800] ;  /* 0x003800007c08783b */ /* 0x000eec0000004200 */
[----:B------:R-:W4:Y:S01]  /*a9f0*/  MUFU.EX2 R51, R51 ;  /* 0x0000003300337308 */ /* 0x000f220000000800 */
[----:B-1----:R-:W-:-:S02]  /*aa00*/  F2FP.BF16.F32.PACK_AB R4, R53, R136 ;  /* 0x000000883504723e */ /* 0x002fc400000010ff */
[----:B--2---:R-:W-:-:S05]  /*aa10*/  F2FP.BF16.F32.PACK_AB R6, R49, R54 ;  /* 0x000000363106723e */ /* 0x004fca00000010ff */
[----:B------:R-:W-:Y:S08]  /*aa20*/  MUFU.EX2 R48, R48 ;  /* 0x0000003000307308 */ /* 0x000ff00000000800 */
[----:B------:R-:W1:Y:S01]  /*aa30*/  MUFU.EX2 R47, R47 ;  /* 0x0000002f002f7308 */ /* 0x000e620000000800 */
[----:B----4-:R-:W-:Y:S01]  /*aa40*/  F2FP.BF16.F32.PACK_AB R5, R51, R52 ;  /* 0x000000343305723e */ /* 0x010fe200000010ff */
[----:B------:R-:W-:-:S04]  /*aa50*/  FADD.FTZ R52, R52, R31 ;  /* 0x0000001f34347221 */ /* 0x000fc80000010000 */
[----:B------:R-:W-:Y:S02]  /*aa60*/  FADD.FTZ R51, R51, R52 ;  /* 0x0000003433337221 */ /* 0x000fe40000010000 */
[----:B------:R-:W-:Y:S08]  /*aa70*/  MUFU.EX2 R134, R134 ;  /* 0x0000008600867308 */ /* 0x000ff00000000800 */
[----:B------:R-:W2:Y:S01]  /*aa80*/  MUFU.EX2 R61, R61 ;  /* 0x0000003d003d7308 */ /* 0x000ea20000000800 */
[----:B-1----:R-:W-:Y:S01]  /*aa90*/  F2FP.BF16.F32.PACK_AB R7, R47, R48 ;  /* 0x000000302f07723e */ /* 0x002fe200000010ff */
[----:B------:R-:W-:-:S04]  /*aaa0*/  FADD.FTZ R48, R48, R51 ;  /* 0x0000003330307221 */ /* 0x000fc80000010000 */
[----:B------:R-:W-:Y:S02]  /*aab0*/  FADD.FTZ R47, R47, R48 ;  /* 0x000000302f2f7221 */ /* 0x000fe40000010000 */
[C---:B---3--:R-:W-:Y:S01]  /*aac0*/  HMMA.16816.F32.BF16 R108, R4.reuse, R8, R108 ;  /* 0x00000008046c723c */ /* 0x048fe2000004186c */
        /* <DEDUP_REMOVED lines=12> */
[----:B------:R-:W-:Y:S01]  /*ab90*/  MUFU.EX2 R69, R69 ;  /* 0x0000004500457308 */ /* 0x000fe20000000800 */
        /* <DEDUP_REMOVED lines=10> */
[----:B------:R-:W2:Y:S08]  /*ac40*/  MUFU.EX2 R68, R68 ;  /* 0x0000004400447308 */ /* 0x000eb00000000800 */
[----:B------:R-:W3:Y:S01]  /*ac50*/  MUFU.EX2 R71, R71 ;  /* 0x0000004700477308 */ /* 0x000ee20000000800 */
[C---:B-1----:R-:W-:Y:S07]  /*ac60*/  HMMA.16816.F32.BF16 R108, R4.reuse, R8, R108 ;  /* 0x00000008046c723c */ /* 0x042fee000004186c */
[----:B------:R-:W-:Y:S01]  /*ac70*/  MUFU.EX2 R67, R67 ;  /* 0x0000004300437308 */ /* 0x000fe20000000800 */
[----:B--2---:R-:W-:Y:S01]  /*ac80*/  FADD.FTZ R0, R68, R55 ;  /* 0x0000003744007221 */ /* 0x004fe20000010000 */
[----:B------:R-:W-:Y:S01]  /*ac90*/  HMMA.16816.F32.BF16 R104, R4, R10, R104 ;  /* 0x0000000a0468723c */ /* 0x000fe20000041868 */
[----:B------:R-:W1:Y:S05]  /*aca0*/  LDSM.16.MT88.4 R8, [R127+0x3c00] ;  /* 0x003c00007f08783b */ /* 0x000e6a0000004200 */
[----:B------:R-:W2:Y:S01]  /*acb0*/  MUFU.EX2 R58, R58 ;  /* 0x0000003a003a7308 */ /* 0x000ea20000000800 */
[----:B---3--:R-:W-:-:S07]  /*acc0*/  FADD.FTZ R0, R71, R0 ;  /* 0x0000000047007221 */ /* 0x008fce0000010000 */
        /* <DEDUP_REMOVED lines=9> */
[----:B------:R-:W-:-:S02]  /*ad60*/  F2FP.BF16.F32.PACK_AB R4, R69, R140 ;  /* 0x0000008c4504723e */ /* 0x000fc400000010ff */
[----:B------:R-:W-:Y:S02]  /*ad70*/  F2FP.BF16.F32.PACK_AB R5, R71, R68 ;  /* 0x000000444705723e */ /* 0x000fe400000010ff */
[----:B------:R-:W-:Y:S02]  /*ad80*/  F2FP.BF16.F32.PACK_AB R6, R63, R138 ;  /* 0x0000008a3f06723e */ /* 0x000fe400000010ff */
[----:B--2---:R-:W-:Y:S01]  /*ad90*/  F2FP.BF16.F32.PACK_AB R7, R58, R67 ;  /* 0x000000433a07723e */ /* 0x004fe200000010ff */
[----:B------:R-:W-:Y:S01]  /*ada0*/  MUFU.EX2 R39, R39 ;  /* 0x0000002700277308 */ /* 0x000fe20000000800 */
[----:B------:R-:W-:-:S04]  /*adb0*/  FADD.FTZ R67, R67, R0 ;  /* 0x0000000043437221 */ /* 0x000fc80000010000 */
[----:B------:R-:W-:-:S03]  /*adc0*/  FADD.FTZ R67, R58, R67 ;  /* 0x000000433a437221 */ /* 0x000fc60000010000 */
[----:B------:R-:W2:Y:S08]  /*add0*/  MUFU.EX2 R30, R30 ;  /* 0x0000001e001e7308 */ /* 0x000eb00000000800 */
[----:B------:R-:W-:Y:S08]  /*ade0*/  MUFU.EX2 R32, R27 ;  /* 0x0000001b00207308 */ /* 0x000ff00000000800 */
[----:B------:R-:W-:Y:S01]  /*adf0*/  MUFU.EX2 R62, R62 ;  /* 0x0000003e003e7308 */ /* 0x000fe20000000800 */
[C---:B-1----:R-:W-:Y:S07]  /*ae00*/  HMMA.16816.F32.BF16 R108, R4.reuse, R8, R108 ;  /* 0x00000008046c723c */ /* 0x042fee000004186c */
[----:B------:R-:W1:Y:S01]  /*ae10*/  MUFU.EX2 R33, R33 ;  /* 0x0000002100217308 */ /* 0x000e620000000800 */
[C---:B------:R-:W-:Y:S01]  /*ae20*/  HMMA.16816.F32.BF16 R104, R4.reuse, R10, R104 ;  /* 0x0000000a0468723c */ /* 0x040fe20000041868 */
[----:B------:R-:W5:Y:S06]  /*ae30*/  LDSM.16.MT88.4 R8, [R127+0x4000] ;  /* 0x004000007f08783b */ /* 0x000f6c0000004200 */
[----:B------:R-:W-:Y:S08]  /*ae40*/  MUFU.EX2 R29, R29 ;  /* 0x0000001d001d7308 */ /* 0x000ff00000000800 */
[----:B------:R1:W-:Y:S08]  /*ae50*/  MUFU.EX2 R27, R17 ;  /* 0x00000011001b7308 */ /* 0x0003f00000000800 */
[----:B------:R-:W1:Y:S08]  /*ae60*/  MUFU.EX2 R26, R26 ;  /* 0x0000001a001a7308 */ /* 0x000e700000000800 */
[----:B------:R-:W-:Y:S08]  /*ae70*/  MUFU.EX2 R28, R28 ;  /* 0x0000001c001c7308 */ /* 0x000ff00000000800 */
[----:B------:R-:W-:Y:S01]  /*ae80*/  MUFU.EX2 R34, R34 ;  /* 0x0000002200227308 */ /* 0x000fe20000000800 */
[C---:B-----5:R-:W-:Y:S06]  /*ae90*/  HMMA.16816.F32.BF16 R100, R4.reuse, R8, R100 ;  /* 0x000000080464723c */ /* 0x060fec0000041864 */
[----:B------:R-:W-:Y:S01]  /*aea0*/  HMMA.16816.F32.BF16 R96, R4, R10, R96 ;  /* 0x0000000a0460723c */ /* 0x000fe20000041860 */
[----:B------:R-:W5:Y:S01]  /*aeb0*/  LDSM.16.MT88.4 R8, [R124+0x4400] ;  /* 0x004400007c08783b */ /* 0x000f620000004200 */
[----:B------:R-:W-:Y:S05]  /*aec0*/  MUFU.EX2 R23, R23 ;  /* 0x0000001700177308 */ /* 0x000fea0000000800 */
[----:B------:R-:W-:Y:S01]  /*aed0*/  FADD.FTZ R5, R45, R46 ;  /* 0x0000002e2d057221 */ /* 0x000fe20000010000 */
[----:B---3--:R-:W-:-:S02]  /*aee0*/  F2FP.BF16.F32.PACK_AB R4, R41, R70 ;  /* 0x000000462904723e */ /* 0x008fc400000010ff */
[----:B----4-:R-:W-:Y:S01]  /*aef0*/  F2FP.BF16.F32.PACK_AB R6, R37, R64 ;  /* 0x000000402506723e */ /* 0x010fe200000010ff */
[----:B------:R-:W-:Y:S01]  /*af00*/  FADD.FTZ R5, R42, R5 ;  /* 0x000000052a057221 */ /* 0x000fe20000010000 */
[----:B--2---:R-:W-:Y:S01]  /*af10*/  F2FP.BF16.F32.PACK_AB R7, R30, R39 ;  /* 0x000000271e07723e */ /* 0x004fe200000010ff */
[----:B------:R-:W-:Y:S02]  /*af20*/  MUFU.EX2 R24, R24 ;  /* 0x0000001800187308 */ /* 0x000fe40000000800 */
[----:B------:R-:W-:Y:S01]  /*af30*/  FADD.FTZ R136, R136, R5 ;  /* 0x0000000588887221 */ /* 0x000fe20000010000 */
[----:B------:R-:W-:Y:S01]  /*af40*/  F2FP.BF16.F32.PACK_AB R5, R35, R38 ;  /* 0x000000262305723e */ /* 0x000fe200000010ff */
[----:B------:R-:W-:Y:S02]  /*af50*/  FADD.FTZ R38, R38, R67 ;  /* 0x0000004326267221 */ /* 0x000fe40000010000 */
[----:B------:R-:W-:Y:S02]  /*af60*/  FADD.FTZ R53, R53, R136 ;  /* 0x0000008835357221 */ /* 0x000fe40000010000 */
[----:B------:R-:W-:Y:S01]  /*af70*/  FADD.FTZ R38, R35, R38 ;  /* 0x0000002623267221 */ /* 0x000fe20000010000 */
[----:B------:R-:W-:Y:S01]  /*af80*/  MUFU.EX2 R43, R43 ;  /* 0x0000002b002b7308 */ /* 0x000fe20000000800 */
[----:B------:R-:W-:Y:S01]  /*af90*/  FADD.FTZ R54, R54, R53 ;  /* 0x0000003536367221 */ /* 0x000fe20000010000 */
[----:B------:R-:W-:Y:S01]  /*afa0*/  HMMA.16816.F32.BF16 R100, R4, R12, R100 ;  /* 0x0000000c0464723c */ /* 0x000fe20000041864 */
[----:B------:R-:W-:-:S02]  /*afb0*/  FADD.FTZ R39, R39, R38 ;  /* 0x0000002627277221 */ /* 0x000fc40000010000 */
[----:B------:R-:W-:Y:S02]  /*afc0*/  FADD.FTZ R49, R49, R54 ;  /* 0x0000003631317221 */ /* 0x000fe40000010000 */
[----:B------:R-:W-:Y:S01]  /*afd0*/  FADD.FTZ R30, R30, R39 ;  /* 0x000000271e1e7221 */ /* 0x000fe20000010000 */
[----:B------:R-:W-:Y:S01]  /*afe0*/  HMMA.16816.F32.BF16 R96, R4, R14, R96 ;  /* 0x0000000e0460723c */ /* 0x000fe20000041860 */
[----:B------:R-:W-:Y:S01]  /*aff0*/  FADD.FTZ R134, R134, R49 ;  /* 0x0000003186867221 */ /* 0x000fe20000010000 */
[----:B------:R-:W-:Y:S01]  /*b000*/  FFMA.FTZ R12, R18, UR10, -R21 ;  /* 0x0000000a120c7c23 */ /* 0x000fe20008010815 */
[----:B------:R-:W-:Y:S01]  /*b010*/  MUFU.EX2 R25, R25 ;  /* 0x0000001900197308 */ /* 0x000fe20000000800 */
[----:B-1----:R-:W1:Y:S01]  /*b020*/  LDSM.16.MT88.4 R16, [R127+0x4800] ;  /* 0x004800007f10783b */ /* 0x002e620000004200 */
[----:B------:R-:W-:-:S04]  /*b030*/  FADD.FTZ R134, R61, R134 ;  /* 0x000000863d867221 */ /* 0x000fc80000010000 */
[----:B------:R-:W-:Y:S01]  /*b040*/  FADD.FTZ R59, R59, R134 ;  /* 0x000000863b3b7221 */ /* 0x000fe20000010000 */
[----:B-----5:R-:W-:Y:S01]  /*b050*/  HMMA.16816.F32.BF16 R108, R4, R8, R108 ;  /* 0x00000008046c723c */ /* 0x020fe2000004186c */
[----:B------:R2:W3:Y:S02]  /*b060*/  MUFU.EX2 R31, R12 ;  /* 0x0000000c001f7308 */ /* 0x0004e40000000800 */
[----:B------:R-:W-:-:S03]  /*b070*/  FADD.FTZ R59, R56, R59 ;  /* 0x0000003b383b7221 */ /* 0x000fc60000010000 */
[----:B------:R-:W-:Y:S01]  /*b080*/  HMMA.16816.F32.BF16 R104, R4, R10, R104 ;  /* 0x0000000a0468723c */ /* 0x000fe20000041868 */
[----:B------:R-:W4:Y:S01]  /*b090*/  LDSM.16.MT88.4 R8, [R124+0x4800] ;  /* 0x004800007c08783b */ /* 0x000f220000004200 */
[----:B------:R-:W-:Y:S01]  /*b0a0*/  FADD.FTZ R140, R140, R59 ;  /* 0x0000003b8c8c7221 */ /* 0x000fe20000010000 */
[----:B------:R-:W5:Y:S03]  /*b0b0*/  MUFU.EX2 R36, R36 ;  /* 0x0000002400247308 */ /* 0x000f660000000800 */
[----:B------:R-:W-:Y:S01]  /*b0c0*/  FADD.FTZ R69, R69, R140 ;  /* 0x0000008c45457221 */ /* 0x000fe20000010000 */
[----:B------:R-:W-:Y:S02]  /*b0d0*/  F2FP.BF16.F32.PACK_AB R4, R33, R62 ;  /* 0x0000003e2104723e */ /* 0x000fe400000010ff */
[----:B------:R-:W-:Y:S01]  /*b0e0*/  F2FP.BF16.F32.PACK_AB R5, R26, R27 ;  /* 0x0000001b1a05723e */ /* 0x000fe200000010ff */
[----:B------:R-:W-:Y:S01]  /*b0f0*/  FADD.FTZ R138, R138, R69 ;  /* 0x000000458a8a7221 */ /* 0x000fe20000010000 */
[----:B------:R-:W-:Y:S01]  /*b100*/  F2FP.BF16.F32.PACK_AB R6, R32, R29 ;  /* 0x0000001d2006723e */ /* 0x000fe200000010ff */
[----:B--2---:R-:W2:Y:S01]  /*b110*/  LDSM.16.MT88.4 R12, [R124+0x4c00] ;  /* 0x004c00007c0c783b */ /* 0x004ea20000004200 */
[----:B---3--:R-:W-:Y:S01]  /*b120*/  F2FP.BF16.F32.PACK_AB R7, R28, R31 ;  /* 0x0000001f1c07723e */ /* 0x008fe200000010ff */
[----:B------:R-:W-:Y:S01]  /*b130*/  FADD.FTZ R63, R63, R138 ;  /* 0x0000008a3f3f7221 */ /* 0x000fe20000010000 */
[----:B------:R-:W-:Y:S01]  /*b140*/  FADD.FTZ R27, R27, R30 ;  /* 0x0000001e1b1b7221 */ /* 0x000fe20000010000 */
[----:B------:R-:W-:Y:S02]  /*b150*/  MUFU.EX2 R20, R20 ;  /* 0x0000001400147308 */ /* 0x000fe40000000800 */
[----:B------:R-:W-:Y:S01]  /*b160*/  FADD.FTZ R70, R70, R63 ;  /* 0x0000003f46467221 */ /* 0x000fe20000010000 */
[----:B------:R-:W-:-:S03]  /*b170*/  FADD.FTZ R26, R26, R27 ;  /* 0x0000001b1a1a7221 */ /* 0x000fc60000010000 */
[----:B------:R-:W-:Y:S01]  /*b180*/  FADD.FTZ R41, R41, R70 ;  /* 0x0000004629297221 */ /* 0x000fe20000010000 */
[----:B------:R-:W-:Y:S01]  /*b190*/  FADD.FTZ R31, R31, R26 ;  /* 0x0000001a1f1f7221 */ /* 0x000fe20000010000 */
[----:B------:R-:W3:Y:S02]  /*b1a0*/  MUFU.EX2 R91, R91 ;  /* 0x0000005b005b7308 */ /* 0x000ee40000000800 */
[----:B------:R-:W-:Y:S01]  /*b1b0*/  FADD.FTZ R64, R64, R41 ;  /* 0x0000002940407221 */ /* 0x000fe20000010000 */
[----:B-1----:R-:W-:Y:S01]  /*b1c0*/  HMMA.16816.F32.BF16 R100, R4, R16, R100 ;  /* 0x000000100464723c */ /* 0x002fe20000041864 */
[----:B------:R-:W-:Y:S02]  /*b1d0*/  FADD.FTZ R31, R28, R31 ;  /* 0x0000001f1c1f7221 */ /* 0x000fe40000010000 */
[----:B------:R-:W-:-:S03]  /*b1e0*/  FADD.FTZ R37, R37, R64 ;  /* 0x0000004025257221 */ /* 0x000fc60000010000 */
[----:B------:R-:W-:Y:S01]  /*b1f0*/  HMMA.16816.F32.BF16 R96, R4, R18, R96 ;  /* 0x000000120460723c */ /* 0x000fe20000041860 */
[----:B------:R-:W-:-:S04]  /*b200*/  FADD.FTZ R62, R62, R37 ;  /* 0x000000253e3e7221 */ /* 0x000fc80000010000 */
[----:B------:R-:W-:Y:S01]  /*b210*/  FADD.FTZ R62, R33, R62 ;  /* 0x0000003e213e7221 */ /* 0x000fe20000010000 */
[----:B----4-:R-:W-:Y:S03]  /*b220*/  HMMA.16816.F32.BF16 R108, R4, R8, R108 ;  /* 0x00000008046c723c */ /* 0x010fe6000004186c */
[----:B------:R-:W-:-:S04]  /*b230*/  FADD.FTZ R29, R29, R62 ;  /* 0x0000003e1d1d7221 */ /* 0x000fc80000010000 */
[----:B------:R-:W-:Y:S01]  /*b240*/  FADD.FTZ R29, R32, R29 ;  /* 0x0000001d201d7221 */ /* 0x000fe20000010000 */
[----:B------:R-:W-:Y:S01]  /*b250*/  HMMA.16816.F32.BF16 R104, R4, R10, R104 ;  /* 0x0000000a0468723c */ /* 0x000fe20000041868 */
[----:B------:R-:W1:Y:S06]  /*b260*/  LDSM.16.MT88.4 R8, [R127+0x4c00] ;  /* 0x004c00007f08783b */ /* 0x000e6c0000004200 */
[----:B------:R-:W-:Y:S01]  /*b270*/  F2FP.BF16.F32.PACK_AB R4, R23, R34 ;  /* 0x000000221704723e */ /* 0x000fe200000010ff */
[----:B------:R-:W-:Y:S01]  /*b280*/  FADD.FTZ R34, R34, R29 ;  /* 0x0000001d22227221 */ /* 0x000fe20000010000 */
[----:B------:R-:W-:Y:S01]  /*b290*/  F2FP.BF16.F32.PACK_AB R5, R43, R24 ;  /* 0x000000182b05723e */ /* 0x000fe200000010ff */
[----:B------:R-:W-:Y:S01]  /*b2a0*/  FADD.FTZ R24, R24, R31 ;  /* 0x0000001f18187221 */ /* 0x000fe20000010000 */
[----:B-----5:R-:W-:Y:S01]  /*b2b0*/  F2FP.BF16.F32.PACK_AB R6, R36, R25 ;  /* 0x000000192406723e */ /* 0x020fe200000010ff */
[----:B------:R-:W-:Y:S01]  /*b2c0*/  FADD.FTZ R34, R23, R34 ;  /* 0x0000002217227221 */ /* 0x000fe20000010000 */
[----:B---3--:R-:W-:Y:S01]  /*b2d0*/  F2FP.BF16.F32.PACK_AB R7, R91, R20 ;  /* 0x000000145b07723e */ /* 0x008fe200000010ff */
        /* <DEDUP_REMOVED lines=61> */
[----:B------:R-:W-:Y:S01]  /*b6b0*/  IMAD R6, R7, R4, -0x80 ;  /* 0xffffff8007067424 */ /* 0x000fe200078e0204 */
[----:B------:R-:W-:-:S04]  /*b6c0*/  MOV R7, UR4 ;  /* 0x0000000400077c02 */ /* 0x000fc80008000f00 */
[----:B------:R-:W-:Y:S01]  /*b6d0*/  SHF.R.S32.HI R4, RZ, 0x1f, R6 ;  /* 0x0000001fff047819 */ /* 0x000fe20000011406 */
[----:B------:R-:W-:-:S04]  /*b6e0*/  IMAD.WIDE.U32 R10, R6, R7, RZ ;  /* 0x00000007060a7225 */ /* 0x000fc800078e00ff */
[----:B--2---:R-:W-:Y:S02]  /*b6f0*/  IMAD.IADD R0, R0, 0x1, -R5 ;  /* 0x0000000100007824 */ /* 0x004fe400078e0a05 */
[----:B------:R-:W-:-:S03]  /*b700*/  IMAD R5, R4, R7, RZ ;  /* 0x0000000704057224 */ /* 0x000fc600078e02ff */
[----:B------:R-:W-:Y:S01]  /*b710*/  SHF.R.S32.HI R4, RZ, 0x1f, R0 ;  /* 0x0000001fff047819 */ /* 0x000fe20000011400 */
[----:B------:R-:W-:Y:S01]  /*b720*/  IMAD R5, R6, UR5, R5 ;  /* 0x0000000506057c24 */ /* 0x000fe2000f8e0205 */
[----:B------:R-:W-:-:S03]  /*b730*/  ULDC.64 UR4, c[0x0][0x238] ;  /* 0x00008e0000047ab9 */ /* 0x000fc60000000a00 */
[----:B------:R-:W-:Y:S01]  /*b740*/  IMAD R9, R4, UR4, RZ ;  /* 0x0000000404097c24 */ /* 0x000fe2000f8e02ff */
[----:B------:R-:W-:-:S03]  /*b750*/  IADD3 R11, R11, R5, RZ ;  /* 0x000000050b0b7210 */ /* 0x000fc60007ffe0ff */
[C---:B------:R-:W-:Y:S02]  /*b760*/  IMAD R9, R0.reuse, UR5, R9 ;  /* 0x0000000500097c24 */ /* 0x040fe4000f8e0209 */
[----:B------:R-:W-:-:S04]  /*b770*/  IMAD.WIDE.U32 R4, R0, UR4, R10 ;  /* 0x0000000400047c25 */ /* 0x000fc8000f8e000a */
[----:B------:R-:W-:Y:S01]  /*b780*/  IMAD.IADD R9, R5, 0x1, R9 ;  /* 0x0000000105097824 */ /* 0x000fe200078e0209 */
[----:B------:R-:W-:Y:S06]  /*b790*/  BRA `(.L_x_4786) ;  /* 0x0000000000107947 */ /* 0x000fec0003800000 */
.L_x_4785:
[----:B------:R-:W1:Y:S02]  /*b7a0*/  LDC R7, c[0x0][0x250] ;  /* 0x00009400ff077b82 */ /* 0x000e640000000800 */
[----:B-1----:R-:W-:-:S05]  /*b7b0*/  IMAD.SHL.U32 R4, R7, 0x80, RZ ;  /* 0x0000008007047824 */ /* 0x002fca00078e00ff */
[----:B------:R-:W-:-:S04]  /*b7c0*/  IADD3 R4, -R4, RZ, RZ ;  /* 0x000000ff04047210 */ /* 0x000fc80007ffe1ff */
[----:B------:R-:W-:-:S07]  /*b7d0*/  SHF.R.S32.HI R9, RZ, 0x1f, R4 ;  /* 0x0000001fff097819 */ /* 0x000fce0000011404 */
.L_x_4786:
        /* <DEDUP_REMOVED lines=20> */
[C---:B------:R-:W-:Y:S02]  /*b920*/  @!P0 IADD3 R11, P3, R4.reuse, R11, RZ ;  /* 0x0000000b040b8210 */ /* 0x040fe40007f7e0ff */
[----:B------:R-:W-:Y:S01]  /*b930*/  @!P0 IADD3 R5, P2, R4, R12, RZ ;  /* 0x0000000c04058210 */ /* 0x000fe20007f5e0ff */
[----:B--2---:R-:W-:Y:S01]  /*b940*/  @!P0 IMAD R0, R0, 0x60, RZ ;  /* 0x0000006000008824 */ /* 0x004fe200078e02ff */
[----:B------:R-:W-:Y:S01]  /*b950*/  @!P0 LEA R14, P4, R6, UR8, 0x1 ;  /* 0x00000008060e8c11 */ /* 0x000fe2000f8808ff */
[----:B------:R-:W-:Y:S01]  /*b960*/  @!P0 IMAD.X R8, R9, 0x1, R8, P3 ;  /* 0x0000000109088824 */ /* 0x000fe200018e0608 */
[----:B------:R-:W-:Y:S02]  /*b970*/  @!P0 LEA R10, P3, R11, UR8, 0x1 ;  /* 0x000000080b0a8c11 */ /* 0x000fe4000f8608ff */
[----:B------:R-:W-:-:S02]  /*b980*/  @!P0 IADD3.X R0, R9, R13, R0, P2, !PT ;  /* 0x0000000d09008210 */ /* 0x000fc400017fe400 */
[----:B------:R-:W-:Y:S02]  /*b990*/  @!P0 LEA.HI.X R15, R6, UR9, R131, 0x1, P4 ;  /* 0x00000009060f8c11 */ /* 0x000fe4000a0f0c83 */
        /* <DEDUP_REMOVED lines=8> */
[----:B------:R-:W-:Y:S01]  /*ba20*/  ISETP.GE.AND P2, PT, R50, 0x3, PT ;  /* 0x000000033200780c */ /* 0x000fe20003f46270 */
[----:B------:R-:W-:Y:S03]  /*ba30*/  @P0 STS.128 [R122+0x4000], RZ ;  /* 0x004000ff7a000388 */ /* 0x000fe60000000c00 */
[----:B------:R-:W-:Y:S01]  /*ba40*/  LOP3.LUT R136, R0, R93, RZ, 0xfc, !PT ;  /* 0x0000005d00887212 */ /* 0x000fe200078efcff */
        /* <DEDUP_REMOVED lines=32> */
[----:B------:R-:W-:Y:S01]  /*bc50*/  HMMA.16816.F32.BF16 R52, R128, R44, RZ ;  /* 0x0000002c8034723c */ /* 0x000fe200000418ff */
[----:B------:R-:W-:-:S05]  /*bc60*/  FMUL.FTZ R67, R61, UR13 ;  /* 0x0000000d3d437c20 */ /* 0x000fca0008410000 */
[----:B------:R-:W-:Y:S01]  /*bc70*/  HMMA.16816.F32.BF16 R44, R128, R46, RZ ;  /* 0x0000002e802c723c */ /* 0x000fe200000418ff */
[----:B------:R-:W-:Y:S01]  /*bc80*/  FMUL.FTZ R57, R57, UR13 ;  /* 0x0000000d39397c20 */ /* 0x000fe20008410000 */
[----:B------:R-:W-:Y:S01]  /*bc90*/  FMUL.FTZ R64, R59, UR13 ;  /* 0x0000000d3b407c20 */ /* 0x000fe20008410000 */
[----:B------:R-:W-:Y:S01]  /*bca0*/  MUFU.TANH R67, R67 ;  /* 0x0000004300437308 */ /* 0x000fe20000002400 */
[----:B------:R-:W-:Y:S02]  /*bcb0*/  FMUL.FTZ R56, R56, UR13 ;  /* 0x0000000d38387c20 */ /* 0x000fe40008410000 */
[C---:B-1----:R-:W-:Y:S05]  /*bcc0*/  HMMA.16816.F32.BF16 R40, R68.reuse, R8, R40 ;  /* 0x000000084428723c */ /* 0x042fea0000041828 */
[----:B------:R-:W-:Y:S01]  /*bcd0*/  MUFU.TANH R57, R57 ;  /* 0x0000003900397308 */ /* 0x000fe20000002400 */
[----:B------:R-:W-:Y:S01]  /*bce0*/  HMMA.16816.F32.BF16 R36, R68, R10, R36 ;  /* 0x0000000a4424723c */ /* 0x000fe20000041824 */
[----:B------:R-:W1:Y:S05]  /*bcf0*/  LDSM.16.M88.4 R8, [R80] ;  /* 0x000000005008783b */ /* 0x000e6a0000000200 */
[----:B------:R-:W-:Y:S01]  /*bd00*/  HMMA.16816.F32.BF16 R24, R128, R20, RZ ;  /* 0x000000148018723c */ /* 0x000fe200000418ff */
[----:B------:R-:W-:Y:S05]  /*bd10*/  MUFU.TANH R137, R64 ;  /* 0x0000004000897308 */ /* 0x000fea0000002400 */
[C---:B--2---:R-:W-:Y:S06]  /*bd20*/  HMMA.16816.F32.BF16 R32, R68.reuse, R4, R32 ;  /* 0x000000044420723c */ /* 0x044fec0000041820 */
[----:B------:R-:W-:Y:S01]  /*bd30*/  HMMA.16816.F32.BF16 R28, R68, R6, R28 ;  /* 0x00000006441c723c */ /* 0x000fe2000004181c */
[----:B------:R-:W2:Y:S05]  /*bd40*/  LDSM.16.M88.4 R4, [R86+0x2800] ;  /* 0x002800005604783b */ /* 0x000eaa0000000200 */
[----:B------:R-:W-:Y:S01]  /*bd50*/  HMMA.16816.F32.BF16 R20, R128, R22, RZ ;  /* 0x000000168014723c */ /* 0x000fe200000418ff */
[----:B------:R-:W-:Y:S01]  /*bd60*/  FMUL.FTZ R38, R38, UR13 ;  /* 0x0000000d26267c20 */ /* 0x000fe20008410000 */
[----:B------:R-:W-:Y:S01]  /*bd70*/  FMUL.FTZ R37, R37, UR13 ;  /* 0x0000000d25257c20 */ /* 0x000fe20008410000 */
[----:B------:R-:W-:-:S02]  /*bd80*/  FMUL.FTZ R39, R39, UR13 ;  /* 0x0000000d27277c20 */ /* 0x000fc40008410000 */
[----:B------:R-:W-:Y:S01]  /*bd90*/  MUFU.TANH R95, R38 ;  /* 0x00000026005f7308 */ /* 0x000fe20000002400 */
[C---:B------:R-:W-:Y:S06]  /*bda0*/  HMMA.16816.F32.BF16 R52, R68.reuse, R16, R52 ;  /* 0x000000104434723c */ /* 0x040fec0000041834 */
[----:B------:R-:W-:Y:S01]  /*bdb0*/  HMMA.16816.F32.BF16 R44, R68, R18, R44 ;  /* 0x00000012442c723c */ /* 0x000fe2000004182c */
[----:B------:R-:W-:Y:S01]  /*bdc0*/  FMUL.FTZ R33, R33, UR13 ;  /* 0x0000000d21217c20 */ /* 0x000fe20008410000 */
[----:B------:R-:W-:Y:S01]  /*bdd0*/  FMUL.FTZ R32, R32, UR13 ;  /* 0x0000000d20207c20 */ /* 0x000fe20008410000 */
[----:B------:R-:W-:-:S03]  /*bde0*/  FMUL.FTZ R34, R34, UR13 ;  /* 0x0000000d22227c20 */ /* 0x000fc60008410000 */
[----:B------:R-:W-:Y:S01]  /*bdf0*/  HMMA.16816.F32.BF16 R16, R128, R12, RZ ;  /* 0x0000000c8010723c */ /* 0x000fe200000418ff */
[----:B------:R-:W-:Y:S01]  /*be00*/  MUFU.TANH R33, R33 ;  /* 0x0000002100217308 */ /* 0x000fe20000002400 */
[----:B------:R-:W-:Y:S01]  /*be10*/  FMUL.FTZ R31, R31, UR13 ;  /* 0x0000000d1f1f7c20 */ /* 0x000fe20008410000 */
[----:B------:R-:W-:-:S03]  /*be20*/  FMUL.FTZ R30, R30, UR13 ;  /* 0x0000000d1e1e7c20 */ /* 0x000fc60008410000 */
[----:B------:R-:W-:Y:S03]  /*be30*/  HMMA.16816.F32.BF16 R12, R128, R14, RZ ;  /* 0x0000000e800c723c */ /* 0x000fe600000418ff */
[----:B------:R-:W-:Y:S03]  /*be40*/  MUFU.TANH R31, R31 ;  /* 0x0000001f001f7308 */ /* 0x000fe60000002400 */
[C---:B------:R-:W-:Y:S06]  /*be50*/  HMMA.16816.F32.BF16 R24, R68.reuse, R72, R24 ;  /* 0x000000484418723c */ /* 0x040fec0000041818 */
[----:B------:R-:W-:Y:S01]  /*be60*/  HMMA.16816.F32.BF16 R20, R68, R74, R20 ;  /* 0x0000004a4414723c */ /* 0x000fe20000041814 */
[----:B------:R-:W3:Y:S01]  /*be70*/  LDSM.16.M88.4 R72, [R79] ;  /* 0x000000004f48783b */ /* 0x000ee20000000200 */
[----:B------:R-:W-:Y:S01]  /*be80*/  FMUL.FTZ R45, R45, UR13 ;  /* 0x0000000d2d2d7c20 */ /* 0x000fe20008410000 */
[----:B------:R-:W-:-:S03]  /*be90*/  FMUL.FTZ R125, R47, UR13 ;  /* 0x0000000d2f7d7c20 */ /* 0x000fc60008410000 */
[C---:B-1----:R-:W-:Y:S02]  /*bea0*/  HMMA.16816.F32.BF16 R16, R68.reuse, R8, R16 ;  /* 0x000000084410723c */ /* 0x042fe40000041810 */
[----:B------:R-:W1:Y:S04]  /*beb0*/  MUFU.TANH R45, R45 ;  /* 0x0000002d002d7308 */ /* 0x000e680000002400 */
[----:B------:R-:W-:Y:S04]  /*bec0*/  HMMA.16816.F32.BF16 R12, R68, R10, R12 ;  /* 0x0000000a440c723c */ /* 0x000fe8000004180c */
[----:B------:R-:W-:Y:S02]  /*bed0*/  MUFU.TANH R125, R125 ;  /* 0x0000007d007d7308 */ /* 0x000fe40000002400 */
[----:B--2---:R-:W-:Y:S01]  /*bee0*/  HMMA.16816.F32.BF16 R8, R128, R4, RZ ;  /* 0x000000048008723c */ /* 0x004fe200000418ff */
[----:B------:R-:W-:Y:S01]  /*bef0*/  FMUL.FTZ R25, R25, UR13 ;  /* 0x0000000d19197c20 */ /* 0x000fe20008410000 */
[----:B------:R-:W-:-:S04]  /*bf00*/  FMUL.FTZ R26, R26, UR13 ;  /* 0x0000000d1a1a7c20 */ /* 0x000fc80008410000 */
[----:B------:R-:W-:Y:S01]  /*bf10*/  HMMA.16816.F32.BF16 R4, R128, R6, RZ ;  /* 0x000000068004723c */ /* 0x000fe200000418ff */
[----:B------:R-:W-:Y:S11]  /*bf20*/  MUFU.TANH R25, R25 ;  /* 0x0000001900197308 */ /* 0x000ff60000002400 */
[----:B------:R-:W-:Y:S01]  /*bf30*/  FMUL.FTZ R13, R13, UR13 ;  /* 0x0000000d0d0d7c20 */ /* 0x000fe20008410000 */
[----:B------:R-:W-:-:S05]  /*bf40*/  FMUL.FTZ R15, R15, UR13 ;  /* 0x0000000d0f0f7c20 */ /* 0x000fca0008410000 */
[C---:B---3--:R-:W-:Y:S01]  /*bf50*/  HMMA.16816.F32.BF16 R8, R68.reuse, R72, R8 ;  /* 0x000000484408723c */ /* 0x048fe20000041808 */
[----:B------:R-:W-:Y:S05]  /*bf60*/  MUFU.TANH R13, R13 ;  /* 0x0000000d000d7308 */ /* 0x000fea0000002400 */
[----:B------:R-:W-:Y:S06]  /*bf70*/  HMMA.16816.F32.BF16 R4, R68, R74, R4 ;  /* 0x0000004a4404723c */ /* 0x000fec0000041804 */
[C---:B------:R-:W-:Y:S06]  /*bf80*/  HMMA.16816.F32.BF16 R72, R128.reuse, R48, RZ ;  /* 0x000000308048723c */ /* 0x040fec00000418ff */
[----:B------:R-:W-:Y:S01]  /*bf90*/  HMMA.16816.F32.BF16 R48, R128, R50, RZ ;  /* 0x000000328030723c */ /* 0x000fe200000418ff */
[----:B------:R-:W2:Y:S01]  /*bfa0*/  LDSM.16.M88.4 R128, [R78] ;  /* 0x000000004e80783b */ /* 0x000ea20000000200 */
[----:B------:R-:W-:-:S04]  /*bfb0*/  DEPBAR.LE SB0, 0x0 ;  /* 0x000080000000791a */ /* 0x000fc80000000000 */
[----:B------:R-:W-:Y:S01]  /*bfc0*/  FMUL.FTZ R10, R10, UR13 ;  /* 0x0000000d0a0a7c20 */ /* 0x000fe20008410000 */
[----:B------:R-:W-:-:S05]  /*bfd0*/  FMUL.FTZ R11, R11, UR13 ;  /* 0x0000000d0b0b7c20 */ /* 0x000fca0008410000 */
[----:B------:R-:W-:Y:S01]  /*bfe0*/  FMUL.FTZ R6, R6, UR13 ;  /* 0x0000000d06067c20 */ /* 0x000fe20008410000 */
[----:B------:R-:W-:-:S05]  /*bff0*/  FMUL.FTZ R7, R7, UR13 ;  /* 0x0000000d07077c20 */ /* 0x000fca0008410000 */
[C---:B--2---:R-:W-:Y:S06]  /*c000*/  HMMA.16816.F32.BF16 R72, R68.reuse, R128, R72 ;  /* 0x000000804448723c */ /* 0x044fec0000041848 */
[----:B------:R-:W-:Y:S01]  /*c010*/  HMMA.16816.F32.BF16 R48, R68, R130, R48 ;  /* 0x000000824430723c */ /* 0x000fe20000041830 */
[----:B------:R-:W-:Y:S01]  /*c020*/  FMUL.FTZ R129, R55, UR13 ;  /* 0x0000000d37817c20 */ /* 0x000fe20008410000 */
[----:B------:R2:W-:Y:S05]  /*c030*/  MUFU.TANH R69, R39 ;  /* 0x0000002700457308 */ /* 0x0005ea0000002400 */
[----:B------:R-:W-:Y:S01]  /*c040*/  FMUL.FTZ R68, R63, UR13 ;  /* 0x0000000d3f447c20 */ /* 0x000fe20008410000 */
[----:B------:R-:W-:Y:S01]  /*c050*/  LOP3.LUT R63, R0, R93, RZ, 0xfc, !PT ;  /* 0x0000005d003f7212 */ /* 0x000fe200078efcff */
[----:B------:R-:W-:Y:S01]  /*c060*/  FMUL.FTZ R71, R43, UR13 ;  /* 0x0000000d2b477c20 */ /* 0x000fe20008410000 */
[----:B------:R-:W-:Y:S03]  /*c070*/  MUFU.TANH R129, R129 ;  /* 0x0000008100817308 */ /* 0x000fe60000002400 */
[----:B------:R-:W-:-:S02]  /*c080*/  VIADD R47, R63, 0x19 ;  /* 0x000000193f2f7836 */ /* 0x000fc40000000000 */
[C---:B------:R-:W-:Y:S02]  /*c090*/  VIADD R61, R63.reuse, 0x1 ;  /* 0x000000013f3d7836 */ /* 0x040fe40000000000 */
[----:B------:R-:W-:Y:S01]  /*c0a0*/  VIADD R59, R63, 0x9 ;  /* 0x000000093f3b7836 */ /* 0x000fe20000000000 */
[----:B------:R-:W3:Y:S01]  /*c0b0*/  MUFU.TANH R135, R68 ;  /* 0x0000004400877308 */ /* 0x000ee20000002400 */
[----:B------:R-:W-:Y:S01]  /*c0c0*/  I2FP.F32.S32 R128, R47 ;  /* 0x0000002f00807245 */ /* 0x000fe20000201400 */
[----:B--2---:R-:W-:Y:S01]  /*c0d0*/  FMUL.FTZ R39, R14, UR13 ;  /* 0x0000000d0e277c20 */ /* 0x004fe20008410000 */
[----:B------:R-:W-:Y:S02]  /*c0e0*/  I2FP.F32.S32 R134, R61 ;  /* 0x0000003d00867245 */ /* 0x000fe40000201400 */
[C---:B------:R-:W-:Y:S01]  /*c0f0*/  ISETP.GE.AND P6, PT, R61.reuse, R2, PT ;  /* 0x000000023d00720c */ /* 0x040fe20003fc6270 */
[----:B-1----:R-:W-:Y:S01]  /*c100*/  FFMA.FTZ R128, R90, R128, R45 ;  /* 0x000000805a807223 */ /* 0x002fe2000001002d */
[----:B------:R-:W-:Y:S01]  /*c110*/  ISETP.GE.AND P5, PT, R61, R3, PT ;  /* 0x000000033d00720c */ /* 0x000fe20003fa6270 */
[----:B------:R-:W-:Y:S01]  /*c120*/  FMUL.FTZ R45, R40, UR13 ;  /* 0x0000000d282d7c20 */ /* 0x000fe20008410000 */
[----:B------:R-:W-:Y:S01]  /*c130*/  I2FP.F32.S32 R61, R61 ;  /* 0x0000003d003d7245 */ /* 0x000fe20000201400 */
[----:B------:R-:W-:Y:S01]  /*c140*/  FFMA.FTZ R134, R90, R134, R67 ;  /* 0x000000865a867223 */ /* 0x000fe20000010043 */
[----:B------:R-:W-:Y:S01]  /*c150*/  I2FP.F32.S32 R130, R59 ;  /* 0x0000003b00827245 */ /* 0x000fe20000201400 */
[----:B------:R-:W-:Y:S01]  /*c160*/  FMUL.FTZ R67, R42, UR13 ;  /* 0x0000000d2a437c20 */ /* 0x000fe20008410000 */
[----:B------:R-:W-:Y:S01]  /*c170*/  LOP3.LUT R40, R0, 0x20, R93, 0xfe, !PT ;  /* 0x0000002000287812 */ /* 0x000fe200078efe5d */
[----:B------:R-:W1:Y:S01]  /*c180*/  MUFU.TANH R45, R45 ;  /* 0x0000002d002d7308 */ /* 0x000e620000002400 */
[----:B------:R-:W-:Y:S01]  /*c190*/  FSEL R134, R134, -INF , !P6 ;  /* 0xff80000086867808 */ /* 0x000fe20007000000 */
[C---:B------:R-:W-:Y:S01]  /*c1a0*/  FFMA.FTZ R130, R90.reuse, R130, R57 ;  /* 0x000000825a827223 */ /* 0x040fe20000010039 */
[----:B---3--:R-:W-:Y:S01]  /*c1b0*/  FFMA.FTZ R135, R90, R61, R135 ;  /* 0x0000003d5a877223 */ /* 0x008fe20000010087 */
[----:B------:R-:W-:Y:S01]  /*c1c0*/  FMUL.FTZ R61, R53, UR13 ;  /* 0x0000000d353d7c20 */ /* 0x000fe20008410000 */
[----:B------:R-:W-:Y:S01]  /*c1d0*/  VIADD R53, R63, 0x11 ;  /* 0x000000113f357836 */ /* 0x000fe20000000000 */
[----:B------:R-:W-:Y:S01]  /*c1e0*/  I2FP.F32.S32 R64, R40 ;  /* 0x0000002800407245 */ /* 0x000fe20000201400 */
[----:B------:R-:W-:Y:S01]  /*c1f0*/  FMUL.FTZ R50, R50, UR13 ;  /* 0x0000000d32327c20 */ /* 0x000fe20008410000 */
[----:B------:R-:W2:Y:S01]  /*c200*/  MUFU.TANH R57, R61 ;  /* 0x0000003d00397308 */ /* 0x000ea20000002400 */
[----:B------:R-:W-:Y:S01]  /*c210*/  FSEL R135, R135, -INF , !P5 ;  /* 0xff80000087877808 */ /* 0x000fe20006800000 */
[----:B------:R-:W-:Y:S01]  /*c220*/  FMUL.FTZ R51, R51, UR13 ;  /* 0x0000000d33337c20 */ /* 0x000fe20008410000 */
[----:B------:R-:W-:-:S02]  /*c230*/  I2FP.F32.S32 R126, R53 ;  /* 0x00000035007e7245 */ /* 0x000fc40000201400 */
[----:B------:R-:W-:Y:S02]  /*c240*/  I2FP.F32.S32 R55, R53 ;  /* 0x0000003500377245 */ /* 0x000fe40000201400 */
[C---:B------:R-:W-:Y:S01]  /*c250*/  ISETP.GE.AND P6, PT, R53.reuse, R2, PT ;  /* 0x000000023500720c */ /* 0x040fe20003fc6270 */
[----:B------:R-:W3:Y:S01]  /*c260*/  MUFU.TANH R67, R67 ;  /* 0x0000004300437308 */ /* 0x000ee20000002400 */
[C---:B-1----:R-:W-:Y:S01]  /*c270*/  FFMA.FTZ R64, R90.reuse, R64, R45 ;  /* 0x000000405a407223 */ /* 0x042fe2000001002d */
[----:B------:R-:W-:Y:S01]  /*c280*/  FFMA.FTZ R129, R90, R55, R129 ;  /* 0x000000375a817223 */ /* 0x000fe20000010081 */
[-C--:B------:R-:W-:Y:S01]  /*c290*/  ISETP.GE.AND P5, PT, R53, R3.reuse, PT ;  /* 0x000000033500720c */ /* 0x080fe20003fa6270 */
[----:B------:R-:W-:Y:S01]  /*c2a0*/  FMUL.FTZ R45, R35, UR13 ;  /* 0x0000000d232d7c20 */ /* 0x000fe20008410000 */
[----:B------:R-:W-:Y:S01]  /*c2b0*/  VIADD R35, R63, 0x31 ;  /* 0x000000313f237836 */ /* 0x000fe20000000000 */
[----:B------:R-:W-:Y:S01]  /*c2c0*/  I2FP.F32.S32 R42, R40 ;  /* 0x00000028002a7245 */ /* 0x000fe20000201400 */
[----:B------:R-:W-:Y:S01]  /*c2d0*/  FMUL.FTZ R53, R16, UR13 ;  /* 0x0000000d10357c20 */ /* 0x000fe20008410000 */
[----:B------:R-:W-:Y:S01]  /*c2e0*/  FSEL R129, R129, -INF , !P5 ;  /* 0xff80000081817808 */ /* 0x000fe20006800000 */
[----:B--2---:R-:W-:Y:S01]  /*c2f0*/  FFMA.FTZ R126, R90, R126, R57 ;  /* 0x0000007e5a7e7223 */ /* 0x004fe20000010039 */
[----:B------:R-:W-:Y:S01]  /*c300*/  ISETP.GE.AND P5, PT, R40, R3, PT ;  /* 0x000000032800720c */ /* 0x000fe20003fa6270 */
[----:B------:R-:W-:Y:S01]  /*c310*/  MUFU.TANH R45, R45 ;  /* 0x0000002d002d7308 */ /* 0x000fe20000002400 */
[-C--:B------:R-:W-:Y:S01]  /*c320*/  ISETP.GE.AND P4, PT, R59, R2.reuse, PT ;  /* 0x000000023b00720c */ /* 0x080fe20003f86270 */
[----:B------:R-:W-:Y:S01]  /*c330*/  FMUL.FTZ R55, R9, UR13 ;  /* 0x0000000d09377c20 */ /* 0x000fe20008410000 */
[----:B------:R-:W-:Y:S01]  /*c340*/  FSEL R126, R126, -INF , !P6 ;  /* 0xff8000007e7e7808 */ /* 0x000fe20007000000 */
[----:B------:R-:W-:Y:S01]  /*c350*/  FMUL.FTZ R57, R4, UR13 ;  /* 0x0000000d04397c20 */ /* 0x000fe20008410000 */
[----:B------:R-:W-:Y:S01]  /*c360*/  ISETP.GE.AND P6, PT, R40, R2, PT ;  /* 0x000000022800720c */ /* 0x000fe20003fc6270 */
[----:B---3--:R-:W-:Y:S01]  /*c370*/  FFMA.FTZ R67, R90, R42, R67 ;  /* 0x0000002a5a437223 */ /* 0x008fe20000010043 */
[----:B------:R-:W-:Y:S01]  /*c380*/  I2FP.F32.S32 R40, R35 ;  /* 0x0000002300287245 */ /* 0x000fe20000201400 */
[----:B------:R-:W-:Y:S01]  /*c390*/  MUFU.TANH R71, R71 ;  /* 0x0000004700477308 */ /* 0x000fe20000002400 */
[----:B------:R-:W-:Y:S01]  /*c3a0*/  ISETP.GE.AND P3, PT, R59, R3, PT ;  /* 0x000000033b00720c */ /* 0x000fe20003f66270 */
[----:B------:R-:W-:Y:S01]  /*c3b0*/  VIADD R4, R136, 0x61 ;  /* 0x0000006188047836 */ /* 0x000fe20000000000 */
[----:B------:R-:W-:Y:S01]  /*c3c0*/  I2FP.F32.S32 R59, R59 ;  /* 0x0000003b003b7245 */ /* 0x000fe20000201400 */
[----:B------:R-:W-:Y:S01]  /*c3d0*/  FFMA.FTZ R40, R90, R40, R33 ;  /* 0x000000285a287223 */ /* 0x000fe20000010021 */
[----:B------:R-:W-:Y:S01]  /*c3e0*/  FMUL.FTZ R33, R29, UR13 ;  /* 0x0000000d1d217c20 */ /* 0x000fe20008410000 */
[----:B------:R-:W-:Y:S01]  /*c3f0*/  VIADD R29, R63, 0x39 ;  /* 0x000000393f1d7836 */ /* 0x000fe20000000000 */
[----:B------:R-:W-:Y:S01]  /*c400*/  FSEL R130, R130, -INF , !P4 ;  /* 0xff80000082827808 */ /* 0x000fe20006000000 */
[----:B------:R-:W-:Y:S01]  /*c410*/  FFMA.FTZ R137, R90, R59, R137 ;  /* 0x0000003b5a897223 */ /* 0x000fe20000010089 */
[----:B------:R-:W-:Y:S01]  /*c420*/  ISETP.GE.AND P4, PT, R47, R2, PT ;  /* 0x000000022f00720c */ /* 0x000fe20003f86270 */
[----:B------:R-:W-:Y:S01]  /*c430*/  MUFU.TANH R61, R32 ;  /* 0x00000020003d7308 */ /* 0x000fe20000002400 */
[----:B------:R-:W-:-:S02]  /*c440*/  I2FP.F32.S32 R42, R29 ;  /* 0x0000001d002a7245 */ /* 0x000fc40000201400 */
[----:B------:R-:W-:Y:S02]  /*c450*/  FSEL R137, R137, -INF , !P3 ;  /* 0xff80000089897808 */ /* 0x000fe40005800000 */
[----:B------:R-:W-:Y:S02]  /*c460*/  ISETP.GE.AND P3, PT, R47, R3, PT ;  /* 0x000000032f00720c */ /* 0x000fe40003f66270 */
[----:B------:R-:W-:Y:S01]  /*c470*/  I2FP.F32.S32 R47, R47 ;  /* 0x0000002f002f7245 */ /* 0x000fe20000201400 */
[----:B------:R-:W1:Y:S01]  /*c480*/  MUFU.TANH R33, R33 ;  /* 0x0000002100217308 */ /* 0x000e620000002400 */
[----:B------:R-:W-:Y:S02]  /*c490*/  FSEL R64, R64, -INF , !P6 ;  /* 0xff80000040407808 */ /* 0x000fe40007000000 */
[----:B------:R-:W-:Y:S01]  /*c4a0*/  FSEL R67, R67, -INF , !P5 ;  /* 0xff80000043437808 */ /* 0x000fe20006800000 */
[----:B------:R-:W-:Y:S01]  /*c4b0*/  FFMA.FTZ R125, R90, R47, R125 ;  /* 0x0000002f5a7d7223 */ /* 0x000fe2000001007d */
[C---:B------:R-:W-:Y:S01]  /*c4c0*/  ISETP.GE.AND P6, PT, R29.reuse, R2, PT ;  /* 0x000000021d00720c */ /* 0x040fe20003fc6270 */
[----:B------:R-:W-:Y:S01]  /*c4d0*/  FMUL.FTZ R47, R8, UR13 ;  /* 0x0000000d082f7c20 */ /* 0x000fe20008410000 */
[----:B------:R-:W-:Y:S01]  /*c4e0*/  ISETP.GE.AND P5, PT, R29, R3, PT ;  /* 0x000000031d00720c */ /* 0x000fe20003fa6270 */
[----:B------:R-:W-:Y:S01]  /*c4f0*/  MUFU.TANH R59, R34 ;  /* 0x00000022003b7308 */ /* 0x000fe20000002400 */
[----:B------:R-:W-:Y:S01]  /*c500*/  FSEL R128, R128, -INF , !P4 ;  /* 0xff80000080807808 */ /* 0x000fe20006000000 */
[----:B------:R-:W-:Y:S01]  /*c510*/  VIADD R8, R136, 0x59 ;  /* 0x0000005988087836 */ /* 0x000fe20000000000 */
[----:B------:R-:W-:-:S02]  /*c520*/  FSEL R125, R125, -INF , !P3 ;  /* 0xff8000007d7d7808 */ /* 0x000fc40005800000 */
[C---:B------:R-:W-:Y:S02]  /*c530*/  ISETP.GE.AND P4, PT, R35.reuse, R2, PT ;  /* 0x000000022300720c */ /* 0x040fe40003f86270 */
[----:B------:R-:W-:Y:S01]  /*c540*/  ISETP.GE.AND P3, PT, R35, R3, PT ;  /* 0x000000032300720c */ /* 0x000fe20003f66270 */
[----:B------:R-:W-:Y:S01]  /*c550*/  MUFU.TANH R53, R53 ;  /* 0x0000003500357308 */ /* 0x000fe20000002400 */
[----:B-1----:R-:W-:Y:S01]  /*c560*/  FFMA.FTZ R42, R90, R42, R33 ;  /* 0x0000002a5a2a7223 */ /* 0x002fe20000010021 */
[----:B------:R-:W-:Y:S02]  /*c570*/  I2FP.F32.S32 R33, R29 ;  /* 0x0000001d00217245 */ /* 0x000fe40000201400 */
[----:B------:R-:W-:Y:S02]  /*c580*/  I2FP.F32.S32 R35, R35 ;  /* 0x0000002300237245 */ /* 0x000fe40000201400 */
[----:B------:R-:W-:Y:S01]  /*c590*/  FSEL R40, R40, -INF , !P4 ;  /* 0xff80000028287808 */ /* 0x000fe20006000000 */
[----:B------:R-:W-:Y:S01]  /*c5a0*/  FFMA.FTZ R29, R90, R33, R31 ;  /* 0x000000215a1d7223 */ /* 0x000fe2000001001f */
[----:B------:R-:W-:Y:S01]  /*c5b0*/  FMUL.FTZ R33, R27, UR13 ;  /* 0x0000000d1b217c20 */ /* 0x000fe20008410000 */
[----:B------:R-:W-:-:S02]  /*c5c0*/  VIADD R27, R63, 0x41 ;  /* 0x000000413f1b7836 */ /* 0x000fc40000000000 */
[----:B------:R-:W-:Y:S01]  /*c5d0*/  FFMA.FTZ R45, R90, R35, R45 ;  /* 0x000000235a2d7223 */ /* 0x000fe2000001002d */
[----:B------:R-:W-:Y:S01]  /*c5e0*/  FSEL R42, R42, -INF , !P6 ;  /* 0xff8000002a2a7808 */ /* 0x000fe20007000000 */
[----:B------:R-:W-:Y:S01]  /*c5f0*/  MUFU.TANH R39, R39 ;  /* 0x0000002700277308 */ /* 0x000fe20000002400 */
[----:B------:R-:W-:Y:S02]  /*c600*/  FSEL R43, R29, -INF , !P5 ;  /* 0xff8000001d2b7808 */ /* 0x000fe40006800000 */
[----:B------:R-:W-:Y:S02]  /*c610*/  I2FP.F32.S32 R31, R27 ;  /* 0x0000001b001f7245 */ /* 0x000fe40000201400 */
[----:B------:R-:W-:Y:S02]  /*c620*/  FSEL R45, R45, -INF , !P3 ;  /* 0xff8000002d2d7808 */ /* 0x000fe40005800000 */
[----:B------:R-:W-:Y:S01]  /*c630*/  ISETP.GE.AND P4, PT, R27, R2, PT ;  /* 0x000000021b00720c */ /* 0x000fe20003f86270 */
[----:B------:R-:W1:Y:S01]  /*c640*/  MUFU.TANH R33, R33 ;  /* 0x0000002100217308 */ /* 0x000e620000002400 */
[----:B------:R-:W-:Y:S01]  /*c650*/  FFMA.FTZ R25, R90, R31, R25 ;  /* 0x0000001f5a197223 */ /* 0x000fe20000010019 */
[----:B------:R-:W-:Y:S01]  /*c660*/  FMUL.FTZ R31, R41, UR13 ;  /* 0x0000000d291f7c20 */ /* 0x000fe20008410000 */
[----:B------:R-:W-:-:S02]  /*c670*/  ISETP.GE.AND P3, PT, R27, R3, PT ;  /* 0x000000031b00720c */ /* 0x000fc40003f66270 */
[----:B------:R-:W-:Y:S01]  /*c680*/  I2FP.F32.S32 R41, R27 ;  /* 0x0000001b00297245 */ /* 0x000fe20000201400 */
[----:B------:R-:W-:Y:S01]  /*c690*/  FMUL.FTZ R27, R36, UR13 ;  /* 0x0000000d241b7c20 */ /* 0x000fe20008410000 */
[C-C-:B------:R-:W-:Y:S01]  /*c6a0*/  LOP3.LUT R29, R0.reuse, 0x28, R93.reuse, 0xfe, !PT ;  /* 0x00000028001d7812 */ /* 0x140fe200078efe5d */
[----:B------:R-:W2:Y:S01]  /*c6b0*/  MUFU.TANH R31, R31 ;  /* 0x0000001f001f7308 */ /* 0x000ea20000002400 */
[----:B------:R-:W-:Y:S02]  /*c6c0*/  FSEL R36, R25, -INF , !P4 ;  /* 0xff80000019247808 */ /* 0x000fe40006000000 */
[----:B------:R-:W-:Y:S02]  /*c6d0*/  ISETP.GE.AND P4, PT, R29, R2, PT ;  /* 0x000000021d00720c */ /* 0x000fe40003f86270 */
[----:B------:R-:W-:-:S03]  /*c6e0*/  LOP3.LUT R16, R0, 0x50, R93, 0xfe, !PT ;  /* 0x0000005000107812 */ /* 0x000fc600078efe5d */
[----:B------:R-:W3:Y:S01]  /*c6f0*/  MUFU.TANH R27, R27 ;  /* 0x0000001b001b7308 */ /* 0x000ee20000002400 */
[----:B-1----:R-:W-:Y:S01]  /*c700*/  FFMA.FTZ R41, R90, R41, R33 ;  /* 0x000000295a297223 */ /* 0x002fe20000010021 */
[----:B------:R-:W-:-:S04]  /*c710*/  VIADD R33, R63, 0x21 ;  /* 0x000000213f217836 */ /* 0x000fc80000000000 */
[----:B------:R-:W-:Y:S02]  /*c720*/  FSEL R41, R41, -INF , !P3 ;  /* 0xff80000029297808 */ /* 0x000fe40005800000 */
[C---:B------:R-:W-:Y:S01]  /*c730*/  ISETP.GE.AND P6, PT, R33.reuse, R2, PT ;  /* 0x000000022100720c */ /* 0x040fe20003fc6270 */
[----:B------:R-:W1:Y:S01]  /*c740*/  MUFU.TANH R25, R37 ;  /* 0x0000002500197308 */ /* 0x000e620000002400 */
[-C--:B------:R-:W-:Y:S02]  /*c750*/  ISETP.GE.AND P5, PT, R33, R3.reuse, PT ;  /* 0x000000032100720c */ /* 0x080fe40003fa6270 */
[----:B------:R-:W-:Y:S02]  /*c760*/  ISETP.GE.AND P3, PT, R29, R3, PT ;  /* 0x000000031d00720c */ /* 0x000fe40003f66270 */
[----:B------:R-:W-:Y:S02]  /*c770*/  I2FP.F32.S32 R33, R33 ;  /* 0x0000002100217245 */ /* 0x000fe40000201400 */
[----:B------:R-:W-:Y:S01]  /*c780*/  I2FP.F32.S32 R29, R29 ;  /* 0x0000001d001d7245 */ /* 0x000fe20000201400 */
[----:B------:R4:W-:Y:S02]  /*c790*/  MUFU.TANH R35, R15 ;  /* 0x0000000f00237308 */ /* 0x0009e40000002400 */
[CC--:B--2---:R-:W-:Y:S01]  /*c7a0*/  FFMA.FTZ R68, R90.reuse, R33.reuse, R31 ;  /* 0x000000215a447223 */ /* 0x0c4fe2000001001f */
[C---:B------:R-:W-:Y:S01]  /*c7b0*/  FFMA.FTZ R71, R90.reuse, R33, R71 ;  /* 0x000000215a477223 */ /* 0x040fe20000010047 */
[----:B---3--:R-:W-:Y:S01]  /*c7c0*/  FFMA.FTZ R70, R90, R29, R27 ;  /* 0x0000001d5a467223 */ /* 0x008fe2000001001b */
[----:B------:R-:W-:-:S02]  /*c7d0*/  VIADD R27, R63, 0x29 ;  /* 0x000000293f1b7836 */ /* 0x000fc40000000000 */
[----:B------:R-:W-:Y:S01]  /*c7e0*/  FFMA.FTZ R95, R90, R29, R95 ;  /* 0x0000001d5a5f7223 */ /* 0x000fe2000001005f */
[----:B------:R-:W-:Y:S01]  /*c7f0*/  FSEL R68, R68, -INF , !P6 ;  /* 0xff80000044447808 */ /* 0x000fe20007000000 */
[----:B------:R-:W-:Y:S01]  /*c800*/  FMUL.FTZ R29, R18, UR13 ;  /* 0x0000000d121d7c20 */ /* 0x000fe20008410000 */
[----:B------:R-:W-:Y:S01]  /*c810*/  FSEL R71, R71, -INF , !P5 ;  /* 0xff80000047477808 */ /* 0x000fe20006800000 */
[----:B------:R-:W-:Y:S01]  /*c820*/  FMUL.FTZ R18, R19, UR13 ;  /* 0x0000000d13127c20 */ /* 0x000fe20008410000 */
[CC--:B------:R-:W-:Y:S01]  /*c830*/  ISETP.GE.AND P6, PT, R27.reuse, R2.reuse, PT ;  /* 0x000000021b00720c */ /* 0x0c0fe20003fc6270 */
[----:B------:R-:W-:Y:S01]  /*c840*/  MUFU.TANH R47, R47 ;  /* 0x0000002f002f7308 */ /* 0x000fe20000002400 */
[----:B------:R-:W-:Y:S02]  /*c850*/  ISETP.GE.AND P5, PT, R27, R3, PT ;  /* 0x000000031b00720c */ /* 0x000fe40003fa6270 */
[----:B------:R-:W-:Y:S02]  /*c860*/  I2FP.F32.S32 R27, R27 ;  /* 0x0000001b001b7245 */ /* 0x000fe40000201400 */
[----:B------:R-:W-:Y:S01]  /*c870*/  FSEL R70, R70, -INF , !P4 ;  /* 0xff80000046467808 */ /* 0x000fe20006000000 */
[----:B----4-:R-:W-:Y:S01]  /*c880*/  FMUL.FTZ R15, R46, UR13 ;  /* 0x0000000d2e0f7c20 */ /* 0x010fe20008410000 */
[----:B------:R-:W-:Y:S01]  /*c890*/  FSEL R95, R95, -INF , !P3 ;  /* 0xff8000005f5f7808 */ /* 0x000fe20005800000 */
[-C--:B-1----:R-:W-:Y:S01]  /*c8a0*/  FFMA.FTZ R94, R90, R27.reuse, R25 ;  /* 0x0000001b5a5e7223 */ /* 0x082fe20000010019 */
[----:B------:R-:W-:Y:S01]  /*c8b0*/  LOP3.LUT R25, R0, 0x30, R93, 0xfe, !PT ;  /* 0x0000003000197812 */ /* 0x000fe200078efe5d */
[----:B------:R-:W-:Y:S01]  /*c8c0*/  FFMA.FTZ R69, R90, R27, R69 ;  /* 0x0000001b5a457223 */ /* 0x000fe20000010045 */
[----:B------:R-:W-:Y:S01]  /*c8d0*/  FMUL.FTZ R27, R17, UR13 ;  /* 0x0000000d111b7c20 */ /* 0x000fe20008410000 */
[----:B------:R1:W-:Y:S01]  /*c8e0*/  MUFU.TANH R37, R10 ;  /* 0x0000000a00257308 */ /* 0x0003e20000002400 */
[----:B------:R-:W-:-:S02]  /*c8f0*/  ISETP.GE.AND P4, PT, R25, R2, PT ;  /* 0x000000021900720c */ /* 0x000fc40003f86270 */
[----:B------:R-:W-:Y:S02]  /*c900*/  ISETP.GE.AND P3, PT, R25, R3, PT ;  /* 0x000000031900720c */ /* 0x000fe40003f66270 */
[----:B------:R-:W-:Y:S02]  /*c910*/  I2FP.F32.S32 R25, R25 ;  /* 0x0000001900197245 */ /* 0x000fe40000201400 */
[----:B------:R-:W-:Y:S01]  /*c920*/  FSEL R94, R94, -INF , !P6 ;  /* 0xff8000005e5e7808 */ /* 0x000fe20007000000 */
[----:B------:R-:W-:Y:S01]  /*c930*/  MUFU.TANH R27, R27 ;  /* 0x0000001b001b7308 */ /* 0x000fe20000002400 */
[----:B------:R-:W-:Y:S01]  /*c940*/  FSEL R69, R69, -INF , !P5 ;  /* 0xff80000045457808 */ /* 0x000fe20006800000 */
[CC--:B------:R-:W-:Y:S01]  /*c950*/  FFMA.FTZ R61, R90.reuse, R25.reuse, R61 ;  /* 0x000000195a3d7223 */ /* 0x0c0fe2000001003d */
[----:B------:R-:W-:Y:S01]  /*c960*/  FFMA.FTZ R59, R90, R25, R59 ;  /* 0x000000195a3b7223 */ /* 0x000fe2000001003b */
[C---:B------:R-:W-:Y:S02]  /*c970*/  ISETP.GE.AND P6, PT, R16.reuse, R2, PT ;  /* 0x000000021000720c */ /* 0x040fe40003fc6270 */
[----:B------:R-:W-:-:S02]  /*c980*/  ISETP.GE.AND P5, PT, R16, R3, PT ;  /* 0x000000031000720c */ /* 0x000fc40003fa6270 */
[----:B------:R-:W2:Y:S01]  /*c990*/  MUFU.TANH R25, R29 ;  /* 0x0000001d00197308 */ /* 0x000ea20000002400 */
[----:B------:R-:W-:Y:S02]  /*c9a0*/  I2FP.F32.S32 R16, R16 ;  /* 0x0000001000107245 */ /* 0x000fe40000201400 */
[----:B------:R-:W-:Y:S02]  /*c9b0*/  FSEL R61, R61, -INF , !P4 ;  /* 0xff8000003d3d7808 */ /* 0x000fe40006000000 */
[----:B------:R-:W-:Y:S01]  /*c9c0*/  FSEL R59, R59, -INF , !P3 ;  /* 0xff8000003b3b7808 */ /* 0x000fe20005800000 */
[----:B------:R-:W-:Y:S01]  /*c9d0*/  FFMA.FTZ R53, R90, R16, R53 ;  /* 0x000000105a357223 */ /* 0x000fe20000010035 */
[----:B-1----:R-:W-:Y:S01]  /*c9e0*/  LOP3.LUT R10, R0, 0x18, R93, 0xfe, !PT ;  /* 0x00000018000a7812 */ /* 0x002fe200078efe5d */
[----:B------:R-:W1:Y:S03]  /*c9f0*/  MUFU.TANH R17, R18 ;  /* 0x0000001200117308 */ /* 0x000e660000002400 */
[----:B------:R-:W-:-:S05]  /*ca00*/  FSEL R53, R53, -INF , !P6 ;  /* 0xff80000035357808 */ /* 0x000fca0007000000 */
[----:B------:R-:W-:Y:S01]  /*ca10*/  MUFU.TANH R55, R55 ;  /* 0x0000003700377308 */ /* 0x000fe20000002400 */
[----:B--2---:R-:W-:Y:S01]  /*ca20*/  FFMA.FTZ R19, R90, R16, R25 ;  /* 0x000000105a137223 */ /* 0x004fe20000010019 */
[----:B------:R-:W-:Y:S01]  /*ca30*/  FMUL.FTZ R25, R12, UR13 ;  /* 0x0000000d0c197c20 */ /* 0x000fe20008410000 */
[----:B------:R-:W-:-:S03]  /*ca40*/  VIADD R12, R136, 0x51 ;  /* 0x00000051880c7836 */ /* 0x000fc60000000000 */
[----:B------:R-:W-:Y:S02]  /*ca50*/  FSEL R19, R19, -INF , !P5 ;  /* 0xff80000013137808 */ /* 0x000fe40006800000 */
[----:B------:R-:W2:Y:S01]  /*ca60*/  MUFU.TANH R25, R25 ;  /* 0x0000001900197308 */ /* 0x000ea20000002400 */
[----:B------:R-:W-:Y:S02]  /*ca70*/  I2FP.F32.S32 R16, R12 ;  /* 0x0000000c00107245 */ /* 0x000fe40000201400 */
[C---:B------:R-:W-:Y:S02]  /*ca80*/  ISETP.GE.AND P4, PT, R12.reuse, R2, PT ;  /* 0x000000020c00720c */ /* 0x040fe40003f86270 */
[----:B------:R-:W-:Y:S01]  /*ca90*/  ISETP.GE.AND P3, PT, R12, R3, PT ;  /* 0x000000030c00720c */ /* 0x000fe20003f66270 */
[-C--:B------:R-:W-:Y:S01]  /*caa0*/  FFMA.FTZ R32, R90, R16.reuse, R27 ;  /* 0x000000105a207223 */ /* 0x080fe2000001001b */
[----:B------:R-:W-:Y:S01]  /*cab0*/  LOP3.LUT R12, R0, 0x58, R93, 0xfe, !PT ;  /* 0x00000058000c7812 */ /* 0x000fe200078efe5d */
[----:B-1----:R-:W-:Y:S01]  /*cac0*/  FFMA.FTZ R17, R90, R16, R17 ;  /* 0x000000105a117223 */ /* 0x002fe20000010011 */
[----:B------:R1:W3:Y:S01]  /*cad0*/  MUFU.TANH R33, R11 ;  /* 0x0000000b00217308 */ /* 0x0002e20000002400 */
[----:B------:R-:W-:Y:S01]  /*cae0*/  FMUL.FTZ R27, R75, UR13 ;  /* 0x0000000d4b1b7c20 */ /* 0x000fe20008410000 */
[----:B------:R-:W-:-:S02]  /*caf0*/  I2FP.F32.S32 R14, R12 ;  /* 0x0000000c000e7245 */ /* 0x000fc40000201400 */
[C---:B------:R-:W-:Y:S02]  /*cb00*/  ISETP.GE.AND P6, PT, R12.reuse, R2, PT ;  /* 0x000000020c00720c */ /* 0x040fe40003fc6270 */
[-C--:B------:R-:W-:Y:S01]  /*cb10*/  ISETP.GE.AND P5, PT, R12, R3.reuse, PT ;  /* 0x000000030c00720c */ /* 0x080fe20003fa6270 */
[C---:B------:R-:W-:Y:S01]  /*cb20*/  FFMA.FTZ R39, R90.reuse, R14, R39 ;  /* 0x0000000e5a277223 */ /* 0x040fe20000010027 */
[----:B------:R-:W-:Y:S01]  /*cb30*/  I2FP.F32.S32 R12, R8 ;  /* 0x00000008000c7245 */ /* 0x000fe20000201400 */
[----:B--2---:R-:W-:Y:S01]  /*cb40*/  FFMA.FTZ R34, R90, R14, R25 ;  /* 0x0000000e5a227223 */ /* 0x004fe20000010019 */
[----:B------:R-:W-:Y:S01]  /*cb50*/  FSEL R32, R32, -INF , !P4 ;  /* 0xff80000020207808 */ /* 0x000fe20006000000 */
[----:B------:R-:W2:Y:S01]  /*cb60*/  MUFU.TANH R57, R57 ;  /* 0x0000003900397308 */ /* 0x000ea20000002400 */
[----:B------:R-:W-:Y:S01]  /*cb70*/  FSEL R17, R17, -INF , !P3 ;  /* 0xff80000011117808 */ /* 0x000fe20005800000 */
[----:B------:R-:W-:Y:S01]  /*cb80*/  FFMA.FTZ R38, R90, R12, R13 ;  /* 0x0000000c5a267223 */ /* 0x000fe2000001000d */
[----:B------:R-:W-:Y:S01]  /*cb90*/  ISETP.GE.AND P4, PT, R8, R2, PT ;  /* 0x000000020800720c */ /* 0x000fe20003f86270 */
[----:B------:R-:W-:Y:S01]  /*cba0*/  FFMA.FTZ R35, R90, R12, R35 ;  /* 0x0000000c5a237223 */ /* 0x000fe20000010023 */
[----:B------:R-:W-:Y:S01]  /*cbb0*/  ISETP.GE.AND P3, PT, R8, R3, PT ;  /* 0x000000030800720c */ /* 0x000fe20003f66270 */
[----:B-1----:R-:W-:Y:S01]  /*cbc0*/  FMUL.FTZ R11, R5, UR13 ;  /* 0x0000000d050b7c20 */ /* 0x002fe20008410000 */
[----:B------:R-:W-:Y:S01]  /*cbd0*/  LOP3.LUT R8, R0, 0x60, R93, 0xfe, !PT ;  /* 0x0000006000087812 */ /* 0x000fe200078efe5d */
[----:B------:R-:W1:Y:S01]  /*cbe0*/  MUFU.TANH R31, R6 ;  /* 0x00000006001f7308 */ /* 0x000e620000002400 */
[----:B------:R-:W-:Y:S01]  /*cbf0*/  FSEL R34, R34, -INF , !P6 ;  /* 0xff80000022227808 */ /* 0x000fe20007000000 */
[----:B------:R-:W-:Y:S01]  /*cc00*/  FMUL.FTZ R25, R74, UR13 ;  /* 0x0000000d4a197c20 */ /* 0x000fe20008410000 */
[----:B------:R-:W-:Y:S01]  /*cc10*/  I2FP.F32.S32 R9, R8 ;  /* 0x0000000800097245 */ /* 0x000fe20000201400 */
[----:B------:R-:W-:Y:S01]  /*cc20*/  FMUL.FTZ R13, R54, UR13 ;  /* 0x0000000d360d7c20 */ /* 0x000fe20008410000 */
[----:B------:R-:W-:-:S02]  /*cc30*/  FSEL R39, R39, -INF , !P5 ;  /* 0xff80000027277808 */ /* 0x000fc40006800000 */
[----:B------:R-:W-:Y:S01]  /*cc40*/  ISETP.GE.AND P6, PT, R8, R2, PT ;  /* 0x000000020800720c */ /* 0x000fe20003fc6270 */
[----:B------:R-:W-:Y:S01]  /*cc50*/  FFMA.FTZ R47, R90, R9, R47 ;  /* 0x000000095a2f7223 */ /* 0x000fe2000001002f */
[----:B------:R-:W-:Y:S01]  /*cc60*/  ISETP.GE.AND P5, PT, R8, R3, PT ;  /* 0x000000030800720c */ /* 0x000fe20003fa6270 */
[----:B------:R-:W-:Y:S01]  /*cc70*/  FFMA.FTZ R37, R90, R9, R37 ;  /* 0x000000095a257223 */ /* 0x000fe20000010025 */
[----:B------:R-:W-:Y:S01]  /*cc80*/  FSEL R38, R38, -INF , !P4 ;  /* 0xff80000026267808 */ /* 0x000fe20006000000 */
[----:B------:R-:W-:Y:S01]  /*cc90*/  FMUL.FTZ R9, R72, UR13 ;  /* 0x0000000d48097c20 */ /* 0x000fe20008410000 */
[----:B------:R-:W-:Y:S01]  /*cca0*/  FSEL R35, R35, -INF , !P3 ;  /* 0xff80000023237808 */ /* 0x000fe20005800000 */
[----:B------:R-:W-:Y:S01]  /*ccb0*/  MUFU.TANH R11, R11 ;  /* 0x0000000b000b7308 */ /* 0x000fe20000002400 */
[----:B------:R-:W-:Y:S02]  /*ccc0*/  I2FP.F32.S32 R8, R4 ;  /* 0x0000000400087245 */ /* 0x000fe40000201400 */
[----:B------:R-:W-:-:S02]  /*ccd0*/  ISETP.GE.AND P4, PT, R4, R2, PT ;  /* 0x000000020400720c */ /* 0x000fc40003f86270 */
[----:B------:R-:W-:Y:S01]  /*cce0*/  ISETP.GE.AND P3, PT, R4, R3, PT ;  /* 0x000000030400720c */ /* 0x000fe20003f66270 */
[-C--:B------:R-:W-:Y:S01]  /*ccf0*/  FFMA.FTZ R55, R90, R8.reuse, R55 ;  /* 0x000000085a377223 */ /* 0x080fe20000010037 */
[----:B------:R-:W-:Y:S01]  /*cd00*/  LOP3.LUT R4, R0, 0x68, R93, 0xfe, !PT ;  /* 0x0000006800047812 */ /* 0x000fe200078efe5d */
[----:B------:R4:W5:Y:S01]  /*cd10*/  MUFU.TANH R29, R7 ;  /* 0x00000007001d7308 */ /* 0x0009620000002400 */
[C---:B---3--:R-:W-:Y:S01]  /*cd20*/  FFMA.FTZ R33, R90.reuse, R8, R33 ;  /* 0x000000085a217223 */ /* 0x048fe20000010021 */
[----:B------:R-:W-:Y:S02]  /*cd30*/  FSEL R47, R47, -INF , !P6 ;  /* 0xff8000002f2f7808 */ /* 0x000fe40007000000 */
[----:B------:R-:W-:Y:S02]  /*cd40*/  I2FP.F32.S32 R5, R4 ;  /* 0x0000000400057245 */ /* 0x000fe40000201400 */
[----:B------:R-:W-:Y:S02]  /*cd50*/  FSEL R55, R55, -INF , !P4 ;  /* 0xff80000037377808 */ /* 0x000fe40006000000 */
[----:B------:R-:W3:Y:S01]  /*cd60*/  MUFU.TANH R9, R9 ;  /* 0x0000000900097308 */ /* 0x000ee20000002400 */
[CC--:B--2---:R-:W-:Y:S01]  /*cd70*/  FFMA.FTZ R57, R90.reuse, R5.reuse, R57 ;  /* 0x000000055a397223 */ /* 0x0c4fe20000010039 */
[----:B-1----:R-:W-:Y:S01]  /*cd80*/  FFMA.FTZ R31, R90, R5, R31 ;  /* 0x000000055a1f7223 */ /* 0x002fe2000001001f */
[----:B------:R-:W-:Y:S01]  /*cd90*/  VIADD R5, R136, 0x69 ;  /* 0x0000006988057836 */ /* 0x000fe20000000000 */
[----:B------:R-:W-:-:S02]  /*cda0*/  FSEL R33, R33, -INF , !P3 ;  /* 0xff80000021217808 */ /* 0x000fc40005800000 */
[----:B------:R-:W-:Y:S02]  /*cdb0*/  FSEL R37, R37, -INF , !P5 ;  /* 0xff80000025257808 */ /* 0x000fe40006800000 */
[----:B------:R-:W1:Y:S01]  /*cdc0*/  MUFU.TANH R25, R25 ;  /* 0x0000001900197308 */ /* 0x000e620000002400 */
[----:B----4-:R-:W-:Y:S01]  /*cdd0*/  FMUL.FTZ R7, R73, UR13 ;  /* 0x0000000d49077c20 */ /* 0x010fe20008410000 */
[----:B------:R-:W-:Y:S02]  /*cde0*/  I2FP.F32.S32 R6, R5 ;  /* 0x0000000500067245 */ /* 0x000fe40000201400 */
[C---:B------:R-:W-:Y:S02]  /*cdf0*/  ISETP.GE.AND P4, PT, R5.reuse, R2, PT ;  /* 0x000000020500720c */ /* 0x040fe40003f86270 */
[----:B------:R-:W-:Y:S01]  /*ce00*/  ISETP.GE.AND P3, PT, R5, R3, PT ;  /* 0x000000030500720c */ /* 0x000fe20003f66270 */
[----:B-----5:R-:W-:Y:S01]  /*ce10*/  FFMA.FTZ R29, R90, R6, R29 ;  /* 0x000000065a1d7223 */ /* 0x020fe2000001001d */
[----:B------:R-:W2:Y:S01]  /*ce20*/  MUFU.TANH R7, R7 ;  /* 0x0000000700077308 */ /* 0x000ea20000002400 */
[----:B------:R-:W-:-:S02]  /*ce30*/  ISETP.GE.AND P6, PT, R4, R2, PT ;  /* 0x000000020400720c */ /* 0x000fc40003fc6270 */
[----:B------:R-:W-:Y:S01]  /*ce40*/  ISETP.GE.AND P5, PT, R4, R3, PT ;  /* 0x000000030400720c */ /* 0x000fe20003fa6270 */
[----:B------:R-:W-:Y:S01]  /*ce50*/  FFMA.FTZ R4, R90, R6, R11 ;  /* 0x000000065a047223 */ /* 0x000fe2000001000b */
[----:B------:R-:W-:Y:S01]  /*ce60*/  LOP3.LUT R5, R0, 0x70, R93, 0xfe, !PT ;  /* 0x0000007000057812 */ /* 0x000fe200078efe5d */
[----:B------:R-:W-:Y:S01]  /*ce70*/  FMUL.FTZ R11, R21, UR13 ;  /* 0x0000000d150b7c20 */ /* 0x000fe20008410000 */
[----:B------:R-:W-:Y:S01]  /*ce80*/  FSEL R57, R57, -INF , !P6 ;  /* 0xff80000039397808 */ /* 0x000fe20007000000 */
[----:B------:R-:W4:Y:S01]  /*ce90*/  MUFU.TANH R27, R27 ;  /* 0x0000001b001b7308 */ /* 0x000f220000002400 */
[----:B------:R-:W-:Y:S02]  /*cea0*/  I2FP.F32.S32 R8, R5 ;  /* 0x0000000500087245 */ /* 0x000fe40000201400 */
[----:B------:R-:W-:Y:S02]  /*ceb0*/  FSEL R31, R31, -INF , !P5 ;  /* 0xff8000001f1f7808 */ /* 0x000fe40006800000 */
[C---:B------:R-:W-:Y:S01]  /*cec0*/  ISETP.GE.AND P6, PT, R5.reuse, R2, PT ;  /* 0x000000020500720c */ /* 0x040fe20003fc6270 */
[----:B---3--:R-:W-:Y:S01]  /*ced0*/  FFMA.FTZ R6, R90, R8, R9 ;  /* 0x000000085a067223 */ /* 0x008fe20000010009 */
[----:B------:R-:W-:Y:S01]  /*cee0*/  ISETP.GE.AND P5, PT, R5, R3, PT ;  /* 0x000000030500720c */ /* 0x000fe20003fa6270 */
[----:B------:R-:W-:-:S02]  /*cef0*/  VIADD R5, R136, 0x71 ;  /* 0x0000007188057836 */ /* 0x000fc40000000000 */
[----:B-1----:R-:W-:Y:S01]  /*cf00*/  FFMA.FTZ R25, R90, R8, R25 ;  /* 0x000000085a197223 */ /* 0x002fe20000010019 */
[----:B------:R-:W-:Y:S01]  /*cf10*/  FMUL.FTZ R9, R48, UR13 ;  /* 0x0000000d30097c20 */ /* 0x000fe20008410000 */
[----:B------:R-:W-:Y:S01]  /*cf20*/  FSEL R48, R4, -INF , !P4 ;  /* 0xff80000004307808 */ /* 0x000fe20006000000 */
[----:B------:R-:W-:Y:S01]  /*cf30*/  MUFU.TANH R13, R13 ;  /* 0x0000000d000d7308 */ /* 0x000fe20000002400 */
[----:B------:R-:W-:Y:S02]  /*cf40*/  I2FP.F32.S32 R8, R5 ;  /* 0x0000000500087245 */ /* 0x000fe40000201400 */
[----:B------:R-:W-:Y:S02]  /*cf50*/  FSEL R29, R29, -INF , !P3 ;  /* 0xff8000001d1d7808 */ /* 0x000fe40005800000 */
[C---:B------:R-:W-:Y:S01]  /*cf60*/  ISETP.GE.AND P4, PT, R5.reuse, R2, PT ;  /* 0x000000020500720c */ /* 0x040fe20003f86270 */
[-C--:B--2---:R-:W-:Y:S01]  /*cf70*/  FFMA.FTZ R16, R90, R8.reuse, R7 ;  /* 0x000000085a107223 */ /* 0x084fe20000010007 */
[----:B------:R-:W-:Y:S01]  /*cf80*/  ISETP.GE.AND P3, PT, R5, R3, PT ;  /* 0x000000030500720c */ /* 0x000fe20003f66270 */
[----:B------:R-:W1:Y:S01]  /*cf90*/  MUFU.TANH R9, R9 ;  /* 0x0000000900097308 */ /* 0x000e620000002400 */
[----:B------:R-:W-:Y:S01]  /*cfa0*/  LOP3.LUT R5, R0, 0x78, R93, 0xfe, !PT ;  /* 0x0000007800057812 */ /* 0x000fe200078efe5d */
[----:B----4-:R-:W-:Y:S01]  /*cfb0*/  FFMA.FTZ R27, R90, R8, R27 ;  /* 0x000000085a1b7223 */ /* 0x010fe2000001001b */
[----:B------:R-:W-:-:S02]  /*cfc0*/  FSEL R25, R25, -INF , !P5 ;  /* 0xff80000019197808 */ /* 0x000fc40006800000 */
[----:B------:R-:W-:Y:S02]  /*cfd0*/  I2FP.F32.S32 R4, R5 ;  /* 0x0000000500047245 */ /* 0x000fe40000201400 */
[----:B------:R-:W-:Y:S01]  /*cfe0*/  ISETP.GE.AND P5, PT, R5, R3, PT ;  /* 0x000000030500720c */ /* 0x000fe20003fa6270 */
[----:B------:R-:W2:Y:S01]  /*cff0*/  MUFU.TANH R7, R50 ;  /* 0x0000003200077308 */ /* 0x000ea20000002400 */
[----:B------:R-:W-:Y:S02]  /*d000*/  FSEL R16, R16, -INF , !P4 ;  /* 0xff80000010107808 */ /* 0x000fe40006000000 */
[----:B------:R-:W-:Y:S02]  /*d010*/  FSEL R27, R27, -INF , !P3 ;  /* 0xff8000001b1b7808 */ /* 0x000fe40005800000 */
[----:B------:R-:W-:-:S03]  /*d020*/  LOP3.LUT R8, R0, 0x8, R93, 0xfe, !PT ;  /* 0x0000000800087812 */ /* 0x000fc600078efe5d */
[----:B------:R-:W-:Y:S01]  /*d030*/  MUFU.TANH R15, R15 ;  /* 0x0000000f000f7308 */ /* 0x000fe20000002400 */
[----:B-1----:R-:W-:Y:S01]  /*d040*/  FFMA.FTZ R18, R90, R4, R9 ;  /* 0x000000045a127223 */ /* 0x002fe20000010009 */
[----:B------:R-:W-:Y:S01]  /*d050*/  LOP3.LUT R9, R0, 0x8, R93, 0xfe, !PT ;  /* 0x0000000800097812 */ /* 0x000fe200078efe5d */
[----:B------:R-:W-:Y:S03]  /*d060*/  BAR.SYNC.DEFER_BLOCKING 0x0 ;  /* 0x0000000000007b1d */ /* 0x000fe60000010000 */
[----:B------:R-:W-:Y:S01]  /*d070*/  ISETP.GE.AND P4, PT, R9, R2, PT ;  /* 0x000000020900720c */ /* 0x000fe20003f86270 */
[----:B--2---:R-:W-:Y:S01]  /*d080*/  FFMA.FTZ R4, R90, R4, R7 ;  /* 0x000000045a047223 */ /* 0x004fe20000010007 */
[----:B------:R-:W-:Y:S01]  /*d090*/  FSEL R50, R6, -INF , !P6 ;  /* 0xff80000006327808 */ /* 0x000fe20007000000 */
[----:B------:R-:W1:Y:S01]  /*d0a0*/  MUFU.TANH R7, R56 ;  /* 0x0000003800077308 */ /* 0x000e620000002400 */
[----:B------:R-:W-:Y:S01]  /*d0b0*/  ISETP.GE.AND P6, PT, R5, R2, PT ;  /* 0x000000020500720c */ /* 0x000fe20003fc6270 */
[----:B------:R-:W-:Y:S01]  /*d0c0*/  FMUL.FTZ R5, R52, UR13 ;  /* 0x0000000d34057c20 */ /* 0x000fe20008410000 */
[----:B------:R-:W-:-:S02]  /*d0d0*/  I2FP.F32.S32 R6, R9 ;  /* 0x0000000900067245 */ /* 0x000fc40000201400 */
[--C-:B------:R-:W-:Y:S02]  /*d0e0*/  LOP3.LUT R9, R0, 0x10, R93.reuse, 0xfe, !PT ;  /* 0x0000001000097812 */ /* 0x100fe400078efe5d */
[----:B------:R-:W-:Y:S01]  /*d0f0*/  FSEL R18, R18, -INF , !P6 ;  /* 0xff80000012127808 */ /* 0x000fe20007000000 */
[----:B------:R-:W2:Y:S01]  /*d100*/  MUFU.TANH R5, R5 ;  /* 0x0000000500057308 */ /* 0x000ea20000002400 */
[----:B------:R-:W-:Y:S02]  /*d110*/  I2FP.F32.S32 R14, R9 ;  /* 0x00000009000e7245 */ /* 0x000fe40000201400 */
[----:B------:R-:W-:Y:S02]  /*d120*/  ISETP.GE.AND P3, PT, R9, R2, PT ;  /* 0x000000020900720c */ /* 0x000fe40003f66270 */
[----:B------:R-:W-:-:S03]  /*d130*/  LOP3.LUT R9, R0, 0x18, R93, 0xfe, !PT ;  /* 0x0000001800097812 */ /* 0x000fc600078efe5d */
[----:B------:R-:W-:Y:S01]  /*d140*/  MUFU.TANH R73, R30 ;  /* 0x0000001e00497308 */ /* 0x000fe20000002400 */
[----:B-1----:R-:W-:Y:S01]  /*d150*/  FFMA.FTZ R6, R90, R6, R7 ;  /* 0x000000065a067223 */ /* 0x002fe20000010007 */
[----:B------:R-:W-:Y:S01]  /*d160*/  FMUL.FTZ R7, R44, UR13 ;  /* 0x0000000d2c077c20 */ /* 0x000fe20008410000 */
[----:B------:R-:W-:Y:S02]  /*d170*/  I2FP.F32.S32 R12, R9 ;  /* 0x00000009000c7245 */ /* 0x000fe40000201400 */
[----:B------:R-:W-:Y:S02]  /*d180*/  ISETP.GE.AND P6, PT, R9, R2, PT ;  /* 0x000000020900720c */ /* 0x000fe40003fc6270 */
[----:B------:R-:W-:Y:S01]  /*d190*/  LOP3.LUT R9, R0, 0x38, R93, 0xfe, !PT ;  /* 0x0000003800097812 */ /* 0x000fe200078efe5d */
[----:B------:R-:W1:Y:S01]  /*d1a0*/  MUFU.TANH R7, R7 ;  /* 0x0000000700077308 */ /* 0x000e620000002400 */
[----:B--2---:R-:W-:Y:S01]  /*d1b0*/  FFMA.FTZ R14, R90, R14, R5 ;  /* 0x0000000e5a0e7223 */ /* 0x004fe20000010005 */
[----:B------:R-:W-:Y:S01]  /*d1c0*/  FMUL.FTZ R5, R28, UR13 ;  /* 0x0000000d1c057c20 */ /* 0x000fe20008410000 */
[----:B------:R-:W-:-:S02]  /*d1d0*/  I2FP.F32.S32 R44, R9 ;  /* 0x00000009002c7245 */ /* 0x000fc40000201400 */
[----:B------:R-:W-:Y:S02]  /*d1e0*/  FSEL R6, R6, -INF , !P4 ;  /* 0xff80000006067808 */ /* 0x000fe40006000000 */
[----:B------:R-:W-:Y:S01]  /*d1f0*/  FSEL R14, R14, -INF , !P3 ;  /* 0xff8000000e0e7808 */ /* 0x000fe20005800000 */
[----:B------:R-:W2:Y:S08]  /*d200*/  MUFU.TANH R5, R5 ;  /* 0x0000000500057308 */ /* 0x000eb00000002400 */
[----:B------:R-:W-:Y:S01]  /*d210*/  MUFU.TANH R11, R11 ;  /* 0x0000000b000b7308 */ /* 0x000fe20000002400 */
[----:B-1----:R-:W-:Y:S01]  /*d220*/  FFMA.FTZ R12, R90, R12, R7 ;  /* 0x0000000c5a0c7223 */ /* 0x002fe20000010007 */
[----:B------:R-:W-:Y:S01]  /*d230*/  FMUL.FTZ R7, R24, UR13 ;  /* 0x0000000d18077c20 */ /* 0x000fe20008410000 */
[----:B------:R-:W-:-:S02]  /*d240*/  FSEL R24, R4, -INF , !P5 ;  /* 0xff80000004187808 */ /* 0x000fc40006800000 */
[----:B------:R-:W-:Y:S02]  /*d250*/  ISETP.GE.AND P5, PT, R9, R2, PT ;  /* 0x000000020900720c */ /* 0x000fe40003fa6270 */
[----:B------:R-:W-:Y:S01]  /*d260*/  LOP3.LUT R9, R0, 0x40, R93, 0xfe, !PT ;  /* 0x0000004000097812 */ /* 0x000fe200078efe5d */
[----:B------:R-:W1:Y:S01]  /*d270*/  MUFU.TANH R7, R7 ;  /* 0x0000000700077308 */ /* 0x000e620000002400 */
[----:B--2---:R-:W-:Y:S01]  /*d280*/  FFMA.FTZ R44, R90, R44, R5 ;  /* 0x0000002c5a2c7223 */ /* 0x004fe20000010005 */
[----:B------:R-:W-:Y:S01]  /*d290*/  FMUL.FTZ R5, R20, UR13 ;  /* 0x0000000d14057c20 */ /* 0x000fe20008410000 */
[----:B------:R-:W-:Y:S01]  /*d2a0*/  I2FP.F32.S32 R4, R9 ;  /* 0x0000000900047245 */ /* 0x000fe20000201400 */
[----:B------:R-:W-:Y:S01]  /*d2b0*/  FMUL.FTZ R20, R23, UR13 ;  /* 0x0000000d17147c20 */ /* 0x000fe20008410000 */
[----:B------:R-:W-:Y:S01]  /*d2c0*/  ISETP.GE.AND P4, PT, R9, R2, PT ;  /* 0x000000020900720c */ /* 0x000fe20003f86270 */
[----:B------:R-:W-:Y:S01]  /*d2d0*/  FMUL.FTZ R23, R62, UR13 ;  /* 0x0000000d3e177c20 */ /* 0x000fe20008410000 */
[----:B------:R-:W-:Y:S01]  /*d2e0*/  LOP3.LUT R9, R0, 0x48, R93, 0xfe, !PT ;  /* 0x0000004800097812 */ /* 0x000fe200078efe5d */
[----:B------:R-:W2:Y:S01]  /*d2f0*/  MUFU.TANH R5, R5 ;  /* 0x0000000500057308 */ /* 0x000ea20000002400 */
[----:B------:R-:W-:-:S02]  /*d300*/  FSEL R12, R12, -INF , !P6 ;  /* 0xff8000000c0c7808 */ /* 0x000fc40007000000 */
[----:B------:R-:W-:Y:S02]  /*d310*/  I2FP.F32.S32 R28, R9 ;  /* 0x00000009001c7245 */ /* 0x000fe40000201400 */
[----:B------:R-:W-:Y:S02]  /*d320*/  ISETP.GE.AND P6, PT, R8, R3, PT ;  /* 0x000000030800720c */ /* 0x000fe40003fc6270 */
[----:B------:R-:W-:Y:S01]  /*d330*/  ISETP.GE.AND P3, PT, R9, R2, PT ;  /* 0x000000020900720c */ /* 0x000fe20003f66270 */
[----:B------:R-:W-:Y:S01]  /*d340*/  FMUL.FTZ R9, R60, UR13 ;  /* 0x0000000d3c097c20 */ /* 0x000fe20008410000 */
[----:B-1----:R-:W-:Y:S01]  /*d350*/  FFMA.FTZ R4, R90, R4, R7 ;  /* 0x000000045a047223 */ /* 0x002fe20000010007 */
[----:B------:R-:W-:Y:S01]  /*d360*/  FMUL.FTZ R7, R58, UR13 ;  /* 0x0000000d3a077c20 */ /* 0x000fe20008410000 */
[----:B------:R-:W-:Y:S01]  /*d370*/  FSEL R44, R44, -INF , !P5 ;  /* 0xff8000002c2c7808 */ /* 0x000fe20006800000 */
[----:B------:R-:W-:Y:S02]  /*d380*/  MUFU.TANH R21, R20 ;  /* 0x0000001400157308 */ /* 0x000fe40000002400 */
[----:B------:R-:W-:-:S02]  /*d390*/  FSEL R46, R4, -INF , !P4 ;  /* 0xff800000042e7808 */ /* 0x000fc40006000000 */
[----:B------:R-:W-:Y:S01]  /*d3a0*/  LOP3.LUT R4, R0, 0x48, R93, 0xfe, !PT ;  /* 0x0000004800047812 */ /* 0x000fe200078efe5d */
[----:B--2---:R-:W-:Y:S01]  /*d3b0*/  FFMA.FTZ R28, R90, R28, R5 ;  /* 0x0000001c5a1c7223 */ /* 0x004fe20000010005 */
[----:B------:R-:W-:Y:S02]  /*d3c0*/  I2FP.F32.S32 R5, R8 ;  /* 0x0000000800057245 */ /* 0x000fe40000201400 */
[----:B------:R-:W1:Y:S01]  /*d3d0*/  MUFU.TANH R7, R7 ;  /* 0x0000000700077308 */ /* 0x000e620000002400 */
[----:B------:R-:W-:Y:S02]  /*d3e0*/  LOP3.LUT R8, R0, 0x10, R93, 0xfe, !PT ;  /* 0x0000001000087812 */ /* 0x000fe400078efe5d */
[----:B------:R-:W-:Y:S02]  /*d3f0*/  FSEL R28, R28, -INF , !P3 ;  /* 0xff8000001c1c7808 */ /* 0x000fe40005800000 */
[-C--:B------:R-:W-:Y:S02]  /*d400*/  ISETP.GE.AND P3, PT, R4, R3.reuse, PT ;  /* 0x000000030400720c */ /* 0x080fe40003f66270 */
[----:B------:R-:W-:Y:S01]  /*d410*/  ISETP.GE.AND P5, PT, R8, R3, PT ;  /* 0x000000030800720c */ /* 0x000fe20003fa6270 */
[----:B------:R-:W-:Y:S01]  /*d420*/  MUFU.TANH R9, R9 ;  /* 0x0000000900097308 */ /* 0x000fe20000002400 */
[----:B------:R-:W-:-:S02]  /*d430*/  I2FP.F32.S32 R4, R4 ;  /* 0x0000000400047245 */ /* 0x000fc40000201400 */
[----:B------:R-:W-:-:S05]  /*d440*/  ISETP.GE.AND P4, PT, R10, R3, PT ;  /* 0x000000030a00720c */ /* 0x000fca0003f86270 */
[----:B------:R-:W-:Y:S01]  /*d450*/  MUFU.TANH R23, R23 ;  /* 0x0000001700177308 */ /* 0x000fe20000002400 */
[----:B-1----:R-:W-:Y:S01]  /*d460*/  FFMA.FTZ R7, R90, R5, R7 ;  /* 0x000000055a077223 */ /* 0x002fe20000010007 */
[----:B------:R-:W-:Y:S02]  /*d470*/  I2FP.F32.S32 R5, R8 ;  /* 0x0000000800057245 */ /* 0x000fe40000201400 */
[----:B------:R-:W-:Y:S02]  /*d480*/  I2FP.F32.S32 R8, R10 ;  /* 0x0000000a00087245 */ /* 0x000fe40000201400 */
[----:B------:R-:W-:Y:S01]  /*d490*/  LOP3.LUT R10, R0, 0x38, R93, 0xfe, !PT ;  /* 0x00000038000a7812 */ /* 0x000fe200078efe5d */
[----:B------:R-:W-:Y:S01]  /*d4a0*/  FFMA.FTZ R13, R90, R5, R13 ;  /* 0x000000055a0d7223 */ /* 0x000fe2000001000d */
[----:B------:R-:W-:Y:S01]  /*d4b0*/  FMUL.FTZ R5, R22, UR13 ;  /* 0x0000000d16057c20 */ /* 0x000fe20008410000 */
[----:B------:R-:W-:Y:S01]  /*d4c0*/  FFMA.FTZ R15, R90, R8, R15 ;  /* 0x000000085a0f7223 */ /* 0x000fe2000001000f */
[----:B------:R-:W-:Y:S01]  /*d4d0*/  I2FP.F32.S32 R8, R10 ;  /* 0x0000000a00087245 */ /* 0x000fe20000201400 */
[----:B------:R-:W-:Y:S01]  /*d4e0*/  MUFU.TANH R51, R51 ;  /* 0x0000003300337308 */ /* 0x000fe20000002400 */
[----:B------:R-:W-:-:S02]  /*d4f0*/  FSEL R13, R13, -INF , !P5 ;  /* 0xff8000000d0d7808 */ /* 0x000fc40006800000 */
[----:B------:R-:W-:Y:S01]  /*d500*/  FSEL R7, R7, -INF , !P6 ;  /* 0xff80000007077808 */ /* 0x000fe20007000000 */
[----:B------:R-:W-:Y:S01]  /*d510*/  FFMA.FTZ R73, R90, R8, R73 ;  /* 0x000000085a497223 */ /* 0x000fe20000010049 */
[----:B------:R-:W-:Y:S02]  /*d520*/  LOP3.LUT R8, R0, 0x40, R93, 0xfe, !PT ;  /* 0x0000004000087812 */ /* 0x000fe400078efe5d */
[-C--:B------:R-:W-:Y:S01]  /*d530*/  ISETP.GE.AND P6, PT, R10, R3.reuse, PT ;  /* 0x000000030a00720c */ /* 0x080fe20003fc6270 */
[----:B------:R-:W1:Y:S01]  /*d540*/  MUFU.TANH R5, R5 ;  /* 0x0000000500057308 */ /* 0x000e620000002400 */
[----:B------:R-:W-:Y:S02]  /*d550*/  ISETP.GE.AND P5, PT, R8, R3, PT ;  /* 0x000000030800720c */ /* 0x000fe40003fa6270 */
[----:B------:R-:W-:Y:S02]  /*d560*/  I2FP.F32.S32 R8, R8 ;  /* 0x0000000800087245 */ /* 0x000fe40000201400 */
[----:B------:R-:W-:-:S02]  /*d570*/  FSEL R15, R15, -INF , !P4 ;  /* 0xff8000000f0f7808 */ /* 0x000fc40006000000 */
[----:B------:R-:W-:Y:S02]  /*d580*/  ISETP.GE.AND P4, PT, R63, R2, PT ;  /* 0x000000023f00720c */ /* 0x000fe40003f86270 */
[----:B------:R-:W-:Y:S01]  /*d590*/  FSEL R73, R73, -INF , !P6 ;  /* 0xff80000049497808 */ /* 0x000fe20007000000 */
[C---:B-1----:R-:W-:Y:S02]  /*d5a0*/  FFMA.FTZ R4, R90.reuse, R4, R5 ;  /* 0x000000045a047223 */ /* 0x042fe40000010005 */
[----:B------:R-:W1:Y:S02]  /*d5b0*/  MUFU.TANH R5, R26 ;  /* 0x0000001a00057308 */ /* 0x000e640000002400 */
[----:B-1----:R-:W-:Y:S01]  /*d5c0*/  FFMA.FTZ R8, R90, R8, R5 ;  /* 0x000000085a087223 */ /* 0x002fe20000010005 */
[----:B------:R-:W-:-:S05]  /*d5d0*/  I2FP.F32.S32 R5, R63 ;  /* 0x0000003f00057245 */ /* 0x000fca0000201400 */
[----:B------:R-:W-:Y:S01]  /*d5e0*/  FFMA.FTZ R9, R90, R5, R9 ;  /* 0x000000055a097223 */ /* 0x000fe20000010009 */
[----:B------:R-:W-:Y:S01]  /*d5f0*/  VIADD R5, R63, 0x49 ;  /* 0x000000493f057836 */ /* 0x000fe20000000000 */
[----:B------:R-:W-:-:S04]  /*d600*/  FSEL R63, R8, -INF , !P5 ;  /* 0xff800000083f7808 */ /* 0x000fc80006800000 */
[----:B------:R-:W-:Y:S02]  /*d610*/  I2FP.F32.S32 R10, R5 ;  /* 0x00000005000a7245 */ /* 0x000fe40000201400 */
[----:B------:R-:W-:-:S03]  /*d620*/  ISETP.GE.AND P6, PT, R5, R2, PT ;  /* 0x000000020500720c */ /* 0x000fc60003fc6270 */
[CC--:B------:R-:W-:Y:S01]  /*d630*/  FFMA.FTZ R52, R90.reuse, R10.reuse, R11 ;  /* 0x0000000a5a347223 */ /* 0x0c0fe2000001000b */
[----:B------:R-:W-:Y:S01]  /*d640*/  FMUL.FTZ R11, R49, UR13 ;  /* 0x0000000d310b7c20 */ /* 0x000fe20008410000 */
[----:B------:R-:W-:Y:S01]  /*d650*/  FFMA.FTZ R21, R90, R10, R21 ;  /* 0x0000000a5a157223 */ /* 0x000fe20000010015 */
[----:B------:R-:W-:Y:S02]  /*d660*/  I2FP.F32.S32 R10, R136 ;  /* 0x00000088000a7245 */ /* 0x000fe40000201400 */
[----:B------:R-:W-:Y:S02]  /*d670*/  FSEL R49, R4, -INF , !P3 ;  /* 0xff80000004317808 */ /* 0x000fe40005800000 */
[----:B------:R-:W1:Y:S01]  /*d680*/  MUFU.TANH R11, R11 ;  /* 0x0000000b000b7308 */ /* 0x000e620000002400 */
[C---:B------:R-:W-:Y:S01]  /*d690*/  ISETP.GE.AND P3, PT, R136.reuse, R3, PT ;  /* 0x000000038800720c */ /* 0x040fe20003f66270 */
[----:B------:R-:W-:Y:S02]  /*d6a0*/  VIADD R136, R136, 0x79 ;  /* 0x0000007988887836 */ /* 0x000fe40000000000 */
[----:B------:R-:W-:Y:S01]  /*d6b0*/  FFMA.FTZ R10, R90, R10, R23 ;  /* 0x0000000a5a0a7223 */ /* 0x000fe20000010017 */
[----:B------:R-:W-:-:S02]  /*d6c0*/  FSEL R52, R52, -INF , !P6 ;  /* 0xff80000034347808 */ /* 0x000fc40007000000 */
[----:B------:R-:W-:Y:S02]  /*d6d0*/  ISETP.GE.AND P5, PT, R136, R2, PT ;  /* 0x000000028800720c */ /* 0x000fe40003fa6270 */
[----:B------:R-:W-:Y:S02]  /*d6e0*/  FSEL R2, R9, -INF , !P4 ;  /* 0xff80000009027808 */ /* 0x000fe40006000000 */
[----:B------:R-:W-:Y:S02]  /*d6f0*/  FSEL R9, R10, -INF , !P3 ;  /* 0xff8000000a097808 */ /* 0x000fe40005800000 */
[-C--:B------:R-:W-:Y:S02]  /*d700*/  ISETP.GE.AND P4, PT, R5, R3.reuse, PT ;  /* 0x000000030500720c */ /* 0x080fe40003f86270 */
[----:B------:R-:W-:Y:S02]  /*d710*/  ISETP.GE.AND P3, PT, R136, R3, PT ;  /* 0x000000038800720c */ /* 0x000fe40003f66270 */
[----:B------:R-:W-:-:S02]  /*d720*/  I2FP.F32.S32 R3, R136 ;  /* 0x0000008800037245 */ /* 0x000fc40000201400 */
[----:B------:R-:W-:-:S03]  /*d730*/  FSEL R21, R21, -INF , !P4 ;  /* 0xff80000015157808 */ /* 0x000fc60006000000 */
[CC--:B-1----:R-:W-:Y:S01]  /*d740*/  FFMA.FTZ R11, R90.reuse, R3.reuse, R11 ;  /* 0x000000035a0b7223 */ /* 0x0c2fe2000001000b */
[----:B------:R-:W-:-:S04]  /*d750*/  FFMA.FTZ R3, R90, R3, R51 ;  /* 0x000000035a037223 */ /* 0x000fc80000010033 */
[----:B------:R-:W-:Y:S02]  /*d760*/  FSEL R22, R11, -INF , !P5 ;  /* 0xff8000000b167808 */ /* 0x000fe40006800000 */
[----:B------:R-:W-:Y:S01]  /*d770*/  FSEL R3, R3, -INF , !P3 ;  /* 0xff80000003037808 */ /* 0x000fe20005800000 */
        /* <DEDUP_REMOVED lines=21> */
[C---:B------:R-:W-:Y:S01]  /*d8d0*/  LOP3.LUT R8, R0.reuse, R11, RZ, 0x3c, !PT ;  /* 0x0000000b00087212 */ /* 0x040fe200078e3cff */
[----:B------:R-:W-:-:S03]  /*d8e0*/  VIADD R0, R0, 0xffffff80 ;  /* 0xffffff8000007836 */ /* 0x000fc60000000000 */
[----:B------:R-:W-:Y:S02]  /*d8f0*/  ISETP.GE.AND P4, PT, R8, RZ, PT ;  /* 0x000000ff0800720c */ /* 0x000fe40003f86270 */
[----:B------:R-:W-:Y:S02]  /*d900*/  IABS R8, R0 ;  /* 0x0000000000087213 */ /* 0x000fe40000000000 */
[----:B------:R-:W-:-:S03]  /*d910*/  LOP3.LUT R0, R0, R11, RZ, 0x3c, !PT ;  /* 0x0000000b00007212 */ /* 0x000fc600078e3cff */
[----:B------:R-:W-:Y:S01]  /*d920*/  IMAD.HI.U32 R4, R4, R8, RZ ;  /* 0x0000000804047227 */ /* 0x000fe200078e00ff */
[----:B------:R-:W-:Y:S02]  /*d930*/  ISETP.GE.AND P2, PT, R0, RZ, PT ;  /* 0x000000ff0000720c */ /* 0x000fe40003f46270 */
[----:B------:R-:W-:Y:S02]  /*d940*/  @P6 IADD3 R10, R10, 0x1, RZ ;  /* 0x000000010a0a6810 */ /* 0x000fe40007ffe0ff */
[----:B------:R-:W-:Y:S02]  /*d950*/  IADD3 R0, -R4, RZ, RZ ;  /* 0x000000ff04007210 */ /* 0x000fe40007ffe1ff */
[----:B------:R-:W-:-:S03]  /*d960*/  @!P4 IADD3 R10, -R10, RZ, RZ ;  /* 0x000000ff0a0ac210 */ /* 0x000fc60007ffe1ff */
[----:B------:R-:W-:-:S05]  /*d970*/  IMAD R0, R5, R0, R8 ;  /* 0x0000000005007224 */ /* 0x000fca00078e0208 */
[----:B------:R-:W-:-:S13]  /*d980*/  ISETP.GT.U32.AND P3, PT, R5, R0, PT ;  /* 0x000000000500720c */ /* 0x000fda0003f64070 */
[----:B------:R-:W-:Y:S02]  /*d990*/  @!P3 IMAD.IADD R0, R0, 0x1, -R5 ;  /* 0x000000010000b824 */ /* 0x000fe400078e0a05 */
[----:B------:R-:W-:Y:S01]  /*d9a0*/  @!P3 VIADD R4, R4, 0x1 ;  /* 0x000000010404b836 */ /* 0x000fe20000000000 */
[----:B------:R-:W-:Y:S02]  /*d9b0*/  ISETP.NE.AND P3, PT, R11, RZ, PT ;  /* 0x000000ff0b00720c */ /* 0x000fe40003f65270 */
[----:B------:R-:W-:Y:S02]  /*d9c0*/  ISETP.GE.U32.AND P5, PT, R0, R5, PT ;  /* 0x000000050000720c */ /* 0x000fe40003fa6070 */
[----:B------:R-:W-:-:S04]  /*d9d0*/  LOP3.LUT R0, RZ, R11, RZ, 0x33, !PT ;  /* 0x0000000bff007212 */ /* 0x000fc800078e33ff */
[----:B------:R-:W-:-:S07]  /*d9e0*/  SEL R23, R0, R10, !P3 ;  /* 0x0000000a00177207 */ /* 0x000fce0005800000 */
[----:B------:R-:W-:-:S04]  /*d9f0*/  @P5 VIADD R4, R4, 0x1 ;  /* 0x0000000104045836 */ /* 0x000fc80000000000 */
[----:B------:R-:W-:-:S05]  /*da00*/  @!P2 IMAD.MOV R4, RZ, RZ, -R4 ;  /* 0x000000ffff04a224 */ /* 0x000fca00078e0a04 */
[----:B------:R-:W-:Y:S01]  /*da10*/  SEL R0, R0, R4, !P3 ;  /* 0x0000000400007207 */ /* 0x000fe20005800000 */
[----:B------:R-:W-:-:S04]  /*da20*/  IMAD.WIDE R4, R23, 0x4, R118 ;  /* 0x0000000417047825 */ /* 0x000fc800078e0276 */
[----:B------:R-:W-:Y:S02]  /*da30*/  IMAD.WIDE R138, R0, 0x4, R118 ;  /* 0x00000004008a7825 */ /* 0x000fe400078e0276 */
[----:B------:R-:W2:Y:S04]  /*da40*/  LDG.E R5, desc[UR6][R4.64] ;  /* 0x0000000604057981 */ /* 0x000ea8000c1e1900 */
[----:B------:R-:W2:Y:S01]  /*da50*/  LDG.E R8, desc[UR6][R138.64] ;  /* 0x000000068a087981 */ /* 0x000ea2000c1e1900 */
[----:B------:R-:W-:-:S05]  /*da60*/  IADD3 R0, R23, -R0, RZ ;  /* 0x8000000017007210 */ /* 0x000fca0007ffe0ff */
[----:B------:R-:W-:Y:S02]  /*da70*/  IMAD R11, R0, R11, -0x80 ;  /* 0xffffff80000b7424 */ /* 0x000fe400078e020b */
[----:B------:R-:W-:-:S03]  /*da80*/  IMAD.U32 R0, RZ, RZ, UR4 ;  /* 0x00000004ff007e24 */ /* 0x000fc6000f8e00ff */
        /* <DEDUP_REMOVED lines=14> */
.L_x_4788:
[----:B------:R-:W1:Y:S02]  /*db70*/  LDC R0, c[0x0][0x248] ;  /* 0x00009200ff007b82 */ /* 0x000e640000000800 */
[----:B-1----:R-:W-:-:S05]  /*db80*/  IMAD.SHL.U32 R74, R0, 0x80, RZ ;  /* 0x00000080004a7824 */ /* 0x002fca00078e00ff */
[----:B------:R-:W-:-:S04]  /*db90*/  IADD3 R74, -R74, RZ, RZ ;  /* 0x000000ff4a4a7210 */ /* 0x000fc80007ffe1ff */
[----:B------:R-:W-:-:S07]  /*dba0*/  SHF.R.S32.HI R5, RZ, 0x1f, R74 ;  /* 0x0000001fff057819 */ /* 0x000fce000001144a */
.L_x_4789:
        /* <DEDUP_REMOVED lines=42> */
.L_x_4791:
[----:B------:R-:W-:Y:S05]  /*de50*/  BSYNC B0 ;  /* 0x0000000000007941 */ /* 0x000fea0003800000 */
.L_x_4790:
[----:B------:R-:W0:Y:S01]  /*de60*/  LDGDEPBAR ;  /* 0x00000000000079af */ /* 0x000e220000000000 */
[----:B------:R-:W-:-:S04]  /*de70*/  LEA R120, P0, R74, R120, 0x1 ;  /* 0x000000784a787211 */ /* 0x000fc800078008ff */
[----:B------:R-:W-:-:S09]  /*de80*/  LEA.HI.X R121, R74, R121, R5, 0x1, P0 ;  /* 0x000000794a797211 */ /* 0x000fd200000f0c05 */
.L_x_4787:
        /* <DEDUP_REMOVED lines=62> */
[----:B------:R-:W3:Y:S01]  /*e270*/  SHFL.BFLY PT, R51, R4, 0x2, 0x1f ;  /* 0x0c401f0004337f89 */ /* 0x000ee200000e0000 */
[----:B-12---:R-:W-:-:S04]  /*e280*/  FMNMX.FTZ R10, R24, R5, !PT ;  /* 0x00000005180a7209 */ /* 0x006fc80007810000 */
[----:B------:R-:W-:-:S05]  /*e290*/  FMNMX.FTZ R10, R3, R10, !PT ;  /* 0x0000000a030a7209 */ /* 0x000fca0007810000 */
[----:B------:R-:W1:Y:S01]  /*e2a0*/  SHFL.BFLY PT, R11, R10, 0x2, 0x1f ;  /* 0x0c401f000a0b7f89 */ /* 0x000e6200000e0000 */
[----:B---3--:R-:W-:-:S05]  /*e2b0*/  FMNMX.FTZ R51, R4, R51, !PT ;  /* 0x0000003304337209 */ /* 0x008fca0007810000 */
[----:B------:R-:W2:Y:S01]  /*e2c0*/  SHFL.BFLY PT, R0, R51, 0x1, 0x1f ;  /* 0x0c201f0033007f89 */ /* 0x000ea200000e0000 */
[----:B-1----:R-:W-:-:S05]  /*e2d0*/  FMNMX.FTZ R11, R10, R11, !PT ;  /* 0x0000000b0a0b7209 */ /* 0x002fca0007810000 */
[----:B------:R-:W1:Y:S01]  /*e2e0*/  SHFL.BFLY PT, R8, R11, 0x1, 0x1f ;  /* 0x0c201f000b087f89 */ /* 0x000e6200000e0000 */
[----:B--2---:R-:W-:-:S04]  /*e2f0*/  FMNMX.FTZ R0, R51, R0, !PT ;  /* 0x0000000033007209 */ /* 0x004fc80007810000 */
[C---:B------:R-:W-:Y:S01]  /*e300*/  FSETP.NEU.FTZ.AND P0, PT, R0.reuse, -INF , PT ;  /* 0xff8000000000780b */ /* 0x040fe20003f1d000 */
[----:B------:R-:W-:-:S03]  /*e310*/  FMUL.FTZ R23, R0, UR10 ;  /* 0x0000000a00177c20 */ /* 0x000fc60008410000 */
[----:B------:R-:W-:Y:S02]  /*e320*/  FSEL R4, R0, RZ, P0 ;  /* 0x000000ff00047208 */ /* 0x000fe40000000000 */
[----:B------:R-:W-:-:S03]  /*e330*/  FSEL R23, R23, RZ, P0 ;  /* 0x000000ff17177208 */ /* 0x000fc60000000000 */
[----:B------:R-:W-:Y:S02]  /*e340*/  FADD.FTZ R5, R65, -R4 ;  /* 0x8000000441057221 */ /* 0x000fe40000010000 */
[--C-:B------:R-:W-:Y:S01]  /*e350*/  FFMA.FTZ R4, R2, UR10, -R23.reuse ;  /* 0x0000000a02047c23 */ /* 0x100fe20008010817 */
[----:B-1----:R-:W-:Y:S01]  /*e360*/  FMNMX.FTZ R2, R11, R8, !PT ;  /* 0x000000080b027209 */ /* 0x002fe20007810000 */
[----:B------:R-:W-:Y:S01]  /*e370*/  FMUL.FTZ R5, R5, UR10 ;  /* 0x0000000a05057c20 */ /* 0x000fe20008410000 */
[--C-:B------:R-:W-:Y:S01]  /*e380*/  FFMA.FTZ R26, R134, UR10, -R23.reuse ;  /* 0x0000000a861a7c23 */ /* 0x100fe20008010817 */
[--C-:B------:R-:W-:Y:S01]  /*e390*/  FFMA.FTZ R131, R6, UR10, -R23.reuse ;  /* 0x0000000a06837c23 */ /* 0x100fe20008010817 */
[C---:B------:R-:W-:Y:S01]  /*e3a0*/  FSETP.NEU.FTZ.AND P0, PT, R2.reuse, -INF , PT ;  /* 0xff8000000200780b */ /* 0x040fe20003f1d000 */
[----:B------:R-:W-:Y:S01]  /*e3b0*/  MUFU.EX2 R4, R4 ;  /* 0x0000000400047308 */ /* 0x000fe20000000800 */
[----:B------:R-:W-:Y:S01]  /*e3c0*/  FMUL.FTZ R20, R2, UR10 ;  /* 0x0000000a02147c20 */ /* 0x000fe20008410000 */
[--C-:B------:R-:W-:Y:S01]  /*e3d0*/  FFMA.FTZ R58, R130, UR10, -R23.reuse ;  /* 0x0000000a823a7c23 */ /* 0x100fe20008010817 */
[--C-:B------:R-:W-:Y:S01]  /*e3e0*/  FFMA.FTZ R72, R14, UR10, -R23.reuse ;  /* 0x0000000a0e487c23 */ /* 0x100fe20008010817 */
[--C-:B------:R-:W-:Y:S01]  /*e3f0*/  FFMA.FTZ R60, R128, UR10, -R23.reuse ;  /* 0x0000000a803c7c23 */ /* 0x100fe20008010817 */
[----:B------:R-:W-:Y:S01]  /*e400*/  FFMA.FTZ R18, R18, UR10, -R23 ;  /* 0x0000000a12127c23 */ /* 0x000fe20008010817 */
[----:B------:R-:W-:-:S02]  /*e410*/  FSEL R20, R20, RZ, P0 ;  /* 0x000000ff14147208 */ /* 0x000fc40000000000 */
[----:B------:R-:W1:Y:S03]  /*e420*/  MUFU.EX2 R5, R5 ;  /* 0x0000000500057308 */ /* 0x000e660000000800 */
[--C-:B------:R-:W-:Y:S01]  /*e430*/  FFMA.FTZ R54, R9, UR10, -R20.reuse ;  /* 0x0000000a09367c23 */ /* 0x100fe20008010814 */
[--C-:B------:R-:W-:Y:S01]  /*e440*/  FFMA.FTZ R65, R135, UR10, -R20.reuse ;  /* 0x0000000a87417c23 */ /* 0x100fe20008010814 */
[----:B------:R-:W2:Y:S01]  /*e450*/  LDSM.16.MT88.4 R8, [R124+0x3000] ;  /* 0x003000007c08783b */ /* 0x000ea20000004200 */
        /* <DEDUP_REMOVED lines=11> */
[-C--:B-1----:R-:W-:Y:S01]  /*e510*/  FFMA.FTZ R51, R89, R5.reuse, R4 ;  /* 0x0000000559337223 */ /* 0x082fe20000010004 */
[-C--:B------:R-:W-:Y:S01]  /*e520*/  FMUL.FTZ R108, R108, R5.reuse ;  /* 0x000000056c6c7220 */ /* 0x080fe20000410000 */
[-C--:B------:R-:W-:Y:S01]  /*e530*/  FMUL.FTZ R109, R109, R5.reuse ;  /* 0x000000056d6d7220 */ /* 0x080fe20000410000 */
[-C--:B------:R-:W-:Y:S01]  /*e540*/  FMUL.FTZ R104, R104, R5.reuse ;  /* 0x0000000568687220 */ /* 0x080fe20000410000 */
[-C--:B------:R-:W-:Y:S01]  /*e550*/  FMUL.FTZ R105, R105, R5.reuse ;  /* 0x0000000569697220 */ /* 0x080fe20000410000 */
[-C--:B------:R-:W-:Y:S01]  /*e560*/  FMUL.FTZ R100, R100, R5.reuse ;  /* 0x0000000564647220 */ /* 0x080fe20000410000 */
[-C--:B------:R-:W-:Y:S01]  /*e570*/  FMUL.FTZ R101, R101, R5.reuse ;  /* 0x0000000565657220 */ /* 0x080fe20000410000 */
[-C--:B------:R-:W-:Y:S01]  /*e580*/  FMUL.FTZ R96, R96, R5.reuse ;  /* 0x0000000560607220 */ /* 0x080fe20000410000 */
[----:B------:R-:W-:Y:S01]  /*e590*/  FMUL.FTZ R97, R97, R5 ;  /* 0x0000000561617220 */ /* 0x000fe20000410000 */
[----:B------:R-:W-:Y:S01]  /*e5a0*/  FSEL R5, R2, RZ, P0 ;  /* 0x000000ff02057208 */ /* 0x000fe20000000000 */
[----:B------:R-:W1:Y:S01]  /*e5b0*/  MUFU.EX2 R58, R58 ;  /* 0x0000003a003a7308 */ /* 0x000e620000000800 */
[----:B---3--:R-:W-:Y:S01]  /*e5c0*/  F2FP.BF16.F32.PACK_AB R4, R26, R4 ;  /* 0x000000041a04723e */ /* 0x008fe200000010ff */
[----:B------:R-:W-:Y:S01]  /*e5d0*/  FFMA.FTZ R89, R12, UR10, -R23 ;  /* 0x0000000a0c597c23 */ /* 0x000fe20008010817 */
[--C-:B------:R-:W-:Y:S01]  /*e5e0*/  FFMA.FTZ R39, R39, UR10, -R20.reuse ;  /* 0x0000000a27277c23 */ /* 0x100fe20008010814 */
[----:B------:R-:W-:Y:S01]  /*e5f0*/  FADD.FTZ R5, R66, -R5 ;  /* 0x8000000542057221 */ /* 0x000fe20000010000 */
[----:B------:R-:W-:Y:S01]  /*e600*/  FADD.FTZ R66, R26, R51 ;  /* 0x000000331a427221 */ /* 0x000fe20000010000 */
[--C-:B------:R-:W-:Y:S01]  /*e610*/  FFMA.FTZ R51, R70, UR10, -R23.reuse ;  /* 0x0000000a46337c23 */ /* 0x100fe20008010817 */
[----:B------:R-:W-:Y:S01]  /*e620*/  FFMA.FTZ R26, R94, UR10, -R23 ;  /* 0x0000000a5e1a7c23 */ /* 0x000fe20008010817 */
[----:B------:R-:W-:Y:S01]  /*e630*/  FMUL.FTZ R56, R5, UR10 ;  /* 0x0000000a05387c20 */ /* 0x000fe20008410000 */
[----:B------:R-:W-:Y:S01]  /*e640*/  MUFU.EX2 R54, R54 ;  /* 0x0000003600367308 */ /* 0x000fe20000000800 */
[----:B------:R-:W-:Y:S01]  /*e650*/  LDSM.16.MT88.4 R12, [R124+0x3800] ;  /* 0x003800007c0c783b */ /* 0x000fe20000004200 */
[--C-:B------:R-:W-:Y:S01]  /*e660*/  FFMA.FTZ R33, R33, UR10, -R20.reuse ;  /* 0x0000000a21217c23 */ /* 0x100fe20008010814 */
[--C-:B------:R-:W-:Y:S01]  /*e670*/  FFMA.FTZ R31, R31, UR10, -R20.reuse ;  /* 0x0000000a1f1f7c23 */ /* 0x100fe20008010814 */
[--C-:B------:R-:W-:Y:S01]  /*e680*/  FFMA.FTZ R37, R37, UR10, -R20.reuse ;  /* 0x0000000a25257c23 */ /* 0x100fe20008010814 */
[--C-:B------:R-:W-:Y:S01]  /*e690*/  FFMA.FTZ R25, R25, UR10, -R20.reuse ;  /* 0x0000000a19197c23 */ /* 0x100fe20008010814 */
[----:B------:R-:W-:-:S02]  /*e6a0*/  FFMA.FTZ R24, R24, UR10, -R20 ;  /* 0x0000000a18187c23 */ /* 0x000fc40008010814 */
[----:B------:R-:W3:Y:S01]  /*e6b0*/  MUFU.EX2 R65, R65 ;  /* 0x0000004100417308 */ /* 0x000ee20000000800 */
[----:B-1----:R-:W-:-:S07]  /*e6c0*/  F2FP.BF16.F32.PACK_AB R6, R58, R131 ;  /* 0x000000833a06723e */ /* 0x002fce00000010ff */
[----:B------:R-:W-:Y:S08]  /*e6d0*/  MUFU.EX2 R135, R135 ;  /* 0x0000008700877308 */ /* 0x000ff00000000800 */
[----:B------:R-:W1:Y:S01]  /*e6e0*/  MUFU.EX2 R56, R56 ;  /* 0x0000003800387308 */ /* 0x000e620000000800 */
[----:B---3--:R-:W-:-:S07]  /*e6f0*/  F2FP.BF16.F32.PACK_AB R5, R65, R54 ;  /* 0x000000364105723e */ /* 0x008fce00000010ff */
[----:B------:R-:W3:Y:S08]  /*e700*/  MUFU.EX2 R62, R62 ;  /* 0x0000003e003e7308 */ /* 0x000ef00000000800 */
[----:B------:R-:W4:Y:S01]  /*e710*/  MUFU.EX2 R72, R72 ;  /* 0x0000004800487308 */ /* 0x000f220000000800 */
        /* <DEDUP_REMOVED lines=8> */
[C---:B---3--:R-:W-:Y:S01]  /*e7a0*/  F2FP.BF16.F32.PACK_AB R7, R62.reuse, R135 ;  /* 0x000000873e07723e */ /* 0x048fe200000010ff */
[----:B------:R-:W-:Y:S01]  /*e7b0*/  MUFU.EX2 R137, R137 ;  /* 0x0000008900897308 */ /* 0x000fe20000000800 */
[----:B------:R-:W-:Y:S01]  /*e7c0*/  FFMA.FTZ R126, R91, R56, R54 ;  /* 0x000000385b7e7223 */ /* 0x000fe20000010036 */
[--C-:B------:R-:W-:Y:S01]  /*e7d0*/  FFMA.FTZ R91, R67, UR10, -R20.reuse ;  /* 0x0000000a435b7c23 */ /* 0x100fe20008010814 */
[--C-:B------:R-:W-:Y:S01]  /*e7e0*/  FFMA.FTZ R56, R71, UR10, -R20.reuse ;  /* 0x0000000a47387c23 */ /* 0x100fe20008010814 */
[----:B------:R-:W-:Y:S01]  /*e7f0*/  FFMA.FTZ R54, R69, UR10, -R20 ;  /* 0x0000000a45367c23 */ /* 0x000fe20008010814 */
[----:B------:R-:W-:Y:S01]  /*e800*/  FADD.FTZ R126, R65, R126 ;  /* 0x0000007e417e7221 */ /* 0x000fe20000010000 */
[C---:B--2---:R-:W-:Y:S01]  /*e810*/  HMMA.16816.F32.BF16 R108, R4.reuse, R8, R108 ;  /* 0x00000008046c723c */ /* 0x044fe2000004186c */
[----:B------:R-:W-:Y:S01]  /*e820*/  FFMA.FTZ R65, R95, UR10, -R20 ;  /* 0x0000000a5f417c23 */ /* 0x000fe20008010814 */
[----:B------:R-:W-:Y:S01]  /*e830*/  MUFU.EX2 R89, R89 ;  /* 0x0000005900597308 */ /* 0x000fe20000000800 */
[----:B------:R-:W-:Y:S01]  /*e840*/  FADD.FTZ R67, R131, R66 ;  /* 0x0000004283437221 */ /* 0x000fe20000010000 */
[----:B------:R-:W-:Y:S01]  /*e850*/  FADD.FTZ R131, R135, R126 ;  /* 0x0000007e87837221 */ /* 0x000fe20000010000 */
[----:B------:R-:W-:Y:S01]  /*e860*/  FFMA.FTZ R71, R61, UR10, -R23 ;  /* 0x0000000a3d477c23 */ /* 0x000fe20008010817 */
[C---:B------:R-:W-:Y:S01]  /*e870*/  HMMA.16816.F32.BF16 R104, R4.reuse, R10, R104 ;  /* 0x0000000a0468723c */ /* 0x040fe20000041868 */
[----:B------:R-:W1:Y:S01]  /*e880*/  LDSM.16.MT88.4 R8, [R127+0x3000] ;  /* 0x003000007f08783b */ /* 0x000e620000004200 */
[----:B------:R-:W-:Y:S01]  /*e890*/  FADD.FTZ R131, R62, R131 ;  /* 0x000000833e837221 */ /* 0x000fe20000010000 */
[----:B------:R-:W-:Y:S01]  /*e8a0*/  FFMA.FTZ R62, R40, UR10, -R23 ;  /* 0x0000000a283e7c23 */ /* 0x000fe20008010817 */
[----:B------:R-:W-:Y:S01]  /*e8b0*/  MUFU.EX2 R60, R60 ;  /* 0x0000003c003c7308 */ /* 0x000fe20000000800 */
[----:B------:R-:W-:Y:S01]  /*e8c0*/  FADD.FTZ R67, R58, R67 ;  /* 0x000000433a437221 */ /* 0x000fe20000010000 */
        /* <DEDUP_REMOVED lines=30> */
[----:B------:R-:W4:Y:S01]  /*eab0*/  MUFU.EX2 R30, R30 ;  /* 0x0000001e001e7308 */ /* 0x000f220000000800 */
[--C-:B------:R-:W-:Y:S01]  /*eac0*/  FFMA.FTZ R50, R17, UR10, -R20.reuse ;  /* 0x0000000a11327c23 */ /* 0x100fe20008010814 */
[----:B--2---:R-:W-:Y:S01]  /*ead0*/  FADD.FTZ R68, R74, R131 ;  /* 0x000000834a447221 */ /* 0x004fe20000010000 */
[----:B------:R-:W-:Y:S01]  /*eae0*/  FFMA.FTZ R52, R35, UR10, -R20 ;  /* 0x0000000a23347c23 */ /* 0x000fe20008010814 */
[----:B------:R-:W-:Y:S01]  /*eaf0*/  FADD.FTZ R70, R137, R70 ;  /* 0x0000004689467221 */ /* 0x000fe20000010000 */
[----:B-1----:R-:W-:Y:S01]  /*eb00*/  HMMA.16816.F32.BF16 R100, R4, R8, R100 ;  /* 0x000000080464723c */ /* 0x002fe20000041864 */
[----:B---3--:R-:W-:-:S02]  /*eb10*/  FADD.FTZ R68, R129, R68 ;  /* 0x0000004481447221 */ /* 0x008fc40000010000 */
[----:B------:R-:W-:Y:S03]  /*eb20*/  MUFU.EX2 R125, R125 ;  /* 0x0000007d007d7308 */ /* 0x000fe60000000800 */
[----:B------:R-:W-:Y:S01]  /*eb30*/  HMMA.16816.F32.BF16 R96, R4, R10, R96 ;  /* 0x0000000a0460723c */ /* 0x000fe20000041860 */
[----:B------:R-:W1:Y:S04]  /*eb40*/  LDSM.16.MT88.4 R8, [R124+0x3400] ;  /* 0x003400007c08783b */ /* 0x000e680000004200 */
[----:B------:R-:W2:Y:S02]  /*eb50*/  MUFU.EX2 R64, R64 ;  /* 0x0000004000407308 */ /* 0x000ea40000000800 */
[----:B------:R-:W-:-:S02]  /*eb60*/  F2FP.BF16.F32.PACK_AB R4, R137, R72 ;  /* 0x000000488904723e */ /* 0x000fc400000010ff */
[----:B------:R-:W-:Y:S02]  /*eb70*/  F2FP.BF16.F32.PACK_AB R5, R129, R74 ;  /* 0x0000004a8105723e */ /* 0x000fe400000010ff */
[----:B------:R-:W-:Y:S01]  /*eb80*/  F2FP.BF16.F32.PACK_AB R6, R60, R89 ;  /* 0x000000593c06723e */ /* 0x000fe200000010ff */
[----:B------:R-:W-:Y:S01]  /*eb90*/  FADD.FTZ R89, R89, R70 ;  /* 0x0000004659597221 */ /* 0x000fe20000010000 */
[----:B----4-:R-:W-:Y:S01]  /*eba0*/  F2FP.BF16.F32.PACK_AB R7, R30, R75 ;  /* 0x0000004b1e07723e */ /* 0x010fe200000010ff */
[----:B------:R-:W-:Y:S01]  /*ebb0*/  MUFU.EX2 R51, R51 ;  /* 0x0000003300337308 */ /* 0x000fe20000000800 */
[----:B------:R-:W-:Y:S01]  /*ebc0*/  FADD.FTZ R75, R75, R68 ;  /* 0x000000444b4b7221 */ /* 0x000fe20000010000 */
[----:B------:R-:W-:-:S06]  /*ebd0*/  FADD.FTZ R60, R60, R89 ;  /* 0x000000593c3c7221 */ /* 0x000fcc0000010000 */
[----:B------:R-:W-:Y:S08]  /*ebe0*/  MUFU.EX2 R26, R26 ;  /* 0x0000001a001a7308 */ /* 0x000ff00000000800 */
        /* <DEDUP_REMOVED lines=15> */
[----:B--2---:R-:W-:Y:S01]  /*ece0*/  F2FP.BF16.F32.PACK_AB R4, R64, R125 ;  /* 0x0000007d4004723e */ /* 0x004fe200000010ff */
[----:B------:R-:W-:Y:S01]  /*ecf0*/  FADD.FTZ R125, R125, R60 ;  /* 0x0000003c7d7d7221 */ /* 0x000fe20000010000 */
[----:B---3--:R-:W-:Y:S01]  /*ed00*/  F2FP.BF16.F32.PACK_AB R5, R56, R91 ;  /* 0x0000005b3805723e */ /* 0x008fe200000010ff */
[----:B------:R-:W2:Y:S01]  /*ed10*/  MUFU.EX2 R66, R66 ;  /* 0x0000004200427308 */ /* 0x000ea20000000800 */
[----:B------:R-:W-:Y:S01]  /*ed20*/  F2FP.BF16.F32.PACK_AB R6, R26, R51 ;  /* 0x000000331a06723e */ /* 0x000fe200000010ff */
[----:B------:R-:W-:Y:S01]  /*ed30*/  FFMA.FTZ R60, R29, UR10, -R20 ;  /* 0x0000000a1d3c7c23 */ /* 0x000fe20008010814 */
[----:B----4-:R-:W-:Y:S01]  /*ed40*/  F2FP.BF16.F32.PACK_AB R7, R54, R65 ;  /* 0x000000413607723e */ /* 0x010fe200000010ff */
[----:B------:R-:W-:-:S04]  /*ed50*/  FADD.FTZ R64, R64, R125 ;  /* 0x0000007d40407221 */ /* 0x000fc80000010000 */
[----:B------:R-:W-:Y:S01]  /*ed60*/  MUFU.EX2 R46, R46 ;  /* 0x0000002e002e7308 */ /* 0x000fe20000000800 */
[----:B------:R-:W-:Y:S01]  /*ed70*/  FADD.FTZ R51, R51, R64 ;  /* 0x0000004033337221 */ /* 0x000fe20000010000 */
        /* <DEDUP_REMOVED lines=22> */
[----:B------:R5:W-:Y:S08]  /*eee0*/  MUFU.EX2 R22, R18 ;  /* 0x0000001200167308 */ /* 0x000bf00000000800 */
[----:B------:R-:W-:Y:S08]  /*eef0*/  MUFU.EX2 R44, R44 ;  /* 0x0000002c002c7308 */ /* 0x000ff00000000800 */
[----:B------:R-:W3:Y:S01]  /*ef00*/  MUFU.EX2 R67, R67 ;  /* 0x0000004300437308 */ /* 0x000ee20000000800 */
[----:B-----5:R-:W-:Y:S07]  /*ef10*/  LDSM.16.MT88.4 R16, [R124+0x4400] ;  /* 0x004400007c10783b */ /* 0x020fee0000004200 */
[----:B------:R-:W-:Y:S08]  /*ef20*/  MUFU.EX2 R42, R42 ;  /* 0x0000002a002a7308 */ /* 0x000ff00000000800 */
[----:B------:R-:W-:Y:S01]  /*ef30*/  MUFU.EX2 R53, R53 ;  /* 0x0000003500357308 */ /* 0x000fe20000000800 */
[C---:B----4-:R-:W-:Y:S07]  /*ef40*/  HMMA.16816.F32.BF16 R100, R4.reuse, R8, R100 ;  /* 0x000000080464723c */ /* 0x050fee0000041864 */
[----:B------:R-:W-:Y:S01]  /*ef50*/  MUFU.EX2 R23, R23 ;  /* 0x0000001700177308 */ /* 0x000fe20000000800 */
[----:B------:R-:W-:Y:S01]  /*ef60*/  HMMA.16816.F32.BF16 R96, R4, R10, R96 ;  /* 0x0000000a0460723c */ /* 0x000fe20000041860 */
[----:B------:R-:W4:Y:S06]  /*ef70*/  LDSM.16.MT88.4 R8, [R127+0x4000] ;  /* 0x004000007f08783b */ /* 0x000f2c0000004200 */
[----:B------:R-:W5:Y:S01]  /*ef80*/  MUFU.EX2 R50, R50 ;  /* 0x0000003200327308 */ /* 0x000f620000000800 */
[----:B-1----:R-:W-:-:S02]  /*ef90*/  F2FP.BF16.F32.PACK_AB R4, R59, R40 ;  /* 0x000000283b04723e */ /* 0x002fc400000010ff */
[----:B--2---:R-:W-:Y:S02]  /*efa0*/  F2FP.BF16.F32.PACK_AB R5, R55, R38 ;  /* 0x000000263705723e */ /* 0x004fe400000010ff */
[----:B------:R-:W-:Y:S02]  /*efb0*/  F2FP.BF16.F32.PACK_AB R6, R45, R36 ;  /* 0x000000242d06723e */ /* 0x000fe400000010ff */
[----:B---3--:R-:W-:Y:S01]  /*efc0*/  F2FP.BF16.F32.PACK_AB R7, R41, R48 ;  /* 0x000000302907723e */ /* 0x008fe200000010ff */
[----:B------:R-:W-:Y:S06]  /*efd0*/  MUFU.EX2 R39, R39 ;  /* 0x0000002700277308 */ /* 0x000fec0000000800 */
[C---:B------:R-:W-:Y:S02]  /*efe0*/  HMMA.16816.F32.BF16 R108, R4.reuse, R12, R108 ;  /* 0x0000000c046c723c */ /* 0x040fe4000004186c */
[----:B------:R-:W1:Y:S04]  /*eff0*/  MUFU.EX2 R52, R52 ;  /* 0x0000003400347308 */ /* 0x000e680000000800 */
[C---:B------:R-:W-:Y:S01]  /*f000*/  HMMA.16816.F32.BF16 R104, R4.reuse, R14, R104 ;  /* 0x0000000e0468723c */ /* 0x040fe20000041868 */
[----:B------:R-:W2:Y:S03]  /*f010*/  LDSM.16.MT88.4 R12, [R127+0x4400] ;  /* 0x004400007f0c783b */ /* 0x000ea60000004200 */
[----:B------:R-:W-:Y:S08]  /*f020*/  MUFU.EX2 R34, R34 ;  /* 0x0000002200227308 */ /* 0x000ff00000000800 */
[----:B------:R-:W3:Y:S01]  /*f030*/  MUFU.EX2 R47, R47 ;  /* 0x0000002f002f7308 */ /* 0x000ee20000000800 */
[C---:B----4-:R-:W-:Y:S07]  /*f040*/  HMMA.16816.F32.BF16 R100, R4.reuse, R8, R100 ;  /* 0x000000080464723c */ /* 0x050fee0000041864 */
[----:B------:R-:W-:Y:S01]  /*f050*/  MUFU.EX2 R32, R32 ;  /* 0x0000002000207308 */ /* 0x000fe20000000800 */
[----:B------:R-:W-:Y:S01]  /*f060*/  HMMA.16816.F32.BF16 R96, R4, R10, R96 ;  /* 0x0000000a0460723c */ /* 0x000fe20000041860 */
[----:B------:R-:W-:-:S04]  /*f070*/  FADD.FTZ R8, R30, R75 ;  /* 0x0000004b1e087221 */ /* 0x000fc80000010000 */
[----:B------:R-:W-:Y:S02]  /*f080*/  FADD.FTZ R91, R91, R8 ;  /* 0x000000085b5b7221 */ /* 0x000fe40000010000 */
[----:B------:R-:W4:Y:S01]  /*f090*/  LDSM.16.MT88.4 R8, [R124+0x4800] ;  /* 0x004800007c08783b */ /* 0x000f220000004200 */
[----:B------:R-:W-:Y:S01]  /*f0a0*/  F2FP.BF16.F32.PACK_AB R4, R67, R44 ;  /* 0x0000002c4304723e */ /* 0x000fe200000010ff */
[----:B------:R-:W-:Y:S01]  /*f0b0*/  FADD.FTZ R56, R56, R91 ;  /* 0x0000005b38387221 */ /* 0x000fe20000010000 */
[----:B-----5:R-:W-:Y:S01]  /*f0c0*/  F2FP.BF16.F32.PACK_AB R5, R50, R23 ;  /* 0x000000173205723e */ /* 0x020fe200000010ff */
[----:B------:R-:W-:Y:S01]  /*f0d0*/  MUFU.EX2 R43, R43 ;  /* 0x0000002b002b7308 */ /* 0x000fe20000000800 */
[----:B------:R-:W-:Y:S01]  /*f0e0*/  F2FP.BF16.F32.PACK_AB R6, R53, R42 ;  /* 0x0000002a3506723e */ /* 0x000fe200000010ff */
[----:B------:R-:W-:Y:S01]  /*f0f0*/  FADD.FTZ R65, R65, R56 ;  /* 0x0000003841417221 */ /* 0x000fe20000010000 */
[----:B-1----:R-:W-:Y:S01]  /*f100*/  F2FP.BF16.F32.PACK_AB R7, R52, R39 ;  /* 0x000000273407723e */ /* 0x002fe200000010ff */
[----:B------:R-:W-:-:S02]  /*f110*/  FFMA.FTZ R91, R3, UR10, -R20 ;  /* 0x0000000a035b7c23 */ /* 0x000fc40008010814 */
[----:B------:R-:W-:Y:S01]  /*f120*/  FADD.FTZ R54, R54, R65 ;  /* 0x0000004136367221 */ /* 0x000fe20000010000 */
[----:B------:R-:W-:Y:S01]  /*f130*/  MOV R65, R0 ;  /* 0x0000000000417202 */ /* 0x000fe20000000f00 */
[----:B------:R-:W-:Y:S02]  /*f140*/  MUFU.EX2 R30, R37 ;  /* 0x00000025001e7308 */ /* 0x000fe40000000800 */
[----:B------:R-:W-:Y:S01]  /*f150*/  HMMA.16816.F32.BF16 R108, R4, R16, R108 ;  /* 0x00000010046c723c */ /* 0x000fe2000004186c */
[----:B------:R-:W-:-:S04]  /*f160*/  FADD.FTZ R29, R95, R54 ;  /* 0x000000365f1d7221 */ /* 0x000fc80000010000 */
[----:B------:R-:W-:Y:S01]  /*f170*/  FADD.FTZ R29, R66, R29 ;  /* 0x0000001d421d7221 */ /* 0x000fe20000010000 */
[----:B------:R-:W1:Y:S01]  /*f180*/  MUFU.EX2 R33, R33 ;  /* 0x0000002100217308 */ /* 0x000e620000000800 */
[----:B------:R-:W-:Y:S01]  /*f190*/  HMMA.16816.F32.BF16 R104, R4, R18, R104 ;  /* 0x000000120468723c */ /* 0x000fe20000041868 */
[----:B------:R-:W5:Y:S01]  /*f1a0*/  LDSM.16.MT88.4 R16, [R127+0x4800] ;  /* 0x004800007f10783b */ /* 0x000f620000004200 */
[----:B------:R-:W-:Y:S01]  /*f1b0*/  FADD.FTZ R46, R46, R29 ;  /* 0x0000001d2e2e7221 */ /* 0x000fe20000010000 */
[----:B------:R-:W-:-:S03]  /*f1c0*/  MOV R66, R2 ;  /* 0x0000000200427202 */ /* 0x000fc60000000f00 */
[----:B--2---:R-:W-:Y:S01]  /*f1d0*/  HMMA.16816.F32.BF16 R100, R4, R12, R100 ;  /* 0x0000000c0464723c */ /* 0x004fe20000041864 */
[----:B------:R-:W-:Y:S01]  /*f1e0*/  MUFU.EX2 R31, R31 ;  /* 0x0000001f001f7308 */ /* 0x000fe20000000800 */
[----:B------:R-:W-:-:S04]  /*f1f0*/  FADD.FTZ R69, R69, R46 ;  /* 0x0000002e45457221 */ /* 0x000fc80000010000 */
[----:B------:R-:W-:Y:S01]  /*f200*/  HMMA.16816.F32.BF16 R96, R4, R14, R96 ;  /* 0x0000000e0460723c */ /* 0x000fe20000041860 */
[----:B------:R-:W-:Y:S01]  /*f210*/  FADD.FTZ R12, R26, R51 ;  /* 0x000000331a0c7221 */ /* 0x000fe20000010000 */
[----:B------:R-:W-:Y:S01]  /*f220*/  FFMA.FTZ R26, R27, UR10, -R20 ;  /* 0x0000000a1b1a7c23 */ /* 0x000fe20008010814 */
[----:B------:R-:W2:Y:S01]  /*f230*/  MUFU.EX2 R60, R60 ;  /* 0x0000003c003c7308 */ /* 0x000ea20000000800 */
[----:B------:R-:W-:Y:S01]  /*f240*/  FADD.FTZ R38, R38, R69 ;  /* 0x0000004526267221 */ /* 0x000fe20000010000 */
[----:B------:R-:W-:Y:S02]  /*f250*/  FADD.FTZ R27, R71, R12 ;  /* 0x0000000c471b7221 */ /* 0x000fe40000010000 */
[----:B------:R-:W5:Y:S01]  /*f260*/  LDSM.16.MT88.4 R12, [R124+0x4c00] ;  /* 0x004c00007c0c783b */ /* 0x000f620000004200 */
[----:B---3--:R-:W-:Y:S01]  /*f270*/  F2FP.BF16.F32.PACK_AB R4, R47, R34 ;  /* 0x000000222f04723e */ /* 0x008fe200000010ff */
[----:B------:R-:W-:Y:S01]  /*f280*/  FADD.FTZ R27, R62, R27 ;  /* 0x0000001b3e1b7221 */ /* 0x000fe20000010000 */
[----:B-1----:R-:W-:Y:S01]  /*f290*/  F2FP.BF16.F32.PACK_AB R5, R33, R30 ;  /* 0x0000001e2105723e */ /* 0x002fe200000010ff */
[----:B------:R-:W-:Y:S01]  /*f2a0*/  FADD.FTZ R55, R55, R38 ;  /* 0x0000002637377221 */ /* 0x000fe20000010000 */
[----:B------:R-:W-:Y:S01]  /*f2b0*/  F2FP.BF16.F32.PACK_AB R6, R43, R32 ;  /* 0x000000202b06723e */ /* 0x000fe200000010ff */
[----:B------:R-:W-:Y:S01]  /*f2c0*/  FADD.FTZ R58, R58, R27 ;  /* 0x0000001b3a3a7221 */ /* 0x000fe20000010000 */
[----:B------:R-:W-:Y:S01]  /*f2d0*/  MUFU.EX2 R28, R28 ;  /* 0x0000001c001c7308 */ /* 0x000fe20000000800 */
[----:B------:R-:W-:-:S02]  /*f2e0*/  FADD.FTZ R48, R48, R55 ;  /* 0x0000003730307221 */ /* 0x000fc40000010000 */
[----:B------:R-:W-:Y:S02]  /*f2f0*/  FADD.FTZ R61, R61, R58 ;  /* 0x0000003a3d3d7221 */ /* 0x000fe40000010000 */
[----:B------:R-:W-:Y:S01]  /*f300*/  FADD.FTZ R48, R41, R48 ;  /* 0x0000003029307221 */ /* 0x000fe20000010000 */
[----:B--2---:R-:W-:Y:S01]  /*f310*/  F2FP.BF16.F32.PACK_AB R7, R60, R31 ;  /* 0x0000001f3c07723e */ /* 0x004fe200000010ff */
[----:B------:R-:W-:Y:S01]  /*f320*/  FADD.FTZ R40, R40, R61 ;  /* 0x0000003d28287221 */ /* 0x000fe20000010000 */
[----:B------:R-:W1:Y:S01]  /*f330*/  MUFU.EX2 R21, R21 ;  /* 0x0000001500157308 */ /* 0x000e620000000800 */
[----:B------:R-:W-:Y:S02]  /*f340*/  FADD.FTZ R23, R23, R48 ;  /* 0x0000003017177221 */ /* 0x000fe40000010000 */
[----:B------:R-:W-:Y:S02]  /*f350*/  FADD.FTZ R59, R59, R40 ;  /* 0x000000283b3b7221 */ /* 0x000fe40000010000 */
[C---:B----4-:R-:W-:Y:S01]  /*f360*/  HMMA.16816.F32.BF16 R108, R4.reuse, R8, R108 ;  /* 0x00000008046c723c */ /* 0x050fe2000004186c */
[----:B------:R-:W-:Y:S01]  /*f370*/  FADD.FTZ R50, R50, R23 ;  /* 0x0000001732327221 */ /* 0x000fe20000010000 */
[----:B------:R-:W-:Y:S01]  /*f380*/  FADD.FTZ R36, R36, R59 ;  /* 0x0000003b24247221 */ /* 0x000fe20000010000 */
[----:B------:R-:W2:Y:S02]  /*f390*/  MUFU.EX2 R49, R49 ;  /* 0x0000003100317308 */ /* 0x000ea40000000800 */
[----:B------:R-:W-:Y:S01]  /*f3a0*/  FADD.FTZ R3, R39, R50 ;  /* 0x0000003227037221 */ /* 0x000fe20000010000 */
[----:B------:R-:W-:Y:S01]  /*f3b0*/  HMMA.16816.F32.BF16 R104, R4, R10, R104 ;  /* 0x0000000a0468723c */ /* 0x000fe20000041868 */
[----:B------:R-:W3:Y:S01]  /*f3c0*/  LDSM.16.MT88.4 R8, [R127+0x4c00] ;  /* 0x004c00007f08783b */ /* 0x000ee20000004200 */
[----:B------:R-:W-:Y:S01]  /*f3d0*/  FADD.FTZ R45, R45, R36 ;  /* 0x000000242d2d7221 */ /* 0x000fe20000010000 */
[----:B------:R-:W-:-:S02]  /*f3e0*/  FADD.FTZ R3, R52, R3 ;  /* 0x0000000334037221 */ /* 0x000fc40000010000 */
[----:B------:R-:W-:Y:S01]  /*f3f0*/  MUFU.EX2 R25, R25 ;  /* 0x0000001900197308 */ /* 0x000fe20000000800 */
[----:B------:R-:W-:Y:S01]  /*f400*/  FADD.FTZ R44, R44, R45 ;  /* 0x0000002d2c2c7221 */ /* 0x000fe20000010000 */
[----:B-----5:R-:W-:Y:S03]  /*f410*/  HMMA.16816.F32.BF16 R100, R4, R16, R100 ;  /* 0x000000100464723c */ /* 0x020fe60000041864 */
[----:B------:R-:W-:-:S03]  /*f420*/  FADD.FTZ R67, R67, R44 ;  /* 0x0000002c43437221 */ /* 0x000fc60000010000 */
[----:B------:R-:W4:Y:S01]  /*f430*/  MUFU.EX2 R26, R26 ;  /* 0x0000001a001a7308 */ /* 0x000f220000000800 */
[----:B------:R-:W-:Y:S01]  /*f440*/  HMMA.16816.F32.BF16 R96, R4, R18, R96 ;  /* 0x000000120460723c */ /* 0x000fe20000041860 */
[----:B------:R-:W-:-:S04]  /*f450*/  FADD.FTZ R42, R42, R67 ;  /* 0x000000432a2a7221 */ /* 0x000fc80000010000 */
[----:B------:R-:W-:Y:S02]  /*f460*/  FADD.FTZ R53, R53, R42 ;  /* 0x0000002a35357221 */ /* 0x000fe40000010000 */
[----:B------:R-:W-:Y:S01]  /*f470*/  MUFU.EX2 R24, R24 ;  /* 0x0000001800187308 */ /* 0x000fe20000000800 */
[----:B-1----:R-:W-:Y:S01]  /*f480*/  F2FP.BF16.F32.PACK_AB R4, R21, R28 ;  /* 0x0000001c1504723e */ /* 0x002fe200000010ff */
[----:B------:R-:W-:Y:S01]  /*f490*/  FADD.FTZ R34, R34, R53 ;  /* 0x0000003522227221 */ /* 0x000fe20000010000 */
[----:B--2---:R-:W-:-:S03]  /*f4a0*/  F2FP.BF16.F32.PACK_AB R6, R49, R22 ;  /* 0x000000163106723e */ /* 0x004fc600000010ff */
[----:B------:R-:W-:Y:S02]  /*f4b0*/  FADD.FTZ R47, R47, R34 ;  /* 0x000000222f2f7221 */ /* 0x000fe40000010000 */
[----:B------:R-:W1:Y:S01]  /*f4c0*/  MUFU.EX2 R91, R91 ;  /* 0x0000005b005b7308 */ /* 0x000e620000000800 */
[----:B----4-:R-:W-:Y:S01]  /*f4d0*/  F2FP.BF16.F32.PACK_AB R5, R26, R25 ;  /* 0x000000191a05723e */ /* 0x010fe200000010ff */
[----:B------:R-:W-:-:S04]  /*f4e0*/  FADD.FTZ R32, R32, R47 ;  /* 0x0000002f20207221 */ /* 0x000fc80000010000 */
[----:B------:R-:W-:-:S04]  /*f4f0*/  FADD.FTZ R43, R43, R32 ;  /* 0x000000202b2b7221 */ /* 0x000fc80000010000 */
[----:B------:R-:W-:-:S04]  /*f500*/  FADD.FTZ R28, R28, R43 ;  /* 0x0000002b1c1c7221 */ /* 0x000fc80000010000 */
[----:B------:R-:W-:Y:S01]  /*f510*/  FADD.FTZ R21, R21, R28 ;  /* 0x0000001c15157221 */ /* 0x000fe20000010000 */
[----:B-1----:R-:W-:-:S03]  /*f520*/  F2FP.BF16.F32.PACK_AB R7, R91, R24 ;  /* 0x000000185b07723e */ /* 0x002fc600000010ff */
[----:B------:R-:W-:-:S04]  /*f530*/  FADD.FTZ R22, R22, R21 ;  /* 0x0000001516167221 */ /* 0x000fc80000010000 */
[----:B------:R-:W-:Y:S01]  /*f540*/  FADD.FTZ R89, R49, R22 ;  /* 0x0000001631597221 */ /* 0x000fe20000010000 */
[C---:B------:R-:W-:Y:S06]  /*f550*/  HMMA.16816.F32.BF16 R108, R4.reuse, R12, R108 ;  /* 0x0000000c046c723c */ /* 0x040fec000004186c */
        /* <DEDUP_REMOVED lines=10> */
[----:B------:R-:W-:-:S07]  /*f600*/  FADD.FTZ R91, R91, R24 ;  /* 0x000000185b5b7221 */ /* 0x000fce0000010000 */
.L_x_4784:
        /* <DEDUP_REMOVED lines=12> */
.L_x_4796:
        /* <DEDUP_REMOVED lines=69> */
.L_x_4793:
[----:B------:R-:W-:Y:S01]  /*fb20*/  @P2 STS.64 [R122+0x3008], RZ ;  /* 0x003008ff7a002388 */ /* 0x000fe20000000a00 */
[----:B--2---:R-:W-:Y:S01]  /*fb30*/  @!P2 IMAD R129, R129, 0x60, RZ ;  /* 0x000000608181a824 */ /* 0x004fe200078e02ff */
[----:B-1----:R-:W-:Y:S01]  /*fb40*/  @!P2 LEA R134, P3, R130, R14, 0x6 ;  /* 0x0000000e8286a211 */ /* 0x002fe200078630ff */
[----:B------:R-:W-:Y:S01]  /*fb50*/  @!P2 IMAD.WIDE.U32 R138, R128, 0x60, R14 ;  /* 0x00000060808aa825 */ /* 0x000fe200078e000e */
[C---:B------:R-:W-:Y:S02]  /*fb60*/  LEA R128, P5, R14.reuse, R132, 0x1 ;  /* 0x000000840e807211 */ /* 0x040fe400078a08ff */
[----:B------:R-:W-:Y:S01]  /*fb70*/  @P2 STS [R122+0x3000], RZ ;  /* 0x003000ff7a002388 */ /* 0x000fe20000000800 */
[----:B------:R-:W-:Y:S02]  /*fb80*/  @!P2 IADD3 R135, P0, R115, R14, RZ ;  /* 0x0000000e7387a210 */ /* 0x000fe40007f1e0ff */
[----:B------:R-:W-:Y:S01]  /*fb90*/  @!P2 IADD3 R136, R129, R139, RZ ;  /* 0x0000008b8188a210 */ /* 0x000fe20007ffe0ff */
[----:B------:R-:W-:Y:S01]  /*fba0*/  @P2 STS [R122+0x3004], RZ ;  /* 0x003004ff7a002388 */ /* 0x000fe20000000800 */
[----:B------:R-:W-:Y:S02]  /*fbb0*/  LEA.HI.X R129, R14, R133, R15, 0x1, P5 ;  /* 0x000000850e817211 */ /* 0x000fe400028f0c0f */
[CC--:B------:R-:W-:Y:S02]  /*fbc0*/  @!P2 LEA R142, P4, R135.reuse, R132.reuse, 0x1 ;  /* 0x00000084878ea211 */ /* 0x0c0fe400078808ff */
        /* <DEDUP_REMOVED lines=33> */
[----:B------:R-:W-:Y:S08]  /*fde0*/  LDSM.16.M88.4 R68, [R87] ;  /* 0x000000005744783b */ /* 0x000ff00000000200 */
[----:B------:R-:W3:Y:S08]  /*fdf0*/  LDSM.16.M88.4 R48, [R85] ;  /* 0x000000005530783b */ /* 0x000ef00000000200 */
[----:B------:R-:W4:Y:S08]  /*fe00*/  LDSM.16.M88.4 R24, [R86+0x1800] ;  /* 0x001800005618783b */ /* 0x000f300000000200 */
[----:B------:R-:W5:Y:S08]  /*fe10*/  LDSM.16.M88.4 R28, [R84] ;  /* 0x00000000541c783b */ /* 0x000f700000000200 */
[----:B------:R-:W5:Y:S08]  /*fe20*/  LDSM.16.M88.4 R32, [R86+0x1c00] ;  /* 0x001c00005620783b */ /* 0x000f700000000200 */
[----:B------:R-:W5:Y:S08]  /*fe30*/  LDSM.16.M88.4 R36, [R83] ;  /* 0x000000005324783b */ /* 0x000f700000000200 */
[----:B------:R-:W5:Y:S08]  /*fe40*/  LDSM.16.M88.4 R40, [R86+0x2000] ;  /* 0x002000005628783b */ /* 0x000f700000000200 */
[----:B------:R-:W5:Y:S08]  /*fe50*/  LDSM.16.M88.4 R44, [R82] ;  /* 0x00000000522c783b */ /* 0x000f700000000200 */
[----:B------:R-:W5:Y:S08]  /*fe60*/  LDSM.16.M88.4 R60, [R81] ;  /* 0x00000000513c783b */ /* 0x000f700000000200 */
[----:B------:R-:W-:Y:S08]  /*fe70*/  LDSM.16.M88.4 R52, [R80] ;  /* 0x000000005034783b */ /* 0x000ff00000000200 */
[----:B------:R-:W-:Y:S08]  /*fe80*/  LDSM.16.M88.4 R56, [R86+0x2800] ;  /* 0x002800005638783b */ /* 0x000ff00000000200 */
[----:B------:R-:W-:Y:S01]  /*fe90*/  LDSM.16.M88.4 R72, [R86+0x2c00] ;  /* 0x002c00005648783b */ /* 0x000fe20000000200 */
[C---:B--2---:R-:W-:Y:S06]  /*fea0*/  HMMA.16816.F32.BF16 R4, R64.reuse, R8, RZ ;  /* 0x000000084004723c */ /* 0x044fec00000418ff */
[C---:B------:R-:W-:Y:S06]  /*feb0*/  HMMA.16816.F32.BF16 R8, R64.reuse, R10, RZ ;  /* 0x0000000a4008723c */ /* 0x040fec00000418ff */
[C---:B-1----:R-:W-:Y:S06]  /*fec0*/  HMMA.16816.F32.BF16 R12, R64.reuse, R16, RZ ;  /* 0x00000010400c723c */ /* 0x042fec00000418ff */
[----:B------:R-:W-:Y:S06]  /*fed0*/  HMMA.16816.F32.BF16 R16, R64, R18, RZ ;  /* 0x000000124010723c */ /* 0x000fec00000418ff */
[C---:B---3--:R-:W-:Y:S06]  /*fee0*/  HMMA.16816.F32.BF16 R4, R68.reuse, R48, R4 ;  /* 0x000000304404723c */ /* 0x048fec0000041804 */
[----:B------:R-:W-:Y:S01]  /*fef0*/  HMMA.16816.F32.BF16 R8, R68, R50, R8 ;  /* 0x000000324408723c */ /* 0x000fe20000041808 */
[----:B------:R-:W1:Y:S05]  /*ff00*/  LDSM.16.M88.4 R48, [R86+0x2400] ;  /* 0x002400005630783b */ /* 0x000e6a0000000200 */
[C---:B----4-:R-:W-:Y:S06]  /*ff10*/  HMMA.16816.F32.BF16 R20, R64.reuse, R24, RZ ;  /* 0x000000184014723c */ /* 0x050fec00000418ff */
[----:B------:R-:W-:Y:S06]  /*ff20*/  HMMA.16816.F32.BF16 R24, R64, R26, RZ ;  /* 0x0000001a4018723c */ /* 0x000fec00000418ff */
[C---:B-----5:R-:W-:Y:S05]  /*ff30*/  HMMA.16816.F32.BF16 R12, R68.reuse, R28, R12 ;  /* 0x0000001c440c723c */ /* 0x060fea000004180c */
[----:B------:R-:W-:Y:S01]  /*ff40*/  FMUL.FTZ R0, R4, UR5 ;  /* 0x0000000504007c20 */ /* 0x000fe20008410000 */
[----:B------:R-:W-:Y:S05]  /*ff50*/  HMMA.16816.F32.BF16 R16, R68, R30, R16 ;  /* 0x0000001e4410723c */ /* 0x000fea0000041810 */
[----:B------:R-:W2:Y:S01]  /*ff60*/  MUFU.TANH R0, R0 ;  /* 0x0000000000007308 */ /* 0x000ea20000002400 */
[C---:B------:R-:W-:Y:S05]  /*ff70*/  HMMA.16816.F32.BF16 R28, R64.reuse, R32, RZ ;  /* 0x00000020401c723c */ /* 0x040fea00000418ff */
[----:B------:R-:W-:Y:S01]  /*ff80*/  FMUL.FTZ R3, R5, UR5 ;  /* 0x0000000505037c20 */ /* 0x000fe20008410000 */
[----:B------:R-:W-:Y:S01]  /*ff90*/  HMMA.16816.F32.BF16 R32, R64, R34, RZ ;  /* 0x000000224020723c */ /* 0x000fe200000418ff */
[----:B------:R-:W-:Y:S01]  /*ffa0*/  FMUL.FTZ R4, R7, UR5 ;  /* 0x0000000507047c20 */ /* 0x000fe20008410000 */
[----:B------:R-:W-:Y:S03]  /*ffb0*/  FMUL.FTZ R5, R8, UR5 ;  /* 0x0000000508057c20 */ /* 0x000fe60008410000 */
[----:B------:R-:W3:Y:S01]  /*ffc0*/  MUFU.TANH R3, R3 ;  /* 0x0000000300037308 */ /* 0x000ee20000002400 */
[C---:B------:R-:W-:Y:S05]  /*ffd0*/  HMMA.16816.F32.BF16 R20, R68.reuse, R36, R20 ;  /* 0x000000244414723c */ /* 0x040fea0000041814 */
[----:B------:R-:W-:Y:S01]  /*ffe0*/  FMUL.FTZ R7, R9, UR5 ;  /* 0x0000000509077c20 */ /* 0x000fe20008410000 */
[----:B------:R-:W-:Y:S03]  /*fff0*/  HMMA.16816.F32.BF16 R24, R68, R38, R24 ;  /* 0x000000264418723c */ /* 0x000fe60000041818 */
[----:B------:R-:W4:Y:S02]  /*10000*/  MUFU.TANH R4, R4 ;  /* 0x0000000400047308 */ /* 0x000f240000002400 */
[----:B------:R-:W-:Y:S01]  /*10010*/  FMUL.FTZ R8, R11, UR5 ;  /* 0x000000050b087c20 */ /* 0x000fe20008410000 */
[C---:B------:R-:W-:Y:S07]  /*10020*/  HMMA.16816.F32.BF16 R36, R64.reuse, R40, RZ ;  /* 0x000000284024723c */ /* 0x040fee00000418ff */
[----:B------:R-:W1:Y:S01]  /*10030*/  MUFU.TANH R5, R5 ;  /* 0x0000000500057308 */ /* 0x000e620000002400 */
[----:B------:R-:W-:Y:S01]  /*10040*/  FMUL.FTZ R9, R12, UR5 ;  /* 0x000000050c097c20 */ /* 0x000fe20008410000 */
[----:B------:R-:W-:Y:S02]  /*10050*/  HMMA.16816.F32.BF16 R40, R64, R42, RZ ;  /* 0x0000002a4028723c */ /* 0x000fe400000418ff */
[----:B------:R-:W-:Y:S01]  /*10060*/  FMUL.FTZ R11, R13, UR5 ;  /* 0x000000050d0b7c20 */ /* 0x000fe20008410000 */
[----:B------:R-:W-:Y:S05]  /*10070*/  FMUL.FTZ R12, R15, UR5 ;  /* 0x000000050f0c7c20 */ /* 0x000fea0008410000 */
[----:B------:R-:W1:Y:S01]  /*10080*/  MUFU.TANH R7, R7 ;  /* 0x0000000700077308 */ /* 0x000e620000002400 */
[C---:B------:R-:W-:Y:S05]  /*10090*/  HMMA.16816.F32.BF16 R28, R68.reuse, R44, R28 ;  /* 0x0000002c441c723c */ /* 0x040fea000004181c */
[----:B------:R-:W-:Y:S01]  /*100a0*/  FMUL.FTZ R13, R16, UR5 ;  /* 0x00000005100d7c20 */ /* 0x000fe20008410000 */
[C---:B------:R-:W-:Y:S03]  /*100b0*/  HMMA.16816.F32.BF16 R32, R68.reuse, R46, R32 ;  /* 0x0000002e4420723c */ /* 0x040fe60000041820 */
[----:B------:R-:W1:Y:S02]  /*100c0*/  MUFU.TANH R8, R8 ;  /* 0x0000000800087308 */ /* 0x000e640000002400 */
[----:B------:R-:W-:Y:S01]  /*100d0*/  FMUL.FTZ R15, R17, UR5 ;  /* 0x00000005110f7c20 */ /* 0x000fe20008410000 */
[C---:B------:R-:W-:Y:S07]  /*100e0*/  HMMA.16816.F32.BF16 R36, R68.reuse, R60, R36 ;  /* 0x0000003c4424723c */ /* 0x040fee0000041824 */
[----:B------:R-:W2:Y:S01]  /*100f0*/  MUFU.TANH R9, R9 ;  /* 0x0000000900097308 */ /* 0x000ea20000002400 */
[----:B------:R-:W-:Y:S01]  /*10100*/  FMUL.FTZ R16, R19, UR5 ;  /* 0x0000000513107c20 */ /* 0x000fe20008410000 */
[----:B------:R-:W-:Y:S01]  /*10110*/  HMMA.16816.F32.BF16 R40, R68, R62, R40 ;  /* 0x0000003e4428723c */ /* 0x000fe20000041828 */
[----:B------:R-:W5:Y:S07]  /*10120*/  LDSM.16.M88.4 R60, [R79] ;  /* 0x000000004f3c783b */ /* 0x000f6e0000000200 */
[----:B------:R-:W2:Y:S01]  /*10130*/  MUFU.TANH R11, R11 ;  /* 0x0000000b000b7308 */ /* 0x000ea20000002400 */
[C---:B-1----:R-:W-:Y:S03]  /*10140*/  HMMA.16816.F32.BF16 R44, R64.reuse, R48, RZ ;  /* 0x00000030402c723c */ /* 0x042fe600000418ff */
        /* <DEDUP_REMOVED lines=38> */
[C---:B-----5:R-:W-:Y:S05]  /*103b0*/  HMMA.16816.F32.BF16 R52, R68.reuse, R60, R52 ;  /* 0x0000003c4434723c */ /* 0x060fea0000041834 */
[----:B------:R-:W1:Y:S01]  /*103c0*/  MUFU.TANH R16, R16 ;  /* 0x0000001000107308 */ /* 0x000e620000002400 */
[----:B------:R-:W-:Y:S01]  /*103d0*/  FMUL.FTZ R41, R44, UR5 ;  /* 0x000000052c297c20 */ /* 0x000fe20008410000 */
[----:B------:R-:W-:Y:S08]  /*103e0*/  HMMA.16816.F32.BF16 R56, R68, R62, R56 ;  /* 0x0000003e4438723c */ /* 0x000ff00000041838 */
[----:B------:R-:W1:Y:S01]  /*103f0*/  MUFU.TANH R17, R17 ;  /* 0x0000001100117308 */ /* 0x000e620000002400 */
[C---:B------:R-:W-:Y:S03]  /*10400*/  HMMA.16816.F32.BF16 R60, R64.reuse, R72, RZ ;  /* 0x00000048403c723c */ /* 0x040fe600000418ff */
[----:B------:R-:W-:Y:S03]  /*10410*/  FMUL.FTZ R43, R45, UR5 ;  /* 0x000000052d2b7c20 */ /* 0x000fe60008410000 */
[----:B------:R-:W-:Y:S03]  /*10420*/  HMMA.16816.F32.BF16 R64, R64, R74, RZ ;  /* 0x0000004a4040723c */ /* 0x000fe600000418ff */
[----:B------:R-:W1:Y:S01]  /*10430*/  MUFU.TANH R19, R19 ;  /* 0x0000001300137308 */ /* 0x000e620000002400 */
[----:B------:R-:W5:Y:S01]  /*10440*/  LDSM.16.M88.4 R72, [R78] ;  /* 0x000000004e48783b */ /* 0x000f620000000200 */
[----:B------:R-:W-:Y:S01]  /*10450*/  FMUL.FTZ R34, R38, UR5 ;  /* 0x0000000526227c20 */ /* 0x000fe20008410000 */
[----:B------:R-:W-:Y:S07]  /*10460*/  DEPBAR.LE SB0, 0x0 ;  /* 0x000080000000791a */ /* 0x000fee0000000000 */
[----:B------:R-:W1:Y:S01]  /*10470*/  MUFU.TANH R18, R18 ;  /* 0x0000001200127308 */ /* 0x000e620000002400 */
[----:B------:R-:W-:Y:S01]  /*10480*/  BAR.SYNC.DEFER_BLOCKING 0x0 ;  /* 0x0000000000007b1d */ /* 0x000fe20000010000 */
        /* <DEDUP_REMOVED lines=16> */
[----:B------:R-:W-:Y:S08]  /*10590*/  FMUL.FTZ R54, R58, UR5 ;  /* 0x000000053a367c20 */ /* 0x000ff00008410000 */
[----:B------:R-:W1:Y:S10]  /*105a0*/  MUFU.TANH R23, R23 ;  /* 0x0000001700177308 */ /* 0x000e740000002400 */
[----:B------:R-:W1:Y:S01]  /*105b0*/  MUFU.TANH R22, R22 ;  /* 0x0000001600167308 */ /* 0x000e620000002400 */
[C---:B-----5:R-:W-:Y:S06]  /*105c0*/  HMMA.16816.F32.BF16 R60, R68.reuse, R72, R60 ;  /* 0x00000048443c723c */ /* 0x060fec000004183c */
[----:B------:R-:W-:Y:S03]  /*105d0*/  HMMA.16816.F32.BF16 R64, R68, R74, R64 ;  /* 0x0000004a4440723c */ /* 0x000fe60000041840 */
[----:B------:R-:W1:Y:S10]  /*105e0*/  MUFU.TANH R24, R24 ;  /* 0x0000001800187308 */ /* 0x000e740000002400 */
        /* <DEDUP_REMOVED lines=53> */
[----:B------:R-:W-:Y:S01]  /*10940*/  IMAD.SHL.U32 R75, R92, 0x80, RZ ;  /* 0x000000805c4b7824 */ /* 0x000fe200078e00ff */
[----:B------:R-:W2:Y:S01]  /*10950*/  LDC R67, c[0x0][0x380] ;  /* 0x0000e000ff437b82 */ /* 0x000ea20000000800 */
[----:B------:R-:W-:Y:S02]  /*10960*/  MOV R128, RZ ;  /* 0x000000ff00807202 */ /* 0x000fe40000000f00 */
[-C--:B--2---:R-:W-:Y:S02]  /*10970*/  IABS R74, R67.reuse ;  /* 0x00000043004a7213 */ /* 0x084fe40000000000 */
[-C--:B------:R-:W-:Y:S02]  /*10980*/  LOP3.LUT R66, RZ, R67.reuse, RZ, 0x33, !PT ;  /* 0x00000043ff427212 */ /* 0x080fe400078e33ff */
[----:B------:R-:W2:Y:S10]  /*10990*/  I2F.RP R130, R74 ;  /* 0x0000004a00827306 */ /* 0x000eb40000209400 */
[----:B--2---:R-:W2:Y:S02]  /*109a0*/  MUFU.RCP R72, R130 ;  /* 0x0000008200487308 */ /* 0x004ea40000001000 */
[----:B--2---:R-:W-:Y:S08]  /*109b0*/  VIADD R129, R72, 0xffffffe ;  /* 0x0ffffffe48817836 */ /* 0x004ff00000000000 */
[----:B------:R-:W2:Y:S02]  /*109c0*/  F2I.FTZ.U32.TRUNC.NTZ R129, R129 ;  /* 0x0000008100817305 */ /* 0x000ea4000021f000 */
[--C-:B--2---:R-:W-:Y:S04]  /*109d0*/  IMAD.MOV R72, RZ, RZ, -R129.reuse ;  /* 0x000000ffff487224 */ /* 0x104fe800078e0a81 */
[----:B------:R-:W-:Y:S04]  /*109e0*/  IMAD R72, R72, R74, RZ ;  /* 0x0000004a48487224 */ /* 0x000fe800078e02ff */
[----:B------:R-:W-:Y:S04]  /*109f0*/  IMAD.HI.U32 R72, R129, R72, R128 ;  /* 0x0000004881487227 */ /* 0x000fe800078e0080 */
[C---:B------:R-:W-:Y:S05]  /*10a00*/  VIADD R128, R75.reuse, 0xffffff80 ;  /* 0xffffff804b807836 */ /* 0x040fea0000000000 */
[----:B------:R-:W-:Y:S02]  /*10a10*/  IABS R131, R128 ;  /* 0x0000008000837213 */ /* 0x000fe40000000000 */
[----:B------:R-:W-:Y:S03]  /*10a20*/  LOP3.LUT R128, R128, R67, RZ, 0x3c, !PT ;  /* 0x0000004380807212 */ /* 0x000fe600078e3cff */
[----:B------:R-:W-:Y:S01]  /*10a30*/  IMAD.HI.U32 R71, R72, R131, RZ ;  /* 0x0000008348477227 */ /* 0x000fe200078e00ff */
[----:B------:R-:W-:Y:S03]  /*10a40*/  ISETP.GE.AND P4, PT, R128, RZ, PT ;  /* 0x000000ff8000720c */ /* 0x000fe60003f86270 */
[----:B------:R-:W-:Y:S01]  /*10a50*/  VIADD R128, R75, 0xffffff00 ;  /* 0xffffff004b807836 */ /* 0x000fe20000000000 */
[----:B------:R-:W-:Y:S04]  /*10a60*/  IADD3 R129, -R71, RZ, RZ ;  /* 0x000000ff47817210 */ /* 0x000fe80007ffe1ff */
[----:B------:R-:W-:Y:S01]  /*10a70*/  IABS R75, R128 ;  /* 0x00000080004b7213 */ /* 0x000fe20000000000 */
[----:B------:R-:W-:Y:S01]  /*10a80*/  IMAD R131, R74, R129, R131 ;  /* 0x000000814a837224 */ /* 0x000fe200078e0283 */
[----:B------:R-:W-:Y:S03]  /*10a90*/  LOP3.LUT R128, R128, R67, RZ, 0x3c, !PT ;  /* 0x0000004380807212 */ /* 0x000fe600078e3cff */
[----:B------:R-:W-:Y:S01]  /*10aa0*/  IMAD.HI.U32 R69, R72, R75, RZ ;  /* 0x0000004b48457227 */ /* 0x000fe200078e00ff */
[----:B------:R-:W-:Y:S02]  /*10ab0*/  ISETP.GT.U32.AND P5, PT, R74, R131, PT ;  /* 0x000000834a00720c */ /* 0x000fe40003fa4070 */
[----:B------:R-:W-:Y:S02]  /*10ac0*/  ISETP.GE.AND P3, PT, R128, RZ, PT ;  /* 0x000000ff8000720c */ /* 0x000fe40003f66270 */
[----:B------:R-:W-:Y:S05]  /*10ad0*/  IADD3 R72, -R69, RZ, RZ ;  /* 0x000000ff45487210 */ /* 0x000fea0007ffe1ff */
[C---:B------:R-:W-:Y:S04]  /*10ae0*/  IMAD R75, R74.reuse, R72, R75 ;  /* 0x000000484a4b7224 */ /* 0x040fe800078e024b */
[--C-:B------:R-:W-:Y:S01]  /*10af0*/  @!P5 IMAD.IADD R131, R131, 0x1, -R74.reuse ;  /* 0x000000018383d824 */ /* 0x100fe200078e0a4a */
[----:B------:R-:W-:Y:S01]  /*10b00*/  ISETP.GT.U32.AND P0, PT, R74, R75, PT ;  /* 0x0000004b4a00720c */ /* 0x000fe20003f04070 */
[----:B------:R-:W-:Y:S03]  /*10b10*/  @!P5 VIADD R71, R71, 0x1 ;  /* 0x000000014747d836 */ /* 0x000fe60000000000 */
[-C--:B------:R-:W-:Y:S09]  /*10b20*/  ISETP.GE.U32.AND P6, PT, R131, R74.reuse, PT ;  /* 0x0000004a8300720c */ /* 0x080ff20003fc6070 */
[----:B------:R-:W-:Y:S01]  /*10b30*/  @!P0 IADD3 R69, R69, 0x1, RZ ;  /* 0x0000000145458810 */ /* 0x000fe20007ffe0ff */
[----:B------:R-:W-:Y:S01]  /*10b40*/  @!P0 IMAD.IADD R75, R75, 0x1, -R74 ;  /* 0x000000014b4b8824 */ /* 0x000fe200078e0a4a */
[----:B------:R-:W-:Y:S02]  /*10b50*/  ISETP.NE.AND P0, PT, R67, RZ, PT ;  /* 0x000000ff4300720c */ /* 0x000fe40003f05270 */
[----:B------:R-:W-:Y:S02]  /*10b60*/  @P6 VIADD R71, R71, 0x1 ;  /* 0x0000000147476836 */ /* 0x000fe40000000000 */
[----:B------:R-:W-:Y:S02]  /*10b70*/  ISETP.GE.U32.AND P5, PT, R75, R74, PT ;  /* 0x0000004a4b00720c */ /* 0x000fe40003fa6070 */
[----:B------:R-:W2:Y:S01]  /*10b80*/  LDC R74, c[0x0][0x24c] ;  /* 0x00009300ff4a7b82 */ /* 0x000ea20000000800 */
[----:B------:R-:W-:Y:S04]  /*10b90*/  @!P4 IADD3 R71, -R71, RZ, RZ ;  /* 0x000000ff4747c210 */ /* 0x000fe80007ffe1ff */
[C---:B------:R-:W-:Y:S06]  /*10ba0*/  SEL R68, R66.reuse, R71, !P0 ;  /* 0x0000004742447207 */ /* 0x040fec0004000000 */
[----:B------:R-:W-:Y:S04]  /*10bb0*/  @P5 VIADD R69, R69, 0x1 ;  /* 0x0000000145455836 */ /* 0x000fe80000000000 */
[----:B------:R-:W-:Y:S05]  /*10bc0*/  @!P3 IMAD.MOV R69, RZ, RZ, -R69 ;  /* 0x000000ffff45b224 */ /* 0x000fea00078e0a45 */
[----:B------:R-:W-:Y:S04]  /*10bd0*/  SEL R73, R66, R69, !P0 ;  /* 0x0000004542497207 */ /* 0x000fe80004000000 */
[CC--:B------:R-:W-:Y:S01]  /*10be0*/  LEA R130, P0, R73.reuse, R118.reuse, 0x2 ;  /* 0x0000007649827211 */ /* 0x0c0fe200078010ff */
[----:B------:R-:W-:Y:S03]  /*10bf0*/  IMAD.IADD R66, R68, 0x1, -R73 ;  /* 0x0000000144427824 */ /* 0x000fe600078e0a49 */
[----:B------:R-:W-:Y:S01]  /*10c00*/  LEA.HI.X.SX32 R131, R73, R119, 0x2, P0 ;  /* 0x0000007749837211 */ /* 0x000fe200000f16ff */
[----:B------:R-:W-:Y:S01]  /*10c10*/  IMAD R65, R66, R67, -0x80 ;  /* 0xffffff8042417424 */ /* 0x000fe200078e0243 */
[C---:B------:R-:W-:Y:S03]  /*10c20*/  LEA R128, P0, R68.reuse, R118, 0x2 ;  /* 0x0000007644807211 */ /* 0x040fe600078010ff */
[----:B------:R3:W4:Y:S01]  /*10c30*/  LDG.E R72, desc[UR6][R130.64] ;  /* 0x0000000682487981 */ /* 0x000722000c1e1900 */
[----:B------:R-:W-:Y:S05]  /*10c40*/  LEA.HI.X.SX32 R129, R68, R119, 0x2, P0 ;  /* 0x0000007744817211 */ /* 0x000fea00000f16ff */
[----:B------:R-:W4:Y:S01]  /*10c50*/  LDG.E R75, desc[UR6][R128.64] ;  /* 0x00000006804b7981 */ /* 0x000f22000c1e1900 */
[----:B---3--:R-:W-:Y:S01]  /*10c60*/  IMAD.WIDE.U32 R130, R65, R70, RZ ;  /* 0x0000004641827225 */ /* 0x008fe200078e00ff */
[----:B----4-:R-:W-:Y:S02]  /*10c70*/  IADD3 R72, -R75, R72, RZ ;  /* 0x000000484b487210 */ /* 0x010fe40007ffe1ff */
[----:B------:R-:W-:Y:S02]  /*10c80*/  SHF.R.S32.HI R75, RZ, 0x1f, R65 ;  /* 0x0000001fff4b7819 */ /* 0x000fe40000011441 */
[----:B------:R-:W-:Y:S03]  /*10c90*/  SHF.R.S32.HI R129, RZ, 0x1f, R72 ;  /* 0x0000001fff817819 */ /* 0x000fe60000011448 */
[----:B------:R-:W-:Y:S04]  /*10ca0*/  IMAD R75, R75, R70, RZ ;  /* 0x000000464b4b7224 */ /* 0x000fe800078e02ff */
[----:B--2---:R-:W-:Y:S05]  /*10cb0*/  IMAD R75, R65, R74, R75 ;  /* 0x0000004a414b7224 */ /* 0x004fea00078e024b */
[----:B------:R-:W-:Y:S02]  /*10cc0*/  IADD3 R131, R131, R75, RZ ;  /* 0x0000004b83837210 */ /* 0x000fe40007ffe0ff */
[----:B------:R-:W2:Y:S02]  /*10cd0*/  LDC.64 R74, c[0x0][0x230] ;  /* 0x00008c00ff4a7b82 */ /* 0x000ea40000000a00 */
[-C--:B--2---:R-:W-:Y:S02]  /*10ce0*/  IMAD R129, R129, R74.reuse, RZ ;  /* 0x0000004a81817224 */ /* 0x084fe400078e02ff */
[C---:B------:R-:W-:Y:S04]  /*10cf0*/  IMAD.WIDE.U32 R130, R72.reuse, R74, R130 ;  /* 0x0000004a48827225 */ /* 0x040fe800078e0082 */
[----:B------:R-:W-:Y:S01]  /*10d00*/  IMAD R129, R72, R75, R129 ;  /* 0x0000004b48817224 */ /* 0x000fe200078e0281 */
[----:B------:R-:W-:Y:S03]  /*10d10*/  MOV R74, R130 ;  /* 0x00000082004a7202 */ /* 0x000fe60000000f00 */
[----:B------:R-:W-:Y:S07]  /*10d20*/  IMAD.IADD R75, R131, 0x1, R129 ;  /* 0x00000001834b7824 */ /* 0x000fee00078e0281 */
.L_x_4795:
        /* <DEDUP_REMOVED lines=9> */
[----:B------:R2:W-:Y:S01]  /*10dc0*/  @!P2 LDGSTS.E.BYPASS.LTC128B.128 [R122+0x1000], desc[UR6][R68.64] ;  /* 0x01000000447aafae */ /* 0x0005e2000b901d46 */
[----:B------:R-:W-:Y:S01]  /*10dd0*/  @!P2 IMAD.X R66, R112, 0x1, R75, P0 ;  /* 0x000000017042a824 */ /* 0x000fe200000e064b */
[C---:B------:R-:W-:Y:S02]  /*10de0*/  @!P2 LEA R128, P0, R65.reuse, R120, 0x1 ;  /* 0x000000784180a211 */ /* 0x040fe400078008ff */
        /* <DEDUP_REMOVED lines=9> */
[C---:B---3--:R-:W-:Y:S01]  /*10e80*/  @!P2 LEA.HI.X R65, R70.reuse, R75, R65, 0x6, P0 ;  /* 0x0000004b4641a211 */ /* 0x048fe200000f3441 */
[----:B------:R-:W-:Y:S01]  /*10e90*/  @!P2 IMAD.WIDE.U32 R74, R70, 0x60, R74 ;  /* 0x00000060464aa825 */ /* 0x000fe200078e004a */
[CC--:B------:R-:W-:Y:S04]  /*10ea0*/  @!P2 LEA R72, P0, R66.reuse, R120.reuse, 0x1 ;  /* 0x000000784248a211 */ /* 0x0c0fe800078008ff */
[-C--:B------:R-:W-:Y:S02]  /*10eb0*/  @!P2 LEA.HI.X R73, R66, R121.reuse, R65, 0x1, P0 ;  /* 0x000000794249a211 */ /* 0x080fe400000f0c41 */
[----:B------:R-:W3:Y:S01]  /*10ec0*/  @!P2 LDC R65, c[0x0][0x24c] ;  /* 0x00009300ff41ab82 */ /* 0x000ee20000000800 */
[C---:B------:R-:W-:Y:S01]  /*10ed0*/  @!P2 LEA R66, P0, R74.reuse, R120, 0x1 ;  /* 0x000000784a42a211 */ /* 0x040fe200078008ff */
[----:B------:R-:W-:Y:S01]  /*10ee0*/  IMAD.MOV.U32 R120, RZ, RZ, R68 ;  /* 0x000000ffff787224 */ /* 0x000fe200078e0044 */
        /* <DEDUP_REMOVED lines=14> */
.L_x_4794:
[----:B------:R-:W-:Y:S04]  /*10fd0*/  IADD3 R70, R92, -0x1, RZ ;  /* 0xffffffff5c467810 */ /* 0x000fe80007ffe0ff */
[----:B--2---:R-:W-:Y:S04]  /*10fe0*/  LEA R72, R70, R93, 0x7 ;  /* 0x0000005d46487211 */ /* 0x004fe800078e38ff */
[----:B------:R-:W-:Y:S02]  /*10ff0*/  I2FP.F32.S32 R73, R72 ;  /* 0x0000004800497245 */ /* 0x000fe40000201400 */
[C---:B------:R-:W-:Y:S02]  /*11000*/  IADD3 R68, R72.reuse, 0x1, RZ ;  /* 0x0000000148447810 */ /* 0x040fe40007ffe0ff */
[----:B------:R-:W-:Y:S01]  /*11010*/  IADD3 R74, R72, 0x8, RZ ;  /* 0x00000008484a7810 */ /* 0x000fe20007ffe0ff */
[CC--:B------:R-:W-:Y:S01]  /*11020*/  FFMA.FTZ R0, R90.reuse, R73.reuse, R0 ;  /* 0x000000495a007223 */ /* 0x0c0fe20000010000 */
[----:B-1----:R-:W-:Y:S01]  /*11030*/  FFMA.FTZ R2, R90, R73, R2 ;  /* 0x000000495a027223 */ /* 0x002fe20000010002 */
[----:B------:R-:W-:Y:S02]  /*11040*/  I2FP.F32.S32 R73, R68 ;  /* 0x0000004400497245 */ /* 0x000fe40000201400 */
[----:B------:R-:W-:Y:S02]  /*11050*/  I2FP.F32.S32 R68, R74 ;  /* 0x0000004a00447245 */ /* 0x000fe40000201400 */
[----:B------:R-:W-:Y:S01]  /*11060*/  IADD3 R66, R72, 0x20, RZ ;  /* 0x0000002048427810 */ /* 0x000fe20007ffe0ff */
[CC--:B------:R-:W-:Y:S01]  /*11070*/  FFMA.FTZ R3, R90.reuse, R73.reuse, R3 ;  /* 0x000000495a037223 */ /* 0x0c0fe20000010003 */
[----:B------:R-:W-:Y:S01]  /*11080*/  FFMA.FTZ R4, R90, R73, R4 ;  /* 0x000000495a047223 */ /* 0x000fe20000010004 */
[----:B------:R-:W-:Y:S01]  /*11090*/  IADD3 R73, R72, 0x9, RZ ;  /* 0x0000000948497810 */ /* 0x000fe20007ffe0ff */
[CC--:B------:R-:W-:Y:S01]  /*110a0*/  FFMA.FTZ R5, R90.reuse, R68.reuse, R5 ;  /* 0x000000445a057223 */ /* 0x0c0fe20000010005 */
[----:B------:R-:W-:Y:S01]  /*110b0*/  FFMA.FTZ R6, R90, R68, R6 ;  /* 0x000000445a067223 */ /* 0x000fe20000010006 */
[----:B------:R-:W-:Y:S02]  /*110c0*/  IADD3 R68, R72, 0x10, RZ ;  /* 0x0000001048447810 */ /* 0x000fe40007ffe0ff */
[----:B------:R-:W-:Y:S02]  /*110d0*/  I2FP.F32.S32 R73, R73 ;  /* 0x0000004900497245 */ /* 0x000fe40000201400 */
[----:B------:R-:W-:Y:S02]  /*110e0*/  I2FP.F32.S32 R68, R68 ;  /* 0x0000004400447245 */ /* 0x000fe40000201400 */
[----:B------:R-:W-:Y:S01]  /*110f0*/  I2FP.F32.S32 R66, R66 ;  /* 0x0000004200427245 */ /* 0x000fe20000201400 */
[CC--:B------:R-:W-:Y:S01]  /*11100*/  FFMA.FTZ R7, R90.reuse, R73.reuse, R7 ;  /* 0x000000495a077223 */ /* 0x0c0fe20000010007 */
[----:B------:R-:W-:Y:S01]  /*11110*/  FFMA.FTZ R8, R90, R73, R8 ;  /* 0x000000495a087223 */ /* 0x000fe20000010008 */
[----:B------:R-:W-:Y:S01]  /*11120*/  IADD3 R73, R72, 0x11, RZ ;  /* 0x0000001148497810 */ /* 0x000fe20007ffe0ff */
[CC--:B------:R-:W-:Y:S01]  /*11130*/  FFMA.FTZ R9, R90.reuse, R68.reuse, R9 ;  /* 0x000000445a097223 */ /* 0x0c0fe20000010009 */
[----:B------:R-:W-:Y:S01]  /*11140*/  FFMA.FTZ R10, R90, R68, R10 ;  /* 0x000000445a0a7223 */ /* 0x000fe2000001000a */
[----:B------:R-:W-:Y:S02]  /*11150*/  IADD3 R68, R72, 0x18, RZ ;  /* 0x0000001848447810 */ /* 0x000fe40007ffe0ff */
[----:B------:R-:W-:Y:S02]  /*11160*/  I2FP.F32.S32 R73, R73 ;  /* 0x0000004900497245 */ /* 0x000fe40000201400 */
[----:B------:R-:W-:Y:S03]  /*11170*/  I2FP.F32.S32 R68, R68 ;  /* 0x0000004400447245 */ /* 0x000fe60000201400 */
[CC--:B------:R-:W-:Y:S01]  /*11180*/  FFMA.FTZ R11, R90.reuse, R73.reuse, R11 ;  /* 0x000000495a0b7223 */ /* 0x0c0fe2000001000b */
[----:B------:R-:W-:Y:S01]  /*11190*/  FFMA.FTZ R12, R90, R73, R12 ;  /* 0x000000495a0c7223 */ /* 0x000fe2000001000c */
[----:B------:R-:W-:Y:S01]  /*111a0*/  IADD3 R73, R72, 0x19, RZ ;  /* 0x0000001948497810 */ /* 0x000fe20007ffe0ff */
[CC--:B------:R-:W-:Y:S01]  /*111b0*/  FFMA.FTZ R13, R90.reuse, R68.reuse, R13 ;  /* 0x000000445a0d7223 */ /* 0x0c0fe2000001000d */
[C---:B------:R-:W-:Y:S02]  /*111c0*/  FFMA.FTZ R14, R90.reuse, R68, R14 ;  /* 0x000000445a0e7223 */ /* 0x040fe4000001000e */
[----:B------:R-:W-:Y:S05]  /*111d0*/  I2FP.F32.S32 R65, R73 ;  /* 0x0000004900417245 */ /* 0x000fea0000201400 */
        /* <DEDUP_REMOVED lines=139> */
[-C--:B------:R-:W-:Y:S01]  /*11a90*/  FFMA.FTZ R63, R90, R66.reuse, R63 ;  /* 0x000000425a3f7223 */ /* 0x080fe2000001003f */
[----:B------:R-:W-:Y:S01]  /*11aa0*/  FMNMX.FTZ R65, R30, R65, !PT ;  /* 0x000000411e417209 */ /* 0x000fe20007810000 */
[----:B------:R-:W-:Y:S03]  /*11ab0*/  FFMA.FTZ R64, R90, R66, R64 ;  /* 0x000000425a407223 */ /* 0x000fe60000010040 */
        /* <DEDUP_REMOVED lines=22> */
[----:B-1----:R-:W-:Y:S03]  /*11c20*/  FMNMX.FTZ R65, R67, R66, !PT ;  /* 0x0000004243417209 */ /* 0x002fe60007810000 */
[----:B------:R-:W1:Y:S02]  /*11c30*/  SHFL.BFLY PT, R66, R71, 0x2, 0x1f ;  /* 0x0c401f0047427f89 */ /* 0x000e6400000e0000 */
[----:B-1----:R-:W-:Y:S06]  /*11c40*/  FMNMX.FTZ R69, R71, R66, !PT ;  /* 0x0000004247457209 */ /* 0x002fec0007810000 */
[----:B------:R-:W1:Y:S02]  /*11c50*/  SHFL.BFLY PT, R66, R69, 0x1, 0x1f ;  /* 0x0c201f0045427f89 */ /* 0x000e6400000e0000 */
[----:B-1----:R-:W-:Y:S04]  /*11c60*/  FMNMX.FTZ R66, R69, R66, !PT ;  /* 0x0000004245427209 */ /* 0x002fe80007810000 */
[C---:B------:R-:W-:Y:S01]  /*11c70*/  FSETP.NEU.FTZ.AND P0, PT, R66.reuse, -INF , PT ;  /* 0xff8000004200780b */ /* 0x040fe20003f1d000 */
[----:B------:R-:W-:Y:S05]  /*11c80*/  FMUL.FTZ R67, R66, UR4 ;  /* 0x0000000442437c20 */ /* 0x000fea0008410000 */
[----:B------:R-:W-:Y:S02]  /*11c90*/  FSEL R67, R67, RZ, P0 ;  /* 0x000000ff43437208 */ /* 0x000fe40000000000 */
[C---:B------:R-:W-:Y:S03]  /*11ca0*/  FSETP.NEU.FTZ.AND P0, PT, R65.reuse, -INF , PT ;  /* 0xff8000004100780b */ /* 0x040fe60003f1d000 */
[--C-:B------:R-:W-:Y:S01]  /*11cb0*/  FFMA.FTZ R32, R32, UR4, -R67.reuse ;  /* 0x0000000420207c23 */ /* 0x100fe20008010843 */
[--C-:B------:R-:W-:Y:S01]  /*11cc0*/  FFMA.FTZ R149, R16, UR4, -R67.reuse ;  /* 0x0000000410957c23 */ /* 0x100fe20008010843 */
[--C-:B------:R-:W-:Y:S01]  /*11cd0*/  FFMA.FTZ R151, R8, UR4, -R67.reuse ;  /* 0x0000000408977c23 */ /* 0x100fe20008010843 */
[--C-:B------:R-:W-:Y:S01]  /*11ce0*/  FFMA.FTZ R145, R10, UR4, -R67.reuse ;  /* 0x000000040a917c23 */ /* 0x100fe20008010843 */
[--C-:B------:R-:W-:Y:S01]  /*11cf0*/  FFMA.FTZ R146, R12, UR4, -R67.reuse ;  /* 0x000000040c927c23 */ /* 0x100fe20008010843 */
[--C-:B------:R-:W-:Y:S01]  /*11d00*/  FFMA.FTZ R140, R30, UR4, -R67.reuse ;  /* 0x000000041e8c7c23 */ /* 0x100fe20008010843 */
[--C-:B------:R-:W-:Y:S01]  /*11d10*/  FFMA.FTZ R69, R34, UR4, -R67.reuse ;  /* 0x0000000422457c23 */ /* 0x100fe20008010843 */
[----:B------:R1:W-:Y:S01]  /*11d20*/  MUFU.EX2 R155, R145 ;  /* 0x00000091009b7308 */ /* 0x0003e20000000800 */
[--C-:B------:R-:W-:Y:S01]  /*11d30*/  FFMA.FTZ R144, R24, UR4, -R67.reuse ;  /* 0x0000000418907c23 */ /* 0x100fe20008010843 */
[--C-:B------:R-:W-:Y:S01]  /*11d40*/  FFMA.FTZ R134, R26, UR4, -R67.reuse ;  /* 0x000000041a867c23 */ /* 0x100fe20008010843 */
[--C-:B------:R-:W-:Y:S01]  /*11d50*/  FFMA.FTZ R148, R14, UR4, -R67.reuse ;  /* 0x000000040e947c23 */ /* 0x100fe20008010843 */
[----:B------:R-:W-:Y:S01]  /*11d60*/  FMUL.FTZ R14, R65, UR4 ;  /* 0x00000004410e7c20 */ /* 0x000fe20008410000 */
[--C-:B------:R-:W-:Y:S01]  /*11d70*/  FFMA.FTZ R141, R18, UR4, -R67.reuse ;  /* 0x00000004128d7c23 */ /* 0x100fe20008010843 */
[--C-:B------:R-:W-:Y:S01]  /*11d80*/  FFMA.FTZ R142, R20, UR4, -R67.reuse ;  /* 0x00000004148e7c23 */ /* 0x100fe20008010843 */
[--C-:B------:R-:W-:Y:S03]  /*11d90*/  FFMA.FTZ R143, R22, UR4, -R67.reuse ;  /* 0x00000004168f7c23 */ /* 0x100fe60008010843 */
[----:B------:R2:W-:Y:S01]  /*11da0*/  MUFU.EX2 R30, R146 ;  /* 0x00000092001e7308 */ /* 0x0005e20000000800 */
[----:B------:R-:W-:Y:S01]  /*11db0*/  FSEL R14, R14, RZ, P0 ;  /* 0x000000ff0e0e7208 */ /* 0x000fe20000000000 */
[--C-:B------:R-:W-:Y:S01]  /*11dc0*/  FFMA.FTZ R147, R4, UR4, -R67.reuse ;  /* 0x0000000404937c23 */ /* 0x100fe20008010843 */
[--C-:B------:R-:W-:Y:S01]  /*11dd0*/  FFMA.FTZ R150, R6, UR4, -R67.reuse ;  /* 0x0000000406967c23 */ /* 0x100fe20008010843 */
[--C-:B------:R-:W-:Y:S01]  /*11de0*/  FFMA.FTZ R135, R28, UR4, -R67.reuse ;  /* 0x000000041c877c23 */ /* 0x100fe20008010843 */
[--C-:B------:R-:W-:Y:S01]  /*11df0*/  FFMA.FTZ R75, R38, UR4, -R67.reuse ;  /* 0x00000004264b7c23 */ /* 0x100fe20008010843 */
[--C-:B------:R-:W-:Y:S01]  /*11e00*/  FFMA.FTZ R22, R7, UR4, -R14.reuse ;  /* 0x0000000407167c23 */ /* 0x100fe2000801080e */
[--C-:B------:R-:W-:Y:S03]  /*11e10*/  FFMA.FTZ R28, R11, UR4, -R14.reuse ;  /* 0x000000040b1c7c23 */ /* 0x100fe6000801080e */
[----:B------:R3:W-:Y:S01]  /*11e20*/  MUFU.EX2 R157, R150 ;  /* 0x00000096009d7308 */ /* 0x0007e20000000800 */
[--C-:B-1----:R-:W-:Y:S01]  /*11e30*/  FFMA.FTZ R145, R19, UR4, -R14.reuse ;  /* 0x0000000413917c23 */ /* 0x102fe2000801080e */
[--C-:B------:R-:W-:Y:S01]  /*11e40*/  FFMA.FTZ R38, R62, UR4, -R67.reuse ;  /* 0x000000043e267c23 */ /* 0x100fe20008010843 */
[--C-:B------:R-:W-:Y:S01]  /*11e50*/  FFMA.FTZ R62, R29, UR4, -R14.reuse ;  /* 0x000000041d3e7c23 */ /* 0x100fe2000801080e */
[--C-:B------:R-:W-:Y:S01]  /*11e60*/  FFMA.FTZ R159, R5, UR4, -R14.reuse ;  /* 0x00000004059f7c23 */ /* 0x100fe2000801080e */
[--C-:B------:R-:W-:Y:S01]  /*11e70*/  FFMA.FTZ R153, R9, UR4, -R14.reuse ;  /* 0x0000000409997c23 */ /* 0x100fe2000801080e */
[--C-:B------:R-:W-:Y:S01]  /*11e80*/  FFMA.FTZ R71, R36, UR4, -R67.reuse ;  /* 0x0000000424477c23 */ /* 0x100fe20008010843 */
[--C-:B------:R-:W-:Y:S03]  /*11e90*/  FFMA.FTZ R36, R60, UR4, -R67.reuse ;  /* 0x000000043c247c23 */ /* 0x100fe60008010843 */
[----:B------:R-:W-:Y:S01]  /*11ea0*/  MUFU.EX2 R22, R22 ;  /* 0x0000001600167308 */ /* 0x000fe20000000800 */
[--C-:B--2---:R-:W-:Y:S01]  /*11eb0*/  FFMA.FTZ R146, R21, UR4, -R14.reuse ;  /* 0x0000000415927c23 */ /* 0x104fe2000801080e */
[----:B------:R-:W-:Y:S01]  /*11ec0*/  FFMA.FTZ R60, R33, UR4, -R14 ;  /* 0x00000004213c7c23 */ /* 0x000fe2000801080e */
[--C-:B------:R-:W-:Y:S01]  /*11ed0*/  FFMA.FTZ R40, R40, UR4, -R67.reuse ;  /* 0x0000000428287c23 */ /* 0x100fe20008010843 */
[----:B------:R-:W-:Y:S01]  /*11ee0*/  FADD.FTZ R18, -R65, R94 ;  /* 0x0000005e41127221 */ /* 0x000fe20000010100 */
[--C-:B------:R-:W-:Y:S01]  /*11ef0*/  FFMA.FTZ R0, R0, UR4, -R14.reuse ;  /* 0x0000000400007c23 */ /* 0x100fe2000801080e */
[--C-:B------:R-:W-:Y:S01]  /*11f00*/  FFMA.FTZ R2, R2, UR4, -R67.reuse ;  /* 0x0000000402027c23 */ /* 0x100fe20008010843 */
[----:B------:R-:W-:Y:S03]  /*11f10*/  FFMA.FTZ R42, R42, UR4, -R67 ;  /* 0x000000042a2a7c23 */ /* 0x000fe60008010843 */
[----:B------:R-:W1:Y:S01]  /*11f20*/  MUFU.EX2 R159, R159 ;  /* 0x0000009f009f7308 */ /* 0x000e620000000800 */
[----:B------:R-:W-:Y:S01]  /*11f30*/  FMUL.FTZ R16, R18, UR4 ;  /* 0x0000000412107c20 */ /* 0x000fe20008410000 */
[----:B------:R-:W-:Y:S01]  /*11f40*/  FADD.FTZ R18, -R66, R95 ;  /* 0x0000005f42127221 */ /* 0x000fe20000010100 */
[--C-:B------:R-:W-:Y:S01]  /*11f50*/  FFMA.FTZ R95, R37, UR4, -R14.reuse ;  /* 0x00000004255f7c23 */ /* 0x100fe2000801080e */
[--C-:B---3--:R-:W-:Y:S01]  /*11f60*/  FFMA.FTZ R150, R13, UR4, -R14.reuse ;  /* 0x000000040d967c23 */ /* 0x108fe2000801080e */
[--C-:B------:R-:W-:Y:S01]  /*11f70*/  FFMA.FTZ R44, R44, UR4, -R67.reuse ;  /* 0x000000042c2c7c23 */ /* 0x100fe20008010843 */
[----:B------:R-:W-:Y:S01]  /*11f80*/  FMUL.FTZ R20, R18, UR4 ;  /* 0x0000000412147c20 */ /* 0x000fe20008410000 */
        /* <DEDUP_REMOVED lines=13> */
[----:B------:R-:W-:Y:S01]  /*12060*/  FFMA.FTZ R67, R64, UR4, -R67 ;  /* 0x0000000440437c23 */ /* 0x000fe20008010843 */
[--C-:B------:R-:W-:Y:S01]  /*12070*/  FFMA.FTZ R64, R47, UR4, -R14.reuse ;  /* 0x000000042f407c23 */ /* 0x100fe2000801080e */
[----:B------:R-:W-:Y:S01]  /*12080*/  FFMA.FTZ R45, R57, UR4, -R14 ;  /* 0x00000004392d7c23 */ /* 0x000fe2000801080e */
[----:B------:R-:W-:Y:S03]  /*12090*/  ISETP.GT.AND P0, PT, R92, 0x1, PT ;  /* 0x000000015c00780c */ /* 0x000fe60003f04270 */
        /* <DEDUP_REMOVED lines=10> */
[----:B---3--:R-:W-:Y:S01]  /*12140*/  FFMA.FTZ R16, R89, R16, R0 ;  /* 0x0000001059107223 */ /* 0x008fe20000010000 */
[--C-:B------:R-:W-:Y:S01]  /*12150*/  FFMA.FTZ R89, R3, UR4, -R14.reuse ;  /* 0x0000000403597c23 */ /* 0x100fe2000801080e */
[----:B------:R-:W-:Y:S01]  /*12160*/  FFMA.FTZ R47, R61, UR4, -R14 ;  /* 0x000000043d2f7c23 */ /* 0x000fe2000801080e */
[----:B------:R-:W-:Y:S05]  /*12170*/  MOV R92, R70 ;  /* 0x00000046005c7202 */ /* 0x000fea0000000f00 */
        /* <DEDUP_REMOVED lines=9> */
[----:B------:R-:W-:Y:S01]  /*12210*/  FMUL.FTZ R99, R18, R99 ;  /* 0x0000006312637220 */ /* 0x000fe20000410000 */
[----:B--2---:R-:W-:Y:S08]  /*12220*/  FFMA.FTZ R18, R91, R18, R2 ;  /* 0x000000125b127223 */ /* 0x004ff00000010002 */
[----:B------:R-:W2:Y:S01]  /*12230*/  MUFU.EX2 R91, R147 ;  /* 0x00000093005b7308 */ /* 0x000ea20000000800 */
[----:B---3--:R-:W-:Y:S09]  /*12240*/  F2FP.BF16.F32.PACK_AB R139, R20, R157 ;  /* 0x0000009d148b723e */ /* 0x008ff200000010ff */
[----:B------:R-:W-:Y:S01]  /*12250*/  MUFU.EX2 R153, R153 ;  /* 0x0000009900997308 */ /* 0x000fe20000000800 */
[C---:B-1----:R-:W-:Y:S01]  /*12260*/  FADD.FTZ R16, R89.reuse, R16 ;  /* 0x0000001059107221 */ /* 0x042fe20000010000 */
[----:B------:R-:W-:Y:S01]  /*12270*/  F2FP.BF16.F32.PACK_AB R136, R89, R0 ;  /* 0x000000005988723e */ /* 0x000fe200000010ff */
[----:B------:R-:W-:Y:S02]  /*12280*/  FFMA.FTZ R89, R31, UR4, -R14 ;  /* 0x000000041f597c23 */ /* 0x000fe4000801080e */
[----:B------:R-:W-:Y:S05]  /*12290*/  FADD.FTZ R159, R159, R16 ;  /* 0x000000109f9f7221 */ /* 0x000fea0000010000 */
[----:B------:R-:W1:Y:S01]  /*122a0*/  MUFU.EX2 R28, R28 ;  /* 0x0000001c001c7308 */ /* 0x000e620000000800 */
[C---:B--2---:R-:W-:Y:S01]  /*122b0*/  FADD.FTZ R18, R91.reuse, R18 ;  /* 0x000000125b127221 */ /* 0x044fe20000010000 */
[----:B------:R-:W-:Y:S01]  /*122c0*/  FADD.FTZ R24, R22, R159 ;  /* 0x0000009f16187221 */ /* 0x000fe20000010000 */
[----:B------:R-:W-:Y:S01]  /*122d0*/  F2FP.BF16.F32.PACK_AB R137, R91, R2 ;  /* 0x000000025b89723e */ /* 0x000fe200000010ff */
[----:B------:R-:W-:Y:S01]  /*122e0*/  FFMA.FTZ R147, R15, UR4, -R14 ;  /* 0x000000040f937c23 */ /* 0x000fe2000801080e */
[----:B------:R-:W-:Y:S01]  /*122f0*/  FADD.FTZ R157, R157, R18 ;  /* 0x000000129d9d7221 */ /* 0x000fe20000010000 */
[--C-:B------:R-:W-:Y:S01]  /*12300*/  FFMA.FTZ R15, R17, UR4, -R14.reuse ;  /* 0x00000004110f7c23 */ /* 0x100fe2000801080e */
[--C-:B------:R-:W-:Y:S03]  /*12310*/  FFMA.FTZ R91, R27, UR4, -R14.reuse ;  /* 0x000000041b5b7c23 */ /* 0x100fe6000801080e */
[----:B------:R-:W-:Y:S01]  /*12320*/  MUFU.EX2 R150, R150 ;  /* 0x0000009600967308 */ /* 0x000fe20000000800 */
[----:B------:R-:W-:Y:S01]  /*12330*/  LDSM.16.MT88.4 R16, [R127+0x3400] ;  /* 0x003400007f10783b */ /* 0x000fe20000004200 */
[C---:B------:R-:W-:Y:S05]  /*12340*/  HMMA.16816.F32.BF16 R108, R136.reuse, R128, R108 ;  /* 0x00000080886c723c */ /* 0x040fea000004186c */
[----:B------:R-:W-:Y:S03]  /*12350*/  FADD.FTZ R26, R20, R157 ;  /* 0x0000009d141a7221 */ /* 0x000fe60000010000 */
[----:B------:R-:W-:Y:S01]  /*12360*/  MUFU.EX2 R147, R147 ;  /* 0x0000009300937308 */ /* 0x000fe20000000800 */
[C---:B------:R-:W-:Y:S01]  /*12370*/  HMMA.16816.F32.BF16 R104, R136.reuse, R130, R104 ;  /* 0x000000828868723c */ /* 0x040fe20000041868 */
[----:B------:R-:W2:Y:S08]  /*12380*/  LDSM.16.MT88.4 R128, [R127+0x3000] ;  /* 0x003000007f80783b */ /* 0x000eb00000004200 */
[----:B------:R-:W-:Y:S10]  /*12390*/  MUFU.EX2 R151, R148 ;  /* 0x0000009400977308 */ /* 0x000ff40000000800 */
[----:B------:R-:W3:Y:S10]  /*123a0*/  MUFU.EX2 R34, R149 ;  /* 0x0000009500227308 */ /* 0x000ef40000000800 */
[----:B------:R4:W-:Y:S10]  /*123b0*/  MUFU.EX2 R148, R15 ;  /* 0x0000000f00947308 */ /* 0x0009f40000000800 */
[----:B------:R-:W5:Y:S10]  /*123c0*/  MUFU.EX2 R145, R145 ;  /* 0x0000009100917308 */ /* 0x000f740000000800 */
[----:B------:R-:W-:Y:S01]  /*123d0*/  MUFU.EX2 R146, R146 ;  /* 0x0000009200927308 */ /* 0x000fe20000000800 */
[----:B----4-:R-:W-:Y:S01]  /*123e0*/  FFMA.FTZ R15, R35, UR4, -R14 ;  /* 0x00000004230f7c23 */ /* 0x010fe2000801080e */
[C---:B--2---:R-:W-:Y:S08]  /*123f0*/  HMMA.16816.F32.BF16 R100, R136.reuse, R128, R100 ;  /* 0x000000808864723c */ /* 0x044ff00000041864 */
[----:B------:R-:W-:Y:S01]  /*12400*/  MUFU.EX2 R152, R141 ;  /* 0x0000008d00987308 */ /* 0x000fe20000000800 */
[----:B------:R-:W-:Y:S01]  /*12410*/  HMMA.16816.F32.BF16 R96, R136, R130, R96 ;  /* 0x000000828860723c */ /* 0x000fe20000041860 */
[----:B------:R-:W2:Y:S08]  /*12420*/  LDSM.16.MT88.4 R128, [R124+0x3400] ;  /* 0x003400007c80783b */ /* 0x000eb00000004200 */
[----:B------:R-:W-:Y:S02]  /*12430*/  MUFU.EX2 R143, R143 ;  /* 0x0000008f008f7308 */ /* 0x000fe40000000800 */
[----:B-1----:R-:W-:Y:S02]  /*12440*/  F2FP.BF16.F32.PACK_AB R136, R28, R153 ;  /* 0x000000991c88723e */ /* 0x002fe400000010ff */
[----:B------:R-:W-:Y:S01]  /*12450*/  F2FP.BF16.F32.PACK_AB R137, R30, R155 ;  /* 0x0000009b1e89723e */ /* 0x000fe200000010ff */
[----:B------:R-:W-:Y:S01]  /*12460*/  FADD.FTZ R153, R153, R24 ;  /* 0x0000001899997221 */ /* 0x000fe20000010000 */
[----:B---3--:R-:W-:Y:S01]  /*12470*/  F2FP.BF16.F32.PACK_AB R139, R34, R151 ;  /* 0x00000097228b723e */ /* 0x008fe200000010ff */
[----:B------:R-:W-:Y:S03]  /*12480*/  FADD.FTZ R155, R155, R26 ;  /* 0x0000001a9b9b7221 */ /* 0x000fe60000010000 */
[----:B------:R-:W1:Y:S01]  /*12490*/  MUFU.EX2 R144, R144 ;  /* 0x0000009000907308 */ /* 0x000e620000000800 */
[----:B-----5:R-:W-:Y:S01]  /*124a0*/  F2FP.BF16.F32.PACK_AB R24, R145, R148 ;  /* 0x000000949118723e */ /* 0x020fe200000010ff */
[----:B------:R-:W-:Y:S01]  /*124b0*/  FADD.FTZ R153, R28, R153 ;  /* 0x000000991c997221 */ /* 0x000fe20000010000 */
[C---:B------:R-:W-:Y:S03]  /*124c0*/  F2FP.BF16.F32.PACK_AB R138, R147.reuse, R150 ;  /* 0x00000096938a723e */ /* 0x040fe600000010ff */
[----:B------:R-:W-:Y:S04]  /*124d0*/  FADD.FTZ R154, R150, R153 ;  /* 0x00000099969a7221 */ /* 0x000fe80000010000 */
[----:B------:R-:W-:Y:S01]  /*124e0*/  MUFU.EX2 R91, R91 ;  /* 0x0000005b005b7308 */ /* 0x000fe20000000800 */
[C---:B------:R-:W-:Y:S03]  /*124f0*/  HMMA.16816.F32.BF16 R100, R136.reuse, R16, R100 ;  /* 0x000000108864723c */ /* 0x040fe60000041864 */
[----:B------:R-:W-:Y:S06]  /*12500*/  FADD.FTZ R147, R147, R154 ;  /* 0x0000009a93937221 */ /* 0x000fec0000010000 */
[----:B------:R-:W-:Y:S01]  /*12510*/  MUFU.EX2 R62, R62 ;  /* 0x0000003e003e7308 */ /* 0x000fe20000000800 */
[C---:B------:R-:W-:Y:S01]  /*12520*/  HMMA.16816.F32.BF16 R96, R136.reuse, R18, R96 ;  /* 0x000000128860723c */ /* 0x040fe20000041860 */
[----:B------:R-:W3:Y:S02]  /*12530*/  LDSM.16.MT88.4 R16, [R124+0x3800] ;  /* 0x003800007c10783b */ /* 0x000ee40000004200 */
[----:B-1----:R-:W-:Y:S01]  /*12540*/  F2FP.BF16.F32.PACK_AB R27, R144, R143 ;  /* 0x0000008f901b723e */ /* 0x002fe200000010ff */
[----:B------:R-:W-:Y:S05]  /*12550*/  FADD.FTZ R148, R148, R147 ;  /* 0x0000009394947221 */ /* 0x000fea0000010000 */
[----:B------:R-:W-:Y:S01]  /*12560*/  MUFU.EX2 R89, R89 ;  /* 0x0000005900597308 */ /* 0x000fe20000000800 */
[C---:B--2---:R-:W-:Y:S03]  /*12570*/  HMMA.16816.F32.BF16 R108, R136.reuse, R128, R108 ;  /* 0x00000080886c723c */ /* 0x044fe6000004186c */
[----:B------:R-:W-:Y:S06]  /*12580*/  FADD.FTZ R145, R145, R148 ;  /* 0x0000009491917221 */ /* 0x000fec0000010000 */
[----:B------:R-:W-:Y:S02]  /*12590*/  MUFU.EX2 R135, R135 ;  /* 0x0000008700877308 */ /* 0x000fe40000000800 */
[--C-:B------:R-:W-:Y:S01]  /*125a0*/  FFMA.FTZ R129, R23, UR4, -R14.reuse ;  /* 0x0000000417817c23 */ /* 0x100fe2000801080e */
[----:B------:R-:W-:Y:S01]  /*125b0*/  HMMA.16816.F32.BF16 R104, R136, R130, R104 ;  /* 0x000000828868723c */ /* 0x000fe20000041868 */
[----:B------:R-:W1:Y:S02]  /*125c0*/  LDSM.16.MT88.4 R20, [R127+0x3800] ;  /* 0x003800007f14783b */ /* 0x000e640000004200 */
[--C-:B------:R-:W-:Y:S01]  /*125d0*/  FFMA.FTZ R128, R39, UR4, -R14.reuse ;  /* 0x0000000427807c23 */ /* 0x100fe2000801080e */
[--C-:B------:R-:W-:Y:S01]  /*125e0*/  FFMA.FTZ R39, R43, UR4, -R14.reuse ;  /* 0x000000042b277c23 */ /* 0x100fe2000801080e */
[--C-:B------:R-:W-:Y:S02]  /*125f0*/  FFMA.FTZ R43, R49, UR4, -R14.reuse ;  /* 0x00000004312b7c23 */ /* 0x100fe4000801080e */
[----:B------:R-:W2:Y:S01]  /*12600*/  MUFU.EX2 R129, R129 ;  /* 0x0000008100817308 */ /* 0x000ea20000000800 */
[--C-:B------:R-:W-:Y:S03]  /*12610*/  FFMA.FTZ R130, R25, UR4, -R14.reuse ;  /* 0x0000000419827c23 */ /* 0x100fe6000801080e */
[--C-:B------:R-:W-:Y:S01]  /*12620*/  FFMA.FTZ R136, R51, UR4, -R14.reuse ;  /* 0x0000000433887c23 */ /* 0x100fe2000801080e */
[----:B------:R-:W-:Y:S05]  /*12630*/  FFMA.FTZ R138, R55, UR4, -R14 ;  /* 0x00000004378a7c23 */ /* 0x000fea000801080e */
[----:B------:R-:W4:Y:S10]  /*12640*/  MUFU.EX2 R131, R142 ;  /* 0x0000008e00837308 */ /* 0x000f340000000800 */
[----:B------:R-:W-:Y:S01]  /*12650*/  MUFU.EX2 R130, R130 ;  /* 0x0000008200827308 */ /* 0x000fe20000000800 */
[C---:B--2---:R-:W-:Y:S01]  /*12660*/  F2FP.BF16.F32.PACK_AB R26, R129.reuse, R146 ;  /* 0x00000092811a723e */ /* 0x044fe200000010ff */
[----:B------:R-:W-:Y:S04]  /*12670*/  FADD.FTZ R146, R146, R145 ;  /* 0x0000009192927221 */ /* 0x000fe80000010000 */
[----:B------:R-:W-:Y:S04]  /*12680*/  FADD.FTZ R129, R129, R146 ;  /* 0x0000009281817221 */ /* 0x000fe80000010000 */
[----:B------:R2:W5:Y:S01]  /*12690*/  MUFU.EX2 R142, R134 ;  /* 0x00000086008e7308 */ /* 0x0005620000000800 */
[----:B----4-:R-:W-:Y:S09]  /*126a0*/  F2FP.BF16.F32.PACK_AB R25, R131, R152 ;  /* 0x000000988319723e */ /* 0x010ff200000010ff */
[----:B------:R-:W-:Y:S01]  /*126b0*/  MUFU.EX2 R140, R140 ;  /* 0x0000008c008c7308 */ /* 0x000fe20000000800 */
[C---:B---3--:R-:W-:Y:S06]  /*126c0*/  HMMA.16816.F32.BF16 R108, R24.reuse, R16, R108 ;  /* 0x00000010186c723c */ /* 0x048fec000004186c */
[C---:B------:R-:W-:Y:S03]  /*126d0*/  HMMA.16816.F32.BF16 R104, R24.reuse, R18, R104 ;  /* 0x000000121868723c */ /* 0x040fe60000041868 */
[----:B------:R-:W3:Y:S01]  /*126e0*/  MUFU.EX2 R49, R32 ;  /* 0x0000002000317308 */ /* 0x000ee20000000800 */
[----:B------:R-:W4:Y:S01]  /*126f0*/  LDSM.16.MT88.4 R16, [R124+0x3c00] ;  /* 0x003c00007c10783b */ /* 0x000f220000004200 */
[--C-:B--2---:R-:W-:Y:S01]  /*12700*/  FFMA.FTZ R134, R59, UR4, -R14.reuse ;  /* 0x000000043b867c23 */ /* 0x104fe2000801080e */
[C---:B-1----:R-:W-:Y:S07]  /*12710*/  HMMA.16816.F32.BF16 R100, R24.reuse, R20, R100 ;  /* 0x000000141864723c */ /* 0x042fee0000041864 */
[----:B------:R-:W-:Y:S01]  /*12720*/  MUFU.EX2 R60, R60 ;  /* 0x0000003c003c7308 */ /* 0x000fe20000000800 */
[----:B------:R-:W-:Y:S01]  /*12730*/  FFMA.FTZ R14, R63, UR4, -R14 ;  /* 0x000000043f0e7c23 */ /* 0x000fe2000801080e */
[----:B------:R-:W-:Y:S01]  /*12740*/  HMMA.16816.F32.BF16 R96, R24, R22, R96 ;  /* 0x000000161860723c */ /* 0x000fe20000041860 */
[----:B------:R-:W-:Y:S07]  /*12750*/  LDSM.16.MT88.4 R24, [R124+0x4000] ;  /* 0x004000007c18783b */ /* 0x000fee0000004200 */
[----:B------:R-:W1:Y:S03]  /*12760*/  MUFU.EX2 R15, R15 ;  /* 0x0000000f000f7308 */ /* 0x000e660000000800 */
[----:B------:R-:W-:Y:S01]  /*12770*/  FADD.FTZ R20, R30, R155 ;  /* 0x0000009b1e147221 */ /* 0x000fe20000010000 */
[----:B------:R-:W-:Y:S01]  /*12780*/  F2FP.BF16.F32.PACK_AB R22, R89, R62 ;  /* 0x0000003e5916723e */ /* 0x000fe200000010ff */
[----:B------:R-:W2:Y:S01]  /*12790*/  LDSM.16.MT88.4 R28, [R127+0x3c00] ;  /* 0x003c00007f1c783b */ /* 0x000ea20000004200 */
[----:B-----5:R-:W-:Y:S01]  /*127a0*/  F2FP.BF16.F32.PACK_AB R21, R135, R142 ;  /* 0x0000008e8715723e */ /* 0x020fe200000010ff */
[----:B------:R-:W-:Y:S03]  /*127b0*/  FADD.FTZ R151, R151, R20 ;  /* 0x0000001497977221 */ /* 0x000fe60000010000 */
[----:B------:R-:W-:Y:S01]  /*127c0*/  MUFU.EX2 R95, R95 ;  /* 0x0000005f005f7308 */ /* 0x000fe20000000800 */
[----:B------:R-:W-:Y:S01]  /*127d0*/  F2FP.BF16.F32.PACK_AB R20, R91, R130 ;  /* 0x000000825b14723e */ /* 0x000fe200000010ff */
[----:B------:R-:W-:Y:S01]  /*127e0*/  FADD.FTZ R130, R130, R129 ;  /* 0x0000008182827221 */ /* 0x000fe20000010000 */
[----:B------:R-:W-:Y:S01]  /*127f0*/  FADD.FTZ R151, R34, R151 ;  /* 0x0000009722977221 */ /* 0x000fe20000010000 */
[----:B---3--:R-:W-:Y:S01]  /*12800*/  F2FP.BF16.F32.PACK_AB R23, R49, R140 ;  /* 0x0000008c3117723e */ /* 0x008fe200000010ff */
[----:B------:R-:W-:Y:S01]  /*12810*/  LDSM.16.MT88.4 R32, [R124+0x4400] ;  /* 0x004400007c20783b */ /* 0x000fe20000004200 */
[----:B------:R-:W-:Y:S01]  /*12820*/  FADD.FTZ R91, R91, R130 ;  /* 0x000000825b5b7221 */ /* 0x000fe20000010000 */
[----:B------:R-:W-:Y:S03]  /*12830*/  FADD.FTZ R152, R152, R151 ;  /* 0x0000009798987221 */ /* 0x000fe60000010000 */
[----:B------:R-:W3:Y:S01]  /*12840*/  MUFU.EX2 R128, R128 ;  /* 0x0000008000807308 */ /* 0x000ee20000000800 */
[----:B------:R-:W-:Y:S01]  /*12850*/  FADD.FTZ R62, R62, R91 ;  /* 0x0000005b3e3e7221 */ /* 0x000fe20000010000 */
[----:B------:R-:W-:Y:S03]  /*12860*/  FADD.FTZ R152, R131, R152 ;  /* 0x0000009883987221 */ /* 0x000fe60000010000 */
[----:B------:R-:W-:Y:S01]  /*12870*/  FADD.FTZ R89, R89, R62 ;  /* 0x0000003e59597221 */ /* 0x000fe20000010000 */
[----:B------:R-:W-:Y:S04]  /*12880*/  FADD.FTZ R143, R143, R152 ;  /* 0x000000988f8f7221 */ /* 0x000fe80000010000 */
[----:B------:R-:W-:Y:S01]  /*12890*/  MUFU.EX2 R150, R69 ;  /* 0x0000004500967308 */ /* 0x000fe20000000800 */
[C---:B----4-:R-:W-:Y:S05]  /*128a0*/  HMMA.16816.F32.BF16 R108, R20.reuse, R16, R108 ;  /* 0x00000010146c723c */ /* 0x050fea000004186c */
[----:B------:R-:W-:Y:S01]  /*128b0*/  FADD.FTZ R143, R144, R143 ;  /* 0x0000008f908f7221 */ /* 0x000fe20000010000 */
[C---:B------:R-:W-:Y:S03]  /*128c0*/  HMMA.16816.F32.BF16 R104, R20.reuse, R18, R104 ;  /* 0x000000121468723c */ /* 0x040fe60000041868 */
[----:B------:R-:W4:Y:S01]  /*128d0*/  MUFU.EX2 R71, R71 ;  /* 0x0000004700477308 */ /* 0x000f220000000800 */
[----:B------:R-:W5:Y:S01]  /*128e0*/  LDSM.16.MT88.4 R16, [R127+0x4000] ;  /* 0x004000007f10783b */ /* 0x000f620000004200 */
[----:B------:R-:W-:Y:S08]  /*128f0*/  FADD.FTZ R142, R142, R143 ;  /* 0x0000008f8e8e7221 */ /* 0x000ff00000010000 */
[----:B------:R-:W-:Y:S01]  /*12900*/  MUFU.EX2 R75, R75 ;  /* 0x0000004b004b7308 */ /* 0x000fe20000000800 */
[----:B------:R-:W-:Y:S01]  /*12910*/  FADD.FTZ R135, R135, R142 ;  /* 0x0000008e87877221 */ /* 0x000fe20000010000 */
[C---:B--2---:R-:W-:Y:S03]  /*12920*/  HMMA.16816.F32.BF16 R100, R20.reuse, R28, R100 ;  /* 0x0000001c1464723c */ /* 0x044fe60000041864 */
[----:B------:R-:W-:Y:S05]  /*12930*/  FADD.FTZ R140, R140, R135 ;  /* 0x000000878c8c7221 */ /* 0x000fea0000010000 */
[----:B------:R-:W2:Y:S01]  /*12940*/  MUFU.EX2 R40, R40 ;  /* 0x0000002800287308 */ /* 0x000ea20000000800 */
[----:B------:R-:W-:Y:S01]  /*12950*/  HMMA.16816.F32.BF16 R96, R20, R30, R96 ;  /* 0x0000001e1460723c */ /* 0x000fe20000041860 */
[----:B------:R-:W5:Y:S02]  /*12960*/  LDSM.16.MT88.4 R20, [R127+0x4400] ;  /* 0x004400007f14783b */ /* 0x000f640000004200 */
[----:B-1----:R-:W-:Y:S06]  /*12970*/  F2FP.BF16.F32.PACK_AB R28, R15, R60 ;  /* 0x0000003c0f1c723e */ /* 0x002fec00000010ff */
[----:B------:R-:W-:Y:S02]  /*12980*/  MUFU.EX2 R94, R94 ;  /* 0x0000005e005e7308 */ /* 0x000fe40000000800 */
[----:B---3--:R-:W-:Y:S01]  /*12990*/  F2FP.BF16.F32.PACK_AB R30, R128, R95 ;  /* 0x0000005f801e723e */ /* 0x008fe200000010ff */
[----:B------:R-:W-:Y:S01]  /*129a0*/  FADD.FTZ R49, R49, R140 ;  /* 0x0000008c31317221 */ /* 0x000fe20000010000 */
[C---:B----4-:R-:W-:Y:S03]  /*129b0*/  F2FP.BF16.F32.PACK_AB R29, R71.reuse, R150 ;  /* 0x00000096471d723e */ /* 0x050fe600000010ff */
[----:B------:R-:W-:Y:S03]  /*129c0*/  FADD.FTZ R150, R150, R49 ;  /* 0x0000003196967221 */ /* 0x000fe60000010000 */
[----:B------:R-:W1:Y:S01]  /*129d0*/  MUFU.EX2 R39, R39 ;  /* 0x0000002700277308 */ /* 0x000e620000000800 */
[C---:B--2---:R-:W-:Y:S01]  /*129e0*/  F2FP.BF16.F32.PACK_AB R31, R40.reuse, R75 ;  /* 0x0000004b281f723e */ /* 0x044fe200000010ff */
[----:B------:R-:W-:Y:S04]  /*129f0*/  FADD.FTZ R150, R71, R150 ;  /* 0x0000009647967221 */ /* 0x000fe80000010000 */
[----:B------:R-:W-:Y:S04]  /*12a00*/  FADD.FTZ R75, R75, R150 ;  /* 0x000000964b4b7221 */ /* 0x000fe80000010000 */
[----:B------:R-:W-:Y:S01]  /*12a10*/  MUFU.EX2 R37, R37 ;  /* 0x0000002500257308 */ /* 0x000fe20000000800 */
[C---:B------:R-:W-:Y:S05]  /*12a20*/  HMMA.16816.F32.BF16 R108, R28.reuse, R24, R108 ;  /* 0x000000181c6c723c */ /* 0x040fea000004186c */
[----:B------:R-:W-:Y:S01]  /*12a30*/  FADD.FTZ R75, R40, R75 ;  /* 0x0000004b284b7221 */ /* 0x000fe20000010000 */
[C---:B------:R-:W-:Y:S03]  /*12a40*/  HMMA.16816.F32.BF16 R104, R28.reuse, R26, R104 ;  /* 0x0000001a1c68723c */ /* 0x040fe60000041868 */
[----:B------:R-:W2:Y:S02]  /*12a50*/  MUFU.EX2 R64, R64 ;  /* 0x0000004000407308 */ /* 0x000ea40000000800 */
[----:B-1----:R-:W-:Y:S01]  /*12a60*/  F2FP.BF16.F32.PACK_AB R24, R39, R94 ;  /* 0x0000005e2718723e */ /* 0x002fe200000010ff */
[C---:B-----5:R-:W-:Y:S07]  /*12a70*/  HMMA.16816.F32.BF16 R100, R28.reuse, R16, R100 ;  /* 0x000000101c64723c */ /* 0x060fee0000041864 */
[----:B------:R-:W-:Y:S01]  /*12a80*/  MUFU.EX2 R42, R42 ;  /* 0x0000002a002a7308 */ /* 0x000fe20000000800 */
[----:B------:R-:W-:Y:S01]  /*12a90*/  HMMA.16816.F32.BF16 R96, R28, R18, R96 ;  /* 0x000000121c60723c */ /* 0x000fe20000041860 */
[----:B------:R-:W1:Y:S08]  /*12aa0*/  LDSM.16.MT88.4 R16, [R124+0x4800] ;  /* 0x004800007c10783b */ /* 0x000e700000004200 */
[----:B------:R-:W3:Y:S02]  /*12ab0*/  MUFU.EX2 R51, R44 ;  /* 0x0000002c00337308 */ /* 0x000ee40000000800 */
[----:B--2---:R-:W-:Y:S01]  /*12ac0*/  F2FP.BF16.F32.PACK_AB R26, R64, R37 ;  /* 0x00000025401a723e */ /* 0x004fe200000010ff */
[----:B------:R-:W2:Y:S07]  /*12ad0*/  LDSM.16.MT88.4 R28, [R127+0x4800] ;  /* 0x004800007f1c783b */ /* 0x000eae0000004200 */
        /* <DEDUP_REMOVED lines=14> */
[----:B------:R-:W5:Y:S02]  /*12bc0*/  LDSM.16.MT88.4 R20, [R124+0x4c00] ;  /* 0x004c00007c14783b */ /* 0x000f640000004200 */
[C---:B------:R-:W-:Y:S07]  /*12bd0*/  HMMA.16816.F32.BF16 R108, R24.reuse, R32, R108 ;  /* 0x00000020186c723c */ /* 0x040fee000004186c */
[----:B------:R-:W-:Y:S01]  /*12be0*/  MUFU.EX2 R50, R50 ;  /* 0x0000003200327308 */ /* 0x000fe20000000800 */
[----:B------:R-:W-:Y:S09]  /*12bf0*/  HMMA.16816.F32.BF16 R104, R24, R34, R104 ;  /* 0x000000221868723c */ /* 0x000ff20000041868 */
[----:B------:R-:W1:Y:S02]  /*12c00*/  MUFU.EX2 R55, R52 ;  /* 0x0000003400377308 */ /* 0x000e640000000800 */
[----:B------:R-:W-:Y:S01]  /*12c10*/  FADD.FTZ R32, R60, R89 ;  /* 0x000000593c207221 */ /* 0x000fe20000010000 */
[----:B---3--:R-:W-:Y:S02]  /*12c20*/  F2FP.BF16.F32.PACK_AB R24, R136, R43 ;  /* 0x0000002b8818723e */ /* 0x008fe400000010ff */
[----:B----4-:R-:W-:Y:S01]  /*12c30*/  F2FP.BF16.F32.PACK_AB R26, R138, R41 ;  /* 0x000000298a1a723e */ /* 0x010fe200000010ff */
[----:B------:R-:W-:Y:S04]  /*12c40*/  FADD.FTZ R32, R15, R32 ;  /* 0x000000200f207221 */ /* 0x000fe80000010000 */
[----:B------:R-:W-:Y:S01]  /*12c50*/  MUFU.EX2 R54, R54 ;  /* 0x0000003600367308 */ /* 0x000fe20000000800 */
[----:B------:R-:W-:Y:S01]  /*12c60*/  FADD.FTZ R15, R95, R32 ;  /* 0x000000205f0f7221 */ /* 0x000fe20000010000 */
[----:B------:R-:W-:Y:S03]  /*12c70*/  MOV R95, R66 ;  /* 0x00000042005f7202 */ /* 0x000fe60000000f00 */
[----:B------:R-:W-:Y:S05]  /*12c80*/  FADD.FTZ R15, R128, R15 ;  /* 0x0000000f800f7221 */ /* 0x000fea0000010000 */
[----:B------:R-:W3:Y:S01]  /*12c90*/  MUFU.EX2 R33, R56 ;  /* 0x0000003800217308 */ /* 0x000ee20000000800 */
[C---:B-1----:R-:W-:Y:S01]  /*12ca0*/  F2FP.BF16.F32.PACK_AB R25, R55.reuse, R50 ;  /* 0x000000323719723e */ /* 0x042fe200000010ff */
[----:B------:R-:W-:Y:S04]  /*12cb0*/  FADD.FTZ R50, R50, R53 ;  /* 0x0000003532327221 */ /* 0x000fe80000010000 */
[----:B------:R-:W-:Y:S04]  /*12cc0*/  FADD.FTZ R55, R55, R50 ;  /* 0x0000003237377221 */ /* 0x000fe80000010000 */
[----:B------:R-:W-:Y:S10]  /*12cd0*/  MUFU.EX2 R45, R45 ;  /* 0x0000002d002d7308 */ /* 0x000ff40000000800 */
[----:B------:R-:W1:Y:S01]  /*12ce0*/  MUFU.EX2 R134, R134 ;  /* 0x0000008600867308 */ /* 0x000e620000000800 */
[C---:B---3--:R-:W-:Y:S01]  /*12cf0*/  F2FP.BF16.F32.PACK_AB R27, R33.reuse, R54 ;  /* 0x00000036211b723e */ /* 0x048fe200000010ff */
[----:B------:R-:W-:Y:S04]  /*12d00*/  FADD.FTZ R54, R54, R55 ;  /* 0x0000003736367221 */ /* 0x000fe80000010000 */
[----:B------:R-:W-:Y:S04]  /*12d10*/  FADD.FTZ R33, R33, R54 ;  /* 0x0000003621217221 */ /* 0x000fe80000010000 */
[----:B------:R-:W-:Y:S01]  /*12d20*/  MUFU.EX2 R47, R47 ;  /* 0x0000002f002f7308 */ /* 0x000fe20000000800 */
[C---:B------:R-:W-:Y:S06]  /*12d30*/  HMMA.16816.F32.BF16 R108, R24.reuse, R16, R108 ;  /* 0x00000010186c723c */ /* 0x040fec000004186c */
[C---:B------:R-:W-:Y:S03]  /*12d40*/  HMMA.16816.F32.BF16 R104, R24.reuse, R18, R104 ;  /* 0x000000121868723c */ /* 0x040fe60000041868 */
[----:B------:R-:W3:Y:S01]  /*12d50*/  MUFU.EX2 R14, R14 ;  /* 0x0000000e000e7308 */ /* 0x000ee20000000800 */
[----:B------:R-:W4:Y:S02]  /*12d60*/  LDSM.16.MT88.4 R16, [R127+0x4c00] ;  /* 0x004c00007f10783b */ /* 0x000f240000004200 */
[C---:B--2---:R-:W-:Y:S07]  /*12d70*/  HMMA.16816.F32.BF16 R100, R24.reuse, R28, R100 ;  /* 0x0000001c1864723c */ /* 0x044fee0000041864 */
[----:B------:R-:W-:Y:S01]  /*12d80*/  MUFU.EX2 R58, R58 ;  /* 0x0000003a003a7308 */ /* 0x000fe20000000800 */
[----:B------:R-:W-:Y:S09]  /*12d90*/  HMMA.16816.F32.BF16 R96, R24, R30, R96 ;  /* 0x0000001e1860723c */ /* 0x000ff20000041860 */
[----:B------:R-:W2:Y:S02]  /*12da0*/  MUFU.EX2 R35, R36 ;  /* 0x0000002400237308 */ /* 0x000ea40000000800 */
[----:B------:R-:W-:Y:S01]  /*12db0*/  FADD.FTZ R28, R94, R15 ;  /* 0x0000000f5e1c7221 */ /* 0x000fe20000010000 */
[----:B-1----:R-:W-:Y:S03]  /*12dc0*/  F2FP.BF16.F32.PACK_AB R24, R134, R45 ;  /* 0x0000002d8618723e */ /* 0x002fe600000010ff */
[----:B------:R-:W-:Y:S01]  /*12dd0*/  FADD.FTZ R28, R39, R28 ;  /* 0x0000001c271c7221 */ /* 0x000fe20000010000 */
[----:B---3--:R-:W-:Y:S03]  /*12de0*/  F2FP.BF16.F32.PACK_AB R26, R14, R47 ;  /* 0x0000002f0e1a723e */ /* 0x008fe600000010ff */
[----:B------:R-:W-:Y:S01]  /*12df0*/  MUFU.EX2 R38, R38 ;  /* 0x0000002600267308 */ /* 0x000fe20000000800 */
[----:B------:R-:W-:Y:S01]  /*12e00*/  MOV R94, R65 ;  /* 0x00000041005e7202 */ /* 0x000fe20000000f00 */
[----:B------:R-:W-:Y:S04]  /*12e10*/  FADD.FTZ R37, R37, R28 ;  /* 0x0000001c25257221 */ /* 0x000fe80000010000 */
[----:B------:R-:W-:Y:S04]  /*12e20*/  FADD.FTZ R64, R64, R37 ;  /* 0x0000002540407221 */ /* 0x000fe80000010000 */
[----:B------:R-:W1:Y:S01]  /*12e30*/  MUFU.EX2 R67, R67 ;  /* 0x0000004300437308 */ /* 0x000e620000000800 */
[----:B--2---:R-:W-:Y:S01]  /*12e40*/  F2FP.BF16.F32.PACK_AB R25, R35, R58 ;  /* 0x0000003a2319723e */ /* 0x004fe200000010ff */
[----:B------:R-:W-:Y:S01]  /*12e50*/  FADD.FTZ R43, R43, R64 ;  /* 0x000000402b2b7221 */ /* 0x000fe20000010000 */
[----:B------:R-:W-:Y:S03]  /*12e60*/  FADD.FTZ R58, R58, R33 ;  /* 0x000000213a3a7221 */ /* 0x000fe60000010000 */
[----:B------:R-:W-:Y:S01]  /*12e70*/  FADD.FTZ R136, R136, R43 ;  /* 0x0000002b88887221 */ /* 0x000fe20000010000 */
[----:B------:R-:W-:Y:S03]  /*12e80*/  FADD.FTZ R35, R35, R58 ;  /* 0x0000003a23237221 */ /* 0x000fe60000010000 */
[----:B------:R-:W-:Y:S04]  /*12e90*/  FADD.FTZ R41, R41, R136 ;  /* 0x0000008829297221 */ /* 0x000fe80000010000 */
[----:B------:R-:W-:Y:S01]  /*12ea0*/  FADD.FTZ R138, R138, R41 ;  /* 0x000000298a8a7221 */ /* 0x000fe20000010000 */
[----:B-1----:R-:W-:Y:S03]  /*12eb0*/  F2FP.BF16.F32.PACK_AB R27, R67, R38 ;  /* 0x00000026431b723e */ /* 0x002fe600000010ff */
[----:B------:R-:W-:Y:S01]  /*12ec0*/  FADD.FTZ R45, R45, R138 ;  /* 0x0000008a2d2d7221 */ /* 0x000fe20000010000 */
[----:B------:R-:W-:Y:S03]  /*12ed0*/  FADD.FTZ R38, R38, R35 ;  /* 0x0000002326267221 */ /* 0x000fe60000010000 */
[----:B------:R-:W-:Y:S01]  /*12ee0*/  FADD.FTZ R134, R134, R45 ;  /* 0x0000002d86867221 */ /* 0x000fe20000010000 */
[----:B------:R-:W-:Y:S01]  /*12ef0*/  FADD.FTZ R91, R67, R38 ;  /* 0x00000026435b7221 */ /* 0x000fe20000010000 */
[C---:B-----5:R-:W-:Y:S03]  /*12f00*/  HMMA.16816.F32.BF16 R108, R24.reuse, R20, R108 ;  /* 0x00000014186c723c */ /* 0x060fe6000004186c */
[----:B------:R-:W-:Y:S03]  /*12f10*/  FADD.FTZ R47, R47, R134 ;  /* 0x000000862f2f7221 */ /* 0x000fe60000010000 */
[C---:B------:R-:W-:Y:S05]  /*12f20*/  HMMA.16816.F32.BF16 R104, R24.reuse, R22, R104 ;  /* 0x000000161868723c */ /* 0x040fea0000041868 */
[----:B------:R-:W-:Y:S01]  /*12f30*/  FADD.FTZ R89, R14, R47 ;  /* 0x0000002f0e597221 */ /* 0x000fe20000010000 */
[C---:B----4-:R-:W-:Y:S06]  /*12f40*/  HMMA.16816.F32.BF16 R100, R24.reuse, R16, R100 ;  /* 0x000000101864723c */ /* 0x050fec0000041864 */
[----:B------:R-:W-:Y:S01]  /*12f50*/  HMMA.16816.F32.BF16 R96, R24, R18, R96 ;  /* 0x000000121860723c */ /* 0x000fe20000041860 */
[----:B------:R-:W-:Y:S11]  /*12f60*/  @!UPT UIADD3 URZ, URZ, URZ, URZ ;  /* 0x0000003f3f3ff290 */ /* 0x000ff6000fffe03f */
[----:B------:R-:W-:Y:S01]  /*12f70*/  @!UPT UIADD3 URZ, URZ, URZ, URZ ;  /* 0x0000003f3f3ff290 */ /* 0x000fe2000fffe03f */
[----:B------:R-:W-:Y:S11]  /*12f80*/  @P0 BRA `(.L_x_4796) ;  /* 0xffffffc400d00947 */ /* 0x000ff6000383ffff */
.L_x_4792:
        /* <DEDUP_REMOVED lines=31> */
[----:B------:R-:W-:Y:S02]  /*13180*/  SHF.R.S32.HI R8, RZ, 0x5, R7 ;  /* 0x00000005ff087819 */ /* 0x000fe40000011407 */
[----:B------:R-:W-:Y:S01]  /*13190*/  LOP3.LUT R10, R10, 0x3fffffe, RZ, 0xc0, !PT ;  /* 0x03fffffe0a0a7812 */ /* 0x000fe200078ec0ff */
[C---:B------:R-:W-:Y:S01]  /*131a0*/  IMAD.SHL.U32 R13, R12.reuse, 0x40, RZ ;  /* 0x000000400c0d7824 */ /* 0x040fe200078e00ff */
[----:B------:R-:W-:Y:S01]  /*131b0*/  IADD3 R11, -R11, R2, RZ ;  /* 0x000000020b0b7210 */ /* 0x000fe20007ffe1ff */
[----:B------:R-:W2:Y:S01]  /*131c0*/  @P2 LDC R17, c[0x0][0x2e8] ;  /* 0x0000ba00ff112b82 */ /* 0x000ea20000000800 */
        /* <DEDUP_REMOVED lines=46> */
[----:B------:R-:W-:Y:S01]  /*134b0*/  STS [R15], R104 ;  /* 0x000000680f007388 */ /* 0x000fe20000000800 */
[----:B------:R-:W-:Y:S01]  /*134c0*/  F2FP.BF16.F32.PACK_AB R6, R99, R6 ;  /* 0x000000066306723e */ /* 0x000fe200000010ff */
[----:B----4-:R-:W-:Y:S01]  /*134d0*/  @P3 FMUL.FTZ R4, R4, 0.69314718246459960938 ;  /* 0x3f31721804043820 */ /* 0x010fe20000410000 */
[----:B------:R-:W-:Y:S01]  /*134e0*/  ISETP.NE.AND P0, PT, RZ, UR4, PT ;  /* 0x00000004ff007c0c */ /* 0x000fe2000bf05270 */
[----:B------:R3:W-:Y:S01]  /*134f0*/  STS [R15+0x200], R106 ;  /* 0x0002006a0f007388 */ /* 0x0007e20000000800 */
[----:B------:R-:W-:-:S03]  /*13500*/  MOV R12, 0x7f800000 ;  /* 0x7f800000000c7802 */ /* 0x000fc60000000f00 */
[----:B------:R4:W-:Y:S04]  /*13510*/  STS [R13], R100 ;  /* 0x000000640d007388 */ /* 0x0009e80000000800 */
[----:B------:R4:W-:Y:S04]  /*13520*/  STS [R13+0x200], R102 ;  /* 0x000200660d007388 */ /* 0x0009e80000000800 */
[----:B------:R4:W-:Y:S04]  /*13530*/  STS [R9], R5 ;  /* 0x0000000509007388 */ /* 0x0009e80000000800 */
[----:B------:R4:W-:Y:S01]  /*13540*/  STS [R9+0x200], R6 ;  /* 0x0002000609007388 */ /* 0x0009e20000000800 */
[----:B-----5:R-:W-:-:S02]  /*13550*/  IMAD.MOV.U32 R11, RZ, RZ, 0x7f800000 ;  /* 0x7f800000ff0b7424 */ /* 0x020fc400078e00ff */
[----:B-1----:R-:W-:Y:S01]  /*13560*/  @P3 FFMA.FTZ R11, R65, R10, R4 ;  /* 0x0000000a410b3223 */ /* 0x002fe20000010004 */
[----:B---3--:R-:W-:-:S04]  /*13570*/  @P2 FMUL.FTZ R15, R3, 0.69314718246459960938 ;  /* 0x3f317218030f2820 */ /* 0x008fc80000410000 */
        /* <DEDUP_REMOVED lines=11> */
.L_x_4797:
[----:B----4-:R-:W1:Y:S01]  /*13630*/  S2R R13, SR_CTAID.Z ;  /* 0x00000000000d7919 */ /* 0x010e620000002700 */
[----:B------:R-:W1:Y:S01]  /*13640*/  LDC R3, c[0x0][0x270] ;  /* 0x00009c00ff037b82 */ /* 0x000e620000000800 */
[----:B------:R-:W1:Y:S07]  /*13650*/  S2R R6, SR_CTAID.Y ;  /* 0x0000000000067919 */ /* 0x000e6e0000002600 */
[----:B------:R-:W2:Y:S01]  /*13660*/  LDC R9, c[0x0][0x2c4] ;  /* 0x0000b100ff097b82 */ /* 0x000ea20000000800 */
[----:B-1----:R-:W-:-:S04]  /*13670*/  IMAD R4, R6, R3, R13 ;  /* 0x0000000306047224 */ /* 0x002fc800078e020d */
[----:B--2---:R-:W-:-:S07]  /*13680*/  IMAD R9, R4, R9, RZ ;  /* 0x0000000904097224 */ /* 0x004fce00078e02ff */
.L_x_4798:
        /* <DEDUP_REMOVED lines=26> */
.L_x_4800:
[----:B------:R-:W-:Y:S05]  /*13830*/  BSYNC B0 ;  /* 0x0000000000007941 */ /* 0x000fea0003800000 */
.L_x_4799:
[----:B------:R-:W3:Y:S01]  /*13840*/  S2UR UR8, SR_CTAID.X ;  /* 0x00000000000879c3 */ /* 0x000ee20000002500 */
[----:B------:R-:W-:Y:S01]  /*13850*/  SHF.R.S32.HI R7, RZ, 0x1f, R6 ;  /* 0x0000001fff077819 */ /* 0x000fe20000011406 */
[----:B--2---:R2:W4:Y:S01]  /*13860*/  LDS.128 R8, [R122+0x800] ;  /* 0x000800007a087984 */ /* 0x0045220000000c00 */
[----:B------:R-:W-:Y:S01]  /*13870*/  ISETP.NE.AND P1, PT, R117, -0x1, PT ;  /* 0xffffffff7500780c */ /* 0x000fe20003f25270 */
[----:B------:R-:W-:Y:S01]  /*13880*/  ULDC UR5, c[0x0][0x2d0] ;  /* 0x0000b40000057ab9 */ /* 0x000fe20000000800 */
[----:B------:R-:W-:Y:S01]  /*13890*/  SHF.R.S32.HI R77, RZ, 0x1f, R76 ;  /* 0x0000001fff4d7819 */ /* 0x000fe2000001144c */
[-C--:B-1----:R-:W-:Y:S01]  /*138a0*/  IMAD R7, R7, R4.reuse, RZ ;  /* 0x0000000407077224 */ /* 0x082fe200078e02ff */
[----:B------:R-:W1:Y:S01]  /*138b0*/  LDS.128 R120, [R122] ;  /* 0x000000007a787984 */ /* 0x000e620000000c00 */
[----:B------:R-:W5:Y:S01]  /*138c0*/  LDC.64 R2, c[0x0][0x298] ;  /* 0x0000a600ff027b82 */ /* 0x000f620000000a00 */
[----:B------:R-:W-:Y:S01]  /*138d0*/  ISETP.GE.AND P0, PT, R76, UR5, PT ;  /* 0x000000054c007c0c */ /* 0x000fe2000bf06270 */
[C---:B------:R-:W-:Y:S01]  /*138e0*/  IMAD R5, R6.reuse, R5, R7 ;  /* 0x0000000506057224 */ /* 0x040fe200078e0207 */
[----:B------:R-:W-:Y:S01]  /*138f0*/  BSSY B0, `(.L_x_4801) ;  /* 0x0000022000007945 */ /* 0x000fe20003800000 */
[----:B------:R-:W-:Y:S01]  /*13900*/  IMAD.WIDE.U32 R6, R6, R4, RZ ;  /* 0x0000000406067225 */ /* 0x000fe200078e00ff */
[----:B---3--:R-:W-:-:S04]  /*13910*/  USHF.L.U32 UR8, UR8, 0x6, URZ ;  /* 0x0000000608087899 */ /* 0x008fc8000800063f */
[----:B------:R-:W-:Y:S01]  /*13920*/  USHF.R.S32.HI UR4, URZ, 0x1f, UR8 ;  /* 0x0000001f3f047899 */ /* 0x000fe20008011408 */
[----:B-----5:R-:W-:-:S04]  /*13930*/  IMAD.WIDE.U32 R16, R117, R2, RZ ;  /* 0x0000000275107225 */ /* 0x020fc800078e00ff */
[----:B------:R-:W-:Y:S01]  /*13940*/  IMAD.WIDE.U32 R14, R2, UR8, R76 ;  /* 0x00000008020e7c25 */ /* 0x000fe2000f8e004c */
[----:B------:R-:W-:-:S03]  /*13950*/  SEL R6, R6, R16, !P1 ;  /* 0x0000001006067207 */ /* 0x000fc60004800000 */
[----:B------:R-:W-:Y:S01]  /*13960*/  IMAD R4, R2, UR4, RZ ;  /* 0x0000000402047c24 */ /* 0x000fe2000f8e02ff */
[----:B------:R-:W-:Y:S01]  /*13970*/  ULDC.64 UR4, c[0x0][0x2a0] ;  /* 0x0000a80000047ab9 */ /* 0x000fe20000000a00 */
[----:B------:R-:W-:Y:S02]  /*13980*/  IMAD R117, R117, R3, R17 ;  /* 0x0000000375757224 */ /* 0x000fe400078e0211 */
[----:B------:R-:W-:Y:S01]  /*13990*/  @!P1 IMAD.IADD R117, R7, 0x1, R5 ;  /* 0x0000000107759824 */ /* 0x000fe200078e0205 */
[----:B------:R-:W-:Y:S01]  /*139a0*/  IADD3 R14, P1, R6, R14, RZ ;  /* 0x0000000e060e7210 */ /* 0x000fe20007f3e0ff */
[----:B------:R-:W-:Y:S01]  /*139b0*/  IMAD R4, R3, UR8, R4 ;  /* 0x0000000803047c24 */ /* 0x000fe2000f8e0204 */
[----:B------:R-:W-:Y:S01]  /*139c0*/  IADD3 R7, R116, -UR8, RZ ;  /* 0x8000000874077c10 */ /* 0x000fe2000fffe0ff */
[----:B------:R-:W-:Y:S01]  /*139d0*/  VIADD R6, R0, 0x20 ;  /* 0x0000002000067836 */ /* 0x000fe20000000000 */
[----:B------:R-:W-:Y:S02]  /*139e0*/  SHF.R.S32.HI R5, RZ, 0x1f, R13 ;  /* 0x0000001fff057819 */ /* 0x000fe4000001140d */
[----:B------:R-:W-:-:S02]  /*139f0*/  IADD3.X R15, R117, R15, R4, P1, !PT ;  /* 0x0000000f750f7210 */ /* 0x000fc40000ffe404 */
[-C--:B------:R-:W-:Y:S01]  /*13a00*/  ISETP.GE.OR P1, PT, R6, R7.reuse, P0 ;  /* 0x000000070600720c */ /* 0x080fe20000726670 */
[----:B------:R-:W-:Y:S01]  /*13a10*/  IMAD R4, R5, UR4, RZ ;  /* 0x0000000405047c24 */ /* 0x000fe2000f8e02ff */
[----:B------:R-:W-:Y:S01]  /*13a20*/  ISETP.GE.OR P0, PT, R0, R7, P0 ;  /* 0x000000070000720c */ /* 0x000fe20000706670 */
[----:B------:R-:W-:Y:S01]  /*13a30*/  IMAD.WIDE.U32 R14, R13, UR4, R14 ;  /* 0x000000040d0e7c25 */ /* 0x000fe2000f8e000e */
[----:B------:R-:W-:-:S03]  /*13a40*/  SHF.R.S32.HI R5, RZ, 0x1f, R0 ;  /* 0x0000001fff057819 */ /* 0x000fc60000011400 */
[----:B------:R-:W-:-:S05]  /*13a50*/  IMAD R4, R13, UR5, R4 ;  /* 0x000000050d047c24 */ /* 0x000fca000f8e0204 */
[----:B------:R-:W-:-:S03]  /*13a60*/  IADD3 R7, R4, R15, RZ ;  /* 0x0000000f04077210 */ /* 0x000fc60007ffe0ff */
[----:B-12-4-:R-:W-:Y:S05]  /*13a70*/  @P0 BRA `(.L_x_4802) ;  /* 0x0000000000240947 */ /* 0x016fea0003800000 */
        /* <DEDUP_REMOVED lines=9> */
.L_x_4802:
[----:B------:R-:W-:Y:S05]  /*13b10*/  BSYNC B0 ;  /* 0x0000000000007941 */ /* 0x000fea0003800000 */
.L_x_4801:
        /* <DEDUP_REMOVED lines=13> */
.L_x_4803:
        /* <DEDUP_REMOVED lines=9> */
.L_x_5379:


//--------------------- .text._ZN5flash24flash_fwd_splitkv_kernelI23Flash_fwd_kernel_traitsILi32ELi64ELi128ELi4ELb0ELb0EN7cutlass10bfloat16_tE19Flash_kernel_traitsILi32ELi64ELi128ELi4ES3_EELb1ELb0ELb0ELb0ELb1ELb0ELb1ELb0EEEvNS_16Flash_fwd_paramsE --------------------------
	.section	.text._ZN5flash24flash_fwd_splitkv_kernelI23Flash_fwd_kernel_traitsILi32ELi64ELi128ELi4ELb0ELb0EN7cutlass10bfloat16_tE19Flash_kernel_traitsILi32ELi64ELi128ELi4ES3_EELb1ELb0ELb0ELb0ELb1ELb0ELb1ELb0EEEvNS_16Flash_fwd_paramsE,"ax",@progbits
	.align	128
        .global         _ZN5flash24flash_fwd_splitkv_kernelI23Flash_fwd_kernel_traitsILi32ELi64ELi128ELi4ELb0ELb0EN7cutlass10bfloat16_tE19Flash_kernel_traitsILi32ELi64ELi128ELi4ES3_EELb1ELb0ELb0ELb0ELb1ELb0ELb1ELb0EEEvNS_16Flash_fwd_paramsE
        .type           _ZN5flash24flash_fwd_splitkv_kernelI23Flash_fwd_kernel_traitsILi32ELi64ELi128ELi4ELb0ELb0EN7cutlass10bfloat16_tE19Flash_kernel_traitsILi32ELi64ELi128ELi4ES3_EELb1ELb0ELb0ELb0ELb1ELb0ELb1ELb0EEEvNS_16Flash_fwd_paramsE,@function
        .size           _ZN5flash24flash_fwd_splitkv_kernelI23Flash_fwd_kernel_traitsILi32ELi64ELi128ELi4ELb0ELb0EN7cutlass10bfloat16_tE19Flash_kernel_traitsILi32ELi64ELi128ELi4ES3_EELb1ELb0ELb0ELb0ELb1ELb0ELb1ELb0EEEvNS_16Flash_fwd_paramsE,(.L_x_5380 - _ZN5flash24flash_fwd_splitkv_kernelI23Flash_fwd_kernel_traitsILi32ELi64ELi128ELi4ELb0ELb0EN7cutlass10bfloat16_tE19Flash_kernel_traitsILi32ELi64ELi128ELi4ES3_EELb1ELb0ELb0ELb0ELb1ELb0ELb1ELb0EEEvNS_16Flash_fwd_paramsE)
        .other          _ZN5flash24flash_fwd_splitkv_kernelI23Flash_fwd_kernel_traitsILi32ELi64ELi128ELi4ELb0ELb0EN7cutlass10bfloat16_tE19Flash_kernel_traitsILi32ELi64ELi128ELi4ES3_EELb1ELb0ELb0ELb0ELb1ELb0ELb1ELb0EEEvNS_16Flash_fwd_paramsE,@"STO_CUDA_ENTRY STV_DEFAULT"
_ZN5flash24flash_fwd_splitkv_kernelI23Flash_fwd_kernel_traitsILi32ELi64ELi128ELi4ELb0ELb0EN7cutlass10bfloat16_tE19Flash_kernel_traitsILi32ELi64ELi128ELi4ES3_EELb1ELb0ELb0ELb0ELb1ELb0ELb1ELb0EEEvNS_16Flash_fwd_paramsE:
.text._ZN5flash24flash_fwd_splitkv_kernelI23Flash_fwd_kernel_traitsILi32ELi64ELi128ELi4ELb0ELb0EN7cutlass10bfloat16_tE19Flash_kernel_traitsILi32ELi64ELi128ELi4ES3_EELb1ELb0ELb0ELb0ELb1ELb0ELb1ELb0EEEvNS_16Flash_fwd_paramsE:
        /* <DEDUP_REMOVED lines=37> */
[----:B--2---:R-:W-:Y:S02]  /*0250*/  ISETP.NE.AND P3, PT, R8, RZ, PT ;  /* 0x000000ff0800720c */ /* 0x004fe40003f65270 */
[----:B-1----:R-:W-:Y:S02]  /*0260*/  ISETP.EQ.U32.AND P2, PT, R2, RZ, PT ;  /* 0x000000ff0200720c */ /* 0x002fe40003f42070 */
[----:B------:R-:W-:-:S02]  /*0270*/  MOV R8, 0xffffffff ;  /* 0xffffffff00087802 */ /* 0x000fc40000000f00 */
[----:B------:R-:W-:Y:S01]  /*0280*/  ISETP.EQ.OR.EX P2, PT, R3, RZ, !P3, P2 ;  /* 0x000000ff0300720c */ /* 0x000fe20005f42720 */
[----:B----4-:R-:W-:-:S04]  /*0290*/  @P0 IMAD.WIDE R4, R149, 0x4, R4 ;  /* 0x0000000495040825 */ /* 0x010fc800078e0204 */
[----:B---3--:R-:W-:-:S08]  /*02a0*/  IMAD.WIDE R6, R149, 0x4, R6 ;  /* 0x0000000495067825 */ /* 0x008fd000078e0206 */
[----:B------:R-:W5:Y:S01]  /*02b0*/  @!P2 LDG.E R8, desc[UR12][R6.64] ;  /* 0x0000000c0608a981 */ /* 0x000f62000c1e1900 */
[----:B------:R-:W-:Y:S01]  /*02c0*/  IMAD.MOV.U32 R10, RZ, RZ, RZ ;  /* 0x000000ffff0a7224 */ /* 0x000fe200078e00ff */
[----:B------:R-:W1:Y:S05]  /*02d0*/  S2R R38, SR_CTAID.X ;  /* 0x0000000000267919 */ /* 0x000e6a0000002500 */
[----:B------:R2:W5:Y:S01]  /*02e0*/  @P0 LDG.E R10, desc[UR12][R4.64] ;  /* 0x0000000c040a0981 */ /* 0x000562000c1e1900 */
[----:B------:R-:W-:-:S04]  /*02f0*/  ISETP.NE.U32.AND P0, PT, R2, RZ, PT ;  /* 0x000000ff0200720c */ /* 0x000fc80003f05070 */
[----:B------:R-:W-:Y:S02]  /*0300*/  ISETP.NE.AND.EX P0, PT, R3, RZ, PT, P0 ;  /* 0x000000ff0300720c */ /* 0x000fe40003f05300 */
[----:B------:R-:W-:Y:S01]  /*0310*/  IADD3 R2, -R149, RZ, RZ ;  /* 0x000000ff95027210 */ /* 0x000fe20007ffe1ff */
[----:B--2---:R-:W2:Y:S04]  /*0320*/  S2R R4, SR_CTAID.Y ;  /* 0x0000000000047919 */ /* 0x004ea80000002600 */
[----:B------:R-:W-:Y:S02]  /*0330*/  IMAD R36, R0, R2, R36 ;  /* 0x0000000200247224 */ /* 0x000fe400078e0224 */
[----:B------:R-:W-:-:S06]  /*0340*/  @P1 IMAD.IADD R31, R31, 0x1, -R9 ;  /* 0x000000011f1f1824 */ /* 0x000fcc00078e0a09 */
[----:B------:R-:W3:Y:S01]  /*0350*/  @!P1 LDC R31, c[0x0][0x2c4] ;  /* 0x0000b100ff1f9b82 */ /* 0x000ee20000000800 */
[----:B-12---:R-:W-:Y:S05]  /*0360*/  @!P0 BRA `(.L_x_4804) ;  /* 0x0000000000108947 */ /* 0x006fea0003800000 */
[----:B------:R-:W2:Y:S02]  /*0370*/  @P3 LDG.E R5, desc[UR12][R6.64+0x4] ;  /* 0x0000040c06053981 */ /* 0x000ea4000c1e1900 */
[----:B--2--5:R-:W-:-:S06]  /*0380*/  @P3 IADD3 R5, R5, -R8, RZ ;  /* 0x8000000805053210 */ /* 0x024fcc0007ffe0ff */
[----:B------:R2:W5:Y:S01]  /*0390*/  @!P3 LDG.E R5, desc[UR12][R6.64] ;  /* 0x0000000c0605b981 */ /* 0x000562000c1e1900 */
[----:B------:R-:W-:Y:S05]  /*03a0*/  BRA `(.L_x_4805) ;  /* 0x0000000000047947 */ /* 0x000fea0003800000 */
.L_x_4804:
[----:B------:R-:W1:Y:S02]  /*03b0*/  LDC R5, c[0x0][0x2c8] ;  /* 0x0000b200ff057b82 */ /* 0x000e640000000800 */
.L_x_4805:
        /* <DEDUP_REMOVED lines=10> */
[----:B-----5:R-:W-:Y:S01]  /*0460*/  @P3 IMAD.IADD R94, R94, 0x1, -R10 ;  /* 0x000000015e5e3824 */ /* 0x020fe200078e0a0a */
[----:B------:R-:W3:Y:S06]  /*0470*/  S2R R32, SR_TID.X ;  /* 0x0000000000207919 */ /* 0x000eec0000002100 */
[----:B----4-:R-:W4:Y:S08]  /*0480*/  LDC R2, c[0x0][0x2c8] ;  /* 0x0000b200ff027b82 */ /* 0x010f300000000800 */
[----:B------:R-:W3:Y:S01]  /*0490*/  LDC R30, c[0x0][0x398] ;  /* 0x0000e600ff1e7b82 */ /* 0x000ee20000000800 */
[----:B--2---:R-:W-:-:S04]  /*04a0*/  IABS R12, R7 ;  /* 0x00000007000c7213 */ /* 0x004fc80000000000 */
[----:B------:R-:W2:Y:S01]  /*04b0*/  I2F.RP R16, R12 ;  /* 0x0000000c00107306 */ /* 0x000ea20000209400 */
[----:B----4-:R-:W-:-:S05]  /*04c0*/  VIADD R2, R2, 0x7f ;  /* 0x0000007f02027836 */ /* 0x010fca0000000000 */
        /* <DEDUP_REMOVED lines=20> */
[----:B------:R-:W4:-:S12]  /*0610*/  @!P3 LDC.64 R2, c[0x0][0x318] ;  /* 0x0000c600ff02bb82 */ /* 0x000f180000000a00 */
[----:B------:R-:W-:Y:S02]  /*0620*/  @!P1 IMAD.IADD R13, R13, 0x1, -R12 ;  /* 0x000000010d0d9824 */ /* 0x000fe400078e0a0c */
[----:B------:R-:W-:Y:S01]  /*0630*/  @!P1 VIADD R11, R11, 0x1 ;  /* 0x000000010b0b9836 */ /* 0x000fe20000000000 */
[----:B------:R-:W-:Y:S02]  /*0640*/  ISETP.NE.AND P1, PT, R7, RZ, PT ;  /* 0x000000ff0700720c */ /* 0x000fe40003f25270 */
[----:B------:R-:W-:Y:S02]  /*0650*/  ISETP.GE.U32.AND P4, PT, R13, R12, PT ;  /* 0x0000000c0d00720c */ /* 0x000fe40003f86070 */
[----:B----4-:R-:W-:-:S04]  /*0660*/  @!P3 ISETP.NE.U32.AND P2, PT, R2, RZ, PT ;  /* 0x000000ff0200b20c */ /* 0x010fc80003f45070 */
[----:B------:R-:W-:Y:S02]  /*0670*/  @!P3 ISETP.NE.AND.EX P2, PT, R3, RZ, PT, P2 ;  /* 0x000000ff0300b20c */ /* 0x000fe40003f45320 */
[----:B------:R-:W-:-:S05]  /*0680*/  IADD3 R3, -R31, 0xbf, R33 ;  /* 0x000000bf1f037810 */ /* 0x000fca0007ffe121 */
[----:B------:R-:W-:Y:S01]  /*0690*/  @P4 VIADD R11, R11, 0x1 ;  /* 0x000000010b0b4836 */ /* 0x000fe20000000000 */
[----:B--2---:R-:W-:-:S03]  /*06a0*/  @!P3 SEL R6, R6, RZ, P2 ;  /* 0x000000ff0606b207 */ /* 0x004fc60001000000 */
[----:B------:R-:W-:Y:S01]  /*06b0*/  @!P0 IMAD.MOV R11, RZ, RZ, -R11 ;  /* 0x000000ffff0b8224 */ /* 0x000fe200078e0a0b */
[----:B-1----:R-:W-:Y:S02]  /*06c0*/  @!P3 IADD3 R94, R6, R5, -R10 ;  /* 0x00000005065eb210 */ /* 0x002fe40007ffe80a */
[----:B------:R-:W-:Y:S02]  /*06d0*/  @!P1 LOP3.LUT R11, RZ, R7, RZ, 0x33, !PT ;  /* 0x00000007ff0b9212 */ /* 0x000fe400078e33ff */
[----:B---3--:R-:W-:Y:S01]  /*06e0*/  IADD3 R3, R3, R30, R94 ;  /* 0x0000001e03037210 */ /* 0x008fe20007ffe05e */
        /* <DEDUP_REMOVED lines=18> */
[----:B------:R-:W-:Y:S02]  /*0810*/  LOP3.LUT R5, R6, 0x3ffffff8, RZ, 0xc0, !PT ;  /* 0x3ffffff806057812 */ /* 0x000fe400078ec0ff */
[----:B------:R-:W-:-:S03]  /*0820*/  SHF.R.S32.HI R6, RZ, 0x3, R6 ;  /* 0x00000003ff067819 */ /* 0x000fc60000011406 */
[----:B------:R-:W-:Y:S01]  /*0830*/  IMAD.IADD R5, R32, 0x1, -R5 ;  /* 0x0000000120057824 */ /* 0x000fe200078e0a05 */
[----:B------:R-:W-:Y:S01]  /*0840*/  ISETP.GE.OR P5, PT, R6, R31, P6 ;  /* 0x0000001f0600720c */ /* 0x000fe200037a6670 */
[----:B-1----:R-:W-:Y:S02]  /*0850*/  IMAD R2, R4, R2, R149 ;  /* 0x0000000204027224 */ /* 0x002fe400078e0295 */
[----:B------:R-:W-:Y:S02]  /*0860*/  IMAD.SHL.U32 R4, R5, 0x4, RZ ;  /* 0x0000000405047824 */ /* 0x000fe400078e00ff */
[----:B------:R-:W-:-:S03]  /*0870*/  IMAD R2, R2, R0, R36 ;  /* 0x0000000002027224 */ /* 0x000fc600078e0224 */
[----:B------:R-:W-:Y:S01]  /*0880*/  SHF.R.S32.HI R5, RZ, 0x1f, R4 ;  /* 0x0000001fff057819 */ /* 0x000fe20000011404 */
[----:B------:R-:W-:-:S04]  /*0890*/  IMAD R2, R2, R3, R33 ;  /* 0x0000000302027224 */ /* 0x000fc800078e0221 */
[----:B------:R-:W-:Y:S01]  /*08a0*/  IMAD R0, R2, UR4, RZ ;  /* 0x0000000402007c24 */ /* 0x000fe2000f8e02ff */
[----:B------:R-:W-:Y:S01]  /*08b0*/  ULDC.64 UR4, c[0x0][0x288] ;  /* 0x0000a20000047ab9 */ /* 0x000fe20000000a00 */
[----:B------:R-:W-:-:S03]  /*08c0*/  IMAD.WIDE R4, R6, 0x20, R4 ;  /* 0x0000002006047825 */ /* 0x000fc600078e0204 */
[----:B------:R-:W-:Y:S01]  /*08d0*/  IADD3 R3, P0, R0, R4, RZ ;  /* 0x0000000400037210 */ /* 0x000fe20007f1e0ff */
[----:B------:R-:W-:-:S03]  /*08e0*/  VIADD R4, R6, 0x10 ;  /* 0x0000001006047836 */ /* 0x000fc60000000000 */
[----:B------:R-:W-:Y:S01]  /*08f0*/  LEA.HI.X.SX32 R0, R0, R5, 0x1, P0 ;  /* 0x0000000500007211 */ /* 0x000fe200000f0eff */
[C---:B------:R-:W-:Y:S01]  /*0900*/  VIADD R5, R6.reuse, 0x20 ;  /* 0x0000002006057836 */ /* 0x040fe20000000000 */
[-C--:B------:R-:W-:Y:S02]  /*0910*/  ISETP.GE.AND P0, PT, R6, R31.reuse, PT ;  /* 0x0000001f0600720c */ /* 0x080fe40003f06270 */
[CC--:B------:R-:W-:Y:S02]  /*0920*/  ISETP.GE.AND P1, PT, R4.reuse, R31.reuse, PT ;  /* 0x0000001f0400720c */ /* 0x0c0fe40003f26270 */
[C---:B------:R-:W-:Y:S02]  /*0930*/  LEA R8, P2, R3.reuse, UR4, 0x2 ;  /* 0x0000000403087c11 */ /* 0x040fe4000f8410ff */
[-C--:B------:R-:W-:Y:S01]  /*0940*/  ISETP.GE.OR P4, PT, R4, R31.reuse, P6 ;  /* 0x0000001f0400720c */ /* 0x080fe20003786670 */
[----:B------:R-:W-:Y:S01]  /*0950*/  @!P5 IMAD.MOV.U32 R4, RZ, RZ, -0x800000 ;  /* 0xff800000ff04d424 */ /* 0x000fe200078e00ff */
        /* <DEDUP_REMOVED lines=11> */
[----:B------:R-:W-:Y:S02]  /*0a10*/  LEA.HI.X.SX32 R3, R6, R3, 0x1, P0 ;  /* 0x0000000306037211 */ /* 0x000fe400000f0eff */
        /* <DEDUP_REMOVED lines=10> */
[----:B------:R-:W-:-:S05]  /*0ac0*/  MOV R0, 0xff800000 ;  /* 0xff80000000007802 */ /* 0x000fca0000000f00 */
[----:B------:R-:W-:Y:S01]  /*0ad0*/  STG.E desc[UR12][R6.64+0xc0], R0 ;  /* 0x0000c00006007986 */ /* 0x000fe2000c10190c */
[----:B------:R-:W-:Y:S05]  /*0ae0*/  EXIT ;  /* 0x000000000000794d */ /* 0x000fea0003800000 */
.L_x_4806:
        /* <DEDUP_REMOVED lines=24> */
.L_x_4807:
        /* <DEDUP_REMOVED lines=59> */
[----:B------:R-:W-:-:S04]  /*1020*/  @!P1 LOP3.LUT R18, RZ, R5, RZ, 0x33, !PT ;  /* 0x00000005ff129212 */ /* 0x000fc800078e33ff */
[----:B------:R-:W-:Y:S02]  /*1030*/  SHF.R.S32.HI R17, RZ, 0x1f, R18 ;  /* 0x0000001fff117819 */ /* 0x000fe40000011412 */
        /* <DEDUP_REMOVED lines=21> */
.L_x_4808:
        /* <DEDUP_REMOVED lines=20> */
[----:B------:R-:W-:Y:S01]  /*12d0*/  IMAD.MOV R2, RZ, RZ, -R18 ;  /* 0x000000ffff027224 */ /* 0x000fe200078e0a12 */
[----:B------:R-:W-:Y:S01]  /*12e0*/  ISETP.GE.AND P1, PT, R6, RZ, PT ;  /* 0x000000ff0600720c */ /* 0x000fe20003f26270 */
[----:B------:R-:W-:-:S04]  /*12f0*/  @P3 IMAD.WIDE.U32 R16, R16, R84, RZ ;  /* 0x0000005410103225 */ /* 0x000fc800078e00ff */
[----:B------:R-:W-:Y:S01]  /*1300*/  IMAD R2, R3, R2, R4 ;  /* 0x0000000203027224 */ /* 0x000fe200078e0204 */
[----:B------:R-:W-:Y:S01]  /*1310*/  @P3 IADD3 R7, R17, R7, RZ ;  /* 0x0000000711073210 */ /* 0x000fe20007ffe0ff */
[----:B------:R-:W1:Y:S01]  /*1320*/  @P3 LDC.64 R4, c[0x0][0x250] ;  /* 0x00009400ff043b82 */ /* 0x000e620000000a00 */
[----:B------:R-:W-:Y:S02]  /*1330*/  @P3 MOV R12, R16 ;  /* 0x00000010000c3202 */ /* 0x000fe40000000f00 */
        /* <DEDUP_REMOVED lines=22> */
.L_x_4810:
        /* <DEDUP_REMOVED lines=30> */
.L_x_4809:
[----:B------:R-:W-:Y:S01]  /*1680*/  SHF.R.S32.HI R19, RZ, 0x1f, R32 ;  /* 0x0000001fff137819 */ /* 0x000fe20000011420 */
[----:B------:R-:W-:Y:S01]  /*1690*/  VIADD R144, R28, 0xffffffff ;  /* 0xffffffff1c907836 */ /* 0x000fe20000000000 */
[----:B------:R-:W-:Y:S01]  /*16a0*/  ISETP.NE.AND P0, PT, R9, -0x1, PT ;  /* 0xffffffff0900780c */ /* 0x000fe20003f05270 */
[----:B------:R-:W-:Y:S01]  /*16b0*/  IMAD.IADD R139, R31, 0x1, -R33 ;  /* 0x000000011f8b7824 */ /* 0x000fe200078e0a21 */
[CC--:B------:R-:W-:Y:S01]  /*16c0*/  LEA.HI R6, R19.reuse, R32.reuse, RZ, 0x2 ;  /* 0x0000002013067211 */ /* 0x0c0fe200078f10ff */
[----:B-----5:R-:W-:Y:S01]  /*16d0*/  IMAD.SHL.U32 R0, R144, 0x80, RZ ;  /* 0x0000008090007824 */ /* 0x020fe200078e00ff */
[----:B------:R-:W-:Y:S01]  /*16e0*/  LEA.HI R16, R19, R32, RZ, 0x3 ;  /* 0x0000002013107211 */ /* 0x000fe200078f18ff */
[----:B------:R-:W1:Y:S01]  /*16f0*/  S2UR UR6, SR_CgaCtaId ;  /* 0x00000000000679c3 */ /* 0x000e620000008800 */
[----:B------:R-:W-:Y:S01]  /*1700*/  SHF.R.S32.HI R22, RZ, 0x2, R6 ;  /* 0x00000002ff167819 */ /* 0x000fe20000011406 */
[----:B------:R-:W-:Y:S01]  /*1710*/  IMAD.IADD R20, R94, 0x1, -R0 ;  /* 0x000000015e147824 */ /* 0x000fe200078e0a00 */
[----:B------:R-:W-:Y:S01]  /*1720*/  SHF.R.S32.HI R147, RZ, 0x3, R16 ;  /* 0x00000003ff937819 */ /* 0x000fe20000011410 */
[----:B------:R-:W-:Y:S01]  /*1730*/  ULDC.64 UR4, c[0x0][0x258] ;  /* 0x0000960000047ab9 */ /* 0x000fe20000000a00 */
[CC--:B------:R-:W-:Y:S01]  /*1740*/  ISETP.GE.AND P5, PT, R22.reuse, R139.reuse, PT ;  /* 0x0000008b1600720c */ /* 0x0c0fe20003fa6270 */
[C---:B------:R-:W-:Y:S01]  /*1750*/  VIADD R21, R22.reuse, 0x20 ;  /* 0x0000002016157836 */ /* 0x040fe20000000000 */
[----:B------:R-:W-:Y:S01]  /*1760*/  ISETP.GE.AND P3, PT, R22, R20, PT ;  /* 0x000000141600720c */ /* 0x000fe20003f66270 */
[----:B------:R-:W2:Y:S01]  /*1770*/  @P0 LDC.64 R4, c[0x0][0x240] ;  /* 0x00009000ff040b82 */ /* 0x000ea20000000a00 */
[----:B------:R-:W-:Y:S01]  /*1780*/  @!P0 SHF.R.S32.HI R12, RZ, 0x1f, R149 ;  /* 0x0000001fff0c8819 */ /* 0x000fe20000011495 */
[----:B------:R-:W-:Y:S01]  /*1790*/  IMAD.SHL.U32 R96, R32, 0x2, RZ ;  /* 0x0000000220607824 */ /* 0x000fe200078e00ff */
[----:B------:R-:W-:-:S02]  /*17a0*/  ISETP.GE.AND P4, PT, R21, R139, PT ;  /* 0x0000008b1500720c */ /* 0x000fc40003f86270 */
[----:B------:R-:W-:Y:S02]  /*17b0*/  LEA.HI R15, R6, R22, RZ, 0x1 ;  /* 0x00000016060f7211 */ /* 0x000fe400078f08ff */
[--C-:B------:R-:W-:Y:S01]  /*17c0*/  SHF.R.S32.HI R23, RZ, 0x1f, R22.reuse ;  /* 0x0000001fff177819 */ /* 0x100fe20000011416 */
[----:B------:R-:W3:Y:S01]  /*17d0*/  @!P0 LDC.64 R2, c[0x0][0x228] ;  /* 0x00008a00ff028b82 */ /* 0x000ee20000000a00 */
[----:B------:R-:W-:Y:S02]  /*17e0*/  LOP3.LUT R15, R15, 0x7fffffe, RZ, 0xc0, !PT ;  /* 0x07fffffe0f0f7812 */ /* 0x000fe400078ec0ff */
[----:B------:R-:W-:Y:S01]  /*17f0*/  LOP3.LUT R96, R96, 0x6, RZ, 0xc0, !PT ;  /* 0x0000000660607812 */ /* 0x000fe200078ec0ff */
[----:B------:R-:W4:Y:S01]  /*1800*/  @!P3 S2R R24, SR_CgaCtaId ;  /* 0x000000000018b919 */ /* 0x000f220000008800 */
[----:B------:R-:W-:-:S03]  /*1810*/  IMAD.WIDE R38, R38, 0x40, R22 ;  /* 0x0000004026267825 */ /* 0x000fc600078e0216 */
[----:B------:R-:W1:Y:S01]  /*1820*/  @!P4 S2R R25, SR_CgaCtaId ;  /* 0x000000000019c919 */ /* 0x000e620000008800 */
[----:B------:R-:W-:Y:S01]  /*1830*/  IMAD.IADD R15, R22, 0x1, -R15 ;  /* 0x00000001160f7824 */ /* 0x000fe200078e0a0f */
[----:B------:R-:W4:Y:S01]  /*1840*/  LDC.64 R90, c[0x0][0x250] ;  /* 0x00009400ff5a7b82 */ /* 0x000f220000000a00 */
[----:B------:R-:W-:-:S04]  /*1850*/  IMAD R92, R23, R84, RZ ;  /* 0x00000054175c7224 */ /* 0x000fc800078e02ff */
[----:B------:R-:W-:Y:S02]  /*1860*/  IMAD R92, R22, R85, R92 ;  /* 0x00000055165c7224 */ /* 0x000fe400078e025c */
[----:B--2---:R-:W-:Y:S01]  /*1870*/  @P0 IMAD.WIDE.U32 R10, R9, R4, RZ ;  /* 0x00000004090a0225 */ /* 0x004fe200078e00ff */
[----:B------:R-:W-:-:S03]  /*1880*/  LOP3.LUT R4, R6, 0xfffffffc, RZ, 0xc0, !PT ;  /* 0xfffffffc06047812 */ /* 0x000fc600078ec0ff */
[----:B------:R-:W-:Y:S01]  /*1890*/  @P0 IMAD R5, R9, R5, R11 ;  /* 0x0000000509050224 */ /* 0x000fe200078e020b */
[----:B------:R-:W-:Y:S01]  /*18a0*/  @!P3 MOV R9, 0x400 ;  /* 0x000004000009b802 */ /* 0x000fe20000000f00 */
[----:B------:R-:W-:Y:S02]  /*18b0*/  IMAD.SHL.U32 R11, R147, 0x40, RZ ;  /* 0x00000040930b7824 */ /* 0x000fe400078e00ff */
[----:B------:R-:W-:Y:S02]  /*18c0*/  IMAD.IADD R4, R32, 0x1, -R4 ;  /* 0x0000000120047824 */ /* 0x000fe400078e0a04 */
[-C--:B---3--:R-:W-:Y:S01]  /*18d0*/  @!P0 IMAD R12, R12, R2.reuse, RZ ;  /* 0x000000020c0c8224 */ /* 0x088fe200078e02ff */
[----:B------:R-:W-:Y:S01]  /*18e0*/  LOP3.LUT R11, R11, 0xc0, RZ, 0xc0, !PT ;  /* 0x000000c00b0b7812 */ /* 0x000fe200078ec0ff */
[----:B------:R-:W-:Y:S02]  /*18f0*/  IMAD.SHL.U32 R40, R4, 0x8, RZ ;  /* 0x0000000804287824 */ /* 0x000fe400078e00ff */
[----:B------:R-:W-:Y:S01]  /*1900*/  @!P0 IMAD.WIDE.U32 R42, R149, R2, RZ ;  /* 0x00000002952a8225 */ /* 0x000fe200078e00ff */
[----:B------:R-:W-:-:S02]  /*1910*/  SHF.R.U32.HI R2, RZ, 0x3, R11 ;  /* 0x00000003ff027819 */ /* 0x000fc4000001160b */
[----:B------:R-:W-:Y:S01]  /*1920*/  LOP3.LUT R4, R11, 0x18, R40, 0xf8, !PT ;  /* 0x000000180b047812 */ /* 0x000fe200078ef828 */
[----:B------:R-:W-:Y:S01]  /*1930*/  @!P0 IMAD R3, R149, R3, R12 ;  /* 0x0000000395038224 */ /* 0x000fe200078e020c */
[----:B------:R-:W-:Y:S01]  /*1940*/  IADD3 R34, P2, R40, R34, RZ ;  /* 0x0000002228227210 */ /* 0x000fe20007f5e0ff */
[----:B------:R-:W-:Y:S01]  /*1950*/  @P0 IMAD.MOV.U32 R41, RZ, RZ, R10 ;  /* 0x000000ffff290224 */ /* 0x000fe200078e000a */
[----:B------:R-:W-:Y:S01]  /*1960*/  LOP3.LUT R2, R4, R2, RZ, 0x3c, !PT ;  /* 0x0000000204027212 */ /* 0x000fe200078e3cff */
[----:B------:R-:W2:Y:S01]  /*1970*/  @!P5 LDC.64 R10, c[0x0][0x240] ;  /* 0x00009000ff0adb82 */ /* 0x000ea20000000a00 */
[----:B------:R-:W-:Y:S01]  /*1980*/  @!P0 IMAD.IADD R5, R43, 0x1, R3 ;  /* 0x000000012b058824 */ /* 0x000fe200078e0203 */
[----:B------:R-:W-:Y:S01]  /*1990*/  @!P4 MOV R4, 0x400 ;  /* 0x000004000004c802 */ /* 0x000fe20000000f00 */
[----:B------:R-:W-:Y:S01]  /*19a0*/  @!P0 IMAD.MOV.U32 R41, RZ, RZ, R42 ;  /* 0x000000ffff298224 */ /* 0x000fe200078e002a */
[----:B------:R-:W-:Y:S02]  /*19b0*/  SHF.R.S32.HI R3, RZ, 0x1f, R40 ;  /* 0x0000001fff037819 */ /* 0x000fe40000011428 */
[----:B------:R-:W-:-:S02]  /*19c0*/  IADD3 R26, P1, R40, R26, RZ ;  /* 0x0000001a281a7210 */ /* 0x000fc40007f3e0ff */
[----:B------:R-:W-:Y:S01]  /*19d0*/  LEA.HI R12, R19, R32, RZ, 0x5 ;  /* 0x00000020130c7211 */ /* 0x000fe200078f28ff */
[----:B------:R-:W-:Y:S01]  /*19e0*/  IMAD.X R35, R3, 0x1, R7, P2 ;  /* 0x0000000103237824 */ /* 0x000fe200010e0607 */
[----:B-1----:R-:W-:Y:S01]  /*19f0*/  @!P4 LEA R25, R25, R4, 0x18 ;  /* 0x000000041919c211 */ /* 0x002fe200078ec0ff */
[----:B------:R-:W-:Y:S01]  /*1a00*/  IMAD.X R27, R3, 0x1, R8, P1 ;  /* 0x00000001031b7824 */ /* 0x000fe200008e0608 */
[----:B------:R-:W-:Y:S01]  /*1a10*/  SHF.R.S32.HI R4, RZ, 0x1f, R36 ;  /* 0x0000001fff047819 */ /* 0x000fe20000011424 */
[----:B------:R-:W1:Y:S01]  /*1a20*/  @!P4 LDC.64 R6, c[0x0][0x240] ;  /* 0x00009000ff06cb82 */ /* 0x000e620000000a00 */
[----:B------:R-:W-:Y:S01]  /*1a30*/  SHF.R.S32.HI R154, RZ, 0x5, R12 ;  /* 0x00000005ff9a7819 */ /* 0x000fe2000001140c */
[----:B------:R-:W-:Y:S01]  /*1a40*/  IMAD.WIDE.U32 R34, R22, R84, R34 ;  /* 0x0000005416227225 */ /* 0x000fe200078e0022 */
[----:B----4-:R-:W-:Y:S02]  /*1a50*/  @!P3 LEA R24, R24, R9, 0x18 ;  /* 0x000000091818b211 */ /* 0x010fe400078ec0ff */
[----:B------:R-:W-:Y:S01]  /*1a60*/  IADD3 R40, P0, R40, R41, RZ ;  /* 0x0000002928287210 */ /* 0x000fe20007f1e0ff */
[----:B------:R-:W-:Y:S01]  /*1a70*/  IMAD R4, R4, UR4, RZ ;  /* 0x0000000404047c24 */ /* 0x000fe2000f8e02ff */
[----:B------:R-:W-:Y:S01]  /*1a80*/  ISETP.GE.AND P2, PT, R21, R20, PT ;  /* 0x000000141500720c */ /* 0x000fe20003f46270 */
[----:B------:R-:W3:Y:S01]  /*1a90*/  @!P5 LDC.64 R8, c[0x0][0x210] ;  /* 0x00008400ff08db82 */ /* 0x000ee20000000a00 */
[----:B------:R-:W-:Y:S01]  /*1aa0*/  IMAD R15, R154, 0x8, R15 ;  /* 0x000000089a0f7824 */ /* 0x000fe200078e020f */
[----:B------:R-:W-:Y:S01]  /*1ab0*/  LEA.HI R19, R19, R32, RZ, 0x4 ;  /* 0x0000002013137211 */ /* 0x000fe200078f20ff */
[----:B------:R-:W-:Y:S01]  /*1ac0*/  IMAD.X R41, R3, 0x1, R5, P0 ;  /* 0x0000000103297824 */ /* 0x000fe200000e0605 */
[----:B------:R-:W-:Y:S01]  /*1ad0*/  IADD3 R14, P0, R22, R14, RZ ;  /* 0x0000000e160e7210 */ /* 0x000fe20007f1e0ff */
[----:B------:R-:W-:Y:S01]  /*1ae0*/  IMAD.U32 R15, R15, 0x20, R2 ;  /* 0x000000200f0f7824 */ /* 0x000fe200078e0002 */
[----:B------:R-:W-:Y:S01]  /*1af0*/  LOP3.LUT R155, R12, 0xffffffe0, RZ, 0xc0, !PT ;  /* 0xffffffe00c9b7812 */ /* 0x000fe200078ec0ff */
[C---:B------:R-:W-:Y:S01]  /*1b00*/  IMAD R4, R36.reuse, UR5, R4 ;  /* 0x0000000524047c24 */ /* 0x040fe2000f8e0204 */
[----:B------:R-:W4:Y:S01]  /*1b10*/  @!P4 LDC.64 R2, c[0x0][0x210] ;  /* 0x00008400ff02cb82 */ /* 0x000f220000000a00 */
[----:B------:R-:W-:Y:S01]  /*1b20*/  IMAD.WIDE.U32 R36, R36, UR4, R40 ;  /* 0x0000000424247c25 */ /* 0x000fe2000f8e0028 */
[----:B------:R-:W-:-:S02]  /*1b30*/  UMOV UR4, 0x400 ;  /* 0x0000040000047882 */ /* 0x000fc40000000000 */
[----:B------:R-:W-:Y:S01]  /*1b40*/  ULEA UR4, UR6, UR4, 0x18 ;  /* 0x0000000406047291 */ /* 0x000fe2000f8ec03f */
[----:B------:R-:W-:Y:S01]  /*1b50*/  IMAD.X R13, R23, 0x1, R13, P0 ;  /* 0x00000001170d7824 */ /* 0x000fe200000e060d */
[C---:B------:R-:W-:Y:S01]  /*1b60*/  @!P4 IADD3 R23, P0, R38.reuse, 0x20, RZ ;  /* 0x000000202617c810 */ /* 0x040fe20007f1e0ff */
[----:B------:R-:W-:Y:S01]  /*1b70*/  IMAD.IADD R37, R37, 0x1, R4 ;  /* 0x0000000125257824 */ /* 0x000fe200078e0204 */
[----:B------:R-:W-:Y:S01]  /*1b80*/  ULDC.64 UR6, c[0x0][0x268] ;  /* 0x00009a0000067ab9 */ /* 0x000fe20000000a00 */
[----:B--2---:R-:W-:Y:S01]  /*1b90*/  @!P5 IMAD R29, R39, R10, RZ ;  /* 0x0000000a271dd224 */ /* 0x004fe200078e02ff */
[----:B------:R-:W2:Y:S01]  /*1ba0*/  @!P3 LDC.64 R4, c[0x0][0x218] ;  /* 0x00008600ff04bb82 */ /* 0x000ea20000000a00 */
[----:B------:R-:W-:Y:S01]  /*1bb0*/  IMAD.MOV.U32 R93, RZ, RZ, R34 ;  /* 0x000000ffff5d7224 */ /* 0x000fe200078e0022 */
[----:B------:R-:W-:Y:S01]  /*1bc0*/  LEA R145, R15, UR4, 0x1 ;  /* 0x000000040f917c11 */ /* 0x000fe2000f8e08ff */
[----:B------:R-:W-:Y:S02]  /*1bd0*/  @!P5 IMAD R29, R38, R11, R29 ;  /* 0x0000000b261dd224 */ /* 0x000fe400078e021d */
[----:B------:R-:W-:-:S02]  /*1be0*/  @!P4 IMAD.X R11, RZ, RZ, R39, P0 ;  /* 0x000000ffff0bc224 */ /* 0x000fc400000e0627 */
[----:B------:R-:W-:-:S04]  /*1bf0*/  @!P5 IMAD.WIDE.U32 R38, R38, R10, R36 ;  /* 0x0000000a2626d225 */ /* 0x000fc800078e0024 */
[----:B-1----:R-:W-:Y:S01]  /*1c00*/  @!P4 IMAD R11, R11, R6, RZ ;  /* 0x000000060b0bc224 */ /* 0x002fe200078e02ff */
[----:B---3--:R-:W-:Y:S01]  /*1c10*/  @!P5 LEA R34, P0, R38, R8, 0x1 ;  /* 0x000000082622d211 */ /* 0x008fe200078008ff */
[----:B------:R-:W-:Y:S01]  /*1c20*/  @!P5 IMAD.IADD R29, R39, 0x1, R29 ;  /* 0x00000001271dd824 */ /* 0x000fe200078e021d */
[----:B------:R-:W1:Y:S01]  /*1c30*/  @!P2 S2R R8, SR_CgaCtaId ;  /* 0x000000000008a919 */ /* 0x000e620000008800 */
[----:B------:R-:W-:Y:S02]  /*1c40*/  IMAD.IADD R92, R35, 0x1, R92 ;  /* 0x00000001235c7824 */ /* 0x000fe400078e025c */
[----:B------:R-:W-:Y:S01]  /*1c50*/  VIADD R10, R22, 0x40 ;  /* 0x00000040160a7836 */ /* 0x000fe20000000000 */
[----:B------:R-:W-:Y:S01]  /*1c60*/  @!P5 LEA.HI.X R35, R38, R9, R29, 0x1, P0 ;  /* 0x000000092623d211 */ /* 0x000fe200000f0c1d */
[----:B------:R-:W-:Y:S01]  /*1c70*/  @!P4 IMAD R11, R23, R7, R11 ;  /* 0x00000007170bc224 */ /* 0x000fe200078e020b */
[----:B------:R-:W-:Y:S01]  /*1c80*/  LOP3.LUT R29, R19, 0xfffffff0, RZ, 0xc0, !PT ;  /* 0xfffffff0131d7812 */ /* 0x000fe200078ec0ff */
[----:B------:R-:W-:Y:S01]  /*1c90*/  @!P4 IMAD.WIDE.U32 R36, R23, R6, R36 ;  /* 0x000000061724c225 */ /* 0x000fe200078e0024 */
[----:B------:R-:W-:Y:S01]  /*1ca0*/  ISETP.GE.AND P0, PT, R10, R20, PT ;  /* 0x000000140a00720c */ /* 0x000fe20003f06270 */
[----:B------:R-:W-:Y:S01]  /*1cb0*/  @!PT LDS RZ, [RZ] ;  /* 0x00000000fffff984 */ /* 0x000fe20000000800 */
[----:B------:R-:W-:Y:S01]  /*1cc0*/  @!PT LDS RZ, [RZ] ;  /* 0x00000000fffff984 */ /* 0x000fe20000000800 */
[----:B------:R-:W-:Y:S01]  /*1cd0*/  @!PT LDS RZ, [RZ] ;  /* 0x00000000fffff984 */ /* 0x000fe20000000800 */
[----:B------:R3:W-:Y:S01]  /*1ce0*/  @!P5 LDGSTS.E.BYPASS.LTC128B.128 [R145], desc[UR12][R34.64] ;  /* 0x000000002291dfae */ /* 0x0007e2000b901d4c */
[----:B------:R-:W3:Y:S01]  /*1cf0*/  @!P2 LDC.64 R6, c[0x0][0x218] ;  /* 0x00008600ff06ab82 */ /* 0x000ee20000000a00 */
[----:B------:R-:W-:Y:S01]  /*1d00*/  VIADD R9, R22, 0x60 ;  /* 0x0000006016097836 */ /* 0x000fe20000000000 */
[----:B----4-:R-:W-:Y:S01]  /*1d10*/  @!P4 LEA R2, P1, R36, R2, 0x1 ;  /* 0x000000022402c211 */ /* 0x010fe200078208ff */
[----:B------:R-:W-:-:S02]  /*1d20*/  @!P4 IMAD.IADD R11, R37, 0x1, R11 ;  /* 0x00000001250bc824 */ /* 0x000fc400078e020b */
[----:B------:R-:W-:Y:S01]  /*1d30*/  @!P4 IMAD R25, R15, 0x2, R25 ;  /* 0x000000020f19c824 */ /* 0x000fe200078e0219 */
[----:B------:R-:W-:Y:S01]  /*1d40*/  ISETP.GE.AND P5, PT, R9, R20, PT ;  /* 0x000000140900720c */ /* 0x000fe20003fa6270 */
[----:B------:R-:W-:Y:S01]  /*1d50*/  @!P3 IMAD R24, R15, 0x2, R24 ;  /* 0x000000020f18b824 */ /* 0x000fe200078e0218 */
[----:B------:R-:W-:Y:S01]  /*1d60*/  @!P4 LEA.HI.X R3, R36, R3, R11, 0x1, P1 ;  /* 0x000000032403c211 */ /* 0x000fe200008f0c0b */
[----:B------:R-:W-:Y:S01]  /*1d70*/  IMAD.IADD R29, R32, 0x1, -R29 ;  /* 0x00000001201d7824 */ /* 0x000fe200078e0a1d */
[C---:B--2---:R-:W-:Y:S01]  /*1d80*/  @!P3 LEA R4, P1, R93.reuse, R4, 0x1 ;  /* 0x000000045d04b211 */ /* 0x044fe200078208ff */
[----:B------:R-:W-:Y:S01]  /*1d90*/  IMAD.WIDE.U32 R26, R18, UR6, R26 ;  /* 0x00000006121a7c25 */ /* 0x000fe2000f8e001a */
[----:B------:R-:W-:Y:S01]  /*1da0*/  @!P2 MOV R11, 0x400 ;  /* 0x00000400000ba802 */ /* 0x000fe20000000f00 */
[----:B------:R2:W-:Y:S01]  /*1db0*/  @!P4 LDGSTS.E.BYPASS.LTC128B.128 [R25+0x800], desc[UR12][R2.64] ;  /* 0x008000000219cfae */ /* 0x0005e2000b901d4c */
[----:B------:R-:W-:Y:S01]  /*1dc0*/  @!P3 LEA.HI.X R5, R93, R5, R92, 0x1, P1 ;  /* 0x000000055d05b211 */ /* 0x000fe200008f0c5c */
[----:B------:R-:W-:Y:S01]  /*1dd0*/  IMAD R13, R13, R90, RZ ;  /* 0x0000005a0d0d7224 */ /* 0x000fe200078e02ff */
[----:B------:R-:W-:Y:S01]  /*1de0*/  ISETP.GE.AND P4, PT, R22, R20, PT ;  /* 0x000000141600720c */ /* 0x000fe20003f86270 */
[----:B------:R-:W-:-:S02]  /*1df0*/  IMAD.SHL.U32 R22, R85, 0x40, RZ ;  /* 0x0000004055167824 */ /* 0x000fc400078e00ff */
[----:B------:R4:W-:Y:S01]  /*1e00*/  @!P3 LDGSTS.E.BYPASS.LTC128B.128 [R24+0x1000], desc[UR12][R4.64] ;  /* 0x010000000418bfae */ /* 0x0009e2000b901d4c */
[----:B------:R-:W-:Y:S01]  /*1e10*/  IMAD R13, R14, R91, R13 ;  /* 0x0000005b0e0d7224 */ /* 0x000fe200078e020d */
[----:B------:R-:W-:Y:S01]  /*1e20*/  ISETP.GE.AND P3, PT, R21, R20, PT ;  /* 0x000000141500720c */ /* 0x000fe20003f66270 */
[----:B------:R-:W-:Y:S01]  /*1e30*/  IMAD.IADD R155, R32, 0x1, -R155 ;  /* 0x00000001209b7824 */ /* 0x000fe200078e0a9b */
[----:B-1----:R-:W-:Y:S01]  /*1e40*/  @!P2 LEA R8, R8, R11, 0x18 ;  /* 0x0000000b0808a211 */ /* 0x002fe200078ec0ff */
[C---:B---3--:R-:W-:Y:S01]  /*1e50*/  IMAD.WIDE.U32 R34, R84.reuse, 0x40, RZ ;  /* 0x0000004054227825 */ /* 0x048fe200078e00ff */
[----:B--2---:R-:W1:Y:S01]  /*1e60*/  @!P0 LDC.64 R2, c[0x0][0x218] ;  /* 0x00008600ff028b82 */ /* 0x004e620000000a00 */
[----:B----4-:R-:W2:Y:S01]  /*1e70*/  @!P0 S2R R5, SR_CgaCtaId ;  /* 0x0000000000058919 */ /* 0x010ea20000008800 */
[C---:B------:R-:W-:Y:S01]  /*1e80*/  @!P2 LEA R24, P1, R84.reuse, R93, 0x5 ;  /* 0x0000005d5418a211 */ /* 0x040fe200078228ff */
[----:B------:R-:W3:Y:S03]  /*1e90*/  @!P5 S2R R4, SR_CgaCtaId ;  /* 0x000000000004d919 */ /* 0x000ee60000008800 */
[----:B------:R-:W-:-:S02]  /*1ea0*/  @!P2 LEA.HI.X R23, R84, R92, R85, 0x5, P1 ;  /* 0x0000005c5417a211 */ /* 0x000fc400008f2c55 */
[----:B------:R-:W-:-:S04]  /*1eb0*/  @!P2 LEA R6, P1, R24, R6, 0x1 ;  /* 0x000000061806a211 */ /* 0x000fc800078208ff */
[----:B------:R-:W-:Y:S01]  /*1ec0*/  @!P2 LEA.HI.X R7, R24, R7, R23, 0x1, P1 ;  /* 0x000000071807a211 */ /* 0x000fe200008f0c17 */
[----:B------:R-:W-:Y:S01]  /*1ed0*/  @!P2 IMAD R23, R15, 0x2, R8 ;  /* 0x000000020f17a824 */ /* 0x000fe200078e0208 */
[----:B------:R-:W-:Y:S02]  /*1ee0*/  @!P0 IADD3 R11, P1, R93, R34, RZ ;  /* 0x000000225d0b8210 */ /* 0x000fe40007f3e0ff */
[----:B------:R-:W-:Y:S02]  /*1ef0*/  SHF.R.S32.HI R8, RZ, 0x4, R19 ;  /* 0x00000004ff087819 */ /* 0x000fe40000011413 */
[----:B------:R-:W-:Y:S01]  /*1f00*/  @!P0 IADD3.X R34, R92, R35, R22, P1, !PT ;  /* 0x000000235c228210 */ /* 0x000fe20000ffe416 */
[----:B------:R4:W-:Y:S01]  /*1f10*/  @!P2 LDGSTS.E.BYPASS.LTC128B.128 [R23+0x1800], desc[UR12][R6.64] ;  /* 0x018000000617afae */ /* 0x0009e2000b901d4c */
[----:B-1----:R-:W-:Y:S02]  /*1f20*/  @!P0 LEA R22, P1, R11, R2, 0x1 ;  /* 0x000000020b168211 */ /* 0x002fe400078208ff */
[----:B------:R-:W-:-:S02]  /*1f30*/  ISETP.GE.AND P2, PT, R10, R20, PT ;  /* 0x000000140a00720c */ /* 0x000fc40003f46270 */
[----:B------:R-:W-:Y:S02]  /*1f40*/  @!P5 MOV R2, 0x400 ;  /* 0x000004000002d802 */ /* 0x000fe40000000f00 */
[----:B------:R-:W-:-:S05]  /*1f50*/  LOP3.LUT R10, R16, 0xfffffff8, RZ, 0xc0, !PT ;  /* 0xfffffff8100a7812 */ /* 0x000fca00078ec0ff */
[----:B------:R-:W-:-:S05]  /*1f60*/  IMAD.IADD R10, R32, 0x1, -R10 ;  /* 0x00000001200a7824 */ /* 0x000fca00078e0a0a */
[----:B------:R-:W-:Y:S02]  /*1f70*/  LEA.HI R148, R10, R10, RZ, 0x1 ;  /* 0x0000000a0a947211 */ /* 0x000fe400078f08ff */
[----:B---3--:R-:W-:Y:S02]  /*1f80*/  @!P5 LEA R4, R4, R2, 0x18 ;  /* 0x000000020404d211 */ /* 0x008fe400078ec0ff */
[----:B------:R-:W-:Y:S02]  /*1f90*/  LOP3.LUT R146, R148, 0xfffffffe, RZ, 0xc0, !PT ;  /* 0xfffffffe94927812 */ /* 0x000fe400078ec0ff */
[----:B------:R-:W-:-:S03]  /*1fa0*/  SHF.R.S32.HI R148, RZ, 0x1, R148 ;  /* 0x00000001ff947819 */ /* 0x000fc60000011494 */
[----:B------:R-:W-:Y:S01]  /*1fb0*/  IMAD.IADD R146, R10, 0x1, -R146 ;  /* 0x000000010a927824 */ /* 0x000fe200078e0a92 */
[----:B----4-:R-:W-:Y:S01]  /*1fc0*/  @!P0 LEA.HI.X R23, R11, R3, R34, 0x1, P1 ;  /* 0x000000030b178211 */ /* 0x010fe200008f0c22 */
[----:B------:R-:W-:Y:S01]  /*1fd0*/  @!P5 IMAD.MOV.U32 R10, RZ, RZ, R93 ;  /* 0x000000ffff0ad224 */ /* 0x000fe200078e005d */
[----:B------:R-:W-:Y:S02]  /*1fe0*/  @!P0 MOV R3, 0x400 ;  /* 0x0000040000038802 */ /* 0x000fe40000000f00 */
[----:B------:R-:W-:Y:S02]  /*1ff0*/  LEA.HI R7, R16, R147, RZ, 0x1 ;  /* 0x0000009310077211 */ /* 0x000fe400078f08ff */
[----:B------:R-:W-:Y:S02]  /*2000*/  LEA.HI R16, R29, R29, RZ, 0x1 ;  /* 0x0000001d1d107211 */ /* 0x000fe400078f08ff */
[----:B--2---:R-:W-:Y:S02]  /*2010*/  @!P0 LEA R5, R5, R3, 0x18 ;  /* 0x0000000305058211 */ /* 0x004fe400078ec0ff */
[----:B------:R-:W-:Y:S01]  /*2020*/  LEA.HI R6, R8, R8, RZ, 0x1 ;  /* 0x0000000808067211 */ /* 0x000fe200078f08ff */
[----:B------:R-:W1:Y:S01]  /*2030*/  @!P5 LDC.64 R2, c[0x0][0x218] ;  /* 0x00008600ff02db82 */ /* 0x000e620000000a00 */
[----:B------:R-:W-:Y:S01]  /*2040*/  ISETP.GE.AND P1, PT, R9, R20, PT ;  /* 0x000000140900720c */ /* 0x000fe20003f26270 */
[C---:B------:R-:W-:Y:S01]  /*2050*/  @!P0 IMAD R5, R15.reuse, 0x2, R5 ;  /* 0x000000020f058824 */ /* 0x040fe200078e0205 */
[----:B------:R-:W-:Y:S01]  /*2060*/  SHF.R.S32.HI R9, RZ, 0x1, R16 ;  /* 0x00000001ff097819 */ /* 0x000fe20000011410 */
[----:B------:R-:W-:Y:S01]  /*2070*/  @!P5 IMAD R15, R15, 0x2, R4 ;  /* 0x000000020f0fd824 */ /* 0x000fe200078e0204 */
[----:B------:R-:W-:-:S02]  /*2080*/  SHF.R.S32.HI R11, RZ, 0x1f, R16 ;  /* 0x0000001fff0b7819 */ /* 0x000fc40000011410 */
[----:B------:R-:W-:Y:S01]  /*2090*/  LOP3.LUT R6, R6, 0xfffffffe, RZ, 0xc0, !PT ;  /* 0xfffffffe06067812 */ /* 0x000fe200078ec0ff */
[----:B------:R2:W-:Y:S01]  /*20a0*/  @!P0 LDGSTS.E.BYPASS.LTC128B.128 [R5+0x2000], desc[UR12][R22.64] ;  /* 0x0200000016058fae */ /* 0x0005e2000b901d4c */
[----:B------:R-:W-:Y:S02]  /*20b0*/  LEA.HI R11, R11, R9, RZ, 0x2 ;  /* 0x000000090b0b7211 */ /* 0x000fe400078f10ff */
[----:B------:R-:W-:Y:S01]  /*20c0*/  LOP3.LUT R7, R7, 0xfffffffe, RZ, 0xc0, !PT ;  /* 0xfffffffe07077812 */ /* 0x000fe200078ec0ff */
[----:B------:R-:W-:Y:S01]  /*20d0*/  IMAD.IADD R6, R8, 0x1, -R6 ;  /* 0x0000000108067824 */ /* 0x000fe200078e0a06 */
[----:B------:R-:W-:Y:S01]  /*20e0*/  LOP3.LUT R11, R11, 0xfffffffc, RZ, 0xc0, !PT ;  /* 0xfffffffc0b0b7812 */ /* 0x000fe200078ec0ff */
[----:B------:R-:W-:Y:S01]  /*20f0*/  IMAD R8, R17, UR6, RZ ;  /* 0x0000000611087c24 */ /* 0x000fe2000f8e02ff */
[----:B------:R-:W-:Y:S01]  /*2100*/  LOP3.LUT R16, R16, 0x7fffffe, RZ, 0xc0, !PT ;  /* 0x07fffffe10107812 */ /* 0x000fe200078ec0ff */
[----:B------:R-:W-:Y:S01]  /*2110*/  IMAD.IADD R147, R147, 0x1, -R7 ;  /* 0x0000000193937824 */ /* 0x000fe200078e0a07 */
[----:B------:R-:W-:Y:S01]  /*2120*/  SHF.R.S32.HI R7, RZ, 0x1f, R29 ;  /* 0x0000001fff077819 */ /* 0x000fe2000001141d */
[----:B------:R-:W-:Y:S01]  /*2130*/  IMAD R8, R18, UR7, R8 ;  /* 0x0000000712087c24 */ /* 0x000fe2000f8e0208 */
[----:B------:R-:W-:Y:S01]  /*2140*/  ULDC.64 UR6, c[0x0][0x220] ;  /* 0x0000880000067ab9 */ /* 0x000fe20000000a00 */
[----:B------:R-:W-:Y:S01]  /*2150*/  IMAD.IADD R4, R9, 0x1, -R11 ;  /* 0x0000000109047824 */ /* 0x000fe200078e0a0b */
[----:B------:R-:W-:Y:S01]  /*2160*/  LEA.HI R7, R7, R29, RZ, 0x3 ;  /* 0x0000001d07077211 */ /* 0x000fe200078f18ff */
[----:B------:R-:W-:-:S02]  /*2170*/  @!P5 IMAD.MOV.U32 R11, RZ, RZ, R92 ;  /* 0x000000ffff0bd224 */ /* 0x000fc400078e005c */
[----:B------:R-:W-:Y:S02]  /*2180*/  IMAD.IADD R27, R27, 0x1, R8 ;  /* 0x000000011b1b7824 */ /* 0x000fe400078e0208 */
[----:B------:R-:W-:Y:S02]  /*2190*/  @!P5 IMAD R8, R85, 0x60, RZ ;  /* 0x000000605508d824 */ /* 0x000fe400078e02ff */
[----:B------:R-:W-:-:S04]  /*21a0*/  @!P5 IMAD.WIDE.U32 R10, R84, 0x60, R10 ;  /* 0x00000060540ad825 */ /* 0x000fc800078e000a */
[----:B------:R-:W-:Y:S01]  /*21b0*/  @!P5 IMAD.IADD R8, R11, 0x1, R8 ;  /* 0x000000010b08d824 */ /* 0x000fe200078e0208 */
[----:B-1----:R-:W-:Y:S01]  /*21c0*/  @!P5 LEA R2, P0, R10, R2, 0x1 ;  /* 0x000000020a02d211 */ /* 0x002fe200078008ff */
[----:B------:R-:W-:Y:S02]  /*21d0*/  IMAD.SHL.U32 R9, R148, 0x40, RZ ;  /* 0x0000004094097824 */ /* 0x000fe400078e00ff */
[----:B------:R-:W-:Y:S01]  /*21e0*/  IMAD.WIDE.U32 R26, R14, R90, R26 ;  /* 0x0000005a0e1a7225 */ /* 0x000fe200078e001a */
[----:B------:R-:W-:Y:S02]  /*21f0*/  @!P5 LEA.HI.X R3, R10, R3, R8, 0x1, P0 ;  /* 0x000000030a03d211 */ /* 0x000fe400000f0c08 */
[----:B------:R-:W-:Y:S01]  /*2200*/  LOP3.LUT R9, R9, 0xc0, RZ, 0xc0, !PT ;  /* 0x000000c009097812 */ /* 0x000fe200078ec0ff */
[----:B--2---:R-:W-:Y:S01]  /*2210*/  IMAD.SHL.U32 R5, R147, 0x8, RZ ;  /* 0x0000000893057824 */ /* 0x004fe200078e00ff */
[----:B------:R-:W-:Y:S01]  /*2220*/  LEA R142, P0, R26, UR6, 0x1 ;  /* 0x000000061a8e7c11 */ /* 0x000fe2000f8008ff */
[----:B------:R1:W-:Y:S01]  /*2230*/  @!P5 LDGSTS.E.BYPASS.LTC128B.128 [R15+0x2800], desc[UR12][R2.64] ;  /* 0x02800000020fdfae */ /* 0x0003e2000b901d4c */
[----:B------:R-:W-:Y:S01]  /*2240*/  IMAD.IADD R13, R27, 0x1, R13 ;  /* 0x000000011b0d7824 */ /* 0x000fe200078e020d */
[----:B------:R-:W-:Y:S01]  /*2250*/  SHF.R.U32.HI R136, RZ, 0x3, R9 ;  /* 0x00000003ff887819 */ /* 0x000fe20000011609 */
[----:B------:R-:W-:Y:S01]  /*2260*/  IMAD.SHL.U32 R64, R7, 0x20, RZ ;  /* 0x0000002007407824 */ /* 0x000fe200078e00ff */
[----:B------:R-:W0:Y:S01]  /*2270*/  LDGDEPBAR ;  /* 0x00000000000079af */ /* 0x000e220000000000 */
[----:B------:R-:W-:Y:S01]  /*2280*/  LOP3.LUT R5, R9, 0x8, R5, 0xf8, !PT ;  /* 0x0000000809057812 */ /* 0x000fe200078ef805 */
[----:B------:R-:W-:Y:S01]  /*2290*/  IMAD.SHL.U32 R9, R6, 0x8, RZ ;  /* 0x0000000806097824 */ /* 0x000fe200078e00ff */
[----:B------:R-:W-:Y:S01]  /*22a0*/  LEA.HI.X R141, R26, UR7, R13, 0x1, P0 ;  /* 0x000000071a8d7c11 */ /* 0x000fe200080f0c0d */
[----:B------:R-:W-:Y:S01]  /*22b0*/  IMAD R8, R6, 0x8, R146 ;  /* 0x0000000806087824 */ /* 0x000fe200078e0292 */
[----:B------:R-:W-:Y:S01]  /*22c0*/  LOP3.LUT R136, R5, R136, RZ, 0x3c, !PT ;  /* 0x0000008805887212 */ /* 0x000fe200078e3cff */
[----:B------:R-:W-:Y:S01]  /*22d0*/  IMAD.SHL.U32 R5, R90, 0x20, RZ ;  /* 0x000000205a057824 */ /* 0x000fe200078e00ff */
[----:B------:R-:W-:Y:S01]  /*22e0*/  LOP3.LUT R64, R64, 0xffffff00, RZ, 0xc0, !PT ;  /* 0xffffff0040407812 */ /* 0x000fe200078ec0ff */
[----:B------:R-:W-:-:S02]  /*22f0*/  @!P1 IMAD.MOV.U32 R10, RZ, RZ, R142 ;  /* 0x000000ffff0a9224 */ /* 0x000fc400078e008e */
[----:B------:R-:W-:Y:S02]  /*2300*/  @!P1 IMAD.MOV.U32 R11, RZ, RZ, R141 ;  /* 0x000000ffff0b9224 */ /* 0x000fe400078e008d */
[----:B------:R-:W-:Y:S02]  /*2310*/  IMAD.U32 R136, R8, 0x20, R136 ;  /* 0x0000002008887824 */ /* 0x000fe400078e0088 */
[----:B------:R-:W-:Y:S02]  /*2320*/  IMAD.IADD R29, R29, 0x1, -R16 ;  /* 0x000000011d1d7824 */ /* 0x000fe400078e0a10 */
[----:B------:R-:W-:Y:S01]  /*2330*/  IMAD R8, R154, 0x200, R64 ;  /* 0x000002009a087824 */ /* 0x000fe200078e0240 */
[----:B------:R-:W-:Y:S01]  /*2340*/  LEA R136, R136, UR4, 0x1 ;  /* 0x0000000488887c11 */ /* 0x000fe2000f8e08ff */
[----:B------:R-:W-:Y:S02]  /*2350*/  @!P1 IMAD R7, R91, 0xc0, RZ ;  /* 0x000000c05b079824 */ /* 0x000fe400078e02ff */
[----:B------:R-:W-:-:S02]  /*2360*/  IMAD R8, R29, 0x20, R8 ;  /* 0x000000201d087824 */ /* 0x000fc400078e0208 */
[----:B------:R-:W-:Y:S01]  /*2370*/  @!P4 IMAD.MOV.U32 R16, RZ, RZ, R142 ;  /* 0x000000ffff10c224 */ /* 0x000fe200078e008e */
[----:B-1----:R-:W-:Y:S01]  /*2380*/  SHF.L.U64.HI R3, R90, 0x5, R91 ;  /* 0x000000055a037819 */ /* 0x002fe2000001025b */
[----:B------:R-:W-:-:S04]  /*2390*/  DEPBAR.LE SB0, 0x0 ;  /* 0x000080000000791a */ /* 0x000fc80000000000 */
[----:B------:R-:W-:Y:S01]  /*23a0*/  BAR.SYNC.DEFER_BLOCKING 0x0 ;  /* 0x0000000000007b1d */ /* 0x000fe20000010000 */
[----:B------:R-:W-:Y:S02]  /*23b0*/  IMAD.SHL.U32 R2, R4, 0x40, RZ ;  /* 0x0000004004027824 */ /* 0x000fe400078e00ff */
[----:B------:R-:W-:Y:S01]  /*23c0*/  @!P1 IMAD.WIDE.U32 R14, R90, 0xc0, R10 ;  /* 0x000000c05a0e9825 */ /* 0x000fe200078e000a */
[C---:B------:R-:W-:Y:S02]  /*23d0*/  @!P3 LEA R10, P0, R5.reuse, R142, 0x1 ;  /* 0x0000008e050ab211 */ /* 0x040fe400078008ff */
[----:B------:R-:W-:Y:S01]  /*23e0*/  LOP3.LUT R2, R2, 0xc0, RZ, 0xc0, !PT ;  /* 0x000000c002027812 */ /* 0x000fe200078ec0ff */
[----:B------:R-:W-:Y:S01]  /*23f0*/  @!P4 IMAD.MOV.U32 R17, RZ, RZ, R141 ;  /* 0x000000ffff11c224 */ /* 0x000fe200078e008d */
[----:B------:R-:W-:Y:S01]  /*2400*/  @!P3 LEA.HI.X R11, R5, R141, R3, 0x1, P0 ;  /* 0x0000008d050bb211 */ /* 0x000fe200000f0c03 */
[----:B------:R-:W-:Y:S01]  /*2410*/  @!P1 IMAD.IADD R7, R15, 0x1, R7 ;  /* 0x000000010f079824 */ /* 0x000fe200078e0207 */
[----:B------:R-:W-:Y:S01]  /*2420*/  LOP3.LUT R6, R2, 0x8, R9, 0xf8, !PT ;  /* 0x0000000802067812 */ /* 0x000fe200078ef809 */
[----:B------:R-:W-:Y:S01]  /*2430*/  IMAD.MOV.U32 R3, RZ, RZ, 0x10 ;  /* 0x00000010ff037424 */ /* 0x000fe200078e00ff */
[----:B------:R-:W-:Y:S01]  /*2440*/  SHF.R.U32.HI R2, RZ, 0x3, R2 ;  /* 0x00000003ff027819 */ /* 0x000fe20000011602 */
[----:B------:R-:W-:-:S02]  /*2450*/  VIADD R135, R136, 0x1020 ;  /* 0x0000102088877836 */ /* 0x000fc40000000000 */
[----:B------:R-:W-:Y:S01]  /*2460*/  IMAD R64, R29, 0x20, R64 ;  /* 0x000000201d407824 */ /* 0x000fe200078e0240 */
[----:B------:R-:W-:Y:S01]  /*2470*/  LOP3.LUT R2, R6, R2, RZ, 0x3c, !PT ;  /* 0x0000000206027212 */ /* 0x000fe200078e3cff */
[----:B------:R-:W-:Y:S01]  /*2480*/  @!P1 IMAD.MOV.U32 R6, RZ, RZ, R14 ;  /* 0x000000ffff069224 */ /* 0x000fe200078e000e */
[----:B------:R-:W-:-:S03]  /*2490*/  @!P2 LEA R14, P0, R90, R142, 0x7 ;  /* 0x0000008e5a0ea211 */ /* 0x000fc600078038ff */
[----:B------:R-:W-:Y:S01]  /*24a0*/  IMAD.IADD R138, R2, 0x1, R8 ;  /* 0x00000001028a7824 */ /* 0x000fe200078e0208 */
[----:B------:R-:W-:Y:S01]  /*24b0*/  @!P2 LEA.HI.X R15, R90, R141, R91, 0x7, P0 ;  /* 0x0000008d5a0fa211 */ /* 0x000fe200000f3c5b */
[----:B------:R-:W-:Y:S01]  /*24c0*/  @P4 STS [R145+0x3000], RZ ;  /* 0x003000ff91004388 */ /* 0x000fe20000000800 */
[----:B------:R-:W-:Y:S02]  /*24d0*/  LOP3.LUT P0, RZ, R148, 0x2, RZ, 0xc0, !PT ;  /* 0x0000000294ff7812 */ /* 0x000fe4000780c0ff */
[----:B------:R-:W-:Y:S01]  /*24e0*/  LEA R138, R138, UR4, 0x1 ;  /* 0x000000048a8a7c11 */ /* 0x000fe2000f8e08ff */
[----:B------:R-:W-:Y:S04]  /*24f0*/  @P4 STS [R145+0x3004], RZ ;  /* 0x003004ff91004388 */ /* 0x000fe80000000800 */
[----:B------:R-:W-:Y:S04]  /*2500*/  @P4 STS.64 [R145+0x3008], RZ ;  /* 0x003008ff91004388 */ /* 0x000fe80000000a00 */
        /* <DEDUP_REMOVED lines=19> */
[----:B------:R-:W-:Y:S01]  /*2640*/  LOP3.LUT P1, RZ, R4, 0x2, RZ, 0xc0, !PT ;  /* 0x0000000204ff7812 */ /* 0x000fe2000782c0ff */
[----:B------:R-:W-:-:S02]  /*2650*/  VIADD R4, R136, 0x1000 ;  /* 0x0000100088047836 */ /* 0x000fc40000000000 */
[----:B------:R-:W-:Y:S01]  /*2660*/  LDSM.16.M88.4 R52, [R138] ;  /* 0x000000008a34783b */ /* 0x000fe20000000200 */
[----:B------:R-:W-:Y:S01]  /*2670*/  SEL R3, R3, 0xfffffff0, !P1 ;  /* 0xfffffff003037807 */ /* 0x000fe20004800000 */
[----:B------:R-:W-:Y:S02]  /*2680*/  @P0 VIADD R135, R4, 0xffffffe0 ;  /* 0xffffffe004870836 */ /* 0x000fe40000000000 */
[----:B-1----:R-:W3:Y:S02]  /*2690*/  LDSM.16.M88.4 R16, [R136+0x1000] ;  /* 0x001000008810783b */ /* 0x002ee40000000200 */
[----:B------:R-:W-:Y:S02]  /*26a0*/  IMAD R137, R3, 0x2, R138 ;  /* 0x0000000203897824 */ /* 0x000fe400078e028a */
[----:B--2---:R-:W1:Y:S01]  /*26b0*/  LDSM.16.M88.4 R8, [R136+0x1400] ;  /* 0x001400008808783b */ /* 0x004e620000000200 */
[C---:B------:R-:W-:Y:S02]  /*26c0*/  VIADD R132, R135.reuse, 0x400 ;  /* 0x0000040087847836 */ /* 0x040fe40000000000 */
[C---:B------:R-:W-:Y:S01]  /*26d0*/  VIADD R131, R135.reuse, 0x800 ;  /* 0x0000080087837836 */ /* 0x040fe20000000000 */
[----:B------:R-:W-:Y:S01]  /*26e0*/  LDSM.16.M88.4 R40, [R137] ;  /* 0x000000008928783b */ /* 0x000fe20000000200 */
[----:B------:R-:W-:-:S02]  /*26f0*/  VIADD R130, R135, 0xc00 ;  /* 0x00000c0087827836 */ /* 0x000fc40000000000 */
[C---:B------:R-:W-:Y:S01]  /*2700*/  VIADD R129, R135.reuse, 0x1000 ;  /* 0x0000100087817836 */ /* 0x040fe20000000000 */
[----:B------:R-:W2:Y:S01]  /*2710*/  LDSM.16.M88.4 R24, [R135] ;  /* 0x000000008718783b */ /* 0x000ea20000000200 */
[C---:B------:R-:W-:Y:S02]  /*2720*/  VIADD R128, R135.reuse, 0x1400 ;  /* 0x0000140087807836 */ /* 0x040fe40000000000 */
[C---:B------:R-:W-:Y:S01]  /*2730*/  VIADD R87, R135.reuse, 0x1800 ;  /* 0x0000180087577836 */ /* 0x040fe20000000000 */
[----:B------:R-:W4:Y:S01]  /*2740*/  LDSM.16.M88.4 R56, [R135+0x400] ;  /* 0x000400008738783b */ /* 0x000f220000000200 */
[----:B------:R-:W-:-:S03]  /*2750*/  VIADD R86, R135, 0x1c00 ;  /* 0x00001c0087567836 */ /* 0x000fc60000000000 */
[----:B------:R-:W4:Y:S04]  /*2760*/  LDSM.16.M88.4 R20, [R136+0x1800] ;  /* 0x001800008814783b */ /* 0x000f280000000200 */
[----:B------:R-:W4:Y:S04]  /*2770*/  LDSM.16.M88.4 R36, [R135+0x800] ;  /* 0x000800008724783b */ /* 0x000f280000000200 */
[----:B------:R-:W4:Y:S04]  /*2780*/  LDSM.16.M88.4 R48, [R136+0x1c00] ;  /* 0x001c00008830783b */ /* 0x000f280000000200 */
[----:B------:R-:W-:Y:S04]  /*2790*/  LDSM.16.M88.4 R44, [R136+0x2000] ;  /* 0x00200000882c783b */ /* 0x000fe80000000200 */
[----:B------:R-:W0:Y:S01]  /*27a0*/  LDGDEPBAR ;  /* 0x00000000000079af */ /* 0x000e220000000000 */
[C---:B---3--:R-:W-:Y:S06]  /*27b0*/  HMMA.16816.F32.BF16 R4, R52.reuse, R16, RZ ;  /* 0x000000103404723c */ /* 0x048fec00000418ff */
[C---:B------:R-:W-:Y:S06]  /*27c0*/  HMMA.16816.F32.BF16 R16, R52.reuse, R18, RZ ;  /* 0x000000123410723c */ /* 0x040fec00000418ff */
[----:B-1----:R-:W-:Y:S07]  /*27d0*/  HMMA.16816.F32.BF16 R12, R52, R8, RZ ;  /* 0x00000008340c723c */ /* 0x002fee00000418ff */
[----:B------:R-:W-:-:S04]  /*27e0*/  SHF.R.S32.HI R8, RZ, 0x1f, R155 ;  /* 0x0000001fff087819 */ /* 0x000fc8000001149b */
[----:B------:R-:W-:Y:S01]  /*27f0*/  LEA.HI R155, R8, R155, RZ, 0x2 ;  /* 0x0000009b089b7211 */ /* 0x000fe200078f10ff */
[----:B--2---:R-:W-:Y:S03]  /*2800*/  HMMA.16816.F32.BF16 R4, R40, R24, R4 ;  /* 0x000000182804723c */ /* 0x004fe60000041804 */
[----:B------:R-:W-:-:S03]  /*2810*/  SHF.R.S32.HI R155, RZ, 0x2, R155 ;  /* 0x00000002ff9b7819 */ /* 0x000fc6000001149b */
[----:B------:R-:W-:Y:S01]  /*2820*/  HMMA.16816.F32.BF16 R8, R52, R10, RZ ;  /* 0x0000000a3408723c */ /* 0x000fe200000418ff */
[----:B------:R-:W-:Y:S01]  /*2830*/  IMAD R25, R154, 0x10, R33 ;  /* 0x000000109a197824 */ /* 0x000fe200078e0221 */
[----:B------:R-:W-:-:S04]  /*2840*/  SHF.R.S32.HI R24, RZ, 0x1f, R154 ;  /* 0x0000001fff187819 */ /* 0x000fc8000001149a */
[----:B------:R-:W-:Y:S01]  /*2850*/  LEA.HI R24, R24, R154, RZ, 0x2 ;  /* 0x0000009a18187211 */ /* 0x000fe200078f10ff */
[C---:B------:R-:W-:Y:S01]  /*2860*/  HMMA.16816.F32.BF16 R16, R40.reuse, R26, R16 ;  /* 0x0000001a2810723c */ /* 0x040fe20000041810 */
[----:B------:R-:W-:Y:S02]  /*2870*/  IADD3 R25, R25, 0x1, R155 ;  /* 0x0000000119197810 */ /* 0x000fe40007ffe09b */
[----:B------:R-:W-:Y:S02]  /*2880*/  LOP3.LUT R24, R24, 0xfffffffc, RZ, 0xc0, !PT ;  /* 0xfffffffc18187812 */ /* 0x000fe400078ec0ff */
[----:B------:R-:W-:Y:S01]  /*2890*/  IADD3 R25, R94, R25, -R31 ;  /* 0x000000195e197210 */ /* 0x000fe20007ffe81f */
[----:B----4-:R-:W-:Y:S01]  /*28a0*/  HMMA.16816.F32.BF16 R12, R40, R56, R12 ;  /* 0x00000038280c723c */ /* 0x010fe2000004180c */
[----:B------:R-:W-:Y:S02]  /*28b0*/  IMAD.IADD R31, R0, 0x1, R96 ;  /* 0x00000001001f7824 */ /* 0x000fe400078e0260 */
[----:B------:R-:W-:-:S02]  /*28c0*/  IMAD.IADD R154, R154, 0x1, -R24 ;  /* 0x000000019a9a7824 */ /* 0x000fc400078e0a18 */
[----:B------:R-:W-:Y:S02]  /*28d0*/  IMAD.IADD R30, R25, 0x1, R30 ;  /* 0x00000001191e7824 */ /* 0x000fe400078e021e */
[C---:B------:R-:W-:Y:S01]  /*28e0*/  HMMA.16816.F32.BF16 R24, R52.reuse, R20, RZ ;  /* 0x000000143418723c */ /* 0x040fe200000418ff */
[C---:B------:R-:W-:Y:S02]  /*28f0*/  VIADD R32, R31.reuse, 0x1 ;  /* 0x000000011f207836 */ /* 0x040fe40000000000 */
[C---:B------:R-:W-:Y:S01]  /*2900*/  VIADD R29, R31.reuse, 0x8 ;  /* 0x000000081f1d7836 */ /* 0x040fe20000000000 */
[C---:B------:R-:W-:Y:S01]  /*2910*/  VIMNMX R95, R30.reuse, R94, PT ;  /* 0x0000005e1e5f7248 */ /* 0x040fe20003fe0100 */
[C---:B------:R-:W-:Y:S01]  /*2920*/  VIADD R56, R31.reuse, 0x10 ;  /* 0x000000101f387836 */ /* 0x040fe20000000000 */
[----:B------:R-:W-:Y:S01]  /*2930*/  VIADDMNMX R94, R30, 0x8, R94, PT ;  /* 0x000000081e5e7846 */ /* 0x000fe2000380015e */
[----:B------:R-:W-:Y:S01]  /*2940*/  VIADD R30, R31, 0x9 ;  /* 0x000000091f1e7836 */ /* 0x000fe20000000000 */
[CC--:B------:R-:W-:Y:S01]  /*2950*/  ISETP.GE.AND P0, PT, R32.reuse, R95.reuse, PT ;  /* 0x0000005f2000720c */ /* 0x0c0fe20003f06270 */
[----:B------:R-:W-:Y:S01]  /*2960*/  HMMA.16816.F32.BF16 R20, R52, R22, RZ ;  /* 0x000000163414723c */ /* 0x000fe200000418ff */
[----:B------:R-:W-:Y:S01]  /*2970*/  ISETP.GE.AND P4, PT, R29, R95, PT ;  /* 0x0000005f1d00720c */ /* 0x000fe20003f86270 */
[----:B------:R-:W-:Y:S01]  /*2980*/  VIADD R60, R31, 0x11 ;  /* 0x000000111f3c7836 */ /* 0x000fe20000000000 */
[----:B------:R-:W-:-:S02]  /*2990*/  ISETP.GE.AND P3, PT, R32, R94, PT ;  /* 0x0000005e2000720c */ /* 0x000fc40003f66270 */
[-C--:B------:R-:W-:Y:S01]  /*29a0*/  ISETP.GE.AND P5, PT, R29, R94.reuse, PT ;  /* 0x0000005e1d00720c */ /* 0x080fe20003fa6270 */
[C---:B------:R-:W-:Y:S01]  /*29b0*/  HMMA.16816.F32.BF16 R8, R40.reuse, R58, R8 ;  /* 0x0000003a2808723c */ /* 0x040fe20000041808 */
[CC--:B------:R-:W-:Y:S01]  /*29c0*/  ISETP.GE.AND P2, PT, R30.reuse, R95.reuse, PT ;  /* 0x0000005f1e00720c */ /* 0x0c0fe20003f46270 */
[----:B------:R-:W1:Y:S01]  /*29d0*/  LDSM.16.M88.4 R32, [R135+0xc00] ;  /* 0x000c00008720783b */ /* 0x000e620000000200 */
[----:B------:R-:W-:Y:S02]  /*29e0*/  ISETP.GE.AND P1, PT, R30, R94, PT ;  /* 0x0000005e1e00720c */ /* 0x000fe40003f26270 */
[----:B------:R-:W-:Y:S02]  /*29f0*/  FSEL R30, R5, -INF , !P0 ;  /* 0xff800000051e7808 */ /* 0x000fe40004000000 */
[----:B------:R-:W-:Y:S01]  /*2a00*/  FSEL R29, R16, -INF , !P4 ;  /* 0xff800000101d7808 */ /* 0x000fe20006000000 */
[----:B------:R-:W-:Y:S01]  /*2a10*/  VIADD R16, R31, 0x18 ;  /* 0x000000181f107836 */ /* 0x000fe20000000000 */
[----:B------:R-:W-:Y:S01]  /*2a20*/  ISETP.GE.AND P0, PT, R56, R95, PT ;  /* 0x0000005f3800720c */ /* 0x000fe20003f06270 */
[----:B------:R-:W-:Y:S01]  /*2a30*/  HMMA.16816.F32.BF16 R24, R40, R36, R24 ;  /* 0x000000242818723c */ /* 0x000fe20000041818 */
[----:B------:R-:W-:-:S02]  /*2a40*/  FSEL R66, R19, -INF , !P1 ;  /* 0xff80000013427808 */ /* 0x000fc40004800000 */
[----:B------:R-:W-:Y:S01]  /*2a50*/  FSEL R76, R12, -INF , !P0 ;  /* 0xff8000000c4c7808 */ /* 0x000fe20004000000 */
[----:B------:R-:W-:Y:S01]  /*2a60*/  VIADD R12, R31, 0x20 ;  /* 0x000000201f0c7836 */ /* 0x000fe20000000000 */
[----:B------:R-:W-:Y:S02]  /*2a70*/  FSEL R5, R18, -INF , !P5 ;  /* 0xff80000012057808 */ /* 0x000fe40006800000 */
[----:B------:R-:W-:Y:S01]  /*2a80*/  FSEL R75, R17, -INF , !P2 ;  /* 0xff800000114b7808 */ /* 0x000fe20005000000 */
[----:B------:R-:W-:Y:S01]  /*2a90*/  HMMA.16816.F32.BF16 R20, R40, R38, R20 ;  /* 0x000000262814723c */ /* 0x000fe20000041814 */
[CC--:B------:R-:W-:Y:S01]  /*2aa0*/  ISETP.GE.AND P1, PT, R16.reuse, R95.reuse, PT ;  /* 0x0000005f1000720c */ /* 0x0c0fe20003f26270 */
[----:B------:R-:W-:Y:S01]  /*2ab0*/  LDSM.16.M88.4 R36, [R135+0x1000] ;  /* 0x001000008724783b */ /* 0x000fe20000000200 */
[-C--:B------:R-:W-:Y:S02]  /*2ac0*/  ISETP.GE.AND P0, PT, R16, R94.reuse, PT ;  /* 0x0000005e1000720c */ /* 0x080fe40003f06270 */
[----:B------:R-:W-:Y:S01]  /*2ad0*/  ISETP.GE.AND P4, PT, R56, R94, PT ;  /* 0x0000005e3800720c */ /* 0x000fe20003f86270 */
[----:B------:R-:W2:Y:S01]  /*2ae0*/  LDSM.16.M88.4 R16, [R136+0x2400] ;  /* 0x002400008810783b */ /* 0x000ea20000000200 */
[----:B------:R-:W-:Y:S01]  /*2af0*/  HMMA.16816.F32.BF16 R56, R52, R48, RZ ;  /* 0x000000303438723c */ /* 0x000fe200000418ff */
[----:B------:R-:W-:-:S02]  /*2b00*/  ISETP.GE.AND P5, PT, R60, R95, PT ;  /* 0x0000005f3c00720c */ /* 0x000fc40003fa6270 */
[-C--:B------:R-:W-:Y:S02]  /*2b10*/  ISETP.GE.AND P2, PT, R60, R94.reuse, PT ;  /* 0x0000005e3c00720c */ /* 0x080fe40003f46270 */
[----:B------:R-:W-:Y:S01]  /*2b20*/  FSEL R69, R14, -INF , !P4 ;  /* 0xff8000000e457808 */ /* 0x000fe20006000000 */
[----:B------:R-:W-:Y:S01]  /*2b30*/  LDSM.16.M88.4 R60, [R136+0x2800] ;  /* 0x00280000883c783b */ /* 0x000fe20000000200 */
[----:B------:R-:W-:Y:S01]  /*2b40*/  VIADD R48, R31, 0x19 ;  /* 0x000000191f307836 */ /* 0x000fe20000000000 */
[----:B------:R-:W-:Y:S02]  /*2b50*/  FSEL R77, R13, -INF , !P5 ;  /* 0xff8000000d4d7808 */ /* 0x000fe40006800000 */
[----:B------:R-:W-:Y:S02]  /*2b60*/  FSEL R68, R15, -INF , !P2 ;  /* 0xff8000000f447808 */ /* 0x000fe40005000000 */
[C---:B------:R-:W-:Y:S02]  /*2b70*/  ISETP.GE.AND P4, PT, R48.reuse, R95, PT ;  /* 0x0000005f3000720c */ /* 0x040fe40003f86270 */
[----:B------:R-:W-:-:S02]  /*2b80*/  ISETP.GE.AND P5, PT, R48, R94, PT ;  /* 0x0000005e3000720c */ /* 0x000fc40003fa6270 */
[----:B------:R-:W-:Y:S01]  /*2b90*/  FSEL R78, R8, -INF , !P1 ;  /* 0xff800000084e7808 */ /* 0x000fe20004800000 */
[----:B------:R-:W-:Y:S01]  /*2ba0*/  HMMA.16816.F32.BF16 R48, R52, R50, RZ ;  /* 0x000000323430723c */ /* 0x000fe200000418ff */
[CC--:B------:R-:W-:Y:S01]  /*2bb0*/  ISETP.GE.AND P2, PT, R12.reuse, R95.reuse, PT ;  /* 0x0000005f0c00720c */ /* 0x0c0fe20003f46270 */
[C---:B------:R-:W-:Y:S01]  /*2bc0*/  VIADD R8, R31.reuse, 0x21 ;  /* 0x000000211f087836 */ /* 0x040fe20000000000 */
[-C--:B------:R-:W-:Y:S01]  /*2bd0*/  ISETP.GE.AND P1, PT, R12, R94.reuse, PT ;  /* 0x0000005e0c00720c */ /* 0x080fe20003f26270 */
[----:B------:R-:W-:Y:S01]  /*2be0*/  VIADD R12, R31, 0x28 ;  /* 0x000000281f0c7836 */ /* 0x000fe20000000000 */
[----:B------:R-:W-:Y:S02]  /*2bf0*/  FSEL R71, R11, -INF , !P5 ;  /* 0xff8000000b477808 */ /* 0x000fe40006800000 */
[----:B------:R-:W-:Y:S01]  /*2c00*/  FSEL R80, R24, -INF , !P2 ;  /* 0xff80000018507808 */ /* 0x000fe20005000000 */
[----:B------:R-:W-:Y:S01]  /*2c10*/  VIADD R24, R31, 0x29 ;  /* 0x000000291f187836 */ /* 0x000fe20000000000 */
[C---:B------:R-:W-:Y:S01]  /*2c20*/  ISETP.GE.AND P5, PT, R12.reuse, R95, PT ;  /* 0x0000005f0c00720c */ /* 0x040fe20003fa6270 */
[----:B-1----:R-:W-:Y:S01]  /*2c30*/  HMMA.16816.F32.BF16 R56, R40, R32, R56 ;  /* 0x000000202838723c */ /* 0x002fe20000041838 */
[----:B------:R-:W-:-:S02]  /*2c40*/  ISETP.GE.AND P2, PT, R12, R94, PT ;  /* 0x0000005e0c00720c */ /* 0x000fc40003f46270 */
[----:B------:R-:W1:Y:S01]  /*2c50*/  LDSM.16.M88.4 R12, [R135+0x1400] ;  /* 0x00140000870c783b */ /* 0x000e620000000200 */
[----:B------:R-:W-:Y:S02]  /*2c60*/  FSEL R70, R10, -INF , !P0 ;  /* 0xff8000000a467808 */ /* 0x000fe40004000000 */
[C---:B------:R-:W-:Y:S01]  /*2c70*/  ISETP.GE.AND P0, PT, R8.reuse, R95, PT ;  /* 0x0000005f0800720c */ /* 0x040fe20003f06270 */
[----:B------:R-:W-:Y:S01]  /*2c80*/  VIADD R32, R31, 0x31 ;  /* 0x000000311f207836 */ /* 0x000fe20000000000 */
[----:B------:R-:W-:Y:S02]  /*2c90*/  FSEL R79, R9, -INF , !P4 ;  /* 0xff800000094f7808 */ /* 0x000fe40006000000 */
[----:B------:R-:W-:Y:S02]  /*2ca0*/  ISETP.GE.AND P4, PT, R8, R94, PT ;  /* 0x0000005e0800720c */ /* 0x000fe40003f86270 */
[----:B------:R-:W-:Y:S01]  /*2cb0*/  HMMA.16816.F32.BF16 R8, R52, R44, RZ ;  /* 0x0000002c3408723c */ /* 0x000fe200000418ff */
[----:B------:R-:W-:-:S02]  /*2cc0*/  FSEL R74, R26, -INF , !P1 ;  /* 0xff8000001a4a7808 */ /* 0x000fc40004800000 */
[----:B------:R-:W-:Y:S02]  /*2cd0*/  FSEL R81, R25, -INF , !P0 ;  /* 0xff80000019517808 */ /* 0x000fe40004000000 */
[CC--:B------:R-:W-:Y:S01]  /*2ce0*/  ISETP.GE.AND P1, PT, R24.reuse, R95.reuse, PT ;  /* 0x0000005f1800720c */ /* 0x0c0fe20003f26270 */
[----:B------:R-:W-:Y:S01]  /*2cf0*/  HMMA.16816.F32.BF16 R48, R40, R34, R48 ;  /* 0x000000222830723c */ /* 0x000fe20000041830 */
[----:B------:R-:W-:Y:S01]  /*2d00*/  ISETP.GE.AND P0, PT, R24, R94, PT ;  /* 0x0000005e1800720c */ /* 0x000fe20003f06270 */
[----:B------:R-:W-:Y:S01]  /*2d10*/  VIADD R24, R31, 0x30 ;  /* 0x000000301f187836 */ /* 0x000fe20000000000 */
[----:B------:R-:W-:Y:S02]  /*2d20*/  FSEL R73, R27, -INF , !P4 ;  /* 0xff8000001b497808 */ /* 0x000fe40006000000 */
[----:B------:R-:W-:Y:S01]  /*2d30*/  FSEL R82, R20, -INF , !P5 ;  /* 0xff80000014527808 */ /* 0x000fe20006800000 */
[----:B------:R-:W-:Y:S01]  /*2d40*/  HMMA.16816.F32.BF16 R44, R52, R46, RZ ;  /* 0x0000002e342c723c */ /* 0x000fe200000418ff */
[----:B------:R-:W-:-:S02]  /*2d50*/  ISETP.GE.AND P4, PT, R24, R95, PT ;  /* 0x0000005f1800720c */ /* 0x000fc40003f86270 */
[-C--:B------:R-:W-:Y:S02]  /*2d60*/  ISETP.GE.AND P5, PT, R24, R94.reuse, PT ;  /* 0x0000005e1800720c */ /* 0x080fe40003fa6270 */
[----:B------:R-:W-:Y:S01]  /*2d70*/  FSEL R72, R22, -INF , !P2 ;  /* 0xff80000016487808 */ /* 0x000fe20005000000 */
[----:B--2---:R-:W-:Y:S01]  /*2d80*/  HMMA.16816.F32.BF16 R24, R52, R16, RZ ;  /* 0x000000103418723c */ /* 0x004fe200000418ff */
[----:B------:R-:W-:Y:S02]  /*2d90*/  FSEL R83, R21, -INF , !P1 ;  /* 0xff80000015537808 */ /* 0x000fe40004800000 */
[CC--:B------:R-:W-:Y:S02]  /*2da0*/  ISETP.GE.AND P2, PT, R32.reuse, R95.reuse, PT ;  /* 0x0000005f2000720c */ /* 0x0c0fe40003f46270 */
[-C--:B------:R-:W-:Y:S01]  /*2db0*/  ISETP.GE.AND P1, PT, R32, R94.reuse, PT ;  /* 0x0000005e2000720c */ /* 0x080fe20003f26270 */
[C---:B------:R-:W-:Y:S01]  /*2dc0*/  HMMA.16816.F32.BF16 R8, R40.reuse, R36, R8 ;  /* 0x000000242808723c */ /* 0x040fe20000041808 */
[----:B------:R-:W2:Y:S01]  /*2dd0*/  LDSM.16.M88.4 R32, [R135+0x1800] ;  /* 0x001800008720783b */ /* 0x000ea20000000200 */
[----:B------:R-:W-:Y:S01]  /*2de0*/  VIADD R17, R31, 0x38 ;  /* 0x000000381f117836 */ /* 0x000fe20000000000 */
[----:B------:R-:W-:Y:S01]  /*2df0*/  FSEL R124, R23, -INF , !P0 ;  /* 0xff800000177c7808 */ /* 0x000fe20004000000 */
[C---:B------:R-:W-:Y:S01]  /*2e00*/  VIADD R16, R31.reuse, 0x39 ;  /* 0x000000391f107836 */ /* 0x040fe20000000000 */
[----:B------:R-:W-:Y:S01]  /*2e10*/  FSEL R98, R56, -INF , !P4 ;  /* 0xff80000038627808 */ /* 0x000fe20006000000 */
[----:B------:R-:W3:Y:S01]  /*2e20*/  LDSM.16.M88.4 R20, [R136+0x2c00] ;  /* 0x002c00008814783b */ /* 0x000ee20000000200 */
[----:B------:R-:W-:Y:S01]  /*2e30*/  FSEL R117, R58, -INF , !P5 ;  /* 0xff8000003a757808 */ /* 0x000fe20006800000 */
[----:B------:R-:W-:Y:S01]  /*2e40*/  VIADD R37, R31, 0x40 ;  /* 0x000000401f257836 */ /* 0x000fe20000000000 */
[----:B------:R-:W-:Y:S01]  /*2e50*/  FSEL R57, R57, -INF , !P2 ;  /* 0xff80000039397808 */ /* 0x000fe20005000000 */
[----:B------:R-:W-:Y:S01]  /*2e60*/  VIADD R36, R31, 0x41 ;  /* 0x000000411f247836 */ /* 0x000fe20000000000 */
[C---:B------:R-:W-:Y:S01]  /*2e70*/  ISETP.GE.AND P0, PT, R17.reuse, R95, PT ;  /* 0x0000005f1100720c */ /* 0x040fe20003f06270 */
[----:B------:R-:W-:Y:S01]  /*2e80*/  HMMA.16816.F32.BF16 R44, R40, R38, R44 ;  /* 0x00000026282c723c */ /* 0x000fe2000004182c */
[----:B------:R-:W-:-:S02]  /*2e90*/  ISETP.GE.AND P4, PT, R17, R94, PT ;  /* 0x0000005e1100720c */ /* 0x000fc40003f86270 */
[CC--:B------:R-:W-:Y:S02]  /*2ea0*/  ISETP.GE.AND P5, PT, R16.reuse, R95.reuse, PT ;  /* 0x0000005f1000720c */ /* 0x0c0fe40003fa6270 */
[----:B------:R-:W-:Y:S01]  /*2eb0*/  ISETP.GE.AND P2, PT, R16, R94, PT ;  /* 0x0000005e1000720c */ /* 0x000fe20003f46270 */
[----:B-1----:R-:W-:Y:S01]  /*2ec0*/  HMMA.16816.F32.BF16 R24, R40, R12, R24 ;  /* 0x0000000c2818723c */ /* 0x002fe20000041818 */
[----:B------:R-:W-:Y:S02]  /*2ed0*/  FSEL R59, R59, -INF , !P1 ;  /* 0xff8000003b3b7808 */ /* 0x000fe40004800000 */
[----:B------:R-:W-:Y:S01]  /*2ee0*/  FSEL R58, R48, -INF , !P0 ;  /* 0xff800000303a7808 */ /* 0x000fe20004000000 */
[----:B------:R-:W-:Y:S01]  /*2ef0*/  VIADD R48, R31, 0x49 ;  /* 0x000000491f307836 */ /* 0x000fe20000000000 */
[----:B------:R-:W-:Y:S01]  /*2f00*/  FSEL R100, R50, -INF , !P4 ;  /* 0xff80000032647808 */ /* 0x000fe20006000000 */
[----:B------:R-:W-:Y:S01]  /*2f10*/  HMMA.16816.F32.BF16 R16, R52, R18, RZ ;  /* 0x000000123410723c */ /* 0x000fe200000418ff */
[----:B------:R-:W-:Y:S01]  /*2f20*/  FSEL R12, R49, -INF , !P5 ;  /* 0xff800000310c7808 */ /* 0x000fe20006800000 */
[----:B------:R-:W-:Y:S01]  /*2f30*/  VIADD R49, R31, 0x48 ;  /* 0x000000481f317836 */ /* 0x000fe20000000000 */
[----:B------:R-:W-:-:S02]  /*2f40*/  ISETP.GE.AND P1, PT, R37, R95, PT ;  /* 0x0000005f2500720c */ /* 0x000fc40003f26270 */
[-C--:B------:R-:W-:Y:S02]  /*2f50*/  ISETP.GE.AND P0, PT, R37, R94.reuse, PT ;  /* 0x0000005e2500720c */ /* 0x080fe40003f06270 */
[CC--:B------:R-:W-:Y:S02]  /*2f60*/  ISETP.GE.AND P4, PT, R36.reuse, R95.reuse, PT ;  /* 0x0000005f2400720c */ /* 0x0c0fe40003f86270 */
[----:B------:R-:W-:Y:S02]  /*2f70*/  ISETP.GE.AND P5, PT, R36, R94, PT ;  /* 0x0000005e2400720c */ /* 0x000fe40003fa6270 */
[C---:B------:R-:W-:Y:S01]  /*2f80*/  HMMA.16816.F32.BF16 R36, R52.reuse, R60, RZ ;  /* 0x0000003c3424723c */ /* 0x040fe200000418ff */
        /* <DEDUP_REMOVED lines=9> */
[C---:B------:R-:W-:Y:S01]  /*3020*/  ISETP.GE.AND P0, PT, R48.reuse, R95, PT ;  /* 0x0000005f3000720c */ /* 0x040fe20003f06270 */
[----:B------:R-:W-:Y:S01]  /*3030*/  HMMA.16816.F32.BF16 R16, R40, R14, R16 ;  /* 0x0000000e2810723c */ /* 0x000fe20000041810 */
[----:B------:R-:W-:Y:S02]  /*3040*/  ISETP.GE.AND P4, PT, R48, R94, PT ;  /* 0x0000005e3000720c */ /* 0x000fe40003f86270 */
[----:B------:R-:W1:Y:S01]  /*3050*/  LDSM.16.M88.4 R48, [R135+0x1c00] ;  /* 0x001c00008730783b */ /* 0x000e620000000200 */
[----:B------:R-:W-:Y:S01]  /*3060*/  FSEL R114, R11, -INF , !P5 ;  /* 0xff8000000b727808 */ /* 0x000fe20006800000 */
[----:B------:R-:W-:-:S04]  /*3070*/  DEPBAR.LE SB0, 0x0 ;  /* 0x000080000000791a */ /* 0x000fc80000000000 */
[----:B------:R-:W-:Y:S01]  /*3080*/  FSEL R14, R44, -INF , !P2 ;  /* 0xff8000002c0e7808 */ /* 0x000fe20005000000 */
[C---:B--2---:R-:W-:Y:S01]  /*3090*/  HMMA.16816.F32.BF16 R36, R40.reuse, R32, R36 ;  /* 0x000000202824723c */ /* 0x044fe20000041824 */
[----:B------:R-:W-:Y:S01]  /*30a0*/  FSEL R113, R46, -INF , !P1 ;  /* 0xff8000002e717808 */ /* 0x000fe20004800000 */
[----:B------:R-:W-:Y:S01]  /*30b0*/  VIADD R44, R31, 0x58 ;  /* 0x000000581f2c7836 */ /* 0x000fe20000000000 */
[----:B------:R-:W-:Y:S01]  /*30c0*/  FSEL R15, R45, -INF , !P0 ;  /* 0xff8000002d0f7808 */ /* 0x000fe20004000000 */
[----:B------:R-:W-:Y:S01]  /*30d0*/  BAR.SYNC.DEFER_BLOCKING 0x0 ;  /* 0x0000000000007b1d */ /* 0x000fe20000010000 */
[CC--:B------:R-:W-:Y:S01]  /*30e0*/  ISETP.GE.AND P5, PT, R8.reuse, R95.reuse, PT ;  /* 0x0000005f0800720c */ /* 0x0c0fe20003fa6270 */
[----:B------:R-:W-:Y:S01]  /*30f0*/  HMMA.16816.F32.BF16 R60, R40, R34, R60 ;  /* 0x00000022283c723c */ /* 0x000fe2000004183c */
[----:B------:R-:W-:Y:S02]  /*3100*/  ISETP.GE.AND P2, PT, R8, R94, PT ;  /* 0x0000005e0800720c */ /* 0x000fe40003f46270 */
[----:B------:R-:W-:-:S02]  /*3110*/  ISETP.GE.AND P1, PT, R9, R95, PT ;  /* 0x0000005f0900720c */ /* 0x000fc40003f26270 */
[----:B------:R-:W-:Y:S02]  /*3120*/  ISETP.GE.AND P0, PT, R9, R94, PT ;  /* 0x0000005e0900720c */ /* 0x000fe40003f06270 */
[----:B---3--:R-:W-:Y:S01]  /*3130*/  HMMA.16816.F32.BF16 R8, R52, R20, RZ ;  /* 0x000000143408723c */ /* 0x008fe200000418ff */
[----:B------:R-:W-:Y:S02]  /*3140*/  FSEL R107, R47, -INF , !P4 ;  /* 0xff8000002f6b7808 */ /* 0x000fe40006000000 */
[-C--:B------:R-:W-:Y:S02]  /*3150*/  ISETP.GE.AND P4, PT, R44, R95.reuse, PT ;  /* 0x0000005f2c00720c */ /* 0x080fe40003f86270 */
[----:B------:R-:W-:Y:S01]  /*3160*/  FSEL R106, R26, -INF , !P2 ;  /* 0xff8000001a6a7808 */ /* 0x000fe20005000000 */
[----:B------:R-:W-:Y:S01]  /*3170*/  VIADD R26, R31, 0x61 ;  /* 0x000000611f1a7836 */ /* 0x000fe20000000000 */
[----:B------:R-:W-:Y:S01]  /*3180*/  FSEL R25, R25, -INF , !P1 ;  /* 0xff80000019197808 */ /* 0x000fe20004800000 */
[----:B------:R-:W-:Y:S01]  /*3190*/  VIADD R21, R31, 0x59 ;  /* 0x000000591f157836 */ /* 0x000fe20000000000 */
[----:B------:R-:W-:Y:S01]  /*31a0*/  FSEL R109, R27, -INF , !P0 ;  /* 0xff8000001b6d7808 */ /* 0x000fe20004000000 */
[C---:B------:R-:W-:Y:S01]  /*31b0*/  VIADD R20, R31.reuse, 0x60 ;  /* 0x000000601f147836 */ /* 0x040fe20000000000 */
[----:B------:R-:W-:Y:S01]  /*31c0*/  FSEL R16, R16, -INF , !P4 ;  /* 0xff80000010107808 */ /* 0x000fe20006000000 */
[----:B------:R-:W-:Y:S01]  /*31d0*/  VIADD R27, R31, 0x68 ;  /* 0x000000681f1b7836 */ /* 0x000fe20000000000 */
[----:B------:R-:W-:-:S02]  /*31e0*/  ISETP.GE.AND P2, PT, R21, R95, PT ;  /* 0x0000005f1500720c */ /* 0x000fc40003f46270 */
[-C--:B------:R-:W-:Y:S02]  /*31f0*/  ISETP.GE.AND P1, PT, R21, R94.reuse, PT ;  /* 0x0000005e1500720c */ /* 0x080fe40003f26270 */
[C---:B------:R-:W-:Y:S02]  /*3200*/  ISETP.GE.AND P0, PT, R20.reuse, R95, PT ;  /* 0x0000005f1400720c */ /* 0x040fe40003f06270 */
[-C--:B------:R-:W-:Y:S02]  /*3210*/  ISETP.GE.AND P4, PT, R20, R94.reuse, PT ;  /* 0x0000005e1400720c */ /* 0x080fe40003f86270 */
[----:B------:R-:W-:Y:S01]  /*3220*/  FSEL R24, R24, -INF , !P5 ;  /* 0xff80000018187808 */ /* 0x000fe20006800000 */
[----:B------:R-:W-:Y:S01]  /*3230*/  HMMA.16816.F32.BF16 R20, R52, R22, RZ ;  /* 0x000000163414723c */ /* 0x000fe200000418ff */
[----:B------:R-:W-:Y:S02]  /*3240*/  ISETP.GE.AND P5, PT, R44, R94, PT ;  /* 0x0000005e2c00720c */ /* 0x000fe40003fa6270 */
[----:B------:R-:W-:-:S02]  /*3250*/  FSEL R104, R19, -INF , !P1 ;  /* 0xff80000013687808 */ /* 0x000fc40004800000 */
[----:B------:R-:W-:Y:S01]  /*3260*/  FSEL R108, R18, -INF , !P5 ;  /* 0xff800000126c7808 */ /* 0x000fe20006800000 */
[----:B-1----:R-:W-:Y:S01]  /*3270*/  HMMA.16816.F32.BF16 R8, R40, R48, R8 ;  /* 0x000000302808723c */ /* 0x002fe20000041808 */
[----:B------:R-:W-:Y:S02]  /*3280*/  FSEL R18, R36, -INF , !P0 ;  /* 0xff80000024127808 */ /* 0x000fe40004000000 */
[----:B------:R-:W-:Y:S02]  /*3290*/  ISETP.GT.AND P0, PT, R144, R140, PT ;  /* 0x0000008c9000720c */ /* 0x000fe40003f04270 */
[----:B------:R-:W-:Y:S02]  /*32a0*/  FSEL R7, R7, -INF , !P3 ;  /* 0xff80000007077808 */ /* 0x000fe40005800000 */
[CC--:B------:R-:W-:Y:S02]  /*32b0*/  ISETP.GE.AND P1, PT, R27.reuse, R95.reuse, PT ;  /* 0x0000005f1b00720c */ /* 0x0c0fe40003f26270 */
[----:B------:R-:W-:Y:S01]  /*32c0*/  ISETP.GE.AND P3, PT, R27, R94, PT ;  /* 0x0000005e1b00720c */ /* 0x000fe20003f66270 */
[----:B------:R-:W-:Y:S01]  /*32d0*/  VIADD R27, R31, 0x69 ;  /* 0x000000691f1b7836 */ /* 0x000fe20000000000 */
[----:B------:R-:W-:-:S02]  /*32e0*/  ISETP.GE.AND P5, PT, R26, R95, PT ;  /* 0x0000005f1a00720c */ /* 0x000fc40003fa6270 */
[----:B------:R-:W-:Y:S02]  /*32f0*/  FSEL R17, R17, -INF , !P2 ;  /* 0xff80000011117808 */ /* 0x000fe40005000000 */
[----:B------:R-:W-:Y:S01]  /*3300*/  ISETP.GE.AND P2, PT, R26, R94, PT ;  /* 0x0000005e1a00720c */ /* 0x000fe20003f46270 */
[----:B------:R-:W1:Y:S01]  /*3310*/  @!P0 LDC.64 R88, c[0x0][0x218] ;  /* 0x00008600ff588b82 */ /* 0x000e620000000a00 */
[----:B------:R-:W-:Y:S01]  /*3320*/  VIADD R26, R31, 0x70 ;  /* 0x000000701f1a7836 */ /* 0x000fe20000000000 */
[----:B------:R-:W-:Y:S01]  /*3330*/  HMMA.16816.F32.BF16 R20, R40, R50, R20 ;  /* 0x000000322814723c */ /* 0x000fe20000041814 */
        /* <DEDUP_REMOVED lines=16> */
[----:B------:R-:W-:Y:S01]  /*3440*/  ISETP.GE.AND P2, PT, R26, R94, PT ;  /* 0x0000005e1a00720c */ /* 0x000fe20003f46270 */
[----:B------:R-:W-:Y:S01]  /*3450*/  VIADD R26, R31, 0x79 ;  /* 0x000000791f1a7836 */ /* 0x000fe20000000000 */
[----:B------:R-:W-:-:S02]  /*3460*/  FSEL R53, R10, -INF , !P1 ;  /* 0xff8000000a357808 */ /* 0x000fc40004800000 */
[----:B------:R-:W-:Y:S02]  /*3470*/  FSEL R9, R9, -INF , !P3 ;  /* 0xff80000009097808 */ /* 0x000fe40005800000 */
[-C--:B------:R-:W-:Y:S02]  /*3480*/  ISETP.GE.AND P4, PT, R27, R94.reuse, PT ;  /* 0x0000005e1b00720c */ /* 0x080fe40003f86270 */
[C---:B------:R-:W-:Y:S02]  /*3490*/  ISETP.GE.AND P1, PT, R31.reuse, R95, PT ;  /* 0x0000005f1f00720c */ /* 0x040fe40003f26270 */
[----:B------:R-:W-:Y:S02]  /*34a0*/  ISETP.GE.AND P3, PT, R31, R94, PT ;  /* 0x0000005e1f00720c */ /* 0x000fe40003f66270 */
[----:B------:R-:W-:Y:S02]  /*34b0*/  FSEL R52, R11, -INF , !P4 ;  /* 0xff8000000b347808 */ /* 0x000fe40006000000 */
[----:B------:R-:W-:Y:S01]  /*34c0*/  FSEL R10, R4, -INF , !P1 ;  /* 0xff800000040a7808 */ /* 0x000fe20004800000 */
[----:B------:R-:W-:Y:S01]  /*34d0*/  IMAD.IADD R4, R2, 0x1, R64 ;  /* 0x0000000102047824 */ /* 0x000fe200078e0240 */
[----:B------:R-:W-:-:S02]  /*34e0*/  FSEL R6, R6, -INF , !P3 ;  /* 0xff80000006067808 */ /* 0x000fc40005800000 */
[C---:B------:R-:W-:Y:S02]  /*34f0*/  ISETP.GE.AND P4, PT, R26.reuse, R95, PT ;  /* 0x0000005f1a00720c */ /* 0x040fe40003f86270 */
[----:B------:R-:W-:Y:S02]  /*3500*/  ISETP.GE.AND P1, PT, R26, R94, PT ;  /* 0x0000005e1a00720c */ /* 0x000fe40003f26270 */
[----:B-1----:R-:W-:Y:S02]  /*3510*/  @!P0 LEA R153, P3, R93, R88, 0x1 ;  /* 0x000000585d998211 */ /* 0x002fe400078608ff */
[----:B------:R-:W-:Y:S02]  /*3520*/  FSEL R20, R20, -INF , !P5 ;  /* 0xff80000014147808 */ /* 0x000fe40006800000 */
[----:B------:R-:W-:Y:S02]  /*3530*/  FSEL R46, R22, -INF , !P2 ;  /* 0xff800000162e7808 */ /* 0x000fe40005000000 */
[----:B------:R-:W-:-:S02]  /*3540*/  FSEL R62, R21, -INF , !P4 ;  /* 0xff800000153e7808 */ /* 0x000fc40006000000 */
[----:B------:R-:W-:Y:S02]  /*3550*/  FSEL R45, R23, -INF , !P1 ;  /* 0xff800000172d7808 */ /* 0x000fe40004800000 */
[----:B------:R-:W-:Y:S01]  /*3560*/  @!P0 LEA.HI.X R152, R93, R89, R92, 0x1, P3 ;  /* 0x000000595d988211 */ /* 0x000fe200018f0c5c */
        /* <DEDUP_REMOVED lines=62> */
.L_x_4812:
[----:B------:R-:W-:-:S04]  /*3950*/  LEA R2, -R84, RZ, 0x7 ;  /* 0x000000ff54027211 */ /* 0x000fc800078e39ff */
[----:B------:R-:W-:-:S07]  /*3960*/  SHF.R.S32.HI R0, RZ, 0x1f, R2 ;  /* 0x0000001fff007819 */ /* 0x000fce0000011402 */
.L_x_4813:
[----:B------:R-:W1:Y:S01]  /*3970*/  LDC.64 R88, c[0x0][0x218] ;  /* 0x00008600ff587b82 */ /* 0x000e620000000a00 */
[----:B------:R-:W-:Y:S01]  /*3980*/  IADD3 R93, P0, R2, R93, RZ ;  /* 0x0000005d025d7210 */ /* 0x000fe20007f1e0ff */
[----:B------:R-:W-:-:S04]  /*3990*/  IMAD.SHL.U32 R2, R84, 0x40, RZ ;  /* 0x0000004054027824 */ /* 0x000fc800078e00ff */
[----:B------:R-:W-:Y:S01]  /*39a0*/  IMAD.X R92, R0, 0x1, R92, P0 ;  /* 0x00000001005c7824 */ /* 0x000fe200000e065c */
[----:B------:R-:W-:Y:S02]  /*39b0*/  SHF.L.U64.HI R0, R84, 0x6, R85 ;  /* 0x0000000654007819 */ /* 0x000fe40000010255 */
[----:B-1----:R-:W-:-:S04]  /*39c0*/  LEA R153, P1, R93, R88, 0x1 ;  /* 0x000000585d997211 */ /* 0x002fc800078208ff */
[----:B------:R-:W-:Y:S01]  /*39d0*/  IADD3 R26, P0, R2, R153, RZ ;  /* 0x00000099021a7210 */ /* 0x000fe20007f1e0ff */
[----:B------:R-:W-:Y:S01]  /*39e0*/  IMAD.MOV.U32 R34, RZ, RZ, R153 ;  /* 0x000000ffff227224 */ /* 0x000fe200078e0099 */
[----:B------:R-:W-:Y:S02]  /*39f0*/  LEA.HI.X R152, R93, R89, R92, 0x1, P1 ;  /* 0x000000595d987211 */ /* 0x000fe400008f0c5c */
[----:B------:R-:W-:-:S03]  /*3a00*/  IADD3 R22, P1, R26, R2, RZ ;  /* 0x000000021a167210 */ /* 0x000fc60007f3e0ff */
[--C-:B------:R-:W-:Y:S01]  /*3a10*/  IMAD.X R27, R0, 0x1, R152.reuse, P0 ;  /* 0x00000001001b7824 */ /* 0x100fe200000e0698 */
[----:B------:R-:W-:Y:S01]  /*3a20*/  IADD3 R32, P0, R22, R2, RZ ;  /* 0x0000000216207210 */ /* 0x000fe20007f1e0ff */
[----:B------:R-:W-:Y:S02]  /*3a30*/  IMAD.MOV.U32 R35, RZ, RZ, R152 ;  /* 0x000000ffff237224 */ /* 0x000fe400078e0098 */
[----:B------:R-:W-:-:S03]  /*3a40*/  IMAD.X R23, R27, 0x1, R0, P1 ;  /* 0x000000011b177824 */ /* 0x000fc600008e0600 */
[----:B------:R-:W-:Y:S01]  /*3a50*/  @!PT LDS RZ, [RZ] ;  /* 0x00000000fffff984 */ /* 0x000fe20000000800 */
[----:B------:R-:W-:Y:S01]  /*3a60*/  @!PT LDS RZ, [RZ] ;  /* 0x00000000fffff984 */ /* 0x000fe20000000800 */
[----:B------:R-:W-:Y:S01]  /*3a70*/  @!PT LDS RZ, [RZ] ;  /* 0x00000000fffff984 */ /* 0x000fe20000000800 */
[----:B------:R1:W-:Y:S01]  /*3a80*/  LDGSTS.E.BYPASS.LTC128B.128 [R145+0x1000], desc[UR12][R34.64] ;  /* 0x0100000022917fae */ /* 0x0003e2000b901d4c */
[----:B------:R-:W-:-:S03]  /*3a90*/  IMAD.X R33, R23, 0x1, R0, P0 ;  /* 0x0000000117217824 */ /* 0x000fc600000e0600 */
[----:B------:R1:W-:Y:S04]  /*3aa0*/  LDGSTS.E.BYPASS.LTC128B.128 [R145+0x1800], desc[UR12][R26.64] ;  /* 0x018000001a917fae */ /* 0x0003e8000b901d4c */
[----:B------:R1:W-:Y:S04]  /*3ab0*/  LDGSTS.E.BYPASS.LTC128B.128 [R145+0x2000], desc[UR12][R22.64] ;  /* 0x0200000016917fae */ /* 0x0003e8000b901d4c */
[----:B------:R1:W-:Y:S04]  /*3ac0*/  LDGSTS.E.BYPASS.LTC128B.128 [R145+0x2800], desc[UR12][R32.64] ;  /* 0x0280000020917fae */ /* 0x0003e8000b901d4c */
[----:B------:R-:W0:Y:S02]  /*3ad0*/  LDGDEPBAR ;  /* 0x00000000000079af */ /* 0x000e240000000000 */
.L_x_4811:
[----:B------:R-:W-:Y:S01]  /*3ae0*/  FMNMX.FTZ R2, R10, R30, !PT ;  /* 0x0000001e0a027209 */ /* 0x000fe20007810000 */
[----:B------:R-:W-:Y:S01]  /*3af0*/  ULDC UR6, c[0x0][0x2ec] ;  /* 0x0000bb0000067ab9 */ /* 0x000fe20000000800 */
[----:B------:R-:W-:Y:S02]  /*3b00*/  LEA R134, R4, UR4, 0x1 ;  /* 0x0000000404867c11 */ /* 0x000fe4000f8e08ff */
[----:B------:R-:W-:Y:S02]  /*3b10*/  FMNMX.FTZ R2, R29, R2, !PT ;  /* 0x000000021d027209 */ /* 0x000fe40007810000 */
[----:B------:R-:W-:Y:S02]  /*3b20*/  LEA R133, R3, R134, 0x1 ;  /* 0x0000008603857211 */ /* 0x000fe400078e08ff */
[----:B------:R-:W-:Y:S02]  /*3b30*/  FMNMX.FTZ R2, R75, R2, !PT ;  /* 0x000000024b027209 */ /* 0x000fe40007810000 */
[----:B------:R-:W-:-:S02]  /*3b40*/  ISETP.GT.AND P3, PT, R144, R140, PT ;  /* 0x0000008c9000720c */ /* 0x000fc40003f64270 */
        /* <DEDUP_REMOVED lines=58> */
[--C-:B-1----:R-:W-:Y:S01]  /*3ef0*/  FFMA.FTZ R35, R18, UR6, -R64.reuse ;  /* 0x0000000612237c23 */ /* 0x102fe20008010840 */
[--C-:B------:R-:W-:Y:S01]  /*3f00*/  FFMA.FTZ R34, R19, UR6, -R64.reuse ;  /* 0x0000000613227c23 */ /* 0x100fe20008010840 */
[----:B------:R-:W-:Y:S01]  /*3f10*/  FMNMX.FTZ R0, R72, R0, !PT ;  /* 0x0000000048007209 */ /* 0x000fe20007810000 */
[----:B------:R-:W-:Y:S01]  /*3f20*/  LDSM.16.MT88.4 R16, [R134+0x3400] ;  /* 0x003400008610783b */ /* 0x000fe20000004200 */
        /* <DEDUP_REMOVED lines=50> */
[----:B------:R-:W2:Y:S01]  /*4250*/  MUFU.EX2 R51, R51 ;  /* 0x0000003300337308 */ /* 0x000ea20000000800 */
[----:B-1----:R-:W-:Y:S02]  /*4260*/  F2FP.BF16.F32.PACK_AB R20, R55, R56 ;  /* 0x000000383714723e */ /* 0x002fe400000010ff */
[----:B------:R-:W-:-:S05]  /*4270*/  FMNMX.FTZ R0, R45, R0, !PT ;  /* 0x000000002d007209 */ /* 0x000fca0007810000 */
[----:B------:R-:W1:Y:S01]  /*4280*/  SHFL.BFLY PT, R10, R0, 0x2, 0x1f ;  /* 0x0c401f00000a7f89 */ /* 0x000e6200000e0000 */
[----:B------:R-:W-:Y:S01]  /*4290*/  MUFU.EX2 R50, R50 ;  /* 0x0000003200327308 */ /* 0x000fe20000000800 */
[----:B--2---:R-:W-:-:S07]  /*42a0*/  F2FP.BF16.F32.PACK_AB R22, R51, R54 ;  /* 0x000000363316723e */ /* 0x004fce00000010ff */
        /* <DEDUP_REMOVED lines=24> */
[----:B------:R-:W-:Y:S01]  /*4430*/  F2FP.BF16.F32.PACK_AB R68, R122, R123 ;  /* 0x0000007b7a44723e */ /* 0x000fe200000010ff */
[--C-:B------:R-:W-:Y:S01]  /*4440*/  FFMA.FTZ R58, R74, UR6, -R47.reuse ;  /* 0x000000064a3a7c23 */ /* 0x100fe2000801082f */
[----:B------:R-:W-:Y:S01]  /*4450*/  F2FP.BF16.F32.PACK_AB R70, R115, R121 ;  /* 0x000000797346723e */ /* 0x000fe200000010ff */
        /* <DEDUP_REMOVED lines=13> */
[----:B------:R-:W-:Y:S01]  /*4530*/  FADD.FTZ R122, R123, R122 ;  /* 0x0000007a7b7a7221 */ /* 0x000fe20000010000 */
[--C-:B------:R-:W-:Y:S01]  /*4540*/  FFMA.FTZ R104, R104, UR6, -R47.reuse ;  /* 0x0000000668687c23 */ /* 0x100fe2000801082f */
[--C-:B------:R-:W-:Y:S01]  /*4550*/  FFMA.FTZ R105, R105, UR6, -R47.reuse ;  /* 0x0000000669697c23 */ /* 0x100fe2000801082f */
[--C-:B------:R-:W-:Y:S01]  /*4560*/  FFMA.FTZ R103, R103, UR6, -R47.reuse ;  /* 0x0000000667677c23 */ /* 0x100fe2000801082f */
[----:B------:R-:W-:Y:S01]  /*4570*/  FADD.FTZ R122, R121, R122 ;  /* 0x0000007a797a7221 */ /* 0x000fe20000010000 */
[----:B------:R-:W-:Y:S01]  /*4580*/  FFMA.FTZ R158, R45, UR6, -R47 ;  /* 0x000000062d9e7c23 */ /* 0x000fe2000801082f */
[----:B------:R-:W5:Y:S01]  /*4590*/  MUFU.EX2 R118, R118 ;  /* 0x0000007600767308 */ /* 0x000f620000000800 */
[----:B---3--:R-:W-:Y:S01]  /*45a0*/  F2FP.BF16.F32.PACK_AB R69, R119, R120 ;  /* 0x000000787745723e */ /* 0x008fe200000010ff */
[----:B------:R-:W-:Y:S01]  /*45b0*/  FADD.FTZ R119, R120, R119 ;  /* 0x0000007778777221 */ /* 0x000fe20000010000 */
[----:B------:R-:W-:Y:S01]  /*45c0*/  FADD.FTZ R115, R115, R122 ;  /* 0x0000007a73737221 */ /* 0x000fe20000010000 */
[----:B------:R-:W-:-:S03]  /*45d0*/  FFMA.FTZ R46, R46, UR6, -R47 ;  /* 0x000000062e2e7c23 */ /* 0x000fc6000801082f */
[----:B------:R-:W-:Y:S01]  /*45e0*/  FADD.FTZ R115, R111, R115 ;  /* 0x000000736f737221 */ /* 0x000fe20000010000 */
[----:B------:R-:W3:Y:S01]  /*45f0*/  MUFU.EX2 R102, R102 ;  /* 0x0000006600667308 */ /* 0x000ee20000000800 */
[----:B----4-:R-:W-:-:S07]  /*4600*/  FADD.FTZ R119, R116, R119 ;  /* 0x0000007774777221 */ /* 0x010fce0000010000 */
[----:B------:R-:W4:Y:S01]  /*4610*/  MUFU.EX2 R99, R99 ;  /* 0x0000006300637308 */ /* 0x000f220000000800 */
[C---:B-----5:R-:W-:Y:S01]  /*4620*/  F2FP.BF16.F32.PACK_AB R71, R118.reuse, R116 ;  /* 0x000000747647723e */ /* 0x060fe200000010ff */
[----:B------:R-:W-:-:S06]  /*4630*/  FADD.FTZ R118, R118, R119 ;  /* 0x0000007776767221 */ /* 0x000fcc0000010000 */
[----:B------:R-:W-:Y:S01]  /*4640*/  HMMA.16816.F32.BF16 R80, R68, R76, RZ ;  /* 0x0000004c4450723c */ /* 0x000fe200000418ff */
[----:B------:R-:W-:Y:S01]  /*4650*/  MUFU.EX2 R98, R98 ;  /* 0x0000006200627308 */ /* 0x000fe20000000800 */
[----:B---3--:R-:W-:-:S04]  /*4660*/  FADD.FTZ R118, R102, R118 ;  /* 0x0000007666767221 */ /* 0x008fc80000010000 */
[C---:B------:R-:W-:Y:S03]  /*4670*/  HMMA.16816.F32.BF16 R76, R68.reuse, R78, RZ ;  /* 0x0000004e444c723c */ /* 0x040fe600000418ff */
[----:B------:R-:W3:Y:S01]  /*4680*/  MUFU.EX2 R66, R66 ;  /* 0x0000004200427308 */ /* 0x000ee20000000800 */
[----:B----4-:R-:W-:Y:S02]  /*4690*/  FADD.FTZ R118, R99, R118 ;  /* 0x0000007663767221 */ /* 0x010fe40000010000 */
[C---:B-1----:R-:W-:Y:S05]  /*46a0*/  HMMA.16816.F32.BF16 R72, R68.reuse, R8, RZ ;  /* 0x000000084448723c */ /* 0x042fea00000418ff */
[----:B------:R-:W1:Y:S01]  /*46b0*/  MUFU.EX2 R58, R58 ;  /* 0x0000003a003a7308 */ /* 0x000e620000000800 */
[----:B------:R-:W-:Y:S01]  /*46c0*/  HMMA.16816.F32.BF16 R68, R68, R10, RZ ;  /* 0x0000000a4444723c */ /* 0x000fe200000418ff */
[C---:B------:R-:W-:Y:S01]  /*46d0*/  F2FP.BF16.F32.PACK_AB R8, R101.reuse, R111 ;  /* 0x0000006f6508723e */ /* 0x040fe200000010ff */
[----:B------:R-:W-:Y:S01]  /*46e0*/  FADD.FTZ R101, R101, R115 ;  /* 0x0000007365657221 */ /* 0x000fe20000010000 */
[----:B------:R-:W-:-:S03]  /*46f0*/  F2FP.BF16.F32.PACK_AB R9, R99, R102 ;  /* 0x000000666309723e */ /* 0x000fc600000010ff */
[----:B------:R-:W-:Y:S01]  /*4700*/  FADD.FTZ R101, R97, R101 ;  /* 0x0000006561657221 */ /* 0x000fe20000010000 */
[C---:B------:R-:W-:Y:S01]  /*4710*/  F2FP.BF16.F32.PACK_AB R10, R63.reuse, R97 ;  /* 0x000000613f0a723e */ /* 0x040fe200000010ff */
[----:B------:R-:W4:Y:S01]  /*4720*/  MUFU.EX2 R60, R60 ;  /* 0x0000003c003c7308 */ /* 0x000f220000000800 */
[----:B---3--:R-:W-:Y:S01]  /*4730*/  F2FP.BF16.F32.PACK_AB R11, R66, R98 ;  /* 0x00000062420b723e */ /* 0x008fe200000010ff */
[----:B------:R-:W-:Y:S01]  /*4740*/  FADD.FTZ R98, R98, R118 ;  /* 0x0000007662627221 */ /* 0x000fe20000010000 */
[----:B------:R-:W-:-:S03]  /*4750*/  FADD.FTZ R101, R63, R101 ;  /* 0x000000653f657221 */ /* 0x000fc60000010000 */
[----:B------:R-:W-:Y:S01]  /*4760*/  FADD.FTZ R98, R66, R98 ;  /* 0x0000006242627221 */ /* 0x000fe20000010000 */
[----:B------:R-:W-:Y:S01]  /*4770*/  FADD.FTZ R101, R56, R101 ;  /* 0x0000006538657221 */ /* 0x000fe20000010000 */
[----:B------:R-:W3:Y:S01]  /*4780*/  MUFU.EX2 R57, R57 ;  /* 0x0000003900397308 */ /* 0x000ee20000000800 */
[----:B------:R-:W-:Y:S01]  /*4790*/  HMMA.16816.F32.BF16 R80, R8, R16, R80 ;  /* 0x000000100850723c */ /* 0x000fe20000041850 */
[----:B-1----:R-:W-:Y:S01]  /*47a0*/  FADD.FTZ R98, R58, R98 ;  /* 0x000000623a627221 */ /* 0x002fe20000010000 */
[----:B------:R-:W-:-:S04]  /*47b0*/  FADD.FTZ R55, R55, R101 ;  /* 0x0000006537377221 */ /* 0x000fc80000010000 */
[C---:B------:R-:W-:Y:S01]  /*47c0*/  HMMA.16816.F32.BF16 R76, R8.reuse, R18, R76 ;  /* 0x00000012084c723c */ /* 0x040fe2000004184c */
[----:B------:R-:W1:Y:S01]  /*47d0*/  MUFU.EX2 R61, R61 ;  /* 0x0000003d003d7308 */ /* 0x000e620000000800 */
[----:B------:R-:W5:Y:S01]  /*47e0*/  LDSM.16.MT88.4 R16, [R134+0x3c00] ;  /* 0x003c00008610783b */ /* 0x000f620000004200 */
[C---:B----4-:R-:W-:Y:S01]  /*47f0*/  F2FP.BF16.F32.PACK_AB R21, R60.reuse, R58 ;  /* 0x0000003a3c15723e */ /* 0x050fe200000010ff */
[----:B------:R-:W-:Y:S01]  /*4800*/  FADD.FTZ R60, R60, R98 ;  /* 0x000000623c3c7221 */ /* 0x000fe20000010000 */
[----:B------:R-:W-:Y:S01]  /*4810*/  FADD.FTZ R55, R54, R55 ;  /* 0x0000003736377221 */ /* 0x000fe20000010000 */
[----:B------:R-:W-:Y:S03]  /*4820*/  HMMA.16816.F32.BF16 R72, R8, R12, R72 ;  /* 0x0000000c0848723c */ /* 0x000fe60000041848 */
[----:B------:R-:W-:Y:S01]  /*4830*/  MUFU.EX2 R3, R3 ;  /* 0x0000000300037308 */ /* 0x000fe20000000800 */
[----:B---3--:R-:W-:-:S02]  /*4840*/  FADD.FTZ R60, R57, R60 ;  /* 0x0000003c393c7221 */ /* 0x008fc40000010000 */
[----:B------:R-:W-:Y:S01]  /*4850*/  HMMA.16816.F32.BF16 R68, R8, R14, R68 ;  /* 0x0000000e0844723c */ /* 0x000fe20000041844 */
[----:B------:R-:W3:Y:S04]  /*4860*/  LDSM.16.MT88.4 R12, [R133+0x3c00] ;  /* 0x003c0000850c783b */ /* 0x000ee80000004200 */
[----:B------:R-:W4:Y:S01]  /*4870*/  MUFU.EX2 R59, R59 ;  /* 0x0000003b003b7308 */ /* 0x000f220000000800 */
[C---:B-1----:R-:W-:Y:S01]  /*4880*/  F2FP.BF16.F32.PACK_AB R23, R61.reuse, R57 ;  /* 0x000000393d17723e */ /* 0x042fe200000010ff */
[----:B------:R-:W-:Y:S01]  /*4890*/  FADD.FTZ R61, R61, R60 ;  /* 0x0000003c3d3d7221 */ /* 0x000fe20000010000 */
[----:B------:R-:W-:Y:S02]  /*48a0*/  F2FP.BF16.F32.PACK_AB R8, R49, R50 ;  /* 0x000000323108723e */ /* 0x000fe400000010ff */
[----:B------:R-:W-:-:S03]  /*48b0*/  F2FP.BF16.F32.PACK_AB R10, R44, R48 ;  /* 0x000000302c0a723e */ /* 0x000fc600000010ff */
[----:B------:R-:W-:Y:S01]  /*48c0*/  MUFU.EX2 R100, R100 ;  /* 0x0000006400647308 */ /* 0x000fe20000000800 */
[C---:B--2---:R-:W-:Y:S06]  /*48d0*/  HMMA.16816.F32.BF16 R80, R20.reuse, R4, R80 ;  /* 0x000000041450723c */ /* 0x044fec0000041850 */
[----:B------:R-:W-:Y:S01]  /*48e0*/  HMMA.16816.F32.BF16 R76, R20, R6, R76 ;  /* 0x00000006144c723c */ /* 0x000fe2000004184c */
[----:B------:R-:W1:Y:S01]  /*48f0*/  MUFU.EX2 R112, R112 ;  /* 0x0000007000707308 */ /* 0x000e620000000800 */
[----:B------:R-:W2:Y:S01]  /*4900*/  LDSM.16.MT88.4 R4, [R134+0x4000] ;  /* 0x004000008604783b */ /* 0x000ea20000004200 */
[----:B----4-:R-:W-:Y:S01]  /*4910*/  F2FP.BF16.F32.PACK_AB R9, R59, R3 ;  /* 0x000000033b09723e */ /* 0x010fe200000010ff */
[----:B------:R-:W-:-:S02]  /*4920*/  FADD.FTZ R3, R3, R61 ;  /* 0x0000003d03037221 */ /* 0x000fc40000010000 */
[C---:B------:R-:W-:Y:S02]  /*4930*/  HMMA.16816.F32.BF16 R72, R20.reuse, R24, R72 ;  /* 0x000000181448723c */ /* 0x040fe40000041848 */
[----:B------:R-:W-:Y:S01]  /*4940*/  FADD.FTZ R59, R59, R3 ;  /* 0x000000033b3b7221 */ /* 0x000fe20000010000 */
[----:B------:R-:W4:Y:S03]  /*4950*/  MUFU.EX2 R110, R110 ;  /* 0x0000006e006e7308 */ /* 0x000f260000000800 */
[----:B------:R-:W-:Y:S01]  /*4960*/  HMMA.16816.F32.BF16 R68, R20, R26, R68 ;  /* 0x0000001a1444723c */ /* 0x000fe20000041844 */
[----:B------:R-:W2:Y:S01]  /*4970*/  LDSM.16.MT88.4 R20, [R133+0x4000] ;  /* 0x004000008514783b */ /* 0x000ea20000004200 */
[----:B------:R-:W-:-:S03]  /*4980*/  FFMA.FTZ R25, R107, UR6, -R47 ;  /* 0x000000066b197c23 */ /* 0x000fc6000801082f */
[----:B------:R-:W3:Y:S01]  /*4990*/  MUFU.EX2 R114, R114 ;  /* 0x0000007200727308 */ /* 0x000ee20000000800 */
[----:B-1----:R-:W-:Y:S01]  /*49a0*/  F2FP.BF16.F32.PACK_AB R11, R112, R100 ;  /* 0x00000064700b723e */ /* 0x002fe200000010ff */
[--C-:B------:R-:W-:Y:S01]  /*49b0*/  FFMA.FTZ R26, R106, UR6, -R47.reuse ;  /* 0x000000066a1a7c23 */ /* 0x100fe2000801082f */
[--C-:B------:R-:W-:Y:S01]  /*49c0*/  FFMA.FTZ R27, R109, UR6, -R47.reuse ;  /* 0x000000066d1b7c23 */ /* 0x100fe2000801082f */
[----:B------:R-:W-:Y:S01]  /*49d0*/  FFMA.FTZ R106, R108, UR6, -R47 ;  /* 0x000000066c6a7c23 */ /* 0x000fe2000801082f */
[----:B------:R-:W-:-:S03]  /*49e0*/  FADD.FTZ R100, R100, R59 ;  /* 0x0000003b64647221 */ /* 0x000fc60000010000 */
[----:B------:R-:W-:Y:S01]  /*49f0*/  MUFU.EX2 R24, R113 ;  /* 0x0000007100187308 */ /* 0x000fe20000000800 */
[----:B-----5:R-:W-:Y:S01]  /*4a00*/  HMMA.16816.F32.BF16 R80, R8, R16, R80 ;  /* 0x000000100850723c */ /* 0x020fe20000041850 */
[----:B------:R-:W-:-:S04]  /*4a10*/  FADD.FTZ R100, R112, R100 ;  /* 0x0000006470647221 */ /* 0x000fc80000010000 */
[----:B----4-:R-:W-:Y:S01]  /*4a20*/  FADD.FTZ R100, R110, R100 ;  /* 0x000000646e647221 */ /* 0x010fe20000010000 */
[C---:B------:R-:W-:Y:S01]  /*4a30*/  HMMA.16816.F32.BF16 R76, R8.reuse, R18, R76 ;  /* 0x00000012084c723c */ /* 0x040fe2000004184c */
[----:B------:R-:W1:Y:S01]  /*4a40*/  MUFU.EX2 R25, R25 ;  /* 0x0000001900197308 */ /* 0x000e620000000800 */
[----:B------:R-:W4:Y:S04]  /*4a50*/  LDSM.16.MT88.4 R16, [R134+0x4400] ;  /* 0x004400008610783b */ /* 0x000f280000004200 */
[C---:B---3--:R-:W-:Y:S03]  /*4a60*/  HMMA.16816.F32.BF16 R72, R8.reuse, R12, R72 ;  /* 0x0000000c0848723c */ /* 0x048fe60000041848 */
[----:B------:R-:W3:Y:S03]  /*4a70*/  MUFU.EX2 R38, R38 ;  /* 0x0000002600267308 */ /* 0x000ee60000000800 */
[----:B------:R-:W-:Y:S01]  /*4a80*/  HMMA.16816.F32.BF16 R68, R8, R14, R68 ;  /* 0x0000000e0844723c */ /* 0x000fe20000041844 */
[----:B------:R-:W5:Y:S04]  /*4a90*/  LDSM.16.MT88.4 R12, [R133+0x4400] ;  /* 0x00440000850c783b */ /* 0x000f680000004200 */
[----:B------:R-:W-:Y:S02]  /*4aa0*/  MUFU.EX2 R37, R37 ;  /* 0x0000002500257308 */ /* 0x000fe40000000800 */
[----:B------:R-:W-:-:S02]  /*4ab0*/  F2FP.BF16.F32.PACK_AB R8, R42, R43 ;  /* 0x0000002b2a08723e */ /* 0x000fc400000010ff */
[C---:B------:R-:W-:Y:S01]  /*4ac0*/  F2FP.BF16.F32.PACK_AB R9, R114.reuse, R110 ;  /* 0x0000006e7209723e */ /* 0x040fe200000010ff */
[----:B------:R-:W-:Y:S01]  /*4ad0*/  FADD.FTZ R114, R114, R100 ;  /* 0x0000006472727221 */ /* 0x000fe20000010000 */
[----:B------:R-:W-:Y:S02]  /*4ae0*/  F2FP.BF16.F32.PACK_AB R10, R40, R41 ;  /* 0x00000029280a723e */ /* 0x000fe400000010ff */
[----:B-1----:R-:W-:Y:S01]  /*4af0*/  F2FP.BF16.F32.PACK_AB R11, R25, R24 ;  /* 0x00000018190b723e */ /* 0x002fe200000010ff */
[----:B------:R-:W1:Y:S01]  /*4b00*/  MUFU.EX2 R36, R36 ;  /* 0x0000002400247308 */ /* 0x000e620000000800 */
[----:B------:R-:W-:-:S04]  /*4b10*/  FADD.FTZ R114, R24, R114 ;  /* 0x0000007218727221 */ /* 0x000fc80000010000 */
[----:B------:R-:W-:Y:S01]  /*4b20*/  FADD.FTZ R114, R25, R114 ;  /* 0x0000007219727221 */ /* 0x000fe20000010000 */
[C---:B--2---:R-:W-:Y:S02]  /*4b30*/  HMMA.16816.F32.BF16 R80, R8.reuse, R4, R80 ;  /* 0x000000040850723c */ /* 0x044fe40000041850 */
[----:B------:R-:W-:Y:S04]  /*4b40*/  MUFU.EX2 R26, R26 ;  /* 0x0000001a001a7308 */ /* 0x000fe80000000800 */
[----:B------:R-:W-:Y:S01]  /*4b50*/  HMMA.16816.F32.BF16 R76, R8, R6, R76 ;  /* 0x00000006084c723c */ /* 0x000fe2000004184c */
[----:B---3--:R-:W-:-:S03]  /*4b60*/  F2FP.BF16.F32.PACK_AB R4, R38, R39 ;  /* 0x000000272604723e */ /* 0x008fc600000010ff */
[----:B------:R-:W2:Y:S02]  /*4b70*/  MUFU.EX2 R27, R27 ;  /* 0x0000001b001b7308 */ /* 0x000ea40000000800 */
[----:B------:R-:W-:Y:S01]  /*4b80*/  HMMA.16816.F32.BF16 R72, R8, R20, R72 ;  /* 0x000000140848723c */ /* 0x000fe20000041848 */
[----:B-1----:R-:W-:-:S05]  /*4b90*/  F2FP.BF16.F32.PACK_AB R6, R36, R37 ;  /* 0x000000252406723e */ /* 0x002fca00000010ff */
[----:B------:R-:W-:Y:S01]  /*4ba0*/  MUFU.EX2 R106, R106 ;  /* 0x0000006a006a7308 */ /* 0x000fe20000000800 */
[----:B------:R-:W-:Y:S01]  /*4bb0*/  HMMA.16816.F32.BF16 R68, R8, R22, R68 ;  /* 0x000000160844723c */ /* 0x000fe20000041844 */
[----:B------:R-:W1:Y:S01]  /*4bc0*/  LDSM.16.MT88.4 R8, [R134+0x4800] ;  /* 0x004800008608783b */ /* 0x000e620000004200 */
[----:B------:R-:W-:-:S05]  /*4bd0*/  FFMA.FTZ R21, R67, UR6, -R47 ;  /* 0x0000000643157c23 */ /* 0x000fca000801082f */
[----:B------:R-:W3:Y:S01]  /*4be0*/  MUFU.EX2 R104, R104 ;  /* 0x0000006800687308 */ /* 0x000ee20000000800 */
[--C-:B------:R-:W-:Y:S01]  /*4bf0*/  FFMA.FTZ R23, R53, UR6, -R47.reuse ;  /* 0x0000000635177c23 */ /* 0x100fe2000801082f */
[----:B------:R-:W-:Y:S01]  /*4c00*/  FFMA.FTZ R53, R52, UR6, -R47 ;  /* 0x0000000634357c23 */ /* 0x000fe2000801082f */
[----:B------:R-:W-:Y:S01]  /*4c10*/  FADD.FTZ R52, R51, R55 ;  /* 0x0000003733347221 */ /* 0x000fe20000010000 */
[----:B--2---:R-:W-:Y:S01]  /*4c20*/  F2FP.BF16.F32.PACK_AB R5, R27, R26 ;  /* 0x0000001a1b05723e */ /* 0x004fe200000010ff */
[----:B------:R-:W-:Y:S01]  /*4c30*/  FFMA.FTZ R22, R65, UR6, -R47 ;  /* 0x0000000641167c23 */ /* 0x000fe2000801082f */
[----:B------:R-:W-:Y:S01]  /*4c40*/  FADD.FTZ R26, R26, R114 ;  /* 0x000000721a1a7221 */ /* 0x000fe20000010000 */
[----:B------:R-:W-:Y:S01]  /*4c50*/  FADD.FTZ R50, R50, R52 ;  /* 0x0000003432327221 */ /* 0x000fe20000010000 */
[----:B------:R-:W-:Y:S02]  /*4c60*/  MUFU.EX2 R35, R35 ;  /* 0x0000002300237308 */ /* 0x000fe40000000800 */
[----:B------:R-:W-:Y:S01]  /*4c70*/  FADD.FTZ R26, R27, R26 ;  /* 0x0000001a1b1a7221 */ /* 0x000fe20000010000 */
        /* <DEDUP_REMOVED lines=8> */
[----:B------:R-:W-:Y:S01]  /*4d00*/  MUFU.EX2 R33, R33 ;  /* 0x0000002100217308 */ /* 0x000fe20000000800 */
[----:B----4-:R-:W-:Y:S02]  /*4d10*/  HMMA.16816.F32.BF16 R80, R4, R16, R80 ;  /* 0x000000100450723c */ /* 0x010fe40000041850 */
[----:B------:R-:W-:-:S04]  /*4d20*/  FADD.FTZ R43, R42, R43 ;  /* 0x0000002b2a2b7221 */ /* 0x000fc80000010000 */
[----:B------:R-:W-:Y:S01]  /*4d30*/  HMMA.16816.F32.BF16 R76, R4, R18, R76 ;  /* 0x00000012044c723c */ /* 0x000fe2000004184c */
[----:B------:R-:W3:Y:S01]  /*4d40*/  MUFU.EX2 R32, R32 ;  /* 0x0000002000207308 */ /* 0x000ee20000000800 */
[----:B------:R-:W4:Y:S01]  /*4d50*/  LDSM.16.MT88.4 R16, [R133+0x4800] ;  /* 0x004800008510783b */ /* 0x000f220000004200 */
[----:B------:R-:W-:-:S03]  /*4d60*/  FADD.FTZ R41, R41, R43 ;  /* 0x0000002b29297221 */ /* 0x000fc60000010000 */
[C---:B-----5:R-:W-:Y:S01]  /*4d70*/  HMMA.16816.F32.BF16 R72, R4.reuse, R12, R72 ;  /* 0x0000000c0448723c */ /* 0x060fe20000041848 */
[----:B------:R-:W-:Y:S02]  /*4d80*/  FADD.FTZ R41, R40, R41 ;  /* 0x0000002928297221 */ /* 0x000fe40000010000 */
[----:B------:R-:W-:Y:S02]  /*4d90*/  MUFU.EX2 R105, R105 ;  /* 0x0000006900697308 */ /* 0x000fe40000000800 */
[----:B------:R-:W-:Y:S01]  /*4da0*/  FADD.FTZ R39, R39, R41 ;  /* 0x0000002927277221 */ /* 0x000fe20000010000 */
[----:B------:R-:W-:Y:S01]  /*4db0*/  HMMA.16816.F32.BF16 R68, R4, R14, R68 ;  /* 0x0000000e0444723c */ /* 0x000fe20000041844 */
[----:B------:R-:W5:Y:S02]  /*4dc0*/  LDSM.16.MT88.4 R12, [R134+0x4c00] ;  /* 0x004c0000860c783b */ /* 0x000f640000004200 */
[----:B------:R-:W-:Y:S02]  /*4dd0*/  FADD.FTZ R39, R38, R39 ;  /* 0x0000002726277221 */ /* 0x000fe40000010000 */
        /* <DEDUP_REMOVED lines=10> */
[----:B------:R-:W-:Y:S01]  /*4e80*/  FADD.FTZ R105, R105, R106 ;  /* 0x0000006a69697221 */ /* 0x000fe20000010000 */
[----:B------:R-:W-:-:S03]  /*4e90*/  FADD.FTZ R33, R33, R35 ;  /* 0x0000002321217221 */ /* 0x000fc60000010000 */
[----:B------:R-:W-:Y:S01]  /*4ea0*/  FADD.FTZ R105, R20, R105 ;  /* 0x0000006914697221 */ /* 0x000fe20000010000 */
[----:B------:R-:W-:Y:S01]  /*4eb0*/  FADD.FTZ R33, R32, R33 ;  /* 0x0000002120217221 */ /* 0x000fe20000010000 */
[----:B------:R-:W1:Y:S08]  /*4ec0*/  MUFU.EX2 R31, R31 ;  /* 0x0000001f001f7308 */ /* 0x000e700000000800 */
[----:B------:R-:W3:Y:S01]  /*4ed0*/  MUFU.EX2 R23, R23 ;  /* 0x0000001700177308 */ /* 0x000ee20000000800 */
[----:B--2---:R-:W-:Y:S01]  /*4ee0*/  F2FP.BF16.F32.PACK_AB R7, R22, R21 ;  /* 0x000000151607723e */ /* 0x004fe200000010ff */
[----:B------:R-:W-:-:S04]  /*4ef0*/  FADD.FTZ R21, R21, R105 ;  /* 0x0000006915157221 */ /* 0x000fc80000010000 */
[----:B------:R-:W-:Y:S02]  /*4f00*/  FADD.FTZ R21, R22, R21 ;  /* 0x0000001516157221 */ /* 0x000fe40000010000 */
[----:B------:R-:W-:Y:S01]  /*4f10*/  HMMA.16816.F32.BF16 R80, R4, R8, R80 ;  /* 0x000000080450723c */ /* 0x000fe20000041850 */
[----:B------:R-:W2:Y:S01]  /*4f20*/  MUFU.EX2 R30, R30 ;  /* 0x0000001e001e7308 */ /* 0x000ea20000000800 */
[----:B-1----:R-:W-:-:S04]  /*4f30*/  FADD.FTZ R33, R31, R33 ;  /* 0x000000211f217221 */ /* 0x002fc80000010000 */
[C---:B------:R-:W-:Y:S01]  /*4f40*/  HMMA.16816.F32.BF16 R76, R4.reuse, R10, R76 ;  /* 0x0000000a044c723c */ /* 0x040fe2000004184c */
[----:B------:R-:W1:Y:S02]  /*4f50*/  LDSM.16.MT88.4 R8, [R133+0x4c00] ;  /* 0x004c00008508783b */ /* 0x000e640000004200 */
[----:B------:R-:W5:Y:S01]  /*4f60*/  MUFU.EX2 R29, R29 ;  /* 0x0000001d001d7308 */ /* 0x000f620000000800 */
[----:B---3--:R-:W-:Y:S02]  /*4f70*/  FADD.FTZ R21, R23, R21 ;  /* 0x0000001517157221 */ /* 0x008fe40000010000 */
[C---:B----4-:R-:W-:Y:S05]  /*4f80*/  HMMA.16816.F32.BF16 R72, R4.reuse, R16, R72 ;  /* 0x000000100448723c */ /* 0x050fea0000041848 */
[----:B------:R-:W3:Y:S01]  /*4f90*/  MUFU.EX2 R159, R159 ;  /* 0x0000009f009f7308 */ /* 0x000ee20000000800 */
[----:B------:R-:W-:Y:S01]  /*4fa0*/  HMMA.16816.F32.BF16 R68, R4, R18, R68 ;  /* 0x000000120444723c */ /* 0x000fe20000041844 */
[----:B--2---:R-:W-:-:S06]  /*4fb0*/  FADD.FTZ R33, R30, R33 ;  /* 0x000000211e217221 */ /* 0x004fcc0000010000 */
[----:B------:R-:W2:Y:S01]  /*4fc0*/  MUFU.EX2 R51, R53 ;  /* 0x0000003500337308 */ /* 0x000ea20000000800 */
[----:B------:R-:W-:Y:S01]  /*4fd0*/  F2FP.BF16.F32.PACK_AB R4, R30, R31 ;  /* 0x0000001f1e04723e */ /* 0x000fe200000010ff */
[----:B-----5:R-:W-:-:S06]  /*4fe0*/  FADD.FTZ R33, R29, R33 ;  /* 0x000000211d217221 */ /* 0x020fcc0000010000 */
[----:B------:R-:W4:Y:S01]  /*4ff0*/  MUFU.EX2 R3, R46 ;  /* 0x0000002e00037308 */ /* 0x000f220000000800 */
[C---:B---3--:R-:W-:Y:S01]  /*5000*/  F2FP.BF16.F32.PACK_AB R6, R159.reuse, R29 ;  /* 0x0000001d9f06723e */ /* 0x048fe200000010ff */
[----:B------:R-:W-:-:S06]  /*5010*/  FADD.FTZ R159, R159, R33 ;  /* 0x000000219f9f7221 */ /* 0x000fcc0000010000 */
[----:B------:R-:W3:Y:S01]  /*5020*/  MUFU.EX2 R158, R158 ;  /* 0x0000009e009e7308 */ /* 0x000ee20000000800 */
[C---:B--2---:R-:W-:Y:S01]  /*5030*/  F2FP.BF16.F32.PACK_AB R5, R51.reuse, R23 ;  /* 0x000000173305723e */ /* 0x044fe200000010ff */
[----:B------:R-:W-:-:S04]  /*5040*/  FADD.FTZ R21, R51, R21 ;  /* 0x0000001533157221 */ /* 0x000fc80000010000 */
[----:B----4-:R-:W-:Y:S01]  /*5050*/  FADD.FTZ R21, R3, R21 ;  /* 0x0000001503157221 */ /* 0x010fe20000010000 */
[----:B---3--:R-:W-:-:S03]  /*5060*/  F2FP.BF16.F32.PACK_AB R7, R158, R3 ;  /* 0x000000039e07723e */ /* 0x008fc600000010ff */
[----:B------:R-:W-:-:S04]  /*5070*/  FADD.FTZ R158, R158, R21 ;  /* 0x000000159e9e7221 */ /* 0x000fc80000010000 */
[C---:B------:R-:W-:Y:S06]  /*5080*/  HMMA.16816.F32.BF16 R80, R4.reuse, R12, R80 ;  /* 0x0000000c0450723c */ /* 0x040fec0000041850 */
        /* <DEDUP_REMOVED lines=52> */
[----:B------:R-:W-:Y:S02]  /*53d0*/  IMAD.WIDE R8, R5, 0x4, R150 ;  /* 0x0000000405087825 */ /* 0x000fe400078e0296 */
        /* <DEDUP_REMOVED lines=17> */
.L_x_4815:
[----:B------:R-:W-:-:S04]  /*54f0*/  LEA R3, -R90, RZ, 0x7 ;  /* 0x000000ff5a037211 */ /* 0x000fc800078e39ff */
[----:B------:R-:W-:-:S07]  /*5500*/  SHF.R.S32.HI R4, RZ, 0x1f, R3 ;  /* 0x0000001fff047819 */ /* 0x000fce0000011403 */
.L_x_4816:
[C---:B------:R-:W-:Y:S01]  /*5510*/  IMAD.SHL.U32 R5, R90.reuse, 0x40, RZ ;  /* 0x000000405a057824 */ /* 0x040fe200078e00ff */
[----:B------:R-:W-:Y:S02]  /*5520*/  LEA R142, P1, R3, R142, 0x1 ;  /* 0x0000008e038e7211 */ /* 0x000fe400078208ff */
[----:B------:R-:W-:Y:S02]  /*5530*/  SHF.L.U64.HI R91, R90, 0x6, R91 ;  /* 0x000000065a5b7819 */ /* 0x000fe4000001025b */
[----:B------:R-:W-:Y:S01]  /*5540*/  IADD3 R6, P0, R5, R142, RZ ;  /* 0x0000008e05067210 */ /* 0x000fe20007f1e0ff */
[----:B------:R-:W-:Y:S01]  /*5550*/  IMAD.MOV.U32 R10, RZ, RZ, R142 ;  /* 0x000000ffff0a7224 */ /* 0x000fe200078e008e */
        /* <DEDUP_REMOVED lines=13> */
[C---:B------:R-:W-:Y:S01]  /*5630*/  ISETP.GE.AND P0, PT, R98.reuse, R95, PT ;  /* 0x0000005f6200720c */ /* 0x040fe20003f06270 */
[C---:B------:R-:W-:Y:S01]  /*5640*/  VIADD R60, R98.reuse, 0x9 ;  /* 0x00000009623c7836 */ /* 0x040fe20000000000 */
[----:B------:R-:W-:Y:S01]  /*5650*/  LDGSTS.E.BYPASS.LTC128B.128 [R145+0x3800], desc[UR12][R6.64] ;  /* 0x0380000006917fae */ /* 0x000fe2000b901d4c */
[----:B------:R-:W-:-:S03]  /*5660*/  ISETP.GE.AND P2, PT, R98, R94, PT ;  /* 0x0000005e6200720c */ /* 0x000fc60003f46270 */
[----:B------:R1:W-:Y:S04]  /*5670*/  LDGSTS.E.BYPASS.LTC128B.128 [R145+0x4000], desc[UR12][R4.64] ;  /* 0x0400000004917fae */ /* 0x0003e8000b901d4c */
[----:B------:R2:W-:Y:S04]  /*5680*/  LDGSTS.E.BYPASS.LTC128B.128 [R145+0x4800], desc[UR12][R8.64] ;  /* 0x0480000008917fae */ /* 0x0005e8000b901d4c */
[----:B------:R-:W-:Y:S04]  /*5690*/  LDSM.16.M88.4 R52, [R138] ;  /* 0x000000008a34783b */ /* 0x000fe80000000200 */
[----:B------:R-:W3:Y:S04]  /*56a0*/  LDSM.16.M88.4 R20, [R136+0x1000] ;  /* 0x001000008814783b */ /* 0x000ee80000000200 */
[----:B------:R-:W4:Y:S04]  /*56b0*/  LDSM.16.M88.4 R12, [R136+0x1400] ;  /* 0x00140000880c783b */ /* 0x000f280000000200 */
[----:B------:R-:W-:Y:S04]  /*56c0*/  LDSM.16.M88.4 R44, [R137] ;  /* 0x00000000892c783b */ /* 0x000fe80000000200 */
[----:B------:R-:W-:Y:S04]  /*56d0*/  LDSM.16.M88.4 R56, [R135] ;  /* 0x000000008738783b */ /* 0x000fe80000000200 */
[----:B-1----:R-:W2:Y:S04]  /*56e0*/  LDSM.16.M88.4 R4, [R136+0x1800] ;  /* 0x001800008804783b */ /* 0x002ea80000000200 */
[----:B------:R-:W1:Y:S04]  /*56f0*/  LDSM.16.M88.4 R32, [R132] ;  /* 0x000000008420783b */ /* 0x000e680000000200 */
[----:B------:R-:W5:Y:S04]  /*5700*/  LDSM.16.M88.4 R36, [R131] ;  /* 0x000000008324783b */ /* 0x000f680000000200 */
[----:B------:R-:W5:Y:S04]  /*5710*/  LDSM.16.M88.4 R28, [R136+0x1c00] ;  /* 0x001c0000881c783b */ /* 0x000f680000000200 */
[----:B------:R-:W5:Y:S04]  /*5720*/  LDSM.16.M88.4 R48, [R136+0x2000] ;  /* 0x002000008830783b */ /* 0x000f680000000200 */
[----:B------:R-:W5:Y:S01]  /*5730*/  LDSM.16.M88.4 R40, [R130] ;  /* 0x000000008228783b */ /* 0x000f620000000200 */
[C---:B---3--:R-:W-:Y:S03]  /*5740*/  HMMA.16816.F32.BF16 R24, R52.reuse, R20, RZ ;  /* 0x000000143418723c */ /* 0x048fe600000418ff */
[----:B------:R-:W0:Y:S03]  /*5750*/  LDGDEPBAR ;  /* 0x00000000000079af */ /* 0x000e260000000000 */
[C---:B------:R-:W-:Y:S06]  /*5760*/  HMMA.16816.F32.BF16 R20, R52.reuse, R22, RZ ;  /* 0x000000163414723c */ /* 0x040fec00000418ff */
[C---:B----4-:R-:W-:Y:S06]  /*5770*/  HMMA.16816.F32.BF16 R16, R52.reuse, R12, RZ ;  /* 0x0000000c3410723c */ /* 0x050fec00000418ff */
[C---:B--2---:R-:W-:Y:S06]  /*5780*/  HMMA.16816.F32.BF16 R8, R52.reuse, R4, RZ ;  /* 0x000000043408723c */ /* 0x044fec00000418ff */
[C---:B------:R-:W-:Y:S06]  /*5790*/  HMMA.16816.F32.BF16 R12, R52.reuse, R14, RZ ;  /* 0x0000000e340c723c */ /* 0x040fec00000418ff */
[----:B------:R-:W-:Y:S06]  /*57a0*/  HMMA.16816.F32.BF16 R4, R52, R6, RZ ;  /* 0x000000063404723c */ /* 0x000fec00000418ff */
[C---:B------:R-:W-:Y:S06]  /*57b0*/  HMMA.16816.F32.BF16 R24, R44.reuse, R56, R24 ;  /* 0x000000382c18723c */ /* 0x040fec0000041818 */
[C---:B------:R-:W-:Y:S01]  /*57c0*/  HMMA.16816.F32.BF16 R20, R44.reuse, R58, R20 ;  /* 0x0000003a2c14723c */ /* 0x040fe20000041814 */
[----:B------:R-:W2:Y:S05]  /*57d0*/  LDSM.16.M88.4 R56, [R136+0x2400] ;  /* 0x002400008838783b */ /* 0x000eaa0000000200 */
[C---:B-1----:R-:W-:Y:S06]  /*57e0*/  HMMA.16816.F32.BF16 R16, R44.reuse, R32, R16 ;  /* 0x000000202c10723c */ /* 0x042fec0000041810 */
[C---:B-----5:R-:W-:Y:S06]  /*57f0*/  HMMA.16816.F32.BF16 R8, R44.reuse, R36, R8 ;  /* 0x000000242c08723c */ /* 0x060fec0000041808 */
[----:B------:R-:W-:Y:S01]  /*5800*/  HMMA.16816.F32.BF16 R12, R44, R34, R12 ;  /* 0x000000222c0c723c */ /* 0x000fe2000004180c */
[----:B------:R-:W-:-:S02]  /*5810*/  LOP3.LUT R36, R3, 0x8, R96, 0xfe, !PT ;  /* 0x0000000803247812 */ /* 0x000fc400078efe60 */
[----:B------:R-:W-:Y:S01]  /*5820*/  FSEL R102, R24, -INF , !P0 ;  /* 0xff80000018667808 */ /* 0x000fe20004000000 */
[----:B------:R-:W-:Y:S01]  /*5830*/  VIADD R24, R98, 0x11 ;  /* 0x0000001162187836 */ /* 0x000fe20000000000 */
[CC--:B------:R-:W-:Y:S01]  /*5840*/  ISETP.GE.AND P1, PT, R36.reuse, R95.reuse, PT ;  /* 0x0000005f2400720c */ /* 0x0c0fe20003f26270 */
[----:B------:R-:W-:Y:S01]  /*5850*/  HMMA.16816.F32.BF16 R4, R44, R38, R4 ;  /* 0x000000262c04723c */ /* 0x000fe20000041804 */
[----:B------:R-:W-:Y:S02]  /*5860*/  ISETP.GE.AND P4, PT, R36, R94, PT ;  /* 0x0000005e2400720c */ /* 0x000fe40003f86270 */
[----:B------:R-:W1:Y:S01]  /*5870*/  LDSM.16.M88.4 R36, [R129] ;  /* 0x000000008124783b */ /* 0x000e620000000200 */
[----:B------:R-:W-:Y:S02]  /*5880*/  FSEL R101, R26, -INF , !P2 ;  /* 0xff8000001a657808 */ /* 0x000fe40005000000 */
[----:B------:R-:W-:Y:S01]  /*5890*/  HMMA.16816.F32.BF16 R32, R52, R28, RZ ;  /* 0x0000001c3420723c */ /* 0x000fe200000418ff */
[----:B------:R-:W-:-:S02]  /*58a0*/  ISETP.GE.AND P0, PT, R60, R95, PT ;  /* 0x0000005f3c00720c */ /* 0x000fc40003f06270 */
[-C--:B------:R-:W-:Y:S02]  /*58b0*/  ISETP.GE.AND P2, PT, R60, R94.reuse, PT ;  /* 0x0000005e3c00720c */ /* 0x080fe40003f46270 */
[----:B------:R-:W-:Y:S01]  /*58c0*/  FSEL R109, R21, -INF , !P0 ;  /* 0xff800000156d7808 */ /* 0x000fe20004000000 */
[C---:B------:R-:W-:Y:S01]  /*58d0*/  HMMA.16816.F32.BF16 R60, R52.reuse, R48, RZ ;  /* 0x00000030343c723c */ /* 0x040fe200000418ff */
[----:B------:R-:W-:Y:S01]  /*58e0*/  VIADD R28, R98, 0x1 ;  /* 0x00000001621c7836 */ /* 0x000fe20000000000 */
[----:B------:R-:W-:Y:S02]  /*58f0*/  FSEL R118, R23, -INF , !P2 ;  /* 0xff80000017767808 */ /* 0x000fe40005000000 */
[----:B------:R-:W-:Y:S02]  /*5900*/  FSEL R110, R20, -INF , !P1 ;  /* 0xff800000146e7808 */ /* 0x000fe40004800000 */
[C---:B------:R-:W-:Y:S01]  /*5910*/  ISETP.GE.AND P5, PT, R28.reuse, R95, PT ;  /* 0x0000005f1c00720c */ /* 0x040fe20003fa6270 */
[----:B------:R-:W-:Y:S01]  /*5920*/  HMMA.16816.F32.BF16 R48, R52, R50, RZ ;  /* 0x000000323430723c */ /* 0x000fe200000418ff */
[----:B------:R-:W-:-:S02]  /*5930*/  ISETP.GE.AND P3, PT, R28, R94, PT ;  /* 0x0000005e1c00720c */ /* 0x000fc40003f66270 */
[----:B------:R-:W-:Y:S01]  /*5940*/  FSEL R107, R25, -INF , !P5 ;  /* 0xff800000196b7808 */ /* 0x000fe20006800000 */
[----:B------:R-:W-:Y:S01]  /*5950*/  VIADD R25, R98, 0x21 ;  /* 0x0000002162197836 */ /* 0x000fe20000000000 */
[----:B------:R-:W-:Y:S01]  /*5960*/  FSEL R106, R27, -INF , !P3 ;  /* 0xff8000001b6a7808 */ /* 0x000fe20005800000 */
[----:B------:R-:W-:Y:S01]  /*5970*/  HMMA.16816.F32.BF16 R28, R52, R30, RZ ;  /* 0x0000001e341c723c */ /* 0x000fe200000418ff */
[CC--:B------:R-:W-:Y:S02]  /*5980*/  ISETP.GE.AND P3, PT, R24.reuse, R95.reuse, PT ;  /* 0x0000005f1800720c */ /* 0x0c0fe40003f66270 */
[-C--:B------:R-:W-:Y:S01]  /*5990*/  ISETP.GE.AND P5, PT, R24, R94.reuse, PT ;  /* 0x0000005e1800720c */ /* 0x080fe20003fa6270 */
[C---:B------:R-:W-:Y:S01]  /*59a0*/  VIADD R24, R98.reuse, 0x19 ;  /* 0x0000001962187836 */ /* 0x040fe20000000000 */
[----:B------:R-:W-:Y:S01]  /*59b0*/  FSEL R108, R17, -INF , !P3 ;  /* 0xff800000116c7808 */ /* 0x000fe20005800000 */
[----:B------:R-:W-:Y:S01]  /*59c0*/  HMMA.16816.F32.BF16 R32, R44, R40, R32 ;  /* 0x000000282c20723c */ /* 0x000fe20000041820 */
[----:B------:R-:W-:Y:S01]  /*59d0*/  FSEL R117, R19, -INF , !P5 ;  /* 0xff80000013757808 */ /* 0x000fe20006800000 */
[----:B------:R-:W-:Y:S01]  /*59e0*/  VIADD R19, R98, 0x29 ;  /* 0x0000002962137836 */ /* 0x000fe20000000000 */
[-C--:B------:R-:W-:Y:S01]  /*59f0*/  ISETP.GE.AND P0, PT, R24, R95.reuse, PT ;  /* 0x0000005f1800720c */ /* 0x080fe20003f06270 */
[----:B------:R-:W-:Y:S01]  /*5a00*/  VIADD R17, R98, 0x31 ;  /* 0x0000003162117836 */ /* 0x000fe20000000000 */
[----:B------:R-:W-:Y:S01]  /*5a10*/  ISETP.GE.AND P2, PT, R24, R94, PT ;  /* 0x0000005e1800720c */ /* 0x000fe20003f46270 */
[----:B--2---:R-:W-:Y:S01]  /*5a20*/  HMMA.16816.F32.BF16 R64, R52, R56, RZ ;  /* 0x000000383440723c */ /* 0x004fe200000418ff */
[----:B------:R-:W-:-:S02]  /*5a30*/  ISETP.GE.AND P3, PT, R25, R95, PT ;  /* 0x0000005f1900720c */ /* 0x000fc40003f66270 */
[-C--:B------:R-:W-:Y:S02]  /*5a40*/  ISETP.GE.AND P5, PT, R25, R94.reuse, PT ;  /* 0x0000005e1900720c */ /* 0x080fe40003fa6270 */
[----:B------:R-:W2:Y:S01]  /*5a50*/  LDSM.16.M88.4 R24, [R128] ;  /* 0x000000008018783b */ /* 0x000ea20000000200 */
[C---:B-1----:R-:W-:Y:S01]  /*5a60*/  HMMA.16816.F32.BF16 R60, R44.reuse, R36, R60 ;  /* 0x000000242c3c723c */ /* 0x042fe2000004183c */
[----:B------:R-:W-:Y:S02]  /*5a70*/  FSEL R122, R15, -INF , !P2 ;  /* 0xff8000000f7a7808 */ /* 0x000fe40005000000 */
[----:B------:R-:W-:Y:S01]  /*5a80*/  FSEL R115, R9, -INF , !P3 ;  /* 0xff80000009737808 */ /* 0x000fe20005800000 */
[----:B------:R-:W-:Y:S01]  /*5a90*/  VIADD R9, R98, 0x39 ;  /* 0x0000003962097836 */ /* 0x000fe20000000000 */
[----:B------:R-:W-:Y:S01]  /*5aa0*/  ISETP.GE.AND P2, PT, R19, R94, PT ;  /* 0x0000005e1300720c */ /* 0x000fe20003f46270 */
[----:B------:R-:W-:Y:S01]  /*5ab0*/  HMMA.16816.F32.BF16 R28, R44, R42, R28 ;  /* 0x0000002a2c1c723c */ /* 0x000fe2000004181c */
[----:B------:R-:W1:Y:S01]  /*5ac0*/  LDSM.16.M88.4 R40, [R136+0x2800] ;  /* 0x002800008828783b */ /* 0x000e620000000200 */
[----:B------:R-:W-:-:S02]  /*5ad0*/  FSEL R111, R13, -INF , !P0 ;  /* 0xff8000000d6f7808 */ /* 0x000fc40004000000 */
[-C--:B------:R-:W-:Y:S02]  /*5ae0*/  ISETP.GE.AND P0, PT, R19, R95.reuse, PT ;  /* 0x0000005f1300720c */ /* 0x080fe40003f06270 */
[----:B------:R-:W-:Y:S01]  /*5af0*/  HMMA.16816.F32.BF16 R48, R44, R38, R48 ;  /* 0x000000262c30723c */ /* 0x000fe20000041830 */
[-C--:B------:R-:W-:Y:S02]  /*5b00*/  ISETP.GE.AND P3, PT, R17, R95.reuse, PT ;  /* 0x0000005f1100720c */ /* 0x080fe40003f66270 */
[----:B------:R-:W-:Y:S02]  /*5b10*/  FSEL R120, R7, -INF , !P2 ;  /* 0xff80000007787808 */ /* 0x000fe40005000000 */
[----:B------:R-:W-:Y:S01]  /*5b20*/  LOP3.LUT R13, R3, 0x10, R96, 0xfe, !PT ;  /* 0x00000010030d7812 */ /* 0x000fe200078efe60 */
[----:B------:R-:W-:Y:S01]  /*5b30*/  HMMA.16816.F32.BF16 R56, R52, R58, RZ ;  /* 0x0000003a3438723c */ /* 0x000fe200000418ff */
[----:B------:R-:W-:Y:S02]  /*5b40*/  ISETP.GE.AND P2, PT, R9, R95, PT ;  /* 0x0000005f0900720c */ /* 0x000fe40003f46270 */
[----:B------:R-:W-:Y:S01]  /*5b50*/  FSEL R36, R5, -INF , !P0 ;  /* 0xff80000005247808 */ /* 0x000fe20004000000 */
[----:B------:R-:W-:Y:S01]  /*5b60*/  VIADD R5, R98, 0x41 ;  /* 0x0000004162057836 */ /* 0x000fe20000000000 */
[----:B------:R-:W-:-:S02]  /*5b70*/  FSEL R37, R33, -INF , !P3 ;  /* 0xff80000021257808 */ /* 0x000fc40005800000 */
[----:B------:R-:W-:Y:S02]  /*5b80*/  FSEL R119, R11, -INF , !P5 ;  /* 0xff8000000b777808 */ /* 0x000fe40006800000 */
[C---:B------:R-:W-:Y:S02]  /*5b90*/  ISETP.GE.AND P0, PT, R13.reuse, R95, PT ;  /* 0x0000005f0d00720c */ /* 0x040fe40003f06270 */
[-C--:B------:R-:W-:Y:S02]  /*5ba0*/  ISETP.GE.AND P3, PT, R13, R94.reuse, PT ;  /* 0x0000005e0d00720c */ /* 0x080fe40003f66270 */
[----:B------:R-:W-:Y:S02]  /*5bb0*/  FSEL R33, R29, -INF , !P2 ;  /* 0xff8000001d217808 */ /* 0x000fe40005000000 */
[-C--:B------:R-:W-:Y:S02]  /*5bc0*/  ISETP.GE.AND P1, PT, R9, R94.reuse, PT ;  /* 0x0000005e0900720c */ /* 0x080fe40003f26270 */
[----:B------:R-:W-:-:S02]  /*5bd0*/  ISETP.GE.AND P5, PT, R17, R94, PT ;  /* 0x0000005e1100720c */ /* 0x000fc40003fa6270 */
[----:B------:R-:W-:Y:S02]  /*5be0*/  FSEL R29, R22, -INF , !P4 ;  /* 0xff800000161d7808 */ /* 0x000fe40006000000 */
[----:B------:R-:W-:Y:S01]  /*5bf0*/  LOP3.LUT R11, R3, 0x18, R96, 0xfe, !PT ;  /* 0x00000018030b7812 */ /* 0x000fe200078efe60 */
[----:B------:R-:W3:Y:S01]  /*5c00*/  LDSM.16.M88.4 R20, [R87] ;  /* 0x000000005714783b */ /* 0x000ee20000000200 */
[C---:B--2---:R-:W-:Y:S01]  /*5c10*/  HMMA.16816.F32.BF16 R64, R44.reuse, R24, R64 ;  /* 0x000000182c40723c */ /* 0x044fe20000041840 */
[----:B------:R-:W-:Y:S02]  /*5c20*/  FSEL R100, R31, -INF , !P1 ;  /* 0xff8000001f647808 */ /* 0x000fe40004800000 */
[----:B------:R-:W-:Y:S02]  /*5c30*/  FSEL R39, R16, -INF , !P0 ;  /* 0xff80000010277808 */ /* 0x000fe40004000000 */
[----:B------:R-:W-:Y:S01]  /*5c40*/  FSEL R35, R35, -INF , !P5 ;  /* 0xff80000023237808 */ /* 0x000fe20006800000 */
[----:B------:R-:W-:Y:S01]  /*5c50*/  HMMA.16816.F32.BF16 R56, R44, R26, R56 ;  /* 0x0000001a2c38723c */ /* 0x000fe20000041838 */
[----:B------:R-:W-:-:S02]  /*5c60*/  FSEL R24, R18, -INF , !P3 ;  /* 0xff80000012187808 */ /* 0x000fc40005800000 */
[CC--:B------:R-:W-:Y:S01]  /*5c70*/  ISETP.GE.AND P1, PT, R5.reuse, R95.reuse, PT ;  /* 0x0000005f0500720c */ /* 0x0c0fe20003f26270 */
[----:B------:R-:W2:Y:S01]  /*5c80*/  LDSM.16.M88.4 R16, [R136+0x2c00] ;  /* 0x002c00008810783b */ /* 0x000ea20000000200 */
[----:B------:R-:W-:Y:S01]  /*5c90*/  ISETP.GE.AND P0, PT, R5, R94, PT ;  /* 0x0000005e0500720c */ /* 0x000fe20003f06270 */
[----:B------:R-:W-:Y:S01]  /*5ca0*/  VIADD R5, R98, 0x49 ;  /* 0x0000004962057836 */ /* 0x000fe20000000000 */
[----:B------:R-:W-:Y:S02]  /*5cb0*/  ISETP.GE.AND P5, PT, R11, R95, PT ;  /* 0x0000005f0b00720c */ /* 0x000fe40003fa6270 */
[----:B------:R-:W-:Y:S02]  /*5cc0*/  LOP3.LUT R7, R3, 0x20, R96, 0xfe, !PT ;  /* 0x0000002003077812 */ /* 0x000fe400078efe60 */
[----:B------:R-:W-:Y:S02]  /*5cd0*/  FSEL R31, R61, -INF , !P1 ;  /* 0xff8000003d1f7808 */ /* 0x000fe40004800000 */
[----:B------:R-:W-:-:S02]  /*5ce0*/  FSEL R61, R12, -INF , !P5 ;  /* 0xff8000000c3d7808 */ /* 0x000fc40006800000 */
[-C--:B------:R-:W-:Y:S02]  /*5cf0*/  ISETP.GE.AND P5, PT, R5, R95.reuse, PT ;  /* 0x0000005f0500720c */ /* 0x080fe40003fa6270 */
[C---:B------:R-:W-:Y:S02]  /*5d00*/  ISETP.GE.AND P1, PT, R7.reuse, R95, PT ;  /* 0x0000005f0700720c */ /* 0x040fe40003f26270 */
[-C--:B------:R-:W-:Y:S02]  /*5d10*/  ISETP.GE.AND P4, PT, R7, R94.reuse, PT ;  /* 0x0000005e0700720c */ /* 0x080fe40003f86270 */
[----:B------:R-:W-:Y:S02]  /*5d20*/  ISETP.GE.AND P2, PT, R11, R94, PT ;  /* 0x0000005e0b00720c */ /* 0x000fe40003f46270 */
[----:B------:R-:W-:Y:S02]  /*5d30*/  LOP3.LUT R7, R3, 0x28, R96, 0xfe, !PT ;  /* 0x0000002803077812 */ /* 0x000fe400078efe60 */
[----:B------:R-:W-:-:S02]  /*5d40*/  FSEL R38, R49, -INF , !P5 ;  /* 0xff80000031267808 */ /* 0x000fc40006800000 */
[----:B------:R-:W-:Y:S02]  /*5d50*/  FSEL R97, R63, -INF , !P0 ;  /* 0xff8000003f617808 */ /* 0x000fe40004000000 */
[----:B------:R-:W-:Y:S02]  /*5d60*/  FSEL R49, R8, -INF , !P1 ;  /* 0xff80000008317808 */ /* 0x000fe40004800000 */
[C---:B------:R-:W-:Y:S02]  /*5d70*/  ISETP.GE.AND P0, PT, R7.reuse, R95, PT ;  /* 0x0000005f0700720c */ /* 0x040fe40003f06270 */
[-C--:B------:R-:W-:Y:S02]  /*5d80*/  ISETP.GE.AND P3, PT, R7, R94.reuse, PT ;  /* 0x0000005e0700720c */ /* 0x080fe40003f66270 */
[----:B------:R-:W-:Y:S02]  /*5d90*/  FSEL R25, R14, -INF , !P2 ;  /* 0xff8000000e197808 */ /* 0x000fe40005000000 */
[----:B------:R-:W-:Y:S01]  /*5da0*/  ISETP.GE.AND P1, PT, R5, R94, PT ;  /* 0x0000005e0500720c */ /* 0x000fe20003f26270 */
[----:B-1----:R-:W-:Y:S01]  /*5db0*/  HMMA.16816.F32.BF16 R12, R52, R40, RZ ;  /* 0x00000028340c723c */ /* 0x002fe200000418ff */
[----:B------:R-:W-:Y:S01]  /*5dc0*/  LOP3.LUT R7, R3, 0x30, R96, 0xfe, !PT ;  /* 0x0000003003077812 */ /* 0x000fe200078efe60 */
[----:B------:R-:W-:Y:S01]  /*5dd0*/  VIADD R5, R98, 0x51 ;  /* 0x0000005162057836 */ /* 0x000fe20000000000 */
[----:B------:R-:W-:-:S02]  /*5de0*/  FSEL R27, R10, -INF , !P4 ;  /* 0xff8000000a1b7808 */ /* 0x000fc40006000000 */
[CC--:B------:R-:W-:Y:S01]  /*5df0*/  ISETP.GE.AND P2, PT, R7.reuse, R95.reuse, PT ;  /* 0x0000005f0700720c */ /* 0x0c0fe20003f46270 */
[----:B------:R-:W-:Y:S01]  /*5e00*/  HMMA.16816.F32.BF16 R40, R52, R42, RZ ;  /* 0x0000002a3428723c */ /* 0x000fe200000418ff */
[----:B------:R-:W-:Y:S02]  /*5e10*/  ISETP.GE.AND P5, PT, R7, R94, PT ;  /* 0x0000005e0700720c */ /* 0x000fe40003fa6270 */
[----:B------:R-:W-:Y:S02]  /*5e20*/  LOP3.LUT R7, R3, 0x40, R96, 0xfe, !PT ;  /* 0x0000004003077812 */ /* 0x000fe400078efe60 */
[----:B------:R-:W-:Y:S02]  /*5e30*/  ISETP.GE.AND P4, PT, R5, R95, PT ;  /* 0x0000005f0500720c */ /* 0x000fe40003f86270 */
[----:B------:R-:W-:Y:S02]  /*5e40*/  FSEL R26, R6, -INF , !P3 ;  /* 0xff800000061a7808 */ /* 0x000fe40005800000 */
[----:B------:R-:W-:-:S02]  /*5e50*/  FSEL R123, R65, -INF , !P4 ;  /* 0xff800000417b7808 */ /* 0x000fc40006000000 */
[----:B------:R-:W-:Y:S02]  /*5e60*/  FSEL R32, R32, -INF , !P2 ;  /* 0xff80000020207808 */ /* 0x000fe40005000000 */
[----:B------:R-:W-:Y:S02]  /*5e70*/  FSEL R124, R4, -INF , !P0 ;  /* 0xff800000047c7808 */ /* 0x000fe40004000000 */
[CC--:B------:R-:W-:Y:S02]  /*5e80*/  ISETP.GE.AND P3, PT, R7.reuse, R95.reuse, PT ;  /* 0x0000005f0700720c */ /* 0x0c0fe40003f66270 */
[-C--:B------:R-:W-:Y:S01]  /*5e90*/  ISETP.GE.AND P4, PT, R7, R94.reuse, PT ;  /* 0x0000005e0700720c */ /* 0x080fe20003f86270 */
[C---:B---3--:R-:W-:Y:S01]  /*5ea0*/  HMMA.16816.F32.BF16 R12, R44.reuse, R20, R12 ;  /* 0x000000142c0c723c */ /* 0x048fe2000004180c */
[----:B------:R-:W-:Y:S02]  /*5eb0*/  ISETP.GE.AND P2, PT, R5, R94, PT ;  /* 0x0000005e0500720c */ /* 0x000fe40003f46270 */
[----:B------:R-:W-:Y:S01]  /*5ec0*/  LOP3.LUT R8, R3, 0x38, R96, 0xfe, !PT ;  /* 0x0000003803087812 */ /* 0x000fe200078efe60 */
[----:B------:R-:W1:Y:S01]  /*5ed0*/  LDSM.16.M88.4 R4, [R86] ;  /* 0x000000005604783b */ /* 0x000e620000000200 */
[----:B------:R-:W-:Y:S01]  /*5ee0*/  FSEL R91, R51, -INF , !P1 ;  /* 0xff800000335b7808 */ /* 0x000fe20004800000 */
[----:B------:R-:W-:Y:S01]  /*5ef0*/  HMMA.16816.F32.BF16 R40, R44, R22, R40 ;  /* 0x000000162c28723c */ /* 0x000fe20000041828 */
[----:B------:R-:W-:Y:S01]  /*5f00*/  ISETP.GE.AND P1, PT, R8, R95, PT ;  /* 0x0000005f0800720c */ /* 0x000fe20003f26270 */
[----:B------:R-:W-:-:S04]  /*5f10*/  DEPBAR.LE SB0, 0x0 ;  /* 0x000080000000791a */ /* 0x000fc80000000000 */
[----:B------:R-:W-:Y:S01]  /*5f20*/  ISETP.GE.AND P0, PT, R8, R94, PT ;  /* 0x0000005e0800720c */ /* 0x000fe20003f06270 */
[C---:B------:R-:W-:Y:S01]  /*5f30*/  VIADD R8, R98.reuse, 0x59 ;  /* 0x0000005962087836 */ /* 0x040fe20000000000 */
[----:B------:R-:W-:Y:S01]  /*5f40*/  FSEL R67, R67, -INF , !P2 ;  /* 0xff80000043437808 */ /* 0x000fe20005000000 */
[----:B------:R-:W-:Y:S01]  /*5f50*/  VIADD R23, R98, 0x61 ;  /* 0x0000006162177836 */ /* 0x000fe20000000000 */
[C-C-:B------:R-:W-:Y:S02]  /*5f60*/  LOP3.LUT R10, R3.reuse, 0x48, R96.reuse, 0xfe, !PT ;  /* 0x00000048030a7812 */ /* 0x140fe400078efe60 */
[----:B------:R-:W-:Y:S02]  /*5f70*/  ISETP.GE.AND P2, PT, R8, R95, PT ;  /* 0x0000005f0800720c */ /* 0x000fe40003f46270 */
        /* <DEDUP_REMOVED lines=8> */
[C---:B------:R-:W-:Y:S01]  /*6000*/  ISETP.GE.AND P0, PT, R9.reuse, R95, PT ;  /* 0x0000005f0900720c */ /* 0x040fe20003f06270 */
[----:B------:R-:W-:Y:S01]  /*6010*/  BAR.SYNC.DEFER_BLOCKING 0x0 ;  /* 0x0000000000007b1d */ /* 0x000fe20000010000 */
[-C--:B------:R-:W-:Y:S02]  /*6020*/  ISETP.GE.AND P2, PT, R9, R94.reuse, PT ;  /* 0x0000005e0900720c */ /* 0x080fe40003f46270 */
[----:B------:R-:W-:Y:S02]  /*6030*/  ISETP.GE.AND P3, PT, R8, R94, PT ;  /* 0x0000005e0800720c */ /* 0x000fe40003f66270 */
[C---:B--2---:R-:W-:Y:S01]  /*6040*/  HMMA.16816.F32.BF16 R8, R52.reuse, R16, RZ ;  /* 0x000000103408723c */ /* 0x044fe200000418ff */
[----:B------:R-:W-:Y:S02]  /*6050*/  LOP3.LUT R22, R3, 0x58, R96, 0xfe, !PT ;  /* 0x0000005803167812 */ /* 0x000fe400078efe60 */
[----:B------:R-:W-:Y:S02]  /*6060*/  FSEL R116, R62, -INF , !P4 ;  /* 0xff8000003e747808 */ /* 0x000fe40006000000 */
[----:B------:R-:W-:Y:S01]  /*6070*/  FSEL R63, R59, -INF , !P3 ;  /* 0xff8000003b3f7808 */ /* 0x000fe20005800000 */
[----:B------:R-:W-:Y:S01]  /*6080*/  HMMA.16816.F32.BF16 R16, R52, R18, RZ ;  /* 0x000000123410723c */ /* 0x000fe200000418ff */
[----:B------:R-:W-:-:S02]  /*6090*/  FSEL R48, R48, -INF , !P5 ;  /* 0xff80000030307808 */ /* 0x000fc40006800000 */
[CC--:B------:R-:W-:Y:S02]  /*60a0*/  ISETP.GE.AND P4, PT, R22.reuse, R95.reuse, PT ;  /* 0x0000005f1600720c */ /* 0x0c0fe40003f86270 */
[----:B------:R-:W-:Y:S02]  /*60b0*/  ISETP.GE.AND P3, PT, R22, R94, PT ;  /* 0x0000005e1600720c */ /* 0x000fe40003f66270 */
[----:B------:R-:W-:Y:S02]  /*60c0*/  ISETP.GE.AND P5, PT, R23, R95, PT ;  /* 0x0000005f1700720c */ /* 0x000fe40003fa6270 */
[----:B------:R-:W-:Y:S02]  /*60d0*/  LOP3.LUT R22, R3, 0x60, R96, 0xfe, !PT ;  /* 0x0000006003167812 */ /* 0x000fe400078efe60 */
[----:B------:R-:W-:Y:S02]  /*60e0*/  FSEL R113, R50, -INF , !P1 ;  /* 0xff80000032717808 */ /* 0x000fe40004800000 */
[----:B------:R-:W-:-:S02]  /*60f0*/  FSEL R13, R13, -INF , !P5 ;  /* 0xff8000000d0d7808 */ /* 0x000fc40006800000 */
[C---:B------:R-:W-:Y:S02]  /*6100*/  ISETP.GE.AND P1, PT, R22.reuse, R95, PT ;  /* 0x0000005f1600720c */ /* 0x040fe40003f26270 */
[-C--:B------:R-:W-:Y:S01]  /*6110*/  ISETP.GE.AND P5, PT, R22, R94.reuse, PT ;  /* 0x0000005e1600720c */ /* 0x080fe20003fa6270 */
[C---:B-1----:R-:W-:Y:S01]  /*6120*/  HMMA.16816.F32.BF16 R8, R44.reuse, R4, R8 ;  /* 0x000000042c08723c */ /* 0x042fe20000041808 */
[----:B------:R-:W-:Y:S02]  /*6130*/  FSEL R22, R64, -INF , !P0 ;  /* 0xff80000040167808 */ /* 0x000fe40004000000 */
[----:B------:R-:W-:Y:S01]  /*6140*/  ISETP.GE.AND P0, PT, R23, R94, PT ;  /* 0x0000005e1700720c */ /* 0x000fe20003f06270 */
[----:B------:R-:W-:Y:S01]  /*6150*/  VIADD R23, R98, 0x69 ;  /* 0x0000006962177836 */ /* 0x000fe20000000000 */
[----:B------:R-:W-:Y:S01]  /*6160*/  LOP3.LUT R30, R3, 0x68, R96, 0xfe, !PT ;  /* 0x00000068031e7812 */ /* 0x000fe200078efe60 */
[----:B------:R-:W-:Y:S01]  /*6170*/  HMMA.16816.F32.BF16 R16, R44, R6, R16 ;  /* 0x000000062c10723c */ /* 0x000fe20000041810 */
[----:B------:R-:W-:-:S02]  /*6180*/  FSEL R104, R66, -INF , !P2 ;  /* 0xff80000042687808 */ /* 0x000fc40005000000 */
[----:B------:R-:W-:Y:S02]  /*6190*/  FSEL R59, R15, -INF , !P0 ;  /* 0xff8000000f3b7808 */ /* 0x000fe40004000000 */
[C---:B------:R-:W-:Y:S02]  /*61a0*/  ISETP.GE.AND P2, PT, R30.reuse, R95, PT ;  /* 0x0000005f1e00720c */ /* 0x040fe40003f46270 */
[-C--:B------:R-:W-:Y:S01]  /*61b0*/  ISETP.GE.AND P0, PT, R30, R94.reuse, PT ;  /* 0x0000005e1e00720c */ /* 0x080fe20003f06270 */
[C---:B------:R-:W-:Y:S01]  /*61c0*/  VIADD R6, R98.reuse, 0x71 ;  /* 0x0000007162067836 */ /* 0x040fe20000000000 */
[----:B------:R-:W-:Y:S01]  /*61d0*/  LOP3.LUT R30, R3, 0x70, R96, 0xfe, !PT ;  /* 0x00000070031e7812 */ /* 0x000fe200078efe60 */
[----:B------:R-:W-:Y:S01]  /*61e0*/  VIADD R98, R98, 0x79 ;  /* 0x0000007962627836 */ /* 0x000fe20000000000 */
[----:B------:R-:W-:Y:S02]  /*61f0*/  FSEL R103, R58, -INF , !P3 ;  /* 0xff8000003a677808 */ /* 0x000fe40005800000 */
[----:B------:R-:W-:-:S02]  /*6200*/  ISETP.GE.AND P3, PT, R30, R94, PT ;  /* 0x0000005e1e00720c */ /* 0x000fc40003f66270 */
[----:B------:R-:W-:Y:S02]  /*6210*/  FSEL R15, R56, -INF , !P4 ;  /* 0xff800000380f7808 */ /* 0x000fe40006000000 */
[----:B------:R-:W-:Y:S02]  /*6220*/  ISETP.GE.AND P4, PT, R23, R95, PT ;  /* 0x0000005f1700720c */ /* 0x000fe40003f86270 */
[----:B------:R-:W-:Y:S02]  /*6230*/  FSEL R56, R10, -INF , !P3 ;  /* 0xff8000000a387808 */ /* 0x000fe40005800000 */
[----:B------:R-:W-:Y:S02]  /*6240*/  ISETP.GT.AND P3, PT, R144, R140, PT ;  /* 0x0000008c9000720c */ /* 0x000fe40003f64270 */
[----:B------:R-:W-:Y:S02]  /*6250*/  FSEL R4, R41, -INF , !P4 ;  /* 0xff80000029047808 */ /* 0x000fe40006000000 */
[----:B------:R-:W-:-:S02]  /*6260*/  FSEL R12, R12, -INF , !P1 ;  /* 0xff8000000c0c7808 */ /* 0x000fc40004800000 */
[----:B------:R-:W-:Y:S02]  /*6270*/  FSEL R64, R42, -INF , !P0 ;  /* 0xff8000002a407808 */ /* 0x000fe40004000000 */
[-C--:B------:R-:W-:Y:S02]  /*6280*/  ISETP.GE.AND P4, PT, R30, R95.reuse, PT ;  /* 0x0000005f1e00720c */ /* 0x080fe40003f86270 */
[----:B------:R-:W-:Y:S02]  /*6290*/  ISETP.GE.AND P1, PT, R23, R94, PT ;  /* 0x0000005e1700720c */ /* 0x000fe40003f26270 */
        /* <DEDUP_REMOVED lines=9> */
[-C--:B------:R-:W-:Y:S02]  /*6330*/  ISETP.GE.AND P2, PT, R6, R94.reuse, PT ;  /* 0x0000005e0600720c */ /* 0x080fe40003f46270 */
        /* <DEDUP_REMOVED lines=68> */
.L_x_4818:
[----:B------:R-:W-:-:S04]  /*6780*/  LEA R10, -R84, RZ, 0x7 ;  /* 0x000000ff540a7211 */ /* 0x000fc800078e39ff */
[----:B------:R-:W-:-:S07]  /*6790*/  SHF.R.S32.HI R6, RZ, 0x1f, R10 ;  /* 0x0000001fff067819 */ /* 0x000fce000001140a */
.L_x_4819:
[----:B------:R-:W-:Y:S01]  /*67a0*/  IADD3 R93, P0, R93, R10, RZ ;  /* 0x0000000a5d5d7210 */ /* 0x000fe20007f1e0ff */
[C---:B------:R-:W-:Y:S01]  /*67b0*/  IMAD.SHL.U32 R3, R84.reuse, 0x40, RZ ;  /* 0x0000004054037824 */ /* 0x040fe200078e00ff */
[----:B------:R-:W-:Y:S02]  /*67c0*/  SHF.L.U64.HI R84, R84, 0x6, R85 ;  /* 0x0000000654547819 */ /* 0x000fe40000010255 */
[----:B------:R-:W-:Y:S01]  /*67d0*/  LEA R153, P1, R93, R88, 0x1 ;  /* 0x000000585d997211 */ /* 0x000fe200078208ff */
[----:B------:R-:W-:-:S03]  /*67e0*/  IMAD.X R6, R92, 0x1, R6, P0 ;  /* 0x000000015c067824 */ /* 0x000fc600000e0606 */
[----:B------:R-:W-:Y:S01]  /*67f0*/  IADD3 R10, P0, R153, R3, RZ ;  /* 0x00000003990a7210 */ /* 0x000fe20007f1e0ff */
[----:B------:R-:W-:Y:S01]  /*6800*/  IMAD.MOV.U32 R18, RZ, RZ, R153 ;  /* 0x000000ffff127224 */ /* 0x000fe200078e0099 */
[----:B------:R-:W-:Y:S02]  /*6810*/  LEA.HI.X R152, R93, R89, R6, 0x1, P1 ;  /* 0x000000595d987211 */ /* 0x000fe400008f0c06 */
[----:B------:R-:W-:-:S03]  /*6820*/  IADD3 R6, P1, R10, R3, RZ ;  /* 0x000000030a067210 */ /* 0x000fc60007f3e0ff */
[----:B------:R-:W-:Y:S01]  /*6830*/  IMAD.X R11, R152, 0x1, R84, P0 ;  /* 0x00000001980b7824 */ /* 0x000fe200000e0654 */
        /* <DEDUP_REMOVED lines=12> */
.L_x_4817:
        /* <DEDUP_REMOVED lines=84> */
[----:B-1----:R-:W-:Y:S01]  /*6e40*/  FMNMX.FTZ R44, R44, R3, !PT ;  /* 0x000000032c2c7209 */ /* 0x002fe20007810000 */
[--C-:B------:R-:W-:Y:S01]  /*6e50*/  FFMA.FTZ R110, R110, UR6, -R93.reuse ;  /* 0x000000066e6e7c23 */ /* 0x100fe2000801085d */
[--C-:B------:R-:W-:Y:S01]  /*6e60*/  FFMA.FTZ R109, R109, UR6, -R93.reuse ;  /* 0x000000066d6d7c23 */ /* 0x100fe2000801085d */
[----:B------:R-:W-:Y:S01]  /*6e70*/  FMUL.FTZ R2, R2, UR6 ;  /* 0x0000000602027c20 */ /* 0x000fe20008410000 */
[----:B------:R-:W-:Y:S01]  /*6e80*/  MUFU.EX2 R114, R114 ;  /* 0x0000007200727308 */ /* 0x000fe20000000800 */
[----:B------:R-:W1:Y:S01]  /*6e90*/  SHFL.BFLY PT, R3, R44, 0x1, 0x1f ;  /* 0x0c201f002c037f89 */ /* 0x000e6200000e0000 */
        /* <DEDUP_REMOVED lines=19> */
[----:B------:R-:W-:-:S03]  /*6fd0*/  FFMA.FTZ R43, R123, UR6, -R93 ;  /* 0x000000067b2b7c23 */ /* 0x000fc6000801085d */
[----:B------:R-:W3:Y:S01]  /*6fe0*/  MUFU.EX2 R109, R109 ;  /* 0x0000006d006d7308 */ /* 0x000ee20000000800 */
[----:B-1----:R-:W-:Y:S01]  /*6ff0*/  FMNMX.FTZ R44, R44, R3, !PT ;  /* 0x000000032c2c7209 */ /* 0x002fe20007810000 */
[----:B------:R-:W-:Y:S01]  /*7000*/  FFMA.FTZ R3, R9, UR6, -R93 ;  /* 0x0000000609037c23 */ /* 0x000fe2000801085d */
[----:B--2---:R-:W-:Y:S01]  /*7010*/  F2FP.BF16.F32.PACK_AB R12, R112, R114 ;  /* 0x00000072700c723e */ /* 0x004fe200000010ff */
[----:B------:R-:W1:Y:S01]  /*7020*/  LDSM.16.MT88.4 R8, [R133+0x3000] ;  /* 0x003000008508783b */ /* 0x000e620000004200 */
        /* <DEDUP_REMOVED lines=16> */
[----:B---3--:R-:W-:Y:S01]  /*7130*/  F2FP.BF16.F32.PACK_AB R14, R109, R110 ;  /* 0x0000006e6d0e723e */ /* 0x008fe200000010ff */
[--C-:B------:R-:W-:Y:S01]  /*7140*/  FFMA.FTZ R88, R122, UR6, -R53.reuse ;  /* 0x000000067a587c23 */ /* 0x100fe20008010835 */
[----:B------:R-:W-:Y:S01]  /*7150*/  LDSM.16.MT88.4 R28, [R134+0x3800] ;  /* 0x00380000861c783b */ /* 0x000fe20000004200 */
        /* <DEDUP_REMOVED lines=12> */
[----:B------:R-:W-:-:S05]  /*7220*/  FFMA.FTZ R56, R56, UR6, -R53 ;  /* 0x0000000638387c23 */ /* 0x000fca0008010835 */
[----:B------:R-:W3:Y:S01]  /*7230*/  MUFU.EX2 R106, R106 ;  /* 0x0000006a006a7308 */ /* 0x000ee20000000800 */
[----:B--2---:R-:W-:-:S07]  /*7240*/  F2FP.BF16.F32.PACK_AB R13, R111, R115 ;  /* 0x000000736f0d723e */ /* 0x004fce00000010ff */
[----:B------:R2:W4:Y:S08]  /*7250*/  MUFU.EX2 R118, R2 ;  /* 0x0000000200767308 */ /* 0x0005300000000800 */
[----:B------:R5:W1:Y:S01]  /*7260*/  MUFU.EX2 R117, R4 ;  /* 0x0000000400757308 */ /* 0x000a620000000800 */
[----:B---3--:R-:W-:-:S07]  /*7270*/  F2FP.BF16.F32.PACK_AB R15, R106, R108 ;  /* 0x0000006c6a0f723e */ /* 0x008fce00000010ff */
[----:B------:R-:W3:Y:S01]  /*7280*/  MUFU.EX2 R102, R102 ;  /* 0x0000006600667308 */ /* 0x000ee20000000800 */
[--C-:B--2---:R-:W-:Y:S01]  /*7290*/  FFMA.FTZ R2, R26, UR6, -R53.reuse ;  /* 0x000000061a027c23 */ /* 0x104fe20008010835 */
[-C--:B----4-:R-:W-:Y:S01]  /*72a0*/  FMUL.FTZ R20, R80, R118.reuse ;  /* 0x0000007650147220 */ /* 0x090fe20000410000 */
[----:B------:R-:W-:Y:S01]  /*72b0*/  LDSM.16.MT88.4 R24, [R133+0x3400] ;  /* 0x003400008518783b */ /* 0x000fe20000004200 */
[-C--:B------:R-:W-:Y:S01]  /*72c0*/  FMUL.FTZ R21, R81, R118.reuse ;  /* 0x0000007651157220 */ /* 0x080fe20000410000 */
[-C--:B------:R-:W-:Y:S01]  /*72d0*/  FMUL.FTZ R76, R76, R118.reuse ;  /* 0x000000764c4c7220 */ /* 0x080fe20000410000 */
[-C--:B------:R-:W-:Y:S01]  /*72e0*/  FMUL.FTZ R77, R77, R118.reuse ;  /* 0x000000764d4d7220 */ /* 0x080fe20000410000 */
[-C--:B------:R-:W-:Y:S01]  /*72f0*/  FMUL.FTZ R72, R72, R118.reuse ;  /* 0x0000007648487220 */ /* 0x080fe20000410000 */
[-C--:B------:R-:W-:Y:S01]  /*7300*/  FMUL.FTZ R73, R73, R118.reuse ;  /* 0x0000007649497220 */ /* 0x080fe20000410000 */
[----:B-----5:R-:W2:Y:S01]  /*7310*/  LDSM.16.MT88.4 R4, [R134+0x3400] ;  /* 0x003400008604783b */ /* 0x020ea20000004200 */
        /* <DEDUP_REMOVED lines=10> */
[----:B------:R-:W-:Y:S01]  /*73c0*/  MUFU.EX2 R98, R98 ;  /* 0x0000006200627308 */ /* 0x000fe20000000800 */
[C---:B------:R-:W-:Y:S01]  /*73d0*/  HMMA.16816.F32.BF16 R20, R12.reuse, R16, R20 ;  /* 0x000000100c14723c */ /* 0x040fe20000041814 */
[--C-:B------:R-:W-:Y:S01]  /*73e0*/  FFMA.FTZ R80, R35, UR6, -R53.reuse ;  /* 0x0000000623507c23 */ /* 0x100fe20008010835 */
[----:B---3--:R-:W-:Y:S01]  /*73f0*/  F2FP.BF16.F32.PACK_AB R32, R102, R107 ;  /* 0x0000006b6620723e */ /* 0x008fe200000010ff */
[--C-:B------:R-:W-:Y:S01]  /*7400*/  FFMA.FTZ R81, R121, UR6, -R53.reuse ;  /* 0x0000000679517c23 */ /* 0x100fe20008010835 */
[--C-:B------:R-:W-:Y:S01]  /*7410*/  FFMA.FTZ R82, R100, UR6, -R53.reuse ;  /* 0x0000000664527c23 */ /* 0x100fe20008010835 */
[--C-:B------:R-:W-:Y:S01]  /*7420*/  FFMA.FTZ R83, R116, UR6, -R53.reuse ;  /* 0x0000000674537c23 */ /* 0x100fe20008010835 */
[C---:B------:R-:W-:Y:S01]  /*7430*/  HMMA.16816.F32.BF16 R16, R12.reuse, R18, R76 ;  /* 0x000000120c10723c */ /* 0x040fe2000004184c */
[----:B------:R-:W-:Y:S01]  /*7440*/  MUFU.EX2 R92, R92 ;  /* 0x0000005c005c7308 */ /* 0x000fe20000000800 */
[----:B------:R-:W-:Y:S01]  /*7450*/  FFMA.FTZ R100, R113, UR6, -R53 ;  /* 0x0000000671647c23 */ /* 0x000fe20008010835 */
[----:B------:R-:W-:Y:S01]  /*7460*/  FFMA.FTZ R114, R159, R118, R114 ;  /* 0x000000769f727223 */ /* 0x000fe20000010072 */
[----:B------:R-:W-:Y:S01]  /*7470*/  FFMA.FTZ R115, R158, R117, R115 ;  /* 0x000000759e737223 */ /* 0x000fe20000010073 */
[----:B------:R-:W-:Y:S01]  /*7480*/  FFMA.FTZ R159, R65, UR6, -R93 ;  /* 0x00000006419f7c23 */ /* 0x000fe2000801085d */
[C---:B------:R-:W-:Y:S01]  /*7490*/  HMMA.16816.F32.BF16 R72, R12.reuse, R8, R72 ;  /* 0x000000080c48723c */ /* 0x040fe20000041848 */
[----:B------:R-:W-:Y:S01]  /*74a0*/  FADD.FTZ R114, R112, R114 ;  /* 0x0000007270727221 */ /* 0x000fe20000010000 */
[----:B------:R-:W-:Y:S01]  /*74b0*/  FADD.FTZ R115, R111, R115 ;  /* 0x000000736f737221 */ /* 0x000fe20000010000 */
[----:B------:R-:W1:Y:S01]  /*74c0*/  MUFU.EX2 R101, R101 ;  /* 0x0000006500657308 */ /* 0x000e620000000800 */
[----:B------:R-:W-:Y:S01]  /*74d0*/  FFMA.FTZ R158, R51, UR6, -R53 ;  /* 0x00000006339e7c23 */ /* 0x000fe20008010835 */
[----:B------:R-:W-:Y:S01]  /*74e0*/  FADD.FTZ R114, R110, R114 ;  /* 0x000000726e727221 */ /* 0x000fe20000010000 */
[----:B------:R-:W-:Y:S01]  /*74f0*/  HMMA.16816.F32.BF16 R68, R12, R10, R68 ;  /* 0x0000000a0c44723c */ /* 0x000fe20000041844 */
[----:B------:R-:W3:Y:S01]  /*7500*/  LDSM.16.MT88.4 R8, [R133+0x3800] ;  /* 0x003800008508783b */ /* 0x000ee20000004200 */
[----:B------:R-:W-:Y:S01]  /*7510*/  FADD.FTZ R115, R108, R115 ;  /* 0x000000736c737221 */ /* 0x000fe20000010000 */
[----:B------:R-:W-:-:S02]  /*7520*/  FADD.FTZ R109, R109, R114 ;  /* 0x000000726d6d7221 */ /* 0x000fc40000010000 */
[----:B------:R-:W4:Y:S01]  /*7530*/  MUFU.EX2 R96, R96 ;  /* 0x0000006000607308 */ /* 0x000f220000000800 */
[----:B------:R-:W-:Y:S01]  /*7540*/  FADD.FTZ R106, R106, R115 ;  /* 0x000000736a6a7221 */ /* 0x000fe20000010000 */
[----:B------:R-:W-:-:S04]  /*7550*/  FADD.FTZ R107, R107, R109 ;  /* 0x0000006d6b6b7221 */ /* 0x000fc80000010000 */
[----:B------:R-:W-:Y:S02]  /*7560*/  FADD.FTZ R107, R102, R107 ;  /* 0x0000006b666b7221 */ /* 0x000fe40000010000 */
[----:B------:R-:W-:Y:S01]  /*7570*/  MUFU.EX2 R95, R95 ;  /* 0x0000005f005f7308 */ /* 0x000fe20000000800 */
[----:B-1----:R-:W-:Y:S01]  /*7580*/  FADD.FTZ R106, R101, R106 ;  /* 0x0000006a656a7221 */ /* 0x002fe20000010000 */
[----:B------:R-:W-:-:S04]  /*7590*/  FADD.FTZ R107, R98, R107 ;  /* 0x0000006b626b7221 */ /* 0x000fc80000010000 */
[----:B------:R-:W-:Y:S02]  /*75a0*/  FADD.FTZ R107, R92, R107 ;  /* 0x0000006b5c6b7221 */ /* 0x000fe40000010000 */
[----:B------:R-:W1:Y:S01]  /*75b0*/  MUFU.EX2 R88, R88 ;  /* 0x0000005800587308 */ /* 0x000e620000000800 */
[C---:B----4-:R-:W-:Y:S01]  /*75c0*/  F2FP.BF16.F32.PACK_AB R33, R96.reuse, R101 ;  /* 0x000000656021723e */ /* 0x050fe200000010ff */
[----:B------:R-:W-:-:S06]  /*75d0*/  FADD.FTZ R106, R96, R106 ;  /* 0x0000006a606a7221 */ /* 0x000fcc0000010000 */
[----:B------:R4:W-:Y:S08]  /*75e0*/  MUFU.EX2 R76, R34 ;  /* 0x00000022004c7308 */ /* 0x0009f00000000800 */
[----:B------:R-:W-:Y:S01]  /*75f0*/  MUFU.EX2 R89, R89 ;  /* 0x0000005900597308 */ /* 0x000fe20000000800 */
[----:B-1----:R-:W-:Y:S01]  /*7600*/  F2FP.BF16.F32.PACK_AB R35, R88, R95 ;  /* 0x0000005f5823723e */ /* 0x002fe200000010ff */
[----:B------:R-:W-:-:S04]  /*7610*/  FADD.FTZ R95, R95, R106 ;  /* 0x0000006a5f5f7221 */ /* 0x000fc80000010000 */
[----:B------:R-:W-:Y:S02]  /*7620*/  FADD.FTZ R95, R88, R95 ;  /* 0x0000005f585f7221 */ /* 0x000fe40000010000 */
[----:B------:R-:W1:Y:S01]  /*7630*/  MUFU.EX2 R84, R84 ;  /* 0x0000005400547308 */ /* 0x000e620000000800 */
[----:B----4-:R-:W-:-:S07]  /*7640*/  F2FP.BF16.F32.PACK_AB R34, R92, R98 ;  /* 0x000000625c22723e */ /* 0x010fce00000010ff */
[----:B------:R-:W-:Y:S01]  /*7650*/  MUFU.EX2 R66, R66 ;  /* 0x0000004200427308 */ /* 0x000fe20000000800 */
[C---:B--2---:R-:W-:Y:S06]  /*7660*/  HMMA.16816.F32.BF16 R20, R32.reuse, R4, R20 ;  /* 0x000000042014723c */ /* 0x044fec0000041814 */
[----:B------:R-:W-:Y:S01]  /*7670*/  HMMA.16816.F32.BF16 R16, R32, R6, R16 ;  /* 0x000000062010723c */ /* 0x000fe20000041810 */
[----:B------:R-:W2:Y:S01]  /*7680*/  MUFU.EX2 R62, R62 ;  /* 0x0000003e003e7308 */ /* 0x000ea20000000800 */
[----:B------:R-:W4:Y:S01]  /*7690*/  LDSM.16.MT88.4 R4, [R134+0x3c00] ;  /* 0x003c00008604783b */ /* 0x000f220000004200 */
[----:B-1----:R-:W-:Y:S01]  /*76a0*/  F2FP.BF16.F32.PACK_AB R12, R84, R89 ;  /* 0x00000059540c723e */ /* 0x002fe200000010ff */
[----:B------:R-:W-:-:S02]  /*76b0*/  FADD.FTZ R89, R89, R107 ;  /* 0x0000006b59597221 */ /* 0x000fc40000010000 */
[C---:B------:R-:W-:Y:S02]  /*76c0*/  HMMA.16816.F32.BF16 R72, R32.reuse, R24, R72 ;  /* 0x000000182048723c */ /* 0x040fe40000041848 */
[----:B------:R-:W-:Y:S01]  /*76d0*/  FADD.FTZ R89, R84, R89 ;  /* 0x0000005954597221 */ /* 0x000fe20000010000 */
[----:B------:R-:W-:Y:S03]  /*76e0*/  MUFU.EX2 R94, R94 ;  /* 0x0000005e005e7308 */ /* 0x000fe60000000800 */
[----:B------:R-:W-:Y:S01]  /*76f0*/  HMMA.16816.F32.BF16 R68, R32, R26, R68 ;  /* 0x0000001a2044723c */ /* 0x000fe20000041844 */
[----:B------:R-:W1:Y:S04]  /*7700*/  LDSM.16.MT88.4 R24, [R133+0x3c00] ;  /* 0x003c00008518783b */ /* 0x000e680000004200 */
[----:B------:R-:W5:Y:S01]  /*7710*/  MUFU.EX2 R85, R85 ;  /* 0x0000005500557308 */ /* 0x000f620000000800 */
[----:B--2---:R-:W-:Y:S01]  /*7720*/  F2FP.BF16.F32.PACK_AB R14, R62, R66 ;  /* 0x000000423e0e723e */ /* 0x004fe200000010ff */
[----:B------:R-:W-:-:S04]  /*7730*/  FADD.FTZ R66, R66, R89 ;  /* 0x0000005942427221 */ /* 0x000fc80000010000 */
[----:B------:R-:W-:Y:S02]  /*7740*/  FADD.FTZ R66, R62, R66 ;  /* 0x000000423e427221 */ /* 0x000fe40000010000 */
[----:B------:R-:W-:Y:S08]  /*7750*/  MUFU.EX2 R2, R2 ;  /* 0x0000000200027308 */ /* 0x000ff00000000800 */
[----:B------:R-:W2:Y:S01]  /*7760*/  MUFU.EX2 R0, R0 ;  /* 0x0000000000007308 */ /* 0x000ea20000000800 */
[----:B-----5:R-:W-:Y:S01]  /*7770*/  F2FP.BF16.F32.PACK_AB R13, R85, R94 ;  /* 0x0000005e550d723e */ /* 0x020fe200000010ff */
[----:B------:R-:W-:-:S04]  /*7780*/  FADD.FTZ R94, R94, R95 ;  /* 0x0000005f5e5e7221 */ /* 0x000fc80000010000 */
[----:B------:R-:W-:Y:S02]  /*7790*/  FADD.FTZ R94, R85, R94 ;  /* 0x0000005e555e7221 */ /* 0x000fe40000010000 */
[----:B------:R-:W-:Y:S08]  /*77a0*/  MUFU.EX2 R61, R61 ;  /* 0x0000003d003d7308 */ /* 0x000ff00000000800 */
[----:B------:R-:W5:Y:S01]  /*77b0*/  MUFU.EX2 R58, R58 ;  /* 0x0000003a003a7308 */ /* 0x000f620000000800 */
[----:B--2---:R-:W-:Y:S01]  /*77c0*/  F2FP.BF16.F32.PACK_AB R15, R0, R2 ;  /* 0x00000002000f723e */ /* 0x004fe200000010ff */
[----:B------:R-:W-:-:S06]  /*77d0*/  FADD.FTZ R2, R2, R94 ;  /* 0x0000005e02027221 */ /* 0x000fcc0000010000 */
[C---:B------:R-:W-:Y:S01]  /*77e0*/  HMMA.16816.F32.BF16 R20, R12.reuse, R28, R20 ;  /* 0x0000001c0c14723c */ /* 0x040fe20000041814 */
[----:B------:R-:W2:Y:S05]  /*77f0*/  MUFU.EX2 R55, R55 ;  /* 0x0000003700377308 */ /* 0x000eaa0000000800 */
[C---:B------:R-:W-:Y:S01]  /*7800*/  HMMA.16816.F32.BF16 R28, R12.reuse, R30, R16 ;  /* 0x0000001e0c1c723c */ /* 0x040fe20000041810 */
[----:B------:R-:W1:Y:S02]  /*7810*/  LDSM.16.MT88.4 R16, [R134+0x4000] ;  /* 0x004000008610783b */ /* 0x000e640000004200 */
[----:B------:R-:W4:Y:S01]  /*7820*/  MUFU.EX2 R54, R54 ;  /* 0x0000003600367308 */ /* 0x000f220000000800 */
[C---:B-----5:R-:W-:Y:S01]  /*7830*/  F2FP.BF16.F32.PACK_AB R32, R58.reuse, R61 ;  /* 0x0000003d3a20723e */ /* 0x060fe200000010ff */
[----:B------:R-:W-:Y:S01]  /*7840*/  FADD.FTZ R61, R61, R66 ;  /* 0x000000423d3d7221 */ /* 0x000fe20000010000 */
[----:B---3--:R-:W-:Y:S03]  /*7850*/  HMMA.16816.F32.BF16 R72, R12, R8, R72 ;  /* 0x000000080c48723c */ /* 0x008fe60000041848 */
[----:B------:R-:W-:-:S02]  /*7860*/  FADD.FTZ R58, R58, R61 ;  /* 0x0000003d3a3a7221 */ /* 0x000fc40000010000 */
[----:B------:R-:W3:Y:S01]  /*7870*/  MUFU.EX2 R80, R80 ;  /* 0x0000005000507308 */ /* 0x000ee20000000800 */
[----:B------:R-:W-:Y:S01]  /*7880*/  HMMA.16816.F32.BF16 R68, R12, R10, R68 ;  /* 0x0000000a0c44723c */ /* 0x000fe20000041844 */
[----:B------:R-:W5:Y:S01]  /*7890*/  LDSM.16.MT88.4 R8, [R133+0x4000] ;  /* 0x004000008508783b */ /* 0x000f620000004200 */
[----:B--2---:R-:W-:-:S05]  /*78a0*/  FADD.FTZ R58, R55, R58 ;  /* 0x0000003a373a7221 */ /* 0x004fca0000010000 */
[----:B------:R-:W-:Y:S01]  /*78b0*/  MUFU.EX2 R81, R81 ;  /* 0x0000005100517308 */ /* 0x000fe20000000800 */
[C---:B----4-:R-:W-:Y:S01]  /*78c0*/  F2FP.BF16.F32.PACK_AB R34, R54.reuse, R55 ;  /* 0x000000373622723e */ /* 0x050fe200000010ff */
[----:B------:R-:W-:-:S06]  /*78d0*/  FADD.FTZ R54, R54, R58 ;  /* 0x0000003a36367221 */ /* 0x000fcc0000010000 */
[----:B------:R-:W2:Y:S01]  /*78e0*/  MUFU.EX2 R82, R82 ;  /* 0x0000005200527308 */ /* 0x000ea20000000800 */
[----:B---3--:R-:W-:-:S07]  /*78f0*/  F2FP.BF16.F32.PACK_AB R33, R80, R76 ;  /* 0x0000004c5021723e */ /* 0x008fce00000010ff */
[----:B------:R-:W3:Y:S08]  /*7900*/  MUFU.EX2 R52, R52 ;  /* 0x0000003400347308 */ /* 0x000ef00000000800 */
[----:B------:R-:W4:Y:S01]  /*7910*/  MUFU.EX2 R49, R49 ;  /* 0x0000003100317308 */ /* 0x000f220000000800 */
[----:B--2---:R-:W-:-:S07]  /*7920*/  F2FP.BF16.F32.PACK_AB R35, R82, R81 ;  /* 0x000000515223723e */ /* 0x004fce00000010ff */
[----:B------:R-:W2:Y:S01]  /*7930*/  MUFU.EX2 R48, R48 ;  /* 0x0000003000307308 */ /* 0x000ea20000000800 */
[----:B------:R-:W-:Y:S01]  /*7940*/  HMMA.16816.F32.BF16 R20, R32, R4, R20 ;  /* 0x000000042014723c */ /* 0x000fe20000041814 */
[----:B---3--:R-:W-:-:S05]  /*7950*/  FADD.FTZ R54, R52, R54 ;  /* 0x0000003634367221 */ /* 0x008fca0000010000 */
[C---:B------:R-:W-:Y:S01]  /*7960*/  HMMA.16816.F32.BF16 R28, R32.reuse, R6, R28 ;  /* 0x00000006201c723c */ /* 0x040fe2000004181c */
[----:B------:R-:W3:Y:S01]  /*7970*/  MUFU.EX2 R47, R47 ;  /* 0x0000002f002f7308 */ /* 0x000ee20000000800 */
[----:B------:R-:W5:Y:S01]  /*7980*/  LDSM.16.MT88.4 R4, [R134+0x4400] ;  /* 0x004400008604783b */ /* 0x000f620000004200 */
[C---:B----4-:R-:W-:Y:S01]  /*7990*/  F2FP.BF16.F32.PACK_AB R12, R49.reuse, R52 ;  /* 0x00000034310c723e */ /* 0x050fe200000010ff */
[----:B------:R-:W-:Y:S02]  /*79a0*/  FADD.FTZ R49, R49, R54 ;  /* 0x0000003631317221 */ /* 0x000fe40000010000 */
[----:B-1----:R-:W-:Y:S03]  /*79b0*/  HMMA.16816.F32.BF16 R72, R32, R24, R72 ;  /* 0x000000182048723c */ /* 0x002fe60000041848 */
[----:B------:R-:W-:Y:S01]  /*79c0*/  MUFU.EX2 R83, R83 ;  /* 0x0000005300537308 */ /* 0x000fe20000000800 */
[----:B--2---:R-:W-:-:S02]  /*79d0*/  FADD.FTZ R49, R48, R49 ;  /* 0x0000003130317221 */ /* 0x004fc40000010000 */
[----:B------:R-:W-:Y:S01]  /*79e0*/  HMMA.16816.F32.BF16 R68, R32, R26, R68 ;  /* 0x0000001a2044723c */ /* 0x000fe20000041844 */
[----:B------:R-:W1:Y:S04]  /*79f0*/  LDSM.16.MT88.4 R24, [R133+0x4400] ;  /* 0x004400008518783b */ /* 0x000e680000004200 */
[----:B------:R-:W2:Y:S01]  /*7a00*/  MUFU.EX2 R97, R97 ;  /* 0x0000006100617308 */ /* 0x000ea20000000800 */
[----:B---3--:R-:W-:Y:S01]  /*7a10*/  F2FP.BF16.F32.PACK_AB R14, R47, R48 ;  /* 0x000000302f0e723e */ /* 0x008fe200000010ff */
[--C-:B------:R-:W-:Y:S01]  /*7a20*/  FFMA.FTZ R35, R59, UR6, -R53.reuse ;  /* 0x000000063b237c23 */ /* 0x100fe20008010835 */
[--C-:B------:R-:W-:Y:S01]  /*7a30*/  FFMA.FTZ R34, R99, UR6, -R53.reuse ;  /* 0x0000000663227c23 */ /* 0x100fe20008010835 */
[----:B------:R-:W-:Y:S01]  /*7a40*/  FFMA.FTZ R59, R64, UR6, -R53 ;  /* 0x00000006403b7c23 */ /* 0x000fe20008010835 */
[----:B------:R-:W-:Y:S01]  /*7a50*/  FFMA.FTZ R32, R105, UR6, -R93 ;  /* 0x0000000669207c23 */ /* 0x000fe2000801085d */
[----:B------:R-:W-:-:S02]  /*7a60*/  FADD.FTZ R47, R47, R49 ;  /* 0x000000312f2f7221 */ /* 0x000fc40000010000 */
[----:B------:R-:W-:Y:S08]  /*7a70*/  MUFU.EX2 R100, R100 ;  /* 0x0000006400647308 */ /* 0x000ff00000000800 */
[----:B------:R-:W3:Y:S01]  /*7a80*/  MUFU.EX2 R91, R91 ;  /* 0x0000005b005b7308 */ /* 0x000ee20000000800 */
[----:B--2---:R-:W-:-:S07]  /*7a90*/  F2FP.BF16.F32.PACK_AB R13, R97, R83 ;  /* 0x00000053610d723e */ /* 0x004fce00000010ff */
[----:B------:R-:W2:Y:S08]  /*7aa0*/  MUFU.EX2 R46, R46 ;  /* 0x0000002e002e7308 */ /* 0x000eb00000000800 */
[----:B------:R-:W4:Y:S01]  /*7ab0*/  MUFU.EX2 R43, R43 ;  /* 0x0000002b002b7308 */ /* 0x000f220000000800 */
[----:B---3--:R-:W-:-:S07]  /*7ac0*/  F2FP.BF16.F32.PACK_AB R15, R91, R100 ;  /* 0x000000645b0f723e */ /* 0x008fce00000010ff */
[----:B------:R-:W3:Y:S01]  /*7ad0*/  MUFU.EX2 R42, R42 ;  /* 0x0000002a002a7308 */ /* 0x000ee20000000800 */
[----:B------:R-:W-:Y:S01]  /*7ae0*/  HMMA.16816.F32.BF16 R20, R12, R16, R20 ;  /* 0x000000100c14723c */ /* 0x000fe20000041814 */
[----:B--2---:R-:W-:-:S05]  /*7af0*/  FADD.FTZ R47, R46, R47 ;  /* 0x0000002f2e2f7221 */ /* 0x004fca0000010000 */
[----:B------:R-:W-:Y:S01]  /*7b00*/  HMMA.16816.F32.BF16 R28, R12, R18, R28 ;  /* 0x000000120c1c723c */ /* 0x000fe2000004181c */
[----:B------:R-:W2:Y:S01]  /*7b10*/  MUFU.EX2 R41, R41 ;  /* 0x0000002900297308 */ /* 0x000ea20000000800 */
[C---:B----4-:R-:W-:Y:S01]  /*7b20*/  F2FP.BF16.F32.PACK_AB R16, R43.reuse, R46 ;  /* 0x0000002e2b10723e */ /* 0x050fe200000010ff */
[----:B------:R-:W-:-:S03]  /*7b30*/  FADD.FTZ R43, R43, R47 ;  /* 0x0000002f2b2b7221 */ /* 0x000fc60000010000 */
[C---:B-----5:R-:W-:Y:S03]  /*7b40*/  HMMA.16816.F32.BF16 R72, R12.reuse, R8, R72 ;  /* 0x000000080c48723c */ /* 0x060fe60000041848 */
[----:B------:R-:W-:Y:S01]  /*7b50*/  MUFU.EX2 R104, R104 ;  /* 0x0000006800687308 */ /* 0x000fe20000000800 */
[----:B---3--:R-:W-:Y:S02]  /*7b60*/  FADD.FTZ R43, R42, R43 ;  /* 0x0000002b2a2b7221 */ /* 0x008fe40000010000 */
[----:B------:R-:W-:Y:S01]  /*7b70*/  HMMA.16816.F32.BF16 R68, R12, R10, R68 ;  /* 0x0000000a0c44723c */ /* 0x000fe20000041844 */
[----:B------:R-:W3:Y:S04]  /*7b80*/  LDSM.16.MT88.4 R8, [R134+0x4800] ;  /* 0x004800008608783b */ /* 0x000ee80000004200 */
[----:B------:R-:W4:Y:S01]  /*7b90*/  MUFU.EX2 R67, R67 ;  /* 0x0000004300437308 */ /* 0x000f220000000800 */
[C---:B--2---:R-:W-:Y:S01]  /*7ba0*/  F2FP.BF16.F32.PACK_AB R18, R41.reuse, R42 ;  /* 0x0000002a2912723e */ /* 0x044fe200000010ff */
[----:B------:R-:W-:-:S06]  /*7bb0*/  FADD.FTZ R41, R41, R43 ;  /* 0x0000002b29297221 */ /* 0x000fcc0000010000 */
[----:B------:R-:W-:Y:S08]  /*7bc0*/  MUFU.EX2 R103, R103 ;  /* 0x0000006700677308 */ /* 0x000ff00000000800 */
[----:B------:R-:W2:Y:S01]  /*7bd0*/  MUFU.EX2 R33, R63 ;  /* 0x0000003f00217308 */ /* 0x000ea20000000800 */
[----:B----4-:R-:W-:-:S07]  /*7be0*/  F2FP.BF16.F32.PACK_AB R17, R67, R104 ;  /* 0x000000684311723e */ /* 0x010fce00000010ff */
[----:B------:R-:W4:Y:S08]  /*7bf0*/  MUFU.EX2 R40, R40 ;  /* 0x0000002800287308 */ /* 0x000f300000000800 */
[----:B------:R-:W5:Y:S01]  /*7c00*/  MUFU.EX2 R39, R39 ;  /* 0x0000002700277308 */ /* 0x000f620000000800 */
[----:B--2---:R-:W-:-:S07]  /*7c10*/  F2FP.BF16.F32.PACK_AB R19, R33, R103 ;  /* 0x000000672113723e */ /* 0x004fce00000010ff */
[----:B------:R-:W2:Y:S01]  /*7c20*/  MUFU.EX2 R38, R38 ;  /* 0x0000002600267308 */ /* 0x000ea20000000800 */
[----:B------:R-:W-:Y:S01]  /*7c30*/  HMMA.16816.F32.BF16 R20, R16, R4, R20 ;  /* 0x000000041014723c */ /* 0x000fe20000041814 */
[----:B----4-:R-:W-:-:S05]  /*7c40*/  FADD.FTZ R41, R40, R41 ;  /* 0x0000002928297221 */ /* 0x010fca0000010000 */
[C---:B------:R-:W-:Y:S01]  /*7c50*/  HMMA.16816.F32.BF16 R28, R16.reuse, R6, R28 ;  /* 0x00000006101c723c */ /* 0x040fe2000004181c */
[----:B------:R-:W4:Y:S01]  /*7c60*/  MUFU.EX2 R37, R37 ;  /* 0x0000002500257308 */ /* 0x000f220000000800 */
[----:B------:R-:W3:Y:S01]  /*7c70*/  LDSM.16.MT88.4 R4, [R133+0x4800] ;  /* 0x004800008504783b */ /* 0x000ee20000004200 */
[C---:B-----5:R-:W-:Y:S01]  /*7c80*/  F2FP.BF16.F32.PACK_AB R12, R39.reuse, R40 ;  /* 0x00000028270c723e */ /* 0x060fe200000010ff */
[----:B------:R-:W-:Y:S02]  /*7c90*/  FADD.FTZ R39, R39, R41 ;  /* 0x0000002927277221 */ /* 0x000fe40000010000 */
[----:B-1----:R-:W-:Y:S03]  /*7ca0*/  HMMA.16816.F32.BF16 R72, R16, R24, R72 ;  /* 0x000000181048723c */ /* 0x002fe60000041848 */
[----:B------:R-:W-:Y:S01]  /*7cb0*/  MUFU.EX2 R34, R34 ;  /* 0x0000002200227308 */ /* 0x000fe20000000800 */
[----:B--2---:R-:W-:-:S02]  /*7cc0*/  FADD.FTZ R39, R38, R39 ;  /* 0x0000002726277221 */ /* 0x004fc40000010000 */
[----:B------:R-:W-:Y:S05]  /*7cd0*/  HMMA.16816.F32.BF16 R68, R16, R26, R68 ;  /* 0x0000001a1044723c */ /* 0x000fea0000041844 */
[----:B------:R-:W1:Y:S01]  /*7ce0*/  MUFU.EX2 R35, R35 ;  /* 0x0000002300237308 */ /* 0x000e620000000800 */
[----:B----4-:R-:W-:Y:S01]  /*7cf0*/  F2FP.BF16.F32.PACK_AB R14, R37, R38 ;  /* 0x00000026250e723e */ /* 0x010fe200000010ff */
[----:B------:R-:W-:Y:S01]  /*7d00*/  FADD.FTZ R16, R0, R2 ;  /* 0x0000000200107221 */ /* 0x000fe20000010000 */
[----:B------:R-:W-:Y:S01]  /*7d10*/  FFMA.FTZ R2, R57, UR6, -R53 ;  /* 0x0000000639027c23 */ /* 0x000fe20008010835 */
[----:B------:R-:W-:Y:S02]  /*7d20*/  FADD.FTZ R37, R37, R39 ;  /* 0x0000002725257221 */ /* 0x000fe40000010000 */
[----:B------:R-:W-:-:S02]  /*7d30*/  FADD.FTZ R16, R76, R16 ;  /* 0x000000104c107221 */ /* 0x000fc40000010000 */
[----:B------:R-:W-:Y:S01]  /*7d40*/  MUFU.EX2 R59, R59 ;  /* 0x0000003b003b7308 */ /* 0x000fe20000000800 */
[----:B------:R-:W2:Y:S01]  /*7d50*/  LDSM.16.MT88.4 R76, [R134+0x4c00] ;  /* 0x004c0000864c783b */ /* 0x000ea20000004200 */
[----:B------:R-:W-:Y:S01]  /*7d60*/  FADD.FTZ R80, R80, R16 ;  /* 0x0000001050507221 */ /* 0x000fe20000010000 */
[----:B------:R-:W-:-:S03]  /*7d70*/  FFMA.FTZ R16, R50, UR6, -R53 ;  /* 0x0000000632107c23 */ /* 0x000fc60008010835 */
[----:B------:R-:W-:Y:S02]  /*7d80*/  FADD.FTZ R80, R81, R80 ;  /* 0x0000005051507221 */ /* 0x000fe40000010000 */
[----:B------:R-:W4:Y:S01]  /*7d90*/  MUFU.EX2 R60, R60 ;  /* 0x0000003c003c7308 */ /* 0x000f220000000800 */
[----:B-1----:R-:W-:Y:S01]  /*7da0*/  F2FP.BF16.F32.PACK_AB R13, R35, R34 ;  /* 0x00000022230d723e */ /* 0x002fe200000010ff */
[----:B------:R-:W-:-:S04]  /*7db0*/  FADD.FTZ R82, R82, R80 ;  /* 0x0000005052527221 */ /* 0x000fc80000010000 */
[----:B------:R-:W-:Y:S02]  /*7dc0*/  FADD.FTZ R82, R83, R82 ;  /* 0x0000005253527221 */ /* 0x000fe40000010000 */
[----:B------:R-:W1:Y:S02]  /*7dd0*/  MUFU.EX2 R36, R36 ;  /* 0x0000002400247308 */ /* 0x000e640000000800 */
[----:B------:R-:W-:-:S04]  /*7de0*/  FADD.FTZ R82, R97, R82 ;  /* 0x0000005261527221 */ /* 0x000fc80000010000 */
[----:B------:R-:W-:Y:S02]  /*7df0*/  FADD.FTZ R100, R100, R82 ;  /* 0x0000005264647221 */ /* 0x000fe40000010000 */
[----:B------:R-:W5:Y:S01]  /*7e00*/  MUFU.EX2 R3, R3 ;  /* 0x0000000300037308 */ /* 0x000f620000000800 */
[----:B----4-:R-:W-:Y:S01]  /*7e10*/  F2FP.BF16.F32.PACK_AB R15, R60, R59 ;  /* 0x0000003b3c0f723e */ /* 0x010fe200000010ff */
[----:B------:R-:W-:-:S04]  /*7e20*/  FADD.FTZ R100, R91, R100 ;  /* 0x000000645b647221 */ /* 0x000fc80000010000 */
[----:B------:R-:W-:Y:S02]  /*7e30*/  FADD.FTZ R100, R104, R100 ;  /* 0x0000006468647221 */ /* 0x000fe40000010000 */
[----:B---3--:R-:W-:Y:S01]  /*7e40*/  HMMA.16816.F32.BF16 R20, R12, R8, R20 ;  /* 0x000000080c14723c */ /* 0x008fe20000041814 */
[----:B------:R-:W3:Y:S01]  /*7e50*/  MUFU.EX2 R32, R32 ;  /* 0x0000002000207308 */ /* 0x000ee20000000800 */
[----:B------:R-:W-:Y:S01]  /*7e60*/  FADD.FTZ R67, R67, R100 ;  /* 0x0000006443437221 */ /* 0x000fe20000010000 */
[----:B-1----:R-:W-:-:S03]  /*7e70*/  FADD.FTZ R37, R36, R37 ;  /* 0x0000002524257221 */ /* 0x002fc60000010000 */
[C---:B------:R-:W-:Y:S01]  /*7e80*/  HMMA.16816.F32.BF16 R28, R12.reuse, R10, R28 ;  /* 0x0000000a0c1c723c */ /* 0x040fe2000004181c */
[----:B------:R-:W1:Y:S01]  /*7e90*/  LDSM.16.MT88.4 R8, [R133+0x4c00] ;  /* 0x004c00008508783b */ /* 0x000e620000004200 */
        /* <DEDUP_REMOVED lines=9> */
[----:B---3--:R-:W-:Y:S02]  /*7f30*/  FADD.FTZ R37, R32, R37 ;  /* 0x0000002520257221 */ /* 0x008fe40000010000 */
[----:B------:R-:W-:Y:S02]  /*7f40*/  FADD.FTZ R35, R35, R33 ;  /* 0x0000002123237221 */ /* 0x000fe40000010000 */
[----:B------:R-:W3:Y:S01]  /*7f50*/  MUFU.EX2 R2, R2 ;  /* 0x0000000200027308 */ /* 0x000ee20000000800 */
[----:B----4-:R-:W-:Y:S01]  /*7f60*/  F2FP.BF16.F32.PACK_AB R6, R159, R32 ;  /* 0x000000209f06723e */ /* 0x010fe200000010ff */
[----:B------:R-:W-:Y:S01]  /*7f70*/  FADD.FTZ R35, R59, R35 ;  /* 0x000000233b237221 */ /* 0x000fe20000010000 */
[----:B------:R-:W-:-:S03]  /*7f80*/  FADD.FTZ R159, R159, R37 ;  /* 0x000000259f9f7221 */ /* 0x000fc60000010000 */
[----:B------:R-:W-:Y:S02]  /*7f90*/  FADD.FTZ R60, R60, R35 ;  /* 0x000000233c3c7221 */ /* 0x000fe40000010000 */
[----:B------:R-:W4:Y:S02]  /*7fa0*/  MUFU.EX2 R16, R16 ;  /* 0x0000001000107308 */ /* 0x000f240000000800 */
[----:B-----5:R-:W-:-:S06]  /*7fb0*/  FADD.FTZ R60, R0, R60 ;  /* 0x0000003c003c7221 */ /* 0x020fcc0000010000 */
[----:B------:R-:W5:Y:S01]  /*7fc0*/  MUFU.EX2 R158, R158 ;  /* 0x0000009e009e7308 */ /* 0x000f620000000800 */
[C---:B---3--:R-:W-:Y:S01]  /*7fd0*/  F2FP.BF16.F32.PACK_AB R5, R2.reuse, R0 ;  /* 0x000000000205723e */ /* 0x048fe200000010ff */
[----:B------:R-:W-:Y:S01]  /*7fe0*/  FADD.FTZ R60, R2, R60 ;  /* 0x0000003c023c7221 */ /* 0x000fe20000010000 */
[----:B------:R-:W-:Y:S02]  /*7ff0*/  MOV R0, R44 ;  /* 0x0000002c00007202 */ /* 0x000fe40000000f00 */
[----:B------:R-:W-:Y:S01]  /*8000*/  MOV R2, R45 ;  /* 0x0000002d00027202 */ /* 0x000fe20000000f00 */
[----:B----4-:R-:W-:Y:S01]  /*8010*/  FADD.FTZ R60, R16, R60 ;  /* 0x0000003c103c7221 */ /* 0x010fe20000010000 */
[----:B-----5:R-:W-:-:S03]  /*8020*/  F2FP.BF16.F32.PACK_AB R7, R158, R16 ;  /* 0x000000109e07723e */ /* 0x020fc600000010ff */
[----:B------:R-:W-:-:S04]  /*8030*/  FADD.FTZ R158, R158, R60 ;  /* 0x0000003c9e9e7221 */ /* 0x000fc80000010000 */
[C---:B--2---:R-:W-:Y:S06]  /*8040*/  HMMA.16816.F32.BF16 R80, R4.reuse, R76, R20 ;  /* 0x0000004c0450723c */ /* 0x044fec0000041814 */
[C---:B------:R-:W-:Y:S06]  /*8050*/  HMMA.16816.F32.BF16 R76, R4.reuse, R78, R28 ;  /* 0x0000004e044c723c */ /* 0x040fec000004181c */
[C---:B-1----:R-:W-:Y:S06]  /*8060*/  HMMA.16816.F32.BF16 R72, R4.reuse, R8, R72 ;  /* 0x000000080448723c */ /* 0x042fec0000041848 */
[----:B------:R-:W-:-:S15]  /*8070*/  HMMA.16816.F32.BF16 R68, R4, R10, R68 ;  /* 0x0000000a0444723c */ /* 0x000fde0000041844 */
[----:B------:R-:W-:-:S09]  /*8080*/  NOP ;  /* 0x0000000000007918 */ /* 0x000fd20000000000 */
.L_x_4814:
        /* <DEDUP_REMOVED lines=13> */
.L_x_4824:
        /* <DEDUP_REMOVED lines=51> */
[----:B------:R-:W2:Y:S01]  /*8490*/  LDG.E R2, desc[UR12][R10.64] ;  /* 0x0000000c0a027981 */ /* 0x000ea2000c1e1900 */
[----:B------:R-:W1:Y:S01]  /*84a0*/  LDC.64 R4, c[0x0][0x238] ;  /* 0x00008e00ff047b82 */ /* 0x000e620000000a00 */
[----:B------:R-:W-:Y:S02]  /*84b0*/  IMAD R9, R9, R0, -0x80 ;  /* 0xffffff8009097424 */ /* 0x000fe400078e0200 */
[----:B------:R3:W2:Y:S03]  /*84c0*/  LDG.E R8, desc[UR12][R6.64] ;  /* 0x0000000c06087981 */ /* 0x0006a6000c1e1900 */
[----:B------:R-:W-:Y:S02]  /*84d0*/  SHF.R.S32.HI R0, RZ, 0x1f, R9 ;  /* 0x0000001fff007819 */ /* 0x000fe40000011409 */
[----:B---3--:R-:W3:Y:S03]  /*84e0*/  LDC.64 R6, c[0x0][0x250] ;  /* 0x00009400ff067b82 */ /* 0x008ee60000000a00 */
[-C--:B---3--:R-:W-:Y:S02]  /*84f0*/  IMAD R0, R0, R6.reuse, RZ ;  /* 0x0000000600007224 */ /* 0x088fe400078e02ff */
[C---:B------:R-:W-:Y:S04]  /*8500*/  IMAD.WIDE.U32 R10, R9.reuse, R6, RZ ;  /* 0x00000006090a7225 */ /* 0x040fe800078e00ff */
[----:B------:R-:W-:Y:S04]  /*8510*/  IMAD R0, R9, R7, R0 ;  /* 0x0000000709007224 */ /* 0x000fe800078e0200 */
[----:B------:R-:W-:Y:S01]  /*8520*/  IMAD.IADD R11, R11, 0x1, R0 ;  /* 0x000000010b0b7824 */ /* 0x000fe200078e0200 */
[----:B--2---:R-:W-:Y:S04]  /*8530*/  IADD3 R2, -R8, R2, RZ ;  /* 0x0000000208027210 */ /* 0x004fe80007ffe1ff */
[----:B------:R-:W-:Y:S01]  /*8540*/  SHF.R.S32.HI R6, RZ, 0x1f, R2 ;  /* 0x0000001fff067819 */ /* 0x000fe20000011402 */
[-C--:B-1----:R-:W-:Y:S04]  /*8550*/  IMAD.WIDE.U32 R10, R2, R4.reuse, R10 ;  /* 0x00000004020a7225 */ /* 0x082fe800078e000a */
[----:B------:R-:W-:Y:S04]  /*8560*/  IMAD R6, R6, R4, RZ ;  /* 0x0000000406067224 */ /* 0x000fe800078e02ff */
[----:B------:R-:W-:Y:S05]  /*8570*/  IMAD R6, R2, R5, R6 ;  /* 0x0000000502067224 */ /* 0x000fea00078e0206 */
[----:B------:R-:W-:Y:S07]  /*8580*/  IADD3 R6, R11, R6, RZ ;  /* 0x000000060b067210 */ /* 0x000fee0007ffe0ff */
.L_x_4821:
        /* <DEDUP_REMOVED lines=13> */
[----:B------:R-:W-:Y:S01]  /*8660*/  LDGSTS.E.BYPASS.LTC128B.128 [R145+0x4000], desc[UR12][R6.64] ;  /* 0x0400000006917fae */ /* 0x000fe2000b901d4c */
[----:B------:R-:W-:Y:S02]  /*8670*/  IADD3.X R5, R7, UR11, RZ, P0, !PT ;  /* 0x0000000b07057c10 */ /* 0x000fe400087fe4ff */
[----:B------:R-:W-:Y:S03]  /*8680*/  ISETP.GT.AND P0, PT, R144, R140, PT ;  /* 0x0000008c9000720c */ /* 0x000fe60003f04270 */
[----:B------:R2:W-:Y:S04]  /*8690*/  LDGSTS.E.BYPASS.LTC128B.128 [R145+0x4800], desc[UR12][R4.64] ;  /* 0x0480000004917fae */ /* 0x0005e8000b901d4c */
[----:B------:R-:W-:Y:S04]  /*86a0*/  LDSM.16.M88.4 R64, [R138] ;  /* 0x000000008a40783b */ /* 0x000fe80000000200 */
[----:B------:R-:W-:Y:S04]  /*86b0*/  LDSM.16.M88.4 R16, [R136+0x1400] ;  /* 0x001400008810783b */ /* 0x000fe80000000200 */
[----:B------:R-:W-:Y:S04]  /*86c0*/  LDSM.16.M88.4 R24, [R136+0x1800] ;  /* 0x001800008818783b */ /* 0x000fe80000000200 */
[----:B------:R-:W-:Y:S04]  /*86d0*/  LDSM.16.M88.4 R32, [R136+0x1c00] ;  /* 0x001c00008820783b */ /* 0x000fe80000000200 */
[----:B-1----:R-:W2:Y:S04]  /*86e0*/  LDSM.16.M88.4 R8, [R136+0x1000] ;  /* 0x001000008808783b */ /* 0x002ea80000000200 */
[----:B------:R-:W0:Y:S04]  /*86f0*/  LDGDEPBAR ;  /* 0x00000000000079af */ /* 0x000e280000000000 */
[----:B------:R-:W1:Y:S04]  /*8700*/  LDSM.16.M88.4 R40, [R136+0x2000] ;  /* 0x002000008828783b */ /* 0x000e680000000200 */
[----:B------:R-:W3:Y:S04]  /*8710*/  LDSM.16.M88.4 R48, [R136+0x2400] ;  /* 0x002400008830783b */ /* 0x000ee80000000200 */
[----:B------:R-:W4:Y:S04]  /*8720*/  LDSM.16.M88.4 R56, [R136+0x2800] ;  /* 0x002800008838783b */ /* 0x000f280000000200 */
[----:B------:R-:W5:Y:S04]  /*8730*/  LDSM.16.M88.4 R88, [R136+0x2c00] ;  /* 0x002c00008858783b */ /* 0x000f680000000200 */
[----:B------:R-:W-:Y:S04]  /*8740*/  LDSM.16.M88.4 R92, [R137] ;  /* 0x00000000895c783b */ /* 0x000fe80000000200 */
[----:B------:R-:W5:Y:S04]  /*8750*/  LDSM.16.M88.4 R96, [R135] ;  /* 0x000000008760783b */ /* 0x000f680000000200 */
[----:B------:R-:W5:Y:S04]  /*8760*/  LDSM.16.M88.4 R100, [R132] ;  /* 0x000000008464783b */ /* 0x000f680000000200 */
[----:B------:R-:W5:Y:S01]  /*8770*/  LDSM.16.M88.4 R104, [R131] ;  /* 0x000000008368783b */ /* 0x000f620000000200 */
[C---:B--2---:R-:W-:Y:S03]  /*8780*/  HMMA.16816.F32.BF16 R4, R64.reuse, R8, RZ ;  /* 0x000000084004723c */ /* 0x044fe600000418ff */
[----:B------:R-:W2:Y:S04]  /*8790*/  LDSM.16.M88.4 R108, [R130] ;  /* 0x00000000826c783b */ /* 0x000ea80000000200 */
[----:B------:R-:W2:Y:S01]  /*87a0*/  LDSM.16.M88.4 R112, [R129] ;  /* 0x000000008170783b */ /* 0x000ea20000000200 */
[C---:B------:R-:W-:Y:S03]  /*87b0*/  HMMA.16816.F32.BF16 R8, R64.reuse, R10, RZ ;  /* 0x0000000a4008723c */ /* 0x040fe600000418ff */
[----:B------:R-:W2:Y:S03]  /*87c0*/  LDSM.16.M88.4 R116, [R128] ;  /* 0x000000008074783b */ /* 0x000ea60000000200 */
[C---:B------:R-:W-:Y:S01]  /*87d0*/  HMMA.16816.F32.BF16 R12, R64.reuse, R16, RZ ;  /* 0x00000010400c723c */ /* 0x040fe200000418ff */
[----:B------:R-:W2:Y:S04]  /*87e0*/  LDSM.16.M88.4 R120, [R87] ;  /* 0x000000005778783b */ /* 0x000ea80000000200 */
[----:B------:R-:W2:Y:S01]  /*87f0*/  LDSM.16.M88.4 R124, [R86] ;  /* 0x00000000567c783b */ /* 0x000ea20000000200 */
[C---:B------:R-:W-:Y:S01]  /*8800*/  HMMA.16816.F32.BF16 R16, R64.reuse, R18, RZ ;  /* 0x000000124010723c */ /* 0x040fe200000418ff */
[----:B------:R-:W-:Y:S04]  /*8810*/  DEPBAR.LE SB0, 0x0 ;  /* 0x000080000000791a */ /* 0x000fe80000000000 */
[----:B------:R-:W-:Y:S01]  /*8820*/  BAR.SYNC.DEFER_BLOCKING 0x0 ;  /* 0x0000000000007b1d */ /* 0x000fe20000010000 */
[C---:B------:R-:W-:Y:S06]  /*8830*/  HMMA.16816.F32.BF16 R20, R64.reuse, R24, RZ ;  /* 0x000000184014723c */ /* 0x040fec00000418ff */
[C---:B------:R-:W-:Y:S06]  /*8840*/  HMMA.16816.F32.BF16 R24, R64.reuse, R26, RZ ;  /* 0x0000001a4018723c */ /* 0x040fec00000418ff */
[C---:B------:R-:W-:Y:S06]  /*8850*/  HMMA.16816.F32.BF16 R28, R64.reuse, R32, RZ ;  /* 0x00000020401c723c */ /* 0x040fec00000418ff */
[C---:B------:R-:W-:Y:S06]  /*8860*/  HMMA.16816.F32.BF16 R32, R64.reuse, R34, RZ ;  /* 0x000000224020723c */ /* 0x040fec00000418ff */
[C---:B-1----:R-:W-:Y:S06]  /*8870*/  HMMA.16816.F32.BF16 R36, R64.reuse, R40, RZ ;  /* 0x000000284024723c */ /* 0x042fec00000418ff */
[C---:B------:R-:W-:Y:S06]  /*8880*/  HMMA.16816.F32.BF16 R40, R64.reuse, R42, RZ ;  /* 0x0000002a4028723c */ /* 0x040fec00000418ff */
[C---:B---3--:R-:W-:Y:S06]  /*8890*/  HMMA.16816.F32.BF16 R44, R64.reuse, R48, RZ ;  /* 0x00000030402c723c */ /* 0x048fec00000418ff */
        /* <DEDUP_REMOVED lines=62> */
[----:B------:R-:W-:Y:S01]  /*8c80*/  LOP3.LUT R91, RZ, R0, RZ, 0x33, !PT ;  /* 0x00000000ff5b7212 */ /* 0x000fe200078e33ff */
[----:B------:R-:W1:Y:S08]  /*8c90*/  LDC R2, c[0x0][0x24c] ;  /* 0x00009300ff027b82 */ /* 0x000e700000000800 */
        /* <DEDUP_REMOVED lines=12> */
[----:B------:R-:W-:Y:S02]  /*8d60*/  IMAD R91, R91, R0, -0x80 ;  /* 0xffffff805b5b7424 */ /* 0x000fe400078e0200 */
[----:B------:R3:W2:Y:S03]  /*8d70*/  LDG.E R90, desc[UR12][R88.64] ;  /* 0x0000000c585a7981 */ /* 0x0006a6000c1e1900 */
[----:B------:R-:W-:Y:S05]  /*8d80*/  SHF.R.S32.HI R0, RZ, 0x1f, R91 ;  /* 0x0000001fff007819 */ /* 0x000fea000001145b */
[----:B------:R-:W-:Y:S04]  /*8d90*/  IMAD R0, R0, UR9, RZ ;  /* 0x0000000900007c24 */ /* 0x000fe8000f8e02ff */
[C---:B-1----:R-:W-:Y:S01]  /*8da0*/  IMAD R0, R91.reuse, R2, R0 ;  /* 0x000000025b007224 */ /* 0x042fe200078e0200 */
[----:B---3--:R-:W1:Y:S01]  /*8db0*/  LDC.64 R88, c[0x0][0x230] ;  /* 0x00008c00ff587b82 */ /* 0x008e620000000a00 */
[----:B--2---:R-:W-:Y:S01]  /*8dc0*/  IADD3 R85, -R90, R85, RZ ;  /* 0x000000555a557210 */ /* 0x004fe20007ffe1ff */
[----:B------:R-:W-:Y:S03]  /*8dd0*/  IMAD.WIDE.U32 R90, R91, UR9, RZ ;  /* 0x000000095b5a7c25 */ /* 0x000fe6000f8e00ff */
[----:B------:R-:W-:Y:S01]  /*8de0*/  SHF.R.S32.HI R2, RZ, 0x1f, R85 ;  /* 0x0000001fff027819 */ /* 0x000fe20000011455 */
[----:B------:R-:W-:Y:S04]  /*8df0*/  IMAD.IADD R91, R91, 0x1, R0 ;  /* 0x000000015b5b7824 */ /* 0x000fe800078e0200 */
[-C--:B-1----:R-:W-:Y:S02]  /*8e00*/  IMAD R2, R2, R88.reuse, RZ ;  /* 0x0000005802027224 */ /* 0x082fe400078e02ff */
[C---:B------:R-:W-:Y:S04]  /*8e10*/  IMAD.WIDE.U32 R90, R85.reuse, R88, R90 ;  /* 0x00000058555a7225 */ /* 0x040fe800078e005a */
[----:B------:R-:W-:Y:S05]  /*8e20*/  IMAD R2, R85, R89, R2 ;  /* 0x0000005955027224 */ /* 0x000fea00078e0202 */
[----:B------:R-:W-:Y:S07]  /*8e30*/  IADD3 R2, R91, R2, RZ ;  /* 0x000000025b027210 */ /* 0x000fee0007ffe0ff */
.L_x_4823:
[C---:B------:R-:W-:Y:S04]  /*8e40*/  LEA R153, P0, R90.reuse, R153, 0x1 ;  /* 0x000000995a997211 */ /* 0x040fe800078008ff */
[----:B------:R-:W-:Y:S01]  /*8e50*/  LEA.HI.X R152, R90, R152, R2, 0x1, P0 ;  /* 0x000000985a987211 */ /* 0x000fe200000f0c02 */
[----:B------:R-:W-:Y:S01]  /*8e60*/  IMAD.MOV.U32 R94, RZ, RZ, R153 ;  /* 0x000000ffff5e7224 */ /* 0x000fe200078e0099 */
        /* <DEDUP_REMOVED lines=15> */
.L_x_4822:
        /* <DEDUP_REMOVED lines=167> */
[----:B-1----:R-:W-:Y:S01]  /*99d0*/  F2FP.BF16.F32.PACK_AB R20, R126, R127 ;  /* 0x0000007f7e14723e */ /* 0x002fe200000010ff */
        /* <DEDUP_REMOVED lines=210> */
.L_x_4820:
[----:B------:R-:W1:Y:S01]  /*a700*/  S2R R5, SR_TID.X ;  /* 0x0000000000057919 */ /* 0x000e620000002100 */
[----:B------:R-:W2:Y:S01]  /*a710*/  S2UR UR5, SR_CgaCtaId ;  /* 0x00000000000579c3 */ /* 0x000ea20000008800 */
[----:B------:R-:W-:Y:S01]  /*a720*/  IMAD.MOV.U32 R9, RZ, RZ, 0x3f800000 ;  /* 0x3f800000ff097424 */ /* 0x000fe200078e00ff */
[----:B------:R-:W-:Y:S01]  /*a730*/  UMOV UR4, 0x400 ;  /* 0x0000040000047882 */ /* 0x000fe20000000000 */
[----:B------:R-:W3:Y:S01]  /*a740*/  SHFL.BFLY PT, R4, R159, 0x2, 0x1f ;  /* 0x0c401f009f047f89 */ /* 0x000ee200000e0000 */
[----:B------:R-:W-:Y:S01]  /*a750*/  IMAD.MOV.U32 R8, RZ, RZ, 0x3f800000 ;  /* 0x3f800000ff087424 */ /* 0x000fe200078e00ff */
[----:B------:R-:W-:Y:S01]  /*a760*/  BSSY B0, `(.L_x_4825) ;  /* 0x0000087000007945 */ /* 0x000fe20003800000 */
[----:B------:R-:W-:Y:S01]  /*a770*/  IMAD.SHL.U32 R148, R148, 0x8, RZ ;  /* 0x0000000894947824 */ /* 0x000fe200078e00ff */
[----:B------:R-:W4:Y:S01]  /*a780*/  SHFL.BFLY PT, R3, R158, 0x2, 0x1f ;  /* 0x0c401f009e037f89 */ /* 0x000f2200000e0000 */
[----:B------:R-:W5:Y:S01]  /*a790*/  LDC R29, c[0x0][0x270] ;  /* 0x00009c00ff1d7b82 */ /* 0x000f620000000800 */
[----:B------:R-:W-:Y:S01]  /*a7a0*/  LEA R154, R154, R155, 0x4 ;  /* 0x0000009b9a9a7211 */ /* 0x000fe200078e20ff */
[----:B------:R-:W4:Y:S01]  /*a7b0*/  S2R R28, SR_CTAID.X ;  /* 0x00000000001c7919 */ /* 0x000f220000002500 */
[----:B--2---:R-:W-:-:S05]  /*a7c0*/  ULEA UR5, UR5, UR4, 0x18 ;  /* 0x0000000405057291 */ /* 0x004fca000f8ec03f */
[----:B------:R-:W5:Y:S01]  /*a7d0*/  S2UR UR4, SR_CTAID.Z ;  /* 0x00000000000479c3 */ /* 0x000f620000002700 */
[----:B---3--:R-:W-:Y:S01]  /*a7e0*/  FADD.FTZ R159, R4, R159 ;  /* 0x0000009f049f7221 */ /* 0x008fe20000010000 */
[----:B-1----:R-:W-:-:S04]  /*a7f0*/  SHF.R.S32.HI R4, RZ, 0x1f, R5 ;  /* 0x0000001fff047819 */ /* 0x002fc80000011405 */
[----:B------:R-:W1:Y:S01]  /*a800*/  SHFL.BFLY PT, R7, R159, 0x1, 0x1f ;  /* 0x0c201f009f077f89 */ /* 0x000e6200000e0000 */
[----:B----4-:R-:W-:Y:S01]  /*a810*/  FADD.FTZ R158, R3, R158 ;  /* 0x0000009e039e7221 */ /* 0x010fe20000010000 */
[CC--:B------:R-:W-:Y:S02]  /*a820*/  LEA.HI R14, R4.reuse, R5.reuse, RZ, 0x2 ;  /* 0x00000005040e7211 */ /* 0x0c0fe400078f10ff */
[----:B------:R-:W-:Y:S02]  /*a830*/  LEA.HI R12, R4, R5, RZ, 0x6 ;  /* 0x00000005040c7211 */ /* 0x000fe400078f30ff */
[----:B------:R-:W2:Y:S01]  /*a840*/  SHFL.BFLY PT, R6, R158, 0x1, 0x1f ;  /* 0x0c201f009e067f89 */ /* 0x000ea200000e0000 */
[----:B------:R-:W-:Y:S02]  /*a850*/  SHF.R.S32.HI R11, RZ, 0x2, R14 ;  /* 0x00000002ff0b7819 */ /* 0x000fe4000001140e */
[----:B------:R-:W-:Y:S02]  /*a860*/  SHF.L.U32 R12, R12, 0x2, RZ ;  /* 0x000000020c0c7819 */ /* 0x000fe400000006ff */
[----:B------:R-:W-:Y:S01]  /*a870*/  SHF.R.S32.HI R13, RZ, 0x1f, R11 ;  /* 0x0000001fff0d7819 */ /* 0x000fe2000001140b */
[----:B------:R-:W-:Y:S01]  /*a880*/  IMAD.SHL.U32 R28, R28, 0x40, RZ ;  /* 0x000000401c1c7824 */ /* 0x000fe200078e00ff */
[----:B------:R-:W-:-:S02]  /*a890*/  LOP3.LUT R12, R12, 0x3fffff00, RZ, 0xc0, !PT ;  /* 0x3fffff000c0c7812 */ /* 0x000fc400078ec0ff */
[----:B------:R-:W-:Y:S02]  /*a8a0*/  LEA.HI R13, R13, R11, RZ, 0x3 ;  /* 0x0000000b0d0d7211 */ /* 0x000fe400078f18ff */
[----:B------:R-:W-:Y:S01]  /*a8b0*/  LOP3.LUT R14, R14, 0xfffffffc, RZ, 0xc0, !PT ;  /* 0xfffffffc0e0e7812 */ /* 0x000fe200078ec0ff */
[----:B------:R-:W-:Y:S01]  /*a8c0*/  IMAD R147, R147, 0x20, R12 ;  /* 0x0000002093937824 */ /* 0x000fe200078e020c */
[----:B------:R-:W-:Y:S02]  /*a8d0*/  LOP3.LUT R13, R13, 0xfffffff8, RZ, 0xc0, !PT ;  /* 0xfffffff80d0d7812 */ /* 0x000fe400078ec0ff */
[CC--:B------:R-:W-:Y:S01]  /*a8e0*/  LEA.HI R12, R4.reuse, R5.reuse, RZ, 0x4 ;  /* 0x00000005040c7211 */ /* 0x0c0fe200078f20ff */
[----:B------:R-:W-:Y:S01]  /*a8f0*/  IMAD.IADD R14, R5, 0x1, -R14 ;  /* 0x00000001050e7824 */ /* 0x000fe200078e0a0e */
[----:B------:R-:W-:Y:S01]  /*a900*/  LEA.HI R3, R4, R5, RZ, 0x5 ;  /* 0x0000000504037211 */ /* 0x000fe200078f28ff */
[----:B-1----:R-:W-:Y:S01]  /*a910*/  FADD.FTZ R7, R159, R7 ;  /* 0x000000079f077221 */ /* 0x002fe20000010000 */
[----:B------:R-:W-:Y:S01]  /*a920*/  IMAD.IADD R11, R11, 0x1, -R13 ;  /* 0x000000010b0b7824 */ /* 0x000fe200078e0a0d */
[----:B------:R-:W-:Y:S01]  /*a930*/  SHF.R.S32.HI R12, RZ, 0x4, R12 ;  /* 0x00000004ff0c7819 */ /* 0x000fe2000001140c */
[----:B------:R-:W-:Y:S01]  /*a940*/  IMAD R146, R146, 0x4, R147 ;  /* 0x0000000492927824 */ /* 0x000fe200078e0293 */
[----:B------:R-:W-:Y:S01]  /*a950*/  SHF.R.S32.HI R10, RZ, 0x5, R3 ;  /* 0x00000005ff0a7819 */ /* 0x000fe20000011403 */
[----:B------:R-:W-:Y:S01]  /*a960*/  BAR.SYNC.DEFER_BLOCKING 0x0 ;  /* 0x0000000000007b1d */ /* 0x000fe20000010000 */
[----:B------:R-:W-:Y:S01]  /*a970*/  FSETP.NE.FTZ.AND P3, PT, R7, RZ, PT ;  /* 0x000000ff0700720b */ /* 0x000fe20003f75000 */
[----:B--2---:R-:W-:Y:S01]  /*a980*/  FADD.FTZ R6, R158, R6 ;  /* 0x000000069e067221 */ /* 0x004fe20000010000 */
[----:B------:R-:W-:-:S02]  /*a990*/  SHF.L.U32 R13, R12, 0x6, RZ ;  /* 0x000000060c0d7819 */ /* 0x000fc400000006ff */
[C---:B------:R-:W-:Y:S02]  /*a9a0*/  LEA.HI R12, R11.reuse, R11, RZ, 0x1 ;  /* 0x0000000b0b0c7211 */ /* 0x040fe400078f08ff */
[----:B------:R-:W-:Y:S02]  /*a9b0*/  LEA R10, R10, R14, 0x8 ;  /* 0x0000000e0a0a7211 */ /* 0x000fe400078e40ff */
[----:B------:R-:W-:Y:S02]  /*a9c0*/  LOP3.LUT R14, R12, 0x1fffffe, RZ, 0xc0, !PT ;  /* 0x01fffffe0c0e7812 */ /* 0x000fe400078ec0ff */
[----:B------:R-:W-:Y:S02]  /*a9d0*/  FSETP.NE.FTZ.AND P2, PT, R6, RZ, PT ;  /* 0x000000ff0600720b */ /* 0x000fe40003f55000 */
[----:B------:R-:W-:Y:S01]  /*a9e0*/  SHF.R.S32.HI R12, RZ, 0x1, R12 ;  /* 0x00000001ff0c7819 */ /* 0x000fe2000001140c */
[----:B------:R-:W-:Y:S01]  /*a9f0*/  IMAD.IADD R11, R11, 0x1, -R14 ;  /* 0x000000010b0b7824 */ /* 0x000fe200078e0a0e */
[----:B------:R-:W1:Y:S01]  /*aa00*/  @P3 MUFU.RCP R9, R7 ;  /* 0x0000000700093308 */ /* 0x000e620000001000 */
[----:B------:R-:W-:Y:S01]  /*aa10*/  LOP3.LUT R13, R13, 0xc0, RZ, 0xc0, !PT ;  /* 0x000000c00d0d7812 */ /* 0x000fe200078ec0ff */
[----:B------:R-:W2:Y:S01]  /*aa20*/  @P3 LDC R30, c[0x0][0x2e8] ;  /* 0x0000ba00ff1e3b82 */ /* 0x000ea20000000800 */
[C---:B------:R-:W-:Y:S01]  /*aa30*/  SHF.L.U32 R14, R12.reuse, 0x6, RZ ;  /* 0x000000060c0e7819 */ /* 0x040fe200000006ff */
[----:B------:R-:W-:Y:S01]  /*aa40*/  IMAD R11, R11, 0x10, R10 ;  /* 0x000000100b0b7824 */ /* 0x000fe200078e020a */
[----:B------:R-:W-:-:S02]  /*aa50*/  LOP3.LUT P0, RZ, R12, 0x2, RZ, 0xc0, !PT ;  /* 0x000000020cff7812 */ /* 0x000fc4000780c0ff */
[----:B------:R-:W-:Y:S01]  /*aa60*/  LOP3.LUT R14, R14, 0xc0, RZ, 0xc0, !PT ;  /* 0x000000c00e0e7812 */ /* 0x000fe200078ec0ff */
[----:B------:R3:W-:Y:S01]  /*aa70*/  @P3 MUFU.LG2 R31, R7 ;  /* 0x00000007001f3308 */ /* 0x0007e20000000c00 */
[----:B------:R-:W-:Y:S02]  /*aa80*/  LOP3.LUT R10, R12, 0x1, RZ, 0xc0, !PT ;  /* 0x000000010c0a7812 */ /* 0x000fe400078ec0ff */
[----:B------:R-:W-:Y:S02]  /*aa90*/  LEA.HI R14, R14, R14, RZ, 0x1d ;  /* 0x0000000e0e0e7211 */ /* 0x000fe400078fe8ff */
[----:B------:R-:W-:Y:S02]  /*aaa0*/  ISETP.NE.U32.AND P1, PT, R10, 0x1, PT ;  /* 0x000000010a00780c */ /* 0x000fe40003f25070 */
[----:B------:R-:W-:Y:S01]  /*aab0*/  MOV R10, 0xffffffe0 ;  /* 0xffffffe0000a7802 */ /* 0x000fe20000000f00 */
[----:B------:R-:W4:Y:S01]  /*aac0*/  @P2 MUFU.RCP R8, R6 ;  /* 0x0000000600082308 */ /* 0x000f220000001000 */
[----:B------:R-:W-:-:S02]  /*aad0*/  IMAD.U32 R11, R11, 0x2, R14 ;  /* 0x000000020b0b7824 */ /* 0x000fc400078e000e */
        /* <DEDUP_REMOVED lines=9> */
[----:B---3--:R-:W1:Y:S01]  /*ab70*/  @P2 LDC R7, c[0x0][0x2e8] ;  /* 0x0000ba00ff072b82 */ /* 0x008e620000000800 */
[----:B------:R-:W-:Y:S01]  /*ab80*/  SEL R11, R10, 0x20, !P1 ;  /* 0x000000200a0b7807 */ /* 0x000fe20004800000 */
[----:B------:R-:W3:Y:S01]  /*ab90*/  @P2 MUFU.LG2 R32, R6 ;  /* 0x0000000600202308 */ /* 0x000ee20000000c00 */
[----:B------:R-:W-:Y:S01]  /*aba0*/  LOP3.LUT R148, R13, 0x18, R148, 0xf8, !PT ;  /* 0x000000180d947812 */ /* 0x000fe200078ef894 */
[C---:B------:R-:W-:Y:S01]  /*abb0*/  VIADD R10, R9.reuse, 0x40 ;  /* 0x00000040090a7836 */ /* 0x040fe20000000000 */
[C---:B------:R-:W-:Y:S01]  /*abc0*/  IADD3 R12, R9.reuse, R11, RZ ;  /* 0x0000000b090c7210 */ /* 0x040fe20007ffe0ff */
[----:B------:R-:W-:-:S02]  /*abd0*/  @P0 VIADD R10, R9, 0xffffffc0 ;  /* 0xffffffc0090a0836 */ /* 0x000fc40000000000 */
[C---:B----4-:R-:W-:Y:S01]  /*abe0*/  FMUL.FTZ R83, R8.reuse, R83 ;  /* 0x0000005308537220 */ /* 0x050fe20000410000 */
        /* <DEDUP_REMOVED lines=9> */
[----:B------:R-:W-:Y:S01]  /*ac80*/  SHF.R.U32.HI R13, RZ, 0x3, R13 ;  /* 0x00000003ff0d7819 */ /* 0x000fe2000001160d */
[----:B------:R-:W-:Y:S01]  /*ac90*/  @P3 FMUL.FTZ R31, R31, 0.69314718246459960938 ;  /* 0x3f3172181f1f3820 */ /* 0x000fe20000410000 */
[----:B------:R-:W-:Y:S01]  /*aca0*/  LOP3.LUT R3, R3, 0xffffffe0, RZ, 0xc0, !PT ;  /* 0xffffffe003037812 */ /* 0x000fe200078ec0ff */
[----:B------:R4:W-:Y:S01]  /*acb0*/  STS.64 [R9+0x400], R82 ;  /* 0x0004005209007388 */ /* 0x0009e20000000a00 */
[----:B------:R-:W-:Y:S01]  /*acc0*/  LOP3.LUT R13, R148, R13, RZ, 0x3c, !PT ;  /* 0x0000000d940d7212 */ /* 0x000fe200078e3cff */
[----:B---3--:R-:W-:Y:S01]  /*acd0*/  @P2 FMUL.FTZ R32, R32, 0.69314718246459960938 ;  /* 0x3f31721820202820 */ /* 0x008fe20000410000 */
[----:B------:R-:W-:Y:S01]  /*ace0*/  LEA.HI R4, R4, R5, RZ, 0x3 ;  /* 0x0000000504047211 */ /* 0x000fe200078f18ff */
[----:B------:R-:W-:Y:S01]  /*acf0*/  STS.64 [R12], R76 ;  /* 0x0000004c0c007388 */ /* 0x000fe20000000a00 */
[----:B------:R-:W-:-:S02]  /*ad00*/  IMAD.IADD R3, R5, 0x1, -R3 ;  /* 0x0000000105037824 */ /* 0x000fc400078e0a03 */
[----:B------:R-:W-:Y:S01]  /*ad10*/  IMAD.IADD R13, R146, 0x1, R13 ;  /* 0x00000001920d7824 */ /* 0x000fe200078e020d */
[----:B------:R-:W-:Y:S01]  /*ad20*/  STS.64 [R12+0x400], R78 ;  /* 0x0004004e0c007388 */ /* 0x000fe20000000a00 */
[----:B------:R-:W-:Y:S02]  /*ad30*/  LOP3.LUT R4, R4, 0xfffffff8, RZ, 0xc0, !PT ;  /* 0xfffffff804047812 */ /* 0x000fe400078ec0ff */
[----:B------:R-:W-:Y:S01]  /*ad40*/  LOP3.LUT P0, RZ, R3, 0x3, RZ, 0xc0, !PT ;  /* 0x0000000303ff7812 */ /* 0x000fe2000780c0ff */
[----:B------:R-:W-:Y:S01]  /*ad50*/  STS.64 [R10], R72 ;  /* 0x000000480a007388 */ /* 0x000fe20000000a00 */
[----:B------:R-:W-:Y:S02]  /*ad60*/  LEA R13, R13, UR5, 0x2 ;  /* 0x000000050d0d7c11 */ /* 0x000fe4000f8e10ff */
[----:B------:R-:W-:Y:S01]  /*ad70*/  IADD3 R4, -R4, R5, RZ ;  /* 0x0000000504047210 */ /* 0x000fe20007ffe1ff */
[----:B------:R-:W-:Y:S01]  /*ad80*/  STS.64 [R10+0x400], R74 ;  /* 0x0004004a0a007388 */ /* 0x000fe20000000a00 */
[----:B------:R-:W-:-:S03]  /*ad90*/  IMAD.MOV R5, RZ, RZ, -R149 ;  /* 0x000000ffff057224 */ /* 0x000fc600078e0a95 */
[----:B------:R-:W-:Y:S01]  /*ada0*/  STS.64 [R11], R68 ;  /* 0x000000440b007388 */ /* 0x000fe20000000a00 */
[----:B-----5:R-:W-:-:S03]  /*adb0*/  IMAD R5, R29, R5, UR4 ;  /* 0x000000041d057e24 */ /* 0x020fc6000f8e0205 */
[----:B------:R3:W-:Y:S01]  /*adc0*/  STS.64 [R11+0x400], R70 ;  /* 0x000400460b007388 */ /* 0x0007e20000000a00 */
[----:B------:R-:W-:Y:S06]  /*add0*/  BAR.SYNC.DEFER_BLOCKING 0x0 ;  /* 0x0000000000007b1d */ /* 0x000fec0000010000 */
[----:B------:R-:W5:Y:S01]  /*ade0*/  S2R R8, SR_TID.X ;  /* 0x0000000000087919 */ /* 0x000f620000002100 */
[----:B----4-:R-:W4:Y:S01]  /*adf0*/  S2R R9, SR_CTAID.Y ;  /* 0x0000000000097919 */ /* 0x010f220000002600 */
[----:B---3--:R-:W4:Y:S01]  /*ae00*/  LDC.64 R10, c[0x0][0x2c0] ;  /* 0x0000b000ff0a7b82 */ /* 0x008f220000000a00 */
[----:B------:R3:W1:Y:S04]  /*ae10*/  LDS.128 R24, [R13] ;  /* 0x000000000d187984 */ /* 0x0006680000000c00 */
[----:B------:R3:W1:Y:S04]  /*ae20*/  LDS.128 R20, [R13+0x800] ;  /* 0x000800000d147984 */ /* 0x0006680000000c00 */
[----:B------:R3:W1:Y:S04]  /*ae30*/  LDS.128 R16, [R13+0x1000] ;  /* 0x001000000d107984 */ /* 0x0006680000000c00 */
[----:B------:R-:W1:Y:S01]  /*ae40*/  LDS.128 R12, [R13+0x1800] ;  /* 0x001800000d0c7984 */ /* 0x000e620000000c00 */
[----:B-----5:R-:W-:-:S04]  /*ae50*/  SHF.R.S32.HI R6, RZ, 0x1f, R8 ;  /* 0x0000001fff067819 */ /* 0x020fc80000011408 */
[----:B------:R-:W-:Y:S01]  /*ae60*/  LEA.HI R6, R6, R8, RZ, 0x3 ;  /* 0x0000000806067211 */ /* 0x000fe200078f18ff */
[----:B------:R-:W-:Y:S02]  /*ae70*/  IMAD.MOV.U32 R8, RZ, RZ, -0x800000 ;  /* 0xff800000ff087424 */ /* 0x000fe400078e00ff */
[----:B--2---:R-:W-:Y:S01]  /*ae80*/  @P3 FFMA.FTZ R8, R2, R30, R31 ;  /* 0x0000001e02083223 */ /* 0x004fe2000001001f */
[----:B----4-:R-:W-:Y:S01]  /*ae90*/  IMAD R9, R9, R10, R149 ;  /* 0x0000000a09097224 */ /* 0x010fe200078e0295 */
[----:B------:R-:W-:Y:S02]  /*aea0*/  SHF.L.U32 R30, R4, 0x2, RZ ;  /* 0x00000002041e7819 */ /* 0x000fe400000006ff */
[----:B------:R-:W-:Y:S01]  /*aeb0*/  MOV R2, 0xff800000 ;  /* 0xff80000000027802 */ /* 0x000fe20000000f00 */
[----:B------:R-:W-:Y:S02]  /*aec0*/  IMAD R5, R9, R29, R5 ;  /* 0x0000001d09057224 */ /* 0x000fe400078e0205 */
[----:B-1----:R-:W-:Y:S01]  /*aed0*/  @P2 FFMA.FTZ R2, R0, R7, R32 ;  /* 0x0000000700022223 */ /* 0x002fe20000010020 */
[----:B------:R-:W-:-:S02]  /*aee0*/  SHF.R.S32.HI R6, RZ, 0x3, R6 ;  /* 0x00000003ff067819 */ /* 0x000fc40000011406 */
[----:B------:R-:W-:Y:S01]  /*aef0*/  SHF.R.S32.HI R31, RZ, 0x1f, R30 ;  /* 0x0000001fff1f7819 */ /* 0x000fe2000001141e */
[----:B------:R-:W-:Y:S01]  /*af00*/  IMAD R5, R5, R11, R28 ;  /* 0x0000000b05057224 */ /* 0x000fe200078e021c */
[----:B---3--:R-:W-:Y:S06]  /*af10*/  @P0 BRA `(.L_x_4826) ;  /* 0x00000000002c0947 */ /* 0x008fec0003800000 */
        /* <DEDUP_REMOVED lines=11> */
.L_x_4826:
[----:B------:R-:W-:Y:S05]  /*afd0*/  BSYNC B0 ;  /* 0x0000000000007941 */ /* 0x000fea0003800000 */
.L_x_4825:
        /* <DEDUP_REMOVED lines=9> */
[C---:B------:R-:W-:Y:S02]  /*b070*/  IADD3 R0, P0, R5.reuse, R30, RZ ;  /* 0x0000001e05007210 */ /* 0x040fe40007f1e0ff */
        /* <DEDUP_REMOVED lines=12> */
.L_x_4827:
        /* <DEDUP_REMOVED lines=12> */
.L_x_5380:


//--------------------- .text._ZN5flash24flash_fwd_splitkv_kernelI23Flash_fwd_kernel_traitsILi32ELi64ELi128ELi4ELb0ELb0EN7cutlass10bfloat16_tE19Flash_kernel_traitsILi32ELi64ELi128ELi4ES3_EELb1ELb0ELb0ELb0ELb1ELb1ELb1ELb0EEEvNS_16Flash_fwd_paramsE --------------------------
	.section	.text._ZN5flash24flash_fwd_splitkv_kernelI23Flash_fwd_kernel_traitsILi32ELi64ELi128ELi4ELb0ELb0EN7cutlass10bfloat16_tE19Flash_kernel_traitsILi32ELi64ELi128ELi4ES3_EELb1ELb0ELb0ELb0ELb1ELb1ELb1ELb0EEEvNS_16Flash_fwd_paramsE,"ax",@progbits
	.align	128
        .global         _ZN5flash24flash_fwd_splitkv_kernelI23Flash_fwd_kernel_traitsILi32ELi64ELi128ELi4ELb0ELb0EN7cutlass10bfloat16_tE19Flash_kernel_traitsILi32ELi64ELi128ELi4ES3_EELb1ELb0ELb0ELb0ELb1ELb1ELb1ELb0EEEvNS_16Flash_fwd_paramsE
        .type           _ZN5flash24flash_fwd_splitkv_kernelI23Flash_fwd_kernel_traitsILi32ELi64ELi128ELi4ELb0ELb0EN7cutlass10bfloat16_tE19Flash_kernel_traitsILi32ELi64ELi128ELi4ES3_EELb1ELb0ELb0ELb0ELb1ELb1ELb1ELb0EEEvNS_16Flash_fwd_paramsE,@function
        .size           _ZN5flash24flash_fwd_splitkv_kernelI23Flash_fwd_kernel_traitsILi32ELi64ELi128ELi4ELb0ELb0EN7cutlass10bfloat16_tE19Flash_kernel_traitsILi32ELi64ELi128ELi4ES3_EELb1ELb0ELb0ELb0ELb1ELb1ELb1ELb0EEEvNS_16Flash_fwd_paramsE,(.L_x_5381 - _ZN5flash24flash_fwd_splitkv_kernelI23Flash_fwd_kernel_traitsILi32ELi64ELi128ELi4ELb0ELb0EN7cutlass10bfloat16_tE19Flash_kernel_traitsILi32ELi64ELi128ELi4ES3_EELb1ELb0ELb0ELb0ELb1ELb1ELb1ELb0EEEvNS_16Flash_fwd_paramsE)
        .other          _ZN5flash24flash_fwd_splitkv_kernelI23Flash_fwd_kernel_traitsILi32ELi64ELi128ELi4ELb0ELb0EN7cutlass10bfloat16_tE19Flash_kernel_traitsILi32ELi64ELi128ELi4ES3_EELb1ELb0ELb0ELb0ELb1ELb1ELb1ELb0EEEvNS_16Flash_fwd_paramsE,@"STO_CUDA_ENTRY STV_DEFAULT"
_ZN5flash24flash_fwd_splitkv_kernelI23Flash_fwd_kernel_traitsILi32ELi64ELi128ELi4ELb0ELb0EN7cutlass10bfloat16_tE19Flash_kernel_traitsILi32ELi64ELi128ELi4ES3_EELb1ELb0ELb0ELb0ELb1ELb1ELb1ELb0EEEvNS_16Flash_fwd_paramsE:
.text._ZN5flash24flash_fwd_splitkv_kernelI23Flash_fwd_kernel_traitsILi32ELi64ELi128ELi4ELb0ELb0EN7cutlass10bfloat16_tE19Flash_kernel_traitsILi32ELi64ELi128ELi4ES3_EELb1ELb0ELb0ELb0ELb1ELb1ELb1ELb0EEEvNS_16Flash_fwd_paramsE:
        /* <DEDUP_REMOVED lines=51> */
[----:B------:R-:W-:-:S02]  /*0330*/  IMAD R38, R5, R2, R38 ;  /* 0x0000000205267224 */ /* 0x000fc400078e0226 */
[----:B------:R-:W-:-:S06]  /*0340*/  @P1 IMAD.IADD R22, R7, 0x1, -R10 ;  /* 0x0000000107161824 */ /* 0x000fcc00078e0a0a */
[----:B------:R-:W4:Y:S02]  /*0350*/  @!P1 LDC R22, c[0x0][0x2c4] ;  /* 0x0000b100ff169b82 */ /* 0x000f240000000800 */
[----:B-123--:R-:W-:Y:S05]  /*0360*/  @!P0 BRA `(.L_x_4828) ;  /* 0x0000000000108947 */ /* 0x00efea0003800000 */
[----:B------:R-:W2:Y:S02]  /*0370*/  @P3 LDG.E R3, desc[UR14][R8.64+0x4] ;  /* 0x0000040e08033981 */ /* 0x000ea4000c1e1900 */
[----:B--2--5:R-:W-:-:S06]  /*0380*/  @P3 IADD3 R4, R3, -R6, RZ ;  /* 0x8000000603043210 */ /* 0x024fcc0007ffe0ff */
[----:B------:R2:W5:Y:S01]  /*0390*/  @!P3 LDG.E R4, desc[UR14][R8.64] ;  /* 0x0000000e0804b981 */ /* 0x000562000c1e1900 */
[----:B------:R-:W-:Y:S05]  /*03a0*/  BRA `(.L_x_4829) ;  /* 0x0000000000047947 */ /* 0x000fea0003800000 */
.L_x_4828:
[----:B------:R-:W1:Y:S02]  /*03b0*/  LDC R4, c[0x0][0x2c8] ;  /* 0x0000b200ff047b82 */ /* 0x000e640000000800 */
.L_x_4829:
        /* <DEDUP_REMOVED lines=22> */
[----:B------:R-:W-:Y:S02]  /*0520*/  VIADD R15, R15, 0xffffffff ;  /* 0xffffffff0f0f7836 */ /* 0x000fe40000000000 */
[----:B--2---:R-:W-:-:S03]  /*0530*/  VIADD R16, R16, 0xffffffe ;  /* 0x0ffffffe10107836 */ /* 0x004fc60000000000 */
[----:B------:R-:W-:Y:S02]  /*0540*/  IABS R3, R15 ;  /* 0x0000000f00037213 */ /* 0x000fe40000000000 */
[----:B------:R-:W-:Y:S01]  /*0550*/  LOP3.LUT R15, R15, R8, RZ, 0x3c, !PT ;  /* 0x000000080f0f7212 */ /* 0x000fe200078e3cff */
[----:B------:R-:W2:Y:S03]  /*0560*/  F2I.FTZ.U32.TRUNC.NTZ R17, R16 ;  /* 0x0000001000117305 */ /* 0x000ea6000021f000 */
[----:B------:R-:W-:Y:S01]  /*0570*/  ISETP.GE.AND P0, PT, R15, RZ, PT ;  /* 0x000000ff0f00720c */ /* 0x000fe20003f06270 */
        /* <DEDUP_REMOVED lines=28> */
[----:B------:R-:W-:Y:S01]  /*0740*/  SHF.R.S32.HI R2, RZ, 0x7, R2 ;  /* 0x00000007ff027819 */ /* 0x000fe20000011402 */
[----:B------:R-:W1:Y:S01]  /*0750*/  S2R R7, SR_TID.X ;  /* 0x0000000000077919 */ /* 0x000e620000002100 */
[----:B------:R-:W-:-:S04]  /*0760*/  SHF.R.S32.HI R4, RZ, 0x7, R4 ;  /* 0x00000007ff047819 */ /* 0x000fc80000011404 */
[----:B------:R-:W-:-:S04]  /*0770*/  VIADDMNMX R9, R145, R9, R4, PT ;  /* 0x0000000991097246 */ /* 0x000fc80003800104 */
[----:B------:R-:W-:-:S04]  /*0780*/  VIMNMX R20, R9, R2, PT ;  /* 0x0000000209147248 */ /* 0x000fc80003fe0100 */
[----:B------:R-:W-:-:S13]  /*0790*/  ISETP.GE.AND P0, PT, R145, R20, PT ;  /* 0x000000149100720c */ /* 0x000fda0003f06270 */
[----:B------:R-:W-:Y:S05]  /*07a0*/  @!P0 BRA `(.L_x_4830) ;  /* 0x0000000000d08947 */ /* 0x000fea0003800000 */
[----:B------:R-:W2:Y:S01]  /*07b0*/  LDC.64 R2, c[0x0][0x2c0] ;  /* 0x0000b000ff027b82 */ /* 0x000ea20000000a00 */
[----:B-1----:R-:W-:Y:S01]  /*07c0*/  SHF.R.S32.HI R6, RZ, 0x1f, R7 ;  /* 0x0000001fff067819 */ /* 0x002fe20000011407 */
[----:B------:R-:W-:Y:S01]  /*07d0*/  ULDC UR4, c[0x0][0x2dc] ;  /* 0x0000b70000047ab9 */ /* 0x000fe20000000800 */
[----:B------:R-:W-:Y:S01]  /*07e0*/  IMAD.IADD R22, R22, 0x1, -R21 ;  /* 0x0000000116167824 */ /* 0x000fe200078e0a15 */
[----:B------:R-:W-:Y:S02]  /*07f0*/  LOP3.LUT P6, RZ, R7, 0x7, RZ, 0xc0, !PT ;  /* 0x0000000707ff7812 */ /* 0x000fe400078cc0ff */
[----:B------:R-:W-:-:S04]  /*0800*/  LEA.HI R6, R6, R7, RZ, 0x3 ;  /* 0x0000000706067211 */ /* 0x000fc800078f18ff */
[----:B------:R-:W-:-:S05]  /*0810*/  LOP3.LUT R4, R6, 0x3ffffff8, RZ, 0xc0, !PT ;  /* 0x3ffffff806047812 */ /* 0x000fca00078ec0ff */
[----:B------:R-:W-:-:S04]  /*0820*/  IMAD.IADD R4, R7, 0x1, -R4 ;  /* 0x0000000107047824 */ /* 0x000fc800078e0a04 */
[----:B------:R-:W-:Y:S02]  /*0830*/  IMAD.SHL.U32 R4, R4, 0x4, RZ ;  /* 0x0000000404047824 */ /* 0x000fe400078e00ff */
[----:B--2---:R-:W-:-:S04]  /*0840*/  IMAD R2, R0, R2, R151 ;  /* 0x0000000200027224 */ /* 0x004fc800078e0297 */
[----:B------:R-:W-:Y:S01]  /*0850*/  IMAD R2, R2, R5, R38 ;  /* 0x0000000502027224 */ /* 0x000fe200078e0226 */
[----:B------:R-:W-:-:S03]  /*0860*/  SHF.R.S32.HI R5, RZ, 0x1f, R4 ;  /* 0x0000001fff057819 */ /* 0x000fc60000011404 */
        /* <DEDUP_REMOVED lines=40> */
.L_x_4830:
        /* <DEDUP_REMOVED lines=14> */
[----:B------:R-:W-:-:S05]  /*0bd0*/  SHF.R.S32.HI R5, RZ, 0x1f, R151 ;  /* 0x0000001fff057819 */ /* 0x000fca0000011497 */
[-C--:B--2---:R-:W-:Y:S02]  /*0be0*/  IMAD R4, R5, R2.reuse, RZ ;  /* 0x0000000205047224 */ /* 0x084fe400078e02ff */
        /* <DEDUP_REMOVED lines=8> */
.L_x_4831:
[----:B------:R-:W-:Y:S05]  /*0c70*/  @!P6 BRA `(.L_x_4832) ;  /* 0x00000004003ce947 */ /* 0x000fea0003800000 */
[----:B------:R-:W2:Y:S01]  /*0c80*/  LDC R6, c[0x0][0x380] ;  /* 0x0000e000ff067b82 */ /* 0x000ea20000000800 */
[----:B------:R-:W-:Y:S01]  /*0c90*/  LEA R9, R20, 0xffffff80, 0x7 ;  /* 0xffffff8014097811 */ /* 0x000fe200078e38ff */
[----:B------:R-:W-:-:S03]  /*0ca0*/  ULDC.64 UR4, c[0x0][0x230] ;  /* 0x00008c0000047ab9 */ /* 0x000fc60000000a00 */
[----:B-----5:R-:W-:-:S03]  /*0cb0*/  IABS R0, R9 ;  /* 0x0000000900007213 */ /* 0x020fc60000000000 */
[----:B------:R-:W3:Y:S08]  /*0cc0*/  LDC R11, c[0x0][0x278] ;  /* 0x00009e00ff0b7b82 */ /* 0x000ef00000000800 */
[----:B------:R-:W4:Y:S01]  /*0cd0*/  LDC.64 R84, c[0x0][0x248] ;  /* 0x00009200ff547b82 */ /* 0x000f220000000a00 */
        /* <DEDUP_REMOVED lines=25> */
[----:B---3--:R-:W-:-:S04]  /*0e70*/  IABS R2, R11 ;  /* 0x0000000b00027213 */ /* 0x008fc80000000000 */
[----:B------:R-:W3:Y:S08]  /*0e80*/  I2F.RP R5, R2 ;  /* 0x0000000200057306 */ /* 0x000ef00000209400 */
[----:B---3--:R-:W3:Y:S02]  /*0e90*/  MUFU.RCP R14, R5 ;  /* 0x00000005000e7308 */ /* 0x008ee40000001000 */
[----:B---3--:R-:W-:-:S06]  /*0ea0*/  VIADD R14, R14, 0xffffffe ;  /* 0x0ffffffe0e0e7836 */ /* 0x008fcc0000000000 */
[----:B------:R-:W3:Y:S02]  /*0eb0*/  F2I.FTZ.U32.TRUNC.NTZ R15, R14 ;  /* 0x0000000e000f7305 */ /* 0x000ee4000021f000 */
[----:B---3--:R-:W-:Y:S01]  /*0ec0*/  IADD3 R3, RZ, -R15, RZ ;  /* 0x8000000fff037210 */ /* 0x008fe20007ffe0ff */
        /* <DEDUP_REMOVED lines=11> */
[----:B--2---:R-:W-:-:S07]  /*0f80*/  SHF.R.S32.HI R17, RZ, 0x1f, R9 ;  /* 0x0000001fff117819 */ /* 0x004fce0000011409 */
        /* <DEDUP_REMOVED lines=11> */
[----:B----4-:R-:W-:Y:S01]  /*1040*/  SHF.R.S32.HI R5, RZ, 0x1f, R0 ;  /* 0x0000001fff057819 */ /* 0x010fe20000011400 */
        /* <DEDUP_REMOVED lines=8> */
[----:B------:R-:W-:-:S02]  /*10d0*/  IMAD R4, R17, R84, RZ ;  /* 0x0000005411047224 */ /* 0x000fc400078e02ff */
        /* <DEDUP_REMOVED lines=9> */
.L_x_4832:
[----:B------:R-:W2:Y:S01]  /*1170*/  LDC R15, c[0x0][0x278] ;  /* 0x00009e00ff0f7b82 */ /* 0x000ea20000000800 */
[----:B------:R-:W-:-:S13]  /*1180*/  ISETP.NE.AND P3, PT, R6, -0x1, PT ;  /* 0xffffffff0600780c */ /* 0x000fda0003f65270 */
[----:B------:R-:W3:Y:S01]  /*1190*/  @P3 LDC.64 R84, c[0x0][0x248] ;  /* 0x00009200ff543b82 */ /* 0x000ee20000000a00 */
[----:B------:R-:W-:Y:S01]  /*11a0*/  @P3 IMAD.IADD R18, R11, 0x1, R6 ;  /* 0x000000010b123824 */ /* 0x000fe200078e0206 */
[----:B--2---:R-:W-:-:S04]  /*11b0*/  IABS R3, R15 ;  /* 0x0000000f00037213 */ /* 0x004fc80000000000 */
[----:B------:R-:W2:Y:S01]  /*11c0*/  I2F.RP R5, R3 ;  /* 0x0000000300057306 */ /* 0x000ea20000209400 */
[C---:B---3--:R-:W-:Y:S02]  /*11d0*/  @P3 IMAD R13, R18.reuse, R85, RZ ;  /* 0x00000055120d3224 */ /* 0x048fe400078e02ff */
[----:B------:R-:W-:-:S05]  /*11e0*/  @P3 IMAD.WIDE.U32 R18, R18, R84, RZ ;  /* 0x0000005412123225 */ /* 0x000fca00078e00ff */
[----:B--2---:R-:W2:Y:S01]  /*11f0*/  MUFU.RCP R8, R5 ;  /* 0x0000000500087308 */ /* 0x004ea20000001000 */
[----:B------:R-:W-:Y:S02]  /*1200*/  @P3 IADD3 R13, R19, R13, RZ ;  /* 0x0000000d130d3210 */ /* 0x000fe40007ffe0ff */
[----:B------:R-:W-:Y:S01]  /*1210*/  @P3 MOV R12, R18 ;  /* 0x00000012000c3202 */ /* 0x000fe20000000f00 */
[----:B--2---:R-:W-:-:S04]  /*1220*/  VIADD R8, R8, 0xffffffe ;  /* 0x0ffffffe08087836 */ /* 0x004fc80000000000 */
[----:B------:R-:W2:Y:S02]  /*1230*/  F2I.FTZ.U32.TRUNC.NTZ R9, R8 ;  /* 0x0000000800097305 */ /* 0x000ea4000021f000 */
[----:B--2---:R-:W-:Y:S01]  /*1240*/  IMAD.MOV R2, RZ, RZ, -R9 ;  /* 0x000000ffff027224 */ /* 0x004fe200078e0a09 */
[----:B------:R-:W-:-:S03]  /*1250*/  MOV R8, RZ ;  /* 0x000000ff00087202 */ /* 0x000fc60000000f00 */
[----:B------:R-:W-:Y:S01]  /*1260*/  IMAD R4, R2, R3, RZ ;  /* 0x0000000302047224 */ /* 0x000fe200078e02ff */
[----:B------:R-:W-:-:S03]  /*1270*/  IABS R2, R38 ;  /* 0x0000002600027213 */ /* 0x000fc60000000000 */
[----:B------:R-:W-:Y:S01]  /*1280*/  IMAD.HI.U32 R9, R9, R4, R8 ;  /* 0x0000000409097227 */ /* 0x000fe200078e0008 */
[----:B------:R-:W-:-:S03]  /*1290*/  LOP3.LUT R8, R38, R15, RZ, 0x3c, !PT ;  /* 0x0000000f26087212 */ /* 0x000fc600078e3cff */
[----:B------:R-:W-:Y:S01]  /*12a0*/  IMAD.MOV.U32 R4, RZ, RZ, R2 ;  /* 0x000000ffff047224 */ /* 0x000fe200078e0002 */
[----:B------:R-:W-:-:S03]  /*12b0*/  ISETP.GE.AND P1, PT, R8, RZ, PT ;  /* 0x000000ff0800720c */ /* 0x000fc60003f26270 */
[----:B------:R-:W-:Y:S01]  /*12c0*/  IMAD.HI.U32 R24, R9, R4, RZ ;  /* 0x0000000409187227 */ /* 0x000fe200078e00ff */
[----:B------:R-:W-:-:S03]  /*12d0*/  LEA R9, R20, 0xffffff80, 0x7 ;  /* 0xffffff8014097811 */ /* 0x000fc600078e38ff */
[----:B------:R-:W-:Y:S01]  /*12e0*/  IMAD.MOV R2, RZ, RZ, -R24 ;  /* 0x000000ffff027224 */ /* 0x000fe200078e0a18 */
[----:B------:R-:W-:-:S03]  /*12f0*/  SHF.R.S32.HI R17, RZ, 0x1f, R9 ;  /* 0x0000001fff117819 */ /* 0x000fc60000011409 */
[C---:B------:R-:W-:Y:S02]  /*1300*/  IMAD R2, R3.reuse, R2, R4 ;  /* 0x0000000203027224 */ /* 0x040fe400078e0204 */
[----:B------:R-:W2:Y:S03]  /*1310*/  @P3 LDC.64 R4, c[0x0][0x250] ;  /* 0x00009400ff043b82 */ /* 0x000ea60000000a00 */
[----:B------:R-:W-:-:S13]  /*1320*/  ISETP.GT.U32.AND P0, PT, R3, R2, PT ;  /* 0x000000020300720c */ /* 0x000fda0003f04070 */
[-C--:B------:R-:W-:Y:S02]  /*1330*/  @!P0 IADD3 R2, R2, -R3.reuse, RZ ;  /* 0x8000000302028210 */ /* 0x080fe40007ffe0ff */
[----:B------:R-:W-:Y:S02]  /*1340*/  @!P0 IADD3 R24, R24, 0x1, RZ ;  /* 0x0000000118188810 */ /* 0x000fe40007ffe0ff */
[----:B------:R-:W-:Y:S02]  /*1350*/  ISETP.GE.U32.AND P2, PT, R2, R3, PT ;  /* 0x000000030200720c */ /* 0x000fe40003f46070 */
[----:B------:R-:W3:Y:S01]  /*1360*/  LDC.64 R2, c[0x0][0x260] ;  /* 0x00009800ff027b82 */ /* 0x000ee20000000a00 */
[----:B------:R-:W-:-:S10]  /*1370*/  ISETP.NE.AND P0, PT, R15, RZ, PT ;  /* 0x000000ff0f00720c */ /* 0x000fd40003f05270 */
[----:B------:R-:W-:-:S04]  /*1380*/  @P2 VIADD R24, R24, 0x1 ;  /* 0x0000000118182836 */ /* 0x000fc80000000000 */
[----:B------:R-:W-:Y:S01]  /*1390*/  @!P1 IMAD.MOV R24, RZ, RZ, -R24 ;  /* 0x000000ffff189224 */ /* 0x000fe200078e0a18 */
[----:B------:R-:W-:Y:S06]  /*13a0*/  @P3 BRA `(.L_x_4834) ;  /* 0x0000000000303947 */ /* 0x000fec0003800000 */
[----:B------:R-:W4:Y:S01]  /*13b0*/  LDC.64 R84, c[0x0][0x248] ;  /* 0x00009200ff547b82 */ /* 0x000f220000000a00 */
[----:B------:R-:W-:-:S07]  /*13c0*/  SHF.R.S32.HI R19, RZ, 0x1f, R11 ;  /* 0x0000001fff137819 */ /* 0x000fce000001140b */
[----:B------:R-:W1:Y:S01]  /*13d0*/  LDC.64 R12, c[0x0][0x230] ;  /* 0x00008c00ff0c7b82 */ /* 0x000e620000000a00 */
[-C--:B----4-:R-:W-:Y:S01]  /*13e0*/  IMAD R14, R19, R84.reuse, RZ ;  /* 0x00000054130e7224 */ /* 0x090fe200078e02ff */
[----:B-----5:R-:W-:Y:S01]  /*13f0*/  SHF.R.S32.HI R19, RZ, 0x1f, R0 ;  /* 0x0000001fff137819 */ /* 0x020fe20000011400 */
[----:B------:R-:W-:-:S04]  /*1400*/  IMAD.WIDE.U32 R26, R11, R84, RZ ;  /* 0x000000540b1a7225 */ /* 0x000fc800078e00ff */
[----:B------:R-:W-:Y:S02]  /*1410*/  IMAD R14, R11, R85, R14 ;  /* 0x000000550b0e7224 */ /* 0x000fe400078e020e */
[----:B-1----:R-:W-:-:S03]  /*1420*/  IMAD R8, R19, R12, RZ ;  /* 0x0000000c13087224 */ /* 0x002fc600078e02ff */
[----:B------:R-:W-:Y:S01]  /*1430*/  IADD3 R27, R27, R14, RZ ;  /* 0x0000000e1b1b7210 */ /* 0x000fe20007ffe0ff */
[C---:B------:R-:W-:Y:S02]  /*1440*/  IMAD R8, R0.reuse, R13, R8 ;  /* 0x0000000d00087224 */ /* 0x040fe400078e0208 */
[----:B------:R-:W-:-:S05]  /*1450*/  IMAD.WIDE.U32 R12, R0, R12, R26 ;  /* 0x0000000c000c7225 */ /* 0x000fca00078e001a */
[----:B------:R-:W-:-:S07]  /*1460*/  IADD3 R13, R13, R8, RZ ;  /* 0x000000080d0d7210 */ /* 0x000fce0007ffe0ff */
.L_x_4834:
[----:B------:R-:W-:Y:S01]  /*1470*/  IMAD R8, R17, R84, RZ ;  /* 0x0000005411087224 */ /* 0x000fe200078e02ff */
[----:B------:R-:W-:Y:S01]  /*1480*/  @!P0 LOP3.LUT R24, RZ, R15, RZ, 0x33, !PT ;  /* 0x0000000fff188212 */ /* 0x000fe200078e33ff */
[-C--:B------:R-:W-:Y:S01]  /*1490*/  IMAD.WIDE.U32 R12, R84, R9.reuse, R12 ;  /* 0x00000009540c7225 */ /* 0x080fe200078e000c */
[----:B------:R-:W-:Y:S02]  /*14a0*/  @P3 IADD3 R6, R11, R6, RZ ;  /* 0x000000060b063210 */ /* 0x000fe40007ffe0ff */
[----:B------:R-:W-:Y:S01]  /*14b0*/  SHF.R.S32.HI R23, RZ, 0x1f, R24 ;  /* 0x0000001fff177819 */ /* 0x000fe20000011418 */
[----:B------:R-:W-:Y:S02]  /*14c0*/  IMAD R15, R85, R9, R8 ;  /* 0x00000009550f7224 */ /* 0x000fe400078e0208 */
[----:B--2---:R-:W-:-:S03]  /*14d0*/  @P3 IMAD.WIDE.U32 R32, R6, R4, RZ ;  /* 0x0000000406203225 */ /* 0x004fc600078e00ff */
[----:B------:R-:W-:Y:S01]  /*14e0*/  IADD3 R13, R13, R15, RZ ;  /* 0x0000000f0d0d7210 */ /* 0x000fe20007ffe0ff */
[-C--:B---3--:R-:W-:Y:S02]  /*14f0*/  IMAD R8, R23, R2.reuse, RZ ;  /* 0x0000000217087224 */ /* 0x088fe400078e02ff */
[----:B------:R-:W-:-:S04]  /*1500*/  IMAD.WIDE.U32 R36, R24, R2, R12 ;  /* 0x0000000218247225 */ /* 0x000fc800078e000c */
[----:B------:R-:W-:Y:S02]  /*1510*/  IMAD R3, R24, R3, R8 ;  /* 0x0000000318037224 */ /* 0x000fe400078e0208 */
[----:B------:R-:W-:-:S03]  /*1520*/  @P3 IMAD R8, R6, R5, R33 ;  /* 0x0000000506083224 */ /* 0x000fc600078e0221 */
[----:B------:R-:W-:Y:S01]  /*1530*/  IADD3 R6, R37, R3, RZ ;  /* 0x0000000325067210 */ /* 0x000fe20007ffe0ff */
[----:B------:R-:W-:Y:S06]  /*1540*/  @P3 BRA `(.L_x_4833) ;  /* 0x0000000000303947 */ /* 0x000fec0003800000 */
        /* <DEDUP_REMOVED lines=11> */
[----:B------:R-:W-:-:S07]  /*1600*/  IADD3 R8, R33, R3, RZ ;  /* 0x0000000321087210 */ /* 0x000fce0007ffe0ff */
.L_x_4833:
[----:B------:R-:W-:Y:S01]  /*1610*/  ISETP.NE.AND P0, PT, R10, -0x1, PT ;  /* 0xffffffff0a00780c */ /* 0x000fe20003f05270 */
[----:B------:R-:W-:Y:S01]  /*1620*/  VIADD R148, R20, 0xffffffff ;  /* 0xffffffff14947836 */ /* 0x000fe20000000000 */
[----:B-1----:R-:W-:Y:S01]  /*1630*/  SHF.R.S32.HI R18, RZ, 0x1f, R7 ;  /* 0x0000001fff127819 */ /* 0x002fe20000011407 */
[----:B------:R-:W-:Y:S01]  /*1640*/  IMAD.IADD R144, R22, 0x1, -R21 ;  /* 0x0000000116907824 */ /* 0x000fe200078e0a15 */
[----:B------:R-:W-:Y:S01]  /*1650*/  ULDC.64 UR4, c[0x0][0x258] ;  /* 0x0000960000047ab9 */ /* 0x000fe20000000a00 */
[----:B-----5:R-:W-:Y:S01]  /*1660*/  IMAD.SHL.U32 R0, R148, 0x80, RZ ;  /* 0x0000008094007824 */ /* 0x020fe200078e00ff */
[CC--:B------:R-:W-:Y:S01]  /*1670*/  LEA.HI R11, R18.reuse, R7.reuse, RZ, 0x2 ;  /* 0x00000007120b7211 */ /* 0x0c0fe200078f10ff */
[----:B------:R-:W1:Y:S01]  /*1680*/  S2UR UR6, SR_CgaCtaId ;  /* 0x00000000000679c3 */ /* 0x000e620000008800 */
[----:B------:R-:W-:Y:S01]  /*1690*/  LEA.HI R16, R18, R7, RZ, 0x3 ;  /* 0x0000000712107211 */ /* 0x000fe200078f18ff */
[----:B------:R-:W-:Y:S01]  /*16a0*/  IMAD.IADD R19, R87, 0x1, -R0 ;  /* 0x0000000157137824 */ /* 0x000fe200078e0a00 */
[----:B------:R-:W-:Y:S01]  /*16b0*/  SHF.R.S32.HI R28, RZ, 0x2, R11 ;  /* 0x00000002ff1c7819 */ /* 0x000fe2000001140b */
[----:B------:R-:W-:Y:S01]  /*16c0*/  ULDC UR8, c[0x0][0x39c] ;  /* 0x0000e70000087ab9 */ /* 0x000fe20000000800 */
[----:B------:R-:W-:-:S02]  /*16d0*/  SHF.R.S32.HI R25, RZ, 0x3, R16 ;  /* 0x00000003ff197819 */ /* 0x000fc40000011410 */
[C---:B------:R-:W-:Y:S01]  /*16e0*/  ISETP.GE.AND P3, PT, R28.reuse, R19, PT ;  /* 0x000000131c00720c */ /* 0x040fe20003f66270 */
[----:B------:R-:W2:Y:S01]  /*16f0*/  @P0 LDC.64 R4, c[0x0][0x240] ;  /* 0x00009000ff040b82 */ /* 0x000ea20000000a00 */
[C---:B------:R-:W-:Y:S01]  /*1700*/  VIADD R26, R28.reuse, 0x20 ;  /* 0x000000201c1a7836 */ /* 0x040fe20000000000 */
[----:B------:R-:W-:Y:S01]  /*1710*/  @!P0 SHF.R.S32.HI R13, RZ, 0x1f, R151 ;  /* 0x0000001fff0d8819 */ /* 0x000fe20000011497 */
[----:B------:R-:W-:Y:S01]  /*1720*/  IMAD.SHL.U32 R14, R25, 0x40, RZ ;  /* 0x00000040190e7824 */ /* 0x000fe200078e00ff */
[-C--:B------:R-:W-:Y:S02]  /*1730*/  ISETP.GE.AND P5, PT, R28, R144.reuse, PT ;  /* 0x000000901c00720c */ /* 0x080fe40003fa6270 */
[----:B------:R-:W-:Y:S02]  /*1740*/  ISETP.GE.AND P4, PT, R26, R144, PT ;  /* 0x000000901a00720c */ /* 0x000fe40003f86270 */
[----:B------:R-:W3:Y:S01]  /*1750*/  @!P0 LDC.64 R2, c[0x0][0x228] ;  /* 0x00008a00ff028b82 */ /* 0x000ee20000000a00 */
[----:B------:R-:W-:-:S02]  /*1760*/  LOP3.LUT R14, R14, 0xc0, RZ, 0xc0, !PT ;  /* 0x000000c00e0e7812 */ /* 0x000fc400078ec0ff */
[CC--:B------:R-:W-:Y:S01]  /*1770*/  LEA.HI R49, R18.reuse, R7.reuse, RZ, 0x5 ;  /* 0x0000000712317211 */ /* 0x0c0fe200078f28ff */
[----:B------:R-:W4:Y:S01]  /*1780*/  @!P3 S2R R27, SR_CgaCtaId ;  /* 0x00000000001bb919 */ /* 0x000f220000008800 */
[--C-:B------:R-:W-:Y:S02]  /*1790*/  SHF.R.S32.HI R29, RZ, 0x1f, R28.reuse ;  /* 0x0000001fff1d7819 */ /* 0x100fe4000001141c */
[----:B------:R-:W-:Y:S01]  /*17a0*/  SHF.R.S32.HI R52, RZ, 0x5, R49 ;  /* 0x00000005ff347819 */ /* 0x000fe20000011431 */
[----:B------:R-:W1:Y:S01]  /*17b0*/  LDC.64 R98, c[0x0][0x250] ;  /* 0x00009400ff627b82 */ /* 0x000e620000000a00 */
[----:B------:R-:W-:Y:S01]  /*17c0*/  LEA.HI R18, R18, R7, RZ, 0x4 ;  /* 0x0000000712127211 */ /* 0x000fe200078f20ff */
[----:B------:R-:W-:Y:S01]  /*17d0*/  IMAD R100, R29, R84, RZ ;  /* 0x000000541d647224 */ /* 0x000fe200078e02ff */
[----:B------:R-:W4:Y:S01]  /*17e0*/  @!P4 S2R R31, SR_CgaCtaId ;  /* 0x00000000001fc919 */ /* 0x000f220000008800 */
[----:B------:R-:W-:Y:S01]  /*17f0*/  IMAD.WIDE R40, R41, 0x40, R28 ;  /* 0x0000004029287825 */ /* 0x000fe200078e021c */
[----:B------:R-:W-:-:S03]  /*1800*/  LOP3.LUT R50, R18, 0xfffffff0, RZ, 0xc0, !PT ;  /* 0xfffffff012327812 */ /* 0x000fc600078ec0ff */
[----:B--2---:R-:W-:Y:S01]  /*1810*/  @P0 IMAD.WIDE.U32 R34, R10, R4, RZ ;  /* 0x000000040a220225 */ /* 0x004fe200078e00ff */
[----:B------:R-:W-:-:S03]  /*1820*/  LOP3.LUT R4, R11, 0xfffffffc, RZ, 0xc0, !PT ;  /* 0xfffffffc0b047812 */ /* 0x000fc600078ec0ff */
[----:B------:R-:W-:Y:S01]  /*1830*/  @P0 IMAD R5, R10, R5, R35 ;  /* 0x000000050a050224 */ /* 0x000fe200078e0223 */
[----:B------:R-:W-:Y:S01]  /*1840*/  @!P3 MOV R10, 0x400 ;  /* 0x00000400000ab802 */ /* 0x000fe20000000f00 */
[----:B------:R-:W-:Y:S02]  /*1850*/  IMAD.IADD R35, R7, 0x1, -R4 ;  /* 0x0000000107237824 */ /* 0x000fe400078e0a04 */
[-C--:B---3--:R-:W-:Y:S02]  /*1860*/  @!P0 IMAD R12, R13, R2.reuse, RZ ;  /* 0x000000020d0c8224 */ /* 0x088fe400078e02ff */
[----:B------:R-:W-:Y:S02]  /*1870*/  IMAD.SHL.U32 R35, R35, 0x8, RZ ;  /* 0x0000000823237824 */ /* 0x000fe400078e00ff */
[C---:B------:R-:W-:Y:S01]  /*1880*/  @!P0 IMAD R4, R151.reuse, R3, R12 ;  /* 0x0000000397048224 */ /* 0x040fe200078e020c */
[----:B------:R-:W-:Y:S01]  /*1890*/  SHF.R.U32.HI R3, RZ, 0x3, R14 ;  /* 0x00000003ff037819 */ /* 0x000fe2000001160e */
[----:B------:R-:W-:Y:S01]  /*18a0*/  @!P0 IMAD.WIDE.U32 R12, R151, R2, RZ ;  /* 0x00000002970c8225 */ /* 0x000fe200078e00ff */
[----:B------:R-:W-:-:S02]  /*18b0*/  LOP3.LUT R2, R14, 0x18, R35, 0xf8, !PT ;  /* 0x000000180e027812 */ /* 0x000fc400078ef823 */
[----:B------:R-:W2:Y:S01]  /*18c0*/  @!P5 LDC.64 R14, c[0x0][0x240] ;  /* 0x00009000ff0edb82 */ /* 0x000ea20000000a00 */
[----:B------:R-:W-:Y:S01]  /*18d0*/  @!P0 IMAD.MOV.U32 R34, RZ, RZ, R12 ;  /* 0x000000ffff228224 */ /* 0x000fe200078e000c */
[----:B------:R-:W-:Y:S01]  /*18e0*/  IADD3 R32, P1, R35, R32, RZ ;  /* 0x0000002023207210 */ /* 0x000fe20007f3e0ff */
[----:B------:R-:W-:Y:S01]  /*18f0*/  @!P0 IMAD.IADD R5, R13, 0x1, R4 ;  /* 0x000000010d058824 */ /* 0x000fe200078e0204 */
[----:B------:R-:W-:Y:S01]  /*1900*/  SHF.R.S32.HI R13, RZ, 0x1f, R35 ;  /* 0x0000001fff0d7819 */ /* 0x000fe20000011423 */
[----:B------:R-:W-:Y:S01]  /*1910*/  IMAD R100, R28, R85, R100 ;  /* 0x000000551c647224 */ /* 0x000fe200078e0264 */
[----:B------:R-:W-:Y:S01]  /*1920*/  IADD3 R34, P0, R35, R34, RZ ;  /* 0x0000002223227210 */ /* 0x000fe20007f1e0ff */
[----:B------:R-:W-:Y:S01]  /*1930*/  IMAD.IADD R50, R7, 0x1, -R50 ;  /* 0x0000000107327824 */ /* 0x000fe200078e0a32 */
[----:B------:R-:W-:Y:S01]  /*1940*/  IADD3 R36, P2, R35, R36, RZ ;  /* 0x0000002423247210 */ /* 0x000fe20007f5e0ff */
[C---:B------:R-:W-:Y:S01]  /*1950*/  IMAD.X R33, R13.reuse, 0x1, R8, P1 ;  /* 0x000000010d217824 */ /* 0x040fe200008e0608 */
[----:B------:R-:W-:Y:S01]  /*1960*/  LOP3.LUT R3, R2, R3, RZ, 0x3c, !PT ;  /* 0x0000000302037212 */ /* 0x000fe200078e3cff */
[----:B------:R-:W-:Y:S01]  /*1970*/  IMAD.X R35, R13, 0x1, R5, P0 ;  /* 0x000000010d237824 */ /* 0x000fe200000e0605 */
[----:B------:R-:W-:Y:S01]  /*1980*/  LEA.HI R5, R11, R28, RZ, 0x1 ;  /* 0x0000001c0b057211 */ /* 0x000fe200078f08ff */
[----:B------:R-:W-:Y:S01]  /*1990*/  IMAD.X R37, R13, 0x1, R6, P2 ;  /* 0x000000010d257824 */ /* 0x000fe200010e0606 */
[----:B------:R-:W-:Y:S01]  /*19a0*/  @!P4 MOV R2, 0x400 ;  /* 0x000004000002c802 */ /* 0x000fe20000000f00 */
[----:B------:R-:W3:Y:S01]  /*19b0*/  @!P5 LDC.64 R12, c[0x0][0x210] ;  /* 0x00008400ff0cdb82 */ /* 0x000ee20000000a00 */
[----:B------:R-:W-:Y:S01]  /*19c0*/  LOP3.LUT R5, R5, 0x7fffffe, RZ, 0xc0, !PT ;  /* 0x07fffffe05057812 */ /* 0x000fe200078ec0ff */
[----:B------:R-:W-:Y:S01]  /*19d0*/  IMAD R21, R52, 0x10, R21 ;  /* 0x0000001034157824 */ /* 0x000fe200078e0215 */
[----:B------:R-:W-:-:S02]  /*19e0*/  SHF.R.S32.HI R4, RZ, 0x1f, R38 ;  /* 0x0000001fff047819 */ /* 0x000fc40000011426 */
[----:B----4-:R-:W-:Y:S01]  /*19f0*/  @!P3 LEA R27, R27, R10, 0x18 ;  /* 0x0000000a1b1bb211 */ /* 0x010fe200078ec0ff */
[C---:B------:R-:W-:Y:S01]  /*1a00*/  IMAD.IADD R5, R28.reuse, 0x1, -R5 ;  /* 0x000000011c057824 */ /* 0x040fe200078e0a05 */
[----:B------:R-:W-:Y:S01]  /*1a10*/  @!P4 LEA R31, R31, R2, 0x18 ;  /* 0x000000021f1fc211 */ /* 0x000fe200078ec0ff */
[----:B------:R-:W4:Y:S01]  /*1a20*/  @!P4 LDC.64 R10, c[0x0][0x240] ;  /* 0x00009000ff0acb82 */ /* 0x000f220000000a00 */
[----:B------:R-:W-:Y:S01]  /*1a30*/  IADD3 R2, P0, R28, R9, RZ ;  /* 0x000000091c027210 */ /* 0x000fe20007f1e0ff */
[----:B------:R-:W-:Y:S01]  /*1a40*/  IMAD R9, R4, UR4, RZ ;  /* 0x0000000404097c24 */ /* 0x000fe2000f8e02ff */
[----:B------:R-:W-:Y:S01]  /*1a50*/  ISETP.GE.AND P2, PT, R26, R19, PT ;  /* 0x000000131a00720c */ /* 0x000fe20003f46270 */
[----:B------:R-:W-:Y:S02]  /*1a60*/  IMAD R6, R52, 0x8, R5 ;  /* 0x0000000834067824 */ /* 0x000fe400078e0205 */
[----:B------:R-:W-:-:S04]  /*1a70*/  IMAD.WIDE.U32 R4, R28, R84, R36 ;  /* 0x000000541c047225 */ /* 0x000fc800078e0024 */
[----:B------:R-:W-:Y:S02]  /*1a80*/  IMAD.U32 R6, R6, 0x20, R3 ;  /* 0x0000002006067824 */ /* 0x000fe400078e0003 */
[C---:B------:R-:W-:Y:S02]  /*1a90*/  IMAD R9, R38.reuse, UR5, R9 ;  /* 0x0000000526097c24 */ /* 0x040fe4000f8e0209 */
[----:B------:R-:W-:Y:S01]  /*1aa0*/  IMAD.WIDE.U32 R38, R38, UR4, R34 ;  /* 0x0000000426267c25 */ /* 0x000fe2000f8e0022 */
[----:B------:R-:W-:Y:S02]  /*1ab0*/  UMOV UR4, 0x400 ;  /* 0x0000040000047882 */ /* 0x000fe40000000000 */
[----:B-1----:R-:W-:Y:S01]  /*1ac0*/  ULEA UR4, UR6, UR4, 0x18 ;  /* 0x0000000406047291 */ /* 0x002fe2000f8ec03f */
[----:B------:R-:W-:Y:S02]  /*1ad0*/  IMAD.IADD R100, R5, 0x1, R100 ;  /* 0x0000000105647824 */ /* 0x000fe400078e0264 */
[----:B------:R-:W-:Y:S01]  /*1ae0*/  IMAD.MOV.U32 R3, RZ, RZ, R4 ;  /* 0x000000ffff037224 */ /* 0x000fe200078e0004 */
[----:B------:R-:W-:Y:S01]  /*1af0*/  ULDC.64 UR6, c[0x0][0x268] ;  /* 0x00009a0000067ab9 */ /* 0x000fe20000000a00 */
[----:B--2---:R-:W-:Y:S01]  /*1b00*/  @!P5 IMAD R8, R41, R14, RZ ;  /* 0x0000000e2908d224 */ /* 0x004fe200078e02ff */
[----:B------:R-:W1:Y:S01]  /*1b10*/  @!P4 LDC.64 R4, c[0x0][0x210] ;  /* 0x00008400ff04cb82 */ /* 0x000e620000000a00 */
[----:B------:R-:W-:Y:S01]  /*1b20*/  IMAD.X R17, R29, 0x1, R17, P0 ;  /* 0x000000011d117824 */ /* 0x000fe200000e0611 */
[----:B------:R-:W-:Y:S01]  /*1b30*/  @!P4 IADD3 R29, P0, R40, 0x20, RZ ;  /* 0x00000020281dc810 */ /* 0x000fe20007f1e0ff */
[----:B------:R-:W-:Y:S01]  /*1b40*/  IMAD.IADD R39, R39, 0x1, R9 ;  /* 0x0000000127277824 */ /* 0x000fe200078e0209 */
[----:B------:R-:W-:Y:S01]  /*1b50*/  LEA R149, R6, UR4, 0x1 ;  /* 0x0000000406957c11 */ /* 0x000fe2000f8e08ff */
[----:B------:R-:W-:-:S02]  /*1b60*/  @!P5 IMAD R15, R40, R15, R8 ;  /* 0x0000000f280fd224 */ /* 0x000fc400078e0208 */
[----:B------:R-:W-:Y:S01]  /*1b70*/  @!P4 IMAD.X R35, RZ, RZ, R41, P0 ;  /* 0x000000ffff23c224 */ /* 0x000fe200000e0629 */
[----:B------:R-:W2:Y:S01]  /*1b80*/  @!P3 LDC.64 R8, c[0x0][0x218] ;  /* 0x00008600ff08bb82 */ /* 0x000ea20000000a00 */
[----:B------:R-:W-:-:S04]  /*1b90*/  @!P5 IMAD.WIDE.U32 R40, R40, R14, R38 ;  /* 0x0000000e2828d225 */ /* 0x000fc800078e0026 */
[----:B------:R-:W-:Y:S01]  /*1ba0*/  @!P5 IMAD.IADD R30, R41, 0x1, R15 ;  /* 0x00000001291ed824 */ /* 0x000fe200078e020f */
[----:B---3--:R-:W-:Y:S01]  /*1bb0*/  @!P5 LEA R36, P0, R40, R12, 0x1 ;  /* 0x0000000c2824d211 */ /* 0x008fe200078008ff */
[----:B------:R-:W-:Y:S01]  /*1bc0*/  VIADD R14, R28, 0x40 ;  /* 0x000000401c0e7836 */ /* 0x000fe20000000000 */
[----:B------:R-:W3:Y:S01]  /*1bd0*/  @!P2 S2R R12, SR_CgaCtaId ;  /* 0x00000000000ca919 */ /* 0x000ee20000008800 */
[-C--:B----4-:R-:W-:Y:S01]  /*1be0*/  @!P4 IMAD R34, R35, R10.reuse, RZ ;  /* 0x0000000a2322c224 */ /* 0x090fe200078e02ff */
[----:B------:R-:W-:Y:S01]  /*1bf0*/  @!P5 LEA.HI.X R37, R40, R13, R30, 0x1, P0 ;  /* 0x0000000d2825d211 */ /* 0x000fe200000f0c1e */
[C---:B------:R-:W-:Y:S01]  /*1c00*/  @!P4 IMAD.WIDE.U32 R38, R29.reuse, R10, R38 ;  /* 0x0000000a1d26c225 */ /* 0x040fe200078e0026 */
[----:B------:R-:W-:Y:S02]  /*1c10*/  ISETP.GE.AND P0, PT, R14, R19, PT ;  /* 0x000000130e00720c */ /* 0x000fe40003f06270 */
[----:B------:R-:W-:Y:S01]  /*1c20*/  @!P2 MOV R13, 0x400 ;  /* 0x00000400000da802 */ /* 0x000fe20000000f00 */
[----:B------:R-:W-:Y:S01]  /*1c30*/  @!P4 IMAD R15, R29, R11, R34 ;  /* 0x0000000b1d0fc224 */ /* 0x000fe200078e0222 */
[----:B-1----:R-:W-:Y:S01]  /*1c40*/  @!P4 LEA R40, P1, R38, R4, 0x1 ;  /* 0x000000042628c211 */ /* 0x002fe200078208ff */
[----:B------:R-:W1:Y:S01]  /*1c50*/  @!P2 LDC.64 R10, c[0x0][0x218] ;  /* 0x00008600ff0aab82 */ /* 0x000e620000000a00 */
[----:B------:R-:W-:Y:S01]  /*1c60*/  VIADD R30, R28, 0x60 ;  /* 0x000000601c1e7836 */ /* 0x000fe20000000000 */
[----:B------:R-:W-:Y:S01]  /*1c70*/  @!PT LDS RZ, [RZ] ;  /* 0x00000000fffff984 */ /* 0x000fe20000000800 */
[----:B------:R-:W-:Y:S01]  /*1c80*/  @!PT LDS RZ, [RZ] ;  /* 0x00000000fffff984 */ /* 0x000fe20000000800 */
[----:B------:R-:W-:Y:S01]  /*1c90*/  @!PT LDS RZ, [RZ] ;  /* 0x00000000fffff984 */ /* 0x000fe20000000800 */
[----:B------:R4:W-:Y:S01]  /*1ca0*/  @!P5 LDGSTS.E.BYPASS.LTC128B.128 [R149], desc[UR14][R36.64] ;  /* 0x000000002495dfae */ /* 0x0009e2000b901d4e */
[----:B------:R-:W-:Y:S01]  /*1cb0*/  @!P4 IMAD.IADD R34, R39, 0x1, R15 ;  /* 0x000000012722c824 */ /* 0x000fe200078e020f */
[----:B------:R-:W-:Y:S01]  /*1cc0*/  LEA.HI R29, R16, R25, RZ, 0x1 ;  /* 0x00000019101d7211 */ /* 0x000fe200078f08ff */
[----:B------:R-:W-:Y:S01]  /*1cd0*/  @!P4 IMAD R31, R6, 0x2, R31 ;  /* 0x00000002061fc824 */ /* 0x000fe200078e021f */
[----:B------:R-:W-:Y:S01]  /*1ce0*/  ISETP.GE.AND P5, PT, R30, R19, PT ;  /* 0x000000131e00720c */ /* 0x000fe20003fa6270 */
[----:B------:R-:W-:Y:S01]  /*1cf0*/  @!P3 IMAD R27, R6, 0x2, R27 ;  /* 0x00000002061bb824 */ /* 0x000fe200078e021b */
[----:B------:R-:W-:Y:S01]  /*1d00*/  @!P4 LEA.HI.X R41, R38, R5, R34, 0x1, P1 ;  /* 0x000000052629c211 */ /* 0x000fe200008f0c22 */
[----:B------:R-:W-:Y:S01]  /*1d10*/  IMAD R23, R23, UR6, RZ ;  /* 0x0000000617177c24 */ /* 0x000fe2000f8e02ff */
[C---:B--2---:R-:W-:Y:S01]  /*1d20*/  @!P3 LEA R38, P1, R3.reuse, R8, 0x1 ;  /* 0x000000080326b211 */ /* 0x044fe200078208ff */
[----:B------:R-:W2:Y:S01]  /*1d30*/  @!P0 LDC.64 R4, c[0x0][0x218] ;  /* 0x00008600ff048b82 */ /* 0x000ea20000000a00 */
[----:B------:R-:W-:Y:S01]  /*1d40*/  IMAD.WIDE.U32 R32, R24, UR6, R32 ;  /* 0x0000000618207c25 */ /* 0x000fe2000f8e0020 */
[----:B------:R-:W-:Y:S01]  /*1d50*/  @!P4 LDGSTS.E.BYPASS.LTC128B.128 [R31+0x800], desc[UR14][R40.64] ;  /* 0x00800000281fcfae */ /* 0x000fe2000b901d4e */
[----:B------:R-:W-:-:S02]  /*1d60*/  @!P3 LEA.HI.X R39, R3, R9, R100, 0x1, P1 ;  /* 0x000000090327b211 */ /* 0x000fc400008f0c64 */
[----:B------:R-:W-:Y:S01]  /*1d70*/  @!P2 LEA R15, P1, R84, R3, 0x5 ;  /* 0x00000003540fa211 */ /* 0x000fe200078228ff */
[----:B------:R-:W2:Y:S01]  /*1d80*/  @!P0 S2R R9, SR_CgaCtaId ;  /* 0x0000000000098919 */ /* 0x000ea20000008800 */
[----:B------:R-:W-:Y:S01]  /*1d90*/  ISETP.GE.AND P4, PT, R28, R19, PT ;  /* 0x000000131c00720c */ /* 0x000fe20003f86270 */
[----:B------:R-:W-:Y:S01]  /*1da0*/  IMAD R17, R17, R98, RZ ;  /* 0x0000006211117224 */ /* 0x000fe200078e02ff */
[----:B------:R-:W-:Y:S01]  /*1db0*/  @!P2 LEA.HI.X R34, R84, R100, R85, 0x5, P1 ;  /* 0x000000645422a211 */ /* 0x000fe200008f2c55 */
[----:B------:R-:W2:Y:S01]  /*1dc0*/  @!P5 S2R R8, SR_CgaCtaId ;  /* 0x000000000008d919 */ /* 0x000ea20000008800 */
[----:B------:R-:W-:Y:S01]  /*1dd0*/  SHF.R.S32.HI R28, RZ, 0x4, R18 ;  /* 0x00000004ff1c7819 */ /* 0x000fe20000011412 */
[----:B------:R-:W-:Y:S01]  /*1de0*/  IMAD R17, R2, R99, R17 ;  /* 0x0000006302117224 */ /* 0x000fe200078e0211 */
[----:B-1----:R-:W-:Y:S01]  /*1df0*/  @!P2 LEA R10, P1, R15, R10, 0x1 ;  /* 0x0000000a0f0aa211 */ /* 0x002fe200078208ff */
[----:B------:R1:W-:Y:S01]  /*1e00*/  @!P3 LDGSTS.E.BYPASS.LTC128B.128 [R27+0x1000], desc[UR14][R38.64] ;  /* 0x01000000261bbfae */ /* 0x0003e2000b901d4e */
[----:B---3--:R-:W-:-:S02]  /*1e10*/  @!P2 LEA R13, R12, R13, 0x18 ;  /* 0x0000000d0c0da211 */ /* 0x008fc400078ec0ff */
[----:B------:R-:W-:Y:S01]  /*1e20*/  @!P2 LEA.HI.X R11, R15, R11, R34, 0x1, P1 ;  /* 0x0000000b0f0ba211 */ /* 0x000fe200008f0c22 */
[----:B----4-:R-:W-:Y:S01]  /*1e30*/  IMAD.WIDE.U32 R36, R84, 0x40, RZ ;  /* 0x0000004054247825 */ /* 0x010fe200078e00ff */
[----:B------:R-:W-:-:S03]  /*1e40*/  ISETP.GE.AND P3, PT, R26, R19, PT ;  /* 0x000000131a00720c */ /* 0x000fc60003f66270 */
[----:B------:R-:W-:Y:S01]  /*1e50*/  IMAD.SHL.U32 R15, R85, 0x40, RZ ;  /* 0x00000040550f7824 */ /* 0x000fe200078e00ff */
[----:B------:R-:W-:Y:S01]  /*1e60*/  @!P0 IADD3 R12, P1, R3, R36, RZ ;  /* 0x00000024030c8210 */ /* 0x000fe20007f3e0ff */
[----:B------:R-:W-:-:S03]  /*1e70*/  @!P2 IMAD R13, R6, 0x2, R13 ;  /* 0x00000002060da824 */ /* 0x000fc600078e020d */
[----:B------:R-:W-:Y:S02]  /*1e80*/  @!P0 IADD3.X R15, R100, R37, R15, P1, !PT ;  /* 0x00000025640f8210 */ /* 0x000fe40000ffe40f */
[----:B--2---:R-:W-:Y:S01]  /*1e90*/  @!P0 LEA R26, P1, R12, R4, 0x1 ;  /* 0x000000040c1a8211 */ /* 0x004fe200078208ff */
[----:B------:R2:W-:Y:S01]  /*1ea0*/  @!P2 LDGSTS.E.BYPASS.LTC128B.128 [R13+0x1800], desc[UR14][R10.64] ;  /* 0x018000000a0dafae */ /* 0x0005e2000b901d4e */
[----:B------:R-:W-:Y:S02]  /*1eb0*/  LOP3.LUT R4, R29, 0xfffffffe, RZ, 0xc0, !PT ;  /* 0xfffffffe1d047812 */ /* 0x000fe400078ec0ff */
[----:B------:R-:W-:Y:S01]  /*1ec0*/  ISETP.GE.AND P2, PT, R14, R19, PT ;  /* 0x000000130e00720c */ /* 0x000fe20003f46270 */
[----:B------:R-:W-:Y:S02]  /*1ed0*/  @!P5 IMAD.MOV.U32 R14, RZ, RZ, R3 ;  /* 0x000000ffff0ed224 */ /* 0x000fe400078e0003 */
[----:B------:R-:W-:Y:S01]  /*1ee0*/  IMAD.IADD R25, R25, 0x1, -R4 ;  /* 0x0000000119197824 */ /* 0x000fe200078e0a04 */
[----:B------:R-:W-:-:S03]  /*1ef0*/  @!P0 MOV R4, 0x400 ;  /* 0x0000040000048802 */ /* 0x000fc60000000f00 */
[----:B------:R-:W-:Y:S01]  /*1f00*/  IMAD.SHL.U32 R25, R25, 0x8, RZ ;  /* 0x0000000819197824 */ /* 0x000fe200078e00ff */
[----:B-1----:R-:W-:Y:S02]  /*1f10*/  LEA.HI R27, R28, R28, RZ, 0x1 ;  /* 0x0000001c1c1b7211 */ /* 0x002fe400078f08ff */
[----:B------:R-:W-:Y:S02]  /*1f20*/  @!P0 LEA R9, R9, R4, 0x18 ;  /* 0x0000000409098211 */ /* 0x000fe400078ec0ff */
[----:B------:R-:W-:Y:S02]  /*1f30*/  LOP3.LUT R29, R27, 0xfffffffe, RZ, 0xc0, !PT ;  /* 0xfffffffe1b1d7812 */ /* 0x000fe400078ec0ff */
[----:B------:R-:W-:Y:S01]  /*1f40*/  @!P0 LEA.HI.X R27, R12, R5, R15, 0x1, P1 ;  /* 0x000000050c1b8211 */ /* 0x000fe200008f0c0f */
[----:B------:R-:W-:Y:S01]  /*1f50*/  @!P0 IMAD R9, R6, 0x2, R9 ;  /* 0x0000000206098824 */ /* 0x000fe200078e0209 */
[----:B------:R-:W-:Y:S01]  /*1f60*/  ISETP.GE.AND P1, PT, R30, R19, PT ;  /* 0x000000131e00720c */ /* 0x000fe20003f26270 */
[----:B------:R-:W1:Y:S01]  /*1f70*/  @!P5 LDC.64 R4, c[0x0][0x218] ;  /* 0x00008600ff04db82 */ /* 0x000e620000000a00 */
[----:B------:R-:W-:Y:S01]  /*1f80*/  LEA.HI R19, R50, R50, RZ, 0x1 ;  /* 0x0000003232137211 */ /* 0x000fe200078f08ff */
[----:B------:R-:W-:Y:S01]  /*1f90*/  IMAD.IADD R28, R28, 0x1, -R29 ;  /* 0x000000011c1c7824 */ /* 0x000fe200078e0a1d */
[----:B------:R3:W-:Y:S01]  /*1fa0*/  @!P0 LDGSTS.E.BYPASS.LTC128B.128 [R9+0x2000], desc[UR14][R26.64] ;  /* 0x020000001a098fae */ /* 0x0007e2000b901d4e */
[----:B------:R-:W-:-:S02]  /*1fb0*/  LOP3.LUT R12, R16, 0xfffffff8, RZ, 0xc0, !PT ;  /* 0xfffffff8100c7812 */ /* 0x000fc400078ec0ff */
[--C-:B------:R-:W-:Y:S02]  /*1fc0*/  SHF.R.S32.HI R18, RZ, 0x1, R19.reuse ;  /* 0x00000001ff127819 */ /* 0x100fe40000011413 */
[----:B------:R-:W-:Y:S01]  /*1fd0*/  SHF.R.S32.HI R15, RZ, 0x1f, R19 ;  /* 0x0000001fff0f7819 */ /* 0x000fe20000011413 */
[----:B------:R-:W-:Y:S01]  /*1fe0*/  IMAD.IADD R12, R7, 0x1, -R12 ;  /* 0x00000001070c7824 */ /* 0x000fe200078e0a0c */
[----:B--2---:R-:W-:Y:S02]  /*1ff0*/  @!P5 MOV R11, 0x400 ;  /* 0x00000400000bd802 */ /* 0x004fe40000000f00 */
[----:B------:R-:W-:Y:S02]  /*2000*/  LEA.HI R15, R15, R18, RZ, 0x2 ;  /* 0x000000120f0f7211 */ /* 0x000fe400078f10ff */
[----:B------:R-:W-:Y:S01]  /*2010*/  @!P5 LEA R11, R8, R11, 0x18 ;  /* 0x0000000b080bd211 */ /* 0x000fe200078ec0ff */
[----:B------:R-:W-:Y:S01]  /*2020*/  IMAD R8, R24, UR7, R23 ;  /* 0x0000000718087c24 */ /* 0x000fe2000f8e0217 */
[----:B------:R-:W-:Y:S01]  /*2030*/  LOP3.LUT R15, R15, 0xfffffffc, RZ, 0xc0, !PT ;  /* 0xfffffffc0f0f7812 */ /* 0x000fe200078ec0ff */
[----:B------:R-:W-:Y:S01]  /*2040*/  ULDC.64 UR6, c[0x0][0x220] ;  /* 0x0000880000067ab9 */ /* 0x000fe20000000a00 */
[----:B------:R-:W-:Y:S01]  /*2050*/  SHF.R.S32.HI R13, RZ, 0x1f, R50 ;  /* 0x0000001fff0d7819 */ /* 0x000fe20000011432 */
[----:B------:R-:W-:Y:S01]  /*2060*/  @!P5 IMAD R11, R6, 0x2, R11 ;  /* 0x00000002060bd824 */ /* 0x000fe200078e020b */
[----:B------:R-:W-:Y:S01]  /*2070*/  LEA.HI R16, R12, R12, RZ, 0x1 ;  /* 0x0000000c0c107211 */ /* 0x000fe200078f08ff */
[----:B------:R-:W-:Y:S01]  /*2080*/  IMAD.IADD R18, R18, 0x1, -R15 ;  /* 0x0000000112127824 */ /* 0x000fe200078e0a0f */
[----:B------:R-:W-:Y:S01]  /*2090*/  LEA.HI R10, R13, R50, RZ, 0x3 ;  /* 0x000000320d0a7211 */ /* 0x000fe200078f18ff */
[----:B------:R-:W-:Y:S01]  /*20a0*/  @!P5 IMAD.MOV.U32 R15, RZ, RZ, R100 ;  /* 0x000000ffff0fd224 */ /* 0x000fe200078e0064 */
[----:B------:R-:W-:Y:S01]  /*20b0*/  LOP3.LUT R13, R16, 0xfffffffe, RZ, 0xc0, !PT ;  /* 0xfffffffe100d7812 */ /* 0x000fe200078ec0ff */
[----:B------:R-:W-:Y:S01]  /*20c0*/  @!P5 IMAD R6, R85, 0x60, RZ ;  /* 0x000000605506d824 */ /* 0x000fe200078e02ff */
[----:B------:R-:W-:Y:S01]  /*20d0*/  SHF.R.S32.HI R16, RZ, 0x1, R16 ;  /* 0x00000001ff107819 */ /* 0x000fe20000011410 */
[----:B------:R-:W-:Y:S01]  /*20e0*/  @!P5 IMAD.WIDE.U32 R14, R84, 0x60, R14 ;  /* 0x00000060540ed825 */ /* 0x000fe200078e000e */
[----:B------:R-:W-:-:S03]  /*20f0*/  LOP3.LUT R19, R19, 0x7fffffe, RZ, 0xc0, !PT ;  /* 0x07fffffe13137812 */ /* 0x000fc600078ec0ff */
[----:B------:R-:W-:Y:S01]  /*2100*/  @!P5 IMAD.IADD R6, R15, 0x1, R6 ;  /* 0x000000010f06d824 */ /* 0x000fe200078e0206 */
[----:B-1----:R-:W-:Y:S01]  /*2110*/  @!P5 LEA R4, P0, R14, R4, 0x1 ;  /* 0x000000040e04d211 */ /* 0x002fe200078008ff */
[----:B------:R-:W-:Y:S02]  /*2120*/  IMAD.IADD R33, R33, 0x1, R8 ;  /* 0x0000000121217824 */ /* 0x000fe400078e0208 */
[----:B------:R-:W-:Y:S01]  /*2130*/  IMAD.SHL.U32 R8, R16, 0x40, RZ ;  /* 0x0000004010087824 */ /* 0x000fe200078e00ff */
[----:B------:R-:W-:Y:S01]  /*2140*/  @!P5 LEA.HI.X R5, R14, R5, R6, 0x1, P0 ;  /* 0x000000050e05d211 */ /* 0x000fe200000f0c06 */
[----:B------:R-:W-:Y:S01]  /*2150*/  IMAD.WIDE.U32 R32, R2, R98, R32 ;  /* 0x0000006202207225 */ /* 0x000fe200078e0020 */
[----:B------:R-:W-:Y:S02]  /*2160*/  SHF.L.U64.HI R2, R98, 0x5, R99 ;  /* 0x0000000562027819 */ /* 0x000fe40000010263 */
[----:B------:R-:W-:Y:S01]  /*2170*/  LOP3.LUT R8, R8, 0xc0, RZ, 0xc0, !PT ;  /* 0x000000c008087812 */ /* 0x000fe200078ec0ff */
[----:B------:R1:W-:Y:S01]  /*2180*/  @!P5 LDGSTS.E.BYPASS.LTC128B.128 [R11+0x2800], desc[UR14][R4.64] ;  /* 0x02800000040bdfae */ /* 0x0003e2000b901d4e */
[----:B------:R-:W-:Y:S01]  /*2190*/  IMAD.IADD R17, R33, 0x1, R17 ;  /* 0x0000000121117824 */ /* 0x000fe200078e0211 */
[----:B------:R-:W-:Y:S01]  /*21a0*/  LEA R146, P0, R32, UR6, 0x1 ;  /* 0x0000000620927c11 */ /* 0x000fe2000f8008ff */
[----:B------:R-:W-:Y:S01]  /*21b0*/  IMAD.IADD R13, R12, 0x1, -R13 ;  /* 0x000000010c0d7824 */ /* 0x000fe200078e0a0d */
[----:B------:R-:W0:Y:S01]  /*21c0*/  LDGDEPBAR ;  /* 0x00000000000079af */ /* 0x000e220000000000 */
[----:B------:R-:W-:Y:S01]  /*21d0*/  LOP3.LUT R25, R8, 0x8, R25, 0xf8, !PT ;  /* 0x0000000808197812 */ /* 0x000fe200078ef819 */
[----:B------:R-:W-:Y:S01]  /*21e0*/  IMAD.SHL.U32 R139, R10, 0x20, RZ ;  /* 0x000000200a8b7824 */ /* 0x000fe200078e00ff */
[----:B------:R-:W-:Y:S01]  /*21f0*/  SHF.R.U32.HI R8, RZ, 0x3, R8 ;  /* 0x00000003ff087819 */ /* 0x000fe20000011608 */
[----:B------:R-:W-:Y:S01]  /*2200*/  IMAD R6, R28, 0x8, R13 ;  /* 0x000000081c067824 */ /* 0x000fe200078e020d */
[----:B------:R-:W-:Y:S01]  /*2210*/  LEA.HI.X R147, R32, UR7, R17, 0x1, P0 ;  /* 0x0000000720937c11 */ /* 0x000fe200080f0c11 */
[----:B------:R-:W-:Y:S01]  /*2220*/  IMAD.SHL.U32 R13, R28, 0x8, RZ ;  /* 0x000000081c0d7824 */ /* 0x000fe200078e00ff */
[----:B------:R-:W-:Y:S01]  /*2230*/  LOP3.LUT R141, R25, R8, RZ, 0x3c, !PT ;  /* 0x00000008198d7212 */ /* 0x000fe200078e3cff */
[----:B------:R-:W-:Y:S01]  /*2240*/  IMAD.SHL.U32 R8, R18, 0x40, RZ ;  /* 0x0000004012087824 */ /* 0x000fe200078e00ff */
[----:B------:R-:W-:Y:S01]  /*2250*/  LOP3.LUT R139, R139, 0xffffff00, RZ, 0xc0, !PT ;  /* 0xffffff008b8b7812 */ /* 0x000fe200078ec0ff */
[----:B------:R-:W-:-:S02]  /*2260*/  @!P1 IMAD R24, R99, 0xc0, RZ ;  /* 0x000000c063189824 */ /* 0x000fc400078e02ff */
[----:B---3--:R-:W-:Y:S01]  /*2270*/  IMAD.SHL.U32 R9, R98, 0x20, RZ ;  /* 0x0000002062097824 */ /* 0x008fe200078e00ff */
[----:B------:R-:W-:Y:S01]  /*2280*/  LOP3.LUT R8, R8, 0xc0, RZ, 0xc0, !PT ;  /* 0x000000c008087812 */ /* 0x000fe200078ec0ff */
[----:B------:R-:W-:Y:S02]  /*2290*/  IMAD.IADD R50, R50, 0x1, -R19 ;  /* 0x0000000132327824 */ /* 0x000fe400078e0a13 */
[----:B------:R-:W-:Y:S01]  /*22a0*/  IMAD.U32 R141, R6, 0x20, R141 ;  /* 0x00000020068d7824 */ /* 0x000fe200078e008d */
[----:B------:R-:W-:-:S04]  /*22b0*/  @!P3 LEA R26, P0, R9, R146, 0x1 ;  /* 0x00000092091ab211 */ /* 0x000fc800078008ff */
[----:B------:R-:W-:Y:S01]  /*22c0*/  @!P3 LEA.HI.X R27, R9, R147, R2, 0x1, P0 ;  /* 0x00000093091bb211 */ /* 0x000fe200000f0c02 */
[----:B-1----:R-:W-:Y:S01]  /*22d0*/  @!P1 IMAD.WIDE.U32 R10, R98, 0xc0, R146 ;  /* 0x000000c0620a9825 */ /* 0x002fe200078e0092 */
[----:B------:R-:W-:-:S04]  /*22e0*/  DEPBAR.LE SB0, 0x0 ;  /* 0x000080000000791a */ /* 0x000fc80000000000 */
[----:B------:R-:W-:Y:S01]  /*22f0*/  BAR.SYNC.DEFER_BLOCKING 0x0 ;  /* 0x0000000000007b1d */ /* 0x000fe20000010000 */
[----:B------:R-:W-:Y:S01]  /*2300*/  LOP3.LUT R5, R8, 0x8, R13, 0xf8, !PT ;  /* 0x0000000808057812 */ /* 0x000fe200078ef80d */
[----:B------:R-:W-:Y:S01]  /*2310*/  @!P1 IMAD.IADD R25, R11, 0x1, R24 ;  /* 0x000000010b199824 */ /* 0x000fe200078e0218 */
[----:B------:R-:W-:Y:S01]  /*2320*/  SHF.R.U32.HI R4, RZ, 0x3, R8 ;  /* 0x00000003ff047819 */ /* 0x000fe20000011608 */
[----:B------:R-:W-:Y:S01]  /*2330*/  IMAD R11, R52, 0x200, R139 ;  /* 0x00000200340b7824 */ /* 0x000fe200078e028b */
[----:B------:R-:W-:Y:S01]  /*2340*/  @!P2 LEA R28, P0, R98, R146, 0x7 ;  /* 0x00000092621ca211 */ /* 0x000fe200078038ff */
[----:B------:R-:W-:Y:S01]  /*2350*/  @!P1 IMAD.MOV.U32 R24, RZ, RZ, R10 ;  /* 0x000000ffff189224 */ /* 0x000fe200078e000a */
[----:B------:R-:W-:Y:S01]  /*2360*/  LOP3.LUT R6, R5, R4, RZ, 0x3c, !PT ;  /* 0x0000000405067212 */ /* 0x000fe200078e3cff */
[----:B------:R-:W-:Y:S01]  /*2370*/  IMAD R11, R50, 0x20, R11 ;  /* 0x00000020320b7824 */ /* 0x000fe200078e020b */
[----:B------:R-:W-:Y:S01]  /*2380*/  @!P2 LEA.HI.X R29, R98, R147, R99, 0x7, P0 ;  /* 0x00000093621da211 */ /* 0x000fe200000f3c63 */
[----:B------:R-:W-:Y:S01]  /*2390*/  IMAD.MOV.U32 R4, RZ, RZ, 0x10 ;  /* 0x00000010ff047424 */ /* 0x000fe200078e00ff */
[----:B------:R-:W-:Y:S01]  /*23a0*/  LEA R141, R141, UR4, 0x1 ;  /* 0x000000048d8d7c11 */ /* 0x000fe2000f8e08ff */
[----:B------:R-:W-:Y:S01]  /*23b0*/  IMAD.IADD R143, R6, 0x1, R11 ;  /* 0x00000001068f7824 */ /* 0x000fe200078e020b */
[----:B------:R-:W-:Y:S01]  /*23c0*/  LOP3.LUT P0, RZ, R16, 0x2, RZ, 0xc0, !PT ;  /* 0x0000000210ff7812 */ /* 0x000fe2000780c0ff */
[----:B------:R-:W-:-:S02]  /*23d0*/  IMAD R139, R50, 0x20, R139 ;  /* 0x00000020328b7824 */ /* 0x000fc400078e028b */
[----:B------:R-:W-:Y:S01]  /*23e0*/  VIADD R2, R141, 0x1000 ;  /* 0x000010008d027836 */ /* 0x000fe20000000000 */
[----:B------:R-:W-:Y:S01]  /*23f0*/  LEA R143, R143, UR4, 0x1 ;  /* 0x000000048f8f7c11 */ /* 0x000fe2000f8e08ff */
[----:B------:R-:W-:Y:S02]  /*2400*/  VIADD R140, R141, 0x1020 ;  /* 0x000010208d8c7836 */ /* 0x000fe40000000000 */
[----:B------:R-:W-:Y:S01]  /*2410*/  IMAD.IADD R139, R6, 0x1, R139 ;  /* 0x00000001068b7824 */ /* 0x000fe200078e028b */
[----:B------:R-:W-:Y:S05]  /*2420*/  @P4 STS [R149+0x3000], RZ ;  /* 0x003000ff95004388 */ /* 0x000fea0000000800 */
[----:B------:R-:W-:Y:S01]  /*2430*/  @P0 VIADD R140, R2, 0xffffffe0 ;  /* 0xffffffe0028c0836 */ /* 0x000fe20000000000 */
[----:B------:R-:W-:Y:S03]  /*2440*/  @P4 STS [R149+0x3004], RZ ;  /* 0x003004ff95004388 */ /* 0x000fe60000000800 */
[C---:B------:R-:W-:Y:S01]  /*2450*/  VIADD R137, R140.reuse, 0x400 ;  /* 0x000004008c897836 */ /* 0x040fe20000000000 */
[----:B------:R-:W-:Y:S01]  /*2460*/  @P4 STS.64 [R149+0x3008], RZ ;  /* 0x003008ff95004388 */ /* 0x000fe20000000a00 */
[----:B------:R-:W-:-:S02]  /*2470*/  VIADD R136, R140, 0x800 ;  /* 0x000008008c887836 */ /* 0x000fc40000000000 */
[C---:B------:R-:W-:Y:S01]  /*2480*/  VIADD R135, R140.reuse, 0xc00 ;  /* 0x00000c008c877836 */ /* 0x040fe20000000000 */
[----:B------:R-:W-:Y:S01]  /*2490*/  @!PT LDS RZ, [RZ] ;  /* 0x00000000fffff984 */ /* 0x000fe20000000800 */
[----:B------:R-:W-:Y:S01]  /*24a0*/  @!PT LDS RZ, [RZ] ;  /* 0x00000000fffff984 */ /* 0x000fe20000000800 */
[----:B------:R-:W-:Y:S01]  /*24b0*/  @!PT LDS RZ, [RZ] ;  /* 0x00000000fffff984 */ /* 0x000fe20000000800 */
[----:B------:R-:W-:Y:S01]  /*24c0*/  @!P4 LDGSTS.E.BYPASS.LTC128B.128 [R149+0x3000], desc[UR14][R146.64] ;  /* 0x030000009295cfae */ /* 0x000fe2000b901d4e */
[C---:B------:R-:W-:Y:S02]  /*24d0*/  VIADD R134, R140.reuse, 0x1000 ;  /* 0x000010008c867836 */ /* 0x040fe40000000000 */
[C---:B------:R-:W-:Y:S01]  /*24e0*/  VIADD R133, R140.reuse, 0x1400 ;  /* 0x000014008c857836 */ /* 0x040fe20000000000 */
[----:B------:R-:W-:Y:S01]  /*24f0*/  @P3 STS.128 [R149+0x3800], RZ ;  /* 0x003800ff95003388 */ /* 0x000fe20000000c00 */
[C---:B------:R-:W-:Y:S02]  /*2500*/  VIADD R132, R140.reuse, 0x1800 ;  /* 0x000018008c847836 */ /* 0x040fe40000000000 */
[----:B------:R-:W-:Y:S01]  /*2510*/  VIADD R86, R140, 0x1c00 ;  /* 0x00001c008c567836 */ /* 0x000fe20000000000 */
        /* <DEDUP_REMOVED lines=13> */
[----:B------:R2:W-:Y:S01]  /*25f0*/  @!P1 LDGSTS.E.BYPASS.LTC128B.128 [R149+0x4800], desc[UR14][R24.64] ;  /* 0x0480000018959fae */ /* 0x0005e2000b901d4e */
[----:B------:R-:W-:-:S03]  /*2600*/  LOP3.LUT P1, RZ, R18, 0x2, RZ, 0xc0, !PT ;  /* 0x0000000212ff7812 */ /* 0x000fc6000782c0ff */
[----:B------:R-:W-:Y:S01]  /*2610*/  LDSM.16.M88.4 R8, [R143] ;  /* 0x000000008f08783b */ /* 0x000fe20000000200 */
[----:B------:R-:W-:-:S03]  /*2620*/  SEL R4, R4, 0xfffffff0, !P1 ;  /* 0xfffffff004047807 */ /* 0x000fc60004800000 */
[----:B------:R-:W3:Y:S02]  /*2630*/  LDSM.16.M88.4 R12, [R141+0x1000] ;  /* 0x001000008d0c783b */ /* 0x000ee40000000200 */
[----:B------:R-:W-:Y:S02]  /*2640*/  IMAD R142, R4, 0x2, R143 ;  /* 0x00000002048e7824 */ /* 0x000fe400078e028f */
[----:B------:R-:W-:Y:S04]  /*2650*/  LDSM.16.M88.4 R40, [R140] ;  /* 0x000000008c28783b */ /* 0x000fe80000000200 */
[----:B------:R-:W-:Y:S04]  /*2660*/  LDSM.16.M88.4 R16, [R142] ;  /* 0x000000008e10783b */ /* 0x000fe80000000200 */
[----:B-1----:R-:W-:Y:S04]  /*2670*/  LDSM.16.M88.4 R28, [R140+0x400] ;  /* 0x000400008c1c783b */ /* 0x002fe80000000200 */
[----:B------:R-:W-:Y:S04]  /*2680*/  LDSM.16.M88.4 R44, [R140+0xc00] ;  /* 0x000c00008c2c783b */ /* 0x000fe80000000200 */
[----:B--2---:R-:W1:Y:S04]  /*2690*/  LDSM.16.M88.4 R24, [R141+0x1400] ;  /* 0x001400008d18783b */ /* 0x004e680000000200 */
[----:B------:R-:W0:Y:S01]  /*26a0*/  LDGDEPBAR ;  /* 0x00000000000079af */ /* 0x000e220000000000 */
[C---:B---3--:R-:W-:Y:S06]  /*26b0*/  HMMA.16816.F32.BF16 R32, R8.reuse, R12, RZ ;  /* 0x0000000c0820723c */ /* 0x048fec00000418ff */
[C---:B------:R-:W-:Y:S06]  /*26c0*/  HMMA.16816.F32.BF16 R12, R8.reuse, R14, RZ ;  /* 0x0000000e080c723c */ /* 0x040fec00000418ff */
[----:B-1----:R-:W-:-:S12]  /*26d0*/  HMMA.16816.F32.BF16 R36, R8, R24, RZ ;  /* 0x000000180824723c */ /* 0x002fd800000418ff */
[C---:B------:R-:W-:Y:S06]  /*26e0*/  HMMA.16816.F32.BF16 R32, R16.reuse, R40, R32 ;  /* 0x000000281020723c */ /* 0x040fec0000041820 */
[----:B------:R-:W-:Y:S01]  /*26f0*/  HMMA.16816.F32.BF16 R12, R16, R42, R12 ;  /* 0x0000002a100c723c */ /* 0x000fe2000004180c */
[----:B------:R-:W1:Y:S05]  /*2700*/  LDSM.16.M88.4 R40, [R141+0x1800] ;  /* 0x001800008d28783b */ /* 0x000e6a0000000200 */
[----:B------:R-:W-:Y:S06]  /*2710*/  HMMA.16816.F32.BF16 R24, R8, R26, RZ ;  /* 0x0000001a0818723c */ /* 0x000fec00000418ff */
[----:B------:R-:W-:Y:S06]  /*2720*/  HMMA.16816.F32.BF16 R36, R16, R28, R36 ;  /* 0x0000001c1024723c */ /* 0x000fec0000041824 */
        /* <DEDUP_REMOVED lines=10> */
[----:B------:R-:W-:Y:S01]  /*27d0*/  HMMA.16816.F32.BF16 R24, R16, R30, R24 ;  /* 0x0000001e1018723c */ /* 0x000fe20000041818 */
[----:B------:R-:W3:Y:S05]  /*27e0*/  LDSM.16.M88.4 R28, [R141+0x1c00] ;  /* 0x001c00008d1c783b */ /* 0x000eea0000000200 */
[----:B------:R-:W-:Y:S01]  /*27f0*/  FMUL.FTZ R36, R36, UR8 ;  /* 0x0000000824247c20 */ /* 0x000fe20008410000 */
[----:B------:R-:W-:Y:S01]  /*2800*/  FMUL.FTZ R37, R37, UR8 ;  /* 0x0000000825257c20 */ /* 0x000fe20008410000 */
[----:B------:R-:W-:Y:S01]  /*2810*/  FMUL.FTZ R38, R38, UR8 ;  /* 0x0000000826267c20 */ /* 0x000fe20008410000 */
[----:B------:R-:W-:Y:S01]  /*2820*/  FMUL.FTZ R39, R39, UR8 ;  /* 0x0000000827277c20 */ /* 0x000fe20008410000 */
[----:B------:R-:W-:Y:S01]  /*2830*/  MUFU.TANH R57, R36 ;  /* 0x0000002400397308 */ /* 0x000fe20000002400 */
[C---:B-1----:R-:W-:Y:S06]  /*2840*/  HMMA.16816.F32.BF16 R12, R8.reuse, R40, RZ ;  /* 0x00000028080c723c */ /* 0x042fec00000418ff */
[----:B------:R-:W-:Y:S01]  /*2850*/  HMMA.16816.F32.BF16 R40, R8, R42, RZ ;  /* 0x0000002a0828723c */ /* 0x000fe200000418ff */
[----:B------:R-:W-:Y:S06]  /*2860*/  MUFU.TANH R71, R37 ;  /* 0x0000002500477308 */ /* 0x000fec0000002400 */
[----:B------:R-:W-:Y:S01]  /*2870*/  FMUL.FTZ R69, R24, UR8 ;  /* 0x0000000818457c20 */ /* 0x000fe20008410000 */
[----:B------:R-:W-:Y:S01]  /*2880*/  FMUL.FTZ R73, R25, UR8 ;  /* 0x0000000819497c20 */ /* 0x000fe20008410000 */
[----:B------:R-:W-:Y:S01]  /*2890*/  MUFU.TANH R54, R38 ;  /* 0x0000002600367308 */ /* 0x000fe20000002400 */
[----:B------:R-:W-:Y:S01]  /*28a0*/  FMUL.FTZ R68, R26, UR8 ;  /* 0x000000081a447c20 */ /* 0x000fe20008410000 */
[----:B------:R-:W-:-:S06]  /*28b0*/  FMUL.FTZ R59, R27, UR8 ;  /* 0x000000081b3b7c20 */ /* 0x000fcc0008410000 */
[----:B------:R1:W-:Y:S01]  /*28c0*/  MUFU.TANH R72, R39 ;  /* 0x0000002700487308 */ /* 0x0003e20000002400 */
[----:B--2---:R-:W-:Y:S06]  /*28d0*/  HMMA.16816.F32.BF16 R12, R16, R32, R12 ;  /* 0x00000020100c723c */ /* 0x004fec000004180c */
[----:B---3--:R-:W-:Y:S01]  /*28e0*/  HMMA.16816.F32.BF16 R24, R8, R28, RZ ;  /* 0x0000001c0818723c */ /* 0x008fe200000418ff */
[----:B------:R-:W2:Y:S05]  /*28f0*/  MUFU.TANH R53, R53 ;  /* 0x0000003500357308 */ /* 0x000eaa0000002400 */
[----:B------:R-:W-:Y:S01]  /*2900*/  HMMA.16816.F32.BF16 R40, R16, R34, R40 ;  /* 0x000000221028723c */ /* 0x000fe20000041828 */
[----:B------:R-:W-:Y:S02]  /*2910*/  LDSM.16.M88.4 R32, [R140+0x1000] ;  /* 0x001000008c20783b */ /* 0x000fe40000000200 */
[----:B------:R-:W3:Y:S02]  /*2920*/  MUFU.TANH R56, R56 ;  /* 0x0000003800387308 */ /* 0x000ee40000002400 */
[----:B-1----:R-:W1:Y:S06]  /*2930*/  LDSM.16.M88.4 R36, [R141+0x2000] ;  /* 0x002000008d24783b */ /* 0x002e6c0000000200 */
[----:B------:R-:W4:Y:S01]  /*2940*/  MUFU.TANH R51, R51 ;  /* 0x0000003300337308 */ /* 0x000f220000002400 */
[----:B------:R-:W-:Y:S01]  /*2950*/  FMUL.FTZ R62, R12, UR8 ;  /* 0x000000080c3e7c20 */ /* 0x000fe20008410000 */
[----:B------:R-:W-:Y:S01]  /*2960*/  FMUL.FTZ R60, R13, UR8 ;  /* 0x000000080d3c7c20 */ /* 0x000fe20008410000 */
[----:B------:R-:W-:Y:S01]  /*2970*/  FMUL.FTZ R106, R14, UR8 ;  /* 0x000000080e6a7c20 */ /* 0x000fe20008410000 */
[----:B------:R-:W-:-:S02]  /*2980*/  FMUL.FTZ R58, R15, UR8 ;  /* 0x000000080f3a7c20 */ /* 0x000fc40008410000 */
[----:B------:R-:W-:Y:S02]  /*2990*/  HMMA.16816.F32.BF16 R12, R8, R30, RZ ;  /* 0x0000001e080c723c */ /* 0x000fe400000418ff */
[----:B------:R-:W4:Y:S04]  /*29a0*/  MUFU.TANH R55, R55 ;  /* 0x0000003700377308 */ /* 0x000f280000002400 */
[C---:B------:R-:W-:Y:S01]  /*29b0*/  HMMA.16816.F32.BF16 R24, R16.reuse, R44, R24 ;  /* 0x0000002c1018723c */ /* 0x040fe20000041818 */
[----:B------:R-:W-:Y:S01]  /*29c0*/  FMUL.FTZ R40, R40, UR8 ;  /* 0x0000000828287c20 */ /* 0x000fe20008410000 */
[----:B------:R-:W-:Y:S01]  /*29d0*/  FMUL.FTZ R41, R41, UR8 ;  /* 0x0000000829297c20 */ /* 0x000fe20008410000 */
[----:B------:R-:W-:Y:S01]  /*29e0*/  FMUL.FTZ R42, R42, UR8 ;  /* 0x000000082a2a7c20 */ /* 0x000fe20008410000 */
[----:B------:R-:W-:Y:S01]  /*29f0*/  FMUL.FTZ R43, R43, UR8 ;  /* 0x000000082b2b7c20 */ /* 0x000fe20008410000 */
[----:B------:R-:W-:Y:S08]  /*2a00*/  MUFU.TANH R61, R40 ;  /* 0x00000028003d7308 */ /* 0x000ff00000002400 */
        /* <DEDUP_REMOVED lines=8> */
[----:B------:R1:W-:Y:S01]  /*2a90*/  MUFU.TANH R45, R43 ;  /* 0x0000002b002d7308 */ /* 0x0003e20000002400 */
[----:B------:R-:W2:Y:S07]  /*2aa0*/  LDSM.16.M88.4 R24, [R141+0x2400] ;  /* 0x002400008d18783b */ /* 0x000eae0000000200 */
[----:B------:R-:W4:Y:S05]  /*2ab0*/  MUFU.TANH R70, R70 ;  /* 0x0000004600467308 */ /* 0x000f2a0000002400 */
[----:B------:R-:W-:Y:S01]  /*2ac0*/  FMUL.FTZ R89, R12, UR8 ;  /* 0x000000080c597c20 */ /* 0x000fe20008410000 */
[----:B------:R-:W-:Y:S01]  /*2ad0*/  LOP3.LUT R12, R49, 0xffffffe0, RZ, 0xc0, !PT ;  /* 0xffffffe0310c7812 */ /* 0x000fe200078ec0ff */
[----:B------:R-:W-:Y:S01]  /*2ae0*/  FMUL.FTZ R95, R13, UR8 ;  /* 0x000000080d5f7c20 */ /* 0x000fe20008410000 */
[----:B------:R-:W-:Y:S01]  /*2af0*/  FMUL.FTZ R14, R14, UR8 ;  /* 0x000000080e0e7c20 */ /* 0x000fe20008410000 */
[----:B-1----:R-:W-:Y:S01]  /*2b00*/  HMMA.16816.F32.BF16 R40, R8, R38, RZ ;  /* 0x000000260828723c */ /* 0x002fe200000418ff */
[----:B------:R-:W1:Y:S01]  /*2b10*/  LDSM.16.M88.4 R36, [R140+0x1400] ;  /* 0x001400008c24783b */ /* 0x000e620000000200 */
[----:B------:R-:W-:Y:S01]  /*2b20*/  IMAD.IADD R13, R7, 0x1, -R12 ;  /* 0x00000001070d7824 */ /* 0x000fe200078e0a0c */
[----:B------:R3:W-:Y:S01]  /*2b30*/  MUFU.TANH R92, R14 ;  /* 0x0000000e005c7308 */ /* 0x0007e20000002400 */
[----:B------:R-:W-:Y:S01]  /*2b40*/  FMUL.FTZ R90, R15, UR8 ;  /* 0x000000080f5a7c20 */ /* 0x000fe20008410000 */
[----:B------:R-:W-:Y:S01]  /*2b50*/  IMAD.SHL.U32 R7, R7, 0x2, RZ ;  /* 0x0000000207077824 */ /* 0x000fe200078e00ff */
[----:B------:R-:W-:Y:S01]  /*2b60*/  HMMA.16816.F32.BF16 R28, R16, R32, R28 ;  /* 0x00000020101c723c */ /* 0x000fe2000004181c */
[----:B------:R-:W-:-:S03]  /*2b70*/  SHF.R.S32.HI R12, RZ, 0x1f, R13 ;  /* 0x0000001fff0c7819 */ /* 0x000fc6000001140d */
[----:B------:R-:W-:Y:S01]  /*2b80*/  LOP3.LUT R7, R7, 0x6, RZ, 0xc0, !PT ;  /* 0x0000000607077812 */ /* 0x000fe200078ec0ff */
[----:B------:R-:W4:Y:S08]  /*2b90*/  MUFU.TANH R69, R69 ;  /* 0x0000004500457308 */ /* 0x000f300000002400 */
[----:B------:R-:W4:Y:S08]  /*2ba0*/  MUFU.TANH R68, R68 ;  /* 0x0000004400447308 */ /* 0x000f300000002400 */
[----:B------:R-:W4:Y:S03]  /*2bb0*/  MUFU.TANH R59, R59 ;  /* 0x0000003b003b7308 */ /* 0x000f260000002400 */
[----:B------:R-:W-:Y:S01]  /*2bc0*/  FMUL.FTZ R67, R28, UR8 ;  /* 0x000000081c437c20 */ /* 0x000fe20008410000 */
[----:B------:R-:W-:Y:S01]  /*2bd0*/  LEA.HI R28, R12, R13, RZ, 0x2 ;  /* 0x0000000d0c1c7211 */ /* 0x000fe200078f10ff */
[----:B------:R-:W-:Y:S01]  /*2be0*/  FMUL.FTZ R29, R29, UR8 ;  /* 0x000000081d1d7c20 */ /* 0x000fe20008410000 */
[----:B---3--:R-:W-:Y:S01]  /*2bf0*/  HMMA.16816.F32.BF16 R12, R16, R34, R40 ;  /* 0x00000022100c723c */ /* 0x008fe20000041828 */
[----:B------:R-:W-:Y:S01]  /*2c00*/  FMUL.FTZ R30, R30, UR8 ;  /* 0x000000081e1e7c20 */ /* 0x000fe20008410000 */
[----:B------:R-:W-:Y:S01]  /*2c10*/  SHF.R.S32.HI R28, RZ, 0x2, R28 ;  /* 0x00000002ff1c7819 */ /* 0x000fe2000001141c */
[----:B------:R-:W-:Y:S01]  /*2c20*/  FMUL.FTZ R31, R31, UR8 ;  /* 0x000000081f1f7c20 */ /* 0x000fe20008410000 */
[----:B------:R-:W-:Y:S02]  /*2c30*/  MUFU.TANH R65, R29 ;  /* 0x0000001d00417308 */ /* 0x000fe40000002400 */
[----:B------:R-:W-:Y:S01]  /*2c40*/  IADD3 R21, R21, 0x1, R28 ;  /* 0x0000000115157810 */ /* 0x000fe20007ffe01c */
[----:B--2---:R-:W-:Y:S03]  /*2c50*/  HMMA.16816.F32.BF16 R32, R8, R24, RZ ;  /* 0x000000180820723c */ /* 0x004fe600000418ff */
[----:B------:R-:W-:Y:S01]  /*2c60*/  IADD3 R21, R87, R21, -R22 ;  /* 0x0000001557157210 */ /* 0x000fe20007ffe816 */
[----:B------:R-:W-:Y:S01]  /*2c70*/  IMAD.IADD R22, R0, 0x1, R7 ;  /* 0x0000000100167824 */ /* 0x000fe200078e0207 */
[----:B------:R-:W-:Y:S03]  /*2c80*/  MUFU.TANH R64, R30 ;  /* 0x0000001e00407308 */ /* 0x000fe60000002400 */
[----:B------:R-:W-:-:S02]  /*2c90*/  IMAD.IADD R48, R21, 0x1, R48 ;  /* 0x0000000115307824 */ /* 0x000fc400078e0230 */
[C---:B------:R-:W-:Y:S02]  /*2ca0*/  VIADD R28, R22.reuse, 0x8 ;  /* 0x00000008161c7836 */ /* 0x040fe40000000000 */
[----:B------:R-:W-:Y:S01]  /*2cb0*/  VIADD R24, R22, 0x1 ;  /* 0x0000000116187836 */ /* 0x000fe20000000000 */
[C---:B------:R-:W-:Y:S01]  /*2cc0*/  VIMNMX R101, R48.reuse, R87, PT ;  /* 0x0000005730657248 */ /* 0x040fe20003fe0100 */
[----:B------:R2:W-:Y:S01]  /*2cd0*/  MUFU.TANH R46, R31 ;  /* 0x0000001f002e7308 */ /* 0x0005e20000002400 */
[----:B------:R-:W-:Y:S02]  /*2ce0*/  VIADDMNMX R87, R48, 0x8, R87, PT ;  /* 0x0000000830577846 */ /* 0x000fe40003800157 */
[----:B------:R-:W-:Y:S01]  /*2cf0*/  ISETP.GE.AND P5, PT, R28, R101, PT ;  /* 0x000000651c00720c */ /* 0x000fe20003fa6270 */
[----:B------:R-:W-:Y:S01]  /*2d00*/  FMUL.FTZ R63, R12, UR8 ;  /* 0x000000080c3f7c20 */ /* 0x000fe20008410000 */
[----:B------:R-:W-:Y:S01]  /*2d10*/  ISETP.GE.AND P3, PT, R28, R87, PT ;  /* 0x000000571c00720c */ /* 0x000fe20003f66270 */
[----:B------:R-:W-:Y:S01]  /*2d20*/  VIADD R12, R22, 0x11 ;  /* 0x00000011160c7836 */ /* 0x000fe20000000000 */
[C---:B------:R-:W-:Y:S01]  /*2d30*/  ISETP.GE.AND P4, PT, R24.reuse, R101, PT ;  /* 0x000000651800720c */ /* 0x040fe20003f86270 */
[----:B------:R-:W-:Y:S01]  /*2d40*/  FMUL.FTZ R13, R13, UR8 ;  /* 0x000000080d0d7c20 */ /* 0x000fe20008410000 */
[----:B------:R-:W-:Y:S01]  /*2d50*/  ISETP.GE.AND P2, PT, R24, R87, PT ;  /* 0x000000571800720c */ /* 0x000fe20003f46270 */
[----:B------:R-:W-:Y:S01]  /*2d60*/  VIADD R24, R22, 0x9 ;  /* 0x0000000916187836 */ /* 0x000fe20000000000 */
[----:B-1----:R-:W-:Y:S01]  /*2d70*/  HMMA.16816.F32.BF16 R32, R16, R36, R32 ;  /* 0x000000241020723c */ /* 0x002fe20000041820 */
[----:B------:R-:W-:Y:S01]  /*2d80*/  FSEL R43, R53, -INF , !P5 ;  /* 0xff800000352b7808 */ /* 0x000fe20006800000 */
[----:B------:R-:W-:Y:S01]  /*2d90*/  FMUL.FTZ R14, R14, UR8 ;  /* 0x000000080e0e7c20 */ /* 0x000fe20008410000 */
[----:B------:R-:W-:Y:S01]  /*2da0*/  FSEL R56, R56, -INF , !P3 ;  /* 0xff80000038387808 */ /* 0x000fe20005800000 */
[----:B------:R-:W1:Y:S01]  /*2db0*/  MUFU.TANH R62, R62 ;  /* 0x0000003e003e7308 */ /* 0x000e620000002400 */
[C---:B------:R-:W-:Y:S01]  /*2dc0*/  ISETP.GE.AND P1, PT, R24.reuse, R101, PT ;  /* 0x000000651800720c */ /* 0x040fe20003f26270 */
[----:B--2---:R-:W2:Y:S01]  /*2dd0*/  LDSM.16.M88.4 R28, [R141+0x2800] ;  /* 0x002800008d1c783b */ /* 0x004ea20000000200 */
[----:B------:R-:W-:Y:S01]  /*2de0*/  ISETP.GE.AND P0, PT, R24, R87, PT ;  /* 0x000000571800720c */ /* 0x000fe20003f06270 */
[----:B------:R-:W-:Y:S01]  /*2df0*/  VIADD R36, R22, 0x10 ;  /* 0x0000001016247836 */ /* 0x000fe20000000000 */
[----:B------:R-:W-:Y:S01]  /*2e00*/  HMMA.16816.F32.BF16 R24, R8, R26, RZ ;  /* 0x0000001a0818723c */ /* 0x000fe200000418ff */
[C---:B------:R-:W-:Y:S01]  /*2e10*/  ISETP.GE.AND P5, PT, R12.reuse, R101, PT ;  /* 0x000000650c00720c */ /* 0x040fe20003fa6270 */
[----:B------:R-:W-:Y:S01]  /*2e20*/  FMUL.FTZ R47, R15, UR8 ;  /* 0x000000080f2f7c20 */ /* 0x000fe20008410000 */
[----:B------:R-:W-:Y:S01]  /*2e30*/  ISETP.GE.AND P3, PT, R12, R87, PT ;  /* 0x000000570c00720c */ /* 0x000fe20003f66270 */
[----:B------:R-:W-:Y:S01]  /*2e40*/  VIADD R12, R22, 0x18 ;  /* 0x00000018160c7836 */ /* 0x000fe20000000000 */
[----:B----4-:R-:W-:Y:S01]  /*2e50*/  FSEL R41, R51, -INF , !P1 ;  /* 0xff80000033297808 */ /* 0x010fe20004800000 */
[----:B------:R-:W3:Y:S01]  /*2e60*/  MUFU.TANH R106, R106 ;  /* 0x0000006a006a7308 */ /* 0x000ee20000002400 */
[----:B------:R-:W-:-:S02]  /*2e70*/  FSEL R52, R55, -INF , !P0 ;  /* 0xff80000037347808 */ /* 0x000fc40004000000 */
[----:B------:R-:W-:Y:S02]  /*2e80*/  FSEL R7, R23, -INF , !P4 ;  /* 0xff80000017077808 */ /* 0x000fe40006000000 */
[----:B------:R-:W-:Y:S02]  /*2e90*/  FSEL R70, R70, -INF , !P2 ;  /* 0xff80000046467808 */ /* 0x000fe40005000000 */
[C---:B------:R-:W-:Y:S01]  /*2ea0*/  ISETP.GE.AND P1, PT, R12.reuse, R101, PT ;  /* 0x000000650c00720c */ /* 0x040fe20003f26270 */
[----:B------:R-:W-:Y:S01]  /*2eb0*/  MUFU.TANH R21, R13 ;  /* 0x0000000d00157308 */ /* 0x000fe20000002400 */
[----:B------:R-:W-:Y:S01]  /*2ec0*/  ISETP.GE.AND P0, PT, R12, R87, PT ;  /* 0x000000570c00720c */ /* 0x000fe20003f06270 */
[----:B------:R-:W-:Y:S01]  /*2ed0*/  FMUL.FTZ R51, R32, UR8 ;  /* 0x0000000820337c20 */ /* 0x000fe20008410000 */
[----:B------:R-:W-:Y:S01]  /*2ee0*/  ISETP.GE.AND P4, PT, R36, R101, PT ;  /* 0x000000652400720c */ /* 0x000fe20003f86270 */
[----:B------:R-:W-:Y:S01]  /*2ef0*/  VIADD R32, R22, 0x21 ;  /* 0x0000002116207836 */ /* 0x000fe20000000000 */
[----:B------:R-:W-:Y:S01]  /*2f00*/  ISETP.GE.AND P2, PT, R36, R87, PT ;  /* 0x000000572400720c */ /* 0x000fe20003f46270 */
[----:B------:R-:W-:Y:S01]  /*2f10*/  VIADD R36, R22, 0x19 ;  /* 0x0000001916247836 */ /* 0x000fe20000000000 */
[----:B------:R-:W-:Y:S01]  /*2f20*/  FSEL R23, R57, -INF , !P4 ;  /* 0xff80000039177808 */ /* 0x000fe20006000000 */
[----:B------:R4:W-:Y:S01]  /*2f30*/  MUFU.TANH R48, R14 ;  /* 0x0000000e00307308 */ /* 0x0009e20000002400 */
[----:B------:R-:W-:Y:S01]  /*2f40*/  FSEL R42, R54, -INF , !P2 ;  /* 0xff800000362a7808 */ /* 0x000fe20005000000 */
[----:B------:R-:W-:Y:S01]  /*2f50*/  HMMA.16816.F32.BF16 R24, R16, R38, R24 ;  /* 0x000000261018723c */ /* 0x000fe20000041818 */
[C---:B------:R-:W-:Y:S01]  /*2f60*/  ISETP.GE.AND P4, PT, R36.reuse, R101, PT ;  /* 0x000000652400720c */ /* 0x040fe20003f86270 */
[----:B------:R-:W-:Y:S01]  /*2f70*/  FMUL.FTZ R33, R33, UR8 ;  /* 0x0000000821217c20 */ /* 0x000fe20008410000 */
[----:B------:R-:W-:Y:S01]  /*2f80*/  ISETP.GE.AND P2, PT, R36, R87, PT ;  /* 0x000000572400720c */ /* 0x000fe20003f46270 */
[----:B------:R-:W-:Y:S01]  /*2f90*/  VIADD R36, R22, 0x20 ;  /* 0x0000002016247836 */ /* 0x000fe20000000000 */
[----:B------:R-:W-:Y:S01]  /*2fa0*/  FSEL R69, R69, -INF , !P1 ;  /* 0xff80000045457808 */ /* 0x000fe20004800000 */
[----:B------:R-:W3:Y:S01]  /*2fb0*/  MUFU.TANH R73, R73 ;  /* 0x0000004900497308 */ /* 0x000ee20000002400 */
[----:B------:R-:W-:Y:S01]  /*2fc0*/  FSEL R68, R68, -INF , !P0 ;  /* 0xff80000044447808 */ /* 0x000fe20004000000 */
[----:B------:R-:W-:Y:S01]  /*2fd0*/  FMUL.FTZ R34, R34, UR8 ;  /* 0x0000000822227c20 */ /* 0x000fe20008410000 */
[----:B------:R-:W-:Y:S01]  /*2fe0*/  FSEL R71, R71, -INF , !P5 ;  /* 0xff80000047477808 */ /* 0x000fe20006800000 */
[----:B------:R-:W-:Y:S01]  /*2ff0*/  FMUL.FTZ R75, R35, UR8 ;  /* 0x00000008234b7c20 */ /* 0x000fe20008410000 */
[----:B------:R-:W-:-:S02]  /*3000*/  FSEL R72, R72, -INF , !P3 ;  /* 0xff80000048487808 */ /* 0x000fc40005800000 */
[C---:B------:R-:W-:Y:S01]  /*3010*/  ISETP.GE.AND P1, PT, R32.reuse, R101, PT ;  /* 0x000000652000720c */ /* 0x040fe20003f26270 */
[----:B------:R-:W3:Y:S01]  /*3020*/  MUFU.TANH R60, R60 ;  /* 0x0000003c003c7308 */ /* 0x000ee20000002400 */
[----:B----4-:R-:W4:Y:S01]  /*3030*/  LDSM.16.M88.4 R12, [R140+0x1800] ;  /* 0x001800008c0c783b */ /* 0x010f220000000200 */
[----:B------:R-:W-:Y:S01]  /*3040*/  ISETP.GE.AND P0, PT, R32, R87, PT ;  /* 0x000000572000720c */ /* 0x000fe20003f06270 */
[----:B------:R-:W-:Y:S01]  /*3050*/  VIADD R32, R22, 0x29 ;  /* 0x0000002916207836 */ /* 0x000fe20000000000 */
[C---:B------:R-:W-:Y:S02]  /*3060*/  ISETP.GE.AND P5, PT, R36.reuse, R101, PT ;  /* 0x000000652400720c */ /* 0x040fe40003fa6270 */
[----:B------:R-:W-:Y:S02]  /*3070*/  ISETP.GE.AND P3, PT, R36, R87, PT ;  /* 0x000000572400720c */ /* 0x000fe40003f66270 */
[----:B------:R-:W3:Y:S01]  /*3080*/  MUFU.TANH R58, R58 ;  /* 0x0000003a003a7308 */ /* 0x000ee20000002400 */
[----:B------:R-:W-:Y:S01]  /*3090*/  FSEL R40, R59, -INF , !P2 ;  /* 0xff8000003b287808 */ /* 0x000fe20005000000 */
[----:B--2---:R-:W-:Y:S01]  /*30a0*/  HMMA.16816.F32.BF16 R36, R8, R28, RZ ;  /* 0x0000001c0824723c */ /* 0x004fe200000418ff */
[----:B-1----:R-:W-:Y:S01]  /*30b0*/  FSEL R59, R62, -INF , !P5 ;  /* 0xff8000003e3b7808 */ /* 0x002fe20006800000 */
[----:B------:R-:W-:Y:S01]  /*30c0*/  FMUL.FTZ R76, R24, UR8 ;  /* 0x00000008184c7c20 */ /* 0x000fe20008410000 */
[----:B---3--:R-:W-:Y:S01]  /*30d0*/  FSEL R106, R106, -INF , !P3 ;  /* 0xff8000006a6a7808 */ /* 0x008fe20005800000 */
[----:B------:R-:W-:Y:S01]  /*30e0*/  FMUL.FTZ R25, R25, UR8 ;  /* 0x0000000819197c20 */ /* 0x000fe20008410000 */
[C---:B------:R-:W-:Y:S01]  /*30f0*/  ISETP.GE.AND P5, PT, R32.reuse, R101, PT ;  /* 0x000000652000720c */ /* 0x040fe20003fa6270 */
[----:B------:R-:W-:Y:S01]  /*3100*/  MUFU.TANH R49, R33 ;  /* 0x0000002100317308 */ /* 0x000fe20000002400 */
[----:B------:R-:W-:Y:S01]  /*3110*/  ISETP.GE.AND P3, PT, R32, R87, PT ;  /* 0x000000572000720c */ /* 0x000fe20003f66270 */
[C---:B------:R-:W-:Y:S01]  /*3120*/  VIADD R28, R22.reuse, 0x28 ;  /* 0x00000028161c7836 */ /* 0x040fe20000000000 */
[----:B------:R-:W-:Y:S01]  /*3130*/  FSEL R73, R73, -INF , !P4 ;  /* 0xff80000049497808 */ /* 0x000fe20006000000 */
[----:B------:R-:W-:Y:S01]  /*3140*/  VIADD R24, R22, 0x31 ;  /* 0x0000003116187836 */ /* 0x000fe20000000000 */
[----:B------:R-:W-:Y:S01]  /*3150*/  FSEL R57, R60, -INF , !P1 ;  /* 0xff8000003c397808 */ /* 0x000fe20004800000 */
[----:B------:R-:W-:Y:S01]  /*3160*/  FMUL.FTZ R78, R27, UR8 ;  /* 0x000000081b4e7c20 */ /* 0x000fe20008410000 */
[C---:B------:R-:W-:Y:S01]  /*3170*/  ISETP.GE.AND P4, PT, R28.reuse, R101, PT ;  /* 0x000000651c00720c */ /* 0x040fe20003f86270 */
[----:B------:R1:W-:Y:S01]  /*3180*/  MUFU.TANH R74, R34 ;  /* 0x00000022004a7308 */ /* 0x0003e20000002400 */
[----:B------:R-:W-:Y:S01]  /*3190*/  ISETP.GE.AND P2, PT, R28, R87, PT ;  /* 0x000000571c00720c */ /* 0x000fe20003f46270 */
[----:B------:R-:W-:Y:S01]  /*31a0*/  VIADD R28, R22, 0x30 ;  /* 0x00000030161c7836 */ /* 0x000fe20000000000 */
[----:B------:R-:W-:Y:S01]  /*31b0*/  FSEL R54, R58, -INF , !P0 ;  /* 0xff8000003a367808 */ /* 0x000fe20004000000 */
[C---:B------:R-:W-:Y:S01]  /*31c0*/  VIADD R58, R22.reuse, 0x39 ;  /* 0x00000039163a7836 */ /* 0x040fe20000000000 */
[----:B------:R-:W-:Y:S01]  /*31d0*/  FSEL R55, R61, -INF , !P4 ;  /* 0xff8000003d377808 */ /* 0x000fe20006000000 */
[----:B------:R-:W-:Y:S01]  /*31e0*/  VIADD R60, R22, 0x41 ;  /* 0x00000041163c7836 */ /* 0x000fe20000000000 */
[C---:B------:R-:W-:Y:S01]  /*31f0*/  ISETP.GE.AND P1, PT, R28.reuse, R101, PT ;  /* 0x000000651c00720c */ /* 0x040fe20003f26270 */
[----:B------:R-:W2:Y:S01]  /*3200*/  MUFU.TANH R91, R91 ;  /* 0x0000005b005b7308 */ /* 0x000ea20000002400 */
[----:B------:R-:W-:-:S02]  /*3210*/  ISETP.GE.AND P0, PT, R28, R87, PT ;  /* 0x000000571c00720c */ /* 0x000fc40003f06270 */
[----:B------:R-:W-:Y:S01]  /*3220*/  HMMA.16816.F32.BF16 R28, R8, R30, RZ ;  /* 0x0000001e081c723c */ /* 0x000fe200000418ff */
[----:B------:R-:W-:Y:S02]  /*3230*/  FSEL R104, R104, -INF , !P2 ;  /* 0xff80000068687808 */ /* 0x000fe40005000000 */
[C---:B------:R-:W-:Y:S02]  /*3240*/  ISETP.GE.AND P4, PT, R24.reuse, R101, PT ;  /* 0x000000651800720c */ /* 0x040fe40003f86270 */
[----:B------:R-:W3:Y:S01]  /*3250*/  MUFU.TANH R66, R66 ;  /* 0x0000004200427308 */ /* 0x000ee20000002400 */
[----:B-1----:R-:W1:Y:S01]  /*3260*/  LDSM.16.M88.4 R32, [R141+0x2c00] ;  /* 0x002c00008d20783b */ /* 0x002e620000000200 */
[----:B----4-:R-:W-:Y:S01]  /*3270*/  HMMA.16816.F32.BF16 R36, R16, R12, R36 ;  /* 0x0000000c1024723c */ /* 0x010fe20000041824 */
[----:B------:R-:W-:Y:S02]  /*3280*/  ISETP.GE.AND P2, PT, R24, R87, PT ;  /* 0x000000571800720c */ /* 0x000fe40003f46270 */
[----:B------:R-:W-:-:S02]  /*3290*/  FSEL R53, R44, -INF , !P5 ;  /* 0xff8000002c357808 */ /* 0x000fc40006800000 */
[----:B------:R-:W-:Y:S01]  /*32a0*/  FSEL R50, R45, -INF , !P3 ;  /* 0xff8000002d327808 */ /* 0x000fe20005800000 */
[----:B------:R4:W-:Y:S01]  /*32b0*/  MUFU.TANH R77, R25 ;  /* 0x00000019004d7308 */ /* 0x0009e20000002400 */
[----:B------:R-:W-:Y:S01]  /*32c0*/  FMUL.FTZ R13, R26, UR8 ;  /* 0x000000081a0d7c20 */ /* 0x000fe20008410000 */
[----:B------:R-:W-:Y:S01]  /*32d0*/  VIADD R12, R22, 0x38 ;  /* 0x00000038160c7836 */ /* 0x000fe20000000000 */
[----:B--2---:R-:W-:-:S04]  /*32e0*/  FSEL R91, R91, -INF , !P4 ;  /* 0xff8000005b5b7808 */ /* 0x004fc80006000000 */
[C---:B------:R-:W-:Y:S01]  /*32f0*/  ISETP.GE.AND P5, PT, R12.reuse, R101, PT ;  /* 0x000000650c00720c */ /* 0x040fe20003fa6270 */
[----:B------:R1:W-:Y:S01]  /*3300*/  MUFU.TANH R44, R13 ;  /* 0x0000000d002c7308 */ /* 0x0003e20000002400 */
[----:B------:R-:W-:Y:S01]  /*3310*/  ISETP.GE.AND P3, PT, R12, R87, PT ;  /* 0x000000570c00720c */ /* 0x000fe20003f66270 */
[----:B------:R-:W-:Y:S01]  /*3320*/  VIADD R12, R22, 0x40 ;  /* 0x00000040160c7836 */ /* 0x000fe20000000000 */
[----:B---3--:R-:W-:Y:S01]  /*3330*/  FSEL R66, R66, -INF , !P2 ;  /* 0xff80000042427808 */ /* 0x008fe20005000000 */
[----:B------:R-:W-:Y:S01]  /*3340*/  HMMA.16816.F32.BF16 R28, R16, R14, R28 ;  /* 0x0000000e101c723c */ /* 0x000fe2000004181c */
[----:B------:R-:W-:Y:S02]  /*3350*/  FSEL R92, R92, -INF , !P3 ;  /* 0xff8000005c5c7808 */ /* 0x000fe40005800000 */
[C---:B------:R-:W-:Y:S01]  /*3360*/  ISETP.GE.AND P4, PT, R12.reuse, R101, PT ;  /* 0x000000650c00720c */ /* 0x040fe20003f86270 */
[----:B------:R-:W2:Y:S01]  /*3370*/  MUFU.TANH R93, R93 ;  /* 0x0000005d005d7308 */ /* 0x000ea20000002400 */
[----:B----4-:R-:W3:Y:S01]  /*3380*/  LDSM.16.M88.4 R24, [R140+0x1c00] ;  /* 0x001c00008c18783b */ /* 0x010ee20000000200 */
[-C--:B------:R-:W-:Y:S01]  /*3390*/  ISETP.GE.AND P2, PT, R12, R87.reuse, PT ;  /* 0x000000570c00720c */ /* 0x080fe20003f46270 */
[----:B------:R-:W-:Y:S01]  /*33a0*/  FMUL.FTZ R36, R36, UR8 ;  /* 0x0000000824247c20 */ /* 0x000fe20008410000 */
[----:B------:R-:W-:Y:S01]  /*33b0*/  ISETP.GE.AND P3, PT, R60, R87, PT ;  /* 0x000000573c00720c */ /* 0x000fe20003f66270 */
[----:B------:R-:W-:Y:S01]  /*33c0*/  FMUL.FTZ R37, R37, UR8 ;  /* 0x0000000825257c20 */ /* 0x000fe20008410000 */
[----:B------:R-:W-:Y:S01]  /*33d0*/  FSEL R64, R64, -INF , !P2 ;  /* 0xff80000040407808 */ /* 0x000fe20005000000 */
[----:B------:R-:W-:Y:S01]  /*33e0*/  FMUL.FTZ R39, R39, UR8 ;  /* 0x0000000827277c20 */ /* 0x000fe20008410000 */
[----:B------:R-:W4:Y:S01]  /*33f0*/  MUFU.TANH R88, R88 ;  /* 0x0000005800587308 */ /* 0x000f220000002400 */
[----:B------:R-:W-:Y:S01]  /*3400*/  FSEL R62, R46, -INF , !P3 ;  /* 0xff8000002e3e7808 */ /* 0x000fe20005800000 */
[----:B------:R-:W-:-:S06]  /*3410*/  DEPBAR.LE SB0, 0x0 ;  /* 0x000080000000791a */ /* 0x000fcc0000000000 */
[----:B------:R-:W4:Y:S01]  /*3420*/  MUFU.TANH R67, R67 ;  /* 0x0000004300437308 */ /* 0x000f220000002400 */
[C---:B-1----:R-:W-:Y:S01]  /*3430*/  HMMA.16816.F32.BF16 R12, R8.reuse, R32, RZ ;  /* 0x00000020080c723c */ /* 0x042fe200000418ff */
[----:B--2---:R-:W-:Y:S02]  /*3440*/  FSEL R93, R93, -INF , !P1 ;  /* 0xff8000005d5d7808 */ /* 0x004fe40004800000 */
[----:B------:R-:W-:Y:S01]  /*3450*/  ISETP.GE.AND P1, PT, R58, R101, PT ;  /* 0x000000653a00720c */ /* 0x000fe20003f26270 */
[----:B------:R-:W-:Y:S02]  /*3460*/  FMUL.FTZ R29, R29, UR8 ;  /* 0x000000081d1d7c20 */ /* 0x000fe40008410000 */
[----:B------:R-:W-:Y:S01]  /*3470*/  HMMA.16816.F32.BF16 R8, R8, R34, RZ ;  /* 0x000000220808723c */ /* 0x000fe200000418ff */
[----:B------:R-:W1:Y:S01]  /*3480*/  MUFU.TANH R95, R95 ;  /* 0x0000005f005f7308 */ /* 0x000e620000002400 */
[----:B------:R-:W-:Y:S01]  /*3490*/  FMUL.FTZ R32, R38, UR8 ;  /* 0x0000000826207c20 */ /* 0x000fe20008410000 */
[----:B----4-:R-:W-:Y:S01]  /*34a0*/  FSEL R88, R88, -INF , !P0 ;  /* 0xff80000058587808 */ /* 0x010fe20004000000 */
[----:B------:R-:W-:Y:S01]  /*34b0*/  VIADD R38, R22, 0x49 ;  /* 0x0000004916267836 */ /* 0x000fe20000000000 */
[----:B------:R-:W-:Y:S01]  /*34c0*/  ISETP.GE.AND P0, PT, R58, R87, PT ;  /* 0x000000573a00720c */ /* 0x000fe20003f06270 */
[----:B------:R-:W-:-:S02]  /*34d0*/  VIADD R58, R22, 0x48 ;  /* 0x00000048163a7836 */ /* 0x000fc40000000000 */
[----:B------:R-:W-:Y:S01]  /*34e0*/  VIADD R34, R22, 0x58 ;  /* 0x0000005816227836 */ /* 0x000fe20000000000 */
[----:B------:R-:W2:Y:S01]  /*34f0*/  MUFU.TANH R63, R63 ;  /* 0x0000003f003f7308 */ /* 0x000ea20000002400 */
[----:B------:R-:W-:Y:S02]  /*3500*/  FSEL R67, R67, -INF , !P4 ;  /* 0xff80000043437808 */ /* 0x000fe40006000000 */
[C---:B------:R-:W-:Y:S02]  /*3510*/  ISETP.GE.AND P4, PT, R38.reuse, R101, PT ;  /* 0x000000652600720c */ /* 0x040fe40003f86270 */
[----:B------:R-:W-:Y:S01]  /*3520*/  ISETP.GE.AND P2, PT, R38, R87, PT ;  /* 0x000000572600720c */ /* 0x000fe20003f46270 */
[----:B------:R-:W-:Y:S01]  /*3530*/  FMUL.FTZ R38, R28, UR8 ;  /* 0x000000081c267c20 */ /* 0x000fe20008410000 */
[----:B------:R-:W-:Y:S01]  /*3540*/  VIADD R28, R22, 0x51 ;  /* 0x00000051161c7836 */ /* 0x000fe20000000000 */
[----:B------:R-:W4:Y:S01]  /*3550*/  MUFU.TANH R90, R90 ;  /* 0x0000005a005a7308 */ /* 0x000f220000002400 */
[----:B-1----:R-:W-:Y:S01]  /*3560*/  FSEL R95, R95, -INF , !P1 ;  /* 0xff8000005f5f7808 */ /* 0x002fe20004800000 */
[----:B---3--:R-:W-:Y:S01]  /*3570*/  HMMA.16816.F32.BF16 R12, R16, R24, R12 ;  /* 0x00000018100c723c */ /* 0x008fe2000004180c */
[----:B------:R-:W-:-:S02]  /*3580*/  ISETP.GE.AND P1, PT, R58, R101, PT ;  /* 0x000000653a00720c */ /* 0x000fc40003f26270 */
[----:B------:R-:W-:Y:S01]  /*3590*/  FSEL R61, R21, -INF , !P4 ;  /* 0xff800000153d7808 */ /* 0x000fe20006000000 */
[----:B------:R-:W-:Y:S01]  /*35a0*/  FMUL.FTZ R21, R30, UR8 ;  /* 0x000000081e157c20 */ /* 0x000fe20008410000 */
[----:B------:R-:W-:Y:S01]  /*35b0*/  VIADD R30, R22, 0x60 ;  /* 0x00000060161e7836 */ /* 0x000fe20000000000 */
[----:B------:R-:W1:Y:S01]  /*35c0*/  MUFU.TANH R89, R89 ;  /* 0x0000005900597308 */ /* 0x000e620000002400 */
[----:B------:R-:W-:Y:S01]  /*35d0*/  HMMA.16816.F32.BF16 R8, R16, R26, R8 ;  /* 0x0000001a1008723c */ /* 0x000fe20000041808 */
[----:B--2---:R-:W-:Y:S01]  /*35e0*/  FSEL R63, R63, -INF , !P1 ;  /* 0xff8000003f3f7808 */ /* 0x004fe20004800000 */
[----:B------:R-:W-:Y:S01]  /*35f0*/  FMUL.FTZ R25, R31, UR8 ;  /* 0x000000081f197c20 */ /* 0x000fe20008410000 */
[-C--:B------:R-:W-:Y:S02]  /*3600*/  ISETP.GE.AND P1, PT, R28, R101.reuse, PT ;  /* 0x000000651c00720c */ /* 0x080fe40003f26270 */
[----:B------:R-:W-:Y:S02]  /*3610*/  ISETP.GE.AND P4, PT, R34, R101, PT ;  /* 0x000000652200720c */ /* 0x000fe40003f86270 */
[----:B------:R-:W2:Y:S01]  /*3620*/  MUFU.TANH R36, R36 ;  /* 0x0000002400247308 */ /* 0x000ea20000002400 */
[----:B----4-:R-:W-:Y:S01]  /*3630*/  FSEL R90, R90, -INF , !P0 ;  /* 0xff8000005a5a7808 */ /* 0x010fe20004000000 */
[----:B------:R-:W-:Y:S01]  /*3640*/  VIADD R16, R22, 0x69 ;  /* 0x0000006916107836 */ /* 0x000fe20000000000 */
[----:B------:R-:W-:Y:S01]  /*3650*/  ISETP.GE.AND P0, PT, R58, R87, PT ;  /* 0x000000573a00720c */ /* 0x000fe20003f06270 */
[----:B------:R-:W-:Y:S01]  /*3660*/  VIADD R58, R22, 0x50 ;  /* 0x00000050163a7836 */ /* 0x000fe20000000000 */
[----:B------:R-:W-:-:S02]  /*3670*/  FSEL R49, R49, -INF , !P1 ;  /* 0xff80000031317808 */ /* 0x000fc40004800000 */
[-C--:B------:R-:W-:Y:S01]  /*3680*/  ISETP.GE.AND P1, PT, R30, R101.reuse, PT ;  /* 0x000000651e00720c */ /* 0x080fe20003f26270 */
[----:B------:R-:W3:Y:S01]  /*3690*/  MUFU.TANH R51, R51 ;  /* 0x0000003300337308 */ /* 0x000ee20000002400 */
[----:B-1----:R-:W-:Y:S01]  /*36a0*/  FSEL R89, R89, -INF , !P5 ;  /* 0xff80000059597808 */ /* 0x002fe20006800000 */
[----:B------:R-:W-:Y:S01]  /*36b0*/  FMUL.FTZ R12, R12, UR8 ;  /* 0x000000080c0c7c20 */ /* 0x000fe20008410000 */
[----:B------:R-:W-:Y:S01]  /*36c0*/  ISETP.GE.AND P5, PT, R60, R101, PT ;  /* 0x000000653c00720c */ /* 0x000fe20003fa6270 */
[----:B------:R-:W-:Y:S01]  /*36d0*/  FMUL.FTZ R13, R13, UR8 ;  /* 0x000000080d0d7c20 */ /* 0x000fe20008410000 */
[----:B------:R-:W-:Y:S01]  /*36e0*/  FSEL R60, R48, -INF , !P0 ;  /* 0xff800000303c7808 */ /* 0x000fe20004000000 */
[----:B------:R-:W-:Y:S01]  /*36f0*/  FMUL.FTZ R26, R14, UR8 ;  /* 0x000000080e1a7c20 */ /* 0x000fe20008410000 */
[----:B------:R-:W-:Y:S01]  /*3700*/  FSEL R65, R65, -INF , !P5 ;  /* 0xff80000041417808 */ /* 0x000fe20006800000 */
[----:B------:R-:W1:Y:S01]  /*3710*/  MUFU.TANH R47, R47 ;  /* 0x0000002f002f7308 */ /* 0x000e620000002400 */
[----:B------:R-:W-:Y:S01]  /*3720*/  ISETP.GE.AND P0, PT, R28, R87, PT ;  /* 0x000000571c00720c */ /* 0x000fe20003f06270 */
[----:B------:R-:W-:Y:S01]  /*3730*/  VIADD R28, R22, 0x59 ;  /* 0x00000059161c7836 */ /* 0x000fe20000000000 */
[----:B------:R-:W-:Y:S01]  /*3740*/  ISETP.GE.AND P5, PT, R58, R101, PT ;  /* 0x000000653a00720c */ /* 0x000fe20003fa6270 */
[----:B------:R-:W-:Y:S01]  /*3750*/  FMUL.FTZ R19, R8, UR8 ;  /* 0x0000000808137c20 */ /* 0x000fe20008410000 */
[----:B------:R-:W-:Y:S01]  /*3760*/  ISETP.GE.AND P3, PT, R58, R87, PT ;  /* 0x000000573a00720c */ /* 0x000fe20003f66270 */
[----:B------:R-:W-:Y:S01]  /*3770*/  FMUL.FTZ R8, R10, UR8 ;  /* 0x000000080a087c20 */ /* 0x000fe20008410000 */
[----:B--2---:R-:W-:Y:S01]  /*3780*/  FSEL R35, R36, -INF , !P1 ;  /* 0xff80000024237808 */ /* 0x004fe20004800000 */
[----:B------:R-:W2:Y:S01]  /*3790*/  MUFU.TANH R76, R76 ;  /* 0x0000004c004c7308 */ /* 0x000ea20000002400 */
[----:B------:R-:W-:Y:S01]  /*37a0*/  ISETP.GT.AND P1, PT, R148, R145, PT ;  /* 0x000000919400720c */ /* 0x000fe20003f24270 */
[----:B------:R-:W-:Y:S01]  /*37b0*/  FMUL.FTZ R15, R15, UR8 ;  /* 0x000000080f0f7c20 */ /* 0x000fe20008410000 */
[----:B---3--:R-:W-:Y:S01]  /*37c0*/  FSEL R51, R51, -INF , !P5 ;  /* 0xff80000033337808 */ /* 0x008fe20006800000 */
[----:B------:R-:W-:Y:S01]  /*37d0*/  FMUL.FTZ R9, R9, UR8 ;  /* 0x0000000809097c20 */ /* 0x000fe20008410000 */
[----:B------:R-:W-:Y:S01]  /*37e0*/  FSEL R48, R74, -INF , !P3 ;  /* 0xff8000004a307808 */ /* 0x000fe20005800000 */
[----:B------:R-:W-:Y:S01]  /*37f0*/  FMUL.FTZ R11, R11, UR8 ;  /* 0x000000080b0b7c20 */ /* 0x000fe20008410000 */
[----:B------:R-:W-:Y:S01]  /*3800*/  ISETP.GE.AND P5, PT, R28, R101, PT ;  /* 0x000000651c00720c */ /* 0x000fe20003fa6270 */
[----:B------:R-:W3:Y:S01]  /*3810*/  MUFU.TANH R75, R75 ;  /* 0x0000004b004b7308 */ /* 0x000ee20000002400 */
[----:B-1----:R-:W-:Y:S01]  /*3820*/  FSEL R58, R47, -INF , !P2 ;  /* 0xff8000002f3a7808 */ /* 0x002fe20005000000 */
[----:B------:R-:W-:Y:S01]  /*3830*/  VIADD R14, R22, 0x70 ;  /* 0x00000070160e7836 */ /* 0x000fe20000000000 */
[-C--:B------:R-:W-:Y:S01]  /*3840*/  ISETP.GE.AND P3, PT, R28, R87.reuse, PT ;  /* 0x000000571c00720c */ /* 0x080fe20003f66270 */
[----:B------:R-:W-:Y:S01]  /*3850*/  VIADD R28, R22, 0x61 ;  /* 0x00000061161c7836 */ /* 0x000fe20000000000 */
[----:B------:R-:W-:Y:S01]  /*3860*/  ISETP.GE.AND P2, PT, R34, R87, PT ;  /* 0x000000572200720c */ /* 0x000fe20003f46270 */
[----:B------:R-:W1:Y:S01]  /*3870*/  @!P1 LDC.64 R96, c[0x0][0x218] ;  /* 0x00008600ff609b82 */ /* 0x000e620000000a00 */
[----:B------:R-:W-:Y:S01]  /*3880*/  FSEL R45, R77, -INF , !P5 ;  /* 0xff8000004d2d7808 */ /* 0x000fe20006800000 */
[----:B------:R-:W4:Y:S01]  /*3890*/  MUFU.TANH R78, R78 ;  /* 0x0000004e004e7308 */ /* 0x000f220000002400 */
[----:B--2---:R-:W-:Y:S01]  /*38a0*/  FSEL R47, R76, -INF , !P4 ;  /* 0xff8000004c2f7808 */ /* 0x004fe20006000000 */
[----:B------:R-:W-:Y:S01]  /*38b0*/  VIADD R10, R22, 0x79 ;  /* 0x00000079160a7836 */ /* 0x000fe20000000000 */
[----:B------:R-:W-:-:S02]  /*38c0*/  FSEL R44, R44, -INF , !P2 ;  /* 0xff8000002c2c7808 */ /* 0x000fc40005000000 */
[C---:B------:R-:W-:Y:S02]  /*38d0*/  ISETP.GE.AND P4, PT, R28.reuse, R101, PT ;  /* 0x000000651c00720c */ /* 0x040fe40003f86270 */
[-C--:B------:R-:W-:Y:S01]  /*38e0*/  ISETP.GE.AND P2, PT, R28, R87.reuse, PT ;  /* 0x000000571c00720c */ /* 0x080fe20003f46270 */
[----:B------:R-:W2:Y:S01]  /*38f0*/  MUFU.TANH R24, R38 ;  /* 0x0000002600187308 */ /* 0x000ea20000002400 */
[----:B------:R-:W-:Y:S01]  /*3900*/  VIADD R28, R22, 0x68 ;  /* 0x00000068161c7836 */ /* 0x000fe20000000000 */
[----:B---3--:R-:W-:Y:S02]  /*3910*/  FSEL R46, R75, -INF , !P0 ;  /* 0xff8000004b2e7808 */ /* 0x008fe40004000000 */
[----:B------:R-:W-:Y:S02]  /*3920*/  ISETP.GE.AND P0, PT, R30, R87, PT ;  /* 0x000000571e00720c */ /* 0x000fe40003f06270 */
[----:B------:R-:W-:Y:S02]  /*3930*/  ISETP.GE.AND P5, PT, R28, R101, PT ;  /* 0x000000651c00720c */ /* 0x000fe40003fa6270 */
[----:B------:R-:W3:Y:S01]  /*3940*/  MUFU.TANH R33, R37 ;  /* 0x0000002500217308 */ /* 0x000ee20000002400 */
[----:B----4-:R-:W-:-:S02]  /*3950*/  FSEL R34, R78, -INF , !P3 ;  /* 0xff8000004e227808 */ /* 0x010fc40005800000 */
[----:B------:R-:W-:-:S05]  /*3960*/  ISETP.GE.AND P3, PT, R28, R87, PT ;  /* 0x000000571c00720c */ /* 0x000fca0003f66270 */
[----:B------:R-:W4:Y:S01]  /*3970*/  MUFU.TANH R32, R32 ;  /* 0x0000002000207308 */ /* 0x000f220000002400 */
[----:B--2---:R-:W-:Y:S02]  /*3980*/  FSEL R31, R24, -INF , !P5 ;  /* 0xff800000181f7808 */ /* 0x004fe40006800000 */
[----:B------:R-:W-:-:S05]  /*3990*/  ISETP.GE.AND P5, PT, R14, R87, PT ;  /* 0x000000570e00720c */ /* 0x000fca0003fa6270 */
[----:B------:R-:W2:Y:S01]  /*39a0*/  MUFU.TANH R21, R21 ;  /* 0x0000001500157308 */ /* 0x000ea20000002400 */
[----:B---3--:R-:W-:Y:S02]  /*39b0*/  FSEL R33, R33, -INF , !P4 ;  /* 0xff80000021217808 */ /* 0x008fe40006000000 */
[----:B------:R-:W-:-:S05]  /*39c0*/  ISETP.GE.AND P4, PT, R16, R87, PT ;  /* 0x000000571000720c */ /* 0x000fca0003f86270 */
[----:B------:R-:W3:Y:S01]  /*39d0*/  MUFU.TANH R37, R39 ;  /* 0x0000002700257308 */ /* 0x000ee20000002400 */
[----:B----4-:R-:W-:Y:S02]  /*39e0*/  FSEL R32, R32, -INF , !P0 ;  /* 0xff80000020207808 */ /* 0x010fe40004000000 */
[----:B------:R-:W-:Y:S01]  /*39f0*/  ISETP.GE.AND P0, PT, R16, R101, PT ;  /* 0x000000651000720c */ /* 0x000fe20003f06270 */
[----:B------:R-:W-:-:S04]  /*3a00*/  VIADD R16, R22, 0x71 ;  /* 0x0000007116107836 */ /* 0x000fc80000000000 */
[----:B------:R-:W4:Y:S01]  /*3a10*/  MUFU.TANH R29, R29 ;  /* 0x0000001d001d7308 */ /* 0x000f220000002400 */
[----:B--2---:R-:W-:Y:S02]  /*3a20*/  FSEL R18, R21, -INF , !P3 ;  /* 0xff80000015127808 */ /* 0x004fe40005800000 */
[----:B------:R-:W-:-:S05]  /*3a30*/  ISETP.GE.AND P3, PT, R16, R101, PT ;  /* 0x000000651000720c */ /* 0x000fca0003f66270 */
[----:B------:R-:W2:Y:S01]  /*3a40*/  MUFU.TANH R25, R25 ;  /* 0x0000001900197308 */ /* 0x000ea20000002400 */
[----:B---3--:R-:W-:Y:S02]  /*3a50*/  FSEL R30, R37, -INF , !P2 ;  /* 0xff800000251e7808 */ /* 0x008fe40005000000 */
[----:B------:R-:W-:Y:S01]  /*3a60*/  ISETP.GE.AND P2, PT, R14, R101, PT ;  /* 0x000000650e00720c */ /* 0x000fe20003f46270 */
[----:B------:R-:W-:-:S04]  /*3a70*/  VIADD R14, R22, 0x78 ;  /* 0x00000078160e7836 */ /* 0x000fc80000000000 */
[----:B------:R-:W3:Y:S01]  /*3a80*/  MUFU.TANH R12, R12 ;  /* 0x0000000c000c7308 */ /* 0x000ee20000002400 */
[----:B----4-:R-:W-:Y:S02]  /*3a90*/  FSEL R29, R29, -INF , !P0 ;  /* 0xff8000001d1d7808 */ /* 0x010fe40004000000 */
        /* <DEDUP_REMOVED lines=9> */
[----:B------:R-:W-:-:S05]  /*3b30*/  ISETP.GE.AND P3, PT, R22, R87, PT ;  /* 0x000000571600720c */ /* 0x000fca0003f66270 */
[----:B------:R-:W4:Y:S01]  /*3b40*/  MUFU.TANH R19, R19 ;  /* 0x0000001300137308 */ /* 0x000f220000002400 */
[----:B--2---:R-:W-:Y:S02]  /*3b50*/  FSEL R26, R26, -INF , !P5 ;  /* 0xff8000001a1a7808 */ /* 0x004fe40006800000 */
[----:B------:R-:W-:-:S05]  /*3b60*/  ISETP.GE.AND P5, PT, R22, R101, PT ;  /* 0x000000651600720c */ /* 0x000fca0003fa6270 */
[----:B------:R-:W2:Y:S01]  /*3b70*/  MUFU.TANH R8, R8 ;  /* 0x0000000800087308 */ /* 0x000ea20000002400 */
[----:B---3--:R-:W-:Y:S01]  /*3b80*/  FSEL R24, R24, -INF , !P0 ;  /* 0xff80000018187808 */ /* 0x008fe20004000000 */
[----:B------:R-:W-:Y:S01]  /*3b90*/  BAR.SYNC.DEFER_BLOCKING 0x0 ;  /* 0x0000000000007b1d */ /* 0x000fe20000010000 */
[----:B-1----:R-:W-:-:S04]  /*3ba0*/  @!P1 LEA R154, P0, R3, R96, 0x1 ;  /* 0x00000060039a9211 */ /* 0x002fc800078008ff */
[----:B------:R-:W-:Y:S01]  /*3bb0*/  @!P1 LEA.HI.X R155, R3, R97, R100, 0x1, P0 ;  /* 0x00000061039b9211 */ /* 0x000fe200000f0c64 */
[----:B------:R-:W-:Y:S01]  /*3bc0*/  MUFU.TANH R5, R5 ;  /* 0x0000000500057308 */ /* 0x000fe20000002400 */
[----:B----4-:R-:W-:Y:S02]  /*3bd0*/  FSEL R19, R19, -INF , !P4 ;  /* 0xff80000013137808 */ /* 0x010fe40006000000 */
[----:B------:R-:W-:-:S05]  /*3be0*/  ISETP.GE.AND P4, PT, R10, R101, PT ;  /* 0x000000650a00720c */ /* 0x000fca0003f86270 */
[----:B------:R-:W1:Y:S01]  /*3bf0*/  MUFU.TANH R2, R2 ;  /* 0x0000000200027308 */ /* 0x000e620000002400 */
[----:B--2---:R-:W-:Y:S02]  /*3c00*/  FSEL R22, R8, -INF , !P2 ;  /* 0xff80000008167808 */ /* 0x004fe40005000000 */
[----:B------:R-:W-:-:S05]  /*3c10*/  ISETP.GE.AND P2, PT, R10, R87, PT ;  /* 0x000000570a00720c */ /* 0x000fca0003f46270 */
[----:B------:R2:W3:Y:S08]  /*3c20*/  MUFU.TANH R17, R9 ;  /* 0x0000000900117308 */ /* 0x0004f00000002400 */
[----:B------:R-:W4:Y:S01]  /*3c30*/  MUFU.TANH R21, R11 ;  /* 0x0000000b00157308 */ /* 0x000f220000002400 */
[----:B-1----:R-:W-:Y:S02]  /*3c40*/  FSEL R6, R2, -INF , !P3 ;  /* 0xff80000002067808 */ /* 0x002fe40005800000 */
[----:B--2---:R-:W-:-:S02]  /*3c50*/  FSEL R9, R5, -INF , !P5 ;  /* 0xff80000005097808 */ /* 0x004fc40006800000 */
[----:B---3--:R-:W-:Y:S02]  /*3c60*/  FSEL R17, R17, -INF , !P4 ;  /* 0xff80000011117808 */ /* 0x008fe40006000000 */
[----:B----4-:R-:W-:Y:S01]  /*3c70*/  FSEL R21, R21, -INF , !P2 ;  /* 0xff80000015157808 */ /* 0x010fe20005000000 */
        /* <DEDUP_REMOVED lines=61> */
.L_x_4836:
[----:B------:R-:W-:-:S04]  /*4050*/  LEA R0, -R84, RZ, 0x7 ;  /* 0x000000ff54007211 */ /* 0x000fc800078e39ff */
[----:B------:R-:W-:-:S07]  /*4060*/  SHF.R.S32.HI R11, RZ, 0x1f, R0 ;  /* 0x0000001fff0b7819 */ /* 0x000fce0000011400 */
.L_x_4837:
        /* <DEDUP_REMOVED lines=21> */
.L_x_4835:
        /* <DEDUP_REMOVED lines=64> */
[----:B-1----:R-:W1:Y:S01]  /*45c0*/  SHFL.BFLY PT, R11, R0, 0x2, 0x1f ;  /* 0x0c401f00000b7f89 */ /* 0x002e6200000e0000 */
[----:B------:R-:W-:Y:S02]  /*45d0*/  ISETP.GT.AND P3, PT, R148, R145, PT ;  /* 0x000000919400720c */ /* 0x000fe40003f64270 */
[----:B------:R-:W-:Y:S01]  /*45e0*/  LEA R138, R4, R139, 0x1 ;  /* 0x0000008b048a7211 */ /* 0x000fe200078e08ff */
[----:B------:R-:W2:Y:S04]  /*45f0*/  SHFL.BFLY PT, R5, R8, 0x2, 0x1f ;  /* 0x0c401f0008057f89 */ /* 0x000ea800000e0000 */
[----:B------:R-:W-:Y:S04]  /*4600*/  LDSM.16.MT88.4 R76, [R139+0x3000] ;  /* 0x003000008b4c783b */ /* 0x000fe80000004200 */
        /* <DEDUP_REMOVED lines=18> */
[--C-:B------:R-:W-:Y:S01]  /*4730*/  FFMA.FTZ R36, R73, UR6, -R28.reuse ;  /* 0x0000000649247c23 */ /* 0x100fe2000801081c */
        /* <DEDUP_REMOVED lines=51> */
[----:B------:R-:W-:Y:S01]  /*4a70*/  FADD.FTZ R94, R94, R103 ;  /* 0x000000675e5e7221 */ /* 0x000fe20000010000 */
[--C-:B------:R-:W-:Y:S01]  /*4a80*/  FFMA.FTZ R47, R44, UR6, -R23.reuse ;  /* 0x000000062c2f7c23 */ /* 0x100fe20008010817 */
[--C-:B------:R-:W-:Y:S01]  /*4a90*/  FFMA.FTZ R34, R34, UR6, -R23.reuse ;  /* 0x0000000622227c23 */ /* 0x100fe20008010817 */
[----:B------:R-:W-:Y:S01]  /*4aa0*/  FFMA.FTZ R46, R46, UR6, -R23 ;  /* 0x000000062e2e7c23 */ /* 0x000fe20008010817 */
[--C-:B------:R-:W-:Y:S01]  /*4ab0*/  FFMA.FTZ R158, R17, UR6, -R28.reuse ;  /* 0x00000006119e7c23 */ /* 0x100fe2000801081c */
[----:B------:R-:W3:Y:S01]  /*4ac0*/  MUFU.EX2 R102, R102 ;  /* 0x0000006600667308 */ /* 0x000ee20000000800 */
        /* <DEDUP_REMOVED lines=9> */
[----:B------:R-:W-:-:S06]  /*4b60*/  FFMA.FTZ R157, R21, UR6, -R23 ;  /* 0x00000006159d7c23 */ /* 0x000fcc0008010817 */
[----:B------:R-:W2:Y:S01]  /*4b70*/  MUFU.EX2 R38, R38 ;  /* 0x0000002600267308 */ /* 0x000ea20000000800 */
[----:B---3--:R-:W-:Y:S01]  /*4b80*/  F2FP.BF16.F32.PACK_AB R11, R102, R105 ;  /* 0x00000069660b723e */ /* 0x008fe200000010ff */
[----:B------:R-:W-:-:S04]  /*4b90*/  FADD.FTZ R105, R105, R110 ;  /* 0x0000006e69697221 */ /* 0x000fc80000010000 */
[----:B------:R-:W-:Y:S02]  /*4ba0*/  FADD.FTZ R102, R102, R105 ;  /* 0x0000006966667221 */ /* 0x000fe40000010000 */
[C---:B------:R-:W-:Y:S01]  /*4bb0*/  HMMA.16816.F32.BF16 R80, R8.reuse, R76, RZ ;  /* 0x0000004c0850723c */ /* 0x040fe200000418ff */
[----:B------:R-:W-:Y:S05]  /*4bc0*/  MUFU.EX2 R37, R37 ;  /* 0x0000002500257308 */ /* 0x000fea0000000800 */
[C---:B-1----:R-:W-:Y:S03]  /*4bd0*/  HMMA.16816.F32.BF16 R72, R8.reuse, R4, RZ ;  /* 0x000000040848723c */ /* 0x042fe600000418ff */
[----:B------:R-:W1:Y:S01]  /*4be0*/  MUFU.EX2 R36, R36 ;  /* 0x0000002400247308 */ /* 0x000e620000000800 */
[C---:B--2---:R-:W-:Y:S01]  /*4bf0*/  F2FP.BF16.F32.PACK_AB R68, R38.reuse, R39 ;  /* 0x000000272644723e */ /* 0x044fe200000010ff */
[----:B------:R-:W-:Y:S01]  /*4c00*/  FADD.FTZ R39, R39, R94 ;  /* 0x0000005e27277221 */ /* 0x000fe20000010000 */
[----:B------:R-:W-:Y:S03]  /*4c10*/  HMMA.16816.F32.BF16 R76, R8, R78, RZ ;  /* 0x0000004e084c723c */ /* 0x000fe600000418ff */
[----:B------:R-:W-:-:S02]  /*4c20*/  FADD.FTZ R38, R38, R39 ;  /* 0x0000002726267221 */ /* 0x000fc40000010000 */
[----:B------:R-:W-:Y:S01]  /*4c30*/  MUFU.EX2 R43, R43 ;  /* 0x0000002b002b7308 */ /* 0x000fe20000000800 */
[----:B------:R-:W-:Y:S01]  /*4c40*/  HMMA.16816.F32.BF16 R4, R8, R6, RZ ;  /* 0x000000060804723c */ /* 0x000fe200000418ff */
[----:B------:R-:W2:Y:S06]  /*4c50*/  LDSM.16.MT88.4 R8, [R138+0x3400] ;  /* 0x003400008a08783b */ /* 0x000eac0000004200 */
[----:B------:R-:W3:Y:S01]  /*4c60*/  MUFU.EX2 R42, R42 ;  /* 0x0000002a002a7308 */ /* 0x000ee20000000800 */
[----:B-1----:R-:W-:Y:S01]  /*4c70*/  F2FP.BF16.F32.PACK_AB R70, R36, R37 ;  /* 0x000000252446723e */ /* 0x002fe200000010ff */
[----:B------:R-:W-:Y:S01]  /*4c80*/  FADD.FTZ R37, R37, R38 ;  /* 0x0000002625257221 */ /* 0x000fe20000010000 */
[----:B------:R-:W-:Y:S01]  /*4c90*/  FFMA.FTZ R38, R33, UR6, -R28 ;  /* 0x0000000621267c23 */ /* 0x000fe2000801081c */
[----:B------:R-:W-:-:S04]  /*4ca0*/  FFMA.FTZ R33, R16, UR6, -R23 ;  /* 0x0000000610217c23 */ /* 0x000fc80008010817 */
        /* <DEDUP_REMOVED lines=8> */
[----:B------:R-:W-:Y:S01]  /*4d30*/  FADD.FTZ R41, R41, R42 ;  /* 0x0000002a29297221 */ /* 0x000fe20000010000 */
[----:B------:R-:W-:Y:S01]  /*4d40*/  FADD.FTZ R42, R36, R37 ;  /* 0x00000025242a7221 */ /* 0x000fe20000010000 */
[--C-:B------:R-:W-:Y:S01]  /*4d50*/  FFMA.FTZ R36, R25, UR6, -R28.reuse ;  /* 0x0000000619247c23 */ /* 0x100fe2000801081c */
[----:B------:R-:W-:Y:S01]  /*4d60*/  FFMA.FTZ R25, R19, UR6, -R28 ;  /* 0x0000000613197c23 */ /* 0x000fe2000801081c */
[----:B------:R-:W-:-:S02]  /*4d70*/  FFMA.FTZ R37, R24, UR6, -R23 ;  /* 0x0000000618257c23 */ /* 0x000fc40008010817 */
[C---:B------:R-:W-:Y:S01]  /*4d80*/  HMMA.16816.F32.BF16 R80, R68.reuse, R12, R80 ;  /* 0x0000000c4450723c */ /* 0x040fe20000041850 */
[----:B------:R-:W-:Y:S05]  /*4d90*/  MUFU.EX2 R55, R55 ;  /* 0x0000003700377308 */ /* 0x000fea0000000800 */
[C---:B------:R-:W-:Y:S01]  /*4da0*/  HMMA.16816.F32.BF16 R76, R68.reuse, R14, R76 ;  /* 0x0000000e444c723c */ /* 0x040fe2000004184c */
[----:B------:R-:W-:Y:S02]  /*4db0*/  LDSM.16.MT88.4 R12, [R138+0x4400] ;  /* 0x004400008a0c783b */ /* 0x000fe40000004200 */
[----:B------:R-:W1:Y:S03]  /*4dc0*/  MUFU.EX2 R52, R52 ;  /* 0x0000003400347308 */ /* 0x000e660000000800 */
[C---:B--2---:R-:W-:Y:S05]  /*4dd0*/  HMMA.16816.F32.BF16 R72, R68.reuse, R8, R72 ;  /* 0x000000084448723c */ /* 0x044fea0000041848 */
[----:B------:R-:W-:Y:S01]  /*4de0*/  MUFU.EX2 R57, R57 ;  /* 0x0000003900397308 */ /* 0x000fe20000000800 */
[----:B------:R-:W-:Y:S01]  /*4df0*/  HMMA.16816.F32.BF16 R68, R68, R10, R4 ;  /* 0x0000000a4444723c */ /* 0x000fe20000041804 */
[----:B------:R-:W2:Y:S06]  /*4e00*/  LDSM.16.MT88.4 R8, [R139+0x3800] ;  /* 0x003800008b08783b */ /* 0x000eac0000004200 */
[----:B------:R-:W4:Y:S01]  /*4e10*/  MUFU.EX2 R54, R54 ;  /* 0x0000003600367308 */ /* 0x000f220000000800 */
[----:B---3--:R-:W-:Y:S01]  /*4e20*/  F2FP.BF16.F32.PACK_AB R4, R56, R59 ;  /* 0x0000003b3804723e */ /* 0x008fe200000010ff */
[----:B------:R-:W-:Y:S01]  /*4e30*/  FADD.FTZ R59, R59, R42 ;  /* 0x0000002a3b3b7221 */ /* 0x000fe20000010000 */
[----:B-1----:R-:W-:-:S03]  /*4e40*/  F2FP.BF16.F32.PACK_AB R6, R52, R55 ;  /* 0x000000373406723e */ /* 0x002fc600000010ff */
[----:B------:R-:W-:Y:S02]  /*4e50*/  FADD.FTZ R56, R56, R59 ;  /* 0x0000003b38387221 */ /* 0x000fe40000010000 */
[----:B------:R-:W-:Y:S02]  /*4e60*/  MUFU.EX2 R53, R53 ;  /* 0x0000003500357308 */ /* 0x000fe40000000800 */
[----:B------:R-:W-:-:S04]  /*4e70*/  FADD.FTZ R55, R55, R56 ;  /* 0x0000003837377221 */ /* 0x000fc80000010000 */
[----:B------:R-:W-:Y:S02]  /*4e80*/  FADD.FTZ R55, R52, R55 ;  /* 0x0000003734377221 */ /* 0x000fe40000010000 */
[----:B------:R-:W1:Y:S01]  /*4e90*/  MUFU.EX2 R50, R50 ;  /* 0x0000003200327308 */ /* 0x000e620000000800 */
[----:B----4-:R-:W-:-:S07]  /*4ea0*/  F2FP.BF16.F32.PACK_AB R5, R54, R57 ;  /* 0x000000393605723e */ /* 0x010fce00000010ff */
[----:B------:R-:W-:Y:S08]  /*4eb0*/  MUFU.EX2 R106, R106 ;  /* 0x0000006a006a7308 */ /* 0x000ff00000000800 */
[----:B------:R-:W3:Y:S01]  /*4ec0*/  MUFU.EX2 R91, R91 ;  /* 0x0000005b005b7308 */ /* 0x000ee20000000800 */
[----:B-1----:R-:W-:-:S07]  /*4ed0*/  F2FP.BF16.F32.PACK_AB R7, R50, R53 ;  /* 0x000000353207723e */ /* 0x002fce00000010ff */
[C---:B--2---:R-:W-:Y:S01]  /*4ee0*/  HMMA.16816.F32.BF16 R80, R4.reuse, R8, R80 ;  /* 0x000000080450723c */ /* 0x044fe20000041850 */
        /* <DEDUP_REMOVED lines=13> */
[----:B---3--:R-:W-:Y:S01]  /*4fc0*/  F2FP.BF16.F32.PACK_AB R4, R91, R106 ;  /* 0x0000006a5b04723e */ /* 0x008fe200000010ff */
[----:B------:R-:W-:Y:S01]  /*4fd0*/  FADD.FTZ R106, R106, R55 ;  /* 0x000000376a6a7221 */ /* 0x000fe20000010000 */
[----:B--2---:R-:W-:-:S02]  /*4fe0*/  F2FP.BF16.F32.PACK_AB R5, R88, R95 ;  /* 0x0000005f5805723e */ /* 0x004fc400000010ff */
        /* <DEDUP_REMOVED lines=22> */
[----:B------:R4:W1:Y:S01]  /*5150*/  MUFU.EX2 R44, R46 ;  /* 0x0000002e002c7308 */ /* 0x0008620000000800 */
[----:B-----5:R-:W-:Y:S01]  /*5160*/  F2FP.BF16.F32.PACK_AB R4, R65, R92 ;  /* 0x0000005c4104723e */ /* 0x020fe200000010ff */
[----:B------:R-:W-:Y:S01]  /*5170*/  FADD.FTZ R92, R92, R89 ;  /* 0x000000595c5c7221 */ /* 0x000fe20000010000 */
[----:B--2---:R-:W-:-:S02]  /*5180*/  F2FP.BF16.F32.PACK_AB R5, R67, R64 ;  /* 0x000000404305723e */ /* 0x004fc400000010ff */
[----:B------:R-:W-:Y:S01]  /*5190*/  F2FP.BF16.F32.PACK_AB R6, R61, R90 ;  /* 0x0000005a3d06723e */ /* 0x000fe200000010ff */
[----:B------:R-:W-:Y:S01]  /*51a0*/  FADD.FTZ R65, R65, R92 ;  /* 0x0000005c41417221 */ /* 0x000fe20000010000 */
[----:B---3--:R-:W-:Y:S01]  /*51b0*/  F2FP.BF16.F32.PACK_AB R7, R58, R63 ;  /* 0x0000003f3a07723e */ /* 0x008fe200000010ff */
[----:B------:R-:W-:Y:S02]  /*51c0*/  MUFU.EX2 R47, R47 ;  /* 0x0000002f002f7308 */ /* 0x000fe40000000800 */
[----:B------:R-:W-:-:S04]  /*51d0*/  FADD.FTZ R90, R90, R65 ;  /* 0x000000415a5a7221 */ /* 0x000fc80000010000 */
[----:B------:R-:W-:Y:S02]  /*51e0*/  FADD.FTZ R61, R61, R90 ;  /* 0x0000005a3d3d7221 */ /* 0x000fe40000010000 */
[----:B------:R-:W2:Y:S01]  /*51f0*/  MUFU.EX2 R34, R34 ;  /* 0x0000002200227308 */ /* 0x000ea20000000800 */
[----:B----4-:R-:W-:Y:S01]  /*5200*/  FADD.FTZ R46, R40, R41 ;  /* 0x00000029282e7221 */ /* 0x010fe20000010000 */
[----:B------:R-:W-:Y:S01]  /*5210*/  FFMA.FTZ R40, R31, UR6, -R28 ;  /* 0x000000061f287c23 */ /* 0x000fe2000801081c */
[--C-:B------:R-:W-:Y:S01]  /*5220*/  FFMA.FTZ R31, R32, UR6, -R23.reuse ;  /* 0x00000006201f7c23 */ /* 0x100fe20008010817 */
[----:B------:R-:W-:Y:S01]  /*5230*/  FFMA.FTZ R32, R18, UR6, -R23 ;  /* 0x0000000612207c23 */ /* 0x000fe20008010817 */
[----:B------:R-:W-:Y:S01]  /*5240*/  FADD.FTZ R57, R57, R46 ;  /* 0x0000002e39397221 */ /* 0x000fe20000010000 */
[----:B------:R-:W-:Y:S02]  /*5250*/  LDSM.16.MT88.4 R16, [R138+0x4800] ;  /* 0x004800008a10783b */ /* 0x000fe40000004200 */
[----:B------:R-:W-:Y:S01]  /*5260*/  MUFU.EX2 R35, R35 ;  /* 0x0000002300237308 */ /* 0x000fe20000000800 */
[----:B------:R-:W-:-:S04]  /*5270*/  FADD.FTZ R54, R54, R57 ;  /* 0x0000003936367221 */ /* 0x000fc80000010000 */
[----:B------:R-:W-:-:S03]  /*5280*/  FADD.FTZ R53, R53, R54 ;  /* 0x0000003635357221 */ /* 0x000fc60000010000 */
[----:B------:R-:W3:Y:S01]  /*5290*/  MUFU.EX2 R38, R38 ;  /* 0x0000002600267308 */ /* 0x000ee20000000800 */
[----:B------:R-:W-:Y:S01]  /*52a0*/  FADD.FTZ R50, R50, R53 ;  /* 0x0000003532327221 */ /* 0x000fe20000010000 */
[----:B-1----:R-:W-:Y:S03]  /*52b0*/  HMMA.16816.F32.BF16 R80, R4, R8, R80 ;  /* 0x000000080450723c */ /* 0x002fe60000041850 */
[----:B------:R-:W-:-:S03]  /*52c0*/  FADD.FTZ R95, R95, R50 ;  /* 0x000000325f5f7221 */ /* 0x000fc60000010000 */
[----:B------:R-:W-:Y:S01]  /*52d0*/  MUFU.EX2 R40, R40 ;  /* 0x0000002800287308 */ /* 0x000fe20000000800 */
[----:B------:R-:W-:Y:S01]  /*52e0*/  HMMA.16816.F32.BF16 R76, R4, R10, R76 ;  /* 0x0000000a044c723c */ /* 0x000fe2000004184c */
[----:B------:R-:W1:Y:S01]  /*52f0*/  LDSM.16.MT88.4 R8, [R138+0x4000] ;  /* 0x004000008a08783b */ /* 0x000e620000004200 */
[----:B------:R-:W-:-:S04]  /*5300*/  FADD.FTZ R88, R88, R95 ;  /* 0x0000005f58587221 */ /* 0x000fc80000010000 */
[----:B------:R-:W-:Y:S01]  /*5310*/  FADD.FTZ R93, R93, R88 ;  /* 0x000000585d5d7221 */ /* 0x000fe20000010000 */
[----:B------:R-:W-:Y:S03]  /*5320*/  MUFU.EX2 R29, R29 ;  /* 0x0000001d001d7308 */ /* 0x000fe60000000800 */
[----:B------:R-:W-:-:S05]  /*5330*/  FADD.FTZ R93, R66, R93 ;  /* 0x0000005d425d7221 */ /* 0x000fca0000010000 */
[----:B------:R-:W-:Y:S08]  /*5340*/  MUFU.EX2 R31, R31 ;  /* 0x0000001f001f7308 */ /* 0x000ff00000000800 */
[----:B------:R-:W4:Y:S08]  /*5350*/  MUFU.EX2 R30, R30 ;  /* 0x0000001e001e7308 */ /* 0x000f300000000800 */
[----:B------:R-:W-:Y:S08]  /*5360*/  MUFU.EX2 R32, R32 ;  /* 0x0000002000207308 */ /* 0x000ff00000000800 */
[----:B------:R-:W5:Y:S01]  /*5370*/  MUFU.EX2 R33, R33 ;  /* 0x0000002100217308 */ /* 0x000f620000000800 */
[C---:B-1----:R-:W-:Y:S06]  /*5380*/  HMMA.16816.F32.BF16 R72, R4.reuse, R8, R72 ;  /* 0x000000080448723c */ /* 0x042fec0000041848 */
[----:B------:R-:W-:Y:S01]  /*5390*/  HMMA.16816.F32.BF16 R68, R4, R10, R68 ;  /* 0x0000000a0444723c */ /* 0x000fe20000041844 */
[----:B------:R-:W1:Y:S01]  /*53a0*/  LDSM.16.MT88.4 R8, [R139+0x4400] ;  /* 0x004400008b08783b */ /* 0x000e620000004200 */
[----:B------:R-:W-:Y:S05]  /*53b0*/  MUFU.EX2 R27, R27 ;  /* 0x0000001b001b7308 */ /* 0x000fea0000000800 */
[----:B------:R-:W-:Y:S01]  /*53c0*/  F2FP.BF16.F32.PACK_AB R4, R49, R62 ;  /* 0x0000003e3104723e */ /* 0x000fe200000010ff */
[----:B------:R-:W-:Y:S01]  /*53d0*/  FADD.FTZ R62, R62, R61 ;  /* 0x0000003d3e3e7221 */ /* 0x000fe20000010000 */
[----:B------:R-:W-:Y:S01]  /*53e0*/  F2FP.BF16.F32.PACK_AB R5, R44, R51 ;  /* 0x000000332c05723e */ /* 0x000fe200000010ff */
[----:B------:R-:W5:Y:S01]  /*53f0*/  MUFU.EX2 R36, R36 ;  /* 0x0000002400247308 */ /* 0x000f620000000800 */
[----:B------:R-:W-:Y:S01]  /*5400*/  F2FP.BF16.F32.PACK_AB R6, R45, R60 ;  /* 0x0000003c2d06723e */ /* 0x000fe200000010ff */
[----:B------:R-:W-:Y:S01]  /*5410*/  FADD.FTZ R49, R49, R62 ;  /* 0x0000003e31317221 */ /* 0x000fe20000010000 */
[----:B--2---:R-:W-:-:S03]  /*5420*/  F2FP.BF16.F32.PACK_AB R7, R34, R47 ;  /* 0x0000002f2207723e */ /* 0x004fc600000010ff */
[----:B------:R-:W-:Y:S02]  /*5430*/  FADD.FTZ R60, R60, R49 ;  /* 0x000000313c3c7221 */ /* 0x000fe40000010000 */
[----:B------:R-:W-:Y:S02]  /*5440*/  MUFU.EX2 R24, R26 ;  /* 0x0000001a00187308 */ /* 0x000fe40000000800 */
[----:B------:R-:W-:Y:S01]  /*5450*/  HMMA.16816.F32.BF16 R72, R4, R12, R72 ;  /* 0x0000000c0448723c */ /* 0x000fe20000041848 */
[----:B------:R-:W-:-:S05]  /*5460*/  FADD.FTZ R60, R45, R60 ;  /* 0x0000003c2d3c7221 */ /* 0x000fca0000010000 */
[C---:B------:R-:W-:Y:S01]  /*5470*/  HMMA.16816.F32.BF16 R68, R4.reuse, R14, R68 ;  /* 0x0000000e0444723c */ /* 0x040fe20000041844 */
[----:B------:R-:W-:Y:S01]  /*5480*/  LDSM.16.MT88.4 R12, [R139+0x4c00] ;  /* 0x004c00008b0c783b */ /* 0x000fe20000004200 */
[----:B------:R-:W2:Y:S08]  /*5490*/  MUFU.EX2 R37, R37 ;  /* 0x0000002500257308 */ /* 0x000eb00000000800 */
[----:B------:R-:W-:Y:S01]  /*54a0*/  MUFU.EX2 R25, R25 ;  /* 0x0000001900197308 */ /* 0x000fe20000000800 */
[C---:B-1----:R-:W-:Y:S07]  /*54b0*/  HMMA.16816.F32.BF16 R80, R4.reuse, R8, R80 ;  /* 0x000000080450723c */ /* 0x042fee0000041850 */
[----:B------:R-:W1:Y:S01]  /*54c0*/  MUFU.EX2 R158, R158 ;  /* 0x0000009e009e7308 */ /* 0x000e620000000800 */
[----:B------:R-:W-:Y:S01]  /*54d0*/  HMMA.16816.F32.BF16 R76, R4, R10, R76 ;  /* 0x0000000a044c723c */ /* 0x000fe2000004184c */
[----:B------:R-:W2:Y:S06]  /*54e0*/  LDSM.16.MT88.4 R8, [R139+0x4800] ;  /* 0x004800008b08783b */ /* 0x000eac0000004200 */
[----:B------:R-:W-:Y:S01]  /*54f0*/  MUFU.EX2 R22, R22 ;  /* 0x0000001600167308 */ /* 0x000fe20000000800 */
[----:B---3--:R-:W-:Y:S01]  /*5500*/  F2FP.BF16.F32.PACK_AB R4, R38, R35 ;  /* 0x000000232604723e */ /* 0x008fe200000010ff */
[----:B------:R-:W-:Y:S01]  /*5510*/  FADD.FTZ R35, R35, R60 ;  /* 0x0000003c23237221 */ /* 0x000fe20000010000 */
[----:B----4-:R-:W-:-:S02]  /*5520*/  F2FP.BF16.F32.PACK_AB R5, R30, R31 ;  /* 0x0000001f1e05723e */ /* 0x010fc400000010ff */
[----:B------:R-:W-:Y:S01]  /*5530*/  F2FP.BF16.F32.PACK_AB R6, R29, R40 ;  /* 0x000000281d06723e */ /* 0x000fe200000010ff */
[----:B------:R-:W-:Y:S01]  /*5540*/  FADD.FTZ R35, R38, R35 ;  /* 0x0000002326237221 */ /* 0x000fe20000010000 */
[----:B-----5:R-:W-:Y:S01]  /*5550*/  F2FP.BF16.F32.PACK_AB R7, R33, R32 ;  /* 0x000000202107723e */ /* 0x020fe200000010ff */
[----:B------:R-:W3:Y:S02]  /*5560*/  MUFU.EX2 R157, R157 ;  /* 0x0000009d009d7308 */ /* 0x000ee40000000800 */
[----:B------:R-:W-:-:S04]  /*5570*/  FADD.FTZ R40, R40, R35 ;  /* 0x0000002328287221 */ /* 0x000fc80000010000 */
[----:B------:R-:W-:Y:S01]  /*5580*/  HMMA.16816.F32.BF16 R72, R4, R16, R72 ;  /* 0x000000100448723c */ /* 0x000fe20000041848 */
[----:B------:R-:W-:-:S05]  /*5590*/  FADD.FTZ R40, R29, R40 ;  /* 0x000000281d287221 */ /* 0x000fca0000010000 */
[----:B------:R-:W-:Y:S01]  /*55a0*/  HMMA.16816.F32.BF16 R68, R4, R18, R68 ;  /* 0x000000120444723c */ /* 0x000fe20000041844 */
[----:B------:R-:W-:-:S04]  /*55b0*/  FADD.FTZ R16, R64, R93 ;  /* 0x0000005d40107221 */ /* 0x000fc80000010000 */
[----:B------:R-:W-:-:S04]  /*55c0*/  FADD.FTZ R16, R67, R16 ;  /* 0x0000001043107221 */ /* 0x000fc80000010000 */
[----:B------:R-:W-:-:S04]  /*55d0*/  FADD.FTZ R63, R63, R16 ;  /* 0x000000103f3f7221 */ /* 0x000fc80000010000 */
[----:B------:R-:W-:Y:S01]  /*55e0*/  FADD.FTZ R58, R58, R63 ;  /* 0x0000003f3a3a7221 */ /* 0x000fe20000010000 */
[----:B--2---:R-:W-:Y:S03]  /*55f0*/  HMMA.16816.F32.BF16 R80, R4, R8, R80 ;  /* 0x000000080450723c */ /* 0x004fe60000041850 */
[----:B------:R-:W-:-:S03]  /*5600*/  FADD.FTZ R51, R51, R58 ;  /* 0x0000003a33337221 */ /* 0x000fc60000010000 */
[----:B------:R-:W-:Y:S01]  /*5610*/  HMMA.16816.F32.BF16 R76, R4, R10, R76 ;  /* 0x0000000a044c723c */ /* 0x000fe2000004184c */
[----:B------:R-:W2:Y:S01]  /*5620*/  LDSM.16.MT88.4 R8, [R138+0x4c00] ;  /* 0x004c00008a08783b */ /* 0x000ea20000004200 */
[----:B------:R-:W-:-:S04]  /*5630*/  FADD.FTZ R44, R44, R51 ;  /* 0x000000332c2c7221 */ /* 0x000fc80000010000 */
[----:B------:R-:W-:Y:S01]  /*5640*/  FADD.FTZ R47, R47, R44 ;  /* 0x0000002c2f2f7221 */ /* 0x000fe20000010000 */
[----:B------:R-:W-:Y:S01]  /*5650*/  F2FP.BF16.F32.PACK_AB R4, R36, R27 ;  /* 0x0000001b2404723e */ /* 0x000fe200000010ff */
[----:B------:R-:W-:Y:S01]  /*5660*/  FADD.FTZ R27, R27, R40 ;  /* 0x000000281b1b7221 */ /* 0x000fe20000010000 */
[----:B------:R-:W-:Y:S01]  /*5670*/  F2FP.BF16.F32.PACK_AB R5, R37, R24 ;  /* 0x000000182505723e */ /* 0x000fe200000010ff */
[----:B------:R-:W-:Y:S01]  /*5680*/  FADD.FTZ R34, R34, R47 ;  /* 0x0000002f22227221 */ /* 0x000fe20000010000 */
[----:B-1----:R-:W-:Y:S01]  /*5690*/  F2FP.BF16.F32.PACK_AB R6, R158, R25 ;  /* 0x000000199e06723e */ /* 0x002fe200000010ff */
[----:B------:R-:W-:Y:S01]  /*56a0*/  FADD.FTZ R36, R36, R27 ;  /* 0x0000001b24247221 */ /* 0x000fe20000010000 */
[----:B---3--:R-:W-:Y:S01]  /*56b0*/  F2FP.BF16.F32.PACK_AB R7, R157, R22 ;  /* 0x000000169d07723e */ /* 0x008fe200000010ff */
[----:B------:R-:W-:Y:S02]  /*56c0*/  FADD.FTZ R31, R31, R34 ;  /* 0x000000221f1f7221 */ /* 0x000fe40000010000 */
[----:B------:R-:W-:-:S02]  /*56d0*/  FADD.FTZ R25, R25, R36 ;  /* 0x0000002419197221 */ /* 0x000fc40000010000 */
[----:B------:R-:W-:Y:S02]  /*56e0*/  FADD.FTZ R31, R30, R31 ;  /* 0x0000001f1e1f7221 */ /* 0x000fe40000010000 */
[----:B------:R-:W-:Y:S01]  /*56f0*/  HMMA.16816.F32.BF16 R80, R4, R12, R80 ;  /* 0x0000000c0450723c */ /* 0x000fe20000041850 */
[----:B------:R-:W-:Y:S01]  /*5700*/  FADD.FTZ R158, R158, R25 ;  /* 0x000000199e9e7221 */ /* 0x000fe20000010000 */
[----:B------:R-:W-:-:S04]  /*5710*/  FADD.FTZ R32, R32, R31 ;  /* 0x0000001f20207221 */ /* 0x000fc80000010000 */
[----:B------:R-:W-:Y:S01]  /*5720*/  FADD.FTZ R33, R33, R32 ;  /* 0x0000002021217221 */ /* 0x000fe20000010000 */
[----:B------:R-:W-:Y:S03]  /*5730*/  HMMA.16816.F32.BF16 R76, R4, R14, R76 ;  /* 0x0000000e044c723c */ /* 0x000fe6000004184c */
[----:B------:R-:W-:-:S04]  /*5740*/  FADD.FTZ R24, R24, R33 ;  /* 0x0000002118187221 */ /* 0x000fc80000010000 */
[----:B------:R-:W-:-:S04]  /*5750*/  FADD.FTZ R37, R37, R24 ;  /* 0x0000001825257221 */ /* 0x000fc80000010000 */
[----:B------:R-:W-:Y:S01]  /*5760*/  FADD.FTZ R22, R22, R37 ;  /* 0x0000002516167221 */ /* 0x000fe20000010000 */
[----:B--2---:R-:W-:Y:S03]  /*5770*/  HMMA.16816.F32.BF16 R72, R4, R8, R72 ;  /* 0x000000080448723c */ /* 0x004fe60000041848 */
        /* <DEDUP_REMOVED lines=62> */
[----:B------:R-:W-:-:S04]  /*5b60*/  IMAD R5, R5, UR4, RZ ;  /* 0x0000000405057c24 */ /* 0x000fc8000f8e02ff */
[C---:B------:R-:W-:Y:S02]  /*5b70*/  IMAD R5, R6.reuse, UR5, R5 ;  /* 0x0000000506057c24 */ /* 0x040fe4000f8e0205 */
[----:B------:R-:W-:-:S05]  /*5b80*/  IMAD.WIDE.U32 R6, R6, UR4, R8 ;  /* 0x0000000406067c25 */ /* 0x000fca000f8e0008 */
[----:B------:R-:W-:Y:S01]  /*5b90*/  IADD3 R4, R7, R5, RZ ;  /* 0x0000000507047210 */ /* 0x000fe20007ffe0ff */
[----:B------:R-:W-:Y:S01]  /*5ba0*/  IMAD.MOV.U32 R5, RZ, RZ, R6 ;  /* 0x000000ffff057224 */ /* 0x000fe200078e0006 */
[----:B------:R-:W-:Y:S06]  /*5bb0*/  BRA `(.L_x_4840) ;  /* 0x0000000000087947 */ /* 0x000fec0003800000 */
.L_x_4839:
[----:B------:R-:W-:-:S04]  /*5bc0*/  LEA R5, -R98, RZ, 0x7 ;  /* 0x000000ff62057211 */ /* 0x000fc800078e39ff */
[----:B------:R-:W-:-:S07]  /*5bd0*/  SHF.R.S32.HI R4, RZ, 0x1f, R5 ;  /* 0x0000001fff047819 */ /* 0x000fce0000011405 */
.L_x_4840:
        /* <DEDUP_REMOVED lines=13> */
[----:B------:R-:W-:Y:S02]  /*5cb0*/  LDGSTS.E.BYPASS.LTC128B.128 [R149+0x3800], desc[UR14][R12.64] ;  /* 0x038000000c957fae */ /* 0x000fe4000b901d4e */
[----:B------:R-:W-:Y:S02]  /*5cc0*/  IMAD.X R15, R5, 0x1, R6, P0 ;  /* 0x00000001050f7824 */ /* 0x000fe400000e0606 */
[----:B------:R1:W-:Y:S04]  /*5cd0*/  LDGSTS.E.BYPASS.LTC128B.128 [R149+0x4000], desc[UR14][R4.64] ;  /* 0x0400000004957fae */ /* 0x0003e8000b901d4e */
[----:B------:R2:W-:Y:S04]  /*5ce0*/  LDGSTS.E.BYPASS.LTC128B.128 [R149+0x4800], desc[UR14][R14.64] ;  /* 0x048000000e957fae */ /* 0x0005e8000b901d4e */
[----:B------:R-:W-:Y:S04]  /*5cf0*/  LDSM.16.M88.4 R60, [R143] ;  /* 0x000000008f3c783b */ /* 0x000fe80000000200 */
[----:B------:R-:W3:Y:S04]  /*5d00*/  LDSM.16.M88.4 R52, [R141+0x1000] ;  /* 0x001000008d34783b */ /* 0x000ee80000000200 */
[----:B------:R-:W4:Y:S04]  /*5d10*/  LDSM.16.M88.4 R44, [R141+0x1400] ;  /* 0x001400008d2c783b */ /* 0x000f280000000200 */
[----:B------:R-:W5:Y:S04]  /*5d20*/  LDSM.16.M88.4 R28, [R141+0x1c00] ;  /* 0x001c00008d1c783b */ /* 0x000f680000000200 */
[----:B------:R-:W5:Y:S04]  /*5d30*/  LDSM.16.M88.4 R36, [R141+0x1800] ;  /* 0x001800008d24783b */ /* 0x000f680000000200 */
[----:B------:R-:W-:Y:S04]  /*5d40*/  LDSM.16.M88.4 R92, [R142] ;  /* 0x000000008e5c783b */ /* 0x000fe80000000200 */
[----:B------:R-:W5:Y:S04]  /*5d50*/  LDSM.16.M88.4 R24, [R140] ;  /* 0x000000008c18783b */ /* 0x000f680000000200 */
[----:B------:R-:W5:Y:S04]  /*5d60*/  LDSM.16.M88.4 R8, [R137] ;  /* 0x000000008908783b */ /* 0x000f680000000200 */
[----:B-1----:R-:W1:Y:S04]  /*5d70*/  LDSM.16.M88.4 R4, [R135] ;  /* 0x000000008704783b */ /* 0x002e680000000200 */
[----:B------:R-:W1:Y:S04]  /*5d80*/  LDSM.16.M88.4 R20, [R141+0x2000] ;  /* 0x002000008d14783b */ /* 0x000e680000000200 */
[----:B------:R-:W1:Y:S01]  /*5d90*/  LDSM.16.M88.4 R16, [R136] ;  /* 0x000000008810783b */ /* 0x000e620000000200 */
[C---:B---3--:R-:W-:Y:S03]  /*5da0*/  HMMA.16816.F32.BF16 R56, R60.reuse, R52, RZ ;  /* 0x000000343c38723c */ /* 0x048fe600000418ff */
[----:B--2---:R-:W2:Y:S04]  /*5db0*/  LDSM.16.M88.4 R12, [R141+0x2400] ;  /* 0x002400008d0c783b */ /* 0x004ea80000000200 */
        /* <DEDUP_REMOVED lines=12> */
[C---:B------:R-:W-:Y:S06]  /*5e80*/  HMMA.16816.F32.BF16 R48, R92.reuse, R8, R48 ;  /* 0x000000085c30723c */ /* 0x040fec0000041830 */
[C---:B------:R-:W-:Y:S01]  /*5e90*/  HMMA.16816.F32.BF16 R44, R92.reuse, R10, R44 ;  /* 0x0000000a5c2c723c */ /* 0x040fe2000004182c */
[----:B------:R-:W4:Y:S05]  /*5ea0*/  LDSM.16.M88.4 R8, [R133] ;  /* 0x000000008508783b */ /* 0x000f2a0000000200 */
[----:B-1----:R-:W-:Y:S01]  /*5eb0*/  HMMA.16816.F32.BF16 R32, R92, R4, R32 ;  /* 0x000000045c20723c */ /* 0x002fe20000041820 */
[----:B------:R-:W-:Y:S01]  /*5ec0*/  FMUL.FTZ R57, R57, UR8 ;  /* 0x0000000839397c20 */ /* 0x000fe20008410000 */
[----:B------:R-:W-:Y:S01]  /*5ed0*/  FMUL.FTZ R58, R58, UR8 ;  /* 0x000000083a3a7c20 */ /* 0x000fe20008410000 */
[----:B------:R-:W-:-:S03]  /*5ee0*/  FMUL.FTZ R59, R59, UR8 ;  /* 0x000000083b3b7c20 */ /* 0x000fc60008410000 */
[----:B------:R-:W-:Y:S01]  /*5ef0*/  HMMA.16816.F32.BF16 R28, R92, R6, R28 ;  /* 0x000000065c1c723c */ /* 0x000fe2000004181c */
[----:B------:R-:W1:Y:S01]  /*5f00*/  LDSM.16.M88.4 R4, [R141+0x2800] ;  /* 0x002800008d04783b */ /* 0x000e620000000200 */
[----:B------:R-:W-:Y:S04]  /*5f10*/  MUFU.TANH R102, R58 ;  /* 0x0000003a00667308 */ /* 0x000fe80000002400 */
        /* <DEDUP_REMOVED lines=15> */
[----:B------:R-:W-:Y:S02]  /*6010*/  FMUL.FTZ R35, R35, UR8 ;  /* 0x0000000823237c20 */ /* 0x000fe40008410000 */
[----:B------:R-:W-:Y:S01]  /*6020*/  HMMA.16816.F32.BF16 R36, R92, R18, R36 ;  /* 0x000000125c24723c */ /* 0x000fe20000041824 */
[----:B------:R-:W-:Y:S01]  /*6030*/  FMUL.FTZ R30, R30, UR8 ;  /* 0x000000081e1e7c20 */ /* 0x000fe20008410000 */
[----:B------:R-:W-:Y:S01]  /*6040*/  FMUL.FTZ R29, R29, UR8 ;  /* 0x000000081d1d7c20 */ /* 0x000fe20008410000 */
[----:B------:R-:W-:Y:S01]  /*6050*/  FMUL.FTZ R31, R31, UR8 ;  /* 0x000000081f1f7c20 */ /* 0x000fe20008410000 */
[----:B------:R5:W-:Y:S02]  /*6060*/  MUFU.TANH R103, R33 ;  /* 0x0000002100677308 */ /* 0x000be40000002400 */
[C---:B--2---:R-:W-:Y:S06]  /*6070*/  HMMA.16816.F32.BF16 R16, R60.reuse, R12, RZ ;  /* 0x0000000c3c10723c */ /* 0x044fec00000418ff */
[----:B------:R-:W-:Y:S01]  /*6080*/  HMMA.16816.F32.BF16 R12, R60, R14, RZ ;  /* 0x0000000e3c0c723c */ /* 0x000fe200000418ff */
[----:B------:R-:W-:Y:S05]  /*6090*/  MUFU.TANH R49, R49 ;  /* 0x0000003100317308 */ /* 0x000fea0000002400 */
[----:B---3--:R-:W-:Y:S01]  /*60a0*/  HMMA.16816.F32.BF16 R24, R92, R64, R24 ;  /* 0x000000405c18723c */ /* 0x008fe20000041818 */
[----:B------:R-:W-:Y:S01]  /*60b0*/  FMUL.FTZ R117, R41, UR8 ;  /* 0x0000000829757c20 */ /* 0x000fe20008410000 */
[----:B------:R-:W-:Y:S01]  /*60c0*/  FMUL.FTZ R40, R40, UR8 ;  /* 0x0000000828287c20 */ /* 0x000fe20008410000 */
[----:B-----5:R-:W-:-:S02]  /*60d0*/  IMAD.SHL.U32 R33, R148, 0x80, RZ ;  /* 0x0000008094217824 */ /* 0x020fc400078e00ff */
[----:B------:R-:W-:Y:S01]  /*60e0*/  FMUL.FTZ R41, R42, UR8 ;  /* 0x000000082a297c20 */ /* 0x000fe20008410000 */
[----:B------:R-:W-:Y:S01]  /*60f0*/  MUFU.TANH R113, R113 ;  /* 0x0000007100717308 */ /* 0x000fe20000002400 */
[C---:B------:R-:W-:Y:S01]  /*6100*/  HMMA.16816.F32.BF16 R20, R92.reuse, R66, R20 ;  /* 0x000000425c14723c */ /* 0x040fe20000041814 */
[----:B------:R-:W2:Y:S01]  /*6110*/  LDSM.16.M88.4 R64, [R132] ;  /* 0x000000008440783b */ /* 0x000ea20000000200 */
[----:B------:R-:W-:Y:S01]  /*6120*/  FMUL.FTZ R36, R36, UR8 ;  /* 0x0000000824247c20 */ /* 0x000fe20008410000 */
[----:B------:R-:W-:Y:S01]  /*6130*/  FMUL.FTZ R38, R38, UR8 ;  /* 0x0000000826267c20 */ /* 0x000fe20008410000 */
[----:B------:R-:W-:Y:S01]  /*6140*/  FMUL.FTZ R37, R37, UR8 ;  /* 0x0000000825257c20 */ /* 0x000fe20008410000 */
[----:B------:R-:W-:Y:S01]  /*6150*/  FMUL.FTZ R43, R43, UR8 ;  /* 0x000000082b2b7c20 */ /* 0x000fe20008410000 */
[----:B----4-:R-:W-:Y:S01]  /*6160*/  HMMA.16816.F32.BF16 R16, R92, R8, R16 ;  /* 0x000000085c10723c */ /* 0x010fe20000041810 */
[----:B------:R-:W-:Y:S01]  /*6170*/  MUFU.TANH R104, R46 ;  /* 0x0000002e00687308 */ /* 0x000fe20000002400 */
[----:B------:R-:W-:-:S04]  /*6180*/  FMUL.FTZ R39, R39, UR8 ;  /* 0x0000000827277c20 */ /* 0x000fc80008410000 */
[----:B------:R-:W-:Y:S03]  /*6190*/  HMMA.16816.F32.BF16 R12, R92, R10, R12 ;  /* 0x0000000a5c0c723c */ /* 0x000fe6000004180c */
[----:B------:R-:W-:Y:S03]  /*61a0*/  MUFU.TANH R36, R36 ;  /* 0x0000002400247308 */ /* 0x000fe60000002400 */
[C---:B-1----:R-:W-:Y:S01]  /*61b0*/  HMMA.16816.F32.BF16 R8, R60.reuse, R4, RZ ;  /* 0x000000043c08723c */ /* 0x042fe200000418ff */
[----:B------:R-:W-:Y:S01]  /*61c0*/  FMUL.FTZ R58, R26, UR8 ;  /* 0x000000081a3a7c20 */ /* 0x000fe20008410000 */
[----:B------:R-:W-:Y:S01]  /*61d0*/  FMUL.FTZ R27, R27, UR8 ;  /* 0x000000081b1b7c20 */ /* 0x000fe20008410000 */
[----:B------:R-:W-:Y:S02]  /*61e0*/  FMUL.FTZ R25, R25, UR8 ;  /* 0x0000000819197c20 */ /* 0x000fe40008410000 */
[----:B------:R-:W-:Y:S01]  /*61f0*/  MUFU.TANH R42, R38 ;  /* 0x00000026002a7308 */ /* 0x000fe20000002400 */
[----:B------:R-:W-:Y:S01]  /*6200*/  HMMA.16816.F32.BF16 R4, R60, R6, RZ ;  /* 0x000000063c04723c */ /* 0x000fe200000418ff */
[----:B------:R-:W-:Y:S01]  /*6210*/  FMUL.FTZ R26, R22, UR8 ;  /* 0x00000008161a7c20 */ /* 0x000fe20008410000 */
[----:B------:R-:W-:-:S04]  /*6220*/  FMUL.FTZ R23, R23, UR8 ;  /* 0x0000000817177c20 */ /* 0x000fc80008410000 */
[----:B------:R-:W-:Y:S01]  /*6230*/  FMUL.FTZ R45, R16, UR8 ;  /* 0x00000008102d7c20 */ /* 0x000fe20008410000 */
[----:B------:R-:W-:Y:S01]  /*6240*/  MUFU.TANH R40, R40 ;  /* 0x0000002800287308 */ /* 0x000fe20000002400 */
[----:B------:R-:W-:Y:S01]  /*6250*/  FMUL.FTZ R18, R18, UR8 ;  /* 0x0000000812127c20 */ /* 0x000fe20008410000 */
[----:B------:R-:W-:-:S03]  /*6260*/  FMUL.FTZ R19, R19, UR8 ;  /* 0x0000000813137c20 */ /* 0x000fc60008410000 */
[----:B------:R-:W-:Y:S01]  /*6270*/  FMUL.FTZ R14, R14, UR8 ;  /* 0x000000080e0e7c20 */ /* 0x000fe20008410000 */
[----:B------:R-:W-:Y:S01]  /*6280*/  FMUL.FTZ R13, R13, UR8 ;  /* 0x000000080d0d7c20 */ /* 0x000fe20008410000 */
[----:B------:R-:W-:Y:S01]  /*6290*/  FMUL.FTZ R15, R15, UR8 ;  /* 0x000000080f0f7c20 */ /* 0x000fe20008410000 */
[----:B------:R-:W-:Y:S03]  /*62a0*/  MUFU.TANH R41, R41 ;  /* 0x0000002900297308 */ /* 0x000fe60000002400 */
[C---:B--2---:R-:W-:Y:S05]  /*62b0*/  HMMA.16816.F32.BF16 R8, R92.reuse, R64, R8 ;  /* 0x000000405c08723c */ /* 0x044fea0000041808 */
[----:B------:R-:W-:Y:S01]  /*62c0*/  MUFU.TANH R107, R37 ;  /* 0x00000025006b7308 */ /* 0x000fe20000002400 */
[----:B------:R-:W-:Y:S06]  /*62d0*/  HMMA.16816.F32.BF16 R4, R92, R66, R4 ;  /* 0x000000425c04723c */ /* 0x000fec0000041804 */
[C---:B------:R-:W-:Y:S01]  /*62e0*/  HMMA.16816.F32.BF16 R64, R60.reuse, R88, RZ ;  /* 0x000000583c40723c */ /* 0x040fe200000418ff */
[----:B------:R-:W-:Y:S05]  /*62f0*/  MUFU.TANH R58, R58 ;  /* 0x0000003a003a7308 */ /* 0x000fea0000002400 */
[----:B------:R-:W-:Y:S01]  /*6300*/  HMMA.16816.F32.BF16 R60, R60, R90, RZ ;  /* 0x0000005a3c3c723c */ /* 0x000fe200000418ff */
[----:B------:R-:W1:Y:S01]  /*6310*/  LDSM.16.M88.4 R88, [R86] ;  /* 0x000000005658783b */ /* 0x000e620000000200 */
[----:B------:R-:W-:-:S04]  /*6320*/  DEPBAR.LE SB0, 0x0 ;  /* 0x000080000000791a */ /* 0x000fc80000000000 */
[----:B------:R-:W-:Y:S01]  /*6330*/  MUFU.TANH R45, R45 ;  /* 0x0000002d002d7308 */ /* 0x000fe20000002400 */
[----:B------:R-:W-:Y:S01]  /*6340*/  FMUL.FTZ R10, R10, UR8 ;  /* 0x000000080a0a7c20 */ /* 0x000fe20008410000 */
[----:B------:R-:W-:Y:S01]  /*6350*/  FMUL.FTZ R9, R9, UR8 ;  /* 0x0000000809097c20 */ /* 0x000fe20008410000 */
[----:B------:R-:W-:-:S03]  /*6360*/  FMUL.FTZ R11, R11, UR8 ;  /* 0x000000080b0b7c20 */ /* 0x000fc60008410000 */
[----:B------:R-:W-:Y:S01]  /*6370*/  FMUL.FTZ R6, R6, UR8 ;  /* 0x0000000806067c20 */ /* 0x000fe20008410000 */
[----:B------:R-:W-:Y:S01]  /*6380*/  FMUL.FTZ R5, R5, UR8 ;  /* 0x0000000805057c20 */ /* 0x000fe20008410000 */
[----:B------:R-:W-:Y:S01]  /*6390*/  MUFU.TANH R50, R18 ;  /* 0x0000001200327308 */ /* 0x000fe20000002400 */
[----:B------:R-:W-:-:S07]  /*63a0*/  FMUL.FTZ R7, R7, UR8 ;  /* 0x0000000807077c20 */ /* 0x000fce0008410000 */
[----:B------:R-:W-:Y:S08]  /*63b0*/  MUFU.TANH R105, R29 ;  /* 0x0000001d00697308 */ /* 0x000ff00000002400 */
[----:B------:R-:W-:Y:S08]  /*63c0*/  MUFU.TANH R46, R14 ;  /* 0x0000000e002e7308 */ /* 0x000ff00000002400 */
[----:B------:R-:W-:Y:S01]  /*63d0*/  MUFU.TANH R38, R31 ;  /* 0x0000001f00267308 */ /* 0x000fe20000002400 */
[C---:B-1----:R-:W-:Y:S07]  /*63e0*/  HMMA.16816.F32.BF16 R64, R92.reuse, R88, R64 ;  /* 0x000000585c40723c */ /* 0x042fee0000041840 */
[----:B------:R-:W-:Y:S01]  /*63f0*/  MUFU.TANH R88, R30 ;  /* 0x0000001e00587308 */ /* 0x000fe20000002400 */
[----:B------:R-:W-:Y:S01]  /*6400*/  HMMA.16816.F32.BF16 R60, R92, R90, R60 ;  /* 0x0000005a5c3c723c */ /* 0x000fe2000004183c */
[----:B------:R-:W-:-:S06]  /*6410*/  FMUL.FTZ R89, R24, UR8 ;  /* 0x0000000818597c20 */ /* 0x000fcc0008410000 */
[----:B------:R-:W-:Y:S01]  /*6420*/  FMUL.FTZ R93, R32, UR8 ;  /* 0x00000008205d7c20 */ /* 0x000fe20008410000 */
[----:B------:R-:W-:Y:S01]  /*6430*/  FMUL.FTZ R92, R56, UR8 ;  /* 0x00000008385c7c20 */ /* 0x000fe20008410000 */
[----:B------:R-:W1:Y:S01]  /*6440*/  S2R R32, SR_TID.X ;  /* 0x0000000000207919 */ /* 0x000e620000002100 */
[----:B------:R-:W-:Y:S01]  /*6450*/  FMUL.FTZ R56, R52, UR8 ;  /* 0x0000000834387c20 */ /* 0x000fe20008410000 */
[----:B------:R-:W-:Y:S01]  /*6460*/  FMUL.FTZ R52, R53, UR8 ;  /* 0x0000000835347c20 */ /* 0x000fe20008410000 */
[----:B------:R-:W-:Y:S01]  /*6470*/  FMUL.FTZ R53, R54, UR8 ;  /* 0x0000000836357c20 */ /* 0x000fe20008410000 */
[----:B------:R-:W-:Y:S01]  /*6480*/  FMUL.FTZ R95, R28, UR8 ;  /* 0x000000081c5f7c20 */ /* 0x000fe20008410000 */
[----:B------:R2:W-:Y:S01]  /*6490*/  MUFU.TANH R91, R57 ;  /* 0x00000039005b7308 */ /* 0x0005e20000002400 */
[----:B------:R-:W-:-:S07]  /*64a0*/  FMUL.FTZ R54, R55, UR8 ;  /* 0x0000000837367c20 */ /* 0x000fce0008410000 */
[----:B------:R-:W3:Y:S08]  /*64b0*/  MUFU.TANH R56, R56 ;  /* 0x0000003800387308 */ /* 0x000ef00000002400 */
[----:B------:R-:W4:Y:S01]  /*64c0*/  MUFU.TANH R53, R53 ;  /* 0x0000003500357308 */ /* 0x000f220000002400 */
[----:B--2---:R-:W-:-:S07]  /*64d0*/  FMUL.FTZ R57, R20, UR8 ;  /* 0x0000000814397c20 */ /* 0x004fce0008410000 */
[----:B------:R-:W2:Y:S01]  /*64e0*/  MUFU.TANH R93, R93 ;  /* 0x0000005d005d7308 */ /* 0x000ea20000002400 */
[----:B-1----:R-:W-:-:S05]  /*64f0*/  IMAD.SHL.U32 R32, R32, 0x2, RZ ;  /* 0x0000000220207824 */ /* 0x002fca00078e00ff */
[----:B------:R-:W-:Y:S02]  /*6500*/  LOP3.LUT R32, R32, 0x6, RZ, 0xc0, !PT ;  /* 0x0000000620207812 */ /* 0x000fe400078ec0ff */
[----:B------:R1:W5:Y:S02]  /*6510*/  MUFU.TANH R90, R34 ;  /* 0x00000022005a7308 */ /* 0x0003640000002400 */
[C-C-:B------:R-:W-:Y:S02]  /*6520*/  LOP3.LUT R24, R33.reuse, 0x10, R32.reuse, 0xfe, !PT ;  /* 0x0000001021187812 */ /* 0x140fe400078efe20 */
[----:B------:R-:W-:Y:S02]  /*6530*/  LOP3.LUT R28, R33, 0x8, R32, 0xfe, !PT ;  /* 0x00000008211c7812 */ /* 0x000fe400078efe20 */
[C---:B------:R-:W-:Y:S02]  /*6540*/  ISETP.GE.AND P4, PT, R24.reuse, R101, PT ;  /* 0x000000651800720c */ /* 0x040fe40003f86270 */
[----:B------:R-:W5:Y:S01]  /*6550*/  MUFU.TANH R95, R95 ;  /* 0x0000005f005f7308 */ /* 0x000f620000002400 */
[----:B------:R-:W-:-:S02]  /*6560*/  ISETP.GE.AND P0, PT, R24, R87, PT ;  /* 0x000000571800720c */ /* 0x000fc40003f06270 */
[C-C-:B------:R-:W-:Y:S02]  /*6570*/  LOP3.LUT R24, R33.reuse, 0x18, R32.reuse, 0xfe, !PT ;  /* 0x0000001821187812 */ /* 0x140fe400078efe20 */
[C---:B------:R-:W-:Y:S02]  /*6580*/  ISETP.GE.AND P5, PT, R28.reuse, R101, PT ;  /* 0x000000651c00720c */ /* 0x040fe40003fa6270 */
[----:B------:R-:W-:Y:S01]  /*6590*/  ISETP.GE.AND P2, PT, R28, R87, PT ;  /* 0x000000571c00720c */ /* 0x000fe20003f46270 */
[----:B------:R-:W5:Y:S01]  /*65a0*/  MUFU.TANH R57, R57 ;  /* 0x0000003900397308 */ /* 0x000f620000002400 */
[----:B------:R-:W-:Y:S01]  /*65b0*/  ISETP.GE.AND P3, PT, R24, R101, PT ;  /* 0x000000651800720c */ /* 0x000fe20003f66270 */
[----:B-1----:R-:W-:Y:S01]  /*65c0*/  FMUL.FTZ R34, R66, UR8 ;  /* 0x0000000842227c20 */ /* 0x002fe20008410000 */
[----:B------:R-:W-:Y:S02]  /*65d0*/  ISETP.GE.AND P1, PT, R24, R87, PT ;  /* 0x000000571800720c */ /* 0x000fe40003f26270 */
[----:B------:R-:W-:-:S02]  /*65e0*/  LOP3.LUT R24, R33, 0x20, R32, 0xfe, !PT ;  /* 0x0000002021187812 */ /* 0x000fc400078efe20 */
[----:B---3--:R-:W-:Y:S01]  /*65f0*/  FSEL R37, R56, -INF , !P5 ;  /* 0xff80000038257808 */ /* 0x008fe20006800000 */
[----:B------:R-:W-:Y:S01]  /*6600*/  MUFU.TANH R89, R89 ;  /* 0x0000005900597308 */ /* 0x000fe20000002400 */
[----:B------:R-:W-:Y:S02]  /*6610*/  LOP3.LUT R22, R33, 0x28, R32, 0xfe, !PT ;  /* 0x0000002821167812 */ /* 0x000fe400078efe20 */
[----:B----4-:R-:W-:Y:S01]  /*6620*/  FSEL R20, R53, -INF , !P2 ;  /* 0xff80000035147808 */ /* 0x010fe20005000000 */
[----:B------:R-:W-:Y:S01]  /*6630*/  FMUL.FTZ R53, R4, UR8 ;  /* 0x0000000804357c20 */ /* 0x000fe20008410000 */
[C---:B------:R-:W-:Y:S02]  /*6640*/  ISETP.GE.AND P5, PT, R24.reuse, R101, PT ;  /* 0x000000651800720c */ /* 0x040fe40003fa6270 */
[----:B------:R-:W-:Y:S01]  /*6650*/  ISETP.GE.AND P2, PT, R24, R87, PT ;  /* 0x000000571800720c */ /* 0x000fe20003f46270 */
[----:B------:R-:W1:Y:S01]  /*6660*/  MUFU.TANH R56, R26 ;  /* 0x0000001a00387308 */ /* 0x000e620000002400 */
[----:B------:R-:W-:-:S02]  /*6670*/  FSEL R115, R115, -INF , !P4 ;  /* 0xff80000073737808 */ /* 0x000fc40006000000 */
[----:B------:R-:W-:Y:S01]  /*6680*/  FSEL R24, R49, -INF , !P0 ;  /* 0xff80000031187808 */ /* 0x000fe20004000000 */
[----:B------:R-:W-:Y:S01]  /*6690*/  FMUL.FTZ R49, R12, UR8 ;  /* 0x000000080c317c20 */ /* 0x000fe20008410000 */
[C---:B------:R-:W-:Y:S02]  /*66a0*/  ISETP.GE.AND P4, PT, R22.reuse, R101, PT ;  /* 0x000000651600720c */ /* 0x040fe40003f86270 */
[----:B------:R-:W-:Y:S01]  /*66b0*/  ISETP.GE.AND P0, PT, R22, R87, PT ;  /* 0x000000571600720c */ /* 0x000fe20003f06270 */
[----:B------:R3:W-:Y:S01]  /*66c0*/  MUFU.TANH R55, R51 ;  /* 0x0000003300377308 */ /* 0x0007e20000002400 */
[C-C-:B------:R-:W-:Y:S02]  /*66d0*/  LOP3.LUT R16, R33.reuse, 0x30, R32.reuse, 0xfe, !PT ;  /* 0x0000003021107812 */ /* 0x140fe400078efe20 */
[----:B------:R-:W-:Y:S02]  /*66e0*/  LOP3.LUT R12, R33, 0x40, R32, 0xfe, !PT ;  /* 0x00000040210c7812 */ /* 0x000fe400078efe20 */
[----:B------:R-:W-:-:S02]  /*66f0*/  FSEL R113, R113, -INF , !P3 ;  /* 0xff80000071717808 */ /* 0x000fc40005800000 */
[----:B------:R-:W-:Y:S01]  /*6700*/  FSEL R104, R104, -INF , !P1 ;  /* 0xff80000068687808 */ /* 0x000fe20004800000 */
[----:B------:R-:W4:Y:S01]  /*6710*/  MUFU.TANH R49, R49 ;  /* 0x0000003100317308 */ /* 0x000f220000002400 */
[----:B------:R-:W-:Y:S02]  /*6720*/  FSEL R29, R36, -INF , !P4 ;  /* 0xff800000241d7808 */ /* 0x000fe40006000000 */
[----:B------:R-:W-:Y:S02]  /*6730*/  FSEL R28, R42, -INF , !P0 ;  /* 0xff8000002a1c7808 */ /* 0x000fe40004000000 */
[C---:B------:R-:W-:Y:S02]  /*6740*/  ISETP.GE.AND P3, PT, R16.reuse, R101, PT ;  /* 0x000000651000720c */ /* 0x040fe40003f66270 */
[----:B------:R-:W-:Y:S01]  /*6750*/  ISETP.GE.AND P1, PT, R16, R87, PT ;  /* 0x000000571000720c */ /* 0x000fe20003f26270 */
[----:B------:R1:W-:Y:S01]  /*6760*/  MUFU.TANH R94, R43 ;  /* 0x0000002b005e7308 */ /* 0x0003e20000002400 */
[----:B------:R-:W-:Y:S01]  /*6770*/  ISETP.GE.AND P4, PT, R12, R101, PT ;  /* 0x000000650c00720c */ /* 0x000fe20003f86270 */
[----:B---3--:R-:W-:Y:S01]  /*6780*/  FMUL.FTZ R51, R8, UR8 ;  /* 0x0000000808337c20 */ /* 0x008fe20008410000 */
[----:B------:R-:W-:-:S02]  /*6790*/  ISETP.GE.AND P0, PT, R12, R87, PT ;  /* 0x000000570c00720c */ /* 0x000fc40003f06270 */
[C-C-:B------:R-:W-:Y:S02]  /*67a0*/  LOP3.LUT R16, R33.reuse, 0x38, R32.reuse, 0xfe, !PT ;  /* 0x0000003821107812 */ /* 0x140fe400078efe20 */
[----:B------:R-:W-:Y:S01]  /*67b0*/  LOP3.LUT R12, R33, 0x48, R32, 0xfe, !PT ;  /* 0x00000048210c7812 */ /* 0x000fe200078efe20 */
[----:B------:R-:W3:Y:S01]  /*67c0*/  MUFU.TANH R51, R51 ;  /* 0x0000003300337308 */ /* 0x000ee20000002400 */
[----:B------:R-:W-:Y:S02]  /*67d0*/  FSEL R31, R40, -INF , !P5 ;  /* 0xff800000281f7808 */ /* 0x000fe40006800000 */
[----:B------:R-:W-:Y:S01]  /*67e0*/  FSEL R30, R41, -INF , !P2 ;  /* 0xff800000291e7808 */ /* 0x000fe20005000000 */
[----:B------:R-:W-:Y:S01]  /*67f0*/  FMUL.FTZ R41, R60, UR8 ;  /* 0x000000083c297c20 */ /* 0x000fe20008410000 */
[----:B--2---:R-:W-:Y:S02]  /*6800*/  FSEL R93, R93, -INF , !P3 ;  /* 0xff8000005d5d7808 */ /* 0x004fe40005800000 */
[----:B-----5:R-:W-:Y:S01]  /*6810*/  FSEL R90, R90, -INF , !P1 ;  /* 0xff8000005a5a7808 */ /* 0x020fe20004800000 */
[----:B------:R2:W5:Y:S01]  /*6820*/  MUFU.TANH R40, R10 ;  /* 0x0000000a00287308 */ /* 0x0005620000002400 */
[----:B------:R-:W-:Y:S01]  /*6830*/  ISETP.GE.AND P5, PT, R16, R101, PT ;  /* 0x000000651000720c */ /* 0x000fe20003fa6270 */
[----:B-1----:R-:W-:Y:S01]  /*6840*/  FMUL.FTZ R43, R64, UR8 ;  /* 0x00000008402b7c20 */ /* 0x002fe20008410000 */
[----:B------:R-:W-:-:S02]  /*6850*/  ISETP.GE.AND P2, PT, R16, R87, PT ;  /* 0x000000571000720c */ /* 0x000fc40003f46270 */
[C---:B------:R-:W-:Y:S02]  /*6860*/  ISETP.GE.AND P3, PT, R12.reuse, R101, PT ;  /* 0x000000650c00720c */ /* 0x040fe40003f66270 */
[----:B------:R-:W-:Y:S01]  /*6870*/  ISETP.GE.AND P1, PT, R12, R87, PT ;  /* 0x000000570c00720c */ /* 0x000fe20003f26270 */
[----:B------:R-:W1:Y:S01]  /*6880*/  MUFU.TANH R53, R53 ;  /* 0x0000003500357308 */ /* 0x000e620000002400 */
[C-C-:B------:R-:W-:Y:S02]  /*6890*/  LOP3.LUT R8, R33.reuse, 0x50, R32.reuse, 0xfe, !PT ;  /* 0x0000005021087812 */ /* 0x140fe400078efe20 */
[----:B------:R-:W-:Y:S02]  /*68a0*/  LOP3.LUT R4, R33, 0x60, R32, 0xfe, !PT ;  /* 0x0000006021047812 */ /* 0x000fe400078efe20 */
[----:B------:R-:W-:Y:S02]  /*68b0*/  FSEL R95, R95, -INF , !P5 ;  /* 0xff8000005f5f7808 */ /* 0x000fe40006800000 */
[----:B------:R-:W-:Y:S01]  /*68c0*/  FSEL R88, R88, -INF , !P2 ;  /* 0xff80000058587808 */ /* 0x000fe20005000000 */
[----:B------:R-:W1:Y:S01]  /*68d0*/  MUFU.TANH R36, R6 ;  /* 0x0000000600247308 */ /* 0x000e620000002400 */
[----:B------:R-:W-:Y:S01]  /*68e0*/  FSEL R57, R57, -INF , !P3 ;  /* 0xff80000039397808 */ /* 0x000fe20005800000 */
[----:B--2---:R-:W-:Y:S01]  /*68f0*/  FMUL.FTZ R10, R21, UR8 ;  /* 0x00000008150a7c20 */ /* 0x004fe20008410000 */
[----:B------:R-:W-:-:S02]  /*6900*/  FSEL R56, R56, -INF , !P1 ;  /* 0xff80000038387808 */ /* 0x000fc40004800000 */
[C---:B------:R-:W-:Y:S02]  /*6910*/  ISETP.GE.AND P5, PT, R8.reuse, R101, PT ;  /* 0x000000650800720c */ /* 0x040fe40003fa6270 */
[----:B------:R-:W-:Y:S01]  /*6920*/  ISETP.GE.AND P2, PT, R8, R87, PT ;  /* 0x000000570800720c */ /* 0x000fe20003f46270 */
[----:B------:R-:W2:Y:S01]  /*6930*/  MUFU.TANH R43, R43 ;  /* 0x0000002b002b7308 */ /* 0x000ea20000002400 */
[C---:B------:R-:W-:Y:S02]  /*6940*/  ISETP.GE.AND P3, PT, R4.reuse, R101, PT ;  /* 0x000000650400720c */ /* 0x040fe40003f66270 */
[----:B------:R-:W-:Y:S02]  /*6950*/  ISETP.GE.AND P1, PT, R4, R87, PT ;  /* 0x000000570400720c */ /* 0x000fe40003f26270 */
[C-C-:B------:R-:W-:Y:S02]  /*6960*/  LOP3.LUT R8, R33.reuse, 0x58, R32.reuse, 0xfe, !PT ;  /* 0x0000005821087812 */ /* 0x140fe400078efe20 */
[----:B------:R-:W-:Y:S01]  /*6970*/  LOP3.LUT R4, R33, 0x68, R32, 0xfe, !PT ;  /* 0x0000006821047812 */ /* 0x000fe200078efe20 */
[----:B------:R-:W2:Y:S01]  /*6980*/  MUFU.TANH R34, R34 ;  /* 0x0000002200227308 */ /* 0x000ea20000002400 */
[----:B------:R-:W-:-:S02]  /*6990*/  FSEL R89, R89, -INF , !P4 ;  /* 0xff80000059597808 */ /* 0x000fc40006000000 */
[----:B------:R-:W-:Y:S02]  /*69a0*/  FSEL R58, R58, -INF , !P0 ;  /* 0xff8000003a3a7808 */ /* 0x000fe40004000000 */
[----:B------:R-:W-:Y:S02]  /*69b0*/  FSEL R45, R45, -INF , !P5 ;  /* 0xff8000002d2d7808 */ /* 0x000fe40006800000 */
[----:B------:R-:W-:Y:S01]  /*69c0*/  FSEL R50, R50, -INF , !P2 ;  /* 0xff80000032327808 */ /* 0x000fe20005000000 */
[----:B------:R-:W2:Y:S01]  /*69d0*/  MUFU.TANH R41, R41 ;  /* 0x0000002900297308 */ /* 0x000ea20000002400 */
[C---:B------:R-:W-:Y:S02]  /*69e0*/  ISETP.GE.AND P4, PT, R8.reuse, R101, PT ;  /* 0x000000650800720c */ /* 0x040fe40003f86270 */
[----:B------:R-:W-:Y:S02]  /*69f0*/  ISETP.GE.AND P0, PT, R8, R87, PT ;  /* 0x000000570800720c */ /* 0x000fe40003f06270 */
[----:B------:R-:W-:-:S02]  /*6a00*/  ISETP.GE.AND P5, PT, R4, R101, PT ;  /* 0x000000650400720c */ /* 0x000fc40003fa6270 */
[----:B------:R-:W-:Y:S01]  /*6a10*/  ISETP.GE.AND P2, PT, R4, R87, PT ;  /* 0x000000570400720c */ /* 0x000fe20003f46270 */
[----:B------:R-:W-:Y:S01]  /*6a20*/  MUFU.TANH R48, R48 ;  /* 0x0000003000307308 */ /* 0x000fe20000002400 */
[----:B------:R-:W-:Y:S02]  /*6a30*/  LOP3.LUT R4, R33, 0x70, R32, 0xfe, !PT ;  /* 0x0000007021047812 */ /* 0x000fe400078efe20 */
[----:B----4-:R-:W-:Y:S02]  /*6a40*/  FSEL R49, R49, -INF , !P4 ;  /* 0xff80000031317808 */ /* 0x010fe40006000000 */
[----:B------:R-:W-:Y:S02]  /*6a50*/  FSEL R46, R46, -INF , !P0 ;  /* 0xff8000002e2e7808 */ /* 0x000fe40004000000 */
[C---:B------:R-:W-:Y:S01]  /*6a60*/  ISETP.GE.AND P4, PT, R4.reuse, R101, PT ;  /* 0x000000650400720c */ /* 0x040fe20003f86270 */
[----:B------:R-:W-:Y:S01]  /*6a70*/  MUFU.TANH R44, R44 ;  /* 0x0000002c002c7308 */ /* 0x000fe20000002400 */
[----:B------:R-:W-:-:S02]  /*6a80*/  ISETP.GE.AND P0, PT, R4, R87, PT ;  /* 0x000000570400720c */ /* 0x000fc40003f06270 */
[C---:B------:R-:W-:Y:S02]  /*6a90*/  LOP3.LUT R4, R33.reuse, 0x78, R32, 0xfe, !PT ;  /* 0x0000007821047812 */ /* 0x040fe400078efe20 */
[----:B------:R-:W-:Y:S01]  /*6aa0*/  LOP3.LUT R8, R33, R32, RZ, 0xfc, !PT ;  /* 0x0000002021087212 */ /* 0x000fe200078efcff */
[----:B------:R-:W-:Y:S01]  /*6ab0*/  FMUL.FTZ R32, R62, UR8 ;  /* 0x000000083e207c20 */ /* 0x000fe20008410000 */
[----:B---3--:R-:W-:Y:S01]  /*6ac0*/  FSEL R51, R51, -INF , !P3 ;  /* 0xff80000033337808 */ /* 0x008fe20005800000 */
[----:B------:R3:W-:Y:S01]  /*6ad0*/  MUFU.TANH R118, R47 ;  /* 0x0000002f00767308 */ /* 0x0007e20000002400 */
[----:B-----5:R-:W-:Y:S01]  /*6ae0*/  FSEL R40, R40, -INF , !P1 ;  /* 0xff80000028287808 */ /* 0x020fe20004800000 */
[----:B------:R-:W-:Y:S01]  /*6af0*/  VIADD R14, R8, 0x29 ;  /* 0x00000029080e7836 */ /* 0x000fe20000000000 */
[----:B------:R-:W-:Y:S01]  /*6b00*/  ISETP.GE.AND P3, PT, R4, R101, PT ;  /* 0x000000650400720c */ /* 0x000fe20003f66270 */
[----:B------:R-:W-:Y:S01]  /*6b10*/  VIADD R12, R8, 0x21 ;  /* 0x00000021080c7836 */ /* 0x000fe20000000000 */
[----:B------:R-:W-:Y:S01]  /*6b20*/  ISETP.GE.AND P1, PT, R4, R87, PT ;  /* 0x000000570400720c */ /* 0x000fe20003f26270 */
[----:B------:R-:W-:Y:S01]  /*6b30*/  VIADD R4, R8, 0x1 ;  /* 0x0000000108047836 */ /* 0x000fe20000000000 */
[----:B-1----:R-:W-:Y:S01]  /*6b40*/  FSEL R53, R53, -INF , !P5 ;  /* 0xff80000035357808 */ /* 0x002fe20006800000 */
[----:B------:R-:W1:Y:S01]  /*6b50*/  MUFU.TANH R32, R32 ;  /* 0x0000002000207308 */ /* 0x000e620000002400 */
[----:B------:R-:W-:-:S02]  /*6b60*/  FSEL R36, R36, -INF , !P2 ;  /* 0xff80000024247808 */ /* 0x000fc40005000000 */
[C---:B------:R-:W-:Y:S02]  /*6b70*/  ISETP.GE.AND P5, PT, R4.reuse, R101, PT ;  /* 0x000000650400720c */ /* 0x040fe40003fa6270 */
[----:B------:R-:W-:Y:S01]  /*6b80*/  ISETP.GE.AND P2, PT, R4, R87, PT ;  /* 0x000000570400720c */ /* 0x000fe20003f46270 */
[----:B------:R-:W-:Y:S01]  /*6b90*/  VIADD R4, R8, 0x9 ;  /* 0x0000000908047836 */ /* 0x000fe20000000000 */
[----:B--2---:R-:W-:Y:S01]  /*6ba0*/  FSEL R43, R43, -INF , !P4 ;  /* 0xff8000002b2b7808 */ /* 0x004fe20006000000 */
[----:B------:R-:W2:Y:S01]  /*6bb0*/  MUFU.TANH R52, R52 ;  /* 0x0000003400347308 */ /* 0x000ea20000002400 */
[----:B------:R-:W-:Y:S01]  /*6bc0*/  FSEL R34, R34, -INF , !P0 ;  /* 0xff80000022227808 */ /* 0x000fe20004000000 */
[----:B---3--:R-:W-:Y:S01]  /*6bd0*/  FMUL.FTZ R47, R65, UR8 ;  /* 0x00000008412f7c20 */ /* 0x008fe20008410000 */
[C---:B------:R-:W-:Y:S02]  /*6be0*/  ISETP.GE.AND P4, PT, R4.reuse, R101, PT ;  /* 0x000000650400720c */ /* 0x040fe40003f86270 */
[----:B------:R-:W-:Y:S01]  /*6bf0*/  ISETP.GE.AND P0, PT, R4, R87, PT ;  /* 0x000000570400720c */ /* 0x000fe20003f06270 */
[----:B------:R-:W-:Y:S01]  /*6c00*/  VIADD R4, R8, 0x11 ;  /* 0x0000001108047836 */ /* 0x000fe20000000000 */
[----:B------:R-:W-:Y:S01]  /*6c10*/  FSEL R41, R41, -INF , !P3 ;  /* 0xff80000029297808 */ /* 0x000fe20005800000 */
[----:B------:R-:W3:Y:S01]  /*6c20*/  MUFU.TANH R54, R54 ;  /* 0x0000003600367308 */ /* 0x000ee20000002400 */
[----:B-1----:R-:W-:-:S02]  /*6c30*/  FSEL R32, R32, -INF , !P1 ;  /* 0xff80000020207808 */ /* 0x002fc40004800000 */
[C---:B------:R-:W-:Y:S02]  /*6c40*/  ISETP.GE.AND P3, PT, R4.reuse, R101, PT ;  /* 0x000000650400720c */ /* 0x040fe40003f66270 */
[-C--:B------:R-:W-:Y:S01]  /*6c50*/  ISETP.GE.AND P1, PT, R4, R87.reuse, PT ;  /* 0x000000570400720c */ /* 0x080fe20003f26270 */
[----:B------:R-:W-:Y:S01]  /*6c60*/  VIADD R4, R8, 0x19 ;  /* 0x0000001908047836 */ /* 0x000fe20000000000 */
[----:B------:R-:W-:Y:S01]  /*6c70*/  FSEL R109, R91, -INF , !P5 ;  /* 0xff8000005b6d7808 */ /* 0x000fe20006800000 */
[----:B------:R-:W1:Y:S01]  /*6c80*/  MUFU.TANH R117, R117 ;  /* 0x0000007500757308 */ /* 0x000e620000002400 */
[----:B------:R-:W-:Y:S02]  /*6c90*/  FSEL R26, R55, -INF , !P1 ;  /* 0xff800000371a7808 */ /* 0x000fe40004800000 */
[----:B------:R-:W-:Y:S02]  /*6ca0*/  FSEL R6, R59, -INF , !P2 ;  /* 0xff8000003b067808 */ /* 0x000fe40005000000 */
[----:B------:R-:W-:-:S02]  /*6cb0*/  ISETP.GE.AND P1, PT, R14, R87, PT ;  /* 0x000000570e00720c */ /* 0x000fc40003f26270 */
[C---:B------:R-:W-:Y:S01]  /*6cc0*/  ISETP.GE.AND P5, PT, R4.reuse, R101, PT ;  /* 0x000000650400720c */ /* 0x040fe20003fa6270 */
[----:B------:R4:W-:Y:S01]  /*6cd0*/  MUFU.TANH R60, R27 ;  /* 0x0000001b003c7308 */ /* 0x0009e20000002400 */
[----:B------:R-:W-:Y:S02]  /*6ce0*/  ISETP.GE.AND P2, PT, R4, R87, PT ;  /* 0x000000570400720c */ /* 0x000fe40003f46270 */
[----:B--2---:R-:W-:Y:S02]  /*6cf0*/  FSEL R21, R52, -INF , !P4 ;  /* 0xff80000034157808 */ /* 0x004fe40006000000 */
[----:B------:R-:W-:Y:S02]  /*6d00*/  FSEL R118, R118, -INF , !P2 ;  /* 0xff80000076767808 */ /* 0x000fe40005000000 */
[----:B---3--:R-:W-:Y:S01]  /*6d10*/  FSEL R4, R54, -INF , !P0 ;  /* 0xff80000036047808 */ /* 0x008fe20004000000 */
[----:B------:R2:W3:Y:S01]  /*6d20*/  MUFU.TANH R110, R39 ;  /* 0x00000027006e7308 */ /* 0x0004e20000002400 */
[----:B------:R-:W-:-:S02]  /*6d30*/  ISETP.GE.AND P4, PT, R12, R101, PT ;  /* 0x000000650c00720c */ /* 0x000fc40003f86270 */
[----:B------:R-:W-:Y:S01]  /*6d40*/  ISETP.GE.AND P0, PT, R12, R87, PT ;  /* 0x000000570c00720c */ /* 0x000fe20003f06270 */
[----:B------:R-:W-:Y:S01]  /*6d50*/  FMUL.FTZ R12, R17, UR8 ;  /* 0x00000008110c7c20 */ /* 0x000fe20008410000 */
[----:B-1----:R-:W-:Y:S02]  /*6d60*/  FSEL R117, R117, -INF , !P4 ;  /* 0xff80000075757808 */ /* 0x002fe40006000000 */
[----:B------:R-:W-:Y:S01]  /*6d70*/  FSEL R94, R94, -INF , !P0 ;  /* 0xff8000005e5e7808 */ /* 0x000fe20004000000 */
[----:B------:R1:W-:Y:S01]  /*6d80*/  MUFU.TANH R99, R25 ;  /* 0x0000001900637308 */ /* 0x0003e20000002400 */
[----:B----4-:R-:W-:Y:S02]  /*6d90*/  FSEL R27, R48, -INF , !P3 ;  /* 0xff800000301b7808 */ /* 0x010fe40005800000 */
[----:B------:R-:W-:Y:S01]  /*6da0*/  ISETP.GE.AND P3, PT, R14, R101, PT ;  /* 0x000000650e00720c */ /* 0x000fe20003f66270 */
[----:B------:R-:W-:-:S03]  /*6db0*/  VIADD R14, R8, 0x31 ;  /* 0x00000031080e7836 */ /* 0x000fc60000000000 */
[----:B------:R-:W-:Y:S01]  /*6dc0*/  FSEL R107, R107, -INF , !P3 ;  /* 0xff8000006b6b7808 */ /* 0x000fe20005800000 */
[----:B------:R-:W4:Y:S01]  /*6dd0*/  MUFU.TANH R35, R35 ;  /* 0x0000002300237308 */ /* 0x000f220000002400 */
[----:B------:R-:W-:Y:S01]  /*6de0*/  ISETP.GE.AND P2, PT, R14, R87, PT ;  /* 0x000000570e00720c */ /* 0x000fe20003f46270 */
[----:B--2---:R-:W-:Y:S01]  /*6df0*/  FMUL.FTZ R39, R61, UR8 ;  /* 0x000000083d277c20 */ /* 0x004fe20008410000 */
[----:B---3--:R-:W-:-:S05]  /*6e00*/  FSEL R110, R110, -INF , !P1 ;  /* 0xff8000006e6e7808 */ /* 0x008fca0004800000 */
[----:B------:R-:W2:Y:S01]  /*6e10*/  MUFU.TANH R10, R10 ;  /* 0x0000000a000a7308 */ /* 0x000ea20000002400 */
[----:B-1----:R-:W-:Y:S02]  /*6e20*/  FSEL R25, R44, -INF , !P5 ;  /* 0xff8000002c197808 */ /* 0x002fe40006800000 */
[----:B------:R-:W-:Y:S01]  /*6e30*/  ISETP.GE.AND P5, PT, R14, R101, PT ;  /* 0x000000650e00720c */ /* 0x000fe20003fa6270 */
[----:B------:R-:W-:-:S03]  /*6e40*/  VIADD R14, R8, 0x39 ;  /* 0x00000039080e7836 */ /* 0x000fc60000000000 */
[----:B------:R-:W-:Y:S01]  /*6e50*/  FSEL R103, R103, -INF , !P5 ;  /* 0xff80000067677808 */ /* 0x000fe20006800000 */
[----:B------:R-:W1:Y:S01]  /*6e60*/  MUFU.TANH R12, R12 ;  /* 0x0000000c000c7308 */ /* 0x000e620000002400 */
[C---:B------:R-:W-:Y:S02]  /*6e70*/  ISETP.GE.AND P4, PT, R14.reuse, R101, PT ;  /* 0x000000650e00720c */ /* 0x040fe40003f86270 */
[----:B------:R-:W-:Y:S01]  /*6e80*/  ISETP.GE.AND P0, PT, R14, R87, PT ;  /* 0x000000570e00720c */ /* 0x000fe20003f06270 */
[----:B------:R-:W-:Y:S01]  /*6e90*/  VIADD R14, R8, 0x41 ;  /* 0x00000041080e7836 */ /* 0x000fe20000000000 */
[----:B----4-:R-:W-:Y:S01]  /*6ea0*/  FSEL R64, R35, -INF , !P2 ;  /* 0xff80000023407808 */ /* 0x010fe20005000000 */
[----:B------:R-:W-:Y:S01]  /*6eb0*/  FMUL.FTZ R35, R63, UR8 ;  /* 0x000000083f237c20 */ /* 0x000fe20008410000 */
[----:B------:R-:W-:Y:S01]  /*6ec0*/  FSEL R105, R105, -INF , !P4 ;  /* 0xff80000069697808 */ /* 0x000fe20006000000 */
[----:B------:R-:W3:Y:S01]  /*6ed0*/  MUFU.TANH R52, R19 ;  /* 0x0000001300347308 */ /* 0x000ee20000002400 */
[----:B------:R-:W-:-:S02]  /*6ee0*/  ISETP.GE.AND P3, PT, R14, R101, PT ;  /* 0x000000650e00720c */ /* 0x000fc40003f66270 */
[----:B------:R-:W-:Y:S01]  /*6ef0*/  ISETP.GE.AND P1, PT, R14, R87, PT ;  /* 0x000000570e00720c */ /* 0x000fe20003f26270 */
[----:B------:R-:W-:Y:S01]  /*6f00*/  VIADD R14, R8, 0x49 ;  /* 0x00000049080e7836 */ /* 0x000fe20000000000 */
[----:B------:R-:W-:Y:S01]  /*6f10*/  FSEL R66, R38, -INF , !P0 ;  /* 0xff80000026427808 */ /* 0x000fe20004000000 */
[----:B------:R-:W-:Y:S01]  /*6f20*/  FMUL.FTZ R38, R67, UR8 ;  /* 0x0000000843267c20 */ /* 0x000fe20008410000 */
[----:B------:R-:W-:Y:S01]  /*6f30*/  FSEL R99, R99, -INF , !P3 ;  /* 0xff80000063637808 */ /* 0x000fe20005800000 */
[----:B------:R-:W4:Y:S01]  /*6f40*/  MUFU.TANH R13, R13 ;  /* 0x0000000d000d7308 */ /* 0x000f220000002400 */
[C---:B------:R-:W-:Y:S02]  /*6f50*/  ISETP.GE.AND P5, PT, R14.reuse, R101, PT ;  /* 0x000000650e00720c */ /* 0x040fe40003fa6270 */
[----:B------:R-:W-:Y:S01]  /*6f60*/  ISETP.GE.AND P2, PT, R14, R87, PT ;  /* 0x000000570e00720c */ /* 0x000fe20003f46270 */
[----:B------:R-:W-:Y:S01]  /*6f70*/  VIADD R14, R8, 0x51 ;  /* 0x00000051080e7836 */ /* 0x000fe20000000000 */
[----:B--2---:R-:W-:Y:S01]  /*6f80*/  FSEL R91, R10, -INF , !P5 ;  /* 0xff8000000a5b7808 */ /* 0x004fe20006800000 */
[----:B------:R-:W-:Y:S01]  /*6f90*/  VIADD R10, R8, 0x69 ;  /* 0x00000069080a7836 */ /* 0x000fe20000000000 */
[----:B------:R-:W-:Y:S01]  /*6fa0*/  FSEL R60, R60, -INF , !P1 ;  /* 0xff8000003c3c7808 */ /* 0x000fe20004800000 */
[----:B------:R-:W2:Y:S01]  /*6fb0*/  MUFU.TANH R47, R47 ;  /* 0x0000002f002f7308 */ /* 0x000ea20000002400 */
[----:B------:R-:W-:-:S02]  /*6fc0*/  ISETP.GE.AND P4, PT, R14, R101, PT ;  /* 0x000000650e00720c */ /* 0x000fc40003f86270 */
[----:B------:R-:W-:Y:S01]  /*6fd0*/  ISETP.GE.AND P0, PT, R14, R87, PT ;  /* 0x000000570e00720c */ /* 0x000fe20003f06270 */
[----:B------:R-:W-:Y:S01]  /*6fe0*/  VIADD R14, R8, 0x59 ;  /* 0x00000059080e7836 */ /* 0x000fe20000000000 */
[----:B-1----:R-:W-:Y:S02]  /*6ff0*/  FSEL R65, R12, -INF , !P4 ;  /* 0xff8000000c417808 */ /* 0x002fe40006000000 */
[----:B---3--:R-:W-:Y:S01]  /*7000*/  FSEL R52, R52, -INF , !P0 ;  /* 0xff80000034347808 */ /* 0x008fe20004000000 */
[----:B------:R-:W1:Y:S01]  /*7010*/  MUFU.TANH R54, R15 ;  /* 0x0000000f00367308 */ /* 0x000e620000002400 */
[C---:B------:R-:W-:Y:S02]  /*7020*/  ISETP.GE.AND P4, PT, R10.reuse, R101, PT ;  /* 0x000000650a00720c */ /* 0x040fe40003f86270 */
[----:B------:R-:W-:Y:S01]  /*7030*/  ISETP.GE.AND P0, PT, R10, R87, PT ;  /* 0x000000570a00720c */ /* 0x000fe20003f06270 */
[----:B------:R-:W-:Y:S01]  /*7040*/  VIADD R10, R8, 0x71 ;  /* 0x00000071080a7836 */ /* 0x000fe20000000000 */
[----:B------:R-:W-:-:S02]  /*7050*/  ISETP.GE.AND P3, PT, R14, R101, PT ;  /* 0x000000650e00720c */ /* 0x000fc40003f66270 */
[----:B------:R-:W-:Y:S01]  /*7060*/  ISETP.GE.AND P1, PT, R14, R87, PT ;  /* 0x000000570e00720c */ /* 0x000fe20003f26270 */
[----:B------:R-:W3:Y:S01]  /*7070*/  MUFU.TANH R62, R23 ;  /* 0x00000017003e7308 */ /* 0x000ee20000002400 */
[----:B----4-:R-:W-:Y:S01]  /*7080*/  FSEL R67, R13, -INF , !P3 ;  /* 0xff8000000d437808 */ /* 0x010fe20005800000 */
[----:B------:R-:W-:Y:S01]  /*7090*/  VIADD R14, R8, 0x61 ;  /* 0x00000061080e7836 */ /* 0x000fe20000000000 */
[----:B------:R-:W-:-:S04]  /*70a0*/  ISETP.GE.AND P3, PT, R10, R101, PT ;  /* 0x000000650a00720c */ /* 0x000fc80003f66270 */
[----:B--2---:R-:W-:Y:S01]  /*70b0*/  FSEL R47, R47, -INF , !P3 ;  /* 0xff8000002f2f7808 */ /* 0x004fe20005800000 */
[----:B------:R-:W2:Y:S01]  /*70c0*/  MUFU.TANH R9, R9 ;  /* 0x0000000900097308 */ /* 0x000ea20000002400 */
[----:B------:R-:W-:Y:S02]  /*70d0*/  ISETP.GT.AND P3, PT, R148, R145, PT ;  /* 0x000000919400720c */ /* 0x000fe40003f64270 */
[----:B-1----:R-:W-:Y:S02]  /*70e0*/  FSEL R54, R54, -INF , !P1 ;  /* 0xff80000036367808 */ /* 0x002fe40004800000 */
[----:B------:R-:W-:Y:S01]  /*70f0*/  ISETP.GE.AND P1, PT, R10, R87, PT ;  /* 0x000000570a00720c */ /* 0x000fe20003f26270 */
[----:B------:R-:W-:Y:S01]  /*7100*/  VIADD R10, R8, 0x79 ;  /* 0x00000079080a7836 */ /* 0x000fe20000000000 */
[----:B------:R-:W-:Y:S01]  /*7110*/  ISETP.GE.AND P5, PT, R14, R101, PT ;  /* 0x000000650e00720c */ /* 0x000fe20003fa6270 */
[----:B------:R-:W1:Y:S01]  /*7120*/  MUFU.TANH R48, R11 ;  /* 0x0000000b00307308 */ /* 0x000e620000002400 */
[----:B---3--:R-:W-:-:S02]  /*7130*/  FSEL R62, R62, -INF , !P2 ;  /* 0xff8000003e3e7808 */ /* 0x008fc40005000000 */
[----:B------:R-:W-:-:S05]  /*7140*/  ISETP.GE.AND P2, PT, R14, R87, PT ;  /* 0x000000570e00720c */ /* 0x000fca0003f46270 */
[----:B------:R-:W3:Y:S01]  /*7150*/  MUFU.TANH R55, R5 ;  /* 0x0000000500377308 */ /* 0x000ee20000002400 */
[----:B--2---:R-:W-:Y:S02]  /*7160*/  FSEL R63, R9, -INF , !P5 ;  /* 0xff800000093f7808 */ /* 0x004fe40006800000 */
[----:B------:R-:W-:-:S05]  /*7170*/  ISETP.GE.AND P5, PT, R8, R101, PT ;  /* 0x000000650800720c */ /* 0x000fca0003fa6270 */
[----:B------:R-:W2:Y:S01]  /*7180*/  MUFU.TANH R42, R7 ;  /* 0x00000007002a7308 */ /* 0x000ea20000002400 */
[----:B-1----:R-:W-:Y:S01]  /*7190*/  FSEL R48, R48, -INF , !P2 ;  /* 0xff80000030307808 */ /* 0x002fe20005000000 */
[----:B------:R-:W-:Y:S01]  /*71a0*/  BAR.SYNC.DEFER_BLOCKING 0x0 ;  /* 0x0000000000007b1d */ /* 0x000fe20000010000 */
[----:B------:R-:W-:-:S04]  /*71b0*/  ISETP.GE.AND P2, PT, R8, R87, PT ;  /* 0x000000570800720c */ /* 0x000fc80003f46270 */
[----:B------:R-:W-:Y:S01]  /*71c0*/  FSEL R102, R102, -INF , !P2 ;  /* 0xff80000066667808 */ /* 0x000fe20005000000 */
[----:B------:R-:W1:Y:S01]  /*71d0*/  MUFU.TANH R92, R92 ;  /* 0x0000005c005c7308 */ /* 0x000e620000002400 */
[----:B---3--:R-:W-:Y:S02]  /*71e0*/  FSEL R55, R55, -INF , !P4 ;  /* 0xff80000037377808 */ /* 0x008fe40006000000 */
[----:B------:R-:W-:-:S05]  /*71f0*/  ISETP.GE.AND P4, PT, R10, R101, PT ;  /* 0x000000650a00720c */ /* 0x000fca0003f86270 */
[----:B------:R-:W3:Y:S01]  /*7200*/  MUFU.TANH R38, R38 ;  /* 0x0000002600267308 */ /* 0x000ee20000002400 */
[----:B--2---:R-:W-:Y:S02]  /*7210*/  FSEL R42, R42, -INF , !P0 ;  /* 0xff8000002a2a7808 */ /* 0x004fe40004000000 */
[----:B------:R-:W-:-:S05]  /*7220*/  ISETP.GE.AND P0, PT, R10, R87, PT ;  /* 0x000000570a00720c */ /* 0x000fca0003f06270 */
[----:B------:R-:W2:Y:S01]  /*7230*/  MUFU.TANH R39, R39 ;  /* 0x0000002700277308 */ /* 0x000ea20000002400 */
[----:B-1----:R-:W-:-:S07]  /*7240*/  FSEL R5, R92, -INF , !P5 ;  /* 0xff8000005c057808 */ /* 0x002fce0006800000 */
[----:B------:R-:W1:Y:S01]  /*7250*/  MUFU.TANH R35, R35 ;  /* 0x0000002300237308 */ /* 0x000e620000002400 */
[----:B---3--:R-:W-:Y:S02]  /*7260*/  FSEL R38, R38, -INF , !P1 ;  /* 0xff80000026267808 */ /* 0x008fe40004800000 */
[----:B--2---:R-:W-:Y:S02]  /*7270*/  FSEL R39, R39, -INF , !P4 ;  /* 0xff80000027277808 */ /* 0x004fe40006000000 */
[----:B-1----:R-:W-:Y:S01]  /*7280*/  FSEL R35, R35, -INF , !P0 ;  /* 0xff80000023237808 */ /* 0x002fe20004000000 */
        /* <DEDUP_REMOVED lines=10> */
[----:B-1----:R-:W-:Y:S01]  /*7330*/  IADD3 R7, RZ, -R13, RZ ;  /* 0x8000000dff077210 */ /* 0x002fe20007ffe0ff */
[----:B------:R-:W-:-:S04]  /*7340*/  VIADD R11, R33, 0xffffff80 ;  /* 0xffffff80210b7836 */ /* 0x000fc80000000000 */
[----:B------:R-:W-:-:S04]  /*7350*/  IMAD R7, R7, R9, RZ ;  /* 0x0000000907077224 */ /* 0x000fc800078e02ff */
[----:B------:R-:W-:Y:S01]  /*7360*/  IMAD.HI.U32 R8, R13, R7, R12 ;  /* 0x000000070d087227 */ /* 0x000fe200078e000c */
[----:B------:R-:W-:Y:S02]  /*7370*/  IABS R7, R33 ;  /* 0x0000002100077213 */ /* 0x000fe40000000000 */
[----:B------:R-:W-:-:S03]  /*7380*/  LOP3.LUT R33, R33, R10, RZ, 0x3c, !PT ;  /* 0x0000000a21217212 */ /* 0x000fc600078e3cff */
[----:B------:R-:W-:Y:S01]  /*7390*/  IMAD.HI.U32 R13, R8, R7, RZ ;  /* 0x00000007080d7227 */ /* 0x000fe200078e00ff */
[----:B------:R-:W-:-:S04]  /*73a0*/  ISETP.GE.AND P2, PT, R33, RZ, PT ;  /* 0x000000ff2100720c */ /* 0x000fc80003f46270 */
[----:B------:R-:W-:-:S05]  /*73b0*/  IADD3 R12, -R13, RZ, RZ ;  /* 0x000000ff0d0c7210 */ /* 0x000fca0007ffe1ff */
[----:B------:R-:W-:Y:S01]  /*73c0*/  IMAD R12, R9, R12, R7 ;  /* 0x0000000c090c7224 */ /* 0x000fe200078e0207 */
[----:B------:R-:W-:Y:S02]  /*73d0*/  IABS R7, R11 ;  /* 0x0000000b00077213 */ /* 0x000fe40000000000 */
[----:B------:R-:W-:Y:S02]  /*73e0*/  LOP3.LUT R11, R11, R10, RZ, 0x3c, !PT ;  /* 0x0000000a0b0b7212 */ /* 0x000fe400078e3cff */
[----:B------:R-:W-:Y:S01]  /*73f0*/  ISETP.GT.U32.AND P0, PT, R9, R12, PT ;  /* 0x0000000c0900720c */ /* 0x000fe20003f04070 */
[----:B------:R-:W-:-:S12]  /*7400*/  IMAD.HI.U32 R8, R8, R7, RZ ;  /* 0x0000000708087227 */ /* 0x000fd800078e00ff */
[-C--:B------:R-:W-:Y:S01]  /*7410*/  @!P0 IADD3 R12, R12, -R9.reuse, RZ ;  /* 0x800000090c0c8210 */ /* 0x080fe20007ffe0ff */
[----:B------:R-:W-:Y:S01]  /*7420*/  @!P0 VIADD R13, R13, 0x1 ;  /* 0x000000010d0d8836 */ /* 0x000fe20000000000 */
[----:B------:R-:W-:Y:S02]  /*7430*/  ISETP.GE.AND P0, PT, R11, RZ, PT ;  /* 0x000000ff0b00720c */ /* 0x000fe40003f06270 */
[----:B------:R-:W-:Y:S01]  /*7440*/  ISETP.GE.U32.AND P5, PT, R12, R9, PT ;  /* 0x000000090c00720c */ /* 0x000fe20003fa6070 */
[----:B------:R-:W-:Y:S01]  /*7450*/  IMAD.MOV R12, RZ, RZ, -R8 ;  /* 0x000000ffff0c7224 */ /* 0x000fe200078e0a08 */
[----:B------:R-:W-:-:S03]  /*7460*/  LOP3.LUT R11, RZ, R10, RZ, 0x33, !PT ;  /* 0x0000000aff0b7212 */ /* 0x000fc600078e33ff */
[----:B------:R-:W-:-:S05]  /*7470*/  IMAD R12, R9, R12, R7 ;  /* 0x0000000c090c7224 */ /* 0x000fca00078e0207 */
[----:B------:R-:W-:-:S03]  /*7480*/  ISETP.GT.U32.AND P1, PT, R9, R12, PT ;  /* 0x0000000c0900720c */ /* 0x000fc60003f24070 */
[----:B------:R-:W-:-:S04]  /*7490*/  @P5 VIADD R13, R13, 0x1 ;  /* 0x000000010d0d5836 */ /* 0x000fc80000000000 */
[----:B------:R-:W-:-:S06]  /*74a0*/  @!P2 IMAD.MOV R13, RZ, RZ, -R13 ;  /* 0x000000ffff0da224 */ /* 0x000fcc00078e0a0d */
[-C--:B------:R-:W-:Y:S02]  /*74b0*/  @!P1 IADD3 R12, R12, -R9.reuse, RZ ;  /* 0x800000090c0c9210 */ /* 0x080fe40007ffe0ff */
[----:B------:R-:W-:Y:S02]  /*74c0*/  @!P1 IADD3 R8, R8, 0x1, RZ ;  /* 0x0000000108089810 */ /* 0x000fe40007ffe0ff */
[----:B------:R-:W-:Y:S02]  /*74d0*/  ISETP.GE.U32.AND P4, PT, R12, R9, PT ;  /* 0x000000090c00720c */ /* 0x000fe40003f86070 */
[----:B------:R-:W-:-:S04]  /*74e0*/  ISETP.NE.AND P1, PT, R10, RZ, PT ;  /* 0x000000ff0a00720c */ /* 0x000fc80003f25270 */
[----:B------:R-:W-:-:S05]  /*74f0*/  SEL R7, R11, R13, !P1 ;  /* 0x0000000d0b077207 */ /* 0x000fca0004800000 */
[----:B------:R-:W-:Y:S02]  /*7500*/  IMAD.WIDE R16, R7, 0x4, R152 ;  /* 0x0000000407107825 */ /* 0x000fe400078e0298 */
[----:B------:R-:W-:-:S03]  /*7510*/  @P4 IADD3 R8, R8, 0x1, RZ ;  /* 0x0000000108084810 */ /* 0x000fc60007ffe0ff */
[----:B------:R-:W2:Y:S01]  /*7520*/  LDG.E R9, desc[UR14][R16.64] ;  /* 0x0000000e10097981 */ /* 0x000ea2000c1e1900 */
[----:B------:R-:W-:-:S04]  /*7530*/  @!P0 IADD3 R8, -R8, RZ, RZ ;  /* 0x000000ff08088210 */ /* 0x000fc80007ffe1ff */
[----:B------:R-:W-:-:S05]  /*7540*/  SEL R11, R11, R8, !P1 ;  /* 0x000000080b0b7207 */ /* 0x000fca0004800000 */
[----:B------:R-:W-:-:S05]  /*7550*/  IMAD.WIDE R14, R11, 0x4, R152 ;  /* 0x000000040b0e7825 */ /* 0x000fca00078e0298 */
[----:B------:R-:W2:Y:S01]  /*7560*/  LDG.E R8, desc[UR14][R14.64] ;  /* 0x0000000e0e087981 */ /* 0x000ea2000c1e1900 */
[----:B------:R-:W-:-:S04]  /*7570*/  IMAD.IADD R7, R7, 0x1, -R11 ;  /* 0x0000000107077824 */ /* 0x000fc800078e0a0b */
[----:B------:R-:W-:-:S05]  /*7580*/  IMAD R7, R7, R10, -0x80 ;  /* 0xffffff8007077424 */ /* 0x000fca00078e020a */
[----:B------:R-:W-:Y:S01]  /*7590*/  SHF.R.S32.HI R11, RZ, 0x1f, R7 ;  /* 0x0000001fff0b7819 */ /* 0x000fe20000011407 */
[----:B------:R-:W-:-:S04]  /*75a0*/  IMAD.WIDE.U32 R12, R7, R84, RZ ;  /* 0x00000054070c7225 */ /* 0x000fc800078e00ff */
[----:B------:R-:W-:-:S04]  /*75b0*/  IMAD R10, R11, R84, RZ ;  /* 0x000000540b0a7224 */ /* 0x000fc800078e02ff */
[----:B------:R-:W-:-:S04]  /*75c0*/  IMAD R10, R7, R85, R10 ;  /* 0x00000055070a7224 */ /* 0x000fc800078e020a */
[----:B------:R-:W-:Y:S01]  /*75d0*/  IMAD.IADD R11, R13, 0x1, R10 ;  /* 0x000000010d0b7824 */ /* 0x000fe200078e020a */
[----:B------:R-:W-:Y:S02]  /*75e0*/  MOV R10, R12 ;  /* 0x0000000c000a7202 */ /* 0x000fe40000000f00 */
[----:B--2---:R-:W-:-:S04]  /*75f0*/  IADD3 R8, -R9, R8, RZ ;  /* 0x0000000809087210 */ /* 0x004fc80007ffe1ff */
[----:B------:R-:W-:-:S05]  /*7600*/  SHF.R.S32.HI R7, RZ, 0x1f, R8 ;  /* 0x0000001fff077819 */ /* 0x000fca0000011408 */
[----:B------:R-:W-:-:S04]  /*7610*/  IMAD R7, R7, UR4, RZ ;  /* 0x0000000407077c24 */ /* 0x000fc8000f8e02ff */
[C---:B------:R-:W-:Y:S02]  /*7620*/  IMAD R7, R8.reuse, UR5, R7 ;  /* 0x0000000508077c24 */ /* 0x040fe4000f8e0207 */
[----:B------:R-:W-:-:S04]  /*7630*/  IMAD.WIDE.U32 R8, R8, UR4, R10 ;  /* 0x0000000408087c25 */ /* 0x000fc8000f8e000a */
[----:B------:R-:W-:Y:S01]  /*7640*/  IMAD.IADD R7, R9, 0x1, R7 ;  /* 0x0000000109077824 */ /* 0x000fe200078e0207 */
[----:B------:R-:W-:Y:S06]  /*7650*/  BRA `(.L_x_4843) ;  /* 0x0000000000087947 */ /* 0x000fec0003800000 */
.L_x_4842:
[----:B------:R-:W-:-:S04]  /*7660*/  LEA R8, -R84, RZ, 0x7 ;  /* 0x000000ff54087211 */ /* 0x000fc800078e39ff */
[----:B------:R-:W-:-:S07]  /*7670*/  SHF.R.S32.HI R7, RZ, 0x1f, R8 ;  /* 0x0000001fff077819 */ /* 0x000fce0000011408 */
.L_x_4843:
[----:B------:R-:W-:-:S05]  /*7680*/  IADD3 R3, P0, R3, R8, RZ ;  /* 0x0000000803037210 */ /* 0x000fca0007f1e0ff */
[----:B------:R-:W-:Y:S01]  /*7690*/  IMAD.X R100, R100, 0x1, R7, P0 ;  /* 0x0000000164647824 */ /* 0x000fe200000e0607 */
[C---:B------:R-:W-:Y:S01]  /*76a0*/  LEA R154, P0, R3.reuse, R96, 0x1 ;  /* 0x00000060039a7211 */ /* 0x040fe200078008ff */
[C---:B------:R-:W-:Y:S01]  /*76b0*/  IMAD.SHL.U32 R7, R84.reuse, 0x40, RZ ;  /* 0x0000004054077824 */ /* 0x040fe200078e00ff */
[----:B------:R-:W-:Y:S02]  /*76c0*/  SHF.L.U64.HI R84, R84, 0x6, R85 ;  /* 0x0000000654547819 */ /* 0x000fe40000010255 */
[----:B------:R-:W-:Y:S02]  /*76d0*/  LEA.HI.X R155, R3, R97, R100, 0x1, P0 ;  /* 0x00000061039b7211 */ /* 0x000fe400000f0c64 */
[----:B------:R-:W-:-:S03]  /*76e0*/  IADD3 R8, P0, R154, R7, RZ ;  /* 0x000000079a087210 */ /* 0x000fc60007f1e0ff */
[----:B------:R-:W-:Y:S01]  /*76f0*/  @!PT LDS RZ, [RZ] ;  /* 0x00000000fffff984 */ /* 0x000fe20000000800 */
[----:B------:R-:W-:Y:S01]  /*7700*/  @!PT LDS RZ, [RZ] ;  /* 0x00000000fffff984 */ /* 0x000fe20000000800 */
[----:B------:R-:W-:Y:S01]  /*7710*/  @!PT LDS RZ, [RZ] ;  /* 0x00000000fffff984 */ /* 0x000fe20000000800 */
[----:B------:R1:W-:Y:S02]  /*7720*/  LDGSTS.E.BYPASS.LTC128B.128 [R149+0x1000], desc[UR14][R154.64] ;  /* 0x010000009a957fae */ /* 0x0003e4000b901d4e */
[----:B------:R-:W-:Y:S01]  /*7730*/  IMAD.X R9, R155, 0x1, R84, P0 ;  /* 0x000000019b097824 */ /* 0x000fe200000e0654 */
[----:B------:R-:W-:-:S04]  /*7740*/  IADD3 R10, P0, R8, R7, RZ ;  /* 0x00000007080a7210 */ /* 0x000fc80007f1e0ff */
[----:B------:R1:W-:Y:S01]  /*7750*/  LDGSTS.E.BYPASS.LTC128B.128 [R149+0x1800], desc[UR14][R8.64] ;  /* 0x0180000008957fae */ /* 0x0003e2000b901d4e */
[----:B------:R-:W-:Y:S01]  /*7760*/  IMAD.X R11, R9, 0x1, R84, P0 ;  /* 0x00000001090b7824 */ /* 0x000fe200000e0654 */
[----:B------:R-:W-:-:S04]  /*7770*/  IADD3 R12, P0, R10, R7, RZ ;  /* 0x000000070a0c7210 */ /* 0x000fc80007f1e0ff */
[----:B------:R1:W-:Y:S01]  /*7780*/  LDGSTS.E.BYPASS.LTC128B.128 [R149+0x2000], desc[UR14][R10.64] ;  /* 0x020000000a957fae */ /* 0x0003e2000b901d4e */
[----:B------:R-:W-:-:S05]  /*7790*/  IMAD.X R13, R11, 0x1, R84, P0 ;  /* 0x000000010b0d7824 */ /* 0x000fca00000e0654 */
[----:B------:R1:W-:Y:S04]  /*77a0*/  LDGSTS.E.BYPASS.LTC128B.128 [R149+0x2800], desc[UR14][R12.64] ;  /* 0x028000000c957fae */ /* 0x0003e8000b901d4e */
[----:B------:R-:W0:Y:S02]  /*77b0*/  LDGDEPBAR ;  /* 0x00000000000079af */ /* 0x000e240000000000 */
.L_x_4841:
        /* <DEDUP_REMOVED lines=63> */
[----:B------:R-:W1:Y:S01]  /*7bb0*/  SHFL.BFLY PT, R10, R9, 0x2, 0x1f ;  /* 0x0c401f00090a7f89 */ /* 0x000e6200000e0000 */
        /* <DEDUP_REMOVED lines=8> */
[----:B------:R-:W-:Y:S01]  /*7c40*/  FMUL.FTZ R44, R33, UR6 ;  /* 0x00000006212c7c20 */ /* 0x000fe20008410000 */
[----:B--2---:R-:W-:Y:S02]  /*7c50*/  FMNMX.FTZ R3, R8, R3, !PT ;  /* 0x0000000308037209 */ /* 0x004fe40007810000 */
[----:B------:R-:W1:Y:S02]  /*7c60*/  LDSM.16.MT88.4 R8, [R139+0x3000] ;  /* 0x003000008b08783b */ /* 0x000e640000004200 */
        /* <DEDUP_REMOVED lines=10> */
[----:B------:R-:W-:Y:S01]  /*7d10*/  FSEL R5, R33, RZ, P1 ;  /* 0x000000ff21057208 */ /* 0x000fe20000800000 */
[--C-:B------:R-:W-:Y:S01]  /*7d20*/  FFMA.FTZ R61, R25, UR6, -R44.reuse ;  /* 0x00000006193d7c23 */ /* 0x100fe2000801082c */
[--C-:B------:R-:W-:Y:S01]  /*7d30*/  FFMA.FTZ R115, R115, UR6, -R44.reuse ;  /* 0x0000000673737c23 */ /* 0x100fe2000801082c */
[--C-:B------:R-:W-:Y:S01]  /*7d40*/  FFMA.FTZ R112, R102, UR6, -R37.reuse ;  /* 0x0000000666707c23 */ /* 0x100fe20008010825 */
[----:B------:R-:W-:Y:S01]  /*7d50*/  FFMA.FTZ R106, R6, UR6, -R37 ;  /* 0x00000006066a7c23 */ /* 0x000fe20008010825 */
[----:B------:R-:W-:Y:S01]  /*7d60*/  FADD.FTZ R116, R2, -R5 ;  /* 0x8000000502747221 */ /* 0x000fe20000010000 */
[----:B------:R-:W-:Y:S01]  /*7d70*/  FSEL R5, R3, RZ, P0 ;  /* 0x000000ff03057208 */ /* 0x000fe20000000000 */
[--C-:B------:R-:W-:Y:S01]  /*7d80*/  FFMA.FTZ R111, R20, UR6, -R37.reuse ;  /* 0x00000006146f7c23 */ /* 0x100fe20008010825 */
[----:B------:R-:W-:Y:S01]  /*7d90*/  FFMA.FTZ R2, R4, UR6, -R37 ;  /* 0x0000000604027c23 */ /* 0x000fe20008010825 */
[----:B------:R-:W-:Y:S01]  /*7da0*/  FMUL.FTZ R116, R116, UR6 ;  /* 0x0000000674747c20 */ /* 0x000fe20008410000 */
[----:B------:R-:W2:Y:S01]  /*7db0*/  MUFU.EX2 R109, R109 ;  /* 0x0000006d006d7308 */ /* 0x000ea20000000800 */
[----:B------:R-:W-:Y:S01]  /*7dc0*/  FADD.FTZ R114, R0, -R5 ;  /* 0x8000000500727221 */ /* 0x000fe20000010000 */
[----:B------:R-:W3:Y:S01]  /*7dd0*/  LDSM.16.MT88.4 R20, [R138+0x3000] ;  /* 0x003000008a14783b */ /* 0x000ee20000004200 */
[--C-:B------:R-:W-:Y:S01]  /*7de0*/  FFMA.FTZ R102, R27, UR6, -R44.reuse ;  /* 0x000000061b667c23 */ /* 0x100fe2000801082c */
[--C-:B------:R-:W-:Y:S01]  /*7df0*/  FFMA.FTZ R113, R24, UR6, -R37.reuse ;  /* 0x0000000618717c23 */ /* 0x100fe20008010825 */
[----:B------:R-:W-:Y:S01]  /*7e00*/  FMUL.FTZ R114, R114, UR6 ;  /* 0x0000000672727c20 */ /* 0x000fe20008410000 */
[--C-:B------:R-:W-:Y:S01]  /*7e10*/  FFMA.FTZ R96, R26, UR6, -R37.reuse ;  /* 0x000000061a607c23 */ /* 0x100fe20008010825 */
[--C-:B------:R-:W-:Y:S01]  /*7e20*/  FFMA.FTZ R85, R104, UR6, -R37.reuse ;  /* 0x0000000668557c23 */ /* 0x100fe20008010825 */
[----:B------:R-:W-:Y:S01]  /*7e30*/  MUFU.EX2 R108, R108 ;  /* 0x0000006c006c7308 */ /* 0x000fe20000000800 */
[----:B------:R-:W4:Y:S01]  /*7e40*/  LDSM.16.MT88.4 R24, [R139+0x3400] ;  /* 0x003400008b18783b */ /* 0x000f220000004200 */
        /* <DEDUP_REMOVED lines=19> */
[----:B------:R-:W2:Y:S01]  /*7f80*/  MUFU.EX2 R106, R106 ;  /* 0x0000006a006a7308 */ /* 0x000ea20000000800 */
[----:B-----5:R-:W-:-:S07]  /*7f90*/  F2FP.BF16.F32.PACK_AB R18, R59, R108 ;  /* 0x0000006c3b12723e */ /* 0x020fce00000010ff */
[----:B------:R-:W-:Y:S08]  /*7fa0*/  MUFU.EX2 R111, R111 ;  /* 0x0000006f006f7308 */ /* 0x000ff00000000800 */
[----:B------:R-:W5:Y:S01]  /*7fb0*/  MUFU.EX2 R116, R116 ;  /* 0x0000007400747308 */ /* 0x000f620000000800 */
[----:B--2---:R-:W-:-:S07]  /*7fc0*/  F2FP.BF16.F32.PACK_AB R17, R106, R112 ;  /* 0x000000706a11723e */ /* 0x004fce00000010ff */
[----:B------:R-:W2:Y:S08]  /*7fd0*/  MUFU.EX2 R114, R114 ;  /* 0x0000007200727308 */ /* 0x000eb00000000800 */
[----:B------:R-:W1:Y:S01]  /*7fe0*/  MUFU.EX2 R2, R2 ;  /* 0x0000000200027308 */ /* 0x000e620000000800 */
[-C--:B-----5:R-:W-:Y:S01]  /*7ff0*/  FMUL.FTZ R4, R80, R116.reuse ;  /* 0x0000007450047220 */ /* 0x0a0fe20000410000 */
        /* <DEDUP_REMOVED lines=15> */
[----:B-1----:R-:W-:Y:S01]  /*80f0*/  F2FP.BF16.F32.PACK_AB R19, R2, R111 ;  /* 0x0000006f0213723e */ /* 0x002fe200000010ff */
[-C--:B------:R-:W-:Y:S01]  /*8100*/  FMUL.FTZ R70, R70, R114.reuse ;  /* 0x0000007246467220 */ /* 0x080fe20000410000 */
[-C--:B------:R-:W-:Y:S01]  /*8110*/  FMUL.FTZ R71, R71, R114.reuse ;  /* 0x0000007247477220 */ /* 0x080fe20000410000 */
[----:B------:R-:W-:Y:S01]  /*8120*/  FFMA.FTZ R157, R157, R114, R112 ;  /* 0x000000729d9d7223 */ /* 0x000fe20000010070 */
[----:B------:R-:W-:Y:S01]  /*8130*/  FFMA.FTZ R116, R158, R116, R119 ;  /* 0x000000749e747223 */ /* 0x000fe20000010077 */
[----:B------:R-:W-:-:S02]  /*8140*/  FFMA.FTZ R158, R39, UR6, -R44 ;  /* 0x00000006279e7c23 */ /* 0x000fc4000801082c */
        /* <DEDUP_REMOVED lines=9> */
[C---:B---3--:R-:W-:Y:S01]  /*81e0*/  HMMA.16816.F32.BF16 R12, R16.reuse, R20, R12 ;  /* 0x00000014100c723c */ /* 0x048fe2000004180c */
[----:B------:R-:W-:Y:S01]  /*81f0*/  FADD.FTZ R2, R2, R111 ;  /* 0x0000006f02027221 */ /* 0x000fe20000010000 */
[----:B------:R-:W-:Y:S01]  /*8200*/  FADD.FTZ R108, R59, R108 ;  /* 0x0000006c3b6c7221 */ /* 0x000fe20000010000 */
[----:B------:R-:W-:Y:S02]  /*8210*/  FFMA.FTZ R59, R38, UR6, -R37 ;  /* 0x00000006263b7c23 */ /* 0x000fe40008010825 */
[----:B------:R-:W-:Y:S01]  /*8220*/  MUFU.EX2 R113, R113 ;  /* 0x0000007100717308 */ /* 0x000fe20000000800 */
[----:B------:R-:W-:Y:S01]  /*8230*/  HMMA.16816.F32.BF16 R16, R16, R22, R68 ;  /* 0x000000161010723c */ /* 0x000fe20000041844 */
[----:B--2---:R-:W-:Y:S01]  /*8240*/  F2FP.BF16.F32.PACK_AB R20, R102, R115 ;  /* 0x000000736614723e */ /* 0x004fe200000010ff */
[----:B------:R-:W-:-:S04]  /*8250*/  FADD.FTZ R115, R115, R108 ;  /* 0x0000006c73737221 */ /* 0x000fc80000010000 */
[----:B------:R-:W-:Y:S01]  /*8260*/  FADD.FTZ R115, R102, R115 ;  /* 0x0000007366737221 */ /* 0x000fe20000010000 */
[----:B------:R-:W2:Y:S01]  /*8270*/  MUFU.EX2 R96, R96 ;  /* 0x0000006000607308 */ /* 0x000ea20000000800 */
[----:B-1----:R-:W-:Y:S02]  /*8280*/  F2FP.BF16.F32.PACK_AB R22, R61, R92 ;  /* 0x0000005c3d16723e */ /* 0x002fe400000010ff */
[----:B------:R-:W-:-:S04]  /*8290*/  FADD.FTZ R92, R92, R115 ;  /* 0x000000735c5c7221 */ /* 0x000fc80000010000 */
[----:B------:R-:W-:Y:S01]  /*82a0*/  FADD.FTZ R61, R61, R92 ;  /* 0x0000005c3d3d7221 */ /* 0x000fe20000010000 */
        /* <DEDUP_REMOVED lines=23> */
[----:B------:R-:W-:Y:S08]  /*8420*/  MUFU.EX2 R97, R97 ;  /* 0x0000006100617308 */ /* 0x000ff00000000800 */
[----:B------:R-:W3:Y:S01]  /*8430*/  MUFU.EX2 R84, R84 ;  /* 0x0000005400547308 */ /* 0x000ee20000000800 */
[----:B--2---:R-:W-:Y:S01]  /*8440*/  F2FP.BF16.F32.PACK_AB R29, R94, R107 ;  /* 0x0000006b5e1d723e */ /* 0x004fe200000010ff */
[----:B------:R-:W-:Y:S01]  /*8450*/  FADD.FTZ R107, R107, R0 ;  /* 0x000000006b6b7221 */ /* 0x000fe20000010000 */
[----:B------:R-:W-:Y:S01]  /*8460*/  FFMA.FTZ R0, R34, UR6, -R37 ;  /* 0x0000000622007c23 */ /* 0x000fe20008010825 */
[----:B-1----:R-:W-:Y:S02]  /*8470*/  HMMA.16816.F32.BF16 R12, R20, R24, R12 ;  /* 0x00000018140c723c */ /* 0x002fe4000004180c */
[----:B------:R-:W-:-:S02]  /*8480*/  FADD.FTZ R94, R94, R107 ;  /* 0x0000006b5e5e7221 */ /* 0x000fc40000010000 */
[----:B------:R-:W-:Y:S02]  /*8490*/  MUFU.EX2 R93, R93 ;  /* 0x0000005d005d7308 */ /* 0x000fe40000000800 */
[----:B------:R-:W-:Y:S01]  /*84a0*/  HMMA.16816.F32.BF16 R16, R20, R26, R16 ;  /* 0x0000001a1410723c */ /* 0x000fe20000041810 */
[----:B------:R-:W1:Y:S05]  /*84b0*/  LDSM.16.MT88.4 R20, [R138+0x3800] ;  /* 0x003800008a14783b */ /* 0x000e6a0000004200 */
        /* <DEDUP_REMOVED lines=18> */
[----:B------:R-:W-:Y:S01]  /*85e0*/  MUFU.EX2 R21, R21 ;  /* 0x0000001500157308 */ /* 0x000fe20000000800 */
[--C-:B------:R-:W-:Y:S01]  /*85f0*/  FFMA.FTZ R25, R99, UR6, -R44.reuse ;  /* 0x0000000663197c23 */ /* 0x100fe2000801082c */
[----:B------:R-:W-:Y:S01]  /*8600*/  FFMA.FTZ R53, R62, UR6, -R37 ;  /* 0x000000063e357c23 */ /* 0x000fe20008010825 */
[----:B------:R-:W-:-:S02]  /*8610*/  FFMA.FTZ R24, R63, UR6, -R44 ;  /* 0x000000063f187c23 */ /* 0x000fc4000801082c */
[----:B------:R-:W-:Y:S01]  /*8620*/  HMMA.16816.F32.BF16 R16, R28, R22, R16 ;  /* 0x000000161c10723c */ /* 0x000fe20000041810 */
[--C-:B------:R-:W-:Y:S01]  /*8630*/  FFMA.FTZ R26, R103, UR6, -R44.reuse ;  /* 0x00000006671a7c23 */ /* 0x100fe2000801082c */
[----:B------:R-:W-:Y:S01]  /*8640*/  FFMA.FTZ R27, R88, UR6, -R37 ;  /* 0x00000006581b7c23 */ /* 0x000fe20008010825 */
[----:B------:R-:W-:Y:S01]  /*8650*/  MUFU.EX2 R95, R95 ;  /* 0x0000005f005f7308 */ /* 0x000fe20000000800 */
[----:B------:R-:W-:-:S03]  /*8660*/  FFMA.FTZ R88, R91, UR6, -R44 ;  /* 0x000000065b587c23 */ /* 0x000fc6000801082c */
        /* <DEDUP_REMOVED lines=11> */
[----:B------:R-:W-:Y:S01]  /*8720*/  FFMA.FTZ R29, R67, UR6, -R44 ;  /* 0x00000006431d7c23 */ /* 0x000fe2000801082c */
[----:B------:R-:W2:Y:S01]  /*8730*/  MUFU.EX2 R22, R22 ;  /* 0x0000001600167308 */ /* 0x000ea20000000800 */
[--C-:B------:R-:W-:Y:S01]  /*8740*/  FFMA.FTZ R55, R54, UR6, -R37.reuse ;  /* 0x0000000636377c23 */ /* 0x100fe20008010825 */
        /* <DEDUP_REMOVED lines=25> */
[----:B------:R-:W5:Y:S01]  /*88e0*/  MUFU.EX2 R53, R53 ;  /* 0x0000003500357308 */ /* 0x000f620000000800 */
[C---:B-1----:R-:W-:Y:S01]  /*88f0*/  HMMA.16816.F32.BF16 R72, R68.reuse, R4, R12 ;  /* 0x000000044448723c */ /* 0x042fe2000004180c */
[----:B------:R-:W1:Y:S06]  /*8900*/  LDSM.16.MT88.4 R12, [R139+0x4000] ;  /* 0x004000008b0c783b */ /* 0x000e6c0000004200 */
[----:B------:R-:W-:Y:S01]  /*8910*/  MUFU.EX2 R66, R66 ;  /* 0x0000004200427308 */ /* 0x000fe20000000800 */
[----:B------:R-:W-:Y:S01]  /*8920*/  HMMA.16816.F32.BF16 R68, R68, R6, R16 ;  /* 0x000000064444723c */ /* 0x000fe20000041810 */
[----:B--2---:R-:W-:-:S02]  /*8930*/  F2FP.BF16.F32.PACK_AB R4, R25, R64 ;  /* 0x000000401904723e */ /* 0x004fc400000010ff */
[----:B----4-:R-:W-:-:S04]  /*8940*/  F2FP.BF16.F32.PACK_AB R5, R58, R51 ;  /* 0x000000333a05723e */ /* 0x010fc800000010ff */
[----:B------:R-:W2:Y:S01]  /*8950*/  MUFU.EX2 R45, R45 ;  /* 0x0000002d002d7308 */ /* 0x000ea20000000800 */
[----:B------:R-:W-:Y:S01]  /*8960*/  FADD.FTZ R51, R51, R30 ;  /* 0x0000001e33337221 */ /* 0x000fe20000010000 */
[--C-:B------:R-:W-:Y:S01]  /*8970*/  FFMA.FTZ R16, R43, UR6, -R44.reuse ;  /* 0x000000062b107c23 */ /* 0x100fe2000801082c */
[----:B------:R-:W-:Y:S01]  /*8980*/  F2FP.BF16.F32.PACK_AB R6, R88, R31 ;  /* 0x0000001f5806723e */ /* 0x000fe200000010ff */
[----:B------:R-:W-:Y:S01]  /*8990*/  FFMA.FTZ R43, R47, UR6, -R44 ;  /* 0x000000062f2b7c23 */ /* 0x000fe2000801082c */
[----:B-----5:R-:W-:Y:S01]  /*89a0*/  F2FP.BF16.F32.PACK_AB R7, R53, R56 ;  /* 0x000000383507723e */ /* 0x020fe200000010ff */
[--C-:B------:R-:W-:Y:S02]  /*89b0*/  FFMA.FTZ R47, R50, UR6, -R37.reuse ;  /* 0x00000006322f7c23 */ /* 0x100fe40008010825 */
[----:B------:R4:W-:Y:S01]  /*89c0*/  MUFU.EX2 R2, R16 ;  /* 0x0000001000027308 */ /* 0x0009e20000000800 */
[----:B------:R-:W-:Y:S01]  /*89d0*/  FFMA.FTZ R50, R52, UR6, -R37 ;  /* 0x0000000634327c23 */ /* 0x000fe20008010825 */
[----:B------:R-:W-:-:S02]  /*89e0*/  FADD.FTZ R51, R58, R51 ;  /* 0x000000333a337221 */ /* 0x000fc40000010000 */
[C---:B---3--:R-:W-:Y:S02]  /*89f0*/  HMMA.16816.F32.BF16 R72, R4.reuse, R8, R72 ;  /* 0x000000080448723c */ /* 0x048fe40000041848 */
[----:B------:R-:W-:Y:S02]  /*8a00*/  FADD.FTZ R56, R56, R51 ;  /* 0x0000003338387221 */ /* 0x000fe40000010000 */
[----:B------:R-:W-:Y:S02]  /*8a10*/  MUFU.EX2 R28, R28 ;  /* 0x0000001c001c7308 */ /* 0x000fe40000000800 */
[----:B------:R-:W-:Y:S01]  /*8a20*/  FADD.FTZ R56, R53, R56 ;  /* 0x0000003835387221 */ /* 0x000fe20000010000 */
[C---:B------:R-:W-:Y:S01]  /*8a30*/  HMMA.16816.F32.BF16 R68, R4.reuse, R10, R68 ;  /* 0x0000000a0444723c */ /* 0x040fe20000041844 */
[----:B------:R-:W-:Y:S04]  /*8a40*/  LDSM.16.MT88.4 R8, [R139+0x4800] ;  /* 0x004800008b08783b */ /* 0x000fe80000004200 */
[----:B------:R-:W3:Y:S01]  /*8a50*/  MUFU.EX2 R29, R29 ;  /* 0x0000001d001d7308 */ /* 0x000ee20000000800 */
[----:B----4-:R-:W4:Y:S01]  /*8a60*/  LDSM.16.MT88.4 R16, [R139+0x4400] ;  /* 0x004400008b10783b */ /* 0x010f220000004200 */
[C---:B-1----:R-:W-:Y:S06]  /*8a70*/  HMMA.16816.F32.BF16 R80, R4.reuse, R12, R80 ;  /* 0x0000000c0450723c */ /* 0x042fec0000041850 */
[----:B------:R-:W-:Y:S01]  /*8a80*/  MUFU.EX2 R47, R47 ;  /* 0x0000002f002f7308 */ /* 0x000fe20000000800 */
[----:B------:R-:W-:Y:S01]  /*8a90*/  HMMA.16816.F32.BF16 R76, R4, R14, R76 ;  /* 0x0000000e044c723c */ /* 0x000fe2000004184c */
[----:B------:R-:W1:Y:S06]  /*8aa0*/  LDSM.16.MT88.4 R12, [R138+0x4400] ;  /* 0x004400008a0c783b */ /* 0x000e6c0000004200 */
[----:B------:R-:W5:Y:S01]  /*8ab0*/  MUFU.EX2 R50, R50 ;  /* 0x0000003200327308 */ /* 0x000f620000000800 */
[----:B--2---:R-:W-:-:S02]  /*8ac0*/  F2FP.BF16.F32.PACK_AB R4, R45, R66 ;  /* 0x000000422d04723e */ /* 0x004fc400000010ff */
[----:B---3--:R-:W-:-:S05]  /*8ad0*/  F2FP.BF16.F32.PACK_AB R6, R29, R28 ;  /* 0x0000001c1d06723e */ /* 0x008fca00000010ff */
[----:B------:R-:W2:Y:S08]  /*8ae0*/  MUFU.EX2 R55, R55 ;  /* 0x0000003700377308 */ /* 0x000eb00000000800 */
[----:B------:R-:W-:Y:S01]  /*8af0*/  MUFU.EX2 R23, R23 ;  /* 0x0000001700177308 */ /* 0x000fe20000000800 */
[----:B-----5:R-:W-:-:S07]  /*8b00*/  F2FP.BF16.F32.PACK_AB R5, R50, R47 ;  /* 0x0000002f3205723e */ /* 0x020fce00000010ff */
[----:B------:R-:W3:Y:S01]  /*8b10*/  MUFU.EX2 R24, R24 ;  /* 0x0000001800187308 */ /* 0x000ee20000000800 */
[----:B--2---:R-:W-:-:S07]  /*8b20*/  F2FP.BF16.F32.PACK_AB R7, R55, R46 ;  /* 0x0000002e3707723e */ /* 0x004fce00000010ff */
[----:B------:R-:W-:Y:S01]  /*8b30*/  MUFU.EX2 R20, R20 ;  /* 0x0000001400147308 */ /* 0x000fe20000000800 */
[C---:B----4-:R-:W-:Y:S06]  /*8b40*/  HMMA.16816.F32.BF16 R80, R4.reuse, R16, R80 ;  /* 0x000000100450723c */ /* 0x050fec0000041850 */
[C---:B------:R-:W-:Y:S01]  /*8b50*/  HMMA.16816.F32.BF16 R76, R4.reuse, R18, R76 ;  /* 0x00000012044c723c */ /* 0x040fe2000004184c */
[----:B------:R-:W2:Y:S01]  /*8b60*/  MUFU.EX2 R49, R49 ;  /* 0x0000003100317308 */ /* 0x000ea20000000800 */
[----:B------:R-:W4:Y:S04]  /*8b70*/  LDSM.16.MT88.4 R16, [R138+0x4800] ;  /* 0x004800008a10783b */ /* 0x000f280000004200 */
[C---:B-1----:R-:W-:Y:S03]  /*8b80*/  HMMA.16816.F32.BF16 R72, R4.reuse, R12, R72 ;  /* 0x0000000c0448723c */ /* 0x042fe60000041848 */
[----:B------:R-:W-:Y:S03]  /*8b90*/  MUFU.EX2 R57, R57 ;  /* 0x0000003900397308 */ /* 0x000fe60000000800 */
[----:B------:R-:W-:Y:S01]  /*8ba0*/  HMMA.16816.F32.BF16 R68, R4, R14, R68 ;  /* 0x0000000e0444723c */ /* 0x000fe20000041844 */
[----:B------:R-:W1:Y:S04]  /*8bb0*/  LDSM.16.MT88.4 R12, [R139+0x4c00] ;  /* 0x004c00008b0c783b */ /* 0x000e680000004200 */
[----:B------:R-:W5:Y:S02]  /*8bc0*/  MUFU.EX2 R40, R40 ;  /* 0x0000002800287308 */ /* 0x000f640000000800 */
[----:B---3--:R-:W-:-:S02]  /*8bd0*/  F2FP.BF16.F32.PACK_AB R4, R24, R23 ;  /* 0x000000171804723e */ /* 0x008fc400000010ff */
[----:B--2---:R-:W-:Y:S02]  /*8be0*/  F2FP.BF16.F32.PACK_AB R6, R49, R20 ;  /* 0x000000143106723e */ /* 0x004fe400000010ff */
[----:B------:R-:W-:Y:S02]  /*8bf0*/  F2FP.BF16.F32.PACK_AB R7, R39, R36 ;  /* 0x000000242707723e */ /* 0x000fe400000010ff */
[----:B------:R-:W2:Y:S08]  /*8c00*/  MUFU.EX2 R43, R43 ;  /* 0x0000002b002b7308 */ /* 0x000eb00000000800 */
[----:B------:R-:W-:Y:S01]  /*8c10*/  MUFU.EX2 R0, R0 ;  /* 0x0000000000007308 */ /* 0x000fe20000000800 */
[----:B-----5:R-:W-:-:S07]  /*8c20*/  F2FP.BF16.F32.PACK_AB R5, R40, R57 ;  /* 0x000000392805723e */ /* 0x020fce00000010ff */
[C---:B------:R-:W-:Y:S01]  /*8c30*/  HMMA.16816.F32.BF16 R80, R4.reuse, R8, R80 ;  /* 0x000000080450723c */ /* 0x040fe20000041850 */
[----:B------:R-:W3:Y:S05]  /*8c40*/  MUFU.EX2 R59, R59 ;  /* 0x0000003b003b7308 */ /* 0x000eea0000000800 */
[C---:B------:R-:W-:Y:S01]  /*8c50*/  HMMA.16816.F32.BF16 R76, R4.reuse, R10, R76 ;  /* 0x0000000a044c723c */ /* 0x040fe2000004184c */
[----:B------:R-:W-:Y:S02]  /*8c60*/  FADD.FTZ R9, R21, R26 ;  /* 0x0000001a15097221 */ /* 0x000fe40000010000 */
[----:B------:R-:W-:Y:S02]  /*8c70*/  MUFU.EX2 R21, R32 ;  /* 0x0000002000157308 */ /* 0x000fe40000000800 */
[----:B------:R-:W-:Y:S01]  /*8c80*/  FADD.FTZ R9, R22, R9 ;  /* 0x0000000916097221 */ /* 0x000fe20000010000 */
[----:B------:R-:W-:Y:S01]  /*8c90*/  FFMA.FTZ R22, R35, UR6, -R37 ;  /* 0x0000000623167c23 */ /* 0x000fe20008010825 */
[----:B----4-:R-:W-:Y:S02]  /*8ca0*/  HMMA.16816.F32.BF16 R72, R4, R16, R72 ;  /* 0x000000100448723c */ /* 0x010fe40000041848 */
[----:B------:R-:W-:-:S02]  /*8cb0*/  FADD.FTZ R26, R64, R9 ;  /* 0x00000009401a7221 */ /* 0x000fc40000010000 */
[----:B------:R-:W4:Y:S01]  /*8cc0*/  LDSM.16.MT88.4 R8, [R138+0x4c00] ;  /* 0x004c00008a08783b */ /* 0x000f220000004200 */
[----:B------:R-:W5:Y:S01]  /*8cd0*/  MUFU.EX2 R22, R22 ;  /* 0x0000001600167308 */ /* 0x000f620000000800 */
[----:B------:R-:W-:Y:S01]  /*8ce0*/  FADD.FTZ R26, R25, R26 ;  /* 0x0000001a191a7221 */ /* 0x000fe20000010000 */
[----:B------:R-:W-:Y:S03]  /*8cf0*/  HMMA.16816.F32.BF16 R68, R4, R18, R68 ;  /* 0x000000120444723c */ /* 0x000fe60000041844 */
[----:B------:R-:W-:-:S04]  /*8d00*/  FADD.FTZ R17, R31, R26 ;  /* 0x0000001a1f117221 */ /* 0x000fc80000010000 */
[----:B------:R-:W-:Y:S01]  /*8d10*/  FADD.FTZ R17, R88, R17 ;  /* 0x0000001158117221 */ /* 0x000fe20000010000 */
[----:B--2---:R-:W-:Y:S02]  /*8d20*/  F2FP.BF16.F32.PACK_AB R4, R43, R2 ;  /* 0x000000022b04723e */ /* 0x004fe400000010ff */
[----:B---3--:R-:W-:Y:S01]  /*8d30*/  F2FP.BF16.F32.PACK_AB R5, R59, R0 ;  /* 0x000000003b05723e */ /* 0x008fe200000010ff */
[----:B------:R-:W-:Y:S01]  /*8d40*/  FADD.FTZ R66, R66, R17 ;  /* 0x0000001142427221 */ /* 0x000fe20000010000 */
[----:B------:R-:W-:Y:S01]  /*8d50*/  F2FP.BF16.F32.PACK_AB R6, R158, R41 ;  /* 0x000000299e06723e */ /* 0x000fe200000010ff */
[----:B------:R-:W-:Y:S01]  /*8d60*/  FADD.FTZ R17, R47, R56 ;  /* 0x000000382f117221 */ /* 0x000fe20000010000 */
[----:B-----5:R-:W-:Y:S01]  /*8d70*/  F2FP.BF16.F32.PACK_AB R7, R22, R21 ;  /* 0x000000151607723e */ /* 0x020fe200000010ff */
[----:B------:R-:W-:Y:S02]  /*8d80*/  FADD.FTZ R45, R45, R66 ;  /* 0x000000422d2d7221 */ /* 0x000fe40000010000 */
[----:B------:R-:W-:-:S04]  /*8d90*/  FADD.FTZ R17, R50, R17 ;  /* 0x0000001132117221 */ /* 0x000fc80000010000 */
[----:B------:R-:W-:Y:S01]  /*8da0*/  FADD.FTZ R16, R46, R17 ;  /* 0x000000112e107221 */ /* 0x000fe20000010000 */
[----:B-1----:R-:W-:Y:S03]  /*8db0*/  HMMA.16816.F32.BF16 R80, R4, R12, R80 ;  /* 0x0000000c0450723c */ /* 0x002fe60000041850 */
[----:B------:R-:W-:-:S03]  /*8dc0*/  FADD.FTZ R16, R55, R16 ;  /* 0x0000001037107221 */ /* 0x000fc60000010000 */
[----:B------:R-:W-:Y:S01]  /*8dd0*/  HMMA.16816.F32.BF16 R76, R4, R14, R76 ;  /* 0x0000000e044c723c */ /* 0x000fe2000004184c */
[----:B------:R-:W-:-:S04]  /*8de0*/  FADD.FTZ R12, R28, R45 ;  /* 0x0000002d1c0c7221 */ /* 0x000fc80000010000 */
[----:B------:R-:W-:Y:S02]  /*8df0*/  FADD.FTZ R12, R29, R12 ;  /* 0x0000000c1d0c7221 */ /* 0x000fe40000010000 */
[----:B------:R-:W-:Y:S02]  /*8e00*/  FADD.FTZ R15, R57, R16 ;  /* 0x00000010390f7221 */ /* 0x000fe40000010000 */
[----:B------:R-:W-:Y:S01]  /*8e10*/  FADD.FTZ R13, R23, R12 ;  /* 0x0000000c170d7221 */ /* 0x000fe20000010000 */
[C---:B----4-:R-:W-:Y:S01]  /*8e20*/  HMMA.16816.F32.BF16 R72, R4.reuse, R8, R72 ;  /* 0x000000080448723c */ /* 0x050fe20000041848 */
        /* <DEDUP_REMOVED lines=12> */
[----:B------:R-:W-:Y:S01]  /*8ef0*/  MOV R0, R3 ;  /* 0x0000000300007202 */ /* 0x000fe20000000f00 */
[----:B------:R-:W-:Y:S01]  /*8f00*/  FADD.FTZ R41, R41, R2 ;  /* 0x0000000229297221 */ /* 0x000fe20000010000 */
[----:B------:R-:W-:Y:S01]  /*8f10*/  MOV R2, R33 ;  /* 0x0000002100027202 */ /* 0x000fe20000000f00 */
[----:B------:R-:W-:Y:S02]  /*8f20*/  FADD.FTZ R157, R22, R21 ;  /* 0x00000015169d7221 */ /* 0x000fe40000010000 */
[----:B------:R-:W-:-:S07]  /*8f30*/  FADD.FTZ R158, R158, R41 ;  /* 0x000000299e9e7221 */ /* 0x000fce0000010000 */
.L_x_4838:
        /* <DEDUP_REMOVED lines=14> */
.L_x_4848:
[----:B------:R-:W-:Y:S04]  /*9020*/  DEPBAR.LE SB0, 0x0 ;  /* 0x000080000000791a */ /* 0x000fe80000000000 */
[----:B------:R-:W-:Y:S01]  /*9030*/  BAR.SYNC.DEFER_BLOCKING 0x0 ;  /* 0x0000000000007b1d */ /* 0x000fe20000010000 */
[----:B------:R-:W-:Y:S02]  /*9040*/  IADD3 R148, R148, -0x1, RZ ;  /* 0xffffffff94947810 */ /* 0x000fe40007ffe0ff */
[----:B------:R-:W-:Y:S02]  /*9050*/  MOV R10, R156 ;  /* 0x0000009c000a7202 */ /* 0x000fe40000000f00 */
[----:B------:R-:W-:Y:S01]  /*9060*/  MOV R0, R150 ;  /* 0x0000009600007202 */ /* 0x000fe20000000f00 */
[----:B------:R-:W-:Y:S06]  /*9070*/  @!P6 BRA `(.L_x_4845) ;  /* 0x0000000000f4e947 */ /* 0x000fec0003800000 */
        /* <DEDUP_REMOVED lines=61> */
.L_x_4845:
        /* <DEDUP_REMOVED lines=13> */
[----:B------:R-:W-:Y:S01]  /*9520*/  ISETP.GT.AND P0, PT, R148, R145, PT ;  /* 0x000000919400720c */ /* 0x000fe20003f04270 */
        /* <DEDUP_REMOVED lines=172> */
[----:B------:R-:W2:Y:S01]  /*9ff0*/  MUFU.TANH R165, R165 ;  /* 0x000000a500a57308 */ /* 0x000ea20000002400 */
[----:B-1----:R-:W-:Y:S09]  /*a000*/  FMUL.FTZ R2, R55, UR10 ;  /* 0x0000000a37027c20 */ /* 0x002ff20008410000 */
[----:B------:R1:W1:Y:S01]  /*a010*/  MUFU.TANH R99, R2 ;  /* 0x0000000200637308 */ /* 0x0002620000002400 */
[----:B---3--:R-:W-:Y:S09]  /*a020*/  FMUL.FTZ R0, R66, UR10 ;  /* 0x0000000a42007c20 */ /* 0x008ff20008410000 */
[----:B------:R-:W3:Y:S10]  /*a030*/  MUFU.TANH R164, R164 ;  /* 0x000000a400a47308 */ /* 0x000ef40000002400 */
        /* <DEDUP_REMOVED lines=74> */
.L_x_4847:
        /* <DEDUP_REMOVED lines=16> */
.L_x_4846:
        /* <DEDUP_REMOVED lines=73> */
[C---:B------:R-:W-:Y:S01]  /*aa70*/  FMUL.FTZ R22, R2.reuse, UR4 ;  /* 0x0000000402167c20 */ /* 0x040fe20008410000 */
[----:B------:R-:W-:Y:S01]  /*aa80*/  FADD.FTZ R4, -R2, R87 ;  /* 0x0000005702047221 */ /* 0x000fe20000010100 */
[----:B------:R-:W-:Y:S03]  /*aa90*/  MOV R87, R2 ;  /* 0x0000000200577202 */ /* 0x000fe60000000f00 */
        /* <DEDUP_REMOVED lines=8> */
[----:B------:R-:W-:Y:S01]  /*ab20*/  FSEL R22, R22, RZ, P0 ;  /* 0x000000ff16167208 */ /* 0x000fe20000000000 */
        /* <DEDUP_REMOVED lines=9> */
[----:B------:R-:W3:Y:S01]  /*abc0*/  LDSM.16.MT88.4 R12, [R139+0x3000] ;  /* 0x003000008b0c783b */ /* 0x000ee20000004200 */
[--C-:B------:R-:W-:Y:S01]  /*abd0*/  FFMA.FTZ R59, R35, UR4, -R22.reuse ;  /* 0x00000004233b7c23 */ /* 0x100fe20008010816 */
[--C-:B------:R-:W-:Y:S01]  /*abe0*/  FFMA.FTZ R51, R33, UR4, -R22.reuse ;  /* 0x0000000421337c23 */ /* 0x100fe20008010816 */
[--C-:B------:R-:W-:Y:S01]  /*abf0*/  FFMA.FTZ R48, R39, UR4, -R22.reuse ;  /* 0x0000000427307c23 */ /* 0x100fe20008010816 */
[--C-:B------:R-:W-:Y:S01]  /*ac00*/  FFMA.FTZ R36, R109, UR4, -R22.reuse ;  /* 0x000000046d247c23 */ /* 0x100fe20008010816 */
[--C-:B------:R-:W-:Y:S01]  /*ac10*/  FFMA.FTZ R42, R9, UR4, -R22.reuse ;  /* 0x00000004092a7c23 */ /* 0x100fe20008010816 */
[--C-:B------:R-:W-:Y:S03]  /*ac20*/  FFMA.FTZ R91, R26, UR4, -R22.reuse ;  /* 0x000000041a5b7c23 */ /* 0x100fe60008010816 */
[----:B------:R-:W-:Y:S01]  /*ac30*/  MUFU.EX2 R38, R38 ;  /* 0x0000002600267308 */ /* 0x000fe20000000800 */
[----:B------:R-:W4:Y:S01]  /*ac40*/  LDSM.16.MT88.4 R28, [R138+0x3000] ;  /* 0x003000008a1c783b */ /* 0x000f220000004200 */
[----:B------:R-:W-:Y:S01]  /*ac50*/  FFMA.FTZ R88, R25, UR4, -R22 ;  /* 0x0000000419587c23 */ /* 0x000fe20008010816 */
[--C-:B------:R-:W-:Y:S01]  /*ac60*/  FFMA.FTZ R66, R24, UR4, -R23.reuse ;  /* 0x0000000418427c23 */ /* 0x100fe20008010817 */
[--C-:B------:R-:W-:Y:S01]  /*ac70*/  FFMA.FTZ R41, R10, UR4, -R23.reuse ;  /* 0x000000040a297c23 */ /* 0x100fe20008010817 */
[--C-:B------:R-:W-:Y:S01]  /*ac80*/  FFMA.FTZ R44, R8, UR4, -R23.reuse ;  /* 0x00000004082c7c23 */ /* 0x100fe20008010817 */
[C---:B-1----:R-:W-:Y:S01]  /*ac90*/  FMUL.FTZ R8, R21.reuse, R76 ;  /* 0x0000004c15087220 */ /* 0x042fe20000410000 */
[C---:B------:R-:W-:Y:S03]  /*aca0*/  FMUL.FTZ R9, R21.reuse, R77 ;  /* 0x0000004d15097220 */ /* 0x040fe60000410000 */
[----:B------:R-:W-:Y:S01]  /*acb0*/  MUFU.EX2 R36, R36 ;  /* 0x0000002400247308 */ /* 0x000fe20000000800 */
[----:B--2---:R-:W-:Y:S01]  /*acc0*/  FFMA.FTZ R158, R21, R158, R32 ;  /* 0x0000009e159e7223 */ /* 0x004fe20000010020 */
[--C-:B------:R-:W-:Y:S01]  /*acd0*/  FFMA.FTZ R55, R37, UR4, -R23.reuse ;  /* 0x0000000425377c23 */ /* 0x100fe20008010817 */
[--C-:B------:R-:W-:Y:S01]  /*ace0*/  FFMA.FTZ R45, R120, UR4, -R22.reuse ;  /* 0x00000004782d7c23 */ /* 0x100fe20008010816 */
[----:B------:R-:W-:Y:S01]  /*acf0*/  FMUL.FTZ R20, R4, UR4 ;  /* 0x0000000404147c20 */ /* 0x000fe20008410000 */
[--C-:B------:R-:W-:Y:S01]  /*ad00*/  FFMA.FTZ R57, R106, UR4, -R23.reuse ;  /* 0x000000046a397c23 */ /* 0x100fe20008010817 */
[--C-:B------:R-:W-:Y:S01]  /*ad10*/  FFMA.FTZ R53, R103, UR4, -R22.reuse ;  /* 0x0000000467357c23 */ /* 0x100fe20008010816 */
[--C-:B------:R-:W-:Y:S03]  /*ad20*/  FFMA.FTZ R109, R115, UR4, -R22.reuse ;  /* 0x00000004736d7c23 */ /* 0x100fe60008010816 */
[----:B------:R-:W1:Y:S01]  /*ad30*/  MUFU.EX2 R43, R43 ;  /* 0x0000002b002b7308 */ /* 0x000e620000000800 */
[--C-:B------:R-:W-:Y:S01]  /*ad40*/  FFMA.FTZ R90, R16, UR4, -R23.reuse ;  /* 0x00000004105a7c23 */ /* 0x100fe20008010817 */
[--C-:B------:R-:W-:Y:S01]  /*ad50*/  FFMA.FTZ R16, R27, UR4, -R22.reuse ;  /* 0x000000041b107c23 */ /* 0x100fe20008010816 */
[C---:B------:R-:W-:Y:S01]  /*ad60*/  FMUL.FTZ R4, R21.reuse, R80 ;  /* 0x0000005015047220 */ /* 0x040fe20000410000 */
[----:B------:R-:W-:Y:S01]  /*ad70*/  FMUL.FTZ R5, R21, R81 ;  /* 0x0000005115057220 */ /* 0x000fe20000410000 */
[--C-:B------:R-:W-:Y:S01]  /*ad80*/  FFMA.FTZ R96, R11, UR4, -R23.reuse ;  /* 0x000000040b607c23 */ /* 0x100fe20008010817 */
[--C-:B------:R-:W-:Y:S01]  /*ad90*/  FFMA.FTZ R46, R19, UR4, -R22.reuse ;  /* 0x00000004132e7c23 */ /* 0x100fe20008010816 */
[--C-:B------:R-:W-:Y:S03]  /*ada0*/  FFMA.FTZ R62, R18, UR4, -R23.reuse ;  /* 0x00000004123e7c23 */ /* 0x100fe60008010817 */
[----:B------:R-:W2:Y:S01]  /*adb0*/  MUFU.EX2 R20, R20 ;  /* 0x0000001400147308 */ /* 0x000ea20000000800 */
[--C-:B------:R-:W-:Y:S01]  /*adc0*/  FFMA.FTZ R61, R17, UR4, -R22.reuse ;  /* 0x00000004113d7c23 */ /* 0x100fe20008010816 */
[----:B------:R-:W-:Y:S01]  /*add0*/  FMUL.FTZ R17, R21, R69 ;  /* 0x0000004515117220 */ /* 0x000fe20000410000 */
[--C-:B------:R-:W-:Y:S01]  /*ade0*/  FFMA.FTZ R69, R34, UR4, -R23.reuse ;  /* 0x0000000422457c23 */ /* 0x100fe20008010817 */
[--C-:B------:R-:W-:Y:S01]  /*adf0*/  FFMA.FTZ R93, R128, UR4, -R23.reuse ;  /* 0x00000004805d7c23 */ /* 0x100fe20008010817 */
[--C-:B------:R-:W-:Y:S01]  /*ae00*/  FFMA.FTZ R92, R116, UR4, -R22.reuse ;  /* 0x00000004745c7c23 */ /* 0x100fe20008010816 */
[--C-:B------:R-:W-:Y:S01]  /*ae10*/  FFMA.FTZ R50, R131, UR4, -R23.reuse ;  /* 0x0000000483327c23 */ /* 0x100fe20008010817 */
[--C-:B------:R-:W-:Y:S03]  /*ae20*/  FFMA.FTZ R67, R111, UR4, -R23.reuse ;  /* 0x000000046f437c23 */ /* 0x100fe60008010817 */
[----:B------:R-:W5:Y:S01]  /*ae30*/  MUFU.EX2 R57, R57 ;  /* 0x0000003900397308 */ /* 0x000f620000000800 */
        /* <DEDUP_REMOVED lines=8> */
[C---:B--2---:R-:W-:Y:S01]  /*aec0*/  FMUL.FTZ R10, R20.reuse, R78 ;  /* 0x0000004e140a7220 */ /* 0x044fe20000410000 */
[C---:B------:R-:W-:Y:S01]  /*aed0*/  FMUL.FTZ R11, R20.reuse, R79 ;  /* 0x0000004f140b7220 */ /* 0x040fe20000410000 */
[C---:B------:R-:W-:Y:S01]  /*aee0*/  FMUL.FTZ R18, R20.reuse, R70 ;  /* 0x0000004614127220 */ /* 0x040fe20000410000 */
[C---:B------:R-:W-:Y:S01]  /*aef0*/  FMUL.FTZ R19, R20.reuse, R71 ;  /* 0x0000004714137220 */ /* 0x040fe20000410000 */
[C---:B------:R-:W-:Y:S01]  /*af00*/  FMUL.FTZ R6, R20.reuse, R82 ;  /* 0x0000005214067220 */ /* 0x040fe20000410000 */
[----:B------:R-:W-:Y:S01]  /*af10*/  FMUL.FTZ R7, R20, R83 ;  /* 0x0000005314077220 */ /* 0x000fe20000410000 */
[----:B------:R-:W-:Y:S03]  /*af20*/  FFMA.FTZ R71, R107, UR4, -R22 ;  /* 0x000000046b477c23 */ /* 0x000fe60008010816 */
[----:B------:R-:W-:Y:S01]  /*af30*/  MUFU.EX2 R109, R109 ;  /* 0x0000006d006d7308 */ /* 0x000fe20000000800 */
[C---:B-----5:R-:W-:Y:S01]  /*af40*/  F2FP.BF16.F32.PACK_AB R24, R57.reuse, R32 ;  /* 0x000000203918723e */ /* 0x060fe200000010ff */
[----:B------:R-:W-:Y:S01]  /*af50*/  FADD.FTZ R37, R57, R158 ;  /* 0x0000009e39257221 */ /* 0x000fe20000010000 */
[----:B------:R-:W-:Y:S01]  /*af60*/  LDSM.16.MT88.4 R32, [R138+0x3400] ;  /* 0x003400008a20783b */ /* 0x000fe20000004200 */
[----:B------:R-:W-:Y:S01]  /*af70*/  FFMA.FTZ R58, R112, UR4, -R22 ;  /* 0x00000004703a7c23 */ /* 0x000fe20008010816 */
[----:B------:R-:W-:Y:S01]  /*af80*/  FFMA.FTZ R56, R108, UR4, -R23 ;  /* 0x000000046c387c23 */ /* 0x000fe20008010817 */
[----:B------:R-:W-:Y:S01]  /*af90*/  FADD.FTZ R70, R38, R37 ;  /* 0x0000002526467221 */ /* 0x000fe20000010000 */
[----:B------:R-:W-:Y:S03]  /*afa0*/  FFMA.FTZ R54, R123, UR4, -R23 ;  /* 0x000000047b367c23 */ /* 0x000fe60008010817 */
[----:B------:R-:W2:Y:S01]  /*afb0*/  MUFU.EX2 R42, R42 ;  /* 0x0000002a002a7308 */ /* 0x000ea20000000800 */
[----:B-1----:R-:W-:Y:S01]  /*afc0*/  F2FP.BF16.F32.PACK_AB R25, R36, R53 ;  /* 0x000000352419723e */ /* 0x002fe200000010ff */
[----:B------:R-:W-:Y:S01]  /*afd0*/  FADD.FTZ R70, R43, R70 ;  /* 0x000000462b467221 */ /* 0x000fe20000010000 */
[----:B------:R-:W-:Y:S01]  /*afe0*/  FFMA.FTZ R157, R20, R157, R53 ;  /* 0x0000009d149d7223 */ /* 0x000fe20000010035 */
[--C-:B------:R-:W-:Y:S01]  /*aff0*/  FFMA.FTZ R52, R121, UR4, -R22.reuse ;  /* 0x0000000479347c23 */ /* 0x100fe20008010816 */
[--C-:B------:R-:W-:Y:S01]  /*b000*/  FFMA.FTZ R102, R102, UR4, -R23.reuse ;  /* 0x0000000466667c23 */ /* 0x100fe20008010817 */
[----:B------:R-:W-:Y:S01]  /*b010*/  ISETP.GT.AND P0, PT, R148, R145, PT ;  /* 0x000000919400720c */ /* 0x000fe20003f04270 */
[--C-:B------:R-:W-:Y:S03]  /*b020*/  FFMA.FTZ R98, R98, UR4, -R23.reuse ;  /* 0x0000000462627c23 */ /* 0x100fe60008010817 */
[----:B------:R1:W-:Y:S01]  /*b030*/  MUFU.EX2 R80, R16 ;  /* 0x0000001000507308 */ /* 0x0003e20000000800 */
[--C-:B------:R-:W-:Y:S01]  /*b040*/  FFMA.FTZ R97, R97, UR4, -R22.reuse ;  /* 0x0000000461617c23 */ /* 0x100fe20008010816 */
[--C-:B------:R-:W-:Y:S01]  /*b050*/  FFMA.FTZ R165, R165, UR4, -R22.reuse ;  /* 0x00000004a5a57c23 */ /* 0x100fe20008010816 */
[--C-:B------:R-:W-:Y:S01]  /*b060*/  FFMA.FTZ R164, R164, UR4, -R23.reuse ;  /* 0x00000004a4a47c23 */ /* 0x100fe20008010817 */
[----:B------:R-:W-:Y:S01]  /*b070*/  FFMA.FTZ R162, R162, UR4, -R23 ;  /* 0x00000004a2a27c23 */ /* 0x000fe20008010817 */
[--C-:B------:R-:W-:Y:S01]  /*b080*/  FFMA.FTZ R163, R163, UR4, -R22.reuse ;  /* 0x00000004a3a37c23 */ /* 0x100fe20008010816 */
[----:B------:R-:W-:Y:S01]  /*b090*/  FFMA.FTZ R161, R161, UR4, -R22 ;  /* 0x00000004a1a17c23 */ /* 0x000fe20008010816 */
[----:B------:R-:W-:Y:S03]  /*b0a0*/  MOV R85, R0 ;  /* 0x0000000000557202 */ /* 0x000fe60000000f00 */
[----:B------:R-:W-:Y:S01]  /*b0b0*/  MUFU.EX2 R41, R41 ;  /* 0x0000002900297308 */ /* 0x000fe20000000800 */
[----:B--2---:R-:W-:Y:S09]  /*b0c0*/  F2FP.BF16.F32.PACK_AB R27, R42, R109 ;  /* 0x0000006d2a1b723e */ /* 0x004ff200000010ff */
[----:B------:R-:W2:Y:S01]  /*b0d0*/  MUFU.EX2 R96, R96 ;  /* 0x0000006000607308 */ /* 0x000ea20000000800 */
[C---:B-1----:R-:W-:Y:S01]  /*b0e0*/  FMUL.FTZ R16, R21.reuse, R68 ;  /* 0x0000004415107220 */ /* 0x042fe20000410000 */
[----:B------:R-:W-:Y:S01]  /*b0f0*/  FADD.FTZ R68, R36, R157 ;  /* 0x0000009d24447221 */ /* 0x000fe20000010000 */
[C---:B---3--:R-:W-:Y:S01]  /*b100*/  HMMA.16816.F32.BF16 R4, R24.reuse, R12, R4 ;  /* 0x0000000c1804723c */ /* 0x048fe20000041804 */
[----:B------:R-:W-:Y:S06]  /*b110*/  LDSM.16.MT88.4 R36, [R138+0x3800] ;  /* 0x003800008a24783b */ /* 0x000fec0000004200 */
[----:B------:R-:W-:Y:S01]  /*b120*/  MUFU.EX2 R40, R40 ;  /* 0x0000002800287308 */ /* 0x000fe20000000800 */
[C---:B------:R-:W-:Y:S03]  /*b130*/  HMMA.16816.F32.BF16 R8, R24.reuse, R14, R8 ;  /* 0x0000000e1808723c */ /* 0x040fe60000041808 */
[C---:B------:R-:W-:Y:S01]  /*b140*/  FMUL.FTZ R12, R21.reuse, R72 ;  /* 0x00000048150c7220 */ /* 0x040fe20000410000 */
[----:B------:R-:W-:Y:S05]  /*b150*/  FMUL.FTZ R13, R21, R73 ;  /* 0x00000049150d7220 */ /* 0x000fea0000410000 */
[----:B------:R-:W1:Y:S02]  /*b160*/  MUFU.EX2 R95, R95 ;  /* 0x0000005f005f7308 */ /* 0x000e640000000800 */
[C---:B------:R-:W-:Y:S01]  /*b170*/  FMUL.FTZ R14, R20.reuse, R74 ;  /* 0x0000004a140e7220 */ /* 0x040fe20000410000 */
[----:B------:R-:W-:Y:S01]  /*b180*/  FMUL.FTZ R15, R20, R75 ;  /* 0x0000004b140f7220 */ /* 0x000fe20000410000 */
[----:B------:R-:W-:Y:S01]  /*b190*/  FADD.FTZ R109, R109, R68 ;  /* 0x000000446d6d7221 */ /* 0x000fe20000010000 */
[--C-:B------:R-:W-:Y:S01]  /*b1a0*/  FFMA.FTZ R20, R119, UR4, -R22.reuse ;  /* 0x0000000477147c23 */ /* 0x100fe20008010816 */
[----:B------:R-:W-:Y:S04]  /*b1b0*/  FFMA.FTZ R72, R118, UR4, -R23 ;  /* 0x0000000476487c23 */ /* 0x000fe80008010817 */
[----:B------:R-:W-:Y:S01]  /*b1c0*/  MUFU.EX2 R103, R103 ;  /* 0x0000006700677308 */ /* 0x000fe20000000800 */
[----:B------:R-:W-:Y:S01]  /*b1d0*/  FADD.FTZ R109, R42, R109 ;  /* 0x0000006d2a6d7221 */ /* 0x000fe20000010000 */
[----:B------:R-:W-:Y:S01]  /*b1e0*/  FFMA.FTZ R73, R114, UR4, -R23 ;  /* 0x0000000472497c23 */ /* 0x000fe20008010817 */
[C---:B----4-:R-:W-:Y:S03]  /*b1f0*/  HMMA.16816.F32.BF16 R12, R24.reuse, R28, R12 ;  /* 0x0000001c180c723c */ /* 0x050fe6000004180c */
[--C-:B------:R-:W-:Y:S01]  /*b200*/  FFMA.FTZ R75, R101, UR4, -R22.reuse ;  /* 0x00000004654b7c23 */ /* 0x100fe20008010816 */
[----:B------:R-:W-:Y:S03]  /*b210*/  FFMA.FTZ R74, R99, UR4, -R22 ;  /* 0x00000004634a7c23 */ /* 0x000fe60008010816 */
[----:B------:R-:W3:Y:S01]  /*b220*/  MUFU.EX2 R94, R94 ;  /* 0x0000005e005e7308 */ /* 0x000ee20000000800 */
[----:B------:R-:W-:Y:S01]  /*b230*/  HMMA.16816.F32.BF16 R16, R24, R30, R16 ;  /* 0x0000001e1810723c */ /* 0x000fe20000041810 */
[----:B------:R-:W4:Y:S08]  /*b240*/  LDSM.16.MT88.4 R28, [R139+0x3400] ;  /* 0x003400008b1c783b */ /* 0x000f300000004200 */
[----:B------:R-:W-:Y:S02]  /*b250*/  MUFU.EX2 R47, R47 ;  /* 0x0000002f002f7308 */ /* 0x000fe40000000800 */
[----:B--2---:R-:W-:Y:S02]  /*b260*/  F2FP.BF16.F32.PACK_AB R24, R96, R41 ;  /* 0x000000296018723e */ /* 0x004fe400000010ff */
[----:B-1----:R-:W-:Y:S06]  /*b270*/  F2FP.BF16.F32.PACK_AB R25, R95, R40 ;  /* 0x000000285f19723e */ /* 0x002fec00000010ff */
[----:B------:R-:W1:Y:S01]  /*b280*/  MUFU.EX2 R46, R46 ;  /* 0x0000002e002e7308 */ /* 0x000e620000000800 */
[----:B---3--:R-:W-:Y:S09]  /*b290*/  F2FP.BF16.F32.PACK_AB R26, R94, R103 ;  /* 0x000000675e1a723e */ /* 0x008ff200000010ff */
[----:B------:R-:W-:Y:S10]  /*b2a0*/  MUFU.EX2 R44, R44 ;  /* 0x0000002c002c7308 */ /* 0x000ff40000000800 */
[----:B------:R-:W2:Y:S01]  /*b2b0*/  MUFU.EX2 R93, R93 ;  /* 0x0000005d005d7308 */ /* 0x000ea20000000800 */
[----:B-1----:R-:W-:Y:S09]  /*b2c0*/  F2FP.BF16.F32.PACK_AB R27, R46, R47 ;  /* 0x0000002f2e1b723e */ /* 0x002ff200000010ff */
[----:B------:R-:W-:Y:S01]  /*b2d0*/  MUFU.EX2 R45, R45 ;  /* 0x0000002d002d7308 */ /* 0x000fe20000000800 */
[C---:B----4-:R-:W-:Y:S09]  /*b2e0*/  HMMA.16816.F32.BF16 R4, R24.reuse, R28, R4 ;  /* 0x0000001c1804723c */ /* 0x050ff20000041804 */
[----:B------:R-:W1:Y:S01]  /*b2f0*/  MUFU.EX2 R92, R92 ;  /* 0x0000005c005c7308 */ /* 0x000e620000000800 */
[C---:B------:R-:W-:Y:S01]  /*b300*/  HMMA.16816.F32.BF16 R8, R24.reuse, R30, R8 ;  /* 0x0000001e1808723c */ /* 0x040fe20000041808 */
[----:B------:R-:W3:Y:S05]  /*b310*/  LDSM.16.MT88.4 R28, [R139+0x3800] ;  /* 0x003800008b1c783b */ /* 0x000eea0000004200 */
[C---:B------:R-:W-:Y:S03]  /*b320*/  HMMA.16816.F32.BF16 R12, R24.reuse, R32, R12 ;  /* 0x00000020180c723c */ /* 0x040fe6000004180c */
[----:B------:R-:W-:Y:S03]  /*b330*/  MUFU.EX2 R90, R90 ;  /* 0x0000005a005a7308 */ /* 0x000fe60000000800 */
[----:B------:R-:W-:Y:S01]  /*b340*/  HMMA.16816.F32.BF16 R16, R24, R34, R16 ;  /* 0x000000221810723c */ /* 0x000fe20000041810 */
[----:B------:R-:W4:Y:S06]  /*b350*/  LDSM.16.MT88.4 R32, [R139+0x3c00] ;  /* 0x003c00008b20783b */ /* 0x000f2c0000004200 */
[----:B------:R-:W5:Y:S01]  /*b360*/  MUFU.EX2 R89, R89 ;  /* 0x0000005900597308 */ /* 0x000f620000000800 */
[----:B--2---:R-:W-:Y:S09]  /*b370*/  F2FP.BF16.F32.PACK_AB R24, R93, R44 ;  /* 0x0000002c5d18723e */ /* 0x004ff200000010ff */
[----:B------:R-:W-:Y:S01]  /*b380*/  MUFU.EX2 R91, R91 ;  /* 0x0000005b005b7308 */ /* 0x000fe20000000800 */
[----:B-1----:R-:W-:Y:S09]  /*b390*/  F2FP.BF16.F32.PACK_AB R25, R92, R45 ;  /* 0x0000002d5c19723e */ /* 0x002ff200000010ff */
[----:B------:R-:W1:Y:S01]  /*b3a0*/  MUFU.EX2 R88, R88 ;  /* 0x0000005800587308 */ /* 0x000e620000000800 */
[----:B-----5:R-:W-:Y:S09]  /*b3b0*/  F2FP.BF16.F32.PACK_AB R26, R89, R90 ;  /* 0x0000005a591a723e */ /* 0x020ff200000010ff */
[----:B------:R-:W-:Y:S10]  /*b3c0*/  MUFU.EX2 R66, R66 ;  /* 0x0000004200427308 */ /* 0x000ff40000000800 */
[----:B------:R-:W2:Y:S01]  /*b3d0*/  MUFU.EX2 R63, R63 ;  /* 0x0000003f003f7308 */ /* 0x000ea20000000800 */
[----:B-1----:R-:W-:Y:S09]  /*b3e0*/  F2FP.BF16.F32.PACK_AB R27, R88, R91 ;  /* 0x0000005b581b723e */ /* 0x002ff200000010ff */
[----:B------:R-:W1:Y:S01]  /*b3f0*/  MUFU.EX2 R49, R49 ;  /* 0x0000003100317308 */ /* 0x000e620000000800 */
[C---:B---3--:R-:W-:Y:S06]  /*b400*/  HMMA.16816.F32.BF16 R4, R24.reuse, R28, R4 ;  /* 0x0000001c1804723c */ /* 0x048fec0000041804 */
[C---:B------:R-:W-:Y:S03]  /*b410*/  HMMA.16816.F32.BF16 R8, R24.reuse, R30, R8 ;  /* 0x0000001e1808723c */ /* 0x040fe60000041808 */
[----:B------:R-:W-:Y:S01]  /*b420*/  MUFU.EX2 R65, R65 ;  /* 0x0000004100417308 */ /* 0x000fe20000000800 */
[----:B------:R-:W3:Y:S02]  /*b430*/  LDSM.16.MT88.4 R28, [R138+0x3c00] ;  /* 0x003c00008a1c783b */ /* 0x000ee40000004200 */
[C---:B------:R-:W-:Y:S07]  /*b440*/  HMMA.16816.F32.BF16 R12, R24.reuse, R36, R12 ;  /* 0x00000024180c723c */ /* 0x040fee000004180c */
[----:B------:R-:W5:Y:S01]  /*b450*/  MUFU.EX2 R62, R62 ;  /* 0x0000003e003e7308 */ /* 0x000f620000000800 */
[----:B------:R-:W-:Y:S09]  /*b460*/  HMMA.16816.F32.BF16 R16, R24, R38, R16 ;  /* 0x000000261810723c */ /* 0x000ff20000041810 */
[----:B------:R-:W-:Y:S02]  /*b470*/  MUFU.EX2 R61, R61 ;  /* 0x0000003d003d7308 */ /* 0x000fe40000000800 */
[----:B------:R-:W-:Y:S01]  /*b480*/  FADD.FTZ R37, R41, R70 ;  /* 0x0000004629257221 */ /* 0x000fe20000010000 */
[----:B------:R-:W-:Y:S01]  /*b490*/  FADD.FTZ R36, R40, R109 ;  /* 0x0000006d28247221 */ /* 0x000fe20000010000 */
[----:B--2---:R-:W-:Y:S01]  /*b4a0*/  F2FP.BF16.F32.PACK_AB R24, R63, R66 ;  /* 0x000000423f18723e */ /* 0x004fe200000010ff */
[----:B------:R-:W2:Y:S01]  /*b4b0*/  LDSM.16.MT88.4 R40, [R139+0x4000] ;  /* 0x004000008b28783b */ /* 0x000ea20000004200 */
[----:B------:R-:W-:Y:S01]  /*b4c0*/  FADD.FTZ R68, R96, R37 ;  /* 0x0000002560447221 */ /* 0x000fe20000010000 */
[----:B------:R-:W-:Y:S03]  /*b4d0*/  FADD.FTZ R70, R95, R36 ;  /* 0x000000245f467221 */ /* 0x000fe60000010000 */
[----:B------:R-:W4:Y:S01]  /*b4e0*/  MUFU.EX2 R58, R58 ;  /* 0x0000003a003a7308 */ /* 0x000f220000000800 */
[----:B-1----:R-:W-:Y:S01]  /*b4f0*/  F2FP.BF16.F32.PACK_AB R25, R49, R80 ;  /* 0x000000503119723e */ /* 0x002fe200000010ff */
[----:B------:R-:W-:Y:S01]  /*b500*/  FADD.FTZ R103, R103, R68 ;  /* 0x0000004467677221 */ /* 0x000fe20000010000 */
[----:B------:R-:W-:Y:S01]  /*b510*/  FADD.FTZ R47, R47, R70 ;  /* 0x000000462f2f7221 */ /* 0x000fe20000010000 */
[----:B------:R-:W1:Y:S01]  /*b520*/  LDSM.16.MT88.4 R36, [R138+0x4000] ;  /* 0x004000008a24783b */ /* 0x000e620000004200 */
[----:B-----5:R-:W-:Y:S01]  /*b530*/  F2FP.BF16.F32.PACK_AB R26, R62, R65 ;  /* 0x000000413e1a723e */ /* 0x020fe200000010ff */
[----:B------:R-:W-:Y:S01]  /*b540*/  FADD.FTZ R103, R94, R103 ;  /* 0x000000675e677221 */ /* 0x000fe20000010000 */
[----:B------:R-:W-:Y:S03]  /*b550*/  FADD.FTZ R46, R46, R47 ;  /* 0x0000002f2e2e7221 */ /* 0x000fe60000010000 */
[----:B------:R-:W-:Y:S01]  /*b560*/  MUFU.EX2 R56, R56 ;  /* 0x0000003800387308 */ /* 0x000fe20000000800 */
[----:B------:R-:W-:Y:S09]  /*b570*/  FADD.FTZ R79, R45, R46 ;  /* 0x0000002e2d4f7221 */ /* 0x000ff20000010000 */
[----:B------:R-:W5:Y:S01]  /*b580*/  MUFU.EX2 R55, R55 ;  /* 0x0000003700377308 */ /* 0x000f620000000800 */
[----:B----4-:R-:W-:Y:S09]  /*b590*/  F2FP.BF16.F32.PACK_AB R27, R58, R61 ;  /* 0x0000003d3a1b723e */ /* 0x010ff200000010ff */
[----:B------:R-:W-:Y:S01]  /*b5a0*/  MUFU.EX2 R59, R59 ;  /* 0x0000003b003b7308 */ /* 0x000fe20000000800 */
[C---:B------:R-:W-:Y:S06]  /*b5b0*/  HMMA.16816.F32.BF16 R4, R24.reuse, R32, R4 ;  /* 0x000000201804723c */ /* 0x040fec0000041804 */
[C---:B------:R-:W-:Y:S03]  /*b5c0*/  HMMA.16816.F32.BF16 R8, R24.reuse, R34, R8 ;  /* 0x000000221808723c */ /* 0x040fe60000041808 */
[----:B------:R-:W4:Y:S02]  /*b5d0*/  MUFU.EX2 R48, R48 ;  /* 0x0000003000307308 */ /* 0x000f240000000800 */
[----:B------:R-:W-:Y:S01]  /*b5e0*/  FADD.FTZ R32, R44, R103 ;  /* 0x000000672c207221 */ /* 0x000fe20000010000 */
[C---:B---3--:R-:W-:Y:S01]  /*b5f0*/  HMMA.16816.F32.BF16 R12, R24.reuse, R28, R12 ;  /* 0x0000001c180c723c */ /* 0x048fe2000004180c */
[----:B------:R-:W3:Y:S06]  /*b600*/  LDSM.16.MT88.4 R44, [R139+0x4400] ;  /* 0x004400008b2c783b */ /* 0x000eec0000004200 */
[----:B------:R-:W-:Y:S01]  /*b610*/  MUFU.EX2 R69, R69 ;  /* 0x0000004500457308 */ /* 0x000fe20000000800 */
[----:B------:R-:W-:Y:S01]  /*b620*/  FADD.FTZ R77, R93, R32 ;  /* 0x000000205d4d7221 */ /* 0x000fe20000010000 */
[----:B------:R-:W-:Y:S01]  /*b630*/  HMMA.16816.F32.BF16 R16, R24, R30, R16 ;  /* 0x0000001e1810723c */ /* 0x000fe20000041810 */
[----:B------:R-:W3:Y:S07]  /*b640*/  LDSM.16.MT88.4 R28, [R138+0x4400] ;  /* 0x004400008a1c783b */ /* 0x000eee0000004200 */
[----:B------:R-:W2:Y:S03]  /*b650*/  MUFU.EX2 R54, R54 ;  /* 0x0000003600367308 */ /* 0x000ea60000000800 */
[----:B------:R-:W-:Y:S01]  /*b660*/  FADD.FTZ R90, R90, R77 ;  /* 0x0000004d5a5a7221 */ /* 0x000fe20000010000 */
[----:B------:R-:W-:Y:S01]  /*b670*/  FADD.FTZ R24, R92, R79 ;  /* 0x0000004f5c187221 */ /* 0x000fe20000010000 */
[----:B-----5:R-:W-:Y:S01]  /*b680*/  F2FP.BF16.F32.PACK_AB R32, R55, R56 ;  /* 0x000000383720723e */ /* 0x020fe200000010ff */
[----:B------:R-:W-:Y:S01]  /*b690*/  LDSM.16.MT88.4 R76, [R139+0x4c00] ;  /* 0x004c00008b4c783b */ /* 0x000fe20000004200 */
[----:B----4-:R-:W-:Y:S03]  /*b6a0*/  F2FP.BF16.F32.PACK_AB R33, R48, R59 ;  /* 0x0000003b3021723e */ /* 0x010fe600000010ff */
[----:B------:R-:W-:Y:S01]  /*b6b0*/  MUFU.EX2 R52, R52 ;  /* 0x0000003400347308 */ /* 0x000fe20000000800 */
        /* <DEDUP_REMOVED lines=13> */
[----:B------:R-:W-:Y:S05]  /*b790*/  FADD.FTZ R58, R58, R61 ;  /* 0x0000003d3a3a7221 */ /* 0x000fea0000010000 */
[----:B------:R-:W2:Y:S01]  /*b7a0*/  MUFU.EX2 R53, R129 ;  /* 0x0000008100357308 */ /* 0x000ea20000000800 */
[----:B----4-:R-:W-:Y:S01]  /*b7b0*/  F2FP.BF16.F32.PACK_AB R35, R51, R52 ;  /* 0x000000343323723e */ /* 0x010fe200000010ff */
[----:B------:R-:W-:Y:S04]  /*b7c0*/  FADD.FTZ R59, R59, R58 ;  /* 0x0000003a3b3b7221 */ /* 0x000fe80000010000 */
[----:B------:R-:W-:Y:S04]  /*b7d0*/  FADD.FTZ R59, R48, R59 ;  /* 0x0000003b303b7221 */ /* 0x000fe80000010000 */
[----:B------:R-:W-:Y:S01]  /*b7e0*/  MUFU.EX2 R20, R20 ;  /* 0x0000001400147308 */ /* 0x000fe20000000800 */
[C---:B------:R-:W-:Y:S05]  /*b7f0*/  HMMA.16816.F32.BF16 R4, R32.reuse, R40, R4 ;  /* 0x000000282004723c */ /* 0x040fea0000041804 */
[----:B------:R-:W-:Y:S01]  /*b800*/  FADD.FTZ R52, R52, R59 ;  /* 0x0000003b34347221 */ /* 0x000fe20000010000 */
[C---:B------:R-:W-:Y:S03]  /*b810*/  HMMA.16816.F32.BF16 R8, R32.reuse, R42, R8 ;  /* 0x0000002a2008723c */ /* 0x040fe60000041808 */
[----:B------:R-:W4:Y:S01]  /*b820*/  MUFU.EX2 R57, R117 ;  /* 0x0000007500397308 */ /* 0x000f220000000800 */
        /* <DEDUP_REMOVED lines=8> */
[C---:B----4-:R-:W-:Y:S01]  /*b8b0*/  F2FP.BF16.F32.PACK_AB R25, R57.reuse, R20 ;  /* 0x000000143919723e */ /* 0x050fe200000010ff */
[----:B------:R-:W-:Y:S04]  /*b8c0*/  FADD.FTZ R20, R20, R51 ;  /* 0x0000003314147221 */ /* 0x000fe80000010000 */
[----:B------:R-:W-:Y:S02]  /*b8d0*/  FADD.FTZ R20, R57, R20 ;  /* 0x0000001439147221 */ /* 0x000fe40000010000 */
[----:B------:R-:W-:Y:S10]  /*b8e0*/  MUFU.EX2 R71, R71 ;  /* 0x0000004700477308 */ /* 0x000ff40000000800 */
[----:B------:R-:W4:Y:S01]  /*b8f0*/  MUFU.EX2 R64, R64 ;  /* 0x0000004000407308 */ /* 0x000f220000000800 */
[----:B--2---:R-:W-:Y:S09]  /*b900*/  F2FP.BF16.F32.PACK_AB R26, R60, R67 ;  /* 0x000000433c1a723e */ /* 0x004ff200000010ff */
[----:B------:R-:W-:Y:S10]  /*b910*/  MUFU.EX2 R72, R72 ;  /* 0x0000004800487308 */ /* 0x000ff40000000800 */
[----:B------:R-:W2:Y:S01]  /*b920*/  MUFU.EX2 R73, R73 ;  /* 0x0000004900497308 */ /* 0x000ea20000000800 */
[----:B----4-:R-:W-:Y:S09]  /*b930*/  F2FP.BF16.F32.PACK_AB R27, R64, R71 ;  /* 0x00000047401b723e */ /* 0x010ff200000010ff */
[----:B------:R-:W-:Y:S01]  /*b940*/  MUFU.EX2 R75, R75 ;  /* 0x0000004b004b7308 */ /* 0x000fe20000000800 */
[C---:B---3--:R-:W-:Y:S06]  /*b950*/  HMMA.16816.F32.BF16 R4, R24.reuse, R44, R4 ;  /* 0x0000002c1804723c */ /* 0x048fec0000041804 */
[C---:B------:R-:W-:Y:S03]  /*b960*/  HMMA.16816.F32.BF16 R8, R24.reuse, R46, R8 ;  /* 0x0000002e1808723c */ /* 0x040fe60000041808 */
[----:B------:R-:W3:Y:S02]  /*b970*/  MUFU.EX2 R74, R74 ;  /* 0x0000004a004a7308 */ /* 0x000ee40000000800 */
[----:B--2---:R-:W-:Y:S01]  /*b980*/  F2FP.BF16.F32.PACK_AB R32, R73, R72 ;  /* 0x000000484920723e */ /* 0x004fe200000010ff */
[C---:B------:R-:W-:Y:S07]  /*b990*/  HMMA.16816.F32.BF16 R12, R24.reuse, R28, R12 ;  /* 0x0000001c180c723c */ /* 0x040fee000004180c */
[----:B------:R-:W-:Y:S01]  /*b9a0*/  MUFU.EX2 R96, R102 ;  /* 0x0000006600607308 */ /* 0x000fe20000000800 */
[----:B------:R-:W-:Y:S01]  /*b9b0*/  FFMA.FTZ R44, R160, UR4, -R23 ;  /* 0x00000004a02c7c23 */ /* 0x000fe20008010817 */
[----:B------:R-:W-:Y:S01]  /*b9c0*/  HMMA.16816.F32.BF16 R16, R24, R30, R16 ;  /* 0x0000001e1810723c */ /* 0x000fe20000041810 */
[----:B------:R-:W2:Y:S07]  /*b9d0*/  LDSM.16.MT88.4 R24, [R138+0x4c00] ;  /* 0x004c00008a18783b */ /* 0x000eae0000004200 */
[----:B------:R-:W4:Y:S03]  /*b9e0*/  MUFU.EX2 R95, R98 ;  /* 0x00000062005f7308 */ /* 0x000f260000000800 */
[----:B---3--:R-:W-:Y:S01]  /*b9f0*/  F2FP.BF16.F32.PACK_AB R33, R74, R75 ;  /* 0x0000004b4a21723e */ /* 0x008fe200000010ff */
[----:B------:R-:W-:Y:S01]  /*ba00*/  FADD.FTZ R46, R56, R65 ;  /* 0x00000041382e7221 */ /* 0x000fe20000010000 */
[----:B------:R-:W-:Y:S01]  /*ba10*/  FFMA.FTZ R23, R159, UR4, -R23 ;  /* 0x000000049f177c23 */ /* 0x000fe20008010817 */
[--C-:B------:R-:W-:Y:S01]  /*ba20*/  FFMA.FTZ R28, R84, UR4, -R22.reuse ;  /* 0x00000004541c7c23 */ /* 0x100fe20008010816 */
[----:B------:R-:W-:Y:S03]  /*ba30*/  FFMA.FTZ R22, R3, UR4, -R22 ;  /* 0x0000000403167c23 */ /* 0x000fe60008010816 */
        /* <DEDUP_REMOVED lines=12> */
[----:B------:R-:W-:Y:S04]  /*bb00*/  FADD.FTZ R30, R53, R30 ;  /* 0x0000001e351e7221 */ /* 0x000fe80000010000 */
[----:B------:R-:W-:Y:S05]  /*bb10*/  FADD.FTZ R67, R67, R30 ;  /* 0x0000001e43437221 */ /* 0x000fea0000010000 */
[----:B------:R-:W4:Y:S01]  /*bb20*/  MUFU.EX2 R89, R162 ;  /* 0x000000a200597308 */ /* 0x000f220000000800 */
[C---:B---3--:R-:W-:Y:S01]  /*bb30*/  F2FP.BF16.F32.PACK_AB R35, R93.reuse, R94 ;  /* 0x0000005e5d23723e */ /* 0x048fe200000010ff */
        /* <DEDUP_REMOVED lines=8> */
[----:B------:R-:W3:Y:S02]  /*bbc0*/  MUFU.EX2 R66, R161 ;  /* 0x000000a100427308 */ /* 0x000ee40000000800 */
[----:B----4-:R-:W-:Y:S01]  /*bbd0*/  F2FP.BF16.F32.PACK_AB R68, R89, R92 ;  /* 0x0000005c5944723e */ /* 0x010fe200000010ff */
        /* <DEDUP_REMOVED lines=11> */
[----:B------:R-:W-:Y:S08]  /*bc90*/  FADD.FTZ R89, R89, R92 ;  /* 0x0000005c59597221 */ /* 0x000ff00000010000 */
[----:B------:R-:W3:Y:S01]  /*bca0*/  MUFU.EX2 R157, R22 ;  /* 0x00000016009d7308 */ /* 0x000ee20000000800 */
[C---:B-1----:R-:W-:Y:S01]  /*bcb0*/  F2FP.BF16.F32.PACK_AB R70, R23.reuse, R44 ;  /* 0x0000002c1746723e */ /* 0x042fe200000010ff */
[----:B------:R-:W-:Y:S04]  /*bcc0*/  FADD.FTZ R44, R44, R89 ;  /* 0x000000592c2c7221 */ /* 0x000fe80000010000 */
[----:B------:R-:W-:Y:S01]  /*bcd0*/  FADD.FTZ R158, R23, R44 ;  /* 0x0000002c179e7221 */ /* 0x000fe20000010000 */
[C---:B---3--:R-:W-:Y:S01]  /*bce0*/  F2FP.BF16.F32.PACK_AB R71, R157.reuse, R28 ;  /* 0x0000001c9d47723e */ /* 0x048fe200000010ff */
[----:B------:R-:W-:Y:S04]  /*bcf0*/  FADD.FTZ R28, R28, R63 ;  /* 0x0000003f1c1c7221 */ /* 0x000fe80000010000 */
[----:B------:R-:W-:Y:S02]  /*bd00*/  FADD.FTZ R157, R157, R28 ;  /* 0x0000001c9d9d7221 */ /* 0x000fe40000010000 */
[C---:B------:R-:W-:Y:S06]  /*bd10*/  HMMA.16816.F32.BF16 R80, R68.reuse, R76, R4 ;  /* 0x0000004c4450723c */ /* 0x040fec0000041804 */
[C---:B------:R-:W-:Y:S06]  /*bd20*/  HMMA.16816.F32.BF16 R76, R68.reuse, R78, R8 ;  /* 0x0000004e444c723c */ /* 0x040fec0000041808 */
[C---:B--2---:R-:W-:Y:S06]  /*bd30*/  HMMA.16816.F32.BF16 R72, R68.reuse, R24, R12 ;  /* 0x000000184448723c */ /* 0x044fec000004180c */
[----:B------:R-:W-:Y:S01]  /*bd40*/  HMMA.16816.F32.BF16 R68, R68, R26, R16 ;  /* 0x0000001a4444723c */ /* 0x000fe20000041810 */
[----:B------:R-:W-:Y:S11]  /*bd50*/  @!UPT UIADD3 URZ, URZ, URZ, URZ ;  /* 0x0000003f3f3ff290 */ /* 0x000ff6000fffe03f */
[----:B------:R-:W-:Y:S01]  /*bd60*/  @!UPT UIADD3 URZ, URZ, URZ, URZ ;  /* 0x0000003f3f3ff290 */ /* 0x000fe2000fffe03f */
[----:B------:R-:W-:Y:S11]  /*bd70*/  @P0 BRA `(.L_x_4848) ;  /* 0xffffffd000a80947 */ /* 0x000ff6000383ffff */
.L_x_4844:
        /* <DEDUP_REMOVED lines=161> */
.L_x_4850:
[----:B------:R-:W-:Y:S05]  /*c790*/  BSYNC B0 ;  /* 0x0000000000007941 */ /* 0x000fea0003800000 */
.L_x_4849:
[----:B------:R-:W-:Y:S01]  /*c7a0*/  ULDC UR4, c[0x0][0x2dc] ;  /* 0x0000b70000047ab9 */ /* 0x000fe20000000800 */
[C---:B------:R-:W-:Y:S01]  /*c7b0*/  IMAD.WIDE R8, R14.reuse, 0x20, R8 ;  /* 0x000000200e087825 */ /* 0x040fe200078e0208 */
[----:B------:R-:W-:-:S03]  /*c7c0*/  ISETP.GE.AND P3, PT, R14, R144, PT ;  /* 0x000000900e00720c */ /* 0x000fc60003f66270 */
[----:B------:R-:W-:Y:S01]  /*c7d0*/  IMAD R4, R4, UR4, RZ ;  /* 0x0000000404047c24 */ /* 0x000fe2000f8e02ff */
[----:B------:R-:W-:Y:S01]  /*c7e0*/  ULDC.64 UR4, c[0x0][0x288] ;  /* 0x0000a20000047ab9 */ /* 0x000fe20000000a00 */
[C---:B-1----:R-:W-:Y:S02]  /*c7f0*/  VIADD R3, R14.reuse, 0x10 ;  /* 0x000000100e037836 */ /* 0x042fe40000000000 */
[----:B------:R-:W-:Y:S01]  /*c800*/  VIADD R5, R14, 0x20 ;  /* 0x000000200e057836 */ /* 0x000fe20000000000 */
[----:B------:R-:W-:Y:S02]  /*c810*/  IADD3 R0, P0, R4, R8, RZ ;  /* 0x0000000804007210 */ /* 0x000fe40007f1e0ff */
[-C--:B------:R-:W-:Y:S02]  /*c820*/  ISETP.GE.AND P2, PT, R3, R144.reuse, PT ;  /* 0x000000900300720c */ /* 0x080fe40003f46270 */
[----:B------:R-:W-:Y:S01]  /*c830*/  ISETP.GE.AND P1, PT, R5, R144, PT ;  /* 0x000000900500720c */ /* 0x000fe20003f26270 */
[----:B------:R-:W-:Y:S01]  /*c840*/  VIADD R5, R14, 0x30 ;  /* 0x000000300e057836 */ /* 0x000fe20000000000 */
        /* <DEDUP_REMOVED lines=11> */
.L_x_4851:
        /* <DEDUP_REMOVED lines=16> */
.L_x_5381:


//--------------------- .text._ZN5flash24flash_fwd_splitkv_kernelI23Flash_fwd_kernel_traitsILi32ELi64ELi128ELi4ELb0ELb0EN7cutlass10bfloat16_tE19Flash_kernel_traitsILi32ELi64ELi128ELi4ES3_EELb1ELb0ELb1ELb0ELb0ELb0ELb1ELb0EEEvNS_16Flash_fwd_paramsE --------------------------
	.section	.text._ZN5flash24flash_fwd_splitkv_kernelI23Flash_fwd_kernel_traitsILi32ELi64ELi128ELi4ELb0ELb0EN7cutlass10bfloat16_tE19Flash_kernel_traitsILi32ELi64ELi128ELi4ES3_EELb1ELb0ELb1ELb0ELb0ELb0ELb1ELb0EEEvNS_16Flash_fwd_paramsE,"ax",@progbits
	.align	128
        .global         _ZN5flash24flash_fwd_splitkv_kernelI23Flash_fwd_kernel_traitsILi32ELi64ELi128ELi4ELb0ELb0EN7cutlass10bfloat16_tE19Flash_kernel_traitsILi32ELi64ELi128ELi4ES3_EELb1ELb0ELb1ELb0ELb0ELb0ELb1ELb0EEEvNS_16Flash_fwd_paramsE
        .type           _ZN5flash24flash_fwd_splitkv_kernelI23Flash_fwd_kernel_traitsILi32ELi64ELi128ELi4ELb0ELb0EN7cutlass10bfloat16_tE19Flash_kernel_traitsILi32ELi64ELi128ELi4ES3_EELb1ELb0ELb1ELb0ELb0ELb0ELb1ELb0EEEvNS_16Flash_fwd_paramsE,@function
        .size           _ZN5flash24flash_fwd_splitkv_kernelI23Flash_fwd_kernel_traitsILi32ELi64ELi128ELi4ELb0ELb0EN7cutlass10bfloat16_tE19Flash_kernel_traitsILi32ELi64ELi128ELi4ES3_EELb1ELb0ELb1ELb0ELb0ELb0ELb1ELb0EEEvNS_16Flash_fwd_paramsE,(.L_x_5382 - _ZN5flash24flash_fwd_splitkv_kernelI23Flash_fwd_kernel_traitsILi32ELi64ELi128ELi4ELb0ELb0EN7cutlass10bfloat16_tE19Flash_kernel_traitsILi32ELi64ELi128ELi4ES3_EELb1ELb0ELb1ELb0ELb0ELb0ELb1ELb0EEEvNS_16Flash_fwd_paramsE)
        .other          _ZN5flash24flash_fwd_splitkv_kernelI23Flash_fwd_kernel_traitsILi32ELi64ELi128ELi4ELb0ELb0EN7cutlass10bfloat16_tE19Flash_kernel_traitsILi32ELi64ELi128ELi4ES3_EELb1ELb0ELb1ELb0ELb0ELb0ELb1ELb0EEEvNS_16Flash_fwd_paramsE,@"STO_CUDA_ENTRY STV_DEFAULT"
_ZN5flash24flash_fwd_splitkv_kernelI23Flash_fwd_kernel_traitsILi32ELi64ELi128ELi4ELb0ELb0EN7cutlass10bfloat16_tE19Flash_kernel_traitsILi32ELi64ELi128ELi4ES3_EELb1ELb0ELb1ELb0ELb0ELb0ELb1ELb0EEEvNS_16Flash_fwd_paramsE:
.text._ZN5flash24flash_fwd_splitkv_kernelI23Flash_fwd_kernel_traitsILi32ELi64ELi128ELi4ELb0ELb0EN7cutlass10bfloat16_tE19Flash_kernel_traitsILi32ELi64ELi128ELi4ES3_EELb1ELb0ELb1ELb0ELb0ELb0ELb1ELb0EEEvNS_16Flash_fwd_paramsE:
        /* <DEDUP_REMOVED lines=38> */
[----:B-1----:R-:W-:-:S04]  /*0260*/  ISETP.EQ.U32.AND P2, PT, R2, RZ, PT ;  /* 0x000000ff0200720c */ /* 0x002fc80003f42070 */
[----:B------:R-:W-:Y:S01]  /*0270*/  ISETP.EQ.OR.EX P2, PT, R3, RZ, !P3, P2 ;  /* 0x000000ff0300720c */ /* 0x000fe20005f42720 */
[----:B----4-:R-:W-:-:S04]  /*0280*/  @P0 IMAD.WIDE R4, R149, 0x4, R4 ;  /* 0x0000000495040825 */ /* 0x010fc800078e0204 */
[----:B---3--:R-:W-:Y:S01]  /*0290*/  IMAD.WIDE R6, R149, 0x4, R6 ;  /* 0x0000000495067825 */ /* 0x008fe200078e0206 */
[----:B------:R-:W-:-:S03]  /*02a0*/  MOV R13, 0xffffffff ;  /* 0xffffffff000d7802 */ /* 0x000fc60000000f00 */
[----:B------:R-:W-:-:S04]  /*02b0*/  IMAD.MOV.U32 R12, RZ, RZ, RZ ;  /* 0x000000ffff0c7224 */ /* 0x000fc800078e00ff */
[----:B------:R-:W5:Y:S04]  /*02c0*/  @!P2 LDG.E R13, desc[UR10][R6.64] ;  /* 0x0000000a060da981 */ /* 0x000f68000c1e1900 */
[----:B------:R1:W5:Y:S01]  /*02d0*/  @P0 LDG.E R12, desc[UR10][R4.64] ;  /* 0x0000000a040c0981 */ /* 0x000362000c1e1900 */
[----:B------:R-:W-:Y:S01]  /*02e0*/  ISETP.NE.U32.AND P0, PT, R2, RZ, PT ;  /* 0x000000ff0200720c */ /* 0x000fe20003f05070 */
[----:B------:R-:W2:Y:S03]  /*02f0*/  S2R R26, SR_CTAID.X ;  /* 0x00000000001a7919 */ /* 0x000ea60000002500 */
[----:B------:R-:W-:Y:S02]  /*0300*/  ISETP.NE.AND.EX P0, PT, R3, RZ, PT, P0 ;  /* 0x000000ff0300720c */ /* 0x000fe40003f05300 */
[----:B------:R-:W-:Y:S01]  /*0310*/  IADD3 R19, -R149, RZ, RZ ;  /* 0x000000ff95137210 */ /* 0x000fe20007ffe1ff */
[----:B-1----:R-:W1:Y:S04]  /*0320*/  S2R R4, SR_CTAID.Y ;  /* 0x0000000000047919 */ /* 0x002e680000002600 */
[----:B------:R-:W-:-:S02]  /*0330*/  IMAD R18, R0, R19, R18 ;  /* 0x0000001300127224 */ /* 0x000fc400078e0212 */
[----:B------:R-:W-:-:S06]  /*0340*/  @P1 IMAD.IADD R109, R109, 0x1, -R11 ;  /* 0x000000016d6d1824 */ /* 0x000fcc00078e0a0b */
[----:B------:R-:W3:Y:S01]  /*0350*/  @!P1 LDC R109, c[0x0][0x2c4] ;  /* 0x0000b100ff6d9b82 */ /* 0x000ee20000000800 */
[----:B-12---:R-:W-:Y:S05]  /*0360*/  @!P0 BRA `(.L_x_4852) ;  /* 0x0000000000108947 */ /* 0x006fea0003800000 */
[----:B------:R-:W2:Y:S02]  /*0370*/  @P3 LDG.E R5, desc[UR10][R6.64+0x4] ;  /* 0x0000040a06053981 */ /* 0x000ea4000c1e1900 */
[----:B--2--5:R-:W-:-:S06]  /*0380*/  @P3 IADD3 R5, R5, -R13, RZ ;  /* 0x8000000d05053210 */ /* 0x024fcc0007ffe0ff */
[----:B------:R2:W5:Y:S01]  /*0390*/  @!P3 LDG.E R5, desc[UR10][R6.64] ;  /* 0x0000000a0605b981 */ /* 0x000562000c1e1900 */
[----:B------:R-:W-:Y:S05]  /*03a0*/  BRA `(.L_x_4853) ;  /* 0x0000000000047947 */ /* 0x000fea0003800000 */
.L_x_4852:
[----:B------:R-:W1:Y:S02]  /*03b0*/  LDC R5, c[0x0][0x2c8] ;  /* 0x0000b200ff057b82 */ /* 0x000e640000000800 */
.L_x_4853:
        /* <DEDUP_REMOVED lines=13> */
[----:B------:R-:W1:Y:S01]  /*0490*/  @!P3 LDC R6, c[0x0][0x2cc] ;  /* 0x0000b300ff06bb82 */ /* 0x000e620000000800 */
[----:B--2---:R-:W-:-:S07]  /*04a0*/  IABS R9, R7 ;  /* 0x0000000700097213 */ /* 0x004fce0000000000 */
[----:B------:R-:W2:Y:S01]  /*04b0*/  LDC R108, c[0x0][0x398] ;  /* 0x0000e600ff6c7b82 */ /* 0x000ea20000000800 */
[----:B------:R-:W-:Y:S01]  /*04c0*/  IABS R10, R7 ;  /* 0x00000007000a7213 */ /* 0x000fe20000000000 */
[----:B------:R-:W3:Y:S04]  /*04d0*/  I2F.RP R16, R9 ;  /* 0x0000000900107306 */ /* 0x000ee80000209400 */
[----:B------:R-:W-:Y:S02]  /*04e0*/  IMAD.MOV R10, RZ, RZ, -R10 ;  /* 0x000000ffff0a7224 */ /* 0x000fe400078e0a0a */
[----:B----4-:R-:W-:-:S05]  /*04f0*/  VIADD R2, R2, 0x7f ;  /* 0x0000007f02027836 */ /* 0x010fca0000000000 */
[----:B------:R-:W-:-:S04]  /*0500*/  SHF.R.S32.HI R14, RZ, 0x1f, R2 ;  /* 0x0000001fff0e7819 */ /* 0x000fc80000011402 */
[----:B------:R-:W-:Y:S01]  /*0510*/  LEA.HI R14, R14, R2, RZ, 0x7 ;  /* 0x000000020e0e7211 */ /* 0x000fe200078f38ff */
[----:B---3--:R-:W3:Y:S03]  /*0520*/  MUFU.RCP R16, R16 ;  /* 0x0000001000107308 */ /* 0x008ee60000001000 */
[----:B------:R-:W-:-:S05]  /*0530*/  LEA.HI.SX32 R14, R14, R7, 0x19 ;  /* 0x000000070e0e7211 */ /* 0x000fca00078fcaff */
[----:B------:R-:W-:-:S05]  /*0540*/  VIADD R14, R14, 0xffffffff ;  /* 0xffffffff0e0e7836 */ /* 0x000fca0000000000 */
[----:B------:R-:W-:Y:S02]  /*0550*/  IABS R2, R14 ;  /* 0x0000000e00027213 */ /* 0x000fe40000000000 */
[----:B------:R-:W-:Y:S01]  /*0560*/  LOP3.LUT R14, R14, R7, RZ, 0x3c, !PT ;  /* 0x000000070e0e7212 */ /* 0x000fe200078e3cff */
[----:B---3--:R-:W-:-:S03]  /*0570*/  VIADD R16, R16, 0xffffffe ;  /* 0x0ffffffe10107836 */ /* 0x008fc60000000000 */
[----:B------:R-:W-:Y:S01]  /*0580*/  ISETP.GE.AND P0, PT, R14, RZ, PT ;  /* 0x000000ff0e00720c */ /* 0x000fe20003f06270 */
[----:B------:R-:W3:Y:S02]  /*0590*/  F2I.FTZ.U32.TRUNC.NTZ R17, R16 ;  /* 0x0000001000117305 */ /* 0x000ee4000021f000 */
[----:B---3--:R-:W-:Y:S02]  /*05a0*/  IMAD.MOV R8, RZ, RZ, -R17 ;  /* 0x000000ffff087224 */ /* 0x008fe400078e0a11 */
[----:B------:R-:W-:Y:S02]  /*05b0*/  IMAD.MOV.U32 R16, RZ, RZ, RZ ;  /* 0x000000ffff107224 */ /* 0x000fe400078e00ff */
[----:B------:R-:W-:-:S04]  /*05c0*/  IMAD R8, R8, R9, RZ ;  /* 0x0000000908087224 */ /* 0x000fc800078e02ff */
[----:B------:R-:W-:-:S06]  /*05d0*/  IMAD.HI.U32 R8, R17, R8, R16 ;  /* 0x0000000811087227 */ /* 0x000fcc00078e0010 */
[----:B------:R-:W-:-:S04]  /*05e0*/  IMAD.HI.U32 R8, R8, R2, RZ ;  /* 0x0000000208087227 */ /* 0x000fc800078e00ff */
[----:B------:R-:W-:Y:S02]  /*05f0*/  IMAD R10, R8, R10, R2 ;  /* 0x0000000a080a7224 */ /* 0x000fe400078e0202 */
[----:B------:R-:W3:Y:S03]  /*0600*/  @!P3 LDC.64 R2, c[0x0][0x318] ;  /* 0x0000c600ff02bb82 */ /* 0x000ee60000000a00 */
[----:B------:R-:W-:-:S13]  /*0610*/  ISETP.GT.U32.AND P1, PT, R9, R10, PT ;  /* 0x0000000a0900720c */ /* 0x000fda0003f24070 */
[----:B------:R-:W-:Y:S02]  /*0620*/  @!P1 IMAD.IADD R10, R10, 0x1, -R9 ;  /* 0x000000010a0a9824 */ /* 0x000fe400078e0a09 */
[----:B------:R-:W-:Y:S01]  /*0630*/  @!P1 VIADD R8, R8, 0x1 ;  /* 0x0000000108089836 */ /* 0x000fe20000000000 */
[----:B------:R-:W-:Y:S02]  /*0640*/  ISETP.NE.AND P1, PT, R7, RZ, PT ;  /* 0x000000ff0700720c */ /* 0x000fe40003f25270 */
[----:B------:R-:W-:Y:S02]  /*0650*/  ISETP.GE.U32.AND P4, PT, R10, R9, PT ;  /* 0x000000090a00720c */ /* 0x000fe40003f86070 */
[----:B---3--:R-:W-:-:S04]  /*0660*/  @!P3 ISETP.NE.U32.AND P2, PT, R2, RZ, PT ;  /* 0x000000ff0200b20c */ /* 0x008fc80003f45070 */
[----:B------:R-:W-:Y:S02]  /*0670*/  @!P3 ISETP.NE.AND.EX P2, PT, R3, RZ, PT, P2 ;  /* 0x000000ff0300b20c */ /* 0x000fe40003f45320 */
[----:B------:R-:W-:Y:S02]  /*0680*/  IADD3 R3, -R109, 0xbf, R112 ;  /* 0x000000bf6d037810 */ /* 0x000fe40007ffe170 */
[----:B-1----:R-:W-:-:S03]  /*0690*/  @!P3 SEL R6, R6, RZ, P2 ;  /* 0x000000ff0606b207 */ /* 0x002fc60001000000 */
[----:B------:R-:W-:Y:S01]  /*06a0*/  @P4 VIADD R8, R8, 0x1 ;  /* 0x0000000108084836 */ /* 0x000fe20000000000 */
[----:B------:R-:W-:-:S03]  /*06b0*/  @!P3 IADD3 R162, R6, R5, -R12 ;  /* 0x0000000506a2b210 */ /* 0x000fc60007ffe80c */
[----:B------:R-:W-:Y:S01]  /*06c0*/  @!P0 IMAD.MOV R8, RZ, RZ, -R8 ;  /* 0x000000ffff088224 */ /* 0x000fe200078e0a08 */
[----:B------:R-:W-:Y:S01]  /*06d0*/  @!P1 LOP3.LUT R8, RZ, R7, RZ, 0x33, !PT ;  /* 0x00000007ff089212 */ /* 0x000fe200078e33ff */
[----:B------:R-:W-:Y:S01]  /*06e0*/  VIADD R6, R162, 0x7f ;  /* 0x0000007fa2067836 */ /* 0x000fe20000000000 */
[----:B--2---:R-:W-:-:S03]  /*06f0*/  IADD3 R3, R3, R108, R162 ;  /* 0x0000006c03037210 */ /* 0x004fc60007ffe0a2 */
        /* <DEDUP_REMOVED lines=49> */
[-C--:B------:R-:W-:Y:S01]  /*0a10*/  ISETP.GE.OR P5, PT, R2, R109.reuse, P6 ;  /* 0x0000006d0200720c */ /* 0x080fe200037a6670 */
[----:B------:R-:W-:Y:S01]  /*0a20*/  @!P1 IMAD.MOV.U32 R2, RZ, RZ, -0x800000 ;  /* 0xff800000ff029424 */ /* 0x000fe200078e00ff */
[----:B------:R-:W-:-:S02]  /*0a30*/  ISETP.GE.OR P6, PT, R4, R109, P6 ;  /* 0x0000006d0400720c */ /* 0x000fc400037c6670 */
[----:B------:R-:W-:Y:S02]  /*0a40*/  LEA.HI.X.SX32 R3, R6, R3, 0x1, P2 ;  /* 0x0000000306037211 */ /* 0x000fe400010f0eff */
[----:B------:R-:W-:-:S04]  /*0a50*/  LEA R6, P2, R0, UR4, 0x2 ;  /* 0x0000000400067c11 */ /* 0x000fc8000f8410ff */
[----:B------:R-:W-:Y:S01]  /*0a60*/  LEA.HI.X R7, R0, UR5, R3, 0x2, P2 ;  /* 0x0000000500077c11 */ /* 0x000fe200090f1403 */
[----:B------:R-:W-:Y:S02]  /*0a70*/  @!P0 IMAD.MOV.U32 R0, RZ, RZ, -0x800000 ;  /* 0xff800000ff008424 */ /* 0x000fe400078e00ff */
[----:B------:R1:W-:Y:S01]  /*0a80*/  @!P5 STG.E.128 desc[UR10][R8.64+0x1000], RZ ;  /* 0x001000ff0800d986 */ /* 0x0003e2000c101d0a */
[----:B------:R-:W-:-:S03]  /*0a90*/  @!P3 IMAD.MOV.U32 R3, RZ, RZ, -0x800000 ;  /* 0xff800000ff03b424 */ /* 0x000fc600078e00ff */
[----:B------:R1:W-:Y:S04]  /*0aa0*/  @!P6 STG.E.128 desc[UR10][R8.64+0x1800], RZ ;  /* 0x001800ff0800e986 */ /* 0x0003e8000c101d0a */
[----:B------:R1:W-:Y:S01]  /*0ab0*/  @!P0 STG.E desc[UR10][R6.64+0x80], R0 ;  /* 0x0000800006008986 */ /* 0x0003e2000c10190a */
[----:B------:R-:W-:-:S03]  /*0ac0*/  ISETP.GE.AND P0, PT, R4, R109, PT ;  /* 0x0000006d0400720c */ /* 0x000fc60003f06270 */
[----:B------:R1:W-:Y:S01]  /*0ad0*/  @!P1 STG.E desc[UR10][R6.64+0x40], R2 ;  /* 0x0000400206009986 */ /* 0x0003e2000c10190a */
[----:B------:R-:W-:-:S03]  /*0ae0*/  ISETP.NE.OR P0, PT, R5, RZ, P0 ;  /* 0x000000ff0500720c */ /* 0x000fc60000705670 */
[----:B------:R1:W-:Y:S10]  /*0af0*/  @!P3 STG.E desc[UR10][R6.64], R3 ;  /* 0x000000030600b986 */ /* 0x0003f4000c10190a */
[----:B------:R-:W-:Y:S05]  /*0b00*/  @P0 EXIT ;  /* 0x000000000000094d */ /* 0x000fea0003800000 */
[----:B-1----:R-:W-:-:S05]  /*0b10*/  MOV R0, 0xff800000 ;  /* 0xff80000000007802 */ /* 0x002fca0000000f00 */
[----:B------:R-:W-:Y:S01]  /*0b20*/  STG.E desc[UR10][R6.64+0xc0], R0 ;  /* 0x0000c00006007986 */ /* 0x000fe2000c10190a */
[----:B------:R-:W-:Y:S05]  /*0b30*/  EXIT ;  /* 0x000000000000794d */ /* 0x000fea0003800000 */
.L_x_4854:
        /* <DEDUP_REMOVED lines=24> */
.L_x_4855:
        /* <DEDUP_REMOVED lines=16> */
[----:B-----5:R-:W-:-:S04]  /*0dc0*/  IMAD.MOV R0, RZ, RZ, -R7 ;  /* 0x000000ffff007224 */ /* 0x020fc800078e0a07 */
[----:B------:R-:W-:-:S05]  /*0dd0*/  IMAD R0, R3, R0, R2 ;  /* 0x0000000003007224 */ /* 0x000fca00078e0202 */
[----:B------:R-:W-:-:S13]  /*0de0*/  ISETP.GT.U32.AND P2, PT, R3, R0, PT ;  /* 0x000000000300720c */ /* 0x000fda0003f44070 */
[-C--:B------:R-:W-:Y:S01]  /*0df0*/  @!P2 IADD3 R0, R0, -R3.reuse, RZ ;  /* 0x800000030000a210 */ /* 0x080fe20007ffe0ff */
[----:B------:R-:W-:Y:S01]  /*0e00*/  @!P2 VIADD R7, R7, 0x1 ;  /* 0x000000010707a836 */ /* 0x000fe20000000000 */
[----:B------:R-:W-:Y:S02]  /*0e10*/  ISETP.NE.AND P2, PT, R8, RZ, PT ;  /* 0x000000ff0800720c */ /* 0x000fe40003f45270 */
[----:B------:R-:W-:Y:S02]  /*0e20*/  ISETP.GE.U32.AND P3, PT, R0, R3, PT ;  /* 0x000000030000720c */ /* 0x000fe40003f66070 */
[----:B------:R-:W-:-:S04]  /*0e30*/  LOP3.LUT R0, R9, R8, RZ, 0x3c, !PT ;  /* 0x0000000809007212 */ /* 0x000fc800078e3cff */
[----:B------:R-:W-:-:S07]  /*0e40*/  ISETP.GE.AND P0, PT, R0, RZ, PT ;  /* 0x000000ff0000720c */ /* 0x000fce0003f06270 */
[----:B------:R-:W-:-:S06]  /*0e50*/  @P3 IADD3 R7, R7, 0x1, RZ ;  /* 0x0000000107073810 */ /* 0x000fcc0007ffe0ff */
[----:B------:R-:W-:Y:S01]  /*0e60*/  @!P0 IMAD.MOV R7, RZ, RZ, -R7 ;  /* 0x000000ffff078224 */ /* 0x000fe200078e0a07 */
[----:B------:R-:W-:-:S05]  /*0e70*/  @!P2 LOP3.LUT R7, RZ, R8, RZ, 0x33, !PT ;  /* 0x00000008ff07a212 */ /* 0x000fca00078e33ff */
[----:B------:R-:W-:-:S06]  /*0e80*/  IMAD.WIDE R4, R7, 0x4, R150 ;  /* 0x0000000407047825 */ /* 0x000fcc00078e0296 */
[----:B------:R2:W3:Y:S01]  /*0e90*/  LDG.E R4, desc[UR10][R4.64] ;  /* 0x0000000a04047981 */ /* 0x0004e2000c1e1900 */
[----:B------:R-:W-:-:S04]  /*0ea0*/  IMAD.MOV R7, RZ, RZ, -R7 ;  /* 0x000000ffff077224 */ /* 0x000fc800078e0a07 */
[----:B------:R-:W-:-:S05]  /*0eb0*/  IMAD R9, R8, R7, R9 ;  /* 0x0000000708097224 */ /* 0x000fca00078e0209 */
[----:B------:R-:W-:Y:S01]  /*0ec0*/  SHF.R.S32.HI R8, RZ, 0x1f, R9 ;  /* 0x0000001fff087819 */ /* 0x000fe20000011409 */
[----:B--2---:R-:W2:Y:S02]  /*0ed0*/  LDC R5, c[0x0][0x278] ;  /* 0x00009e00ff057b82 */ /* 0x004ea40000000800 */
        /* <DEDUP_REMOVED lines=20> */
[----:B------:R-:W2:Y:S03]  /*1020*/  LDC.64 R2, c[0x0][0x238] ;  /* 0x00008e00ff027b82 */ /* 0x000ea60000000a00 */
[----:B------:R-:W-:-:S07]  /*1030*/  ISETP.GE.AND P0, PT, R0, RZ, PT ;  /* 0x000000ff0000720c */ /* 0x000fce0003f06270 */
        /* <DEDUP_REMOVED lines=13> */
[----:B-1----:R-:W-:Y:S01]  /*1110*/  IMAD R6, R8, R158, RZ ;  /* 0x0000009e08067224 */ /* 0x002fe200078e02ff */
[----:B------:R-:W-:Y:S01]  /*1120*/  MOV R20, R2 ;  /* 0x0000000200147202 */ /* 0x000fe20000000f00 */
[----:B------:R-:W-:Y:S02]  /*1130*/  IMAD.IADD R17, R3, 0x1, R0 ;  /* 0x0000000103117824 */ /* 0x000fe400078e0200 */
[C---:B------:R-:W-:Y:S02]  /*1140*/  IMAD R5, R9.reuse, R159, R6 ;  /* 0x0000009f09057224 */ /* 0x040fe400078e0206 */
[----:B------:R-:W-:-:S04]  /*1150*/  IMAD.WIDE.U32 R6, R9, R158, R12 ;  /* 0x0000009e09067225 */ /* 0x000fc800078e000c */
[----:B------:R-:W-:Y:S02]  /*1160*/  IMAD.IADD R7, R7, 0x1, R5 ;  /* 0x0000000107077824 */ /* 0x000fe400078e0205 */
[----:B------:R-:W-:Y:S02]  /*1170*/  IMAD R5, R10, UR4, RZ ;  /* 0x000000040a057c24 */ /* 0x000fe4000f8e02ff */
[----:B------:R-:W-:-:S04]  /*1180*/  IMAD.WIDE.U32 R6, R14, UR4, R6 ;  /* 0x000000040e067c25 */ /* 0x000fc8000f8e0006 */
[----:B------:R-:W-:Y:S01]  /*1190*/  IMAD R5, R14, UR5, R5 ;  /* 0x000000050e057c24 */ /* 0x000fe2000f8e0205 */
[----:B------:R-:W-:-:S04]  /*11a0*/  MOV R16, R6 ;  /* 0x0000000600107202 */ /* 0x000fc80000000f00 */
[----:B------:R-:W-:Y:S01]  /*11b0*/  IADD3 R15, R7, R5, RZ ;  /* 0x00000005070f7210 */ /* 0x000fe20007ffe0ff */
[----:B------:R-:W-:Y:S06]  /*11c0*/  BRA `(.L_x_4857) ;  /* 0x0000000400407947 */ /* 0x000fec0003800000 */
.L_x_4856:
        /* <DEDUP_REMOVED lines=50> */
.L_x_4858:
        /* <DEDUP_REMOVED lines=30> */
.L_x_4857:
        /* <DEDUP_REMOVED lines=9> */
[----:B------:R-:W-:Y:S01]  /*1760*/  BSSY B0, `(.L_x_4859) ;  /* 0x0000058000007945 */ /* 0x000fe20003800000 */
[----:B------:R-:W-:Y:S01]  /*1770*/  LOP3.LUT R148, R19, 0xfffffffc, RZ, 0xc0, !PT ;  /* 0xfffffffc13947812 */ /* 0x000fe200078ec0ff */
[----:B------:R-:W-:Y:S01]  /*1780*/  IMAD.SHL.U32 R144, R158, 0x20, RZ ;  /* 0x000000209e907824 */ /* 0x000fe200078e00ff */
[----:B-----5:R-:W-:Y:S01]  /*1790*/  SHF.R.S32.HI R0, RZ, 0x3, R6 ;  /* 0x00000003ff007819 */ /* 0x020fe20000011406 */
[----:B------:R-:W2:Y:S01]  /*17a0*/  @!P3 LDC.64 R2, c[0x0][0x228] ;  /* 0x00008a00ff02bb82 */ /* 0x000ea20000000a00 */
[----:B------:R-:W-:Y:S01]  /*17b0*/  @!P3 SHF.R.S32.HI R13, RZ, 0x1f, R149 ;  /* 0x0000001fff0db819 */ /* 0x000fe20000011495 */
[----:B------:R-:W-:Y:S01]  /*17c0*/  IMAD.IADD R148, R110, 0x1, -R148 ;  /* 0x000000016e947824 */ /* 0x000fe200078e0a94 */
[----:B------:R-:W-:Y:S01]  /*17d0*/  SHF.R.S32.HI R12, RZ, 0x2, R19 ;  /* 0x00000002ff0c7819 */ /* 0x000fe20000011413 */
[----:B------:R-:W-:Y:S01]  /*17e0*/  IMAD.SHL.U32 R147, R0, 0x40, RZ ;  /* 0x0000004000937824 */ /* 0x000fe200078e00ff */
[----:B------:R-:W-:Y:S01]  /*17f0*/  LEA.HI R113, R7, R110, RZ, 0x5 ;  /* 0x0000006e07717211 */ /* 0x000fe200078f28ff */
[----:B------:R-:W-:Y:S01]  /*1800*/  IMAD.SHL.U32 R148, R148, 0x8, RZ ;  /* 0x0000000894947824 */ /* 0x000fe200078e00ff */
[----:B------:R-:W-:Y:S01]  /*1810*/  LEA.HI R19, R19, R12, RZ, 0x1 ;  /* 0x0000000c13137211 */ /* 0x000fe200078f08ff */
[----:B------:R-:W3:Y:S01]  /*1820*/  @P3 LDC.64 R4, c[0x0][0x240] ;  /* 0x00009000ff043b82 */ /* 0x000ee20000000a00 */
[----:B------:R-:W-:-:S02]  /*1830*/  LOP3.LUT R147, R147, 0xc0, RZ, 0xc0, !PT ;  /* 0x000000c093937812 */ /* 0x000fc400078ec0ff */
[C---:B------:R-:W-:Y:S02]  /*1840*/  IADD3 R20, P0, R148.reuse, R20, RZ ;  /* 0x0000001494147210 */ /* 0x040fe40007f1e0ff */
[----:B------:R-:W-:Y:S02]  /*1850*/  LOP3.LUT R21, R147, 0x18, R148, 0xf8, !PT ;  /* 0x0000001893157812 */ /* 0x000fe400078ef894 */
[----:B------:R-:W-:Y:S02]  /*1860*/  SHF.R.U32.HI R147, RZ, 0x3, R147 ;  /* 0x00000003ff937819 */ /* 0x000fe40000011693 */
[----:B------:R-:W-:Y:S02]  /*1870*/  LOP3.LUT R19, R19, 0x7fffffe, RZ, 0xc0, !PT ;  /* 0x07fffffe13137812 */ /* 0x000fe400078ec0ff */
[----:B------:R-:W-:Y:S02]  /*1880*/  LOP3.LUT R147, R21, R147, RZ, 0x3c, !PT ;  /* 0x0000009315937212 */ /* 0x000fe400078e3cff */
[----:B------:R-:W-:Y:S01]  /*1890*/  IADD3 R28, P2, R148, R16, RZ ;  /* 0x00000010941c7210 */ /* 0x000fe20007f5e0ff */
[----:B------:R-:W-:Y:S01]  /*18a0*/  IMAD.IADD R19, R12, 0x1, -R19 ;  /* 0x000000010c137824 */ /* 0x000fe200078e0a13 */
[----:B------:R-:W-:Y:S01]  /*18b0*/  SHF.R.S32.HI R111, RZ, 0x5, R113 ;  /* 0x00000005ff6f7819 */ /* 0x000fe20000011471 */
[----:B--2---:R-:W-:Y:S01]  /*18c0*/  @!P3 IMAD.WIDE.U32 R24, R149, R2, RZ ;  /* 0x000000029518b225 */ /* 0x004fe200078e00ff */
[----:B------:R-:W-:-:S02]  /*18d0*/  SHF.L.U32 R104, R121, 0x7, RZ ;  /* 0x0000000779687819 */ /* 0x000fc400000006ff */
[----:B------:R-:W-:Y:S01]  /*18e0*/  SHF.L.U64.HI R127, R158, 0x5, R159 ;  /* 0x000000059e7f7819 */ /* 0x000fe2000001029f */
[----:B------:R-:W-:Y:S01]  /*18f0*/  @!P3 IMAD R21, R13, R2, RZ ;  /* 0x000000020d15b224 */ /* 0x000fe200078e02ff */
[----:B------:R-:W-:Y:S01]  /*1900*/  SHF.R.S32.HI R2, RZ, 0x1f, R148 ;  /* 0x0000001fff027819 */ /* 0x000fe20000011494 */
[----:B------:R-:W-:Y:S01]  /*1910*/  IMAD R19, R111, 0x8, R19 ;  /* 0x000000086f137824 */ /* 0x000fe200078e0213 */
[----:B------:R-:W-:Y:S01]  /*1920*/  SHF.R.S32.HI R13, RZ, 0x1f, R12 ;  /* 0x0000001fff0d7819 */ /* 0x000fe2000001140c */
[----:B---3--:R-:W-:-:S03]  /*1930*/  @P3 IMAD.WIDE.U32 R22, R11, R4, RZ ;  /* 0x000000040b163225 */ /* 0x008fc600078e00ff */
[----:B------:R-:W-:Y:S01]  /*1940*/  LEA R147, R19, R147, 0x5 ;  /* 0x0000009313937211 */ /* 0x000fe200078e28ff */
[----:B------:R-:W-:Y:S01]  /*1950*/  @!P3 IMAD.MOV.U32 R22, RZ, RZ, R24 ;  /* 0x000000ffff16b224 */ /* 0x000fe200078e0018 */
[----:B------:R-:W-:Y:S01]  /*1960*/  SHF.R.S32.HI R19, RZ, 0x1f, R18 ;  /* 0x0000001fff137819 */ /* 0x000fe20000011412 */
[----:B------:R-:W-:Y:S02]  /*1970*/  @!P3 IMAD R3, R149, R3, R21 ;  /* 0x000000039503b224 */ /* 0x000fe400078e0215 */
[----:B------:R-:W-:Y:S01]  /*1980*/  IMAD.X R21, R2, 0x1, R17, P0 ;  /* 0x0000000102157824 */ /* 0x000fe200000e0611 */
[----:B------:R-:W-:Y:S01]  /*1990*/  IADD3 R22, P0, R148, R22, RZ ;  /* 0x0000001694167210 */ /* 0x000fe20007f1e0ff */
[----:B------:R-:W-:Y:S01]  /*19a0*/  @P3 IMAD R4, R11, R5, R23 ;  /* 0x000000050b043224 */ /* 0x000fe200078e0217 */
[----:B------:R-:W-:Y:S01]  /*19b0*/  SHF.R.S32.HI R17, RZ, 0x1f, R149 ;  /* 0x0000001fff117819 */ /* 0x000fe20000011495 */
[----:B------:R-:W-:Y:S02]  /*19c0*/  @!P3 IMAD.IADD R4, R25, 0x1, R3 ;  /* 0x000000011904b824 */ /* 0x000fe400078e0203 */
[----:B------:R-:W-:-:S02]  /*19d0*/  IMAD.X R29, R2, 0x1, R15, P2 ;  /* 0x00000001021d7824 */ /* 0x000fc400010e060f */
[----:B------:R-:W-:Y:S01]  /*19e0*/  IMAD.X R23, R2, 0x1, R4, P0 ;  /* 0x0000000102177824 */ /* 0x000fe200000e0604 */
[----:B------:R-:W-:Y:S01]  /*19f0*/  ISETP.GE.AND P0, PT, R12, R125, PT ;  /* 0x0000007d0c00720c */ /* 0x000fe20003f06270 */
[----:B------:R-:W2:Y:S01]  /*1a00*/  LDC.64 R2, c[0x0][0x3c8] ;  /* 0x0000f200ff027b82 */ /* 0x000ea20000000a00 */
[----:B------:R-:W-:Y:S02]  /*1a10*/  IMAD R5, R10, UR4, RZ ;  /* 0x000000040a057c24 */ /* 0x000fe4000f8e02ff */
[----:B------:R-:W-:Y:S02]  /*1a20*/  IMAD R123, R13, R158, RZ ;  /* 0x0000009e0d7b7224 */ /* 0x000fe400078e02ff */
[----:B------:R-:W-:Y:S01]  /*1a30*/  IMAD.WIDE.U32 R10, R14, UR4, R20 ;  /* 0x000000040e0a7c25 */ /* 0x000fe2000f8e0014 */
[----:B------:R-:W-:Y:S02]  /*1a40*/  UMOV UR4, 0x400 ;  /* 0x0000040000047882 */ /* 0x000fe40000000000 */
[----:B-1----:R-:W-:Y:S01]  /*1a50*/  ULEA UR4, UR8, UR4, 0x18 ;  /* 0x0000000408047291 */ /* 0x002fe2000f8ec03f */
[----:B------:R-:W-:-:S02]  /*1a60*/  IMAD R24, R19, UR6, RZ ;  /* 0x0000000613187c24 */ /* 0x000fc4000f8e02ff */
[C---:B------:R-:W-:Y:S02]  /*1a70*/  IMAD R123, R12.reuse, R159, R123 ;  /* 0x0000009f0c7b7224 */ /* 0x040fe400078e027b */
[----:B------:R-:W-:Y:S01]  /*1a80*/  IMAD.WIDE.U32 R28, R12, R158, R28 ;  /* 0x0000009e0c1c7225 */ /* 0x000fe200078e001c */
[----:B------:R-:W-:-:S03]  /*1a90*/  LEA R147, R147, UR4, 0x1 ;  /* 0x0000000493937c11 */ /* 0x000fc6000f8e08ff */
[----:B------:R-:W-:Y:S01]  /*1aa0*/  IMAD R5, R14, UR5, R5 ;  /* 0x000000050e057c24 */ /* 0x000fe2000f8e0205 */
[----:B------:R-:W-:Y:S01]  /*1ab0*/  IADD3 R14, R12, 0x60, RZ ;  /* 0x000000600c0e7810 */ /* 0x000fe20007ffe0ff */
[----:B------:R-:W-:Y:S01]  /*1ac0*/  IMAD.IADD R4, R162, 0x1, -R104 ;  /* 0x00000001a2047824 */ /* 0x000fe200078e0a68 */
[----:B------:R-:W-:Y:S01]  /*1ad0*/  IADD3 R123, R29, R123, RZ ;  /* 0x0000007b1d7b7210 */ /* 0x000fe20007ffe0ff */
[C---:B------:R-:W-:Y:S02]  /*1ae0*/  VIADD R16, R12.reuse, 0x20 ;  /* 0x000000200c107836 */ /* 0x040fe40000000000 */
[C---:B------:R-:W-:Y:S01]  /*1af0*/  VIADD R15, R12.reuse, 0x40 ;  /* 0x000000400c0f7836 */ /* 0x040fe20000000000 */
[-C--:B------:R-:W-:Y:S01]  /*1b00*/  ISETP.GE.AND P5, PT, R12, R4.reuse, PT ;  /* 0x000000040c00720c */ /* 0x080fe20003fa6270 */
[----:B------:R-:W-:Y:S01]  /*1b10*/  IMAD R24, R18, UR7, R24 ;  /* 0x0000000712187c24 */ /* 0x000fe2000f8e0218 */
[----:B------:R-:W-:Y:S01]  /*1b20*/  ISETP.GE.AND P6, PT, R16, R125, PT ;  /* 0x0000007d1000720c */ /* 0x000fe20003fc6270 */
[----:B------:R-:W-:Y:S01]  /*1b30*/  IMAD.WIDE.U32 R22, R18, UR6, R22 ;  /* 0x0000000612167c25 */ /* 0x000fe2000f8e0016 */
[----:B------:R-:W-:-:S02]  /*1b40*/  ISETP.GE.AND P4, PT, R16, R4, PT ;  /* 0x000000041000720c */ /* 0x000fc40003f86270 */
[-C--:B------:R-:W-:Y:S01]  /*1b50*/  ISETP.GE.AND P3, PT, R15, R4.reuse, PT ;  /* 0x000000040f00720c */ /* 0x080fe20003f66270 */
[----:B------:R-:W-:Y:S01]  /*1b60*/  IMAD.WIDE R26, R26, 0x40, R12 ;  /* 0x000000401a1a7825 */ /* 0x000fe200078e020c */
[----:B------:R-:W-:-:S03]  /*1b70*/  ISETP.GE.AND P2, PT, R14, R4, PT ;  /* 0x000000040e00720c */ /* 0x000fc60003f46270 */
[----:B------:R-:W-:Y:S02]  /*1b80*/  IMAD.MOV.U32 R124, RZ, RZ, R28 ;  /* 0x000000ffff7c7224 */ /* 0x000fe400078e001c */
[----:B------:R-:W-:Y:S01]  /*1b90*/  IMAD.IADD R25, R23, 0x1, R24 ;  /* 0x0000000117197824 */ /* 0x000fe200078e0218 */
[----:B------:R-:W-:Y:S07]  /*1ba0*/  @P0 BRA `(.L_x_4860) ;  /* 0x00000000004c0947 */ /* 0x000fee0003800000 */
        /* <DEDUP_REMOVED lines=19> */
.L_x_4860:
[----:B------:R-:W-:Y:S05]  /*1ce0*/  BSYNC B0 ;  /* 0x0000000000007941 */ /* 0x000fea0003800000 */
.L_x_4859:
        /* <DEDUP_REMOVED lines=21> */
.L_x_4862:
[----:B------:R-:W-:Y:S05]  /*1e40*/  BSYNC B0 ;  /* 0x0000000000007941 */ /* 0x000fea0003800000 */
.L_x_4861:
        /* <DEDUP_REMOVED lines=15> */
.L_x_4864:
[----:B------:R-:W-:Y:S05]  /*1f40*/  BSYNC B0 ;  /* 0x0000000000007941 */ /* 0x000fea0003800000 */
.L_x_4863:
        /* <DEDUP_REMOVED lines=15> */
.L_x_4866:
[----:B------:R-:W-:Y:S05]  /*2040*/  BSYNC B0 ;  /* 0x0000000000007941 */ /* 0x000fea0003800000 */
.L_x_4865:
        /* <DEDUP_REMOVED lines=15> */
.L_x_4868:
[----:B------:R-:W-:Y:S05]  /*2140*/  BSYNC B0 ;  /* 0x0000000000007941 */ /* 0x000fea0003800000 */
.L_x_4867:
        /* <DEDUP_REMOVED lines=18> */
.L_x_4870:
[----:B------:R-:W-:Y:S05]  /*2270*/  BSYNC B0 ;  /* 0x0000000000007941 */ /* 0x000fea0003800000 */
.L_x_4869:
[----:B------:R-:W-:Y:S01]  /*2280*/  ULDC.64 UR6, c[0x0][0x3d0] ;  /* 0x0000f40000067ab9 */ /* 0x000fe20000000a00 */
[----:B------:R-:W0:Y:S01]  /*2290*/  LDGDEPBAR ;  /* 0x00000000000079af */ /* 0x000e220000000000 */
[----:B------:R-:W-:Y:S01]  /*22a0*/  IMAD R17, R17, UR6, RZ ;  /* 0x0000000611117c24 */ /* 0x000fe2000f8e02ff */
[----:B------:R-:W-:Y:S01]  /*22b0*/  LEA.HI R7, R7, R110, RZ, 0x4 ;  /* 0x0000006e07077211 */ /* 0x000fe200078f20ff */
[C---:B------:R-:W-:Y:S01]  /*22c0*/  IMAD.WIDE.U32 R18, R149.reuse, UR6, R18 ;  /* 0x0000000695127c25 */ /* 0x040fe2000f8e0012 */
[-C--:B------:R-:W-:Y:S01]  /*22d0*/  ISETP.GE.AND P2, PT, R14, R4.reuse, PT ;  /* 0x000000040e00720c */ /* 0x080fe20003f46270 */
[----:B------:R-:W3:Y:S01]  /*22e0*/  LDC.64 R160, c[0x0][0x250] ;  /* 0x00009400ffa07b82 */ /* 0x000ee20000000a00 */
[----:B------:R-:W-:Y:S01]  /*22f0*/  ISETP.GE.AND P5, PT, R12, R4, PT ;  /* 0x000000040c00720c */ /* 0x000fe20003fa6270 */
[----:B------:R-:W-:Y:S01]  /*2300*/  IMAD R17, R149, UR7, R17 ;  /* 0x0000000795117c24 */ /* 0x000fe2000f8e0211 */
[----:B--2---:R-:W-:Y:S02]  /*2310*/  LEA R2, P0, R18, R2, 0x2 ;  /* 0x0000000212027211 */ /* 0x004fe400078010ff */
[----:B------:R-:W-:Y:S01]  /*2320*/  ISETP.GE.AND P3, PT, R15, R4, PT ;  /* 0x000000040f00720c */ /* 0x000fe20003f66270 */
[----:B------:R-:W-:Y:S01]  /*2330*/  IMAD.IADD R17, R19, 0x1, R17 ;  /* 0x0000000113117824 */ /* 0x000fe200078e0211 */
[----:B------:R-:W-:-:S02]  /*2340*/  LOP3.LUT R14, R7, 0xfffffff0, RZ, 0xc0, !PT ;  /* 0xfffffff0070e7812 */ /* 0x000fc400078ec0ff */
[----:B------:R-:W-:Y:S01]  /*2350*/  ISETP.GE.AND P4, PT, R16, R4, PT ;  /* 0x000000041000720c */ /* 0x000fe20003f86270 */
[----:B------:R-:W-:Y:S01]  /*2360*/  IMAD.IADD R11, R11, 0x1, R5 ;  /* 0x000000010b0b7824 */ /* 0x000fe200078e0205 */
[----:B------:R-:W-:Y:S01]  /*2370*/  LEA.HI.X R3, R18, R3, R17, 0x2, P0 ;  /* 0x0000000312037211 */ /* 0x000fe200000f1411 */
[----:B------:R-:W-:Y:S01]  /*2380*/  ULDC.64 UR6, c[0x0][0x220] ;  /* 0x0000880000067ab9 */ /* 0x000fe20000000a00 */
[----:B------:R-:W-:Y:S01]  /*2390*/  IADD3 R9, P0, R12, R9, RZ ;  /* 0x000000090c097210 */ /* 0x000fe20007f1e0ff */
[----:B------:R-:W-:Y:S01]  /*23a0*/  ULDC UR5, c[0x0][0x2e8] ;  /* 0x0000ba0000057ab9 */ /* 0x000fe20000000800 */
[----:B------:R-:W-:Y:S01]  /*23b0*/  LOP3.LUT R12, R6, 0xfffffff8, RZ, 0xc0, !PT ;  /* 0xfffffff8060c7812 */ /* 0x000fe200078ec0ff */
[----:B------:R2:W5:Y:S01]  /*23c0*/  LDG.E R2, desc[UR10][R2.64] ;  /* 0x0000000a02027981 */ /* 0x000562000c1e1900 */
[----:B------:R-:W-:Y:S01]  /*23d0*/  IMAD.IADD R14, R110, 0x1, -R14 ;  /* 0x000000016e0e7824 */ /* 0x000fe200078e0a0e */
[----:B------:R-:W-:Y:S01]  /*23e0*/  SHF.R.S32.HI R7, RZ, 0x4, R7 ;  /* 0x00000004ff077819 */ /* 0x000fe20000011407 */
[----:B------:R-:W-:-:S04]  /*23f0*/  DEPBAR.LE SB0, 0x0 ;  /* 0x000080000000791a */ /* 0x000fc80000000000 */
[----:B------:R-:W-:Y:S01]  /*2400*/  IMAD.IADD R12, R110, 0x1, -R12 ;  /* 0x000000016e0c7824 */ /* 0x000fe200078e0a0c */
[----:B------:R-:W-:Y:S01]  /*2410*/  LEA.HI R107, R14, R14, RZ, 0x1 ;  /* 0x0000000e0e6b7211 */ /* 0x000fe200078f08ff */
[----:B------:R-:W-:Y:S01]  /*2420*/  IMAD.X R8, R13, 0x1, R8, P0 ;  /* 0x000000010d087824 */ /* 0x000fe200000e0608 */
[----:B------:R-:W-:Y:S01]  /*2430*/  BAR.SYNC.DEFER_BLOCKING 0x0 ;  /* 0x0000000000007b1d */ /* 0x000fe20000010000 */
[----:B---3--:R-:W-:Y:S01]  /*2440*/  IMAD.WIDE.U32 R102, R9, R160, R10 ;  /* 0x000000a009667225 */ /* 0x008fe200078e000a */
[----:B------:R-:W-:Y:S02]  /*2450*/  LEA.HI R13, R12, R12, RZ, 0x1 ;  /* 0x0000000c0c0d7211 */ /* 0x000fe400078f08ff */
[----:B------:R-:W-:Y:S01]  /*2460*/  SHF.R.S32.HI R15, RZ, 0x1, R107 ;  /* 0x00000001ff0f7819 */ /* 0x000fe2000001146b */
[----:B------:R-:W-:Y:S01]  /*2470*/  IMAD R8, R8, R160, RZ ;  /* 0x000000a008087224 */ /* 0x000fe200078e02ff */
[----:B------:R-:W-:Y:S01]  /*2480*/  SHF.R.S32.HI R4, RZ, 0x1, R13 ;  /* 0x00000001ff047819 */ /* 0x000fe2000001140d */
[----:B------:R-:W-:Y:S01]  /*2490*/  BSSY B0, `(.L_x_4871) ;  /* 0x000003d000007945 */ /* 0x000fe20003800000 */
[----:B------:R-:W-:Y:S01]  /*24a0*/  LOP3.LUT R13, R13, 0xfffffffe, RZ, 0xc0, !PT ;  /* 0xfffffffe0d0d7812 */ /* 0x000fe200078ec0ff */
[----:B------:R-:W-:Y:S01]  /*24b0*/  IMAD R101, R9, R161, R8 ;  /* 0x000000a109657224 */ /* 0x000fe200078e0208 */
[----:B------:R-:W-:Y:S01]  /*24c0*/  LEA R156, P0, R102, UR6, 0x1 ;  /* 0x00000006669c7c11 */ /* 0x000fe2000f8008ff */
[C---:B------:R-:W-:Y:S01]  /*24d0*/  IMAD.SHL.U32 R146, R160.reuse, 0x20, RZ ;  /* 0x00000020a0927824 */ /* 0x040fe200078e00ff */
[----:B------:R-:W-:Y:S01]  /*24e0*/  SHF.L.U64.HI R145, R160, 0x5, R161 ;  /* 0x00000005a0917819 */ /* 0x000fe200000102a1 */
[----:B------:R-:W-:Y:S01]  /*24f0*/  IMAD.IADD R12, R12, 0x1, -R13 ;  /* 0x000000010c0c7824 */ /* 0x000fe200078e0a0d */
[----:B------:R-:W-:Y:S01]  /*2500*/  SHF.R.S32.HI R13, RZ, 0x1f, R14 ;  /* 0x0000001fff0d7819 */ /* 0x000fe2000001140e */
[----:B------:R-:W-:Y:S01]  /*2510*/  IMAD.IADD R101, R103, 0x1, R101 ;  /* 0x0000000167657824 */ /* 0x000fe200078e0265 */
[----:B--2---:R-:W-:-:S02]  /*2520*/  LEA.HI R3, R6, R0, RZ, 0x1 ;  /* 0x0000000006037211 */ /* 0x004fc400078f08ff */
[----:B------:R-:W-:Y:S02]  /*2530*/  LEA.HI R13, R13, R14, RZ, 0x3 ;  /* 0x0000000e0d0d7211 */ /* 0x000fe400078f18ff */
[----:B------:R-:W-:Y:S02]  /*2540*/  LOP3.LUT R3, R3, 0xfffffffe, RZ, 0xc0, !PT ;  /* 0xfffffffe03037812 */ /* 0x000fe400078ec0ff */
[----:B------:R-:W-:Y:S01]  /*2550*/  LEA.HI.X R157, R102, UR7, R101, 0x1, P0 ;  /* 0x00000007669d7c11 */ /* 0x000fe200080f0c65 */
[----:B------:R-:W-:Y:S01]  /*2560*/  IMAD.SHL.U32 R13, R13, 0x20, RZ ;  /* 0x000000200d0d7824 */ /* 0x000fe200078e00ff */
[----:B------:R2:W-:Y:S01]  /*2570*/  @P5 STS [R147+0x3000], RZ ;  /* 0x003000ff93005388 */ /* 0x0005e20000000800 */
[----:B------:R-:W-:Y:S01]  /*2580*/  IMAD.IADD R6, R0, 0x1, -R3 ;  /* 0x0000000100067824 */ /* 0x000fe200078e0a03 */
[----:B------:R-:W-:Y:S02]  /*2590*/  LEA.HI R3, R7, R7, RZ, 0x1 ;  /* 0x0000000707037211 */ /* 0x000fe400078f08ff */
[----:B------:R-:W-:Y:S01]  /*25a0*/  SHF.R.S32.HI R0, RZ, 0x1f, R107 ;  /* 0x0000001fff007819 */ /* 0x000fe2000001146b */
[----:B------:R-:W-:Y:S01]  /*25b0*/  IMAD.SHL.U32 R6, R6, 0x8, RZ ;  /* 0x0000000806067824 */ /* 0x000fe200078e00ff */
[----:B------:R-:W-:Y:S01]  /*25c0*/  LOP3.LUT R3, R3, 0xfffffffe, RZ, 0xc0, !PT ;  /* 0xfffffffe03037812 */ /* 0x000fe200078ec0ff */
[----:B------:R2:W-:Y:S01]  /*25d0*/  @P5 STS [R147+0x3004], RZ ;  /* 0x003004ff93005388 */ /* 0x0005e20000000800 */
[----:B------:R-:W-:-:S02]  /*25e0*/  LEA.HI R0, R0, R15, RZ, 0x2 ;  /* 0x0000000f00007211 */ /* 0x000fc400078f10ff */
[----:B------:R-:W-:Y:S01]  /*25f0*/  LOP3.LUT R107, R107, 0x7fffffe, RZ, 0xc0, !PT ;  /* 0x07fffffe6b6b7812 */ /* 0x000fe200078ec0ff */
[----:B------:R-:W-:Y:S01]  /*2600*/  IMAD.IADD R7, R7, 0x1, -R3 ;  /* 0x0000000107077824 */ /* 0x000fe200078e0a03 */
[----:B------:R-:W-:Y:S01]  /*2610*/  LOP3.LUT R0, R0, 0xfffffffc, RZ, 0xc0, !PT ;  /* 0xfffffffc00007812 */ /* 0x000fe200078ec0ff */
[----:B------:R-:W-:Y:S01]  /*2620*/  IMAD.SHL.U32 R3, R4, 0x40, RZ ;  /* 0x0000004004037824 */ /* 0x000fe200078e00ff */
[----:B------:R2:W-:Y:S01]  /*2630*/  @P5 STS.64 [R147+0x3008], RZ ;  /* 0x003008ff93005388 */ /* 0x0005e20000000a00 */
[----:B------:R-:W-:Y:S01]  /*2640*/  IMAD R12, R7, 0x8, R12 ;  /* 0x00000008070c7824 */ /* 0x000fe200078e020c */
[----:B------:R-:W-:Y:S01]  /*2650*/  LOP3.LUT R106, R13, 0xffffff00, RZ, 0xc0, !PT ;  /* 0xffffff000d6a7812 */ /* 0x000fe200078ec0ff */
[----:B------:R-:W-:Y:S01]  /*2660*/  IMAD.IADD R0, R15, 0x1, -R0 ;  /* 0x000000010f007824 */ /* 0x000fe200078e0a00 */
[----:B------:R-:W-:Y:S01]  /*2670*/  LOP3.LUT R3, R3, 0xc0, RZ, 0xc0, !PT ;  /* 0x000000c003037812 */ /* 0x000fe200078ec0ff */
[----:B------:R-:W-:Y:S02]  /*2680*/  IMAD.SHL.U32 R7, R7, 0x8, RZ ;  /* 0x0000000807077824 */ /* 0x000fe400078e00ff */
[----:B------:R-:W-:Y:S01]  /*2690*/  IMAD.SHL.U32 R5, R0, 0x40, RZ ;  /* 0x0000004000057824 */ /* 0x000fe200078e00ff */
[----:B------:R-:W-:Y:S01]  /*26a0*/  LOP3.LUT R6, R3, 0x8, R6, 0xf8, !PT ;  /* 0x0000000803067812 */ /* 0x000fe200078ef806 */
[----:B------:R-:W-:Y:S01]  /*26b0*/  IMAD.IADD R107, R14, 0x1, -R107 ;  /* 0x000000010e6b7824 */ /* 0x000fe200078e0a6b */
[----:B------:R-:W-:-:S02]  /*26c0*/  SHF.R.U32.HI R3, RZ, 0x3, R3 ;  /* 0x00000003ff037819 */ /* 0x000fc40000011603 */
[----:B------:R-:W-:Y:S02]  /*26d0*/  LOP3.LUT R5, R5, 0xc0, RZ, 0xc0, !PT ;  /* 0x000000c005057812 */ /* 0x000fe400078ec0ff */
[----:B------:R-:W-:Y:S02]  /*26e0*/  LOP3.LUT R3, R6, R3, RZ, 0x3c, !PT ;  /* 0x0000000306037212 */ /* 0x000fe400078e3cff */
[----:B------:R-:W-:Y:S02]  /*26f0*/  LOP3.LUT R7, R5, 0x8, R7, 0xf8, !PT ;  /* 0x0000000805077812 */ /* 0x000fe400078ef807 */
[----:B------:R-:W-:Y:S01]  /*2700*/  SHF.R.U32.HI R105, RZ, 0x3, R5 ;  /* 0x00000003ff697819 */ /* 0x000fe20000011605 */
[----:B------:R-:W-:Y:S02]  /*2710*/  IMAD.U32 R115, R12, 0x20, R3 ;  /* 0x000000200c737824 */ /* 0x000fe400078e0003 */
[----:B------:R-:W-:Y:S01]  /*2720*/  IMAD R3, R111, 0x200, R106 ;  /* 0x000002006f037824 */ /* 0x000fe200078e026a */
[----:B------:R-:W-:-:S02]  /*2730*/  LOP3.LUT R105, R7, R105, RZ, 0x3c, !PT ;  /* 0x0000006907697212 */ /* 0x000fc400078e3cff */
[----:B------:R-:W-:Y:S01]  /*2740*/  LEA R115, R115, UR4, 0x1 ;  /* 0x0000000473737c11 */ /* 0x000fe2000f8e08ff */
[----:B------:R-:W-:-:S04]  /*2750*/  IMAD R3, R107, 0x20, R3 ;  /* 0x000000206b037824 */ /* 0x000fc800078e0203 */
[----:B------:R-:W-:Y:S02]  /*2760*/  IMAD.IADD R117, R105, 0x1, R3 ;  /* 0x0000000169757824 */ /* 0x000fe400078e0203 */
[----:B------:R-:W3:Y:S03]  /*2770*/  MUFU.RCP R3, UR5 ;  /* 0x0000000500037d08 */ /* 0x000ee60008001000 */
[----:B------:R-:W-:Y:S01]  /*2780*/  LEA R117, R117, UR4, 0x1 ;  /* 0x0000000475757c11 */ /* 0x000fe2000f8e08ff */
[----:B--2---:R-:W-:Y:S06]  /*2790*/  @P5 BRA `(.L_x_4872) ;  /* 0x0000000000305947 */ /* 0x004fec0003800000 */
        /* <DEDUP_REMOVED lines=12> */
.L_x_4872:
[----:B------:R-:W-:Y:S05]  /*2860*/  BSYNC B0 ;  /* 0x0000000000007941 */ /* 0x000fea0003800000 */
.L_x_4871:
        /* <DEDUP_REMOVED lines=13> */
.L_x_4874:
[----:B------:R-:W-:Y:S05]  /*2940*/  BSYNC B0 ;  /* 0x0000000000007941 */ /* 0x000fea0003800000 */
.L_x_4873:
        /* <DEDUP_REMOVED lines=13> */
.L_x_4876:
[----:B------:R-:W-:Y:S05]  /*2a20*/  BSYNC B0 ;  /* 0x0000000000007941 */ /* 0x000fea0003800000 */
.L_x_4875:
        /* <DEDUP_REMOVED lines=16> */
.L_x_4878:
[----:B------:R-:W-:Y:S05]  /*2b30*/  BSYNC B0 ;  /* 0x0000000000007941 */ /* 0x000fea0003800000 */
.L_x_4877:
[----:B------:R-:W-:Y:S01]  /*2b40*/  LDSM.16.M88.4 R12, [R117] ;  /* 0x00000000750c783b */ /* 0x000fe20000000200 */
[----:B------:R-:W-:Y:S01]  /*2b50*/  LOP3.LUT P0, RZ, R4, 0x2, RZ, 0xc0, !PT ;  /* 0x0000000204ff7812 */ /* 0x000fe2000780c0ff */
[----:B------:R-:W-:Y:S01]  /*2b60*/  VIADD R16, R115, 0x1000 ;  /* 0x0000100073107836 */ /* 0x000fe20000000000 */
[----:B------:R-:W-:Y:S01]  /*2b70*/  LOP3.LUT P2, RZ, R0, 0x2, RZ, 0xc0, !PT ;  /* 0x0000000200ff7812 */ /* 0x000fe2000784c0ff */
[----:B------:R-:W2:Y:S01]  /*2b80*/  LDSM.16.M88.4 R56, [R115+0x1800] ;  /* 0x001800007338783b */ /* 0x000ea20000000200 */
[----:B------:R-:W-:Y:S01]  /*2b90*/  IMAD.MOV.U32 R0, RZ, RZ, 0x10 ;  /* 0x00000010ff007424 */ /* 0x000fe200078e00ff */
[----:B------:R-:W-:Y:S01]  /*2ba0*/  LOP3.LUT R113, R113, 0xffffffe0, RZ, 0xc0, !PT ;  /* 0xffffffe071717812 */ /* 0x000fe200078ec0ff */
[----:B------:R-:W-:Y:S01]  /*2bb0*/  VIADD R114, R115, 0x1020 ;  /* 0x0000102073727836 */ /* 0x000fe20000000000 */
[----:B------:R-:W4:Y:S01]  /*2bc0*/  LDSM.16.M88.4 R40, [R115+0x2000] ;  /* 0x002000007328783b */ /* 0x000f220000000200 */
[----:B------:R-:W-:Y:S01]  /*2bd0*/  IMAD R111, R111, 0x10, R112 ;  /* 0x000000106f6f7824 */ /* 0x000fe200078e0270 */
[----:B------:R-:W-:Y:S01]  /*2be0*/  SEL R0, R0, 0xfffffff0, !P2 ;  /* 0xfffffff000007807 */ /* 0x000fe20005000000 */
[----:B---3-5:R-:W-:Y:S01]  /*2bf0*/  FMUL.FTZ R118, R2, R3 ;  /* 0x0000000302767220 */ /* 0x028fe20000410000 */
[----:B-1----:R-:W1:Y:S01]  /*2c00*/  LDSM.16.M88.4 R4, [R115+0x2400] ;  /* 0x002400007304783b */ /* 0x002e620000000200 */
[----:B------:R-:W-:-:S02]  /*2c10*/  IMAD R152, R107, 0x20, R106 ;  /* 0x000000206b987824 */ /* 0x000fc400078e026a */
[----:B------:R-:W-:Y:S01]  /*2c20*/  IMAD R116, R0, 0x2, R117 ;  /* 0x0000000200747824 */ /* 0x000fe200078e0275 */
[----:B------:R-:W3:Y:S01]  /*2c30*/  LDSM.16.M88.4 R72, [R115+0x1000] ;  /* 0x001000007348783b */ /* 0x000ee20000000200 */
[----:B------:R-:W-:Y:S02]  /*2c40*/  @P0 VIADD R114, R16, 0xffffffe0 ;  /* 0xffffffe010720836 */ /* 0x000fe40000000000 */
[----:B------:R-:W-:Y:S01]  /*2c50*/  IMAD.IADD R152, R105, 0x1, R152 ;  /* 0x0000000169987824 */ /* 0x000fe200078e0298 */
[----:B------:R-:W3:Y:S01]  /*2c60*/  LDSM.16.M88.4 R64, [R115+0x1400] ;  /* 0x001400007340783b */ /* 0x000ee20000000200 */
[----:B------:R-:W-:-:S03]  /*2c70*/  VIADD R112, R114, 0x800 ;  /* 0x0000080072707836 */ /* 0x000fc60000000000 */
[----:B------:R-:W3:Y:S04]  /*2c80*/  LDSM.16.M88.4 R48, [R115+0x1c00] ;  /* 0x001c00007330783b */ /* 0x000ee80000000200 */
[----:B------:R-:W3:Y:S04]  /*2c90*/  LDSM.16.M88.4 R24, [R115+0x2800] ;  /* 0x002800007318783b */ /* 0x000ee80000000200 */
[----:B------:R-:W3:Y:S04]  /*2ca0*/  LDSM.16.M88.4 R28, [R115+0x2c00] ;  /* 0x002c0000731c783b */ /* 0x000ee80000000200 */
[----:B------:R-:W-:Y:S04]  /*2cb0*/  LDSM.16.M88.4 R20, [R116] ;  /* 0x000000007414783b */ /* 0x000fe80000000200 */
[----:B------:R-:W3:Y:S04]  /*2cc0*/  LDSM.16.M88.4 R88, [R114+0x800] ;  /* 0x000800007258783b */ /* 0x000ee80000000200 */
[----:B------:R-:W3:Y:S01]  /*2cd0*/  LDSM.16.M88.4 R80, [R114+0x1000] ;  /* 0x001000007250783b */ /* 0x000ee20000000200 */
[C---:B--2---:R-:W-:Y:S03]  /*2ce0*/  HMMA.16816.F32.BF16 R60, R12.reuse, R56, RZ ;  /* 0x000000380c3c723c */ /* 0x044fe600000418ff */
[----:B------:R-:W2:Y:S03]  /*2cf0*/  LDSM.16.M88.4 R76, [R114+0x1400] ;  /* 0x00140000724c783b */ /* 0x000ea60000000200 */
[C---:B------:R-:W-:Y:S01]  /*2d00*/  HMMA.16816.F32.BF16 R56, R12.reuse, R58, RZ ;  /* 0x0000003a0c38723c */ /* 0x040fe200000418ff */
[----:B------:R-:W2:Y:S04]  /*2d10*/  LDSM.16.M88.4 R84, [R114+0xc00] ;  /* 0x000c00007254783b */ /* 0x000ea80000000200 */
[----:B------:R-:W-:Y:S01]  /*2d20*/  LDSM.16.M88.4 R96, [R114] ;  /* 0x000000007260783b */ /* 0x000fe20000000200 */
[C---:B----4-:R-:W-:Y:S03]  /*2d30*/  HMMA.16816.F32.BF16 R44, R12.reuse, R40, RZ ;  /* 0x000000280c2c723c */ /* 0x050fe600000418ff */
[----:B------:R-:W-:Y:S03]  /*2d40*/  LDSM.16.M88.4 R92, [R114+0x400] ;  /* 0x00040000725c783b */ /* 0x000fe60000000200 */
[C---:B-1----:R-:W-:Y:S01]  /*2d50*/  HMMA.16816.F32.BF16 R36, R12.reuse, R4, RZ ;  /* 0x000000040c24723c */ /* 0x042fe200000418ff */
[----:B------:R-:W0:Y:S05]  /*2d60*/  LDGDEPBAR ;  /* 0x00000000000079af */ /* 0x000e2a0000000000 */
[C---:B------:R-:W-:Y:S06]  /*2d70*/  HMMA.16816.F32.BF16 R4, R12.reuse, R6, RZ ;  /* 0x000000060c04723c */ /* 0x040fec00000418ff */
        /* <DEDUP_REMOVED lines=13> */
[----:B------:R-:W-:Y:S01]  /*2e50*/  HMMA.16816.F32.BF16 R56, R20, R90, R56 ;  /* 0x0000005a1438723c */ /* 0x000fe20000041838 */
[----:B------:R-:W3:Y:S01]  /*2e60*/  LDSM.16.M88.4 R88, [R114+0x1c00] ;  /* 0x001c00007258783b */ /* 0x000ee20000000200 */
[----:B------:R-:W-:-:S04]  /*2e70*/  DEPBAR.LE SB0, 0x0 ;  /* 0x000080000000791a */ /* 0x000fc80000000000 */
[C---:B------:R-:W-:Y:S06]  /*2e80*/  HMMA.16816.F32.BF16 R44, R20.reuse, R80, R44 ;  /* 0x00000050142c723c */ /* 0x040fec000004182c */
[----:B--2---:R-:W-:Y:S01]  /*2e90*/  HMMA.16816.F32.BF16 R36, R20, R76, R36 ;  /* 0x0000004c1424723c */ /* 0x004fe20000041824 */
[----:B------:R-:W-:Y:S02]  /*2ea0*/  IMAD.IADD R80, R110, 0x1, -R113 ;  /* 0x000000016e507824 */ /* 0x000fe400078e0a71 */
[----:B------:R-:W-:-:S03]  /*2eb0*/  VIADD R113, R114, 0x400 ;  /* 0x0000040072717836 */ /* 0x000fc60000000000 */
[----:B------:R-:W-:Y:S01]  /*2ec0*/  SHF.R.S32.HI R81, RZ, 0x1f, R80 ;  /* 0x0000001fff517819 */ /* 0x000fe20000011450 */
[----:B------:R-:W-:Y:S03]  /*2ed0*/  HMMA.16816.F32.BF16 R76, R20, R78, R4 ;  /* 0x0000004e144c723c */ /* 0x000fe60000041804 */
[----:B------:R-:W-:-:S03]  /*2ee0*/  LEA.HI R81, R81, R80, RZ, 0x2 ;  /* 0x0000005051517211 */ /* 0x000fc600078f10ff */
[----:B------:R-:W-:Y:S01]  /*2ef0*/  HMMA.16816.F32.BF16 R52, R20, R84, R52 ;  /* 0x000000541434723c */ /* 0x000fe20000041834 */
[----:B------:R-:W-:Y:S01]  /*2f00*/  IMAD.SHL.U32 R4, R110, 0x2, RZ ;  /* 0x000000026e047824 */ /* 0x000fe200078e00ff */
[----:B------:R-:W-:Y:S01]  /*2f10*/  SHF.R.S32.HI R81, RZ, 0x2, R81 ;  /* 0x00000002ff517819 */ /* 0x000fe20000011451 */
[----:B------:R-:W-:-:S03]  /*2f20*/  VIADD R110, R114, 0x1000 ;  /* 0x00001000726e7836 */ /* 0x000fc60000000000 */
[----:B------:R-:W-:Y:S01]  /*2f30*/  IADD3 R111, R111, 0x1, R81 ;  /* 0x000000016f6f7810 */ /* 0x000fe20007ffe051 */
[C---:B-1----:R-:W-:Y:S01]  /*2f40*/  HMMA.16816.F32.BF16 R32, R20.reuse, R28, R32 ;  /* 0x0000001c1420723c */ /* 0x042fe20000041820 */
[----:B------:R-:W-:Y:S02]  /*2f50*/  LOP3.LUT R122, R4, 0x6, RZ, 0xc0, !PT ;  /* 0x00000006047a7812 */ /* 0x000fe400078ec0ff */
[----:B------:R-:W-:Y:S01]  /*2f60*/  IADD3 R111, R162, R111, -R109 ;  /* 0x0000006fa26f7210 */ /* 0x000fe20007ffe86d */
[----:B------:R-:W-:Y:S02]  /*2f70*/  VIADD R109, R114, 0x1400 ;  /* 0x00001400726d7836 */ /* 0x000fe40000000000 */
[----:B------:R-:W-:Y:S01]  /*2f80*/  IMAD.IADD R4, R104, 0x1, R122 ;  /* 0x0000000168047824 */ /* 0x000fe200078e027a */
[----:B------:R-:W-:Y:S01]  /*2f90*/  HMMA.16816.F32.BF16 R8, R20, R96, R8 ;  /* 0x000000601408723c */ /* 0x000fe20000041808 */
[----:B------:R-:W-:Y:S02]  /*2fa0*/  IMAD.IADD R108, R111, 0x1, R108 ;  /* 0x000000016f6c7824 */ /* 0x000fe400078e026c */
[----:B------:R-:W-:-:S02]  /*2fb0*/  VIADD R5, R4, 0x21 ;  /* 0x0000002104057836 */ /* 0x000fc40000000000 */
[----:B------:R-:W-:Y:S01]  /*2fc0*/  VIADD R3, R4, 0x28 ;  /* 0x0000002804037836 */ /* 0x000fe20000000000 */
[----:B------:R-:W-:Y:S01]  /*2fd0*/  VIMNMX R163, R108, R162, PT ;  /* 0x000000a26ca37248 */ /* 0x000fe20003fe0100 */
[----:B------:R-:W-:Y:S01]  /*2fe0*/  VIADD R6, R4, 0x29 ;  /* 0x0000002904067836 */ /* 0x000fe20000000000 */
[----:B------:R-:W-:Y:S01]  /*2ff0*/  I2FP.F32.S32 R2, R5 ;  /* 0x0000000500027245 */ /* 0x000fe20000201400 */
[C---:B------:R-:W-:Y:S01]  /*3000*/  HMMA.16816.F32.BF16 R72, R20.reuse, R98, R72 ;  /* 0x000000621448723c */ /* 0x040fe20000041848 */
[----:B------:R-:W-:Y:S01]  /*3010*/  VIADDMNMX R162, R108, 0x8, R162, PT ;  /* 0x000000086ca27846 */ /* 0x000fe200038001a2 */
[----:B------:R-:W-:Y:S01]  /*3020*/  VIADD R7, R4, 0x41 ;  /* 0x0000004104077836 */ /* 0x000fe20000000000 */
[C---:B------:R-:W-:Y:S01]  /*3030*/  ISETP.GE.AND P6, PT, R5.reuse, R163, PT ;  /* 0x000000a30500720c */ /* 0x040fe20003fc6270 */
[----:B------:R-:W-:Y:S01]  /*3040*/  FFMA.FTZ R28, R118, R2, R61 ;  /* 0x00000002761c7223 */ /* 0x000fe2000001003d */
[-C--:B------:R-:W-:Y:S01]  /*3050*/  ISETP.GE.AND P4, PT, R5, R162.reuse, PT ;  /* 0x000000a20500720c */ /* 0x080fe20003f86270 */
[C---:B------:R-:W-:Y:S01]  /*3060*/  HMMA.16816.F32.BF16 R68, R20.reuse, R92, R68 ;  /* 0x0000005c1444723c */ /* 0x040fe20000041844 */
[----:B------:R-:W-:Y:S01]  /*3070*/  I2FP.F32.S32 R5, R5 ;  /* 0x0000000500057245 */ /* 0x000fe20000201400 */
[C---:B------:R-:W-:Y:S01]  /*3080*/  VIADD R111, R114.reuse, 0xc00 ;  /* 0x00000c00726f7836 */ /* 0x040fe20000000000 */
[----:B------:R-:W-:Y:S01]  /*3090*/  I2FP.F32.S32 R2, R3 ;  /* 0x0000000300027245 */ /* 0x000fe20000201400 */
[----:B------:R-:W-:Y:S01]  /*30a0*/  VIADD R108, R114, 0x1800 ;  /* 0x00001800726c7836 */ /* 0x000fe20000000000 */
[C---:B------:R-:W-:Y:S01]  /*30b0*/  ISETP.GE.AND P5, PT, R3.reuse, R163, PT ;  /* 0x000000a30300720c */ /* 0x040fe20003fa6270 */
[C---:B------:R-:W-:Y:S01]  /*30c0*/  HMMA.16816.F32.BF16 R64, R20.reuse, R94, R64 ;  /* 0x0000005e1440723c */ /* 0x040fe20000041840 */
[----:B------:R-:W-:Y:S01]  /*30d0*/  ISETP.GE.AND P3, PT, R3, R162, PT ;  /* 0x000000a20300720c */ /* 0x000fe20003f66270 */
[----:B------:R-:W-:Y:S01]  /*30e0*/  FFMA.FTZ R5, R118, R5, R63 ;  /* 0x0000000576057223 */ /* 0x000fe2000001003f */
[----:B------:R-:W-:Y:S01]  /*30f0*/  ISETP.GE.AND P2, PT, R6, R163, PT ;  /* 0x000000a30600720c */ /* 0x000fe20003f46270 */
[----:B------:R-:W-:Y:S01]  /*3100*/  FFMA.FTZ R2, R118, R2, R56 ;  /* 0x0000000276027223 */ /* 0x000fe20000010038 */
[----:B------:R-:W-:Y:S01]  /*3110*/  ISETP.GE.AND P0, PT, R6, R162, PT ;  /* 0x000000a20600720c */ /* 0x000fe20003f06270 */
[----:B------:R-:W-:Y:S01]  /*3120*/  HMMA.16816.F32.BF16 R48, R20, R86, R48 ;  /* 0x000000561430723c */ /* 0x000fe20000041830 */
[----:B------:R-:W-:-:S02]  /*3130*/  FSEL R28, R28, -INF , !P6 ;  /* 0xff8000001c1c7808 */ /* 0x000fc40007000000 */
[----:B------:R-:W-:-:S03]  /*3140*/  FSEL R2, R2, -INF , !P5 ;  /* 0xff80000002027808 */ /* 0x000fc60006800000 */
[C---:B------:R-:W-:Y:S06]  /*3150*/  HMMA.16816.F32.BF16 R40, R20.reuse, R82, R40 ;  /* 0x000000521428723c */ /* 0x040fec0000041828 */
[C---:B------:R-:W-:Y:S06]  /*3160*/  HMMA.16816.F32.BF16 R24, R20.reuse, R30, R24 ;  /* 0x0000001e1418723c */ /* 0x040fec0000041818 */
[----:B---3--:R-:W-:Y:S01]  /*3170*/  HMMA.16816.F32.BF16 R16, R20, R88, R16 ;  /* 0x000000581410723c */ /* 0x008fe20000041810 */
[----:B------:R-:W-:-:S05]  /*3180*/  I2FP.F32.S32 R30, R6 ;  /* 0x00000006001e7245 */ /* 0x000fca0000201400 */
[----:B------:R-:W-:Y:S01]  /*3190*/  HMMA.16816.F32.BF16 R12, R20, R90, R12 ;  /* 0x0000005a140c723c */ /* 0x000fe2000004180c */
[----:B------:R-:W-:-:S05]  /*31a0*/  FFMA.FTZ R30, R118, R30, R57 ;  /* 0x0000001e761e7223 */ /* 0x000fca0000010039 */
[----:B------:R-:W-:Y:S01]  /*31b0*/  FSEL R30, R30, -INF , !P2 ;  /* 0xff8000001e1e7808 */ /* 0x000fe20005000000 */
[C---:B------:R-:W-:Y:S01]  /*31c0*/  VIADD R23, R4.reuse, 0x8 ;  /* 0x0000000804177836 */ /* 0x040fe20000000000 */
[----:B------:R-:W-:Y:S02]  /*31d0*/  I2FP.F32.S32 R20, R3 ;  /* 0x0000000300147245 */ /* 0x000fe40000201400 */
[----:B------:R-:W-:Y:S01]  /*31e0*/  I2FP.F32.S32 R3, R6 ;  /* 0x0000000600037245 */ /* 0x000fe20000201400 */
[----:B------:R-:W-:Y:S01]  /*31f0*/  VIADD R6, R4, 0x30 ;  /* 0x0000003004067836 */ /* 0x000fe20000000000 */
[----:B------:R-:W-:Y:S01]  /*3200*/  FSEL R21, R5, -INF , !P4 ;  /* 0xff80000005157808 */ /* 0x000fe20006000000 */
[C---:B------:R-:W-:Y:S01]  /*3210*/  FFMA.FTZ R20, R118.reuse, R20, R58 ;  /* 0x0000001476147223 */ /* 0x040fe2000001003a */
[----:B------:R-:W-:Y:S01]  /*3220*/  I2FP.F32.S32 R22, R7 ;  /* 0x0000000700167245 */ /* 0x000fe20000201400 */
[----:B------:R-:W-:Y:S01]  /*3230*/  FFMA.FTZ R57, R118, R3, R59 ;  /* 0x0000000376397223 */ /* 0x000fe2000001003b */
[----:B------:R-:W-:Y:S01]  /*3240*/  VIADD R3, R4, 0x31 ;  /* 0x0000003104037836 */ /* 0x000fe20000000000 */
[----:B------:R-:W-:-:S02]  /*3250*/  I2FP.F32.S32 R29, R6 ;  /* 0x00000006001d7245 */ /* 0x000fc40000201400 */
[----:B------:R-:W-:Y:S01]  /*3260*/  ISETP.GE.AND P6, PT, R6, R163, PT ;  /* 0x000000a30600720c */ /* 0x000fe20003fc6270 */
[----:B------:R-:W-:Y:S01]  /*3270*/  FFMA.FTZ R45, R118, R22, R45 ;  /* 0x00000016762d7223 */ /* 0x000fe2000001002d */
[----:B------:R-:W-:Y:S01]  /*3280*/  BAR.SYNC.DEFER_BLOCKING 0x0 ;  /* 0x0000000000007b1d */ /* 0x000fe20000010000 */
[----:B------:R-:W-:Y:S01]  /*3290*/  ISETP.GE.AND P4, PT, R6, R162, PT ;  /* 0x000000a20600720c */ /* 0x000fe20003f86270 */
[----:B------:R-:W-:Y:S01]  /*32a0*/  FFMA.FTZ R29, R118, R29, R52 ;  /* 0x0000001d761d7223 */ /* 0x000fe20000010034 */
[----:B------:R-:W-:Y:S02]  /*32b0*/  FSEL R20, R20, -INF , !P3 ;  /* 0xff80000014147808 */ /* 0x000fe40005800000 */
[----:B------:R-:W-:Y:S02]  /*32c0*/  I2FP.F32.S32 R6, R6 ;  /* 0x0000000600067245 */ /* 0x000fe40000201400 */
[----:B------:R-:W-:Y:S02]  /*32d0*/  I2FP.F32.S32 R5, R3 ;  /* 0x0000000300057245 */ /* 0x000fe40000201400 */
[C---:B------:R-:W-:Y:S01]  /*32e0*/  ISETP.GE.AND P5, PT, R3.reuse, R163, PT ;  /* 0x000000a30300720c */ /* 0x040fe20003fa6270 */
[----:B------:R-:W-:Y:S01]  /*32f0*/  FFMA.FTZ R54, R118, R6, R54 ;  /* 0x0000000676367223 */ /* 0x000fe20000010036 */
[----:B------:R-:W-:Y:S01]  /*3300*/  ISETP.GE.AND P3, PT, R3, R162, PT ;  /* 0x000000a20300720c */ /* 0x000fe20003f66270 */
[----:B------:R-:W-:Y:S01]  /*3310*/  VIADD R6, R4, 0x38 ;  /* 0x0000003804067836 */ /* 0x000fe20000000000 */
[----:B------:R-:W-:Y:S01]  /*3320*/  I2FP.F32.S32 R3, R3 ;  /* 0x0000000300037245 */ /* 0x000fe20000201400 */
[----:B------:R-:W-:Y:S01]  /*3330*/  FFMA.FTZ R53, R118, R5, R53 ;  /* 0x0000000576357223 */ /* 0x000fe20000010035 */
[----:B------:R-:W-:-:S02]  /*3340*/  FSEL R57, R57, -INF , !P0 ;  /* 0xff80000039397808 */ /* 0x000fc40004000000 */
[----:B------:R-:W-:Y:S01]  /*3350*/  I2FP.F32.S32 R31, R6 ;  /* 0x00000006001f7245 */ /* 0x000fe20000201400 */
[----:B------:R-:W-:Y:S01]  /*3360*/  FFMA.FTZ R55, R118, R3, R55 ;  /* 0x0000000376377223 */ /* 0x000fe20000010037 */
[----:B------:R-:W-:Y:S01]  /*3370*/  VIADD R3, R4, 0x39 ;  /* 0x0000003904037836 */ /* 0x000fe20000000000 */
[C---:B------:R-:W-:Y:S02]  /*3380*/  ISETP.GE.AND P2, PT, R6.reuse, R163, PT ;  /* 0x000000a30600720c */ /* 0x040fe40003f46270 */
[----:B------:R-:W-:Y:S01]  /*3390*/  ISETP.GE.AND P0, PT, R6, R162, PT ;  /* 0x000000a20600720c */ /* 0x000fe20003f06270 */
[----:B------:R-:W-:Y:S01]  /*33a0*/  FFMA.FTZ R31, R118, R31, R48 ;  /* 0x0000001f761f7223 */ /* 0x000fe20000010030 */
[----:B------:R-:W-:Y:S02]  /*33b0*/  FSEL R29, R29, -INF , !P6 ;  /* 0xff8000001d1d7808 */ /* 0x000fe40007000000 */
[----:B------:R-:W-:Y:S02]  /*33c0*/  FSEL R93, R54, -INF , !P4 ;  /* 0xff800000365d7808 */ /* 0x000fe40006000000 */
[----:B------:R-:W-:-:S02]  /*33d0*/  I2FP.F32.S32 R6, R6 ;  /* 0x0000000600067245 */ /* 0x000fc40000201400 */
[----:B------:R-:W-:Y:S02]  /*33e0*/  I2FP.F32.S32 R5, R3 ;  /* 0x0000000300057245 */ /* 0x000fe40000201400 */
[C---:B------:R-:W-:Y:S01]  /*33f0*/  ISETP.GE.AND P6, PT, R3.reuse, R163, PT ;  /* 0x000000a30300720c */ /* 0x040fe20003fc6270 */
[----:B------:R-:W-:Y:S01]  /*3400*/  FFMA.FTZ R50, R118, R6, R50 ;  /* 0x0000000676327223 */ /* 0x000fe20000010032 */
[----:B------:R-:W-:Y:S01]  /*3410*/  ISETP.GE.AND P4, PT, R3, R162, PT ;  /* 0x000000a20300720c */ /* 0x000fe20003f86270 */
[----:B------:R-:W-:Y:S01]  /*3420*/  VIADD R6, R4, 0x48 ;  /* 0x0000004804067836 */ /* 0x000fe20000000000 */
[----:B------:R-:W-:Y:S01]  /*3430*/  I2FP.F32.S32 R3, R3 ;  /* 0x0000000300037245 */ /* 0x000fe20000201400 */
[----:B------:R-:W-:Y:S01]  /*3440*/  FFMA.FTZ R49, R118, R5, R49 ;  /* 0x0000000576317223 */ /* 0x000fe20000010031 */
[----:B------:R-:W-:Y:S02]  /*3450*/  FSEL R31, R31, -INF , !P2 ;  /* 0xff8000001f1f7808 */ /* 0x000fe40005000000 */
[----:B------:R-:W-:Y:S01]  /*3460*/  FSEL R91, R50, -INF , !P0 ;  /* 0xff800000325b7808 */ /* 0x000fe20004000000 */
[----:B------:R-:W-:Y:S01]  /*3470*/  FFMA.FTZ R51, R118, R3, R51 ;  /* 0x0000000376337223 */ /* 0x000fe20000010033 */
[----:B------:R-:W-:Y:S01]  /*3480*/  VIADD R3, R4, 0x49 ;  /* 0x0000004904037836 */ /* 0x000fe20000000000 */
[----:B------:R-:W-:-:S02]  /*3490*/  FSEL R85, R53, -INF , !P5 ;  /* 0xff80000035557808 */ /* 0x000fc40006800000 */
[----:B------:R-:W-:Y:S02]  /*34a0*/  FSEL R92, R55, -INF , !P3 ;  /* 0xff800000375c7808 */ /* 0x000fe40005800000 */
[----:B------:R-:W-:Y:S02]  /*34b0*/  I2FP.F32.S32 R84, R6 ;  /* 0x0000000600547245 */ /* 0x000fe40000201400 */
[CC--:B------:R-:W-:Y:S02]  /*34c0*/  ISETP.GE.AND P2, PT, R6.reuse, R163.reuse, PT ;  /* 0x000000a30600720c */ /* 0x0c0fe40003f46270 */
[----:B------:R-:W-:Y:S01]  /*34d0*/  ISETP.GE.AND P0, PT, R6, R162, PT ;  /* 0x000000a20600720c */ /* 0x000fe20003f06270 */
[----:B------:R-:W-:Y:S01]  /*34e0*/  FFMA.FTZ R84, R118, R84, R40 ;  /* 0x0000005476547223 */ /* 0x000fe20000010028 */
[C---:B------:R-:W-:Y:S02]  /*34f0*/  ISETP.GE.AND P5, PT, R7.reuse, R163, PT ;  /* 0x000000a30700720c */ /* 0x040fe40003fa6270 */
[----:B------:R-:W-:-:S02]  /*3500*/  ISETP.GE.AND P3, PT, R7, R162, PT ;  /* 0x000000a20700720c */ /* 0x000fc40003f66270 */
[----:B------:R-:W-:Y:S02]  /*3510*/  I2FP.F32.S32 R6, R6 ;  /* 0x0000000600067245 */ /* 0x000fe40000201400 */
[----:B------:R-:W-:Y:S02]  /*3520*/  I2FP.F32.S32 R5, R3 ;  /* 0x0000000300057245 */ /* 0x000fe40000201400 */
[----:B------:R-:W-:Y:S01]  /*3530*/  I2FP.F32.S32 R7, R7 ;  /* 0x0000000700077245 */ /* 0x000fe20000201400 */
[----:B------:R-:W-:Y:S01]  /*3540*/  FFMA.FTZ R42, R118, R6, R42 ;  /* 0x00000006762a7223 */ /* 0x000fe2000001002a */
[----:B------:R-:W-:Y:S02]  /*3550*/  VIADD R6, R4, 0x50 ;  /* 0x0000005004067836 */ /* 0x000fe40000000000 */
[----:B------:R-:W-:Y:S01]  /*3560*/  FFMA.FTZ R41, R118, R5, R41 ;  /* 0x0000000576297223 */ /* 0x000fe20000010029 */
[----:B------:R-:W-:Y:S02]  /*3570*/  VIADD R5, R4, 0x51 ;  /* 0x0000005104057836 */ /* 0x000fe40000000000 */
[----:B------:R-:W-:Y:S01]  /*3580*/  FFMA.FTZ R47, R118, R7, R47 ;  /* 0x00000007762f7223 */ /* 0x000fe2000001002f */
[----:B------:R-:W-:-:S02]  /*3590*/  FSEL R84, R84, -INF , !P2 ;  /* 0xff80000054547808 */ /* 0x000fc40005000000 */
[----:B------:R-:W-:Y:S02]  /*35a0*/  FSEL R82, R42, -INF , !P0 ;  /* 0xff8000002a527808 */ /* 0x000fe40004000000 */
[----:B------:R-:W-:Y:S02]  /*35b0*/  FSEL R40, R49, -INF , !P6 ;  /* 0xff80000031287808 */ /* 0x000fe40007000000 */
[----:B------:R-:W-:Y:S02]  /*35c0*/  FSEL R90, R51, -INF , !P4 ;  /* 0xff800000335a7808 */ /* 0x000fe40006000000 */
[----:B------:R-:W-:Y:S02]  /*35d0*/  FSEL R87, R45, -INF , !P5 ;  /* 0xff8000002d577808 */ /* 0x000fe40006800000 */
[----:B------:R-:W-:Y:S02]  /*35e0*/  FSEL R83, R47, -INF , !P3 ;  /* 0xff8000002f537808 */ /* 0x000fe40005800000 */
[----:B------:R-:W-:-:S02]  /*35f0*/  I2FP.F32.S32 R22, R5 ;  /* 0x0000000500167245 */ /* 0x000fc40000201400 */
[CC--:B------:R-:W-:Y:S02]  /*3600*/  ISETP.GE.AND P2, PT, R5.reuse, R163.reuse, PT ;  /* 0x000000a30500720c */ /* 0x0c0fe40003f46270 */
[----:B------:R-:W-:Y:S01]  /*3610*/  ISETP.GE.AND P0, PT, R5, R162, PT ;  /* 0x000000a20500720c */ /* 0x000fe20003f06270 */
[----:B------:R-:W-:Y:S01]  /*3620*/  FFMA.FTZ R22, R118, R22, R37 ;  /* 0x0000001676167223 */ /* 0x000fe20000010025 */
[CC--:B------:R-:W-:Y:S02]  /*3630*/  ISETP.GE.AND P6, PT, R3.reuse, R163.reuse, PT ;  /* 0x000000a30300720c */ /* 0x0c0fe40003fc6270 */
[----:B------:R-:W-:Y:S02]  /*3640*/  ISETP.GE.AND P4, PT, R3, R162, PT ;  /* 0x000000a20300720c */ /* 0x000fe40003f86270 */
[----:B------:R-:W-:Y:S02]  /*3650*/  I2FP.F32.S32 R7, R6 ;  /* 0x0000000600077245 */ /* 0x000fe40000201400 */
[----:B------:R-:W-:-:S02]  /*3660*/  ISETP.GE.AND P5, PT, R6, R163, PT ;  /* 0x000000a30600720c */ /* 0x000fc40003fa6270 */
[----:B------:R-:W-:Y:S01]  /*3670*/  ISETP.GE.AND P3, PT, R6, R162, PT ;  /* 0x000000a20600720c */ /* 0x000fe20003f66270 */
[----:B------:R-:W-:Y:S01]  /*3680*/  FFMA.FTZ R7, R118, R7, R36 ;  /* 0x0000000776077223 */ /* 0x000fe20000010024 */
[----:B------:R-:W-:Y:S01]  /*3690*/  I2FP.F32.S32 R5, R5 ;  /* 0x0000000500057245 */ /* 0x000fe20000201400 */
[----:B------:R-:W-:Y:S01]  /*36a0*/  VIADD R36, R4, 0x1 ;  /* 0x0000000104247836 */ /* 0x000fe20000000000 */
[----:B------:R-:W-:Y:S02]  /*36b0*/  I2FP.F32.S32 R3, R3 ;  /* 0x0000000300037245 */ /* 0x000fe40000201400 */
[----:B------:R-:W-:Y:S01]  /*36c0*/  I2FP.F32.S32 R6, R6 ;  /* 0x0000000600067245 */ /* 0x000fe20000201400 */
[----:B------:R-:W-:Y:S01]  /*36d0*/  FFMA.FTZ R59, R118, R5, R39 ;  /* 0x00000005763b7223 */ /* 0x000fe20000010027 */
[----:B------:R-:W-:Y:S02]  /*36e0*/  VIADD R5, R4, 0x9 ;  /* 0x0000000904057836 */ /* 0x000fe40000000000 */
[----:B------:R-:W-:Y:S01]  /*36f0*/  FFMA.FTZ R3, R118, R3, R43 ;  /* 0x0000000376037223 */ /* 0x000fe2000001002b */
[----:B------:R-:W-:Y:S01]  /*3700*/  FSEL R39, R22, -INF , !P2 ;  /* 0xff80000016277808 */ /* 0x000fe20005000000 */
[----:B------:R-:W-:Y:S01]  /*3710*/  FFMA.FTZ R6, R118, R6, R38 ;  /* 0x0000000676067223 */ /* 0x000fe20000010026 */
[----:B------:R-:W-:-:S02]  /*3720*/  FSEL R59, R59, -INF , !P0 ;  /* 0xff8000003b3b7808 */ /* 0x000fc40004000000 */
[----:B------:R-:W-:Y:S02]  /*3730*/  FSEL R81, R3, -INF , !P4 ;  /* 0xff80000003517808 */ /* 0x000fe40006000000 */
[----:B------:R-:W-:Y:S02]  /*3740*/  FSEL R80, R6, -INF , !P3 ;  /* 0xff80000006507808 */ /* 0x000fe40005800000 */
[C---:B------:R-:W-:Y:S02]  /*3750*/  ISETP.GE.AND P2, PT, R5.reuse, R163, PT ;  /* 0x000000a30500720c */ /* 0x040fe40003f46270 */
[----:B------:R-:W-:Y:S02]  /*3760*/  ISETP.GE.AND P0, PT, R5, R162, PT ;  /* 0x000000a20500720c */ /* 0x000fe40003f06270 */
[----:B------:R-:W-:Y:S02]  /*3770*/  I2FP.F32.S32 R3, R36 ;  /* 0x0000002400037245 */ /* 0x000fe40000201400 */
[----:B------:R-:W-:-:S02]  /*3780*/  I2FP.F32.S32 R6, R23 ;  /* 0x0000001700067245 */ /* 0x000fc40000201400 */
[----:B------:R-:W-:Y:S01]  /*3790*/  I2FP.F32.S32 R5, R5 ;  /* 0x0000000500057245 */ /* 0x000fe20000201400 */
[CC--:B------:R-:W-:Y:S01]  /*37a0*/  FFMA.FTZ R9, R118.reuse, R3.reuse, R9 ;  /* 0x0000000376097223 */ /* 0x0c0fe20000010009 */
[----:B------:R-:W-:Y:S01]  /*37b0*/  FSEL R95, R41, -INF , !P6 ;  /* 0xff800000295f7808 */ /* 0x000fe20007000000 */
[----:B------:R-:W-:Y:S01]  /*37c0*/  FFMA.FTZ R11, R118, R3, R11 ;  /* 0x00000003760b7223 */ /* 0x000fe2000001000b */
[----:B------:R-:W-:Y:S01]  /*37d0*/  ISETP.GE.AND P6, PT, R36, R163, PT ;  /* 0x000000a32400720c */ /* 0x000fe20003fc6270 */
[----:B------:R-:W-:Y:S01]  /*37e0*/  FFMA.FTZ R41, R118, R6, R72 ;  /* 0x0000000676297223 */ /* 0x000fe20000010048 */
[----:B------:R-:W-:Y:S01]  /*37f0*/  ISETP.GE.AND P4, PT, R36, R162, PT ;  /* 0x000000a22400720c */ /* 0x000fe20003f86270 */
[C---:B------:R-:W-:Y:S01]  /*3800*/  FFMA.FTZ R63, R118.reuse, R6, R74 ;  /* 0x00000006763f7223 */ /* 0x040fe2000001004a */
[----:B------:R-:W-:Y:S01]  /*3810*/  FSEL R94, R7, -INF , !P5 ;  /* 0xff800000075e7808 */ /* 0x000fe20006800000 */
[CC--:B------:R-:W-:Y:S01]  /*3820*/  FFMA.FTZ R36, R118.reuse, R5.reuse, R73 ;  /* 0x0000000576247223 */ /* 0x0c0fe20000010049 */
[----:B------:R-:W-:Y:S01]  /*3830*/  FFMA.FTZ R22, R118, R5, R75 ;  /* 0x0000000576167223 */ /* 0x000fe2000001004b */
[C---:B------:R-:W-:Y:S01]  /*3840*/  ISETP.GE.AND P5, PT, R23.reuse, R163, PT ;  /* 0x000000a31700720c */ /* 0x040fe20003fa6270 */
[C---:B------:R-:W-:Y:S01]  /*3850*/  VIADD R5, R4.reuse, 0x10 ;  /* 0x0000001004057836 */ /* 0x040fe20000000000 */
[----:B------:R-:W-:Y:S01]  /*3860*/  ISETP.GE.AND P3, PT, R23, R162, PT ;  /* 0x000000a21700720c */ /* 0x000fe20003f66270 */
[C---:B------:R-:W-:Y:S01]  /*3870*/  VIADD R6, R4.reuse, 0x11 ;  /* 0x0000001104067836 */ /* 0x040fe20000000000 */
[----:B------:R-:W-:Y:S01]  /*3880*/  FSEL R47, R9, -INF , !P6 ;  /* 0xff800000092f7808 */ /* 0x000fe20007000000 */
[----:B------:R-:W-:Y:S01]  /*3890*/  VIADD R3, R4, 0x18 ;  /* 0x0000001804037836 */ /* 0x000fe20000000000 */
[----:B------:R-:W-:-:S02]  /*38a0*/  FSEL R74, R11, -INF , !P4 ;  /* 0xff8000000b4a7808 */ /* 0x000fc40006000000 */
[----:B------:R-:W-:Y:S02]  /*38b0*/  FSEL R41, R41, -INF , !P5 ;  /* 0xff80000029297808 */ /* 0x000fe40006800000 */
[----:B------:R-:W-:Y:S02]  /*38c0*/  FSEL R63, R63, -INF , !P3 ;  /* 0xff8000003f3f7808 */ /* 0x000fe40005800000 */
[CC--:B------:R-:W-:Y:S02]  /*38d0*/  ISETP.GE.AND P6, PT, R5.reuse, R163.reuse, PT ;  /* 0x000000a30500720c */ /* 0x0c0fe40003fc6270 */
[-C--:B------:R-:W-:Y:S02]  /*38e0*/  ISETP.GE.AND P4, PT, R5, R162.reuse, PT ;  /* 0x000000a20500720c */ /* 0x080fe40003f86270 */
[C---:B------:R-:W-:Y:S02]  /*38f0*/  ISETP.GE.AND P5, PT, R6.reuse, R163, PT ;  /* 0x000000a30600720c */ /* 0x040fe40003fa6270 */
[----:B------:R-:W-:-:S02]  /*3900*/  ISETP.GE.AND P3, PT, R6, R162, PT ;  /* 0x000000a20600720c */ /* 0x000fc40003f66270 */
[----:B------:R-:W-:Y:S02]  /*3910*/  FSEL R36, R36, -INF , !P2 ;  /* 0xff80000024247808 */ /* 0x000fe40005000000 */
[----:B------:R-:W-:Y:S02]  /*3920*/  FSEL R22, R22, -INF , !P0 ;  /* 0xff80000016167808 */ /* 0x000fe40004000000 */
[----:B------:R-:W-:Y:S02]  /*3930*/  I2FP.F32.S32 R5, R5 ;  /* 0x0000000500057245 */ /* 0x000fe40000201400 */
[----:B------:R-:W-:Y:S02]  /*3940*/  I2FP.F32.S32 R6, R6 ;  /* 0x0000000600067245 */ /* 0x000fe40000201400 */
[C---:B------:R-:W-:Y:S01]  /*3950*/  ISETP.GE.AND P2, PT, R3.reuse, R163, PT ;  /* 0x000000a30300720c */ /* 0x040fe20003f46270 */
[CC--:B------:R-:W-:Y:S01]  /*3960*/  FFMA.FTZ R52, R118.reuse, R5.reuse, R68 ;  /* 0x0000000576347223 */ /* 0x0c0fe20000010044 */
[----:B------:R-:W-:Y:S01]  /*3970*/  ISETP.GE.AND P0, PT, R3, R162, PT ;  /* 0x000000a20300720c */ /* 0x000fe20003f06270 */
[C---:B------:R-:W-:Y:S01]  /*3980*/  FFMA.FTZ R58, R118.reuse, R5, R70 ;  /* 0x00000005763a7223 */ /* 0x040fe20000010046 */
[----:B------:R-:W-:Y:S01]  /*3990*/  I2FP.F32.S32 R3, R3 ;  /* 0x0000000300037245 */ /* 0x000fe20000201400 */
[CC--:B------:R-:W-:Y:S01]  /*39a0*/  FFMA.FTZ R51, R118.reuse, R6.reuse, R69 ;  /* 0x0000000676337223 */ /* 0x0c0fe20000010045 */
[----:B------:R-:W-:Y:S01]  /*39b0*/  FFMA.FTZ R55, R118, R6, R71 ;  /* 0x0000000676377223 */ /* 0x000fe20000010047 */
[----:B------:R-:W-:Y:S01]  /*39c0*/  VIADD R5, R4, 0x19 ;  /* 0x0000001904057836 */ /* 0x000fe20000000000 */
[----:B------:R-:W-:Y:S01]  /*39d0*/  FSEL R52, R52, -INF , !P6 ;  /* 0xff80000034347808 */ /* 0x000fe20007000000 */
[CC--:B------:R-:W-:Y:S01]  /*39e0*/  FFMA.FTZ R50, R118.reuse, R3.reuse, R64 ;  /* 0x0000000376327223 */ /* 0x0c0fe20000010040 */
[----:B------:R-:W-:Y:S01]  /*39f0*/  FFMA.FTZ R23, R118, R3, R66 ;  /* 0x0000000376177223 */ /* 0x000fe20000010042 */
[----:B------:R-:W-:Y:S01]  /*3a00*/  VIADD R6, R4, 0x20 ;  /* 0x0000002004067836 */ /* 0x000fe20000000000 */
        /* <DEDUP_REMOVED lines=8> */
[----:B------:R-:W-:-:S02]  /*3a90*/  FSEL R50, R50, -INF , !P2 ;  /* 0xff80000032327808 */ /* 0x000fc40005000000 */
[----:B------:R-:W-:Y:S02]  /*3aa0*/  FSEL R23, R23, -INF , !P0 ;  /* 0xff80000017177808 */ /* 0x000fe40004000000 */
[----:B------:R-:W-:Y:S02]  /*3ab0*/  I2FP.F32.S32 R5, R5 ;  /* 0x0000000500057245 */ /* 0x000fe40000201400 */
[----:B------:R-:W-:Y:S02]  /*3ac0*/  I2FP.F32.S32 R6, R6 ;  /* 0x0000000600067245 */ /* 0x000fe40000201400 */
[C---:B------:R-:W-:Y:S01]  /*3ad0*/  ISETP.GE.AND P2, PT, R3.reuse, R163, PT ;  /* 0x000000a30300720c */ /* 0x040fe20003f46270 */
[C---:B------:R-:W-:Y:S01]  /*3ae0*/  FFMA.FTZ R11, R118.reuse, R5, R67 ;  /* 0x00000005760b7223 */ /* 0x040fe20000010043 */
[----:B------:R-:W-:Y:S01]  /*3af0*/  ISETP.GE.AND P0, PT, R3, R162, PT ;  /* 0x000000a20300720c */ /* 0x000fe20003f06270 */
[CC--:B------:R-:W-:Y:S01]  /*3b00*/  FFMA.FTZ R53, R118.reuse, R6.reuse, R60 ;  /* 0x0000000676357223 */ /* 0x0c0fe2000001003c */
[----:B------:R-:W-:Y:S01]  /*3b10*/  I2FP.F32.S32 R3, R3 ;  /* 0x0000000300037245 */ /* 0x000fe20000201400 */
[C---:B------:R-:W-:Y:S01]  /*3b20*/  FFMA.FTZ R56, R118.reuse, R5, R65 ;  /* 0x0000000576387223 */ /* 0x040fe20000010041 */
        /* <DEDUP_REMOVED lines=10> */
[C---:B------:R-:W-:Y:S02]  /*3bd0*/  ISETP.GE.AND P2, PT, R3.reuse, R163, PT ;  /* 0x000000a30300720c */ /* 0x040fe40003f46270 */
[-C--:B------:R-:W-:Y:S02]  /*3be0*/  ISETP.GE.AND P0, PT, R3, R162.reuse, PT ;  /* 0x000000a20300720c */ /* 0x080fe40003f06270 */
[----:B------:R-:W-:Y:S02]  /*3bf0*/  I2FP.F32.S32 R3, R3 ;  /* 0x0000000300037245 */ /* 0x000fe40000201400 */
[----:B------:R-:W-:Y:S02]  /*3c00*/  FSEL R53, R53, -INF , !P5 ;  /* 0xff80000035357808 */ /* 0x000fe40006800000 */
[----:B------:R-:W-:Y:S01]  /*3c10*/  FSEL R9, R9, -INF , !P3 ;  /* 0xff80000009097808 */ /* 0x000fe20005800000 */
[C---:B------:R-:W-:Y:S01]  /*3c20*/  FFMA.FTZ R33, R118.reuse, R3, R33 ;  /* 0x0000000376217223 */ /* 0x040fe20000010021 */
[C---:B------:R-:W-:Y:S01]  /*3c30*/  ISETP.GE.AND P6, PT, R5.reuse, R163, PT ;  /* 0x000000a30500720c */ /* 0x040fe20003fc6270 */
[----:B------:R-:W-:Y:S01]  /*3c40*/  FFMA.FTZ R35, R118, R3, R35 ;  /* 0x0000000376237223 */ /* 0x000fe20000010023 */
[----:B------:R-:W-:Y:S01]  /*3c50*/  ISETP.GE.AND P4, PT, R5, R162, PT ;  /* 0x000000a20500720c */ /* 0x000fe20003f86270 */
[----:B------:R-:W-:Y:S01]  /*3c60*/  VIADD R3, R4, 0x70 ;  /* 0x0000007004037836 */ /* 0x000fe20000000000 */
[----:B------:R-:W-:-:S02]  /*3c70*/  ISETP.GE.AND P5, PT, R6, R163, PT ;  /* 0x000000a30600720c */ /* 0x000fc40003fa6270 */
[----:B------:R-:W-:Y:S02]  /*3c80*/  ISETP.GE.AND P3, PT, R6, R162, PT ;  /* 0x000000a20600720c */ /* 0x000fe40003f66270 */
[----:B------:R-:W-:Y:S02]  /*3c90*/  I2FP.F32.S32 R5, R5 ;  /* 0x0000000500057245 */ /* 0x000fe40000201400 */
[----:B------:R-:W-:Y:S02]  /*3ca0*/  I2FP.F32.S32 R6, R6 ;  /* 0x0000000600067245 */ /* 0x000fe40000201400 */
[----:B------:R-:W-:Y:S01]  /*3cb0*/  FSEL R62, R33, -INF , !P2 ;  /* 0xff800000213e7808 */ /* 0x000fe20005000000 */
[CC--:B------:R-:W-:Y:S01]  /*3cc0*/  FFMA.FTZ R65, R118.reuse, R5.reuse, R77 ;  /* 0x0000000576417223 */ /* 0x0c0fe2000001004d */
[C---:B------:R-:W-:Y:S01]  /*3cd0*/  FFMA.FTZ R66, R118.reuse, R5, R79 ;  /* 0x0000000576427223 */ /* 0x040fe2000001004f */
[CC--:B------:R-:W-:Y:S01]  /*3ce0*/  FFMA.FTZ R32, R118.reuse, R6.reuse, R32 ;  /* 0x0000000676207223 */ /* 0x0c0fe20000010020 */
[----:B------:R-:W-:Y:S01]  /*3cf0*/  FFMA.FTZ R34, R118, R6, R34 ;  /* 0x0000000676227223 */ /* 0x000fe20000010022 */
[C---:B------:R-:W-:Y:S01]  /*3d00*/  VIADD R5, R4.reuse, 0x68 ;  /* 0x0000006804057836 */ /* 0x040fe20000000000 */
[----:B------:R-:W-:Y:S01]  /*3d10*/  FSEL R49, R35, -INF , !P0 ;  /* 0xff80000023317808 */ /* 0x000fe20004000000 */
[----:B------:R-:W-:Y:S01]  /*3d20*/  VIADD R6, R4, 0x69 ;  /* 0x0000006904067836 */ /* 0x000fe20000000000 */
[----:B------:R-:W-:-:S02]  /*3d30*/  ISETP.GE.AND P2, PT, R3, R163, PT ;  /* 0x000000a30300720c */ /* 0x000fc40003f46270 */
[----:B------:R-:W-:Y:S02]  /*3d40*/  ISETP.GE.AND P0, PT, R3, R162, PT ;  /* 0x000000a20300720c */ /* 0x000fe40003f06270 */
[----:B------:R-:W-:Y:S02]  /*3d50*/  I2FP.F32.S32 R3, R3 ;  /* 0x0000000300037245 */ /* 0x000fe40000201400 */
[----:B------:R-:W-:Y:S02]  /*3d60*/  FSEL R65, R65, -INF , !P6 ;  /* 0xff80000041417808 */ /* 0x000fe40007000000 */
[----:B------:R-:W-:Y:S01]  /*3d70*/  FSEL R66, R66, -INF , !P4 ;  /* 0xff80000042427808 */ /* 0x000fe20006000000 */
[-C--:B------:R-:W-:Y:S01]  /*3d80*/  FFMA.FTZ R16, R118, R3.reuse, R16 ;  /* 0x0000000376107223 */ /* 0x080fe20000010010 */
[----:B------:R-:W-:Y:S01]  /*3d90*/  FSEL R64, R32, -INF , !P5 ;  /* 0xff80000020407808 */ /* 0x000fe20006800000 */
[----:B------:R-:W-:Y:S01]  /*3da0*/  FFMA.FTZ R42, R118, R3, R18 ;  /* 0x00000003762a7223 */ /* 0x000fe20000010012 */
[----:B------:R-:W-:Y:S01]  /*3db0*/  FSEL R54, R34, -INF , !P3 ;  /* 0xff80000022367808 */ /* 0x000fe20005800000 */
[----:B------:R-:W-:Y:S01]  /*3dc0*/  VIADD R3, R4, 0x79 ;  /* 0x0000007904037836 */ /* 0x000fe20000000000 */
[----:B------:R-:W-:-:S02]  /*3dd0*/  ISETP.GE.AND P6, PT, R5, R163, PT ;  /* 0x000000a30500720c */ /* 0x000fc40003fc6270 */
[-C--:B------:R-:W-:Y:S02]  /*3de0*/  ISETP.GE.AND P4, PT, R5, R162.reuse, PT ;  /* 0x000000a20500720c */ /* 0x080fe40003f86270 */
[C---:B------:R-:W-:Y:S02]  /*3df0*/  ISETP.GE.AND P5, PT, R6.reuse, R163, PT ;  /* 0x000000a30600720c */ /* 0x040fe40003fa6270 */
        /* <DEDUP_REMOVED lines=8> */
[----:B------:R-:W-:Y:S01]  /*3e80*/  VIADD R6, R4, 0x71 ;  /* 0x0000007104067836 */ /* 0x000fe20000000000 */
[----:B------:R-:W-:Y:S01]  /*3e90*/  FSEL R42, R42, -INF , !P0 ;  /* 0xff8000002a2a7808 */ /* 0x000fe20004000000 */
[----:B------:R-:W-:Y:S01]  /*3ea0*/  VIADD R5, R4, 0x78 ;  /* 0x0000007804057836 */ /* 0x000fe20000000000 */
[----:B------:R-:W-:-:S02]  /*3eb0*/  ISETP.GE.AND P2, PT, R3, R163, PT ;  /* 0x000000a30300720c */ /* 0x000fc40003f46270 */
[-C--:B------:R-:W-:Y:S02]  /*3ec0*/  ISETP.GE.AND P0, PT, R3, R162.reuse, PT ;  /* 0x000000a20300720c */ /* 0x080fe40003f06270 */
[----:B------:R-:W-:Y:S02]  /*3ed0*/  I2FP.F32.S32 R3, R3 ;  /* 0x0000000300037245 */ /* 0x000fe40000201400 */
[----:B------:R-:W-:Y:S02]  /*3ee0*/  FSEL R24, R24, -INF , !P6 ;  /* 0xff80000018187808 */ /* 0x000fe40007000000 */
[----:B------:R-:W-:Y:S01]  /*3ef0*/  FSEL R48, R26, -INF , !P4 ;  /* 0xff8000001a307808 */ /* 0x000fe20006000000 */
[----:B------:R-:W-:Y:S01]  /*3f00*/  FFMA.FTZ R13, R118, R3, R13 ;  /* 0x00000003760d7223 */ /* 0x000fe2000001000d */
[----:B------:R-:W-:Y:S01]  /*3f10*/  ISETP.GE.AND P6, PT, R6, R163, PT ;  /* 0x000000a30600720c */ /* 0x000fe20003fc6270 */
[----:B------:R-:W-:Y:S01]  /*3f20*/  FFMA.FTZ R38, R118, R3, R15 ;  /* 0x0000000376267223 */ /* 0x000fe2000001000f */
        /* <DEDUP_REMOVED lines=8> */
[----:B------:R-:W-:Y:S01]  /*3fb0*/  I2FP.F32.S32 R5, R5 ;  /* 0x0000000500057245 */ /* 0x000fe20000201400 */
[----:B------:R-:W-:Y:S01]  /*3fc0*/  FFMA.FTZ R19, R118, R6, R19 ;  /* 0x0000000676137223 */ /* 0x000fe20000010013 */
[----:B------:R-:W-:-:S02]  /*3fd0*/  FSEL R75, R13, -INF , !P2 ;  /* 0xff8000000d4b7808 */ /* 0x000fc40005000000 */
[----:B------:R-:W-:Y:S01]  /*3fe0*/  ISETP.GT.AND P2, PT, R121, R126, PT ;  /* 0x0000007e7900720c */ /* 0x000fe20003f44270 */
[CC--:B------:R-:W-:Y:S01]  /*3ff0*/  FFMA.FTZ R12, R118.reuse, R5.reuse, R12 ;  /* 0x00000005760c7223 */ /* 0x0c0fe2000001000c */
[----:B------:R-:W-:Y:S01]  /*4000*/  FFMA.FTZ R37, R118, R5, R14 ;  /* 0x0000000576257223 */ /* 0x000fe2000001000e */
[----:B------:R-:W-:Y:S02]  /*4010*/  FSEL R15, R17, -INF , !P6 ;  /* 0xff800000110f7808 */ /* 0x000fe40007000000 */
[----:B------:R-:W-:Y:S02]  /*4020*/  FSEL R43, R19, -INF , !P4 ;  /* 0xff800000132b7808 */ /* 0x000fe40006000000 */
[C---:B------:R-:W-:Y:S02]  /*4030*/  ISETP.GE.AND P6, PT, R4.reuse, R163, PT ;  /* 0x000000a30400720c */ /* 0x040fe40003fc6270 */
[----:B------:R-:W-:Y:S02]  /*4040*/  ISETP.GE.AND P4, PT, R4, R162, PT ;  /* 0x000000a20400720c */ /* 0x000fe40003f86270 */
[----:B------:R-:W-:-:S02]  /*4050*/  I2FP.F32.S32 R5, R4 ;  /* 0x0000000400057245 */ /* 0x000fc40000201400 */
[----:B------:R-:W-:Y:S02]  /*4060*/  FSEL R14, R12, -INF , !P5 ;  /* 0xff8000000c0e7808 */ /* 0x000fe40006800000 */
[----:B------:R-:W-:Y:S01]  /*4070*/  FSEL R37, R37, -INF , !P3 ;  /* 0xff80000025257808 */ /* 0x000fe20005800000 */
[C---:B------:R-:W-:Y:S01]  /*4080*/  FFMA.FTZ R17, R118.reuse, R5, R8 ;  /* 0x0000000576117223 */ /* 0x040fe20000010008 */
[----:B------:R-:W-:Y:S01]  /*4090*/  I2FP.F32.S32 R4, R3 ;  /* 0x0000000300047245 */ /* 0x000fe20000201400 */
[C---:B------:R-:W-:Y:S01]  /*40a0*/  FFMA.FTZ R8, R118.reuse, R5, R10 ;  /* 0x0000000576087223 */ /* 0x040fe2000001000a */
[C---:B------:R-:W-:Y:S02]  /*40b0*/  ISETP.GE.AND P5, PT, R3.reuse, R163, PT ;  /* 0x000000a30300720c */ /* 0x040fe40003fa6270 */
[----:B------:R-:W-:Y:S01]  /*40c0*/  ISETP.GE.AND P3, PT, R3, R162, PT ;  /* 0x000000a20300720c */ /* 0x000fe20003f66270 */
[----:B------:R-:W-:Y:S01]  /*40d0*/  FFMA.FTZ R10, R118, R4, R44 ;  /* 0x00000004760a7223 */ /* 0x000fe2000001002c */
[----:B------:R-:W-:-:S02]  /*40e0*/  I2FP.F32.S32 R3, R3 ;  /* 0x0000000300037245 */ /* 0x000fc40000201400 */
[----:B------:R-:W-:Y:S02]  /*40f0*/  FSEL R38, R38, -INF , !P0 ;  /* 0xff80000026267808 */ /* 0x000fe40004000000 */
[----:B------:R-:W-:Y:S01]  /*4100*/  FSEL R17, R17, -INF , !P6 ;  /* 0xff80000011117808 */ /* 0x000fe20007000000 */
[----:B------:R-:W-:Y:S01]  /*4110*/  FFMA.FTZ R46, R118, R3, R46 ;  /* 0x00000003762e7223 */ /* 0x000fe2000001002e */
[----:B------:R-:W-:Y:S01]  /*4120*/  VIADD R3, R114, 0x1c00 ;  /* 0x00001c0072037836 */ /* 0x000fe20000000000 */
        /* <DEDUP_REMOVED lines=66> */
.L_x_4880:
[----:B------:R-:W-:-:S04]  /*4550*/  LEA R26, -R158, RZ, 0x7 ;  /* 0x000000ff9e1a7211 */ /* 0x000fc800078e39ff */
[----:B------:R-:W-:-:S07]  /*4560*/  SHF.R.S32.HI R25, RZ, 0x1f, R26 ;  /* 0x0000001fff197819 */ /* 0x000fce000001141a */
.L_x_4881:
[----:B------:R-:W-:Y:S01]  /*4570*/  ULDC UR4, c[0x0][0x2d0] ;  /* 0x0000b40000047ab9 */ /* 0x000fe20000000800 */
[----:B------:R-:W-:Y:S01]  /*4580*/  BSSY B0, `(.L_x_4882) ;  /* 0x0000033000007945 */ /* 0x000fe20003800000 */
[----:B------:R-:W-:-:S13]  /*4590*/  ISETP.GE.AND P3, PT, R148, UR4, PT ;  /* 0x0000000494007c0c */ /* 0x000fda000bf66270 */
[----:B------:R-:W1:Y:S01]  /*45a0*/  @!P3 LDC.64 R12, c[0x0][0x218] ;  /* 0x00008600ff0cbb82 */ /* 0x000e620000000a00 */
[-C--:B------:R-:W-:Y:S01]  /*45b0*/  @!P3 IADD3 R32, P4, R26, R124.reuse, RZ ;  /* 0x0000007c1a20b210 */ /* 0x080fe20007f9e0ff */
[----:B------:R2:W-:Y:S01]  /*45c0*/  @P3 STS [R147+0x1000], RZ ;  /* 0x001000ff93003388 */ /* 0x0005e20000000800 */
[-C--:B------:R-:W-:Y:S02]  /*45d0*/  @!P3 LEA R35, P0, R158, R124.reuse, 0x6 ;  /* 0x0000007c9e23b211 */ /* 0x080fe400078030ff */
[C---:B------:R-:W-:Y:S01]  /*45e0*/  @!P3 IADD3 R34, P6, P5, R26.reuse, R124, R144 ;  /* 0x0000007c1a22b210 */ /* 0x040fe20007dde090 */
[C---:B------:R-:W-:Y:S01]  /*45f0*/  @!P3 IMAD.X R27, R25.reuse, 0x1, R123, P4 ;  /* 0x00000001191bb824 */ /* 0x040fe200020e067b */
        /* <DEDUP_REMOVED lines=43> */
.L_x_4883:
[----:B------:R-:W-:Y:S05]  /*48b0*/  BSYNC B0 ;  /* 0x0000000000007941 */ /* 0x000fea0003800000 */
.L_x_4882:
[----:B------:R-:W0:Y:S01]  /*48c0*/  LDGDEPBAR ;  /* 0x00000000000079af */ /* 0x000e220000000000 */
[----:B------:R-:W-:-:S04]  /*48d0*/  IADD3 R124, P0, R26, R124, RZ ;  /* 0x0000007c1a7c7210 */ /* 0x000fc80007f1e0ff */
[----:B------:R-:W-:-:S09]  /*48e0*/  IADD3.X R123, R25, R123, RZ, P0, !PT ;  /* 0x0000007b197b7210 */ /* 0x000fd200007fe4ff */
.L_x_4879:
[----:B--2---:R-:W-:Y:S01]  /*48f0*/  FMNMX.FTZ R5, R17, R47, !PT ;  /* 0x0000002f11057209 */ /* 0x004fe20007810000 */
[----:B------:R-:W-:Y:S01]  /*4900*/  ULDC UR12, c[0x0][0x2ec] ;  /* 0x0000bb00000c7ab9 */ /* 0x000fe20000000800 */
[----:B------:R-:W-:Y:S01]  /*4910*/  FMNMX.FTZ R69, R8, R74, !PT ;  /* 0x0000004a08457209 */ /* 0x000fe20007810000 */
[----:B------:R-:W2:Y:S01]  /*4920*/  S2UR UR4, SR_CgaCtaId ;  /* 0x00000000000479c3 */ /* 0x000ea20000008800 */
[----:B------:R-:W-:Y:S01]  /*4930*/  FMNMX.FTZ R5, R41, R5, !PT ;  /* 0x0000000529057209 */ /* 0x000fe20007810000 */
[----:B------:R-:W-:Y:S01]  /*4940*/  UMOV UR5, 0x400 ;  /* 0x0000040000057882 */ /* 0x000fe20000000000 */
[----:B------:R-:W-:Y:S01]  /*4950*/  FMNMX.FTZ R69, R63, R69, !PT ;  /* 0x000000453f457209 */ /* 0x000fe20007810000 */
[----:B------:R-:W-:Y:S01]  /*4960*/  ULDC.64 UR8, c[0x0][0x218] ;  /* 0x0000860000087ab9 */ /* 0x000fe20000000a00 */
        /* <DEDUP_REMOVED lines=10> */
[----:B--2---:R-:W-:Y:S01]  /*4a10*/  ULEA UR4, UR4, UR5, 0x18 ;  /* 0x0000000504047291 */ /* 0x004fe2000f8ec03f */
        /* <DEDUP_REMOVED lines=49> */
[----:B------:R-:W2:Y:S03]  /*4d30*/  SHFL.BFLY PT, R4, R5, 0x2, 0x1f ;  /* 0x0c401f0005047f89 */ /* 0x000ea600000e0000 */
[----:B------:R-:W-:Y:S01]  /*4d40*/  LEA R155, R0, R152, 0x1 ;  /* 0x00000098009b7211 */ /* 0x000fe200078e08ff */
[----:B------:R-:W-:Y:S01]  /*4d50*/  LDSM.16.MT88.4 R136, [R152+0x3000] ;  /* 0x003000009888783b */ /* 0x000fe20000004200 */
        /* <DEDUP_REMOVED lines=35> */
[----:B------:R-:W1:Y:S01]  /*4f90*/  MUFU.EX2 R88, R88 ;  /* 0x0000005800587308 */ /* 0x000e620000000800 */
[--C-:B------:R-:W-:Y:S01]  /*4fa0*/  FFMA.FTZ R53, R53, UR12, -R77.reuse ;  /* 0x0000000c35357c23 */ /* 0x100fe2000801084d */
[--C-:B------:R-:W-:Y:S01]  /*4fb0*/  FFMA.FTZ R50, R30, UR12, -R77.reuse ;  /* 0x0000000c1e327c23 */ /* 0x100fe2000801084d */
[--C-:B------:R-:W-:Y:S01]  /*4fc0*/  FFMA.FTZ R44, R31, UR12, -R77.reuse ;  /* 0x0000000c1f2c7c23 */ /* 0x100fe2000801084d */
[----:B------:R-:W2:Y:S01]  /*4fd0*/  SHFL.BFLY PT, R2, R69, 0x1, 0x1f ;  /* 0x0c201f0045027f89 */ /* 0x000ea200000e0000 */
[--C-:B------:R-:W-:Y:S01]  /*4fe0*/  FFMA.FTZ R31, R60, UR12, -R77.reuse ;  /* 0x0000000c3c1f7c23 */ /* 0x100fe2000801084d */
[--C-:B------:R-:W-:Y:S01]  /*4ff0*/  FFMA.FTZ R30, R65, UR12, -R77.reuse ;  /* 0x0000000c411e7c23 */ /* 0x100fe2000801084d */
[--C-:B------:R-:W-:Y:S01]  /*5000*/  FFMA.FTZ R34, R95, UR12, -R77.reuse ;  /* 0x0000000c5f227c23 */ /* 0x100fe2000801084d */
[----:B------:R-:W3:Y:S01]  /*5010*/  MUFU.EX2 R86, R86 ;  /* 0x0000005600567308 */ /* 0x000ee20000000800 */
[--C-:B------:R-:W-:Y:S01]  /*5020*/  FFMA.FTZ R33, R94, UR12, -R77.reuse ;  /* 0x0000000c5e217c23 */ /* 0x100fe2000801084d */
[----:B------:R-:W-:-:S06]  /*5030*/  FFMA.FTZ R119, R75, UR12, -R77 ;  /* 0x0000000c4b777c23 */ /* 0x000fcc000801084d */
[----:B------:R-:W4:Y:S01]  /*5040*/  MUFU.EX2 R73, R73 ;  /* 0x0000004900497308 */ /* 0x000f220000000800 */
[----:B-1----:R-:W-:Y:S01]  /*5050*/  F2FP.BF16.F32.PACK_AB R128, R88, R89 ;  /* 0x000000595880723e */ /* 0x002fe200000010ff */
[----:B------:R-:W-:-:S06]  /*5060*/  FADD.FTZ R88, R89, R88 ;  /* 0x0000005859587221 */ /* 0x000fcc0000010000 */
[----:B------:R-:W-:Y:S01]  /*5070*/  MUFU.EX2 R72, R72 ;  /* 0x0000004800487308 */ /* 0x000fe20000000800 */
[----:B---3--:R-:W-:Y:S01]  /*5080*/  F2FP.BF16.F32.PACK_AB R130, R76, R86 ;  /* 0x000000564c82723e */ /* 0x008fe200000010ff */
[----:B------:R-:W-:Y:S01]  /*5090*/  FADD.FTZ R88, R86, R88 ;  /* 0x0000005856587221 */ /* 0x000fe20000010000 */
[----:B--2---:R-:W-:Y:S01]  /*50a0*/  FMNMX.FTZ R69, R69, R2, !PT ;  /* 0x0000000245457209 */ /* 0x004fe20007810000 */
[----:B------:R-:W-:Y:S02]  /*50b0*/  FFMA.FTZ R2, R14, UR12, -R77 ;  /* 0x0000000c0e027c23 */ /* 0x000fe4000801084d */
[----:B------:R-:W-:Y:S01]  /*50c0*/  FADD.FTZ R88, R76, R88 ;  /* 0x000000584c587221 */ /* 0x000fe20000010000 */
[----:B------:R-:W1:Y:S01]  /*50d0*/  LDSM.16.MT88.4 R12, [R155+0x3400] ;  /* 0x003400009b0c783b */ /* 0x000e620000004200 */
[C---:B------:R-:W-:Y:S01]  /*50e0*/  FSETP.NEU.FTZ.AND P0, PT, R69.reuse, -INF , PT ;  /* 0xff8000004500780b */ /* 0x040fe20003f1d000 */
[----:B------:R-:W-:Y:S01]  /*50f0*/  FMUL.FTZ R39, R69, UR12 ;  /* 0x0000000c45277c20 */ /* 0x000fe20008410000 */
[----:B------:R-:W-:Y:S01]  /*5100*/  MUFU.EX2 R61, R61 ;  /* 0x0000003d003d7308 */ /* 0x000fe20000000800 */
[----:B----4-:R-:W-:-:S03]  /*5110*/  FADD.FTZ R88, R73, R88 ;  /* 0x0000005849587221 */ /* 0x010fc60000010000 */
[----:B------:R-:W-:Y:S02]  /*5120*/  FSEL R39, R39, RZ, P0 ;  /* 0x000000ff27277208 */ /* 0x000fe40000000000 */
[----:B------:R-:W-:Y:S02]  /*5130*/  LEA R154, P0, R124, UR8, 0x1 ;  /* 0x000000087c9a7c11 */ /* 0x000fe4000f8008ff */
        /* <DEDUP_REMOVED lines=34> */
[----:B------:R-:W-:Y:S01]  /*5360*/  FADD.FTZ R84, R85, R84 ;  /* 0x0000005455547221 */ /* 0x000fe20000010000 */
[--C-:B------:R-:W-:Y:S01]  /*5370*/  FFMA.FTZ R48, R48, UR12, -R39.reuse ;  /* 0x0000000c30307c23 */ /* 0x100fe20008010827 */
[--C-:B------:R-:W-:Y:S01]  /*5380*/  FFMA.FTZ R42, R42, UR12, -R39.reuse ;  /* 0x0000000c2a2a7c23 */ /* 0x100fe20008010827 */
[--C-:B------:R-:W-:Y:S01]  /*5390*/  FFMA.FTZ R43, R43, UR12, -R39.reuse ;  /* 0x0000000c2b2b7c23 */ /* 0x100fe20008010827 */
[--C-:B------:R-:W-:Y:S01]  /*53a0*/  FFMA.FTZ R37, R37, UR12, -R39.reuse ;  /* 0x0000000c25257c23 */ /* 0x100fe20008010827 */
[----:B------:R-:W-:Y:S01]  /*53b0*/  FFMA.FTZ R120, R38, UR12, -R39 ;  /* 0x0000000c26787c23 */ /* 0x000fe20008010827 */
[----:B------:R-:W-:Y:S01]  /*53c0*/  MUFU.EX2 R74, R74 ;  /* 0x0000004a004a7308 */ /* 0x000fe20000000800 */
[----:B------:R-:W-:-:S07]  /*53d0*/  LEA.HI.X R153, R124, UR9, R123, 0x1, P0 ;  /* 0x000000097c997c11 */ /* 0x000fce00080f0c7b */
[----:B------:R-:W2:Y:S01]  /*53e0*/  MUFU.EX2 R64, R64 ;  /* 0x0000004000407308 */ /* 0x000ea20000000800 */
[----:B----4-:R-:W-:Y:S01]  /*53f0*/  F2FP.BF16.F32.PACK_AB R131, R79, R87 ;  /* 0x000000574f83723e */ /* 0x010fe200000010ff */
[----:B------:R-:W-:-:S04]  /*5400*/  FADD.FTZ R87, R87, R84 ;  /* 0x0000005457577221 */ /* 0x000fc80000010000 */
[----:B------:R-:W-:Y:S02]  /*5410*/  FADD.FTZ R87, R79, R87 ;  /* 0x000000574f577221 */ /* 0x000fe40000010000 */
[C---:B------:R-:W-:Y:S01]  /*5420*/  HMMA.16816.F32.BF16 R140, R128.reuse, R136, RZ ;  /* 0x00000088808c723c */ /* 0x040fe200000418ff */
[----:B------:R-:W-:Y:S05]  /*5430*/  MUFU.EX2 R63, R63 ;  /* 0x0000003f003f7308 */ /* 0x000fea0000000800 */
[C---:B------:R-:W-:Y:S03]  /*5440*/  HMMA.16816.F32.BF16 R136, R128.reuse, R138, RZ ;  /* 0x0000008a8088723c */ /* 0x040fe600000418ff */
[----:B------:R-:W4:Y:S03]  /*5450*/  MUFU.EX2 R58, R58 ;  /* 0x0000003a003a7308 */ /* 0x000f260000000800 */
[C---:B------:R-:W-:Y:S05]  /*5460*/  HMMA.16816.F32.BF16 R132, R128.reuse, R4, RZ ;  /* 0x000000048084723c */ /* 0x040fea00000418ff */
        /* <DEDUP_REMOVED lines=8> */
[----:B------:R-:W2:Y:S01]  /*54f0*/  MUFU.EX2 R52, R52 ;  /* 0x0000003400347308 */ /* 0x000ea20000000800 */
[----:B----4-:R-:W-:Y:S01]  /*5500*/  F2FP.BF16.F32.PACK_AB R7, R58, R63 ;  /* 0x0000003f3a07723e */ /* 0x010fe200000010ff */
[----:B------:R-:W-:Y:S01]  /*5510*/  FADD.FTZ R74, R64, R74 ;  /* 0x0000004a404a7221 */ /* 0x000fe20000010000 */
[----:B------:R-:W-:-:S03]  /*5520*/  FADD.FTZ R72, R56, R72 ;  /* 0x0000004838487221 */ /* 0x000fc60000010000 */
[----:B------:R-:W-:Y:S02]  /*5530*/  FADD.FTZ R63, R63, R74 ;  /* 0x0000004a3f3f7221 */ /* 0x000fe40000010000 */
[----:B------:R-:W-:Y:S01]  /*5540*/  MUFU.EX2 R51, R51 ;  /* 0x0000003300337308 */ /* 0x000fe20000000800 */
[----:B------:R-:W-:Y:S01]  /*5550*/  HMMA.16816.F32.BF16 R140, R4, R16, R140 ;  /* 0x00000010048c723c */ /* 0x000fe2000004188c */
[----:B------:R-:W-:-:S05]  /*5560*/  FADD.FTZ R63, R58, R63 ;  /* 0x0000003f3a3f7221 */ /* 0x000fca0000010000 */
[C---:B------:R-:W-:Y:S01]  /*5570*/  HMMA.16816.F32.BF16 R136, R4.reuse, R18, R136 ;  /* 0x000000120488723c */ /* 0x040fe20000041888 */
[----:B------:R-:W4:Y:S01]  /*5580*/  MUFU.EX2 R50, R50 ;  /* 0x0000003200327308 */ /* 0x000f220000000800 */
[----:B------:R-:W5:Y:S04]  /*5590*/  LDSM.16.MT88.4 R16, [R152+0x3c00] ;  /* 0x003c00009810783b */ /* 0x000f680000004200 */
[C---:B-1----:R-:W-:Y:S03]  /*55a0*/  HMMA.16816.F32.BF16 R132, R4.reuse, R12, R132 ;  /* 0x0000000c0484723c */ /* 0x042fe60000041884 */
[----:B------:R-:W-:Y:S03]  /*55b0*/  MUFU.EX2 R55, R55 ;  /* 0x0000003700377308 */ /* 0x000fe60000000800 */
[----:B------:R-:W-:Y:S01]  /*55c0*/  HMMA.16816.F32.BF16 R128, R4, R14, R128 ;  /* 0x0000000e0480723c */ /* 0x000fe20000041880 */
[----:B------:R-:W1:Y:S04]  /*55d0*/  LDSM.16.MT88.4 R12, [R155+0x3c00] ;  /* 0x003c00009b0c783b */ /* 0x000e680000004200 */
[----:B------:R-:W3:Y:S02]  /*55e0*/  MUFU.EX2 R0, R0 ;  /* 0x0000000000007308 */ /* 0x000ee40000000800 */
[----:B--2---:R-:W-:Y:S01]  /*55f0*/  F2FP.BF16.F32.PACK_AB R4, R52, R53 ;  /* 0x000000353404723e */ /* 0x004fe200000010ff */
[----:B------:R-:W-:Y:S01]  /*5600*/  FADD.FTZ R53, R53, R72 ;  /* 0x0000004835357221 */ /* 0x000fe20000010000 */
[----:B----4-:R-:W-:-:S03]  /*5610*/  F2FP.BF16.F32.PACK_AB R6, R50, R51 ;  /* 0x000000333206723e */ /* 0x010fc600000010ff */
[----:B------:R-:W-:Y:S01]  /*5620*/  FADD.FTZ R53, R52, R53 ;  /* 0x0000003534357221 */ /* 0x000fe20000010000 */
[----:B------:R-:W-:Y:S03]  /*5630*/  MUFU.EX2 R62, R62 ;  /* 0x0000003e003e7308 */ /* 0x000fe60000000800 */
[----:B------:R-:W-:-:S04]  /*5640*/  FADD.FTZ R51, R51, R53 ;  /* 0x0000003533337221 */ /* 0x000fc80000010000 */
[----:B------:R-:W-:Y:S01]  /*5650*/  FADD.FTZ R51, R50, R51 ;  /* 0x0000003332337221 */ /* 0x000fe20000010000 */
[----:B------:R-:W2:Y:S01]  /*5660*/  MUFU.EX2 R57, R57 ;  /* 0x0000003900397308 */ /* 0x000ea20000000800 */
[----:B---3--:R-:W-:Y:S01]  /*5670*/  F2FP.BF16.F32.PACK_AB R5, R0, R55 ;  /* 0x000000370005723e */ /* 0x008fe200000010ff */
[----:B------:R-:W-:-:S04]  /*5680*/  FADD.FTZ R55, R55, R63 ;  /* 0x0000003f37377221 */ /* 0x000fc80000010000 */
[----:B------:R-:W-:Y:S01]  /*5690*/  FADD.FTZ R55, R0, R55 ;  /* 0x0000003700377221 */ /* 0x000fe20000010000 */
[----:B------:R-:W-:Y:S01]  /*56a0*/  FFMA.FTZ R0, R45, UR12, -R39 ;  /* 0x0000000c2d007c23 */ /* 0x000fe20008010827 */
        /* <DEDUP_REMOVED lines=10> */
[----:B------:R-:W-:Y:S04]  /*5750*/  LDSM.16.MT88.4 R20, [R155+0x4000] ;  /* 0x004000009b14783b */ /* 0x000fe80000004200 */
[C---:B------:R-:W-:Y:S03]  /*5760*/  HMMA.16816.F32.BF16 R132, R4.reuse, R8, R132 ;  /* 0x000000080484723c */ /* 0x040fe60000041884 */
[----:B------:R-:W3:Y:S03]  /*5770*/  MUFU.EX2 R60, R60 ;  /* 0x0000003c003c7308 */ /* 0x000ee60000000800 */
[----:B------:R-:W-:Y:S01]  /*5780*/  HMMA.16816.F32.BF16 R128, R4, R10, R128 ;  /* 0x0000000a0480723c */ /* 0x000fe20000041880 */
[----:B------:R-:W1:Y:S04]  /*5790*/  LDSM.16.MT88.4 R8, [R152+0x4000] ;  /* 0x004000009808783b */ /* 0x000e680000004200 */
[----:B------:R-:W5:Y:S02]  /*57a0*/  MUFU.EX2 R65, R65 ;  /* 0x0000004100417308 */ /* 0x000f640000000800 */
[C---:B----4-:R-:W-:Y:S01]  /*57b0*/  F2FP.BF16.F32.PACK_AB R4, R46.reuse, R47 ;  /* 0x0000002f2e04723e */ /* 0x050fe200000010ff */
[----:B------:R-:W-:Y:S01]  /*57c0*/  FADD.FTZ R46, R46, R51 ;  /* 0x000000332e2e7221 */ /* 0x000fe20000010000 */
[----:B--2---:R-:W-:-:S03]  /*57d0*/  F2FP.BF16.F32.PACK_AB R6, R41, R44 ;  /* 0x0000002c2906723e */ /* 0x004fc600000010ff */
[----:B------:R-:W-:Y:S01]  /*57e0*/  FADD.FTZ R46, R44, R46 ;  /* 0x0000002e2c2e7221 */ /* 0x000fe20000010000 */
[----:B------:R-:W2:Y:S01]  /*57f0*/  MUFU.EX2 R78, R78 ;  /* 0x0000004e004e7308 */ /* 0x000ea20000000800 */
[----:B---3--:R-:W-:Y:S02]  /*5800*/  FADD.FTZ R62, R60, R62 ;  /* 0x0000003e3c3e7221 */ /* 0x008fe40000010000 */
[----:B------:R-:W-:-:S05]  /*5810*/  FADD.FTZ R46, R41, R46 ;  /* 0x0000002e292e7221 */ /* 0x000fca0000010000 */
[----:B------:R-:W3:Y:S01]  /*5820*/  MUFU.EX2 R68, R68 ;  /* 0x0000004400447308 */ /* 0x000ee20000000800 */
[C---:B-----5:R-:W-:Y:S01]  /*5830*/  F2FP.BF16.F32.PACK_AB R5, R65.reuse, R60 ;  /* 0x0000003c4105723e */ /* 0x060fe200000010ff */
[----:B------:R-:W-:-:S06]  /*5840*/  FADD.FTZ R65, R65, R62 ;  /* 0x0000003e41417221 */ /* 0x000fcc0000010000 */
[----:B------:R-:W-:Y:S01]  /*5850*/  MUFU.EX2 R40, R40 ;  /* 0x0000002800287308 */ /* 0x000fe20000000800 */
[----:B--2---:R-:W-:-:S07]  /*5860*/  FADD.FTZ R65, R78, R65 ;  /* 0x000000414e417221 */ /* 0x004fce0000010000 */
[----:B------:R-:W2:Y:S01]  /*5870*/  MUFU.EX2 R36, R36 ;  /* 0x0000002400247308 */ /* 0x000ea20000000800 */
[C---:B---3--:R-:W-:Y:S01]  /*5880*/  F2FP.BF16.F32.PACK_AB R7, R68.reuse, R78 ;  /* 0x0000004e4407723e */ /* 0x048fe200000010ff */
[----:B------:R-:W-:-:S06]  /*5890*/  FADD.FTZ R68, R68, R65 ;  /* 0x0000004144447221 */ /* 0x000fcc0000010000 */
[----:B------:R-:W-:Y:S01]  /*58a0*/  MUFU.EX2 R35, R35 ;  /* 0x0000002300237308 */ /* 0x000fe20000000800 */
[C---:B------:R-:W-:Y:S06]  /*58b0*/  HMMA.16816.F32.BF16 R140, R4.reuse, R16, R140 ;  /* 0x00000010048c723c */ /* 0x040fec000004188c */
[C---:B------:R-:W-:Y:S01]  /*58c0*/  HMMA.16816.F32.BF16 R136, R4.reuse, R18, R136 ;  /* 0x000000120488723c */ /* 0x040fe20000041888 */
[----:B------:R-:W3:Y:S01]  /*58d0*/  MUFU.EX2 R34, R34 ;  /* 0x0000002200227308 */ /* 0x000ee20000000800 */
[----:B------:R-:W4:Y:S04]  /*58e0*/  LDSM.16.MT88.4 R16, [R152+0x4400] ;  /* 0x004400009810783b */ /* 0x000f280000004200 */
[C---:B-1----:R-:W-:Y:S03]  /*58f0*/  HMMA.16816.F32.BF16 R132, R4.reuse, R12, R132 ;  /* 0x0000000c0484723c */ /* 0x042fe60000041884 */
[----:B------:R-:W1:Y:S03]  /*5900*/  MUFU.EX2 R71, R71 ;  /* 0x0000004700477308 */ /* 0x000e660000000800 */
[----:B------:R-:W-:Y:S01]  /*5910*/  HMMA.16816.F32.BF16 R128, R4, R14, R128 ;  /* 0x0000000e0480723c */ /* 0x000fe20000041880 */
[----:B------:R-:W5:Y:S04]  /*5920*/  LDSM.16.MT88.4 R12, [R155+0x4400] ;  /* 0x004400009b0c783b */ /* 0x000f680000004200 */
[----:B------:R-:W1:Y:S02]  /*5930*/  MUFU.EX2 R83, R83 ;  /* 0x0000005300537308 */ /* 0x000e640000000800 */
[----:B--2---:R-:W-:Y:S01]  /*5940*/  F2FP.BF16.F32.PACK_AB R4, R36, R40 ;  /* 0x000000282404723e */ /* 0x004fe200000010ff */
[----:B------:R-:W-:Y:S01]  /*5950*/  FADD.FTZ R40, R40, R46 ;  /* 0x0000002e28287221 */ /* 0x000fe20000010000 */
[----:B---3--:R-:W-:-:S03]  /*5960*/  F2FP.BF16.F32.PACK_AB R6, R34, R35 ;  /* 0x000000232206723e */ /* 0x008fc600000010ff */
[----:B------:R-:W-:Y:S01]  /*5970*/  FADD.FTZ R40, R36, R40 ;  /* 0x0000002824287221 */ /* 0x000fe20000010000 */
[----:B------:R-:W2:Y:S01]  /*5980*/  MUFU.EX2 R82, R82 ;  /* 0x0000005200527308 */ /* 0x000ea20000000800 */
[----:B-1----:R-:W-:Y:S02]  /*5990*/  FADD.FTZ R68, R71, R68 ;  /* 0x0000004447447221 */ /* 0x002fe40000010000 */
[----:B------:R-:W-:-:S04]  /*59a0*/  FADD.FTZ R35, R35, R40 ;  /* 0x0000002823237221 */ /* 0x000fc80000010000 */
[----:B------:R-:W-:Y:S01]  /*59b0*/  FADD.FTZ R35, R34, R35 ;  /* 0x0000002322237221 */ /* 0x000fe20000010000 */
[----:B------:R-:W1:Y:S01]  /*59c0*/  MUFU.EX2 R81, R81 ;  /* 0x0000005100517308 */ /* 0x000e620000000800 */
[C---:B------:R-:W-:Y:S01]  /*59d0*/  F2FP.BF16.F32.PACK_AB R5, R83.reuse, R71 ;  /* 0x000000475305723e */ /* 0x040fe200000010ff */
[----:B------:R-:W-:-:S06]  /*59e0*/  FADD.FTZ R83, R83, R68 ;  /* 0x0000004453537221 */ /* 0x000fcc0000010000 */
[----:B------:R-:W-:Y:S01]  /*59f0*/  MUFU.EX2 R33, R33 ;  /* 0x0000002100217308 */ /* 0x000fe20000000800 */
[----:B--2---:R-:W-:-:S07]  /*5a00*/  FADD.FTZ R83, R82, R83 ;  /* 0x0000005352537221 */ /* 0x004fce0000010000 */
[----:B------:R-:W2:Y:S01]  /*5a10*/  MUFU.EX2 R32, R32 ;  /* 0x0000002000207308 */ /* 0x000ea20000000800 */
[C---:B-1----:R-:W-:Y:S01]  /*5a20*/  F2FP.BF16.F32.PACK_AB R7, R81.reuse, R82 ;  /* 0x000000525107723e */ /* 0x042fe200000010ff */
[----:B------:R-:W-:-:S06]  /*5a30*/  FADD.FTZ R81, R81, R83 ;  /* 0x0000005351517221 */ /* 0x000fcc0000010000 */
[----:B------:R-:W1:Y:S01]  /*5a40*/  MUFU.EX2 R31, R31 ;  /* 0x0000001f001f7308 */ /* 0x000e620000000800 */
[C---:B------:R-:W-:Y:S06]  /*5a50*/  HMMA.16816.F32.BF16 R140, R4.reuse, R8, R140 ;  /* 0x00000008048c723c */ /* 0x040fec000004188c */
[----:B------:R-:W-:Y:S01]  /*5a60*/  HMMA.16816.F32.BF16 R136, R4, R10, R136 ;  /* 0x0000000a0488723c */ /* 0x000fe20000041888 */
[----:B------:R-:W3:Y:S01]  /*5a70*/  MUFU.EX2 R30, R30 ;  /* 0x0000001e001e7308 */ /* 0x000ee20000000800 */
[----:B--2---:R-:W-:Y:S01]  /*5a80*/  F2FP.BF16.F32.PACK_AB R8, R32, R33 ;  /* 0x000000212008723e */ /* 0x004fe200000010ff */
[----:B------:R-:W-:-:S03]  /*5a90*/  FADD.FTZ R33, R33, R35 ;  /* 0x0000002321217221 */ /* 0x000fc60000010000 */
[C---:B------:R-:W-:Y:S01]  /*5aa0*/  HMMA.16816.F32.BF16 R132, R4.reuse, R20, R132 ;  /* 0x000000140484723c */ /* 0x040fe20000041884 */
[----:B------:R-:W-:Y:S02]  /*5ab0*/  FADD.FTZ R33, R32, R33 ;  /* 0x0000002120217221 */ /* 0x000fe40000010000 */
[----:B------:R-:W-:Y:S02]  /*5ac0*/  MUFU.EX2 R80, R80 ;  /* 0x0000005000507308 */ /* 0x000fe40000000800 */
[----:B-1----:R-:W-:Y:S01]  /*5ad0*/  FADD.FTZ R33, R31, R33 ;  /* 0x000000211f217221 */ /* 0x002fe20000010000 */
[----:B------:R-:W-:Y:S01]  /*5ae0*/  HMMA.16816.F32.BF16 R128, R4, R22, R128 ;  /* 0x000000160480723c */ /* 0x000fe20000041880 */
[----:B------:R-:W1:Y:S04]  /*5af0*/  LDSM.16.MT88.4 R4, [R152+0x4800] ;  /* 0x004800009804783b */ /* 0x000e680000004200 */
[----:B------:R-:W2:Y:S01]  /*5b00*/  MUFU.EX2 R59, R59 ;  /* 0x0000003b003b7308 */ /* 0x000ea20000000800 */
[----:B------:R-:W1:Y:S01]  /*5b10*/  LDSM.16.MT88.4 R20, [R155+0x4800] ;  /* 0x004800009b14783b */ /* 0x000e620000004200 */
[C---:B---3--:R-:W-:Y:S01]  /*5b20*/  F2FP.BF16.F32.PACK_AB R10, R30.reuse, R31 ;  /* 0x0000001f1e0a723e */ /* 0x048fe200000010ff */
[----:B------:R-:W-:-:S05]  /*5b30*/  FADD.FTZ R33, R30, R33 ;  /* 0x000000211e217221 */ /* 0x000fca0000010000 */
        /* <DEDUP_REMOVED lines=10> */
[----:B------:R-:W3:Y:S01]  /*5be0*/  MUFU.EX2 R27, R27 ;  /* 0x0000001b001b7308 */ /* 0x000ee20000000800 */
[C---:B----4-:R-:W-:Y:S06]  /*5bf0*/  HMMA.16816.F32.BF16 R140, R8.reuse, R16, R140 ;  /* 0x00000010088c723c */ /* 0x050fec000004188c */
[----:B------:R-:W-:Y:S01]  /*5c00*/  HMMA.16816.F32.BF16 R136, R8, R18, R136 ;  /* 0x000000120888723c */ /* 0x000fe20000041888 */
[----:B------:R-:W4:Y:S01]  /*5c10*/  MUFU.EX2 R26, R26 ;  /* 0x0000001a001a7308 */ /* 0x000f220000000800 */
[----:B--2---:R-:W-:Y:S01]  /*5c20*/  F2FP.BF16.F32.PACK_AB R16, R28, R29 ;  /* 0x0000001d1c10723e */ /* 0x004fe200000010ff */
[----:B------:R-:W-:-:S03]  /*5c30*/  FADD.FTZ R29, R29, R33 ;  /* 0x000000211d1d7221 */ /* 0x000fc60000010000 */
[C---:B-----5:R-:W-:Y:S01]  /*5c40*/  HMMA.16816.F32.BF16 R132, R8.reuse, R12, R132 ;  /* 0x0000000c0884723c */ /* 0x060fe20000041884 */
[----:B------:R-:W-:Y:S02]  /*5c50*/  FADD.FTZ R29, R28, R29 ;  /* 0x0000001d1c1d7221 */ /* 0x000fe40000010000 */
[----:B------:R-:W2:Y:S02]  /*5c60*/  MUFU.EX2 R54, R54 ;  /* 0x0000003600367308 */ /* 0x000ea40000000800 */
[----:B---3--:R-:W-:Y:S01]  /*5c70*/  FADD.FTZ R29, R27, R29 ;  /* 0x0000001d1b1d7221 */ /* 0x008fe20000010000 */
[----:B------:R-:W-:Y:S01]  /*5c80*/  HMMA.16816.F32.BF16 R128, R8, R14, R128 ;  /* 0x0000000e0880723c */ /* 0x000fe20000041880 */
[----:B------:R-:W3:Y:S04]  /*5c90*/  LDSM.16.MT88.4 R12, [R152+0x4c00] ;  /* 0x004c0000980c783b */ /* 0x000ee80000004200 */
[----:B------:R-:W5:Y:S01]  /*5ca0*/  MUFU.EX2 R49, R49 ;  /* 0x0000003100317308 */ /* 0x000f620000000800 */
[----:B------:R-:W3:Y:S01]  /*5cb0*/  LDSM.16.MT88.4 R8, [R155+0x4c00] ;  /* 0x004c00009b08783b */ /* 0x000ee20000004200 */
[C---:B----4-:R-:W-:Y:S01]  /*5cc0*/  F2FP.BF16.F32.PACK_AB R18, R26.reuse, R27 ;  /* 0x0000001b1a12723e */ /* 0x050fe200000010ff */
[----:B------:R-:W-:-:S05]  /*5cd0*/  FADD.FTZ R26, R26, R29 ;  /* 0x0000001d1a1a7221 */ /* 0x000fca0000010000 */
        /* <DEDUP_REMOVED lines=11> */
[----:B-1----:R-:W-:Y:S01]  /*5d90*/  HMMA.16816.F32.BF16 R140, R16, R4, R140 ;  /* 0x00000004108c723c */ /* 0x002fe2000004188c */
[----:B-----5:R-:W-:-:S05]  /*5da0*/  FADD.FTZ R26, R25, R26 ;  /* 0x0000001a191a7221 */ /* 0x020fca0000010000 */
[----:B------:R-:W-:Y:S01]  /*5db0*/  HMMA.16816.F32.BF16 R136, R16, R6, R136 ;  /* 0x000000061088723c */ /* 0x000fe20000041888 */
[----:B------:R-:W1:Y:S01]  /*5dc0*/  MUFU.EX2 R2, R2 ;  /* 0x0000000200027308 */ /* 0x000e620000000800 */
[----:B----4-:R-:W-:-:S04]  /*5dd0*/  FADD.FTZ R49, R42, R49 ;  /* 0x000000312a317221 */ /* 0x010fc80000010000 */
[C---:B------:R-:W-:Y:S03]  /*5de0*/  HMMA.16816.F32.BF16 R132, R16.reuse, R20, R132 ;  /* 0x000000141084723c */ /* 0x040fe60000041884 */
[----:B------:R-:W4:Y:S01]  /*5df0*/  MUFU.EX2 R119, R119 ;  /* 0x0000007700777308 */ /* 0x000f220000000800 */
[C---:B--2---:R-:W-:Y:S01]  /*5e00*/  F2FP.BF16.F32.PACK_AB R4, R24.reuse, R25 ;  /* 0x000000191804723e */ /* 0x044fe200000010ff */
[----:B------:R-:W-:Y:S01]  /*5e10*/  FADD.FTZ R26, R24, R26 ;  /* 0x0000001a181a7221 */ /* 0x000fe20000010000 */
[----:B------:R-:W-:Y:S05]  /*5e20*/  HMMA.16816.F32.BF16 R128, R16, R22, R128 ;  /* 0x000000161080723c */ /* 0x000fea0000041880 */
[----:B------:R-:W2:Y:S01]  /*5e30*/  MUFU.EX2 R43, R43 ;  /* 0x0000002b002b7308 */ /* 0x000ea20000000800 */
[----:B-1----:R-:W-:-:S07]  /*5e40*/  FADD.FTZ R26, R2, R26 ;  /* 0x0000001a021a7221 */ /* 0x002fce0000010000 */
[----:B------:R-:W1:Y:S01]  /*5e50*/  MUFU.EX2 R37, R37 ;  /* 0x0000002500257308 */ /* 0x000e620000000800 */
[C---:B----4-:R-:W-:Y:S01]  /*5e60*/  F2FP.BF16.F32.PACK_AB R6, R119.reuse, R2 ;  /* 0x000000027706723e */ /* 0x050fe200000010ff */
[----:B------:R-:W-:-:S06]  /*5e70*/  FADD.FTZ R119, R119, R26 ;  /* 0x0000001a77777221 */ /* 0x000fcc0000010000 */
[----:B------:R-:W4:Y:S01]  /*5e80*/  MUFU.EX2 R120, R120 ;  /* 0x0000007800787308 */ /* 0x000f220000000800 */
[C---:B--2---:R-:W-:Y:S01]  /*5e90*/  F2FP.BF16.F32.PACK_AB R5, R43.reuse, R42 ;  /* 0x0000002a2b05723e */ /* 0x044fe200000010ff */
[----:B------:R-:W-:-:S04]  /*5ea0*/  FADD.FTZ R49, R43, R49 ;  /* 0x000000312b317221 */ /* 0x000fc80000010000 */
[----:B-1----:R-:W-:Y:S01]  /*5eb0*/  FADD.FTZ R49, R37, R49 ;  /* 0x0000003125317221 */ /* 0x002fe20000010000 */
[----:B----4-:R-:W-:-:S03]  /*5ec0*/  F2FP.BF16.F32.PACK_AB R7, R120, R37 ;  /* 0x000000257807723e */ /* 0x010fc600000010ff */
[----:B------:R-:W-:-:S04]  /*5ed0*/  FADD.FTZ R120, R120, R49 ;  /* 0x0000003178787221 */ /* 0x000fc80000010000 */
[C---:B---3--:R-:W-:Y:S06]  /*5ee0*/  HMMA.16816.F32.BF16 R140, R4.reuse, R12, R140 ;  /* 0x0000000c048c723c */ /* 0x048fec000004188c */
        /* <DEDUP_REMOVED lines=70> */
.L_x_4885:
[----:B------:R-:W-:-:S04]  /*6350*/  LEA R2, -R160, RZ, 0x7 ;  /* 0x000000ffa0027211 */ /* 0x000fc800078e39ff */
[----:B------:R-:W-:-:S07]  /*6360*/  SHF.R.S32.HI R0, RZ, 0x1f, R2 ;  /* 0x0000001fff007819 */ /* 0x000fce0000011402 */
.L_x_4886:
[----:B------:R-:W-:Y:S01]  /*6370*/  ULDC UR4, c[0x0][0x2d0] ;  /* 0x0000b40000047ab9 */ /* 0x000fe20000000800 */
[----:B------:R-:W-:Y:S02]  /*6380*/  LEA R156, P5, R2, R156, 0x1 ;  /* 0x0000009c029c7211 */ /* 0x000fe400078a08ff */
        /* <DEDUP_REMOVED lines=9> */
[----:B------:R-:W-:Y:S01]  /*6420*/  @!P0 LEA.HI.X R161, R160, R101, R161, 0x6, P2 ;  /* 0x00000065a0a18211 */ /* 0x000fe200010f34a1 */
[----:B------:R-:W-:Y:S01]  /*6430*/  @!P0 IMAD.MOV.U32 R12, RZ, RZ, R156 ;  /* 0x000000ffff0c8224 */ /* 0x000fe200078e009c */
[----:B------:R-:W-:Y:S01]  /*6440*/  @!P0 IADD3 R5, P3, R2, R5, RZ ;  /* 0x0000000502058210 */ /* 0x000fe20007f7e0ff */
[----:B------:R-:W-:Y:S01]  /*6450*/  @!P0 IMAD.MOV.U32 R13, RZ, RZ, R157 ;  /* 0x000000ffff0d8224 */ /* 0x000fe200078e009d */
[----:B------:R-:W-:Y:S01]  /*6460*/  @!P0 LEA R10, P4, R4, UR6, 0x1 ;  /* 0x00000006040a8c11 */ /* 0x000fe2000f8808ff */
[----:B------:R-:W-:Y:S01]  /*6470*/  @P0 STS [R147+0x3004], RZ ;  /* 0x003004ff93000388 */ /* 0x000fe20000000800 */
[----:B------:R-:W-:Y:S01]  /*6480*/  @!P0 IADD3 R7, P2, R2, R8, RZ ;  /* 0x0000000802078210 */ /* 0x000fe20007f5e0ff */
[----:B------:R-:W-:Y:S01]  /*6490*/  @!P0 IMAD.X R161, R0, 0x1, R161, P3 ;  /* 0x0000000100a18824 */ /* 0x000fe200018e06a1 */
[----:B------:R-:W-:Y:S01]  /*64a0*/  @!P0 LEA R8, P3, R5, UR6, 0x1 ;  /* 0x0000000605088c11 */ /* 0x000fe2000f8608ff */
[----:B------:R-:W-:Y:S01]  /*64b0*/  @P0 STS.64 [R147+0x3008], RZ ;  /* 0x003008ff93000388 */ /* 0x000fe20000000a00 */
[----:B------:R-:W-:Y:S01]  /*64c0*/  @!P0 LEA.HI.X R11, R4, UR7, R100, 0x1, P4 ;  /* 0x00000007040b8c11 */ /* 0x000fe2000a0f0c64 */
[----:B------:R-:W-:Y:S01]  /*64d0*/  IMAD.SHL.U32 R2, R121, 0x80, RZ ;  /* 0x0000008079027824 */ /* 0x000fe200078e00ff */
[----:B------:R-:W-:Y:S01]  /*64e0*/  @!P0 IADD3.X R6, R0, R9, R6, P2, !PT ;  /* 0x0000000900068210 */ /* 0x000fe200017fe406 */
[----:B------:R-:W-:Y:S01]  /*64f0*/  @!PT LDS RZ, [RZ] ;  /* 0x00000000fffff984 */ /* 0x000fe20000000800 */
[----:B------:R-:W-:Y:S01]  /*6500*/  @!PT LDS RZ, [RZ] ;  /* 0x00000000fffff984 */ /* 0x000fe20000000800 */
[----:B------:R-:W-:Y:S01]  /*6510*/  @!PT LDS RZ, [RZ] ;  /* 0x00000000fffff984 */ /* 0x000fe20000000800 */
[----:B------:R-:W-:Y:S01]  /*6520*/  @!P0 LDGSTS.E.BYPASS.LTC128B.128 [R147+0x3000], desc[UR10][R12.64] ;  /* 0x030000000c938fae */ /* 0x000fe2000b901d4a */
[----:B------:R-:W-:-:S02]  /*6530*/  @!P0 LEA R4, P2, R7, UR6, 0x1 ;  /* 0x0000000607048c11 */ /* 0x000fc4000f8408ff */
[----:B------:R-:W-:Y:S01]  /*6540*/  @!P0 LEA.HI.X R9, R5, UR7, R161, 0x1, P3 ;  /* 0x0000000705098c11 */ /* 0x000fe200098f0ca1 */
[----:B------:R-:W-:Y:S01]  /*6550*/  @P0 STS.128 [R147+0x3800], RZ ;  /* 0x003800ff93000388 */ /* 0x000fe20000000c00 */
[----:B------:R-:W-:Y:S02]  /*6560*/  @!P0 LEA.HI.X R5, R7, UR7, R6, 0x1, P2 ;  /* 0x0000000707058c11 */ /* 0x000fe400090f0c06 */
[----:B------:R-:W-:Y:S01]  /*6570*/  LOP3.LUT R0, R2, R122, RZ, 0xfc, !PT ;  /* 0x0000007a02007212 */ /* 0x000fe200078efcff */
[----:B------:R-:W-:Y:S01]  /*6580*/  @!PT LDS RZ, [RZ] ;  /* 0x00000000fffff984 */ /* 0x000fe20000000800 */
[----:B------:R-:W-:Y:S01]  /*6590*/  @!PT LDS RZ, [RZ] ;  /* 0x00000000fffff984 */ /* 0x000fe20000000800 */
[----:B------:R-:W-:Y:S01]  /*65a0*/  @!PT LDS RZ, [RZ] ;  /* 0x00000000fffff984 */ /* 0x000fe20000000800 */
[----:B------:R-:W-:Y:S04]  /*65b0*/  @!P0 LDGSTS.E.BYPASS.LTC128B.128 [R147+0x3800], desc[UR10][R10.64] ;  /* 0x038000000a938fae */ /* 0x000fe8000b901d4a */
[----:B------:R-:W-:Y:S01]  /*65c0*/  @P0 STS.128 [R147+0x4000], RZ ;  /* 0x004000ff93000388 */ /* 0x000fe20000000c00 */
[----:B------:R-:W-:-:S03]  /*65d0*/  VIADD R68, R0, 0x9 ;  /* 0x0000000900447836 */ /* 0x000fc60000000000 */
[----:B------:R-:W-:Y:S01]  /*65e0*/  @!PT LDS RZ, [RZ] ;  /* 0x00000000fffff984 */ /* 0x000fe20000000800 */
[----:B------:R-:W-:Y:S01]  /*65f0*/  @!PT LDS RZ, [RZ] ;  /* 0x00000000fffff984 */ /* 0x000fe20000000800 */
[----:B------:R-:W-:Y:S01]  /*6600*/  @!PT LDS RZ, [RZ] ;  /* 0x00000000fffff984 */ /* 0x000fe20000000800 */
[----:B------:R1:W-:Y:S02]  /*6610*/  @!P0 LDGSTS.E.BYPASS.LTC128B.128 [R147+0x4000], desc[UR10][R8.64] ;  /* 0x0400000008938fae */ /* 0x0003e4000b901d4a */
[C---:B------:R-:W-:Y:S02]  /*6620*/  ISETP.GE.AND P3, PT, R68.reuse, R163, PT ;  /* 0x000000a34400720c */ /* 0x040fe40003f66270 */
[----:B------:R-:W-:Y:S01]  /*6630*/  @P0 STS.128 [R147+0x4800], RZ ;  /* 0x004800ff93000388 */ /* 0x000fe20000000c00 */
[----:B------:R-:W-:-:S03]  /*6640*/  ISETP.GE.AND P2, PT, R68, R162, PT ;  /* 0x000000a24400720c */ /* 0x000fc60003f46270 */
        /* <DEDUP_REMOVED lines=8> */
[----:B------:R-:W2:Y:S04]  /*66d0*/  LDSM.16.M88.4 R24, [R115+0x2000] ;  /* 0x002000007318783b */ /* 0x000ea80000000200 */
[----:B-1----:R-:W1:Y:S04]  /*66e0*/  LDSM.16.M88.4 R8, [R115+0x2800] ;  /* 0x002800007308783b */ /* 0x002e680000000200 */
[----:B------:R-:W1:Y:S04]  /*66f0*/  LDSM.16.M88.4 R32, [R115+0x1c00] ;  /* 0x001c00007320783b */ /* 0x000e680000000200 */
[----:B------:R-:W-:Y:S04]  /*6700*/  LDSM.16.M88.4 R96, [R116] ;  /* 0x000000007460783b */ /* 0x000fe80000000200 */
[----:B------:R-:W1:Y:S04]  /*6710*/  LDSM.16.M88.4 R92, [R114] ;  /* 0x00000000725c783b */ /* 0x000e680000000200 */
[----:B------:R-:W1:Y:S04]  /*6720*/  LDSM.16.M88.4 R88, [R113] ;  /* 0x000000007158783b */ /* 0x000e680000000200 */
[----:B------:R-:W1:Y:S04]  /*6730*/  LDSM.16.M88.4 R16, [R115+0x2400] ;  /* 0x002400007310783b */ /* 0x000e680000000200 */
[----:B------:R-:W1:Y:S01]  /*6740*/  LDSM.16.M88.4 R84, [R112] ;  /* 0x000000007054783b */ /* 0x000e620000000200 */
[C---:B---3--:R-:W-:Y:S03]  /*6750*/  HMMA.16816.F32.BF16 R60, R100.reuse, R56, RZ ;  /* 0x00000038643c723c */ /* 0x048fe600000418ff */
[----:B------:R-:W3:Y:S03]  /*6760*/  LDSM.16.M88.4 R76, [R110] ;  /* 0x000000006e4c783b */ /* 0x000ee60000000200 */
[C---:B------:R-:W-:Y:S01]  /*6770*/  HMMA.16816.F32.BF16 R56, R100.reuse, R58, RZ ;  /* 0x0000003a6438723c */ /* 0x040fe200000418ff */
[----:B------:R-:W3:Y:S04]  /*6780*/  LDSM.16.M88.4 R64, [R108] ;  /* 0x000000006c40783b */ /* 0x000ee80000000200 */
[----:B------:R-:W3:Y:S01]  /*6790*/  LDSM.16.M88.4 R104, [R115+0x2c00] ;  /* 0x002c00007368783b */ /* 0x000ee20000000200 */
[C---:B----4-:R-:W-:Y:S03]  /*67a0*/  HMMA.16816.F32.BF16 R52, R100.reuse, R48, RZ ;  /* 0x000000306434723c */ /* 0x050fe600000418ff */
[----:B------:R-:W4:Y:S03]  /*67b0*/  LDSM.16.M88.4 R80, [R111] ;  /* 0x000000006f50783b */ /* 0x000f260000000200 */
[C---:B------:R-:W-:Y:S01]  /*67c0*/  HMMA.16816.F32.BF16 R48, R100.reuse, R50, RZ ;  /* 0x000000326430723c */ /* 0x040fe200000418ff */
[----:B------:R-:W4:Y:S04]  /*67d0*/  LDSM.16.M88.4 R72, [R109] ;  /* 0x000000006d48783b */ /* 0x000f280000000200 */
[----:B------:R-:W0:Y:S01]  /*67e0*/  LDGDEPBAR ;  /* 0x00000000000079af */ /* 0x000e220000000000 */
[C---:B-----5:R-:W-:Y:S06]  /*67f0*/  HMMA.16816.F32.BF16 R44, R100.reuse, R40, RZ ;  /* 0x00000028642c723c */ /* 0x060fec00000418ff */
[C---:B--2---:R-:W-:Y:S06]  /*6800*/  HMMA.16816.F32.BF16 R28, R100.reuse, R24, RZ ;  /* 0x00000018641c723c */ /* 0x044fec00000418ff */
[C---:B-1----:R-:W-:Y:S06]  /*6810*/  HMMA.16816.F32.BF16 R12, R100.reuse, R8, RZ ;  /* 0x00000008640c723c */ /* 0x042fec00000418ff */
[C---:B------:R-:W-:Y:S06]  /*6820*/  HMMA.16816.F32.BF16 R40, R100.reuse, R42, RZ ;  /* 0x0000002a6428723c */ /* 0x040fec00000418ff */
[----:B------:R-:W-:Y:S06]  /*6830*/  HMMA.16816.F32.BF16 R36, R100, R32, RZ ;  /* 0x000000206424723c */ /* 0x000fec00000418ff */
[C---:B------:R-:W-:Y:S06]  /*6840*/  HMMA.16816.F32.BF16 R56, R96.reuse, R94, R56 ;  /* 0x0000005e6038723c */ /* 0x040fec0000041838 */
[----:B------:R-:W-:Y:S06]  /*6850*/  HMMA.16816.F32.BF16 R52, R96, R88, R52 ;  /* 0x000000586034723c */ /* 0x000fec0000041834 */
[C---:B------:R-:W-:Y:S06]  /*6860*/  HMMA.16816.F32.BF16 R20, R100.reuse, R16, RZ ;  /* 0x000000106414723c */ /* 0x040fec00000418ff */
[----:B------:R-:W-:Y:S06]  /*6870*/  HMMA.16816.F32.BF16 R32, R100, R34, RZ ;  /* 0x000000226420723c */ /* 0x000fec00000418ff */
[C---:B------:R-:W-:Y:S06]  /*6880*/  HMMA.16816.F32.BF16 R48, R96.reuse, R90, R48 ;  /* 0x0000005a6030723c */ /* 0x040fec0000041830 */
[C---:B------:R-:W-:Y:S06]  /*6890*/  HMMA.16816.F32.BF16 R44, R96.reuse, R84, R44 ;  /* 0x00000054602c723c */ /* 0x040fec000004182c */
[C---:B---3--:R-:W-:Y:S06]  /*68a0*/  HMMA.16816.F32.BF16 R28, R96.reuse, R76, R28 ;  /* 0x0000004c601c723c */ /* 0x048fec000004181c */
[----:B------:R-:W-:Y:S01]  /*68b0*/  HMMA.16816.F32.BF16 R12, R96, R64, R12 ;  /* 0x00000040600c723c */ /* 0x000fe2000004180c */
[----:B------:R-:W-:-:S05]  /*68c0*/  VIADD R77, R0, 0x11 ;  /* 0x00000011004d7836 */ /* 0x000fca0000000000 */
[C---:B------:R-:W-:Y:S01]  /*68d0*/  HMMA.16816.F32.BF16 R60, R96.reuse, R92, R60 ;  /* 0x0000005c603c723c */ /* 0x040fe2000004183c */
[-C--:B------:R-:W-:Y:S02]  /*68e0*/  I2FP.F32.S32 R65, R68.reuse ;  /* 0x0000004400417245 */ /* 0x080fe40000201400 */
[----:B------:R-:W-:Y:S02]  /*68f0*/  I2FP.F32.S32 R68, R68 ;  /* 0x0000004400447245 */ /* 0x000fe40000201400 */
[----:B------:R-:W-:Y:S01]  /*6900*/  I2FP.F32.S32 R64, R77 ;  /* 0x0000004d00407245 */ /* 0x000fe20000201400 */
[----:B------:R-:W-:Y:S01]  /*6910*/  HMMA.16816.F32.BF16 R40, R96, R86, R40 ;  /* 0x000000566028723c */ /* 0x000fe20000041828 */
[C---:B------:R-:W-:Y:S01]  /*6920*/  FFMA.FTZ R57, R118.reuse, R65, R57 ;  /* 0x0000004176397223 */ /* 0x040fe20000010039 */
[C---:B------:R-:W-:Y:S01]  /*6930*/  FFMA.FTZ R59, R118.reuse, R68, R59 ;  /* 0x00000044763b7223 */ /* 0x040fe2000001003b */
[C---:B------:R-:W-:Y:S01]  /*6940*/  ISETP.GE.AND P6, PT, R77.reuse, R163, PT ;  /* 0x000000a34d00720c */ /* 0x040fe20003fc6270 */
[----:B------:R-:W-:Y:S01]  /*6950*/  FFMA.FTZ R53, R118, R64, R53 ;  /* 0x0000004076357223 */ /* 0x000fe20000010035 */
[----:B------:R-:W-:Y:S01]  /*6960*/  ISETP.GE.AND P5, PT, R77, R162, PT ;  /* 0x000000a24d00720c */ /* 0x000fe20003fa6270 */
[----:B------:R-:W-:Y:S01]  /*6970*/  HMMA.16816.F32.BF16 R4, R100, R104, RZ ;  /* 0x000000686404723c */ /* 0x000fe200000418ff */
[----:B------:R-:W-:-:S02]  /*6980*/  I2FP.F32.S32 R77, R77 ;  /* 0x0000004d004d7245 */ /* 0x000fc40000201400 */
[----:B------:R-:W-:Y:S02]  /*6990*/  FSEL R57, R57, -INF , !P3 ;  /* 0xff80000039397808 */ /* 0x000fe40005800000 */
[----:B------:R-:W-:Y:S01]  /*69a0*/  FSEL R53, R53, -INF , !P6 ;  /* 0xff80000035357808 */ /* 0x000fe20007000000 */
[C---:B----4-:R-:W-:Y:S01]  /*69b0*/  HMMA.16816.F32.BF16 R36, R96.reuse, R80, R36 ;  /* 0x000000506024723c */ /* 0x050fe20000041824 */
[----:B------:R-:W-:Y:S02]  /*69c0*/  VIADD R105, R0, 0x19 ;  /* 0x0000001900697836 */ /* 0x000fe40000000000 */
[----:B------:R-:W-:Y:S01]  /*69d0*/  FFMA.FTZ R77, R118, R77, R55 ;  /* 0x0000004d764d7223 */ /* 0x000fe20000010037 */
[C---:B------:R-:W-:Y:S02]  /*69e0*/  VIADD R55, R0.reuse, 0x29 ;  /* 0x0000002900377836 */ /* 0x040fe40000000000 */
[----:B------:R-:W-:Y:S01]  /*69f0*/  HMMA.16816.F32.BF16 R20, R96, R72, R20 ;  /* 0x000000486014723c */ /* 0x000fe20000041814 */
[----:B------:R-:W-:Y:S01]  /*6a00*/  VIADD R80, R0, 0x21 ;  /* 0x0000002100507836 */ /* 0x000fe20000000000 */
[----:B------:R-:W-:-:S02]  /*6a10*/  ISETP.GE.AND P4, PT, R105, R163, PT ;  /* 0x000000a36900720c */ /* 0x000fc40003f86270 */
[-C--:B------:R-:W-:Y:S02]  /*6a20*/  ISETP.GE.AND P3, PT, R105, R162.reuse, PT ;  /* 0x000000a26900720c */ /* 0x080fe40003f66270 */
[----:B------:R-:W-:Y:S01]  /*6a30*/  I2FP.F32.S32 R65, R105 ;  /* 0x0000006900417245 */ /* 0x000fe20000201400 */
[----:B------:R-:W-:Y:S01]  /*6a40*/  HMMA.16816.F32.BF16 R32, R96, R82, R32 ;  /* 0x000000526020723c */ /* 0x000fe20000041820 */
[----:B------:R-:W-:Y:S02]  /*6a50*/  FSEL R73, R59, -INF , !P2 ;  /* 0xff8000003b497808 */ /* 0x000fe40005000000 */
[----:B------:R-:W-:Y:S01]  /*6a60*/  ISETP.GE.AND P2, PT, R80, R163, PT ;  /* 0x000000a35000720c */ /* 0x000fe20003f46270 */
[----:B------:R-:W-:Y:S01]  /*6a70*/  FFMA.FTZ R49, R118, R65, R49 ;  /* 0x0000004176317223 */ /* 0x000fe20000010031 */
[----:B------:R-:W-:Y:S01]  /*6a80*/  ISETP.GE.AND P6, PT, R80, R162, PT ;  /* 0x000000a25000720c */ /* 0x000fe20003fc6270 */
[----:B------:R-:W-:Y:S01]  /*6a90*/  HMMA.16816.F32.BF16 R24, R100, R26, RZ ;  /* 0x0000001a6418723c */ /* 0x000fe200000418ff */
[----:B------:R-:W-:-:S02]  /*6aa0*/  I2FP.F32.S32 R59, R80 ;  /* 0x00000050003b7245 */ /* 0x000fc40000201400 */
[----:B------:R-:W-:Y:S02]  /*6ab0*/  I2FP.F32.S32 R105, R105 ;  /* 0x0000006900697245 */ /* 0x000fe40000201400 */
[----:B------:R-:W-:Y:S01]  /*6ac0*/  I2FP.F32.S32 R80, R80 ;  /* 0x0000005000507245 */ /* 0x000fe20000201400 */
[C---:B------:R-:W-:Y:S01]  /*6ad0*/  FFMA.FTZ R59, R118.reuse, R59, R45 ;  /* 0x0000003b763b7223 */ /* 0x040fe2000001002d */
[----:B------:R-:W-:Y:S01]  /*6ae0*/  FSEL R77, R77, -INF , !P5 ;  /* 0xff8000004d4d7808 */ /* 0x000fe20006800000 */
[----:B------:R-:W-:Y:S01]  /*6af0*/  FFMA.FTZ R105, R118, R105, R51 ;  /* 0x0000006976697223 */ /* 0x000fe20000010033 */
[----:B------:R-:W-:Y:S01]  /*6b00*/  ISETP.GE.AND P5, PT, R0, R163, PT ;  /* 0x000000a30000720c */ /* 0x000fe20003fa6270 */
[----:B------:R-:W-:Y:S01]  /*6b10*/  FFMA.FTZ R80, R118, R80, R47 ;  /* 0x0000005076507223 */ /* 0x000fe2000001002f */
[----:B------:R-:W-:Y:S01]  /*6b20*/  I2FP.F32.S32 R45, R0 ;  /* 0x00000000002d7245 */ /* 0x000fe20000201400 */
[C---:B------:R-:W-:Y:S01]  /*6b30*/  VIADD R47, R0.reuse, 0x1 ;  /* 0x00000001002f7836 */ /* 0x040fe20000000000 */
[-C--:B------:R-:W-:Y:S01]  /*6b40*/  I2FP.F32.S32 R64, R55.reuse ;  /* 0x0000003700407245 */ /* 0x080fe20000201400 */
[----:B------:R-:W-:Y:S01]  /*6b50*/  VIADD R0, R0, 0x31 ;  /* 0x0000003100007836 */ /* 0x000fe20000000000 */
[----:B------:R-:W-:Y:S01]  /*6b60*/  I2FP.F32.S32 R68, R55 ;  /* 0x0000003700447245 */ /* 0x000fe20000201400 */
[C---:B------:R-:W-:Y:S01]  /*6b70*/  FFMA.FTZ R60, R118.reuse, R45, R60 ;  /* 0x0000002d763c7223 */ /* 0x040fe2000001003c */
[----:B------:R-:W-:Y:S01]  /*6b80*/  FSEL R49, R49, -INF , !P4 ;  /* 0xff80000031317808 */ /* 0x000fe20006000000 */
[C---:B------:R-:W-:Y:S01]  /*6b90*/  FFMA.FTZ R51, R118.reuse, R64, R41 ;  /* 0x0000004076337223 */ /* 0x040fe20000010029 */
[----:B------:R-:W-:Y:S01]  /*6ba0*/  FSEL R105, R105, -INF , !P3 ;  /* 0xff80000069697808 */ /* 0x000fe20005800000 */
[----:B------:R-:W-:Y:S01]  /*6bb0*/  FFMA.FTZ R68, R118, R68, R43 ;  /* 0x0000004476447223 */ /* 0x000fe2000001002b */
[C---:B------:R-:W-:Y:S01]  /*6bc0*/  ISETP.GE.AND P4, PT, R55.reuse, R163, PT ;  /* 0x000000a33700720c */ /* 0x040fe20003f86270 */
[----:B------:R-:W-:Y:S01]  /*6bd0*/  HMMA.16816.F32.BF16 R16, R100, R18, RZ ;  /* 0x000000126410723c */ /* 0x000fe200000418ff */
[----:B------:R-:W-:-:S02]  /*6be0*/  ISETP.GE.AND P3, PT, R55, R162, PT ;  /* 0x000000a23700720c */ /* 0x000fc40003f66270 */
[----:B------:R-:W-:Y:S02]  /*6bf0*/  I2FP.F32.S32 R55, R0 ;  /* 0x0000000000377245 */ /* 0x000fe40000201400 */
[----:B------:R-:W-:Y:S01]  /*6c00*/  LOP3.LUT R45, R2, R122, RZ, 0xfc, !PT ;  /* 0x0000007a022d7212 */ /* 0x000fe200078efcff */
[----:B------:R-:W-:Y:S01]  /*6c10*/  HMMA.16816.F32.BF16 R24, R96, R78, R24 ;  /* 0x0000004e6018723c */ /* 0x000fe20000041818 */
[----:B------:R-:W-:Y:S02]  /*6c20*/  FSEL R41, R59, -INF , !P2 ;  /* 0xff8000003b297808 */ /* 0x000fe40005000000 */
[----:B------:R-:W-:Y:S02]  /*6c30*/  FSEL R80, R80, -INF , !P6 ;  /* 0xff80000050507808 */ /* 0x000fe40007000000 */
[----:B------:R-:W-:Y:S01]  /*6c40*/  I2FP.F32.S32 R43, R47 ;  /* 0x0000002f002b7245 */ /* 0x000fe20000201400 */
[----:B------:R-:W-:Y:S01]  /*6c50*/  HMMA.16816.F32.BF16 R8, R100, R10, RZ ;  /* 0x0000000a6408723c */ /* 0x000fe200000418ff */
[----:B------:R-:W-:-:S02]  /*6c60*/  ISETP.GE.AND P2, PT, R0, R163, PT ;  /* 0x000000a30000720c */ /* 0x000fc40003f46270 */
[----:B------:R-:W-:Y:S01]  /*6c70*/  ISETP.GE.AND P6, PT, R0, R162, PT ;  /* 0x000000a20000720c */ /* 0x000fe20003fc6270 */
[C---:B------:R-:W-:Y:S01]  /*6c80*/  FFMA.FTZ R61, R118.reuse, R43, R61 ;  /* 0x0000002b763d7223 */ /* 0x040fe2000001003d */
[----:B------:R-:W-:Y:S01]  /*6c90*/  I2FP.F32.S32 R86, R0 ;  /* 0x0000000000567245 */ /* 0x000fe20000201400 */
[C---:B------:R-:W-:Y:S01]  /*6ca0*/  FFMA.FTZ R0, R118.reuse, R55, R37 ;  /* 0x0000003776007223 */ /* 0x040fe20000010025 */
[----:B------:R-:W-:Y:S01]  /*6cb0*/  VIADD R55, R45, 0x39 ;  /* 0x000000392d377836 */ /* 0x000fe20000000000 */
[----:B------:R-:W-:Y:S01]  /*6cc0*/  FSEL R43, R51, -INF , !P4 ;  /* 0xff800000332b7808 */ /* 0x000fe20006000000 */
[----:B------:R-:W-:Y:S01]  /*6cd0*/  HMMA.16816.F32.BF16 R100, R100, R106, RZ ;  /* 0x0000006a6464723c */ /* 0x000fe200000418ff */
[----:B------:R-:W-:Y:S01]  /*6ce0*/  FFMA.FTZ R86, R118, R86, R39 ;  /* 0x0000005676567223 */ /* 0x000fe20000010027 */
[----:B------:R-:W-:Y:S02]  /*6cf0*/  FSEL R68, R68, -INF , !P3 ;  /* 0xff80000044447808 */ /* 0x000fe40005800000 */
[----:B------:R-:W-:-:S02]  /*6d00*/  ISETP.GE.AND P4, PT, R47, R163, PT ;  /* 0x000000a32f00720c */ /* 0x000fc40003f86270 */
[----:B------:R-:W-:Y:S01]  /*6d10*/  ISETP.GE.AND P3, PT, R47, R162, PT ;  /* 0x000000a22f00720c */ /* 0x000fe20003f66270 */
[C---:B------:R-:W-:Y:S01]  /*6d20*/  HMMA.16816.F32.BF16 R16, R96.reuse, R74, R16 ;  /* 0x0000004a6010723c */ /* 0x040fe20000041810 */
[----:B------:R-:W-:Y:S02]  /*6d30*/  FSEL R39, R0, -INF , !P2 ;  /* 0xff80000000277808 */ /* 0x000fe40005000000 */
[----:B------:R-:W-:Y:S02]  /*6d40*/  I2FP.F32.S32 R47, R47 ;  /* 0x0000002f002f7245 */ /* 0x000fe40000201400 */
[----:B------:R-:W-:Y:S02]  /*6d50*/  I2FP.F32.S32 R0, R55 ;  /* 0x0000003700007245 */ /* 0x000fe40000201400 */
[----:B------:R-:W-:Y:S01]  /*6d60*/  LOP3.LUT R64, R2, R122, RZ, 0xfc, !PT ;  /* 0x0000007a02407212 */ /* 0x000fe200078efcff */
[----:B------:R-:W-:Y:S01]  /*6d70*/  FFMA.FTZ R51, R118, R47, R63 ;  /* 0x0000002f76337223 */ /* 0x000fe2000001003f */
[----:B------:R-:W-:Y:S01]  /*6d80*/  FSEL R65, R60, -INF , !P5 ;  /* 0xff8000003c417808 */ /* 0x000fe20006800000 */
[----:B------:R-:W-:Y:S01]  /*6d90*/  FFMA.FTZ R35, R118, R0, R35 ;  /* 0x0000000076237223 */ /* 0x000fe20000010023 */
[C---:B------:R-:W-:Y:S01]  /*6da0*/  ISETP.GE.AND P5, PT, R55.reuse, R163, PT ;  /* 0x000000a33700720c */ /* 0x040fe20003fa6270 */
[----:B------:R-:W-:Y:S01]  /*6db0*/  VIADD R88, R64, 0x41 ;  /* 0x0000004140587836 */ /* 0x000fe20000000000 */
[----:B------:R-:W-:Y:S01]  /*6dc0*/  ISETP.GE.AND P2, PT, R55, R162, PT ;  /* 0x000000a23700720c */ /* 0x000fe20003f46270 */
[----:B------:R-:W-:Y:S01]  /*6dd0*/  FFMA.FTZ R55, R118, R0, R33 ;  /* 0x0000000076377223 */ /* 0x000fe20000010021 */
[----:B------:R-:W-:Y:S01]  /*6de0*/  LOP3.LUT R37, R2, 0x40, R122, 0xfe, !PT ;  /* 0x0000004002257812 */ /* 0x000fe200078efe7a */
[----:B------:R-:W-:Y:S01]  /*6df0*/  HMMA.16816.F32.BF16 R8, R96, R66, R8 ;  /* 0x000000426008723c */ /* 0x000fe20000041808 */
[----:B------:R-:W-:-:S02]  /*6e00*/  FSEL R86, R86, -INF , !P6 ;  /* 0xff80000056567808 */ /* 0x000fc40007000000 */
[----:B------:R-:W-:Y:S02]  /*6e10*/  FSEL R63, R61, -INF , !P4 ;  /* 0xff8000003d3f7808 */ /* 0x000fe40006000000 */
[C---:B------:R-:W-:Y:S02]  /*6e20*/  ISETP.GE.AND P6, PT, R37.reuse, R163, PT ;  /* 0x000000a32500720c */ /* 0x040fe40003fc6270 */
[-C--:B------:R-:W-:Y:S02]  /*6e30*/  ISETP.GE.AND P4, PT, R37, R162.reuse, PT ;  /* 0x000000a22500720c */ /* 0x080fe40003f86270 */
[----:B------:R-:W-:Y:S02]  /*6e40*/  I2FP.F32.S32 R47, R37 ;  /* 0x00000025002f7245 */ /* 0x000fe40000201400 */
[----:B------:R-:W-:Y:S01]  /*6e50*/  FSEL R33, R51, -INF , !P3 ;  /* 0xff80000033217808 */ /* 0x000fe20005800000 */
[----:B------:R-:W-:Y:S01]  /*6e60*/  VIADD R51, R64, 0x49 ;  /* 0x0000004940337836 */ /* 0x000fe20000000000 */
[----:B------:R-:W-:Y:S01]  /*6e70*/  FSEL R37, R55, -INF , !P5 ;  /* 0xff80000037257808 */ /* 0x000fe20006800000 */
[----:B------:R-:W-:Y:S01]  /*6e80*/  FFMA.FTZ R28, R118, R47, R28 ;  /* 0x0000002f761c7223 */ /* 0x000fe2000001001c */
[----:B------:R-:W-:Y:S01]  /*6e90*/  ISETP.GE.AND P3, PT, R88, R163, PT ;  /* 0x000000a35800720c */ /* 0x000fe20003f66270 */
[----:B------:R-:W-:Y:S01]  /*6ea0*/  FFMA.FTZ R30, R118, R47, R30 ;  /* 0x0000002f761e7223 */ /* 0x000fe2000001001e */
[----:B------:R-:W-:-:S02]  /*6eb0*/  ISETP.GE.AND P5, PT, R88, R162, PT ;  /* 0x000000a25800720c */ /* 0x000fc40003fa6270 */
[----:B------:R-:W-:Y:S02]  /*6ec0*/  I2FP.F32.S32 R88, R88 ;  /* 0x0000005800587245 */ /* 0x000fe40000201400 */
[----:B------:R-:W-:Y:S02]  /*6ed0*/  LOP3.LUT R0, R2, 0x48, R122, 0xfe, !PT ;  /* 0x0000004802007812 */ /* 0x000fe400078efe7a */
[----:B------:R-:W-:Y:S01]  /*6ee0*/  FSEL R93, R35, -INF , !P2 ;  /* 0xff800000235d7808 */ /* 0x000fe20005000000 */
[CC--:B------:R-:W-:Y:S01]  /*6ef0*/  FFMA.FTZ R29, R118.reuse, R88.reuse, R29 ;  /* 0x00000058761d7223 */ /* 0x0c0fe2000001001d */
[----:B------:R-:W-:Y:S01]  /*6f00*/  FFMA.FTZ R88, R118, R88, R31 ;  /* 0x0000005876587223 */ /* 0x000fe2000001001f */
[----:B------:R-:W-:Y:S02]  /*6f10*/  FSEL R78, R28, -INF , !P6 ;  /* 0xff8000001c4e7808 */ /* 0x000fe40007000000 */
[----:B------:R-:W-:Y:S02]  /*6f20*/  FSEL R104, R30, -INF , !P4 ;  /* 0xff8000001e687808 */ /* 0x000fe40006000000 */
[----:B------:R-:W-:-:S02]  /*6f30*/  FSEL R35, R29, -INF , !P3 ;  /* 0xff8000001d237808 */ /* 0x000fc40005800000 */
[----:B------:R-:W1:Y:S01]  /*6f40*/  LDSM.16.M88.4 R28, [R3] ;  /* 0x00000000031c783b */ /* 0x000e620000000200 */
[----:B------:R-:W-:Y:S01]  /*6f50*/  ISETP.GE.AND P2, PT, R0, R163, PT ;  /* 0x000000a30000720c */ /* 0x000fe20003f46270 */
[----:B------:R-:W-:-:S04]  /*6f60*/  DEPBAR.LE SB0, 0x0 ;  /* 0x000080000000791a */ /* 0x000fc80000000000 */
[----:B------:R-:W-:Y:S01]  /*6f70*/  BAR.SYNC.DEFER_BLOCKING 0x0 ;  /* 0x0000000000007b1d */ /* 0x000fe20000010000 */
[----:B------:R-:W-:Y:S02]  /*6f80*/  ISETP.GE.AND P6, PT, R0, R162, PT ;  /* 0x000000a20000720c */ /* 0x000fe40003fc6270 */
[----:B------:R-:W-:Y:S02]  /*6f90*/  I2FP.F32.S32 R0, R0 ;  /* 0x0000000000007245 */ /* 0x000fe40000201400 */
[----:B------:R-:W-:Y:S02]  /*6fa0*/  LOP3.LUT R47, R2, 0x50, R122, 0xfe, !PT ;  /* 0x00000050022f7812 */ /* 0x000fe400078efe7a */
[----:B------:R-:W-:Y:S01]  /*6fb0*/  FSEL R88, R88, -INF , !P5 ;  /* 0xff80000058587808 */ /* 0x000fe20006800000 */
[CC--:B------:R-:W-:Y:S01]  /*6fc0*/  FFMA.FTZ R24, R118.reuse, R0.reuse, R24 ;  /* 0x0000000076187223 */ /* 0x0c0fe20000010018 */
[-C--:B------:R-:W-:Y:S01]  /*6fd0*/  ISETP.GE.AND P4, PT, R47, R163.reuse, PT ;  /* 0x000000a32f00720c */ /* 0x080fe20003f86270 */
[----:B------:R-:W-:Y:S01]  /*6fe0*/  FFMA.FTZ R92, R118, R0, R26 ;  /* 0x00000000765c7223 */ /* 0x000fe2000001001a */
[----:B------:R-:W-:-:S02]  /*6ff0*/  ISETP.GE.AND P3, PT, R51, R163, PT ;  /* 0x000000a33300720c */ /* 0x000fc40003f66270 */
[----:B------:R-:W-:Y:S02]  /*7000*/  FSEL R24, R24, -INF , !P2 ;  /* 0xff80000018187808 */ /* 0x000fe40005000000 */
[-C--:B------:R-:W-:Y:S02]  /*7010*/  ISETP.GE.AND P5, PT, R51, R162.reuse, PT ;  /* 0x000000a23300720c */ /* 0x080fe40003fa6270 */
[----:B------:R-:W-:Y:S02]  /*7020*/  ISETP.GE.AND P2, PT, R47, R162, PT ;  /* 0x000000a22f00720c */ /* 0x000fe40003f46270 */
[----:B------:R-:W-:Y:S02]  /*7030*/  I2FP.F32.S32 R51, R51 ;  /* 0x0000003300337245 */ /* 0x000fe40000201400 */
[----:B------:R-:W-:Y:S02]  /*7040*/  I2FP.F32.S32 R47, R47 ;  /* 0x0000002f002f7245 */ /* 0x000fe40000201400 */
[----:B------:R-:W-:Y:S01]  /*7050*/  FSEL R92, R92, -INF , !P6 ;  /* 0xff8000005c5c7808 */ /* 0x000fe20007000000 */
[----:B------:R-:W-:Y:S01]  /*7060*/  FFMA.FTZ R25, R118, R51, R25 ;  /* 0x0000003376197223 */ /* 0x000fe20000010019 */
[----:B------:R-:W-:Y:S01]  /*7070*/  LOP3.LUT R26, R2, 0x60, R122, 0xfe, !PT ;  /* 0x00000060021a7812 */ /* 0x000fe200078efe7a */
[CC--:B------:R-:W-:Y:S01]  /*7080*/  FFMA.FTZ R20, R118.reuse, R47.reuse, R20 ;  /* 0x0000002f76147223 */ /* 0x0c0fe20000010014 */
[----:B------:R-:W-:Y:S01]  /*7090*/  FFMA.FTZ R82, R118, R47, R22 ;  /* 0x0000002f76527223 */ /* 0x000fe20000010016 */
[----:B------:R-:W-:Y:S01]  /*70a0*/  VIADD R47, R64, 0x51 ;  /* 0x00000051402f7836 */ /* 0x000fe20000000000 */
[----:B------:R-:W-:Y:S01]  /*70b0*/  FSEL R22, R25, -INF , !P3 ;  /* 0xff80000019167808 */ /* 0x000fe20005800000 */
[----:B------:R-:W-:Y:S01]  /*70c0*/  FFMA.FTZ R27, R118, R51, R27 ;  /* 0x00000033761b7223 */ /* 0x000fe2000001001b */
[----:B------:R-:W-:-:S02]  /*70d0*/  LOP3.LUT R0, R2, 0x58, R122, 0xfe, !PT ;  /* 0x0000005802007812 */ /* 0x000fc400078efe7a */
[----:B------:R-:W-:Y:S01]  /*70e0*/  I2FP.F32.S32 R25, R47 ;  /* 0x0000002f00197245 */ /* 0x000fe20000201400 */
[C---:B-1----:R-:W-:Y:S01]  /*70f0*/  HMMA.16816.F32.BF16 R4, R96.reuse, R28, R4 ;  /* 0x0000001c6004723c */ /* 0x042fe20000041804 */
[C---:B------:R-:W-:Y:S02]  /*7100*/  ISETP.GE.AND P6, PT, R47.reuse, R163, PT ;  /* 0x000000a32f00720c */ /* 0x040fe40003fc6270 */
[----:B------:R-:W-:Y:S01]  /*7110*/  ISETP.GE.AND P3, PT, R47, R162, PT ;  /* 0x000000a22f00720c */ /* 0x000fe20003f66270 */
[CC--:B------:R-:W-:Y:S01]  /*7120*/  FFMA.FTZ R21, R118.reuse, R25.reuse, R21 ;  /* 0x0000001976157223 */ /* 0x0c0fe20000010015 */
[----:B------:R-:W-:Y:S01]  /*7130*/  FFMA.FTZ R23, R118, R25, R23 ;  /* 0x0000001976177223 */ /* 0x000fe20000010017 */
[----:B------:R-:W-:Y:S01]  /*7140*/  VIADD R25, R64, 0x59 ;  /* 0x0000005940197836 */ /* 0x000fe20000000000 */
[----:B------:R-:W-:Y:S01]  /*7150*/  FSEL R87, R27, -INF , !P5 ;  /* 0xff8000001b577808 */ /* 0x000fe20006800000 */
[----:B------:R-:W-:Y:S01]  /*7160*/  HMMA.16816.F32.BF16 R100, R96, R30, R100 ;  /* 0x0000001e6064723c */ /* 0x000fe20000041864 */
[----:B------:R-:W-:-:S02]  /*7170*/  FSEL R21, R21, -INF , !P6 ;  /* 0xff80000015157808 */ /* 0x000fc40007000000 */
[----:B------:R-:W-:Y:S02]  /*7180*/  FSEL R72, R23, -INF , !P3 ;  /* 0xff80000017487808 */ /* 0x000fe40005800000 */
[C---:B------:R-:W-:Y:S02]  /*7190*/  ISETP.GE.AND P6, PT, R25.reuse, R163, PT ;  /* 0x000000a31900720c */ /* 0x040fe40003fc6270 */
[----:B------:R-:W-:Y:S02]  /*71a0*/  ISETP.GE.AND P3, PT, R25, R162, PT ;  /* 0x000000a21900720c */ /* 0x000fe40003f66270 */
[----:B------:R-:W-:Y:S02]  /*71b0*/  I2FP.F32.S32 R25, R25 ;  /* 0x0000001900197245 */ /* 0x000fe40000201400 */
[----:B------:R-:W-:Y:S02]  /*71c0*/  I2FP.F32.S32 R23, R26 ;  /* 0x0000001a00177245 */ /* 0x000fe40000201400 */
[----:B------:R-:W-:Y:S01]  /*71d0*/  FSEL R20, R20, -INF , !P4 ;  /* 0xff80000014147808 */ /* 0x000fe20006000000 */
[----:B------:R-:W-:Y:S01]  /*71e0*/  FFMA.FTZ R17, R118, R25, R17 ;  /* 0x0000001976117223 */ /* 0x000fe20000010011 */
[----:B------:R-:W-:Y:S01]  /*71f0*/  ISETP.GE.AND P5, PT, R0, R163, PT ;  /* 0x000000a30000720c */ /* 0x000fe20003fa6270 */
[CC--:B------:R-:W-:Y:S01]  /*7200*/  FFMA.FTZ R12, R118.reuse, R23.reuse, R12 ;  /* 0x00000017760c7223 */ /* 0x0c0fe2000001000c */
[----:B------:R-:W-:Y:S01]  /*7210*/  FFMA.FTZ R61, R118, R23, R14 ;  /* 0x00000017763d7223 */ /* 0x000fe2000001000e */
[----:B------:R-:W-:Y:S01]  /*7220*/  VIADD R23, R64, 0x61 ;  /* 0x0000006140177836 */ /* 0x000fe20000000000 */
[----:B------:R-:W-:Y:S01]  /*7230*/  ISETP.GE.AND P4, PT, R0, R162, PT ;  /* 0x000000a20000720c */ /* 0x000fe20003f86270 */
[----:B------:R-:W-:Y:S01]  /*7240*/  FFMA.FTZ R19, R118, R25, R19 ;  /* 0x0000001976137223 */ /* 0x000fe20000010013 */
[----:B------:R-:W-:-:S02]  /*7250*/  I2FP.F32.S32 R0, R0 ;  /* 0x0000000000007245 */ /* 0x000fc40000201400 */
[----:B------:R-:W-:Y:S02]  /*7260*/  FSEL R14, R17, -INF , !P6 ;  /* 0xff800000110e7808 */ /* 0x000fe40007000000 */
[----:B------:R-:W-:Y:S01]  /*7270*/  I2FP.F32.S32 R17, R23 ;  /* 0x0000001700117245 */ /* 0x000fe20000201400 */
[-C--:B------:R-:W-:Y:S01]  /*7280*/  FFMA.FTZ R81, R118, R0.reuse, R18 ;  /* 0x0000000076517223 */ /* 0x080fe20000010012 */
[----:B------:R-:W-:Y:S01]  /*7290*/  FSEL R82, R82, -INF , !P2 ;  /* 0xff80000052527808 */ /* 0x000fe20005000000 */
[----:B------:R-:W-:Y:S01]  /*72a0*/  FFMA.FTZ R16, R118, R0, R16 ;  /* 0x0000000076107223 */ /* 0x000fe20000010010 */
[----:B------:R-:W-:Y:S01]  /*72b0*/  ISETP.GE.AND P2, PT, R26, R163, PT ;  /* 0x000000a31a00720c */ /* 0x000fe20003f46270 */
[-C--:B------:R-:W-:Y:S01]  /*72c0*/  FFMA.FTZ R15, R118, R17.reuse, R15 ;  /* 0x00000011760f7223 */ /* 0x080fe2000001000f */
[--C-:B------:R-:W-:Y:S01]  /*72d0*/  LOP3.LUT R0, R2, 0x68, R122.reuse, 0xfe, !PT ;  /* 0x0000006802007812 */ /* 0x100fe200078efe7a */
[----:B------:R-:W-:Y:S01]  /*72e0*/  FFMA.FTZ R13, R118, R17, R13 ;  /* 0x00000011760d7223 */ /* 0x000fe2000001000d */
[----:B------:R-:W-:Y:S01]  /*72f0*/  ISETP.GE.AND P6, PT, R23, R162, PT ;  /* 0x000000a21700720c */ /* 0x000fe20003fc6270 */
[----:B------:R-:W-:Y:S01]  /*7300*/  VIADD R17, R64, 0x69 ;  /* 0x0000006940117836 */ /* 0x000fe20000000000 */
[----:B------:R-:W-:-:S02]  /*7310*/  LOP3.LUT R18, R2, 0x70, R122, 0xfe, !PT ;  /* 0x0000007002127812 */ /* 0x000fc400078efe7a */
[----:B------:R-:W-:Y:S02]  /*7320*/  FSEL R81, R81, -INF , !P4 ;  /* 0xff80000051517808 */ /* 0x000fe40006000000 */
[-C--:B------:R-:W-:Y:S02]  /*7330*/  ISETP.GE.AND P4, PT, R23, R163.reuse, PT ;  /* 0x000000a31700720c */ /* 0x080fe40003f86270 */
[----:B------:R-:W-:Y:S02]  /*7340*/  FSEL R71, R19, -INF , !P3 ;  /* 0xff80000013477808 */ /* 0x000fe40005800000 */
[----:B------:R-:W-:Y:S02]  /*7350*/  FSEL R12, R12, -INF , !P2 ;  /* 0xff8000000c0c7808 */ /* 0x000fe40005000000 */
[C---:B------:R-:W-:Y:S02]  /*7360*/  ISETP.GE.AND P3, PT, R0.reuse, R163, PT ;  /* 0x000000a30000720c */ /* 0x040fe40003f66270 */
[----:B------:R-:W-:-:S02]  /*7370*/  ISETP.GE.AND P2, PT, R0, R162, PT ;  /* 0x000000a20000720c */ /* 0x000fc40003f46270 */
[----:B------:R-:W-:Y:S02]  /*7380*/  FSEL R59, R15, -INF , !P6 ;  /* 0xff8000000f3b7808 */ /* 0x000fe40007000000 */
[----:B------:R-:W-:Y:S02]  /*7390*/  I2FP.F32.S32 R0, R0 ;  /* 0x0000000000007245 */ /* 0x000fe40000201400 */
[----:B------:R-:W-:Y:S02]  /*73a0*/  I2FP.F32.S32 R15, R18 ;  /* 0x00000012000f7245 */ /* 0x000fe40000201400 */
[----:B------:R-:W-:Y:S01]  /*73b0*/  FSEL R13, R13, -INF , !P4 ;  /* 0xff8000000d0d7808 */ /* 0x000fe20006000000 */
[C---:B------:R-:W-:Y:S01]  /*73c0*/  FFMA.FTZ R10, R118.reuse, R0, R10 ;  /* 0x00000000760a7223 */ /* 0x040fe2000001000a */
[C---:B------:R-:W-:Y:S01]  /*73d0*/  ISETP.GE.AND P4, PT, R17.reuse, R163, PT ;  /* 0x000000a31100720c */ /* 0x040fe20003f86270 */
[----:B------:R-:W-:Y:S01]  /*73e0*/  FFMA.FTZ R47, R118, R15, R6 ;  /* 0x0000000f762f7223 */ /* 0x000fe20000010006 */
[----:B------:R-:W-:Y:S01]  /*73f0*/  ISETP.GE.AND P6, PT, R17, R162, PT ;  /* 0x000000a21100720c */ /* 0x000fe20003fc6270 */
[----:B------:R-:W-:Y:S01]  /*7400*/  VIADD R6, R64, 0x71 ;  /* 0x0000007140067836 */ /* 0x000fe20000000000 */
[----:B------:R-:W-:Y:S01]  /*7410*/  I2FP.F32.S32 R17, R17 ;  /* 0x0000001100117245 */ /* 0x000fe20000201400 */
[----:B------:R-:W-:Y:S01]  /*7420*/  FFMA.FTZ R4, R118, R15, R4 ;  /* 0x0000000f76047223 */ /* 0x000fe20000010004 */
[----:B------:R-:W-:Y:S01]  /*7430*/  FSEL R16, R16, -INF , !P5 ;  /* 0xff80000010107808 */ /* 0x000fe20006800000 */
[----:B------:R-:W-:Y:S01]  /*7440*/  FFMA.FTZ R8, R118, R0, R8 ;  /* 0x0000000076087223 */ /* 0x000fe20000010008 */
[----:B------:R-:W-:Y:S01]  /*7450*/  ISETP.GE.AND P5, PT, R26, R162, PT ;  /* 0x000000a21a00720c */ /* 0x000fe20003fa6270 */
[-C--:B------:R-:W-:Y:S01]  /*7460*/  FFMA.FTZ R9, R118, R17.reuse, R9 ;  /* 0x0000001176097223 */ /* 0x080fe20000010009 */
[----:B------:R-:W-:Y:S01]  /*7470*/  FSEL R60, R10, -INF , !P2 ;  /* 0xff8000000a3c7808 */ /* 0x000fe20005000000 */
[----:B------:R-:W-:Y:S01]  /*7480*/  FFMA.FTZ R11, R118, R17, R11 ;  /* 0x00000011760b7223 */ /* 0x000fe2000001000b */
[----:B------:R-:W-:-:S02]  /*7490*/  FSEL R61, R61, -INF , !P5 ;  /* 0xff8000003d3d7808 */ /* 0x000fc40006800000 */
[-C--:B------:R-:W-:Y:S02]  /*74a0*/  ISETP.GE.AND P5, PT, R18, R163.reuse, PT ;  /* 0x000000a31200720c */ /* 0x080fe40003fa6270 */
[----:B------:R-:W-:Y:S02]  /*74b0*/  I2FP.F32.S32 R10, R6 ;  /* 0x00000006000a7245 */ /* 0x000fe40000201400 */
[----:B------:R-:W-:Y:S02]  /*74c0*/  FSEL R9, R9, -INF , !P4 ;  /* 0xff80000009097808 */ /* 0x000fe40006000000 */
[----:B------:R-:W-:Y:S01]  /*74d0*/  ISETP.GE.AND P2, PT, R6, R163, PT ;  /* 0x000000a30600720c */ /* 0x000fe20003f46270 */
[----:B------:R-:W-:Y:S01]  /*74e0*/  FFMA.FTZ R7, R118, R10, R7 ;  /* 0x0000000a76077223 */ /* 0x000fe20000010007 */
[----:B------:R-:W-:Y:S02]  /*74f0*/  ISETP.GE.AND P4, PT, R6, R162, PT ;  /* 0x000000a20600720c */ /* 0x000fe40003f86270 */
[----:B------:R-:W-:Y:S01]  /*7500*/  FSEL R6, R4, -INF , !P5 ;  /* 0xff80000004067808 */ /* 0x000fe20006800000 */
[----:B------:R-:W-:Y:S01]  /*7510*/  FFMA.FTZ R4, R118, R10, R5 ;  /* 0x0000000a76047223 */ /* 0x000fe20000010005 */
[----:B------:R-:W-:-:S02]  /*7520*/  LOP3.LUT R0, R2, 0x10, R122, 0xfe, !PT ;  /* 0x0000001002007812 */ /* 0x000fc400078efe7a */
[----:B------:R-:W-:Y:S02]  /*7530*/  LOP3.LUT R17, R2, 0x78, R122, 0xfe, !PT ;  /* 0x0000007802117812 */ /* 0x000fe400078efe7a */
[----:B------:R-:W-:Y:S02]  /*7540*/  FSEL R4, R4, -INF , !P2 ;  /* 0xff80000004047808 */ /* 0x000fe40005000000 */
[-C--:B------:R-:W-:Y:S02]  /*7550*/  ISETP.GE.AND P2, PT, R0, R163.reuse, PT ;  /* 0x000000a30000720c */ /* 0x080fe40003f46270 */
[----:B------:R-:W-:Y:S02]  /*7560*/  I2FP.F32.S32 R0, R0 ;  /* 0x0000000000007245 */ /* 0x000fe40000201400 */
[----:B------:R-:W-:Y:S02]  /*7570*/  FSEL R55, R11, -INF , !P6 ;  /* 0xff8000000b377808 */ /* 0x000fe40007000000 */
[C---:B------:R-:W-:Y:S01]  /*7580*/  ISETP.GE.AND P6, PT, R17.reuse, R163, PT ;  /* 0x000000a31100720c */ /* 0x040fe20003fc6270 */
[----:B------:R-:W-:Y:S01]  /*7590*/  FFMA.FTZ R25, R118, R0, R52 ;  /* 0x0000000076197223 */ /* 0x000fe20000010034 */
[----:B------:R-:W-:-:S02]  /*75a0*/  ISETP.GE.AND P5, PT, R17, R162, PT ;  /* 0x000000a21100720c */ /* 0x000fc40003fa6270 */
[----:B------:R-:W-:Y:S02]  /*75b0*/  I2FP.F32.S32 R17, R17 ;  /* 0x0000001100117245 */ /* 0x000fe40000201400 */
[----:B------:R-:W-:Y:S02]  /*75c0*/  LOP3.LUT R0, R2, 0x18, R122, 0xfe, !PT ;  /* 0x0000001802007812 */ /* 0x000fe400078efe7a */
[----:B------:R-:W-:Y:S01]  /*75d0*/  FSEL R51, R7, -INF , !P4 ;  /* 0xff80000007337808 */ /* 0x000fe20006000000 */
[CC--:B------:R-:W-:Y:S01]  /*75e0*/  FFMA.FTZ R83, R118.reuse, R17.reuse, R100 ;  /* 0x0000001176537223 */ /* 0x0c0fe20000010064 */
[----:B------:R-:W-:Y:S01]  /*75f0*/  I2FP.F32.S32 R7, R0 ;  /* 0x0000000000077245 */ /* 0x000fe20000201400 */
[----:B------:R-:W-:Y:S01]  /*7600*/  FFMA.FTZ R102, R118, R17, R102 ;  /* 0x0000001176667223 */ /* 0x000fe20000010066 */
[----:B------:R-:W-:Y:S02]  /*7610*/  FSEL R8, R8, -INF , !P3 ;  /* 0xff80000008087808 */ /* 0x000fe40005800000 */
[----:B------:R-:W-:Y:S01]  /*7620*/  LOP3.LUT R11, R2, 0x20, R122, 0xfe, !PT ;  /* 0x00000020020b7812 */ /* 0x000fe200078efe7a */
[----:B------:R-:W-:Y:S01]  /*7630*/  FFMA.FTZ R7, R118, R7, R48 ;  /* 0x0000000776077223 */ /* 0x000fe20000010030 */
[----:B------:R-:W-:-:S02]  /*7640*/  ISETP.GE.AND P3, PT, R18, R162, PT ;  /* 0x000000a21200720c */ /* 0x000fc40003f66270 */
[--C-:B------:R-:W-:Y:S02]  /*7650*/  LOP3.LUT R15, R2, 0x8, R122.reuse, 0xfe, !PT ;  /* 0x00000008020f7812 */ /* 0x100fe400078efe7a */
[----:B------:R-:W-:Y:S02]  /*7660*/  FSEL R83, R83, -INF , !P6 ;  /* 0xff80000053537808 */ /* 0x000fe40007000000 */
[-C--:B------:R-:W-:Y:S02]  /*7670*/  ISETP.GE.AND P4, PT, R0, R163.reuse, PT ;  /* 0x000000a30000720c */ /* 0x080fe40003f86270 */
[----:B------:R-:W-:Y:S02]  /*7680*/  ISETP.GE.AND P6, PT, R11, R163, PT ;  /* 0x000000a30b00720c */ /* 0x000fe40003fc6270 */
[----:B------:R-:W-:Y:S02]  /*7690*/  FSEL R47, R47, -INF , !P3 ;  /* 0xff8000002f2f7808 */ /* 0x000fe40005800000 */
[----:B------:R-:W-:-:S02]  /*76a0*/  LOP3.LUT R5, R2, 0x38, R122, 0xfe, !PT ;  /* 0x0000003802057812 */ /* 0x000fc400078efe7a */
[----:B------:R-:W-:Y:S02]  /*76b0*/  I2FP.F32.S32 R11, R11 ;  /* 0x0000000b000b7245 */ /* 0x000fe40000201400 */
[----:B------:R-:W-:Y:S02]  /*76c0*/  ISETP.GE.AND P3, PT, R15, R163, PT ;  /* 0x000000a30f00720c */ /* 0x000fe40003f66270 */
[----:B------:R-:W-:Y:S01]  /*76d0*/  I2FP.F32.S32 R15, R15 ;  /* 0x0000000f000f7245 */ /* 0x000fe20000201400 */
[----:B------:R-:W-:Y:S01]  /*76e0*/  FFMA.FTZ R11, R118, R11, R44 ;  /* 0x0000000b760b7223 */ /* 0x000fe2000001002c */
[C-C-:B------:R-:W-:Y:S02]  /*76f0*/  LOP3.LUT R10, R2.reuse, 0x28, R122.reuse, 0xfe, !PT ;  /* 0x00000028020a7812 */ /* 0x140fe400078efe7a */
[----:B------:R-:W-:Y:S01]  /*7700*/  LOP3.LUT R26, R2, 0x30, R122, 0xfe, !PT ;  /* 0x00000030021a7812 */ /* 0x000fe200078efe7a */
[----:B------:R-:W-:Y:S01]  /*7710*/  FFMA.FTZ R15, R118, R15, R56 ;  /* 0x0000000f760f7223 */ /* 0x000fe20000010038 */
[----:B------:R-:W-:-:S02]  /*7720*/  FSEL R27, R7, -INF , !P4 ;  /* 0xff800000071b7808 */ /* 0x000fc40006000000 */
[----:B------:R-:W-:Y:S02]  /*7730*/  I2FP.F32.S32 R7, R5 ;  /* 0x0000000500077245 */ /* 0x000fe40000201400 */
[----:B------:R-:W-:Y:S02]  /*7740*/  FSEL R0, R102, -INF , !P5 ;  /* 0xff80000066007808 */ /* 0x000fe40006800000 */
[----:B------:R-:W-:Y:S01]  /*7750*/  ISETP.GE.AND P5, PT, R10, R163, PT ;  /* 0x000000a30a00720c */ /* 0x000fe20003fa6270 */
[----:B------:R-:W-:Y:S01]  /*7760*/  FFMA.FTZ R34, R118, R7, R34 ;  /* 0x0000000776227223 */ /* 0x000fe20000010022 */
[----:B------:R-:W-:Y:S01]  /*7770*/  ISETP.GE.AND P4, PT, R26, R163, PT ;  /* 0x000000a31a00720c */ /* 0x000fe20003f86270 */
[----:B------:R-:W-:Y:S01]  /*7780*/  FFMA.FTZ R19, R118, R7, R32 ;  /* 0x0000000776137223 */ /* 0x000fe20000010020 */
[----:B------:R-:W-:Y:S02]  /*7790*/  I2FP.F32.S32 R10, R10 ;  /* 0x0000000a000a7245 */ /* 0x000fe40000201400 */
[----:B------:R-:W-:-:S02]  /*77a0*/  I2FP.F32.S32 R26, R26 ;  /* 0x0000001a001a7245 */ /* 0x000fc40000201400 */
[----:B------:R-:W-:Y:S01]  /*77b0*/  FSEL R25, R25, -INF , !P2 ;  /* 0xff80000019197808 */ /* 0x000fe20005000000 */
[C---:B------:R-:W-:Y:S01]  /*77c0*/  FFMA.FTZ R10, R118.reuse, R10, R40 ;  /* 0x0000000a760a7223 */ /* 0x040fe20000010028 */
[----:B------:R-:W-:Y:S01]  /*77d0*/  ISETP.GE.AND P2, PT, R5, R162, PT ;  /* 0x000000a20500720c */ /* 0x000fe20003f46270 */
[----:B------:R-:W-:Y:S01]  /*77e0*/  FFMA.FTZ R26, R118, R26, R36 ;  /* 0x0000001a761a7223 */ /* 0x000fe20000010024 */
[----:B------:R-:W-:Y:S02]  /*77f0*/  FSEL R23, R11, -INF , !P6 ;  /* 0xff8000000b177808 */ /* 0x000fe40007000000 */
[----:B------:R-:W-:Y:S02]  /*7800*/  LOP3.LUT R11, R2, 0x18, R122, 0xfe, !PT ;  /* 0x00000018020b7812 */ /* 0x000fe400078efe7a */
[----:B------:R-:W-:Y:S02]  /*7810*/  FSEL R29, R15, -INF , !P3 ;  /* 0xff8000000f1d7808 */ /* 0x000fe40005800000 */
[----:B------:R-:W-:Y:S01]  /*7820*/  ISETP.GE.AND P3, PT, R5, R163, PT ;  /* 0x000000a30500720c */ /* 0x000fe20003f66270 */
[----:B------:R-:W-:Y:S01]  /*7830*/  VIADD R5, R64, 0x79 ;  /* 0x0000007940057836 */ /* 0x000fe20000000000 */
[----:B------:R-:W-:-:S02]  /*7840*/  FSEL R89, R34, -INF , !P2 ;  /* 0xff80000022597808 */ /* 0x000fc40005000000 */
[----:B------:R-:W-:Y:S02]  /*7850*/  LOP3.LUT R15, R2, 0x8, R122, 0xfe, !PT ;  /* 0x00000008020f7812 */ /* 0x000fe400078efe7a */
[----:B------:R-:W-:Y:S02]  /*7860*/  ISETP.GE.AND P2, PT, R11, R162, PT ;  /* 0x000000a20b00720c */ /* 0x000fe40003f46270 */
[----:B------:R-:W-:Y:S02]  /*7870*/  I2FP.F32.S32 R11, R11 ;  /* 0x0000000b000b7245 */ /* 0x000fe40000201400 */
[----:B------:R-:W-:Y:S02]  /*7880*/  FSEL R18, R10, -INF , !P5 ;  /* 0xff8000000a127808 */ /* 0x000fe40006800000 */
[----:B------:R-:W-:Y:S01]  /*7890*/  FSEL R26, R26, -INF , !P4 ;  /* 0xff8000001a1a7808 */ /* 0x000fe20006000000 */
[----:B------:R-:W-:Y:S01]  /*78a0*/  FFMA.FTZ R11, R118, R11, R50 ;  /* 0x0000000b760b7223 */ /* 0x000fe20000010032 */
[----:B------:R-:W-:-:S02]  /*78b0*/  LOP3.LUT R10, R2, 0x10, R122, 0xfe, !PT ;  /* 0x00000010020a7812 */ /* 0x000fc400078efe7a */
[-C--:B------:R-:W-:Y:S02]  /*78c0*/  ISETP.GE.AND P4, PT, R15, R162.reuse, PT ;  /* 0x000000a20f00720c */ /* 0x080fe40003f86270 */
[----:B------:R-:W-:Y:S02]  /*78d0*/  I2FP.F32.S32 R7, R5 ;  /* 0x0000000500077245 */ /* 0x000fe40000201400 */
[----:B------:R-:W-:Y:S02]  /*78e0*/  I2FP.F32.S32 R17, R45 ;  /* 0x0000002d00117245 */ /* 0x000fe40000201400 */
[----:B------:R-:W-:Y:S01]  /*78f0*/  I2FP.F32.S32 R15, R15 ;  /* 0x0000000f000f7245 */ /* 0x000fe20000201400 */
[C---:B------:R-:W-:Y:S01]  /*7900*/  FFMA.FTZ R52, R118.reuse, R7, R103 ;  /* 0x0000000776347223 */ /* 0x040fe20000010067 */
[----:B------:R-:W-:Y:S01]  /*7910*/  FSEL R19, R19, -INF , !P3 ;  /* 0xff80000013137808 */ /* 0x000fe20005800000 */
[----:B------:R-:W-:Y:S01]  /*7920*/  FFMA.FTZ R17, R118, R17, R62 ;  /* 0x0000001176117223 */ /* 0x000fe2000001003e */
[-C--:B------:R-:W-:Y:S01]  /*7930*/  ISETP.GE.AND P6, PT, R64, R162.reuse, PT ;  /* 0x000000a24000720c */ /* 0x080fe20003fc6270 */
[----:B------:R-:W-:Y:S01]  /*7940*/  FFMA.FTZ R64, R118, R7, R101 ;  /* 0x0000000776407223 */ /* 0x000fe20000010065 */
[----:B------:R-:W-:Y:S01]  /*7950*/  ISETP.GE.AND P3, PT, R10, R162, PT ;  /* 0x000000a20a00720c */ /* 0x000fe20003f66270 */
[----:B------:R-:W-:Y:S01]  /*7960*/  FFMA.FTZ R15, R118, R15, R58 ;  /* 0x0000000f760f7223 */ /* 0x000fe2000001003a */
[----:B------:R-:W-:-:S02]  /*7970*/  I2FP.F32.S32 R10, R10 ;  /* 0x0000000a000a7245 */ /* 0x000fc40000201400 */
[----:B------:R-:W-:Y:S02]  /*7980*/  ISETP.GE.AND P5, PT, R5, R163, PT ;  /* 0x000000a30500720c */ /* 0x000fe40003fa6270 */
[----:B------:R-:W-:Y:S01]  /*7990*/  LOP3.LUT R28, R2, 0x28, R122, 0xfe, !PT ;  /* 0x00000028021c7812 */ /* 0x000fe200078efe7a */
[----:B------:R-:W-:Y:S01]  /*79a0*/  FFMA.FTZ R10, R118, R10, R54 ;  /* 0x0000000a760a7223 */ /* 0x000fe20000010036 */
[----:B------:R-:W-:Y:S02]  /*79b0*/  FSEL R11, R11, -INF , !P2 ;  /* 0xff8000000b0b7808 */ /* 0x000fe40005000000 */
[C-C-:B------:R-:W-:Y:S02]  /*79c0*/  LOP3.LUT R30, R2.reuse, 0x20, R122.reuse, 0xfe, !PT ;  /* 0x00000020021e7812 */ /* 0x140fe400078efe7a */
[----:B------:R-:W-:Y:S02]  /*79d0*/  LOP3.LUT R31, R2, 0x30, R122, 0xfe, !PT ;  /* 0x00000030021f7812 */ /* 0x000fe400078efe7a */
[----:B------:R-:W-:-:S02]  /*79e0*/  ISETP.GT.AND P2, PT, R121, R126, PT ;  /* 0x0000007e7900720c */ /* 0x000fc40003f44270 */
[----:B------:R-:W-:Y:S02]  /*79f0*/  FSEL R64, R64, -INF , !P5 ;  /* 0xff80000040407808 */ /* 0x000fe40006800000 */
[----:B------:R-:W-:Y:S02]  /*7a00*/  FSEL R17, R17, -INF , !P6 ;  /* 0xff80000011117808 */ /* 0x000fe40007000000 */
[-C--:B------:R-:W-:Y:S02]  /*7a10*/  ISETP.GE.AND P5, PT, R28, R162.reuse, PT ;  /* 0x000000a21c00720c */ /* 0x080fe40003fa6270 */
[----:B------:R-:W-:Y:S02]  /*7a20*/  FSEL R15, R15, -INF , !P4 ;  /* 0xff8000000f0f7808 */ /* 0x000fe40006000000 */
[----:B------:R-:W-:Y:S02]  /*7a30*/  ISETP.GE.AND P6, PT, R30, R162, PT ;  /* 0x000000a21e00720c */ /* 0x000fe40003fc6270 */
[----:B------:R-:W-:-:S02]  /*7a40*/  I2FP.F32.S32 R28, R28 ;  /* 0x0000001c001c7245 */ /* 0x000fc40000201400 */
[----:B------:R-:W-:Y:S02]  /*7a50*/  ISETP.GE.AND P4, PT, R31, R162, PT ;  /* 0x000000a21f00720c */ /* 0x000fe40003f86270 */
[----:B------:R-:W-:Y:S02]  /*7a60*/  I2FP.F32.S32 R30, R30 ;  /* 0x0000001e001e7245 */ /* 0x000fe40000201400 */
[----:B------:R-:W-:Y:S02]  /*7a70*/  I2FP.F32.S32 R31, R31 ;  /* 0x0000001f001f7245 */ /* 0x000fe40000201400 */
[----:B------:R-:W-:Y:S01]  /*7a80*/  FSEL R10, R10, -INF , !P3 ;  /* 0xff8000000a0a7808 */ /* 0x000fe20005800000 */
[C---:B------:R-:W-:Y:S01]  /*7a90*/  FFMA.FTZ R30, R118.reuse, R30, R46 ;  /* 0x0000001e761e7223 */ /* 0x040fe2000001002e */
[----:B------:R-:W-:Y:S01]  /*7aa0*/  ISETP.GE.AND P3, PT, R5, R162, PT ;  /* 0x000000a20500720c */ /* 0x000fe20003f66270 */
[C---:B------:R-:W-:Y:S01]  /*7ab0*/  FFMA.FTZ R5, R118.reuse, R28, R42 ;  /* 0x0000001c76057223 */ /* 0x040fe2000001002a */
[----:B------:R-:W-:-:S02]  /*7ac0*/  FFMA.FTZ R28, R118, R31, R38 ;  /* 0x0000001f761c7223 */ /* 0x000fc40000010026 */
        /* <DEDUP_REMOVED lines=38> */
[----:B------:R-:W-:Y:S02]  /*7d30*/  ISETP.NE.AND P4, PT, R32, RZ, PT ;  /* 0x000000ff2000720c */ /* 0x000fe40003f85270 */
[----:B------:R-:W-:Y:S02]  /*7d40*/  LOP3.LUT R34, RZ, R32, RZ, 0x33, !PT ;  /* 0x00000020ff227212 */ /* 0x000fe400078e33ff */
[----:B------:R-:W-:Y:S01]  /*7d50*/  @P3 VIADD R42, R42, 0x1 ;  /* 0x000000012a2a3836 */ /* 0x000fe20000000000 */
[----:B------:R-:W-:-:S04]  /*7d60*/  ISETP.GE.AND P3, PT, R40, RZ, PT ;  /* 0x000000ff2800720c */ /* 0x000fc80003f66270 */
[----:B------:R-:W-:Y:S02]  /*7d70*/  MOV R2, R42 ;  /* 0x0000002a00027202 */ /* 0x000fe40000000f00 */
[----:B------:R-:W-:-:S03]  /*7d80*/  @P6 VIADD R30, R30, 0x1 ;  /* 0x000000011e1e6836 */ /* 0x000fc60000000000 */
[----:B------:R-:W-:-:S04]  /*7d90*/  @!P5 IMAD.MOV R2, RZ, RZ, -R2 ;  /* 0x000000ffff02d224 */ /* 0x000fc800078e0a02 */
[----:B------:R-:W-:Y:S02]  /*7da0*/  @!P3 IADD3 R30, -R30, RZ, RZ ;  /* 0x000000ff1e1eb210 */ /* 0x000fe40007ffe1ff */
        /* <DEDUP_REMOVED lines=21> */
.L_x_4888:
[----:B------:R-:W-:-:S04]  /*7f00*/  LEA R30, -R158, RZ, 0x7 ;  /* 0x000000ff9e1e7211 */ /* 0x000fc800078e39ff */
[----:B------:R-:W-:-:S07]  /*7f10*/  SHF.R.S32.HI R2, RZ, 0x1f, R30 ;  /* 0x0000001fff027819 */ /* 0x000fce000001141e */
.L_x_4889:
[-C--:B------:R-:W-:Y:S01]  /*7f20*/  @!P0 LEA R36, P4, R158, R124.reuse, 0x6 ;  /* 0x0000007c9e248211 */ /* 0x080fe200078830ff */
[----:B------:R1:W-:Y:S01]  /*7f30*/  @P0 STS [R147+0x1000], RZ ;  /* 0x001000ff93000388 */ /* 0x0003e20000000800 */
[C---:B------:R-:W-:Y:S01]  /*7f40*/  @!P0 IADD3 R32, P6, P5, R30.reuse, R124, R144 ;  /* 0x0000007c1e208210 */ /* 0x040fe20007dde090 */
[----:B------:R-:W-:Y:S01]  /*7f50*/  BSSY B0, `(.L_x_4890) ;  /* 0x0000029000007945 */ /* 0x000fe20003800000 */
[----:B------:R-:W-:Y:S01]  /*7f60*/  @!P0 IADD3 R36, P3, R30, R36, RZ ;  /* 0x000000241e248210 */ /* 0x000fe20007f7e0ff */
        /* <DEDUP_REMOVED lines=39> */
.L_x_4891:
[----:B------:R-:W-:Y:S05]  /*81e0*/  BSYNC B0 ;  /* 0x0000000000007941 */ /* 0x000fea0003800000 */
.L_x_4890:
[----:B------:R-:W0:Y:S01]  /*81f0*/  LDGDEPBAR ;  /* 0x00000000000079af */ /* 0x000e220000000000 */
[----:B------:R-:W-:-:S04]  /*8200*/  LEA R154, P0, R30, R154, 0x1 ;  /* 0x0000009a1e9a7211 */ /* 0x000fc800078008ff */
[----:B------:R-:W-:-:S09]  /*8210*/  LEA.HI.X R153, R30, R153, R2, 0x1, P0 ;  /* 0x000000991e997211 */ /* 0x000fd200000f0c02 */
.L_x_4887:
[----:B------:R-:W-:Y:S02]  /*8220*/  FMNMX.FTZ R30, R70, R65, !PT ;  /* 0x00000041461e7209 */ /* 0x000fe40007810000 */
[----:B-12---:R-:W-:Y:S02]  /*8230*/  FMNMX.FTZ R44, R69, R17, !PT ;  /* 0x00000011452c7209 */ /* 0x006fe40007810000 */
        /* <DEDUP_REMOVED lines=85> */
[--C-:B------:R-:W-:Y:S01]  /*8790*/  FFMA.FTZ R40, R12, UR12, -R76.reuse ;  /* 0x0000000c0c287c23 */ /* 0x100fe2000801084c */
[----:B------:R-:W1:Y:S01]  /*87a0*/  SHFL.BFLY PT, R2, R44, 0x1, 0x1f ;  /* 0x0c201f002c027f89 */ /* 0x000e6200000e0000 */
        /* <DEDUP_REMOVED lines=16> */
[----:B------:R-:W-:Y:S01]  /*88b0*/  LDSM.16.MT88.4 R24, [R155+0x3400] ;  /* 0x003400009b18783b */ /* 0x000fe20000004200 */
[----:B------:R-:W-:-:S04]  /*88c0*/  FFMA.FTZ R50, R35, UR12, -R76 ;  /* 0x0000000c23327c23 */ /* 0x000fc8000801084c */
[----:B------:R-:W2:Y:S01]  /*88d0*/  MUFU.EX2 R95, R95 ;  /* 0x0000005f005f7308 */ /* 0x000ea20000000800 */
[----:B-1----:R-:W-:Y:S01]  /*88e0*/  FMNMX.FTZ R44, R44, R2, !PT ;  /* 0x000000022c2c7209 */ /* 0x002fe20007810000 */
[----:B------:R-:W-:Y:S01]  /*88f0*/  FFMA.FTZ R2, R4, UR12, -R76 ;  /* 0x0000000c04027c23 */ /* 0x000fe2000801084c */
[----:B------:R-:W-:Y:S02]  /*8900*/  FSEL R4, R45, RZ, P3 ;  /* 0x000000ff2d047208 */ /* 0x000fe40001800000 */
[C---:B------:R-:W-:Y:S01]  /*8910*/  FSETP.NEU.FTZ.AND P0, PT, R44.reuse, -INF , PT ;  /* 0xff8000002c00780b */ /* 0x040fe20003f1d000 */
[----:B------:R-:W-:Y:S02]  /*8920*/  FMUL.FTZ R54, R44, UR12 ;  /* 0x0000000c2c367c20 */ /* 0x000fe40008410000 */
[----:B------:R-:W-:Y:S01]  /*8930*/  MUFU.EX2 R91, R91 ;  /* 0x0000005b005b7308 */ /* 0x000fe20000000800 */
[----:B------:R-:W-:Y:S01]  /*8940*/  FADD.FTZ R4, R70, -R4 ;  /* 0x8000000446047221 */ /* 0x000fe20000010000 */
[----:B------:R-:W-:-:S02]  /*8950*/  FSEL R6, R44, RZ, P0 ;  /* 0x000000ff2c067208 */ /* 0x000fc40000000000 */
[----:B------:R-:W-:Y:S01]  /*8960*/  FSEL R54, R54, RZ, P0 ;  /* 0x000000ff36367208 */ /* 0x000fe20000000000 */
[----:B------:R-:W-:Y:S02]  /*8970*/  FMUL.FTZ R4, R4, UR12 ;  /* 0x0000000c04047c20 */ /* 0x000fe40008410000 */
[----:B------:R-:W-:Y:S01]  /*8980*/  FADD.FTZ R6, R69, -R6 ;  /* 0x8000000645067221 */ /* 0x000fe20000010000 */
[----:B------:R-:W1:Y:S01]  /*8990*/  MUFU.EX2 R85, R85 ;  /* 0x0000005500557308 */ /* 0x000e620000000800 */
[--C-:B------:R-:W-:Y:S01]  /*89a0*/  FFMA.FTZ R100, R17, UR12, -R54.reuse ;  /* 0x0000000c11647c23 */ /* 0x100fe20008010836 */
[--C-:B------:R-:W-:Y:S01]  /*89b0*/  FFMA.FTZ R78, R77, UR12, -R54.reuse ;  /* 0x0000000c4d4e7c23 */ /* 0x100fe20008010836 */
[----:B------:R-:W3:Y:S01]  /*89c0*/  LDSM.16.MT88.4 R16, [R152+0x3000] ;  /* 0x003000009810783b */ /* 0x000ee20000004200 */
[--C-:B------:R-:W-:Y:S01]  /*89d0*/  FFMA.FTZ R84, R10, UR12, -R54.reuse ;  /* 0x0000000c0a547c23 */ /* 0x100fe20008010836 */
[--C-:B------:R-:W-:Y:S01]  /*89e0*/  FFMA.FTZ R77, R11, UR12, -R54.reuse ;  /* 0x0000000c0b4d7c23 */ /* 0x100fe20008010836 */
[--C-:B------:R-:W-:Y:S01]  /*89f0*/  FFMA.FTZ R97, R33, UR12, -R54.reuse ;  /* 0x0000000c21617c23 */ /* 0x100fe20008010836 */
[----:B------:R-:W4:Y:S01]  /*8a00*/  LDSM.16.MT88.4 R8, [R155+0x3000] ;  /* 0x003000009b08783b */ /* 0x000f220000004200 */
[--C-:B------:R-:W-:Y:S01]  /*8a10*/  FFMA.FTZ R94, R15, UR12, -R54.reuse ;  /* 0x0000000c0f5e7c23 */ /* 0x100fe20008010836 */
[--C-:B------:R-:W-:Y:S01]  /*8a20*/  FFMA.FTZ R90, R73, UR12, -R54.reuse ;  /* 0x0000000c495a7c23 */ /* 0x100fe20008010836 */
[----:B------:R-:W-:Y:S01]  /*8a30*/  FMUL.FTZ R6, R6, UR12 ;  /* 0x0000000c06067c20 */ /* 0x000fe20008410000 */
[----:B------:R-:W-:Y:S01]  /*8a40*/  MUFU.EX2 R100, R100 ;  /* 0x0000006400647308 */ /* 0x000fe20000000800 */
[--C-:B------:R-:W-:Y:S01]  /*8a50*/  FFMA.FTZ R70, R7, UR12, -R54.reuse ;  /* 0x0000000c07467c23 */ /* 0x100fe20008010836 */
[--C-:B------:R-:W-:Y:S01]  /*8a60*/  FFMA.FTZ R12, R5, UR12, -R54.reuse ;  /* 0x0000000c050c7c23 */ /* 0x100fe20008010836 */
[--C-:B------:R-:W-:Y:S01]  /*8a70*/  FFMA.FTZ R67, R68, UR12, -R54.reuse ;  /* 0x0000000c44437c23 */ /* 0x100fe20008010836 */
[----:B--2---:R-:W-:Y:S01]  /*8a80*/  F2FP.BF16.F32.PACK_AB R14, R95, R96 ;  /* 0x000000605f0e723e */ /* 0x004fe200000010ff */
[--C-:B------:R-:W-:Y:S01]  /*8a90*/  FFMA.FTZ R73, R105, UR12, -R54.reuse ;  /* 0x0000000c69497c23 */ /* 0x100fe20008010836 */
[--C-:B------:R-:W-:Y:S01]  /*8aa0*/  FFMA.FTZ R69, R80, UR12, -R54.reuse ;  /* 0x0000000c50457c23 */ /* 0x100fe20008010836 */
[--C-:B------:R-:W-:Y:S01]  /*8ab0*/  FFMA.FTZ R80, R28, UR12, -R54.reuse ;  /* 0x0000000c1c507c23 */ /* 0x100fe20008010836 */
[----:B------:R-:W2:Y:S01]  /*8ac0*/  MUFU.EX2 R97, R97 ;  /* 0x0000006100617308 */ /* 0x000ea20000000800 */
[----:B------:R-:W-:Y:S01]  /*8ad0*/  LDSM.16.MT88.4 R28, [R152+0x3800] ;  /* 0x00380000981c783b */ /* 0x000fe20000004200 */
[----:B-1----:R-:W-:Y:S01]  /*8ae0*/  F2FP.BF16.F32.PACK_AB R32, R85, R91 ;  /* 0x0000005b5520723e */ /* 0x002fe200000010ff */
        /* <DEDUP_REMOVED lines=15> */
[----:B------:R-:W-:-:S06]  /*8be0*/  FFMA.FTZ R0, R0, UR12, -R54 ;  /* 0x0000000c00007c23 */ /* 0x000fcc0008010836 */
[----:B------:R-:W2:Y:S08]  /*8bf0*/  MUFU.EX2 R103, R4 ;  /* 0x0000000400677308 */ /* 0x000eb00000000800 */
[----:B------:R5:W3:Y:S01]  /*8c00*/  MUFU.EX2 R102, R6 ;  /* 0x0000000600667308 */ /* 0x000ae20000000800 */
[----:B-1----:R-:W-:-:S07]  /*8c10*/  F2FP.BF16.F32.PACK_AB R15, R90, R94 ;  /* 0x0000005e5a0f723e */ /* 0x002fce00000010ff */
[----:B------:R1:W-:Y:S01]  /*8c20*/  MUFU.EX2 R68, R12 ;  /* 0x0000000c00447308 */ /* 0x0003e20000000800 */
[-C--:B--2---:R-:W-:Y:S01]  /*8c30*/  FMUL.FTZ R20, R140, R103.reuse ;  /* 0x000000678c147220 */ /* 0x084fe20000410000 */
[-C--:B------:R-:W-:Y:S01]  /*8c40*/  FMUL.FTZ R21, R141, R103.reuse ;  /* 0x000000678d157220 */ /* 0x080fe20000410000 */
[-C--:B------:R-:W-:Y:S01]  /*8c50*/  FMUL.FTZ R136, R136, R103.reuse ;  /* 0x0000006788887220 */ /* 0x080fe20000410000 */
[-C--:B------:R-:W-:Y:S01]  /*8c60*/  FMUL.FTZ R137, R137, R103.reuse ;  /* 0x0000006789897220 */ /* 0x080fe20000410000 */
[-C--:B------:R-:W-:Y:S01]  /*8c70*/  FMUL.FTZ R132, R132, R103.reuse ;  /* 0x0000006784847220 */ /* 0x080fe20000410000 */
[-C--:B------:R-:W-:Y:S01]  /*8c80*/  FMUL.FTZ R133, R133, R103.reuse ;  /* 0x0000006785857220 */ /* 0x080fe20000410000 */
[----:B------:R-:W-:Y:S01]  /*8c90*/  FMUL.FTZ R128, R128, R103 ;  /* 0x0000006780807220 */ /* 0x000fe20000410000 */
[----:B------:R-:W-:Y:S01]  /*8ca0*/  MUFU.EX2 R79, R79 ;  /* 0x0000004f004f7308 */ /* 0x000fe20000000800 */
[----:B-----5:R-:W2:Y:S01]  /*8cb0*/  LDSM.16.MT88.4 R4, [R152+0x3400] ;  /* 0x003400009804783b */ /* 0x020ea20000004200 */
[-C--:B---3--:R-:W-:Y:S01]  /*8cc0*/  FMUL.FTZ R22, R142, R102.reuse ;  /* 0x000000668e167220 */ /* 0x088fe20000410000 */
[-C--:B------:R-:W-:Y:S01]  /*8cd0*/  FMUL.FTZ R23, R143, R102.reuse ;  /* 0x000000668f177220 */ /* 0x080fe20000410000 */
[-C--:B------:R-:W-:Y:S01]  /*8ce0*/  FMUL.FTZ R138, R138, R102.reuse ;  /* 0x000000668a8a7220 */ /* 0x080fe20000410000 */
[-C--:B------:R-:W-:Y:S01]  /*8cf0*/  FMUL.FTZ R139, R139, R102.reuse ;  /* 0x000000668b8b7220 */ /* 0x080fe20000410000 */
[-C--:B------:R-:W-:Y:S01]  /*8d00*/  FMUL.FTZ R134, R134, R102.reuse ;  /* 0x0000006686867220 */ /* 0x080fe20000410000 */
[-C--:B------:R-:W-:Y:S01]  /*8d10*/  FMUL.FTZ R135, R135, R102.reuse ;  /* 0x0000006687877220 */ /* 0x080fe20000410000 */
[----:B------:R-:W3:Y:S01]  /*8d20*/  MUFU.EX2 R75, R75 ;  /* 0x0000004b004b7308 */ /* 0x000ee20000000800 */
[----:B-1----:R-:W-:Y:S01]  /*8d30*/  F2FP.BF16.F32.PACK_AB R12, R98, R101 ;  /* 0x00000065620c723e */ /* 0x002fe200000010ff */
[-C--:B------:R-:W-:Y:S01]  /*8d40*/  FMUL.FTZ R129, R129, R103.reuse ;  /* 0x0000006781817220 */ /* 0x080fe20000410000 */
[-C--:B------:R-:W-:Y:S01]  /*8d50*/  FMUL.FTZ R130, R130, R102.reuse ;  /* 0x0000006682827220 */ /* 0x080fe20000410000 */
[-C--:B------:R-:W-:Y:S01]  /*8d60*/  FMUL.FTZ R131, R131, R102.reuse ;  /* 0x0000006683837220 */ /* 0x080fe20000410000 */
[----:B------:R-:W-:Y:S01]  /*8d70*/  FFMA.FTZ R101, R119, R103, R101 ;  /* 0x0000006777657223 */ /* 0x000fe20000010065 */
[----:B------:R-:W-:Y:S01]  /*8d80*/  FFMA.FTZ R100, R120, R102, R100 ;  /* 0x0000006678647223 */ /* 0x000fe20000010064 */
[----:B------:R-:W-:Y:S01]  /*8d90*/  FFMA.FTZ R119, R64, UR12, -R76 ;  /* 0x0000000c40777c23 */ /* 0x000fe2000801084c */
[----:B------:R-:W1:Y:S01]  /*8da0*/  MUFU.EX2 R84, R84 ;  /* 0x0000005400547308 */ /* 0x000e620000000800 */
[----:B------:R-:W-:Y:S01]  /*8db0*/  HMMA.16816.F32.BF16 R20, R12, R16, R20 ;  /* 0x000000100c14723c */ /* 0x000fe20000041814 */
[----:B------:R-:W-:Y:S01]  /*8dc0*/  FADD.FTZ R101, R98, R101 ;  /* 0x0000006562657221 */ /* 0x000fe20000010000 */
[----:B------:R-:W-:Y:S01]  /*8dd0*/  FADD.FTZ R100, R97, R100 ;  /* 0x0000006461647221 */ /* 0x000fe20000010000 */
[----:B------:R-:W-:-:S02]  /*8de0*/  FFMA.FTZ R120, R52, UR12, -R54 ;  /* 0x0000000c34787c23 */ /* 0x000fc40008010836 */
[----:B------:R-:W-:Y:S01]  /*8df0*/  FADD.FTZ R101, R96, R101 ;  /* 0x0000006560657221 */ /* 0x000fe20000010000 */
[C---:B------:R-:W-:Y:S01]  /*8e00*/  HMMA.16816.F32.BF16 R16, R12.reuse, R18, R136 ;  /* 0x000000120c10723c */ /* 0x040fe20000041888 */
[----:B------:R-:W5:Y:S01]  /*8e10*/  MUFU.EX2 R78, R78 ;  /* 0x0000004e004e7308 */ /* 0x000f620000000800 */
[----:B---3--:R-:W-:Y:S01]  /*8e20*/  F2FP.BF16.F32.PACK_AB R34, R75, R79 ;  /* 0x0000004f4b22723e */ /* 0x008fe200000010ff */
[----:B------:R-:W-:Y:S01]  /*8e30*/  FADD.FTZ R100, R94, R100 ;  /* 0x000000645e647221 */ /* 0x000fe20000010000 */
[----:B------:R-:W-:Y:S01]  /*8e40*/  FADD.FTZ R95, R95, R101 ;  /* 0x000000655f5f7221 */ /* 0x000fe20000010000 */
[----:B------:R-:W-:Y:S01]  /*8e50*/  LDSM.16.MT88.4 R136, [R152+0x4c00] ;  /* 0x004c00009888783b */ /* 0x000fe20000004200 */
[C---:B----4-:R-:W-:Y:S01]  /*8e60*/  HMMA.16816.F32.BF16 R132, R12.reuse, R8, R132 ;  /* 0x000000080c84723c */ /* 0x050fe20000041884 */
[----:B------:R-:W-:Y:S01]  /*8e70*/  FADD.FTZ R90, R90, R100 ;  /* 0x000000645a5a7221 */ /* 0x000fe20000010000 */
[----:B------:R-:W-:Y:S01]  /*8e80*/  FADD.FTZ R91, R91, R95 ;  /* 0x0000005f5b5b7221 */ /* 0x000fe20000010000 */
[----:B------:R-:W-:Y:S02]  /*8e90*/  MUFU.EX2 R77, R77 ;  /* 0x0000004d004d7308 */ /* 0x000fe40000000800 */
[----:B-1----:R-:W-:Y:S01]  /*8ea0*/  FADD.FTZ R90, R84, R90 ;  /* 0x0000005a545a7221 */ /* 0x002fe20000010000 */
[----:B------:R-:W-:Y:S01]  /*8eb0*/  HMMA.16816.F32.BF16 R128, R12, R10, R128 ;  /* 0x0000000a0c80723c */ /* 0x000fe20000041880 */
[----:B------:R-:W1:Y:S01]  /*8ec0*/  LDSM.16.MT88.4 R8, [R155+0x3800] ;  /* 0x003800009b08783b */ /* 0x000e620000004200 */
[----:B------:R-:W-:-:S03]  /*8ed0*/  FADD.FTZ R91, R85, R91 ;  /* 0x0000005b555b7221 */ /* 0x000fc60000010000 */
[----:B------:R-:W3:Y:S01]  /*8ee0*/  MUFU.EX2 R73, R73 ;  /* 0x0000004900497308 */ /* 0x000ee20000000800 */
[C---:B-----5:R-:W-:Y:S01]  /*8ef0*/  F2FP.BF16.F32.PACK_AB R33, R78.reuse, R84 ;  /* 0x000000544e21723e */ /* 0x060fe200000010ff */
[----:B------:R-:W-:Y:S01]  /*8f00*/  FADD.FTZ R90, R78, R90 ;  /* 0x0000005a4e5a7221 */ /* 0x000fe20000010000 */
[----:B------:R-:W-:-:S04]  /*8f10*/  FADD.FTZ R91, R79, R91 ;  /* 0x0000005b4f5b7221 */ /* 0x000fc80000010000 */
[----:B------:R-:W-:Y:S01]  /*8f20*/  FADD.FTZ R91, R75, R91 ;  /* 0x0000005b4b5b7221 */ /* 0x000fe20000010000 */
[----:B------:R-:W-:Y:S08]  /*8f30*/  MUFU.EX2 R74, R74 ;  /* 0x0000004a004a7308 */ /* 0x000ff00000000800 */
[----:B------:R-:W4:Y:S01]  /*8f40*/  MUFU.EX2 R66, R66 ;  /* 0x0000004200427308 */ /* 0x000f220000000800 */
[----:B---3--:R-:W-:Y:S01]  /*8f50*/  F2FP.BF16.F32.PACK_AB R35, R73, R77 ;  /* 0x0000004d4923723e */ /* 0x008fe200000010ff */
[----:B------:R-:W-:-:S04]  /*8f60*/  FADD.FTZ R77, R77, R90 ;  /* 0x0000005a4d4d7221 */ /* 0x000fc80000010000 */
[----:B------:R-:W-:Y:S02]  /*8f70*/  FADD.FTZ R77, R73, R77 ;  /* 0x0000004d494d7221 */ /* 0x000fe40000010000 */
[----:B------:R-:W-:Y:S01]  /*8f80*/  MUFU.EX2 R65, R65 ;  /* 0x0000004100417308 */ /* 0x000fe20000000800 */
[C---:B--2---:R-:W-:Y:S06]  /*8f90*/  HMMA.16816.F32.BF16 R20, R32.reuse, R4, R20 ;  /* 0x000000042014723c */ /* 0x044fec0000041814 */
[----:B------:R-:W-:Y:S01]  /*8fa0*/  HMMA.16816.F32.BF16 R16, R32, R6, R16 ;  /* 0x000000062010723c */ /* 0x000fe20000041810 */
[----:B------:R-:W2:Y:S01]  /*8fb0*/  MUFU.EX2 R63, R63 ;  /* 0x0000003f003f7308 */ /* 0x000ea20000000800 */
[----:B------:R-:W3:Y:S01]  /*8fc0*/  LDSM.16.MT88.4 R4, [R152+0x3c00] ;  /* 0x003c00009804783b */ /* 0x000ee20000004200 */
[----:B----4-:R-:W-:Y:S01]  /*8fd0*/  F2FP.BF16.F32.PACK_AB R12, R66, R74 ;  /* 0x0000004a420c723e */ /* 0x010fe200000010ff */
[----:B------:R-:W-:-:S02]  /*8fe0*/  FADD.FTZ R74, R74, R91 ;  /* 0x0000005b4a4a7221 */ /* 0x000fc40000010000 */
[C---:B------:R-:W-:Y:S02]  /*8ff0*/  HMMA.16816.F32.BF16 R132, R32.reuse, R24, R132 ;  /* 0x000000182084723c */ /* 0x040fe40000041884 */
[----:B------:R-:W-:Y:S01]  /*9000*/  FADD.FTZ R74, R66, R74 ;  /* 0x0000004a424a7221 */ /* 0x000fe20000010000 */
[----:B------:R-:W-:Y:S03]  /*9010*/  MUFU.EX2 R70, R70 ;  /* 0x0000004600467308 */ /* 0x000fe60000000800 */
[----:B------:R-:W-:Y:S01]  /*9020*/  HMMA.16816.F32.BF16 R128, R32, R26, R128 ;  /* 0x0000001a2080723c */ /* 0x000fe20000041880 */
[----:B------:R-:W4:Y:S04]  /*9030*/  LDSM.16.MT88.4 R24, [R155+0x3c00] ;  /* 0x003c00009b18783b */ /* 0x000f280000004200 */
[----:B------:R-:W5:Y:S01]  /*9040*/  MUFU.EX2 R69, R69 ;  /* 0x0000004500457308 */ /* 0x000f620000000800 */
[----:B--2---:R-:W-:Y:S01]  /*9050*/  F2FP.BF16.F32.PACK_AB R14, R63, R65 ;  /* 0x000000413f0e723e */ /* 0x004fe200000010ff */
[----:B------:R-:W-:-:S04]  /*9060*/  FADD.FTZ R65, R65, R74 ;  /* 0x0000004a41417221 */ /* 0x000fc80000010000 */
[----:B------:R-:W-:Y:S02]  /*9070*/  FADD.FTZ R65, R63, R65 ;  /* 0x000000413f417221 */ /* 0x000fe40000010000 */
[----:B------:R-:W2:Y:S08]  /*9080*/  MUFU.EX2 R67, R67 ;  /* 0x0000004300437308 */ /* 0x000eb00000000800 */
[----:B------:R-:W-:Y:S01]  /*9090*/  MUFU.EX2 R62, R62 ;  /* 0x0000003e003e7308 */ /* 0x000fe20000000800 */
[----:B-----5:R-:W-:Y:S01]  /*90a0*/  F2FP.BF16.F32.PACK_AB R13, R69, R70 ;  /* 0x00000046450d723e */ /* 0x020fe200000010ff */
[----:B------:R-:W-:-:S04]  /*90b0*/  FADD.FTZ R70, R70, R77 ;  /* 0x0000004d46467221 */ /* 0x000fc80000010000 */
[----:B------:R-:W-:Y:S01]  /*90c0*/  FADD.FTZ R70, R69, R70 ;  /* 0x0000004645467221 */ /* 0x000fe20000010000 */
[----:B------:R-:W-:Y:S01]  /*90d0*/  MOV R69, R44 ;  /* 0x0000002c00457202 */ /* 0x000fe20000000f00 */
[----:B------:R-:W5:Y:S01]  /*90e0*/  MUFU.EX2 R58, R58 ;  /* 0x0000003a003a7308 */ /* 0x000f620000000800 */
[----:B--2---:R-:W-:Y:S01]  /*90f0*/  F2FP.BF16.F32.PACK_AB R15, R67, R68 ;  /* 0x00000044430f723e */ /* 0x004fe200000010ff */
[----:B------:R-:W-:Y:S01]  /*9100*/  FADD.FTZ R68, R68, R70 ;  /* 0x0000004644447221 */ /* 0x000fe20000010000 */
[----:B------:R-:W-:-:S03]  /*9110*/  MOV R70, R45 ;  /* 0x0000002d00467202 */ /* 0x000fc60000000f00 */
[----:B------:R-:W-:Y:S02]  /*9120*/  FADD.FTZ R68, R67, R68 ;  /* 0x0000004443447221 */ /* 0x000fe40000010000 */
[C---:B------:R-:W-:Y:S01]  /*9130*/  HMMA.16816.F32.BF16 R20, R12.reuse, R28, R20 ;  /* 0x0000001c0c14723c */ /* 0x040fe20000041814 */
[----:B------:R-:W2:Y:S05]  /*9140*/  MUFU.EX2 R57, R57 ;  /* 0x0000003900397308 */ /* 0x000eaa0000000800 */
[C---:B------:R-:W-:Y:S01]  /*9150*/  HMMA.16816.F32.BF16 R28, R12.reuse, R30, R16 ;  /* 0x0000001e0c1c723c */ /* 0x040fe20000041810 */
[----:B------:R-:W4:Y:S02]  /*9160*/  LDSM.16.MT88.4 R16, [R152+0x4000] ;  /* 0x004000009810783b */ /* 0x000f240000004200 */
[----:B------:R-:W3:Y:S01]  /*9170*/  MUFU.EX2 R56, R56 ;  /* 0x0000003800387308 */ /* 0x000ee20000000800 */
[----:B-----5:R-:W-:Y:S01]  /*9180*/  F2FP.BF16.F32.PACK_AB R32, R58, R62 ;  /* 0x0000003e3a20723e */ /* 0x020fe200000010ff */
[----:B------:R-:W-:Y:S01]  /*9190*/  FADD.FTZ R62, R62, R65 ;  /* 0x000000413e3e7221 */ /* 0x000fe20000010000 */
[----:B-1----:R-:W-:Y:S03]  /*91a0*/  HMMA.16816.F32.BF16 R132, R12, R8, R132 ;  /* 0x000000080c84723c */ /* 0x002fe60000041884 */
[----:B------:R-:W-:-:S02]  /*91b0*/  FADD.FTZ R58, R58, R62 ;  /* 0x0000003e3a3a7221 */ /* 0x000fc40000010000 */
[----:B------:R-:W-:Y:S01]  /*91c0*/  MUFU.EX2 R80, R80 ;  /* 0x0000005000507308 */ /* 0x000fe20000000800 */
[----:B------:R-:W-:Y:S01]  /*91d0*/  HMMA.16816.F32.BF16 R128, R12, R10, R128 ;  /* 0x0000000a0c80723c */ /* 0x000fe20000041880 */
[----:B------:R-:W1:Y:S01]  /*91e0*/  LDSM.16.MT88.4 R8, [R155+0x4000] ;  /* 0x004000009b08783b */ /* 0x000e620000004200 */
[----:B--2---:R-:W-:-:S05]  /*91f0*/  FADD.FTZ R58, R57, R58 ;  /* 0x0000003a393a7221 */ /* 0x004fca0000010000 */
[----:B------:R-:W2:Y:S01]  /*9200*/  MUFU.EX2 R86, R86 ;  /* 0x0000005600567308 */ /* 0x000ea20000000800 */
[C---:B---3--:R-:W-:Y:S01]  /*9210*/  F2FP.BF16.F32.PACK_AB R34, R56.reuse, R57 ;  /* 0x000000393822723e */ /* 0x048fe200000010ff */
[----:B------:R-:W-:-:S06]  /*9220*/  FADD.FTZ R56, R56, R58 ;  /* 0x0000003a38387221 */ /* 0x000fcc0000010000 */
[----:B------:R-:W3:Y:S08]  /*9230*/  MUFU.EX2 R89, R89 ;  /* 0x0000005900597308 */ /* 0x000ef00000000800 */
[----:B------:R-:W5:Y:S01]  /*9240*/  MUFU.EX2 R93, R93 ;  /* 0x0000005d005d7308 */ /* 0x000f620000000800 */
[----:B--2---:R-:W-:Y:S01]  /*9250*/  F2FP.BF16.F32.PACK_AB R33, R86, R80 ;  /* 0x000000505621723e */ /* 0x004fe200000010ff */
[----:B------:R-:W-:-:S04]  /*9260*/  FADD.FTZ R80, R80, R68 ;  /* 0x0000004450507221 */ /* 0x000fc80000010000 */
[----:B------:R-:W-:Y:S02]  /*9270*/  FADD.FTZ R86, R86, R80 ;  /* 0x0000005056567221 */ /* 0x000fe40000010000 */
[----:B------:R-:W2:Y:S02]  /*9280*/  MUFU.EX2 R53, R53 ;  /* 0x0000003500357308 */ /* 0x000ea40000000800 */
[----:B---3--:R-:W-:-:S06]  /*9290*/  FADD.FTZ R86, R89, R86 ;  /* 0x0000005659567221 */ /* 0x008fcc0000010000 */
[----:B------:R-:W3:Y:S01]  /*92a0*/  MUFU.EX2 R50, R50 ;  /* 0x0000003200327308 */ /* 0x000ee20000000800 */
[C---:B-----5:R-:W-:Y:S01]  /*92b0*/  F2FP.BF16.F32.PACK_AB R35, R93.reuse, R89 ;  /* 0x000000595d23723e */ /* 0x060fe200000010ff */
[----:B------:R-:W-:-:S06]  /*92c0*/  FADD.FTZ R93, R93, R86 ;  /* 0x000000565d5d7221 */ /* 0x000fcc0000010000 */
[----:B------:R-:W5:Y:S01]  /*92d0*/  MUFU.EX2 R49, R49 ;  /* 0x0000003100317308 */ /* 0x000f620000000800 */
[----:B------:R-:W-:Y:S01]  /*92e0*/  HMMA.16816.F32.BF16 R20, R32, R4, R20 ;  /* 0x000000042014723c */ /* 0x000fe20000041814 */
[----:B--2---:R-:W-:-:S05]  /*92f0*/  FADD.FTZ R56, R53, R56 ;  /* 0x0000003835387221 */ /* 0x004fca0000010000 */
[C---:B------:R-:W-:Y:S01]  /*9300*/  HMMA.16816.F32.BF16 R28, R32.reuse, R6, R28 ;  /* 0x00000006201c723c */ /* 0x040fe2000004181c */
[----:B------:R-:W2:Y:S01]  /*9310*/  MUFU.EX2 R48, R48 ;  /* 0x0000003000307308 */ /* 0x000ea20000000800 */
[----:B------:R-:W1:Y:S01]  /*9320*/  LDSM.16.MT88.4 R4, [R152+0x4400] ;  /* 0x004400009804783b */ /* 0x000e620000004200 */
[C---:B---3--:R-:W-:Y:S01]  /*9330*/  F2FP.BF16.F32.PACK_AB R12, R50.reuse, R53 ;  /* 0x00000035320c723e */ /* 0x048fe200000010ff */
[----:B------:R-:W-:Y:S02]  /*9340*/  FADD.FTZ R50, R50, R56 ;  /* 0x0000003832327221 */ /* 0x000fe40000010000 */
[----:B----4-:R-:W-:Y:S03]  /*9350*/  HMMA.16816.F32.BF16 R132, R32, R24, R132 ;  /* 0x000000182084723c */ /* 0x010fe60000041884 */
[----:B------:R-:W3:Y:S01]  /*9360*/  MUFU.EX2 R99, R99 ;  /* 0x0000006300637308 */ /* 0x000ee20000000800 */
[----:B-----5:R-:W-:-:S02]  /*9370*/  FADD.FTZ R50, R49, R50 ;  /* 0x0000003231327221 */ /* 0x020fc40000010000 */
[----:B------:R-:W-:Y:S01]  /*9380*/  HMMA.16816.F32.BF16 R128, R32, R26, R128 ;  /* 0x0000001a2080723c */ /* 0x000fe20000041880 */
[----:B------:R-:W4:Y:S04]  /*9390*/  LDSM.16.MT88.4 R24, [R155+0x4400] ;  /* 0x004400009b18783b */ /* 0x000f280000004200 */
[----:B------:R-:W5:Y:S01]  /*93a0*/  MUFU.EX2 R88, R88 ;  /* 0x0000005800587308 */ /* 0x000f620000000800 */
[----:B--2---:R-:W-:Y:S01]  /*93b0*/  F2FP.BF16.F32.PACK_AB R14, R48, R49 ;  /* 0x00000031300e723e */ /* 0x004fe200000010ff */
[--C-:B------:R-:W-:Y:S01]  /*93c0*/  FFMA.FTZ R35, R59, UR12, -R54.reuse ;  /* 0x0000000c3b237c23 */ /* 0x100fe20008010836 */
[--C-:B------:R-:W-:Y:S01]  /*93d0*/  FFMA.FTZ R34, R61, UR12, -R54.reuse ;  /* 0x0000000c3d227c23 */ /* 0x100fe20008010836 */
[----:B------:R-:W-:Y:S01]  /*93e0*/  FFMA.FTZ R59, R60, UR12, -R54 ;  /* 0x0000000c3c3b7c23 */ /* 0x000fe20008010836 */
[----:B------:R-:W-:Y:S01]  /*93f0*/  FFMA.FTZ R32, R83, UR12, -R76 ;  /* 0x0000000c53207c23 */ /* 0x000fe2000801084c */
[----:B------:R-:W-:-:S02]  /*9400*/  FADD.FTZ R48, R48, R50 ;  /* 0x0000003230307221 */ /* 0x000fc40000010000 */
[----:B------:R-:W-:Y:S01]  /*9410*/  MUFU.EX2 R92, R92 ;  /* 0x0000005c005c7308 */ /* 0x000fe20000000800 */
[----:B---3--:R-:W-:-:S07]  /*9420*/  FADD.FTZ R93, R99, R93 ;  /* 0x0000005d635d7221 */ /* 0x008fce0000010000 */
[----:B------:R-:W2:Y:S01]  /*9430*/  MUFU.EX2 R87, R87 ;  /* 0x0000005700577308 */ /* 0x000ea20000000800 */
[C---:B-----5:R-:W-:Y:S01]  /*9440*/  F2FP.BF16.F32.PACK_AB R13, R88.reuse, R99 ;  /* 0x00000063580d723e */ /* 0x060fe200000010ff */
[----:B------:R-:W-:-:S06]  /*9450*/  FADD.FTZ R93, R88, R93 ;  /* 0x0000005d585d7221 */ /* 0x000fcc0000010000 */
[----:B------:R-:W3:Y:S08]  /*9460*/  MUFU.EX2 R46, R46 ;  /* 0x0000002e002e7308 */ /* 0x000ef00000000800 */
[----:B------:R-:W5:Y:S01]  /*9470*/  MUFU.EX2 R43, R43 ;  /* 0x0000002b002b7308 */ /* 0x000f620000000800 */
[----:B--2---:R-:W-:Y:S01]  /*9480*/  F2FP.BF16.F32.PACK_AB R15, R87, R92 ;  /* 0x0000005c570f723e */ /* 0x004fe200000010ff */
[----:B------:R-:W-:-:S04]  /*9490*/  FADD.FTZ R92, R92, R93 ;  /* 0x0000005d5c5c7221 */ /* 0x000fc80000010000 */
[----:B------:R-:W-:Y:S02]  /*94a0*/  FADD.FTZ R92, R87, R92 ;  /* 0x0000005c575c7221 */ /* 0x000fe40000010000 */
[----:B------:R-:W2:Y:S01]  /*94b0*/  MUFU.EX2 R42, R42 ;  /* 0x0000002a002a7308 */ /* 0x000ea20000000800 */
[----:B------:R-:W-:Y:S01]  /*94c0*/  HMMA.16816.F32.BF16 R20, R12, R16, R20 ;  /* 0x000000100c14723c */ /* 0x000fe20000041814 */
[----:B---3--:R-:W-:-:S05]  /*94d0*/  FADD.FTZ R48, R46, R48 ;  /* 0x000000302e307221 */ /* 0x008fca0000010000 */
[----:B------:R-:W-:Y:S01]  /*94e0*/  HMMA.16816.F32.BF16 R28, R12, R18, R28 ;  /* 0x000000120c1c723c */ /* 0x000fe2000004181c */
[----:B------:R-:W3:Y:S01]  /*94f0*/  MUFU.EX2 R41, R41 ;  /* 0x0000002900297308 */ /* 0x000ee20000000800 */
[C---:B-----5:R-:W-:Y:S01]  /*9500*/  F2FP.BF16.F32.PACK_AB R16, R43.reuse, R46 ;  /* 0x0000002e2b10723e */ /* 0x060fe200000010ff */
[----:B------:R-:W-:-:S03]  /*9510*/  FADD.FTZ R43, R43, R48 ;  /* 0x000000302b2b7221 */ /* 0x000fc60000010000 */
[C---:B-1----:R-:W-:Y:S03]  /*9520*/  HMMA.16816.F32.BF16 R132, R12.reuse, R8, R132 ;  /* 0x000000080c84723c */ /* 0x042fe60000041884 */
[----:B------:R-:W1:Y:S01]  /*9530*/  MUFU.EX2 R82, R82 ;  /* 0x0000005200527308 */ /* 0x000e620000000800 */
[----:B--2---:R-:W-:Y:S02]  /*9540*/  FADD.FTZ R43, R42, R43 ;  /* 0x0000002b2a2b7221 */ /* 0x004fe40000010000 */
[----:B------:R-:W-:Y:S01]  /*9550*/  HMMA.16816.F32.BF16 R128, R12, R10, R128 ;  /* 0x0000000a0c80723c */ /* 0x000fe20000041880 */
[----:B------:R-:W2:Y:S04]  /*9560*/  LDSM.16.MT88.4 R8, [R152+0x4800] ;  /* 0x004800009808783b */ /* 0x000ea80000004200 */
[----:B------:R-:W5:Y:S01]  /*9570*/  MUFU.EX2 R72, R72 ;  /* 0x0000004800487308 */ /* 0x000f620000000800 */
[C---:B---3--:R-:W-:Y:S01]  /*9580*/  F2FP.BF16.F32.PACK_AB R18, R41.reuse, R42 ;  /* 0x0000002a2912723e */ /* 0x048fe200000010ff */
[----:B------:R-:W-:-:S06]  /*9590*/  FADD.FTZ R41, R41, R43 ;  /* 0x0000002b29297221 */ /* 0x000fcc0000010000 */
[----:B------:R-:W3:Y:S01]  /*95a0*/  MUFU.EX2 R81, R81 ;  /* 0x0000005100517308 */ /* 0x000ee20000000800 */
[----:B-1----:R-:W-:-:S07]  /*95b0*/  FADD.FTZ R92, R82, R92 ;  /* 0x0000005c525c7221 */ /* 0x002fce0000010000 */
[----:B------:R-:W1:Y:S01]  /*95c0*/  MUFU.EX2 R33, R71 ;  /* 0x0000004700217308 */ /* 0x000e620000000800 */
[C---:B-----5:R-:W-:Y:S01]  /*95d0*/  F2FP.BF16.F32.PACK_AB R17, R72.reuse, R82 ;  /* 0x000000524811723e */ /* 0x060fe200000010ff */
[----:B------:R-:W-:-:S06]  /*95e0*/  FADD.FTZ R72, R72, R92 ;  /* 0x0000005c48487221 */ /* 0x000fcc0000010000 */
[----:B------:R-:W5:Y:S01]  /*95f0*/  MUFU.EX2 R40, R40 ;  /* 0x0000002800287308 */ /* 0x000f620000000800 */
[----:B---3--:R-:W-:-:S07]  /*9600*/  FADD.FTZ R72, R81, R72 ;  /* 0x0000004851487221 */ /* 0x008fce0000010000 */
[----:B------:R-:W3:Y:S01]  /*9610*/  MUFU.EX2 R39, R39 ;  /* 0x0000002700277308 */ /* 0x000ee20000000800 */
[C---:B-1----:R-:W-:Y:S01]  /*9620*/  F2FP.BF16.F32.PACK_AB R19, R33.reuse, R81 ;  /* 0x000000512113723e */ /* 0x042fe200000010ff */
[----:B------:R-:W-:-:S06]  /*9630*/  FADD.FTZ R33, R33, R72 ;  /* 0x0000004821217221 */ /* 0x000fcc0000010000 */
[----:B------:R-:W1:Y:S01]  /*9640*/  MUFU.EX2 R38, R38 ;  /* 0x0000002600267308 */ /* 0x000e620000000800 */
[----:B------:R-:W-:Y:S01]  /*9650*/  HMMA.16816.F32.BF16 R20, R16, R4, R20 ;  /* 0x000000041014723c */ /* 0x000fe20000041814 */
[----:B-----5:R-:W-:-:S05]  /*9660*/  FADD.FTZ R41, R40, R41 ;  /* 0x0000002928297221 */ /* 0x020fca0000010000 */
[C---:B------:R-:W-:Y:S01]  /*9670*/  HMMA.16816.F32.BF16 R28, R16.reuse, R6, R28 ;  /* 0x00000006101c723c */ /* 0x040fe2000004181c */
[----:B------:R-:W5:Y:S01]  /*9680*/  MUFU.EX2 R37, R37 ;  /* 0x0000002500257308 */ /* 0x000f620000000800 */
[----:B------:R-:W2:Y:S01]  /*9690*/  LDSM.16.MT88.4 R4, [R155+0x4800] ;  /* 0x004800009b04783b */ /* 0x000ea20000004200 */
[C---:B---3--:R-:W-:Y:S01]  /*96a0*/  F2FP.BF16.F32.PACK_AB R12, R39.reuse, R40 ;  /* 0x00000028270c723e */ /* 0x048fe200000010ff */
[----:B------:R-:W-:Y:S02]  /*96b0*/  FADD.FTZ R39, R39, R41 ;  /* 0x0000002927277221 */ /* 0x000fe40000010000 */
[----:B----4-:R-:W-:Y:S03]  /*96c0*/  HMMA.16816.F32.BF16 R132, R16, R24, R132 ;  /* 0x000000181084723c */ /* 0x010fe60000041884 */
[----:B------:R-:W3:Y:S01]  /*96d0*/  MUFU.EX2 R34, R34 ;  /* 0x0000002200227308 */ /* 0x000ee20000000800 */
[----:B-1----:R-:W-:-:S02]  /*96e0*/  FADD.FTZ R39, R38, R39 ;  /* 0x0000002726277221 */ /* 0x002fc40000010000 */
[----:B------:R-:W-:Y:S05]  /*96f0*/  HMMA.16816.F32.BF16 R128, R16, R26, R128 ;  /* 0x0000001a1080723c */ /* 0x000fea0000041880 */
[----:B------:R-:W1:Y:S01]  /*9700*/  MUFU.EX2 R35, R35 ;  /* 0x0000002300237308 */ /* 0x000e620000000800 */
[----:B-----5:R-:W-:Y:S01]  /*9710*/  F2FP.BF16.F32.PACK_AB R14, R37, R38 ;  /* 0x00000026250e723e */ /* 0x020fe200000010ff */
[--C-:B------:R-:W-:Y:S01]  /*9720*/  FFMA.FTZ R16, R47, UR12, -R54.reuse ;  /* 0x0000000c2f107c23 */ /* 0x100fe20008010836 */
[----:B------:R-:W-:Y:S01]  /*9730*/  FFMA.FTZ R17, R51, UR12, -R54 ;  /* 0x0000000c33117c23 */ /* 0x000fe20008010836 */
[----:B------:R-:W-:-:S04]  /*9740*/  FADD.FTZ R37, R37, R39 ;  /* 0x0000002725257221 */ /* 0x000fc80000010000 */
[----:B------:R-:W4:Y:S01]  /*9750*/  MUFU.EX2 R59, R59 ;  /* 0x0000003b003b7308 */ /* 0x000f220000000800 */
[----:B---3--:R-:W-:-:S07]  /*9760*/  FADD.FTZ R33, R34, R33 ;  /* 0x0000002122217221 */ /* 0x008fce0000010000 */
[----:B------:R-:W3:Y:S01]  /*9770*/  MUFU.EX2 R55, R55 ;  /* 0x0000003700377308 */ /* 0x000ee20000000800 */
[C---:B-1----:R-:W-:Y:S01]  /*9780*/  F2FP.BF16.F32.PACK_AB R13, R35.reuse, R34 ;  /* 0x00000022230d723e */ /* 0x042fe200000010ff */
[----:B------:R-:W-:-:S06]  /*9790*/  FADD.FTZ R35, R35, R33 ;  /* 0x0000002123237221 */ /* 0x000fcc0000010000 */
[----:B------:R-:W1:Y:S01]  /*97a0*/  MUFU.EX2 R36, R36 ;  /* 0x0000002400247308 */ /* 0x000e620000000800 */
[----:B----4-:R-:W-:-:S07]  /*97b0*/  FADD.FTZ R35, R59, R35 ;  /* 0x000000233b237221 */ /* 0x010fce0000010000 */
[----:B------:R-:W4:Y:S01]  /*97c0*/  MUFU.EX2 R2, R2 ;  /* 0x0000000200027308 */ /* 0x000f220000000800 */
[C---:B---3--:R-:W-:Y:S01]  /*97d0*/  F2FP.BF16.F32.PACK_AB R15, R55.reuse, R59 ;  /* 0x0000003b370f723e */ /* 0x048fe200000010ff */
[----:B------:R-:W-:-:S06]  /*97e0*/  FADD.FTZ R55, R55, R35 ;  /* 0x0000002337377221 */ /* 0x000fcc0000010000 */
[----:B--2---:R-:W-:Y:S01]  /*97f0*/  HMMA.16816.F32.BF16 R20, R12, R8, R20 ;  /* 0x000000080c14723c */ /* 0x004fe20000041814 */
[----:B------:R-:W2:Y:S01]  /*9800*/  MUFU.EX2 R32, R32 ;  /* 0x0000002000207308 */ /* 0x000ea20000000800 */
[----:B-1----:R-:W-:-:S04]  /*9810*/  FADD.FTZ R37, R36, R37 ;  /* 0x0000002524257221 */ /* 0x002fc80000010000 */
[C---:B------:R-:W-:Y:S01]  /*9820*/  HMMA.16816.F32.BF16 R28, R12.reuse, R10, R28 ;  /* 0x0000000a0c1c723c */ /* 0x040fe2000004181c */
[----:B------:R-:W1:Y:S02]  /*9830*/  LDSM.16.MT88.4 R8, [R155+0x4c00] ;  /* 0x004c00009b08783b */ /* 0x000e640000004200 */
[----:B------:R-:W3:Y:S01]  /*9840*/  MUFU.EX2 R119, R119 ;  /* 0x0000007700777308 */ /* 0x000ee20000000800 */
[C---:B----4-:R-:W-:Y:S02]  /*9850*/  FADD.FTZ R37, R2.reuse, R37 ;  /* 0x0000002502257221 */ /* 0x050fe40000010000 */
[C---:B------:R-:W-:Y:S05]  /*9860*/  HMMA.16816.F32.BF16 R132, R12.reuse, R4, R132 ;  /* 0x000000040c84723c */ /* 0x040fea0000041884 */
[----:B------:R-:W4:Y:S01]  /*9870*/  MUFU.EX2 R16, R16 ;  /* 0x0000001000107308 */ /* 0x000f220000000800 */
[----:B------:R-:W-:Y:S01]  /*9880*/  HMMA.16816.F32.BF16 R128, R12, R6, R128 ;  /* 0x000000060c80723c */ /* 0x000fe20000041880 */
[----:B------:R-:W-:Y:S01]  /*9890*/  F2FP.BF16.F32.PACK_AB R4, R2, R36 ;  /* 0x000000240204723e */ /* 0x000fe200000010ff */
[----:B--2---:R-:W-:-:S05]  /*98a0*/  FADD.FTZ R37, R32, R37 ;  /* 0x0000002520257221 */ /* 0x004fca0000010000 */
[----:B------:R-:W2:Y:S01]  /*98b0*/  MUFU.EX2 R17, R17 ;  /* 0x0000001100117308 */ /* 0x000ea20000000800 */
[C---:B---3--:R-:W-:Y:S01]  /*98c0*/  F2FP.BF16.F32.PACK_AB R6, R119.reuse, R32 ;  /* 0x000000207706723e */ /* 0x048fe200000010ff */
[----:B------:R-:W-:-:S06]  /*98d0*/  FADD.FTZ R119, R119, R37 ;  /* 0x0000002577777221 */ /* 0x000fcc0000010000 */
[----:B------:R-:W3:Y:S01]  /*98e0*/  MUFU.EX2 R0, R0 ;  /* 0x0000000000007308 */ /* 0x000ee20000000800 */
[----:B----4-:R-:W-:-:S07]  /*98f0*/  FADD.FTZ R55, R16, R55 ;  /* 0x0000003710377221 */ /* 0x010fce0000010000 */
[----:B------:R-:W4:Y:S01]  /*9900*/  MUFU.EX2 R120, R120 ;  /* 0x0000007800787308 */ /* 0x000f220000000800 */
[C---:B--2---:R-:W-:Y:S01]  /*9910*/  F2FP.BF16.F32.PACK_AB R5, R17.reuse, R16 ;  /* 0x000000101105723e */ /* 0x044fe200000010ff */
[----:B------:R-:W-:-:S04]  /*9920*/  FADD.FTZ R55, R17, R55 ;  /* 0x0000003711377221 */ /* 0x000fc80000010000 */
[----:B---3--:R-:W-:Y:S01]  /*9930*/  FADD.FTZ R55, R0, R55 ;  /* 0x0000003700377221 */ /* 0x008fe20000010000 */
[----:B----4-:R-:W-:-:S03]  /*9940*/  F2FP.BF16.F32.PACK_AB R7, R120, R0 ;  /* 0x000000007807723e */ /* 0x010fc600000010ff */
[----:B------:R-:W-:-:S04]  /*9950*/  FADD.FTZ R120, R120, R55 ;  /* 0x0000003778787221 */ /* 0x000fc80000010000 */
[C---:B------:R-:W-:Y:S06]  /*9960*/  HMMA.16816.F32.BF16 R140, R4.reuse, R136, R20 ;  /* 0x00000088048c723c */ /* 0x040fec0000041814 */
[C---:B------:R-:W-:Y:S06]  /*9970*/  HMMA.16816.F32.BF16 R136, R4.reuse, R138, R28 ;  /* 0x0000008a0488723c */ /* 0x040fec000004181c */
[C---:B-1----:R-:W-:Y:S06]  /*9980*/  HMMA.16816.F32.BF16 R132, R4.reuse, R8, R132 ;  /* 0x000000080484723c */ /* 0x042fec0000041884 */
[----:B------:R-:W-:-:S15]  /*9990*/  HMMA.16816.F32.BF16 R128, R4, R10, R128 ;  /* 0x0000000a0480723c */ /* 0x000fde0000041880 */
[----:B------:R-:W-:-:S09]  /*99a0*/  NOP ;  /* 0x0000000000007918 */ /* 0x000fd20000000000 */
.L_x_4884:
[----:B------:R-:W-:Y:S01]  /*99b0*/  ULDC.64 UR6, c[0x0][0x208] ;  /* 0x0000820000067ab9 */ /* 0x000fe20000000a00 */
[----:B------:R-:W-:Y:S05]  /*99c0*/  @!P2 BRA `(.L_x_4892) ;  /* 0x00000030005ca947 */ /* 0x000fea0003800000 */
[----:B------:R-:W-:Y:S01]  /*99d0*/  IMAD.U32 R159, R160, -0x80, RZ ;  /* 0xffffff80a09f7824 */ /* 0x000fe200078e00ff */
[----:B------:R-:W-:Y:S01]  /*99e0*/  MOV R123, R69 ;  /* 0x00000045007b7202 */ /* 0x000fe20000000f00 */
[----:B------:R-:W-:Y:S01]  /*99f0*/  IMAD.MOV.U32 R124, RZ, RZ, R70 ;  /* 0x000000ffff7c7224 */ /* 0x000fe200078e0046 */
[----:B------:R-:W-:Y:S01]  /*9a00*/  ULDC UR5, c[0x0][0x2d0] ;  /* 0x0000b40000057ab9 */ /* 0x000fe20000000800 */
[----:B------:R-:W-:Y:S01]  /*9a10*/  ULDC UR4, c[0x0][0x2ec] ;  /* 0x0000bb0000047ab9 */ /* 0x000fe20000000800 */
[----:B------:R-:W-:-:S07]  /*9a20*/  SHF.R.S32.HI R158, RZ, 0x1f, R159 ;  /* 0x0000001fff9e7819 */ /* 0x000fce000001149f */
.L_x_4896:
        /* <DEDUP_REMOVED lines=62> */
[----:B------:R-:W-:Y:S05]  /*9e10*/  IMAD R2, R0, R11, R2 ;  /* 0x0000000b00027224 */ /* 0x000fea00078e0202 */
[----:B------:R-:W-:Y:S01]  /*9e20*/  IADD3 R15, R15, R2, RZ ;  /* 0x000000020f0f7210 */ /* 0x000fe20007ffe0ff */
[----:B---3--:R-:W-:Y:S04]  /*9e30*/  IMAD.IADD R12, R12, 0x1, -R13 ;  /* 0x000000010c0c7824 */ /* 0x008fe800078e0a0d */
[----:B----4-:R-:W-:Y:S01]  /*9e40*/  IMAD.WIDE.U32 R14, R12, R4, R14 ;  /* 0x000000040c0e7225 */ /* 0x010fe200078e000e */
[----:B------:R-:W-:Y:S02]  /*9e50*/  SHF.R.S32.HI R0, RZ, 0x1f, R12 ;  /* 0x0000001fff007819 */ /* 0x000fe4000001140c */
[----:B------:R-:W-:Y:S03]  /*9e60*/  MOV R2, R14 ;  /* 0x0000000e00027202 */ /* 0x000fe60000000f00 */
[----:B------:R-:W-:Y:S04]  /*9e70*/  IMAD R0, R0, R4, RZ ;  /* 0x0000000400007224 */ /* 0x000fe800078e02ff */
[----:B------:R-:W-:Y:S04]  /*9e80*/  IMAD R0, R12, R5, R0 ;  /* 0x000000050c007224 */ /* 0x000fe800078e0200 */
[----:B------:R-:W-:Y:S07]  /*9e90*/  IMAD.IADD R0, R15, 0x1, R0 ;  /* 0x000000010f007824 */ /* 0x000fee00078e0200 */
.L_x_4893:
[----:B------:R-:W-:Y:S01]  /*9ea0*/  @P2 STS [R147+0x3000], RZ ;  /* 0x003000ff93002388 */ /* 0x000fe20000000800 */
[----:B------:R-:W-:Y:S01]  /*9eb0*/  LEA R160, P5, R2, R156, 0x1 ;  /* 0x0000009c02a07211 */ /* 0x000fe200078a08ff */
[----:B------:R-:W-:Y:S01]  /*9ec0*/  @!P2 IMAD.MOV.U32 R10, RZ, RZ, R2 ;  /* 0x000000ffff0aa224 */ /* 0x000fe200078e0002 */
[----:B------:R-:W-:Y:S01]  /*9ed0*/  @!P2 IADD3 R5, P0, R146, R2, RZ ;  /* 0x000000029205a210 */ /* 0x000fe20007f1e0ff */
[----:B------:R-:W-:Y:S01]  /*9ee0*/  @P2 STS [R147+0x3004], RZ ;  /* 0x003004ff93002388 */ /* 0x000fe20000000800 */
[-CC-:B------:R-:W-:Y:S01]  /*9ef0*/  LEA.HI.X R161, R2, R157.reuse, R0.reuse, 0x1, P5 ;  /* 0x0000009d02a17211 */ /* 0x180fe200028f0c00 */
[----:B------:R-:W-:Y:S01]  /*9f00*/  @!P2 IMAD.MOV.U32 R11, RZ, RZ, R0 ;  /* 0x000000ffff0ba224 */ /* 0x000fe200078e0000 */
[----:B------:R-:W-:Y:S01]  /*9f10*/  @!P2 LEA R12, P4, R5, R156, 0x1 ;  /* 0x0000009c050ca211 */ /* 0x000fe200078808ff */
[----:B------:R-:W-:Y:S01]  /*9f20*/  @P2 STS.64 [R147+0x3008], RZ ;  /* 0x003008ff93002388 */ /* 0x000fe20000000a00 */
[----:B-1----:R-:W-:Y:S01]  /*9f30*/  @!P2 LEA R4, P3, R8, R2, 0x6 ;  /* 0x000000020804a211 */ /* 0x002fe200078630ff */
[----:B--2---:R-:W-:Y:S02]  /*9f40*/  @!P2 IMAD.WIDE.U32 R10, R6, 0x60, R10 ;  /* 0x00000060060aa825 */ /* 0x004fe400078e000a */
[----:B------:R-:W-:Y:S01]  /*9f50*/  @!PT LDS RZ, [RZ] ;  /* 0x00000000fffff984 */ /* 0x000fe20000000800 */
[----:B------:R-:W-:Y:S01]  /*9f60*/  @!PT LDS RZ, [RZ] ;  /* 0x00000000fffff984 */ /* 0x000fe20000000800 */
[----:B------:R-:W-:Y:S01]  /*9f70*/  @!PT LDS RZ, [RZ] ;  /* 0x00000000fffff984 */ /* 0x000fe20000000800 */
[----:B------:R-:W-:Y:S01]  /*9f80*/  @!P2 LDGSTS.E.BYPASS.LTC128B.128 [R147+0x3000], desc[UR6][R160.64] ;  /* 0x03000000a093afae */ /* 0x000fe2000b901d46 */
[----:B------:R-:W-:Y:S01]  /*9f90*/  @!P2 LEA.HI.X R9, R8, R0, R9, 0x6, P3 ;  /* 0x000000000809a211 */ /* 0x000fe200018f3409 */
[----:B------:R-:W-:Y:S01]  /*9fa0*/  @!P2 IMAD.X R6, R145, 0x1, R0, P0 ;  /* 0x000000019106a824 */ /* 0x000fe200000e0600 */
[-C--:B------:R-:W-:Y:S01]  /*9fb0*/  @!P2 LEA R8, P3, R4, R156.reuse, 0x1 ;  /* 0x0000009c0408a211 */ /* 0x080fe200078608ff */
[----:B------:R-:W-:Y:S01]  /*9fc0*/  @P2 STS.128 [R147+0x3800], RZ ;  /* 0x003800ff93002388 */ /* 0x000fe20000000c00 */
[----:B------:R-:W-:Y:S01]  /*9fd0*/  @!P2 LEA R14, P0, R10, R156, 0x1 ;  /* 0x0000009c0a0ea211 */ /* 0x000fe200078008ff */
[----:B------:R-:W-:Y:S01]  /*9fe0*/  @!P2 IMAD R7, R7, 0x60, RZ ;  /* 0x000000600707a824 */ /* 0x000fe200078e02ff */
[-C--:B------:R-:W-:Y:S01]  /*9ff0*/  @!P2 LEA.HI.X R9, R4, R157.reuse, R9, 0x1, P3 ;  /* 0x0000009d0409a211 */ /* 0x080fe200018f0c09 */
[----:B------:R-:W-:Y:S01]  /*a000*/  IMAD.MOV.U32 R156, RZ, RZ, R160 ;  /* 0x000000ffff9c7224 */ /* 0x000fe200078e00a0 */
[-C--:B------:R-:W-:Y:S01]  /*a010*/  @!P2 LEA.HI.X R13, R5, R157.reuse, R6, 0x1, P4 ;  /* 0x0000009d050da211 */ /* 0x080fe200020f0c06 */
[----:B------:R-:W-:Y:S04]  /*a020*/  @!P2 IMAD.IADD R7, R7, 0x1, R11 ;  /* 0x000000010707a824 */ /* 0x000fe800078e020b */
[----:B------:R-:W-:Y:S01]  /*a030*/  @!PT LDS RZ, [RZ] ;  /* 0x00000000fffff984 */ /* 0x000fe20000000800 */
[----:B------:R-:W-:Y:S01]  /*a040*/  @!PT LDS RZ, [RZ] ;  /* 0x00000000fffff984 */ /* 0x000fe20000000800 */
[----:B------:R-:W-:Y:S01]  /*a050*/  @!PT LDS RZ, [RZ] ;  /* 0x00000000fffff984 */ /* 0x000fe20000000800 */
[----:B------:R-:W-:Y:S01]  /*a060*/  @!P2 LDGSTS.E.BYPASS.LTC128B.128 [R147+0x3800], desc[UR6][R12.64] ;  /* 0x038000000c93afae */ /* 0x000fe2000b901d46 */
[----:B------:R-:W-:Y:S01]  /*a070*/  @!P2 LEA.HI.X R15, R10, R157, R7, 0x1, P0 ;  /* 0x0000009d0a0fa211 */ /* 0x000fe200000f0c07 */
[----:B------:R-:W-:Y:S01]  /*a080*/  IMAD.MOV.U32 R157, RZ, RZ, R161 ;  /* 0x000000ffff9d7224 */ /* 0x000fe200078e00a1 */
[----:B------:R-:W-:Y:S01]  /*a090*/  ISETP.GT.AND P0, PT, R121, R126, PT ;  /* 0x0000007e7900720c */ /* 0x000fe20003f04270 */
        /* <DEDUP_REMOVED lines=14> */
[----:B-1----:R-:W1:Y:S04]  /*a180*/  LDSM.16.M88.4 R8, [R115+0x1000] ;  /* 0x001000007308783b */ /* 0x002e680000000200 */
[----:B------:R-:W4:Y:S04]  /*a190*/  LDSM.16.M88.4 R32, [R115+0x1c00] ;  /* 0x001c00007320783b */ /* 0x000f280000000200 */
[----:B------:R-:W5:Y:S04]  /*a1a0*/  LDSM.16.M88.4 R40, [R115+0x2000] ;  /* 0x002000007328783b */ /* 0x000f680000000200 */
[----:B------:R-:W5:Y:S04]  /*a1b0*/  LDSM.16.M88.4 R48, [R115+0x2400] ;  /* 0x002400007330783b */ /* 0x000f680000000200 */
[----:B------:R-:W5:Y:S04]  /*a1c0*/  LDSM.16.M88.4 R56, [R115+0x2800] ;  /* 0x002800007338783b */ /* 0x000f680000000200 */
[----:B------:R-:W5:Y:S04]  /*a1d0*/  LDSM.16.M88.4 R104, [R115+0x2c00] ;  /* 0x002c00007368783b */ /* 0x000f680000000200 */
[----:B------:R-:W-:Y:S04]  /*a1e0*/  LDSM.16.M88.4 R68, [R116] ;  /* 0x000000007444783b */ /* 0x000fe80000000200 */
[----:B------:R-:W5:Y:S01]  /*a1f0*/  LDSM.16.M88.4 R100, [R114] ;  /* 0x000000007264783b */ /* 0x000f620000000200 */
[C---:B--2---:R-:W-:Y:S03]  /*a200*/  HMMA.16816.F32.BF16 R12, R64.reuse, R16, RZ ;  /* 0x00000010400c723c */ /* 0x044fe600000418ff */
[----:B------:R-:W2:Y:S04]  /*a210*/  LDSM.16.M88.4 R96, [R113] ;  /* 0x000000007160783b */ /* 0x000ea80000000200 */
[----:B------:R-:W2:Y:S01]  /*a220*/  LDSM.16.M88.4 R92, [R112] ;  /* 0x00000000705c783b */ /* 0x000ea20000000200 */
[C---:B---3--:R-:W-:Y:S03]  /*a230*/  HMMA.16816.F32.BF16 R20, R64.reuse, R24, RZ ;  /* 0x000000184014723c */ /* 0x048fe600000418ff */
[----:B------:R-:W3:Y:S03]  /*a240*/  LDSM.16.M88.4 R88, [R111] ;  /* 0x000000006f58783b */ /* 0x000ee60000000200 */
[C---:B-1----:R-:W-:Y:S01]  /*a250*/  HMMA.16816.F32.BF16 R4, R64.reuse, R8, RZ ;  /* 0x000000084004723c */ /* 0x042fe200000418ff */
[----:B------:R-:W1:Y:S04]  /*a260*/  LDSM.16.M88.4 R84, [R110] ;  /* 0x000000006e54783b */ /* 0x000e680000000200 */
[----:B------:R-:W1:Y:S01]  /*a270*/  LDSM.16.M88.4 R80, [R109] ;  /* 0x000000006d50783b */ /* 0x000e620000000200 */
[C---:B----4-:R-:W-:Y:S03]  /*a280*/  HMMA.16816.F32.BF16 R28, R64.reuse, R32, RZ ;  /* 0x00000020401c723c */ /* 0x050fe600000418ff */
[----:B------:R-:W4:Y:S03]  /*a290*/  LDSM.16.M88.4 R76, [R108] ;  /* 0x000000006c4c783b */ /* 0x000f260000000200 */
[C---:B-----5:R-:W-:Y:S01]  /*a2a0*/  HMMA.16816.F32.BF16 R36, R64.reuse, R40, RZ ;  /* 0x000000284024723c */ /* 0x060fe200000418ff */
[----:B------:R-:W5:Y:S01]  /*a2b0*/  LDSM.16.M88.4 R72, [R3] ;  /* 0x000000000348783b */ /* 0x000f620000000200 */
[----:B------:R-:W-:Y:S04]  /*a2c0*/  DEPBAR.LE SB0, 0x0 ;  /* 0x000080000000791a */ /* 0x000fe80000000000 */
[C---:B------:R-:W-:Y:S01]  /*a2d0*/  HMMA.16816.F32.BF16 R44, R64.reuse, R48, RZ ;  /* 0x00000030402c723c */ /* 0x040fe200000418ff */
[----:B------:R-:W-:Y:S05]  /*a2e0*/  BAR.SYNC.DEFER_BLOCKING 0x0 ;  /* 0x0000000000007b1d */ /* 0x000fea0000010000 */
        /* <DEDUP_REMOVED lines=11> */
[C---:B------:R-:W-:Y:S06]  /*a3a0*/  HMMA.16816.F32.BF16 R8, R68.reuse, R102, R8 ;  /* 0x000000664408723c */ /* 0x040fec0000041808 */
[C---:B--2---:R-:W-:Y:S06]  /*a3b0*/  HMMA.16816.F32.BF16 R12, R68.reuse, R96, R12 ;  /* 0x00000060440c723c */ /* 0x044fec000004180c */
[C---:B------:R-:W-:Y:S06]  /*a3c0*/  HMMA.16816.F32.BF16 R16, R68.reuse, R98, R16 ;  /* 0x000000624410723c */ /* 0x040fec0000041810 */
[C---:B------:R-:W-:Y:S06]  /*a3d0*/  HMMA.16816.F32.BF16 R20, R68.reuse, R92, R20 ;  /* 0x0000005c4414723c */ /* 0x040fec0000041814 */
[C---:B------:R-:W-:Y:S06]  /*a3e0*/  HMMA.16816.F32.BF16 R24, R68.reuse, R94, R24 ;  /* 0x0000005e4418723c */ /* 0x040fec0000041818 */
[C---:B---3--:R-:W-:Y:S06]  /*a3f0*/  HMMA.16816.F32.BF16 R28, R68.reuse, R88, R28 ;  /* 0x00000058441c723c */ /* 0x048fec000004181c */
[C---:B------:R-:W-:Y:S06]  /*a400*/  HMMA.16816.F32.BF16 R32, R68.reuse, R90, R32 ;  /* 0x0000005a4420723c */ /* 0x040fec0000041820 */
[C---:B-1----:R-:W-:Y:S06]  /*a410*/  HMMA.16816.F32.BF16 R36, R68.reuse, R84, R36 ;  /* 0x000000544424723c */ /* 0x042fec0000041824 */
[C---:B------:R-:W-:Y:S06]  /*a420*/  HMMA.16816.F32.BF16 R40, R68.reuse, R86, R40 ;  /* 0x000000564428723c */ /* 0x040fec0000041828 */
[C---:B------:R-:W-:Y:S06]  /*a430*/  HMMA.16816.F32.BF16 R44, R68.reuse, R80, R44 ;  /* 0x00000050442c723c */ /* 0x040fec000004182c */
[C---:B------:R-:W-:Y:S06]  /*a440*/  HMMA.16816.F32.BF16 R48, R68.reuse, R82, R48 ;  /* 0x000000524430723c */ /* 0x040fec0000041830 */
[C---:B----4-:R-:W-:Y:S06]  /*a450*/  HMMA.16816.F32.BF16 R52, R68.reuse, R76, R52 ;  /* 0x0000004c4434723c */ /* 0x050fec0000041834 */
[C---:B------:R-:W-:Y:S06]  /*a460*/  HMMA.16816.F32.BF16 R56, R68.reuse, R78, R56 ;  /* 0x0000004e4438723c */ /* 0x040fec0000041838 */
[C---:B-----5:R-:W-:Y:S06]  /*a470*/  HMMA.16816.F32.BF16 R60, R68.reuse, R72, R60 ;  /* 0x00000048443c723c */ /* 0x060fec000004183c */
        /* <DEDUP_REMOVED lines=41> */
[----:B------:R-:W1:Y:S01]  /*a710*/  LDC R73, c[0x0][0x24c] ;  /* 0x00009300ff497b82 */ /* 0x000e620000000800 */
        /* <DEDUP_REMOVED lines=17> */
[----:B------:R-:W-:Y:S05]  /*a830*/  SHF.R.S32.HI R2, RZ, 0x1f, R0 ;  /* 0x0000001fff027819 */ /* 0x000fea0000011400 */
[-C--:B------:R-:W-:Y:S04]  /*a840*/  IMAD R2, R2, R72.reuse, RZ ;  /* 0x0000004802027224 */ /* 0x080fe800078e02ff */
[C---:B-1----:R-:W-:Y:S01]  /*a850*/  IMAD R2, R0.reuse, R73, R2 ;  /* 0x0000004900027224 */ /* 0x042fe200078e0202 */
[----:B------:R1:W4:Y:S02]  /*a860*/  LDG.E R75, desc[UR6][R76.64] ;  /* 0x000000064c4b7981 */ /* 0x000324000c1e1900 */
[----:B-1----:R-:W-:Y:S05]  /*a870*/  IMAD.WIDE.U32 R76, R0, R72, RZ ;  /* 0x00000048004c7225 */ /* 0x002fea00078e00ff */
        /* <DEDUP_REMOVED lines=8> */
.L_x_4895:
[----:B------:R1:W-:Y:S01]  /*a900*/  @P2 STS [R147+0x1000], RZ ;  /* 0x001000ff93002388 */ /* 0x0003e20000000800 */
[----:B------:R-:W-:Y:S01]  /*a910*/  LEA R80, P5, R2, R154, 0x1 ;  /* 0x0000009a02507211 */ /* 0x000fe200078a08ff */
[----:B------:R-:W-:Y:S01]  /*a920*/  @!P2 IMAD.MOV.U32 R74, RZ, RZ, R2 ;  /* 0x000000ffff4aa224 */ /* 0x000fe200078e0002 */
[-C--:B------:R-:W-:Y:S01]  /*a930*/  @!P2 LEA R69, P3, R72, R2.reuse, 0x6 ;  /* 0x000000024845a211 */ /* 0x080fe200078630ff */
[----:B------:R1:W-:Y:S01]  /*a940*/  @P2 STS [R147+0x1004], RZ ;  /* 0x001004ff93002388 */ /* 0x0003e20000000800 */
[----:B------:R-:W-:Y:S01]  /*a950*/  @!P2 IADD3 R68, P0, R144, R2, RZ ;  /* 0x000000029044a210 */ /* 0x000fe20007f1e0ff */
[--C-:B------:R-:W-:Y:S01]  /*a960*/  @!P2 IMAD.MOV.U32 R75, RZ, RZ, R0.reuse ;  /* 0x000000ffff4ba224 */ /* 0x100fe200078e0000 */
[-C--:B------:R-:W-:Y:S01]  /*a970*/  LEA.HI.X R81, R2, R153.reuse, R0, 0x1, P5 ;  /* 0x0000009902517211 */ /* 0x080fe200028f0c00 */
[----:B------:R1:W-:Y:S01]  /*a980*/  @P2 STS.64 [R147+0x1008], RZ ;  /* 0x001008ff93002388 */ /* 0x0003e20000000a00 */
[C---:B--2---:R-:W-:Y:S01]  /*a990*/  @!P2 LEA.HI.X R71, R72.reuse, R0, R71, 0x6, P3 ;  /* 0x000000004847a211 */ /* 0x044fe200018f3447 */
[----:B------:R-:W-:Y:S01]  /*a9a0*/  @!P2 IMAD.WIDE.U32 R74, R72, 0x60, R74 ;  /* 0x00000060484aa825 */ /* 0x000fe200078e004a */
[-C--:B------:R-:W-:Y:S01]  /*a9b0*/  @!P2 LEA R78, P4, R68, R154.reuse, 0x1 ;  /* 0x0000009a444ea211 */ /* 0x080fe200078808ff */
[----:B------:R-:W-:Y:S01]  /*a9c0*/  @!PT LDS RZ, [RZ] ;  /* 0x00000000fffff984 */ /* 0x000fe20000000800 */
[----:B------:R-:W-:Y:S01]  /*a9d0*/  @!PT LDS RZ, [RZ] ;  /* 0x00000000fffff984 */ /* 0x000fe20000000800 */
[----:B------:R-:W-:Y:S01]  /*a9e0*/  @!PT LDS RZ, [RZ] ;  /* 0x00000000fffff984 */ /* 0x000fe20000000800 */
[----:B------:R1:W-:Y:S01]  /*a9f0*/  @!P2 LDGSTS.E.BYPASS.LTC128B.128 [R147+0x1000], desc[UR6][R80.64] ;  /* 0x010000005093afae */ /* 0x0003e2000b901d46 */
[-C--:B------:R-:W-:Y:S01]  /*aa00*/  @!P2 LEA R76, P3, R69, R154.reuse, 0x1 ;  /* 0x0000009a454ca211 */ /* 0x080fe200078608ff */
[----:B------:R-:W-:Y:S01]  /*aa10*/  @!P2 IMAD.X R72, R127, 0x1, R0, P0 ;  /* 0x000000017f48a824 */ /* 0x000fe200000e0600 */
[----:B------:R-:W-:Y:S01]  /*aa20*/  @!P2 LEA R82, P0, R74, R154, 0x1 ;  /* 0x0000009a4a52a211 */ /* 0x000fe200078008ff */
[----:B------:R1:W-:Y:S01]  /*aa30*/  @P2 STS.128 [R147+0x1800], RZ ;  /* 0x001800ff93002388 */ /* 0x0003e20000000c00 */
[----:B---3--:R-:W-:Y:S01]  /*aa40*/  @!P2 IMAD R70, R70, 0x60, RZ ;  /* 0x000000604646a824 */ /* 0x008fe200078e02ff */
[-C--:B------:R-:W-:Y:S01]  /*aa50*/  @!P2 LEA.HI.X R77, R69, R153.reuse, R71, 0x1, P3 ;  /* 0x00000099454da211 */ /* 0x080fe200018f0c47 */
[----:B------:R-:W-:Y:S01]  /*aa60*/  IMAD.MOV.U32 R154, RZ, RZ, R80 ;  /* 0x000000ffff9a7224 */ /* 0x000fe200078e0050 */
[-C--:B------:R-:W-:Y:S01]  /*aa70*/  @!P2 LEA.HI.X R79, R68, R153.reuse, R72, 0x1, P4 ;  /* 0x00000099444fa211 */ /* 0x080fe200020f0c48 */
[----:B------:R-:W-:Y:S04]  /*aa80*/  @!P2 IMAD.IADD R70, R70, 0x1, R75 ;  /* 0x000000014646a824 */ /* 0x000fe800078e024b */
        /* <DEDUP_REMOVED lines=17> */
.L_x_4894:
[----:B------:R-:W-:Y:S04]  /*aba0*/  LEA R69, R121, R122, 0x7 ;  /* 0x0000007a79457211 */ /* 0x000fe800078e38ff */
[----:B------:R-:W-:Y:S02]  /*abb0*/  I2FP.F32.S32 R0, R69 ;  /* 0x0000004500007245 */ /* 0x000fe40000201400 */
[C---:B------:R-:W-:Y:S02]  /*abc0*/  IADD3 R68, R69.reuse, 0x8, RZ ;  /* 0x0000000845447810 */ /* 0x040fe40007ffe0ff */
[C---:B------:R-:W-:Y:S01]  /*abd0*/  IADD3 R70, R69.reuse, 0x9, RZ ;  /* 0x0000000945467810 */ /* 0x040fe20007ffe0ff */
[CC--:B------:R-:W-:Y:S01]  /*abe0*/  FFMA.FTZ R4, R118.reuse, R0.reuse, R4 ;  /* 0x0000000076047223 */ /* 0x0c0fe20000010004 */
[----:B------:R-:W-:Y:S01]  /*abf0*/  FFMA.FTZ R6, R118, R0, R6 ;  /* 0x0000000076067223 */ /* 0x000fe20000010006 */
[----:B------:R-:W-:Y:S02]  /*ac00*/  I2FP.F32.S32 R0, R68 ;  /* 0x0000004400007245 */ /* 0x000fe40000201400 */
[C---:B------:R-:W-:Y:S02]  /*ac10*/  IADD3 R68, R69.reuse, 0x10, RZ ;  /* 0x0000001045447810 */ /* 0x040fe40007ffe0ff */
[C---:B------:R-:W-:Y:S02]  /*ac20*/  IADD3 R71, R69.reuse, 0x29, RZ ;  /* 0x0000002945477810 */ /* 0x040fe40007ffe0ff */
[----:B------:R-:W-:Y:S02]  /*ac30*/  FMNMX.FTZ R72, R6, R123, !PT ;  /* 0x0000007b06487209 */ /* 0x000fe40007810000 */
[C---:B------:R-:W-:Y:S04]  /*ac40*/  IADD3 R2, R69.reuse, 0x1, RZ ;  /* 0x0000000145027810 */ /* 0x040fe80007ffe0ff */
[----:B------:R-:W-:Y:S05]  /*ac50*/  I2FP.F32.S32 R2, R2 ;  /* 0x0000000200027245 */ /* 0x000fea0000201400 */
[CC--:B------:R-:W-:Y:S01]  /*ac60*/  FFMA.FTZ R5, R118.reuse, R2.reuse, R5 ;  /* 0x0000000276057223 */ /* 0x0c0fe20000010005 */
[C---:B------:R-:W-:Y:S01]  /*ac70*/  FFMA.FTZ R7, R118.reuse, R2, R7 ;  /* 0x0000000276077223 */ /* 0x040fe20000010007 */
[CC--:B------:R-:W-:Y:S01]  /*ac80*/  FFMA.FTZ R8, R118.reuse, R0.reuse, R8 ;  /* 0x0000000076087223 */ /* 0x0c0fe20000010008 */
[C---:B------:R-:W-:Y:S01]  /*ac90*/  FFMA.FTZ R10, R118.reuse, R0, R10 ;  /* 0x00000000760a7223 */ /* 0x040fe2000001000a */
[----:B------:R-:W-:Y:S02]  /*aca0*/  I2FP.F32.S32 R2, R70 ;  /* 0x0000004600027245 */ /* 0x000fe40000201400 */
[----:B------:R-:W-:Y:S02]  /*acb0*/  I2FP.F32.S32 R0, R68 ;  /* 0x0000004400007245 */ /* 0x000fe40000201400 */
[C---:B------:R-:W-:Y:S01]  /*acc0*/  IADD3 R70, R69.reuse, 0x11, RZ ;  /* 0x0000001145467810 */ /* 0x040fe20007ffe0ff */
[CC--:B------:R-:W-:Y:S01]  /*acd0*/  FFMA.FTZ R9, R118.reuse, R2.reuse, R9 ;  /* 0x0000000276097223 */ /* 0x0c0fe20000010009 */
[C---:B------:R-:W-:Y:S01]  /*ace0*/  FFMA.FTZ R11, R118.reuse, R2, R11 ;  /* 0x00000002760b7223 */ /* 0x040fe2000001000b */
[CC--:B------:R-:W-:Y:S01]  /*acf0*/  FFMA.FTZ R12, R118.reuse, R0.reuse, R12 ;  /* 0x00000000760c7223 */ /* 0x0c0fe2000001000c */
[C---:B------:R-:W-:Y:S01]  /*ad00*/  FFMA.FTZ R14, R118.reuse, R0, R14 ;  /* 0x00000000760e7223 */ /* 0x040fe2000001000e */
[----:B------:R-:W-:Y:S02]  /*ad10*/  I2FP.F32.S32 R2, R70 ;  /* 0x0000004600027245 */ /* 0x000fe40000201400 */
[C---:B------:R-:W-:Y:S02]  /*ad20*/  IADD3 R68, R69.reuse, 0x18, RZ ;  /* 0x0000001845447810 */ /* 0x040fe40007ffe0ff */
[C---:B------:R-:W-:Y:S01]  /*ad30*/  IADD3 R70, R69.reuse, 0x19, RZ ;  /* 0x0000001945467810 */ /* 0x040fe20007ffe0ff */
        /* <DEDUP_REMOVED lines=16> */
[C---:B------:R-:W-:Y:S02]  /*ae40*/  IADD3 R70, R69.reuse, 0x30, RZ ;  /* 0x0000003045467810 */ /* 0x040fe40007ffe0ff */
[----:B------:R-:W-:Y:S01]  /*ae50*/  IADD3 R68, R69, 0x31, RZ ;  /* 0x0000003145447810 */ /* 0x000fe20007ffe0ff */
[CC--:B------:R-:W-:Y:S01]  /*ae60*/  FFMA.FTZ R21, R118.reuse, R2.reuse, R21 ;  /* 0x0000000276157223 */ /* 0x0c0fe20000010015 */
[C---:B------:R-:W-:Y:S01]  /*ae70*/  FFMA.FTZ R23, R118.reuse, R2, R23 ;  /* 0x0000000276177223 */ /* 0x040fe20000010017 */
[CC--:B------:R-:W-:Y:S01]  /*ae80*/  FFMA.FTZ R24, R118.reuse, R0.reuse, R24 ;  /* 0x0000000076187223 */ /* 0x0c0fe20000010018 */
[----:B------:R-:W-:Y:S01]  /*ae90*/  FFMA.FTZ R26, R118, R0, R26 ;  /* 0x00000000761a7223 */ /* 0x000fe2000001001a */
[----:B------:R-:W-:Y:S02]  /*aea0*/  I2FP.F32.S32 R2, R71 ;  /* 0x0000004700027245 */ /* 0x000fe40000201400 */
[----:B------:R-:W-:Y:S02]  /*aeb0*/  FMNMX.FTZ R71, R4, R124, !PT ;  /* 0x0000007c04477209 */ /* 0x000fe40007810000 */
[----:B------:R-:W-:Y:S01]  /*aec0*/  I2FP.F32.S32 R0, R70 ;  /* 0x0000004600007245 */ /* 0x000fe20000201400 */
[CC--:B------:R-:W-:Y:S01]  /*aed0*/  FFMA.FTZ R25, R118.reuse, R2.reuse, R25 ;  /* 0x0000000276197223 */ /* 0x0c0fe20000010019 */
[C---:B------:R-:W-:Y:S01]  /*aee0*/  FFMA.FTZ R27, R118.reuse, R2, R27 ;  /* 0x00000002761b7223 */ /* 0x040fe2000001001b */
[----:B------:R-:W-:Y:S02]  /*aef0*/  FMNMX.FTZ R71, R5, R71, !PT ;  /* 0x0000004705477209 */ /* 0x000fe40007810000 */
[C---:B------:R-:W-:Y:S01]  /*af00*/  IADD3 R70, R69.reuse, 0x39, RZ ;  /* 0x0000003945467810 */ /* 0x040fe20007ffe0ff */
[-C--:B------:R-:W-:Y:S01]  /*af10*/  FFMA.FTZ R28, R118, R0.reuse, R28 ;  /* 0x00000000761c7223 */ /* 0x080fe2000001001c */
[----:B------:R-:W-:Y:S01]  /*af20*/  FMNMX.FTZ R71, R8, R71, !PT ;  /* 0x0000004708477209 */ /* 0x000fe20007810000 */
[----:B------:R-:W-:Y:S01]  /*af30*/  FFMA.FTZ R30, R118, R0, R30 ;  /* 0x00000000761e7223 */ /* 0x000fe2000001001e */
[----:B------:R-:W-:Y:S02]  /*af40*/  IADD3 R2, R69, 0x38, RZ ;  /* 0x0000003845027810 */ /* 0x000fe40007ffe0ff */
[----:B------:R-:W-:Y:S02]  /*af50*/  FMNMX.FTZ R71, R9, R71, !PT ;  /* 0x0000004709477209 */ /* 0x000fe40007810000 */
[----:B------:R-:W-:Y:S02]  /*af60*/  I2FP.F32.S32 R0, R2 ;  /* 0x0000000200007245 */ /* 0x000fe40000201400 */
        /* <DEDUP_REMOVED lines=19> */
[----:B------:R-:W-:Y:S03]  /*b0a0*/  FMNMX.FTZ R70, R23, R70, !PT ;  /* 0x0000004617467209 */ /* 0x000fe60007810000 */
[----:B------:R-:W-:Y:S01]  /*b0b0*/  FFMA.FTZ R29, R118, R68, R29 ;  /* 0x00000044761d7223 */ /* 0x000fe2000001001d */
[----:B------:R-:W-:Y:S01]  /*b0c0*/  FMNMX.FTZ R70, R26, R70, !PT ;  /* 0x000000461a467209 */ /* 0x000fe20007810000 */
[C---:B------:R-:W-:Y:S01]  /*b0d0*/  FFMA.FTZ R31, R118.reuse, R68, R31 ;  /* 0x00000044761f7223 */ /* 0x040fe2000001001f */
[----:B------:R-:W-:Y:S01]  /*b0e0*/  IADD3 R68, R69, 0x40, RZ ;  /* 0x0000004045447810 */ /* 0x000fe20007ffe0ff */
[C---:B------:R-:W-:Y:S01]  /*b0f0*/  FFMA.FTZ R32, R118.reuse, R0, R32 ;  /* 0x0000000076207223 */ /* 0x040fe20000010020 */
[----:B------:R-:W-:Y:S01]  /*b100*/  FMNMX.FTZ R70, R27, R70, !PT ;  /* 0x000000461b467209 */ /* 0x000fe20007810000 */
[C---:B------:R-:W-:Y:S01]  /*b110*/  FFMA.FTZ R34, R118.reuse, R0, R34 ;  /* 0x0000000076227223 */ /* 0x040fe20000010022 */
[----:B------:R-:W-:Y:S01]  /*b120*/  FMNMX.FTZ R71, R29, R71, !PT ;  /* 0x000000471d477209 */ /* 0x000fe20007810000 */
[----:B------:R-:W-:Y:S01]  /*b130*/  FFMA.FTZ R33, R118, R2, R33 ;  /* 0x0000000276217223 */ /* 0x000fe20000010021 */
[----:B------:R-:W-:Y:S01]  /*b140*/  FMNMX.FTZ R70, R30, R70, !PT ;  /* 0x000000461e467209 */ /* 0x000fe20007810000 */
[C---:B------:R-:W-:Y:S01]  /*b150*/  FFMA.FTZ R35, R118.reuse, R2, R35 ;  /* 0x0000000276237223 */ /* 0x040fe20000010023 */
[----:B------:R-:W-:Y:S02]  /*b160*/  IADD3 R2, R69, 0x48, RZ ;  /* 0x0000004845027810 */ /* 0x000fe40007ffe0ff */
[----:B------:R-:W-:Y:S02]  /*b170*/  FMNMX.FTZ R70, R31, R70, !PT ;  /* 0x000000461f467209 */ /* 0x000fe40007810000 */
[----:B------:R-:W-:Y:S02]  /*b180*/  I2FP.F32.S32 R0, R68 ;  /* 0x0000004400007245 */ /* 0x000fe40000201400 */
[C---:B------:R-:W-:Y:S02]  /*b190*/  IADD3 R68, R69.reuse, 0x49, RZ ;  /* 0x0000004945447810 */ /* 0x040fe40007ffe0ff */
[----:B------:R-:W-:Y:S01]  /*b1a0*/  I2FP.F32.S32 R2, R2 ;  /* 0x0000000200027245 */ /* 0x000fe20000201400 */
[CC--:B------:R-:W-:Y:S01]  /*b1b0*/  FFMA.FTZ R36, R118.reuse, R0.reuse, R36 ;  /* 0x0000000076247223 */ /* 0x0c0fe20000010024 */
[----:B------:R-:W-:Y:S01]  /*b1c0*/  FFMA.FTZ R38, R118, R0, R38 ;  /* 0x0000000076267223 */ /* 0x000fe20000010026 */
[----:B------:R-:W-:Y:S02]  /*b1d0*/  IADD3 R0, R69, 0x41, RZ ;  /* 0x0000004145007810 */ /* 0x000fe40007ffe0ff */
[----:B------:R-:W-:Y:S02]  /*b1e0*/  FMNMX.FTZ R71, R32, R71, !PT ;  /* 0x0000004720477209 */ /* 0x000fe40007810000 */
[----:B------:R-:W-:Y:S02]  /*b1f0*/  I2FP.F32.S32 R0, R0 ;  /* 0x0000000000007245 */ /* 0x000fe40000201400 */
[----:B------:R-:W-:Y:S02]  /*b200*/  FMNMX.FTZ R70, R34, R70, !PT ;  /* 0x0000004622467209 */ /* 0x000fe40007810000 */
[----:B------:R-:W-:Y:S01]  /*b210*/  FMNMX.FTZ R71, R33, R71, !PT ;  /* 0x0000004721477209 */ /* 0x000fe20007810000 */
[CC--:B------:R-:W-:Y:S01]  /*b220*/  FFMA.FTZ R37, R118.reuse, R0.reuse, R37 ;  /* 0x0000000076257223 */ /* 0x0c0fe20000010025 */
[C---:B------:R-:W-:Y:S01]  /*b230*/  FFMA.FTZ R39, R118.reuse, R0, R39 ;  /* 0x0000000076277223 */ /* 0x040fe20000010027 */
[-C--:B------:R-:W-:Y:S01]  /*b240*/  FFMA.FTZ R40, R118, R2.reuse, R40 ;  /* 0x0000000276287223 */ /* 0x080fe20000010028 */
[----:B------:R-:W-:Y:S01]  /*b250*/  FMNMX.FTZ R71, R36, R71, !PT ;  /* 0x0000004724477209 */ /* 0x000fe20007810000 */
[----:B------:R-:W-:Y:S01]  /*b260*/  FFMA.FTZ R42, R118, R2, R42 ;  /* 0x00000002762a7223 */ /* 0x000fe2000001002a */
[----:B------:R-:W-:Y:S02]  /*b270*/  IADD3 R2, R69, 0x51, RZ ;  /* 0x0000005145027810 */ /* 0x000fe40007ffe0ff */
[----:B------:R-:W-:Y:S02]  /*b280*/  FMNMX.FTZ R71, R37, R71, !PT ;  /* 0x0000004725477209 */ /* 0x000fe40007810000 */
[----:B------:R-:W-:Y:S02]  /*b290*/  I2FP.F32.S32 R0, R68 ;  /* 0x0000004400007245 */ /* 0x000fe40000201400 */
[C---:B------:R-:W-:Y:S02]  /*b2a0*/  IADD3 R68, R69.reuse, 0x58, RZ ;  /* 0x0000005845447810 */ /* 0x040fe40007ffe0ff */
[----:B------:R-:W-:Y:S01]  /*b2b0*/  FMNMX.FTZ R71, R40, R71, !PT ;  /* 0x0000004728477209 */ /* 0x000fe20007810000 */
[CC--:B------:R-:W-:Y:S01]  /*b2c0*/  FFMA.FTZ R41, R118.reuse, R0.reuse, R41 ;  /* 0x0000000076297223 */ /* 0x0c0fe20000010029 */
[C---:B------:R-:W-:Y:S01]  /*b2d0*/  FFMA.FTZ R43, R118.reuse, R0, R43 ;  /* 0x00000000762b7223 */ /* 0x040fe2000001002b */
[----:B------:R-:W-:Y:S02]  /*b2e0*/  IADD3 R0, R69, 0x50, RZ ;  /* 0x0000005045007810 */ /* 0x000fe40007ffe0ff */
[----:B------:R-:W-:Y:S02]  /*b2f0*/  I2FP.F32.S32 R2, R2 ;  /* 0x0000000200027245 */ /* 0x000fe40000201400 */
[----:B------:R-:W-:Y:S02]  /*b300*/  FMNMX.FTZ R71, R41, R71, !PT ;  /* 0x0000004729477209 */ /* 0x000fe40007810000 */
[----:B------:R-:W-:Y:S02]  /*b310*/  I2FP.F32.S32 R0, R0 ;  /* 0x0000000000007245 */ /* 0x000fe40000201400 */
[----:B------:R-:W-:Y:S03]  /*b320*/  FMNMX.FTZ R70, R35, R70, !PT ;  /* 0x0000004623467209 */ /* 0x000fe60007810000 */
[CC--:B------:R-:W-:Y:S01]  /*b330*/  FFMA.FTZ R44, R118.reuse, R0.reuse, R44 ;  /* 0x00000000762c7223 */ /* 0x0c0fe2000001002c */
[C---:B------:R-:W-:Y:S01]  /*b340*/  FFMA.FTZ R46, R118.reuse, R0, R46 ;  /* 0x00000000762e7223 */ /* 0x040fe2000001002e */
[----:B------:R-:W-:Y:S01]  /*b350*/  I2FP.F32.S32 R0, R68 ;  /* 0x0000004400007245 */ /* 0x000fe20000201400 */
[CC--:B------:R-:W-:Y:S01]  /*b360*/  FFMA.FTZ R45, R118.reuse, R2.reuse, R45 ;  /* 0x00000002762d7223 */ /* 0x0c0fe2000001002d */
[C---:B------:R-:W-:Y:S01]  /*b370*/  FFMA.FTZ R47, R118.reuse, R2, R47 ;  /* 0x00000002762f7223 */ /* 0x040fe2000001002f */
[C---:B------:R-:W-:Y:S02]  /*b380*/  IADD3 R2, R69.reuse, 0x60, RZ ;  /* 0x0000006045027810 */ /* 0x040fe40007ffe0ff */
[CC--:B------:R-:W-:Y:S01]  /*b390*/  FFMA.FTZ R48, R118.reuse, R0.reuse, R48 ;  /* 0x0000000076307223 */ /* 0x0c0fe20000010030 */
[----:B------:R-:W-:Y:S01]  /*b3a0*/  FFMA.FTZ R50, R118, R0, R50 ;  /* 0x0000000076327223 */ /* 0x000fe20000010032 */
[C---:B------:R-:W-:Y:S02]  /*b3b0*/  IADD3 R0, R69.reuse, 0x59, RZ ;  /* 0x0000005945007810 */ /* 0x040fe40007ffe0ff */
        /* <DEDUP_REMOVED lines=8> */
[CC--:B------:R-:W-:Y:S01]  /*b440*/  FFMA.FTZ R49, R118.reuse, R0.reuse, R49 ;  /* 0x0000000076317223 */ /* 0x0c0fe20000010031 */
[C---:B------:R-:W-:Y:S01]  /*b450*/  FFMA.FTZ R51, R118.reuse, R0, R51 ;  /* 0x0000000076337223 */ /* 0x040fe20000010033 */
[C---:B------:R-:W-:Y:S01]  /*b460*/  FFMA.FTZ R52, R118.reuse, R2, R52 ;  /* 0x0000000276347223 */ /* 0x040fe20000010034 */
[----:B------:R-:W-:Y:S01]  /*b470*/  I2FP.F32.S32 R0, R68 ;  /* 0x0000004400007245 */ /* 0x000fe20000201400 */
[C---:B------:R-:W-:Y:S01]  /*b480*/  FFMA.FTZ R54, R118.reuse, R2, R54 ;  /* 0x0000000276367223 */ /* 0x040fe20000010036 */
[C---:B------:R-:W-:Y:S02]  /*b490*/  IADD3 R2, R69.reuse, 0x69, RZ ;  /* 0x0000006945027810 */ /* 0x040fe40007ffe0ff */
[C---:B------:R-:W-:Y:S01]  /*b4a0*/  IADD3 R68, R69.reuse, 0x70, RZ ;  /* 0x0000007045447810 */ /* 0x040fe20007ffe0ff */
[CC--:B------:R-:W-:Y:S01]  /*b4b0*/  FFMA.FTZ R53, R118.reuse, R0.reuse, R53 ;  /* 0x0000000076357223 */ /* 0x0c0fe20000010035 */
[----:B------:R-:W-:Y:S01]  /*b4c0*/  FFMA.FTZ R55, R118, R0, R55 ;  /* 0x0000000076377223 */ /* 0x000fe20000010037 */
[----:B------:R-:W-:Y:S02]  /*b4d0*/  IADD3 R0, R69, 0x68, RZ ;  /* 0x0000006845007810 */ /* 0x000fe40007ffe0ff */
[----:B------:R-:W-:Y:S02]  /*b4e0*/  I2FP.F32.S32 R2, R2 ;  /* 0x0000000200027245 */ /* 0x000fe40000201400 */
[----:B------:R-:W-:Y:S02]  /*b4f0*/  I2FP.F32.S32 R0, R0 ;  /* 0x0000000000007245 */ /* 0x000fe40000201400 */
[----:B------:R-:W-:Y:S02]  /*b500*/  FMNMX.FTZ R71, R49, R71, !PT ;  /* 0x0000004731477209 */ /* 0x000fe40007810000 */
[----:B------:R-:W-:Y:S01]  /*b510*/  FMNMX.FTZ R70, R42, R70, !PT ;  /* 0x000000462a467209 */ /* 0x000fe20007810000 */
[CC--:B------:R-:W-:Y:S01]  /*b520*/  FFMA.FTZ R56, R118.reuse, R0.reuse, R56 ;  /* 0x0000000076387223 */ /* 0x0c0fe20000010038 */
[C---:B------:R-:W-:Y:S01]  /*b530*/  FFMA.FTZ R58, R118.reuse, R0, R58 ;  /* 0x00000000763a7223 */ /* 0x040fe2000001003a */
[----:B------:R-:W-:Y:S01]  /*b540*/  I2FP.F32.S32 R0, R68 ;  /* 0x0000004400007245 */ /* 0x000fe20000201400 */
[CC--:B------:R-:W-:Y:S01]  /*b550*/  FFMA.FTZ R57, R118.reuse, R2.reuse, R57 ;  /* 0x0000000276397223 */ /* 0x0c0fe20000010039 */
[----:B------:R-:W-:Y:S01]  /*b560*/  FFMA.FTZ R59, R118, R2, R59 ;  /* 0x00000002763b7223 */ /* 0x000fe2000001003b */
[----:B------:R-:W-:Y:S02]  /*b570*/  FMNMX.FTZ R68, R52, R71, !PT ;  /* 0x0000004734447209 */ /* 0x000fe40007810000 */
[CC--:B------:R-:W-:Y:S01]  /*b580*/  FFMA.FTZ R60, R118.reuse, R0.reuse, R60 ;  /* 0x00000000763c7223 */ /* 0x0c0fe2000001003c */
[C---:B------:R-:W-:Y:S01]  /*b590*/  FFMA.FTZ R62, R118.reuse, R0, R62 ;  /* 0x00000000763e7223 */ /* 0x040fe2000001003e */
[----:B------:R-:W-:Y:S02]  /*b5a0*/  FMNMX.FTZ R68, R53, R68, !PT ;  /* 0x0000004435447209 */ /* 0x000fe40007810000 */
[C---:B------:R-:W-:Y:S02]  /*b5b0*/  IADD3 R0, R69.reuse, 0x71, RZ ;  /* 0x0000007145007810 */ /* 0x040fe40007ffe0ff */
[----:B------:R-:W-:Y:S02]  /*b5c0*/  IADD3 R2, R69, 0x78, RZ ;  /* 0x0000007845027810 */ /* 0x000fe40007ffe0ff */
[----:B------:R-:W-:Y:S02]  /*b5d0*/  I2FP.F32.S32 R0, R0 ;  /* 0x0000000000007245 */ /* 0x000fe40000201400 */
[----:B------:R-:W-:Y:S02]  /*b5e0*/  FMNMX.FTZ R70, R43, R70, !PT ;  /* 0x000000462b467209 */ /* 0x000fe40007810000 */
[----:B------:R-:W-:Y:S01]  /*b5f0*/  I2FP.F32.S32 R2, R2 ;  /* 0x0000000200027245 */ /* 0x000fe20000201400 */
[----:B------:R-:W-:Y:S01]  /*b600*/  FFMA.FTZ R61, R118, R0, R61 ;  /* 0x00000000763d7223 */ /* 0x000fe2000001003d */
[----:B------:R-:W-:Y:S01]  /*b610*/  FMNMX.FTZ R70, R46, R70, !PT ;  /* 0x000000462e467209 */ /* 0x000fe20007810000 */
[C---:B------:R-:W-:Y:S02]  /*b620*/  FFMA.FTZ R63, R118.reuse, R0, R63 ;  /* 0x00000000763f7223 */ /* 0x040fe4000001003f */
[C---:B------:R-:W-:Y:S01]  /*b630*/  FFMA.FTZ R64, R118.reuse, R2, R64 ;  /* 0x0000000276407223 */ /* 0x040fe20000010040 */
[----:B------:R-:W-:Y:S01]  /*b640*/  FMNMX.FTZ R70, R47, R70, !PT ;  /* 0x000000462f467209 */ /* 0x000fe20007810000 */
[----:B------:R-:W-:Y:S03]  /*b650*/  FFMA.FTZ R66, R118, R2, R66 ;  /* 0x0000000276427223 */ /* 0x000fe60000010042 */
[----:B------:R-:W-:Y:S04]  /*b660*/  FMNMX.FTZ R70, R50, R70, !PT ;  /* 0x0000004632467209 */ /* 0x000fe80007810000 */
        /* <DEDUP_REMOVED lines=17> */
[----:B------:R-:W-:Y:S03]  /*b780*/  FMNMX.FTZ R0, R66, R0, !PT ;  /* 0x0000000042007209 */ /* 0x000fe60007810000 */
[----:B------:R-:W-:Y:S01]  /*b790*/  SHFL.BFLY PT, R68, R69, 0x2, 0x1f ;  /* 0x0c401f0045447f89 */ /* 0x000fe200000e0000 */
[----:B------:R-:W-:Y:S07]  /*b7a0*/  FMNMX.FTZ R0, R67, R0, !PT ;  /* 0x0000000043007209 */ /* 0x000fee0007810000 */
[----:B------:R-:W2:Y:S02]  /*b7b0*/  SHFL.BFLY PT, R2, R0, 0x2, 0x1f ;  /* 0x0c401f0000027f89 */ /* 0x000ea400000e0000 */
[----:B--2---:R-:W-:Y:S02]  /*b7c0*/  FMNMX.FTZ R2, R0, R2, !PT ;  /* 0x0000000200027209 */ /* 0x004fe40007810000 */
[----:B------:R-:W-:Y:S04]  /*b7d0*/  FMNMX.FTZ R69, R69, R68, !PT ;  /* 0x0000004445457209 */ /* 0x000fe80007810000 */
[----:B------:R-:W-:Y:S08]  /*b7e0*/  SHFL.BFLY PT, R0, R2, 0x1, 0x1f ;  /* 0x0c201f0002007f89 */ /* 0x000ff000000e0000 */
[----:B------:R-:W2:Y:S02]  /*b7f0*/  SHFL.BFLY PT, R70, R69, 0x1, 0x1f ;  /* 0x0c201f0045467f89 */ /* 0x000ea400000e0000 */
[----:B--2---:R-:W-:Y:S02]  /*b800*/  FMNMX.FTZ R70, R69, R70, !PT ;  /* 0x0000004645467209 */ /* 0x004fe40007810000 */
        /* <DEDUP_REMOVED lines=9> */
[----:B------:R2:W3:Y:S10]  /*b8a0*/  MUFU.EX2 R71, R68 ;  /* 0x0000004400477308 */ /* 0x0004f40000000800 */
[----:B------:R-:W4:Y:S01]  /*b8b0*/  MUFU.EX2 R72, R2 ;  /* 0x0000000200487308 */ /* 0x000f220000000800 */
[----:B--2---:R-:W-:Y:S01]  /*b8c0*/  FSEL R68, R0, RZ, P0 ;  /* 0x000000ff00447208 */ /* 0x004fe20000000000 */
[C---:B---3--:R-:W-:Y:S01]  /*b8d0*/  FMUL.FTZ R140, R71.reuse, R140 ;  /* 0x0000008c478c7220 */ /* 0x048fe20000410000 */
[C---:B------:R-:W-:Y:S01]  /*b8e0*/  FMUL.FTZ R141, R71.reuse, R141 ;  /* 0x0000008d478d7220 */ /* 0x040fe20000410000 */
[C---:B------:R-:W-:Y:S01]  /*b8f0*/  FMUL.FTZ R136, R71.reuse, R136 ;  /* 0x0000008847887220 */ /* 0x040fe20000410000 */
[----:B------:R-:W-:Y:S01]  /*b900*/  FMUL.FTZ R137, R71, R137 ;  /* 0x0000008947897220 */ /* 0x000fe20000410000 */
[--C-:B------:R-:W-:Y:S01]  /*b910*/  FFMA.FTZ R86, R8, UR4, -R68.reuse ;  /* 0x0000000408567c23 */ /* 0x100fe20008010844 */
[--C-:B------:R-:W-:Y:S01]  /*b920*/  FFMA.FTZ R87, R9, UR4, -R68.reuse ;  /* 0x0000000409577c23 */ /* 0x100fe20008010844 */
[--C-:B-1----:R-:W-:Y:S01]  /*b930*/  FFMA.FTZ R83, R16, UR4, -R68.reuse ;  /* 0x0000000410537c23 */ /* 0x102fe20008010844 */
[--C-:B------:R-:W-:Y:S01]  /*b940*/  FFMA.FTZ R81, R17, UR4, -R68.reuse ;  /* 0x0000000411517c23 */ /* 0x100fe20008010844 */
[--C-:B------:R-:W-:Y:S01]  /*b950*/  FFMA.FTZ R85, R12, UR4, -R68.reuse ;  /* 0x000000040c557c23 */ /* 0x100fe20008010844 */
[--C-:B------:R-:W-:Y:S01]  /*b960*/  FFMA.FTZ R84, R13, UR4, -R68.reuse ;  /* 0x000000040d547c23 */ /* 0x100fe20008010844 */
[----:B------:R-:W-:Y:S01]  /*b970*/  MUFU.EX2 R86, R86 ;  /* 0x0000005600567308 */ /* 0x000fe20000000800 */
[--C-:B------:R-:W-:Y:S01]  /*b980*/  FFMA.FTZ R80, R24, UR4, -R68.reuse ;  /* 0x0000000418507c23 */ /* 0x100fe20008010844 */
[--C-:B------:R-:W-:Y:S01]  /*b990*/  FFMA.FTZ R78, R25, UR4, -R68.reuse ;  /* 0x00000004194e7c23 */ /* 0x100fe20008010844 */
[C---:B----4-:R-:W-:Y:S01]  /*b9a0*/  FMUL.FTZ R142, R72.reuse, R142 ;  /* 0x0000008e488e7220 */ /* 0x050fe20000410000 */
[C---:B------:R-:W-:Y:S01]  /*b9b0*/  FMUL.FTZ R143, R72.reuse, R143 ;  /* 0x0000008f488f7220 */ /* 0x040fe20000410000 */
        /* <DEDUP_REMOVED lines=8> */
[----:B------:R-:W-:Y:S01]  /*ba40*/  FMUL.FTZ R129, R71, R129 ;  /* 0x0000008147817220 */ /* 0x000fe20000410000 */
        /* <DEDUP_REMOVED lines=28> */
[----:B------:R-:W-:Y:S01]  /*bc10*/  FFMA.FTZ R51, R51, UR4, -R4 ;  /* 0x0000000433337c23 */ /* 0x000fe20008010804 */
[--C-:B------:R-:W-:Y:S01]  /*bc20*/  FFMA.FTZ R5, R37, UR4, -R68.reuse ;  /* 0x0000000425057c23 */ /* 0x100fe20008010844 */
[--C-:B------:R-:W-:Y:S01]  /*bc30*/  FFMA.FTZ R37, R45, UR4, -R68.reuse ;  /* 0x000000042d257c23 */ /* 0x100fe20008010844 */
[--C-:B------:R-:W-:Y:S01]  /*bc40*/  FFMA.FTZ R45, R53, UR4, -R68.reuse ;  /* 0x00000004352d7c23 */ /* 0x100fe20008010844 */
[----:B------:R-:W-:Y:S01]  /*bc50*/  FFMA.FTZ R53, R61, UR4, -R68 ;  /* 0x000000043d357c23 */ /* 0x000fe20008010844 */
[--C-:B------:R-:W-:Y:S03]  /*bc60*/  FFMA.FTZ R61, R18, UR4, -R4.reuse ;  /* 0x00000004123d7c23 */ /* 0x100fe60008010804 */
[----:B------:R-:W-:Y:S01]  /*bc70*/  MUFU.EX2 R95, R95 ;  /* 0x0000005f005f7308 */ /* 0x000fe20000000800 */
[----:B------:R-:W1:Y:S01]  /*bc80*/  LDSM.16.MT88.4 R16, [R155+0x3000] ;  /* 0x003000009b10783b */ /* 0x000e620000004200 */
[--C-:B------:R-:W-:Y:S01]  /*bc90*/  FFMA.FTZ R2, R6, UR4, -R4.reuse ;  /* 0x0000000406027c23 */ /* 0x100fe20008010804 */
[----:B------:R-:W-:Y:S01]  /*bca0*/  FFMA.FTZ R6, R23, UR4, -R4 ;  /* 0x0000000417067c23 */ /* 0x000fe20008010804 */
[--C-:B------:R-:W-:Y:S01]  /*bcb0*/  FFMA.FTZ R73, R36, UR4, -R68.reuse ;  /* 0x0000000424497c23 */ /* 0x100fe20008010844 */
[--C-:B------:R-:W-:Y:S01]  /*bcc0*/  FFMA.FTZ R36, R44, UR4, -R68.reuse ;  /* 0x000000042c247c23 */ /* 0x100fe20008010844 */
[--C-:B------:R-:W-:Y:S01]  /*bcd0*/  FFMA.FTZ R44, R52, UR4, -R68.reuse ;  /* 0x00000004342c7c23 */ /* 0x100fe20008010844 */
[----:B------:R-:W-:Y:S03]  /*bce0*/  FFMA.FTZ R52, R60, UR4, -R68 ;  /* 0x000000043c347c23 */ /* 0x000fe60008010844 */
[----:B------:R-:W4:Y:S01]  /*bcf0*/  MUFU.EX2 R2, R2 ;  /* 0x0000000200027308 */ /* 0x000f220000000800 */
[----:B------:R-:W-:Y:S01]  /*bd00*/  FFMA.FTZ R60, R15, UR4, -R4 ;  /* 0x000000040f3c7c23 */ /* 0x000fe20008010804 */
[----:B---3--:R-:W-:Y:S01]  /*bd10*/  F2FP.BF16.F32.PACK_AB R20, R88, R0 ;  /* 0x000000005814723e */ /* 0x008fe200000010ff */
[----:B------:R-:W3:Y:S01]  /*bd20*/  LDSM.16.MT88.4 R12, [R152+0x3400] ;  /* 0x00340000980c783b */ /* 0x000ee20000004200 */
[--C-:B------:R-:W-:Y:S01]  /*bd30*/  FFMA.FTZ R74, R32, UR4, -R68.reuse ;  /* 0x00000004204a7c23 */ /* 0x100fe20008010844 */
[--C-:B------:R-:W-:Y:S01]  /*bd40*/  FFMA.FTZ R32, R40, UR4, -R68.reuse ;  /* 0x0000000428207c23 */ /* 0x100fe20008010844 */
[--C-:B------:R-:W-:Y:S01]  /*bd50*/  FFMA.FTZ R40, R48, UR4, -R68.reuse ;  /* 0x0000000430287c23 */ /* 0x100fe20008010844 */
[----:B------:R-:W-:Y:S03]  /*bd60*/  FFMA.FTZ R48, R56, UR4, -R68 ;  /* 0x0000000438307c23 */ /* 0x000fe60008010844 */
[----:B------:R-:W-:Y:S01]  /*bd70*/  MUFU.EX2 R94, R94 ;  /* 0x0000005e005e7308 */ /* 0x000fe20000000800 */
[----:B------:R-:W-:Y:S01]  /*bd80*/  FFMA.FTZ R56, R26, UR4, -R4 ;  /* 0x000000041a387c23 */ /* 0x000fe20008010804 */
[--C-:B------:R-:W-:Y:S01]  /*bd90*/  FFMA.FTZ R75, R33, UR4, -R68.reuse ;  /* 0x00000004214b7c23 */ /* 0x100fe20008010844 */
[----:B------:R-:W5:Y:S01]  /*bda0*/  LDSM.16.MT88.4 R24, [R155+0x3400] ;  /* 0x003400009b18783b */ /* 0x000f620000004200 */
[--C-:B------:R-:W-:Y:S01]  /*bdb0*/  FFMA.FTZ R33, R41, UR4, -R68.reuse ;  /* 0x0000000429217c23 */ /* 0x100fe20008010844 */
[--C-:B------:R-:W-:Y:S01]  /*bdc0*/  FFMA.FTZ R41, R49, UR4, -R68.reuse ;  /* 0x0000000431297c23 */ /* 0x100fe20008010844 */
[----:B------:R-:W-:Y:S01]  /*bdd0*/  FFMA.FTZ R49, R57, UR4, -R68 ;  /* 0x0000000439317c23 */ /* 0x000fe20008010844 */
[--C-:B------:R-:W-:Y:S03]  /*bde0*/  FFMA.FTZ R57, R22, UR4, -R4.reuse ;  /* 0x0000000416397c23 */ /* 0x100fe60008010804 */
[----:B------:R-:W2:Y:S01]  /*bdf0*/  MUFU.EX2 R93, R93 ;  /* 0x0000005d005d7308 */ /* 0x000ea20000000800 */
[----:B------:R-:W-:Y:S01]  /*be00*/  F2FP.BF16.F32.PACK_AB R22, R87, R86 ;  /* 0x000000565716723e */ /* 0x000fe200000010ff */
[--C-:B------:R-:W-:Y:S01]  /*be10*/  FFMA.FTZ R34, R34, UR4, -R4.reuse ;  /* 0x0000000422227c23 */ /* 0x100fe20008010804 */
        /* <DEDUP_REMOVED lines=9> */
[----:B------:R-:W-:Y:S01]  /*beb0*/  FFMA.FTZ R0, R119, R71, R0 ;  /* 0x0000004777007223 */ /* 0x000fe20000010000 */
[----:B------:R-:W-:Y:S01]  /*bec0*/  FFMA.FTZ R2, R120, R72, R2 ;  /* 0x0000004878027223 */ /* 0x000fe20000010002 */
[----:B------:R-:W-:Y:S01]  /*bed0*/  FFMA.FTZ R64, R64, UR4, -R68 ;  /* 0x0000000440407c23 */ /* 0x000fe20008010844 */
[----:B------:R-:W-:Y:S03]  /*bee0*/  ISETP.GT.AND P0, PT, R121, R126, PT ;  /* 0x0000007e7900720c */ /* 0x000fe60003f04270 */
[----:B------:R-:W4:Y:S01]  /*bef0*/  MUFU.EX2 R81, R81 ;  /* 0x0000005100517308 */ /* 0x000f220000000800 */
[----:B--2---:R-:W-:Y:S01]  /*bf00*/  F2FP.BF16.F32.PACK_AB R23, R93, R94 ;  /* 0x0000005e5d17723e */ /* 0x004fe200000010ff */
[----:B------:R-:W-:Y:S01]  /*bf10*/  FADD.FTZ R2, R95, R2 ;  /* 0x000000025f027221 */ /* 0x000fe20000010000 */
[----:B------:R-:W-:Y:S01]  /*bf20*/  FADD.FTZ R0, R88, R0 ;  /* 0x0000000058007221 */ /* 0x000fe20000010000 */
[----:B------:R-:W-:Y:S02]  /*bf30*/  FFMA.FTZ R68, R65, UR4, -R68 ;  /* 0x0000000441447c23 */ /* 0x000fe40008010844 */
[----:B------:R-:W-:Y:S01]  /*bf40*/  FADD.FTZ R2, R94, R2 ;  /* 0x000000025e027221 */ /* 0x000fe20000010000 */
[----:B------:R-:W-:Y:S03]  /*bf50*/  FADD.FTZ R86, R86, R0 ;  /* 0x0000000056567221 */ /* 0x000fe60000010000 */
[----:B------:R-:W2:Y:S01]  /*bf60*/  MUFU.EX2 R90, R90 ;  /* 0x0000005a005a7308 */ /* 0x000ea20000000800 */
[C---:B------:R-:W-:Y:S05]  /*bf70*/  HMMA.16816.F32.BF16 R140, R20.reuse, R8, R140 ;  /* 0x00000008148c723c */ /* 0x040fea000004188c */
[----:B------:R-:W-:Y:S01]  /*bf80*/  FADD.FTZ R93, R93, R2 ;  /* 0x000000025d5d7221 */ /* 0x000fe20000010000 */
[C---:B------:R-:W-:Y:S03]  /*bf90*/  HMMA.16816.F32.BF16 R136, R20.reuse, R10, R136 ;  /* 0x0000000a1488723c */ /* 0x040fe60000041888 */
[----:B------:R-:W3:Y:S01]  /*bfa0*/  MUFU.EX2 R60, R60 ;  /* 0x0000003c003c7308 */ /* 0x000ee20000000800 */
[----:B------:R-:W5:Y:S01]  /*bfb0*/  LDSM.16.MT88.4 R8, [R152+0x3800] ;  /* 0x003800009808783b */ /* 0x000f620000004200 */
[----:B----4-:R-:W-:Y:S01]  /*bfc0*/  F2FP.BF16.F32.PACK_AB R30, R81, R83 ;  /* 0x00000053511e723e */ /* 0x010fe200000010ff */
[C---:B-1----:R-:W-:Y:S07]  /*bfd0*/  HMMA.16816.F32.BF16 R132, R20.reuse, R16, R132 ;  /* 0x000000101484723c */ /* 0x042fee0000041884 */
[----:B------:R-:W-:Y:S01]  /*bfe0*/  MUFU.EX2 R61, R61 ;  /* 0x0000003d003d7308 */ /* 0x000fe20000000800 */
[----:B--2---:R-:W-:Y:S01]  /*bff0*/  FADD.FTZ R93, R90, R93 ;  /* 0x0000005d5a5d7221 */ /* 0x004fe20000010000 */
[----:B------:R-:W-:Y:S01]  /*c000*/  HMMA.16816.F32.BF16 R128, R20, R18, R128 ;  /* 0x000000121480723c */ /* 0x000fe20000041880 */
[----:B------:R-:W1:Y:S07]  /*c010*/  LDSM.16.MT88.4 R16, [R155+0x3800] ;  /* 0x003800009b10783b */ /* 0x000e6e0000004200 */
[----:B------:R-:W2:Y:S03]  /*c020*/  MUFU.EX2 R7, R7 ;  /* 0x0000000700077308 */ /* 0x000ea60000000800 */
[C---:B---3--:R-:W-:Y:S01]  /*c030*/  F2FP.BF16.F32.PACK_AB R29, R60.reuse, R90 ;  /* 0x0000005a3c1d723e */ /* 0x048fe200000010ff */
[----:B------:R-:W-:Y:S01]  /*c040*/  FADD.FTZ R93, R60, R93 ;  /* 0x0000005d3c5d7221 */ /* 0x000fe20000010000 */
[----:B------:R-:W-:Y:S04]  /*c050*/  FADD.FTZ R87, R87, R86 ;  /* 0x0000005657577221 */ /* 0x000fe80000010000 */
[----:B------:R-:W-:Y:S01]  /*c060*/  FADD.FTZ R85, R85, R87 ;  /* 0x0000005755557221 */ /* 0x000fe20000010000 */
[----:B------:R-:W-:Y:S03]  /*c070*/  MUFU.EX2 R82, R82 ;  /* 0x0000005200527308 */ /* 0x000fe60000000800 */
[----:B------:R-:W-:Y:S04]  /*c080*/  FADD.FTZ R85, R84, R85 ;  /* 0x0000005554557221 */ /* 0x000fe80000010000 */
[----:B------:R-:W-:Y:S03]  /*c090*/  FADD.FTZ R85, R83, R85 ;  /* 0x0000005553557221 */ /* 0x000fe60000010000 */
[----:B------:R-:W3:Y:S01]  /*c0a0*/  MUFU.EX2 R79, R79 ;  /* 0x0000004f004f7308 */ /* 0x000ee20000000800 */
[----:B--2---:R-:W-:Y:S01]  /*c0b0*/  F2FP.BF16.F32.PACK_AB R31, R7, R61 ;  /* 0x0000003d071f723e */ /* 0x004fe200000010ff */
[----:B------:R-:W-:Y:S01]  /*c0c0*/  FADD.FTZ R61, R61, R93 ;  /* 0x0000005d3d3d7221 */ /* 0x000fe20000010000 */
[----:B------:R-:W-:Y:S03]  /*c0d0*/  FADD.FTZ R85, R81, R85 ;  /* 0x0000005551557221 */ /* 0x000fe60000010000 */
[----:B------:R-:W-:Y:S04]  /*c0e0*/  FADD.FTZ R61, R7, R61 ;  /* 0x0000003d073d7221 */ /* 0x000fe80000010000 */
[----:B------:R-:W-:Y:S01]  /*c0f0*/  MUFU.EX2 R80, R80 ;  /* 0x0000005000507308 */ /* 0x000fe20000000800 */
[C---:B------:R-:W-:Y:S06]  /*c100*/  HMMA.16816.F32.BF16 R140, R28.reuse, R12, R140 ;  /* 0x0000000c1c8c723c */ /* 0x040fec000004188c */
[C---:B------:R-:W-:Y:S03]  /*c110*/  HMMA.16816.F32.BF16 R136, R28.reuse, R14, R136 ;  /* 0x0000000e1c88723c */ /* 0x040fe60000041888 */
[----:B------:R-:W2:Y:S01]  /*c120*/  MUFU.EX2 R78, R78 ;  /* 0x0000004e004e7308 */ /* 0x000ea20000000800 */
[----:B------:R-:W4:Y:S01]  /*c130*/  LDSM.16.MT88.4 R12, [R152+0x3c00] ;  /* 0x003c0000980c783b */ /* 0x000f220000004200 */
[C---:B---3--:R-:W-:Y:S01]  /*c140*/  F2FP.BF16.F32.PACK_AB R20, R79.reuse, R82 ;  /* 0x000000524f14723e */ /* 0x048fe200000010ff */
[C---:B-----5:R-:W-:Y:S07]  /*c150*/  HMMA.16816.F32.BF16 R132, R28.reuse, R24, R132 ;  /* 0x000000181c84723c */ /* 0x060fee0000041884 */
[----:B------:R-:W-:Y:S01]  /*c160*/  MUFU.EX2 R57, R57 ;  /* 0x0000003900397308 */ /* 0x000fe20000000800 */
[----:B------:R-:W-:Y:S01]  /*c170*/  FADD.FTZ R82, R82, R85 ;  /* 0x0000005552527221 */ /* 0x000fe20000010000 */
[----:B------:R-:W-:Y:S01]  /*c180*/  HMMA.16816.F32.BF16 R128, R28, R26, R128 ;  /* 0x0000001a1c80723c */ /* 0x000fe20000041880 */
[----:B------:R-:W3:Y:S07]  /*c190*/  LDSM.16.MT88.4 R24, [R155+0x3c00] ;  /* 0x003c00009b18783b */ /* 0x000eee0000004200 */
[----:B------:R-:W5:Y:S03]  /*c1a0*/  MUFU.EX2 R6, R6 ;  /* 0x0000000600067308 */ /* 0x000f660000000800 */
[----:B--2---:R-:W-:Y:S01]  /*c1b0*/  F2FP.BF16.F32.PACK_AB R22, R78, R80 ;  /* 0x000000504e16723e */ /* 0x004fe200000010ff */
[----:B------:R-:W-:Y:S04]  /*c1c0*/  FADD.FTZ R82, R79, R82 ;  /* 0x000000524f527221 */ /* 0x000fe80000010000 */
[----:B------:R-:W-:Y:S02]  /*c1d0*/  FADD.FTZ R80, R80, R82 ;  /* 0x0000005250507221 */ /* 0x000fe40000010000 */
[----:B------:R-:W-:Y:S02]  /*c1e0*/  MUFU.EX2 R56, R56 ;  /* 0x0000003800387308 */ /* 0x000fe40000000800 */
[----:B------:R-:W-:Y:S08]  /*c1f0*/  FADD.FTZ R80, R78, R80 ;  /* 0x000000504e507221 */ /* 0x000ff00000010000 */
[----:B------:R-:W2:Y:S01]  /*c200*/  MUFU.EX2 R89, R89 ;  /* 0x0000005900597308 */ /* 0x000ea20000000800 */
[C---:B-----5:R-:W-:Y:S01]  /*c210*/  F2FP.BF16.F32.PACK_AB R21, R6.reuse, R57 ;  /* 0x000000390615723e */ /* 0x060fe200000010ff */
[----:B------:R-:W-:Y:S04]  /*c220*/  FADD.FTZ R57, R57, R61 ;  /* 0x0000003d39397221 */ /* 0x000fe80000010000 */
[----:B------:R-:W-:Y:S01]  /*c230*/  FADD.FTZ R57, R6, R57 ;  /* 0x0000003906397221 */ /* 0x000fe20000010000 */
[----:B------:R-:W-:Y:S03]  /*c240*/  FFMA.FTZ R6, R62, UR4, -R4 ;  /* 0x000000043e067c23 */ /* 0x000fe60008010804 */
        /* <DEDUP_REMOVED lines=9> */
[----:B------:R-:W-:Y:S01]  /*c2e0*/  LDSM.16.MT88.4 R8, [R152+0x4000] ;  /* 0x004000009808783b */ /* 0x000fe20000004200 */
[C---:B-----5:R-:W-:Y:S01]  /*c2f0*/  F2FP.BF16.F32.PACK_AB R28, R76.reuse, R77 ;  /* 0x0000004d4c1c723e */ /* 0x060fe200000010ff */
[C---:B-1----:R-:W-:Y:S07]  /*c300*/  HMMA.16816.F32.BF16 R132, R20.reuse, R16, R132 ;  /* 0x000000101484723c */ /* 0x042fee0000041884 */
[----:B------:R-:W-:Y:S01]  /*c310*/  MUFU.EX2 R91, R91 ;  /* 0x0000005b005b7308 */ /* 0x000fe20000000800 */
[----:B------:R-:W-:Y:S01]  /*c320*/  FADD.FTZ R77, R77, R80 ;  /* 0x000000504d4d7221 */ /* 0x000fe20000010000 */
[----:B------:R-:W-:Y:S01]  /*c330*/  HMMA.16816.F32.BF16 R128, R20, R18, R128 ;  /* 0x000000121480723c */ /* 0x000fe20000041880 */
[----:B------:R-:W1:Y:S07]  /*c340*/  LDSM.16.MT88.4 R16, [R155+0x4000] ;  /* 0x004000009b10783b */ /* 0x000e6e0000004200 */
[----:B------:R-:W5:Y:S03]  /*c350*/  MUFU.EX2 R92, R92 ;  /* 0x0000005c005c7308 */ /* 0x000f660000000800 */
[C---:B--2---:R-:W-:Y:S01]  /*c360*/  F2FP.BF16.F32.PACK_AB R30, R75.reuse, R74 ;  /* 0x0000004a4b1e723e */ /* 0x044fe200000010ff */
[----:B------:R-:W-:Y:S04]  /*c370*/  FADD.FTZ R76, R76, R77 ;  /* 0x0000004d4c4c7221 */ /* 0x000fe80000010000 */
[----:B------:R-:W-:Y:S02]  /*c380*/  FADD.FTZ R76, R74, R76 ;  /* 0x0000004c4a4c7221 */ /* 0x000fe40000010000 */
[----:B------:R-:W2:Y:S02]  /*c390*/  MUFU.EX2 R34, R34 ;  /* 0x0000002200227308 */ /* 0x000ea40000000800 */
[----:B------:R-:W-:Y:S08]  /*c3a0*/  FADD.FTZ R75, R75, R76 ;  /* 0x0000004c4b4b7221 */ /* 0x000ff00000010000 */
[----:B------:R-:W4:Y:S01]  /*c3b0*/  MUFU.EX2 R35, R35 ;  /* 0x0000002300237308 */ /* 0x000f220000000800 */
[C---:B-----5:R-:W-:Y:S01]  /*c3c0*/  F2FP.BF16.F32.PACK_AB R29, R92.reuse, R91 ;  /* 0x0000005b5c1d723e */ /* 0x060fe200000010ff */
[----:B------:R-:W-:Y:S04]  /*c3d0*/  FADD.FTZ R91, R91, R56 ;  /* 0x000000385b5b7221 */ /* 0x000fe80000010000 */
[----:B------:R-:W-:Y:S04]  /*c3e0*/  FADD.FTZ R92, R92, R91 ;  /* 0x0000005b5c5c7221 */ /* 0x000fe80000010000 */
[----:B------:R-:W5:Y:S01]  /*c3f0*/  MUFU.EX2 R73, R73 ;  /* 0x0000004900497308 */ /* 0x000f620000000800 */
[----:B--2---:R-:W-:Y:S09]  /*c400*/  FADD.FTZ R92, R34, R92 ;  /* 0x0000005c225c7221 */ /* 0x004ff20000010000 */
[----:B------:R-:W2:Y:S01]  /*c410*/  MUFU.EX2 R5, R5 ;  /* 0x0000000500057308 */ /* 0x000ea20000000800 */
[C---:B----4-:R-:W-:Y:S01]  /*c420*/  F2FP.BF16.F32.PACK_AB R31, R35.reuse, R34 ;  /* 0x00000022231f723e */ /* 0x050fe200000010ff */
[----:B------:R-:W-:Y:S08]  /*c430*/  FADD.FTZ R35, R35, R92 ;  /* 0x0000005c23237221 */ /* 0x000ff00000010000 */
[----:B------:R-:W-:Y:S01]  /*c440*/  MUFU.EX2 R32, R32 ;  /* 0x0000002000207308 */ /* 0x000fe20000000800 */
[C---:B------:R-:W-:Y:S05]  /*c450*/  HMMA.16816.F32.BF16 R140, R28.reuse, R12, R140 ;  /* 0x0000000c1c8c723c */ /* 0x040fea000004188c */
[----:B-----5:R-:W-:Y:S01]  /*c460*/  FADD.FTZ R75, R73, R75 ;  /* 0x0000004b494b7221 */ /* 0x020fe20000010000 */
[C---:B------:R-:W-:Y:S03]  /*c470*/  HMMA.16816.F32.BF16 R136, R28.reuse, R14, R136 ;  /* 0x0000000e1c88723c */ /* 0x040fe60000041888 */
[----:B------:R-:W4:Y:S01]  /*c480*/  MUFU.EX2 R33, R33 ;  /* 0x0000002100217308 */ /* 0x000f220000000800 */
[----:B------:R-:W5:Y:S01]  /*c490*/  LDSM.16.MT88.4 R12, [R152+0x4400] ;  /* 0x00440000980c783b */ /* 0x000f620000004200 */
[C---:B--2---:R-:W-:Y:S01]  /*c4a0*/  F2FP.BF16.F32.PACK_AB R20, R5.reuse, R73 ;  /* 0x000000490514723e */ /* 0x044fe200000010ff */
[C---:B---3--:R-:W-:Y:S07]  /*c4b0*/  HMMA.16816.F32.BF16 R132, R28.reuse, R24, R132 ;  /* 0x000000181c84723c */ /* 0x048fee0000041884 */
[----:B------:R-:W2:Y:S01]  /*c4c0*/  MUFU.EX2 R38, R38 ;  /* 0x0000002600267308 */ /* 0x000ea20000000800 */
[----:B------:R-:W-:Y:S01]  /*c4d0*/  FADD.FTZ R5, R5, R75 ;  /* 0x0000004b05057221 */ /* 0x000fe20000010000 */
[----:B------:R-:W-:Y:S01]  /*c4e0*/  HMMA.16816.F32.BF16 R128, R28, R26, R128 ;  /* 0x0000001a1c80723c */ /* 0x000fe20000041880 */
[----:B------:R-:W3:Y:S07]  /*c4f0*/  LDSM.16.MT88.4 R24, [R155+0x4400] ;  /* 0x004400009b18783b */ /* 0x000eee0000004200 */
[----:B------:R-:W1:Y:S03]  /*c500*/  MUFU.EX2 R39, R39 ;  /* 0x0000002700277308 */ /* 0x000e660000000800 */
[----:B----4-:R-:W-:Y:S01]  /*c510*/  F2FP.BF16.F32.PACK_AB R22, R33, R32 ;  /* 0x000000202116723e */ /* 0x010fe200000010ff */
[--C-:B------:R-:W-:Y:S01]  /*c520*/  FFMA.FTZ R29, R55, UR4, -R4.reuse ;  /* 0x00000004371d7c23 */ /* 0x100fe20008010804 */
[----:B------:R-:W-:Y:S01]  /*c530*/  FFMA.FTZ R30, R58, UR4, -R4 ;  /* 0x000000043a1e7c23 */ /* 0x000fe20008010804 */
[----:B------:R-:W-:Y:S04]  /*c540*/  FADD.FTZ R5, R32, R5 ;  /* 0x0000000520057221 */ /* 0x000fe80000010000 */
[----:B------:R-:W-:Y:S01]  /*c550*/  MUFU.EX2 R42, R42 ;  /* 0x0000002a002a7308 */ /* 0x000fe20000000800 */
[----:B--2---:R-:W-:Y:S01]  /*c560*/  FADD.FTZ R35, R38, R35 ;  /* 0x0000002326237221 */ /* 0x004fe20000010000 */
[----:B------:R-:W-:Y:S08]  /*c570*/  FADD.FTZ R33, R33, R5 ;  /* 0x0000000521217221 */ /* 0x000ff00000010000 */
[----:B------:R-:W2:Y:S01]  /*c580*/  MUFU.EX2 R43, R43 ;  /* 0x0000002b002b7308 */ /* 0x000ea20000000800 */
[C---:B-1----:R-:W-:Y:S01]  /*c590*/  F2FP.BF16.F32.PACK_AB R21, R39.reuse, R38 ;  /* 0x000000262715723e */ /* 0x042fe200000010ff */
[----:B------:R-:W-:Y:S08]  /*c5a0*/  FADD.FTZ R35, R39, R35 ;  /* 0x0000002327237221 */ /* 0x000ff00000010000 */
[----:B------:R-:W1:Y:S10]  /*c5b0*/  MUFU.EX2 R36, R36 ;  /* 0x0000002400247308 */ /* 0x000e740000000800 */
[----:B------:R-:W4:Y:S01]  /*c5c0*/  MUFU.EX2 R37, R37 ;  /* 0x0000002500257308 */ /* 0x000f220000000800 */
[C---:B--2---:R-:W-:Y:S01]  /*c5d0*/  F2FP.BF16.F32.PACK_AB R23, R43.reuse, R42 ;  /* 0x0000002a2b17723e */ /* 0x044fe200000010ff */
[----:B------:R-:W-:Y:S04]  /*c5e0*/  FADD.FTZ R42, R42, R35 ;  /* 0x000000232a2a7221 */ /* 0x000fe80000010000 */
[----:B------:R-:W-:Y:S04]  /*c5f0*/  FADD.FTZ R42, R43, R42 ;  /* 0x0000002a2b2a7221 */ /* 0x000fe80000010000 */
[----:B------:R-:W-:Y:S01]  /*c600*/  MUFU.EX2 R40, R40 ;  /* 0x0000002800287308 */ /* 0x000fe20000000800 */
[C---:B------:R-:W-:Y:S05]  /*c610*/  HMMA.16816.F32.BF16 R132, R20.reuse, R16, R132 ;  /* 0x000000101484723c */ /* 0x040fea0000041884 */
[----:B-1----:R-:W-:Y:S01]  /*c620*/  FADD.FTZ R33, R36, R33 ;  /* 0x0000002124217221 */ /* 0x002fe20000010000 */
[C---:B------:R-:W-:Y:S03]  /*c630*/  HMMA.16816.F32.BF16 R128, R20.reuse, R18, R128 ;  /* 0x000000121480723c */ /* 0x040fe60000041880 */
[----:B------:R-:W1:Y:S01]  /*c640*/  MUFU.EX2 R41, R41 ;  /* 0x0000002900297308 */ /* 0x000e620000000800 */
[----:B------:R-:W2:Y:S02]  /*c650*/  LDSM.16.MT88.4 R16, [R152+0x4800] ;  /* 0x004800009810783b */ /* 0x000ea40000004200 */
[C---:B------:R-:W-:Y:S07]  /*c660*/  HMMA.16816.F32.BF16 R140, R20.reuse, R8, R140 ;  /* 0x00000008148c723c */ /* 0x040fee000004188c */
[----:B------:R-:W5:Y:S01]  /*c670*/  MUFU.EX2 R46, R46 ;  /* 0x0000002e002e7308 */ /* 0x000f620000000800 */
[----:B------:R-:W-:Y:S09]  /*c680*/  HMMA.16816.F32.BF16 R136, R20, R10, R136 ;  /* 0x0000000a1488723c */ /* 0x000ff20000041888 */
[----:B------:R-:W3:Y:S02]  /*c690*/  MUFU.EX2 R47, R47 ;  /* 0x0000002f002f7308 */ /* 0x000ee40000000800 */
[C---:B----4-:R-:W-:Y:S01]  /*c6a0*/  F2FP.BF16.F32.PACK_AB R8, R37.reuse, R36 ;  /* 0x000000242508723e */ /* 0x050fe200000010ff */
[----:B------:R-:W-:Y:S01]  /*c6b0*/  FADD.FTZ R37, R37, R33 ;  /* 0x0000002125257221 */ /* 0x000fe20000010000 */
[C---:B-1----:R-:W-:Y:S03]  /*c6c0*/  F2FP.BF16.F32.PACK_AB R10, R41.reuse, R40 ;  /* 0x00000028290a723e */ /* 0x042fe600000010ff */
[----:B------:R-:W-:Y:S03]  /*c6d0*/  FADD.FTZ R37, R40, R37 ;  /* 0x0000002528257221 */ /* 0x000fe60000010000 */
[----:B------:R-:W1:Y:S01]  /*c6e0*/  MUFU.EX2 R50, R50 ;  /* 0x0000003200327308 */ /* 0x000e620000000800 */
[----:B-----5:R-:W-:Y:S01]  /*c6f0*/  FADD.FTZ R42, R46, R42 ;  /* 0x0000002a2e2a7221 */ /* 0x020fe20000010000 */
[----:B------:R-:W-:Y:S08]  /*c700*/  FADD.FTZ R41, R41, R37 ;  /* 0x0000002529297221 */ /* 0x000ff00000010000 */
[----:B------:R-:W4:Y:S01]  /*c710*/  MUFU.EX2 R28, R51 ;  /* 0x00000033001c7308 */ /* 0x000f220000000800 */
[C---:B---3--:R-:W-:Y:S01]  /*c720*/  F2FP.BF16.F32.PACK_AB R9, R47.reuse, R46 ;  /* 0x0000002e2f09723e */ /* 0x048fe200000010ff */
[----:B------:R-:W-:Y:S08]  /*c730*/  FADD.FTZ R47, R47, R42 ;  /* 0x0000002a2f2f7221 */ /* 0x000ff00000010000 */
[----:B------:R-:W3:Y:S01]  /*c740*/  MUFU.EX2 R44, R44 ;  /* 0x0000002c002c7308 */ /* 0x000ee20000000800 */
[----:B-1----:R-:W-:Y:S09]  /*c750*/  FADD.FTZ R47, R50, R47 ;  /* 0x0000002f322f7221 */ /* 0x002ff20000010000 */
[----:B------:R-:W1:Y:S01]  /*c760*/  MUFU.EX2 R45, R45 ;  /* 0x0000002d002d7308 */ /* 0x000e620000000800 */
[C---:B----4-:R-:W-:Y:S01]  /*c770*/  F2FP.BF16.F32.PACK_AB R11, R28.reuse, R50 ;  /* 0x000000321c0b723e */ /* 0x050fe200000010ff */
[----:B------:R-:W-:Y:S08]  /*c780*/  FADD.FTZ R28, R28, R47 ;  /* 0x0000002f1c1c7221 */ /* 0x000ff00000010000 */
[----:B------:R-:W-:Y:S01]  /*c790*/  MUFU.EX2 R48, R48 ;  /* 0x0000003000307308 */ /* 0x000fe20000000800 */
[C---:B------:R-:W-:Y:S05]  /*c7a0*/  HMMA.16816.F32.BF16 R140, R8.reuse, R12, R140 ;  /* 0x0000000c088c723c */ /* 0x040fea000004188c */
[----:B---3--:R-:W-:Y:S01]  /*c7b0*/  FADD.FTZ R41, R44, R41 ;  /* 0x000000292c297221 */ /* 0x008fe20000010000 */
        /* <DEDUP_REMOVED lines=10> */
[----:B---3--:R-:W-:Y:S01]  /*c860*/  F2FP.BF16.F32.PACK_AB R22, R49, R48 ;  /* 0x000000303116723e */ /* 0x008fe200000010ff */
[--C-:B------:R-:W-:Y:S01]  /*c870*/  FFMA.FTZ R24, R63, UR4, -R4.reuse ;  /* 0x000000043f187c23 */ /* 0x100fe20008010804 */
[--C-:B------:R-:W-:Y:S01]  /*c880*/  FFMA.FTZ R25, R66, UR4, -R4.reuse ;  /* 0x0000000442197c23 */ /* 0x100fe20008010804 */
[----:B------:R-:W-:Y:S01]  /*c890*/  FFMA.FTZ R4, R67, UR4, -R4 ;  /* 0x0000000443047c23 */ /* 0x000fe20008010804 */
[----:B------:R-:W-:Y:S03]  /*c8a0*/  FADD.FTZ R45, R48, R45 ;  /* 0x0000002d302d7221 */ /* 0x000fe60000010000 */
[----:B------:R-:W3:Y:S01]  /*c8b0*/  MUFU.EX2 R30, R30 ;  /* 0x0000001e001e7308 */ /* 0x000ee20000000800 */
[----:B-1----:R-:W-:Y:S01]  /*c8c0*/  FADD.FTZ R28, R2, R28 ;  /* 0x0000001c021c7221 */ /* 0x002fe20000010000 */
[----:B------:R-:W-:Y:S08]  /*c8d0*/  FADD.FTZ R49, R49, R45 ;  /* 0x0000002d31317221 */ /* 0x000ff00000010000 */
        /* <DEDUP_REMOVED lines=14> */
[C---:B---3--:R-:W-:Y:S01]  /*c9c0*/  FADD.FTZ R49, R53.reuse, R49 ;  /* 0x0000003135317221 */ /* 0x048fe20000010000 */
[C---:B----4-:R-:W-:Y:S07]  /*c9d0*/  HMMA.16816.F32.BF16 R132, R20.reuse, R12, R132 ;  /* 0x0000000c1484723c */ /* 0x050fee0000041884 */
[----:B------:R-:W3:Y:S01]  /*c9e0*/  MUFU.EX2 R6, R6 ;  /* 0x0000000600067308 */ /* 0x000ee20000000800 */
[----:B-1----:R-:W-:Y:S01]  /*c9f0*/  FADD.FTZ R49, R0, R49 ;  /* 0x0000003100317221 */ /* 0x002fe20000010000 */
[----:B------:R-:W-:Y:S08]  /*ca00*/  HMMA.16816.F32.BF16 R128, R20, R14, R128 ;  /* 0x0000000e1480723c */ /* 0x000ff00000041880 */
[----:B------:R-:W1:Y:S03]  /*ca10*/  MUFU.EX2 R24, R24 ;  /* 0x0000001800187308 */ /* 0x000e660000000800 */
[----:B------:R-:W-:Y:S01]  /*ca20*/  F2FP.BF16.F32.PACK_AB R12, R53, R52 ;  /* 0x00000034350c723e */ /* 0x000fe200000010ff */
[C---:B--2---:R-:W-:Y:S01]  /*ca30*/  FADD.FTZ R119, R68.reuse, R49 ;  /* 0x0000003144777221 */ /* 0x044fe20000010000 */
[----:B------:R-:W-:Y:S05]  /*ca40*/  F2FP.BF16.F32.PACK_AB R14, R68, R0 ;  /* 0x00000000440e723e */ /* 0x000fea00000010ff */
[----:B------:R-:W2:Y:S01]  /*ca50*/  MUFU.EX2 R25, R25 ;  /* 0x0000001900197308 */ /* 0x000ea20000000800 */
[----:B---3--:R-:W-:Y:S09]  /*ca60*/  FADD.FTZ R7, R6, R7 ;  /* 0x0000000706077221 */ /* 0x008ff20000010000 */
[----:B------:R-:W3:Y:S01]  /*ca70*/  MUFU.EX2 R4, R4 ;  /* 0x0000000400047308 */ /* 0x000ee20000000800 */
[C---:B-1----:R-:W-:Y:S01]  /*ca80*/  F2FP.BF16.F32.PACK_AB R13, R24.reuse, R6 ;  /* 0x00000006180d723e */ /* 0x042fe200000010ff */
[----:B------:R-:W-:Y:S04]  /*ca90*/  FADD.FTZ R7, R24, R7 ;  /* 0x0000000718077221 */ /* 0x000fe80000010000 */
[----:B--2---:R-:W-:Y:S01]  /*caa0*/  FADD.FTZ R7, R25, R7 ;  /* 0x0000000719077221 */ /* 0x004fe20000010000 */
[C---:B---3--:R-:W-:Y:S03]  /*cab0*/  F2FP.BF16.F32.PACK_AB R15, R4.reuse, R25 ;  /* 0x00000019040f723e */ /* 0x048fe600000010ff */
[----:B------:R-:W-:Y:S04]  /*cac0*/  FADD.FTZ R120, R4, R7 ;  /* 0x0000000704787221 */ /* 0x000fe80000010000 */
[C---:B-----5:R-:W-:Y:S06]  /*cad0*/  HMMA.16816.F32.BF16 R140, R12.reuse, R8, R140 ;  /* 0x000000080c8c723c */ /* 0x060fec000004188c */
[C---:B------:R-:W-:Y:S06]  /*cae0*/  HMMA.16816.F32.BF16 R136, R12.reuse, R10, R136 ;  /* 0x0000000a0c88723c */ /* 0x040fec0000041888 */
[C---:B------:R-:W-:Y:S06]  /*caf0*/  HMMA.16816.F32.BF16 R132, R12.reuse, R16, R132 ;  /* 0x000000100c84723c */ /* 0x040fec0000041884 */
[----:B------:R-:W-:Y:S01]  /*cb00*/  HMMA.16816.F32.BF16 R128, R12, R18, R128 ;  /* 0x000000120c80723c */ /* 0x000fe20000041880 */
[----:B------:R-:W-:Y:S11]  /*cb10*/  @!UPT UIADD3 URZ, URZ, URZ, URZ ;  /* 0x0000003f3f3ff290 */ /* 0x000ff6000fffe03f */
[----:B------:R-:W-:Y:S01]  /*cb20*/  @!UPT UIADD3 URZ, URZ, URZ, URZ ;  /* 0x0000003f3f3ff290 */ /* 0x000fe2000fffe03f */
[----:B------:R-:W-:Y:S11]  /*cb30*/  @P0 BRA `(.L_x_4896) ;  /* 0xffffffcc00bc0947 */ /* 0x000ff6000383ffff */
.L_x_4892:
        /* <DEDUP_REMOVED lines=17> */
[----:B------:R-:W-:Y:S02]  /*cc50*/  LEA.HI R13, R4, R5, RZ, 0x2 ;  /* 0x00000005040d7211 */ /* 0x000fe400078f10ff */
[----:B-----5:R-:W-:Y:S02]  /*cc60*/  SHF.R.S32.HI R2, RZ, 0x1f, R15 ;  /* 0x0000001fff027819 */ /* 0x020fe4000001140f */
[----:B------:R-:W-:Y:S02]  /*cc70*/  SHF.R.S32.HI R18, RZ, 0x2, R13 ;  /* 0x00000002ff127819 */ /* 0x000fe4000001140d */
[----:B------:R-:W-:Y:S02]  /*cc80*/  LEA.HI R11, R2, R15, RZ, 0x3 ;  /* 0x0000000f020b7211 */ /* 0x000fe400078f18ff */
[----:B------:R-:W-:Y:S02]  /*cc90*/  LEA.HI R3, R4, R5, RZ, 0x5 ;  /* 0x0000000504037211 */ /* 0x000fe400078f28ff */
[----:B------:R-:W-:Y:S01]  /*cca0*/  LEA.HI R2, R2, R15, RZ, 0x5 ;  /* 0x0000000f02027211 */ /* 0x000fe200078f28ff */
[----:B--2---:R-:W-:Y:S01]  /*ccb0*/  FADD.FTZ R7, R7, R0 ;  /* 0x0000000007077221 */ /* 0x004fe20000010000 */
[----:B------:R-:W-:-:S02]  /*ccc0*/  LOP3.LUT R14, R13, 0xfffffffc, RZ, 0xc0, !PT ;  /* 0xfffffffc0d0e7812 */ /* 0x000fc400078ec0ff */
[----:B------:R-:W-:Y:S01]  /*ccd0*/  SHF.R.S32.HI R16, RZ, 0x1f, R18 ;  /* 0x0000001fff107819 */ /* 0x000fe20000011412 */
[----:B---3--:R-:W-:Y:S01]  /*cce0*/  FADD.FTZ R6, R120, R6 ;  /* 0x0000000678067221 */ /* 0x008fe20000010000 */
[----:B------:R-:W-:Y:S01]  /*ccf0*/  SHF.R.S32.HI R12, RZ, 0x5, R3 ;  /* 0x00000005ff0c7819 */ /* 0x000fe20000011403 */
[----:B------:R-:W-:Y:S01]  /*cd00*/  IMAD.IADD R14, R5, 0x1, -R14 ;  /* 0x00000001050e7824 */ /* 0x000fe200078e0a0e */
[----:B------:R-:W-:Y:S02]  /*cd10*/  LOP3.LUT R10, R11, 0xfffffff8, RZ, 0xc0, !PT ;  /* 0xfffffff80b0a7812 */ /* 0x000fe400078ec0ff */
[----:B------:R-:W-:Y:S01]  /*cd20*/  LOP3.LUT R0, R2, 0xffffffe0, RZ, 0xc0, !PT ;  /* 0xffffffe002007812 */ /* 0x000fe200078ec0ff */
[----:B------:R-:W-:Y:S01]  /*cd30*/  IMAD R12, R12, 0x100, R14 ;  /* 0x000001000c0c7824 */ /* 0x000fe200078e020e */
[----:B------:R-:W-:Y:S01]  /*cd40*/  SHF.R.S32.HI R13, RZ, 0x3, R11 ;  /* 0x00000003ff0d7819 */ /* 0x000fe2000001140b */
[C---:B------:R-:W-:Y:S01]  /*cd50*/  IMAD.IADD R10, R15.reuse, 0x1, -R10 ;  /* 0x000000010f0a7824 */ /* 0x040fe200078e0a0a */
[----:B------:R-:W-:Y:S01]  /*cd60*/  LEA.HI R16, R16, R18, RZ, 0x3 ;  /* 0x0000001210107211 */ /* 0x000fe200078f18ff */
[----:B------:R-:W-:Y:S01]  /*cd70*/  IMAD.IADD R0, R15, 0x1, -R0 ;  /* 0x000000010f007824 */ /* 0x000fe200078e0a00 */
[----:B------:R-:W-:-:S02]  /*cd80*/  LEA.HI R14, R4, R5, RZ, 0x6 ;  /* 0x00000005040e7211 */ /* 0x000fc400078f30ff */
[----:B------:R-:W-:Y:S02]  /*cd90*/  LEA.HI R15, R11, R13, RZ, 0x1 ;  /* 0x0000000d0b0f7211 */ /* 0x000fe400078f08ff */
[----:B------:R-:W-:Y:S02]  /*cda0*/  LOP3.LUT R16, R16, 0xfffffff8, RZ, 0xc0, !PT ;  /* 0xfffffff810107812 */ /* 0x000fe400078ec0ff */
[----:B------:R-:W-:Y:S02]  /*cdb0*/  SHF.L.U32 R11, R14, 0x2, RZ ;  /* 0x000000020e0b7819 */ /* 0x000fe400000006ff */
[----:B------:R-:W-:Y:S01]  /*cdc0*/  LOP3.LUT R15, R15, 0xfffffffe, RZ, 0xc0, !PT ;  /* 0xfffffffe0f0f7812 */ /* 0x000fe200078ec0ff */
[----:B------:R-:W-:Y:S01]  /*cdd0*/  IMAD.IADD R18, R18, 0x1, -R16 ;  /* 0x0000000112127824 */ /* 0x000fe200078e0a10 */
[----:B------:R-:W-:Y:S02]  /*cde0*/  LOP3.LUT R11, R11, 0x3fffff00, RZ, 0xc0, !PT ;  /* 0x3fffff000b0b7812 */ /* 0x000fe400078ec0ff */
[----:B------:R-:W-:Y:S01]  /*cdf0*/  LEA.HI R17, R10, R10, RZ, 0x1 ;  /* 0x0000000a0a117211 */ /* 0x000fe200078f08ff */
[----:B------:R-:W-:Y:S01]  /*ce00*/  IMAD.IADD R15, R13, 0x1, -R15 ;  /* 0x000000010d0f7824 */ /* 0x000fe200078e0a0f */
[----:B------:R-:W-:-:S02]  /*ce10*/  LEA.HI R19, R18, R18, RZ, 0x1 ;  /* 0x0000001212137211 */ /* 0x000fc400078f08ff */
[----:B------:R-:W-:Y:S01]  /*ce20*/  FSETP.NE.FTZ.AND P3, PT, R7, RZ, PT ;  /* 0x000000ff0700720b */ /* 0x000fe20003f75000 */
[----:B------:R-:W-:Y:S01]  /*ce30*/  IMAD R15, R15, 0x20, R11 ;  /* 0x000000200f0f7824 */ /* 0x000fe200078e020b */
[----:B------:R-:W-:Y:S02]  /*ce40*/  SHF.R.S32.HI R16, RZ, 0x1, R17 ;  /* 0x00000001ff107819 */ /* 0x000fe40000011411 */
[----:B------:R-:W-:Y:S02]  /*ce50*/  LOP3.LUT R17, R17, 0xfffffffe, RZ, 0xc0, !PT ;  /* 0xfffffffe11117812 */ /* 0x000fe400078ec0ff */
[----:B------:R-:W-:Y:S01]  /*ce60*/  SHF.R.S32.HI R11, RZ, 0x1, R19 ;  /* 0x00000001ff0b7819 */ /* 0x000fe20000011413 */
[----:B------:R-:W-:Y:S01]  /*ce70*/  IMAD.SHL.U32 R16, R16, 0x8, RZ ;  /* 0x0000000810107824 */ /* 0x000fe200078e00ff */
[----:B------:R-:W-:Y:S02]  /*ce80*/  FSETP.NE.FTZ.AND P2, PT, R6, RZ, PT ;  /* 0x000000ff0600720b */ /* 0x000fe40003f55000 */
[----:B------:R-:W-:Y:S01]  /*ce90*/  IADD3 R10, R10, -R17, RZ ;  /* 0x800000110a0a7210 */ /* 0x000fe20007ffe0ff */
[----:B------:R-:W-:Y:S01]  /*cea0*/  IMAD.SHL.U32 R17, R11, 0x40, RZ ;  /* 0x000000400b117824 */ /* 0x000fe200078e00ff */
[----:B------:R-:W-:Y:S01]  /*ceb0*/  LOP3.LUT R19, R19, 0x1fffffe, RZ, 0xc0, !PT ;  /* 0x01fffffe13137812 */ /* 0x000fe200078ec0ff */
[----:B------:R-:W2:Y:S01]  /*cec0*/  @P3 MUFU.RCP R9, R7 ;  /* 0x0000000700093308 */ /* 0x000ea20000001000 */
[----:B------:R-:W-:Y:S01]  /*ced0*/  LOP3.LUT P0, RZ, R11, 0x2, RZ, 0xc0, !PT ;  /* 0x000000020bff7812 */ /* 0x000fe2000780c0ff */
[----:B------:R-:W-:Y:S01]  /*cee0*/  IMAD R10, R10, 0x4, R15 ;  /* 0x000000040a0a7824 */ /* 0x000fe200078e020f */
[----:B------:R-:W-:Y:S01]  /*cef0*/  LOP3.LUT R17, R17, 0xc0, RZ, 0xc0, !PT ;  /* 0x000000c011117812 */ /* 0x000fe200078ec0ff */
[----:B------:R-:W-:Y:S01]  /*cf00*/  IMAD.IADD R19, R18, 0x1, -R19 ;  /* 0x0000000112137824 */ /* 0x000fe200078e0a13 */
[----:B------:R-:W-:Y:S01]  /*cf10*/  LOP3.LUT R15, R11, 0x1, RZ, 0xc0, !PT ;  /* 0x000000010b0f7812 */ /* 0x000fe200078ec0ff */
[----:B------:R-:W3:Y:S01]  /*cf20*/  @P3 LDC R33, c[0x0][0x2e8] ;  /* 0x0000ba00ff213b82 */ /* 0x000ee20000000800 */
[----:B------:R-:W-:Y:S01]  /*cf30*/  LEA.HI R17, R17, R17, RZ, 0x1d ;  /* 0x0000001111117211 */ /* 0x000fe200078fe8ff */
[----:B------:R-:W4:Y:S01]  /*cf40*/  @P2 MUFU.RCP R8, R6 ;  /* 0x0000000600082308 */ /* 0x000f220000001000 */
[----:B------:R-:W-:Y:S01]  /*cf50*/  IMAD R12, R19, 0x10, R12 ;  /* 0x00000010130c7824 */ /* 0x000fe200078e020c */
[----:B------:R-:W-:-:S02]  /*cf60*/  LEA.HI R14, R4, R5, RZ, 0x4 ;  /* 0x00000005040e7211 */ /* 0x000fc400078f20ff */
[----:B------:R-:W-:Y:S01]  /*cf70*/  ISETP.NE.U32.AND P1, PT, R15, 0x1, PT ;  /* 0x000000010f00780c */ /* 0x000fe20003f25070 */
[----:B------:R-:W-:Y:S01]  /*cf80*/  IMAD.U32 R12, R12, 0x2, R17 ;  /* 0x000000020c0c7824 */ /* 0x000fe200078e0011 */
[----:B------:R-:W-:Y:S01]  /*cf90*/  MOV R11, 0xffffffe0 ;  /* 0xffffffe0000b7802 */ /* 0x000fe20000000f00 */
[----:B------:R-:W5:Y:S01]  /*cfa0*/  @P2 LDC R32, c[0x0][0x2e8] ;  /* 0x0000ba00ff202b82 */ /* 0x000f620000000800 */
[----:B------:R-:W-:Y:S01]  /*cfb0*/  SHF.R.S32.HI R14, RZ, 0x4, R14 ;  /* 0x00000004ff0e7819 */ /* 0x000fe2000001140e */
[C---:B--2---:R-:W-:Y:S01]  /*cfc0*/  FMUL.FTZ R140, R9.reuse, R140 ;  /* 0x0000008c098c7220 */ /* 0x044fe20000410000 */
        /* <DEDUP_REMOVED lines=9> */
[----:B------:R-:W-:-:S02]  /*d060*/  IMAD.SHL.U32 R14, R14, 0x40, RZ ;  /* 0x000000400e0e7824 */ /* 0x000fc400078e00ff */
[----:B----4-:R-:W-:Y:S01]  /*d070*/  FMUL.FTZ R143, R8, R143 ;  /* 0x0000008f088f7220 */ /* 0x010fe20000410000 */
[----:B------:R-:W-:Y:S02]  /*d080*/  VIADD R9, R12, 0x40 ;  /* 0x000000400c097836 */ /* 0x000fe40000000000 */
[----:B------:R-:W-:Y:S01]  /*d090*/  FMUL.FTZ R142, R8, R142 ;  /* 0x0000008e088e7220 */ /* 0x000fe20000410000 */
[----:B------:R-:W-:Y:S02]  /*d0a0*/  @P0 VIADD R9, R12, 0xffffffc0 ;  /* 0xffffffc00c090836 */ /* 0x000fe40000000000 */
[C---:B------:R-:W-:Y:S01]  /*d0b0*/  FMUL.FTZ R139, R8.reuse, R139 ;  /* 0x0000008b088b7220 */ /* 0x040fe20000410000 */
[C---:B------:R-:W-:Y:S01]  /*d0c0*/  FMUL.FTZ R138, R8.reuse, R138 ;  /* 0x0000008a088a7220 */ /* 0x040fe20000410000 */
[C---:B------:R-:W-:Y:S01]  /*d0d0*/  FMUL.FTZ R135, R8.reuse, R135 ;  /* 0x0000008708877220 */ /* 0x040fe20000410000 */
[C---:B------:R-:W-:Y:S01]  /*d0e0*/  FMUL.FTZ R134, R8.reuse, R134 ;  /* 0x0000008608867220 */ /* 0x040fe20000410000 */
[C---:B------:R-:W-:Y:S01]  /*d0f0*/  FMUL.FTZ R131, R8.reuse, R131 ;  /* 0x0000008308837220 */ /* 0x040fe20000410000 */
[----:B------:R-:W-:Y:S01]  /*d100*/  FMUL.FTZ R130, R8, R130 ;  /* 0x0000008208827220 */ /* 0x000fe20000410000 */
[----:B------:R-:W-:Y:S01]  /*d110*/  IMAD.IADD R8, R12, 0x1, R11 ;  /* 0x000000010c087824 */ /* 0x000fe200078e020b */
[----:B------:R-:W-:Y:S01]  /*d120*/  LOP3.LUT R14, R14, 0xc0, RZ, 0xc0, !PT ;  /* 0x000000c00e0e7812 */ /* 0x000fe200078ec0ff */
[----:B------:R-:W-:Y:S01]  /*d130*/  IMAD.IADD R11, R11, 0x1, R9 ;  /* 0x000000010b0b7824 */ /* 0x000fe200078e0209 */
[----:B------:R-:W-:Y:S01]  /*d140*/  STS.64 [R12], R140 ;  /* 0x0000008c0c007388 */ /* 0x000fe20000000a00 */
[----:B------:R-:W-:Y:S01]  /*d150*/  SHF.R.S32.HI R2, RZ, 0x5, R2 ;  /* 0x00000005ff027819 */ /* 0x000fe20000011402 */
[----:B------:R-:W2:Y:S01]  /*d160*/  @P3 MUFU.LG2 R7, R7 ;  /* 0x0000000700073308 */ /* 0x000ea20000000c00 */
[----:B------:R-:W-:Y:S01]  /*d170*/  LOP3.LUT R16, R14, 0x18, R16, 0xf8, !PT ;  /* 0x000000180e107812 */ /* 0x000fe200078ef810 */
[----:B------:R4:W-:Y:S01]  /*d180*/  STS.64 [R12+0x400], R142 ;  /* 0x0004008e0c007388 */ /* 0x0009e20000000a00 */
[----:B------:R-:W-:-:S02]  /*d190*/  SHF.R.U32.HI R14, RZ, 0x3, R14 ;  /* 0x00000003ff0e7819 */ /* 0x000fc4000001160e */
[----:B------:R-:W-:Y:S01]  /*d1a0*/  LOP3.LUT R3, R3, 0xffffffe0, RZ, 0xc0, !PT ;  /* 0xffffffe003037812 */ /* 0x000fe200078ec0ff */
[----:B------:R-:W-:Y:S01]  /*d1b0*/  STS.64 [R8], R136 ;  /* 0x0000008808007388 */ /* 0x000fe20000000a00 */
[----:B------:R-:W-:Y:S01]  /*d1c0*/  LOP3.LUT R14, R16, R14, RZ, 0x3c, !PT ;  /* 0x0000000e100e7212 */ /* 0x000fe200078e3cff */
[----:B------:R-:W1:Y:S01]  /*d1d0*/  @P2 MUFU.LG2 R6, R6 ;  /* 0x0000000600062308 */ /* 0x000e620000000c00 */
[----:B------:R-:W-:Y:S01]  /*d1e0*/  LEA.HI R15, R4, R5, RZ, 0x3 ;  /* 0x00000005040f7211 */ /* 0x000fe200078f18ff */
[----:B------:R-:W-:Y:S01]  /*d1f0*/  STS.64 [R8+0x400], R138 ;  /* 0x0004008a08007388 */ /* 0x000fe20000000a00 */
[----:B------:R-:W-:Y:S02]  /*d200*/  IMAD.IADD R3, R5, 0x1, -R3 ;  /* 0x0000000105037824 */ /* 0x000fe400078e0a03 */
[----:B------:R-:W-:Y:S01]  /*d210*/  IMAD.IADD R14, R10, 0x1, R14 ;  /* 0x000000010a0e7824 */ /* 0x000fe200078e020e */
[----:B------:R-:W-:Y:S01]  /*d220*/  STS.64 [R9], R132 ;  /* 0x0000008409007388 */ /* 0x000fe20000000a00 */
[----:B------:R-:W-:-:S02]  /*d230*/  LOP3.LUT R15, R15, 0xfffffff8, RZ, 0xc0, !PT ;  /* 0xfffffff80f0f7812 */ /* 0x000fc400078ec0ff */
[----:B------:R-:W-:Y:S01]  /*d240*/  LOP3.LUT P0, RZ, R3, 0x3, RZ, 0xc0, !PT ;  /* 0x0000000303ff7812 */ /* 0x000fe2000780c0ff */
[----:B------:R3:W-:Y:S01]  /*d250*/  STS.64 [R9+0x400], R134 ;  /* 0x0004008609007388 */ /* 0x0007e20000000a00 */
[----:B------:R-:W-:Y:S01]  /*d260*/  LEA R14, R14, UR5, 0x2 ;  /* 0x000000050e0e7c11 */ /* 0x000fe2000f8e10ff */
[----:B------:R-:W-:Y:S02]  /*d270*/  IMAD.IADD R15, R5, 0x1, -R15 ;  /* 0x00000001050f7824 */ /* 0x000fe400078e0a0f */
[----:B--2---:R-:W-:Y:S01]  /*d280*/  @P3 FMUL.FTZ R7, R7, 0.69314718246459960938 ;  /* 0x3f31721807073820 */ /* 0x004fe20000410000 */
[----:B------:R-:W-:Y:S01]  /*d290*/  STS.64 [R11], R128 ;  /* 0x000000800b007388 */ /* 0x000fe20000000a00 */
[----:B------:R-:W-:Y:S02]  /*d2a0*/  IMAD.MOV.U32 R3, RZ, RZ, -0x800000 ;  /* 0xff800000ff037424 */ /* 0x000fe400078e00ff */
[----:B-1----:R-:W-:Y:S01]  /*d2b0*/  @P2 FMUL.FTZ R6, R6, 0.69314718246459960938 ;  /* 0x3f31721806062820 */ /* 0x002fe20000410000 */
[----:B------:R1:W-:Y:S01]  /*d2c0*/  STS.64 [R11+0x400], R130 ;  /* 0x000400820b007388 */ /* 0x0003e20000000a00 */
[----:B----4-:R-:W2:Y:S08]  /*d2d0*/  LDC R12, c[0x0][0x270] ;  /* 0x00009c00ff0c7b82 */ /* 0x010eb00000000800 */
[----:B------:R-:W-:Y:S01]  /*d2e0*/  BAR.SYNC.DEFER_BLOCKING 0x0 ;  /* 0x0000000000007b1d */ /* 0x000fe20000010000 */
[----:B-----5:R-:W-:-:S05]  /*d2f0*/  @P2 FFMA.FTZ R3, R69, R32, R6 ;  /* 0x0000002045032223 */ /* 0x020fca0000010006 */
[----:B------:R-:W4:Y:S02]  /*d300*/  S2R R10, SR_CTAID.Y ;  /* 0x00000000000a7919 */ /* 0x000f240000002600 */
[----:B---3--:R-:W4:Y:S01]  /*d310*/  LDC.64 R8, c[0x0][0x2c0] ;  /* 0x0000b000ff087b82 */ /* 0x008f220000000a00 */
[----:B-1----:R-:W1:Y:S01]  /*d320*/  S2R R11, SR_CTAID.X ;  /* 0x00000000000b7919 */ /* 0x002e620000002500 */
[----:B------:R-:W3:Y:S04]  /*d330*/  LDS.128 R28, [R14] ;  /* 0x000000000e1c7984 */ /* 0x000ee80000000c00 */
[----:B------:R-:W2:Y:S04]  /*d340*/  LDS.128 R24, [R14+0x800] ;  /* 0x000800000e187984 */ /* 0x000ea80000000c00 */
[----:B------:R-:W2:Y:S04]  /*d350*/  LDS.128 R20, [R14+0x1000] ;  /* 0x001000000e147984 */ /* 0x000ea80000000c00 */
[----:B------:R5:W2:Y:S01]  /*d360*/  LDS.128 R16, [R14+0x1800] ;  /* 0x001800000e107984 */ /* 0x000aa20000000c00 */
[----:B----4-:R-:W-:-:S02]  /*d370*/  IMAD R8, R10, R8, R149 ;  /* 0x000000080a087224 */ /* 0x010fc400078e0295 */
[----:B-1----:R-:W-:Y:S01]  /*d380*/  IMAD.SHL.U32 R11, R11, 0x40, RZ ;  /* 0x000000400b0b7824 */ /* 0x002fe200078e00ff */
[----:B-----5:R-:W-:-:S04]  /*d390*/  SHF.R.S32.HI R14, RZ, 0x1f, R2 ;  /* 0x0000001fff0e7819 */ /* 0x020fc80000011402 */
[----:B------:R-:W-:Y:S02]  /*d3a0*/  LEA.HI R4, R14, R2, RZ, 0x2 ;  /* 0x000000020e047211 */ /* 0x000fe400078f10ff */
[----:B------:R-:W-:Y:S02]  /*d3b0*/  SHF.R.S32.HI R14, RZ, 0x1f, R0 ;  /* 0x0000001fff0e7819 */ /* 0x000fe40000011400 */
[----:B------:R-:W-:Y:S02]  /*d3c0*/  LOP3.LUT R4, R4, 0xfffffffc, RZ, 0xc0, !PT ;  /* 0xfffffffc04047812 */ /* 0x000fe400078ec0ff */
[----:B------:R-:W-:Y:S01]  /*d3d0*/  LEA.HI R14, R14, R0, RZ, 0x2 ;  /* 0x000000000e0e7211 */ /* 0x000fe200078f10ff */
[----:B------:R-:W-:Y:S01]  /*d3e0*/  IMAD.MOV R0, RZ, RZ, -R149 ;  /* 0x000000ffff007224 */ /* 0x000fe200078e0a95 */
[----:B------:R-:W-:Y:S02]  /*d3f0*/  IADD3 R4, R2, -R4, RZ ;  /* 0x8000000402047210 */ /* 0x000fe40007ffe0ff */
[----:B------:R-:W-:Y:S01]  /*d400*/  SHF.R.S32.HI R14, RZ, 0x2, R14 ;  /* 0x00000002ff0e7819 */ /* 0x000fe2000001140e */
[----:B--2---:R-:W-:Y:S01]  /*d410*/  IMAD R0, R12, R0, UR4 ;  /* 0x000000040c007e24 */ /* 0x004fe2000f8e0200 */
[----:B------:R-:W-:Y:S01]  /*d420*/  MOV R2, 0xff800000 ;  /* 0xff80000000027802 */ /* 0x000fe20000000f00 */
[----:B------:R-:W-:-:S02]  /*d430*/  @P3 FFMA.FTZ R2, R70, R33, R7 ;  /* 0x0000002146023223 */ /* 0x000fc40000010007 */
[----:B------:R-:W-:Y:S02]  /*d440*/  IMAD R4, R4, 0x10, R14 ;  /* 0x0000001004047824 */ /* 0x000fe400078e020e */
[----:B------:R-:W-:Y:S02]  /*d450*/  IMAD.SHL.U32 R14, R15, 0x4, RZ ;  /* 0x000000040f0e7824 */ /* 0x000fe400078e00ff */
[----:B------:R-:W-:-:S03]  /*d460*/  IMAD R0, R8, R12, R0 ;  /* 0x0000000c08007224 */ /* 0x000fc600078e0200 */
[----:B------:R-:W-:Y:S01]  /*d470*/  SHF.R.S32.HI R15, RZ, 0x1f, R14 ;  /* 0x0000001fff0f7819 */ /* 0x000fe2000001140e */
[----:B------:R-:W-:Y:S01]  /*d480*/  IMAD R0, R0, R9, R11 ;  /* 0x0000000900007224 */ /* 0x000fe200078e020b */
[----:B---3--:R-:W-:Y:S06]  /*d490*/  @P0 BRA `(.L_x_4898) ;  /* 0x00000000002c0947 */ /* 0x008fec0003800000 */
        /* <DEDUP_REMOVED lines=11> */
.L_x_4898:
[----:B------:R-:W-:Y:S05]  /*d550*/  BSYNC B0 ;  /* 0x0000000000007941 */ /* 0x000fea0003800000 */
.L_x_4897:
[----:B------:R-:W-:Y:S01]  /*d560*/  ULDC UR4, c[0x0][0x2d0] ;  /* 0x0000b40000047ab9 */ /* 0x000fe20000000800 */
[C---:B-1----:R-:W-:Y:S01]  /*d570*/  VIADD R2, R13.reuse, 0x10 ;  /* 0x000000100d027836 */ /* 0x042fe20000000000 */
[----:B------:R-:W-:Y:S01]  /*d580*/  ISETP.GE.AND P1, PT, R14, UR4, PT ;  /* 0x000000040e007c0c */ /* 0x000fe2000bf26270 */
[----:B------:R-:W-:Y:S01]  /*d590*/  ULDC UR4, c[0x0][0x2dc] ;  /* 0x0000b70000047ab9 */ /* 0x000fe20000000800 */
[C---:B------:R-:W-:Y:S02]  /*d5a0*/  IMAD.WIDE R14, R13.reuse, 0x20, R14 ;  /* 0x000000200d0e7825 */ /* 0x040fe400078e020e */
[CC--:B------:R-:W-:Y:S02]  /*d5b0*/  ISETP.GE.OR P4, PT, R13.reuse, R125.reuse, P1 ;  /* 0x0000007d0d00720c */ /* 0x0c0fe40000f86670 */
        /* <DEDUP_REMOVED lines=18> */
.L_x_4899:
        /* <DEDUP_REMOVED lines=10> */
.L_x_5382:


//--------------------- .text._ZN5flash24flash_fwd_splitkv_kernelI23Flash_fwd_kernel_traitsILi32ELi64ELi128ELi4ELb0ELb0EN7cutlass10bfloat16_tE19Flash_kernel_traitsILi32ELi64ELi128ELi4ES3_EELb1ELb0ELb1ELb0ELb0ELb1ELb1ELb0EEEvNS_16Flash_fwd_paramsE --------------------------
	.section	.text._ZN5flash24flash_fwd_splitkv_kernelI23Flash_fwd_kernel_traitsILi32ELi64ELi128ELi4ELb0ELb0EN7cutlass10bfloat16_tE19Flash_kernel_traitsILi32ELi64ELi128ELi4ES3_EELb1ELb0ELb1ELb0ELb0ELb1ELb1ELb0EEEvNS_16Flash_fwd_paramsE,"ax",@progbits
	.align	128
        .global         _ZN5flash24flash_fwd_splitkv_kernelI23Flash_fwd_kernel_traitsILi32ELi64ELi128ELi4ELb0ELb0EN7cutlass10bfloat16_tE19Flash_kernel_traitsILi32ELi64ELi128ELi4ES3_EELb1ELb0ELb1ELb0ELb0ELb1ELb1ELb0EEEvNS_16Flash_fwd_paramsE
        .type           _ZN5flash24flash_fwd_splitkv_kernelI23Flash_fwd_kernel_traitsILi32ELi64ELi128ELi4ELb0ELb0EN7cutlass10bfloat16_tE19Flash_kernel_traitsILi32ELi64ELi128ELi4ES3_EELb1ELb0ELb1ELb0ELb0ELb1ELb1ELb0EEEvNS_16Flash_fwd_paramsE,@function
        .size           _ZN5flash24flash_fwd_splitkv_kernelI23Flash_fwd_kernel_traitsILi32ELi64ELi128ELi4ELb0ELb0EN7cutlass10bfloat16_tE19Flash_kernel_traitsILi32ELi64ELi128ELi4ES3_EELb1ELb0ELb1ELb0ELb0ELb1ELb1ELb0EEEvNS_16Flash_fwd_paramsE,(.L_x_5383 - _ZN5flash24flash_fwd_splitkv_kernelI23Flash_fwd_kernel_traitsILi32ELi64ELi128ELi4ELb0ELb0EN7cutlass10bfloat16_tE19Flash_kernel_traitsILi32ELi64ELi128ELi4ES3_EELb1ELb0ELb1ELb0ELb0ELb1ELb1ELb0EEEvNS_16Flash_fwd_paramsE)
        .other          _ZN5flash24flash_fwd_splitkv_kernelI23Flash_fwd_kernel_traitsILi32ELi64ELi128ELi4ELb0ELb0EN7cutlass10bfloat16_tE19Flash_kernel_traitsILi32ELi64ELi128ELi4ES3_EELb1ELb0ELb1ELb0ELb0ELb1ELb1ELb0EEEvNS_16Flash_fwd_paramsE,@"STO_CUDA_ENTRY STV_DEFAULT"
_ZN5flash24flash_fwd_splitkv_kernelI23Flash_fwd_kernel_traitsILi32ELi64ELi128ELi4ELb0ELb0EN7cutlass10bfloat16_tE19Flash_kernel_traitsILi32ELi64ELi128ELi4ES3_EELb1ELb0ELb1ELb0ELb0ELb1ELb1ELb0EEEvNS_16Flash_fwd_paramsE:
.text._ZN5flash24flash_fwd_splitkv_kernelI23Flash_fwd_kernel_traitsILi32ELi64ELi128ELi4ELb0ELb0EN7cutlass10bfloat16_tE19Flash_kernel_traitsILi32ELi64ELi128ELi4ES3_EELb1ELb0ELb1ELb0ELb0ELb1ELb1ELb0EEEvNS_16Flash_fwd_paramsE:
        /* <DEDUP_REMOVED lines=59> */
.L_x_4900:
[----:B------:R-:W1:Y:S02]  /*03b0*/  LDC R6, c[0x0][0x2c8] ;  /* 0x0000b200ff067b82 */ /* 0x000e640000000800 */
.L_x_4901:
        /* <DEDUP_REMOVED lines=9> */
[----:B------:R-:W4:Y:S01]  /*0450*/  LDC R8, c[0x0][0x10] ;  /* 0x00000400ff087b82 */ /* 0x000f220000000800 */
[----:B-----5:R-:W-:-:S07]  /*0460*/  @P3 IMAD.IADD R89, R16, 0x1, -R13 ;  /* 0x0000000110593824 */ /* 0x020fce00078e0a0d */
[----:B---3--:R-:W3:Y:S01]  /*0470*/  LDC R2, c[0x0][0x2c8] ;  /* 0x0000b200ff027b82 */ /* 0x008ee20000000800 */
[----:B----4-:R-:W-:-:S04]  /*0480*/  IABS R10, R8 ;  /* 0x00000008000a7213 */ /* 0x010fc80000000000 */
[----:B--2---:R-:W2:Y:S01]  /*0490*/  I2F.RP R4, R10 ;  /* 0x0000000a00047306 */ /* 0x004ea20000209400 */
        /* <DEDUP_REMOVED lines=13> */
[--C-:B--2---:R-:W-:Y:S02]  /*0570*/  IMAD.MOV R3, RZ, RZ, -R19.reuse ;  /* 0x000000ffff037224 */ /* 0x104fe400078e0a13 */
[----:B------:R-:W-:Y:S02]  /*0580*/  IMAD.MOV.U32 R18, RZ, RZ, RZ ;  /* 0x000000ffff127224 */ /* 0x000fe400078e00ff */
[----:B------:R-:W-:Y:S02]  /*0590*/  IMAD R4, R3, R10, RZ ;  /* 0x0000000a03047224 */ /* 0x000fe400078e02ff */
[----:B------:R-:W2:Y:S02]  /*05a0*/  @!P3 LDC R3, c[0x0][0x2cc] ;  /* 0x0000b300ff03bb82 */ /* 0x000ea40000000800 */
[----:B------:R-:W-:-:S06]  /*05b0*/  IMAD.HI.U32 R4, R19, R4, R18 ;  /* 0x0000000413047227 */ /* 0x000fcc00078e0012 */
[----:B------:R-:W-:Y:S02]  /*05c0*/  IMAD.HI.U32 R9, R4, R11, RZ ;  /* 0x0000000b04097227 */ /* 0x000fe400078e00ff */
[----:B------:R-:W3:Y:S02]  /*05d0*/  @!P3 LDC.64 R4, c[0x0][0x318] ;  /* 0x0000c600ff04bb82 */ /* 0x000ee40000000a00 */
[----:B------:R-:W-:-:S05]  /*05e0*/  IMAD R11, R9, R2, R11 ;  /* 0x00000002090b7224 */ /* 0x000fca00078e020b */
[----:B------:R-:W-:Y:S01]  /*05f0*/  ISETP.GT.U32.AND P1, PT, R10, R11, PT ;  /* 0x0000000b0a00720c */ /* 0x000fe20003f24070 */
[----:B------:R-:W4:-:S12]  /*0600*/  LDC R2, c[0x0][0x398] ;  /* 0x0000e600ff027b82 */ /* 0x000f180000000800 */
[----:B------:R-:W-:Y:S02]  /*0610*/  @!P1 IMAD.IADD R11, R11, 0x1, -R10 ;  /* 0x000000010b0b9824 */ /* 0x000fe400078e0a0a */
[----:B------:R-:W-:Y:S01]  /*0620*/  @!P1 VIADD R9, R9, 0x1 ;  /* 0x0000000109099836 */ /* 0x000fe20000000000 */
[----:B------:R-:W-:Y:S02]  /*0630*/  ISETP.NE.AND P1, PT, R8, RZ, PT ;  /* 0x000000ff0800720c */ /* 0x000fe40003f25270 */
[----:B---3--:R-:W-:Y:S02]  /*0640*/  @!P3 ISETP.NE.U32.AND P2, PT, R4, RZ, PT ;  /* 0x000000ff0400b20c */ /* 0x008fe40003f45070 */
[----:B------:R-:W-:Y:S02]  /*0650*/  ISETP.GE.U32.AND P4, PT, R11, R10, PT ;  /* 0x0000000a0b00720c */ /* 0x000fe40003f86070 */
[----:B------:R-:W-:Y:S02]  /*0660*/  @!P3 ISETP.NE.AND.EX P2, PT, R5, RZ, PT, P2 ;  /* 0x000000ff0500b20c */ /* 0x000fe40003f45320 */
[----:B------:R-:W-:-:S02]  /*0670*/  IADD3 R4, -R90, 0xbf, R109 ;  /* 0x000000bf5a047810 */ /* 0x000fc40007ffe16d */
[----:B--2---:R-:W-:-:S04]  /*0680*/  @!P3 SEL R3, R3, RZ, P2 ;  /* 0x000000ff0303b207 */ /* 0x004fc80001000000 */
[----:B-1----:R-:W-:-:S03]  /*0690*/  @!P3 IADD3 R89, R3, R6, -R13 ;  /* 0x000000060359b210 */ /* 0x002fc60007ffe80d */
[----:B------:R-:W-:Y:S01]  /*06a0*/  @P4 VIADD R9, R9, 0x1 ;  /* 0x0000000109094836 */ /* 0x000fe20000000000 */
[----:B----4-:R-:W-:Y:S01]  /*06b0*/  IADD3 R4, R4, R2, R89 ;  /* 0x0000000204047210 */ /* 0x010fe20007ffe059 */
[----:B------:R-:W-:Y:S02]  /*06c0*/  VIADD R6, R89, 0x7f ;  /* 0x0000007f59067836 */ /* 0x000fe40000000000 */
[----:B------:R-:W-:Y:S01]  /*06d0*/  @!P0 IMAD.MOV R9, RZ, RZ, -R9 ;  /* 0x000000ffff098224 */ /* 0x000fe200078e0a09 */
[----:B------:R-:W-:Y:S02]  /*06e0*/  @!P1 LOP3.LUT R9, RZ, R8, RZ, 0x33, !PT ;  /* 0x00000008ff099212 */ /* 0x000fe400078e33ff */
[----:B------:R-:W-:Y:S02]  /*06f0*/  SHF.R.S32.HI R5, RZ, 0x1f, R6 ;  /* 0x0000001fff057819 */ /* 0x000fe40000011406 */
[----:B------:R-:W-:Y:S01]  /*0700*/  SHF.R.S32.HI R3, RZ, 0x1f, R4 ;  /* 0x0000001fff037819 */ /* 0x000fe20000011404 */
[----:B------:R-:W-:Y:S01]  /*0710*/  IMAD R103, R9, R0, RZ ;  /* 0x0000000009677224 */ /* 0x000fe200078e02ff */
[----:B------:R-:W-:-:S02]  /*0720*/  LEA.HI R5, R5, R6, RZ, 0x7 ;  /* 0x0000000605057211 */ /* 0x000fc400078f38ff */
[----:B------:R-:W-:Y:S01]  /*0730*/  LEA.HI R3, R3, R4, RZ, 0x7 ;  /* 0x0000000403037211 */ /* 0x000fe200078f38ff */
[----:B------:R-:W1:Y:S01]  /*0740*/  S2R R6, SR_TID.X ;  /* 0x0000000000067919 */ /* 0x000e620000002100 */
[----:B------:R-:W-:Y:S02]  /*0750*/  SHF.R.S32.HI R4, RZ, 0x7, R5 ;  /* 0x00000007ff047819 */ /* 0x000fe40000011405 */
[----:B------:R-:W-:Y:S02]  /*0760*/  SHF.R.S32.HI R3, RZ, 0x7, R3 ;  /* 0x00000007ff037819 */ /* 0x000fe40000011403 */
[----:B------:R-:W-:-:S04]  /*0770*/  VIADDMNMX R4, R103, R9, R4, PT ;  /* 0x0000000967047246 */ /* 0x000fc80003800104 */
[----:B------:R-:W-:-:S04]  /*0780*/  VIMNMX R130, R4, R3, PT ;  /* 0x0000000304827248 */ /* 0x000fc80003fe0100 */
[----:B------:R-:W-:-:S13]  /*0790*/  ISETP.GE.AND P0, PT, R103, R130, PT ;  /* 0x000000826700720c */ /* 0x000fda0003f06270 */
[----:B------:R-:W-:Y:S05]  /*07a0*/  @!P0 BRA `(.L_x_4902) ;  /* 0x0000000000e48947 */ /* 0x000fea0003800000 */
[----:B------:R-:W2:Y:S01]  /*07b0*/  LDC.64 R2, c[0x0][0x2c0] ;  /* 0x0000b000ff027b82 */ /* 0x000ea20000000a00 */
[----:B-1----:R-:W-:Y:S01]  /*07c0*/  SHF.R.S32.HI R5, RZ, 0x1f, R6 ;  /* 0x0000001fff057819 */ /* 0x002fe20000011406 */
[----:B------:R-:W-:Y:S01]  /*07d0*/  ULDC UR4, c[0x0][0x2dc] ;  /* 0x0000b70000047ab9 */ /* 0x000fe20000000800 */
[----:B------:R-:W-:Y:S02]  /*07e0*/  IMAD.IADD R90, R90, 0x1, -R109 ;  /* 0x000000015a5a7824 */ /* 0x000fe400078e0a6d */
[----:B------:R-:W-:-:S04]  /*07f0*/  LEA.HI R4, R5, R6, RZ, 0x3 ;  /* 0x0000000605047211 */ /* 0x000fc800078f18ff */
[----:B------:R-:W-:-:S05]  /*0800*/  LOP3.LUT R5, R4, 0xfffffff8, RZ, 0xc0, !PT ;  /* 0xfffffff804057812 */ /* 0x000fca00078ec0ff */
[----:B------:R-:W-:-:S05]  /*0810*/  IMAD.IADD R5, R6, 0x1, -R5 ;  /* 0x0000000106057824 */ /* 0x000fca00078e0a05 */
[----:B------:R-:W-:Y:S01]  /*0820*/  ISETP.NE.AND P3, PT, R5, RZ, PT ;  /* 0x000000ff0500720c */ /* 0x000fe20003f65270 */
[----:B--2---:R-:W-:-:S04]  /*0830*/  IMAD R2, R0, R2, R127 ;  /* 0x0000000200027224 */ /* 0x004fc800078e027f */
[----:B------:R-:W-:Y:S01]  /*0840*/  IMAD R0, R2, R7, R22 ;  /* 0x0000000702007224 */ /* 0x000fe200078e0216 */
[----:B------:R-:W-:Y:S01]  /*0850*/  SHF.R.S32.HI R7, RZ, 0x3, R4 ;  /* 0x00000003ff077819 */ /* 0x000fe20000011404 */
[----:B------:R-:W-:Y:S02]  /*0860*/  IMAD.SHL.U32 R2, R5, 0x4, RZ ;  /* 0x0000000405027824 */ /* 0x000fe400078e00ff */
[----:B------:R-:W-:Y:S01]  /*0870*/  IMAD R0, R0, R3, R109 ;  /* 0x0000000300007224 */ /* 0x000fe200078e026d */
[CC--:B------:R-:W-:Y:S01]  /*0880*/  ISETP.GE.OR P3, PT, R7.reuse, R90.reuse, P3 ;  /* 0x0000005a0700720c */ /* 0x0c0fe20001f66670 */
[C---:B------:R-:W-:Y:S01]  /*0890*/  VIADD R11, R7.reuse, 0x10 ;  /* 0x00000010070b7836 */ /* 0x040fe20000000000 */
[--C-:B------:R-:W-:Y:S01]  /*08a0*/  SHF.R.S32.HI R3, RZ, 0x1f, R2.reuse ;  /* 0x0000001fff037819 */ /* 0x100fe20000011402 */
[----:B------:R-:W-:Y:S01]  /*08b0*/  IMAD R4, R0, UR4, RZ ;  /* 0x0000000400047c24 */ /* 0x000fe2000f8e02ff */
[----:B------:R-:W-:Y:S02]  /*08c0*/  ULDC UR4, c[0x0][0x2d0] ;  /* 0x0000b40000047ab9 */ /* 0x000fe40000000800 */
[----:B------:R-:W-:Y:S01]  /*08d0*/  ISETP.GE.AND P6, PT, R2, UR4, PT ;  /* 0x0000000402007c0c */ /* 0x000fe2000bfc6270 */
[----:B------:R-:W-:Y:S01]  /*08e0*/  IMAD.WIDE R8, R7, 0x20, R2 ;  /* 0x0000002007087825 */ /* 0x000fe200078e0202 */
[----:B------:R-:W-:Y:S01]  /*08f0*/  ULDC.64 UR4, c[0x0][0x288] ;  /* 0x0000a20000047ab9 */ /* 0x000fe20000000a00 */
[----:B------:R-:W-:-:S02]  /*0900*/  ISETP.GE.AND P1, PT, R11, R90, PT ;  /* 0x0000005a0b00720c */ /* 0x000fc40003f26270 */
[----:B------:R-:W-:Y:S02]  /*0910*/  ISETP.GE.OR P5, PT, R7, R90, P6 ;  /* 0x0000005a0700720c */ /* 0x000fe400037a6670 */
[C---:B------:R-:W-:Y:S01]  /*0920*/  IADD3 R3, P0, R4.reuse, R8, RZ ;  /* 0x0000000804037210 */ /* 0x040fe20007f1e0ff */
[----:B------:R-:W-:Y:S01]  /*0930*/  @!P3 IMAD.MOV.U32 R6, RZ, RZ, -0x800000 ;  /* 0xff800000ff06b424 */ /* 0x000fe200078e00ff */
[----:B------:R-:W-:Y:S01]  /*0940*/  ISETP.GE.OR P4, PT, R11, R90, P6 ;  /* 0x0000005a0b00720c */ /* 0x000fe20003786670 */
[C---:B------:R-:W-:Y:S01]  /*0950*/  VIADD R11, R7.reuse, 0x30 ;  /* 0x00000030070b7836 */ /* 0x040fe20000000000 */
[----:B------:R-:W-:Y:S01]  /*0960*/  LEA.HI.X.SX32 R4, R4, R9, 0x1, P0 ;  /* 0x0000000904047211 */ /* 0x000fe200000f0eff */
[----:B------:R-:W-:Y:S01]  /*0970*/  VIADD R9, R7, 0x20 ;  /* 0x0000002007097836 */ /* 0x000fe20000000000 */
[----:B------:R-:W-:Y:S02]  /*0980*/  LEA R2, P0, R3, UR4, 0x2 ;  /* 0x0000000403027c11 */ /* 0x000fe4000f8010ff */
[----:B------:R-:W-:-:S02]  /*0990*/  ISETP.NE.OR P1, PT, R5, RZ, P1 ;  /* 0x000000ff0500720c */ /* 0x000fc40000f25670 */
[----:B------:R-:W-:Y:S01]  /*09a0*/  LEA.HI.X R3, R3, UR5, R4, 0x2, P0 ;  /* 0x0000000503037c11 */ /* 0x000fe200080f1404 */
[----:B------:R-:W-:Y:S01]  /*09b0*/  ULDC.64 UR4, c[0x0][0x2b8] ;  /* 0x0000ae0000047ab9 */ /* 0x000fe20000000a00 */
[-C--:B------:R-:W-:Y:S02]  /*09c0*/  ISETP.GE.AND P0, PT, R9, R90.reuse, PT ;  /* 0x0000005a0900720c */ /* 0x080fe40003f06270 */
[----:B------:R-:W-:Y:S01]  /*09d0*/  SHF.R.S32.HI R4, RZ, 0x1f, R0 ;  /* 0x0000001fff047819 */ /* 0x000fe20000011400 */
[----:B------:R1:W-:Y:S01]  /*09e0*/  @!P5 STG.E.128 desc[UR12][R2.64], RZ ;  /* 0x000000ff0200d986 */ /* 0x0003e2000c101d0c */
[----:B------:R-:W-:Y:S02]  /*09f0*/  ISETP.NE.OR P0, PT, R5, RZ, P0 ;  /* 0x000000ff0500720c */ /* 0x000fe40000705670 */
[----:B------:R-:W-:Y:S01]  /*0a00*/  IADD3 R0, P2, R0, R7, RZ ;  /* 0x0000000700007210 */ /* 0x000fe20007f5e0ff */
[----:B------:R1:W-:Y:S01]  /*0a10*/  @!P4 STG.E.128 desc[UR12][R2.64+0x800], RZ ;  /* 0x000800ff0200c986 */ /* 0x0003e2000c101d0c */
[----:B------:R-:W-:-:S02]  /*0a20*/  ISETP.GE.OR P5, PT, R9, R90, P6 ;  /* 0x0000005a0900720c */ /* 0x000fc400037a6670 */
[----:B------:R-:W-:Y:S02]  /*0a30*/  ISETP.GE.OR P6, PT, R11, R90, P6 ;  /* 0x0000005a0b00720c */ /* 0x000fe400037c6670 */
[----:B------:R-:W-:Y:S01]  /*0a40*/  LEA.HI.X.SX32 R7, R7, R4, 0x1, P2 ;  /* 0x0000000407077211 */ /* 0x000fe200010f0eff */
[----:B------:R-:W-:Y:S01]  /*0a50*/  @!P1 IMAD.MOV.U32 R4, RZ, RZ, -0x800000 ;  /* 0xff800000ff049424 */ /* 0x000fe200078e00ff */
[----:B------:R-:W-:-:S04]  /*0a60*/  LEA R8, P2, R0, UR4, 0x2 ;  /* 0x0000000400087c11 */ /* 0x000fc8000f8410ff */
[----:B------:R-:W-:Y:S01]  /*0a70*/  LEA.HI.X R9, R0, UR5, R7, 0x2, P2 ;  /* 0x0000000500097c11 */ /* 0x000fe200090f1407 */
[----:B------:R-:W-:Y:S02]  /*0a80*/  @!P0 IMAD.MOV.U32 R0, RZ, RZ, -0x800000 ;  /* 0xff800000ff008424 */ /* 0x000fe400078e00ff */
[----:B------:R1:W-:Y:S04]  /*0a90*/  @!P5 STG.E.128 desc[UR12][R2.64+0x1000], RZ ;  /* 0x001000ff0200d986 */ /* 0x0003e8000c101d0c */
        /* <DEDUP_REMOVED lines=10> */
.L_x_4902:
        /* <DEDUP_REMOVED lines=24> */
.L_x_4903:
[----:B------:R-:W-:Y:S05]  /*0cc0*/  @!P1 BRA `(.L_x_4904) ;  /* 0x0000000400389947 */ /* 0x000fea0003800000 */
[----:B------:R-:W2:Y:S01]  /*0cd0*/  LDC R13, c[0x0][0x380] ;  /* 0x0000e000ff0d7b82 */ /* 0x000ea20000000800 */
[----:B------:R-:W-:Y:S01]  /*0ce0*/  LEA R138, R130, 0xffffff80, 0x7 ;  /* 0xffffff80828a7811 */ /* 0x000fe200078e38ff */
[----:B------:R-:W-:-:S06]  /*0cf0*/  ULDC.64 UR4, c[0x0][0x230] ;  /* 0x00008c0000047ab9 */ /* 0x000fcc0000000a00 */
        /* <DEDUP_REMOVED lines=9> */
[----:B-----5:R-:W-:Y:S01]  /*0d90*/  IMAD R0, R3, R4, RZ ;  /* 0x0000000403007224 */ /* 0x020fe200078e02ff */
        /* <DEDUP_REMOVED lines=17> */
[----:B---3--:R-:W-:Y:S02]  /*0eb0*/  IABS R3, R7 ;  /* 0x0000000700037213 */ /* 0x008fe40000000000 */
[----:B------:R-:W-:Y:S02]  /*0ec0*/  IADD3 R11, -R11, RZ, RZ ;  /* 0x000000ff0b0b7210 */ /* 0x000fe40007ffe1ff */
[----:B------:R-:W3:Y:S03]  /*0ed0*/  I2F.RP R10, R3 ;  /* 0x00000003000a7306 */ /* 0x000ee60000209400 */
[----:B------:R-:W-:-:S05]  /*0ee0*/  IMAD R138, R13, R11, R138 ;  /* 0x0000000b0d8a7224 */ /* 0x000fca00078e028a */
[----:B---3--:R-:W3:Y:S02]  /*0ef0*/  MUFU.RCP R9, R10 ;  /* 0x0000000a00097308 */ /* 0x008ee40000001000 */
[----:B---3--:R-:W-:-:S06]  /*0f00*/  IADD3 R9, R9, 0xffffffe, RZ ;  /* 0x0ffffffe09097810 */ /* 0x008fcc0007ffe0ff */
[----:B------:R-:W3:Y:S02]  /*0f10*/  F2I.FTZ.U32.TRUNC.NTZ R9, R9 ;  /* 0x0000000900097305 */ /* 0x000ee4000021f000 */
[----:B---3--:R-:W-:-:S04]  /*0f20*/  IMAD.MOV R4, RZ, RZ, -R9 ;  /* 0x000000ffff047224 */ /* 0x008fc800078e0a09 */
        /* <DEDUP_REMOVED lines=13> */
[----:B------:R-:W3:Y:S03]  /*1000*/  LDC.64 R4, c[0x0][0x238] ;  /* 0x00008e00ff047b82 */ /* 0x000ee60000000a00 */
[----:B------:R-:W-:-:S07]  /*1010*/  ISETP.GE.AND P0, PT, R3, RZ, PT ;  /* 0x000000ff0300720c */ /* 0x000fce0003f06270 */
[----:B------:R-:W-:-:S06]  /*1020*/  @P3 VIADD R16, R16, 0x1 ;  /* 0x0000000110103836 */ /* 0x000fcc0000000000 */
[----:B------:R-:W-:Y:S02]  /*1030*/  @!P0 IADD3 R16, -R16, RZ, RZ ;  /* 0x000000ff10108210 */ /* 0x000fe40007ffe1ff */
[----:B------:R-:W-:-:S04]  /*1040*/  @!P2 LOP3.LUT R16, RZ, R7, RZ, 0x33, !PT ;  /* 0x00000007ff10a212 */ /* 0x000fc800078e33ff */
[----:B------:R-:W-:Y:S02]  /*1050*/  SHF.R.S32.HI R7, RZ, 0x1f, R16 ;  /* 0x0000001fff077819 */ /* 0x000fe40000011410 */
[----:B--2---:R-:W-:Y:S01]  /*1060*/  SHF.R.S32.HI R9, RZ, 0x1f, R0 ;  /* 0x0000001fff097819 */ /* 0x004fe20000011400 */
[----:B------:R-:W-:-:S04]  /*1070*/  IMAD.WIDE.U32 R10, R0, UR4, RZ ;  /* 0x00000004000a7c25 */ /* 0x000fc8000f8e00ff */
[C---:B------:R-:W-:Y:S02]  /*1080*/  IMAD R3, R9.reuse, UR4, RZ ;  /* 0x0000000409037c24 */ /* 0x040fe4000f8e02ff */
[----:B---3--:R-:W-:Y:S02]  /*1090*/  IMAD R9, R9, R4, RZ ;  /* 0x0000000409097224 */ /* 0x008fe400078e02ff */
[C---:B------:R-:W-:Y:S01]  /*10a0*/  IMAD R8, R0.reuse, UR5, R3 ;  /* 0x0000000500087c24 */ /* 0x040fe2000f8e0203 */
[----:B------:R-:W-:Y:S01]  /*10b0*/  SHF.R.S32.HI R3, RZ, 0x1f, R138 ;  /* 0x0000001fff037819 */ /* 0x000fe2000001148a */
[----:B------:R-:W-:Y:S01]  /*10c0*/  ULDC.64 UR4, c[0x0][0x260] ;  /* 0x0000980000047ab9 */ /* 0x000fe20000000a00 */
[----:B------:R-:W-:Y:S02]  /*10d0*/  IMAD R5, R0, R5, R9 ;  /* 0x0000000500057224 */ /* 0x000fe400078e0209 */
[----:B------:R-:W-:Y:S02]  /*10e0*/  IMAD.IADD R11, R11, 0x1, R8 ;  /* 0x000000010b0b7824 */ /* 0x000fe400078e0208 */
[----:B----4-:R-:W-:-:S02]  /*10f0*/  IMAD R8, R3, R76, RZ ;  /* 0x0000004c03087224 */ /* 0x010fc400078e02ff */
[----:B------:R-:W-:-:S04]  /*1100*/  IMAD.WIDE.U32 R10, R138, R76, R10 ;  /* 0x0000004c8a0a7225 */ /* 0x000fc800078e000a */
[----:B------:R-:W-:Y:S02]  /*1110*/  IMAD R8, R138, R77, R8 ;  /* 0x0000004d8a087224 */ /* 0x000fe400078e0208 */
[----:B------:R-:W-:Y:S02]  /*1120*/  IMAD.MOV.U32 R14, RZ, RZ, R10 ;  /* 0x000000ffff0e7224 */ /* 0x000fe400078e000a */
[----:B------:R-:W-:Y:S01]  /*1130*/  IMAD.WIDE.U32 R24, R0, R4, RZ ;  /* 0x0000000400187225 */ /* 0x000fe200078e00ff */
[----:B------:R-:W-:-:S03]  /*1140*/  IADD3 R15, R11, R8, RZ ;  /* 0x000000080b0f7210 */ /* 0x000fc60007ffe0ff */
[----:B------:R-:W-:Y:S02]  /*1150*/  IMAD R11, R7, UR4, RZ ;  /* 0x00000004070b7c24 */ /* 0x000fe4000f8e02ff */
[----:B------:R-:W-:Y:S01]  /*1160*/  IMAD.WIDE.U32 R20, R16, UR4, R14 ;  /* 0x0000000410147c25 */ /* 0x000fe2000f8e000e */
[----:B------:R-:W-:-:S03]  /*1170*/  IADD3 R15, R25, R5, RZ ;  /* 0x00000005190f7210 */ /* 0x000fc60007ffe0ff */
[----:B------:R-:W-:-:S05]  /*1180*/  IMAD R11, R16, UR5, R11 ;  /* 0x00000005100b7c24 */ /* 0x000fca000f8e020b */
[----:B------:R-:W-:Y:S01]  /*1190*/  IADD3 R14, R21, R11, RZ ;  /* 0x0000000b150e7210 */ /* 0x000fe20007ffe0ff */
[----:B------:R-:W-:Y:S06]  /*11a0*/  BRA `(.L_x_4905) ;  /* 0x0000000400287947 */ /* 0x000fec0003800000 */
.L_x_4904:
[----:B------:R-:W2:Y:S01]  /*11b0*/  LDC R7, c[0x0][0x278] ;  /* 0x00009e00ff077b82 */ /* 0x000ea20000000800 */
[----:B------:R-:W-:Y:S02]  /*11c0*/  MOV R8, RZ ;  /* 0x000000ff00087202 */ /* 0x000fe40000000f00 */
[----:B------:R-:W-:Y:S02]  /*11d0*/  ISETP.NE.AND P4, PT, R14, -0x1, PT ;  /* 0xffffffff0e00780c */ /* 0x000fe40003f85270 */
[----:B------:R-:W-:-:S11]  /*11e0*/  LEA R138, R130, 0xffffff80, 0x7 ;  /* 0xffffff80828a7811 */ /* 0x000fd600078e38ff */
[----:B------:R-:W3:Y:S01]  /*11f0*/  @P4 LDC.64 R76, c[0x0][0x248] ;  /* 0x00009200ff4c4b82 */ /* 0x000ee20000000a00 */
[----:B------:R-:W-:Y:S02]  /*1200*/  @P4 IADD3 R18, R13, R14, RZ ;  /* 0x0000000e0d124210 */ /* 0x000fe40007ffe0ff */
[----:B--2---:R-:W-:-:S04]  /*1210*/  IABS R4, R7 ;  /* 0x0000000700047213 */ /* 0x004fc80000000000 */
[----:B------:R-:W2:Y:S08]  /*1220*/  I2F.RP R10, R4 ;  /* 0x00000004000a7306 */ /* 0x000eb00000209400 */
[----:B--2---:R-:W2:Y:S02]  /*1230*/  MUFU.RCP R9, R10 ;  /* 0x0000000a00097308 */ /* 0x004ea40000001000 */
[----:B--2---:R-:W-:Y:S01]  /*1240*/  VIADD R9, R9, 0xffffffe ;  /* 0x0ffffffe09097836 */ /* 0x004fe20000000000 */
[----:B------:R-:W2:Y:S05]  /*1250*/  @P4 LDC.64 R10, c[0x0][0x250] ;  /* 0x00009400ff0a4b82 */ /* 0x000eaa0000000a00 */
[----:B------:R-:W4:Y:S02]  /*1260*/  F2I.FTZ.U32.TRUNC.NTZ R9, R9 ;  /* 0x0000000900097305 */ /* 0x000f24000021f000 */
[----:B----4-:R-:W-:-:S04]  /*1270*/  IMAD.MOV R3, RZ, RZ, -R9 ;  /* 0x000000ffff037224 */ /* 0x010fc800078e0a09 */
[----:B------:R-:W-:Y:S01]  /*1280*/  IMAD R5, R3, R4, RZ ;  /* 0x0000000403057224 */ /* 0x000fe200078e02ff */
[----:B------:R-:W-:-:S03]  /*1290*/  IABS R3, R22 ;  /* 0x0000001600037213 */ /* 0x000fc60000000000 */
[----:B------:R-:W-:-:S04]  /*12a0*/  IMAD.HI.U32 R8, R9, R5, R8 ;  /* 0x0000000509087227 */ /* 0x000fc800078e0008 */
[----:B------:R-:W-:Y:S02]  /*12b0*/  IMAD.MOV.U32 R5, RZ, RZ, R3 ;  /* 0x000000ffff057224 */ /* 0x000fe400078e0003 */
[----:B---3--:R-:W-:Y:S02]  /*12c0*/  @P4 IMAD R9, R18, R77, RZ ;  /* 0x0000004d12094224 */ /* 0x008fe400078e02ff */
[----:B------:R-:W-:-:S04]  /*12d0*/  IMAD.HI.U32 R16, R8, R5, RZ ;  /* 0x0000000508107227 */ /* 0x000fc800078e00ff */
[----:B------:R-:W-:Y:S01]  /*12e0*/  @P4 IMAD.WIDE.U32 R18, R18, R76, RZ ;  /* 0x0000004c12124225 */ /* 0x000fe200078e00ff */
[----:B------:R-:W-:-:S03]  /*12f0*/  IADD3 R3, -R16, RZ, RZ ;  /* 0x000000ff10037210 */ /* 0x000fc60007ffe1ff */
[----:B------:R-:W-:Y:S02]  /*1300*/  @P4 IMAD.IADD R9, R19, 0x1, R9 ;  /* 0x0000000113094824 */ /* 0x000fe400078e0209 */
[----:B------:R-:W-:-:S05]  /*1310*/  IMAD R3, R4, R3, R5 ;  /* 0x0000000304037224 */ /* 0x000fca00078e0205 */
[----:B------:R-:W-:-:S13]  /*1320*/  ISETP.GT.U32.AND P0, PT, R4, R3, PT ;  /* 0x000000030400720c */ /* 0x000fda0003f04070 */
[----:B------:R-:W-:Y:S02]  /*1330*/  @!P0 IMAD.IADD R3, R3, 0x1, -R4 ;  /* 0x0000000103038824 */ /* 0x000fe400078e0a04 */
[----:B------:R-:W-:Y:S01]  /*1340*/  @!P0 VIADD R16, R16, 0x1 ;  /* 0x0000000110108836 */ /* 0x000fe20000000000 */
[----:B------:R-:W-:Y:S02]  /*1350*/  ISETP.NE.AND P0, PT, R7, RZ, PT ;  /* 0x000000ff0700720c */ /* 0x000fe40003f05270 */
[----:B------:R-:W-:Y:S02]  /*1360*/  ISETP.GE.U32.AND P3, PT, R3, R4, PT ;  /* 0x000000040300720c */ /* 0x000fe40003f66070 */
[----:B------:R-:W3:Y:S01]  /*1370*/  LDC.64 R4, c[0x0][0x260] ;  /* 0x00009800ff047b82 */ /* 0x000ee20000000a00 */
[----:B------:R-:W-:-:S04]  /*1380*/  LOP3.LUT R3, R22, R7, RZ, 0x3c, !PT ;  /* 0x0000000716037212 */ /* 0x000fc800078e3cff */
[----:B------:R-:W-:Y:S02]  /*1390*/  ISETP.GE.AND P2, PT, R3, RZ, PT ;  /* 0x000000ff0300720c */ /* 0x000fe40003f46270 */
[----:B------:R-:W-:-:S04]  /*13a0*/  SHF.R.S32.HI R3, RZ, 0x1f, R138 ;  /* 0x0000001fff037819 */ /* 0x000fc8000001148a */
[----:B------:R-:W-:-:S07]  /*13b0*/  @P3 IADD3 R16, R16, 0x1, RZ ;  /* 0x0000000110103810 */ /* 0x000fce0007ffe0ff */
[----:B------:R-:W-:Y:S01]  /*13c0*/  @!P2 IADD3 R16, -R16, RZ, RZ ;  /* 0x000000ff1010a210 */ /* 0x000fe20007ffe1ff */
[----:B--2---:R-:W-:Y:S06]  /*13d0*/  @P4 BRA `(.L_x_4906) ;  /* 0x0000000000304947 */ /* 0x004fec0003800000 */
[----:B------:R-:W2:Y:S01]  /*13e0*/  LDC.64 R76, c[0x0][0x248] ;  /* 0x00009200ff4c7b82 */ /* 0x000ea20000000a00 */
[----:B------:R-:W-:-:S07]  /*13f0*/  SHF.R.S32.HI R15, RZ, 0x1f, R13 ;  /* 0x0000001fff0f7819 */ /* 0x000fce000001140d */
[----:B------:R-:W4:Y:S01]  /*1400*/  LDC.64 R8, c[0x0][0x230] ;  /* 0x00008c00ff087b82 */ /* 0x000f220000000a00 */
[-C--:B--2---:R-:W-:Y:S01]  /*1410*/  IMAD R18, R15, R76.reuse, RZ ;  /* 0x0000004c0f127224 */ /* 0x084fe200078e02ff */
        /* <DEDUP_REMOVED lines=8> */
.L_x_4906:
[----:B------:R-:W-:Y:S01]  /*14a0*/  MOV R19, R9 ;  /* 0x0000000900137202 */ /* 0x000fe20000000f00 */
[----:B------:R-:W-:Y:S01]  /*14b0*/  IMAD R8, R3, R76, RZ ;  /* 0x0000004c03087224 */ /* 0x000fe200078e02ff */
[----:B------:R-:W-:Y:S02]  /*14c0*/  @!P0 LOP3.LUT R16, RZ, R7, RZ, 0x33, !PT ;  /* 0x00000007ff108212 */ /* 0x000fe400078e33ff */
[----:B------:R-:W-:Y:S01]  /*14d0*/  @P4 IADD3 R14, R13, R14, RZ ;  /* 0x0000000e0d0e4210 */ /* 0x000fe20007ffe0ff */
[----:B------:R-:W-:Y:S01]  /*14e0*/  IMAD.WIDE.U32 R18, R76, R138, R18 ;  /* 0x0000008a4c127225 */ /* 0x000fe200078e0012 */
[----:B------:R-:W-:-:S03]  /*14f0*/  SHF.R.S32.HI R7, RZ, 0x1f, R16 ;  /* 0x0000001fff077819 */ /* 0x000fc60000011410 */
[----:B------:R-:W-:Y:S02]  /*1500*/  IMAD R8, R77, R138, R8 ;  /* 0x0000008a4d087224 */ /* 0x000fe400078e0208 */
[----:B------:R-:W-:-:S03]  /*1510*/  @P4 IMAD.WIDE.U32 R24, R14, R10, RZ ;  /* 0x0000000a0e184225 */ /* 0x000fc600078e00ff */
[----:B------:R-:W-:Y:S01]  /*1520*/  IADD3 R19, R19, R8, RZ ;  /* 0x0000000813137210 */ /* 0x000fe20007ffe0ff */
[-C--:B---3--:R-:W-:Y:S02]  /*1530*/  IMAD R8, R7, R4.reuse, RZ ;  /* 0x0000000407087224 */ /* 0x088fe400078e02ff */
[----:B------:R-:W-:Y:S02]  /*1540*/  @P4 IMAD R15, R14, R11, R25 ;  /* 0x0000000b0e0f4224 */ /* 0x000fe400078e0219 */
[----:B------:R-:W-:-:S04]  /*1550*/  IMAD.WIDE.U32 R20, R16, R4, R18 ;  /* 0x0000000410147225 */ /* 0x000fc800078e0012 */
[----:B------:R-:W-:-:S05]  /*1560*/  IMAD R5, R16, R5, R8 ;  /* 0x0000000510057224 */ /* 0x000fca00078e0208 */
        /* <DEDUP_REMOVED lines=14> */
.L_x_4905:
[----:B------:R-:W-:Y:S01]  /*1650*/  ISETP.NE.AND P5, PT, R17, -0x1, PT ;  /* 0xffffffff1100780c */ /* 0x000fe20003fa5270 */
[----:B------:R-:W-:Y:S01]  /*1660*/  VIADD R98, R130, 0xffffffff ;  /* 0xffffffff82627836 */ /* 0x000fe20000000000 */
[----:B-1----:R-:W-:Y:S01]  /*1670*/  SHF.R.S32.HI R13, RZ, 0x1f, R6 ;  /* 0x0000001fff0d7819 */ /* 0x002fe20000011406 */
[----:B------:R-:W-:Y:S01]  /*1680*/  IMAD.IADD R102, R90, 0x1, -R109 ;  /* 0x000000015a667824 */ /* 0x000fe200078e0a6d */
[----:B------:R-:W1:Y:S01]  /*1690*/  S2UR UR4, SR_CgaCtaId ;  /* 0x00000000000479c3 */ /* 0x000e620000008800 */
[----:B------:R-:W-:Y:S01]  /*16a0*/  IMAD.SHL.U32 R4, R98, 0x80, RZ ;  /* 0x0000008062047824 */ /* 0x000fe200078e00ff */
[CC--:B------:R-:W-:Y:S01]  /*16b0*/  LEA.HI R19, R13.reuse, R6.reuse, RZ, 0x2 ;  /* 0x000000060d137211 */ /* 0x0c0fe200078f10ff */
[----:B------:R-:W-:Y:S01]  /*16c0*/  ULDC.64 UR6, c[0x0][0x258] ;  /* 0x0000960000067ab9 */ /* 0x000fe20000000a00 */
[----:B------:R-:W-:Y:S01]  /*16d0*/  LEA.HI R96, R13, R6, RZ, 0x5 ;  /* 0x000000060d607211 */ /* 0x000fe200078f28ff */
[----:B-----5:R-:W-:Y:S01]  /*16e0*/  IMAD.IADD R0, R89, 0x1, -R4 ;  /* 0x0000000159007824 */ /* 0x020fe200078e0a04 */
[----:B------:R-:W-:Y:S01]  /*16f0*/  LOP3.LUT R125, R19, 0xfffffffc, RZ, 0xc0, !PT ;  /* 0xfffffffc137d7812 */ /* 0x000fe200078ec0ff */
[----:B------:R-:W-:Y:S01]  /*1700*/  ULDC.64 UR8, c[0x0][0x268] ;  /* 0x00009a0000087ab9 */ /* 0x000fe20000000a00 */
[----:B------:R-:W-:Y:S01]  /*1710*/  SHF.R.S32.HI R18, RZ, 0x2, R19 ;  /* 0x00000002ff127819 */ /* 0x000fe20000011413 */
[----:B------:R-:W2:Y:S01]  /*1720*/  @P5 LDC.64 R10, c[0x0][0x240] ;  /* 0x00009000ff0a5b82 */ /* 0x000ea20000000a00 */
[----:B------:R-:W-:Y:S01]  /*1730*/  @!P5 SHF.R.S32.HI R5, RZ, 0x1f, R127 ;  /* 0x0000001fff05d819 */ /* 0x000fe2000001147f */
[----:B------:R-:W-:Y:S01]  /*1740*/  IMAD.IADD R125, R6, 0x1, -R125 ;  /* 0x00000001067d7824 */ /* 0x000fe200078e0a7d */
[----:B------:R-:W-:Y:S01]  /*1750*/  SHF.R.S32.HI R99, RZ, 0x5, R96 ;  /* 0x00000005ff637819 */ /* 0x000fe20000011460 */
[----:B------:R-:W-:Y:S01]  /*1760*/  VIADD R21, R18, 0x20 ;  /* 0x0000002012157836 */ /* 0x000fe20000000000 */
[----:B------:R-:W-:Y:S01]  /*1770*/  SHF.R.S32.HI R23, RZ, 0x1f, R22 ;  /* 0x0000001fff177819 */ /* 0x000fe20000011416 */
[----:B------:R-:W-:Y:S01]  /*1780*/  IMAD.SHL.U32 R125, R125, 0x8, RZ ;  /* 0x000000087d7d7824 */ /* 0x000fe200078e00ff */
[----:B------:R-:W-:Y:S01]  /*1790*/  UMOV UR5, 0x400 ;  /* 0x0000040000057882 */ /* 0x000fe20000000000 */
[----:B------:R-:W3:Y:S01]  /*17a0*/  @!P5 LDC.64 R8, c[0x0][0x228] ;  /* 0x00008a00ff08db82 */ /* 0x000ee20000000a00 */
[C---:B------:R-:W-:Y:S01]  /*17b0*/  ISETP.GE.AND P6, PT, R21.reuse, R102, PT ;  /* 0x000000661500720c */ /* 0x040fe20003fc6270 */
[----:B------:R-:W-:Y:S01]  /*17c0*/  BSSY B0, `(.L_x_4907) ;  /* 0x0000044000007945 */ /* 0x000fe20003800000 */
[----:B------:R-:W-:-:S02]  /*17d0*/  ISETP.GE.AND P2, PT, R21, R0, PT ;  /* 0x000000001500720c */ /* 0x000fc40003f46270 */
[----:B------:R-:W-:Y:S01]  /*17e0*/  ISETP.GE.AND P4, PT, R21, R0, PT ;  /* 0x000000001500720c */ /* 0x000fe20003f86270 */
[----:B------:R-:W-:Y:S01]  /*17f0*/  VIADD R21, R18, 0x40 ;  /* 0x0000004012157836 */ /* 0x000fe20000000000 */
[----:B-1----:R-:W-:-:S04]  /*1800*/  ULEA UR4, UR4, UR5, 0x18 ;  /* 0x0000000504047291 */ /* 0x002fc8000f8ec03f */
[CC--:B------:R-:W-:Y:S02]  /*1810*/  ISETP.GE.AND P0, PT, R21.reuse, R0.reuse, PT ;  /* 0x000000001500720c */ /* 0x0c0fe40003f06270 */
[----:B------:R-:W-:Y:S01]  /*1820*/  ISETP.GE.AND P3, PT, R21, R0, PT ;  /* 0x000000001500720c */ /* 0x000fe20003f66270 */
[----:B--2---:R-:W-:-:S04]  /*1830*/  @P5 IMAD.WIDE.U32 R28, R17, R10, RZ ;  /* 0x0000000a111c5225 */ /* 0x004fc800078e00ff */
[----:B---3--:R-:W-:Y:S02]  /*1840*/  @!P5 IMAD R10, R5, R8, RZ ;  /* 0x00000008050ad224 */ /* 0x008fe400078e02ff */
[----:B------:R-:W-:Y:S01]  /*1850*/  @P5 IMAD R5, R17, R11, R29 ;  /* 0x0000000b11055224 */ /* 0x000fe200078e021d */
[----:B------:R-:W-:Y:S01]  /*1860*/  LEA.HI R11, R13, R6, RZ, 0x3 ;  /* 0x000000060d0b7211 */ /* 0x000fe200078f18ff */
[C---:B------:R-:W-:Y:S02]  /*1870*/  @!P5 IMAD R9, R127.reuse, R9, R10 ;  /* 0x000000097f09d224 */ /* 0x040fe400078e020a */
[----:B------:R-:W-:Y:S01]  /*1880*/  @!P5 IMAD.WIDE.U32 R26, R127, R8, RZ ;  /* 0x000000087f1ad225 */ /* 0x000fe200078e00ff */
[----:B------:R-:W-:Y:S02]  /*1890*/  SHF.R.S32.HI R10, RZ, 0x3, R11 ;  /* 0x00000003ff0a7819 */ /* 0x000fe4000001140b */
[----:B------:R-:W-:Y:S01]  /*18a0*/  SHF.R.S32.HI R8, RZ, 0x1f, R125 ;  /* 0x0000001fff087819 */ /* 0x000fe2000001147d */
[----:B------:R-:W-:Y:S01]  /*18b0*/  @!P5 IMAD.IADD R5, R27, 0x1, R9 ;  /* 0x000000011b05d824 */ /* 0x000fe200078e0209 */
[----:B------:R-:W-:Y:S01]  /*18c0*/  LEA.HI R9, R19, R18, RZ, 0x1 ;  /* 0x0000001213097211 */ /* 0x000fe200078f08ff */
[----:B------:R-:W-:Y:S01]  /*18d0*/  @!P5 IMAD.MOV.U32 R28, RZ, RZ, R26 ;  /* 0x000000ffff1cd224 */ /* 0x000fe200078e001a */
[----:B------:R-:W-:-:S02]  /*18e0*/  IADD3 R24, P5, R125, R24, RZ ;  /* 0x000000187d187210 */ /* 0x000fc40007fbe0ff */
[----:B------:R-:W-:Y:S02]  /*18f0*/  SHF.L.U32 R124, R10, 0x6, RZ ;  /* 0x000000060a7c7819 */ /* 0x000fe400000006ff */
[----:B------:R-:W-:Y:S01]  /*1900*/  LOP3.LUT R9, R9, 0x7fffffe, RZ, 0xc0, !PT ;  /* 0x07fffffe09097812 */ /* 0x000fe200078ec0ff */
[----:B------:R-:W-:Y:S01]  /*1910*/  IMAD.X R25, R8, 0x1, R15, P5 ;  /* 0x0000000108197824 */ /* 0x000fe200028e060f */
[----:B------:R-:W-:Y:S01]  /*1920*/  LOP3.LUT R124, R124, 0xc0, RZ, 0xc0, !PT ;  /* 0x000000c07c7c7812 */ /* 0x000fe200078ec0ff */
[----:B------:R-:W-:Y:S01]  /*1930*/  IMAD R15, R7, UR8, RZ ;  /* 0x00000008070f7c24 */ /* 0x000fe2000f8e02ff */
[C---:B------:R-:W-:Y:S01]  /*1940*/  IADD3 R20, P5, R125.reuse, R20, RZ ;  /* 0x000000147d147210 */ /* 0x040fe20007fbe0ff */
[----:B------:R-:W-:Y:S01]  /*1950*/  IMAD.IADD R26, R18, 0x1, -R9 ;  /* 0x00000001121a7824 */ /* 0x000fe200078e0a09 */
[----:B------:R-:W-:Y:S02]  /*1960*/  LOP3.LUT R17, R124, 0x18, R125, 0xf8, !PT ;  /* 0x000000187c117812 */ /* 0x000fe400078ef87d */
[----:B------:R-:W-:Y:S01]  /*1970*/  SHF.R.U32.HI R124, RZ, 0x3, R124 ;  /* 0x00000003ff7c7819 */ /* 0x000fe2000001167c */
[----:B------:R-:W-:Y:S01]  /*1980*/  IMAD.X R21, R8, 0x1, R14, P5 ;  /* 0x0000000108157824 */ /* 0x000fe200028e060e */
[----:B------:R-:W-:Y:S01]  /*1990*/  IADD3 R28, P5, R125, R28, RZ ;  /* 0x0000001c7d1c7210 */ /* 0x000fe20007fbe0ff */
[----:B------:R-:W-:Y:S01]  /*19a0*/  IMAD R9, R99, 0x8, R26 ;  /* 0x0000000863097824 */ /* 0x000fe200078e021a */
[----:B------:R-:W-:Y:S01]  /*19b0*/  LOP3.LUT R124, R17, R124, RZ, 0x3c, !PT ;  /* 0x0000007c117c7212 */ /* 0x000fe200078e3cff */
[----:B------:R-:W-:Y:S01]  /*19c0*/  IMAD R14, R16, UR9, R15 ;  /* 0x00000009100e7c24 */ /* 0x000fe2000f8e020f */
[----:B------:R-:W-:Y:S01]  /*19d0*/  SHF.R.S32.HI R19, RZ, 0x1f, R18 ;  /* 0x0000001fff137819 */ /* 0x000fe20000011412 */
[----:B------:R-:W-:Y:S01]  /*19e0*/  IMAD.X R29, R8, 0x1, R5, P5 ;  /* 0x00000001081d7824 */ /* 0x000fe200028e0605 */
[----:B------:R-:W-:Y:S01]  /*19f0*/  LEA R124, R9, R124, 0x5 ;  /* 0x0000007c097c7211 */ /* 0x000fe200078e28ff */
[----:B------:R-:W-:Y:S01]  /*1a00*/  IMAD R5, R23, UR6, RZ ;  /* 0x0000000617057c24 */ /* 0x000fe2000f8e02ff */
[----:B------:R-:W-:Y:S01]  /*1a10*/  IADD3 R138, P5, R18, R138, RZ ;  /* 0x0000008a128a7210 */ /* 0x000fe20007fbe0ff */
[----:B------:R-:W1:Y:S01]  /*1a20*/  LDC.64 R8, c[0x0][0x3c8] ;  /* 0x0000f200ff087b82 */ /* 0x000e620000000a00 */
[----:B------:R-:W-:Y:S01]  /*1a30*/  IMAD.WIDE.U32 R28, R22, UR6, R28 ;  /* 0x00000006161c7c25 */ /* 0x000fe2000f8e001c */
[----:B------:R-:W-:-:S03]  /*1a40*/  LEA R124, R124, UR4, 0x1 ;  /* 0x000000047c7c7c11 */ /* 0x000fc6000f8e08ff */
[----:B------:R-:W-:Y:S02]  /*1a50*/  IMAD R7, R22, UR7, R5 ;  /* 0x0000000716077c24 */ /* 0x000fe4000f8e0205 */
[----:B------:R-:W-:Y:S01]  /*1a60*/  IMAD.X R5, R19, 0x1, R3, P5 ;  /* 0x0000000113057824 */ /* 0x000fe200028e0603 */
[----:B------:R-:W-:Y:S01]  /*1a70*/  ISETP.GE.AND P5, PT, R18, R102, PT ;  /* 0x000000661200720c */ /* 0x000fe20003fa6270 */
[----:B------:R-:W-:-:S04]  /*1a80*/  IMAD.WIDE.U32 R16, R16, UR8, R24 ;  /* 0x0000000810107c25 */ /* 0x000fc8000f8e0018 */
[----:B------:R-:W-:-:S04]  /*1a90*/  IMAD.WIDE R26, R12, 0x40, R18 ;  /* 0x000000400c1a7825 */ /* 0x000fc800078e0212 */
[----:B------:R-:W-:Y:S02]  /*1aa0*/  IMAD R3, R19, R76, RZ ;  /* 0x0000004c13037224 */ /* 0x000fe400078e02ff */
        /* <DEDUP_REMOVED lines=21> */
.L_x_4908:
[----:B------:R-:W-:Y:S05]  /*1c00*/  BSYNC B0 ;  /* 0x0000000000007941 */ /* 0x000fea0003800000 */
.L_x_4907:
        /* <DEDUP_REMOVED lines=21> */
.L_x_4910:
[----:B------:R-:W-:Y:S05]  /*1d60*/  BSYNC B0 ;  /* 0x0000000000007941 */ /* 0x000fea0003800000 */
.L_x_4909:
[C---:B------:R-:W-:Y:S01]  /*1d70*/  ISETP.GE.AND P6, PT, R18.reuse, R0, PT ;  /* 0x000000001200720c */ /* 0x040fe20003fc6270 */
[C---:B------:R-:W-:Y:S01]  /*1d80*/  IMAD R3, R18.reuse, R77, R3 ;  /* 0x0000004d12037224 */ /* 0x040fe200078e0203 */
[----:B------:R-:W-:Y:S01]  /*1d90*/  BSSY B0, `(.L_x_4911) ;  /* 0x0000014000007945 */ /* 0x000fe20003800000 */
[C---:B------:R-:W-:Y:S01]  /*1da0*/  IMAD.WIDE.U32 R100, R18.reuse, R76, R20 ;  /* 0x0000004c12647225 */ /* 0x040fe200078e0014 */
[C---:B------:R-:W-:Y:S02]  /*1db0*/  ISETP.GE.AND P5, PT, R18.reuse, R0, PT ;  /* 0x000000001200720c */ /* 0x040fe40003fa6270 */
[----:B------:R-:W-:Y:S01]  /*1dc0*/  LEA.HI R13, R13, R6, RZ, 0x4 ;  /* 0x000000060d0d7211 */ /* 0x000fe200078f20ff */
[----:B------:R-:W-:Y:S01]  /*1dd0*/  VIADD R19, R18, 0x60 ;  /* 0x0000006012137836 */ /* 0x000fe20000000000 */
        /* <DEDUP_REMOVED lines=15> */
.L_x_4912:
[----:B------:R-:W-:Y:S05]  /*1ed0*/  BSYNC B0 ;  /* 0x0000000000007941 */ /* 0x000fea0003800000 */
.L_x_4911:
[----:B------:R-:W-:Y:S01]  /*1ee0*/  SHF.R.S32.HI R7, RZ, 0x4, R13 ;  /* 0x00000004ff077819 */ /* 0x000fe2000001140d */
[----:B------:R-:W-:Y:S01]  /*1ef0*/  BSSY B0, `(.L_x_4913) ;  /* 0x0000016000007945 */ /* 0x000fe20003800000 */
[----:B------:R-:W-:Y:S01]  /*1f00*/  LEA.HI R15, R11, R10, RZ, 0x1 ;  /* 0x0000000a0b0f7211 */ /* 0x000fe200078f08ff */
[C---:B------:R-:W-:Y:S01]  /*1f10*/  IMAD.SHL.U32 R121, R76.reuse, 0x20, RZ ;  /* 0x000000204c797824 */ /* 0x040fe200078e00ff */
[----:B------:R-:W-:Y:S02]  /*1f20*/  ISETP.GE.AND P6, PT, R19, R0, PT ;  /* 0x000000001300720c */ /* 0x000fe40003fc6270 */
[----:B------:R-:W-:Y:S02]  /*1f30*/  SHF.L.U64.HI R120, R76, 0x5, R77 ;  /* 0x000000054c787819 */ /* 0x000fe4000001024d */
[----:B------:R-:W-:Y:S02]  /*1f40*/  LOP3.LUT R11, R11, 0xfffffff8, RZ, 0xc0, !PT ;  /* 0xfffffff80b0b7812 */ /* 0x000fe400078ec0ff */
[----:B------:R-:W-:-:S02]  /*1f50*/  LEA.HI R3, R7, R7, RZ, 0x1 ;  /* 0x0000000707037211 */ /* 0x000fc400078f08ff */
[----:B------:R-:W-:Y:S01]  /*1f60*/  LOP3.LUT R15, R15, 0xfffffffe, RZ, 0xc0, !PT ;  /* 0xfffffffe0f0f7812 */ /* 0x000fe200078ec0ff */
        /* <DEDUP_REMOVED lines=14> */
.L_x_4914:
[----:B------:R-:W-:Y:S05]  /*2050*/  BSYNC B0 ;  /* 0x0000000000007941 */ /* 0x000fea0003800000 */
.L_x_4913:
[----:B------:R-:W-:Y:S01]  /*2060*/  IMAD.IADD R11, R6, 0x1, -R11 ;  /* 0x00000001060b7824 */ /* 0x000fe200078e0a0b */
[----:B------:R-:W-:Y:S01]  /*2070*/  LOP3.LUT R12, R3, 0xfffffffe, RZ, 0xc0, !PT ;  /* 0xfffffffe030c7812 */ /* 0x000fe200078ec0ff */
[----:B------:R-:W-:Y:S01]  /*2080*/  BSSY B0, `(.L_x_4915) ;  /* 0x0000017000007945 */ /* 0x000fe20003800000 */
[----:B------:R-:W-:Y:S02]  /*2090*/  LOP3.LUT R13, R13, 0xfffffff0, RZ, 0xc0, !PT ;  /* 0xfffffff00d0d7812 */ /* 0x000fe400078ec0ff */
[----:B------:R-:W-:Y:S02]  /*20a0*/  LEA.HI R3, R11, R11, RZ, 0x1 ;  /* 0x0000000b0b037211 */ /* 0x000fe400078f08ff */
[----:B------:R-:W-:Y:S01]  /*20b0*/  ISETP.GE.AND P2, PT, R19, R0, PT ;  /* 0x000000001300720c */ /* 0x000fe20003f46270 */
[----:B------:R-:W-:Y:S01]  /*20c0*/  IMAD.IADD R0, R10, 0x1, -R15 ;  /* 0x000000010a007824 */ /* 0x000fe200078e0a0f */
[----:B------:R-:W-:Y:S01]  /*20d0*/  LOP3.LUT R24, R3, 0xfffffffe, RZ, 0xc0, !PT ;  /* 0xfffffffe03187812 */ /* 0x000fe200078ec0ff */
[----:B------:R-:W-:Y:S01]  /*20e0*/  IMAD.IADD R10, R7, 0x1, -R12 ;  /* 0x00000001070a7824 */ /* 0x000fe200078e0a0c */
[----:B------:R-:W-:Y:S01]  /*20f0*/  SHF.R.S32.HI R12, RZ, 0x1f, R127 ;  /* 0x0000001fff0c7819 */ /* 0x000fe2000001147f */
[----:B------:R-:W-:Y:S01]  /*2100*/  IMAD.IADD R18, R6, 0x1, -R13 ;  /* 0x0000000106127824 */ /* 0x000fe200078e0a0d */
        /* <DEDUP_REMOVED lines=14> */
.L_x_4916:
[----:B------:R-:W-:Y:S05]  /*21f0*/  BSYNC B0 ;  /* 0x0000000000007941 */ /* 0x000fea0003800000 */
.L_x_4915:
        /* <DEDUP_REMOVED lines=16> */
.L_x_4918:
[----:B------:R-:W-:Y:S05]  /*2300*/  BSYNC B0 ;  /* 0x0000000000007941 */ /* 0x000fea0003800000 */
.L_x_4917:
[----:B------:R-:W0:Y:S01]  /*2310*/  LDGDEPBAR ;  /* 0x00000000000079af */ /* 0x000e220000000000 */
[----:B------:R-:W-:Y:S01]  /*2320*/  ULDC.64 UR6, c[0x0][0x3d0] ;  /* 0x0000f40000067ab9 */ /* 0x000fe20000000a00 */
[----:B------:R-:W-:Y:S01]  /*2330*/  SHF.R.S32.HI R3, RZ, 0x1, R3 ;  /* 0x00000001ff037819 */ /* 0x000fe20000011403 */
[----:B------:R-:W-:Y:S01]  /*2340*/  IMAD R12, R12, UR6, RZ ;  /* 0x000000060c0c7c24 */ /* 0x000fe2000f8e02ff */
[----:B------:R-:W-:Y:S01]  /*2350*/  LEA.HI R95, R18, R18, RZ, 0x1 ;  /* 0x00000012125f7211 */ /* 0x000fe200078f08ff */
[----:B------:R-:W-:Y:S01]  /*2360*/  IMAD.WIDE.U32 R22, R127, UR6, R22 ;  /* 0x000000067f167c25 */ /* 0x000fe2000f8e0016 */
[----:B------:R-:W2:Y:S01]  /*2370*/  LDC.64 R78, c[0x0][0x250] ;  /* 0x00009400ff4e7b82 */ /* 0x000ea20000000a00 */
[----:B------:R-:W-:Y:S01]  /*2380*/  SHF.R.S32.HI R7, RZ, 0x1f, R18 ;  /* 0x0000001fff077819 */ /* 0x000fe20000011412 */
[----:B------:R-:W-:Y:S01]  /*2390*/  ULDC UR5, c[0x0][0x2e8] ;  /* 0x0000ba0000057ab9 */ /* 0x000fe20000000800 */
[----:B------:R-:W-:Y:S01]  /*23a0*/  IMAD.SHL.U32 R13, R3, 0x40, RZ ;  /* 0x00000040030d7824 */ /* 0x000fe200078e00ff */
[----:B-1----:R-:W-:Y:S01]  /*23b0*/  LEA R20, P0, R22, R8, 0x2 ;  /* 0x0000000816147211 */ /* 0x002fe200078010ff */
[----:B------:R-:W-:Y:S01]  /*23c0*/  IMAD R19, R127, UR7, R12 ;  /* 0x000000077f137c24 */ /* 0x000fe2000f8e020c */
[----:B------:R-:W-:Y:S01]  /*23d0*/  SHF.R.S32.HI R15, RZ, 0x1, R95 ;  /* 0x00000001ff0f7819 */ /* 0x000fe2000001145f */
[----:B------:R-:W-:Y:S01]  /*23e0*/  IMAD.SHL.U32 R0, R0, 0x8, RZ ;  /* 0x0000000800007824 */ /* 0x000fe200078e00ff */
[----:B------:R-:W-:Y:S01]  /*23f0*/  LOP3.LUT R13, R13, 0xc0, RZ, 0xc0, !PT ;  /* 0x000000c00d0d7812 */ /* 0x000fe200078ec0ff */
[----:B------:R-:W-:Y:S01]  /*2400*/  IMAD.IADD R8, R23, 0x1, R19 ;  /* 0x0000000117087824 */ /* 0x000fe200078e0213 */
[----:B------:R-:W-:Y:S01]  /*2410*/  SHF.R.S32.HI R12, RZ, 0x1f, R95 ;  /* 0x0000001fff0c7819 */ /* 0x000fe2000001145f */
[----:B------:R-:W-:Y:S01]  /*2420*/  IMAD.IADD R11, R11, 0x1, -R24 ;  /* 0x000000010b0b7824 */ /* 0x000fe200078e0a18 */
[----:B------:R-:W-:Y:S01]  /*2430*/  LOP3.LUT R0, R13, 0x8, R0, 0xf8, !PT ;  /* 0x000000080d007812 */ /* 0x000fe200078ef800 */
[----:B------:R-:W-:Y:S01]  /*2440*/  IMAD.IADD R17, R17, 0x1, R14 ;  /* 0x0000000111117824 */ /* 0x000fe200078e020e */
[----:B------:R-:W-:Y:S01]  /*2450*/  SHF.R.U32.HI R13, RZ, 0x3, R13 ;  /* 0x00000003ff0d7819 */ /* 0x000fe2000001160d */
[----:B------:R-:W-:Y:S01]  /*2460*/  ULDC.64 UR6, c[0x0][0x220] ;  /* 0x0000880000067ab9 */ /* 0x000fe20000000a00 */
[----:B------:R-:W-:-:S02]  /*2470*/  LEA.HI.X R21, R22, R9, R8, 0x2, P0 ;  /* 0x0000000916157211 */ /* 0x000fc400000f1408 */
[----:B------:R-:W-:Y:S01]  /*2480*/  LOP3.LUT R13, R0, R13, RZ, 0x3c, !PT ;  /* 0x0000000d000d7212 */ /* 0x000fe200078e3cff */
[----:B------:R-:W-:-:S04]  /*2490*/  DEPBAR.LE SB0, 0x0 ;  /* 0x000080000000791a */ /* 0x000fc80000000000 */
[----:B------:R1:W5:Y:S01]  /*24a0*/  LDG.E R0, desc[UR12][R20.64] ;  /* 0x0000000c14007981 */ /* 0x000362000c1e1900 */
[----:B------:R-:W-:Y:S02]  /*24b0*/  LEA.HI R12, R12, R15, RZ, 0x2 ;  /* 0x0000000f0c0c7211 */ /* 0x000fe400078f10ff */
[----:B------:R-:W-:Y:S01]  /*24c0*/  LEA.HI R7, R7, R18, RZ, 0x3 ;  /* 0x0000001207077211 */ /* 0x000fe200078f18ff */
[----:B------:R-:W-:Y:S01]  /*24d0*/  BAR.SYNC.DEFER_BLOCKING 0x0 ;  /* 0x0000000000007b1d */ /* 0x000fe20000010000 */
[----:B------:R-:W-:Y:S02]  /*24e0*/  LOP3.LUT R12, R12, 0xfffffffc, RZ, 0xc0, !PT ;  /* 0xfffffffc0c0c7812 */ /* 0x000fe400078ec0ff */
[----:B------:R-:W-:-:S03]  /*24f0*/  LOP3.LUT R95, R95, 0x7fffffe, RZ, 0xc0, !PT ;  /* 0x07fffffe5f5f7812 */ /* 0x000fc600078ec0ff */
[----:B------:R-:W-:Y:S02]  /*2500*/  IMAD.IADD R8, R15, 0x1, -R12 ;  /* 0x000000010f087824 */ /* 0x000fe400078e0a0c */
[----:B------:R-:W-:Y:S02]  /*2510*/  IMAD.SHL.U32 R7, R7, 0x20, RZ ;  /* 0x0000002007077824 */ /* 0x000fe400078e00ff */
[----:B------:R-:W-:Y:S02]  /*2520*/  IMAD.SHL.U32 R9, R8, 0x40, RZ ;  /* 0x0000004008097824 */ /* 0x000fe400078e00ff */
[C---:B------:R-:W-:Y:S01]  /*2530*/  IMAD R92, R10.reuse, 0x8, R11 ;  /* 0x000000080a5c7824 */ /* 0x040fe200078e020b */
[----:B------:R-:W-:Y:S01]  /*2540*/  LOP3.LUT R88, R7, 0xffffff00, RZ, 0xc0, !PT ;  /* 0xffffff0007587812 */ /* 0x000fe200078ec0ff */
[----:B------:R-:W-:Y:S01]  /*2550*/  IMAD.SHL.U32 R10, R10, 0x8, RZ ;  /* 0x000000080a0a7824 */ /* 0x000fe200078e00ff */
[----:B------:R-:W-:Y:S01]  /*2560*/  LOP3.LUT R9, R9, 0xc0, RZ, 0xc0, !PT ;  /* 0x000000c009097812 */ /* 0x000fe200078ec0ff */
[----:B--2---:R-:W-:-:S02]  /*2570*/  IMAD R5, R5, R78, RZ ;  /* 0x0000004e05057224 */ /* 0x004fc400078e02ff */
[----:B------:R-:W-:Y:S01]  /*2580*/  IMAD.IADD R95, R18, 0x1, -R95 ;  /* 0x00000001125f7824 */ /* 0x000fe200078e0a5f */
[----:B------:R1:W-:Y:S04]  /*2590*/  @P5 STS [R124+0x3000], RZ ;  /* 0x003000ff7c005388 */ /* 0x0003e80000000800 */
[----:B------:R1:W-:Y:S04]  /*25a0*/  @P5 STS [R124+0x3004], RZ ;  /* 0x003004ff7c005388 */ /* 0x0003e80000000800 */
[----:B------:R1:W-:Y:S01]  /*25b0*/  @P5 STS.64 [R124+0x3008], RZ ;  /* 0x003008ff7c005388 */ /* 0x0003e20000000a00 */
[----:B------:R-:W-:Y:S01]  /*25c0*/  LOP3.LUT R7, R9, 0x8, R10, 0xf8, !PT ;  /* 0x0000000809077812 */ /* 0x000fe200078ef80a */
[----:B------:R-:W-:Y:S01]  /*25d0*/  IMAD R10, R99, 0x200, R88 ;  /* 0x00000200630a7824 */ /* 0x000fe200078e0258 */
[----:B------:R-:W-:Y:S01]  /*25e0*/  SHF.R.U32.HI R12, RZ, 0x3, R9 ;  /* 0x00000003ff0c7819 */ /* 0x000fe20000011609 */
[----:B------:R-:W-:-:S02]  /*25f0*/  IMAD R131, R138, R79, R5 ;  /* 0x0000004f8a837224 */ /* 0x000fc400078e0205 */
[----:B------:R-:W-:Y:S01]  /*2600*/  IMAD.WIDE.U32 R138, R138, R78, R16 ;  /* 0x0000004e8a8a7225 */ /* 0x000fe200078e0010 */
[----:B------:R-:W-:-:S03]  /*2610*/  LOP3.LUT R7, R7, R12, RZ, 0x3c, !PT ;  /* 0x0000000c07077212 */ /* 0x000fc600078e3cff */
[----:B------:R-:W-:Y:S01]  /*2620*/  IMAD R10, R95, 0x20, R10 ;  /* 0x000000205f0a7824 */ /* 0x000fe200078e020a */
[----:B------:R-:W-:Y:S01]  /*2630*/  LEA R136, P0, R138, UR6, 0x1 ;  /* 0x000000068a887c11 */ /* 0x000fe2000f8008ff */
[----:B------:R-:W-:Y:S02]  /*2640*/  IMAD.U32 R92, R92, 0x20, R13 ;  /* 0x000000205c5c7824 */ /* 0x000fe400078e000d */
[----:B------:R-:W-:Y:S02]  /*2650*/  IMAD.IADD R131, R139, 0x1, R131 ;  /* 0x000000018b837824 */ /* 0x000fe400078e0283 */
[----:B------:R-:W-:Y:S01]  /*2660*/  IMAD.IADD R94, R7, 0x1, R10 ;  /* 0x00000001075e7824 */ /* 0x000fe200078e020a */
[----:B------:R-:W2:Y:S01]  /*2670*/  MUFU.RCP R5, UR5 ;  /* 0x0000000500057d08 */ /* 0x000ea20008001000 */
[----:B------:R-:W-:Y:S01]  /*2680*/  BSSY B0, `(.L_x_4919) ;  /* 0x0000011000007945 */ /* 0x000fe20003800000 */
[C---:B------:R-:W-:Y:S01]  /*2690*/  SHF.L.U64.HI R122, R78.reuse, 0x5, R79 ;  /* 0x000000054e7a7819 */ /* 0x040fe2000001024f */
[----:B------:R-:W-:Y:S01]  /*26a0*/  IMAD.SHL.U32 R123, R78, 0x20, RZ ;  /* 0x000000204e7b7824 */ /* 0x000fe200078e00ff */
[----:B------:R-:W-:-:S02]  /*26b0*/  LEA R92, R92, UR4, 0x1 ;  /* 0x000000045c5c7c11 */ /* 0x000fc4000f8e08ff */
[----:B------:R-:W-:Y:S02]  /*26c0*/  LEA.HI.X R137, R138, UR7, R131, 0x1, P0 ;  /* 0x000000078a897c11 */ /* 0x000fe400080f0c83 */
[----:B------:R-:W-:Y:S01]  /*26d0*/  LEA R94, R94, UR4, 0x1 ;  /* 0x000000045e5e7c11 */ /* 0x000fe2000f8e08ff */
[----:B-1----:R-:W-:Y:S06]  /*26e0*/  @P5 BRA `(.L_x_4920) ;  /* 0x0000000000285947 */ /* 0x002fec0003800000 */
        /* <DEDUP_REMOVED lines=10> */
.L_x_4920:
[----:B------:R-:W-:Y:S05]  /*2790*/  BSYNC B0 ;  /* 0x0000000000007941 */ /* 0x000fea0003800000 */
.L_x_4919:
        /* <DEDUP_REMOVED lines=13> */
.L_x_4922:
[----:B------:R-:W-:Y:S05]  /*2870*/  BSYNC B0 ;  /* 0x0000000000007941 */ /* 0x000fea0003800000 */
.L_x_4921:
        /* <DEDUP_REMOVED lines=13> */
.L_x_4924:
[----:B------:R-:W-:Y:S05]  /*2950*/  BSYNC B0 ;  /* 0x0000000000007941 */ /* 0x000fea0003800000 */
.L_x_4923:
        /* <DEDUP_REMOVED lines=14> */
.L_x_4926:
[----:B------:R-:W-:Y:S05]  /*2a40*/  BSYNC B0 ;  /* 0x0000000000007941 */ /* 0x000fea0003800000 */
.L_x_4925:
[----:B------:R-:W-:Y:S01]  /*2a50*/  LDSM.16.M88.4 R68, [R94] ;  /* 0x000000005e44783b */ /* 0x000fe20000000200 */
[----:B------:R-:W-:Y:S01]  /*2a60*/  LOP3.LUT P0, RZ, R3, 0x2, RZ, 0xc0, !PT ;  /* 0x0000000203ff7812 */ /* 0x000fe2000780c0ff */
[----:B------:R-:W-:Y:S01]  /*2a70*/  IMAD.MOV.U32 R3, RZ, RZ, 0x10 ;  /* 0x00000010ff037424 */ /* 0x000fe200078e00ff */
[----:B------:R-:W-:Y:S01]  /*2a80*/  LOP3.LUT P2, RZ, R8, 0x2, RZ, 0xc0, !PT ;  /* 0x0000000208ff7812 */ /* 0x000fe2000784c0ff */
[----:B------:R-:W2:Y:S01]  /*2a90*/  LDSM.16.M88.4 R80, [R92+0x1400] ;  /* 0x001400005c50783b */ /* 0x000ea20000000200 */
[C---:B------:R-:W-:Y:S01]  /*2aa0*/  VIADD R8, R92.reuse, 0x1000 ;  /* 0x000010005c087836 */ /* 0x040fe20000000000 */
[----:B------:R-:W-:Y:S01]  /*2ab0*/  ULDC UR10, c[0x0][0x39c] ;  /* 0x0000e700000a7ab9 */ /* 0x000fe20000000800 */
[----:B------:R-:W-:Y:S01]  /*2ac0*/  SEL R3, R3, 0xfffffff0, !P2 ;  /* 0xfffffff003037807 */ /* 0x000fe20005000000 */
[----:B------:R-:W3:Y:S01]  /*2ad0*/  LDSM.16.M88.4 R24, [R92+0x1000] ;  /* 0x001000005c18783b */ /* 0x000ee20000000200 */
[----:B------:R-:W-:Y:S02]  /*2ae0*/  VIADD R91, R92, 0x1020 ;  /* 0x000010205c5b7836 */ /* 0x000fe40000000000 */
[----:B------:R-:W-:Y:S01]  /*2af0*/  IMAD R99, R99, 0x10, R109 ;  /* 0x0000001063637824 */ /* 0x000fe200078e026d */
[----:B------:R-:W-:Y:S01]  /*2b00*/  LDSM.16.M88.4 R52, [R92+0x1800] ;  /* 0x001800005c34783b */ /* 0x000fe20000000200 */
[----:B------:R-:W-:-:S02]  /*2b10*/  IMAD R93, R3, 0x2, R94 ;  /* 0x00000002035d7824 */ /* 0x000fc400078e025e */
[----:B------:R-:W-:Y:S01]  /*2b20*/  @P0 VIADD R91, R8, 0xffffffe0 ;  /* 0xffffffe0085b0836 */ /* 0x000fe20000000000 */
[----:B------:R-:W-:Y:S01]  /*2b30*/  LDSM.16.M88.4 R44, [R92+0x1c00] ;  /* 0x001c00005c2c783b */ /* 0x000fe20000000200 */
[----:B------:R-:W-:Y:S02]  /*2b40*/  IMAD R126, R95, 0x20, R88 ;  /* 0x000000205f7e7824 */ /* 0x000fe400078e0258 */
[----:B------:R-:W-:Y:S01]  /*2b50*/  VIADD R88, R91, 0xc00 ;  /* 0x00000c005b587836 */ /* 0x000fe20000000000 */
[----:B-1----:R-:W-:Y:S01]  /*2b60*/  LDSM.16.M88.4 R8, [R93] ;  /* 0x000000005d08783b */ /* 0x002fe20000000200 */
[----:B------:R-:W-:-:S03]  /*2b70*/  IMAD.IADD R126, R7, 0x1, R126 ;  /* 0x00000001077e7824 */ /* 0x000fc600078e027e */
[----:B------:R-:W1:Y:S04]  /*2b80*/  LDSM.16.M88.4 R20, [R91+0x400] ;  /* 0x000400005b14783b */ /* 0x000e680000000200 */
[----:B------:R-:W4:Y:S04]  /*2b90*/  LDSM.16.M88.4 R12, [R91] ;  /* 0x000000005b0c783b */ /* 0x000f280000000200 */
[----:B------:R-:W-:Y:S04]  /*2ba0*/  LDSM.16.M88.4 R84, [R91+0x800] ;  /* 0x000800005b54783b */ /* 0x000fe80000000200 */
[----:B------:R-:W4:Y:S04]  /*2bb0*/  LDSM.16.M88.4 R36, [R92+0x2000] ;  /* 0x002000005c24783b */ /* 0x000f280000000200 */
[----:B------:R-:W4:Y:S01]  /*2bc0*/  LDSM.16.M88.4 R28, [R92+0x2400] ;  /* 0x002400005c1c783b */ /* 0x000f220000000200 */
[C---:B--2---:R-:W-:Y:S03]  /*2bd0*/  HMMA.16816.F32.BF16 R16, R68.reuse, R80, RZ ;  /* 0x000000504410723c */ /* 0x044fe600000418ff */
[----:B------:R-:W-:Y:S04]  /*2be0*/  LDSM.16.M88.4 R72, [R92+0x2c00] ;  /* 0x002c00005c48783b */ /* 0x000fe80000000200 */
[----:B------:R-:W2:Y:S01]  /*2bf0*/  LDSM.16.M88.4 R64, [R91+0xc00] ;  /* 0x000c00005b40783b */ /* 0x000ea20000000200 */
[C---:B------:R-:W-:Y:S03]  /*2c00*/  HMMA.16816.F32.BF16 R80, R68.reuse, R82, RZ ;  /* 0x000000524450723c */ /* 0x040fe600000418ff */
[----:B------:R-:W-:Y:S03]  /*2c10*/  LDSM.16.M88.4 R60, [R91+0x1000] ;  /* 0x001000005b3c783b */ /* 0x000fe60000000200 */
[C---:B---3--:R-:W-:Y:S01]  /*2c20*/  HMMA.16816.F32.BF16 R104, R68.reuse, R24, RZ ;  /* 0x000000184468723c */ /* 0x048fe200000418ff */
[----:B------:R-:W-:Y:S04]  /*2c30*/  LDSM.16.M88.4 R56, [R91+0x1400] ;  /* 0x001400005b38783b */ /* 0x000fe80000000200 */
[----:B------:R-:W0:Y:S01]  /*2c40*/  LDGDEPBAR ;  /* 0x00000000000079af */ /* 0x000e220000000000 */
[----:B------:R-:W-:Y:S06]  /*2c50*/  HMMA.16816.F32.BF16 R24, R68, R26, RZ ;  /* 0x0000001a4418723c */ /* 0x000fec00000418ff */
[C---:B-1----:R-:W-:Y:S06]  /*2c60*/  HMMA.16816.F32.BF16 R16, R8.reuse, R20, R16 ;  /* 0x000000140810723c */ /* 0x042fec0000041810 */
[C---:B------:R-:W-:Y:S01]  /*2c70*/  HMMA.16816.F32.BF16 R80, R8.reuse, R22, R80 ;  /* 0x000000160850723c */ /* 0x040fe20000041850 */
[----:B------:R-:W1:Y:S05]  /*2c80*/  LDSM.16.M88.4 R20, [R92+0x2800] ;  /* 0x002800005c14783b */ /* 0x000e6a0000000200 */
[C---:B----4-:R-:W-:Y:S06]  /*2c90*/  HMMA.16816.F32.BF16 R104, R8.reuse, R12, R104 ;  /* 0x0000000c0868723c */ /* 0x050fec0000041868 */
[----:B------:R-:W-:Y:S06]  /*2ca0*/  HMMA.16816.F32.BF16 R24, R8, R14, R24 ;  /* 0x0000000e0818723c */ /* 0x000fec0000041818 */
        /* <DEDUP_REMOVED lines=12> */
[----:B------:R-:W-:Y:S01]  /*2d70*/  MUFU.TANH R119, R17 ;  /* 0x0000001100777308 */ /* 0x000fe20000002400 */
        /* <DEDUP_REMOVED lines=8> */
[----:B------:R-:W-:Y:S01]  /*2e00*/  MUFU.TANH R111, R24 ;  /* 0x00000018006f7308 */ /* 0x000fe20000002400 */
[----:B------:R-:W-:Y:S06]  /*2e10*/  HMMA.16816.F32.BF16 R40, R68, R36, RZ ;  /* 0x000000244428723c */ /* 0x000fec00000418ff */
[----:B------:R-:W-:Y:S01]  /*2e20*/  HMMA.16816.F32.BF16 R12, R8, R84, R12 ;  /* 0x00000054080c723c */ /* 0x000fe2000004180c */
[----:B------:R-:W-:Y:S05]  /*2e30*/  MUFU.TANH R85, R25 ;  /* 0x0000001900557308 */ /* 0x000fea0000002400 */
[----:B------:R-:W-:Y:S01]  /*2e40*/  HMMA.16816.F32.BF16 R32, R68, R28, RZ ;  /* 0x0000001c4420723c */ /* 0x000fe200000418ff */
[----:B------:R-:W-:-:S02]  /*2e50*/  VIADD R84, R91, 0x1c00 ;  /* 0x00001c005b547836 */ /* 0x000fc40000000000 */
[----:B------:R-:W-:Y:S03]  /*2e60*/  MUFU.TANH R113, R26 ;  /* 0x0000001a00717308 */ /* 0x000fe60000002400 */
[C---:B------:R-:W-:Y:S05]  /*2e70*/  HMMA.16816.F32.BF16 R52, R68.reuse, R54, RZ ;  /* 0x000000364434723c */ /* 0x040fea00000418ff */
[----:B------:R1:W-:Y:S01]  /*2e80*/  MUFU.TANH R115, R27 ;  /* 0x0000001b00737308 */ /* 0x0003e20000002400 */
[C---:B------:R-:W-:Y:S06]  /*2e90*/  HMMA.16816.F32.BF16 R36, R68.reuse, R38, RZ ;  /* 0x000000264424723c */ /* 0x040fec00000418ff */
[----:B------:R-:W-:Y:S01]  /*2ea0*/  HMMA.16816.F32.BF16 R28, R68, R30, RZ ;  /* 0x0000001e441c723c */ /* 0x000fe200000418ff */
[----:B------:R3:W-:Y:S01]  /*2eb0*/  MUFU.TANH R133, R18 ;  /* 0x0000001200857308 */ /* 0x0007e20000002400 */
[----:B------:R-:W-:Y:S01]  /*2ec0*/  FMUL.FTZ R12, R12, UR10 ;  /* 0x0000000a0c0c7c20 */ /* 0x000fe20008410000 */
[----:B------:R-:W-:Y:S01]  /*2ed0*/  FMUL.FTZ R14, R14, UR10 ;  /* 0x0000000a0e0e7c20 */ /* 0x000fe20008410000 */
[----:B------:R-:W-:Y:S01]  /*2ee0*/  FMUL.FTZ R13, R13, UR10 ;  /* 0x0000000a0d0d7c20 */ /* 0x000fe20008410000 */
[----:B------:R-:W-:Y:S01]  /*2ef0*/  FMUL.FTZ R15, R15, UR10 ;  /* 0x0000000a0f0f7c20 */ /* 0x000fe20008410000 */
[----:B--2---:R-:W-:Y:S03]  /*2f00*/  HMMA.16816.F32.BF16 R48, R8, R64, R48 ;  /* 0x000000400830723c */ /* 0x004fe60000041830 */
[----:B------:R-:W-:Y:S03]  /*2f10*/  MUFU.TANH R143, R82 ;  /* 0x00000052008f7308 */ /* 0x000fe60000002400 */
[C---:B-1----:R-:W-:Y:S05]  /*2f20*/  HMMA.16816.F32.BF16 R24, R68.reuse, R20, RZ ;  /* 0x000000144418723c */ /* 0x042fea00000418ff */
[----:B------:R-:W-:Y:S01]  /*2f30*/  MUFU.TANH R105, R105 ;  /* 0x0000006900697308 */ /* 0x000fe20000002400 */
[C---:B------:R-:W-:Y:S06]  /*2f40*/  HMMA.16816.F32.BF16 R20, R68.reuse, R22, RZ ;  /* 0x000000164414723c */ /* 0x040fec00000418ff */
[C---:B---3--:R-:W-:Y:S01]  /*2f50*/  HMMA.16816.F32.BF16 R16, R68.reuse, R72, RZ ;  /* 0x000000484410723c */ /* 0x048fe200000418ff */
[----:B------:R-:W-:Y:S05]  /*2f60*/  MUFU.TANH R107, R107 ;  /* 0x0000006b006b7308 */ /* 0x000fea0000002400 */
[----:B------:R-:W-:Y:S01]  /*2f70*/  HMMA.16816.F32.BF16 R68, R68, R74, RZ ;  /* 0x0000004a4444723c */ /* 0x000fe200000418ff */
[----:B------:R-:W1:Y:S01]  /*2f80*/  LDSM.16.M88.4 R72, [R91+0x1800] ;  /* 0x001800005b48783b */ /* 0x000e620000000200 */
[----:B------:R-:W-:Y:S01]  /*2f90*/  FMUL.FTZ R49, R49, UR10 ;  /* 0x0000000a31317c20 */ /* 0x000fe20008410000 */
[----:B------:R-:W-:Y:S03]  /*2fa0*/  MUFU.TANH R81, R81 ;  /* 0x0000005100517308 */ /* 0x000fe60000002400 */
[----:B------:R-:W-:Y:S01]  /*2fb0*/  HMMA.16816.F32.BF16 R44, R8, R66, R44 ;  /* 0x00000042082c723c */ /* 0x000fe2000004182c */
[----:B------:R-:W2:Y:S01]  /*2fc0*/  LDSM.16.M88.4 R64, [R91+0x1c00] ;  /* 0x001c00005b40783b */ /* 0x000ea20000000200 */
[----:B------:R-:W-:-:S04]  /*2fd0*/  DEPBAR.LE SB0, 0x0 ;  /* 0x000080000000791a */ /* 0x000fc80000000000 */
[C---:B------:R-:W-:Y:S01]  /*2fe0*/  HMMA.16816.F32.BF16 R52, R8.reuse, R86, R52 ;  /* 0x000000560834723c */ /* 0x040fe20000041834 */
[----:B------:R3:W-:Y:S05]  /*2ff0*/  MUFU.TANH R87, R12 ;  /* 0x0000000c00577308 */ /* 0x0007ea0000002400 */
[C---:B------:R-:W-:Y:S01]  /*3000*/  HMMA.16816.F32.BF16 R36, R8.reuse, R62, R36 ;  /* 0x0000003e0824723c */ /* 0x040fe20000041824 */
[----:B------:R-:W-:Y:S02]  /*3010*/  VIADD R86, R91, 0x1400 ;  /* 0x000014005b567836 */ /* 0x000fe40000000000 */
[----:B------:R-:W-:Y:S03]  /*3020*/  MUFU.TANH R49, R49 ;  /* 0x0000003100317308 */ /* 0x000fe60000002400 */
[----:B------:R-:W-:Y:S01]  /*3030*/  HMMA.16816.F32.BF16 R32, R8, R56, R32 ;  /* 0x000000380820723c */ /* 0x000fe20000041820 */
[----:B------:R-:W-:Y:S01]  /*3040*/  LOP3.LUT R63, R96, 0xffffffe0, RZ, 0xc0, !PT ;  /* 0xffffffe0603f7812 */ /* 0x000fe200078ec0ff */
[----:B-----5:R-:W-:Y:S01]  /*3050*/  FMUL.FTZ R96, R0, R5 ;  /* 0x0000000500607220 */ /* 0x020fe20000410000 */
[----:B------:R-:W-:-:S02]  /*3060*/  IMAD.SHL.U32 R0, R6, 0x2, RZ ;  /* 0x0000000206007824 */ /* 0x000fc400078e00ff */
[----:B------:R-:W-:Y:S01]  /*3070*/  MUFU.TANH R83, R83 ;  /* 0x0000005300537308 */ /* 0x000fe20000002400 */
[----:B---3--:R-:W-:Y:S01]  /*3080*/  IMAD.IADD R12, R6, 0x1, -R63 ;  /* 0x00000001060c7824 */ /* 0x008fe200078e0a3f */
[C---:B------:R-:W-:Y:S01]  /*3090*/  HMMA.16816.F32.BF16 R28, R8.reuse, R58, R28 ;  /* 0x0000003a081c723c */ /* 0x040fe2000004181c */
[----:B------:R-:W-:Y:S01]  /*30a0*/  FMUL.FTZ R56, R44, UR10 ;  /* 0x0000000a2c387c20 */ /* 0x000fe20008410000 */
[----:B------:R-:W-:Y:S01]  /*30b0*/  FMUL.FTZ R63, R50, UR10 ;  /* 0x0000000a323f7c20 */ /* 0x000fe20008410000 */
[----:B------:R-:W-:Y:S01]  /*30c0*/  FMUL.FTZ R46, R46, UR10 ;  /* 0x0000000a2e2e7c20 */ /* 0x000fe20008410000 */
[----:B------:R-:W-:Y:S01]  /*30d0*/  SHF.R.S32.HI R57, RZ, 0x1f, R12 ;  /* 0x0000001fff397819 */ /* 0x000fe2000001140c */
[----:B------:R-:W-:Y:S01]  /*30e0*/  FMUL.FTZ R53, R53, UR10 ;  /* 0x0000000a35357c20 */ /* 0x000fe20008410000 */
[C---:B------:R-:W-:Y:S01]  /*30f0*/  HMMA.16816.F32.BF16 R40, R8.reuse, R60, R40 ;  /* 0x0000003c0828723c */ /* 0x040fe20000041828 */
[----:B------:R-:W-:Y:S01]  /*3100*/  FMUL.FTZ R55, R55, UR10 ;  /* 0x0000000a37377c20 */ /* 0x000fe20008410000 */
[----:B------:R-:W-:Y:S01]  /*3110*/  LEA.HI R12, R57, R12, RZ, 0x2 ;  /* 0x0000000c390c7211 */ /* 0x000fe200078f10ff */
[----:B------:R3:W-:Y:S01]  /*3120*/  MUFU.TANH R61, R14 ;  /* 0x0000000e003d7308 */ /* 0x0007e20000002400 */
[----:B------:R-:W-:Y:S01]  /*3130*/  FMUL.FTZ R52, R52, UR10 ;  /* 0x0000000a34347c20 */ /* 0x000fe20008410000 */
[----:B------:R-:W-:Y:S01]  /*3140*/  FMUL.FTZ R54, R54, UR10 ;  /* 0x0000000a36367c20 */ /* 0x000fe20008410000 */
[----:B-1----:R-:W-:Y:S01]  /*3150*/  HMMA.16816.F32.BF16 R24, R8, R72, R24 ;  /* 0x000000480818723c */ /* 0x002fe20000041818 */
[----:B------:R-:W-:Y:S01]  /*3160*/  SHF.R.S32.HI R12, RZ, 0x2, R12 ;  /* 0x00000002ff0c7819 */ /* 0x000fe2000001140c */
[----:B------:R-:W-:-:S03]  /*3170*/  FMUL.FTZ R50, R38, UR10 ;  /* 0x0000000a26327c20 */ /* 0x000fc60008410000 */
[----:B------:R-:W-:Y:S01]  /*3180*/  IADD3 R12, R99, 0x1, R12 ;  /* 0x00000001630c7810 */ /* 0x000fe20007ffe00c */
[C---:B------:R-:W-:Y:S01]  /*3190*/  HMMA.16816.F32.BF16 R20, R8.reuse, R74, R20 ;  /* 0x0000004a0814723c */ /* 0x040fe20000041814 */
[----:B------:R-:W-:Y:S01]  /*31a0*/  LOP3.LUT R99, R0, 0x6, RZ, 0xc0, !PT ;  /* 0x0000000600637812 */ /* 0x000fe200078ec0ff */
[----:B------:R-:W-:Y:S01]  /*31b0*/  MUFU.TANH R53, R53 ;  /* 0x0000003500357308 */ /* 0x000fe20000002400 */
[----:B------:R-:W-:Y:S01]  /*31c0*/  IADD3 R59, R89, R12, -R90 ;  /* 0x0000000c593b7210 */ /* 0x000fe20007ffe85a */
[----:B------:R-:W-:Y:S01]  /*31d0*/  FMUL.FTZ R12, R51, UR10 ;  /* 0x0000000a330c7c20 */ /* 0x000fe20008410000 */
[----:B------:R-:W-:Y:S01]  /*31e0*/  FMUL.FTZ R51, R36, UR10 ;  /* 0x0000000a24337c20 */ /* 0x000fe20008410000 */
[C---:B--2---:R-:W-:Y:S01]  /*31f0*/  HMMA.16816.F32.BF16 R16, R8.reuse, R64, R16 ;  /* 0x000000400810723c */ /* 0x044fe20000041810 */
[----:B------:R-:W-:Y:S02]  /*3200*/  IMAD.IADD R5, R4, 0x1, R99 ;  /* 0x0000000104057824 */ /* 0x000fe400078e0263 */
[----:B------:R-:W-:Y:S01]  /*3210*/  FMUL.FTZ R44, R34, UR10 ;  /* 0x0000000a222c7c20 */ /* 0x000fe20008410000 */
[----:B------:R-:W-:Y:S01]  /*3220*/  IMAD.IADD R2, R59, 0x1, R2 ;  /* 0x000000013b027824 */ /* 0x000fe200078e0202 */
[----:B------:R1:W2:Y:S01]  /*3230*/  MUFU.TANH R7, R55 ;  /* 0x0000003700077308 */ /* 0x0002a20000002400 */
[C---:B------:R-:W-:Y:S01]  /*3240*/  VIADD R75, R5.reuse, 0x21 ;  /* 0x00000021054b7836 */ /* 0x040fe20000000000 */
[----:B------:R-:W-:Y:S01]  /*3250*/  HMMA.16816.F32.BF16 R68, R8, R66, R68 ;  /* 0x000000420844723c */ /* 0x000fe20000041844 */
[----:B------:R-:W-:Y:S01]  /*3260*/  VIADD R65, R5, 0x58 ;  /* 0x0000005805417836 */ /* 0x000fe20000000000 */
[C---:B------:R-:W-:Y:S01]  /*3270*/  VIMNMX R64, R2.reuse, R89, PT ;  /* 0x0000005902407248 */ /* 0x040fe20003fe0100 */
[----:B------:R-:W-:Y:S01]  /*3280*/  FMUL.FTZ R43, R43, UR10 ;  /* 0x0000000a2b2b7c20 */ /* 0x000fe20008410000 */
[----:B------:R-:W-:Y:S01]  /*3290*/  VIADDMNMX R2, R2, 0x8, R89, PT ;  /* 0x0000000802027846 */ /* 0x000fe20003800159 */
[----:B------:R-:W-:-:S02]  /*32a0*/  VIADD R89, R5, 0x60 ;  /* 0x0000006005597836 */ /* 0x000fc40000000000 */
[----:B---3--:R-:W-:Y:S01]  /*32b0*/  FMUL.FTZ R14, R27, UR10 ;  /* 0x0000000a1b0e7c20 */ /* 0x008fe20008410000 */
[----:B------:R-:W-:Y:S01]  /*32c0*/  FMUL.FTZ R11, R48, UR10 ;  /* 0x0000000a300b7c20 */ /* 0x000fe20008410000 */
[----:B------:R-:W-:Y:S02]  /*32d0*/  VIADD R27, R5, 0x29 ;  /* 0x00000029051b7836 */ /* 0x000fe40000000000 */
[----:B------:R-:W-:Y:S01]  /*32e0*/  FMUL.FTZ R48, R32, UR10 ;  /* 0x0000000a20307c20 */ /* 0x000fe20008410000 */
[----:B------:R-:W-:Y:S01]  /*32f0*/  FMUL.FTZ R9, R29, UR10 ;  /* 0x0000000a1d097c20 */ /* 0x000fe20008410000 */
[----:B------:R3:W4:Y:S01]  /*3300*/  MUFU.TANH R57, R52 ;  /* 0x0000003400397308 */ /* 0x0007220000002400 */
[----:B------:R-:W-:Y:S01]  /*3310*/  FMUL.FTZ R32, R21, UR10 ;  /* 0x0000000a15207c20 */ /* 0x000fe20008410000 */
[----:B------:R-:W-:Y:S01]  /*3320*/  FMUL.FTZ R38, R25, UR10 ;  /* 0x0000000a19267c20 */ /* 0x000fe20008410000 */
[----:B------:R-:W-:Y:S01]  /*3330*/  FMUL.FTZ R8, R47, UR10 ;  /* 0x0000000a2f087c20 */ /* 0x000fe20008410000 */
[----:B-1----:R-:W-:Y:S01]  /*3340*/  FMUL.FTZ R55, R42, UR10 ;  /* 0x0000000a2a377c20 */ /* 0x002fe20008410000 */
[----:B------:R-:W-:-:S02]  /*3350*/  VIADD R25, R5, 0x30 ;  /* 0x0000003005197836 */ /* 0x000fc40000000000 */
[----:B------:R-:W-:Y:S01]  /*3360*/  FMUL.FTZ R47, R39, UR10 ;  /* 0x0000000a272f7c20 */ /* 0x000fe20008410000 */
[----:B------:R-:W-:Y:S01]  /*3370*/  FMUL.FTZ R42, R35, UR10 ;  /* 0x0000000a232a7c20 */ /* 0x000fe20008410000 */
[----:B------:R-:W1:Y:S01]  /*3380*/  MUFU.TANH R11, R11 ;  /* 0x0000000b000b7308 */ /* 0x000e620000002400 */
[----:B------:R-:W-:Y:S01]  /*3390*/  FMUL.FTZ R36, R26, UR10 ;  /* 0x0000000a1a247c20 */ /* 0x000fe20008410000 */
[----:B------:R-:W-:Y:S01]  /*33a0*/  FMUL.FTZ R35, R30, UR10 ;  /* 0x0000000a1e237c20 */ /* 0x000fe20008410000 */
[----:B------:R-:W-:Y:S01]  /*33b0*/  FMUL.FTZ R39, R31, UR10 ;  /* 0x0000000a1f277c20 */ /* 0x000fe20008410000 */
[----:B------:R-:W-:Y:S01]  /*33c0*/  FMUL.FTZ R34, R20, UR10 ;  /* 0x0000000a14227c20 */ /* 0x000fe20008410000 */
[----:B------:R-:W-:Y:S01]  /*33d0*/  FMUL.FTZ R26, R19, UR10 ;  /* 0x0000000a131a7c20 */ /* 0x000fe20008410000 */
[----:B------:R-:W-:Y:S01]  /*33e0*/  FMUL.FTZ R10, R45, UR10 ;  /* 0x0000000a2d0a7c20 */ /* 0x000fe20008410000 */
[----:B------:R-:W-:Y:S01]  /*33f0*/  FMUL.FTZ R20, R23, UR10 ;  /* 0x0000000a17147c20 */ /* 0x000fe20008410000 */
[----:B------:R1:W1:Y:S01]  /*3400*/  MUFU.TANH R29, R12 ;  /* 0x0000000c001d7308 */ /* 0x0002620000002400 */
[----:B------:R-:W-:Y:S01]  /*3410*/  FMUL.FTZ R30, R16, UR10 ;  /* 0x0000000a101e7c20 */ /* 0x000fe20008410000 */
[----:B------:R-:W-:-:S02]  /*3420*/  VIADD R19, R5, 0x28 ;  /* 0x0000002805137836 */ /* 0x000fc40000000000 */
[----:B---3--:R-:W-:Y:S01]  /*3430*/  FMUL.FTZ R52, R40, UR10 ;  /* 0x0000000a28347c20 */ /* 0x008fe20008410000 */
[----:B------:R-:W-:Y:S01]  /*3440*/  I2FP.F32.S32 R16, R27 ;  /* 0x0000001b00107245 */ /* 0x000fe20000201400 */
[----:B------:R-:W-:Y:S01]  /*3450*/  FMUL.FTZ R40, R28, UR10 ;  /* 0x0000000a1c287c20 */ /* 0x000fe20008410000 */
[----:B------:R-:W-:Y:S01]  /*3460*/  FMUL.FTZ R28, R17, UR10 ;  /* 0x0000000a111c7c20 */ /* 0x000fe20008410000 */
[----:B------:R-:W-:Y:S01]  /*3470*/  FMUL.FTZ R45, R33, UR10 ;  /* 0x0000000a212d7c20 */ /* 0x000fe20008410000 */
[----:B------:R3:W-:Y:S01]  /*3480*/  MUFU.TANH R21, R56 ;  /* 0x0000003800157308 */ /* 0x0007e20000002400 */
[----:B------:R-:W-:Y:S01]  /*3490*/  I2FP.F32.S32 R33, R19 ;  /* 0x0000001300217245 */ /* 0x000fe20000201400 */
[C---:B--2---:R-:W-:Y:S01]  /*34a0*/  FFMA.FTZ R16, R96.reuse, R16, R7 ;  /* 0x0000001060107223 */ /* 0x044fe20000010007 */
[----:B------:R-:W-:Y:S01]  /*34b0*/  ISETP.GE.AND P6, PT, R19, R64, PT ;  /* 0x000000401300720c */ /* 0x000fe20003fc6270 */
[----:B------:R-:W-:Y:S01]  /*34c0*/  FMUL.FTZ R6, R69, UR10 ;  /* 0x0000000a45067c20 */ /* 0x000fe20008410000 */
[----:B------:R-:W-:Y:S01]  /*34d0*/  ISETP.GE.AND P4, PT, R19, R2, PT ;  /* 0x000000021300720c */ /* 0x000fe20003f86270 */
[----:B----4-:R-:W-:Y:S01]  /*34e0*/  FFMA.FTZ R33, R96, R33, R57 ;  /* 0x0000002160217223 */ /* 0x010fe20000010039 */
[C---:B------:R-:W-:Y:S01]  /*34f0*/  ISETP.GE.AND P5, PT, R27.reuse, R64, PT ;  /* 0x000000401b00720c */ /* 0x040fe20003fa6270 */
[----:B------:R2:W-:Y:S01]  /*3500*/  MUFU.TANH R59, R54 ;  /* 0x00000036003b7308 */ /* 0x0005e20000002400 */
[----:B-1----:R-:W-:Y:S01]  /*3510*/  FMUL.FTZ R12, R68, UR10 ;  /* 0x0000000a440c7c20 */ /* 0x002fe20008410000 */
[----:B------:R-:W-:Y:S01]  /*3520*/  ISETP.GE.AND P3, PT, R27, R2, PT ;  /* 0x000000021b00720c */ /* 0x000fe20003f66270 */
[----:B------:R-:W-:Y:S01]  /*3530*/  VIADD R57, R5, 0x39 ;  /* 0x0000003905397836 */ /* 0x000fe20000000000 */
[C---:B------:R-:W-:Y:S01]  /*3540*/  ISETP.GE.AND P2, PT, R25.reuse, R64, PT ;  /* 0x000000401900720c */ /* 0x040fe20003f46270 */
[----:B------:R-:W-:Y:S01]  /*3550*/  FMUL.FTZ R22, R22, UR10 ;  /* 0x0000000a16167c20 */ /* 0x000fe20008410000 */
[----:B------:R-:W-:Y:S01]  /*3560*/  ISETP.GE.AND P0, PT, R25, R2, PT ;  /* 0x000000021900720c */ /* 0x000fe20003f06270 */
[----:B------:R-:W-:Y:S01]  /*3570*/  FMUL.FTZ R71, R71, UR10 ;  /* 0x0000000a47477c20 */ /* 0x000fe20008410000 */
[----:B------:R-:W1:Y:S01]  /*3580*/  MUFU.TANH R63, R63 ;  /* 0x0000003f003f7308 */ /* 0x000e620000002400 */
[----:B---3--:R-:W-:Y:S01]  /*3590*/  I2FP.F32.S32 R56, R27 ;  /* 0x0000001b00387245 */ /* 0x008fe20000201400 */
[----:B------:R-:W-:Y:S01]  /*35a0*/  VIADD R27, R5, 0x38 ;  /* 0x00000038051b7836 */ /* 0x000fe20000000000 */
[----:B------:R-:W-:Y:S01]  /*35b0*/  FSEL R33, R33, -INF , !P6 ;  /* 0xff80000021217808 */ /* 0x000fe20007000000 */
[----:B------:R-:W-:Y:S01]  /*35c0*/  FMUL.FTZ R0, R70, UR10 ;  /* 0x0000000a46007c20 */ /* 0x000fe20008410000 */
[----:B------:R-:W-:Y:S01]  /*35d0*/  FMUL.FTZ R41, R41, UR10 ;  /* 0x0000000a29297c20 */ /* 0x000fe20008410000 */
[----:B------:R-:W-:Y:S01]  /*35e0*/  FFMA.FTZ R31, R96, R56, R53 ;  /* 0x00000038601f7223 */ /* 0x000fe20000010035 */
[----:B------:R-:W-:Y:S01]  /*35f0*/  VIADD R53, R5, 0x31 ;  /* 0x0000003105357836 */ /* 0x000fe20000000000 */
[----:B------:R3:W-:Y:S01]  /*3600*/  MUFU.TANH R23, R46 ;  /* 0x0000002e00177308 */ /* 0x0007e20000002400 */
[----:B--2---:R-:W-:Y:S01]  /*3610*/  FMUL.FTZ R54, R37, UR10 ;  /* 0x0000000a25367c20 */ /* 0x004fe20008410000 */
[----:B------:R-:W-:Y:S01]  /*3620*/  FMUL.FTZ R37, R24, UR10 ;  /* 0x0000000a18257c20 */ /* 0x000fe20008410000 */
[----:B------:R-:W-:Y:S01]  /*3630*/  FMUL.FTZ R24, R18, UR10 ;  /* 0x0000000a12187c20 */ /* 0x000fe20008410000 */
[----:B------:R-:W-:Y:S01]  /*3640*/  I2FP.F32.S32 R18, R25 ;  /* 0x0000001900127245 */ /* 0x000fe20000201400 */
[----:B------:R-:W-:Y:S01]  /*3650*/  VIADD R90, R91, 0x400 ;  /* 0x000004005b5a7836 */ /* 0x000fe20000000000 */
[----:B------:R-:W-:-:S02]  /*3660*/  I2FP.F32.S32 R68, R53 ;  /* 0x0000003500447245 */ /* 0x000fc40000201400 */
[----:B------:R2:W-:Y:S01]  /*3670*/  MUFU.TANH R17, R10 ;  /* 0x0000000a00117308 */ /* 0x0005e20000002400 */
[C---:B------:R-:W-:Y:S01]  /*3680*/  FFMA.FTZ R11, R96.reuse, R18, R11 ;  /* 0x00000012600b7223 */ /* 0x040fe2000001000b */
[----:B------:R-:W-:Y:S01]  /*3690*/  I2FP.F32.S32 R25, R25 ;  /* 0x0000001900197245 */ /* 0x000fe20000201400 */
[C---:B------:R-:W-:Y:S01]  /*36a0*/  FFMA.FTZ R68, R96.reuse, R68, R29 ;  /* 0x0000004460447223 */ /* 0x040fe2000001001d */
[----:B------:R-:W-:Y:S02]  /*36b0*/  FSEL R31, R31, -INF , !P5 ;  /* 0xff8000001f1f7808 */ /* 0x000fe40006800000 */
[----:B------:R-:W-:Y:S01]  /*36c0*/  I2FP.F32.S32 R18, R27 ;  /* 0x0000001b00127245 */ /* 0x000fe20000201400 */
[C---:B-1----:R-:W-:Y:S01]  /*36d0*/  FFMA.FTZ R63, R96.reuse, R25, R63 ;  /* 0x00000019603f7223 */ /* 0x042fe2000001003f */
[----:B------:R-:W-:Y:S01]  /*36e0*/  MUFU.TANH R51, R51 ;  /* 0x0000003300337308 */ /* 0x000fe20000002400 */
[----:B---3--:R-:W-:Y:S02]  /*36f0*/  I2FP.F32.S32 R46, R53 ;  /* 0x00000035002e7245 */ /* 0x008fe40000201400 */
[----:B------:R-:W-:Y:S01]  /*3700*/  ISETP.GE.AND P5, PT, R27, R64, PT ;  /* 0x000000401b00720c */ /* 0x000fe20003fa6270 */
[----:B------:R-:W-:Y:S01]  /*3710*/  FFMA.FTZ R25, R96, R18, R21 ;  /* 0x0000001260197223 */ /* 0x000fe20000010015 */
[----:B------:R-:W-:-:S02]  /*3720*/  FSEL R29, R11, -INF , !P2 ;  /* 0xff8000000b1d7808 */ /* 0x000fc40005000000 */
[----:B------:R-:W-:Y:S01]  /*3730*/  I2FP.F32.S32 R18, R57 ;  /* 0x0000003900127245 */ /* 0x000fe20000201400 */
[----:B------:R-:W-:Y:S01]  /*3740*/  MUFU.TANH R11, R50 ;  /* 0x00000032000b7308 */ /* 0x000fe20000002400 */
[----:B--2---:R-:W-:Y:S02]  /*3750*/  I2FP.F32.S32 R10, R19 ;  /* 0x00000013000a7245 */ /* 0x004fe40000201400 */
[----:B------:R-:W-:Y:S02]  /*3760*/  ISETP.GE.AND P6, PT, R53, R64, PT ;  /* 0x000000403500720c */ /* 0x000fe40003fc6270 */
[----:B------:R-:W-:Y:S01]  /*3770*/  FSEL R25, R25, -INF , !P5 ;  /* 0xff80000019197808 */ /* 0x000fe20006800000 */
[----:B------:R-:W-:Y:S01]  /*3780*/  FFMA.FTZ R10, R96, R10, R59 ;  /* 0x0000000a600a7223 */ /* 0x000fe2000001003b */
[----:B------:R-:W-:Y:S01]  /*3790*/  FSEL R164, R63, -INF , !P0 ;  /* 0xff8000003fa47808 */ /* 0x000fe20004000000 */
[----:B------:R1:W2:Y:S01]  /*37a0*/  MUFU.TANH R19, R8 ;  /* 0x0000000800137308 */ /* 0x0002a20000002400 */
[----:B------:R-:W-:Y:S01]  /*37b0*/  ISETP.GE.AND P2, PT, R57, R64, PT ;  /* 0x000000403900720c */ /* 0x000fe20003f46270 */
[C---:B------:R-:W-:Y:S01]  /*37c0*/  VIADD R59, R5.reuse, 0x51 ;  /* 0x00000051053b7836 */ /* 0x040fe20000000000 */
[----:B------:R-:W-:Y:S01]  /*37d0*/  FSEL R10, R10, -INF , !P4 ;  /* 0xff8000000a0a7808 */ /* 0x000fe20006000000 */
[----:B------:R-:W-:Y:S01]  /*37e0*/  VIADD R63, R5, 0x18 ;  /* 0x00000018053f7836 */ /* 0x000fe20000000000 */
[-C--:B------:R-:W-:Y:S01]  /*37f0*/  ISETP.GE.AND P4, PT, R53, R2.reuse, PT ;  /* 0x000000023500720c */ /* 0x080fe20003f86270 */
[----:B------:R-:W-:Y:S01]  /*3800*/  VIADD R53, R5, 0x40 ;  /* 0x0000004005357836 */ /* 0x000fe20000000000 */
[----:B------:R-:W-:Y:S01]  /*3810*/  ISETP.GE.AND P0, PT, R57, R2, PT ;  /* 0x000000023900720c */ /* 0x000fe20003f06270 */
[----:B------:R-:W3:Y:S01]  /*3820*/  MUFU.TANH R7, R52 ;  /* 0x0000003400077308 */ /* 0x000ee20000002400 */
[----:B------:R-:W-:-:S02]  /*3830*/  FSEL R68, R68, -INF , !P4 ;  /* 0xff80000044447808 */ /* 0x000fc40006000000 */
[----:B------:R-:W-:-:S05]  /*3840*/  ISETP.GE.AND P4, PT, R53, R2, PT ;  /* 0x000000023500720c */ /* 0x000fca0003f86270 */
[----:B------:R4:W-:Y:S01]  /*3850*/  MUFU.TANH R21, R54 ;  /* 0x0000003600157308 */ /* 0x0009e20000002400 */
[----:B-1----:R-:W-:Y:S01]  /*3860*/  FSEL R8, R16, -INF , !P3 ;  /* 0xff80000010087808 */ /* 0x002fe20005800000 */
[C---:B--2---:R-:W-:Y:S01]  /*3870*/  FFMA.FTZ R18, R96.reuse, R18, R19 ;  /* 0x0000001260127223 */ /* 0x044fe20000010013 */
[----:B------:R-:W-:Y:S02]  /*3880*/  ISETP.GE.AND P3, PT, R27, R2, PT ;  /* 0x000000021b00720c */ /* 0x000fe40003f66270 */
[----:B------:R-:W-:Y:S01]  /*3890*/  I2FP.F32.S32 R16, R27 ;  /* 0x0000001b00107245 */ /* 0x000fe20000201400 */
[C---:B------:R-:W-:Y:S01]  /*38a0*/  FFMA.FTZ R27, R96.reuse, R46, R49 ;  /* 0x0000002e601b7223 */ /* 0x040fe20000010031 */
[----:B------:R-:W-:Y:S01]  /*38b0*/  VIADD R49, R5, 0x48 ;  /* 0x0000004805317836 */ /* 0x000fe20000000000 */
[----:B------:R-:W1:Y:S01]  /*38c0*/  MUFU.TANH R55, R55 ;  /* 0x0000003700377308 */ /* 0x000e620000002400 */
[----:B------:R-:W-:Y:S01]  /*38d0*/  I2FP.F32.S32 R46, R53 ;  /* 0x00000035002e7245 */ /* 0x000fe20000201400 */
[----:B------:R-:W-:Y:S01]  /*38e0*/  FFMA.FTZ R23, R96, R16, R23 ;  /* 0x0000001060177223 */ /* 0x000fe20000010017 */
[----:B------:R-:W-:-:S02]  /*38f0*/  I2FP.F32.S32 R16, R57 ;  /* 0x0000003900107245 */ /* 0x000fc40000201400 */
[----:B------:R-:W-:Y:S01]  /*3900*/  ISETP.GE.AND P5, PT, R49, R64, PT ;  /* 0x000000403100720c */ /* 0x000fe20003fa6270 */
[C---:B---3--:R-:W-:Y:S01]  /*3910*/  FFMA.FTZ R7, R96.reuse, R46, R7 ;  /* 0x0000002e60077223 */ /* 0x048fe20000010007 */
[----:B------:R-:W-:Y:S01]  /*3920*/  FSEL R82, R23, -INF , !P3 ;  /* 0xff80000017527808 */ /* 0x000fe20005800000 */
[----:B------:R-:W-:Y:S01]  /*3930*/  MUFU.TANH R57, R42 ;  /* 0x0000002a00397308 */ /* 0x000fe20000002400 */
[-C--:B----4-:R-:W-:Y:S01]  /*3940*/  I2FP.F32.S32 R54, R49.reuse ;  /* 0x0000003100367245 */ /* 0x090fe20000201400 */
[C---:B------:R-:W-:Y:S01]  /*3950*/  FFMA.FTZ R16, R96.reuse, R16, R17 ;  /* 0x0000001060107223 */ /* 0x040fe20000010011 */
[----:B------:R-:W-:Y:S01]  /*3960*/  ISETP.GE.AND P3, PT, R49, R2, PT ;  /* 0x000000023100720c */ /* 0x000fe20003f66270 */
[----:B------:R-:W-:Y:S01]  /*3970*/  VIADD R17, R5, 0x50 ;  /* 0x0000005005117836 */ /* 0x000fe20000000000 */
[----:B------:R-:W-:Y:S01]  /*3980*/  I2FP.F32.S32 R49, R49 ;  /* 0x0000003100317245 */ /* 0x000fe20000201400 */
[C---:B------:R-:W-:Y:S01]  /*3990*/  FFMA.FTZ R19, R96.reuse, R54, R51 ;  /* 0x0000003660137223 */ /* 0x040fe20000010033 */
[----:B------:R-:W-:Y:S01]  /*39a0*/  FSEL R27, R27, -INF , !P6 ;  /* 0xff8000001b1b7808 */ /* 0x000fe20007000000 */
[----:B------:R-:W2:Y:S01]  /*39b0*/  MUFU.TANH R51, R48 ;  /* 0x0000003000337308 */ /* 0x000ea20000002400 */
[----:B------:R-:W-:Y:S01]  /*39c0*/  ISETP.GE.AND P6, PT, R53, R64, PT ;  /* 0x000000403500720c */ /* 0x000fe20003fc6270 */
[----:B------:R-:W-:Y:S01]  /*39d0*/  FFMA.FTZ R11, R96, R49, R11 ;  /* 0x00000031600b7223 */ /* 0x000fe2000001000b */
[----:B------:R-:W-:Y:S01]  /*39e0*/  I2FP.F32.S32 R52, R53 ;  /* 0x0000003500347245 */ /* 0x000fe20000201400 */
[----:B------:R-:W-:Y:S01]  /*39f0*/  VIADD R53, R5, 0x49 ;  /* 0x0000004905357836 */ /* 0x000fe20000000000 */
[----:B------:R-:W-:-:S02]  /*3a00*/  FSEL R162, R18, -INF , !P0 ;  /* 0xff80000012a27808 */ /* 0x000fc40004000000 */
[----:B------:R-:W-:Y:S01]  /*3a10*/  I2FP.F32.S32 R18, R17 ;  /* 0x0000001100127245 */ /* 0x000fe20000201400 */
[----:B------:R-:W3:Y:S01]  /*3a20*/  MUFU.TANH R47, R47 ;  /* 0x0000002f002f7308 */ /* 0x000ee20000002400 */
[-C--:B------:R-:W-:Y:S01]  /*3a30*/  I2FP.F32.S32 R46, R53.reuse ;  /* 0x00000035002e7245 */ /* 0x080fe20000201400 */
[----:B-1----:R-:W-:Y:S01]  /*3a40*/  FFMA.FTZ R52, R96, R52, R55 ;  /* 0x0000003460347223 */ /* 0x002fe20000010037 */
[----:B------:R-:W-:Y:S01]  /*3a50*/  FSEL R23, R16, -INF , !P2 ;  /* 0xff80000010177808 */ /* 0x000fe20005000000 */
[----:B------:R-:W-:Y:S01]  /*3a60*/  VIADD R55, R5, 0x1 ;  /* 0x0000000105377836 */ /* 0x000fe20000000000 */
[----:B------:R-:W-:Y:S01]  /*3a70*/  ISETP.GE.AND P2, PT, R53, R64, PT ;  /* 0x000000403500720c */ /* 0x000fe20003f46270 */
[----:B------:R-:W-:Y:S01]  /*3a80*/  FFMA.FTZ R16, R96, R46, R21 ;  /* 0x0000002e60107223 */ /* 0x000fe20000010015 */
[----:B------:R-:W-:Y:S01]  /*3a90*/  FSEL R21, R7, -INF , !P6 ;  /* 0xff80000007157808 */ /* 0x000fe20007000000 */
[----:B------:R-:W1:Y:S01]  /*3aa0*/  MUFU.TANH R45, R45 ;  /* 0x0000002d002d7308 */ /* 0x000e620000002400 */
[----:B------:R-:W-:Y:S01]  /*3ab0*/  FSEL R132, R52, -INF , !P4 ;  /* 0xff80000034847808 */ /* 0x000fe20006000000 */
[----:B--2---:R-:W-:Y:S01]  /*3ac0*/  FFMA.FTZ R51, R96, R18, R51 ;  /* 0x0000001260337223 */ /* 0x004fe20000010033 */
[----:B------:R-:W-:-:S02]  /*3ad0*/  I2FP.F32.S32 R48, R53 ;  /* 0x0000003500307245 */ /* 0x000fc40000201400 */
[C---:B------:R-:W-:Y:S02]  /*3ae0*/  ISETP.GE.AND P6, PT, R17.reuse, R64, PT ;  /* 0x000000401100720c */ /* 0x040fe40003fc6270 */
[----:B------:R-:W-:Y:S01]  /*3af0*/  ISETP.GE.AND P4, PT, R17, R2, PT ;  /* 0x000000021100720c */ /* 0x000fe20003f86270 */
[----:B------:R-:W2:Y:S01]  /*3b00*/  MUFU.TANH R49, R44 ;  /* 0x0000002c00317308 */ /* 0x000ea20000002400 */
[----:B------:R-:W-:Y:S01]  /*3b10*/  I2FP.F32.S32 R17, R17 ;  /* 0x0000001100117245 */ /* 0x000fe20000201400 */
[C---:B---3--:R-:W-:Y:S01]  /*3b20*/  FFMA.FTZ R47, R96.reuse, R48, R47 ;  /* 0x00000030602f7223 */ /* 0x048fe2000001002f */
[----:B------:R-:W-:Y:S02]  /*3b30*/  I2FP.F32.S32 R18, R59 ;  /* 0x0000003b00127245 */ /* 0x000fe40000201400 */
[----:B------:R-:W-:Y:S02]  /*3b40*/  I2FP.F32.S32 R74, R55 ;  /* 0x00000037004a7245 */ /* 0x000fe40000201400 */
[----:B------:R-:W-:Y:S01]  /*3b50*/  FSEL R146, R11, -INF , !P3 ;  /* 0xff8000000b927808 */ /* 0x000fe20005800000 */
[----:B------:R-:W3:Y:S01]  /*3b60*/  MUFU.TANH R135, R135 ;  /* 0x0000008700877308 */ /* 0x000ee20000002400 */
[----:B------:R-:W-:Y:S01]  /*3b70*/  ISETP.GE.AND P0, PT, R53, R2, PT ;  /* 0x000000023500720c */ /* 0x000fe20003f06270 */
[----:B-1----:R-:W-:Y:S01]  /*3b80*/  FFMA.FTZ R18, R96, R18, R45 ;  /* 0x0000001260127223 */ /* 0x002fe2000001002d */
[----:B------:R-:W-:Y:S01]  /*3b90*/  FSEL R11, R16, -INF , !P2 ;  /* 0xff800000100b7808 */ /* 0x000fe20005000000 */
[----:B------:R-:W-:-:S02]  /*3ba0*/  VIADD R45, R5, 0x10 ;  /* 0x00000010052d7836 */ /* 0x000fc40000000000 */
[CC--:B------:R-:W-:Y:S01]  /*3bb0*/  FFMA.FTZ R105, R96.reuse, R74.reuse, R105 ;  /* 0x0000004a60697223 */ /* 0x0c0fe20000010069 */
[----:B------:R-:W-:Y:S01]  /*3bc0*/  FSEL R19, R19, -INF , !P5 ;  /* 0xff80000013137808 */ /* 0x000fe20006800000 */
[C---:B------:R-:W-:Y:S01]  /*3bd0*/  FFMA.FTZ R74, R96.reuse, R74, R107 ;  /* 0x0000004a604a7223 */ /* 0x040fe2000001006b */
[----:B------:R-:W-:Y:S01]  /*3be0*/  FSEL R158, R47, -INF , !P0 ;  /* 0xff8000002f9e7808 */ /* 0x000fe20004000000 */
[C---:B--2---:R-:W-:Y:S01]  /*3bf0*/  FFMA.FTZ R49, R96.reuse, R17, R49 ;  /* 0x0000001160317223 */ /* 0x044fe20000010031 */
[----:B------:R-:W-:Y:S01]  /*3c00*/  I2FP.F32.S32 R44, R59 ;  /* 0x0000003b002c7245 */ /* 0x000fe20000201400 */
[----:B------:R1:W-:Y:S01]  /*3c10*/  MUFU.TANH R53, R40 ;  /* 0x0000002800357308 */ /* 0x0003e20000002400 */
[-C--:B------:R-:W-:Y:S01]  /*3c20*/  ISETP.GE.AND P5, PT, R59, R64.reuse, PT ;  /* 0x000000403b00720c */ /* 0x080fe20003fa6270 */
[----:B------:R-:W-:Y:S01]  /*3c30*/  VIADD R47, R5, 0x9 ;  /* 0x00000009052f7836 */ /* 0x000fe20000000000 */
[----:B------:R-:W-:Y:S01]  /*3c40*/  ISETP.GE.AND P2, PT, R55, R64, PT ;  /* 0x000000403700720c */ /* 0x000fe20003f46270 */
[----:B------:R-:W-:Y:S01]  /*3c50*/  FFMA.FTZ R44, R96, R44, R57 ;  /* 0x0000002c602c7223 */ /* 0x000fe20000010039 */
[----:B------:R-:W-:Y:S01]  /*3c60*/  VIADD R57, R5, 0x8 ;  /* 0x0000000805397836 */ /* 0x000fe20000000000 */
[----:B------:R-:W-:-:S02]  /*3c70*/  ISETP.GE.AND P0, PT, R55, R2, PT ;  /* 0x000000023700720c */ /* 0x000fc40003f06270 */
[----:B------:R-:W-:Y:S01]  /*3c80*/  FSEL R150, R49, -INF , !P4 ;  /* 0xff80000031967808 */ /* 0x000fe20006000000 */
[----:B------:R-:W2:Y:S01]  /*3c90*/  MUFU.TANH R141, R80 ;  /* 0x00000050008d7308 */ /* 0x000ea20000002400 */
[----:B------:R-:W-:Y:S02]  /*3ca0*/  I2FP.F32.S32 R16, R57 ;  /* 0x0000003900107245 */ /* 0x000fe40000201400 */
[----:B------:R-:W-:Y:S01]  /*3cb0*/  ISETP.GE.AND P3, PT, R59, R2, PT ;  /* 0x000000023b00720c */ /* 0x000fe20003f66270 */
[----:B------:R-:W-:Y:S01]  /*3cc0*/  VIADD R59, R5, 0x11 ;  /* 0x00000011053b7836 */ /* 0x000fe20000000000 */
[----:B------:R-:W-:Y:S01]  /*3cd0*/  FSEL R17, R51, -INF , !P6 ;  /* 0xff80000033117808 */ /* 0x000fe20007000000 */
[CC--:B------:R-:W-:Y:S01]  /*3ce0*/  FFMA.FTZ R49, R96.reuse, R16.reuse, R111 ;  /* 0x0000001060317223 */ /* 0x0c0fe2000001006f */
[C---:B------:R-:W-:Y:S01]  /*3cf0*/  FFMA.FTZ R66, R96.reuse, R16, R113 ;  /* 0x0000001060427223 */ /* 0x040fe20000010071 */
[----:B-1----:R-:W-:Y:S01]  /*3d00*/  I2FP.F32.S32 R40, R45 ;  /* 0x0000002d00287245 */ /* 0x002fe20000201400 */
[----:B------:R1:W-:Y:S01]  /*3d10*/  MUFU.TANH R7, R9 ;  /* 0x0000000900077308 */ /* 0x0003e20000002400 */
[----:B------:R-:W-:Y:S01]  /*3d20*/  ISETP.GE.AND P6, PT, R57, R64, PT ;  /* 0x000000403900720c */ /* 0x000fe20003fc6270 */
[----:B------:R-:W-:Y:S01]  /*3d30*/  VIADD R51, R5, 0x19 ;  /* 0x0000001905337836 */ /* 0x000fe20000000000 */
[----:B------:R-:W-:Y:S01]  /*3d40*/  ISETP.GE.AND P4, PT, R57, R2, PT ;  /* 0x000000023900720c */ /* 0x000fe20003f86270 */
[----:B------:R-:W-:Y:S01]  /*3d50*/  FFMA.FTZ R16, R96, R40, R133 ;  /* 0x0000002860107223 */ /* 0x000fe20000010085 */
[----:B------:R-:W-:-:S02]  /*3d60*/  FSEL R74, R74, -INF , !P0 ;  /* 0xff8000004a4a7808 */ /* 0x000fc40004000000 */
[----:B------:R-:W-:Y:S01]  /*3d70*/  ISETP.GE.AND P0, PT, R45, R2, PT ;  /* 0x000000022d00720c */ /* 0x000fe20003f06270 */
[----:B------:R4:W-:Y:S01]  /*3d80*/  MUFU.TANH R55, R35 ;  /* 0x0000002300377308 */ /* 0x0009e20000002400 */
[----:B------:R-:W-:Y:S02]  /*3d90*/  FSEL R49, R49, -INF , !P6 ;  /* 0xff80000031317808 */ /* 0x000fe40007000000 */
[----:B------:R-:W-:Y:S02]  /*3da0*/  FSEL R66, R66, -INF , !P4 ;  /* 0xff80000042427808 */ /* 0x000fe40006000000 */
[C---:B------:R-:W-:Y:S02]  /*3db0*/  ISETP.GE.AND P6, PT, R59.reuse, R64, PT ;  /* 0x000000403b00720c */ /* 0x040fe40003fc6270 */
[----:B------:R-:W-:Y:S01]  /*3dc0*/  ISETP.GE.AND P4, PT, R59, R2, PT ;  /* 0x000000023b00720c */ /* 0x000fe20003f86270 */
[----:B------:R-:W2:Y:S01]  /*3dd0*/  MUFU.TANH R13, R13 ;  /* 0x0000000d000d7308 */ /* 0x000ea20000002400 */
[----:B-1----:R-:W-:-:S02]  /*3de0*/  FSEL R9, R18, -INF , !P5 ;  /* 0xff80000012097808 */ /* 0x002fc40006800000 */
[----:B------:R-:W-:Y:S02]  /*3df0*/  I2FP.F32.S32 R18, R47 ;  /* 0x0000002f00127245 */ /* 0x000fe40000201400 */
[----:B------:R-:W-:Y:S02]  /*3e00*/  FSEL R156, R44, -INF , !P3 ;  /* 0xff8000002c9c7808 */ /* 0x000fe40005800000 */
[-C--:B------:R-:W-:Y:S01]  /*3e10*/  ISETP.GE.AND P5, PT, R47, R64.reuse, PT ;  /* 0x000000402f00720c */ /* 0x080fe20003fa6270 */
[----:B------:R-:W1:Y:S01]  /*3e20*/  MUFU.TANH R15, R15 ;  /* 0x0000000f000f7308 */ /* 0x000e620000002400 */
[----:B----4-:R-:W-:Y:S02]  /*3e30*/  FSEL R35, R105, -INF , !P2 ;  /* 0xff80000069237808 */ /* 0x010fe40005000000 */
[----:B------:R-:W-:Y:S01]  /*3e40*/  ISETP.GE.AND P2, PT, R45, R64, PT ;  /* 0x000000402d00720c */ /* 0x000fe20003f46270 */
[----:B------:R-:W-:Y:S01]  /*3e50*/  FFMA.FTZ R45, R96, R40, R117 ;  /* 0x00000028602d7223 */ /* 0x000fe20000010075 */
[----:B------:R-:W-:-:S02]  /*3e60*/  I2FP.F32.S32 R40, R59 ;  /* 0x0000003b00287245 */ /* 0x000fc40000201400 */
[----:B------:R-:W-:Y:S01]  /*3e70*/  ISETP.GE.AND P3, PT, R47, R2, PT ;  /* 0x000000022f00720c */ /* 0x000fe20003f66270 */
[----:B------:R4:W-:Y:S01]  /*3e80*/  MUFU.TANH R59, R36 ;  /* 0x00000024003b7308 */ /* 0x0009e20000002400 */
[CC--:B------:R-:W-:Y:S01]  /*3e90*/  FFMA.FTZ R47, R96.reuse, R18.reuse, R85 ;  /* 0x00000012602f7223 */ /* 0x0c0fe20000010055 */
[C---:B------:R-:W-:Y:S01]  /*3ea0*/  FFMA.FTZ R18, R96.reuse, R18, R115 ;  /* 0x0000001260127223 */ /* 0x040fe20000010073 */
[----:B------:R-:W-:Y:S01]  /*3eb0*/  FSEL R45, R45, -INF , !P2 ;  /* 0xff8000002d2d7808 */ /* 0x000fe20005000000 */
[-C--:B------:R-:W-:Y:S01]  /*3ec0*/  FFMA.FTZ R69, R96, R40.reuse, R119 ;  /* 0x0000002860457223 */ /* 0x080fe20000010077 */
[----:B------:R-:W-:Y:S01]  /*3ed0*/  FSEL R16, R16, -INF , !P0 ;  /* 0xff80000010107808 */ /* 0x000fe20004000000 */
[----:B---3--:R-:W-:Y:S01]  /*3ee0*/  FFMA.FTZ R62, R96, R40, R135 ;  /* 0x00000028603e7223 */ /* 0x008fe20000010087 */
[C---:B------:R-:W-:Y:S01]  /*3ef0*/  ISETP.GE.AND P2, PT, R51.reuse, R64, PT ;  /* 0x000000403300720c */ /* 0x040fe20003f46270 */
[----:B------:R3:W-:Y:S01]  /*3f00*/  MUFU.TANH R57, R38 ;  /* 0x0000002600397308 */ /* 0x0007e20000002400 */
[----:B------:R-:W-:-:S02]  /*3f10*/  ISETP.GE.AND P0, PT, R51, R2, PT ;  /* 0x000000023300720c */ /* 0x000fc40003f06270 */
[----:B------:R-:W-:Y:S02]  /*3f20*/  FSEL R47, R47, -INF , !P5 ;  /* 0xff8000002f2f7808 */ /* 0x000fe40006800000 */
[----:B------:R-:W-:Y:S02]  /*3f30*/  FSEL R18, R18, -INF , !P3 ;  /* 0xff80000012127808 */ /* 0x000fe40005800000 */
[C---:B------:R-:W-:Y:S01]  /*3f40*/  ISETP.GE.AND P5, PT, R63.reuse, R64, PT ;  /* 0x000000403f00720c */ /* 0x040fe20003fa6270 */
[----:B------:R-:W1:Y:S01]  /*3f50*/  MUFU.TANH R39, R39 ;  /* 0x0000002700277308 */ /* 0x000e620000002400 */
[----:B----4-:R-:W-:Y:S02]  /*3f60*/  I2FP.F32.S32 R36, R51 ;  /* 0x0000003300247245 */ /* 0x010fe40000201400 */
[----:B------:R-:W-:Y:S02]  /*3f70*/  ISETP.GE.AND P3, PT, R63, R2, PT ;  /* 0x000000023f00720c */ /* 0x000fe40003f66270 */
[----:B------:R-:W-:Y:S01]  /*3f80*/  FSEL R69, R69, -INF , !P6 ;  /* 0xff80000045457808 */ /* 0x000fe20007000000 */
[CC--:B------:R-:W-:Y:S01]  /*3f90*/  FFMA.FTZ R51, R96.reuse, R36.reuse, R81 ;  /* 0x0000002460337223 */ /* 0x0c0fe20000010051 */
[----:B------:R-:W-:Y:S01]  /*3fa0*/  FFMA.FTZ R83, R96, R36, R83 ;  /* 0x0000002460537223 */ /* 0x000fe20000010053 */
[----:B------:R-:W4:Y:S01]  /*3fb0*/  MUFU.TANH R37, R37 ;  /* 0x0000002500257308 */ /* 0x000f220000002400 */
[----:B---3--:R-:W-:Y:S01]  /*3fc0*/  I2FP.F32.S32 R38, R63 ;  /* 0x0000003f00267245 */ /* 0x008fe20000201400 */
[----:B------:R-:W-:Y:S01]  /*3fd0*/  VIADD R81, R5, 0x20 ;  /* 0x0000002005517836 */ /* 0x000fe20000000000 */
[----:B------:R-:W-:-:S02]  /*3fe0*/  I2FP.F32.S32 R36, R75 ;  /* 0x0000004b00247245 */ /* 0x000fc40000201400 */
[----:B------:R-:W-:Y:S01]  /*3ff0*/  FSEL R51, R51, -INF , !P2 ;  /* 0xff80000033337808 */ /* 0x000fe20005000000 */
[CC--:B--2---:R-:W-:Y:S01]  /*4000*/  FFMA.FTZ R141, R96.reuse, R38.reuse, R141 ;  /* 0x00000026608d7223 */ /* 0x0c4fe2000001008d */
[----:B------:R-:W-:Y:S01]  /*4010*/  FFMA.FTZ R56, R96, R38, R143 ;  /* 0x0000002660387223 */ /* 0x000fe2000001008f */
[----:B------:R2:W-:Y:S01]  /*4020*/  MUFU.TANH R73, R32 ;  /* 0x0000002000497308 */ /* 0x0005e20000002400 */
[----:B------:R-:W-:Y:S01]  /*4030*/  FSEL R62, R62, -INF , !P4 ;  /* 0xff8000003e3e7808 */ /* 0x000fe20006000000 */
[C---:B------:R-:W-:Y:S01]  /*4040*/  FFMA.FTZ R13, R96.reuse, R36, R13 ;  /* 0x00000024600d7223 */ /* 0x040fe2000001000d */
[----:B------:R-:W-:Y:S01]  /*4050*/  ISETP.GE.AND P2, PT, R65, R64, PT ;  /* 0x000000404100720c */ /* 0x000fe20003f46270 */
[----:B-1----:R-:W-:Y:S01]  /*4060*/  FFMA.FTZ R36, R96, R36, R15 ;  /* 0x0000002460247223 */ /* 0x002fe2000001000f */
[C---:B------:R-:W-:Y:S02]  /*4070*/  ISETP.GE.AND P6, PT, R81.reuse, R64, PT ;  /* 0x000000405100720c */ /* 0x040fe40003fc6270 */
[----:B------:R-:W-:Y:S01]  /*4080*/  ISETP.GE.AND P4, PT, R81, R2, PT ;  /* 0x000000025100720c */ /* 0x000fe20003f86270 */
[----:B------:R1:W3:Y:S01]  /*4090*/  MUFU.TANH R63, R14 ;  /* 0x0000000e003f7308 */ /* 0x0002e20000002400 */
[----:B------:R-:W-:-:S02]  /*40a0*/  FSEL R56, R56, -INF , !P3 ;  /* 0xff80000038387808 */ /* 0x000fc40005800000 */
[----:B------:R-:W-:-:S05]  /*40b0*/  ISETP.GE.AND P3, PT, R75, R2, PT ;  /* 0x000000024b00720c */ /* 0x000fca0003f66270 */
[----:B------:R4:W3:Y:S01]  /*40c0*/  MUFU.TANH R67, R34 ;  /* 0x0000002200437308 */ /* 0x0008e20000002400 */
[----:B--2---:R-:W-:-:S05]  /*40d0*/  I2FP.F32.S32 R32, R65 ;  /* 0x0000004100207245 */ /* 0x004fca0000201400 */
[C---:B------:R-:W-:Y:S02]  /*40e0*/  FFMA.FTZ R55, R96.reuse, R32, R55 ;  /* 0x0000002060377223 */ /* 0x040fe40000010037 */
[----:B------:R2:W-:Y:S01]  /*40f0*/  MUFU.TANH R15, R30 ;  /* 0x0000001e000f7308 */ /* 0x0005e20000002400 */
[----:B-1----:R-:W-:Y:S01]  /*4100*/  FSEL R14, R83, -INF , !P0 ;  /* 0xff800000530e7808 */ /* 0x002fe20004000000 */
[----:B------:R-:W-:Y:S01]  /*4110*/  VIADD R83, R5, 0x59 ;  /* 0x0000005905537836 */ /* 0x000fe20000000000 */
[----:B------:R-:W-:Y:S01]  /*4120*/  BAR.SYNC.DEFER_BLOCKING 0x0 ;  /* 0x0000000000007b1d */ /* 0x000fe20000010000 */
[----:B------:R-:W-:Y:S01]  /*4130*/  ISETP.GE.AND P0, PT, R65, R2, PT ;  /* 0x000000024100720c */ /* 0x000fe20003f06270 */
[C---:B------:R-:W-:Y:S01]  /*4140*/  FFMA.FTZ R65, R96.reuse, R32, R53 ;  /* 0x0000002060417223 */ /* 0x040fe20000010035 */
[----:B------:R-:W-:Y:S01]  /*4150*/  VIADD R53, R5, 0x61 ;  /* 0x0000006105357836 */ /* 0x000fe20000000000 */
[----:B------:R-:W-:Y:S02]  /*4160*/  I2FP.F32.S32 R32, R83 ;  /* 0x0000005300207245 */ /* 0x000fe40000201400 */
[----:B----4-:R-:W-:Y:S01]  /*4170*/  I2FP.F32.S32 R34, R81 ;  /* 0x0000005100227245 */ /* 0x010fe20000201400 */
[----:B------:R1:W-:Y:S01]  /*4180*/  MUFU.TANH R85, R20 ;  /* 0x0000001400557308 */ /* 0x0003e20000002400 */
[----:B------:R-:W-:Y:S01]  /*4190*/  FSEL R81, R141, -INF , !P5 ;  /* 0xff8000008d517808 */ /* 0x000fe20006800000 */
[C---:B------:R-:W-:Y:S01]  /*41a0*/  FFMA.FTZ R39, R96.reuse, R32, R39 ;  /* 0x0000002060277223 */ /* 0x040fe20000010027 */
[----:B------:R-:W-:Y:S01]  /*41b0*/  ISETP.GE.AND P5, PT, R75, R64, PT ;  /* 0x000000404b00720c */ /* 0x000fe20003fa6270 */
[CC--:B------:R-:W-:Y:S01]  /*41c0*/  FFMA.FTZ R61, R96.reuse, R34.reuse, R61 ;  /* 0x00000022603d7223 */ /* 0x0c0fe2000001003d */
[----:B------:R-:W-:Y:S01]  /*41d0*/  FFMA.FTZ R87, R96, R34, R87 ;  /* 0x0000002260577223 */ /* 0x000fe20000010057 */
[----:B------:R-:W-:-:S02]  /*41e0*/  FSEL R65, R65, -INF , !P2 ;  /* 0xff80000041417808 */ /* 0x000fc40005000000 */
[----:B------:R4:W3:Y:S01]  /*41f0*/  MUFU.TANH R75, R22 ;  /* 0x00000016004b7308 */ /* 0x0008e20000002400 */
[----:B--2---:R-:W-:Y:S02]  /*4200*/  I2FP.F32.S32 R30, R89 ;  /* 0x00000059001e7245 */ /* 0x004fe40000201400 */
[----:B------:R-:W-:Y:S01]  /*4210*/  FSEL R152, R55, -INF , !P0 ;  /* 0xff80000037987808 */ /* 0x000fe20004000000 */
[----:B------:R-:W-:Y:S01]  /*4220*/  VIADD R55, R5, 0x70 ;  /* 0x0000007005377836 */ /* 0x000fe20000000000 */
[C---:B------:R-:W-:Y:S01]  /*4230*/  ISETP.GE.AND P2, PT, R53.reuse, R64, PT ;  /* 0x000000403500720c */ /* 0x040fe20003f46270 */
[----:B------:R-:W-:Y:S01]  /*4240*/  FFMA.FTZ R59, R96, R30, R59 ;  /* 0x0000001e603b7223 */ /* 0x000fe2000001003b */
[----:B------:R-:W-:Y:S01]  /*4250*/  ISETP.GE.AND P0, PT, R53, R2, PT ;  /* 0x000000023500720c */ /* 0x000fe20003f06270 */
[----:B------:R-:W-:Y:S01]  /*4260*/  MUFU.TANH R71, R71 ;  /* 0x0000004700477308 */ /* 0x000fe20000002400 */
[----:B------:R-:W-:Y:S02]  /*4270*/  I2FP.F32.S32 R34, R53 ;  /* 0x0000003500227245 */ /* 0x000fe40000201400 */
[----:B-1----:R-:W-:Y:S01]  /*4280*/  FSEL R20, R36, -INF , !P3 ;  /* 0xff80000024147808 */ /* 0x002fe20005800000 */
[C---:B------:R-:W-:Y:S01]  /*4290*/  FFMA.FTZ R36, R96.reuse, R32, R7 ;  /* 0x0000002060247223 */ /* 0x040fe20000010007 */
[----:B------:R-:W-:Y:S01]  /*42a0*/  FSEL R95, R87, -INF , !P6 ;  /* 0xff800000575f7808 */ /* 0x000fe20007000000 */
[----:B------:R-:W-:Y:S01]  /*42b0*/  VIADD R87, R5, 0x69 ;  /* 0x0000006905577836 */ /* 0x000fe20000000000 */
[----:B------:R-:W-:Y:S01]  /*42c0*/  ISETP.GE.AND P6, PT, R83, R64, PT ;  /* 0x000000405300720c */ /* 0x000fe20003fc6270 */
[----:B------:R1:W2:Y:S01]  /*42d0*/  MUFU.TANH R53, R24 ;  /* 0x0000001800357308 */ /* 0x0002a20000002400 */
[----:B----4-:R-:W-:Y:S01]  /*42e0*/  FSEL R22, R61, -INF , !P4 ;  /* 0xff8000003d167808 */ /* 0x010fe20006000000 */
[----:B------:R-:W-:Y:S01]  /*42f0*/  FFMA.FTZ R61, R96, R30, R37 ;  /* 0x0000001e603d7223 */ /* 0x000fe20000010025 */
[----:B------:R-:W-:Y:S01]  /*4300*/  ISETP.GE.AND P4, PT, R83, R2, PT ;  /* 0x000000025300720c */ /* 0x000fe20003f86270 */
[----:B------:R-:W-:-:S02]  /*4310*/  VIADD R37, R5, 0x68 ;  /* 0x0000006805257836 */ /* 0x000fc40000000000 */
[CC--:B---3--:R-:W-:Y:S01]  /*4320*/  FFMA.FTZ R58, R96.reuse, R34.reuse, R63 ;  /* 0x00000022603a7223 */ /* 0x0c8fe2000001003f */
[----:B------:R-:W-:Y:S01]  /*4330*/  FSEL R83, R13, -INF , !P5 ;  /* 0xff8000000d537808 */ /* 0x000fe20006800000 */
[----:B------:R-:W-:Y:S01]  /*4340*/  FFMA.FTZ R57, R96, R34, R57 ;  /* 0x0000002260397223 */ /* 0x000fe20000010039 */
[----:B------:R-:W-:Y:S01]  /*4350*/  ISETP.GE.AND P3, PT, R89, R2, PT ;  /* 0x000000025900720c */ /* 0x000fe20003f66270 */
[----:B------:R-:W3:Y:S01]  /*4360*/  MUFU.TANH R13, R28 ;  /* 0x0000001c000d7308 */ /* 0x000ee20000002400 */
[----:B------:R-:W-:Y:S02]  /*4370*/  FSEL R63, R36, -INF , !P6 ;  /* 0xff800000243f7808 */ /* 0x000fe40007000000 */
[----:B------:R-:W-:Y:S02]  /*4380*/  FSEL R140, R39, -INF , !P4 ;  /* 0xff800000278c7808 */ /* 0x000fe40006000000 */
[C---:B------:R-:W-:Y:S02]  /*4390*/  ISETP.GE.AND P6, PT, R37.reuse, R64, PT ;  /* 0x000000402500720c */ /* 0x040fe40003fc6270 */
[----:B------:R-:W-:Y:S01]  /*43a0*/  ISETP.GE.AND P4, PT, R37, R2, PT ;  /* 0x000000022500720c */ /* 0x000fe20003f86270 */
[----:B------:R4:W3:Y:S01]  /*43b0*/  MUFU.TANH R7, R26 ;  /* 0x0000001a00077308 */ /* 0x0008e20000002400 */
[----:B-1----:R-:W-:-:S02]  /*43c0*/  I2FP.F32.S32 R24, R37 ;  /* 0x0000002500187245 */ /* 0x002fc40000201400 */
[----:B------:R-:W-:Y:S02]  /*43d0*/  FSEL R70, R59, -INF , !P3 ;  /* 0xff8000003b467808 */ /* 0x000fe40005800000 */
[----:B------:R-:W-:Y:S01]  /*43e0*/  FSEL R59, R57, -INF , !P2 ;  /* 0xff800000393b7808 */ /* 0x000fe20005000000 */
[----:B------:R-:W-:Y:S01]  /*43f0*/  FFMA.FTZ R57, R96, R24, R67 ;  /* 0x0000001860397223 */ /* 0x000fe20000010043 */
[----:B------:R-:W-:Y:S01]  /*4400*/  FSEL R58, R58, -INF , !P0 ;  /* 0xff8000003a3a7808 */ /* 0x000fe20004000000 */
[----:B------:R1:W-:Y:S01]  /*4410*/  MUFU.TANH R37, R12 ;  /* 0x0000000c00257308 */ /* 0x0003e20000002400 */
[C---:B------:R-:W-:Y:S01]  /*4420*/  ISETP.GE.AND P2, PT, R55.reuse, R64, PT ;  /* 0x000000403700720c */ /* 0x040fe20003f46270 */
[----:B------:R-:W-:Y:S01]  /*4430*/  FFMA.FTZ R52, R96, R24, R75 ;  /* 0x0000001860347223 */ /* 0x000fe2000001004b */
[----:B------:R-:W-:Y:S02]  /*4440*/  ISETP.GE.AND P0, PT, R55, R2, PT ;  /* 0x000000023700720c */ /* 0x000fe40003f06270 */
[----:B------:R-:W-:Y:S01]  /*4450*/  ISETP.GE.AND P5, PT, R89, R64, PT ;  /* 0x000000405900720c */ /* 0x000fe20003fa6270 */
[----:B------:R-:W-:Y:S01]  /*4460*/  VIADD R89, R91, 0x800 ;  /* 0x000008005b597836 */ /* 0x000fe20000000000 */
[----:B------:R-:W-:Y:S01]  /*4470*/  ISETP.GE.AND P3, PT, R87, R2, PT ;  /* 0x000000025700720c */ /* 0x000fe20003f66270 */
[----:B------:R-:W3:Y:S01]  /*4480*/  MUFU.TANH R39, R6 ;  /* 0x0000000600277308 */ /* 0x000ee20000002400 */
[----:B----4-:R-:W-:-:S02]  /*4490*/  I2FP.F32.S32 R26, R87 ;  /* 0x00000057001a7245 */ /* 0x010fc40000201400 */
[----:B------:R-:W-:Y:S02]  /*44a0*/  FSEL R61, R61, -INF , !P5 ;  /* 0xff8000003d3d7808 */ /* 0x000fe40006800000 */
[----:B------:R-:W-:Y:S01]  /*44b0*/  ISETP.GE.AND P5, PT, R87, R64, PT ;  /* 0x000000405700720c */ /* 0x000fe20003fa6270 */
[CC--:B------:R-:W-:Y:S01]  /*44c0*/  FFMA.FTZ R48, R96.reuse, R26.reuse, R85 ;  /* 0x0000001a60307223 */ /* 0x0c0fe20000010055 */
[----:B------:R-:W-:Y:S01]  /*44d0*/  FSEL R57, R57, -INF , !P6 ;  /* 0xff80000039397808 */ /* 0x000fe20007000000 */
[----:B------:R4:W3:Y:S01]  /*44e0*/  MUFU.TANH R67, R0 ;  /* 0x0000000000437308 */ /* 0x0008e20000002400 */
[----:B-1----:R-:W-:Y:S01]  /*44f0*/  I2FP.F32.S32 R12, R55 ;  /* 0x00000037000c7245 */ /* 0x002fe20000201400 */
[----:B------:R-:W-:Y:S01]  /*4500*/  FFMA.FTZ R55, R96, R26, R73 ;  /* 0x0000001a60377223 */ /* 0x000fe20000010049 */
[----:B------:R-:W-:Y:S01]  /*4510*/  VIADD R73, R5, 0x71 ;  /* 0x0000007105497836 */ /* 0x000fe20000000000 */
[----:B------:R-:W-:Y:S01]  /*4520*/  FSEL R52, R52, -INF , !P4 ;  /* 0xff80000034347808 */ /* 0x000fe20006000000 */
[----:B------:R-:W-:-:S02]  /*4530*/  VIADD R87, R91, 0x1000 ;  /* 0x000010005b577836 */ /* 0x000fc40000000000 */
[CC--:B------:R-:W-:Y:S01]  /*4540*/  FFMA.FTZ R24, R96.reuse, R12.reuse, R15 ;  /* 0x0000000c60187223 */ /* 0x0c0fe2000001000f */
[C---:B------:R-:W-:Y:S02]  /*4550*/  VIADD R15, R5.reuse, 0x79 ;  /* 0x00000079050f7836 */ /* 0x040fe40000000000 */
[----:B--2---:R-:W-:Y:S01]  /*4560*/  FFMA.FTZ R44, R96, R12, R53 ;  /* 0x0000000c602c7223 */ /* 0x004fe20000010035 */
[----:B------:R-:W-:Y:S01]  /*4570*/  VIADD R53, R5, 0x78 ;  /* 0x0000007805357836 */ /* 0x000fe20000000000 */
[----:B------:R-:W-:Y:S01]  /*4580*/  ISETP.GE.AND P6, PT, R73, R64, PT ;  /* 0x000000404900720c */ /* 0x000fe20003fc6270 */
[----:B------:R-:W1:Y:S01]  /*4590*/  MUFU.TANH R97, R97 ;  /* 0x0000006100617308 */ /* 0x000e620000002400 */
[----:B------:R-:W-:Y:S01]  /*45a0*/  I2FP.F32.S32 R12, R15 ;  /* 0x0000000f000c7245 */ /* 0x000fe20000201400 */
[----:B------:R-:W-:Y:S01]  /*45b0*/  VIADD R85, R91, 0x1800 ;  /* 0x000018005b557836 */ /* 0x000fe20000000000 */
[----:B------:R-:W-:Y:S02]  /*45c0*/  ISETP.GE.AND P4, PT, R73, R2, PT ;  /* 0x000000024900720c */ /* 0x000fe40003f86270 */
[----:B------:R-:W-:-:S02]  /*45d0*/  FSEL R55, R55, -INF , !P5 ;  /* 0xff80000037377808 */ /* 0x000fc40006800000 */
[----:B----4-:R-:W-:Y:S01]  /*45e0*/  I2FP.F32.S32 R0, R73 ;  /* 0x0000004900007245 */ /* 0x010fe20000201400 */
[----:B------:R1:W-:Y:S01]  /*45f0*/  MUFU.TANH R75, R41 ;  /* 0x00000029004b7308 */ /* 0x0003e20000002400 */
[----:B------:R-:W-:Y:S02]  /*4600*/  FSEL R48, R48, -INF , !P3 ;  /* 0xff80000030307808 */ /* 0x000fe40005800000 */
[----:B------:R-:W-:Y:S01]  /*4610*/  I2FP.F32.S32 R6, R53 ;  /* 0x0000003500067245 */ /* 0x000fe20000201400 */
[C---:B---3--:R-:W-:Y:S01]  /*4620*/  FFMA.FTZ R13, R96.reuse, R0, R13 ;  /* 0x00000000600d7223 */ /* 0x048fe2000001000d */
[C---:B------:R-:W-:Y:S01]  /*4630*/  ISETP.GE.AND P5, PT, R53.reuse, R64, PT ;  /* 0x000000403500720c */ /* 0x040fe20003fa6270 */
[----:B------:R-:W-:Y:S01]  /*4640*/  FFMA.FTZ R7, R96, R0, R7 ;  /* 0x0000000060077223 */ /* 0x000fe20000010007 */
[----:B------:R-:W-:Y:S01]  /*4650*/  ISETP.GE.AND P3, PT, R53, R2, PT ;  /* 0x000000023500720c */ /* 0x000fe20003f66270 */
[----:B------:R-:W2:Y:S01]  /*4660*/  MUFU.TANH R73, R106 ;  /* 0x0000006a00497308 */ /* 0x000ea20000002400 */
[----:B------:R-:W-:Y:S01]  /*4670*/  FSEL R53, R24, -INF , !P2 ;  /* 0xff80000018357808 */ /* 0x000fe20005000000 */
[C---:B------:R-:W-:Y:S01]  /*4680*/  FFMA.FTZ R0, R96.reuse, R12, R39 ;  /* 0x0000000c60007223 */ /* 0x040fe20000010027 */
[----:B------:R-:W-:Y:S01]  /*4690*/  ISETP.GE.AND P2, PT, R15, R64, PT ;  /* 0x000000400f00720c */ /* 0x000fe20003f46270 */
[----:B------:R-:W-:Y:S01]  /*46a0*/  FFMA.FTZ R38, R96, R6, R67 ;  /* 0x0000000660267223 */ /* 0x000fe20000010043 */
[----:B------:R-:W-:Y:S01]  /*46b0*/  FSEL R44, R44, -INF , !P0 ;  /* 0xff8000002c2c7808 */ /* 0x000fe20004000000 */
[----:B------:R-:W-:Y:S01]  /*46c0*/  VIADD R67, R5, 0x41 ;  /* 0x0000004105437836 */ /* 0x000fe20000000000 */
[----:B------:R-:W-:Y:S01]  /*46d0*/  ISETP.GE.AND P0, PT, R15, R2, PT ;  /* 0x000000020f00720c */ /* 0x000fe20003f06270 */
[----:B------:R-:W3:Y:S01]  /*46e0*/  MUFU.TANH R43, R43 ;  /* 0x0000002b002b7308 */ /* 0x000ee20000002400 */
[C---:B------:R-:W-:Y:S01]  /*46f0*/  FFMA.FTZ R15, R96.reuse, R6, R37 ;  /* 0x00000006600f7223 */ /* 0x040fe20000010025 */
[----:B------:R-:W-:Y:S01]  /*4700*/  FFMA.FTZ R37, R96, R12, R71 ;  /* 0x0000000c60257223 */ /* 0x000fe20000010047 */
[----:B------:R-:W-:-:S02]  /*4710*/  FSEL R71, R0, -INF , !P2 ;  /* 0xff80000000477808 */ /* 0x000fc40005000000 */
[----:B------:R-:W-:Y:S02]  /*4720*/  ISETP.GT.AND P2, PT, R98, R103, PT ;  /* 0x000000676200720c */ /* 0x000fe40003f44270 */
[----:B------:R-:W-:Y:S02]  /*4730*/  FSEL R39, R13, -INF , !P6 ;  /* 0xff8000000d277808 */ /* 0x000fe40007000000 */
[----:B------:R-:W-:Y:S02]  /*4740*/  FSEL R42, R7, -INF , !P4 ;  /* 0xff800000072a7808 */ /* 0x000fe40006000000 */
[C---:B------:R-:W-:Y:S02]  /*4750*/  ISETP.GE.AND P6, PT, R5.reuse, R64, PT ;  /* 0x000000400500720c */ /* 0x040fe40003fc6270 */
[----:B------:R-:W-:Y:S02]  /*4760*/  ISETP.GE.AND P4, PT, R5, R2, PT ;  /* 0x000000020500720c */ /* 0x000fe40003f86270 */
[----:B------:R-:W-:-:S02]  /*4770*/  I2FP.F32.S32 R5, R5 ;  /* 0x0000000500057245 */ /* 0x000fc40000201400 */
[-C--:B------:R-:W-:Y:S02]  /*4780*/  I2FP.F32.S32 R6, R67.reuse ;  /* 0x0000004300067245 */ /* 0x080fe40000201400 */
[----:B------:R-:W-:Y:S01]  /*4790*/  I2FP.F32.S32 R160, R67 ;  /* 0x0000004300a07245 */ /* 0x000fe20000201400 */
[CC--:B-1----:R-:W-:Y:S01]  /*47a0*/  FFMA.FTZ R41, R96.reuse, R5.reuse, R97 ;  /* 0x0000000560297223 */ /* 0x0c2fe20000010061 */
[----:B------:R-:W-:Y:S01]  /*47b0*/  FSEL R15, R15, -INF , !P5 ;  /* 0xff8000000f0f7808 */ /* 0x000fe20006800000 */
[----:B--2---:R-:W-:Y:S01]  /*47c0*/  FFMA.FTZ R73, R96, R5, R73 ;  /* 0x0000000560497223 */ /* 0x004fe20000010049 */
[----:B------:R-:W-:Y:S01]  /*47d0*/  FSEL R38, R38, -INF , !P3 ;  /* 0xff80000026267808 */ /* 0x000fe20005800000 */
[C---:B------:R-:W-:Y:S01]  /*47e0*/  FFMA.FTZ R75, R96.reuse, R6, R75 ;  /* 0x00000006604b7223 */ /* 0x040fe2000001004b */
[----:B---3--:R-:W-:Y:S01]  /*47f0*/  FFMA.FTZ R160, R96, R160, R43 ;  /* 0x000000a060a07223 */ /* 0x008fe2000001002b */
        /* <DEDUP_REMOVED lines=68> */
.L_x_4928:
[----:B------:R-:W-:-:S04]  /*4c40*/  LEA R43, -R76, RZ, 0x7 ;  /* 0x000000ff4c2b7211 */ /* 0x000fc800078e39ff */
[----:B------:R-:W-:-:S07]  /*4c50*/  SHF.R.S32.HI R24, RZ, 0x1f, R43 ;  /* 0x0000001fff187819 */ /* 0x000fce000001142b */
.L_x_4929:
        /* <DEDUP_REMOVED lines=50> */
.L_x_4931:
[----:B------:R-:W-:Y:S05]  /*4f80*/  BSYNC B0 ;  /* 0x0000000000007941 */ /* 0x000fea0003800000 */
.L_x_4930:
[----:B------:R-:W0:Y:S01]  /*4f90*/  LDGDEPBAR ;  /* 0x00000000000079af */ /* 0x000e220000000000 */
[----:B------:R-:W-:-:S04]  /*4fa0*/  IADD3 R100, P0, R43, R100, RZ ;  /* 0x000000642b647210 */ /* 0x000fc80007f1e0ff */
[----:B------:R-:W-:-:S09]  /*4fb0*/  IADD3.X R101, R24, R101, RZ, P0, !PT ;  /* 0x0000006518657210 */ /* 0x000fd200007fe4ff */
.L_x_4927:
[----:B------:R-:W-:Y:S01]  /*4fc0*/  FMNMX.FTZ R0, R41, R35, !PT ;  /* 0x0000002329007209 */ /* 0x000fe20007810000 */
[----:B------:R-:W-:Y:S01]  /*4fd0*/  ULDC UR11, c[0x0][0x2ec] ;  /* 0x0000bb00000b7ab9 */ /* 0x000fe20000000800 */
[----:B------:R-:W3:Y:S01]  /*4fe0*/  S2UR UR4, SR_CgaCtaId ;  /* 0x00000000000479c3 */ /* 0x000ee20000008800 */
        /* <DEDUP_REMOVED lines=12> */
[----:B------:R-:W-:Y:S02]  /*50b0*/  FMNMX.FTZ R0, R33, R0, !PT ;  /* 0x0000000021007209 */ /* 0x000fe40007810000 */
[----:B------:R-:W-:Y:S01]  /*50c0*/  LEA R134, R3, R126, 0x1 ;  /* 0x0000007e03867211 */ /* 0x000fe200078e08ff */
        /* <DEDUP_REMOVED lines=21> */
[----:B-12---:R-:W-:-:S05]  /*5220*/  FMNMX.FTZ R5, R71, R0, !PT ;  /* 0x0000000047057209 */ /* 0x006fca0007810000 */
        /* <DEDUP_REMOVED lines=65> */
[----:B------:R-:W-:-:S02]  /*5640*/  FFMA.FTZ R71, R71, UR11, -R80 ;  /* 0x0000000b47477c23 */ /* 0x000fc40008010850 */
        /* <DEDUP_REMOVED lines=17> */
[----:B-1----:R-:W-:-:S02]  /*5760*/  FMNMX.FTZ R65, R0, R5, !PT ;  /* 0x0000000500417209 */ /* 0x002fc40007810000 */
[----:B------:R-:W-:Y:S05]  /*5770*/  LDSM.16.MT88.4 R4, [R134+0x3000] ;  /* 0x003000008604783b */ /* 0x000fea0000004200 */
        /* <DEDUP_REMOVED lines=18> */
[----:B------:R-:W1:Y:S01]  /*58a0*/  LDSM.16.MT88.4 R16, [R126+0x3400] ;  /* 0x003400007e10783b */ /* 0x000e620000004200 */
[----:B------:R-:W-:Y:S01]  /*58b0*/  MUFU.EX2 R142, R142 ;  /* 0x0000008e008e7308 */ /* 0x000fe20000000800 */
[----:B------:R-:W-:Y:S01]  /*58c0*/  F2FP.BF16.F32.PACK_AB R104, R97, R154 ;  /* 0x0000009a6168723e */ /* 0x000fe200000010ff */
        /* <DEDUP_REMOVED lines=11> */
[----:B------:R-:W5:Y:S01]  /*5980*/  LDSM.16.MT88.4 R8, [R134+0x3800] ;  /* 0x003800008608783b */ /* 0x000f620000004200 */
        /* <DEDUP_REMOVED lines=21> */
[----:B------:R-:W-:-:S05]  /*5ae0*/  FADD.FTZ R73, R73, R144 ;  /* 0x0000009049497221 */ /* 0x000fca0000010000 */
[----:B------:R-:W3:Y:S01]  /*5af0*/  MUFU.EX2 R59, R59 ;  /* 0x0000003b003b7308 */ /* 0x000ee20000000800 */
[----:B-1----:R-:W-:-:S07]  /*5b00*/  F2FP.BF16.F32.PACK_AB R107, R75, R148 ;  /* 0x000000944b6b723e */ /* 0x002fce00000010ff */
[----:B------:R-:W-:Y:S01]  /*5b10*/  MUFU.EX2 R66, R66 ;  /* 0x0000004200427308 */ /* 0x000fe20000000800 */
[C---:B------:R-:W-:Y:S06]  /*5b20*/  HMMA.16816.F32.BF16 R116, R104.reuse, R112, RZ ;  /* 0x000000706874723c */ /* 0x040fec00000418ff */
[C---:B------:R-:W-:Y:S01]  /*5b30*/  HMMA.16816.F32.BF16 R112, R104.reuse, R114, RZ ;  /* 0x000000726870723c */ /* 0x040fe200000418ff */
[----:B------:R-:W1:Y:S05]  /*5b40*/  MUFU.EX2 R55, R55 ;  /* 0x0000003700377308 */ /* 0x000e6a0000000800 */
[C---:B------:R-:W-:Y:S03]  /*5b50*/  HMMA.16816.F32.BF16 R108, R104.reuse, R4, RZ ;  /* 0x00000004686c723c */ /* 0x040fe600000418ff */
[----:B------:R-:W-:Y:S03]  /*5b60*/  MUFU.EX2 R56, R56 ;  /* 0x0000003800387308 */ /* 0x000fe60000000800 */
[----:B------:R-:W-:Y:S01]  /*5b70*/  HMMA.16816.F32.BF16 R104, R104, R6, RZ ;  /* 0x000000066868723c */ /* 0x000fe200000418ff */
[----:B------:R-:W-:Y:S01]  /*5b80*/  F2FP.BF16.F32.PACK_AB R4, R69, R72 ;  /* 0x000000484504723e */ /* 0x000fe200000010ff */
[----:B------:R-:W-:Y:S01]  /*5b90*/  FADD.FTZ R72, R72, R73 ;  /* 0x0000004948487221 */ /* 0x000fe20000010000 */
[----:B---3--:R-:W-:-:S02]  /*5ba0*/  F2FP.BF16.F32.PACK_AB R5, R59, R74 ;  /* 0x0000004a3b05723e */ /* 0x008fc400000010ff */
[----:B------:R-:W3:Y:S01]  /*5bb0*/  MUFU.EX2 R3, R3 ;  /* 0x0000000300037308 */ /* 0x000ee20000000800 */
[----:B------:R-:W-:Y:S01]  /*5bc0*/  FADD.FTZ R73, R69, R72 ;  /* 0x0000004845497221 */ /* 0x000fe20000010000 */
[----:B------:R-:W-:Y:S02]  /*5bd0*/  F2FP.BF16.F32.PACK_AB R6, R51, R60 ;  /* 0x0000003c3306723e */ /* 0x000fe400000010ff */
[----:B-1----:R-:W-:Y:S01]  /*5be0*/  F2FP.BF16.F32.PACK_AB R7, R55, R66 ;  /* 0x000000423707723e */ /* 0x002fe200000010ff */
[----:B------:R-:W-:-:S03]  /*5bf0*/  FADD.FTZ R60, R60, R73 ;  /* 0x000000493c3c7221 */ /* 0x000fc60000010000 */
[----:B------:R-:W-:Y:S03]  /*5c00*/  MUFU.EX2 R62, R62 ;  /* 0x0000003e003e7308 */ /* 0x000fe60000000800 */
[C---:B------:R-:W-:Y:S05]  /*5c10*/  HMMA.16816.F32.BF16 R116, R4.reuse, R16, R116 ;  /* 0x000000100474723c */ /* 0x040fea0000041874 */
[----:B------:R-:W1:Y:S01]  /*5c20*/  MUFU.EX2 R53, R53 ;  /* 0x0000003500357308 */ /* 0x000e620000000800 */
[C---:B------:R-:W-:Y:S01]  /*5c30*/  HMMA.16816.F32.BF16 R112, R4.reuse, R18, R112 ;  /* 0x000000120470723c */ /* 0x040fe20000041870 */
[----:B------:R-:W5:Y:S05]  /*5c40*/  LDSM.16.MT88.4 R16, [R126+0x3c00] ;  /* 0x003c00007e10783b */ /* 0x000f6a0000004200 */
[C---:B--2---:R-:W-:Y:S01]  /*5c50*/  HMMA.16816.F32.BF16 R108, R4.reuse, R12, R108 ;  /* 0x0000000c046c723c */ /* 0x044fe2000004186c */
[----:B------:R-:W-:Y:S05]  /*5c60*/  MUFU.EX2 R57, R57 ;  /* 0x0000003900397308 */ /* 0x000fea0000000800 */
[----:B------:R-:W-:Y:S01]  /*5c70*/  HMMA.16816.F32.BF16 R104, R4, R14, R104 ;  /* 0x0000000e0468723c */ /* 0x000fe20000041868 */
[----:B------:R-:W2:Y:S02]  /*5c80*/  LDSM.16.MT88.4 R12, [R134+0x3c00] ;  /* 0x003c0000860c783b */ /* 0x000ea40000004200 */
[----:B------:R-:W5:Y:S04]  /*5c90*/  MUFU.EX2 R68, R68 ;  /* 0x0000004400447308 */ /* 0x000f680000000800 */
[----:B------:R-:W-:-:S02]  /*5ca0*/  F2FP.BF16.F32.PACK_AB R4, R49, R54 ;  /* 0x000000363104723e */ /* 0x000fc400000010ff */
[----:B---3--:R-:W-:Y:S02]  /*5cb0*/  F2FP.BF16.F32.PACK_AB R5, R3, R56 ;  /* 0x000000380305723e */ /* 0x008fe400000010ff */
[----:B------:R-:W-:Y:S01]  /*5cc0*/  F2FP.BF16.F32.PACK_AB R6, R47, R50 ;  /* 0x000000322f06723e */ /* 0x000fe200000010ff */
[----:B------:R-:W-:Y:S01]  /*5cd0*/  MUFU.EX2 R82, R82 ;  /* 0x0000005200527308 */ /* 0x000fe20000000800 */
[----:B-1----:R-:W-:-:S07]  /*5ce0*/  F2FP.BF16.F32.PACK_AB R7, R53, R62 ;  /* 0x0000003e3507723e */ /* 0x002fce00000010ff */
[----:B------:R-:W1:Y:S01]  /*5cf0*/  MUFU.EX2 R61, R61 ;  /* 0x0000003d003d7308 */ /* 0x000e620000000800 */
[C---:B----4-:R-:W-:Y:S06]  /*5d00*/  HMMA.16816.F32.BF16 R116, R4.reuse, R20, R116 ;  /* 0x000000140474723c */ /* 0x050fec0000041874 */
[C---:B------:R-:W-:Y:S01]  /*5d10*/  HMMA.16816.F32.BF16 R112, R4.reuse, R22, R112 ;  /* 0x000000160470723c */ /* 0x040fe20000041870 */
[----:B------:R-:W-:Y:S01]  /*5d20*/  MUFU.EX2 R35, R35 ;  /* 0x0000002300237308 */ /* 0x000fe20000000800 */
[----:B------:R-:W-:Y:S04]  /*5d30*/  LDSM.16.MT88.4 R20, [R134+0x4000] ;  /* 0x004000008614783b */ /* 0x000fe80000004200 */
[C---:B-----5:R-:W-:Y:S03]  /*5d40*/  HMMA.16816.F32.BF16 R108, R4.reuse, R8, R108 ;  /* 0x00000008046c723c */ /* 0x060fe6000004186c */
[----:B------:R-:W-:Y:S03]  /*5d50*/  MUFU.EX2 R34, R34 ;  /* 0x0000002200227308 */ /* 0x000fe60000000800 */
[----:B------:R-:W-:Y:S01]  /*5d60*/  HMMA.16816.F32.BF16 R104, R4, R10, R104 ;  /* 0x0000000a0468723c */ /* 0x000fe20000041868 */
[----:B------:R-:W3:Y:S04]  /*5d70*/  LDSM.16.MT88.4 R8, [R126+0x4000] ;  /* 0x004000007e08783b */ /* 0x000ee80000004200 */
[----:B------:R-:W-:Y:S02]  /*5d80*/  MUFU.EX2 R63, R63 ;  /* 0x0000003f003f7308 */ /* 0x000fe40000000800 */
[----:B------:R-:W-:-:S02]  /*5d90*/  F2FP.BF16.F32.PACK_AB R4, R45, R46 ;  /* 0x0000002e2d04723e */ /* 0x000fc400000010ff */
[----:B------:R-:W-:Y:S02]  /*5da0*/  F2FP.BF16.F32.PACK_AB R5, R68, R57 ;  /* 0x000000394405723e */ /* 0x000fe400000010ff */
[----:B------:R-:W-:Y:S02]  /*5db0*/  F2FP.BF16.F32.PACK_AB R6, R40, R43 ;  /* 0x0000002b2806723e */ /* 0x000fe400000010ff */
[----:B-1----:R-:W-:Y:S01]  /*5dc0*/  F2FP.BF16.F32.PACK_AB R7, R61, R82 ;  /* 0x000000523d07723e */ /* 0x002fe200000010ff */
[----:B------:R-:W1:Y:S06]  /*5dd0*/  MUFU.EX2 R132, R132 ;  /* 0x0000008400847308 */ /* 0x000e6c0000000800 */
[C---:B------:R-:W-:Y:S02]  /*5de0*/  HMMA.16816.F32.BF16 R116, R4.reuse, R16, R116 ;  /* 0x000000100474723c */ /* 0x040fe40000041874 */
[----:B------:R-:W-:Y:S04]  /*5df0*/  MUFU.EX2 R146, R146 ;  /* 0x0000009200927308 */ /* 0x000fe80000000800 */
[C---:B------:R-:W-:Y:S01]  /*5e00*/  HMMA.16816.F32.BF16 R112, R4.reuse, R18, R112 ;  /* 0x000000120470723c */ /* 0x040fe20000041870 */
[----:B------:R-:W4:Y:S03]  /*5e10*/  LDSM.16.MT88.4 R16, [R126+0x4400] ;  /* 0x004400007e10783b */ /* 0x000f260000004200 */
[----:B------:R-:W5:Y:S02]  /*5e20*/  MUFU.EX2 R95, R95 ;  /* 0x0000005f005f7308 */ /* 0x000f640000000800 */
[C---:B--2---:R-:W-:Y:S06]  /*5e30*/  HMMA.16816.F32.BF16 R108, R4.reuse, R12, R108 ;  /* 0x0000000c046c723c */ /* 0x044fec000004186c */
[----:B------:R-:W-:Y:S01]  /*5e40*/  HMMA.16816.F32.BF16 R104, R4, R14, R104 ;  /* 0x0000000e0468723c */ /* 0x000fe20000041868 */
[----:B------:R-:W-:Y:S01]  /*5e50*/  FADD.FTZ R13, R142, R81 ;  /* 0x000000518e0d7221 */ /* 0x000fe20000010000 */
[----:B------:R-:W-:Y:S03]  /*5e60*/  MUFU.EX2 R33, R33 ;  /* 0x0000002100217308 */ /* 0x000fe60000000800 */
[----:B------:R-:W-:-:S02]  /*5e70*/  FADD.FTZ R148, R148, R13 ;  /* 0x0000000d94947221 */ /* 0x000fc40000010000 */
[----:B------:R-:W-:Y:S01]  /*5e80*/  F2FP.BF16.F32.PACK_AB R4, R36, R41 ;  /* 0x000000292404723e */ /* 0x000fe200000010ff */
[----:B------:R-:W2:Y:S01]  /*5e90*/  LDSM.16.MT88.4 R12, [R134+0x4400] ;  /* 0x00440000860c783b */ /* 0x000ea20000004200 */
[----:B-1----:R-:W-:Y:S01]  /*5ea0*/  F2FP.BF16.F32.PACK_AB R5, R132, R63 ;  /* 0x0000003f8405723e */ /* 0x002fe200000010ff */
[----:B------:R-:W1:Y:S01]  /*5eb0*/  MUFU.EX2 R32, R32 ;  /* 0x0000002000207308 */ /* 0x000e620000000800 */
[----:B------:R-:W-:Y:S01]  /*5ec0*/  F2FP.BF16.F32.PACK_AB R6, R34, R35 ;  /* 0x000000232206723e */ /* 0x000fe200000010ff */
[----:B------:R-:W-:Y:S01]  /*5ed0*/  FADD.FTZ R75, R75, R148 ;  /* 0x000000944b4b7221 */ /* 0x000fe20000010000 */
[----:B-----5:R-:W-:-:S03]  /*5ee0*/  F2FP.BF16.F32.PACK_AB R7, R95, R146 ;  /* 0x000000925f07723e */ /* 0x020fc600000010ff */
[----:B------:R-:W-:Y:S02]  /*5ef0*/  FADD.FTZ R74, R74, R75 ;  /* 0x0000004b4a4a7221 */ /* 0x000fe40000010000 */
[----:B------:R-:W-:Y:S02]  /*5f00*/  MUFU.EX2 R31, R31 ;  /* 0x0000001f001f7308 */ /* 0x000fe40000000800 */
[----:B---3--:R-:W-:Y:S01]  /*5f10*/  HMMA.16816.F32.BF16 R116, R4, R8, R116 ;  /* 0x000000080474723c */ /* 0x008fe20000041874 */
[----:B------:R-:W-:-:S04]  /*5f20*/  FADD.FTZ R59, R59, R74 ;  /* 0x0000004a3b3b7221 */ /* 0x000fc80000010000 */
[----:B------:R-:W-:Y:S01]  /*5f30*/  FADD.FTZ R66, R66, R59 ;  /* 0x0000003b42427221 */ /* 0x000fe20000010000 */
[----:B------:R-:W3:Y:S01]  /*5f40*/  MUFU.EX2 R30, R30 ;  /* 0x0000001e001e7308 */ /* 0x000ee20000000800 */
[----:B------:R-:W-:Y:S01]  /*5f50*/  HMMA.16816.F32.BF16 R112, R4, R10, R112 ;  /* 0x0000000a0470723c */ /* 0x000fe20000041870 */
[----:B-1----:R-:W-:Y:S01]  /*5f60*/  F2FP.BF16.F32.PACK_AB R8, R32, R33 ;  /* 0x000000212008723e */ /* 0x002fe200000010ff */
[----:B------:R-:W-:-:S04]  /*5f70*/  FADD.FTZ R55, R55, R66 ;  /* 0x0000004237377221 */ /* 0x000fc80000010000 */
[----:B------:R-:W-:Y:S01]  /*5f80*/  HMMA.16816.F32.BF16 R108, R4, R20, R108 ;  /* 0x00000014046c723c */ /* 0x000fe2000004186c */
[----:B------:R-:W-:Y:S01]  /*5f90*/  MUFU.EX2 R150, R150 ;  /* 0x0000009600967308 */ /* 0x000fe20000000800 */
[----:B------:R-:W-:-:S04]  /*5fa0*/  FADD.FTZ R56, R56, R55 ;  /* 0x0000003738387221 */ /* 0x000fc80000010000 */
[----:B------:R-:W-:Y:S01]  /*5fb0*/  HMMA.16816.F32.BF16 R104, R4, R22, R104 ;  /* 0x000000160468723c */ /* 0x000fe20000041868 */
[----:B------:R-:W1:Y:S01]  /*5fc0*/  LDSM.16.MT88.4 R4, [R126+0x4800] ;  /* 0x004800007e04783b */ /* 0x000e620000004200 */
[----:B------:R-:W-:Y:S01]  /*5fd0*/  FADD.FTZ R3, R3, R56 ;  /* 0x0000003803037221 */ /* 0x000fe20000010000 */
[----:B------:R-:W5:Y:S01]  /*5fe0*/  MUFU.EX2 R83, R83 ;  /* 0x0000005300537308 */ /* 0x000f620000000800 */
[----:B---3--:R-:W-:Y:S01]  /*5ff0*/  F2FP.BF16.F32.PACK_AB R10, R30, R31 ;  /* 0x0000001f1e0a723e */ /* 0x008fe200000010ff */
[----:B------:R-:W3:Y:S01]  /*6000*/  LDSM.16.MT88.4 R20, [R134+0x4800] ;  /* 0x004800008614783b */ /* 0x000ee20000004200 */
[----:B------:R-:W-:Y:S01]  /*6010*/  FADD.FTZ R62, R62, R3 ;  /* 0x000000033e3e7221 */ /* 0x000fe20000010000 */
[----:B------:R-:W-:-:S03]  /*6020*/  FFMA.FTZ R3, R44, UR11, -R39 ;  /* 0x0000000b2c037c23 */ /* 0x000fc60008010827 */
[----:B------:R-:W-:Y:S01]  /*6030*/  FADD.FTZ R62, R53, R62 ;  /* 0x0000003e353e7221 */ /* 0x000fe20000010000 */
[----:B------:R-:W-:Y:S08]  /*6040*/  MUFU.EX2 R152, R152 ;  /* 0x0000009800987308 */ /* 0x000ff00000000800 */
[----:B------:R-:W4:Y:S01]  /*6050*/  MUFU.EX2 R81, R140 ;  /* 0x0000008c00517308 */ /* 0x000f220000000800 */
[----:B-----5:R-:W-:-:S07]  /*6060*/  F2FP.BF16.F32.PACK_AB R9, R83, R150 ;  /* 0x000000965309723e */ /* 0x020fce00000010ff */
[----:B------:R-:W-:Y:S08]  /*6070*/  MUFU.EX2 R29, R29 ;  /* 0x0000001d001d7308 */ /* 0x000ff00000000800 */
[----:B------:R-:W5:Y:S01]  /*6080*/  MUFU.EX2 R28, R28 ;  /* 0x0000001c001c7308 */ /* 0x000f620000000800 */
[----:B----4-:R-:W-:-:S07]  /*6090*/  F2FP.BF16.F32.PACK_AB R11, R81, R152 ;  /* 0x00000098510b723e */ /* 0x010fce00000010ff */
[C---:B------:R-:W-:Y:S01]  /*60a0*/  HMMA.16816.F32.BF16 R116, R8.reuse, R16, R116 ;  /* 0x000000100874723c */ /* 0x040fe20000041874 */
[----:B------:R-:W-:Y:S05]  /*60b0*/  MUFU.EX2 R27, R27 ;  /* 0x0000001b001b7308 */ /* 0x000fea0000000800 */
[C---:B--2---:R-:W-:Y:S01]  /*60c0*/  HMMA.16816.F32.BF16 R108, R8.reuse, R12, R108 ;  /* 0x0000000c086c723c */ /* 0x044fe2000004186c */
[----:B------:R-:W-:Y:S01]  /*60d0*/  FADD.FTZ R17, R51, R60 ;  /* 0x0000003c33117221 */ /* 0x000fe20000010000 */
[----:B------:R-:W-:Y:S01]  /*60e0*/  FFMA.FTZ R51, R52, UR11, -R39 ;  /* 0x0000000b34337c23 */ /* 0x000fe20008010827 */
[----:B------:R-:W2:Y:S01]  /*60f0*/  MUFU.EX2 R26, R26 ;  /* 0x0000001a001a7308 */ /* 0x000ea20000000800 */
[----:B-----5:R-:W-:Y:S01]  /*6100*/  F2FP.BF16.F32.PACK_AB R16, R28, R29 ;  /* 0x0000001d1c10723e */ /* 0x020fe200000010ff */
[----:B------:R-:W-:Y:S01]  /*6110*/  FADD.FTZ R54, R54, R17 ;  /* 0x0000001136367221 */ /* 0x000fe20000010000 */
[----:B------:R-:W-:Y:S01]  /*6120*/  HMMA.16816.F32.BF16 R112, R8, R18, R112 ;  /* 0x000000120870723c */ /* 0x000fe20000041870 */
[----:B------:R-:W-:Y:S01]  /*6130*/  FADD.FTZ R13, R57, R62 ;  /* 0x0000003e390d7221 */ /* 0x000fe20000010000 */
[----:B------:R-:W-:Y:S01]  /*6140*/  FFMA.FTZ R39, R37, UR11, -R39 ;  /* 0x0000000b25277c23 */ /* 0x000fe20008010827 */
[----:B------:R-:W-:-:S02]  /*6150*/  FADD.FTZ R49, R49, R54 ;  /* 0x0000003631317221 */ /* 0x000fc40000010000 */
[----:B------:R-:W-:Y:S01]  /*6160*/  MUFU.EX2 R69, R70 ;  /* 0x0000004600457308 */ /* 0x000fe20000000800 */
[----:B------:R-:W-:Y:S01]  /*6170*/  FADD.FTZ R13, R68, R13 ;  /* 0x0000000d440d7221 */ /* 0x000fe20000010000 */
[----:B------:R-:W-:Y:S01]  /*6180*/  FADD.FTZ R50, R50, R49 ;  /* 0x0000003132327221 */ /* 0x000fe20000010000 */
[----:B------:R-:W-:Y:S03]  /*6190*/  HMMA.16816.F32.BF16 R104, R8, R14, R104 ;  /* 0x0000000e0868723c */ /* 0x000fe60000041868 */
[----:B------:R-:W-:Y:S02]  /*61a0*/  FADD.FTZ R47, R47, R50 ;  /* 0x000000322f2f7221 */ /* 0x000fe40000010000 */
[----:B------:R-:W4:Y:S01]  /*61b0*/  MUFU.EX2 R58, R58 ;  /* 0x0000003a003a7308 */ /* 0x000f220000000800 */
[----:B--2---:R-:W-:Y:S01]  /*61c0*/  F2FP.BF16.F32.PACK_AB R18, R26, R27 ;  /* 0x0000001b1a12723e */ /* 0x004fe200000010ff */
[----:B------:R-:W-:Y:S01]  /*61d0*/  FADD.FTZ R12, R46, R47 ;  /* 0x0000002f2e0c7221 */ /* 0x000fe20000010000 */
[----:B------:R-:W-:-:S03]  /*61e0*/  FADD.FTZ R8, R82, R13 ;  /* 0x0000000d52087221 */ /* 0x000fc60000010000 */
[----:B------:R-:W-:Y:S01]  /*61f0*/  FADD.FTZ R12, R45, R12 ;  /* 0x0000000c2d0c7221 */ /* 0x000fe20000010000 */
[----:B------:R-:W-:Y:S01]  /*6200*/  FADD.FTZ R8, R61, R8 ;  /* 0x000000083d087221 */ /* 0x000fe20000010000 */
[----:B------:R-:W-:Y:S02]  /*6210*/  MUFU.EX2 R51, R51 ;  /* 0x0000003300337308 */ /* 0x000fe40000000800 */
[----:B------:R-:W-:Y:S02]  /*6220*/  FADD.FTZ R43, R43, R12 ;  /* 0x0000000c2b2b7221 */ /* 0x000fe40000010000 */
[----:B------:R-:W2:Y:S02]  /*6230*/  LDSM.16.MT88.4 R12, [R126+0x4c00] ;  /* 0x004c00007e0c783b */ /* 0x000ea40000004200 */
[----:B------:R-:W-:Y:S02]  /*6240*/  FADD.FTZ R40, R40, R43 ;  /* 0x0000002b28287221 */ /* 0x000fe40000010000 */
[----:B------:R-:W5:Y:S01]  /*6250*/  MUFU.EX2 R48, R48 ;  /* 0x0000003000307308 */ /* 0x000f620000000800 */
[----:B----4-:R-:W-:Y:S01]  /*6260*/  F2FP.BF16.F32.PACK_AB R17, R58, R69 ;  /* 0x000000453a11723e */ /* 0x010fe200000010ff */
[----:B------:R-:W-:-:S06]  /*6270*/  FADD.FTZ R41, R41, R40 ;  /* 0x0000002829297221 */ /* 0x000fcc0000010000 */
[----:B------:R-:W-:Y:S08]  /*6280*/  MUFU.EX2 R25, R25 ;  /* 0x0000001900197308 */ /* 0x000ff00000000800 */
[----:B------:R-:W4:Y:S01]  /*6290*/  MUFU.EX2 R24, R24 ;  /* 0x0000001800187308 */ /* 0x000f220000000800 */
[----:B-----5:R-:W-:-:S07]  /*62a0*/  F2FP.BF16.F32.PACK_AB R19, R48, R51 ;  /* 0x000000333013723e */ /* 0x020fce00000010ff */
[C---:B-1----:R-:W-:Y:S01]  /*62b0*/  HMMA.16816.F32.BF16 R116, R16.reuse, R4, R116 ;  /* 0x000000041074723c */ /* 0x042fe20000041874 */
[----:B------:R-:W-:Y:S05]  /*62c0*/  MUFU.EX2 R3, R3 ;  /* 0x0000000300037308 */ /* 0x000fea0000000800 */
[C---:B------:R-:W-:Y:S01]  /*62d0*/  HMMA.16816.F32.BF16 R112, R16.reuse, R6, R112 ;  /* 0x000000061070723c */ /* 0x040fe20000041870 */
[----:B------:R-:W-:Y:S01]  /*62e0*/  FADD.FTZ R5, R63, R8 ;  /* 0x000000083f057221 */ /* 0x000fe20000010000 */
[----:B------:R-:W-:Y:S01]  /*62f0*/  FADD.FTZ R4, R36, R41 ;  /* 0x0000002924047221 */ /* 0x000fe20000010000 */
[----:B------:R-:W1:Y:S01]  /*6300*/  LDSM.16.MT88.4 R8, [R134+0x4c00] ;  /* 0x004c00008608783b */ /* 0x000e620000004200 */
[----:B------:R-:W5:Y:S01]  /*6310*/  MUFU.EX2 R42, R42 ;  /* 0x0000002a002a7308 */ /* 0x000f620000000800 */
[----:B------:R-:W-:Y:S01]  /*6320*/  FADD.FTZ R5, R132, R5 ;  /* 0x0000000584057221 */ /* 0x000fe20000010000 */
[----:B------:R-:W-:Y:S01]  /*6330*/  FADD.FTZ R35, R35, R4 ;  /* 0x0000000423237221 */ /* 0x000fe20000010000 */
[C---:B---3--:R-:W-:Y:S01]  /*6340*/  HMMA.16816.F32.BF16 R108, R16.reuse, R20, R108 ;  /* 0x00000014106c723c */ /* 0x048fe2000004186c */
[----:B----4-:R-:W-:Y:S01]  /*6350*/  F2FP.BF16.F32.PACK_AB R4, R24, R25 ;  /* 0x000000191804723e */ /* 0x010fe200000010ff */
[----:B------:R-:W-:Y:S01]  /*6360*/  FADD.FTZ R146, R146, R5 ;  /* 0x0000000592927221 */ /* 0x000fe20000010000 */
[----:B------:R-:W-:Y:S01]  /*6370*/  FADD.FTZ R34, R34, R35 ;  /* 0x0000002322227221 */ /* 0x000fe20000010000 */
[C---:B------:R-:W-:Y:S01]  /*6380*/  LEA R132, P0, R100.reuse, UR8, 0x1 ;  /* 0x0000000864847c11 */ /* 0x040fe2000f8008ff */
[----:B------:R-:W-:Y:S01]  /*6390*/  MUFU.EX2 R0, R0 ;  /* 0x0000000000007308 */ /* 0x000fe20000000800 */
[----:B------:R-:W-:Y:S01]  /*63a0*/  FADD.FTZ R95, R95, R146 ;  /* 0x000000925f5f7221 */ /* 0x000fe20000010000 */
[----:B------:R-:W-:Y:S01]  /*63b0*/  FADD.FTZ R33, R33, R34 ;  /* 0x0000002221217221 */ /* 0x000fe20000010000 */
[----:B------:R-:W-:Y:S01]  /*63c0*/  HMMA.16816.F32.BF16 R104, R16, R22, R104 ;  /* 0x000000161068723c */ /* 0x000fe20000041868 */
[----:B------:R-:W-:Y:S01]  /*63d0*/  LEA.HI.X R133, R100, UR9, R101, 0x1, P0 ;  /* 0x0000000964857c11 */ /* 0x000fe200080f0c65 */
[----:B------:R-:W-:Y:S01]  /*63e0*/  FADD.FTZ R150, R150, R95 ;  /* 0x0000005f96967221 */ /* 0x000fe20000010000 */
[----:B------:R-:W-:-:S02]  /*63f0*/  FADD.FTZ R32, R32, R33 ;  /* 0x0000002120207221 */ /* 0x000fc40000010000 */
[----:B------:R-:W3:Y:S01]  /*6400*/  MUFU.EX2 R71, R71 ;  /* 0x0000004700477308 */ /* 0x000ee20000000800 */
[----:B------:R-:W-:Y:S01]  /*6410*/  FADD.FTZ R83, R83, R150 ;  /* 0x0000009653537221 */ /* 0x000fe20000010000 */
[----:B------:R-:W-:Y:S01]  /*6420*/  FADD.FTZ R31, R31, R32 ;  /* 0x000000201f1f7221 */ /* 0x000fe20000010000 */
[----:B-----5:R-:W-:Y:S02]  /*6430*/  F2FP.BF16.F32.PACK_AB R5, R42, R3 ;  /* 0x000000032a05723e */ /* 0x020fe400000010ff */
[----:B------:R-:W-:Y:S01]  /*6440*/  FADD.FTZ R152, R152, R83 ;  /* 0x0000005398987221 */ /* 0x000fe20000010000 */
[----:B------:R-:W-:Y:S02]  /*6450*/  FADD.FTZ R30, R30, R31 ;  /* 0x0000001f1e1e7221 */ /* 0x000fe40000010000 */
[----:B------:R-:W-:Y:S01]  /*6460*/  MUFU.EX2 R37, R38 ;  /* 0x0000002600257308 */ /* 0x000fe20000000800 */
[----:B------:R-:W-:Y:S01]  /*6470*/  FADD.FTZ R152, R81, R152 ;  /* 0x0000009851987221 */ /* 0x000fe20000010000 */
[----:B------:R-:W-:-:S03]  /*6480*/  FADD.FTZ R29, R29, R30 ;  /* 0x0000001e1d1d7221 */ /* 0x000fc60000010000 */
[----:B------:R-:W-:Y:S01]  /*6490*/  FADD.FTZ R69, R69, R152 ;  /* 0x0000009845457221 */ /* 0x000fe20000010000 */
[----:B------:R-:W-:Y:S02]  /*64a0*/  FADD.FTZ R28, R28, R29 ;  /* 0x0000001d1c1c7221 */ /* 0x000fe40000010000 */
[----:B------:R-:W4:Y:S01]  /*64b0*/  MUFU.EX2 R36, R39 ;  /* 0x0000002700247308 */ /* 0x000f220000000800 */
[----:B------:R-:W-:Y:S01]  /*64c0*/  FADD.FTZ R58, R58, R69 ;  /* 0x000000453a3a7221 */ /* 0x000fe20000010000 */
[----:B------:R-:W-:Y:S01]  /*64d0*/  FADD.FTZ R27, R27, R28 ;  /* 0x0000001c1b1b7221 */ /* 0x000fe20000010000 */
[----:B---3--:R-:W-:Y:S02]  /*64e0*/  F2FP.BF16.F32.PACK_AB R6, R71, R0 ;  /* 0x000000004706723e */ /* 0x008fe400000010ff */
[----:B------:R-:W-:Y:S01]  /*64f0*/  FADD.FTZ R51, R51, R58 ;  /* 0x0000003a33337221 */ /* 0x000fe20000010000 */
[----:B------:R-:W-:-:S03]  /*6500*/  FADD.FTZ R26, R26, R27 ;  /* 0x0000001b1a1a7221 */ /* 0x000fc60000010000 */
        /* <DEDUP_REMOVED lines=80> */
.L_x_4933:
[----:B------:R-:W-:-:S04]  /*6a10*/  LEA R0, -R78, RZ, 0x7 ;  /* 0x000000ff4e007211 */ /* 0x000fc800078e39ff */
[----:B------:R-:W-:-:S07]  /*6a20*/  SHF.R.S32.HI R3, RZ, 0x1f, R0 ;  /* 0x0000001fff037819 */ /* 0x000fce0000011400 */
.L_x_4934:
[----:B------:R-:W-:Y:S01]  /*6a30*/  ULDC UR4, c[0x0][0x2d0] ;  /* 0x0000b40000047ab9 */ /* 0x000fe20000000800 */
[C---:B------:R-:W-:Y:S02]  /*6a40*/  LEA R136, P5, R0.reuse, R136, 0x1 ;  /* 0x0000008800887211 */ /* 0x040fe400078a08ff */
        /* <DEDUP_REMOVED lines=17> */
[----:B------:R-:W-:Y:S01]  /*6b60*/  @!P0 IADD3.X R6, R3, R11, R6, P2, !PT ;  /* 0x0000000b03068210 */ /* 0x000fe200017fe406 */
[----:B------:R-:W-:Y:S01]  /*6b70*/  IMAD.SHL.U32 R0, R98, 0x80, RZ ;  /* 0x0000008062007824 */ /* 0x000fe200078e00ff */
        /* <DEDUP_REMOVED lines=9> */
[----:B------:R-:W-:Y:S01]  /*6c10*/  LOP3.LUT R149, R0, 0x48, R99, 0xfe, !PT ;  /* 0x0000004800957812 */ /* 0x000fe200078efe63 */
        /* <DEDUP_REMOVED lines=18> */
[----:B------:R-:W5:Y:S04]  /*6d40*/  LDSM.16.M88.4 R20, [R91] ;  /* 0x000000005b14783b */ /* 0x000f680000000200 */
[----:B------:R-:W5:Y:S04]  /*6d50*/  LDSM.16.M88.4 R16, [R92+0x1800] ;  /* 0x001800005c10783b */ /* 0x000f680000000200 */
[----:B-1----:R-:W1:Y:S04]  /*6d60*/  LDSM.16.M88.4 R12, [R90] ;  /* 0x000000005a0c783b */ /* 0x002e680000000200 */
[----:B--2---:R-:W2:Y:S04]  /*6d70*/  LDSM.16.M88.4 R8, [R92+0x1c00] ;  /* 0x001c00005c08783b */ /* 0x004ea80000000200 */
[----:B------:R-:W2:Y:S04]  /*6d80*/  LDSM.16.M88.4 R36, [R89] ;  /* 0x000000005924783b */ /* 0x000ea80000000200 */
[----:B------:R-:W-:Y:S04]  /*6d90*/  LDSM.16.M88.4 R28, [R92+0x2000] ;  /* 0x002000005c1c783b */ /* 0x000fe80000000200 */
[----:B------:R-:W2:Y:S01]  /*6da0*/  LDSM.16.M88.4 R24, [R88] ;  /* 0x000000005818783b */ /* 0x000ea20000000200 */
[C---:B---3--:R-:W-:Y:S03]  /*6db0*/  HMMA.16816.F32.BF16 R4, R48.reuse, R32, RZ ;  /* 0x000000203004723c */ /* 0x048fe600000418ff */
[----:B------:R-:W-:Y:S04]  /*6dc0*/  LDSM.16.M88.4 R68, [R87] ;  /* 0x000000005744783b */ /* 0x000fe80000000200 */
[----:B------:R-:W-:Y:S01]  /*6dd0*/  LDSM.16.M88.4 R44, [R92+0x2800] ;  /* 0x002800005c2c783b */ /* 0x000fe20000000200 */
[C---:B------:R-:W-:Y:S03]  /*6de0*/  HMMA.16816.F32.BF16 R32, R48.reuse, R34, RZ ;  /* 0x000000223020723c */ /* 0x040fe600000418ff */
[----:B------:R-:W0:Y:S03]  /*6df0*/  LDGDEPBAR ;  /* 0x00000000000079af */ /* 0x000e260000000000 */
[C---:B----4-:R-:W-:Y:S06]  /*6e00*/  HMMA.16816.F32.BF16 R72, R48.reuse, R60, RZ ;  /* 0x0000003c3048723c */ /* 0x050fec00000418ff */
[----:B------:R-:W-:Y:S06]  /*6e10*/  HMMA.16816.F32.BF16 R60, R48, R62, RZ ;  /* 0x0000003e303c723c */ /* 0x000fec00000418ff */
[----:B-----5:R-:W-:Y:S06]  /*6e20*/  HMMA.16816.F32.BF16 R4, R40, R20, R4 ;  /* 0x000000142804723c */ /* 0x020fec0000041804 */
[----:B------:R-:W-:Y:S06]  /*6e30*/  HMMA.16816.F32.BF16 R52, R48, R16, RZ ;  /* 0x000000103034723c */ /* 0x000fec00000418ff */
[----:B------:R-:W-:Y:S01]  /*6e40*/  HMMA.16816.F32.BF16 R32, R40, R22, R32 ;  /* 0x000000162820723c */ /* 0x000fe20000041820 */
[----:B------:R-:W3:Y:S05]  /*6e50*/  LDSM.16.M88.4 R20, [R92+0x2400] ;  /* 0x002400005c14783b */ /* 0x000eea0000000200 */
[----:B------:R-:W-:Y:S06]  /*6e60*/  HMMA.16816.F32.BF16 R16, R48, R18, RZ ;  /* 0x000000123010723c */ /* 0x000fec00000418ff */
[C---:B-1----:R-:W-:Y:S01]  /*6e70*/  HMMA.16816.F32.BF16 R72, R40.reuse, R12, R72 ;  /* 0x0000000c2848723c */ /* 0x042fe20000041848 */
[----:B------:R-:W-:Y:S01]  /*6e80*/  FMUL.FTZ R4, R4, UR10 ;  /* 0x0000000a04047c20 */ /* 0x000fe20008410000 */
[----:B------:R-:W-:Y:S01]  /*6e90*/  FMUL.FTZ R5, R5, UR10 ;  /* 0x0000000a05057c20 */ /* 0x000fe20008410000 */
[----:B------:R-:W-:Y:S01]  /*6ea0*/  FMUL.FTZ R7, R7, UR10 ;  /* 0x0000000a07077c20 */ /* 0x000fe20008410000 */
[----:B------:R-:W-:Y:S01]  /*6eb0*/  FMUL.FTZ R3, R6, UR10 ;  /* 0x0000000a06037c20 */ /* 0x000fe20008410000 */
[----:B------:R-:W-:Y:S01]  /*6ec0*/  MUFU.TANH R131, R4 ;  /* 0x0000000400837308 */ /* 0x000fe20000002400 */
[----:B------:R-:W-:Y:S06]  /*6ed0*/  HMMA.16816.F32.BF16 R60, R40, R14, R60 ;  /* 0x0000000e283c723c */ /* 0x000fec000004183c */
[C---:B--2---:R-:W-:Y:S01]  /*6ee0*/  HMMA.16816.F32.BF16 R12, R48.reuse, R8, RZ ;  /* 0x00000008300c723c */ /* 0x044fe200000418ff */
[----:B------:R-:W-:Y:S01]  /*6ef0*/  MUFU.TANH R135, R5 ;  /* 0x0000000500877308 */ /* 0x000fe20000002400 */
[----:B------:R-:W-:Y:S01]  /*6f00*/  FMUL.FTZ R32, R32, UR10 ;  /* 0x0000000a20207c20 */ /* 0x000fe20008410000 */
[----:B------:R-:W-:Y:S01]  /*6f10*/  FMUL.FTZ R33, R33, UR10 ;  /* 0x0000000a21217c20 */ /* 0x000fe20008410000 */
[----:B------:R-:W-:Y:S01]  /*6f20*/  FMUL.FTZ R34, R34, UR10 ;  /* 0x0000000a22227c20 */ /* 0x000fe20008410000 */
[----:B------:R-:W-:Y:S01]  /*6f30*/  FMUL.FTZ R35, R35, UR10 ;  /* 0x0000000a23237c20 */ /* 0x000fe20008410000 */
[----:B------:R-:W-:Y:S03]  /*6f40*/  HMMA.16816.F32.BF16 R8, R48, R10, RZ ;  /* 0x0000000a3008723c */ /* 0x000fe600000418ff */
[----:B------:R1:W-:Y:S03]  /*6f50*/  MUFU.TANH R139, R7 ;  /* 0x00000007008b7308 */ /* 0x0003e60000002400 */
[C---:B------:R-:W-:Y:S01]  /*6f60*/  HMMA.16816.F32.BF16 R52, R40.reuse, R36, R52 ;  /* 0x000000242834723c */ /* 0x040fe20000041834 */
[----:B------:R-:W-:Y:S01]  /*6f70*/  FMUL.FTZ R73, R73, UR10 ;  /* 0x0000000a49497c20 */ /* 0x000fe20008410000 */
[----:B------:R-:W-:Y:S01]  /*6f80*/  FMUL.FTZ R75, R75, UR10 ;  /* 0x0000000a4b4b7c20 */ /* 0x000fe20008410000 */
[----:B------:R-:W-:Y:S01]  /*6f90*/  FMUL.FTZ R72, R72, UR10 ;  /* 0x0000000a48487c20 */ /* 0x000fe20008410000 */
        /* <DEDUP_REMOVED lines=8> */
[----:B------:R-:W-:Y:S01]  /*7020*/  HMMA.16816.F32.BF16 R12, R40, R24, R12 ;  /* 0x00000018280c723c */ /* 0x000fe2000004180c */
[----:B------:R-:W-:Y:S05]  /*7030*/  MUFU.TANH R141, R33 ;  /* 0x00000021008d7308 */ /* 0x000fea0000002400 */
[----:B-1----:R-:W-:Y:S03]  /*7040*/  HMMA.16816.F32.BF16 R4, R48, R28, RZ ;  /* 0x0000001c3004723c */ /* 0x002fe600000418ff */
[----:B------:R-:W-:Y:S03]  /*7050*/  MUFU.TANH R81, R34 ;  /* 0x0000002200517308 */ /* 0x000fe60000002400 */
[----:B------:R-:W-:Y:S01]  /*7060*/  HMMA.16816.F32.BF16 R8, R40, R26, R8 ;  /* 0x0000001a2808723c */ /* 0x000fe20000041808 */
[----:B------:R-:W-:-:S04]  /*7070*/  FMUL.FTZ R54, R54, UR10 ;  /* 0x0000000a36367c20 */ /* 0x000fc80008410000 */
[----:B------:R1:W4:Y:S01]  /*7080*/  MUFU.TANH R143, R35 ;  /* 0x00000023008f7308 */ /* 0x0003220000002400 */
[----:B---3--:R-:W-:Y:S01]  /*7090*/  HMMA.16816.F32.BF16 R24, R48, R20, RZ ;  /* 0x000000143018723c */ /* 0x008fe200000418ff */
[----:B------:R-:W-:Y:S01]  /*70a0*/  FMUL.FTZ R17, R17, UR10 ;  /* 0x0000000a11117c20 */ /* 0x000fe20008410000 */
[----:B------:R-:W-:-:S04]  /*70b0*/  FMUL.FTZ R19, R19, UR10 ;  /* 0x0000000a13137c20 */ /* 0x000fc80008410000 */
[----:B------:R-:W-:Y:S01]  /*70c0*/  HMMA.16816.F32.BF16 R20, R48, R22, RZ ;  /* 0x000000163014723c */ /* 0x000fe200000418ff */
[----:B------:R-:W3:Y:S01]  /*70d0*/  MUFU.TANH R73, R73 ;  /* 0x0000004900497308 */ /* 0x000ee20000002400 */
[----:B------:R-:W-:-:S04]  /*70e0*/  FMUL.FTZ R13, R13, UR10 ;  /* 0x0000000a0d0d7c20 */ /* 0x000fc80008410000 */
[----:B------:R-:W-:Y:S03]  /*70f0*/  HMMA.16816.F32.BF16 R28, R48, R30, RZ ;  /* 0x0000001e301c723c */ /* 0x000fe600000418ff */
[----:B------:R-:W-:Y:S01]  /*7100*/  MUFU.TANH R63, R63 ;  /* 0x0000003f003f7308 */ /* 0x000fe20000002400 */
[----:B-1----:R-:W1:Y:S02]  /*7110*/  LDSM.16.M88.4 R32, [R85] ;  /* 0x000000005520783b */ /* 0x002e640000000200 */
[----:B------:R-:W-:Y:S01]  /*7120*/  HMMA.16816.F32.BF16 R4, R40, R68, R4 ;  /* 0x000000442804723c */ /* 0x000fe20000041804 */
[----:B------:R-:W-:-:S04]  /*7130*/  FMUL.FTZ R10, R10, UR10 ;  /* 0x0000000a0a0a7c20 */ /* 0x000fc80008410000 */
[----:B------:R-:W5:Y:S01]  /*7140*/  MUFU.TANH R75, R75 ;  /* 0x0000004b004b7308 */ /* 0x000f620000002400 */
[----:B------:R-:W-:Y:S01]  /*7150*/  HMMA.16816.F32.BF16 R56, R48, R44, RZ ;  /* 0x0000002c3038723c */ /* 0x000fe200000418ff */
[----:B------:R-:W-:Y:S01]  /*7160*/  FMUL.FTZ R69, R53, UR10 ;  /* 0x0000000a35457c20 */ /* 0x000fe20008410000 */
[----:B------:R-:W-:-:S04]  /*7170*/  FMUL.FTZ R53, R55, UR10 ;  /* 0x0000000a37357c20 */ /* 0x000fc80008410000 */
[----:B------:R-:W-:Y:S01]  /*7180*/  HMMA.16816.F32.BF16 R44, R48, R46, RZ ;  /* 0x0000002e302c723c */ /* 0x000fe200000418ff */
[----:B------:R-:W-:Y:S05]  /*7190*/  MUFU.TANH R69, R69 ;  /* 0x0000004500457308 */ /* 0x000fea0000002400 */
[C---:B--2---:R-:W-:Y:S03]  /*71a0*/  HMMA.16816.F32.BF16 R20, R40.reuse, R38, R20 ;  /* 0x000000262814723c */ /* 0x044fe60000041814 */
[----:B------:R2:W-:Y:S03]  /*71b0*/  MUFU.TANH R55, R17 ;  /* 0x0000001100377308 */ /* 0x0005e60000002400 */
[C---:B------:R-:W-:Y:S01]  /*71c0*/  HMMA.16816.F32.BF16 R28, R40.reuse, R70, R28 ;  /* 0x00000046281c723c */ /* 0x040fe2000004181c */
[----:B------:R-:W-:Y:S01]  /*71d0*/  FMUL.FTZ R39, R9, UR10 ;  /* 0x0000000a09277c20 */ /* 0x000fe20008410000 */
[----:B------:R-:W-:Y:S01]  /*71e0*/  FMUL.FTZ R4, R4, UR10 ;  /* 0x0000000a04047c20 */ /* 0x000fe20008410000 */
[----:B------:R-:W-:Y:S01]  /*71f0*/  FMUL.FTZ R9, R11, UR10 ;  /* 0x0000000a0b097c20 */ /* 0x000fe20008410000 */
[----:B------:R-:W-:Y:S01]  /*7200*/  FMUL.FTZ R11, R7, UR10 ;  /* 0x0000000a070b7c20 */ /* 0x000fe20008410000 */
[----:B------:R-:W5:Y:S01]  /*7210*/  MUFU.TANH R61, R61 ;  /* 0x0000003d003d7308 */ /* 0x000f620000002400 */
[----:B------:R-:W-:Y:S01]  /*7220*/  HMMA.16816.F32.BF16 R24, R40, R36, R24 ;  /* 0x000000242818723c */ /* 0x000fe20000041818 */
[----:B------:R-:W-:-:S06]  /*7230*/  FMUL.FTZ R147, R6, UR10 ;  /* 0x0000000a06937c20 */ /* 0x000fcc0008410000 */
[----:B------:R-:W-:Y:S01]  /*7240*/  FMUL.FTZ R37, R15, UR10 ;  /* 0x0000000a0f257c20 */ /* 0x000fe20008410000 */
[----:B------:R-:W-:Y:S01]  /*7250*/  FMUL.FTZ R15, R5, UR10 ;  /* 0x0000000a050f7c20 */ /* 0x000fe20008410000 */
[----:B------:R-:W-:Y:S01]  /*7260*/  LOP3.LUT R5, R0, R99, RZ, 0xfc, !PT ;  /* 0x0000006300057212 */ /* 0x000fe200078efcff */
[C---:B-1----:R-:W-:Y:S01]  /*7270*/  HMMA.16816.F32.BF16 R44, R40.reuse, R34, R44 ;  /* 0x00000022282c723c */ /* 0x042fe2000004182c */
[----:B------:R1:W-:Y:S01]  /*7280*/  MUFU.TANH R145, R4 ;  /* 0x0000000400917308 */ /* 0x0003e20000002400 */
[----:B------:R-:W-:Y:S02]  /*7290*/  FMUL.FTZ R22, R22, UR10 ;  /* 0x0000000a16167c20 */ /* 0x000fe40008410000 */
[----:B--2---:R-:W-:Y:S02]  /*72a0*/  VIADD R17, R5, 0x9 ;  /* 0x0000000905117836 */ /* 0x004fe40000000000 */
[----:B------:R-:W-:Y:S02]  /*72b0*/  HMMA.16816.F32.BF16 R56, R40, R32, R56 ;  /* 0x000000202838723c */ /* 0x000fe40000041838 */
[----:B------:R-:W-:Y:S01]  /*72c0*/  FMUL.FTZ R28, R28, UR10 ;  /* 0x0000000a1c1c7c20 */ /* 0x000fe20008410000 */
[----:B------:R2:W-:Y:S01]  /*72d0*/  MUFU.TANH R35, R9 ;  /* 0x0000000900237308 */ /* 0x0005e20000002400 */
[----:B------:R-:W-:Y:S01]  /*72e0*/  I2FP.F32.S32 R130, R17 ;  /* 0x0000001100827245 */ /* 0x000fe20000201400 */
[----:B------:R-:W-:Y:S01]  /*72f0*/  FMUL.FTZ R30, R30, UR10 ;  /* 0x0000000a1e1e7c20 */ /* 0x000fe20008410000 */
[----:B------:R-:W-:Y:S01]  /*7300*/  ISETP.GE.AND P4, PT, R17, R64, PT ;  /* 0x000000401100720c */ /* 0x000fe20003f86270 */
[----:B------:R-:W-:-:S02]  /*7310*/  VIADD R33, R5, 0x31 ;  /* 0x0000003105217836 */ /* 0x000fc40000000000 */
[----:B------:R-:W-:Y:S01]  /*7320*/  FMUL.FTZ R7, R24, UR10 ;  /* 0x0000000a18077c20 */ /* 0x000fe20008410000 */
[----:B------:R-:W-:Y:S01]  /*7330*/  I2FP.F32.S32 R32, R17 ;  /* 0x0000001100207245 */ /* 0x000fe20000201400 */
[----:B------:R-:W-:Y:S01]  /*7340*/  FMUL.FTZ R24, R23, UR10 ;  /* 0x0000000a17187c20 */ /* 0x000fe20008410000 */
[----:B------:R-:W-:Y:S01]  /*7350*/  MUFU.TANH R19, R19 ;  /* 0x0000001300137308 */ /* 0x000fe20000002400 */
[----:B-1----:R-:W-:Y:S01]  /*7360*/  FMUL.FTZ R4, R20, UR10 ;  /* 0x0000000a14047c20 */ /* 0x002fe20008410000 */
[----:B------:R-:W-:Y:S01]  /*7370*/  FMUL.FTZ R20, R21, UR10 ;  /* 0x0000000a15147c20 */ /* 0x000fe20008410000 */
[----:B------:R-:W-:Y:S02]  /*7380*/  VIADD R21, R5, 0x11 ;  /* 0x0000001105157836 */ /* 0x000fe40000000000 */
[----:B------:R-:W-:Y:S01]  /*7390*/  FMUL.FTZ R66, R25, UR10 ;  /* 0x0000000a19427c20 */ /* 0x000fe20008410000 */
[----:B------:R-:W-:Y:S01]  /*73a0*/  VIADD R23, R5, 0x19 ;  /* 0x0000001905177836 */ /* 0x000fe20000000000 */
[----:B------:R-:W-:Y:S01]  /*73b0*/  ISETP.GE.AND P6, PT, R17, R2, PT ;  /* 0x000000021100720c */ /* 0x000fe20003fc6270 */
[C---:B----4-:R-:W-:Y:S01]  /*73c0*/  FFMA.FTZ R17, R96.reuse, R32, R143 ;  /* 0x0000002060117223 */ /* 0x050fe2000001008f */
[----:B------:R-:W1:Y:S01]  /*73d0*/  MUFU.TANH R13, R13 ;  /* 0x0000000d000d7308 */ /* 0x000e620000002400 */
[----:B--2---:R-:W-:Y:S01]  /*73e0*/  FMUL.FTZ R9, R31, UR10 ;  /* 0x0000000a1f097c20 */ /* 0x004fe20008410000 */
[----:B------:R-:W-:Y:S01]  /*73f0*/  I2FP.F32.S32 R25, R21 ;  /* 0x0000001500197245 */ /* 0x000fe20000201400 */
[----:B------:R-:W-:Y:S01]  /*7400*/  FMUL.FTZ R6, R27, UR10 ;  /* 0x0000000a1b067c20 */ /* 0x000fe20008410000 */
[C---:B------:R-:W-:Y:S01]  /*7410*/  FFMA.FTZ R130, R96.reuse, R130, R141 ;  /* 0x0000008260827223 */ /* 0x040fe2000001008d */
[----:B------:R-:W-:Y:S01]  /*7420*/  I2FP.F32.S32 R34, R23 ;  /* 0x0000001700227245 */ /* 0x000fe20000201400 */
[----:B------:R-:W-:Y:S01]  /*7430*/  VIADD R27, R5, 0x29 ;  /* 0x00000029051b7836 */ /* 0x000fe20000000000 */
[----:B------:R-:W-:Y:S01]  /*7440*/  I2FP.F32.S32 R36, R21 ;  /* 0x0000001500247245 */ /* 0x000fe20000201400 */
[----:B------:R2:W-:Y:S01]  /*7450*/  MUFU.TANH R31, R15 ;  /* 0x0000000f001f7308 */ /* 0x0005e20000002400 */
[----:B------:R-:W-:Y:S01]  /*7460*/  I2FP.F32.S32 R38, R23 ;  /* 0x0000001700267245 */ /* 0x000fe20000201400 */
[C---:B---3--:R-:W-:Y:S01]  /*7470*/  FFMA.FTZ R73, R96.reuse, R25, R73 ;  /* 0x0000001960497223 */ /* 0x048fe20000010049 */
[----:B------:R-:W-:Y:S01]  /*7480*/  ISETP.GE.AND P3, PT, R21, R64, PT ;  /* 0x000000401500720c */ /* 0x000fe20003f66270 */
[----:B-----5:R-:W-:Y:S01]  /*7490*/  FFMA.FTZ R75, R96, R36, R75 ;  /* 0x00000024604b7223 */ /* 0x020fe2000001004b */
[----:B------:R-:W-:Y:S01]  /*74a0*/  FSEL R130, R130, -INF , !P4 ;  /* 0xff80000082827808 */ /* 0x000fe20006000000 */
[----:B------:R-:W-:Y:S01]  /*74b0*/  FFMA.FTZ R61, R96, R38, R61 ;  /* 0x00000026603d7223 */ /* 0x000fe2000001003d */
[-C--:B------:R-:W-:Y:S01]  /*74c0*/  ISETP.GE.AND P4, PT, R23, R2.reuse, PT ;  /* 0x000000021700720c */ /* 0x080fe20003f86270 */
[----:B------:R-:W3:Y:S01]  /*74d0*/  MUFU.TANH R53, R53 ;  /* 0x0000003500357308 */ /* 0x000ee20000002400 */
[----:B------:R-:W-:Y:S01]  /*74e0*/  ISETP.GE.AND P2, PT, R21, R2, PT ;  /* 0x000000021500720c */ /* 0x000fe20003f46270 */
[----:B------:R-:W-:Y:S01]  /*74f0*/  FMUL.FTZ R29, R29, UR10 ;  /* 0x0000000a1d1d7c20 */ /* 0x000fe20008410000 */
[----:B------:R-:W-:Y:S01]  /*7500*/  ISETP.GE.AND P5, PT, R23, R64, PT ;  /* 0x000000401700720c */ /* 0x000fe20003fa6270 */
[----:B------:R-:W-:Y:S01]  /*7510*/  FMUL.FTZ R26, R26, UR10 ;  /* 0x0000000a1a1a7c20 */ /* 0x000fe20008410000 */
[----:B------:R-:W-:Y:S01]  /*7520*/  FSEL R17, R17, -INF , !P6 ;  /* 0xff80000011117808 */ /* 0x000fe20007000000 */
[----:B------:R-:W-:Y:S01]  /*7530*/  FMUL.FTZ R44, R44, UR10 ;  /* 0x0000000a2c2c7c20 */ /* 0x000fe20008410000 */
[----:B------:R-:W-:Y:S01]  /*7540*/  FSEL R142, R73, -INF , !P3 ;  /* 0xff800000498e7808 */ /* 0x000fe20005800000 */
[----:B------:R4:W-:Y:S01]  /*7550*/  MUFU.TANH R141, R11 ;  /* 0x0000000b008d7308 */ /* 0x0009e20000002400 */
[----:B--2---:R-:W-:Y:S01]  /*7560*/  VIADD R15, R5, 0x21 ;  /* 0x00000021050f7836 */ /* 0x004fe20000000000 */
[----:B------:R-:W-:Y:S01]  /*7570*/  I2FP.F32.S32 R68, R33 ;  /* 0x0000002100447245 */ /* 0x000fe20000201400 */
[----:B------:R-:W-:Y:S01]  /*7580*/  FMUL.FTZ R47, R47, UR10 ;  /* 0x0000000a2f2f7c20 */ /* 0x000fe20008410000 */
[----:B------:R-:W-:-:S02]  /*7590*/  FSEL R70, R61, -INF , !P5 ;  /* 0xff8000003d467808 */ /* 0x000fc40006800000 */
[----:B------:R-:W-:Y:S01]  /*75a0*/  I2FP.F32.S32 R32, R15 ;  /* 0x0000000f00207245 */ /* 0x000fe20000201400 */
[C---:B-1----:R-:W-:Y:S01]  /*75b0*/  FFMA.FTZ R68, R96.reuse, R68, R13 ;  /* 0x0000004460447223 */ /* 0x042fe2000001000d */
[----:B------:R1:W-:Y:S01]  /*75c0*/  MUFU.TANH R21, R28 ;  /* 0x0000001c00157308 */ /* 0x0003e20000002400 */
[C---:B------:R-:W-:Y:S02]  /*75d0*/  ISETP.GE.AND P6, PT, R15.reuse, R64, PT ;  /* 0x000000400f00720c */ /* 0x040fe40003fc6270 */
[C---:B------:R-:W-:Y:S01]  /*75e0*/  FFMA.FTZ R69, R96.reuse, R32, R69 ;  /* 0x0000002060457223 */ /* 0x040fe20000010045 */
[----:B------:R-:W-:Y:S02]  /*75f0*/  I2FP.F32.S32 R32, R27 ;  /* 0x0000001b00207245 */ /* 0x000fe40000201400 */
[----:B------:R-:W-:Y:S02]  /*7600*/  ISETP.GE.AND P3, PT, R15, R2, PT ;  /* 0x000000020f00720c */ /* 0x000fe40003f66270 */
[----:B------:R-:W-:Y:S01]  /*7610*/  I2FP.F32.S32 R36, R5 ;  /* 0x0000000500247245 */ /* 0x000fe20000201400 */
[C---:B----4-:R-:W-:Y:S01]  /*7620*/  FFMA.FTZ R11, R96.reuse, R34, R63 ;  /* 0x00000022600b7223 */ /* 0x050fe2000001003f */
[----:B------:R-:W-:Y:S01]  /*7630*/  I2FP.F32.S32 R34, R27 ;  /* 0x0000001b00227245 */ /* 0x000fe20000201400 */
[C---:B------:R-:W-:Y:S01]  /*7640*/  FFMA.FTZ R19, R96.reuse, R32, R19 ;  /* 0x0000002060137223 */ /* 0x040fe20000010013 */
[----:B------:R-:W-:Y:S01]  /*7650*/  ISETP.GE.AND P5, PT, R27, R2, PT ;  /* 0x000000021b00720c */ /* 0x000fe20003fa6270 */
[----:B------:R2:W-:Y:S01]  /*7660*/  MUFU.TANH R83, R72 ;  /* 0x0000004800537308 */ /* 0x0005e20000002400 */
[----:B------:R-:W-:Y:S01]  /*7670*/  FSEL R11, R11, -INF , !P4 ;  /* 0xff8000000b0b7808 */ /* 0x000fe20006000000 */
[C---:B------:R-:W-:Y:S01]  /*7680*/  FFMA.FTZ R55, R96.reuse, R34, R55 ;  /* 0x0000002260377223 */ /* 0x040fe20000010037 */
[C---:B------:R-:W-:Y:S01]  /*7690*/  ISETP.GE.AND P4, PT, R5.reuse, R64, PT ;  /* 0x000000400500720c */ /* 0x040fe20003f86270 */
[----:B------:R-:W-:Y:S01]  /*76a0*/  VIADD R5, R5, 0x1 ;  /* 0x0000000105057836 */ /* 0x000fe20000000000 */
[----:B-1----:R-:W-:Y:S01]  /*76b0*/  I2FP.F32.S32 R28, R15 ;  /* 0x0000000f001c7245 */ /* 0x002fe20000201400 */
[C---:B------:R-:W-:Y:S01]  /*76c0*/  FFMA.FTZ R131, R96.reuse, R36, R131 ;  /* 0x0000002460837223 */ /* 0x040fe20000010083 */
[----:B------:R-:W-:Y:S01]  /*76d0*/  FSEL R15, R75, -INF , !P2 ;  /* 0xff8000004b0f7808 */ /* 0x000fe20005000000 */
[----:B------:R-:W1:Y:S01]  /*76e0*/  MUFU.TANH R37, R37 ;  /* 0x0000002500257308 */ /* 0x000e620000002400 */
[----:B------:R-:W-:Y:S01]  /*76f0*/  ISETP.GE.AND P2, PT, R27, R64, PT ;  /* 0x000000401b00720c */ /* 0x000fe20003f46270 */
[----:B---3--:R-:W-:Y:S01]  /*7700*/  FFMA.FTZ R53, R96, R28, R53 ;  /* 0x0000001c60357223 */ /* 0x008fe20000010035 */
[----:B------:R-:W-:-:S02]  /*7710*/  FSEL R13, R19, -INF , !P5 ;  /* 0xff800000130d7808 */ /* 0x000fc40006800000 */
[----:B------:R-:W-:Y:S02]  /*7720*/  ISETP.GE.AND P5, PT, R5, R2, PT ;  /* 0x000000020500720c */ /* 0x000fe40003fa6270 */
[----:B------:R-:W-:Y:S01]  /*7730*/  I2FP.F32.S32 R28, R5 ;  /* 0x00000005001c7245 */ /* 0x000fe20000201400 */
[----:B------:R-:W3:Y:S01]  /*7740*/  MUFU.TANH R39, R39 ;  /* 0x0000002700277308 */ /* 0x000ee20000002400 */
[----:B--2---:R-:W-:Y:S02]  /*7750*/  FSEL R72, R55, -INF , !P2 ;  /* 0xff80000037487808 */ /* 0x004fe40005000000 */
[----:B------:R-:W-:Y:S01]  /*7760*/  ISETP.GE.AND P2, PT, R5, R64, PT ;  /* 0x000000400500720c */ /* 0x000fe20003f46270 */
[----:B------:R-:W-:Y:S01]  /*7770*/  FFMA.FTZ R19, R96, R28, R139 ;  /* 0x0000001c60137223 */ /* 0x000fe2000001008b */
[----:B------:R-:W-:Y:S02]  /*7780*/  FSEL R82, R69, -INF , !P6 ;  /* 0xff80000045527808 */ /* 0x000fe40007000000 */
[----:B------:R-:W-:Y:S01]  /*7790*/  ISETP.GE.AND P6, PT, R33, R64, PT ;  /* 0x000000402100720c */ /* 0x000fe20003fc6270 */
[----:B------:R2:W4:Y:S01]  /*77a0*/  MUFU.TANH R23, R30 ;  /* 0x0000001e00177308 */ /* 0x0005220000002400 */
[----:B------:R-:W-:-:S02]  /*77b0*/  FSEL R144, R131, -INF , !P4 ;  /* 0xff80000083907808 */ /* 0x000fc40006000000 */
[----:B------:R-:W-:Y:S02]  /*77c0*/  FSEL R68, R68, -INF , !P6 ;  /* 0xff80000044447808 */ /* 0x000fe40007000000 */
[----:B------:R-:W-:-:S03]  /*77d0*/  FSEL R19, R19, -INF , !P5 ;  /* 0xff80000013137808 */ /* 0x000fc60006800000 */
[----:B------:R5:W-:Y:S08]  /*77e0*/  MUFU.TANH R27, R9 ;  /* 0x00000009001b7308 */ /* 0x000bf00000002400 */
[----:B------:R1:W-:Y:S01]  /*77f0*/  MUFU.TANH R25, R29 ;  /* 0x0000001d00197308 */ /* 0x0003e20000002400 */
[----:B--2---:R-:W-:Y:S02]  /*7800*/  I2FP.F32.S32 R30, R5 ;  /* 0x00000005001e7245 */ /* 0x004fe40000201400 */
[----:B------:R-:W-:-:S03]  /*7810*/  LOP3.LUT R5, R0, R99, RZ, 0xfc, !PT ;  /* 0x0000006300057212 */ /* 0x000fc600078efcff */
[----:B------:R-:W-:Y:S02]  /*7820*/  FFMA.FTZ R135, R96, R30, R135 ;  /* 0x0000001e60877223 */ /* 0x000fe40000010087 */
[----:B------:R-:W-:Y:S01]  /*7830*/  VIADD R5, R5, 0x39 ;  /* 0x0000003905057836 */ /* 0x000fe20000000000 */
[----:B-----5:R-:W-:Y:S01]  /*7840*/  FSEL R9, R53, -INF , !P3 ;  /* 0xff80000035097808 */ /* 0x020fe20005800000 */
[----:B------:R2:W-:Y:S01]  /*7850*/  MUFU.TANH R73, R7 ;  /* 0x0000000700497308 */ /* 0x0005e20000002400 */
[----:B------:R-:W-:Y:S01]  /*7860*/  ISETP.GE.AND P3, PT, R33, R2, PT ;  /* 0x000000022100720c */ /* 0x000fe20003f66270 */
[----:B------:R-:W-:Y:S01]  /*7870*/  FMUL.FTZ R53, R58, UR10 ;  /* 0x0000000a3a357c20 */ /* 0x000fe20008410000 */
[----:B------:R-:W-:Y:S02]  /*7880*/  I2FP.F32.S32 R33, R33 ;  /* 0x0000002100217245 */ /* 0x000fe40000201400 */
[----:B------:R-:W-:Y:S02]  /*7890*/  I2FP.F32.S32 R30, R5 ;  /* 0x00000005001e7245 */ /* 0x000fe40000201400 */
[----:B-1----:R-:W-:Y:S01]  /*78a0*/  LOP3.LUT R29, R0, R99, RZ, 0xfc, !PT ;  /* 0x00000063001d7212 */ /* 0x002fe200078efcff */
[C---:B------:R-:W-:Y:S01]  /*78b0*/  FFMA.FTZ R33, R96.reuse, R33, R37 ;  /* 0x0000002160217223 */ /* 0x040fe20000010025 */
[C---:B------:R-:W-:Y:S01]  /*78c0*/  ISETP.GE.AND P4, PT, R5.reuse, R64, PT ;  /* 0x000000400500720c */ /* 0x040fe20003f86270 */
[C---:B---3--:R-:W-:Y:S01]  /*78d0*/  FFMA.FTZ R34, R96.reuse, R30, R39 ;  /* 0x0000001e60227223 */ /* 0x048fe20000010027 */
[----:B------:R-:W-:Y:S01]  /*78e0*/  ISETP.GE.AND P6, PT, R5, R2, PT ;  /* 0x000000020500720c */ /* 0x000fe20003fc6270 */
[----:B------:R-:W-:Y:S01]  /*78f0*/  VIADD R5, R29, 0x41 ;  /* 0x000000411d057836 */ /* 0x000fe20000000000 */
[----:B------:R1:W-:Y:S01]  /*7900*/  MUFU.TANH R71, R26 ;  /* 0x0000001a00477308 */ /* 0x0003e20000002400 */
[----:B------:R-:W-:Y:S01]  /*7910*/  FSEL R33, R33, -INF , !P3 ;  /* 0xff80000021217808 */ /* 0x000fe20005800000 */
[----:B------:R-:W-:Y:S01]  /*7920*/  FFMA.FTZ R35, R96, R30, R35 ;  /* 0x0000001e60237223 */ /* 0x000fe20000010023 */
[----:B------:R-:W-:Y:S01]  /*7930*/  FSEL R140, R135, -INF , !P2 ;  /* 0xff800000878c7808 */ /* 0x000fe20005000000 */
[----:B------:R-:W-:Y:S01]  /*7940*/  FMUL.FTZ R37, R56, UR10 ;  /* 0x0000000a38257c20 */ /* 0x000fe20008410000 */
[----:B--2---:R-:W-:-:S02]  /*7950*/  LOP3.LUT R7, R0, 0x40, R99, 0xfe, !PT ;  /* 0x0000004000077812 */ /* 0x004fc400078efe63 */
[----:B------:R-:W-:Y:S01]  /*7960*/  FSEL R34, R34, -INF , !P4 ;  /* 0xff80000022227808 */ /* 0x000fe20006000000 */
[----:B------:R-:W-:Y:S01]  /*7970*/  MUFU.TANH R63, R6 ;  /* 0x00000006003f7308 */ /* 0x000fe20000002400 */
[C---:B------:R-:W-:Y:S02]  /*7980*/  ISETP.GE.AND P3, PT, R7.reuse, R64, PT ;  /* 0x000000400700720c */ /* 0x040fe40003f66270 */
[----:B------:R-:W-:Y:S02]  /*7990*/  ISETP.GE.AND P2, PT, R7, R2, PT ;  /* 0x000000020700720c */ /* 0x000fe40003f46270 */
[----:B------:R-:W-:Y:S02]  /*79a0*/  I2FP.F32.S32 R28, R7 ;  /* 0x00000007001c7245 */ /* 0x000fe40000201400 */
[C---:B------:R-:W-:Y:S01]  /*79b0*/  ISETP.GE.AND P5, PT, R5.reuse, R64, PT ;  /* 0x000000400500720c */ /* 0x040fe20003fa6270 */
[----:B------:R2:W-:Y:S01]  /*79c0*/  MUFU.TANH R61, R4 ;  /* 0x00000004003d7308 */ /* 0x0005e20000002400 */
[----:B------:R-:W-:Y:S01]  /*79d0*/  ISETP.GE.AND P4, PT, R5, R2, PT ;  /* 0x000000020500720c */ /* 0x000fe20003f86270 */
[----:B------:R-:W-:Y:S01]  /*79e0*/  FFMA.FTZ R32, R96, R28, R145 ;  /* 0x0000001c60207223 */ /* 0x000fe20000010091 */
[----:B-1----:R-:W-:-:S02]  /*79f0*/  I2FP.F32.S32 R26, R5 ;  /* 0x00000005001a7245 */ /* 0x002fc40000201400 */
[----:B------:R-:W-:Y:S01]  /*7a00*/  FSEL R155, R35, -INF , !P6 ;  /* 0xff800000239b7808 */ /* 0x000fe20007000000 */
[----:B------:R-:W-:Y:S01]  /*7a10*/  VIADD R35, R29, 0x49 ;  /* 0x000000491d237836 */ /* 0x000fe20000000000 */
[----:B------:R-:W-:Y:S01]  /*7a20*/  FSEL R32, R32, -INF , !P3 ;  /* 0xff80000020207808 */ /* 0x000fe20005800000 */
[----:B------:R-:W1:Y:S01]  /*7a30*/  MUFU.TANH R147, R147 ;  /* 0x0000009300937308 */ /* 0x000e620000002400 */
[C---:B------:R-:W-:Y:S01]  /*7a40*/  ISETP.GE.AND P6, PT, R149.reuse, R64, PT ;  /* 0x000000409500720c */ /* 0x040fe20003fc6270 */
[C---:B------:R-:W-:Y:S01]  /*7a50*/  FFMA.FTZ R141, R96.reuse, R26, R141 ;  /* 0x0000001a608d7223 */ /* 0x040fe2000001008d */
[----:B------:R-:W-:Y:S02]  /*7a60*/  ISETP.GE.AND P3, PT, R149, R2, PT ;  /* 0x000000029500720c */ /* 0x000fe40003f66270 */
[----:B------:R-:W-:Y:S02]  /*7a70*/  I2FP.F32.S32 R149, R149 ;  /* 0x0000009500957245 */ /* 0x000fe40000201400 */
[----:B------:R-:W-:Y:S01]  /*7a80*/  FSEL R151, R141, -INF , !P4 ;  /* 0xff8000008d977808 */ /* 0x000fe20006000000 */
[----:B------:R-:W-:Y:S01]  /*7a90*/  MUFU.TANH R55, R20 ;  /* 0x0000001400377308 */ /* 0x000fe20000002400 */
[----:B--2---:R-:W2:Y:S01]  /*7aa0*/  LDSM.16.M88.4 R4, [R92+0x2c00] ;  /* 0x002c00005c04783b */ /* 0x004ea20000000200 */
[CC--:B------:R-:W-:Y:S01]  /*7ab0*/  FFMA.FTZ R30, R96.reuse, R149.reuse, R21 ;  /* 0x00000095601e7223 */ /* 0x0c0fe20000010015 */
[----:B----4-:R-:W-:Y:S01]  /*7ac0*/  FFMA.FTZ R149, R96, R149, R23 ;  /* 0x0000009560957223 */ /* 0x010fe20000010017 */
[----:B------:R-:W-:-:S03]  /*7ad0*/  LOP3.LUT R39, R0, 0x38, R99, 0xfe, !PT ;  /* 0x0000003800277812 */ /* 0x000fc600078efe63 */
[----:B------:R-:W-:Y:S01]  /*7ae0*/  FSEL R30, R30, -INF , !P6 ;  /* 0xff8000001e1e7808 */ /* 0x000fe20007000000 */
[----:B------:R3:W-:Y:S01]  /*7af0*/  MUFU.TANH R69, R22 ;  /* 0x0000001600457308 */ /* 0x0007e20000002400 */
[C---:B-1----:R-:W-:Y:S01]  /*7b00*/  FFMA.FTZ R147, R96.reuse, R28, R147 ;  /* 0x0000001c60937223 */ /* 0x042fe20000010093 */
[C---:B------:R-:W-:Y:S01]  /*7b10*/  FFMA.FTZ R28, R96.reuse, R26, R31 ;  /* 0x0000001a601c7223 */ /* 0x040fe2000001001f */
[----:B------:R-:W-:Y:S02]  /*7b20*/  I2FP.F32.S32 R26, R35 ;  /* 0x00000023001a7245 */ /* 0x000fe40000201400 */
[----:B------:R-:W-:Y:S02]  /*7b30*/  FSEL R149, R149, -INF , !P3 ;  /* 0xff80000095957808 */ /* 0x000fe40005800000 */
[----:B------:R-:W-:Y:S01]  /*7b40*/  FSEL R153, R147, -INF , !P2 ;  /* 0xff80000093997808 */ /* 0x000fe20005000000 */
[-C--:B------:R-:W-:Y:S01]  /*7b50*/  FFMA.FTZ R38, R96, R26.reuse, R25 ;  /* 0x0000001a60267223 */ /* 0x080fe20000010019 */
[----:B------:R-:W-:Y:S01]  /*7b60*/  LOP3.LUT R25, R0, 0x50, R99, 0xfe, !PT ;  /* 0x0000005000197812 */ /* 0x000fe200078efe63 */
[----:B------:R2:W-:Y:S01]  /*7b70*/  MUFU.TANH R31, R24 ;  /* 0x00000018001f7308 */ /* 0x0005e20000002400 */
[----:B------:R-:W-:Y:S01]  /*7b80*/  FFMA.FTZ R143, R96, R26, R27 ;  /* 0x0000001a608f7223 */ /* 0x000fe2000001001b */
[----:B------:R-:W-:-:S02]  /*7b90*/  FSEL R28, R28, -INF , !P5 ;  /* 0xff8000001c1c7808 */ /* 0x000fc40006800000 */
[C---:B------:R-:W-:Y:S02]  /*7ba0*/  ISETP.GE.AND P4, PT, R25.reuse, R64, PT ;  /* 0x000000401900720c */ /* 0x040fe40003f86270 */
[----:B------:R-:W-:Y:S01]  /*7bb0*/  ISETP.GE.AND P6, PT, R25, R2, PT ;  /* 0x000000021900720c */ /* 0x000fe20003fc6270 */
[----:B---3--:R-:W1:Y:S01]  /*7bc0*/  LDSM.16.M88.4 R20, [R84] ;  /* 0x000000005414783b */ /* 0x008e620000000200 */
[----:B------:R-:W-:Y:S01]  /*7bd0*/  I2FP.F32.S32 R56, R25 ;  /* 0x0000001900387245 */ /* 0x000fe20000201400 */
[----:B------:R-:W3:Y:S01]  /*7be0*/  MUFU.TANH R66, R66 ;  /* 0x0000004200427308 */ /* 0x000ee20000002400 */
[----:B------:R-:W-:Y:S01]  /*7bf0*/  ISETP.GE.AND P2, PT, R35, R64, PT ;  /* 0x000000402300720c */ /* 0x000fe20003f46270 */
[----:B------:R-:W-:-:S04]  /*7c00*/  DEPBAR.LE SB0, 0x0 ;  /* 0x000080000000791a */ /* 0x000fc80000000000 */
[----:B------:R-:W-:Y:S01]  /*7c10*/  ISETP.GE.AND P5, PT, R35, R2, PT ;  /* 0x000000022300720c */ /* 0x000fe20003fa6270 */
[----:B------:R-:W-:Y:S01]  /*7c20*/  FMUL.FTZ R35, R57, UR10 ;  /* 0x0000000a39237c20 */ /* 0x000fe20008410000 */
[CC--:B------:R-:W-:Y:S01]  /*7c30*/  FFMA.FTZ R36, R96.reuse, R56.reuse, R73 ;  /* 0x0000003860247223 */ /* 0x0c0fe20000010049 */
[----:B------:R-:W-:Y:S01]  /*7c40*/  VIADD R57, R29, 0x51 ;  /* 0x000000511d397836 */ /* 0x000fe20000000000 */
[----:B------:R-:W-:Y:S01]  /*7c50*/  MUFU.TANH R37, R37 ;  /* 0x0000002500257308 */ /* 0x000fe20000002400 */
[----:B------:R-:W-:Y:S01]  /*7c60*/  FSEL R143, R143, -INF , !P5 ;  /* 0xff8000008f8f7808 */ /* 0x000fe20006800000 */
[----:B------:R-:W-:Y:S01]  /*7c70*/  FFMA.FTZ R71, R96, R56, R71 ;  /* 0x0000003860477223 */ /* 0x000fe20000010047 */
[----:B------:R-:W-:Y:S01]  /*7c80*/  FSEL R36, R36, -INF , !P4 ;  /* 0xff80000024247808 */ /* 0x000fe20006000000 */
[C---:B--2---:R-:W-:Y:S01]  /*7c90*/  HMMA.16816.F32.BF16 R24, R48.reuse, R4, RZ ;  /* 0x000000043018723c */ /* 0x044fe200000418ff */
[C---:B------:R-:W-:Y:S02]  /*7ca0*/  ISETP.GE.AND P5, PT, R57.reuse, R64, PT ;  /* 0x000000403900720c */ /* 0x040fe40003fa6270 */
[----:B------:R-:W-:Y:S01]  /*7cb0*/  ISETP.GE.AND P4, PT, R57, R2, PT ;  /* 0x000000023900720c */ /* 0x000fe20003f86270 */
[----:B------:R-:W-:Y:S01]  /*7cc0*/  MUFU.TANH R35, R35 ;  /* 0x0000002300237308 */ /* 0x000fe20000002400 */
[----:B------:R-:W-:Y:S01]  /*7cd0*/  I2FP.F32.S32 R57, R57 ;  /* 0x0000003900397245 */ /* 0x000fe20000201400 */
[----:B------:R-:W-:Y:S01]  /*7ce0*/  HMMA.16816.F32.BF16 R4, R48, R6, RZ ;  /* 0x000000063004723c */ /* 0x000fe200000418ff */
[----:B------:R-:W-:-:S02]  /*7cf0*/  FSEL R38, R38, -INF , !P2 ;  /* 0xff80000026267808 */ /* 0x000fc40005000000 */
[C---:B------:R-:W-:Y:S01]  /*7d00*/  ISETP.GE.AND P3, PT, R39.reuse, R64, PT ;  /* 0x000000402700720c */ /* 0x040fe20003f66270 */
[-C--:B---3--:R-:W-:Y:S01]  /*7d10*/  FFMA.FTZ R66, R96, R57.reuse, R66 ;  /* 0x0000003960427223 */ /* 0x088fe20000010042 */
[----:B------:R-:W-:Y:S01]  /*7d20*/  ISETP.GE.AND P2, PT, R39, R2, PT ;  /* 0x000000022700720c */ /* 0x000fe20003f46270 */
[----:B------:R-:W2:Y:S01]  /*7d30*/  MUFU.TANH R53, R53 ;  /* 0x0000003500357308 */ /* 0x000ea20000002400 */
[----:B------:R-:W-:Y:S01]  /*7d40*/  FMUL.FTZ R39, R59, UR10 ;  /* 0x0000000a3b277c20 */ /* 0x000fe20008410000 */
[----:B------:R-:W-:Y:S01]  /*7d50*/  LOP3.LUT R59, R0, 0x58, R99, 0xfe, !PT ;  /* 0x00000058003b7812 */ /* 0x000fe200078efe63 */
[----:B------:R-:W-:Y:S01]  /*7d60*/  FMUL.FTZ R50, R45, UR10 ;  /* 0x0000000a2d327c20 */ /* 0x000fe20008410000 */
[----:B------:R-:W-:Y:S01]  /*7d70*/  FFMA.FTZ R63, R96, R57, R63 ;  /* 0x00000039603f7223 */ /* 0x000fe2000001003f */
[----:B------:R-:W-:Y:S02]  /*7d80*/  VIADD R51, R29, 0x59 ;  /* 0x000000591d337836 */ /* 0x000fe40000000000 */
[----:B------:R-:W-:Y:S01]  /*7d90*/  FMUL.FTZ R45, R46, UR10 ;  /* 0x0000000a2e2d7c20 */ /* 0x000fe20008410000 */
[----:B------:R-:W-:Y:S01]  /*7da0*/  LOP3.LUT R57, R0, 0x60, R99, 0xfe, !PT ;  /* 0x0000006000397812 */ /* 0x000fe200078efe63 */
[----:B------:R3:W-:Y:S01]  /*7db0*/  MUFU.TANH R49, R44 ;  /* 0x0000002c00317308 */ /* 0x0007e20000002400 */
[----:B------:R-:W-:-:S02]  /*7dc0*/  I2FP.F32.S32 R48, R59 ;  /* 0x0000003b00307245 */ /* 0x000fc40000201400 */
[----:B------:R-:W-:Y:S01]  /*7dd0*/  I2FP.F32.S32 R46, R57 ;  /* 0x00000039002e7245 */ /* 0x000fe20000201400 */
[C---:B-1----:R-:W-:Y:S01]  /*7de0*/  HMMA.16816.F32.BF16 R24, R40.reuse, R20, R24 ;  /* 0x000000142818723c */ /* 0x042fe20000041818 */
[----:B------:R-:W-:Y:S01]  /*7df0*/  FSEL R141, R71, -INF , !P6 ;  /* 0xff800000478d7808 */ /* 0x000fe20007000000 */
[C---:B------:R-:W-:Y:S01]  /*7e00*/  FFMA.FTZ R61, R96.reuse, R48, R61 ;  /* 0x00000030603d7223 */ /* 0x040fe2000001003d */
[-C--:B------:R-:W-:Y:S01]  /*7e10*/  ISETP.GE.AND P6, PT, R59, R64.reuse, PT ;  /* 0x000000403b00720c */ /* 0x080fe20003fc6270 */
[----:B------:R-:W1:Y:S01]  /*7e20*/  MUFU.TANH R39, R39 ;  /* 0x0000002700277308 */ /* 0x000e620000002400 */
[----:B------:R-:W-:Y:S01]  /*7e30*/  FSEL R139, R63, -INF , !P4 ;  /* 0xff8000003f8b7808 */ /* 0x000fe20006000000 */
[----:B------:R-:W-:Y:S01]  /*7e40*/  HMMA.16816.F32.BF16 R4, R40, R22, R4 ;  /* 0x000000162804723c */ /* 0x000fe20000041804 */
[----:B------:R-:W-:Y:S01]  /*7e50*/  ISETP.GE.AND P4, PT, R51, R64, PT ;  /* 0x000000403300720c */ /* 0x000fe20003f86270 */
[----:B------:R-:W-:Y:S01]  /*7e60*/  FFMA.FTZ R69, R96, R48, R69 ;  /* 0x0000003060457223 */ /* 0x000fe20000010045 */
[----:B------:R-:W-:Y:S01]  /*7e70*/  FSEL R138, R66, -INF , !P5 ;  /* 0xff800000428a7808 */ /* 0x000fe20006800000 */
[CC--:B--2---:R-:W-:Y:S01]  /*7e80*/  FFMA.FTZ R53, R96.reuse, R46.reuse, R53 ;  /* 0x0000002e60357223 */ /* 0x0c4fe20000010035 */
[----:B------:R-:W-:Y:S01]  /*7e90*/  FSEL R146, R61, -INF , !P6 ;  /* 0xff8000003d927808 */ /* 0x000fe20007000000 */
[----:B------:R-:W2:Y:S01]  /*7ea0*/  MUFU.TANH R45, R45 ;  /* 0x0000002d002d7308 */ /* 0x000ea20000002400 */
[----:B------:R-:W-:Y:S01]  /*7eb0*/  VIADD R23, R29, 0x61 ;  /* 0x000000611d177836 */ /* 0x000fe20000000000 */
[----:B---3--:R-:W-:Y:S01]  /*7ec0*/  I2FP.F32.S32 R44, R51 ;  /* 0x00000033002c7245 */ /* 0x008fe20000201400 */
[----:B------:R-:W-:Y:S01]  /*7ed0*/  FFMA.FTZ R42, R96, R46, R37 ;  /* 0x0000002e602a7223 */ /* 0x000fe20000010025 */
[----:B------:R-:W-:-:S02]  /*7ee0*/  LOP3.LUT R37, R0, 0x68, R99, 0xfe, !PT ;  /* 0x0000006800257812 */ /* 0x000fc400078efe63 */
[----:B------:R-:W-:Y:S01]  /*7ef0*/  I2FP.F32.S32 R22, R23 ;  /* 0x0000001700167245 */ /* 0x000fe20000201400 */
[CC--:B------:R-:W-:Y:S01]  /*7f00*/  FFMA.FTZ R20, R96.reuse, R44.reuse, R55 ;  /* 0x0000002c60147223 */ /* 0x0c0fe20000010037 */
[----:B------:R-:W3:Y:S01]  /*7f10*/  MUFU.TANH R21, R50 ;  /* 0x0000003200157308 */ /* 0x000ee20000002400 */
[C---:B------:R-:W-:Y:S01]  /*7f20*/  FFMA.FTZ R135, R96.reuse, R44, R31 ;  /* 0x0000002c60877223 */ /* 0x040fe2000001001f */
[----:B------:R-:W-:Y:S01]  /*7f30*/  ISETP.GE.AND P5, PT, R59, R2, PT ;  /* 0x000000023b00720c */ /* 0x000fe20003fa6270 */
[----:B-1----:R-:W-:Y:S01]  /*7f40*/  FFMA.FTZ R39, R96, R22, R39 ;  /* 0x0000001660277223 */ /* 0x002fe20000010027 */
[----:B------:R-:W-:Y:S01]  /*7f50*/  FMUL.FTZ R41, R25, UR10 ;  /* 0x0000000a19297c20 */ /* 0x000fe20008410000 */
[----:B------:R-:W-:Y:S01]  /*7f60*/  FMUL.FTZ R25, R26, UR10 ;  /* 0x0000000a1a197c20 */ /* 0x000fe20008410000 */
[----:B------:R-:W-:Y:S01]  /*7f70*/  FMUL.FTZ R31, R24, UR10 ;  /* 0x0000000a181f7c20 */ /* 0x000fe20008410000 */
[----:B------:R-:W-:Y:S01]  /*7f80*/  ISETP.GE.AND P6, PT, R51, R2, PT ;  /* 0x000000023300720c */ /* 0x000fe20003fc6270 */
[----:B------:R-:W-:Y:S01]  /*7f90*/  FFMA.FTZ R24, R96, R22, R35 ;  /* 0x0000001660187223 */ /* 0x000fe20000010023 */
[----:B------:R-:W-:Y:S01]  /*7fa0*/  FSEL R20, R20, -INF , !P4 ;  /* 0xff80000014147808 */ /* 0x000fe20006000000 */
[----:B------:R-:W-:Y:S01]  /*7fb0*/  VIADD R35, R29, 0x69 ;  /* 0x000000691d237836 */ /* 0x000fe20000000000 */
[----:B------:R-:W-:Y:S01]  /*7fc0*/  I2FP.F32.S32 R44, R37 ;  /* 0x00000025002c7245 */ /* 0x000fe20000201400 */
[----:B------:R-:W-:Y:S01]  /*7fd0*/  MUFU.TANH R25, R25 ;  /* 0x0000001900197308 */ /* 0x000fe20000002400 */
[----:B------:R-:W-:Y:S01]  /*7fe0*/  ISETP.GE.AND P4, PT, R57, R2, PT ;  /* 0x000000023900720c */ /* 0x000fe20003f86270 */
[----:B------:R-:W-:Y:S01]  /*7ff0*/  FMUL.FTZ R27, R27, UR10 ;  /* 0x0000000a1b1b7c20 */ /* 0x000fe20008410000 */
[----:B------:R-:W-:Y:S01]  /*8000*/  FSEL R131, R69, -INF , !P5 ;  /* 0xff80000045837808 */ /* 0x000fe20006800000 */
[CC--:B------:R-:W-:Y:S01]  /*8010*/  FFMA.FTZ R26, R96.reuse, R44.reuse, R49 ;  /* 0x0000002c601a7223 */ /* 0x0c0fe20000010031 */
[----:B------:R-:W-:Y:S01]  /*8020*/  FSEL R135, R135, -INF , !P6 ;  /* 0xff80000087877808 */ /* 0x000fe20007000000 */
[----:B--2---:R-:W-:Y:S01]  /*8030*/  FFMA.FTZ R45, R96, R44, R45 ;  /* 0x0000002c602d7223 */ /* 0x004fe2000001002d */
[-C--:B------:R-:W-:Y:S01]  /*8040*/  ISETP.GE.AND P5, PT, R57, R64.reuse, PT ;  /* 0x000000403900720c */ /* 0x080fe20003fa6270 */
[----:B------:R-:W1:Y:S01]  /*8050*/  MUFU.TANH R47, R47 ;  /* 0x0000002f002f7308 */ /* 0x000e620000002400 */
[----:B------:R-:W-:Y:S01]  /*8060*/  ISETP.GE.AND P6, PT, R23, R64, PT ;  /* 0x000000401700720c */ /* 0x000fe20003fc6270 */
[----:B------:R-:W-:Y:S01]  /*8070*/  FMUL.FTZ R7, R7, UR10 ;  /* 0x0000000a07077c20 */ /* 0x000fe20008410000 */
[----:B------:R-:W-:-:S02]  /*8080*/  FSEL R75, R53, -INF , !P4 ;  /* 0xff800000354b7808 */ /* 0x000fc40006000000 */
[----:B------:R-:W-:Y:S02]  /*8090*/  I2FP.F32.S32 R40, R35 ;  /* 0x0000002300287245 */ /* 0x000fe40000201400 */
[----:B------:R-:W-:Y:S01]  /*80a0*/  ISETP.GE.AND P4, PT, R37, R64, PT ;  /* 0x000000402500720c */ /* 0x000fe20003f86270 */
[----:B------:R-:W2:Y:S01]  /*80b0*/  MUFU.TANH R31, R31 ;  /* 0x0000001f001f7308 */ /* 0x000ea20000002400 */
[----:B------:R-:W-:Y:S01]  /*80c0*/  FSEL R42, R42, -INF , !P5 ;  /* 0xff8000002a2a7808 */ /* 0x000fe20006800000 */
[----:B---3--:R-:W-:Y:S01]  /*80d0*/  FFMA.FTZ R22, R96, R40, R21 ;  /* 0x0000002860167223 */ /* 0x008fe20000010015 */
[----:B------:R-:W-:Y:S01]  /*80e0*/  FSEL R24, R24, -INF , !P6 ;  /* 0xff80000018187808 */ /* 0x000fe20007000000 */
[----:B------:R-:W-:Y:S01]  /*80f0*/  FMUL.FTZ R21, R4, UR10 ;  /* 0x0000000a04157c20 */ /* 0x000fe20008410000 */
[-C--:B------:R-:W-:Y:S02]  /*8100*/  ISETP.GE.AND P5, PT, R23, R2.reuse, PT ;  /* 0x000000021700720c */ /* 0x080fe40003fa6270 */
[----:B------:R-:W-:Y:S01]  /*8110*/  ISETP.GE.AND P6, PT, R37, R2, PT ;  /* 0x000000022500720c */ /* 0x000fe20003fc6270 */
[----:B------:R3:W4:Y:S01]  /*8120*/  MUFU.TANH R23, R41 ;  /* 0x0000002900177308 */ /* 0x0007220000002400 */
[----:B------:R-:W-:Y:S01]  /*8130*/  LOP3.LUT R37, R0, 0x70, R99, 0xfe, !PT ;  /* 0x0000007000257812 */ /* 0x000fe200078efe63 */
[----:B-1----:R-:W-:Y:S01]  /*8140*/  FFMA.FTZ R47, R96, R40, R47 ;  /* 0x00000028602f7223 */ /* 0x002fe2000001002f */
[----:B------:R-:W-:-:S02]  /*8150*/  FSEL R26, R26, -INF , !P4 ;  /* 0xff8000001a1a7808 */ /* 0x000fc40006000000 */
[-C--:B------:R-:W-:Y:S02]  /*8160*/  ISETP.GE.AND P4, PT, R35, R64.reuse, PT ;  /* 0x000000402300720c */ /* 0x080fe40003f86270 */
[----:B------:R-:W-:Y:S01]  /*8170*/  FSEL R69, R39, -INF , !P5 ;  /* 0xff80000027457808 */ /* 0x000fe20006800000 */
[----:B------:R-:W1:Y:S01]  /*8180*/  MUFU.TANH R27, R27 ;  /* 0x0000001b001b7308 */ /* 0x000e620000002400 */
[----:B------:R-:W-:Y:S01]  /*8190*/  FSEL R61, R45, -INF , !P6 ;  /* 0xff8000002d3d7808 */ /* 0x000fe20007000000 */
[----:B------:R-:W-:Y:S01]  /*81a0*/  FMUL.FTZ R39, R6, UR10 ;  /* 0x0000000a06277c20 */ /* 0x000fe20008410000 */
[C---:B------:R-:W-:Y:S01]  /*81b0*/  ISETP.GE.AND P5, PT, R37.reuse, R64, PT ;  /* 0x000000402500720c */ /* 0x040fe20003fa6270 */
[----:B------:R-:W-:Y:S01]  /*81c0*/  BAR.SYNC.DEFER_BLOCKING 0x0 ;  /* 0x0000000000007b1d */ /* 0x000fe20000010000 */
[----:B------:R-:W-:Y:S02]  /*81d0*/  ISETP.GE.AND P6, PT, R37, R2, PT ;  /* 0x000000022500720c */ /* 0x000fe40003fc6270 */
[----:B------:R-:W-:-:S02]  /*81e0*/  I2FP.F32.S32 R37, R37 ;  /* 0x0000002500257245 */ /* 0x000fc40000201400 */
[----:B------:R-:W-:Y:S01]  /*81f0*/  FSEL R22, R22, -INF , !P4 ;  /* 0xff80000016167808 */ /* 0x000fe20006000000 */
[----:B------:R-:W5:Y:S01]  /*8200*/  MUFU.TANH R21, R21 ;  /* 0x0000001500157308 */ /* 0x000f620000002400 */
[----:B------:R-:W-:Y:S01]  /*8210*/  ISETP.GE.AND P4, PT, R35, R2, PT ;  /* 0x000000022300720c */ /* 0x000fe20003f86270 */
[----:B------:R-:W-:Y:S02]  /*8220*/  VIADD R35, R29, 0x71 ;  /* 0x000000711d237836 */ /* 0x000fe40000000000 */
[CC--:B------:R-:W-:Y:S01]  /*8230*/  FFMA.FTZ R25, R96.reuse, R37.reuse, R25 ;  /* 0x0000002560197223 */ /* 0x0c0fe20000010019 */
[----:B--2---:R-:W-:Y:S01]  /*8240*/  FFMA.FTZ R4, R96, R37, R31 ;  /* 0x0000002560047223 */ /* 0x004fe2000001001f */
[----:B------:R-:W-:Y:S01]  /*8250*/  FSEL R57, R47, -INF , !P4 ;  /* 0xff8000002f397808 */ /* 0x000fe20006000000 */
[----:B---3--:R-:W-:Y:S01]  /*8260*/  FMUL.FTZ R41, R16, UR10 ;  /* 0x0000000a10297c20 */ /* 0x008fe20008410000 */
[----:B------:R-:W-:Y:S01]  /*8270*/  I2FP.F32.S32 R6, R35 ;  /* 0x0000002300067245 */ /* 0x000fe20000201400 */
[----:B------:R2:W3:Y:S01]  /*8280*/  MUFU.TANH R31, R39 ;  /* 0x00000027001f7308 */ /* 0x0004e20000002400 */
[----:B------:R-:W-:Y:S01]  /*8290*/  FSEL R49, R25, -INF , !P6 ;  /* 0xff80000019317808 */ /* 0x000fe20007000000 */
[----:B------:R-:W-:Y:S01]  /*82a0*/  FMUL.FTZ R25, R52, UR10 ;  /* 0x0000000a34197c20 */ /* 0x000fe20008410000 */
[----:B------:R-:W-:Y:S01]  /*82b0*/  ISETP.GE.AND P4, PT, R35, R64, PT ;  /* 0x000000402300720c */ /* 0x000fe20003f86270 */
[CC--:B----4-:R-:W-:Y:S01]  /*82c0*/  FFMA.FTZ R37, R96.reuse, R6.reuse, R23 ;  /* 0x0000000660257223 */ /* 0x0d0fe20000010017 */
[----:B-1----:R-:W-:Y:S01]  /*82d0*/  FFMA.FTZ R51, R96, R6, R27 ;  /* 0x0000000660337223 */ /* 0x002fe2000001001b */
[----:B------:R-:W-:-:S02]  /*82e0*/  LOP3.LUT R27, R0, 0x78, R99, 0xfe, !PT ;  /* 0x00000078001b7812 */ /* 0x000fc400078efe63 */
[----:B------:R-:W1:Y:S01]  /*82f0*/  MUFU.TANH R23, R60 ;  /* 0x0000003c00177308 */ /* 0x000e620000002400 */
[----:B------:R-:W-:Y:S02]  /*8300*/  FSEL R4, R4, -INF , !P5 ;  /* 0xff80000004047808 */ /* 0x000fe40006800000 */
[----:B------:R-:W-:Y:S02]  /*8310*/  FSEL R6, R37, -INF , !P4 ;  /* 0xff80000025067808 */ /* 0x000fe40006000000 */
[----:B------:R-:W-:Y:S02]  /*8320*/  ISETP.GE.AND P5, PT, R35, R2, PT ;  /* 0x000000022300720c */ /* 0x000fe40003fa6270 */
[C---:B------:R-:W-:Y:S01]  /*8330*/  ISETP.GE.AND P6, PT, R27.reuse, R64, PT ;  /* 0x000000401b00720c */ /* 0x040fe20003fc6270 */
[----:B------:R-:W4:Y:S01]  /*8340*/  MUFU.TANH R25, R25 ;  /* 0x0000001900197308 */ /* 0x000f220000002400 */
[----:B------:R-:W-:Y:S01]  /*8350*/  ISETP.GE.AND P4, PT, R27, R2, PT ;  /* 0x000000021b00720c */ /* 0x000fe20003f86270 */
[----:B--2---:R-:W-:Y:S01]  /*8360*/  FMUL.FTZ R39, R8, UR10 ;  /* 0x0000000a08277c20 */ /* 0x004fe20008410000 */
[----:B------:R-:W-:-:S02]  /*8370*/  LOP3.LUT R35, R0, 0x8, R99, 0xfe, !PT ;  /* 0x0000000800237812 */ /* 0x000fc400078efe63 */
[----:B------:R-:W-:Y:S02]  /*8380*/  I2FP.F32.S32 R27, R27 ;  /* 0x0000001b001b7245 */ /* 0x000fe40000201400 */
[----:B------:R-:W-:Y:S01]  /*8390*/  FSEL R51, R51, -INF , !P5 ;  /* 0xff80000033337808 */ /* 0x000fe20006800000 */
[----:B------:R-:W-:Y:S01]  /*83a0*/  MUFU.TANH R3, R3 ;  /* 0x0000000300037308 */ /* 0x000fe20000002400 */
[----:B------:R-:W-:Y:S01]  /*83b0*/  ISETP.GE.AND P5, PT, R35, R64, PT ;  /* 0x000000402300720c */ /* 0x000fe20003fa6270 */
[----:B-----5:R-:W-:Y:S01]  /*83c0*/  FFMA.FTZ R80, R96, R27, R21 ;  /* 0x0000001b60507223 */ /* 0x020fe20000010015 */
[----:B------:R-:W-:Y:S01]  /*83d0*/  I2FP.F32.S32 R40, R35 ;  /* 0x0000002300287245 */ /* 0x000fe20000201400 */
[----:B------:R-:W-:Y:S01]  /*83e0*/  FMUL.FTZ R35, R12, UR10 ;  /* 0x0000000a0c237c20 */ /* 0x000fe20008410000 */
[----:B------:R-:W-:Y:S01]  /*83f0*/  LOP3.LUT R43, R0, 0x10, R99, 0xfe, !PT ;  /* 0x00000010002b7812 */ /* 0x000fe200078efe63 */
[----:B---3--:R-:W-:Y:S01]  /*8400*/  FFMA.FTZ R31, R96, R27, R31 ;  /* 0x0000001b601f7223 */ /* 0x008fe2000001001f */
[C-C-:B------:R-:W-:Y:S01]  /*8410*/  LOP3.LUT R37, R0.reuse, 0x18, R99.reuse, 0xfe, !PT ;  /* 0x0000001800257812 */ /* 0x140fe200078efe63 */
[----:B------:R2:W-:Y:S01]  /*8420*/  MUFU.TANH R27, R41 ;  /* 0x00000029001b7308 */ /* 0x0005e20000002400 */
[----:B------:R-:W-:Y:S01]  /*8430*/  LOP3.LUT R21, R0, 0x20, R99, 0xfe, !PT ;  /* 0x0000002000157812 */ /* 0x000fe200078efe63 */
[----:B------:R-:W-:Y:S01]  /*8440*/  FFMA.FTZ R40, R96, R40, R79 ;  /* 0x0000002860287223 */ /* 0x000fe2000001004f */
[----:B------:R-:W-:-:S02]  /*8450*/  I2FP.F32.S32 R16, R43 ;  /* 0x0000002b00107245 */ /* 0x000fc40000201400 */
[----:B------:R-:W-:Y:S02]  /*8460*/  I2FP.F32.S32 R12, R37 ;  /* 0x00000025000c7245 */ /* 0x000fe40000201400 */
[----:B------:R-:W-:Y:S01]  /*8470*/  I2FP.F32.S32 R8, R21 ;  /* 0x0000001500087245 */ /* 0x000fe20000201400 */
[----:B------:R-:W3:Y:S01]  /*8480*/  MUFU.TANH R35, R35 ;  /* 0x0000002300237308 */ /* 0x000ee20000002400 */
[----:B------:R-:W-:Y:S01]  /*8490*/  FSEL R44, R31, -INF , !P4 ;  /* 0xff8000001f2c7808 */ /* 0x000fe20006000000 */
[C---:B------:R-:W-:Y:S01]  /*84a0*/  FFMA.FTZ R16, R96.reuse, R16, R83 ;  /* 0x0000001060107223 */ /* 0x040fe20000010053 */
[----:B------:R-:W-:Y:S01]  /*84b0*/  ISETP.GE.AND P4, PT, R37, R64, PT ;  /* 0x000000402500720c */ /* 0x000fe20003f86270 */
[----:B-1----:R-:W-:Y:S01]  /*84c0*/  FFMA.FTZ R12, R96, R12, R23 ;  /* 0x0000000c600c7223 */ /* 0x002fe20000010017 */
[----:B------:R-:W-:Y:S01]  /*84d0*/  FSEL R80, R80, -INF , !P6 ;  /* 0xff80000050507808 */ /* 0x000fe20007000000 */
[----:B----4-:R-:W-:Y:S01]  /*84e0*/  FFMA.FTZ R8, R96, R8, R25 ;  /* 0x0000000860087223 */ /* 0x010fe20000010019 */
[----:B------:R-:W-:Y:S01]  /*84f0*/  ISETP.GE.AND P6, PT, R43, R64, PT ;  /* 0x000000402b00720c */ /* 0x000fe20003fc6270 */
[----:B------:R1:W4:Y:S01]  /*8500*/  MUFU.TANH R37, R10 ;  /* 0x0000000a00257308 */ /* 0x0003220000002400 */
[--C-:B------:R-:W-:Y:S01]  /*8510*/  LOP3.LUT R23, R0, 0x28, R99.reuse, 0xfe, !PT ;  /* 0x0000002800177812 */ /* 0x100fe200078efe63 */
[----:B------:R-:W-:Y:S01]  /*8520*/  FMUL.FTZ R43, R14, UR10 ;  /* 0x0000000a0e2b7c20 */ /* 0x000fe20008410000 */
[----:B------:R-:W-:Y:S01]  /*8530*/  LOP3.LUT R25, R0, 0x30, R99, 0xfe, !PT ;  /* 0x0000003000197812 */ /* 0x000fe200078efe63 */
[----:B--2---:R-:W-:Y:S01]  /*8540*/  FMUL.FTZ R41, R18, UR10 ;  /* 0x0000000a12297c20 */ /* 0x004fe20008410000 */
[----:B------:R-:W-:-:S02]  /*8550*/  FSEL R16, R16, -INF , !P6 ;  /* 0xff80000010107808 */ /* 0x000fc40007000000 */
[----:B------:R-:W-:Y:S01]  /*8560*/  FSEL R12, R12, -INF , !P4 ;  /* 0xff8000000c0c7808 */ /* 0x000fe20006000000 */
[----:B------:R-:W2:Y:S01]  /*8570*/  MUFU.TANH R31, R39 ;  /* 0x00000027001f7308 */ /* 0x000ea20000002400 */
[-C--:B------:R-:W-:Y:S02]  /*8580*/  ISETP.GE.AND P6, PT, R23, R64.reuse, PT ;  /* 0x000000401700720c */ /* 0x080fe40003fc6270 */
[----:B------:R-:W-:Y:S02]  /*8590*/  ISETP.GE.AND P4, PT, R25, R64, PT ;  /* 0x000000401900720c */ /* 0x000fe40003f86270 */
[----:B------:R-:W-:Y:S01]  /*85a0*/  I2FP.F32.S32 R14, R25 ;  /* 0x00000019000e7245 */ /* 0x000fe20000201400 */
[----:B------:R-:W-:Y:S01]  /*85b0*/  FMUL.FTZ R25, R5, UR10 ;  /* 0x0000000a05197c20 */ /* 0x000fe20008410000 */
[----:B------:R-:W-:Y:S01]  /*85c0*/  LOP3.LUT R18, R0, 0x38, R99, 0xfe, !PT ;  /* 0x0000003800127812 */ /* 0x000fe200078efe63 */
[----:B------:R-:W-:Y:S01]  /*85d0*/  MUFU.TANH R39, R74 ;  /* 0x0000004a00277308 */ /* 0x000fe20000002400 */
[----:B------:R-:W-:Y:S01]  /*85e0*/  I2FP.F32.S32 R23, R23 ;  /* 0x0000001700177245 */ /* 0x000fe20000201400 */
[----:B---3--:R-:W-:Y:S01]  /*85f0*/  FFMA.FTZ R14, R96, R14, R35 ;  /* 0x0000000e600e7223 */ /* 0x008fe20000010023 */
[----:B-1----:R-:W-:-:S02]  /*8600*/  I2FP.F32.S32 R10, R18 ;  /* 0x00000012000a7245 */ /* 0x002fc40000201400 */
[----:B------:R-:W-:Y:S01]  /*8610*/  LOP3.LUT R35, R0, 0x10, R99, 0xfe, !PT ;  /* 0x0000001000237812 */ /* 0x000fe200078efe63 */
[----:B------:R-:W-:Y:S01]  /*8620*/  FFMA.FTZ R18, R96, R23, R27 ;  /* 0x0000001760127223 */ /* 0x000fe2000001001b */
[----:B------:R-:W-:Y:S01]  /*8630*/  FSEL R40, R40, -INF , !P5 ;  /* 0xff80000028287808 */ /* 0x000fe20006800000 */
[----:B------:R-:W1:Y:S01]  /*8640*/  MUFU.TANH R5, R62 ;  /* 0x0000003e00057308 */ /* 0x000e620000002400 */
[----:B------:R-:W-:Y:S01]  /*8650*/  ISETP.GE.AND P5, PT, R21, R64, PT ;  /* 0x000000401500720c */ /* 0x000fe20003fa6270 */
[-C--:B----4-:R-:W-:Y:S01]  /*8660*/  FFMA.FTZ R37, R96, R10.reuse, R37 ;  /* 0x0000000a60257223 */ /* 0x090fe20000010025 */
[----:B------:R-:W-:Y:S01]  /*8670*/  LOP3.LUT R27, R0, 0x18, R99, 0xfe, !PT ;  /* 0x00000018001b7812 */ /* 0x000fe200078efe63 */
[C---:B------:R-:W-:Y:S01]  /*8680*/  VIADD R21, R29.reuse, 0x79 ;  /* 0x000000791d157836 */ /* 0x040fe20000000000 */
[----:B------:R-:W-:Y:S01]  /*8690*/  FSEL R18, R18, -INF , !P6 ;  /* 0xff80000012127808 */ /* 0x000fe20007000000 */
[----:B--2---:R-:W-:Y:S01]  /*86a0*/  FFMA.FTZ R23, R96, R10, R31 ;  /* 0x0000000a60177223 */ /* 0x004fe2000001001f */
[----:B------:R-:W-:Y:S01]  /*86b0*/  ISETP.GE.AND P6, PT, R29, R2, PT ;  /* 0x000000021d00720c */ /* 0x000fe20003fc6270 */
[----:B------:R-:W2:Y:S01]  /*86c0*/  MUFU.TANH R25, R25 ;  /* 0x0000001900197308 */ /* 0x000ea20000002400 */
[----:B------:R-:W-:-:S02]  /*86d0*/  I2FP.F32.S32 R29, R29 ;  /* 0x0000001d001d7245 */ /* 0x000fc40000201400 */
[----:B------:R-:W-:Y:S02]  /*86e0*/  I2FP.F32.S32 R48, R35 ;  /* 0x0000002300307245 */ /* 0x000fe40000201400 */
[----:B------:R-:W-:Y:S02]  /*86f0*/  I2FP.F32.S32 R50, R27 ;  /* 0x0000001b00327245 */ /* 0x000fe40000201400 */
[----:B------:R-:W-:Y:S01]  /*8700*/  LOP3.LUT R45, R0, 0x8, R99, 0xfe, !PT ;  /* 0x00000008002d7812 */ /* 0x000fe200078efe63 */
[----:B------:R-:W-:Y:S01]  /*8710*/  MUFU.TANH R31, R54 ;  /* 0x00000036001f7308 */ /* 0x000fe20000002400 */
[----:B------:R-:W-:Y:S01]  /*8720*/  FSEL R157, R37, -INF , !P2 ;  /* 0xff800000259d7808 */ /* 0x000fe20005000000 */
[C---:B-1----:R-:W-:Y:S01]  /*8730*/  FFMA.FTZ R5, R96.reuse, R50, R5 ;  /* 0x0000003260057223 */ /* 0x042fe20000010005 */
[----:B------:R-:W-:Y:S01]  /*8740*/  FSEL R10, R23, -INF , !P3 ;  /* 0xff800000170a7808 */ /* 0x000fe20005800000 */
[C---:B------:R-:W-:Y:S01]  /*8750*/  FFMA.FTZ R23, R96.reuse, R48, R39 ;  /* 0x0000003060177223 */ /* 0x040fe20000010027 */
[-C--:B------:R-:W-:Y:S01]  /*8760*/  ISETP.GE.AND P2, PT, R27, R2.reuse, PT ;  /* 0x000000021b00720c */ /* 0x080fe20003f46270 */
[----:B------:R-:W-:Y:S01]  /*8770*/  FFMA.FTZ R27, R96, R29, R3 ;  /* 0x0000001d601b7223 */ /* 0x000fe20000010003 */
[----:B------:R-:W-:Y:S01]  /*8780*/  ISETP.GE.AND P3, PT, R35, R2, PT ;  /* 0x000000022300720c */ /* 0x000fe20003f66270 */
[----:B------:R-:W-:Y:S01]  /*8790*/  MUFU.TANH R41, R41 ;  /* 0x0000002900297308 */ /* 0x000fe20000002400 */
[----:B------:R-:W-:-:S02]  /*87a0*/  I2FP.F32.S32 R3, R21 ;  /* 0x0000001500037245 */ /* 0x000fc40000201400 */
[----:B------:R-:W-:Y:S02]  /*87b0*/  I2FP.F32.S32 R46, R45 ;  /* 0x0000002d002e7245 */ /* 0x000fe40000201400 */
[----:B------:R-:W-:Y:S01]  /*87c0*/  FSEL R8, R8, -INF , !P5 ;  /* 0xff80000008087808 */ /* 0x000fe20006800000 */
[C---:B--2---:R-:W-:Y:S01]  /*87d0*/  FFMA.FTZ R25, R96.reuse, R3, R25 ;  /* 0x0000000360197223 */ /* 0x044fe20000010019 */
[----:B------:R-:W-:Y:S01]  /*87e0*/  FSEL R23, R23, -INF , !P3 ;  /* 0xff80000017177808 */ /* 0x000fe20005800000 */
[----:B------:R-:W-:Y:S01]  /*87f0*/  MUFU.TANH R43, R43 ;  /* 0x0000002b002b7308 */ /* 0x000fe20000002400 */
[C---:B------:R-:W-:Y:S01]  /*8800*/  ISETP.GE.AND P5, PT, R21.reuse, R64, PT ;  /* 0x000000401500720c */ /* 0x040fe20003fa6270 */
[----:B------:R-:W-:Y:S01]  /*8810*/  FFMA.FTZ R46, R96, R46, R81 ;  /* 0x0000002e602e7223 */ /* 0x000fe20000010051 */
[----:B------:R-:W-:Y:S02]  /*8820*/  ISETP.GE.AND P3, PT, R21, R2, PT ;  /* 0x000000021500720c */ /* 0x000fe40003f66270 */
[----:B------:R-:W-:-:S02]  /*8830*/  FSEL R14, R14, -INF , !P4 ;  /* 0xff8000000e0e7808 */ /* 0x000fc40006000000 */
[----:B------:R-:W-:Y:S01]  /*8840*/  FSEL R21, R5, -INF , !P2 ;  /* 0xff80000005157808 */ /* 0x000fe20005000000 */
[----:B------:R-:W1:Y:S01]  /*8850*/  MUFU.TANH R48, R7 ;  /* 0x0000000700307308 */ /* 0x000e620000002400 */
[----:B------:R-:W-:Y:S02]  /*8860*/  ISETP.GE.AND P4, PT, R45, R2, PT ;  /* 0x000000022d00720c */ /* 0x000fe40003f86270 */
[--C-:B------:R-:W-:Y:S02]  /*8870*/  LOP3.LUT R37, R0, 0x20, R99.reuse, 0xfe, !PT ;  /* 0x0000002000257812 */ /* 0x100fe400078efe63 */
[----:B------:R-:W-:Y:S02]  /*8880*/  ISETP.GT.AND P2, PT, R98, R103, PT ;  /* 0x000000676200720c */ /* 0x000fe40003f44270 */
[C-C-:B------:R-:W-:Y:S02]  /*8890*/  LOP3.LUT R29, R0.reuse, 0x28, R99.reuse, 0xfe, !PT ;  /* 0x00000028001d7812 */ /* 0x140fe400078efe63 */
[----:B------:R-:W-:-:S02]  /*88a0*/  LOP3.LUT R35, R0, 0x30, R99, 0xfe, !PT ;  /* 0x0000003000237812 */ /* 0x000fc400078efe63 */
[----:B------:R-:W-:Y:S02]  /*88b0*/  FSEL R27, R27, -INF , !P6 ;  /* 0xff8000001b1b7808 */ /* 0x000fe40007000000 */
[----:B------:R-:W-:Y:S02]  /*88c0*/  FSEL R66, R25, -INF , !P5 ;  /* 0xff80000019427808 */ /* 0x000fe40006800000 */
[----:B------:R-:W-:Y:S02]  /*88d0*/  ISETP.GE.AND P6, PT, R37, R2, PT ;  /* 0x000000022500720c */ /* 0x000fe40003fc6270 */
[----:B------:R-:W-:Y:S01]  /*88e0*/  FSEL R25, R46, -INF , !P4 ;  /* 0xff8000002e197808 */ /* 0x000fe20006000000 */
[----:B-1----:R-:W-:Y:S01]  /*88f0*/  FFMA.FTZ R48, R96, R3, R48 ;  /* 0x0000000360307223 */ /* 0x002fe20000010030 */
[----:B------:R-:W-:Y:S02]  /*8900*/  I2FP.F32.S32 R37, R37 ;  /* 0x0000002500257245 */ /* 0x000fe40000201400 */
[----:B------:R-:W-:-:S02]  /*8910*/  I2FP.F32.S32 R50, R29 ;  /* 0x0000001d00327245 */ /* 0x000fc40000201400 */
[----:B------:R-:W-:Y:S01]  /*8920*/  I2FP.F32.S32 R46, R35 ;  /* 0x00000023002e7245 */ /* 0x000fe20000201400 */
[C---:B------:R-:W-:Y:S01]  /*8930*/  FFMA.FTZ R31, R96.reuse, R37, R31 ;  /* 0x00000025601f7223 */ /* 0x040fe2000001001f */
[----:B------:R-:W-:Y:S01]  /*8940*/  ISETP.GE.AND P5, PT, R29, R2, PT ;  /* 0x000000021d00720c */ /* 0x000fe20003fa6270 */
[C---:B------:R-:W-:Y:S01]  /*8950*/  FFMA.FTZ R41, R96.reuse, R50, R41 ;  /* 0x0000003260297223 */ /* 0x040fe20000010029 */
[----:B------:R-:W-:Y:S01]  /*8960*/  ISETP.GE.AND P4, PT, R35, R2, PT ;  /* 0x000000022300720c */ /* 0x000fe20003f86270 */
[----:B------:R-:W-:Y:S01]  /*8970*/  FFMA.FTZ R29, R96, R46, R43 ;  /* 0x0000002e601d7223 */ /* 0x000fe2000001002b */
[----:B------:R-:W-:Y:S02]  /*8980*/  FSEL R7, R31, -INF , !P6 ;  /* 0xff8000001f077808 */ /* 0x000fe40007000000 */
[----:B------:R-:W-:Y:S02]  /*8990*/  FSEL R5, R41, -INF , !P5 ;  /* 0xff80000029057808 */ /* 0x000fe40006800000 */
[----:B------:R-:W-:-:S02]  /*89a0*/  FSEL R29, R29, -INF , !P4 ;  /* 0xff8000001d1d7808 */ /* 0x000fc40006000000 */
[----:B------:R-:W-:Y:S01]  /*89b0*/  FSEL R50, R48, -INF , !P3 ;  /* 0xff80000030327808 */ /* 0x000fe20005800000 */
[----:B------:R-:W-:Y:S06]  /*89c0*/  @!P2 BRA `(.L_x_4935) ;  /* 0x0000000400b8a947 */ /* 0x000fec0003800000 */
[----:B------:R-:W-:Y:S01]  /*89d0*/  ULDC.64 UR6, c[0x0][0x208] ;  /* 0x0000820000067ab9 */ /* 0x000fe20000000a00 */
        /* <DEDUP_REMOVED lines=9> */
[----:B-1----:R-:W-:Y:S01]  /*8a70*/  VIADD R46, R46, 0xffffffe ;  /* 0x0ffffffe2e2e7836 */ /* 0x002fe20000000000 */
[----:B------:R-:W-:-:S02]  /*8a80*/  IABS R35, R48 ;  /* 0x0000003000237213 */ /* 0x000fc40000000000 */
[----:B------:R-:W-:-:S03]  /*8a90*/  LOP3.LUT R48, R48, R31, RZ, 0x3c, !PT ;  /* 0x0000001f30307212 */ /* 0x000fc600078e3cff */
        /* <DEDUP_REMOVED lines=49> */
.L_x_4936:
[----:B------:R-:W-:-:S04]  /*8db0*/  LEA R3, -R76, RZ, 0x7 ;  /* 0x000000ff4c037211 */ /* 0x000fc800078e39ff */
[----:B------:R-:W-:-:S07]  /*8dc0*/  SHF.R.S32.HI R0, RZ, 0x1f, R3 ;  /* 0x0000001fff007819 */ /* 0x000fce0000011403 */
.L_x_4937:
        /* <DEDUP_REMOVED lines=42> */
.L_x_4939:
[----:B------:R-:W-:Y:S05]  /*9070*/  BSYNC B0 ;  /* 0x0000000000007941 */ /* 0x000fea0003800000 */
.L_x_4938:
[----:B------:R-:W0:Y:S01]  /*9080*/  LDGDEPBAR ;  /* 0x00000000000079af */ /* 0x000e220000000000 */
[----:B------:R-:W-:-:S04]  /*9090*/  LEA R132, P0, R3, R132, 0x1 ;  /* 0x0000008403847211 */ /* 0x000fc800078008ff */
[----:B------:R-:W-:-:S09]  /*90a0*/  LEA.HI.X R133, R3, R133, R0, 0x1, P0 ;  /* 0x0000008503857211 */ /* 0x000fd200000f0c00 */
.L_x_4935:
        /* <DEDUP_REMOVED lines=60> */
[----:B------:R-:W-:-:S05]  /*9470*/  FMNMX.FTZ R3, R66, R3, !PT ;  /* 0x0000000342037209 */ /* 0x000fca0007810000 */
[----:B------:R-:W3:Y:S02]  /*9480*/  SHFL.BFLY PT, R2, R3, 0x2, 0x1f ;  /* 0x0c401f0003027f89 */ /* 0x000ee400000e0000 */
[----:B---3--:R-:W-:Y:S02]  /*9490*/  FMNMX.FTZ R2, R3, R2, !PT ;  /* 0x0000000203027209 */ /* 0x008fe40007810000 */
[----:B------:R-:W-:-:S03]  /*94a0*/  FMNMX.FTZ R3, R51, R0, !PT ;  /* 0x0000000033037209 */ /* 0x000fc60007810000 */
[----:B------:R-:W3:Y:S01]  /*94b0*/  SHFL.BFLY PT, R43, R2, 0x1, 0x1f ;  /* 0x0c201f00022b7f89 */ /* 0x000ee200000e0000 */
[----:B------:R-:W-:Y:S02]  /*94c0*/  FMNMX.FTZ R3, R44, R3, !PT ;  /* 0x000000032c037209 */ /* 0x000fe40007810000 */
[----:B---3--:R-:W-:Y:S02]  /*94d0*/  FMNMX.FTZ R43, R2, R43, !PT ;  /* 0x0000002b022b7209 */ /* 0x008fe40007810000 */
[----:B------:R-:W-:Y:S02]  /*94e0*/  FMNMX.FTZ R2, R50, R3, !PT ;  /* 0x0000000332027209 */ /* 0x000fe40007810000 */
[C---:B------:R-:W-:Y:S01]  /*94f0*/  FSETP.NEU.FTZ.AND P3, PT, R43.reuse, -INF , PT ;  /* 0xff8000002b00780b */ /* 0x040fe20003f7d000 */
[----:B------:R-:W-:Y:S02]  /*9500*/  FMUL.FTZ R73, R43, UR11 ;  /* 0x0000000b2b497c20 */ /* 0x000fe40008410000 */
[----:B------:R-:W3:Y:S03]  /*9510*/  SHFL.BFLY PT, R3, R2, 0x2, 0x1f ;  /* 0x0c401f0002037f89 */ /* 0x000ee600000e0000 */
        /* <DEDUP_REMOVED lines=8> */
[--C-:B-1----:R-:W-:Y:S01]  /*95a0*/  FFMA.FTZ R55, R10, UR11, -R73.reuse ;  /* 0x0000000b0a377c23 */ /* 0x102fe20008010849 */
        /* <DEDUP_REMOVED lines=8> */
[----:B---3--:R-:W-:Y:S01]  /*9630*/  FMNMX.FTZ R0, R2, R3, !PT ;  /* 0x0000000302007209 */ /* 0x008fe20007810000 */
[--C-:B--2---:R-:W-:Y:S01]  /*9640*/  FFMA.FTZ R46, R38, UR11, -R73.reuse ;  /* 0x0000000b262e7c23 */ /* 0x104fe20008010849 */
[--C-:B------:R-:W-:Y:S01]  /*9650*/  FFMA.FTZ R36, R24, UR11, -R73.reuse ;  /* 0x0000000b18247c23 */ /* 0x100fe20008010849 */
[--C-:B------:R-:W-:Y:S01]  /*9660*/  FFMA.FTZ R37, R26, UR11, -R73.reuse ;  /* 0x0000000b1a257c23 */ /* 0x100fe20008010849 */
[--C-:B------:R-:W-:Y:S01]  /*9670*/  FFMA.FTZ R79, R12, UR11, -R73.reuse ;  /* 0x0000000b0c4f7c23 */ /* 0x100fe20008010849 */
[----:B------:R-:W1:Y:S01]  /*9680*/  SHFL.BFLY PT, R3, R0, 0x1, 0x1f ;  /* 0x0c201f0000037f89 */ /* 0x000e6200000e0000 */
        /* <DEDUP_REMOVED lines=11> */
[----:B------:R-:W3:Y:S01]  /*9740*/  MUFU.EX2 R130, R130 ;  /* 0x0000008200827308 */ /* 0x000ee20000000800 */
[----:B-1----:R-:W-:Y:S01]  /*9750*/  FMNMX.FTZ R42, R0, R3, !PT ;  /* 0x00000003002a7209 */ /* 0x002fe20007810000 */
[--C-:B------:R-:W-:Y:S01]  /*9760*/  FFMA.FTZ R3, R4, UR11, -R73.reuse ;  /* 0x0000000b04037c23 */ /* 0x100fe20008010849 */
[----:B------:R-:W-:Y:S01]  /*9770*/  FFMA.FTZ R0, R6, UR11, -R73 ;  /* 0x0000000b06007c23 */ /* 0x000fe20008010849 */
[----:B------:R-:W-:-:S04]  /*9780*/  FSEL R4, R43, RZ, P3 ;  /* 0x000000ff2b047208 */ /* 0x000fc80001800000 */
[----:B------:R-:W-:Y:S01]  /*9790*/  MUFU.EX2 R101, R101 ;  /* 0x0000006500657308 */ /* 0x000fe20000000800 */
[C---:B------:R-:W-:Y:S01]  /*97a0*/  FMUL.FTZ R52, R42.reuse, UR11 ;  /* 0x0000000b2a347c20 */ /* 0x040fe20008410000 */
[----:B------:R-:W-:Y:S01]  /*97b0*/  FSETP.NEU.FTZ.AND P0, PT, R42, -INF , PT ;  /* 0xff8000002a00780b */ /* 0x000fe20003f1d000 */
[----:B------:R-:W-:Y:S01]  /*97c0*/  FADD.FTZ R4, R67, -R4 ;  /* 0x8000000443047221 */ /* 0x000fe20000010000 */
[----:B--2---:R-:W-:Y:S02]  /*97d0*/  F2FP.BF16.F32.PACK_AB R12, R140, R144 ;  /* 0x000000908c0c723e */ /* 0x004fe400000010ff */
[----:B------:R-:W-:Y:S01]  /*97e0*/  FSEL R52, R52, RZ, P0 ;  /* 0x000000ff34347208 */ /* 0x000fe20000000000 */
[----:B------:R-:W-:Y:S01]  /*97f0*/  FMUL.FTZ R148, R4, UR11 ;  /* 0x0000000b04947c20 */ /* 0x000fe20008410000 */
[----:B------:R-:W-:Y:S01]  /*9800*/  FSEL R6, R42, RZ, P0 ;  /* 0x000000ff2a067208 */ /* 0x000fe20000000000 */
[----:B------:R-:W1:Y:S01]  /*9810*/  MUFU.EX2 R76, R76 ;  /* 0x0000004c004c7308 */ /* 0x000e620000000800 */
[----:B---3--:R-:W-:Y:S01]  /*9820*/  F2FP.BF16.F32.PACK_AB R14, R130, R147 ;  /* 0x00000093820e723e */ /* 0x008fe200000010ff */
[--C-:B------:R-:W-:Y:S01]  /*9830*/  FFMA.FTZ R138, R19, UR11, -R52.reuse ;  /* 0x0000000b138a7c23 */ /* 0x100fe20008010834 */
[----:B------:R-:W-:Y:S01]  /*9840*/  FFMA.FTZ R100, R17, UR11, -R52 ;  /* 0x0000000b11647c23 */ /* 0x000fe20008010834 */
[----:B------:R-:W-:Y:S01]  /*9850*/  FADD.FTZ R6, R65, -R6 ;  /* 0x8000000641067221 */ /* 0x000fe20000010000 */
[----:B------:R-:W2:Y:S01]  /*9860*/  LDSM.16.MT88.4 R16, [R126+0x3000] ;  /* 0x003000007e10783b */ /* 0x000ea20000004200 */
[--C-:B------:R-:W-:Y:S01]  /*9870*/  FFMA.FTZ R68, R11, UR11, -R52.reuse ;  /* 0x0000000b0b447c23 */ /* 0x100fe20008010834 */
[--C-:B------:R-:W-:Y:S01]  /*9880*/  FFMA.FTZ R64, R9, UR11, -R52.reuse ;  /* 0x0000000b09407c23 */ /* 0x100fe20008010834 */
[--C-:B------:R-:W-:Y:S01]  /*9890*/  FFMA.FTZ R142, R27, UR11, -R52.reuse ;  /* 0x0000000b1b8e7c23 */ /* 0x100fe20008010834 */
[----:B------:R-:W3:Y:S01]  /*98a0*/  LDSM.16.MT88.4 R8, [R134+0x3000] ;  /* 0x003000008608783b */ /* 0x000ee20000004200 */
[--C-:B------:R-:W-:Y:S01]  /*98b0*/  FFMA.FTZ R145, R25, UR11, -R52.reuse ;  /* 0x0000000b19917c23 */ /* 0x100fe20008010834 */
[----:B------:R-:W-:Y:S01]  /*98c0*/  FMUL.FTZ R146, R6, UR11 ;  /* 0x0000000b06927c20 */ /* 0x000fe20008410000 */
[----:B------:R-:W-:Y:S01]  /*98d0*/  MUFU.EX2 R138, R138 ;  /* 0x0000008a008a7308 */ /* 0x000fe20000000800 */
[--C-:B------:R-:W-:Y:S01]  /*98e0*/  FFMA.FTZ R67, R7, UR11, -R52.reuse ;  /* 0x0000000b07437c23 */ /* 0x100fe20008010834 */
[--C-:B------:R-:W-:Y:S01]  /*98f0*/  FFMA.FTZ R65, R5, UR11, -R52.reuse ;  /* 0x0000000b05417c23 */ /* 0x100fe20008010834 */
[--C-:B------:R-:W-:Y:S01]  /*9900*/  FFMA.FTZ R81, R23, UR11, -R52.reuse ;  /* 0x0000000b17517c23 */ /* 0x100fe20008010834 */
[----:B------:R-:W4:Y:S01]  /*9910*/  LDSM.16.MT88.4 R4, [R126+0x3400] ;  /* 0x003400007e04783b */ /* 0x000f220000004200 */
[--C-:B------:R-:W-:Y:S01]  /*9920*/  FFMA.FTZ R72, R15, UR11, -R52.reuse ;  /* 0x0000000b0f487c23 */ /* 0x100fe20008010834 */
[--C-:B------:R-:W-:Y:S01]  /*9930*/  FFMA.FTZ R77, R21, UR11, -R52.reuse ;  /* 0x0000000b154d7c23 */ /* 0x100fe20008010834 */
[--C-:B------:R-:W-:Y:S01]  /*9940*/  FFMA.FTZ R62, R13, UR11, -R52.reuse ;  /* 0x0000000b0d3e7c23 */ /* 0x100fe20008010834 */
[----:B------:R-:W5:Y:S01]  /*9950*/  MUFU.EX2 R142, R142 ;  /* 0x0000008e008e7308 */ /* 0x000f620000000800 */
[----:B------:R-:W4:Y:S01]  /*9960*/  LDSM.16.MT88.4 R24, [R134+0x3400] ;  /* 0x003400008618783b */ /* 0x000f220000004200 */
[--C-:B------:R-:W-:Y:S01]  /*9970*/  FFMA.FTZ R74, R29, UR11, -R52.reuse ;  /* 0x0000000b1d4a7c23 */ /* 0x100fe20008010834 */
[--C-:B------:R-:W-:Y:S01]  /*9980*/  FFMA.FTZ R83, R33, UR11, -R52.reuse ;  /* 0x0000000b21537c23 */ /* 0x100fe20008010834 */
[----:B-1----:R-:W-:Y:S01]  /*9990*/  F2FP.BF16.F32.PACK_AB R32, R76, R101 ;  /* 0x000000654c20723e */ /* 0x002fe200000010ff */
[----:B------:R-:W1:Y:S01]  /*99a0*/  LDSM.16.MT88.4 R28, [R126+0x3800] ;  /* 0x003800007e1c783b */ /* 0x000e620000004200 */
        /* <DEDUP_REMOVED lines=8> */
[----:B------:R-:W2:Y:S01]  /*9a30*/  MUFU.EX2 R100, R100 ;  /* 0x0000006400647308 */ /* 0x000ea20000000800 */
[----:B-----5:R-:W-:-:S07]  /*9a40*/  F2FP.BF16.F32.PACK_AB R13, R138, R142 ;  /* 0x0000008e8a0d723e */ /* 0x020fce00000010ff */
[----:B------:R-:W5:Y:S08]  /*9a50*/  MUFU.EX2 R148, R148 ;  /* 0x0000009400947308 */ /* 0x000f700000000800 */
[----:B------:R-:W3:Y:S01]  /*9a60*/  MUFU.EX2 R146, R146 ;  /* 0x0000009200927308 */ /* 0x000ee20000000800 */
[----:B--2---:R-:W-:-:S07]  /*9a70*/  F2FP.BF16.F32.PACK_AB R15, R100, R145 ;  /* 0x00000091640f723e */ /* 0x004fce00000010ff */
[----:B------:R-:W-:Y:S01]  /*9a80*/  MUFU.EX2 R79, R79 ;  /* 0x0000004f004f7308 */ /* 0x000fe20000000800 */
[-C--:B-----5:R-:W-:Y:S01]  /*9a90*/  FMUL.FTZ R20, R116, R148.reuse ;  /* 0x0000009474147220 */ /* 0x0a0fe20000410000 */
[-C--:B------:R-:W-:Y:S01]  /*9aa0*/  FMUL.FTZ R21, R117, R148.reuse ;  /* 0x0000009475157220 */ /* 0x080fe20000410000 */
[-C--:B------:R-:W-:Y:S01]  /*9ab0*/  FMUL.FTZ R112, R112, R148.reuse ;  /* 0x0000009470707220 */ /* 0x080fe20000410000 */
[-C--:B------:R-:W-:Y:S01]  /*9ac0*/  FMUL.FTZ R113, R113, R148.reuse ;  /* 0x0000009471717220 */ /* 0x080fe20000410000 */
[-C--:B------:R-:W-:Y:S01]  /*9ad0*/  FMUL.FTZ R108, R108, R148.reuse ;  /* 0x000000946c6c7220 */ /* 0x080fe20000410000 */
[-C--:B------:R-:W-:Y:S01]  /*9ae0*/  FMUL.FTZ R109, R109, R148.reuse ;  /* 0x000000946d6d7220 */ /* 0x080fe20000410000 */
[----:B------:R-:W-:Y:S01]  /*9af0*/  FMUL.FTZ R104, R104, R148 ;  /* 0x0000009468687220 */ /* 0x000fe20000410000 */
[----:B------:R-:W2:Y:S01]  /*9b00*/  MUFU.EX2 R70, R70 ;  /* 0x0000004600467308 */ /* 0x000ea20000000800 */
[-C--:B---3--:R-:W-:Y:S01]  /*9b10*/  FMUL.FTZ R22, R118, R146.reuse ;  /* 0x0000009276167220 */ /* 0x088fe20000410000 */
        /* <DEDUP_REMOVED lines=13> */
[----:B------:R-:W-:Y:S01]  /*9bf0*/  HMMA.16816.F32.BF16 R16, R12, R18, R112 ;  /* 0x000000120c10723c */ /* 0x000fe20000041870 */
[----:B------:R-:W3:Y:S01]  /*9c00*/  MUFU.EX2 R72, R72 ;  /* 0x0000004800487308 */ /* 0x000ee20000000800 */
[----:B--2---:R-:W-:Y:S01]  /*9c10*/  F2FP.BF16.F32.PACK_AB R34, R70, R79 ;  /* 0x0000004f4622723e */ /* 0x004fe200000010ff */
[----:B------:R-:W-:Y:S01]  /*9c20*/  FFMA.FTZ R118, R149, UR11, -R52 ;  /* 0x0000000b95767c23 */ /* 0x000fe20008010834 */
[----:B------:R-:W-:-:S02]  /*9c30*/  FFMA.FTZ R97, R97, R146, R142 ;  /* 0x0000009261617223 */ /* 0x000fc4000001008e */
[C---:B------:R-:W-:Y:S01]  /*9c40*/  HMMA.16816.F32.BF16 R108, R12.reuse, R8, R108 ;  /* 0x000000080c6c723c */ /* 0x040fe2000004186c */
[----:B------:R-:W-:Y:S01]  /*9c50*/  FFMA.FTZ R113, R95, R148, R144 ;  /* 0x000000945f717223 */ /* 0x000fe20000010090 */
[----:B------:R-:W-:Y:S01]  /*9c60*/  FADD.FTZ R138, R138, R97 ;  /* 0x000000618a8a7221 */ /* 0x000fe20000010000 */
[----:B------:R-:W-:Y:S01]  /*9c70*/  MUFU.EX2 R77, R77 ;  /* 0x0000004d004d7308 */ /* 0x000fe20000000800 */
[----:B------:R-:W-:Y:S01]  /*9c80*/  FFMA.FTZ R97, R50, UR11, -R52 ;  /* 0x0000000b32617c23 */ /* 0x000fe20008010834 */
[----:B------:R-:W-:Y:S01]  /*9c90*/  FADD.FTZ R140, R140, R113 ;  /* 0x000000718c8c7221 */ /* 0x000fe20000010000 */
[----:B------:R-:W-:Y:S01]  /*9ca0*/  HMMA.16816.F32.BF16 R104, R12, R10, R104 ;  /* 0x0000000a0c68723c */ /* 0x000fe20000041868 */
[----:B------:R-:W2:Y:S01]  /*9cb0*/  LDSM.16.MT88.4 R8, [R134+0x3800] ;  /* 0x003800008608783b */ /* 0x000ea20000004200 */
[----:B------:R-:W-:Y:S01]  /*9cc0*/  FADD.FTZ R145, R145, R138 ;  /* 0x0000008a91917221 */ /* 0x000fe20000010000 */
[----:B------:R-:W-:Y:S02]  /*9cd0*/  FADD.FTZ R147, R147, R140 ;  /* 0x0000008c93937221 */ /* 0x000fe40000010000 */
[----:B------:R-:W5:Y:S01]  /*9ce0*/  MUFU.EX2 R68, R68 ;  /* 0x0000004400447308 */ /* 0x000f620000000800 */
        /* <DEDUP_REMOVED lines=12> */
[----:B------:R-:W-:Y:S01]  /*9db0*/  FADD.FTZ R77, R77, R72 ;  /* 0x000000484d4d7221 */ /* 0x000fe20000010000 */
[----:B------:R-:W-:-:S03]  /*9dc0*/  FADD.FTZ R70, R70, R79 ;  /* 0x0000004f46467221 */ /* 0x000fc60000010000 */
[----:B------:R-:W-:Y:S02]  /*9dd0*/  FADD.FTZ R68, R68, R77 ;  /* 0x0000004d44447221 */ /* 0x000fe40000010000 */
[----:B------:R-:W-:Y:S01]  /*9de0*/  MUFU.EX2 R63, R63 ;  /* 0x0000003f003f7308 */ /* 0x000fe20000000800 */
[C---:B----4-:R-:W-:Y:S06]  /*9df0*/  HMMA.16816.F32.BF16 R20, R32.reuse, R4, R20 ;  /* 0x000000042014723c */ /* 0x050fec0000041814 */
[----:B------:R-:W-:Y:S01]  /*9e00*/  HMMA.16816.F32.BF16 R16, R32, R6, R16 ;  /* 0x000000062010723c */ /* 0x000fe20000041810 */
[----:B------:R-:W4:Y:S01]  /*9e10*/  MUFU.EX2 R58, R58 ;  /* 0x0000003a003a7308 */ /* 0x000f220000000800 */
[----:B------:R-:W5:Y:S01]  /*9e20*/  LDSM.16.MT88.4 R4, [R126+0x3c00] ;  /* 0x003c00007e04783b */ /* 0x000f620000004200 */
[----:B---3--:R-:W-:Y:S01]  /*9e30*/  F2FP.BF16.F32.PACK_AB R12, R60, R71 ;  /* 0x000000473c0c723e */ /* 0x008fe200000010ff */
[----:B------:R-:W-:-:S02]  /*9e40*/  FADD.FTZ R71, R71, R70 ;  /* 0x0000004647477221 */ /* 0x000fc40000010000 */
[C---:B------:R-:W-:Y:S02]  /*9e50*/  HMMA.16816.F32.BF16 R108, R32.reuse, R24, R108 ;  /* 0x00000018206c723c */ /* 0x040fe4000004186c */
[----:B------:R-:W-:Y:S01]  /*9e60*/  FADD.FTZ R60, R60, R71 ;  /* 0x000000473c3c7221 */ /* 0x000fe20000010000 */
[----:B------:R-:W-:Y:S03]  /*9e70*/  MUFU.EX2 R67, R67 ;  /* 0x0000004300437308 */ /* 0x000fe60000000800 */
[----:B------:R-:W-:Y:S01]  /*9e80*/  HMMA.16816.F32.BF16 R104, R32, R26, R104 ;  /* 0x0000001a2068723c */ /* 0x000fe20000041868 */
[----:B------:R-:W3:Y:S04]  /*9e90*/  LDSM.16.MT88.4 R24, [R134+0x3c00] ;  /* 0x003c00008618783b */ /* 0x000ee80000004200 */
[----:B------:R-:W1:Y:S01]  /*9ea0*/  MUFU.EX2 R64, R64 ;  /* 0x0000004000407308 */ /* 0x000e620000000800 */
[----:B----4-:R-:W-:Y:S01]  /*9eb0*/  F2FP.BF16.F32.PACK_AB R14, R58, R63 ;  /* 0x0000003f3a0e723e */ /* 0x010fe200000010ff */
[----:B------:R-:W-:-:S04]  /*9ec0*/  FADD.FTZ R63, R63, R60 ;  /* 0x0000003c3f3f7221 */ /* 0x000fc80000010000 */
[----:B------:R-:W-:Y:S02]  /*9ed0*/  FADD.FTZ R58, R58, R63 ;  /* 0x0000003f3a3a7221 */ /* 0x000fe40000010000 */
[----:B------:R-:W-:Y:S08]  /*9ee0*/  MUFU.EX2 R65, R65 ;  /* 0x0000004100417308 */ /* 0x000ff00000000800 */
[----:B------:R-:W4:Y:S01]  /*9ef0*/  MUFU.EX2 R62, R62 ;  /* 0x0000003e003e7308 */ /* 0x000f220000000800 */
[----:B-1----:R-:W-:Y:S01]  /*9f00*/  F2FP.BF16.F32.PACK_AB R13, R64, R67 ;  /* 0x00000043400d723e */ /* 0x002fe200000010ff */
[----:B------:R-:W-:-:S04]  /*9f10*/  FADD.FTZ R67, R67, R68 ;  /* 0x0000004443437221 */ /* 0x000fc80000010000 */
[----:B------:R-:W-:Y:S01]  /*9f20*/  FADD.FTZ R64, R64, R67 ;  /* 0x0000004340407221 */ /* 0x000fe20000010000 */
[----:B------:R-:W-:Y:S01]  /*9f30*/  MOV R67, R43 ;  /* 0x0000002b00437202 */ /* 0x000fe20000000f00 */
[----:B------:R-:W-:Y:S08]  /*9f40*/  MUFU.EX2 R59, R59 ;  /* 0x0000003b003b7308 */ /* 0x000ff00000000800 */
[----:B------:R-:W1:Y:S01]  /*9f50*/  MUFU.EX2 R56, R56 ;  /* 0x0000003800387308 */ /* 0x000e620000000800 */
[----:B----4-:R-:W-:Y:S01]  /*9f60*/  F2FP.BF16.F32.PACK_AB R15, R62, R65 ;  /* 0x000000413e0f723e */ /* 0x010fe200000010ff */
[----:B------:R-:W-:-:S04]  /*9f70*/  FADD.FTZ R65, R65, R64 ;  /* 0x0000004041417221 */ /* 0x000fc80000010000 */
[----:B------:R-:W-:Y:S02]  /*9f80*/  FADD.FTZ R65, R62, R65 ;  /* 0x000000413e417221 */ /* 0x000fe40000010000 */
[C---:B------:R-:W-:Y:S01]  /*9f90*/  HMMA.16816.F32.BF16 R20, R12.reuse, R28, R20 ;  /* 0x0000001c0c14723c */ /* 0x040fe20000041814 */
[----:B------:R-:W-:Y:S05]  /*9fa0*/  MUFU.EX2 R55, R55 ;  /* 0x0000003700377308 */ /* 0x000fea0000000800 */
[C---:B------:R-:W-:Y:S01]  /*9fb0*/  HMMA.16816.F32.BF16 R28, R12.reuse, R30, R16 ;  /* 0x0000001e0c1c723c */ /* 0x040fe20000041810 */
[----:B------:R-:W4:Y:S02]  /*9fc0*/  LDSM.16.MT88.4 R16, [R126+0x4000] ;  /* 0x004000007e10783b */ /* 0x000f240000004200 */
[----:B------:R-:W5:Y:S01]  /*9fd0*/  MUFU.EX2 R54, R54 ;  /* 0x0000003600367308 */ /* 0x000f620000000800 */
[C---:B-1----:R-:W-:Y:S01]  /*9fe0*/  F2FP.BF16.F32.PACK_AB R32, R56.reuse, R59 ;  /* 0x0000003b3820723e */ /* 0x042fe200000010ff */
[----:B------:R-:W-:Y:S01]  /*9ff0*/  FADD.FTZ R59, R59, R58 ;  /* 0x0000003a3b3b7221 */ /* 0x000fe20000010000 */
[----:B--2---:R-:W-:Y:S03]  /*a000*/  HMMA.16816.F32.BF16 R108, R12, R8, R108 ;  /* 0x000000080c6c723c */ /* 0x004fe6000004186c */
[----:B------:R-:W-:-:S02]  /*a010*/  FADD.FTZ R56, R56, R59 ;  /* 0x0000003b38387221 */ /* 0x000fc40000010000 */
[----:B------:R-:W-:Y:S01]  /*a020*/  MUFU.EX2 R74, R74 ;  /* 0x0000004a004a7308 */ /* 0x000fe20000000800 */
[----:B------:R-:W-:Y:S01]  /*a030*/  HMMA.16816.F32.BF16 R104, R12, R10, R104 ;  /* 0x0000000a0c68723c */ /* 0x000fe20000041868 */
[----:B------:R-:W1:Y:S06]  /*a040*/  LDSM.16.MT88.4 R8, [R134+0x4000] ;  /* 0x004000008608783b */ /* 0x000e6c0000004200 */
[----:B------:R-:W2:Y:S01]  /*a050*/  MUFU.EX2 R83, R83 ;  /* 0x0000005300537308 */ /* 0x000ea20000000800 */
[----:B-----5:R-:W-:Y:S01]  /*a060*/  F2FP.BF16.F32.PACK_AB R34, R54, R55 ;  /* 0x000000373622723e */ /* 0x020fe200000010ff */
[----:B------:R-:W-:-:S04]  /*a070*/  FADD.FTZ R55, R55, R56 ;  /* 0x0000003837377221 */ /* 0x000fc80000010000 */
[----:B------:R-:W-:Y:S02]  /*a080*/  FADD.FTZ R54, R54, R55 ;  /* 0x0000003736367221 */ /* 0x000fe40000010000 */
[----:B------:R-:W-:Y:S08]  /*a090*/  MUFU.EX2 R82, R82 ;  /* 0x0000005200527308 */ /* 0x000ff00000000800 */
[----:B------:R-:W5:Y:S01]  /*a0a0*/  MUFU.EX2 R117, R117 ;  /* 0x0000007500757308 */ /* 0x000f620000000800 */
[----:B--2---:R-:W-:Y:S01]  /*a0b0*/  F2FP.BF16.F32.PACK_AB R33, R83, R74 ;  /* 0x0000004a5321723e */ /* 0x004fe200000010ff */
[----:B------:R-:W-:Y:S01]  /*a0c0*/  FADD.FTZ R74, R74, R65 ;  /* 0x000000414a4a7221 */ /* 0x000fe20000010000 */
[----:B------:R-:W-:-:S03]  /*a0d0*/  MOV R65, R42 ;  /* 0x0000002a00417202 */ /* 0x000fc60000000f00 */
[----:B------:R-:W-:Y:S02]  /*a0e0*/  FADD.FTZ R83, R83, R74 ;  /* 0x0000004a53537221 */ /* 0x000fe40000010000 */
[----:B------:R-:W-:Y:S08]  /*a0f0*/  MUFU.EX2 R53, R53 ;  /* 0x0000003500357308 */ /* 0x000ff00000000800 */
[----:B------:R-:W2:Y:S01]  /*a100*/  MUFU.EX2 R48, R48 ;  /* 0x0000003000307308 */ /* 0x000ea20000000800 */
[----:B-----5:R-:W-:Y:S01]  /*a110*/  F2FP.BF16.F32.PACK_AB R35, R117, R82 ;  /* 0x000000527523723e */ /* 0x020fe200000010ff */
[----:B------:R-:W-:-:S04]  /*a120*/  FADD.FTZ R82, R82, R83 ;  /* 0x0000005352527221 */ /* 0x000fc80000010000 */
[----:B------:R-:W-:Y:S02]  /*a130*/  FADD.FTZ R117, R117, R82 ;  /* 0x0000005275757221 */ /* 0x000fe40000010000 */
[----:B------:R-:W-:Y:S01]  /*a140*/  MUFU.EX2 R47, R47 ;  /* 0x0000002f002f7308 */ /* 0x000fe20000000800 */
[C---:B------:R-:W-:Y:S06]  /*a150*/  HMMA.16816.F32.BF16 R20, R32.reuse, R4, R20 ;  /* 0x000000042014723c */ /* 0x040fec0000041814 */
[----:B------:R-:W-:Y:S01]  /*a160*/  HMMA.16816.F32.BF16 R28, R32, R6, R28 ;  /* 0x00000006201c723c */ /* 0x000fe2000004181c */
[----:B------:R-:W5:Y:S01]  /*a170*/  MUFU.EX2 R46, R46 ;  /* 0x0000002e002e7308 */ /* 0x000f620000000800 */
[----:B------:R-:W1:Y:S01]  /*a180*/  LDSM.16.MT88.4 R4, [R126+0x4400] ;  /* 0x004400007e04783b */ /* 0x000e620000004200 */
        /* <DEDUP_REMOVED lines=8> */
[----:B-----5:R-:W-:Y:S01]  /*a210*/  F2FP.BF16.F32.PACK_AB R14, R46, R47 ;  /* 0x0000002f2e0e723e */ /* 0x020fe200000010ff */
[--C-:B------:R-:W-:Y:S01]  /*a220*/  FFMA.FTZ R32, R80, UR11, -R73.reuse ;  /* 0x0000000b50207c23 */ /* 0x100fe20008010849 */
[--C-:B------:R-:W-:Y:S01]  /*a230*/  FFMA.FTZ R33, R75, UR11, -R52.reuse ;  /* 0x0000000b4b217c23 */ /* 0x100fe20008010834 */
[--C-:B------:R-:W-:Y:S01]  /*a240*/  FFMA.FTZ R80, R69, UR11, -R52.reuse ;  /* 0x0000000b45507c23 */ /* 0x100fe20008010834 */
[----:B------:R-:W-:Y:S01]  /*a250*/  FFMA.FTZ R35, R61, UR11, -R52 ;  /* 0x0000000b3d237c23 */ /* 0x000fe20008010834 */
[----:B------:R-:W-:Y:S01]  /*a260*/  FFMA.FTZ R73, R66, UR11, -R73 ;  /* 0x0000000b42497c23 */ /* 0x000fe20008010849 */
[----:B------:R-:W-:Y:S01]  /*a270*/  FADD.FTZ R47, R47, R48 ;  /* 0x000000302f2f7221 */ /* 0x000fe20000010000 */
[----:B------:R-:W-:Y:S03]  /*a280*/  MUFU.EX2 R118, R118 ;  /* 0x0000007600767308 */ /* 0x000fe60000000800 */
[----:B------:R-:W-:-:S05]  /*a290*/  FADD.FTZ R46, R46, R47 ;  /* 0x0000002f2e2e7221 */ /* 0x000fca0000010000 */
[----:B------:R-:W5:Y:S01]  /*a2a0*/  MUFU.EX2 R143, R143 ;  /* 0x0000008f008f7308 */ /* 0x000f620000000800 */
[----:B---3--:R-:W-:Y:S01]  /*a2b0*/  F2FP.BF16.F32.PACK_AB R13, R119, R116 ;  /* 0x00000074770d723e */ /* 0x008fe200000010ff */
[----:B------:R-:W-:-:S04]  /*a2c0*/  FADD.FTZ R116, R116, R117 ;  /* 0x0000007574747221 */ /* 0x000fc80000010000 */
[----:B------:R-:W-:Y:S02]  /*a2d0*/  FADD.FTZ R119, R119, R116 ;  /* 0x0000007477777221 */ /* 0x000fe40000010000 */
[----:B------:R-:W-:Y:S08]  /*a2e0*/  MUFU.EX2 R45, R45 ;  /* 0x0000002d002d7308 */ /* 0x000ff00000000800 */
[----:B------:R-:W3:Y:S01]  /*a2f0*/  MUFU.EX2 R40, R40 ;  /* 0x0000002800287308 */ /* 0x000ee20000000800 */
[----:B-----5:R-:W-:Y:S01]  /*a300*/  F2FP.BF16.F32.PACK_AB R15, R143, R118 ;  /* 0x000000768f0f723e */ /* 0x020fe200000010ff */
[----:B------:R-:W-:-:S04]  /*a310*/  FADD.FTZ R118, R118, R119 ;  /* 0x0000007776767221 */ /* 0x000fc80000010000 */
[----:B------:R-:W-:Y:S02]  /*a320*/  FADD.FTZ R118, R143, R118 ;  /* 0x000000768f767221 */ /* 0x000fe40000010000 */
[----:B------:R-:W-:Y:S01]  /*a330*/  MUFU.EX2 R41, R41 ;  /* 0x0000002900297308 */ /* 0x000fe20000000800 */
[C---:B----4-:R-:W-:Y:S06]  /*a340*/  HMMA.16816.F32.BF16 R20, R12.reuse, R16, R20 ;  /* 0x000000100c14723c */ /* 0x050fec0000041814 */
[----:B------:R-:W-:Y:S01]  /*a350*/  HMMA.16816.F32.BF16 R28, R12, R18, R28 ;  /* 0x000000120c1c723c */ /* 0x000fe2000004181c */
[----:B------:R-:W4:Y:S01]  /*a360*/  MUFU.EX2 R38, R38 ;  /* 0x0000002600267308 */ /* 0x000f220000000800 */
[----:B---3--:R-:W-:Y:S01]  /*a370*/  F2FP.BF16.F32.PACK_AB R16, R40, R45 ;  /* 0x0000002d2810723e */ /* 0x008fe200000010ff */
[----:B------:R-:W-:-:S03]  /*a380*/  FADD.FTZ R45, R45, R46 ;  /* 0x0000002e2d2d7221 */ /* 0x000fc60000010000 */
[C---:B-1----:R-:W-:Y:S01]  /*a390*/  HMMA.16816.F32.BF16 R108, R12.reuse, R8, R108 ;  /* 0x000000080c6c723c */ /* 0x042fe2000004186c */
[----:B------:R-:W-:Y:S02]  /*a3a0*/  FADD.FTZ R40, R40, R45 ;  /* 0x0000002d28287221 */ /* 0x000fe40000010000 */
[----:B------:R-:W-:Y:S03]  /*a3b0*/  MUFU.EX2 R141, R141 ;  /* 0x0000008d008d7308 */ /* 0x000fe60000000800 */
[----:B------:R-:W-:Y:S01]  /*a3c0*/  HMMA.16816.F32.BF16 R104, R12, R10, R104 ;  /* 0x0000000a0c68723c */ /* 0x000fe20000041868 */
[----:B------:R-:W1:Y:S04]  /*a3d0*/  LDSM.16.MT88.4 R8, [R126+0x4800] ;  /* 0x004800007e08783b */ /* 0x000e680000004200 */
[----:B------:R-:W3:Y:S01]  /*a3e0*/  MUFU.EX2 R150, R150 ;  /* 0x0000009600967308 */ /* 0x000ee20000000800 */
[----:B----4-:R-:W-:Y:S01]  /*a3f0*/  F2FP.BF16.F32.PACK_AB R18, R38, R41 ;  /* 0x000000292612723e */ /* 0x010fe200000010ff */
[----:B------:R-:W-:-:S04]  /*a400*/  FADD.FTZ R41, R41, R40 ;  /* 0x0000002829297221 */ /* 0x000fc80000010000 */
[----:B------:R-:W-:Y:S02]  /*a410*/  FADD.FTZ R38, R38, R41 ;  /* 0x0000002926267221 */ /* 0x000fe40000010000 */
[----:B------:R-:W-:Y:S08]  /*a420*/  MUFU.EX2 R95, R131 ;  /* 0x00000083005f7308 */ /* 0x000ff00000000800 */
[----:B------:R-:W4:Y:S01]  /*a430*/  MUFU.EX2 R34, R135 ;  /* 0x0000008700227308 */ /* 0x000f220000000800 */
[----:B---3--:R-:W-:Y:S01]  /*a440*/  F2FP.BF16.F32.PACK_AB R17, R150, R141 ;  /* 0x0000008d9611723e */ /* 0x008fe200000010ff */
[----:B------:R-:W-:-:S04]  /*a450*/  FADD.FTZ R141, R141, R118 ;  /* 0x000000768d8d7221 */ /* 0x000fc80000010000 */
[----:B------:R-:W-:Y:S02]  /*a460*/  FADD.FTZ R150, R150, R141 ;  /* 0x0000008d96967221 */ /* 0x000fe40000010000 */
[----:B------:R-:W-:Y:S08]  /*a470*/  MUFU.EX2 R39, R39 ;  /* 0x0000002700277308 */ /* 0x000ff00000000800 */
[----:B------:R-:W3:Y:S01]  /*a480*/  MUFU.EX2 R36, R36 ;  /* 0x0000002400247308 */ /* 0x000ee20000000800 */
        /* <DEDUP_REMOVED lines=8> */
[----:B---3--:R-:W-:Y:S01]  /*a510*/  F2FP.BF16.F32.PACK_AB R12, R36, R39 ;  /* 0x00000027240c723e */ /* 0x008fe200000010ff */
[----:B------:R-:W-:-:S02]  /*a520*/  FADD.FTZ R39, R39, R38 ;  /* 0x0000002627277221 */ /* 0x000fc40000010000 */
[C---:B--2---:R-:W-:Y:S02]  /*a530*/  HMMA.16816.F32.BF16 R108, R16.reuse, R24, R108 ;  /* 0x00000018106c723c */ /* 0x044fe4000004186c */
[----:B------:R-:W-:Y:S01]  /*a540*/  FADD.FTZ R36, R36, R39 ;  /* 0x0000002724247221 */ /* 0x000fe20000010000 */
[----:B------:R-:W-:Y:S03]  /*a550*/  MUFU.EX2 R33, R33 ;  /* 0x0000002100217308 */ /* 0x000fe60000000800 */
[----:B------:R-:W-:Y:S05]  /*a560*/  HMMA.16816.F32.BF16 R104, R16, R26, R104 ;  /* 0x0000001a1068723c */ /* 0x000fea0000041868 */
[----:B------:R-:W2:Y:S01]  /*a570*/  MUFU.EX2 R80, R80 ;  /* 0x0000005000507308 */ /* 0x000ea20000000800 */
[----:B----4-:R-:W-:Y:S01]  /*a580*/  F2FP.BF16.F32.PACK_AB R14, R2, R37 ;  /* 0x00000025020e723e */ /* 0x010fe200000010ff */
[--C-:B------:R-:W-:Y:S01]  /*a590*/  FFMA.FTZ R16, R49, UR11, -R52.reuse ;  /* 0x0000000b31107c23 */ /* 0x100fe20008010834 */
[--C-:B------:R-:W-:Y:S01]  /*a5a0*/  FFMA.FTZ R17, R51, UR11, -R52.reuse ;  /* 0x0000000b33117c23 */ /* 0x100fe20008010834 */
[----:B------:R-:W-:Y:S01]  /*a5b0*/  FFMA.FTZ R18, R44, UR11, -R52 ;  /* 0x0000000b2c127c23 */ /* 0x000fe20008010834 */
[----:B------:R-:W-:-:S03]  /*a5c0*/  FADD.FTZ R37, R37, R36 ;  /* 0x0000002425257221 */ /* 0x000fc60000010000 */
[----:B------:R-:W-:Y:S01]  /*a5d0*/  MUFU.EX2 R35, R35 ;  /* 0x0000002300237308 */ /* 0x000fe20000000800 */
[----:B------:R-:W-:-:S07]  /*a5e0*/  FADD.FTZ R2, R2, R37 ;  /* 0x0000002502027221 */ /* 0x000fce0000010000 */
[----:B------:R-:W3:Y:S01]  /*a5f0*/  MUFU.EX2 R66, R57 ;  /* 0x0000003900427308 */ /* 0x000ee20000000800 */
[----:B--2---:R-:W-:Y:S01]  /*a600*/  F2FP.BF16.F32.PACK_AB R13, R80, R33 ;  /* 0x00000021500d723e */ /* 0x004fe200000010ff */
[----:B------:R-:W-:-:S04]  /*a610*/  FADD.FTZ R33, R33, R34 ;  /* 0x0000002221217221 */ /* 0x000fc80000010000 */
[----:B------:R-:W-:Y:S02]  /*a620*/  FADD.FTZ R80, R80, R33 ;  /* 0x0000002150507221 */ /* 0x000fe40000010000 */
        /* <DEDUP_REMOVED lines=15> */
[----:B---3--:R-:W-:Y:S02]  /*a720*/  F2FP.BF16.F32.PACK_AB R6, R25, R32 ;  /* 0x000000201906723e */ /* 0x008fe400000010ff */
[----:B------:R-:W-:-:S04]  /*a730*/  FADD.FTZ R32, R32, R3 ;  /* 0x0000000320207221 */ /* 0x000fc80000010000 */
        /* <DEDUP_REMOVED lines=15> */
.L_x_4932:
[----:B------:R-:W-:Y:S01]  /*a830*/  ULDC.64 UR6, c[0x0][0x208] ;  /* 0x0000820000067ab9 */ /* 0x000fe20000000a00 */
        /* <DEDUP_REMOVED lines=8> */
.L_x_4944:
        /* <DEDUP_REMOVED lines=10> */
[-C--:B---3--:R-:W-:Y:S02]  /*a960*/  IABS R6, R3.reuse ;  /* 0x0000000300067213 */ /* 0x088fe40000000000 */
[-C--:B------:R-:W-:Y:S02]  /*a970*/  LOP3.LUT R2, RZ, R3.reuse, RZ, 0x33, !PT ;  /* 0x00000003ff027212 */ /* 0x080fe400078e33ff */
        /* <DEDUP_REMOVED lines=46> */
[CC--:B---3--:R-:W-:Y:S01]  /*ac60*/  IMAD.WIDE.U32 R142, R0.reuse, R10.reuse, RZ ;  /* 0x0000000a008e7225 */ /* 0x0c8fe200078e00ff */
[----:B------:R-:W-:Y:S01]  /*ac70*/  SHF.R.S32.HI R17, RZ, 0x1f, R0 ;  /* 0x0000001fff117819 */ /* 0x000fe20000011400 */
[----:B------:R-:W5:Y:S04]  /*ac80*/  LDG.E R15, desc[UR6][R18.64] ;  /* 0x00000006120f7981 */ /* 0x000f68000c1e1900 */
[----:B------:R-:W-:Y:S04]  /*ac90*/  IMAD R8, R17, R10, RZ ;  /* 0x0000000a11087224 */ /* 0x000fe800078e02ff */
[----:B------:R-:W-:Y:S04]  /*aca0*/  IMAD R8, R0, R11, R8 ;  /* 0x0000000b00087224 */ /* 0x000fe800078e0208 */
[----:B------:R-:W-:Y:S01]  /*acb0*/  IMAD.IADD R143, R143, 0x1, R8 ;  /* 0x000000018f8f7824 */ /* 0x000fe200078e0208 */
[----:B-----5:R-:W-:Y:S04]  /*acc0*/  IADD3 R15, -R15, R6, RZ ;  /* 0x000000060f0f7210 */ /* 0x020fe80007ffe1ff */
[----:B------:R-:W-:Y:S01]  /*acd0*/  SHF.R.S32.HI R11, RZ, 0x1f, R15 ;  /* 0x0000001fff0b7819 */ /* 0x000fe2000001140f */
[-C--:B----4-:R-:W-:Y:S04]  /*ace0*/  IMAD.WIDE.U32 R142, R15, R12.reuse, R142 ;  /* 0x0000000c0f8e7225 */ /* 0x090fe800078e008e */
[----:B------:R-:W-:Y:S04]  /*acf0*/  IMAD R6, R11, R12, RZ ;  /* 0x0000000c0b067224 */ /* 0x000fe800078e02ff */
[----:B------:R-:W-:Y:S05]  /*ad00*/  IMAD R6, R15, R13, R6 ;  /* 0x0000000d0f067224 */ /* 0x000fea00078e0206 */
[----:B------:R-:W-:Y:S07]  /*ad10*/  IADD3 R135, R143, R6, RZ ;  /* 0x000000068f877210 */ /* 0x000fee0007ffe0ff */
.L_x_4941:
[----:B------:R-:W-:Y:S01]  /*ad20*/  @P2 STS.64 [R124+0x3008], RZ ;  /* 0x003008ff7c002388 */ /* 0x000fe20000000a00 */
[----:B--2---:R-:W-:Y:S01]  /*ad30*/  @!P2 IMAD R139, R139, 0x60, RZ ;  /* 0x000000608b8ba824 */ /* 0x004fe200078e02ff */
[CC--:B-1----:R-:W-:Y:S02]  /*ad40*/  @!P2 LEA R144, P3, R140.reuse, R142.reuse, 0x6 ;  /* 0x0000008e8c90a211 */ /* 0x0c2fe400078630ff */
[----:B------:R-:W-:Y:S02]  /*ad50*/  @!P2 IADD3 R145, P0, R123, R142, RZ ;  /* 0x0000008e7b91a210 */ /* 0x000fe40007f1e0ff */
[----:B------:R-:W-:Y:S01]  /*ad60*/  @P2 STS [R124+0x3000], RZ ;  /* 0x003000ff7c002388 */ /* 0x000fe20000000800 */
[-C--:B------:R-:W-:Y:S02]  /*ad70*/  @!P2 LEA.HI.X R141, R140, R135.reuse, R141, 0x6, P3 ;  /* 0x000000878c8da211 */ /* 0x080fe400018f348d */
[CC--:B------:R-:W-:Y:S01]  /*ad80*/  @!P2 LEA R152, P4, R145.reuse, R136.reuse, 0x1 ;  /* 0x000000889198a211 */ /* 0x0c0fe200078808ff */
[----:B------:R-:W-:Y:S01]  /*ad90*/  @P2 STS [R124+0x3004], RZ ;  /* 0x003004ff7c002388 */ /* 0x000fe20000000800 */
[-C--:B------:R-:W-:Y:S02]  /*ada0*/  @!P2 LEA R150, P3, R144, R136.reuse, 0x1 ;  /* 0x000000889096a211 */ /* 0x080fe400078608ff */
[----:B------:R-:W-:Y:S02]  /*adb0*/  @!P2 IADD3.X R140, R122, R135, RZ, P0, !PT ;  /* 0x000000877a8ca210 */ /* 0x000fe400007fe4ff */
[-C--:B------:R-:W-:Y:S02]  /*adc0*/  @!P2 LEA.HI.X R151, R144, R137.reuse, R141, 0x1, P3 ;  /* 0x000000899097a211 */ /* 0x080fe400018f0c8d */
[----:B------:R-:W-:Y:S02]  /*add0*/  @!P2 LEA.HI.X R153, R145, R137, R140, 0x1, P4 ;  /* 0x000000899199a211 */ /* 0x000fe400020f0c8c */
[----:B------:R-:W-:Y:S03]  /*ade0*/  @!P2 MOV R143, R135 ;  /* 0x00000087008fa202 */ /* 0x000fe60000000f00 */
[----:B------:R-:W-:Y:S01]  /*adf0*/  @!P2 IMAD.WIDE.U32 R148, R138, 0x60, R142 ;  /* 0x000000608a94a825 */ /* 0x000fe200078e008e */
[-C--:B------:R-:W-:Y:S02]  /*ae00*/  LEA R138, P5, R142, R136.reuse, 0x1 ;  /* 0x000000888e8a7211 */ /* 0x080fe400078a08ff */
[----:B------:R-:W-:Y:S02]  /*ae10*/  @!P2 LEA R136, P0, R148, R136, 0x1 ;  /* 0x000000889488a211 */ /* 0x000fe400078008ff */
[----:B------:R-:W-:Y:S02]  /*ae20*/  @!P2 IADD3 R146, R139, R149, RZ ;  /* 0x000000958b92a210 */ /* 0x000fe40007ffe0ff */
[-C--:B------:R-:W-:Y:S02]  /*ae30*/  LEA.HI.X R139, R142, R137.reuse, R135, 0x1, P5 ;  /* 0x000000898e8b7211 */ /* 0x080fe400028f0c87 */
[----:B------:R-:W-:Y:S02]  /*ae40*/  @!P2 LEA.HI.X R137, R148, R137, R146, 0x1, P0 ;  /* 0x000000899489a211 */ /* 0x000fe400000f0c92 */
[----:B------:R-:W-:Y:S01]  /*ae50*/  ISETP.GT.AND P0, PT, R98, R103, PT ;  /* 0x000000676200720c */ /* 0x000fe20003f04270 */
        /* <DEDUP_REMOVED lines=29> */
[----:B------:R-:W-:Y:S08]  /*b030*/  LDSM.16.M88.4 R24, [R92+0x1800] ;  /* 0x001800005c18783b */ /* 0x000ff00000000200 */
[----:B------:R-:W5:Y:S08]  /*b040*/  LDSM.16.M88.4 R48, [R88] ;  /* 0x000000005830783b */ /* 0x000f700000000200 */
[----:B------:R-:W-:Y:S08]  /*b050*/  LDSM.16.M88.4 R36, [R89] ;  /* 0x000000005924783b */ /* 0x000ff00000000200 */
[----:B------:R-:W-:Y:S08]  /*b060*/  LDSM.16.M88.4 R40, [R92+0x2000] ;  /* 0x002000005c28783b */ /* 0x000ff00000000200 */
[----:B------:R-:W-:Y:S08]  /*b070*/  LDSM.16.M88.4 R44, [R87] ;  /* 0x00000000572c783b */ /* 0x000ff00000000200 */
[----:B------:R-:W-:Y:S08]  /*b080*/  LDSM.16.M88.4 R52, [R86] ;  /* 0x000000005634783b */ /* 0x000ff00000000200 */
[----:B------:R-:W-:Y:S08]  /*b090*/  LDSM.16.M88.4 R68, [R92+0x2800] ;  /* 0x002800005c44783b */ /* 0x000ff00000000200 */
[----:B------:R-:W5:Y:S08]  /*b0a0*/  LDSM.16.M88.4 R76, [R92+0x2c00] ;  /* 0x002c00005c4c783b */ /* 0x000f700000000200 */
[----:B------:R-:W-:Y:S08]  /*b0b0*/  LDSM.16.M88.4 R80, [R85] ;  /* 0x000000005550783b */ /* 0x000ff00000000200 */
[----:B------:R-:W5:Y:S01]  /*b0c0*/  LDSM.16.M88.4 R56, [R84] ;  /* 0x000000005438783b */ /* 0x000f620000000200 */
[C---:B--2---:R-:W-:Y:S06]  /*b0d0*/  HMMA.16816.F32.BF16 R12, R60.reuse, R16, RZ ;  /* 0x000000103c0c723c */ /* 0x044fec00000418ff */
[C---:B------:R-:W-:Y:S06]  /*b0e0*/  HMMA.16816.F32.BF16 R16, R60.reuse, R18, RZ ;  /* 0x000000123c10723c */ /* 0x040fec00000418ff */
[C---:B-1----:R-:W-:Y:S06]  /*b0f0*/  HMMA.16816.F32.BF16 R4, R60.reuse, R8, RZ ;  /* 0x000000083c04723c */ /* 0x042fec00000418ff */
[----:B------:R-:W-:Y:S06]  /*b100*/  HMMA.16816.F32.BF16 R8, R60, R10, RZ ;  /* 0x0000000a3c08723c */ /* 0x000fec00000418ff */
[C---:B---3--:R-:W-:Y:S06]  /*b110*/  HMMA.16816.F32.BF16 R12, R64.reuse, R28, R12 ;  /* 0x0000001c400c723c */ /* 0x048fec000004180c */
[----:B------:R-:W-:Y:S06]  /*b120*/  HMMA.16816.F32.BF16 R16, R64, R30, R16 ;  /* 0x0000001e4010723c */ /* 0x000fec0000041810 */
[C---:B----4-:R-:W-:Y:S06]  /*b130*/  HMMA.16816.F32.BF16 R28, R60.reuse, R32, RZ ;  /* 0x000000203c1c723c */ /* 0x050fec00000418ff */
[----:B------:R-:W-:Y:S06]  /*b140*/  HMMA.16816.F32.BF16 R32, R60, R34, RZ ;  /* 0x000000223c20723c */ /* 0x000fec00000418ff */
[C---:B-----5:R-:W-:Y:S06]  /*b150*/  HMMA.16816.F32.BF16 R4, R64.reuse, R20, R4 ;  /* 0x000000144004723c */ /* 0x060fec0000041804 */
[C---:B------:R-:W-:Y:S06]  /*b160*/  HMMA.16816.F32.BF16 R8, R64.reuse, R22, R8 ;  /* 0x000000164008723c */ /* 0x040fec0000041808 */
[C---:B------:R-:W-:Y:S06]  /*b170*/  HMMA.16816.F32.BF16 R28, R64.reuse, R48, R28 ;  /* 0x00000030401c723c */ /* 0x040fec000004181c */
[----:B------:R-:W-:Y:S01]  /*b180*/  HMMA.16816.F32.BF16 R32, R64, R50, R32 ;  /* 0x000000324020723c */ /* 0x000fe20000041820 */
[----:B------:R-:W1:Y:S01]  /*b190*/  LDSM.16.M88.4 R48, [R92+0x2400] ;  /* 0x002400005c30783b */ /* 0x000e620000000200 */
[----:B------:R-:W-:Y:S04]  /*b1a0*/  DEPBAR.LE SB0, 0x0 ;  /* 0x000080000000791a */ /* 0x000fe80000000000 */
[C---:B------:R-:W-:Y:S01]  /*b1b0*/  HMMA.16816.F32.BF16 R20, R60.reuse, R24, RZ ;  /* 0x000000183c14723c */ /* 0x040fe200000418ff */
[----:B------:R-:W-:Y:S04]  /*b1c0*/  BAR.SYNC.DEFER_BLOCKING 0x0 ;  /* 0x0000000000007b1d */ /* 0x000fe80000010000 */
[----:B------:R-:W-:Y:S01]  /*b1d0*/  FMUL.FTZ R0, R4, UR5 ;  /* 0x0000000504007c20 */ /* 0x000fe20008410000 */
[C---:B------:R-:W-:Y:S01]  /*b1e0*/  HMMA.16816.F32.BF16 R24, R60.reuse, R26, RZ ;  /* 0x0000001a3c18723c */ /* 0x040fe200000418ff */
[----:B------:R-:W-:Y:S01]  /*b1f0*/  FMUL.FTZ R3, R5, UR5 ;  /* 0x0000000505037c20 */ /* 0x000fe20008410000 */
[----:B------:R-:W-:Y:S03]  /*b200*/  FMUL.FTZ R4, R7, UR5 ;  /* 0x0000000507047c20 */ /* 0x000fe60008410000 */
[----:B------:R-:W2:Y:S01]  /*b210*/  MUFU.TANH R0, R0 ;  /* 0x0000000000007308 */ /* 0x000ea20000002400 */
[----:B------:R-:W-:Y:S01]  /*b220*/  HMMA.16816.F32.BF16 R72, R60, R76, RZ ;  /* 0x0000004c3c48723c */ /* 0x000fe200000418ff */
[----:B------:R-:W-:Y:S01]  /*b230*/  FMUL.FTZ R5, R8, UR5 ;  /* 0x0000000508057c20 */ /* 0x000fe20008410000 */
[----:B------:R-:W-:Y:S03]  /*b240*/  FMUL.FTZ R7, R9, UR5 ;  /* 0x0000000509077c20 */ /* 0x000fe60008410000 */
[----:B------:R-:W-:Y:S01]  /*b250*/  FMUL.FTZ R8, R11, UR5 ;  /* 0x000000050b087c20 */ /* 0x000fe20008410000 */
[----:B------:R-:W-:Y:S03]  /*b260*/  FMUL.FTZ R9, R12, UR5 ;  /* 0x000000050c097c20 */ /* 0x000fe60008410000 */
[----:B------:R-:W3:Y:S02]  /*b270*/  MUFU.TANH R3, R3 ;  /* 0x0000000300037308 */ /* 0x000ee40000002400 */
[----:B------:R-:W-:Y:S01]  /*b280*/  FMUL.FTZ R11, R13, UR5 ;  /* 0x000000050d0b7c20 */ /* 0x000fe20008410000 */
[----:B------:R-:W-:Y:S01]  /*b290*/  FMUL.FTZ R12, R15, UR5 ;  /* 0x000000050f0c7c20 */ /* 0x000fe20008410000 */
[C---:B------:R-:W-:Y:S06]  /*b2a0*/  HMMA.16816.F32.BF16 R20, R64.reuse, R36, R20 ;  /* 0x000000244014723c */ /* 0x040fec0000041814 */
[----:B------:R-:W4:Y:S01]  /*b2b0*/  MUFU.TANH R4, R4 ;  /* 0x0000000400047308 */ /* 0x000f220000002400 */
        /* <DEDUP_REMOVED lines=9> */
[C---:B------:R-:W-:Y:S06]  /*b350*/  HMMA.16816.F32.BF16 R72, R64.reuse, R56, R72 ;  /* 0x000000384048723c */ /* 0x040fec0000041848 */
[----:B------:R-:W1:Y:S01]  /*b360*/  MUFU.TANH R8, R8 ;  /* 0x0000000800087308 */ /* 0x000e620000002400 */
[----:B------:R-:W-:Y:S01]  /*b370*/  FMUL.FTZ R17, R20, UR5 ;  /* 0x0000000514117c20 */ /* 0x000fe20008410000 */
[----:B------:R-:W-:Y:S03]  /*b380*/  FMUL.FTZ R19, R21, UR5 ;  /* 0x0000000515137c20 */ /* 0x000fe60008410000 */
[----:B------:R-:W-:Y:S01]  /*b390*/  FMUL.FTZ R20, R23, UR5 ;  /* 0x0000000517147c20 */ /* 0x000fe20008410000 */
[----:B------:R-:W-:Y:S04]  /*b3a0*/  FMUL.FTZ R6, R10, UR5 ;  /* 0x000000050a067c20 */ /* 0x000fe80008410000 */
[----:B------:R-:W2:Y:S01]  /*b3b0*/  MUFU.TANH R2, R2 ;  /* 0x0000000200027308 */ /* 0x000ea20000002400 */
[C---:B------:R-:W-:Y:S03]  /*b3c0*/  HMMA.16816.F32.BF16 R36, R64.reuse, R44, R36 ;  /* 0x0000002c4024723c */ /* 0x040fe60000041824 */
[----:B------:R-:W-:Y:S01]  /*b3d0*/  FMUL.FTZ R21, R24, UR5 ;  /* 0x0000000518157c20 */ /* 0x000fe20008410000 */
[----:B------:R-:W-:Y:S01]  /*b3e0*/  FMUL.FTZ R23, R25, UR5 ;  /* 0x0000000519177c20 */ /* 0x000fe20008410000 */
[----:B------:R-:W-:Y:S01]  /*b3f0*/  FMUL.FTZ R10, R14, UR5 ;  /* 0x000000050e0a7c20 */ /* 0x000fe20008410000 */
[----:B------:R-:W-:Y:S03]  /*b400*/  HMMA.16816.F32.BF16 R40, R64, R46, R40 ;  /* 0x0000002e4028723c */ /* 0x000fe60000041828 */
[----:B------:R-:W2:Y:S02]  /*b410*/  MUFU.TANH R6, R6 ;  /* 0x0000000600067308 */ /* 0x000ea40000002400 */
[----:B------:R-:W-:Y:S01]  /*b420*/  FMUL.FTZ R24, R27, UR5 ;  /* 0x000000051b187c20 */ /* 0x000fe20008410000 */
[C---:B-1----:R-:W-:Y:S07]  /*b430*/  HMMA.16816.F32.BF16 R44, R60.reuse, R48, RZ ;  /* 0x000000303c2c723c */ /* 0x042fee00000418ff */
        /* <DEDUP_REMOVED lines=111> */
[----:B------:R-:W4:Y:S01]  /*bb30*/  @!P2 LDC R70, c[0x0][0x24c] ;  /* 0x00009300ff46ab82 */ /* 0x000f220000000800 */
[----:B--2---:R-:W-:Y:S04]  /*bb40*/  LEA R74, -R76, RZ, 0x7 ;  /* 0x000000ff4c4a7211 */ /* 0x004fe800078e39ff */
[----:B------:R-:W-:Y:S01]  /*bb50*/  SHF.R.S32.HI R75, RZ, 0x1f, R74 ;  /* 0x0000001fff4b7819 */ /* 0x000fe2000001144a */
        /* <DEDUP_REMOVED lines=33> */
[----:B------:R-:W2:Y:S01]  /*bd70*/  LDC R78, c[0x0][0x24c] ;  /* 0x00009300ff4e7b82 */ /* 0x000ea20000000800 */
[----:B------:R-:W-:Y:S02]  /*bd80*/  ISETP.GE.U32.AND P6, PT, R80, R74, PT ;  /* 0x0000004a5000720c */ /* 0x000fe40003fc6070 */
[----:B------:R-:W-:Y:S05]  /*bd90*/  ISETP.NE.AND P0, PT, R67, RZ, PT ;  /* 0x000000ff4300720c */ /* 0x000fea0003f05270 */
[----:B------:R-:W5:Y:S04]  /*bda0*/  LDC.64 R74, c[0x0][0x230] ;  /* 0x00008c00ff4a7b82 */ /* 0x000f680000000a00 */
        /* <DEDUP_REMOVED lines=12> */
[----:B------:R-:W3:Y:S02]  /*be70*/  LDG.E R77, desc[UR6][R140.64] ;  /* 0x000000068c4d7981 */ /* 0x000ee4000c1e1900 */
[-C--:B------:R-:W-:Y:S01]  /*be80*/  IMAD.WIDE.U32 R82, R65, R76.reuse, RZ ;  /* 0x0000004c41527225 */ /* 0x080fe200078e00ff */
[----:B------:R-:W-:Y:S01]  /*be90*/  SHF.R.S32.HI R79, RZ, 0x1f, R65 ;  /* 0x0000001fff4f7819 */ /* 0x000fe20000011441 */
[----:B------:R-:W3:Y:S04]  /*bea0*/  LDG.E R80, desc[UR6][R138.64] ;  /* 0x000000068a507981 */ /* 0x000ee8000c1e1900 */
[----:B------:R-:W-:Y:S04]  /*beb0*/  IMAD R79, R79, R76, RZ ;  /* 0x0000004c4f4f7224 */ /* 0x000fe800078e02ff */
[----:B--2---:R-:W-:Y:S05]  /*bec0*/  IMAD R79, R65, R78, R79 ;  /* 0x0000004e414f7224 */ /* 0x004fea00078e024f */
[----:B------:R-:W-:Y:S01]  /*bed0*/  IADD3 R83, R83, R79, RZ ;  /* 0x0000004f53537210 */ /* 0x000fe20007ffe0ff */
[----:B---3--:R-:W-:Y:S04]  /*bee0*/  IMAD.IADD R77, R77, 0x1, -R80 ;  /* 0x000000014d4d7824 */ /* 0x008fe800078e0a50 */
[-C--:B-----5:R-:W-:Y:S01]  /*bef0*/  IMAD.WIDE.U32 R82, R77, R74.reuse, R82 ;  /* 0x0000004a4d527225 */ /* 0x0a0fe200078e0052 */
[----:B------:R-:W-:Y:S05]  /*bf00*/  SHF.R.S32.HI R81, RZ, 0x1f, R77 ;  /* 0x0000001fff517819 */ /* 0x000fea000001144d */
[----:B------:R-:W-:Y:S01]  /*bf10*/  IMAD R78, R81, R74, RZ ;  /* 0x0000004a514e7224 */ /* 0x000fe200078e02ff */
[----:B------:R-:W-:Y:S03]  /*bf20*/  MOV R74, R82 ;  /* 0x00000052004a7202 */ /* 0x000fe60000000f00 */
[----:B------:R-:W-:Y:S04]  /*bf30*/  IMAD R78, R77, R75, R78 ;  /* 0x0000004b4d4e7224 */ /* 0x000fe800078e024e */
[----:B------:R-:W-:Y:S07]  /*bf40*/  IMAD.IADD R75, R83, 0x1, R78 ;  /* 0x00000001534b7824 */ /* 0x000fee00078e024e */
.L_x_4943:
[----:B------:R2:W-:Y:S01]  /*bf50*/  @P2 STS [R124+0x1000], RZ ;  /* 0x001000ff7c002388 */ /* 0x0005e20000000800 */
[----:B------:R-:W-:Y:S01]  /*bf60*/  LEA R80, P5, R74, R132, 0x1 ;  /* 0x000000844a507211 */ /* 0x000fe200078a08ff */
[----:B------:R-:W-:Y:S01]  /*bf70*/  @!P2 IMAD.WIDE.U32 R68, R76, 0x60, R74 ;  /* 0x000000604c44a825 */ /* 0x000fe200078e004a */
[----:B------:R-:W-:Y:S01]  /*bf80*/  @!P2 IADD3 R65, P0, R121, R74, RZ ;  /* 0x0000004a7941a210 */ /* 0x000fe20007f1e0ff */
[----:B------:R2:W-:Y:S01]  /*bf90*/  @P2 STS [R124+0x1004], RZ ;  /* 0x001004ff7c002388 */ /* 0x0005e20000000800 */
[-CC-:B------:R-:W-:Y:S01]  /*bfa0*/  LEA.HI.X R81, R74, R133.reuse, R75.reuse, 0x1, P5 ;  /* 0x000000854a517211 */ /* 0x180fe200028f0c4b */
[----:B----4-:R-:W-:Y:S01]  /*bfb0*/  @!P2 IMAD R67, R70, 0x60, RZ ;  /* 0x000000604643a824 */ /* 0x010fe200078e02ff */
[-C--:B------:R-:W-:Y:S01]  /*bfc0*/  @!P2 LEA R78, P4, R65, R132.reuse, 0x1 ;  /* 0x00000084414ea211 */ /* 0x080fe200078808ff */
[----:B------:R2:W-:Y:S01]  /*bfd0*/  @P2 STS.64 [R124+0x1008], RZ ;  /* 0x001008ff7c002388 */ /* 0x0005e20000000a00 */
[----:B------:R-:W-:Y:S01]  /*bfe0*/  @!P2 IMAD.X R70, R120, 0x1, R75, P0 ;  /* 0x000000017846a824 */ /* 0x000fe200000e064b */
[----:B------:R-:W-:Y:S01]  /*bff0*/  @!P2 LEA R82, P0, R68, R132, 0x1 ;  /* 0x000000844452a211 */ /* 0x000fe200078008ff */
[----:B------:R-:W-:Y:S01]  /*c000*/  @!P2 IMAD.IADD R67, R67, 0x1, R69 ;  /* 0x000000014343a824 */ /* 0x000fe200078e0245 */
[----:B------:R-:W-:Y:S01]  /*c010*/  @!PT LDS RZ, [RZ] ;  /* 0x00000000fffff984 */ /* 0x000fe20000000800 */
[----:B------:R-:W-:Y:S01]  /*c020*/  @!PT LDS RZ, [RZ] ;  /* 0x00000000fffff984 */ /* 0x000fe20000000800 */
[----:B------:R-:W-:Y:S01]  /*c030*/  @!PT LDS RZ, [RZ] ;  /* 0x00000000fffff984 */ /* 0x000fe20000000800 */
[----:B------:R2:W-:Y:S01]  /*c040*/  @!P2 LDGSTS.E.BYPASS.LTC128B.128 [R124+0x1000], desc[UR6][R80.64] ;  /* 0x01000000507cafae */ /* 0x0005e2000b901d46 */
[C---:B------:R-:W-:Y:S02]  /*c050*/  @!P2 LEA R66, P3, R76.reuse, R74, 0x6 ;  /* 0x0000004a4c42a211 */ /* 0x040fe400078630ff */
[----:B------:R-:W-:Y:S01]  /*c060*/  @!P2 LEA.HI.X R79, R65, R133, R70, 0x1, P4 ;  /* 0x00000085414fa211 */ /* 0x000fe200020f0c46 */
[----:B------:R2:W-:Y:S01]  /*c070*/  @P2 STS.128 [R124+0x1800], RZ ;  /* 0x001800ff7c002388 */ /* 0x0005e20000000c00 */
[----:B---3--:R-:W-:Y:S02]  /*c080*/  @!P2 LEA.HI.X R72, R76, R75, R72, 0x6, P3 ;  /* 0x0000004b4c48a211 */ /* 0x008fe400018f3448 */
[----:B------:R-:W-:Y:S01]  /*c090*/  @!P2 LEA R76, P3, R66, R132, 0x1 ;  /* 0x00000084424ca211 */ /* 0x000fe200078608ff */
        /* <DEDUP_REMOVED lines=19> */
.L_x_4942:
[----:B------:R-:W-:Y:S01]  /*c1d0*/  LEA R72, R98, R99, 0x7 ;  /* 0x0000006362487211 */ /* 0x000fe200078e38ff */
[----:B------:R-:W-:Y:S03]  /*c1e0*/  LDSM.16.MT88.4 R140, [R134+0x3000] ;  /* 0x00300000868c783b */ /* 0x000fe60000004200 */
[----:B------:R-:W-:Y:S02]  /*c1f0*/  I2FP.F32.S32 R69, R72 ;  /* 0x0000004800457245 */ /* 0x000fe40000201400 */
[C---:B------:R-:W-:Y:S02]  /*c200*/  IADD3 R71, R72.reuse, 0x1, RZ ;  /* 0x0000000148477810 */ /* 0x040fe40007ffe0ff */
[----:B------:R-:W-:Y:S01]  /*c210*/  IADD3 R73, R72, 0x8, RZ ;  /* 0x0000000848497810 */ /* 0x000fe20007ffe0ff */
[C---:B------:R-:W-:Y:S01]  /*c220*/  FFMA.FTZ R0, R96.reuse, R69, R0 ;  /* 0x0000004560007223 */ /* 0x040fe20000010000 */
[----:B------:R-:W-:Y:S01]  /*c230*/  I2FP.F32.S32 R71, R71 ;  /* 0x0000004700477245 */ /* 0x000fe20000201400 */
[----:B------:R-:W-:Y:S01]  /*c240*/  FFMA.FTZ R2, R96, R69, R2 ;  /* 0x0000004560027223 */ /* 0x000fe20000010002 */
[----:B------:R-:W-:Y:S01]  /*c250*/  I2FP.F32.S32 R69, R73 ;  /* 0x0000004900457245 */ /* 0x000fe20000201400 */
[----:B--2---:R-:W-:Y:S01]  /*c260*/  LDSM.16.MT88.4 R80, [R126+0x3400] ;  /* 0x003400007e50783b */ /* 0x004fe20000004200 */
[----:B------:R-:W-:Y:S01]  /*c270*/  IADD3 R74, R72, 0x9, RZ ;  /* 0x00000009484a7810 */ /* 0x000fe20007ffe0ff */
[CC--:B------:R-:W-:Y:S01]  /*c280*/  FFMA.FTZ R3, R96.reuse, R71.reuse, R3 ;  /* 0x0000004760037223 */ /* 0x0c0fe20000010003 */
[C---:B------:R-:W-:Y:S01]  /*c290*/  FFMA.FTZ R4, R96.reuse, R71, R4 ;  /* 0x0000004760047223 */ /* 0x040fe20000010004 */
[CC--:B------:R-:W-:Y:S01]  /*c2a0*/  FFMA.FTZ R5, R96.reuse, R69.reuse, R5 ;  /* 0x0000004560057223 */ /* 0x0c0fe20000010005 */
[----:B------:R-:W-:Y:S01]  /*c2b0*/  FFMA.FTZ R6, R96, R69, R6 ;  /* 0x0000004560067223 */ /* 0x000fe20000010006 */
[----:B------:R-:W-:Y:S02]  /*c2c0*/  I2FP.F32.S32 R71, R74 ;  /* 0x0000004a00477245 */ /* 0x000fe40000201400 */
[----:B------:R-:W-:Y:S01]  /*c2d0*/  LDSM.16.MT88.4 R148, [R134+0x3400] ;  /* 0x003400008694783b */ /* 0x000fe20000004200 */
[----:B------:R-:W-:Y:S02]  /*c2e0*/  FMNMX.FTZ R75, R2, R100, !PT ;  /* 0x00000064024b7209 */ /* 0x000fe40007810000 */
[CC--:B------:R-:W-:Y:S01]  /*c2f0*/  FFMA.FTZ R7, R96.reuse, R71.reuse, R7 ;  /* 0x0000004760077223 */ /* 0x0c0fe20000010007 */
[----:B------:R-:W-:Y:S01]  /*c300*/  FFMA.FTZ R8, R96, R71, R8 ;  /* 0x0000004760087223 */ /* 0x000fe20000010008 */
[----:B------:R-:W-:Y:S02]  /*c310*/  FMNMX.FTZ R75, R4, R75, !PT ;  /* 0x0000004b044b7209 */ /* 0x000fe40007810000 */
[----:B------:R-:W-:Y:S02]  /*c320*/  IADD3 R73, R72, 0x10, RZ ;  /* 0x0000001048497810 */ /* 0x000fe40007ffe0ff */
[----:B------:R-:W-:Y:S02]  /*c330*/  FMNMX.FTZ R75, R6, R75, !PT ;  /* 0x0000004b064b7209 */ /* 0x000fe40007810000 */
[----:B------:R-:W-:Y:S02]  /*c340*/  I2FP.F32.S32 R69, R73 ;  /* 0x0000004900457245 */ /* 0x000fe40000201400 */
[----:B------:R-:W-:Y:S02]  /*c350*/  FMNMX.FTZ R75, R8, R75, !PT ;  /* 0x0000004b084b7209 */ /* 0x000fe40007810000 */
[----:B------:R-:W-:Y:S01]  /*c360*/  IADD3 R74, R72, 0x11, RZ ;  /* 0x00000011484a7810 */ /* 0x000fe20007ffe0ff */
[CC--:B-1----:R-:W-:Y:S01]  /*c370*/  FFMA.FTZ R9, R96.reuse, R69.reuse, R9 ;  /* 0x0000004560097223 */ /* 0x0c2fe20000010009 */
[----:B------:R-:W-:Y:S01]  /*c380*/  FFMA.FTZ R10, R96, R69, R10 ;  /* 0x00000045600a7223 */ /* 0x000fe2000001000a */
[C---:B------:R-:W-:Y:S02]  /*c390*/  IADD3 R73, R72.reuse, 0x18, RZ ;  /* 0x0000001848497810 */ /* 0x040fe40007ffe0ff */
[----:B------:R-:W-:Y:S02]  /*c3a0*/  I2FP.F32.S32 R71, R74 ;  /* 0x0000004a00477245 */ /* 0x000fe40000201400 */
[----:B------:R-:W-:Y:S02]  /*c3b0*/  I2FP.F32.S32 R69, R73 ;  /* 0x0000004900457245 */ /* 0x000fe40000201400 */
[----:B------:R-:W-:Y:S01]  /*c3c0*/  IADD3 R74, R72, 0x19, RZ ;  /* 0x00000019484a7810 */ /* 0x000fe20007ffe0ff */
[-C--:B------:R-:W-:Y:S01]  /*c3d0*/  FFMA.FTZ R11, R96, R71.reuse, R11 ;  /* 0x00000047600b7223 */ /* 0x080fe2000001000b */
[----:B------:R-:W-:Y:S01]  /*c3e0*/  IADD3 R73, R72, 0x20, RZ ;  /* 0x0000002048497810 */ /* 0x000fe20007ffe0ff */
[C---:B------:R-:W-:Y:S01]  /*c3f0*/  FFMA.FTZ R12, R96.reuse, R71, R12 ;  /* 0x00000047600c7223 */ /* 0x040fe2000001000c */
[CC--:B------:R-:W-:Y:S01]  /*c400*/  FFMA.FTZ R13, R96.reuse, R69.reuse, R13 ;  /* 0x00000045600d7223 */ /* 0x0c0fe2000001000d */
[----:B------:R-:W-:Y:S01]  /*c410*/  FFMA.FTZ R14, R96, R69, R14 ;  /* 0x00000045600e7223 */ /* 0x000fe2000001000e */
[----:B------:R-:W-:Y:S02]  /*c420*/  I2FP.F32.S32 R71, R74 ;  /* 0x0000004a00477245 */ /* 0x000fe40000201400 */
[----:B------:R-:W-:Y:S02]  /*c430*/  IADD3 R74, R72, 0x21, RZ ;  /* 0x00000021484a7810 */ /* 0x000fe40007ffe0ff */
        /* <DEDUP_REMOVED lines=9> */
[CC--:B------:R-:W-:Y:S01]  /*c4d0*/  FFMA.FTZ R19, R96.reuse, R71.reuse, R19 ;  /* 0x0000004760137223 */ /* 0x0c0fe20000010013 */
[----:B------:R-:W-:Y:S01]  /*c4e0*/  I2FP.F32.S32 R65, R74 ;  /* 0x0000004a00417245 */ /* 0x000fe20000201400 */
[----:B------:R-:W-:Y:S01]  /*c4f0*/  FFMA.FTZ R20, R96, R71, R20 ;  /* 0x0000004760147223 */ /* 0x000fe20000010014 */
[----:B------:R-:W-:Y:S01]  /*c500*/  IADD3 R73, R72, 0x30, RZ ;  /* 0x0000003048497810 */ /* 0x000fe20007ffe0ff */
[CC--:B------:R-:W-:Y:S01]  /*c510*/  FFMA.FTZ R21, R96.reuse, R69.reuse, R21 ;  /* 0x0000004560157223 */ /* 0x0c0fe20000010015 */
[C---:B------:R-:W-:Y:S01]  /*c520*/  FFMA.FTZ R22, R96.reuse, R69, R22 ;  /* 0x0000004560167223 */ /* 0x040fe20000010016 */
[CC--:B------:R-:W-:Y:S01]  /*c530*/  FFMA.FTZ R23, R96.reuse, R65.reuse, R23 ;  /* 0x0000004160177223 */ /* 0x0c0fe20000010017 */
[----:B------:R-:W-:Y:S01]  /*c540*/  FFMA.FTZ R24, R96, R65, R24 ;  /* 0x0000004160187223 */ /* 0x000fe20000010018 */
[----:B------:R-:W-:Y:S02]  /*c550*/  I2FP.F32.S32 R66, R73 ;  /* 0x0000004900427245 */ /* 0x000fe40000201400 */
[C---:B------:R-:W-:Y:S02]  /*c560*/  IADD3 R71, R72.reuse, 0x31, RZ ;  /* 0x0000003148477810 */ /* 0x040fe40007ffe0ff */
[----:B------:R-:W-:Y:S01]  /*c570*/  IADD3 R65, R72, 0x38, RZ ;  /* 0x0000003848417810 */ /* 0x000fe20007ffe0ff */
[CC--:B------:R-:W-:Y:S01]  /*c580*/  FFMA.FTZ R25, R96.reuse, R66.reuse, R25 ;  /* 0x0000004260197223 */ /* 0x0c0fe20000010019 */
[----:B------:R-:W-:Y:S01]  /*c590*/  FFMA.FTZ R26, R96, R66, R26 ;  /* 0x00000042601a7223 */ /* 0x000fe2000001001a */
[----:B------:R-:W-:Y:S02]  /*c5a0*/  I2FP.F32.S32 R67, R71 ;  /* 0x0000004700437245 */ /* 0x000fe40000201400 */
[----:B------:R-:W-:Y:S02]  /*c5b0*/  I2FP.F32.S32 R65, R65 ;  /* 0x0000004100417245 */ /* 0x000fe40000201400 */
[----:B------:R-:W-:Y:S01]  /*c5c0*/  FMNMX.FTZ R66, R0, R101, !PT ;  /* 0x0000006500427209 */ /* 0x000fe20007810000 */
[CC--:B------:R-:W-:Y:S01]  /*c5d0*/  FFMA.FTZ R27, R96.reuse, R67.reuse, R27 ;  /* 0x00000043601b7223 */ /* 0x0c0fe2000001001b */
[C---:B------:R-:W-:Y:S01]  /*c5e0*/  FFMA.FTZ R28, R96.reuse, R67, R28 ;  /* 0x00000043601c7223 */ /* 0x040fe2000001001c */
[CC--:B------:R-:W-:Y:S01]  /*c5f0*/  FFMA.FTZ R29, R96.reuse, R65.reuse, R29 ;  /* 0x00000041601d7223 */ /* 0x0c0fe2000001001d */
[----:B------:R-:W-:Y:S01]  /*c600*/  FFMA.FTZ R30, R96, R65, R30 ;  /* 0x00000041601e7223 */ /* 0x000fe2000001001e */
        /* <DEDUP_REMOVED lines=16> */
[C---:B------:R-:W-:Y:S02]  /*c710*/  IADD3 R65, R72.reuse, 0x41, RZ ;  /* 0x0000004148417810 */ /* 0x040fe40007ffe0ff */
[----:B------:R-:W-:Y:S02]  /*c720*/  IADD3 R66, R72, 0x49, RZ ;  /* 0x0000004948427810 */ /* 0x000fe40007ffe0ff */
[----:B------:R-:W-:Y:S02]  /*c730*/  I2FP.F32.S32 R65, R65 ;  /* 0x0000004100417245 */ /* 0x000fe40000201400 */
[----:B------:R-:W-:Y:S02]  /*c740*/  FMNMX.FTZ R68, R15, R68, !PT ;  /* 0x000000440f447209 */ /* 0x000fe40007810000 */
[----:B------:R-:W-:Y:S01]  /*c750*/  FMNMX.FTZ R75, R10, R75, !PT ;  /* 0x0000004b0a4b7209 */ /* 0x000fe20007810000 */
        /* <DEDUP_REMOVED lines=16> */
[CC--:B------:R-:W-:Y:S01]  /*c860*/  FFMA.FTZ R43, R96.reuse, R67.reuse, R43 ;  /* 0x00000043602b7223 */ /* 0x0c0fe2000001002b */
[----:B------:R-:W-:Y:S01]  /*c870*/  FFMA.FTZ R44, R96, R67, R44 ;  /* 0x00000043602c7223 */ /* 0x000fe2000001002c */
[C---:B------:R-:W-:Y:S02]  /*c880*/  IADD3 R67, R72.reuse, 0x60, RZ ;  /* 0x0000006048437810 */ /* 0x040fe40007ffe0ff */
[----:B------:R-:W-:Y:S02]  /*c890*/  FMNMX.FTZ R68, R19, R68, !PT ;  /* 0x0000004413447209 */ /* 0x000fe40007810000 */
[----:B------:R-:W-:Y:S02]  /*c8a0*/  I2FP.F32.S32 R65, R66 ;  /* 0x0000004200417245 */ /* 0x000fe40000201400 */
[----:B------:R-:W-:Y:S02]  /*c8b0*/  FMNMX.FTZ R68, R21, R68, !PT ;  /* 0x0000004415447209 */ /* 0x000fe40007810000 */
[----:B------:R-:W-:Y:S01]  /*c8c0*/  IADD3 R66, R72, 0x61, RZ ;  /* 0x0000006148427810 */ /* 0x000fe20007ffe0ff */
[CC--:B------:R-:W-:Y:S01]  /*c8d0*/  FFMA.FTZ R45, R96.reuse, R65.reuse, R45 ;  /* 0x00000041602d7223 */ /* 0x0c0fe2000001002d */
        /* <DEDUP_REMOVED lines=9> */
[C---:B------:R-:W-:Y:S01]  /*c970*/  FFMA.FTZ R48, R96.reuse, R65, R48 ;  /* 0x0000004160307223 */ /* 0x040fe20000010030 */
[----:B------:R-:W-:Y:S01]  /*c980*/  I2FP.F32.S32 R65, R66 ;  /* 0x0000004200417245 */ /* 0x000fe20000201400 */
[CC--:B------:R-:W-:Y:S01]  /*c990*/  FFMA.FTZ R49, R96.reuse, R67.reuse, R49 ;  /* 0x0000004360317223 */ /* 0x0c0fe20000010031 */
[----:B------:R-:W-:Y:S01]  /*c9a0*/  FMNMX.FTZ R68, R31, R68, !PT ;  /* 0x000000441f447209 */ /* 0x000fe20007810000 */
[----:B------:R-:W-:Y:S01]  /*c9b0*/  FFMA.FTZ R50, R96, R67, R50 ;  /* 0x0000004360327223 */ /* 0x000fe20000010032 */
[----:B------:R-:W-:Y:S01]  /*c9c0*/  IADD3 R67, R72, 0x69, RZ ;  /* 0x0000006948437810 */ /* 0x000fe20007ffe0ff */
[CC--:B------:R-:W-:Y:S01]  /*c9d0*/  FFMA.FTZ R51, R96.reuse, R65.reuse, R51 ;  /* 0x0000004160337223 */ /* 0x0c0fe20000010033 */
[----:B------:R-:W-:Y:S01]  /*c9e0*/  FMNMX.FTZ R68, R33, R68, !PT ;  /* 0x0000004421447209 */ /* 0x000fe20007810000 */
[----:B------:R-:W-:Y:S01]  /*c9f0*/  FFMA.FTZ R52, R96, R65, R52 ;  /* 0x0000004160347223 */ /* 0x000fe20000010034 */
[C---:B------:R-:W-:Y:S02]  /*ca00*/  IADD3 R65, R72.reuse, 0x68, RZ ;  /* 0x0000006848417810 */ /* 0x040fe40007ffe0ff */
[----:B------:R-:W-:Y:S02]  /*ca10*/  FMNMX.FTZ R68, R35, R68, !PT ;  /* 0x0000004423447209 */ /* 0x000fe40007810000 */
[----:B------:R-:W-:Y:S02]  /*ca20*/  IADD3 R66, R72, 0x70, RZ ;  /* 0x0000007048427810 */ /* 0x000fe40007ffe0ff */
[----:B------:R-:W-:Y:S02]  /*ca30*/  FMNMX.FTZ R68, R37, R68, !PT ;  /* 0x0000004425447209 */ /* 0x000fe40007810000 */
[----:B------:R-:W-:Y:S02]  /*ca40*/  I2FP.F32.S32 R67, R67 ;  /* 0x0000004300437245 */ /* 0x000fe40000201400 */
[----:B------:R-:W-:Y:S02]  /*ca50*/  FMNMX.FTZ R68, R39, R68, !PT ;  /* 0x0000004427447209 */ /* 0x000fe40007810000 */
[----:B------:R-:W-:Y:S02]  /*ca60*/  I2FP.F32.S32 R65, R65 ;  /* 0x0000004100417245 */ /* 0x000fe40000201400 */
[----:B------:R-:W-:Y:S02]  /*ca70*/  FMNMX.FTZ R68, R41, R68, !PT ;  /* 0x0000004429447209 */ /* 0x000fe40007810000 */
[----:B------:R-:W-:Y:S01]  /*ca80*/  FMNMX.FTZ R75, R14, R75, !PT ;  /* 0x0000004b0e4b7209 */ /* 0x000fe20007810000 */
[CC--:B------:R-:W-:Y:S01]  /*ca90*/  FFMA.FTZ R53, R96.reuse, R65.reuse, R53 ;  /* 0x0000004160357223 */ /* 0x0c0fe20000010035 */
[----:B------:R-:W-:Y:S01]  /*caa0*/  FMNMX.FTZ R68, R43, R68, !PT ;  /* 0x000000442b447209 */ /* 0x000fe20007810000 */
[C---:B------:R-:W-:Y:S01]  /*cab0*/  FFMA.FTZ R54, R96.reuse, R65, R54 ;  /* 0x0000004160367223 */ /* 0x040fe20000010036 */
[----:B------:R-:W-:Y:S01]  /*cac0*/  FFMA.FTZ R55, R96, R67, R55 ;  /* 0x0000004360377223 */ /* 0x000fe20000010037 */
[----:B------:R-:W-:Y:S01]  /*cad0*/  FMNMX.FTZ R75, R16, R75, !PT ;  /* 0x0000004b104b7209 */ /* 0x000fe20007810000 */
[----:B------:R-:W-:Y:S01]  /*cae0*/  FFMA.FTZ R56, R96, R67, R56 ;  /* 0x0000004360387223 */ /* 0x000fe20000010038 */
        /* <DEDUP_REMOVED lines=33> */
[CC--:B------:R-:W-:Y:S01]  /*cd00*/  FFMA.FTZ R61, R96.reuse, R67.reuse, R61 ;  /* 0x00000043603d7223 */ /* 0x0c0fe2000001003d */
[C---:B------:R-:W-:Y:S01]  /*cd10*/  FFMA.FTZ R62, R96.reuse, R67, R62 ;  /* 0x00000043603e7223 */ /* 0x040fe2000001003e */
[----:B------:R-:W-:Y:S01]  /*cd20*/  FMNMX.FTZ R68, R59, R68, !PT ;  /* 0x000000443b447209 */ /* 0x000fe20007810000 */
[CC--:B------:R-:W-:Y:S01]  /*cd30*/  FFMA.FTZ R63, R96.reuse, R66.reuse, R63 ;  /* 0x00000042603f7223 */ /* 0x0c0fe2000001003f */
[----:B------:R-:W-:Y:S01]  /*cd40*/  FFMA.FTZ R64, R96, R66, R64 ;  /* 0x0000004260407223 */ /* 0x000fe20000010040 */
[----:B------:R-:W-:Y:S02]  /*cd50*/  FMNMX.FTZ R75, R48, R75, !PT ;  /* 0x0000004b304b7209 */ /* 0x000fe40007810000 */
[----:B------:R-:W-:Y:S02]  /*cd60*/  FMNMX.FTZ R68, R61, R68, !PT ;  /* 0x000000443d447209 */ /* 0x000fe40007810000 */
        /* <DEDUP_REMOVED lines=22> */
[----:B------:R-:W-:Y:S01]  /*ced0*/  MUFU.EX2 R68, R72 ;  /* 0x0000004800447308 */ /* 0x000fe20000000800 */
[----:B------:R-:W-:Y:S01]  /*cee0*/  FSEL R66, R66, RZ, P0 ;  /* 0x000000ff42427208 */ /* 0x000fe20000000000 */
[----:B------:R-:W-:Y:S01]  /*cef0*/  FMUL.FTZ R71, R69, UR4 ;  /* 0x0000000445477c20 */ /* 0x000fe20008410000 */
[----:B------:R-:W-:Y:S03]  /*cf00*/  FSETP.NEU.FTZ.AND P0, PT, R65, -INF , PT ;  /* 0xff8000004100780b */ /* 0x000fe60003f1d000 */
[--C-:B------:R-:W-:Y:S01]  /*cf10*/  FFMA.FTZ R76, R3, UR4, -R66.reuse ;  /* 0x00000004034c7c23 */ /* 0x100fe20008010842 */
[--C-:B------:R-:W-:Y:S03]  /*cf20*/  FFMA.FTZ R70, R7, UR4, -R66.reuse ;  /* 0x0000000407467c23 */ /* 0x100fe60008010842 */
[----:B------:R-:W1:Y:S01]  /*cf30*/  MUFU.EX2 R69, R71 ;  /* 0x0000004700457308 */ /* 0x000e620000000800 */
[--C-:B------:R-:W-:Y:S01]  /*cf40*/  FFMA.FTZ R139, R27, UR4, -R66.reuse ;  /* 0x000000041b8b7c23 */ /* 0x100fe20008010842 */
[--C-:B------:R-:W-:Y:S01]  /*cf50*/  FFMA.FTZ R164, R21, UR4, -R66.reuse ;  /* 0x0000000415a47c23 */ /* 0x100fe20008010842 */
[----:B------:R-:W-:Y:S01]  /*cf60*/  FMUL.FTZ R21, R65, UR4 ;  /* 0x0000000441157c20 */ /* 0x000fe20008410000 */
[--C-:B------:R-:W-:Y:S01]  /*cf70*/  FFMA.FTZ R162, R25, UR4, -R66.reuse ;  /* 0x0000000419a27c23 */ /* 0x100fe20008010842 */
        /* <DEDUP_REMOVED lines=18> */
[C---:B-1----:R-:W-:Y:S03]  /*d0a0*/  FMUL.FTZ R116, R69.reuse, R116 ;  /* 0x0000007445747220 */ /* 0x042fe60000410000 */
[----:B------:R1:W-:Y:S01]  /*d0b0*/  MUFU.EX2 R8, R25 ;  /* 0x0000001900087308 */ /* 0x0003e20000000800 */
[----:B--2---:R-:W2:Y:S01]  /*d0c0*/  LDSM.16.MT88.4 R76, [R126+0x3000] ;  /* 0x003000007e4c783b */ /* 0x004ea20000004200 */
[----:B------:R-:W-:Y:S01]  /*d0d0*/  FMUL.FTZ R117, R69, R117 ;  /* 0x0000007545757220 */ /* 0x000fe20000410000 */
[C---:B------:R-:W-:Y:S01]  /*d0e0*/  FMUL.FTZ R118, R68.reuse, R118 ;  /* 0x0000007644767220 */ /* 0x040fe20000410000 */
[C---:B------:R-:W-:Y:S01]  /*d0f0*/  FMUL.FTZ R119, R68.reuse, R119 ;  /* 0x0000007744777220 */ /* 0x040fe20000410000 */
[--C-:B------:R-:W-:Y:S01]  /*d100*/  FFMA.FTZ R157, R15, UR4, -R66.reuse ;  /* 0x000000040f9d7c23 */ /* 0x100fe20008010842 */
[C---:B------:R-:W-:Y:S01]  /*d110*/  FMUL.FTZ R112, R69.reuse, R112 ;  /* 0x0000007045707220 */ /* 0x040fe20000410000 */
[----:B------:R-:W-:Y:S03]  /*d120*/  FMUL.FTZ R113, R69, R113 ;  /* 0x0000007145717220 */ /* 0x000fe60000410000 */
[----:B------:R4:W5:Y:S01]  /*d130*/  MUFU.EX2 R5, R70 ;  /* 0x0000004600057308 */ /* 0x0009620000000800 */
[--C-:B---3--:R-:W-:Y:S01]  /*d140*/  FFMA.FTZ R75, R39, UR4, -R66.reuse ;  /* 0x00000004274b7c23 */ /* 0x108fe20008010842 */
[C---:B------:R-:W-:Y:S01]  /*d150*/  FMUL.FTZ R114, R68.reuse, R114 ;  /* 0x0000007244727220 */ /* 0x040fe20000410000 */
[C---:B------:R-:W-:Y:S01]  /*d160*/  FMUL.FTZ R115, R68.reuse, R115 ;  /* 0x0000007344737220 */ /* 0x040fe20000410000 */
[C---:B------:R-:W-:Y:S01]  /*d170*/  FMUL.FTZ R108, R69.reuse, R108 ;  /* 0x0000006c456c7220 */ /* 0x040fe20000410000 */
[C---:B------:R-:W-:Y:S01]  /*d180*/  FMUL.FTZ R109, R69.reuse, R109 ;  /* 0x0000006d456d7220 */ /* 0x040fe20000410000 */
[C---:B------:R-:W-:Y:S01]  /*d190*/  FMUL.FTZ R110, R68.reuse, R110 ;  /* 0x0000006e446e7220 */ /* 0x040fe20000410000 */
[----:B------:R-:W-:Y:S03]  /*d1a0*/  FMUL.FTZ R111, R68, R111 ;  /* 0x0000006f446f7220 */ /* 0x000fe60000410000 */
[----:B------:R3:W-:Y:S01]  /*d1b0*/  MUFU.EX2 R13, R33 ;  /* 0x00000021000d7308 */ /* 0x0007e20000000800 */
[--C-:B-1----:R-:W-:Y:S01]  /*d1c0*/  FFMA.FTZ R25, R20, UR4, -R21.reuse ;  /* 0x0000000414197c23 */ /* 0x102fe20008010815 */
[C---:B------:R-:W-:Y:S01]  /*d1d0*/  FMUL.FTZ R104, R69.reuse, R104 ;  /* 0x0000006845687220 */ /* 0x040fe20000410000 */
[----:B------:R-:W-:Y:S01]  /*d1e0*/  FMUL.FTZ R105, R69, R105 ;  /* 0x0000006945697220 */ /* 0x000fe20000410000 */
[C---:B------:R-:W-:Y:S01]  /*d1f0*/  FMUL.FTZ R106, R68.reuse, R106 ;  /* 0x0000006a446a7220 */ /* 0x040fe20000410000 */
[----:B------:R-:W-:Y:S01]  /*d200*/  FMUL.FTZ R107, R68, R107 ;  /* 0x0000006b446b7220 */ /* 0x000fe20000410000 */
[--C-:B------:R-:W-:Y:S01]  /*d210*/  FFMA.FTZ R159, R17, UR4, -R66.reuse ;  /* 0x00000004119f7c23 */ /* 0x100fe20008010842 */
[--C-:B------:R-:W-:Y:S03]  /*d220*/  FFMA.FTZ R155, R19, UR4, -R66.reuse ;  /* 0x00000004139b7c23 */ /* 0x100fe60008010842 */
[----:B------:R1:W-:Y:S01]  /*d230*/  MUFU.EX2 R11, R31 ;  /* 0x0000001f000b7308 */ /* 0x0003e20000000800 */
[--C-:B----4-:R-:W-:Y:S01]  /*d240*/  FFMA.FTZ R70, R37, UR4, -R66.reuse ;  /* 0x0000000425467c23 */ /* 0x110fe20008010842 */
[----:B-----5:R-:W-:Y:S01]  /*d250*/  F2FP.BF16.F32.PACK_AB R146, R5, R3 ;  /* 0x000000030592723e */ /* 0x020fe200000010ff */
[--C-:B------:R-:W-:Y:S01]  /*d260*/  FFMA.FTZ R153, R23, UR4, -R66.reuse ;  /* 0x0000000417997c23 */ /* 0x100fe20008010842 */
[--C-:B------:R-:W-:Y:S01]  /*d270*/  FFMA.FTZ R23, R35, UR4, -R66.reuse ;  /* 0x0000000423177c23 */ /* 0x100fe20008010842 */
[--C-:B------:R-:W-:Y:S01]  /*d280*/  FFMA.FTZ R100, R41, UR4, -R66.reuse ;  /* 0x0000000429647c23 */ /* 0x100fe20008010842 */
[--C-:B------:R-:W-:Y:S01]  /*d290*/  FFMA.FTZ R101, R43, UR4, -R66.reuse ;  /* 0x000000042b657c23 */ /* 0x100fe20008010842 */
[--C-:B------:R-:W-:Y:S03]  /*d2a0*/  FFMA.FTZ R45, R45, UR4, -R66.reuse ;  /* 0x000000042d2d7c23 */ /* 0x100fe60008010842 */
[----:B------:R4:W5:Y:S01]  /*d2b0*/  MUFU.EX2 R9, R29 ;  /* 0x0000001d00097308 */ /* 0x0009620000000800 */
[--C-:B---3--:R-:W-:Y:S01]  /*d2c0*/  FFMA.FTZ R33, R28, UR4, -R21.reuse ;  /* 0x000000041c217c23 */ /* 0x108fe20008010815 */
[--C-:B------:R-:W-:Y:S01]  /*d2d0*/  FFMA.FTZ R44, R44, UR4, -R21.reuse ;  /* 0x000000042c2c7c23 */ /* 0x100fe20008010815 */
[--C-:B------:R-:W-:Y:S01]  /*d2e0*/  FFMA.FTZ R46, R46, UR4, -R21.reuse ;  /* 0x000000042e2e7c23 */ /* 0x100fe20008010815 */
[--C-:B------:R-:W-:Y:S01]  /*d2f0*/  FFMA.FTZ R47, R49, UR4, -R66.reuse ;  /* 0x00000004312f7c23 */ /* 0x100fe20008010842 */
[--C-:B------:R-:W-:Y:S01]  /*d300*/  FFMA.FTZ R49, R53, UR4, -R66.reuse ;  /* 0x0000000435317c23 */ /* 0x100fe20008010842 */
[--C-:B------:R-:W-:Y:S01]  /*d310*/  FFMA.FTZ R53, R16, UR4, -R21.reuse ;  /* 0x0000000410357c23 */ /* 0x100fe20008010815 */
[--C-:B------:R-:W-:Y:S03]  /*d320*/  FFMA.FTZ R156, R59, UR4, -R66.reuse ;  /* 0x000000043b9c7c23 */ /* 0x100fe60008010842 */
[----:B------:R-:W-:Y:S01]  /*d330*/  MUFU.EX2 R4, R27 ;  /* 0x0000001b00047308 */ /* 0x000fe20000000800 */
[--C-:B-1----:R-:W-:Y:S01]  /*d340*/  FFMA.FTZ R31, R24, UR4, -R21.reuse ;  /* 0x00000004181f7c23 */ /* 0x102fe20008010815 */
[--C-:B------:R-:W-:Y:S01]  /*d350*/  FFMA.FTZ R59, R12, UR4, -R21.reuse ;  /* 0x000000040c3b7c23 */ /* 0x100fe20008010815 */
[--C-:B------:R-:W-:Y:S01]  /*d360*/  FFMA.FTZ R152, R51, UR4, -R66.reuse ;  /* 0x0000000433987c23 */ /* 0x100fe20008010842 */
[--C-:B------:R-:W-:Y:S01]  /*d370*/  FFMA.FTZ R51, R57, UR4, -R66.reuse ;  /* 0x0000000439337c23 */ /* 0x100fe20008010842 */
[--C-:B------:R-:W-:Y:S01]  /*d380*/  FFMA.FTZ R57, R18, UR4, -R21.reuse ;  /* 0x0000000412397c23 */ /* 0x100fe20008010815 */
[--C-:B------:R-:W-:Y:S01]  /*d390*/  FFMA.FTZ R50, R50, UR4, -R21.reuse ;  /* 0x0000000432327c23 */ /* 0x100fe20008010815 */
[--C-:B------:R-:W-:Y:S03]  /*d3a0*/  FFMA.FTZ R52, R52, UR4, -R21.reuse ;  /* 0x0000000434347c23 */ /* 0x100fe60008010815 */
[----:B------:R1:W-:Y:S01]  /*d3b0*/  MUFU.EX2 R22, R25 ;  /* 0x0000001900167308 */ /* 0x0003e20000000800 */
[--C-:B----4-:R-:W-:Y:S01]  /*d3c0*/  FFMA.FTZ R29, R26, UR4, -R21.reuse ;  /* 0x000000041a1d7c23 */ /* 0x110fe20008010815 */
[----:B-----5:R-:W-:Y:S01]  /*d3d0*/  F2FP.BF16.F32.PACK_AB R147, R9, R11 ;  /* 0x0000000b0993723e */ /* 0x020fe200000010ff */
[--C-:B------:R-:W-:Y:S01]  /*d3e0*/  FFMA.FTZ R54, R54, UR4, -R21.reuse ;  /* 0x0000000436367c23 */ /* 0x100fe20008010815 */
[----:B------:R-:W-:Y:S01]  /*d3f0*/  FFMA.FTZ R0, R0, UR4, -R66 ;  /* 0x0000000400007c23 */ /* 0x000fe20008010842 */
[--C-:B------:R-:W-:Y:S01]  /*d400*/  FFMA.FTZ R2, R2, UR4, -R21.reuse ;  /* 0x0000000402027c23 */ /* 0x100fe20008010815 */
[--C-:B------:R-:W-:Y:S01]  /*d410*/  FFMA.FTZ R58, R58, UR4, -R21.reuse ;  /* 0x000000043a3a7c23 */ /* 0x100fe20008010815 */
[----:B------:R-:W-:Y:S03]  /*d420*/  ISETP.GT.AND P0, PT, R98, R103, PT ;  /* 0x000000676200720c */ /* 0x000fe60003f04270 */
[----:B------:R-:W-:Y:S01]  /*d430*/  MUFU.EX2 R165, R165 ;  /* 0x000000a500a57308 */ /* 0x000fe20000000800 */
[--C-:B------:R-:W-:Y:S09]  /*d440*/  FFMA.FTZ R62, R62, UR4, -R21.reuse ;  /* 0x000000043e3e7c23 */ /* 0x100ff20008010815 */
[----:B------:R-:W3:Y:S01]  /*d450*/  MUFU.EX2 R0, R0 ;  /* 0x0000000000007308 */ /* 0x000ee20000000800 */
[----:B-1----:R-:W1:Y:S09]  /*d460*/  LDSM.16.MT88.4 R24, [R126+0x3800] ;  /* 0x003800007e18783b */ /* 0x002e720000004200 */
[----:B------:R-:W4:Y:S10]  /*d470*/  MUFU.EX2 R2, R2 ;  /* 0x0000000200027308 */ /* 0x000f340000000800 */
[----:B------:R-:W5:Y:S01]  /*d480*/  MUFU.EX2 R163, R163 ;  /* 0x000000a300a37308 */ /* 0x000f620000000800 */
[----:B---3--:R-:W-:Y:S01]  /*d490*/  F2FP.BF16.F32.PACK_AB R144, R74, R0 ;  /* 0x000000004a90723e */ /* 0x008fe200000010ff */
[----:B------:R-:W-:Y:S08]  /*d4a0*/  FFMA.FTZ R0, R95, R69, R0 ;  /* 0x000000455f007223 */ /* 0x000ff00000010000 */
[----:B------:R-:W-:Y:S01]  /*d4b0*/  MUFU.EX2 R161, R161 ;  /* 0x000000a100a17308 */ /* 0x000fe20000000800 */
[----:B----4-:R-:W-:Y:S01]  /*d4c0*/  F2FP.BF16.F32.PACK_AB R145, R13, R2 ;  /* 0x000000020d91723e */ /* 0x010fe200000010ff */
[----:B------:R-:W-:Y:S04]  /*d4d0*/  FFMA.FTZ R2, R97, R68, R2 ;  /* 0x0000004461027223 */ /* 0x000fe80000010002 */
[----:B------:R-:W-:Y:S04]  /*d4e0*/  FADD.FTZ R68, R13, R2 ;  /* 0x000000020d447221 */ /* 0x000fe80000010000 */
[----:B------:R-:W3:Y:S01]  /*d4f0*/  MUFU.EX2 R157, R157 ;  /* 0x0000009d009d7308 */ /* 0x000ee20000000800 */
[C---:B--2---:R-:W-:Y:S05]  /*d500*/  HMMA.16816.F32.BF16 R116, R144.reuse, R76, R116 ;  /* 0x0000004c9074723c */ /* 0x044fea0000041874 */
[----:B------:R-:W-:Y:S01]  /*d510*/  FADD.FTZ R68, R11, R68 ;  /* 0x000000440b447221 */ /* 0x000fe20000010000 */
[C---:B------:R-:W-:Y:S03]  /*d520*/  HMMA.16816.F32.BF16 R112, R144.reuse, R78, R112 ;  /* 0x0000004e9070723c */ /* 0x040fe60000041870 */
[----:B------:R-:W2:Y:S02]  /*d530*/  MUFU.EX2 R59, R59 ;  /* 0x0000003b003b7308 */ /* 0x000ea40000000800 */
[----:B-----5:R-:W-:Y:S01]  /*d540*/  F2FP.BF16.F32.PACK_AB R76, R163, R165 ;  /* 0x000000a5a34c723e */ /* 0x020fe200000010ff */
[C---:B------:R-:W-:Y:S07]  /*d550*/  HMMA.16816.F32.BF16 R108, R144.reuse, R140, R108 ;  /* 0x0000008c906c723c */ /* 0x040fee000004186c */
[----:B------:R-:W4:Y:S01]  /*d560*/  MUFU.EX2 R53, R53 ;  /* 0x0000003500357308 */ /* 0x000f220000000800 */
[----:B---3--:R-:W-:Y:S01]  /*d570*/  F2FP.BF16.F32.PACK_AB R78, R157, R161 ;  /* 0x000000a19d4e723e */ /* 0x008fe200000010ff */
[----:B------:R-:W-:Y:S08]  /*d580*/  HMMA.16816.F32.BF16 R104, R144, R142, R104 ;  /* 0x0000008e9068723c */ /* 0x000ff00000041868 */
[----:B------:R-:W-:Y:S03]  /*d590*/  MUFU.EX2 R6, R31 ;  /* 0x0000001f00067308 */ /* 0x000fe60000000800 */
[----:B--2---:R-:W-:Y:S01]  /*d5a0*/  F2FP.BF16.F32.PACK_AB R77, R59, R8 ;  /* 0x000000083b4d723e */ /* 0x004fe200000010ff */
[--C-:B------:R-:W-:Y:S01]  /*d5b0*/  FFMA.FTZ R141, R30, UR4, -R21.reuse ;  /* 0x000000041e8d7c23 */ /* 0x100fe20008010815 */
[--C-:B------:R-:W-:Y:S01]  /*d5c0*/  FFMA.FTZ R142, R32, UR4, -R21.reuse ;  /* 0x00000004208e7c23 */ /* 0x100fe20008010815 */
[--C-:B------:R-:W-:Y:S01]  /*d5d0*/  FFMA.FTZ R143, R34, UR4, -R21.reuse ;  /* 0x00000004228f7c23 */ /* 0x100fe20008010815 */
[--C-:B------:R-:W-:Y:S03]  /*d5e0*/  FFMA.FTZ R144, R36, UR4, -R21.reuse ;  /* 0x0000000424907c23 */ /* 0x100fe60008010815 */
[----:B------:R2:W-:Y:S01]  /*d5f0*/  MUFU.EX2 R7, R29 ;  /* 0x0000001d00077308 */ /* 0x0005e20000000800 */
[----:B----4-:R-:W-:Y:S01]  /*d600*/  F2FP.BF16.F32.PACK_AB R79, R53, R4 ;  /* 0x00000004354f723e */ /* 0x010fe200000010ff */
[--C-:B------:R-:W-:Y:S01]  /*d610*/  FFMA.FTZ R145, R38, UR4, -R21.reuse ;  /* 0x0000000426917c23 */ /* 0x100fe20008010815 */
[--C-:B------:R-:W-:Y:S01]  /*d620*/  FFMA.FTZ R146, R40, UR4, -R21.reuse ;  /* 0x0000000428927c23 */ /* 0x100fe20008010815 */
[--C-:B------:R-:W-:Y:S06]  /*d630*/  FFMA.FTZ R147, R42, UR4, -R21.reuse ;  /* 0x000000042a937c23 */ /* 0x100fec0008010815 */
[----:B------:R-:W-:Y:S01]  /*d640*/  MUFU.EX2 R159, R159 ;  /* 0x0000009f009f7308 */ /* 0x000fe20000000800 */
[C---:B------:R-:W-:Y:S06]  /*d650*/  HMMA.16816.F32.BF16 R116, R76.reuse, R80, R116 ;  /* 0x000000504c74723c */ /* 0x040fec0000041874 */
[C---:B------:R-:W-:Y:S03]  /*d660*/  HMMA.16816.F32.BF16 R112, R76.reuse, R82, R112 ;  /* 0x000000524c70723c */ /* 0x040fe60000041870 */
[----:B------:R-:W3:Y:S01]  /*d670*/  MUFU.EX2 R155, R155 ;  /* 0x0000009b009b7308 */ /* 0x000ee20000000800 */
[----:B--2---:R-:W2:Y:S02]  /*d680*/  LDSM.16.MT88.4 R28, [R134+0x3800] ;  /* 0x00380000861c783b */ /* 0x004ea40000004200 */
[C---:B------:R-:W-:Y:S07]  /*d690*/  HMMA.16816.F32.BF16 R108, R76.reuse, R148, R108 ;  /* 0x000000944c6c723c */ /* 0x040fee000004186c */
[----:B------:R-:W-:Y:S01]  /*d6a0*/  MUFU.EX2 R164, R164 ;  /* 0x000000a400a47308 */ /* 0x000fe20000000800 */
[----:B------:R-:W4:Y:S01]  /*d6b0*/  LDSM.16.MT88.4 R80, [R126+0x3c00] ;  /* 0x003c00007e50783b */ /* 0x000f220000004200 */
[----:B------:R-:W-:Y:S08]  /*d6c0*/  HMMA.16816.F32.BF16 R104, R76, R150, R104 ;  /* 0x000000964c68723c */ /* 0x000ff00000041868 */
[----:B------:R-:W5:Y:S01]  /*d6d0*/  MUFU.EX2 R153, R153 ;  /* 0x0000009900997308 */ /* 0x000f620000000800 */
[----:B------:R-:W4:Y:S02]  /*d6e0*/  LDSM.16.MT88.4 R76, [R134+0x3c00] ;  /* 0x003c0000864c783b */ /* 0x000f240000004200 */
[----:B---3--:R-:W-:Y:S07]  /*d6f0*/  F2FP.BF16.F32.PACK_AB R32, R155, R159 ;  /* 0x0000009f9b20723e */ /* 0x008fee00000010ff */
[----:B------:R-:W-:Y:S10]  /*d700*/  MUFU.EX2 R57, R57 ;  /* 0x0000003900397308 */ /* 0x000ff40000000800 */
[----:B------:R-:W3:Y:S01]  /*d710*/  MUFU.EX2 R55, R55 ;  /* 0x0000003700377308 */ /* 0x000ee20000000800 */
[----:B-----5:R-:W-:Y:S09]  /*d720*/  F2FP.BF16.F32.PACK_AB R34, R153, R164 ;  /* 0x000000a49922723e */ /* 0x020ff200000010ff */
[----:B------:R5:W1:Y:S10]  /*d730*/  MUFU.EX2 R140, R33 ;  /* 0x00000021008c7308 */ /* 0x000a740000000800 */
[----:B------:R-:W-:Y:S01]  /*d740*/  MUFU.EX2 R162, R162 ;  /* 0x000000a200a27308 */ /* 0x000fe20000000800 */
[----:B---3--:R-:W-:Y:S09]  /*d750*/  F2FP.BF16.F32.PACK_AB R35, R6, R55 ;  /* 0x000000370623723e */ /* 0x008ff200000010ff */
[----:B------:R-:W3:Y:S01]  /*d760*/  MUFU.EX2 R139, R139 ;  /* 0x0000008b008b7308 */ /* 0x000ee20000000800 */
[----:B-----5:R-:W-:Y:S02]  /*d770*/  F2FP.BF16.F32.PACK_AB R33, R22, R57 ;  /* 0x000000391621723e */ /* 0x020fe400000010ff */
[----:B-1----:R-:W-:Y:S07]  /*d780*/  F2FP.BF16.F32.PACK_AB R37, R140, R7 ;  /* 0x000000078c25723e */ /* 0x002fee00000010ff */
[----:B------:R-:W-:Y:S01]  /*d790*/  MUFU.EX2 R135, R135 ;  /* 0x0000008700877308 */ /* 0x000fe20000000800 */
[C---:B------:R-:W-:Y:S06]  /*d7a0*/  HMMA.16816.F32.BF16 R116, R32.reuse, R24, R116 ;  /* 0x000000182074723c */ /* 0x040fec0000041874 */
[C---:B------:R-:W-:Y:S03]  /*d7b0*/  HMMA.16816.F32.BF16 R112, R32.reuse, R26, R112 ;  /* 0x0000001a2070723c */ /* 0x040fe60000041870 */
[----:B------:R-:W1:Y:S01]  /*d7c0*/  MUFU.EX2 R160, R160 ;  /* 0x000000a000a07308 */ /* 0x000e620000000800 */
[----:B------:R-:W-:Y:S01]  /*d7d0*/  LDSM.16.MT88.4 R24, [R126+0x4000] ;  /* 0x004000007e18783b */ /* 0x000fe20000004200 */
[----:B---3--:R-:W-:Y:S01]  /*d7e0*/  F2FP.BF16.F32.PACK_AB R36, R139, R162 ;  /* 0x000000a28b24723e */ /* 0x008fe200000010ff */
[C---:B--2---:R-:W-:Y:S07]  /*d7f0*/  HMMA.16816.F32.BF16 R108, R32.reuse, R28, R108 ;  /* 0x0000001c206c723c */ /* 0x044fee000004186c */
[----:B------:R-:W-:Y:S01]  /*d800*/  MUFU.EX2 R141, R141 ;  /* 0x0000008d008d7308 */ /* 0x000fe20000000800 */
[----:B------:R-:W-:Y:S01]  /*d810*/  HMMA.16816.F32.BF16 R104, R32, R30, R104 ;  /* 0x0000001e2068723c */ /* 0x000fe20000041868 */
[----:B------:R-:W2:Y:S08]  /*d820*/  LDSM.16.MT88.4 R28, [R134+0x4000] ;  /* 0x00400000861c783b */ /* 0x000eb00000004200 */
[----:B------:R-:W3:Y:S02]  /*d830*/  MUFU.EX2 R142, R142 ;  /* 0x0000008e008e7308 */ /* 0x000ee40000000800 */
[----:B-1----:R-:W-:Y:S01]  /*d840*/  F2FP.BF16.F32.PACK_AB R38, R160, R135 ;  /* 0x00000087a026723e */ /* 0x002fe200000010ff */
[----:B------:R-:W1:Y:S07]  /*d850*/  LDSM.16.MT88.4 R32, [R126+0x4400] ;  /* 0x004400007e20783b */ /* 0x000e6e0000004200 */
[----:B------:R-:W-:Y:S10]  /*d860*/  MUFU.EX2 R158, R158 ;  /* 0x0000009e009e7308 */ /* 0x000ff40000000800 */
[----:B------:R-:W5:Y:S01]  /*d870*/  MUFU.EX2 R23, R23 ;  /* 0x0000001700177308 */ /* 0x000f620000000800 */
[----:B---3--:R-:W-:Y:S09]  /*d880*/  F2FP.BF16.F32.PACK_AB R39, R142, R141 ;  /* 0x0000008d8e27723e */ /* 0x008ff200000010ff */
[----:B------:R-:W-:Y:S01]  /*d890*/  MUFU.EX2 R70, R70 ;  /* 0x0000004600467308 */ /* 0x000fe20000000800 */
[C---:B----4-:R-:W-:Y:S06]  /*d8a0*/  HMMA.16816.F32.BF16 R116, R36.reuse, R80, R116 ;  /* 0x000000502474723c */ /* 0x050fec0000041874 */
[C---:B------:R-:W-:Y:S03]  /*d8b0*/  HMMA.16816.F32.BF16 R112, R36.reuse, R82, R112 ;  /* 0x000000522470723c */ /* 0x040fe60000041870 */
[----:B------:R-:W3:Y:S02]  /*d8c0*/  MUFU.EX2 R75, R75 ;  /* 0x0000004b004b7308 */ /* 0x000ee40000000800 */
[----:B-----5:R-:W-:Y:S01]  /*d8d0*/  F2FP.BF16.F32.PACK_AB R40, R23, R158 ;  /* 0x0000009e1728723e */ /* 0x020fe200000010ff */
[C---:B------:R-:W-:Y:S07]  /*d8e0*/  HMMA.16816.F32.BF16 R108, R36.reuse, R76, R108 ;  /* 0x0000004c246c723c */ /* 0x040fee000004186c */
[----:B------:R-:W-:Y:S01]  /*d8f0*/  MUFU.EX2 R143, R143 ;  /* 0x0000008f008f7308 */ /* 0x000fe20000000800 */
[----:B------:R-:W-:Y:S01]  /*d900*/  HMMA.16816.F32.BF16 R104, R36, R78, R104 ;  /* 0x0000004e2468723c */ /* 0x000fe20000041868 */
[----:B------:R-:W4:Y:S08]  /*d910*/  LDSM.16.MT88.4 R36, [R134+0x4400] ;  /* 0x004400008624783b */ /* 0x000f300000004200 */
[----:B------:R-:W5:Y:S02]  /*d920*/  MUFU.EX2 R144, R144 ;  /* 0x0000009000907308 */ /* 0x000f640000000800 */
[----:B---3--:R-:W-:Y:S01]  /*d930*/  F2FP.BF16.F32.PACK_AB R42, R75, R70 ;  /* 0x000000464b2a723e */ /* 0x008fe200000010ff */
[----:B------:R-:W-:Y:S01]  /*d940*/  FFMA.FTZ R77, R48, UR4, -R21 ;  /* 0x00000004304d7c23 */ /* 0x000fe20008010815 */
[----:B------:R-:W-:Y:S01]  /*d950*/  FADD.FTZ R48, R74, R0 ;  /* 0x000000004a307221 */ /* 0x000fe20000010000 */
[----:B------:R-:W-:Y:S01]  /*d960*/  FFMA.FTZ R76, R61, UR4, -R66 ;  /* 0x000000043d4c7c23 */ /* 0x000fe20008010842 */
[----:B------:R-:W-:Y:S04]  /*d970*/  FADD.FTZ R61, R9, R68 ;  /* 0x00000044093d7221 */ /* 0x000fe80000010000 */
[----:B------:R-:W-:Y:S01]  /*d980*/  MUFU.EX2 R145, R145 ;  /* 0x0000009100917308 */ /* 0x000fe20000000800 */
[----:B------:R-:W-:Y:S09]  /*d990*/  FFMA.FTZ R66, R63, UR4, -R66 ;  /* 0x000000043f427c23 */ /* 0x000ff20008010842 */
[----:B------:R-:W3:Y:S01]  /*d9a0*/  MUFU.EX2 R146, R146 ;  /* 0x0000009200927308 */ /* 0x000ee20000000800 */
[----:B-----5:R-:W-:Y:S09]  /*d9b0*/  F2FP.BF16.F32.PACK_AB R41, R144, R143 ;  /* 0x0000008f9029723e */ /* 0x020ff200000010ff */
[----:B------:R-:W-:Y:S10]  /*d9c0*/  MUFU.EX2 R100, R100 ;  /* 0x0000006400647308 */ /* 0x000ff40000000800 */
[----:B------:R-:W-:Y:S01]  /*d9d0*/  MUFU.EX2 R101, R101 ;  /* 0x0000006500657308 */ /* 0x000fe20000000800 */
[----:B---3--:R-:W-:Y:S09]  /*d9e0*/  F2FP.BF16.F32.PACK_AB R43, R146, R145 ;  /* 0x00000091922b723e */ /* 0x008ff200000010ff */
[----:B------:R-:W-:Y:S01]  /*d9f0*/  MUFU.EX2 R45, R45 ;  /* 0x0000002d002d7308 */ /* 0x000fe20000000800 */
[C---:B--2---:R-:W-:Y:S06]  /*da00*/  HMMA.16816.F32.BF16 R108, R40.reuse, R28, R108 ;  /* 0x0000001c286c723c */ /* 0x044fec000004186c */
[C---:B------:R-:W-:Y:S03]  /*da10*/  HMMA.16816.F32.BF16 R104, R40.reuse, R30, R104 ;  /* 0x0000001e2868723c */ /* 0x040fe60000041868 */
[----:B------:R-:W2:Y:S01]  /*da20*/  MUFU.EX2 R138, R138 ;  /* 0x0000008a008a7308 */ /* 0x000ea20000000800 */
[----:B------:R-:W3:Y:S02]  /*da30*/  LDSM.16.MT88.4 R28, [R126+0x4800] ;  /* 0x004800007e1c783b */ /* 0x000ee40000004200 */
[C---:B------:R-:W-:Y:S07]  /*da40*/  HMMA.16816.F32.BF16 R116, R40.reuse, R24, R116 ;  /* 0x000000182874723c */ /* 0x040fee0000041874 */
[----:B------:R-:W-:Y:S01]  /*da50*/  MUFU.EX2 R147, R147 ;  /* 0x0000009300937308 */ /* 0x000fe20000000800 */
[----:B------:R-:W-:Y:S09]  /*da60*/  HMMA.16816.F32.BF16 R112, R40, R26, R112 ;  /* 0x0000001a2870723c */ /* 0x000ff20000041870 */
[----:B------:R-:W5:Y:S02]  /*da70*/  MUFU.EX2 R44, R44 ;  /* 0x0000002c002c7308 */ /* 0x000f640000000800 */
[----:B------:R-:W-:Y:S01]  /*da80*/  FADD.FTZ R24, R3, R48 ;  /* 0x0000003003187221 */ /* 0x000fe20000010000 */
[----:B--2---:R-:W-:Y:S01]  /*da90*/  F2FP.BF16.F32.PACK_AB R26, R138, R45 ;  /* 0x0000002d8a1a723e */ /* 0x004fe200000010ff */
[----:B------:R-:W-:Y:S02]  /*daa0*/  FADD.FTZ R40, R8, R61 ;  /* 0x0000003d08287221 */ /* 0x000fe40000010000 */
[----:B------:R-:W-:Y:S02]  /*dab0*/  FADD.FTZ R24, R5, R24 ;  /* 0x0000001805187221 */ /* 0x000fe40000010000 */
[----:B------:R-:W-:Y:S02]  /*dac0*/  FADD.FTZ R59, R59, R40 ;  /* 0x000000283b3b7221 */ /* 0x000fe40000010000 */
[----:B------:R-:W-:Y:S01]  /*dad0*/  MUFU.EX2 R46, R46 ;  /* 0x0000002e002e7308 */ /* 0x000fe20000000800 */
[----:B------:R-:W-:Y:S01]  /*dae0*/  FFMA.FTZ R43, R56, UR4, -R21 ;  /* 0x00000004382b7c23 */ /* 0x000fe20008010815 */
[----:B------:R-:W-:Y:S01]  /*daf0*/  FADD.FTZ R68, R165, R24 ;  /* 0x00000018a5447221 */ /* 0x000fe20000010000 */
[----:B------:R-:W-:Y:S03]  /*db00*/  F2FP.BF16.F32.PACK_AB R24, R101, R100 ;  /* 0x000000646518723e */ /* 0x000fe600000010ff */
[----:B------:R-:W-:Y:S04]  /*db10*/  FADD.FTZ R68, R163, R68 ;  /* 0x00000044a3447221 */ /* 0x000fe80000010000 */
[----:B------:R-:W2:Y:S01]  /*db20*/  MUFU.EX2 R77, R77 ;  /* 0x0000004d004d7308 */ /* 0x000ea20000000800 */
[----:B-----5:R-:W-:Y:S01]  /*db30*/  F2FP.BF16.F32.PACK_AB R25, R44, R147 ;  /* 0x000000932c19723e */ /* 0x020fe200000010ff */
[----:B------:R-:W-:Y:S04]  /*db40*/  FADD.FTZ R68, R161, R68 ;  /* 0x00000044a1447221 */ /* 0x000fe80000010000 */
[----:B------:R-:W-:Y:S04]  /*db50*/  FADD.FTZ R42, R157, R68 ;  /* 0x000000449d2a7221 */ /* 0x000fe80000010000 */
[----:B------:R-:W-:Y:S01]  /*db60*/  MUFU.EX2 R47, R47 ;  /* 0x0000002f002f7308 */ /* 0x000fe20000000800 */
[----:B------:R-:W-:Y:S04]  /*db70*/  FADD.FTZ R42, R159, R42 ;  /* 0x0000002a9f2a7221 */ /* 0x000fe80000010000 */
[----:B------:R-:W-:Y:S05]  /*db80*/  FADD.FTZ R155, R155, R42 ;  /* 0x0000002a9b9b7221 */ /* 0x000fea0000010000 */
[----:B------:R-:W5:Y:S01]  /*db90*/  MUFU.EX2 R152, R152 ;  /* 0x0000009800987308 */ /* 0x000f620000000800 */
[----:B--2---:R-:W-:Y:S01]  /*dba0*/  F2FP.BF16.F32.PACK_AB R27, R77, R46 ;  /* 0x0000002e4d1b723e */ /* 0x004fe200000010ff */
[----:B------:R-:W-:Y:S04]  /*dbb0*/  FADD.FTZ R164, R164, R155 ;  /* 0x0000009ba4a47221 */ /* 0x000fe80000010000 */
[----:B------:R-:W-:Y:S04]  /*dbc0*/  FADD.FTZ R153, R153, R164 ;  /* 0x000000a499997221 */ /* 0x000fe80000010000 */
[----:B------:R-:W-:Y:S01]  /*dbd0*/  MUFU.EX2 R49, R49 ;  /* 0x0000003100317308 */ /* 0x000fe20000000800 */
[C---:B-1----:R-:W-:Y:S05]  /*dbe0*/  HMMA.16816.F32.BF16 R116, R24.reuse, R32, R116 ;  /* 0x000000201874723c */ /* 0x042fea0000041874 */
[----:B------:R-:W-:Y:S01]  /*dbf0*/  FADD.FTZ R42, R162, R153 ;  /* 0x00000099a22a7221 */ /* 0x000fe20000010000 */
[C---:B------:R-:W-:Y:S03]  /*dc00*/  HMMA.16816.F32.BF16 R112, R24.reuse, R34, R112 ;  /* 0x000000221870723c */ /* 0x040fe60000041870 */
[----:B------:R-:W1:Y:S02]  /*dc10*/  MUFU.EX2 R154, R154 ;  /* 0x0000009a009a7308 */ /* 0x000e640000000800 */
[----:B------:R-:W-:Y:S01]  /*dc20*/  FADD.FTZ R32, R4, R59 ;  /* 0x0000003b04207221 */ /* 0x000fe20000010000 */
[C---:B----4-:R-:W-:Y:S07]  /*dc30*/  HMMA.16816.F32.BF16 R108, R24.reuse, R36, R108 ;  /* 0x00000024186c723c */ /* 0x050fee000004186c */
[----:B------:R-:W-:Y:S01]  /*dc40*/  MUFU.EX2 R50, R50 ;  /* 0x0000003200327308 */ /* 0x000fe20000000800 */
[----:B------:R-:W-:Y:S01]  /*dc50*/  FADD.FTZ R32, R53, R32 ;  /* 0x0000002035207221 */ /* 0x000fe20000010000 */
[----:B------:R-:W-:Y:S08]  /*dc60*/  HMMA.16816.F32.BF16 R104, R24, R38, R104 ;  /* 0x000000261868723c */ /* 0x000ff00000041868 */
[----:B------:R-:W2:Y:S03]  /*dc70*/  MUFU.EX2 R41, R52 ;  /* 0x0000003400297308 */ /* 0x000ea60000000800 */
[----:B------:R-:W-:Y:S01]  /*dc80*/  FADD.FTZ R57, R57, R32 ;  /* 0x0000002039397221 */ /* 0x000fe20000010000 */
[----:B-----5:R-:W-:Y:S01]  /*dc90*/  F2FP.BF16.F32.PACK_AB R36, R152, R47 ;  /* 0x0000002f9824723e */ /* 0x020fe200000010ff */
[----:B------:R-:W4:Y:S01]  /*dca0*/  LDSM.16.MT88.4 R32, [R134+0x4800] ;  /* 0x004800008620783b */ /* 0x000f220000004200 */
[----:B-1----:R-:W-:Y:S01]  /*dcb0*/  F2FP.BF16.F32.PACK_AB R38, R154, R49 ;  /* 0x000000319a26723e */ /* 0x002fe200000010ff */
[----:B------:R-:W-:Y:S03]  /*dcc0*/  FADD.FTZ R22, R22, R57 ;  /* 0x0000003916167221 */ /* 0x000fe60000010000 */
[----:B------:R-:W-:Y:S01]  /*dcd0*/  MUFU.EX2 R40, R54 ;  /* 0x0000003600287308 */ /* 0x000fe20000000800 */
[----:B------:R-:W-:Y:S01]  /*dce0*/  FADD.FTZ R42, R139, R42 ;  /* 0x0000002a8b2a7221 */ /* 0x000fe20000010000 */
[--C-:B------:R-:W-:Y:S01]  /*dcf0*/  FFMA.FTZ R53, R60, UR4, -R21.reuse ;  /* 0x000000043c357c23 */ /* 0x100fe20008010815 */
[----:B------:R-:W-:Y:S01]  /*dd00*/  FADD.FTZ R55, R55, R22 ;  /* 0x0000001637377221 */ /* 0x000fe20000010000 */
[----:B------:R-:W-:Y:S03]  /*dd10*/  FFMA.FTZ R21, R64, UR4, -R21 ;  /* 0x0000000440157c23 */ /* 0x000fe60008010815 */
[----:B------:R-:W-:Y:S03]  /*dd20*/  FADD.FTZ R24, R6, R55 ;  /* 0x0000003706187221 */ /* 0x000fe60000010000 */
[----:B------:R-:W1:Y:S01]  /*dd30*/  MUFU.EX2 R43, R43 ;  /* 0x0000002b002b7308 */ /* 0x000e620000000800 */
[----:B--2---:R-:W-:Y:S01]  /*dd40*/  F2FP.BF16.F32.PACK_AB R37, R41, R50 ;  /* 0x000000322925723e */ /* 0x004fe200000010ff */
[----:B------:R-:W-:Y:S02]  /*dd50*/  FADD.FTZ R55, R7, R24 ;  /* 0x0000001807377221 */ /* 0x000fe40000010000 */
[----:B------:R-:W2:Y:S02]  /*dd60*/  LDSM.16.MT88.4 R24, [R126+0x4c00] ;  /* 0x004c00007e18783b */ /* 0x000ea40000004200 */
[----:B------:R-:W-:Y:S04]  /*dd70*/  FADD.FTZ R140, R140, R55 ;  /* 0x000000378c8c7221 */ /* 0x000fe80000010000 */
[----:B------:R-:W-:Y:S01]  /*dd80*/  MUFU.EX2 R51, R51 ;  /* 0x0000003300337308 */ /* 0x000fe20000000800 */
[----:B------:R-:W-:Y:S04]  /*dd90*/  FADD.FTZ R141, R141, R140 ;  /* 0x0000008c8d8d7221 */ /* 0x000fe80000010000 */
[----:B------:R-:W-:Y:S05]  /*dda0*/  FADD.FTZ R142, R142, R141 ;  /* 0x0000008d8e8e7221 */ /* 0x000fea0000010000 */
[----:B------:R-:W5:Y:S01]  /*ddb0*/  MUFU.EX2 R156, R156 ;  /* 0x0000009c009c7308 */ /* 0x000f620000000800 */
[----:B-1----:R-:W-:Y:S01]  /*ddc0*/  F2FP.BF16.F32.PACK_AB R39, R43, R40 ;  /* 0x000000282b27723e */ /* 0x002fe200000010ff */
[----:B------:R-:W-:Y:S04]  /*ddd0*/  FADD.FTZ R143, R143, R142 ;  /* 0x0000008e8f8f7221 */ /* 0x000fe80000010000 */
[----:B------:R-:W-:Y:S04]  /*dde0*/  FADD.FTZ R144, R144, R143 ;  /* 0x0000008f90907221 */ /* 0x000fe80000010000 */
[----:B------:R-:W-:Y:S01]  /*ddf0*/  MUFU.EX2 R48, R76 ;  /* 0x0000004c00307308 */ /* 0x000fe20000000800 */
[C---:B---3--:R-:W-:Y:S05]  /*de00*/  HMMA.16816.F32.BF16 R116, R36.reuse, R28, R116 ;  /* 0x0000001c2474723c */ /* 0x048fea0000041874 */
[----:B------:R-:W-:Y:S01]  /*de10*/  FADD.FTZ R145, R145, R144 ;  /* 0x0000009091917221 */ /* 0x000fe20000010000 */
[C---:B------:R-:W-:Y:S03]  /*de20*/  HMMA.16816.F32.BF16 R112, R36.reuse, R30, R112 ;  /* 0x0000001e2470723c */ /* 0x040fe60000041870 */
[----:B------:R-:W1:Y:S02]  /*de30*/  MUFU.EX2 R95, R66 ;  /* 0x00000042005f7308 */ /* 0x000e640000000800 */
[----:B------:R-:W-:Y:S01]  /*de40*/  FADD.FTZ R29, R135, R42 ;  /* 0x0000002a871d7221 */ /* 0x000fe20000010000 */
[C---:B----4-:R-:W-:Y:S07]  /*de50*/  HMMA.16816.F32.BF16 R108, R36.reuse, R32, R108 ;  /* 0x00000020246c723c */ /* 0x050fee000004186c */
[----:B------:R-:W-:Y:S01]  /*de60*/  MUFU.EX2 R22, R58 ;  /* 0x0000003a00167308 */ /* 0x000fe20000000800 */
[----:B------:R-:W-:Y:S01]  /*de70*/  FADD.FTZ R29, R160, R29 ;  /* 0x0000001da01d7221 */ /* 0x000fe20000010000 */
[----:B------:R-:W-:Y:S03]  /*de80*/  HMMA.16816.F32.BF16 R104, R36, R34, R104 ;  /* 0x000000222468723c */ /* 0x000fe60000041868 */
[----:B------:R-:W-:Y:S01]  /*de90*/  FADD.FTZ R158, R158, R29 ;  /* 0x0000001d9e9e7221 */ /* 0x000fe20000010000 */
[----:B------:R-:W-:Y:S01]  /*dea0*/  FADD.FTZ R146, R146, R145 ;  /* 0x0000009192927221 */ /* 0x000fe20000010000 */
[----:B------:R-:W3:Y:S01]  /*deb0*/  LDSM.16.MT88.4 R28, [R134+0x4c00] ;  /* 0x004c0000861c783b */ /* 0x000ee20000004200 */
[----:B-----5:R-:W-:Y:S02]  /*dec0*/  F2FP.BF16.F32.PACK_AB R32, R156, R51 ;  /* 0x000000339c20723e */ /* 0x020fe400000010ff */
[----:B------:R-:W4:Y:S03]  /*ded0*/  MUFU.EX2 R53, R53 ;  /* 0x0000003500357308 */ /* 0x000f260000000800 */
[----:B------:R-:W-:Y:S01]  /*dee0*/  FADD.FTZ R23, R23, R158 ;  /* 0x0000009e17177221 */ /* 0x000fe20000010000 */
[----:B-1----:R-:W-:Y:S03]  /*def0*/  F2FP.BF16.F32.PACK_AB R34, R95, R48 ;  /* 0x000000305f22723e */ /* 0x002fe600000010ff */
        /* <DEDUP_REMOVED lines=8> */
[----:B----4-:R-:W-:Y:S01]  /*df80*/  F2FP.BF16.F32.PACK_AB R33, R53, R22 ;  /* 0x000000163521723e */ /* 0x010fe200000010ff */
[----:B------:R-:W-:Y:S01]  /*df90*/  FADD.FTZ R36, R101, R36 ;  /* 0x0000002465247221 */ /* 0x000fe20000010000 */
[----:B------:R-:W-:Y:S01]  /*dfa0*/  FADD.FTZ R77, R77, R46 ;  /* 0x0000002e4d4d7221 */ /* 0x000fe20000010000 */
[----:B------:R-:W-:Y:S02]  /*dfb0*/  MOV R101, R67 ;  /* 0x0000004300657202 */ /* 0x000fe40000000f00 */
[----:B------:R-:W-:Y:S01]  /*dfc0*/  FADD.FTZ R45, R45, R36 ;  /* 0x000000242d2d7221 */ /* 0x000fe20000010000 */
[----:B------:R-:W-:Y:S01]  /*dfd0*/  FADD.FTZ R50, R50, R77 ;  /* 0x0000004d32327221 */ /* 0x000fe20000010000 */
[----:B------:R-:W-:Y:S02]  /*dfe0*/  MOV R100, R65 ;  /* 0x0000004100647202 */ /* 0x000fe40000000f00 */
[----:B------:R-:W-:Y:S01]  /*dff0*/  FADD.FTZ R138, R138, R45 ;  /* 0x0000002d8a8a7221 */ /* 0x000fe20000010000 */
[----:B------:R-:W-:Y:S03]  /*e000*/  FADD.FTZ R41, R41, R50 ;  /* 0x0000003229297221 */ /* 0x000fe60000010000 */
[----:B------:R-:W-:Y:S01]  /*e010*/  FADD.FTZ R47, R47, R138 ;  /* 0x0000008a2f2f7221 */ /* 0x000fe20000010000 */
[----:B------:R-:W-:Y:S01]  /*e020*/  FADD.FTZ R40, R40, R41 ;  /* 0x0000002928287221 */ /* 0x000fe20000010000 */
[----:B-1----:R-:W-:Y:S02]  /*e030*/  F2FP.BF16.F32.PACK_AB R35, R21, R42 ;  /* 0x0000002a1523723e */ /* 0x002fe400000010ff */
[----:B------:R-:W-:Y:S01]  /*e040*/  FADD.FTZ R152, R152, R47 ;  /* 0x0000002f98987221 */ /* 0x000fe20000010000 */
[----:B------:R-:W-:Y:S03]  /*e050*/  FADD.FTZ R43, R43, R40 ;  /* 0x000000282b2b7221 */ /* 0x000fe60000010000 */
[----:B------:R-:W-:Y:S01]  /*e060*/  FADD.FTZ R49, R49, R152 ;  /* 0x0000009831317221 */ /* 0x000fe20000010000 */
[----:B------:R-:W-:Y:S01]  /*e070*/  FADD.FTZ R22, R22, R43 ;  /* 0x0000002b16167221 */ /* 0x000fe20000010000 */
[C---:B--2---:R-:W-:Y:S05]  /*e080*/  HMMA.16816.F32.BF16 R116, R32.reuse, R24, R116 ;  /* 0x000000182074723c */ /* 0x044fea0000041874 */
        /* <DEDUP_REMOVED lines=9> */
[----:B------:R-:W-:Y:S03]  /*e120*/  FADD.FTZ R95, R95, R48 ;  /* 0x000000305f5f7221 */ /* 0x000fe60000010000 */
[----:B------:R-:W-:Y:S01]  /*e130*/  FADD.FTZ R97, R21, R42 ;  /* 0x0000002a15617221 */ /* 0x000fe20000010000 */
[----:B------:R-:W-:Y:S08]  /*e140*/  @P0 BRA `(.L_x_4944) ;  /* 0xffffffc400dc0947 */ /* 0x000ff0000383ffff */
.L_x_4940:
        /* <DEDUP_REMOVED lines=11> */
[----:B--2---:R-:W-:-:S06]  /*e200*/  ULEA UR5, UR5, UR4, 0x18 ;  /* 0x0000000405057291 */ /* 0x004fcc000f8ec03f */
[----:B------:R-:W1:Y:S01]  /*e210*/  S2UR UR4, SR_CTAID.Z ;  /* 0x00000000000479c3 */ /* 0x000e620000002700 */
[----:B------:R-:W2:Y:S01]  /*e220*/  SHFL.BFLY PT, R6, R3, 0x1, 0x1f ;  /* 0x0c201f0003067f89 */ /* 0x000ea200000e0000 */
[----:B---3--:R-:W-:Y:S01]  /*e230*/  SHF.R.S32.HI R4, RZ, 0x1f, R5 ;  /* 0x0000001fff047819 */ /* 0x008fe20000011405 */
[----:B-----5:R-:W-:-:S03]  /*e240*/  FADD.FTZ R0, R0, R95 ;  /* 0x0000005f00007221 */ /* 0x020fc60000010000 */
[----:B------:R-:W-:Y:S02]  /*e250*/  LEA.HI R13, R4, R5, RZ, 0x2 ;  /* 0x00000005040d7211 */ /* 0x000fe400078f10ff */
[----:B----4-:R-:W-:Y:S01]  /*e260*/  SHF.R.S32.HI R2, RZ, 0x1f, R17 ;  /* 0x0000001fff027819 */ /* 0x010fe20000011411 */
[----:B------:R-:W3:Y:S01]  /*e270*/  SHFL.BFLY PT, R7, R0, 0x1, 0x1f ;  /* 0x0c201f0000077f89 */ /* 0x000ee200000e0000 */
[----:B------:R-:W-:Y:S02]  /*e280*/  LOP3.LUT R14, R13, 0xfffffffc, RZ, 0xc0, !PT ;  /* 0xfffffffc0d0e7812 */ /* 0x000fe400078ec0ff */
[----:B------:R-:W-:Y:S02]  /*e290*/  LEA.HI R11, R2, R17, RZ, 0x3 ;  /* 0x00000011020b7211 */ /* 0x000fe400078f18ff */
[----:B------:R-:W-:Y:S01]  /*e2a0*/  SHF.R.S32.HI R18, RZ, 0x2, R13 ;  /* 0x00000002ff127819 */ /* 0x000fe2000001140d */
[----:B------:R-:W-:Y:S01]  /*e2b0*/  IMAD.IADD R15, R5, 0x1, -R14 ;  /* 0x00000001050f7824 */ /* 0x000fe200078e0a0e */
[----:B------:R-:W-:-:S02]  /*e2c0*/  SHF.R.S32.HI R13, RZ, 0x3, R11 ;  /* 0x00000003ff0d7819 */ /* 0x000fc4000001140b */
[----:B------:R-:W-:Y:S01]  /*e2d0*/  LOP3.LUT R10, R11, 0xfffffff8, RZ, 0xc0, !PT ;  /* 0xfffffff80b0a7812 */ /* 0x000fe200078ec0ff */
[----:B--2---:R-:W-:Y:S01]  /*e2e0*/  FADD.FTZ R6, R3, R6 ;  /* 0x0000000603067221 */ /* 0x004fe20000010000 */
[C---:B------:R-:W-:Y:S02]  /*e2f0*/  LEA.HI R3, R4.reuse, R5, RZ, 0x5 ;  /* 0x0000000504037211 */ /* 0x040fe400078f28ff */
[----:B------:R-:W-:Y:S01]  /*e300*/  LEA.HI R20, R11, R13, RZ, 0x1 ;  /* 0x0000000d0b147211 */ /* 0x000fe200078f08ff */
[----:B------:R-:W-:Y:S01]  /*e310*/  IMAD.IADD R10, R17, 0x1, -R10 ;  /* 0x00000001110a7824 */ /* 0x000fe200078e0a0a */
[----:B------:R-:W-:Y:S02]  /*e320*/  SHF.R.S32.HI R12, RZ, 0x5, R3 ;  /* 0x00000005ff0c7819 */ /* 0x000fe40000011403 */
[----:B------:R-:W-:Y:S02]  /*e330*/  LEA.HI R16, R4, R5, RZ, 0x6 ;  /* 0x0000000504107211 */ /* 0x000fe400078f30ff */
[----:B------:R-:W-:Y:S01]  /*e340*/  LEA.HI R2, R2, R17, RZ, 0x5 ;  /* 0x0000001102027211 */ /* 0x000fe200078f28ff */
[----:B------:R-:W-:Y:S01]  /*e350*/  IMAD R12, R12, 0x100, R15 ;  /* 0x000001000c0c7824 */ /* 0x000fe200078e020f */
[----:B------:R-:W-:-:S02]  /*e360*/  SHF.R.S32.HI R15, RZ, 0x1f, R18 ;  /* 0x0000001fff0f7819 */ /* 0x000fc40000011412 */
[----:B------:R-:W-:Y:S01]  /*e370*/  SHF.L.U32 R16, R16, 0x2, RZ ;  /* 0x0000000210107819 */ /* 0x000fe200000006ff */
[----:B---3--:R-:W-:Y:S01]  /*e380*/  FADD.FTZ R7, R0, R7 ;  /* 0x0000000700077221 */ /* 0x008fe20000010000 */
[----:B------:R-:W-:Y:S02]  /*e390*/  LEA.HI R11, R15, R18, RZ, 0x3 ;  /* 0x000000120f0b7211 */ /* 0x000fe400078f18ff */
[----:B------:R-:W-:Y:S02]  /*e3a0*/  LOP3.LUT R20, R20, 0xfffffffe, RZ, 0xc0, !PT ;  /* 0xfffffffe14147812 */ /* 0x000fe400078ec0ff */
[----:B------:R-:W-:Y:S02]  /*e3b0*/  LOP3.LUT R11, R11, 0xfffffff8, RZ, 0xc0, !PT ;  /* 0xfffffff80b0b7812 */ /* 0x000fe400078ec0ff */
[----:B------:R-:W-:Y:S01]  /*e3c0*/  LEA.HI R14, R4, R5, RZ, 0x4 ;  /* 0x00000005040e7211 */ /* 0x000fe200078f20ff */
[----:B------:R-:W-:Y:S01]  /*e3d0*/  IMAD.IADD R15, R13, 0x1, -R20 ;  /* 0x000000010d0f7824 */ /* 0x000fe200078e0a14 */
[----:B------:R-:W-:Y:S01]  /*e3e0*/  LOP3.LUT R0, R2, 0xffffffe0, RZ, 0xc0, !PT ;  /* 0xffffffe002007812 */ /* 0x000fe200078ec0ff */
[----:B------:R-:W-:Y:S01]  /*e3f0*/  IMAD.IADD R18, R18, 0x1, -R11 ;  /* 0x0000000112127824 */ /* 0x000fe200078e0a0b */
[----:B------:R-:W-:-:S02]  /*e400*/  LOP3.LUT R16, R16, 0x3fffff00, RZ, 0xc0, !PT ;  /* 0x3fffff0010107812 */ /* 0x000fc400078ec0ff */
[----:B------:R-:W-:Y:S01]  /*e410*/  SHF.R.S32.HI R14, RZ, 0x4, R14 ;  /* 0x00000004ff0e7819 */ /* 0x000fe2000001140e */
[----:B------:R-:W-:Y:S01]  /*e420*/  IMAD.IADD R0, R17, 0x1, -R0 ;  /* 0x0000000111007824 */ /* 0x000fe200078e0a00 */
[----:B------:R-:W-:Y:S01]  /*e430*/  LEA.HI R19, R18, R18, RZ, 0x1 ;  /* 0x0000001212137211 */ /* 0x000fe200078f08ff */
[----:B------:R-:W-:Y:S01]  /*e440*/  IMAD R15, R15, 0x20, R16 ;  /* 0x000000200f0f7824 */ /* 0x000fe200078e0210 */
[----:B------:R-:W-:Y:S01]  /*e450*/  LEA.HI R21, R10, R10, RZ, 0x1 ;  /* 0x0000000a0a157211 */ /* 0x000fe200078f08ff */
[----:B------:R-:W-:Y:S01]  /*e460*/  IMAD.SHL.U32 R14, R14, 0x40, RZ ;  /* 0x000000400e0e7824 */ /* 0x000fe200078e00ff */
[----:B------:R-:W-:Y:S02]  /*e470*/  SHF.R.S32.HI R11, RZ, 0x1, R19 ;  /* 0x00000001ff0b7819 */ /* 0x000fe40000011413 */
[----:B------:R-:W-:Y:S02]  /*e480*/  FSETP.NE.FTZ.AND P3, PT, R7, RZ, PT ;  /* 0x000000ff0700720b */ /* 0x000fe40003f75000 */
[----:B------:R-:W-:Y:S01]  /*e490*/  FSETP.NE.FTZ.AND P2, PT, R6, RZ, PT ;  /* 0x000000ff0600720b */ /* 0x000fe20003f55000 */
[----:B------:R-:W-:Y:S01]  /*e4a0*/  IMAD.SHL.U32 R16, R11, 0x40, RZ ;  /* 0x000000400b107824 */ /* 0x000fe200078e00ff */
[----:B------:R-:W-:-:S02]  /*e4b0*/  SHF.R.S32.HI R17, RZ, 0x1, R21 ;  /* 0x00000001ff117819 */ /* 0x000fc40000011415 */
[----:B------:R-:W-:Y:S02]  /*e4c0*/  LOP3.LUT R21, R21, 0xfffffffe, RZ, 0xc0, !PT ;  /* 0xfffffffe15157812 */ /* 0x000fe400078ec0ff */
[----:B------:R-:W-:Y:S01]  /*e4d0*/  LOP3.LUT R19, R19, 0x1fffffe, RZ, 0xc0, !PT ;  /* 0x01fffffe13137812 */ /* 0x000fe200078ec0ff */
[----:B------:R-:W-:Y:S01]  /*e4e0*/  IMAD.SHL.U32 R17, R17, 0x8, RZ ;  /* 0x0000000811117824 */ /* 0x000fe200078e00ff */
[----:B------:R-:W-:Y:S02]  /*e4f0*/  IADD3 R10, R10, -R21, RZ ;  /* 0x800000150a0a7210 */ /* 0x000fe40007ffe0ff */
[----:B------:R-:W-:Y:S01]  /*e500*/  LOP3.LUT R14, R14, 0xc0, RZ, 0xc0, !PT ;  /* 0x000000c00e0e7812 */ /* 0x000fe200078ec0ff */
[----:B------:R-:W-:Y:S01]  /*e510*/  IMAD.IADD R19, R18, 0x1, -R19 ;  /* 0x0000000112137824 */ /* 0x000fe200078e0a13 */
[----:B------:R-:W-:Y:S01]  /*e520*/  LOP3.LUT R16, R16, 0xc0, RZ, 0xc0, !PT ;  /* 0x000000c010107812 */ /* 0x000fe200078ec0ff */
[----:B------:R-:W-:Y:S01]  /*e530*/  IMAD R10, R10, 0x4, R15 ;  /* 0x000000040a0a7824 */ /* 0x000fe200078e020f */
[----:B------:R-:W-:Y:S01]  /*e540*/  LOP3.LUT R17, R14, 0x18, R17, 0xf8, !PT ;  /* 0x000000180e117812 */ /* 0x000fe200078ef811 */
[----:B------:R-:W2:Y:S01]  /*e550*/  @P3 MUFU.RCP R9, R7 ;  /* 0x0000000700093308 */ /* 0x000ea20000001000 */
[----:B------:R-:W-:Y:S01]  /*e560*/  SHF.R.U32.HI R14, RZ, 0x3, R14 ;  /* 0x00000003ff0e7819 */ /* 0x000fe2000001160e */
[----:B------:R-:W-:Y:S01]  /*e570*/  IMAD R12, R19, 0x10, R12 ;  /* 0x00000010130c7824 */ /* 0x000fe200078e020c */
[----:B------:R-:W-:Y:S01]  /*e580*/  LEA.HI R15, R16, R16, RZ, 0x1d ;  /* 0x00000010100f7211 */ /* 0x000fe200078fe8ff */
[----:B------:R-:W3:Y:S01]  /*e590*/  @P3 LDC R32, c[0x0][0x2e8] ;  /* 0x0000ba00ff203b82 */ /* 0x000ee20000000800 */
[----:B------:R-:W-:-:S02]  /*e5a0*/  LOP3.LUT P0, RZ, R11, 0x2, RZ, 0xc0, !PT ;  /* 0x000000020bff7812 */ /* 0x000fc4000780c0ff */
[----:B------:R-:W-:Y:S01]  /*e5b0*/  LOP3.LUT R17, R17, R14, RZ, 0x3c, !PT ;  /* 0x0000000e11117212 */ /* 0x000fe200078e3cff */
[----:B------:R-:W4:Y:S01]  /*e5c0*/  @P2 MUFU.RCP R8, R6 ;  /* 0x0000000600082308 */ /* 0x000f220000001000 */
[----:B------:R-:W-:Y:S01]  /*e5d0*/  LOP3.LUT R14, R11, 0x1, RZ, 0xc0, !PT ;  /* 0x000000010b0e7812 */ /* 0x000fe200078ec0ff */
[----:B------:R-:W-:Y:S01]  /*e5e0*/  IMAD.U32 R12, R12, 0x2, R15 ;  /* 0x000000020c0c7824 */ /* 0x000fe200078e000f */
[----:B------:R-:W-:Y:S01]  /*e5f0*/  MOV R11, 0xffffffe0 ;  /* 0xffffffe0000b7802 */ /* 0x000fe20000000f00 */
[----:B------:R-:W-:Y:S01]  /*e600*/  IMAD.IADD R17, R10, 0x1, R17 ;  /* 0x000000010a117824 */ /* 0x000fe200078e0211 */
[----:B------:R-:W-:Y:S01]  /*e610*/  ISETP.NE.U32.AND P1, PT, R14, 0x1, PT ;  /* 0x000000010e00780c */ /* 0x000fe20003f25070 */
[----:B------:R-:W5:Y:S01]  /*e620*/  S2R R10, SR_CTAID.Y ;  /* 0x00000000000a7919 */ /* 0x000f620000002600 */
[----:B------:R-:W-:Y:S01]  /*e630*/  LEA R12, R12, UR5, 0x2 ;  /* 0x000000050c0c7c11 */ /* 0x000fe2000f8e10ff */
[----:B------:R-:W-:Y:S01]  /*e640*/  @P3 MUFU.LG2 R7, R7 ;  /* 0x0000000700073308 */ /* 0x000fe20000000c00 */
[----:B------:R-:W-:Y:S01]  /*e650*/  SEL R11, R11, 0x20, !P1 ;  /* 0x000000200b0b7807 */ /* 0x000fe20004800000 */
[C---:B--2---:R-:W-:Y:S01]  /*e660*/  FMUL.FTZ R116, R9.reuse, R116 ;  /* 0x0000007409747220 */ /* 0x044fe20000410000 */
[----:B------:R-:W-:Y:S01]  /*e670*/  FMUL.FTZ R117, R9, R117 ;  /* 0x0000007509757220 */ /* 0x000fe20000410000 */
[----:B------:R-:W-:-:S02]  /*e680*/  VIADD R14, R12, 0x40 ;  /* 0x000000400c0e7836 */ /* 0x000fc40000000000 */
[C---:B------:R-:W-:Y:S01]  /*e690*/  FMUL.FTZ R112, R9.reuse, R112 ;  /* 0x0000007009707220 */ /* 0x040fe20000410000 */
[C---:B------:R-:W-:Y:S02]  /*e6a0*/  @P0 VIADD R14, R12.reuse, 0xffffffc0 ;  /* 0xffffffc00c0e0836 */ /* 0x040fe40000000000 */
[C---:B------:R-:W-:Y:S01]  /*e6b0*/  FMUL.FTZ R113, R9.reuse, R113 ;  /* 0x0000007109717220 */ /* 0x040fe20000410000 */
[----:B------:R-:W-:Y:S02]  /*e6c0*/  IMAD.IADD R15, R12, 0x1, R11 ;  /* 0x000000010c0f7824 */ /* 0x000fe400078e020b */
[C---:B----4-:R-:W-:Y:S01]  /*e6d0*/  FMUL.FTZ R119, R8.reuse, R119 ;  /* 0x0000007708777220 */ /* 0x050fe20000410000 */
[C---:B------:R-:W-:Y:S01]  /*e6e0*/  FMUL.FTZ R118, R8.reuse, R118 ;  /* 0x0000007608767220 */ /* 0x040fe20000410000 */
[C---:B------:R-:W-:Y:S01]  /*e6f0*/  FMUL.FTZ R115, R8.reuse, R115 ;  /* 0x0000007308737220 */ /* 0x040fe20000410000 */
        /* <DEDUP_REMOVED lines=9> */
[----:B------:R-:W-:Y:S01]  /*e790*/  IMAD.IADD R16, R11, 0x1, R14 ;  /* 0x000000010b107824 */ /* 0x000fe200078e020e */
[----:B------:R-:W-:Y:S01]  /*e7a0*/  STS.64 [R12], R116 ;  /* 0x000000740c007388 */ /* 0x000fe20000000a00 */
[----:B------:R-:W-:Y:S01]  /*e7b0*/  LEA R35, R17, UR5, 0x2 ;  /* 0x0000000511237c11 */ /* 0x000fe2000f8e10ff */
[----:B------:R-:W5:Y:S01]  /*e7c0*/  LDC.64 R8, c[0x0][0x2c0] ;  /* 0x0000b000ff087b82 */ /* 0x000f620000000a00 */
[----:B------:R-:W-:Y:S01]  /*e7d0*/  LOP3.LUT R34, R3, 0xffffffe0, RZ, 0xc0, !PT ;  /* 0xffffffe003227812 */ /* 0x000fe200078ec0ff */
[----:B------:R2:W-:Y:S01]  /*e7e0*/  STS.64 [R12+0x400], R118 ;  /* 0x000400760c007388 */ /* 0x0005e20000000a00 */
[----:B------:R-:W-:Y:S01]  /*e7f0*/  SHF.R.S32.HI R2, RZ, 0x5, R2 ;  /* 0x00000005ff027819 */ /* 0x000fe20000011402 */
[----:B------:R-:W4:Y:S01]  /*e800*/  @P2 MUFU.LG2 R6, R6 ;  /* 0x0000000600062308 */ /* 0x000f220000000c00 */
[----:B------:R-:W-:Y:S01]  /*e810*/  LEA.HI R4, R4, R5, RZ, 0x3 ;  /* 0x0000000504047211 */ /* 0x000fe200078f18ff */
[----:B------:R-:W-:Y:S01]  /*e820*/  STS.64 [R15], R112 ;  /* 0x000000700f007388 */ /* 0x000fe20000000a00 */
[----:B------:R-:W-:Y:S01]  /*e830*/  IMAD.IADD R34, R5, 0x1, -R34 ;  /* 0x0000000105227824 */ /* 0x000fe200078e0a22 */
[----:B------:R-:W-:Y:S01]  /*e840*/  SHF.R.S32.HI R33, RZ, 0x1f, R0 ;  /* 0x0000001fff217819 */ /* 0x000fe20000011400 */
[----:B------:R-:W-:Y:S01]  /*e850*/  IMAD.MOV R3, RZ, RZ, -R127 ;  /* 0x000000ffff037224 */ /* 0x000fe200078e0a7f */
[----:B------:R1:W-:Y:S01]  /*e860*/  STS.64 [R15+0x400], R114 ;  /* 0x000400720f007388 */ /* 0x0003e20000000a00 */
[----:B------:R-:W-:-:S02]  /*e870*/  LOP3.LUT R4, R4, 0xfffffff8, RZ, 0xc0, !PT ;  /* 0xfffffff804047812 */ /* 0x000fc400078ec0ff */
[----:B------:R-:W-:Y:S01]  /*e880*/  LOP3.LUT P0, RZ, R34, 0x3, RZ, 0xc0, !PT ;  /* 0x0000000322ff7812 */ /* 0x000fe2000780c0ff */
[----:B------:R-:W-:Y:S01]  /*e890*/  STS.64 [R14], R108 ;  /* 0x0000006c0e007388 */ /* 0x000fe20000000a00 */
[----:B------:R-:W-:Y:S01]  /*e8a0*/  LEA.HI R33, R33, R0, RZ, 0x2 ;  /* 0x0000000021217211 */ /* 0x000fe200078f10ff */
[----:B------:R-:W-:Y:S02]  /*e8b0*/  IMAD.IADD R4, R5, 0x1, -R4 ;  /* 0x0000000105047824 */ /* 0x000fe400078e0a04 */
[----:B------:R3:W-:Y:S01]  /*e8c0*/  STS.64 [R14+0x400], R110 ;  /* 0x0004006e0e007388 */ /* 0x0007e20000000a00 */
[----:B------:R-:W-:Y:S01]  /*e8d0*/  SHF.R.S32.HI R0, RZ, 0x2, R33 ;  /* 0x00000002ff007819 */ /* 0x000fe20000011421 */
[----:B------:R-:W-:Y:S02]  /*e8e0*/  IMAD.SHL.U32 R4, R4, 0x4, RZ ;  /* 0x0000000404047824 */ /* 0x000fe400078e00ff */
[----:B----4-:R-:W-:Y:S01]  /*e8f0*/  @P2 FMUL.FTZ R6, R6, 0.69314718246459960938 ;  /* 0x3f31721806062820 */ /* 0x010fe20000410000 */
[----:B------:R4:W-:Y:S01]  /*e900*/  STS.64 [R16], R104 ;  /* 0x0000006810007388 */ /* 0x0009e20000000a00 */
[----:B-----5:R-:W-:-:S02]  /*e910*/  IMAD R127, R10, R8, R127 ;  /* 0x000000080a7f7224 */ /* 0x020fc400078e027f */
[----:B------:R-:W-:Y:S01]  /*e920*/  @P3 FMUL.FTZ R10, R7, 0.69314718246459960938 ;  /* 0x3f317218070a3820 */ /* 0x000fe20000410000 */
[----:B------:R4:W-:Y:S01]  /*e930*/  STS.64 [R16+0x400], R106 ;  /* 0x0004006a10007388 */ /* 0x0009e20000000a00 */
[----:B------:R-:W-:Y:S01]  /*e940*/  SHF.R.S32.HI R5, RZ, 0x1f, R4 ;  /* 0x0000001fff057819 */ /* 0x000fe20000011404 */
[----:B--2---:R-:W2:Y:S08]  /*e950*/  LDC R12, c[0x0][0x270] ;  /* 0x00009c00ff0c7b82 */ /* 0x004eb00000000800 */
[----:B------:R-:W-:Y:S01]  /*e960*/  BAR.SYNC.DEFER_BLOCKING 0x0 ;  /* 0x0000000000007b1d */ /* 0x000fe20000010000 */
[----:B-1----:R-:W-:-:S05]  /*e970*/  SHF.R.S32.HI R15, RZ, 0x1f, R2 ;  /* 0x0000001fff0f7819 */ /* 0x002fca0000011402 */
[----:B------:R-:W1:Y:S01]  /*e980*/  S2R R11, SR_CTAID.X ;  /* 0x00000000000b7919 */ /* 0x000e620000002500 */
[----:B------:R-:W-:Y:S01]  /*e990*/  LEA.HI R15, R15, R2, RZ, 0x2 ;  /* 0x000000020f0f7211 */ /* 0x000fe200078f10ff */
[----:B---3--:R-:W3:Y:S03]  /*e9a0*/  @P2 LDC R14, c[0x0][0x2e8] ;  /* 0x0000ba00ff0e2b82 */ /* 0x008ee60000000800 */
[----:B------:R-:W-:-:S04]  /*e9b0*/  LOP3.LUT R15, R15, 0xfffffffc, RZ, 0xc0, !PT ;  /* 0xfffffffc0f0f7812 */ /* 0x000fc800078ec0ff */
[----:B------:R-:W-:Y:S01]  /*e9c0*/  IADD3 R15, R2, -R15, RZ ;  /* 0x8000000f020f7210 */ /* 0x000fe20007ffe0ff */
[----:B------:R-:W-:Y:S02]  /*e9d0*/  IMAD.MOV.U32 R2, RZ, RZ, -0x800000 ;  /* 0xff800000ff027424 */ /* 0x000fe400078e00ff */
[----:B--2---:R-:W-:Y:S01]  /*e9e0*/  IMAD R3, R12, R3, UR4 ;  /* 0x000000040c037e24 */ /* 0x004fe2000f8e0203 */
[----:B------:R4:W2:Y:S01]  /*e9f0*/  LDS.128 R28, [R35] ;  /* 0x00000000231c7984 */ /* 0x0008a20000000c00 */
[----:B------:R-:W-:Y:S01]  /*ea00*/  IMAD R15, R15, 0x10, R0 ;  /* 0x000000100f0f7824 */ /* 0x000fe200078e0200 */
[----:B------:R-:W-:Y:S01]  /*ea10*/  MOV R0, 0xff800000 ;  /* 0xff80000000007802 */ /* 0x000fe20000000f00 */
[----:B------:R-:W-:Y:S01]  /*ea20*/  IMAD R3, R127, R12, R3 ;  /* 0x0000000c7f037224 */ /* 0x000fe200078e0203 */
[----:B------:R4:W2:Y:S01]  /*ea30*/  LDS.128 R24, [R35+0x800] ;  /* 0x0008000023187984 */ /* 0x0008a20000000c00 */
[----:B------:R-:W-:-:S03]  /*ea40*/  @P3 FFMA.FTZ R0, R67, R32, R10 ;  /* 0x0000002043003223 */ /* 0x000fc6000001000a */
[----:B------:R4:W2:Y:S04]  /*ea50*/  LDS.128 R20, [R35+0x1000] ;  /* 0x0010000023147984 */ /* 0x0008a80000000c00 */
[----:B------:R4:W2:Y:S01]  /*ea60*/  LDS.128 R16, [R35+0x1800] ;  /* 0x0018000023107984 */ /* 0x0008a20000000c00 */
[----:B---3--:R-:W-:Y:S01]  /*ea70*/  @P2 FFMA.FTZ R2, R65, R14, R6 ;  /* 0x0000000e41022223 */ /* 0x008fe20000010006 */
[----:B-1----:R-:W-:-:S04]  /*ea80*/  IMAD.SHL.U32 R8, R11, 0x40, RZ ;  /* 0x000000400b087824 */ /* 0x002fc800078e00ff */
[----:B------:R-:W-:Y:S01]  /*ea90*/  IMAD R8, R3, R9, R8 ;  /* 0x0000000903087224 */ /* 0x000fe200078e0208 */
[----:B------:R-:W-:Y:S06]  /*eaa0*/  @P0 BRA `(.L_x_4946) ;  /* 0x00000000002c0947 */ /* 0x000fec0003800000 */
        /* <DEDUP_REMOVED lines=11> */
.L_x_4946:
[----:B------:R-:W-:Y:S05]  /*eb60*/  BSYNC B0 ;  /* 0x0000000000007941 */ /* 0x000fea0003800000 */
.L_x_4945:
[----:B------:R-:W-:Y:S01]  /*eb70*/  ULDC UR4, c[0x0][0x2d0] ;  /* 0x0000b40000047ab9 */ /* 0x000fe20000000800 */
[C---:B------:R-:W-:Y:S01]  /*eb80*/  IMAD.WIDE R6, R13.reuse, 0x20, R4 ;  /* 0x000000200d067825 */ /* 0x040fe200078e0204 */
[----:B------:R-:W-:Y:S01]  /*eb90*/  ISETP.GE.AND P1, PT, R4, UR4, PT ;  /* 0x0000000404007c0c */ /* 0x000fe2000bf26270 */
[----:B------:R-:W-:Y:S02]  /*eba0*/  ULDC UR4, c[0x0][0x2dc] ;  /* 0x0000b70000047ab9 */ /* 0x000fe40000000800 */
[----:B------:R-:W-:Y:S01]  /*ebb0*/  IMAD R8, R8, UR4, RZ ;  /* 0x0000000408087c24 */ /* 0x000fe2000f8e02ff */
[C---:B------:R-:W-:Y:S01]  /*ebc0*/  ISETP.GE.OR P4, PT, R13.reuse, R102, P1 ;  /* 0x000000660d00720c */ /* 0x040fe20000f86670 */
[C---:B------:R-:W-:Y:S01]  /*ebd0*/  VIADD R3, R13.reuse, 0x10 ;  /* 0x000000100d037836 */ /* 0x040fe20000000000 */
[----:B------:R-:W-:Y:S01]  /*ebe0*/  ULDC.64 UR4, c[0x0][0x288] ;  /* 0x0000a20000047ab9 */ /* 0x000fe20000000a00 */
[C---:B------:R-:W-:Y:S01]  /*ebf0*/  VIADD R5, R13.reuse, 0x20 ;  /* 0x000000200d057836 */ /* 0x040fe20000000000 */
[----:B-1----:R-:W-:Y:S01]  /*ec00*/  IADD3 R0, P0, R8, R6, RZ ;  /* 0x0000000608007210 */ /* 0x002fe20007f1e0ff */
[----:B------:R-:W-:Y:S01]  /*ec10*/  VIADD R13, R13, 0x30 ;  /* 0x000000300d0d7836 */ /* 0x000fe20000000000 */
[----:B------:R-:W-:-:S02]  /*ec20*/  ISETP.GE.OR P3, PT, R3, R102, P1 ;  /* 0x000000660300720c */ /* 0x000fc40000f66670 */
[-C--:B------:R-:W-:Y:S02]  /*ec30*/  ISETP.GE.OR P2, PT, R5, R102.reuse, P1 ;  /* 0x000000660500720c */ /* 0x080fe40000f46670 */
[----:B------:R-:W-:Y:S02]  /*ec40*/  ISETP.GE.OR P1, PT, R13, R102, P1 ;  /* 0x000000660d00720c */ /* 0x000fe40000f26670 */
[----:B------:R-:W-:Y:S02]  /*ec50*/  LEA.HI.X.SX32 R3, R8, R7, 0x1, P0 ;  /* 0x0000000708037211 */ /* 0x000fe400000f0eff */
[----:B------:R-:W-:-:S04]  /*ec60*/  LEA R2, P0, R0, UR4, 0x2 ;  /* 0x0000000400027c11 */ /* 0x000fc8000f8010ff */
[----:B------:R-:W-:-:S05]  /*ec70*/  LEA.HI.X R3, R0, UR5, R3, 0x2, P0 ;  /* 0x0000000500037c11 */ /* 0x000fca00080f1403 */
[----:B--2---:R1:W-:Y:S04]  /*ec80*/  @!P4 STG.E.64 desc[UR6][R2.64], R28 ;  /* 0x0000001c0200c986 */ /* 0x0043e8000c101b06 */
[----:B------:R1:W-:Y:S04]  /*ec90*/  @!P4 STG.E.64 desc[UR6][R2.64+0x8], R30 ;  /* 0x0000081e0200c986 */ /* 0x0003e8000c101b06 */
[----:B------:R1:W-:Y:S04]  /*eca0*/  @!P3 STG.E.128 desc[UR6][R2.64+0x800], R24 ;  /* 0x000800180200b986 */ /* 0x0003e8000c101d06 */
[----:B------:R1:W-:Y:S01]  /*ecb0*/  @!P2 STG.E.128 desc[UR6][R2.64+0x1000], R20 ;  /* 0x001000140200a986 */ /* 0x0003e2000c101d06 */
[----:B------:R-:W-:Y:S05]  /*ecc0*/  @P1 EXIT ;  /* 0x000000000000194d */ /* 0x000fea0003800000 */
[----:B------:R-:W-:Y:S01]  /*ecd0*/  STG.E.128 desc[UR6][R2.64+0x1800], R16 ;  /* 0x0018001002007986 */ /* 0x000fe2000c101d06 */
[----:B------:R-:W-:Y:S05]  /*ece0*/  EXIT ;  /* 0x000000000000794d */ /* 0x000fea0003800000 */
.L_x_4947:
        /* <DEDUP_REMOVED lines=9> */
.L_x_5383:


//--------------------- .text._ZN5flash24flash_fwd_splitkv_kernelI23Flash_fwd_kernel_traitsILi32ELi64ELi128ELi4ELb0ELb0EN7cutlass10bfloat16_tE19Flash_kernel_traitsILi32ELi64ELi128ELi4ES3_EELb1ELb0ELb0ELb0ELb1ELb0ELb1ELb1EEEvNS_16Flash_fwd_paramsE --------------------------
	.section	.text._ZN5flash24flash_fwd_splitkv_kernelI23Flash_fwd_kernel_traitsILi32ELi64ELi128ELi4ELb0ELb0EN7cutlass10bfloat16_tE19Flash_kernel_traitsILi32ELi64ELi128ELi4ES3_EELb1ELb0ELb0ELb0ELb1ELb0ELb1ELb1EEEvNS_16Flash_fwd_paramsE,"ax",@progbits
	.align	128
        .global         _ZN5flash24flash_fwd_splitkv_kernelI23Flash_fwd_kernel_traitsILi32ELi64ELi128ELi4ELb0ELb0EN7cutlass10bfloat16_tE19Flash_kernel_traitsILi32ELi64ELi128ELi4ES3_EELb1ELb0ELb0ELb0ELb1ELb0ELb1ELb1EEEvNS_16Flash_fwd_paramsE
        .type           _ZN5flash24flash_fwd_splitkv_kernelI23Flash_fwd_kernel_traitsILi32ELi64ELi128ELi4ELb0ELb0EN7cutlass10bfloat16_tE19Flash_kernel_traitsILi32ELi64ELi128ELi4ES3_EELb1ELb0ELb0ELb0ELb1ELb0ELb1ELb1EEEvNS_16Flash_fwd_paramsE,@function
        .size           _ZN5flash24flash_fwd_splitkv_kernelI23Flash_fwd_kernel_traitsILi32ELi64ELi128ELi4ELb0ELb0EN7cutlass10bfloat16_tE19Flash_kernel_traitsILi32ELi64ELi128ELi4ES3_EELb1ELb0ELb0ELb0ELb1ELb0ELb1ELb1EEEvNS_16Flash_fwd_paramsE,(.L_x_5384 - _ZN5flash24flash_fwd_splitkv_kernelI23Flash_fwd_kernel_traitsILi32ELi64ELi128ELi4ELb0ELb0EN7cutlass10bfloat16_tE19Flash_kernel_traitsILi32ELi64ELi128ELi4ES3_EELb1ELb0ELb0ELb0ELb1ELb0ELb1ELb1EEEvNS_16Flash_fwd_paramsE)
        .other          _ZN5flash24flash_fwd_splitkv_kernelI23Flash_fwd_kernel_traitsILi32ELi64ELi128ELi4ELb0ELb0EN7cutlass10bfloat16_tE19Flash_kernel_traitsILi32ELi64ELi128ELi4ES3_EELb1ELb0ELb0ELb0ELb1ELb0ELb1ELb1EEEvNS_16Flash_fwd_paramsE,@"STO_CUDA_ENTRY STV_DEFAULT"
_ZN5flash24flash_fwd_splitkv_kernelI23Flash_fwd_kernel_traitsILi32ELi64ELi128ELi4ELb0ELb0EN7cutlass10bfloat16_tE19Flash_kernel_traitsILi32ELi64ELi128ELi4ES3_EELb1ELb0ELb0ELb0ELb1ELb0ELb1ELb1EEEvNS_16Flash_fwd_paramsE:
.text._ZN5flash24flash_fwd_splitkv_kernelI23Flash_fwd_kernel_traitsILi32ELi64ELi128ELi4ELb0ELb0EN7cutlass10bfloat16_tE19Flash_kernel_traitsILi32ELi64ELi128ELi4ES3_EELb1ELb0ELb0ELb0ELb1ELb0ELb1ELb1EEEvNS_16Flash_fwd_paramsE:
[----:B------:R-:W-:Y:S08]  /*0000*/  LDC R1, c[0x0][0x28] ;  /* 0x00000a00ff017b82 */ /* 0x000ff00000000800 */
[----:B------:R-:W1:Y:S01]  /*0010*/  LDC R5, c[0x0][0x270] ;  /* 0x00009c00ff057b82 */ /* 0x000e620000000800 */
[----:B------:R-:W2:Y:S01]  /*0020*/  S2R R104, SR_CTAID.Z ;  /* 0x0000000000687919 */ /* 0x000ea20000002700 */
[----:B------:R-:W-:Y:S01]  /*0030*/  MOV R2, RZ ;  /* 0x000000ff00027202 */ /* 0x000fe20000000f00 */
[----:B------:R-:W-:Y:S01]  /*0040*/  ULDC.64 UR6, c[0x0][0x208] ;  /* 0x0000820000067ab9 */ /* 0x000fe20000000a00 */
[----:B------:R-:W-:-:S04]  /*0050*/  ULDC.64 UR4, c[0x0][0x300] ;  /* 0x0000c00000047ab9 */ /* 0x000fc80000000a00 */
[----:B------:R-:W3:Y:S08]  /*0060*/  LDC.64 R8, c[0x0][0x2f0] ;  /* 0x0000bc00ff087b82 */ /* 0x000ef00000000a00 */
[----:B------:R-:W4:Y:S01]  /*0070*/  LDC.64 R22, c[0x0][0x300] ;  /* 0x0000c000ff167b82 */ /* 0x000f220000000a00 */
[----:B-1----:R-:W1:Y:S01]  /*0080*/  I2F.U32.RP R6, R5 ;  /* 0x0000000500067306 */ /* 0x002e620000209000 */
[----:B------:R-:W-:-:S07]  /*0090*/  ISETP.NE.U32.AND P1, PT, R5, RZ, PT ;  /* 0x000000ff0500720c */ /* 0x000fce0003f25070 */
[----:B-1----:R-:W1:Y:S02]  /*00a0*/  MUFU.RCP R4, R6 ;  /* 0x0000000600047308 */ /* 0x002e640000001000 */
[----:B-1----:R-:W-:Y:S01]  /*00b0*/  VIADD R4, R4, 0xffffffe ;  /* 0x0ffffffe04047836 */ /* 0x002fe20000000000 */
[----:B------:R-:W-:-:S05]  /*00c0*/  MOV R6, 0xffffffff ;  /* 0xffffffff00067802 */ /* 0x000fca0000000f00 */
[----:B------:R-:W1:Y:S02]  /*00d0*/  F2I.FTZ.U32.TRUNC.NTZ R3, R4 ;  /* 0x0000000400037305 */ /* 0x000e64000021f000 */
[----:B-1----:R-:W-:-:S04]  /*00e0*/  IMAD.MOV R0, RZ, RZ, -R3 ;  /* 0x000000ffff007224 */ /* 0x002fc800078e0a03 */
        /* <DEDUP_REMOVED lines=16> */
[C---:B---3--:R-:W-:Y:S02]  /*01f0*/  IMAD.WIDE R10, R143.reuse, 0x4, R8 ;  /* 0x000000048f0a7825 */ /* 0x048fe400078e0208 */
[----:B------:R-:W3:Y:S03]  /*0200*/  LDC.64 R8, c[0x0][0x2f8] ;  /* 0x0000be00ff087b82 */ /* 0x000ee60000000a00 */
[----:B------:R-:W3:Y:S04]  /*0210*/  @P0 LDG.E R6, desc[UR6][R10.64] ;  /* 0x000000060a060981 */ /* 0x000ee8000c1e1900 */
[----:B------:R-:W3:Y:S01]  /*0220*/  @P0 LDG.E R7, desc[UR6][R10.64+0x4] ;  /* 0x000004060a070981 */ /* 0x000ee2000c1e1900 */
[----:B--2---:R-:W-:Y:S01]  /*0230*/  ISETP.NE.AND P1, PT, R0, RZ, PT ;  /* 0x000000ff0000720c */ /* 0x004fe20003f25270 */
[----:B------:R-:W-:Y:S01]  /*0240*/  IMAD.MOV.U32 R17, RZ, RZ, -0x1 ;  /* 0xffffffffff117424 */ /* 0x000fe200078e00ff */
[----:B-1----:R-:W-:Y:S01]  /*0250*/  ISETP.EQ.U32.AND P2, PT, R2, RZ, PT ;  /* 0x000000ff0200720c */ /* 0x002fe20003f42070 */
[----:B----4-:R-:W-:Y:S01]  /*0260*/  IMAD.WIDE R22, R143, 0x4, R22 ;  /* 0x000000048f167825 */ /* 0x010fe200078e0216 */
[----:B------:R-:W-:-:S02]  /*0270*/  ISETP.NE.U32.AND P5, PT, RZ, UR4, PT ;  /* 0x00000004ff007c0c */ /* 0x000fc4000bfa5070 */
[----:B------:R-:W-:Y:S02]  /*0280*/  ISETP.EQ.OR.EX P2, PT, R3, RZ, !P1, P2 ;  /* 0x000000ff0300720c */ /* 0x000fe40004f42720 */
[----:B------:R-:W-:Y:S02]  /*0290*/  ISETP.NE.AND.EX P5, PT, RZ, UR5, PT, P5 ;  /* 0x00000005ff007c0c */ /* 0x000fe4000bfa5350 */
[----:B------:R-:W-:Y:S01]  /*02a0*/  MOV R12, RZ ;  /* 0x000000ff000c7202 */ /* 0x000fe20000000f00 */
[----:B---3--:R-:W-:-:S08]  /*02b0*/  IMAD.WIDE R8, R143, 0x4, R8 ;  /* 0x000000048f087825 */ /* 0x008fd000078e0208 */
        /* <DEDUP_REMOVED lines=15> */
.L_x_4948:
[----:B------:R-:W1:Y:S02]  /*03b0*/  LDC R61, c[0x0][0x2c8] ;  /* 0x0000b200ff3d7b82 */ /* 0x000e640000000800 */
.L_x_4949:
        /* <DEDUP_REMOVED lines=10> */
[--C-:B-1---5:R-:W-:Y:S02]  /*0460*/  IMAD.IADD R61, R61, 0x1, -R12.reuse ;  /* 0x000000013d3d7824 */ /* 0x122fe400078e0a0c */
[----:B------:R-:W-:-:S05]  /*0470*/  @P3 IMAD.IADD R53, R53, 0x1, -R12 ;  /* 0x0000000135353824 */ /* 0x000fca00078e0a0c */
[----:B---3--:R-:W1:Y:S08]  /*0480*/  LDC R3, c[0x0][0x2c8] ;  /* 0x0000b200ff037b82 */ /* 0x008e700000000800 */
[----:B------:R-:W3:Y:S01]  /*0490*/  @!P3 LDC R8, c[0x0][0x2cc] ;  /* 0x0000b300ff08bb82 */ /* 0x000ee20000000800 */
[-C--:B--2---:R-:W-:Y:S02]  /*04a0*/  IABS R11, R9.reuse ;  /* 0x00000009000b7213 */ /* 0x084fe40000000000 */
[----:B------:R-:W-:-:S02]  /*04b0*/  IABS R15, R9 ;  /* 0x00000009000f7213 */ /* 0x000fc40000000000 */
[----:B------:R-:W2:Y:S03]  /*04c0*/  I2F.RP R4, R11 ;  /* 0x0000000b00047306 */ /* 0x000ea60000209400 */
[----:B------:R-:W-:Y:S02]  /*04d0*/  IMAD.MOV R15, RZ, RZ, -R15 ;  /* 0x000000ffff0f7224 */ /* 0x000fe400078e0a0f */
[----:B-1----:R-:W-:-:S05]  /*04e0*/  VIADD R3, R3, 0x7f ;  /* 0x0000007f03037836 */ /* 0x002fca0000000000 */
[----:B------:R-:W-:-:S04]  /*04f0*/  SHF.R.S32.HI R16, RZ, 0x1f, R3 ;  /* 0x0000001fff107819 */ /* 0x000fc80000011403 */
[----:B------:R-:W-:Y:S01]  /*0500*/  LEA.HI R16, R16, R3, RZ, 0x7 ;  /* 0x0000000310107211 */ /* 0x000fe200078f38ff */
[----:B--2---:R-:W1:Y:S03]  /*0510*/  MUFU.RCP R18, R4 ;  /* 0x0000000400127308 */ /* 0x004e660000001000 */
        /* <DEDUP_REMOVED lines=37> */
[----:B------:R-:W-:Y:S02]  /*0770*/  VIADDMNMX R3, R137, R10, R4, PT ;  /* 0x0000000a89037246 */ /* 0x000fe40003800104 */
[----:B------:R-:W1:Y:S02]  /*0780*/  S2R R10, SR_TID.X ;  /* 0x00000000000a7919 */ /* 0x000e640000002100 */
        /* <DEDUP_REMOVED lines=12> */
[----:B--2---:R-:W-:-:S03]  /*0850*/  IMAD R2, R0, R2, R143 ;  /* 0x0000000200027224 */ /* 0x004fc600078e028f */
        /* <DEDUP_REMOVED lines=42> */
.L_x_4950:
        /* <DEDUP_REMOVED lines=11> */
[----:B------:R-:W-:Y:S02]  /*0bb0*/  ISETP.NE.AND.EX P0, PT, RZ, UR5, PT, P0 ;  /* 0x00000005ff007c0c */ /* 0x000fe4000bf05300 */
[----:B------:R-:W-:-:S11]  /*0bc0*/  SHF.R.S32.HI R7, RZ, 0x1f, R143 ;  /* 0x0000001fff077819 */ /* 0x000fd6000001148f */
[----:B------:R-:W-:Y:S05]  /*0bd0*/  @!P0 BRA `(.L_x_4951) ;  /* 0x0000000000288947 */ /* 0x000fea0003800000 */
[----:B--2---:R-:W2:Y:S02]  /*0be0*/  LDC.64 R2, c[0x0][0x378] ;  /* 0x0000de00ff027b82 */ /* 0x004ea40000000a00 */
        /* <DEDUP_REMOVED lines=9> */
.L_x_4951:
[----:B------:R-:W-:Y:S05]  /*0c80*/  @!P1 BRA `(.L_x_4952) ;  /* 0x0000000400409947 */ /* 0x000fea0003800000 */
[----:B------:R-:W3:Y:S01]  /*0c90*/  LDC R15, c[0x0][0x380] ;  /* 0x0000e000ff0f7b82 */ /* 0x000ee20000000800 */
[----:B------:R-:W-:Y:S01]  /*0ca0*/  LEA R0, R52, 0xffffff80, 0x7 ;  /* 0xffffff8034007811 */ /* 0x000fe200078e38ff */
[----:B------:R-:W-:-:S06]  /*0cb0*/  ULDC.64 UR4, c[0x0][0x230] ;  /* 0x00008c0000047ab9 */ /* 0x000fcc0000000a00 */
[----:B------:R-:W4:Y:S01]  /*0cc0*/  LDC.64 R108, c[0x0][0x248] ;  /* 0x00009200ff6c7b82 */ /* 0x000f220000000a00 */
[----:B---3--:R-:W-:-:S04]  /*0cd0*/  IABS R4, R15 ;  /* 0x0000000f00047213 */ /* 0x008fc80000000000 */
[----:B------:R-:W3:Y:S08]  /*0ce0*/  I2F.RP R5, R4 ;  /* 0x0000000400057306 */ /* 0x000ef00000209400 */
[----:B---3--:R-:W3:Y:S02]  /*0cf0*/  MUFU.RCP R8, R5 ;  /* 0x0000000500087308 */ /* 0x008ee40000001000 */
[----:B---3--:R-:W-:Y:S01]  /*0d00*/  IADD3 R8, R8, 0xffffffe, RZ ;  /* 0x0ffffffe08087810 */ /* 0x008fe20007ffe0ff */
[----:B------:R-:W3:Y:S05]  /*0d10*/  LDC R5, c[0x0][0x278] ;  /* 0x00009e00ff057b82 */ /* 0x000eea0000000800 */
        /* <DEDUP_REMOVED lines=20> */
[----:B------:R2:W2:Y:S01]  /*0e60*/  LDG.E R8, desc[UR6][R8.64] ;  /* 0x0000000608087981 */ /* 0x0004a2000c1e1900 */
[----:B---3--:R-:W-:Y:S01]  /*0e70*/  IABS R2, R5 ;  /* 0x0000000500027213 */ /* 0x008fe20000000000 */
[----:B------:R-:W-:-:S03]  /*0e80*/  IMAD.MOV R17, RZ, RZ, -R17 ;  /* 0x000000ffff117224 */ /* 0x000fc600078e0a11 */
[----:B-----5:R-:W3:Y:S01]  /*0e90*/  I2F.RP R11, R2 ;  /* 0x00000002000b7306 */ /* 0x020ee20000209400 */
[----:B------:R-:W-:-:S05]  /*0ea0*/  IMAD R17, R15, R17, R0 ;  /* 0x000000110f117224 */ /* 0x000fca00078e0200 */
[----:B------:R-:W-:-:S05]  /*0eb0*/  SHF.R.S32.HI R15, RZ, 0x1f, R17 ;  /* 0x0000001fff0f7819 */ /* 0x000fca0000011411 */
[----:B----4-:R-:W-:Y:S01]  /*0ec0*/  IMAD R12, R15, R108, RZ ;  /* 0x0000006c0f0c7224 */ /* 0x010fe200078e02ff */
[----:B---3--:R-:W3:Y:S02]  /*0ed0*/  MUFU.RCP R18, R11 ;  /* 0x0000000b00127308 */ /* 0x008ee40000001000 */
[----:B---3--:R-:W-:-:S06]  /*0ee0*/  IADD3 R18, R18, 0xffffffe, RZ ;  /* 0x0ffffffe12127810 */ /* 0x008fcc0007ffe0ff */
[----:B------:R-:W3:Y:S02]  /*0ef0*/  F2I.FTZ.U32.TRUNC.NTZ R19, R18 ;  /* 0x0000001200137305 */ /* 0x000ee4000021f000 */
[----:B---3--:R-:W-:Y:S01]  /*0f00*/  IMAD.MOV R3, RZ, RZ, -R19 ;  /* 0x000000ffff037224 */ /* 0x008fe200078e0a13 */
[----:B------:R-:W-:-:S03]  /*0f10*/  MOV R18, RZ ;  /* 0x000000ff00127202 */ /* 0x000fc60000000f00 */
[----:B------:R-:W-:Y:S01]  /*0f20*/  IMAD R4, R3, R2, RZ ;  /* 0x0000000203047224 */ /* 0x000fe200078e02ff */
[----:B------:R-:W-:-:S03]  /*0f30*/  IABS R3, R104 ;  /* 0x0000006800037213 */ /* 0x000fc60000000000 */
[----:B------:R-:W-:-:S04]  /*0f40*/  IMAD.HI.U32 R4, R19, R4, R18 ;  /* 0x0000000413047227 */ /* 0x000fc800078e0012 */
[----:B--2---:R-:W-:-:S04]  /*0f50*/  IMAD.MOV.U32 R9, RZ, RZ, R3 ;  /* 0x000000ffff097224 */ /* 0x004fc800078e0003 */
        /* <DEDUP_REMOVED lines=15> */
[----:B------:R-:W-:Y:S01]  /*1050*/  SHF.R.S32.HI R9, RZ, 0x1f, R8 ;  /* 0x0000001fff097819 */ /* 0x000fe20000011408 */
        /* <DEDUP_REMOVED lines=8> */
[C---:B------:R-:W-:Y:S01]  /*10e0*/  IMAD R11, R17.reuse, R109, R12 ;  /* 0x0000006d110b7224 */ /* 0x040fe200078e020c */
[----:B------:R-:W-:Y:S01]  /*10f0*/  MOV R14, R8 ;  /* 0x00000008000e7202 */ /* 0x000fe20000000f00 */
[----:B------:R-:W-:-:S04]  /*1100*/  IMAD.WIDE.U32 R18, R17, R108, R18 ;  /* 0x0000006c11127225 */ /* 0x000fc800078e0012 */
[----:B------:R-:W-:Y:S02]  /*1110*/  IMAD.IADD R19, R19, 0x1, R11 ;  /* 0x0000000113137824 */ /* 0x000fe400078e020b */
[----:B------:R-:W-:Y:S02]  /*1120*/  IMAD R11, R5, UR4, RZ ;  /* 0x00000004050b7c24 */ /* 0x000fe4000f8e02ff */
[----:B------:R-:W-:-:S04]  /*1130*/  IMAD.WIDE.U32 R20, R4, UR4, R18 ;  /* 0x0000000404147c25 */ /* 0x000fc8000f8e0012 */
[----:B------:R-:W-:Y:S01]  /*1140*/  IMAD R11, R4, UR5, R11 ;  /* 0x00000005040b7c24 */ /* 0x000fe2000f8e020b */
[----:B------:R-:W-:Y:S01]  /*1150*/  MOV R16, R20 ;  /* 0x0000001400107202 */ /* 0x000fe20000000f00 */
[----:B------:R-:W-:-:S03]  /*1160*/  IMAD.IADD R19, R9, 0x1, R3 ;  /* 0x0000000109137824 */ /* 0x000fc600078e0203 */
[----:B------:R-:W-:Y:S01]  /*1170*/  IADD3 R21, R21, R11, RZ ;  /* 0x0000000b15157210 */ /* 0x000fe20007ffe0ff */
[----:B------:R-:W-:Y:S06]  /*1180*/  BRA `(.L_x_4953) ;  /* 0x0000000400487947 */ /* 0x000fec0003800000 */
.L_x_4952:
[----:B------:R-:W2:Y:S01]  /*1190*/  LDC R19, c[0x0][0x278] ;  /* 0x00009e00ff137b82 */ /* 0x000ea20000000800 */
[----:B------:R-:W-:-:S13]  /*11a0*/  ISETP.NE.AND P4, PT, R17, -0x1, PT ;  /* 0xffffffff1100780c */ /* 0x000fda0003f85270 */
[----:B------:R-:W3:Y:S01]  /*11b0*/  @P4 LDC.64 R108, c[0x0][0x248] ;  /* 0x00009200ff6c4b82 */ /* 0x000ee20000000a00 */
[----:B------:R-:W-:Y:S01]  /*11c0*/  @P4 IMAD.IADD R20, R12, 0x1, R17 ;  /* 0x000000010c144824 */ /* 0x000fe200078e0211 */
[----:B--2---:R-:W-:-:S04]  /*11d0*/  IABS R3, R19 ;  /* 0x0000001300037213 */ /* 0x004fc80000000000 */
[----:B------:R-:W2:Y:S08]  /*11e0*/  I2F.RP R8, R3 ;  /* 0x0000000300087306 */ /* 0x000eb00000209400 */
[----:B--2---:R-:W2:Y:S02]  /*11f0*/  MUFU.RCP R4, R8 ;  /* 0x0000000800047308 */ /* 0x004ea40000001000 */
[----:B--2---:R-:W-:Y:S01]  /*1200*/  VIADD R4, R4, 0xffffffe ;  /* 0x0ffffffe04047836 */ /* 0x004fe20000000000 */
[----:B------:R-:W2:Y:S05]  /*1210*/  @P4 LDC.64 R8, c[0x0][0x250] ;  /* 0x00009400ff084b82 */ /* 0x000eaa0000000a00 */
[----:B------:R-:W4:Y:S02]  /*1220*/  F2I.FTZ.U32.TRUNC.NTZ R5, R4 ;  /* 0x0000000400057305 */ /* 0x000f24000021f000 */
[----:B----4-:R-:W-:Y:S01]  /*1230*/  IMAD.MOV R0, RZ, RZ, -R5 ;  /* 0x000000ffff007224 */ /* 0x010fe200078e0a05 */
        /* <DEDUP_REMOVED lines=16> */
[----:B------:R-:W3:Y:S01]  /*1340*/  LDC.64 R2, c[0x0][0x260] ;  /* 0x00009800ff027b82 */ /* 0x000ee20000000a00 */
[----:B------:R-:W-:Y:S02]  /*1350*/  LOP3.LUT R0, R104, R19, RZ, 0x3c, !PT ;  /* 0x0000001368007212 */ /* 0x000fe400078e3cff */
[----:B------:R-:W-:Y:S02]  /*1360*/  ISETP.NE.AND P0, PT, R19, RZ, PT ;  /* 0x000000ff1300720c */ /* 0x000fe40003f05270 */
[----:B------:R-:W-:-:S02]  /*1370*/  ISETP.GE.AND P2, PT, R0, RZ, PT ;  /* 0x000000ff0000720c */ /* 0x000fc40003f46270 */
[----:B------:R-:W-:-:S04]  /*1380*/  LEA R0, R52, 0xffffff80, 0x7 ;  /* 0xffffff8034007811 */ /* 0x000fc800078e38ff */
[----:B------:R-:W-:Y:S01]  /*1390*/  @P3 VIADD R18, R18, 0x1 ;  /* 0x0000000112123836 */ /* 0x000fe20000000000 */
[----:B------:R-:W-:-:S06]  /*13a0*/  SHF.R.S32.HI R15, RZ, 0x1f, R0 ;  /* 0x0000001fff0f7819 */ /* 0x000fcc0000011400 */
[----:B------:R-:W-:Y:S01]  /*13b0*/  @!P2 IMAD.MOV R18, RZ, RZ, -R18 ;  /* 0x000000ffff12a224 */ /* 0x000fe200078e0a12 */
        /* <DEDUP_REMOVED lines=14> */
.L_x_4954:
        /* <DEDUP_REMOVED lines=10> */
[----:B---3--:R-:W-:Y:S01]  /*1540*/  IMAD R4, R5, R2, RZ ;  /* 0x0000000205047224 */ /* 0x008fe200078e02ff */
        /* <DEDUP_REMOVED lines=22> */
.L_x_4953:
[----:B------:R2:W5:Y:S02]  /*16b0*/  @P5 LDG.E R9, desc[UR6][R22.64] ;  /* 0x0000000616095981 */ /* 0x000564000c1e1900 */
[----:B-1---5:R-:W-:Y:S01]  /*16c0*/  SHF.R.S32.HI R11, RZ, 0x1f, R10 ;  /* 0x0000001fff0b7819 */ /* 0x022fe2000001140a */
[----:B------:R-:W1:Y:S01]  /*16d0*/  LDC.64 R106, c[0x0][0x250] ;  /* 0x00009400ff6a7b82 */ /* 0x000e620000000a00 */
[----:B------:R-:W-:Y:S01]  /*16e0*/  ISETP.NE.AND P0, PT, R6, -0x1, PT ;  /* 0xffffffff0600780c */ /* 0x000fe20003f05270 */
[----:B------:R-:W-:Y:S01]  /*16f0*/  ULDC.64 UR4, c[0x0][0x268] ;  /* 0x00009a0000047ab9 */ /* 0x000fe20000000a00 */
[CC--:B------:R-:W-:Y:S01]  /*1700*/  LEA.HI R27, R11.reuse, R10.reuse, RZ, 0x2 ;  /* 0x0000000a0b1b7211 */ /* 0x0c0fe200078f10ff */
[----:B------:R-:W-:Y:S01]  /*1710*/  ULDC.64 UR8, c[0x0][0x218] ;  /* 0x0000860000087ab9 */ /* 0x000fe20000000a00 */
[----:B------:R-:W-:Y:S01]  /*1720*/  LEA.HI R59, R11, R10, RZ, 0x4 ;  /* 0x0000000a0b3b7211 */ /* 0x000fe200078f20ff */
[----:B------:R-:W-:Y:S01]  /*1730*/  IMAD.SHL.U32 R55, R108, 0x20, RZ ;  /* 0x000000206c377824 */ /* 0x000fe200078e00ff */
[----:B------:R-:W-:Y:S01]  /*1740*/  LOP3.LUT R3, R27, 0xfffffffc, RZ, 0xc0, !PT ;  /* 0xfffffffc1b037812 */ /* 0x000fe200078ec0ff */
[----:B------:R-:W3:Y:S01]  /*1750*/  LDC R67, c[0x0][0x2e0] ;  /* 0x0000b800ff437b82 */ /* 0x000ee20000000800 */
[----:B------:R-:W-:-:S02]  /*1760*/  LOP3.LUT R59, R59, 0xfffffff0, RZ, 0xc0, !PT ;  /* 0xfffffff03b3b7812 */ /* 0x000fc400078ec0ff */
[CC--:B------:R-:W-:Y:S01]  /*1770*/  LEA.HI R2, R11.reuse, R10.reuse, RZ, 0x3 ;  /* 0x0000000a0b027211 */ /* 0x0c0fe200078f18ff */
[C---:B------:R-:W-:Y:S01]  /*1780*/  IMAD.IADD R8, R10.reuse, 0x1, -R3 ;  /* 0x000000010a087824 */ /* 0x040fe200078e0a03 */
[----:B------:R-:W-:Y:S01]  /*1790*/  LEA.HI R20, R11, R10, RZ, 0x5 ;  /* 0x0000000a0b147211 */ /* 0x000fe200078f28ff */
[----:B------:R-:W-:Y:S01]  /*17a0*/  IMAD.IADD R59, R10, 0x1, -R59 ;  /* 0x000000010a3b7824 */ /* 0x000fe200078e0a3b */
[----:B------:R-:W-:Y:S01]  /*17b0*/  SHF.R.S32.HI R102, RZ, 0x2, R27 ;  /* 0x00000002ff667819 */ /* 0x000fe2000001141b */
[----:B------:R-:W4:Y:S01]  /*17c0*/  @!P0 LDC.64 R10, c[0x0][0x228] ;  /* 0x00008a00ff0a8b82 */ /* 0x000f220000000a00 */
[----:B------:R-:W-:Y:S01]  /*17d0*/  IMAD.SHL.U32 R12, R8, 0x8, RZ ;  /* 0x00000008080c7824 */ /* 0x000fe200078e00ff */
[----:B------:R-:W-:Y:S02]  /*17e0*/  SHF.R.S32.HI R20, RZ, 0x5, R20 ;  /* 0x00000005ff147819 */ /* 0x000fe40000011414 */
[----:B------:R-:W-:Y:S02]  /*17f0*/  LEA.HI R27, R27, R102, RZ, 0x1 ;  /* 0x000000661b1b7211 */ /* 0x000fe400078f08ff */
[----:B------:R-:W-:-:S02]  /*1800*/  LEA.HI R59, R59, R59, RZ, 0x1 ;  /* 0x0000003b3b3b7211 */ /* 0x000fc400078f08ff */
[----:B--2---:R-:W-:Y:S01]  /*1810*/  SHF.R.S32.HI R23, RZ, 0x3, R2 ;  /* 0x00000003ff177819 */ /* 0x004fe20000011402 */
[----:B-1----:R-:W-:Y:S01]  /*1820*/  IMAD.SHL.U32 R57, R106, 0x20, RZ ;  /* 0x000000206a397824 */ /* 0x002fe200078e00ff */
[----:B------:R-:W1:Y:S01]  /*1830*/  LDC.64 R2, c[0x0][0x240] ;  /* 0x00009000ff027b82 */ /* 0x000e620000000a00 */
[----:B------:R-:W-:Y:S02]  /*1840*/  LOP3.LUT R27, R27, 0x7fffffe, RZ, 0xc0, !PT ;  /* 0x07fffffe1b1b7812 */ /* 0x000fe400078ec0ff */
[----:B------:R-:W-:Y:S01]  /*1850*/  IMAD.SHL.U32 R23, R23, 0x40, RZ ;  /* 0x0000004017177824 */ /* 0x000fe200078e00ff */
[--C-:B------:R-:W-:Y:S02]  /*1860*/  SHF.R.S32.HI R54, RZ, 0x1, R59.reuse ;  /* 0x00000001ff367819 */ /* 0x100fe4000001143b */
[----:B------:R-:W-:Y:S01]  /*1870*/  SHF.R.S32.HI R25, RZ, 0x1f, R59 ;  /* 0x0000001fff197819 */ /* 0x000fe2000001143b */
[----:B------:R-:W-:Y:S01]  /*1880*/  IMAD.IADD R27, R102, 0x1, -R27 ;  /* 0x00000001661b7824 */ /* 0x000fe200078e0a1b */
[----:B------:R-:W-:-:S02]  /*1890*/  LOP3.LUT R23, R23, 0xc0, RZ, 0xc0, !PT ;  /* 0x000000c017177812 */ /* 0x000fc400078ec0ff */
[----:B------:R-:W-:Y:S01]  /*18a0*/  SHF.R.S32.HI R103, RZ, 0x1f, R102 ;  /* 0x0000001fff677819 */ /* 0x000fe20000011466 */
[----:B------:R-:W-:Y:S01]  /*18b0*/  IMAD R20, R20, 0x8, R27 ;  /* 0x0000000814147824 */ /* 0x000fe200078e021b */
[----:B------:R-:W-:Y:S02]  /*18c0*/  LOP3.LUT R29, R23, 0x18, R12, 0xf8, !PT ;  /* 0x00000018171d7812 */ /* 0x000fe400078ef80c */
[----:B------:R-:W-:Y:S01]  /*18d0*/  SHF.R.U32.HI R18, RZ, 0x3, R23 ;  /* 0x00000003ff127819 */ /* 0x000fe20000011617 */
[----:B------:R-:W-:Y:S01]  /*18e0*/  IMAD.WIDE R22, R13, 0x40, R102 ;  /* 0x000000400d167825 */ /* 0x000fe200078e0266 */
[----:B------:R-:W-:Y:S02]  /*18f0*/  LEA.HI R25, R25, R54, RZ, 0x2 ;  /* 0x0000003619197211 */ /* 0x000fe400078f10ff */
[----:B------:R-:W-:Y:S01]  /*1900*/  LOP3.LUT R29, R29, R18, RZ, 0x3c, !PT ;  /* 0x000000121d1d7212 */ /* 0x000fe200078e3cff */
[----:B----4-:R-:W-:Y:S01]  /*1910*/  @!P0 IMAD R18, R7, R10, RZ ;  /* 0x0000000a07128224 */ /* 0x010fe200078e02ff */
[----:B------:R-:W-:Y:S01]  /*1920*/  IADD3 R26, P2, R12, R16, RZ ;  /* 0x000000100c1a7210 */ /* 0x000fe20007f5e0ff */
[----:B------:R-:W-:Y:S01]  /*1930*/  IMAD R16, R103, R108, RZ ;  /* 0x0000006c67107224 */ /* 0x000fe200078e02ff */
[----:B------:R-:W-:Y:S01]  /*1940*/  SHF.R.S32.HI R13, RZ, 0x1f, R12 ;  /* 0x0000001fff0d7819 */ /* 0x000fe2000001140c */
[----:B------:R-:W-:Y:S01]  /*1950*/  IMAD.U32 R101, R20, 0x20, R29 ;  /* 0x0000002014657824 */ /* 0x000fe200078e001d */
[----:B------:R-:W-:Y:S01]  /*1960*/  LOP3.LUT R25, R25, 0xfffffffc, RZ, 0xc0, !PT ;  /* 0xfffffffc19197812 */ /* 0x000fe200078ec0ff */
[----:B------:R-:W-:Y:S01]  /*1970*/  @!P0 IMAD R11, R143, R11, R18 ;  /* 0x0000000b8f0b8224 */ /* 0x000fe200078e0212 */
[----:B------:R-:W-:Y:S01]  /*1980*/  IADD3.X R27, R13, R21, RZ, P2, !PT ;  /* 0x000000150d1b7210 */ /* 0x000fe200017fe4ff */
[----:B-1----:R-:W-:Y:S01]  /*1990*/  @P0 IMAD.WIDE.U32 R20, R6, R2, RZ ;  /* 0x0000000206140225 */ /* 0x002fe200078e00ff */
[----:B------:R-:W-:-:S02]  /*19a0*/  SHF.R.S32.HI R74, RZ, 0x1f, R61 ;  /* 0x0000001fff4a7819 */ /* 0x000fc4000001143d */
[----:B---3--:R-:W-:Y:S01]  /*19b0*/  LEA.HI R67, R67, R67, RZ, 0x1 ;  /* 0x0000004343437211 */ /* 0x008fe200078f08ff */
[----:B------:R-:W-:Y:S01]  /*19c0*/  IMAD.IADD R54, R54, 0x1, -R25 ;  /* 0x0000000136367824 */ /* 0x000fe200078e0a19 */
[----:B------:R-:W-:Y:S01]  /*19d0*/  LEA.HI R74, R74, R61, RZ, 0x7 ;  /* 0x0000003d4a4a7211 */ /* 0x000fe200078f38ff */
[----:B------:R-:W-:Y:S01]  /*19e0*/  @!P0 IMAD.WIDE.U32 R24, R143, R10, RZ ;  /* 0x0000000a8f188225 */ /* 0x000fe200078e00ff */
[----:B------:R-:W-:Y:S02]  /*19f0*/  SHF.R.S32.HI R65, RZ, 0x1, R67 ;  /* 0x00000001ff417819 */ /* 0x000fe40000011443 */
[----:B------:R-:W-:Y:S01]  /*1a00*/  SHF.R.S32.HI R74, RZ, 0x7, R74 ;  /* 0x00000007ff4a7819 */ /* 0x000fe2000001144a */
[----:B------:R-:W-:Y:S01]  /*1a10*/  @P0 IMAD R21, R6, R3, R21 ;  /* 0x0000000306150224 */ /* 0x000fe200078e0215 */
[----:B------:R-:W-:Y:S01]  /*1a20*/  SHF.L.U64.HI R56, R108, 0x5, R109 ;  /* 0x000000056c387819 */ /* 0x000fe2000001026d */
[----:B------:R-:W-:Y:S01]  /*1a30*/  @P0 IMAD.MOV.U32 R6, RZ, RZ, R20 ;  /* 0x000000ffff060224 */ /* 0x000fe200078e0014 */
[----:B------:R-:W-:Y:S01]  /*1a40*/  VIMNMX R74, R137, R74, !PT ;  /* 0x0000004a894a7248 */ /* 0x000fe20007fe0100 */
[----:B------:R-:W-:Y:S01]  /*1a50*/  IMAD R16, R102, R109, R16 ;  /* 0x0000006d66107224 */ /* 0x000fe200078e0210 */
[----:B------:R-:W-:Y:S01]  /*1a60*/  SHF.L.U64.HI R58, R106, 0x5, R107 ;  /* 0x000000056a3a7819 */ /* 0x000fe2000001026b */
[----:B------:R-:W-:-:S04]  /*1a70*/  IMAD.WIDE.U32 R26, R102, R108, R26 ;  /* 0x0000006c661a7225 */ /* 0x000fc800078e001a */
[----:B------:R-:W-:Y:S01]  /*1a80*/  @!P0 IMAD.MOV.U32 R6, RZ, RZ, R24 ;  /* 0x000000ffff068224 */ /* 0x000fe200078e0018 */
[----:B------:R-:W-:Y:S01]  /*1a90*/  LEA R76, P2, R26, UR8, 0x1 ;  /* 0x000000081a4c7c11 */ /* 0x000fe2000f8408ff */
[----:B------:R-:W-:Y:S01]  /*1aa0*/  @!P0 IMAD.IADD R21, R25, 0x1, R11 ;  /* 0x0000000119158824 */ /* 0x000fe200078e020b */
[C---:B------:R-:W-:Y:S01]  /*1ab0*/  IADD3 R18, P0, R12.reuse, R14, RZ ;  /* 0x0000000e0c127210 */ /* 0x040fe20007f1e0ff */
[----:B------:R-:W-:Y:S01]  /*1ac0*/  IMAD.IADD R77, R27, 0x1, R16 ;  /* 0x000000011b4d7824 */ /* 0x000fe200078e0210 */
[----:B------:R-:W-:Y:S01]  /*1ad0*/  IADD3 R16, P3, R12, R6, RZ ;  /* 0x000000060c107210 */ /* 0x000fe20007f7e0ff */
[----:B------:R-:W-:Y:S01]  /*1ae0*/  IMAD R11, R5, UR4, RZ ;  /* 0x00000004050b7c24 */ /* 0x000fe2000f8e02ff */
[----:B------:R-:W-:Y:S01]  /*1af0*/  IADD3.X R19, R13, R19, RZ, P0, !PT ;  /* 0x000000130d137210 */ /* 0x000fe200007fe4ff */
[----:B------:R-:W-:Y:S01]  /*1b00*/  IMAD R6, R23, R2, RZ ;  /* 0x0000000217067224 */ /* 0x000fe200078e02ff */
[----:B------:R-:W-:Y:S01]  /*1b10*/  IADD3 R10, P0, R102, R17, RZ ;  /* 0x00000011660a7210 */ /* 0x000fe20007f1e0ff */
[----:B------:R-:W-:Y:S01]  /*1b20*/  IMAD.X R17, R13, 0x1, R21, P3 ;  /* 0x000000010d117824 */ /* 0x000fe200018e0615 */
[----:B------:R-:W-:Y:S01]  /*1b30*/  SHF.L.U64.HI R77, R26, 0x1, R77 ;  /* 0x000000011a4d7819 */ /* 0x000fe2000001024d */
[----:B------:R-:W-:-:S02]  /*1b40*/  IMAD R11, R4, UR5, R11 ;  /* 0x00000005040b7c24 */ /* 0x000fc4000f8e020b */
[----:B------:R-:W-:Y:S01]  /*1b50*/  IMAD.X R15, R103, 0x1, R15, P0 ;  /* 0x00000001670f7824 */ /* 0x000fe200000e060f */
[----:B------:R-:W-:Y:S01]  /*1b60*/  IADD3.X R77, R77, UR9, RZ, P2, !PT ;  /* 0x000000094d4d7c10 */ /* 0x000fe200097fe4ff */
[----:B------:R-:W-:Y:S01]  /*1b70*/  IMAD.WIDE.U32 R18, R4, UR4, R18 ;  /* 0x0000000404127c25 */ /* 0x000fe2000f8e0012 */
[----:B------:R-:W-:Y:S02]  /*1b80*/  ULDC.64 UR4, c[0x0][0x258] ;  /* 0x0000960000047ab9 */ /* 0x000fe40000000a00 */
[----:B------:R-:W-:Y:S01]  /*1b90*/  MOV R139, R77 ;  /* 0x0000004d008b7202 */ /* 0x000fe20000000f00 */
[----:B------:R-:W-:Y:S01]  /*1ba0*/  IMAD.WIDE.U32 R16, R22, R2, R16 ;  /* 0x0000000216107225 */ /* 0x000fe200078e0010 */
[----:B------:R-:W-:-:S03]  /*1bb0*/  SHF.R.S32.HI R2, RZ, 0x1f, R104 ;  /* 0x0000001fff027819 */ /* 0x000fc60000011468 */
[-C--:B------:R-:W-:Y:S02]  /*1bc0*/  IMAD R15, R15, R106.reuse, RZ ;  /* 0x0000006a0f0f7224 */ /* 0x080fe400078e02ff */
[----:B------:R-:W-:Y:S02]  /*1bd0*/  IMAD.IADD R19, R19, 0x1, R11 ;  /* 0x0000000113137824 */ /* 0x000fe400078e020b */
[----:B------:R-:W-:Y:S02]  /*1be0*/  IMAD R6, R22, R3, R6 ;  /* 0x0000000316067224 */ /* 0x000fe400078e0206 */
[----:B------:R-:W-:Y:S02]  /*1bf0*/  IMAD R3, R2, UR4, RZ ;  /* 0x0000000402037c24 */ /* 0x000fe4000f8e02ff */
[C---:B------:R-:W-:Y:S02]  /*1c00*/  IMAD R2, R10.reuse, R107, R15 ;  /* 0x0000006b0a027224 */ /* 0x040fe400078e020f */
[----:B------:R-:W-:-:S04]  /*1c10*/  IMAD.WIDE.U32 R10, R10, R106, R18 ;  /* 0x0000006a0a0a7225 */ /* 0x000fc800078e0012 */
[----:B------:R-:W-:Y:S02]  /*1c20*/  IMAD.IADD R17, R17, 0x1, R6 ;  /* 0x0000000111117824 */ /* 0x000fe400078e0206 */
[----:B------:R-:W-:Y:S01]  /*1c30*/  IMAD.IADD R2, R11, 0x1, R2 ;  /* 0x000000010b027824 */ /* 0x000fe200078e0202 */
[----:B------:R-:W-:Y:S01]  /*1c40*/  SHF.L.U32 R11, R8, 0x2, RZ ;  /* 0x00000002080b7819 */ /* 0x000fe200000006ff */
[C---:B------:R-:W-:Y:S02]  /*1c50*/  IMAD R3, R104.reuse, UR5, R3 ;  /* 0x0000000568037c24 */ /* 0x040fe4000f8e0203 */
[----:B------:R-:W-:Y:S01]  /*1c60*/  IMAD.WIDE.U32 R104, R104, UR4, R16 ;  /* 0x0000000468687c25 */ /* 0x000fe2000f8e0010 */
[----:B------:R-:W-:Y:S01]  /*1c70*/  ULDC.64 UR4, c[0x0][0x220] ;  /* 0x0000880000047ab9 */ /* 0x000fe20000000a00 */
[C---:B------:R-:W-:Y:S02]  /*1c80*/  SHF.L.U64.HI R79, R10.reuse, 0x1, R2 ;  /* 0x000000010a4f7819 */ /* 0x040fe40000010202 */
[----:B------:R-:W-:Y:S01]  /*1c90*/  LEA R78, P0, R10, UR4, 0x1 ;  /* 0x000000040a4e7c11 */ /* 0x000fe2000f8008ff */
[----:B------:R-:W-:-:S02]  /*1ca0*/  IMAD R66, R102, R65, R11 ;  /* 0x0000004166427224 */ /* 0x000fc400078e020b */
[----:B------:R-:W-:Y:S01]  /*1cb0*/  IMAD.MOV.U32 R138, RZ, RZ, R76 ;  /* 0x000000ffff8a7224 */ /* 0x000fe200078e004c */
[----:B------:R-:W-:Y:S01]  /*1cc0*/  IADD3.X R79, R79, UR5, RZ, P0, !PT ;  /* 0x000000054f4f7c10 */ /* 0x000fe200087fe4ff */
[--C-:B------:R-:W-:Y:S01]  /*1cd0*/  IMAD.IADD R64, R11, 0x1, R66.reuse ;  /* 0x000000010b407824 */ /* 0x100fe200078e0242 */
[----:B------:R-:W-:Y:S01]  /*1ce0*/  ISETP.GT.AND P0, PT, R52, R74, PT ;  /* 0x0000004a3400720c */ /* 0x000fe20003f04270 */
[----:B------:R-:W-:Y:S01]  /*1cf0*/  IMAD.IADD R60, R105, 0x1, R3 ;  /* 0x00000001693c7824 */ /* 0x000fe200078e0203 */
[----:B------:R-:W-:Y:S01]  /*1d00*/  SHF.R.S32.HI R63, RZ, 0x1f, R66 ;  /* 0x0000001fff3f7819 */ /* 0x000fe20000011442 */
[----:B------:R-:W-:Y:S01]  /*1d10*/  IMAD.MOV.U32 R140, RZ, RZ, R78 ;  /* 0x000000ffff8c7224 */ /* 0x000fe200078e004e */
[----:B------:R-:W-:Y:S01]  /*1d20*/  SHF.R.S32.HI R62, RZ, 0x1f, R64 ;  /* 0x0000001fff3e7819 */ /* 0x000fe20000011440 */
[----:B------:R-:W-:Y:S02]  /*1d30*/  IMAD.MOV.U32 R141, RZ, RZ, R79 ;  /* 0x000000ffff8d7224 */ /* 0x000fe400078e004f */
[----:B------:R-:W-:-:S06]  /*1d40*/  @!P5 IMAD.MOV.U32 R9, RZ, RZ, RZ ;  /* 0x000000ffff09d224 */ /* 0x000fcc00078e00ff */
        /* <DEDUP_REMOVED lines=18> */
[----:B------:R-:W-:Y:S01]  /*1e70*/  ULDC.U8 UR18, c[0x0][0x3c3] ;  /* 0x0000f0c000127ab9 */ /* 0x000fe20000000000 */
[----:B------:R-:W-:Y:S01]  /*1e80*/  IADD3 R100, R102, 0x20, RZ ;  /* 0x0000002066647810 */ /* 0x000fe20007ffe0ff */
        /* <DEDUP_REMOVED lines=27> */
[----:B------:R-:W-:Y:S01]  /*2040*/  IADD3 R98, R102, 0x60, RZ ;  /* 0x0000006066627810 */ /* 0x000fe20007ffe0ff */
[----:B------:R-:W-:Y:S01]  /*2050*/  IMAD.IADD R0, R9, 0x1, R0 ;  /* 0x0000000109007824 */ /* 0x000fe200078e0200 */
[----:B------:R-:W-:Y:S01]  /*2060*/  SHF.R.S32.HI R70, RZ, 0x1f, R71 ;  /* 0x0000001fff467819 */ /* 0x000fe20000011447 */
[C---:B------:R-:W-:Y:S01]  /*2070*/  IMAD R85, R4.reuse, UR11, R85 ;  /* 0x0000000b04557c24 */ /* 0x040fe2000f8e0255 */
        /* <DEDUP_REMOVED lines=14> */
[----:B------:R-:W-:Y:S01]  /*2160*/  IMAD.IADD R84, R9, 0x1, R84 ;  /* 0x0000000109547824 */ /* 0x000fe200078e0254 */
[----:B------:R-:W-:Y:S01]  /*2170*/  LEA R90, P0, R4, UR8, 0x1 ;  /* 0x00000008045a7c11 */ /* 0x000fe2000f8008ff */
[----:B------:R-:W-:Y:S01]  /*2180*/  IMAD.IADD R87, R5, 0x1, R87 ;  /* 0x0000000105577824 */ /* 0x000fe200078e0257 */
[C---:B------:R-:W-:Y:S01]  /*2190*/  SHF.L.U32 R83, R8.reuse, 0x1, RZ ;  /* 0x0000000108537819 */ /* 0x040fe200000006ff */
        /* <DEDUP_REMOVED lines=18> */
[----:B------:R-:W-:Y:S01]  /*22c0*/  UIADD3 UR23, UR25, UR23, URZ ;  /* 0x0000001719177290 */ /* 0x000fe2000fffe03f */
        /* <DEDUP_REMOVED lines=14> */
[----:B------:R-:W-:Y:S01]  /*23b0*/  IADD3.X R93, R95, UR9, RZ, P4, !PT ;  /* 0x000000095f5d7c10 */ /* 0x000fe2000a7fe4ff */
[----:B------:R-:W-:Y:S01]  /*23c0*/  ULDC.64 UR12, c[0x0][0x238] ;  /* 0x00008e00000c7ab9 */ /* 0x000fe20000000a00 */
[----:B------:R-:W-:Y:S01]  /*23d0*/  IADD3.X R9, R47, UR9, RZ, P2, !PT ;  /* 0x000000092f097c10 */ /* 0x000fe200097fe4ff */
[----:B------:R-:W-:Y:S01]  /*23e0*/  ULDC.64 UR8, c[0x0][0x248] ;  /* 0x0000920000087ab9 */ /* 0x000fe20000000a00 */
[----:B------:R-:W-:-:S02]  /*23f0*/  IADD3.X R95, R95, UR5, RZ, P3, !PT ;  /* 0x000000055f5f7c10 */ /* 0x000fc40009ffe4ff */
[----:B------:R-:W-:Y:S01]  /*2400*/  IADD3.X R47, R47, UR5, RZ, P0, !PT ;  /* 0x000000052f2f7c10 */ /* 0x000fe200087fe4ff */
[----:B------:R-:W-:-:S06]  /*2410*/  ULDC UR5, c[0x0][0x2e0] ;  /* 0x0000b80000057ab9 */ /* 0x000fcc0000000800 */
.L_x_4985:
        /* <DEDUP_REMOVED lines=43> */
[----:B------:R-:W-:Y:S02]  /*26d0*/  ISETP.GE.AND P0, PT, R12, UR4, PT ;  /* 0x000000040c007c0c */ /* 0x000fe4000bf06270 */
[----:B------:R-:W-:Y:S05]  /*26e0*/  MOV R91, R87 ;  /* 0x00000057005b7202 */ /* 0x000fea0000000f00 */
[----:B--2---:R-:W2:Y:S06]  /*26f0*/  LDG.E.128 R16, desc[UR6][R90.64] ;  /* 0x000000065a107981 */ /* 0x004eac000c1e1d00 */
        /* <DEDUP_REMOVED lines=46> */
.L_x_4959:
[----:B------:R-:W-:Y:S05]  /*29e0*/  BSYNC B0 ;  /* 0x0000000000007941 */ /* 0x000fea0003800000 */
.L_x_4958:
        /* <DEDUP_REMOVED lines=57> */
.L_x_4961:
[----:B------:R-:W-:Y:S05]  /*2d80*/  BSYNC B0 ;  /* 0x0000000000007941 */ /* 0x000fea0003800000 */
.L_x_4960:
        /* <DEDUP_REMOVED lines=57> */
.L_x_4963:
[----:B------:R-:W-:Y:S05]  /*3120*/  BSYNC B0 ;  /* 0x0000000000007941 */ /* 0x000fea0003800000 */
.L_x_4962:
[----:B------:R-:W-:Y:S04]  /*3130*/  BSSY B0, `(.L_x_4964) ;  /* 0x000003e000007945 */ /* 0x000fe80003800000 */
[----:B------:R-:W-:Y:S05]  /*3140*/  @!P2 BRA `(.L_x_4965) ;  /* 0x0000000000f0a947 */ /* 0x000fea0003800000 */
[----:B------:R-:W-:Y:S01]  /*3150*/  ISETP.GE.AND P0, PT, R12, UR4, PT ;  /* 0x000000040c007c0c */ /* 0x000fe2000bf06270 */
[----:B------:R-:W5:Y:S01]  /*3160*/  LDC.64 R32, c[0x0][0x338] ;  /* 0x0000ce00ff207b82 */ /* 0x000f620000000a00 */
[----:B------:R-:W-:Y:S11]  /*3170*/  MOV R91, R87 ;  /* 0x00000057005b7202 */ /* 0x000ff60000000f00 */
        /* <DEDUP_REMOVED lines=57> */
.L_x_4965:
[----:B------:R-:W-:Y:S05]  /*3510*/  BSYNC B0 ;  /* 0x0000000000007941 */ /* 0x000fea0003800000 */
.L_x_4964:
[C---:B------:R-:W-:Y:S01]  /*3520*/  LEA R46, P2, R31.reuse, R46, 0x1 ;  /* 0x0000002e1f2e7211 */ /* 0x040fe200078408ff */
[----:B------:R-:W-:Y:S01]  /*3530*/  IMAD.MOV.U32 R8, RZ, RZ, R10 ;  /* 0x000000ffff087224 */ /* 0x000fe200078e000a */
[----:B------:R-:W-:Y:S02]  /*3540*/  UMOV UR4, UR16 ;  /* 0x0000001000047c82 */ /* 0x000fe40008000000 */
[C---:B------:R-:W-:Y:S02]  /*3550*/  LEA.HI.X.SX32 R47, R31.reuse, R47, 0x1, P2 ;  /* 0x0000002f1f2f7211 */ /* 0x040fe400010f0eff */
[C---:B------:R-:W-:Y:S04]  /*3560*/  LEA R10, P0, R31.reuse, R8, 0x1 ;  /* 0x000000081f0a7211 */ /* 0x040fe800078008ff */
[----:B------:R-:W-:Y:S01]  /*3570*/  LEA.HI.X.SX32 R9, R31, R9, 0x1, P0 ;  /* 0x000000091f097211 */ /* 0x000fe200000f0eff */
[----:B------:R-:W-:Y:S08]  /*3580*/  BRA `(.L_x_4966) ;  /* 0x00000018005c7947 */ /* 0x000ff00003800000 */
.L_x_4957:
[----:B------:R-:W-:Y:S01]  /*3590*/  ULEA.HI UR17, UR4, UR4, URZ, 0x1 ;  /* 0x0000000404117291 */ /* 0x000fe2000f8f083f */
[----:B------:R-:W-:Y:S03]  /*35a0*/  BSSY B1, `(.L_x_4967) ;  /* 0x0000057000017945 */ /* 0x000fe60003800000 */
[----:B------:R-:W-:Y:S06]  /*35b0*/  USHF.R.S32.HI UR17, URZ, 0x1, UR17 ;  /* 0x000000013f117899 */ /* 0x000fec0008011411 */
[----:B------:R-:W-:Y:S01]  /*35c0*/  MOV R89, UR17 ;  /* 0x0000001100597c02 */ /* 0x000fe20008000f00 */
[----:B------:R-:W-:Y:S05]  /*35d0*/  @!P0 BRA `(.L_x_4968) ;  /* 0x00000004004c8947 */ /* 0x000fea0003800000 */
[----:B------:R-:W-:Y:S01]  /*35e0*/  MOV R91, R87 ;  /* 0x00000057005b7202 */ /* 0x000fe20000000f00 */
[----:B------:R-:W-:Y:S01]  /*35f0*/  BSSY B0, `(.L_x_4969) ;  /* 0x0000050000007945 */ /* 0x000fe20003800000 */
[----:B------:R-:W-:Y:S03]  /*3600*/  ISETP.GE.AND P0, PT, R12, UR4, PT ;  /* 0x000000040c007c0c */ /* 0x000fe6000bf06270 */
[----:B------:R1:W5:Y:S10]  /*3610*/  LDG.E.128 R40, desc[UR6][R90.64] ;  /* 0x000000065a287981 */ /* 0x000374000c1e1d00 */
        /* <DEDUP_REMOVED lines=77> */
.L_x_4970:
[----:B------:R-:W-:Y:S05]  /*3af0*/  BSYNC B0 ;  /* 0x0000000000007941 */ /* 0x000fea0003800000 */
.L_x_4969:
[----:B-----5:R3:W-:Y:S02]  /*3b00*/  STG.E.128 desc[UR6][R76.64], R40 ;  /* 0x000000284c007986 */ /* 0x0207e4000c101d06 */
.L_x_4968:
[----:B------:R-:W-:Y:S05]  /*3b10*/  BSYNC B1 ;  /* 0x0000000000017941 */ /* 0x000fea0003800000 */
.L_x_4967:
        /* <DEDUP_REMOVED lines=25> */
[----:B------:R-:W-:Y:S02]  /*3cb0*/  LEA R14, P0, R113, R114, 0x1 ;  /* 0x00000072710e7211 */ /* 0x000fe400078008ff */
[----:B-1----:R-:W-:Y:S02]  /*3cc0*/  IADD3 R91, P5, R73, R112, RZ ;  /* 0x00000070495b7210 */ /* 0x002fe40007fbe0ff */
        /* <DEDUP_REMOVED lines=63> */
.L_x_4974:
[----:B------:R-:W-:Y:S05]  /*40c0*/  BSYNC B0 ;  /* 0x0000000000007941 */ /* 0x000fea0003800000 */
.L_x_4973:
[----:B-----5:R4:W-:Y:S02]  /*40d0*/  STG.E.128 desc[UR6][R110.64], R40 ;  /* 0x000000286e007986 */ /* 0x0209e4000c101d06 */
.L_x_4972:
[----:B------:R-:W-:Y:S05]  /*40e0*/  BSYNC B1 ;  /* 0x0000000000017941 */ /* 0x000fea0003800000 */
.L_x_4971:
        /* <DEDUP_REMOVED lines=90> */
.L_x_4978:
[----:B------:R-:W-:Y:S05]  /*4690*/  BSYNC B0 ;  /* 0x0000000000007941 */ /* 0x000fea0003800000 */
.L_x_4977:
[----:B-----5:R4:W-:Y:S02]  /*46a0*/  STG.E.128 desc[UR6][R110.64], R40 ;  /* 0x000000286e007986 */ /* 0x0209e4000c101d06 */
.L_x_4976:
[----:B------:R-:W-:Y:S05]  /*46b0*/  BSYNC B1 ;  /* 0x0000000000017941 */ /* 0x000fea0003800000 */
.L_x_4975:
[----:B------:R-:W-:Y:S04]  /*46c0*/  BSSY B1, `(.L_x_4979) ;  /* 0x0000060000017945 */ /* 0x000fe80003800000 */
[----:B------:R-:W-:Y:S05]  /*46d0*/  @!P2 BRA `(.L_x_4980) ;  /* 0x000000040078a947 */ /* 0x000fea0003800000 */
[----:B--2---:R-:W3:Y:S01]  /*46e0*/  LDC.64 R2, c[0x0][0x338] ;  /* 0x0000ce00ff027b82 */ /* 0x004ee20000000a00 */
[----:B-1----:R-:W-:Y:S01]  /*46f0*/  MOV R91, R87 ;  /* 0x00000057005b7202 */ /* 0x002fe20000000f00 */
[----:B------:R-:W-:Y:S01]  /*4700*/  BSSY B0, `(.L_x_4981) ;  /* 0x000005a000007945 */ /* 0x000fe20003800000 */
[----:B------:R-:W-:Y:S01]  /*4710*/  ISETP.GE.AND P0, PT, R12, UR4, PT ;  /* 0x000000040c007c0c */ /* 0x000fe2000bf06270 */
        /* <DEDUP_REMOVED lines=88> */
.L_x_4982:
[----:B------:R-:W-:Y:S05]  /*4ca0*/  BSYNC B0 ;  /* 0x0000000000007941 */ /* 0x000fea0003800000 */
.L_x_4981:
[----:B-----5:R1:W-:Y:S02]  /*4cb0*/  STG.E.128 desc[UR6][R110.64], R40 ;  /* 0x000000286e007986 */ /* 0x0203e4000c101d06 */
.L_x_4980:
[----:B------:R-:W-:Y:S05]  /*4cc0*/  BSYNC B1 ;  /* 0x0000000000017941 */ /* 0x000fea0003800000 */
.L_x_4979:
        /* <DEDUP_REMOVED lines=8> */
.L_x_4956:
[--C-:B------:R-:W-:Y:S01]  /*4d50*/  @P0 IMAD.MOV.U32 R91, RZ, RZ, R87.reuse ;  /* 0x000000ffff5b0224 */ /* 0x100fe200078e0057 */
[----:B--2---:R-:W1:Y:S01]  /*4d60*/  @P2 LDC.64 R2, c[0x0][0x338] ;  /* 0x0000ce00ff022b82 */ /* 0x004e620000000a00 */
[C---:B------:R-:W-:Y:S01]  /*4d70*/  @P4 LEA R26, P5, R97.reuse, R90, 0x1 ;  /* 0x0000005a611a4211 */ /* 0x040fe200078a08ff */
[----:B------:R-:W-:Y:S02]  /*4d80*/  UMOV UR4, URZ ;  /* 0x0000003f00047c82 */ /* 0x000fe40008000000 */
        /* <DEDUP_REMOVED lines=10> */
[----:B------:R-:W-:Y:S04]  /*4e30*/  @P2 IMAD R3, R3, 0xc0, RZ ;  /* 0x000000c003032824 */ /* 0x000fe800078e02ff */
[----:B------:R-:W-:Y:S02]  /*4e40*/  @P2 IMAD.IADD R15, R15, 0x1, R3 ;  /* 0x000000010f0f2824 */ /* 0x000fe400078e0203 */
[----:B------:R-:W1:Y:S01]  /*4e50*/  @P2 LDC.64 R2, c[0x0][0x248] ;  /* 0x00009200ff022b82 */ /* 0x000e620000000a00 */
[C---:B--2---:R-:W-:Y:S01]  /*4e60*/  @P3 LEA R20, P0, R108.reuse, R76, 0x1 ;  /* 0x0000004c6c143211 */ /* 0x044fe200078008ff */
[----:B-1----:R-:W-:Y:S03]  /*4e70*/  @P2 IMAD R3, R3, 0xc0, RZ ;  /* 0x000000c003032824 */ /* 0x002fe600078e02ff */
[----:B------:R-:W-:Y:S01]  /*4e80*/  @P3 LEA.HI.X R21, R108, R77, R82, 0x1, P0 ;  /* 0x0000004d6c153211 */ /* 0x000fe200000f0c52 */
[----:B---3--:R1:W-:Y:S04]  /*4e90*/  @P4 STG.E.128 desc[UR6][R24.64], R4 ;  /* 0x0000000418004986 */ /* 0x0083e8000c101d06 */
[----:B------:R-:W2:Y:S04]  /*4ea0*/  @P3 LDG.E.128 R16, desc[UR6][R16.64] ;  /* 0x0000000610103981 */ /* 0x000ea8000c1e1d00 */
[----:B--2---:R2:W-:Y:S04]  /*4eb0*/  @P3 STG.E.128 desc[UR6][R20.64], R16 ;  /* 0x0000001014003986 */ /* 0x0045e8000c101d06 */
[----:B-1----:R1:W3:Y:S02]  /*4ec0*/  @P2 LDG.E.128 R4, desc[UR6][R14.64] ;  /* 0x000000060e042981 */ /* 0x0022e4000c1e1d00 */
[----:B-1----:R-:W-:Y:S04]  /*4ed0*/  @P2 IMAD.WIDE.U32 R14, R2, 0xc0, R76 ;  /* 0x000000c0020e2825 */ /* 0x002fe800078e004c */
[----:B------:R-:W-:Y:S05]  /*4ee0*/  @P2 IMAD.IADD R15, R15, 0x1, R3 ;  /* 0x000000010f0f2824 */ /* 0x000fea00078e0203 */
[----:B---3--:R2:W-:Y:S02]  /*4ef0*/  @P2 STG.E.128 desc[UR6][R14.64], R4 ;  /* 0x000000040e002986 */ /* 0x0085e4000c101d06 */
.L_x_4966:
        /* <DEDUP_REMOVED lines=84> */
.L_x_4983:
        /* <DEDUP_REMOVED lines=8> */
.L_x_4984:
[----:B------:R-:W-:Y:S04]  /*54c0*/  IADD3 R11, R11, -0x1, RZ ;  /* 0xffffffff0b0b7810 */ /* 0x000fe80007ffe0ff */
[----:B------:R-:W-:Y:S11]  /*54d0*/  ISETP.GT.AND P0, PT, R11, R74, PT ;  /* 0x0000004a0b00720c */ /* 0x000ff60003f04270 */
[----:B------:R-:W-:Y:S02]  /*54e0*/  @!UPT UIADD3 URZ, URZ, URZ, URZ ;  /* 0x0000003f3f3ff290 */ /* 0x000fe4000fffe03f */
[----:B------:R-:W-:Y:S05]  /*54f0*/  @P0 BRA `(.L_x_4985) ;  /* 0xffffffcc00c80947 */ /* 0x000fea000383ffff */
.L_x_4955:
[----:B------:R-:W1:Y:S01]  /*5500*/  S2UR UR4, SR_CgaCtaId ;  /* 0x00000000000479c3 */ /* 0x000e620000008800 */
[----:B------:R-:W-:Y:S01]  /*5510*/  ULDC UR5, c[0x0][0x2e0] ;  /* 0x0000b80000057ab9 */ /* 0x000fe20000000800 */
[----:B------:R-:W-:-:S06]  /*5520*/  UMOV UR10, 0x400 ;  /* 0x00000400000a7882 */ /* 0x000fcc0000000000 */
[----:B------:R-:W-:Y:S01]  /*5530*/  BAR.SYNC.DEFER_BLOCKING 0x0 ;  /* 0x0000000000007b1d */ /* 0x000fe20000010000 */
[----:B------:R-:W-:-:S05]  /*5540*/  ISETP.NE.AND P0, PT, RZ, UR5, PT ;  /* 0x00000005ff007c0c */ /* 0x000fca000bf05270 */
[----:B------:R-:W-:Y:S01]  /*5550*/  ULDC.64 UR8, c[0x0][0x240] ;  /* 0x0000900000087ab9 */ /* 0x000fe20000000a00 */
[----:B------:R-:W-:Y:S01]  /*5560*/  BSSY B2, `(.L_x_4986) ;  /* 0x000016c000027945 */ /* 0x000fe20003800000 */
[----:B-1----:R-:W-:Y:S02]  /*5570*/  ULEA UR4, UR4, UR10, 0x18 ;  /* 0x0000000a04047291 */ /* 0x002fe4000f8ec03f */
[----:B------:R-:W-:Y:S02]  /*5580*/  USHF.L.U64.HI UR10, UR8, 0x5, UR9 ;  /* 0x00000005080a7899 */ /* 0x000fe40008010209 */
[----:B------:R-:W-:Y:S02]  /*5590*/  USHF.L.U32 UR8, UR8, 0x5, URZ ;  /* 0x0000000508087899 */ /* 0x000fe4000800063f */
[----:B------:R-:W-:Y:S01]  /*55a0*/  LEA R147, R101, UR4, 0x1 ;  /* 0x0000000465937c11 */ /* 0x000fe2000f8e08ff */
[----:B------:R-:W-:Y:S09]  /*55b0*/  @!P0 BRA `(.L_x_4987) ;  /* 0x0000001400508947 */ /* 0x000ff20003800000 */
[----:B------:R-:W1:Y:S01]  /*55c0*/  LDC.64 R2, c[0x0][0x300] ;  /* 0x0000c000ff027b82 */ /* 0x000e620000000a00 */
[----:B------:R-:W-:Y:S01]  /*55d0*/  IMAD.MOV.U32 R0, RZ, RZ, RZ ;  /* 0x000000ffff007224 */ /* 0x000fe200078e00ff */
[----:B-1----:R-:W-:-:S04]  /*55e0*/  ISETP.NE.U32.AND P0, PT, R2, RZ, PT ;  /* 0x000000ff0200720c */ /* 0x002fc80003f05070 */
[----:B------:R-:W-:-:S13]  /*55f0*/  ISETP.NE.AND.EX P0, PT, R3, RZ, PT, P0 ;  /* 0x000000ff0300720c */ /* 0x000fda0003f05300 */
[----:B------:R-:W1:Y:S02]  /*5600*/  @P0 LDC.64 R6, c[0x0][0x300] ;  /* 0x0000c000ff060b82 */ /* 0x000e640000000a00 */
[----:B-1----:R-:W-:-:S05]  /*5610*/  @P0 IMAD.WIDE R6, R143, 0x4, R6 ;  /* 0x000000048f060825 */ /* 0x002fca00078e0206 */
[----:B------:R-:W2:Y:S01]  /*5620*/  @P0 LDG.E R0, desc[UR6][R6.64] ;  /* 0x0000000606000981 */ /* 0x000ea2000c1e1900 */
[----:B------:R-:W-:Y:S01]  /*5630*/  IADD3 R3, P0, R104, UR8, RZ ;  /* 0x0000000868037c10 */ /* 0x000fe2000ff1e0ff */
[----:B------:R-:W-:Y:S01]  /*5640*/  ULDC.U8 UR11, c[0x0][0x3c3] ;  /* 0x0000f0c0000b7ab9 */ /* 0x000fe20000000000 */
[----:B------:R-:W-:Y:S01]  /*5650*/  ULDC.64 UR8, c[0x0][0x210] ;  /* 0x0000840000087ab9 */ /* 0x000fe20000000a00 */
[----:B------:R-:W1:Y:S01]  /*5660*/  S2R R25, SR_CTAID.X ;  /* 0x0000000000197919 */ /* 0x000e620000002500 */
[----:B------:R-:W-:Y:S01]  /*5670*/  IADD3.X R2, R60, UR10, RZ, P0, !PT ;  /* 0x0000000a3c027c10 */ /* 0x000fe200087fe4ff */
[----:B------:R-:W-:Y:S01]  /*5680*/  IMAD.SHL.U32 R15, R65, 0x20, RZ ;  /* 0x00000020410f7824 */ /* 0x000fe200078e00ff */
[----:B------:R-:W-:Y:S02]  /*5690*/  ISETP.NE.AND P0, PT, RZ, UR11, PT ;  /* 0x0000000bff007c0c */ /* 0x000fe4000bf05270 */
[----:B------:R-:W-:Y:S02]  /*56a0*/  LEA R8, P3, R104, UR8, 0x1 ;  /* 0x0000000868087c11 */ /* 0x000fe4000f8608ff */
[----:B------:R-:W-:-:S02]  /*56b0*/  LEA R28, P2, R3, UR8, 0x1 ;  /* 0x00000008031c7c11 */ /* 0x000fc4000f8408ff */
[----:B------:R-:W-:Y:S02]  /*56c0*/  LEA.HI.X R9, R104, UR9, R60, 0x1, P3 ;  /* 0x0000000968097c11 */ /* 0x000fe400098f0c3c */
[----:B------:R-:W-:Y:S01]  /*56d0*/  LEA.HI.X R29, R3, UR9, R2, 0x1, P2 ;  /* 0x00000009031d7c11 */ /* 0x000fe200090f0c02 */
        /* <DEDUP_REMOVED lines=65> */
.L_x_4992:
[----:B------:R-:W-:Y:S05]  /*5af0*/  BSYNC B0 ;  /* 0x0000000000007941 */ /* 0x000fea0003800000 */
.L_x_4991:
[----:B-----5:R1:W-:Y:S04]  /*5b00*/  STS.64 [R147], R8 ;  /* 0x0000000893007388 */ /* 0x0203e80000000a00 */
[----:B------:R1:W-:Y:S02]  /*5b10*/  STS.64 [R147+0x8], R10 ;  /* 0x0000080a93007388 */ /* 0x0003e40000000a00 */
.L_x_4990:
[----:B------:R-:W-:Y:S05]  /*5b20*/  BSYNC B1 ;  /* 0x0000000000017941 */ /* 0x000fea0003800000 */
.L_x_4989:
[----:B-1----:R-:W-:-:S05]  /*5b30*/  VIADD R8, R102, 0x20 ;  /* 0x0000002066087836 */ /* 0x002fca0000000000 */
[----:B------:R-:W-:-:S04]  /*5b40*/  ISETP.GE.AND P0, PT, R8, R27, PT ;  /* 0x0000001b0800720c */ /* 0x000fc80003f06270 */
[----:B------:R-:W-:-:S13]  /*5b50*/  ISETP.LT.OR P0, PT, R0, -0x83, P0 ;  /* 0xffffff7d0000780c */ /* 0x000fda0000701670 */
        /* <DEDUP_REMOVED lines=28> */
[----:B---34-:R-:W-:Y:S01]  /*5d20*/  LOP3.LUT R17, R4, 0xffff0000, RZ, 0xc0, !PT ;  /* 0xffff000004117812 */ /* 0x018fe200078ec0ff */
        /* <DEDUP_REMOVED lines=24> */
.L_x_4995:
[----:B------:R-:W-:Y:S05]  /*5eb0*/  BSYNC B0 ;  /* 0x0000000000007941 */ /* 0x000fea0003800000 */
.L_x_4994:
[----:B-----5:R1:W-:Y:S01]  /*5ec0*/  STS.128 [R147+0x800], R28 ;  /* 0x0008001c93007388 */ /* 0x0203e20000000c00 */
[----:B------:R-:W-:Y:S05]  /*5ed0*/  BRA `(.L_x_4993) ;  /* 0x0000000c00507947 */ /* 0x000fea0003800000 */
.L_x_4988:
        /* <DEDUP_REMOVED lines=93> */
.L_x_4999:
[----:B------:R-:W-:Y:S05]  /*64b0*/  BSYNC B0 ;  /* 0x0000000000007941 */ /* 0x000fea0003800000 */
.L_x_4998:
[----:B-----5:R2:W-:Y:S04]  /*64c0*/  STS.64 [R147], R20 ;  /* 0x0000001493007388 */ /* 0x0205e80000000a00 */
[----:B------:R2:W-:Y:S02]  /*64d0*/  STS.64 [R147+0x8], R22 ;  /* 0x0000081693007388 */ /* 0x0005e40000000a00 */
.L_x_4997:
[----:B------:R-:W-:Y:S05]  /*64e0*/  BSYNC B1 ;  /* 0x0000000000017941 */ /* 0x000fea0003800000 */
.L_x_4996:
[----:B-1----:R-:W-:-:S05]  /*64f0*/  VIADD R8, R102, 0x20 ;  /* 0x0000002066087836 */ /* 0x002fca0000000000 */
        /* <DEDUP_REMOVED lines=10> */
[----:B------:R-:W-:-:S10]  /*65a0*/  ULDC.64 UR8, c[0x0][0x360] ;  /* 0x0000d80000087ab9 */ /* 0x000fd40000000a00 */
[--C-:B------:R-:W-:Y:S02]  /*65b0*/  @P0 SHF.R.S32.HI R2, RZ, 0x1, R67.reuse ;  /* 0x00000001ff020819 */ /* 0x100fe40000011443 */
[----:B------:R-:W-:-:S03]  /*65c0*/  @P0 SHF.R.S32.HI R3, RZ, 0x1, R67 ;  /* 0x00000001ff030819 */ /* 0x000fc60000011443 */
[----:B------:R-:W-:Y:S01]  /*65d0*/  @P0 IMAD.MOV R9, RZ, RZ, -R2 ;  /* 0x000000ffff090224 */ /* 0x000fe200078e0a02 */
[----:B------:R-:W-:Y:S02]  /*65e0*/  @P0 IADD3 R65, -R3, RZ, RZ ;  /* 0x000000ff03410210 */ /* 0x000fe40007ffe1ff */
[----:B------:R-:W-:Y:S02]  /*65f0*/  LEA.HI.X.SX32 R2, R15, R14, 0x1, P2 ;  /* 0x0000000e0f027211 */ /* 0x000fe400010f0eff */
[----:B------:R-:W-:Y:S01]  /*6600*/  IADD3 R3, P2, R9, R0, RZ ;  /* 0x0000000009037210 */ /* 0x000fe20007f5e0ff */
[----:B------:R-:W-:Y:S01]  /*6610*/  IMAD.WIDE R12, R65, 0x2, R28 ;  /* 0x00000002410c7825 */ /* 0x000fe200078e021c */
[----:B------:R-:W-:Y:S02]  /*6620*/  @P0 SHF.R.S32.HI R67, RZ, 0x1, R67 ;  /* 0x00000001ff430819 */ /* 0x000fe40000011443 */
[----:B------:R-:W-:Y:S02]  /*6630*/  LEA.HI.X.SX32 R10, R9, R2, 0x1, P2 ;  /* 0x00000002090a7211 */ /* 0x000fe400010f0eff */
[C---:B---34-:R-:W-:Y:S01]  /*6640*/  LEA R16, P2, R3.reuse, UR8, 0x1 ;  /* 0x0000000803107c11 */ /* 0x058fe2000f8408ff */
        /* <DEDUP_REMOVED lines=25> */
[----:B------:R-:W-:Y:S02]  /*67e0*/  LOP3.LUT R13, R14, 0xffff0000, RZ, 0xc0, !PT ;  /* 0xffff00000e0d7812 */ /* 0x000fe400078ec0ff */
[----:B-1----:R-:W-:Y:S01]  /*67f0*/  LOP3.LUT R29, R15, 0xffff0000, RZ, 0xc0, !PT ;  /* 0xffff00000f1d7812 */ /* 0x002fe200078ec0ff */
[C---:B----4-:R-:W-:Y:S01]  /*6800*/  IMAD.U32 R28, R16.reuse, 0x10000, RZ ;  /* 0x00010000101c7824 */ /* 0x050fe200078e00ff */
[----:B------:R-:W-:Y:S01]  /*6810*/  LOP3.LUT R14, R16, 0xffff0000, RZ, 0xc0, !PT ;  /* 0xffff0000100e7812 */ /* 0x000fe200078ec0ff */
[----:B------:R-:W-:Y:S01]  /*6820*/  IMAD.U32 R31, R18, 0x10000, RZ ;  /* 0x00010000121f7824 */ /* 0x000fe200078e00ff */
        /* <DEDUP_REMOVED lines=17> */
[----:B------:R-:W-:Y:S01]  /*6940*/  @!P0 FADD.FTZ R31, -R31, -RZ ;  /* 0x800000ff1f1f8221 */ /* 0x000fe20000010100 */
        /* <DEDUP_REMOVED lines=24> */
.L_x_5001:
[----:B------:R-:W-:Y:S05]  /*6ad0*/  BSYNC B0 ;  /* 0x0000000000007941 */ /* 0x000fea0003800000 */
.L_x_5000:
[----:B-----5:R1:W-:Y:S01]  /*6ae0*/  STS.128 [R147+0x800], R4 ;  /* 0x0008000493007388 */ /* 0x0203e20000000c00 */
[----:B------:R-:W-:Y:S05]  /*6af0*/  BRA `(.L_x_4993) ;  /* 0x0000000000487947 */ /* 0x000fea0003800000 */
.L_x_4987:
        /* <DEDUP_REMOVED lines=18> */
.L_x_4993:
[----:B------:R-:W-:Y:S05]  /*6c20*/  BSYNC B2 ;  /* 0x0000000000027941 */ /* 0x000fea0003800000 */
.L_x_4986:
[----:B------:R-:W-:Y:S01]  /*6c30*/  VIADD R146, R52, 0xffffffff ;  /* 0xffffffff34927836 */ /* 0x000fe20000000000 */
[----:B------:R-:W5:Y:S01]  /*6c40*/  S2R R24, SR_TID.X ;  /* 0x0000000000187919 */ /* 0x000f620000002100 */
[----:B-1----:R-:W-:Y:S01]  /*6c50*/  VIADD R7, R102, 0x40 ;  /* 0x0000004066077836 */ /* 0x002fe20000000000 */
        /* <DEDUP_REMOVED lines=8> */
[-C--:B------:R-:W-:Y:S02]  /*6ce0*/  ISETP.GE.AND P2, PT, R102, R11.reuse, PT ;  /* 0x0000000b6600720c */ /* 0x080fe40003f46270 */
[----:B------:R-:W-:-:S05]  /*6cf0*/  ISETP.GE.AND P4, PT, R8, R11, PT ;  /* 0x0000000b0800720c */ /* 0x000fca0003f86270 */
[----:B------:R-:W1:Y:S02]  /*6d00*/  @!P0 LDC.64 R4, c[0x0][0x248] ;  /* 0x00009200ff048b82 */ /* 0x000e640000000a00 */
[----:B------:R-:W-:-:S04]  /*6d10*/  @!P3 LEA R12, P5, R55, R138, 0x1 ;  /* 0x0000008a370cb211 */ /* 0x000fc800078a08ff */
[----:B------:R-:W-:Y:S01]  /*6d20*/  @!P3 LEA.HI.X R13, R55, R139, R56, 0x1, P5 ;  /* 0x0000008b370db211 */ /* 0x000fe200028f0c38 */
[----:B------:R-:W-:Y:S01]  /*6d30*/  @!PT LDS RZ, [RZ] ;  /* 0x00000000fffff984 */ /* 0x000fe20000000800 */
[----:B------:R-:W-:Y:S01]  /*6d40*/  @!PT LDS RZ, [RZ] ;  /* 0x00000000fffff984 */ /* 0x000fe20000000800 */
[----:B------:R-:W-:Y:S01]  /*6d50*/  @!PT LDS RZ, [RZ] ;  /* 0x00000000fffff984 */ /* 0x000fe20000000800 */
[----:B------:R-:W-:Y:S01]  /*6d60*/  @!P2 LDGSTS.E.BYPASS.LTC128B.128 [R147+0x1000], desc[UR6][R138.64] ;  /* 0x010000008a93afae */ /* 0x000fe2000b901d46 */
[----:B------:R-:W2:Y:S01]  /*6d70*/  @!P6 LDC.64 R2, c[0x0][0x248] ;  /* 0x00009200ff02eb82 */ /* 0x000ea20000000a00 */
[----:B-----5:R-:W-:Y:S01]  /*6d80*/  SHF.R.S32.HI R9, RZ, 0x1f, R24 ;  /* 0x0000001fff097819 */ /* 0x020fe20000011418 */
[----:B------:R-:W-:Y:S01]  /*6d90*/  IMAD.SHL.U32 R93, R24, 0x2, RZ ;  /* 0x00000002185d7824 */ /* 0x000fe200078e00ff */
[----:B------:R5:W-:Y:S01]  /*6da0*/  @!P3 LDGSTS.E.BYPASS.LTC128B.128 [R147+0x1800], desc[UR6][R12.64] ;  /* 0x018000000c93bfae */ /* 0x000be2000b901d46 */
[-C--:B------:R-:W-:Y:S02]  /*6db0*/  ISETP.GE.AND P3, PT, R7, R11.reuse, PT ;  /* 0x0000000b0700720c */ /* 0x080fe40003f66270 */
[----:B------:R-:W-:Y:S02]  /*6dc0*/  LEA.HI R7, R9, R24, RZ, 0x3 ;  /* 0x0000001809077211 */ /* 0x000fe400078f18ff */
[----:B------:R-:W-:-:S02]  /*6dd0*/  ISETP.GE.AND P5, PT, R102, R11, PT ;  /* 0x0000000b6600720c */ /* 0x000fc40003fa6270 */
[----:B---34-:R-:W-:Y:S02]  /*6de0*/  LOP3.LUT R19, R7, 0xfffffff8, RZ, 0xc0, !PT ;  /* 0xfffffff807137812 */ /* 0x018fe400078ec0ff */
[----:B------:R-:W-:Y:S02]  /*6df0*/  LOP3.LUT R93, R93, 0x6, RZ, 0xc0, !PT ;  /* 0x000000065d5d7812 */ /* 0x000fe400078ec0ff */
[----:B-1----:R-:W-:-:S03]  /*6e00*/  @!P0 LEA R16, P2, R4, R138, 0x7 ;  /* 0x0000008a04108211 */ /* 0x002fc600078438ff */
[----:B------:R-:W-:Y:S01]  /*6e10*/  IMAD.IADD R71, R0, 0x1, R93 ;  /* 0x0000000100477824 */ /* 0x000fe200078e025d */
[----:B------:R-:W-:-:S03]  /*6e20*/  @!P0 LEA.HI.X R17, R4, R139, R5, 0x7, P2 ;  /* 0x0000008b04118211 */ /* 0x000fc600010f3c05 */
[----:B------:R-:W-:Y:S01]  /*6e30*/  VIADD R55, R71, 0x39 ;  /* 0x0000003947377836 */ /* 0x000fe20000000000 */
[----:B------:R-:W-:Y:S02]  /*6e40*/  SHF.R.S32.HI R4, RZ, 0x3, R7 ;  /* 0x00000003ff047819 */ /* 0x000fe40000011407 */
[----:B------:R-:W-:Y:S01]  /*6e50*/  ISETP.GE.AND P2, PT, R6, R11, PT ;  /* 0x0000000b0600720c */ /* 0x000fe20003f46270 */
[----:B------:R1:W-:Y:S01]  /*6e60*/  @!P0 LDGSTS.E.BYPASS.LTC128B.128 [R147+0x2000], desc[UR6][R16.64] ;  /* 0x0200000010938fae */ /* 0x0003e2000b901d46 */
[----:B------:R-:W-:Y:S01]  /*6e70*/  LEA.HI R11, R7, R4, RZ, 0x1 ;  /* 0x00000004070b7211 */ /* 0x000fe200078f08ff */
[----:B------:R-:W-:Y:S01]  /*6e80*/  IMAD.IADD R7, R24, 0x1, -R19 ;  /* 0x0000000118077824 */ /* 0x000fe200078e0a13 */
[----:B------:R-:W-:Y:S01]  /*6e90*/  LEA.HI R6, R9, R24, RZ, 0x4 ;  /* 0x0000001809067211 */ /* 0x000fe200078f20ff */
[----:B--2---:R-:W-:Y:S01]  /*6ea0*/  @!P6 IMAD R10, R3, 0xc0, RZ ;  /* 0x000000c0030ae824 */ /* 0x004fe200078e02ff */
[----:B------:R-:W-:Y:S01]  /*6eb0*/  LOP3.LUT R11, R11, 0xfffffffe, RZ, 0xc0, !PT ;  /* 0xfffffffe0b0b7812 */ /* 0x000fe200078ec0ff */
[----:B-----5:R-:W-:Y:S01]  /*6ec0*/  @!P6 IMAD.WIDE.U32 R12, R2, 0xc0, R138 ;  /* 0x000000c0020ce825 */ /* 0x020fe200078e008a */
[----:B------:R-:W-:-:S02]  /*6ed0*/  LEA.HI R8, R7, R7, RZ, 0x1 ;  /* 0x0000000707087211 */ /* 0x000fc400078f08ff */
[----:B------:R-:W-:Y:S01]  /*6ee0*/  SHF.R.S32.HI R5, RZ, 0x4, R6 ;  /* 0x00000004ff057819 */ /* 0x000fe20000011406 */
[----:B------:R-:W-:Y:S01]  /*6ef0*/  IMAD.IADD R4, R4, 0x1, -R11 ;  /* 0x0000000104047824 */ /* 0x000fe200078e0a0b */
[----:B------:R-:W-:Y:S02]  /*6f00*/  SHF.R.S32.HI R3, RZ, 0x1, R8 ;  /* 0x00000001ff037819 */ /* 0x000fe40000011408 */
[----:B------:R-:W-:Y:S02]  /*6f10*/  LEA.HI R2, R5, R5, RZ, 0x1 ;  /* 0x0000000505027211 */ /* 0x000fe400078f08ff */
[----:B------:R-:W-:Y:S02]  /*6f20*/  LOP3.LUT R19, R6, 0xfffffff0, RZ, 0xc0, !PT ;  /* 0xfffffff006137812 */ /* 0x000fe400078ec0ff */
[----:B------:R-:W-:Y:S02]  /*6f30*/  LOP3.LUT R2, R2, 0xfffffffe, RZ, 0xc0, !PT ;  /* 0xfffffffe02027812 */ /* 0x000fe400078ec0ff */
[----:B------:R-:W-:-:S03]  /*6f40*/  @!P4 LEA R14, P0, R57, R140, 0x1 ;  /* 0x0000008c390ec211 */ /* 0x000fc600078008ff */
[----:B------:R-:W-:Y:S01]  /*6f50*/  IMAD.IADD R2, R5, 0x1, -R2 ;  /* 0x0000000105027824 */ /* 0x000fe200078e0a02 */
[----:B------:R-:W-:Y:S02]  /*6f60*/  @!P4 LEA.HI.X R15, R57, R141, R58, 0x1, P0 ;  /* 0x0000008d390fc211 */ /* 0x000fe400000f0c3a */
[----:B-1----:R-:W-:Y:S01]  /*6f70*/  LOP3.LUT R16, R8, 0xfffffffe, RZ, 0xc0, !PT ;  /* 0xfffffffe08107812 */ /* 0x002fe200078ec0ff */
[----:B------:R-:W-:Y:S02]  /*6f80*/  @!P6 IMAD.IADD R17, R10, 0x1, R13 ;  /* 0x000000010a11e824 */ /* 0x000fe400078e020d */
[----:B------:R-:W-:Y:S02]  /*6f90*/  IMAD.SHL.U32 R8, R3, 0x40, RZ ;  /* 0x0000004003087824 */ /* 0x000fe400078e00ff */
[----:B------:R-:W-:Y:S02]  /*6fa0*/  IMAD.IADD R7, R7, 0x1, -R16 ;  /* 0x0000000107077824 */ /* 0x000fe400078e0a10 */
[----:B------:R-:W-:Y:S01]  /*6fb0*/  @!P6 IMAD.MOV.U32 R16, RZ, RZ, R12 ;  /* 0x000000ffff10e224 */ /* 0x000fe200078e000c */
[----:B------:R-:W-:Y:S01]  /*6fc0*/  LOP3.LUT R11, R8, 0xc0, RZ, 0xc0, !PT ;  /* 0x000000c0080b7812 */ /* 0x000fe200078ec0ff */
[----:B------:R-:W-:Y:S01]  /*6fd0*/  IMAD.SHL.U32 R10, R4, 0x8, RZ ;  /* 0x00000008040a7824 */ /* 0x000fe200078e00ff */
[----:B------:R-:W-:Y:S01]  /*6fe0*/  LEA.HI R12, R9, R24, RZ, 0x5 ;  /* 0x00000018090c7211 */ /* 0x000fe200078f28ff */
[----:B------:R-:W1:Y:S01]  /*6ff0*/  @!P3 LDC.64 R4, c[0x0][0x250] ;  /* 0x00009400ff04bb82 */ /* 0x000e620000000a00 */
[----:B------:R2:W-:Y:S01]  /*7000*/  @!P6 LDGSTS.E.BYPASS.LTC128B.128 [R147+0x2800], desc[UR6][R16.64] ;  /* 0x028000001093efae */ /* 0x0005e2000b901d46 */
[----:B------:R-:W-:Y:S01]  /*7010*/  IMAD.IADD R8, R24, 0x1, -R19 ;  /* 0x0000000118087824 */ /* 0x000fe200078e0a13 */
[----:B------:R-:W-:Y:S01]  /*7020*/  SHF.R.S32.HI R26, RZ, 0x5, R12 ;  /* 0x00000005ff1a7819 */ /* 0x000fe2000001140c */
[----:B------:R-:W-:Y:S01]  /*7030*/  IMAD R134, R2, 0x8, R7 ;  /* 0x0000000802867824 */ /* 0x000fe200078e0207 */
[----:B------:R-:W0:Y:S01]  /*7040*/  LDGDEPBAR ;  /* 0x00000000000079af */ /* 0x000e220000000000 */
[----:B------:R-:W-:Y:S01]  /*7050*/  IMAD.IADD R49, R8, 0x1, -R49 ;  /* 0x0000000108317824 */ /* 0x000fe200078e0a31 */
[----:B------:R-:W-:Y:S01]  /*7060*/  LOP3.LUT R10, R11, 0x8, R10, 0xf8, !PT ;  /* 0x000000080b0a7812 */ /* 0x000fe200078ef80a */
[----:B------:R-:W3:Y:S01]  /*7070*/  @!P2 LDC.64 R6, c[0x0][0x250] ;  /* 0x00009400ff06ab82 */ /* 0x000ee20000000a00 */
[----:B------:R-:W-:Y:S01]  /*7080*/  IMAD.SHL.U32 R13, R54, 0x40, RZ ;  /* 0x00000040360d7824 */ /* 0x000fe200078e00ff */
[----:B------:R-:W-:Y:S01]  /*7090*/  SHF.R.U32.HI R11, RZ, 0x3, R11 ;  /* 0x00000003ff0b7819 */ /* 0x000fe2000001160b */
[----:B------:R-:W-:-:S03]  /*70a0*/  IMAD.SHL.U32 R2, R2, 0x8, RZ ;  /* 0x0000000802027824 */ /* 0x000fc600078e00ff */
[----:B------:R-:W-:Y:S02]  /*70b0*/  LOP3.LUT R13, R13, 0xc0, RZ, 0xc0, !PT ;  /* 0x000000c00d0d7812 */ /* 0x000fe400078ec0ff */
[----:B------:R-:W-:Y:S02]  /*70c0*/  LOP3.LUT R11, R10, R11, RZ, 0x3c, !PT ;  /* 0x0000000b0a0b7212 */ /* 0x000fe400078e3cff */
[----:B------:R-:W-:Y:S02]  /*70d0*/  LOP3.LUT R2, R13, 0x8, R2, 0xf8, !PT ;  /* 0x000000080d027812 */ /* 0x000fe400078ef802 */
[----:B------:R-:W-:Y:S01]  /*70e0*/  SHF.R.U32.HI R13, RZ, 0x3, R13 ;  /* 0x00000003ff0d7819 */ /* 0x000fe2000001160d */
[----:B------:R-:W-:Y:S01]  /*70f0*/  IMAD.U32 R134, R134, 0x20, R11 ;  /* 0x0000002086867824 */ /* 0x000fe200078e000b */
[----:B-1----:R-:W-:Y:S02]  /*7100*/  @!P3 LEA R20, P0, R4, R140, 0x7 ;  /* 0x0000008c0414b211 */ /* 0x002fe400078038ff */
[----:B------:R-:W-:-:S02]  /*7110*/  LOP3.LUT R2, R2, R13, RZ, 0x3c, !PT ;  /* 0x0000000d02027212 */ /* 0x000fc400078e3cff */
[----:B--2---:R-:W-:Y:S01]  /*7120*/  SHF.R.S32.HI R17, RZ, 0x1f, R8 ;  /* 0x0000001fff117819 */ /* 0x004fe20000011408 */
[----:B------:R-:W-:-:S04]  /*7130*/  DEPBAR.LE SB0, 0x0 ;  /* 0x000080000000791a */ /* 0x000fc80000000000 */
[----:B------:R-:W-:Y:S01]  /*7140*/  LEA.HI R8, R17, R8, RZ, 0x3 ;  /* 0x0000000811087211 */ /* 0x000fe200078f18ff */
[----:B------:R-:W-:Y:S01]  /*7150*/  BAR.SYNC.DEFER_BLOCKING 0x0 ;  /* 0x0000000000007b1d */ /* 0x000fe20000010000 */
[----:B------:R-:W-:Y:S01]  /*7160*/  @!P3 LEA.HI.X R21, R4, R141, R5, 0x7, P0 ;  /* 0x0000008d0415b211 */ /* 0x000fe200000f3c05 */
[----:B---3--:R-:W-:Y:S01]  /*7170*/  @!P2 IMAD R7, R7, 0xc0, RZ ;  /* 0x000000c00707a824 */ /* 0x008fe200078e02ff */
[----:B------:R-:W-:Y:S01]  /*7180*/  LEA R134, R134, UR4, 0x1 ;  /* 0x0000000486867c11 */ /* 0x000fe2000f8e08ff */
[----:B------:R-:W-:Y:S01]  /*7190*/  IMAD.SHL.U32 R8, R8, 0x20, RZ ;  /* 0x0000002008087824 */ /* 0x000fe200078e00ff */
[----:B------:R-:W-:Y:S01]  /*71a0*/  LOP3.LUT P0, RZ, R3, 0x2, RZ, 0xc0, !PT ;  /* 0x0000000203ff7812 */ /* 0x000fe2000780c0ff */
[----:B------:R-:W-:Y:S01]  /*71b0*/  IMAD.MOV.U32 R3, RZ, RZ, 0x20 ;  /* 0x00000020ff037424 */ /* 0x000fe200078e00ff */
[----:B------:R-:W-:Y:S01]  /*71c0*/  LOP3.LUT R13, R12, 0xffffffe0, RZ, 0xc0, !PT ;  /* 0xffffffe00c0d7812 */ /* 0x000fe200078ec0ff */
[----:B------:R-:W-:Y:S01]  /*71d0*/  VIADD R133, R134, 0x1020 ;  /* 0x0000102086857836 */ /* 0x000fe20000000000 */
[----:B------:R-:W-:Y:S01]  /*71e0*/  LOP3.LUT R48, R8, 0xffffff00, RZ, 0xc0, !PT ;  /* 0xffffff0008307812 */ /* 0x000fe200078ec0ff */
[----:B------:R-:W-:-:S04]  /*71f0*/  @!P2 IMAD.WIDE.U32 R8, R6, 0xc0, R140 ;  /* 0x000000c00608a825 */ /* 0x000fc800078e008c */
[----:B------:R-:W-:Y:S02]  /*7200*/  IMAD R4, R26, 0x200, R48 ;  /* 0x000002001a047824 */ /* 0x000fe400078e0230 */
[----:B------:R-:W-:Y:S02]  /*7210*/  @!P2 IMAD.IADD R7, R7, 0x1, R9 ;  /* 0x000000010707a824 */ /* 0x000fe400078e0209 */
[----:B------:R-:W-:Y:S02]  /*7220*/  IMAD R5, R49, 0x20, R4 ;  /* 0x0000002031057824 */ /* 0x000fe400078e0204 */
[----:B------:R-:W-:Y:S02]  /*7230*/  @!P2 IMAD.MOV.U32 R6, RZ, RZ, R8 ;  /* 0x000000ffff06a224 */ /* 0x000fe400078e0008 */
[----:B------:R-:W-:Y:S01]  /*7240*/  IMAD.IADD R136, R2, 0x1, R5 ;  /* 0x0000000102887824 */ /* 0x000fe200078e0205 */
[----:B------:R-:W-:Y:S01]  /*7250*/  @P5 STS [R147+0x3000], RZ ;  /* 0x003000ff93005388 */ /* 0x000fe20000000800 */
[----:B------:R-:W-:-:S03]  /*7260*/  VIADD R4, R134, 0x1000 ;  /* 0x0000100086047836 */ /* 0x000fc60000000000 */
[----:B------:R-:W-:Y:S01]  /*7270*/  LEA R136, R136, UR4, 0x1 ;  /* 0x0000000488887c11 */ /* 0x000fe2000f8e08ff */
[----:B------:R-:W-:Y:S01]  /*7280*/  @P5 STS [R147+0x3004], RZ ;  /* 0x003004ff93005388 */ /* 0x000fe20000000800 */
[----:B------:R-:W-:Y:S02]  /*7290*/  @P0 VIADD R133, R4, 0xffffffe0 ;  /* 0xffffffe004850836 */ /* 0x000fe40000000000 */
[----:B------:R-:W-:Y:S01]  /*72a0*/  IMAD.IADD R148, R24, 0x1, -R13 ;  /* 0x0000000118947824 */ /* 0x000fe200078e0a0d */
[----:B------:R-:W-:Y:S01]  /*72b0*/  @P5 STS.64 [R147+0x3008], RZ ;  /* 0x003008ff93005388 */ /* 0x000fe20000000a00 */
[----:B------:R-:W-:Y:S02]  /*72c0*/  IMAD R49, R49, 0x20, R48 ;  /* 0x0000002031317824 */ /* 0x000fe400078e0230 */
[C---:B------:R-:W-:Y:S01]  /*72d0*/  VIADD R130, R133.reuse, 0x400 ;  /* 0x0000040085827836 */ /* 0x040fe20000000000 */
[----:B------:R-:W-:Y:S01]  /*72e0*/  @!PT LDS RZ, [RZ] ;  /* 0x00000000fffff984 */ /* 0x000fe20000000800 */
[----:B------:R-:W-:Y:S01]  /*72f0*/  @!PT LDS RZ, [RZ] ;  /* 0x00000000fffff984 */ /* 0x000fe20000000800 */
[----:B------:R-:W-:Y:S01]  /*7300*/  @!PT LDS RZ, [RZ] ;  /* 0x00000000fffff984 */ /* 0x000fe20000000800 */
[----:B------:R-:W-:Y:S01]  /*7310*/  @!P5 LDGSTS.E.BYPASS.LTC128B.128 [R147+0x3000], desc[UR6][R140.64] ;  /* 0x030000008c93dfae */ /* 0x000fe2000b901d46 */
[----:B------:R-:W-:Y:S01]  /*7320*/  SHF.R.S32.HI R27, RZ, 0x1f, R148 ;  /* 0x0000001fff1b7819 */ /* 0x000fe20000011494 */
[----:B------:R-:W-:-:S02]  /*7330*/  VIADD R129, R133, 0x800 ;  /* 0x0000080085817836 */ /* 0x000fc40000000000 */
[----:B------:R-:W-:Y:S01]  /*7340*/  @P4 STS.128 [R147+0x3800], RZ ;  /* 0x003800ff93004388 */ /* 0x000fe20000000c00 */
[----:B------:R-:W-:Y:S01]  /*7350*/  LEA.HI R148, R27, R148, RZ, 0x2 ;  /* 0x000000941b947211 */ /* 0x000fe200078f10ff */
[C---:B------:R-:W-:Y:S02]  /*7360*/  VIADD R128, R133.reuse, 0xc00 ;  /* 0x00000c0085807836 */ /* 0x040fe40000000000 */
[----:B------:R-:W-:Y:S01]  /*7370*/  @!PT LDS RZ, [RZ] ;  /* 0x00000000fffff984 */ /* 0x000fe20000000800 */
[----:B------:R-:W-:Y:S01]  /*7380*/  @!PT LDS RZ, [RZ] ;  /* 0x00000000fffff984 */ /* 0x000fe20000000800 */
[----:B------:R-:W-:Y:S01]  /*7390*/  @!PT LDS RZ, [RZ] ;  /* 0x00000000fffff984 */ /* 0x000fe20000000800 */
[----:B------:R-:W-:Y:S01]  /*73a0*/  @!P4 LDGSTS.E.BYPASS.LTC128B.128 [R147+0x3800], desc[UR6][R14.64] ;  /* 0x038000000e93cfae */ /* 0x000fe2000b901d46 */
[----:B------:R-:W-:Y:S01]  /*73b0*/  SHF.R.S32.HI R148, RZ, 0x2, R148 ;  /* 0x00000002ff947819 */ /* 0x000fe20000011494 */
[C---:B------:R-:W-:Y:S02]  /*73c0*/  VIADD R127, R133.reuse, 0x1000 ;  /* 0x00001000857f7836 */ /* 0x040fe40000000000 */
[----:B------:R-:W-:Y:S01]  /*73d0*/  @P3 STS.128 [R147+0x4000], RZ ;  /* 0x004000ff93003388 */ /* 0x000fe20000000c00 */
[C---:B------:R-:W-:Y:S02]  /*73e0*/  VIADD R126, R133.reuse, 0x1400 ;  /* 0x00001400857e7836 */ /* 0x040fe40000000000 */
[C---:B------:R-:W-:Y:S01]  /*73f0*/  VIADD R125, R133.reuse, 0x1800 ;  /* 0x00001800857d7836 */ /* 0x040fe20000000000 */
[----:B------:R-:W-:Y:S01]  /*7400*/  @!PT LDS RZ, [RZ] ;  /* 0x00000000fffff984 */ /* 0x000fe20000000800 */
[----:B------:R-:W-:Y:S01]  /*7410*/  @!PT LDS RZ, [RZ] ;  /* 0x00000000fffff984 */ /* 0x000fe20000000800 */
[----:B------:R-:W-:Y:S01]  /*7420*/  @!PT LDS RZ, [RZ] ;  /* 0x00000000fffff984 */ /* 0x000fe20000000800 */
[----:B------:R-:W-:Y:S01]  /*7430*/  @!P3 LDGSTS.E.BYPASS.LTC128B.128 [R147+0x4000], desc[UR6][R20.64] ;  /* 0x040000001493bfae */ /* 0x000fe2000b901d46 */
[----:B------:R-:W-:-:S03]  /*7440*/  VIADD R124, R133, 0x1c00 ;  /* 0x00001c00857c7836 */ /* 0x000fc60000000000 */
        /* <DEDUP_REMOVED lines=8> */
[----:B------:R-:W2:Y:S02]  /*74d0*/  LDSM.16.M88.4 R16, [R134+0x1000] ;  /* 0x001000008610783b */ /* 0x000ea40000000200 */
[----:B------:R-:W-:Y:S02]  /*74e0*/  IMAD.IADD R135, R136, 0x1, R3 ;  /* 0x0000000188877824 */ /* 0x000fe400078e0203 */
[----:B------:R-:W3:Y:S04]  /*74f0*/  LDSM.16.M88.4 R36, [R134+0x1400] ;  /* 0x001400008624783b */ /* 0x000ee80000000200 */
[----:B------:R-:W-:Y:S04]  /*7500*/  LDSM.16.M88.4 R28, [R135] ;  /* 0x00000000871c783b */ /* 0x000fe80000000200 */
[----:B------:R-:W4:Y:S04]  /*7510*/  LDSM.16.M88.4 R44, [R133] ;  /* 0x00000000852c783b */ /* 0x000f280000000200 */
[----:B------:R-:W-:Y:S04]  /*7520*/  LDSM.16.M88.4 R40, [R134+0x1800] ;  /* 0x001800008628783b */ /* 0x000fe80000000200 */
[----:B-1----:R-:W1:Y:S04]  /*7530*/  LDSM.16.M88.4 R4, [R133+0x400] ;  /* 0x000400008504783b */ /* 0x002e680000000200 */
[----:B------:R-:W5:Y:S04]  /*7540*/  LDSM.16.M88.4 R32, [R134+0x1c00] ;  /* 0x001c00008620783b */ /* 0x000f680000000200 */
        /* <DEDUP_REMOVED lines=12> */
[----:B-1----:R-:W-:Y:S04]  /*7610*/  HMMA.16816.F32.BF16 R12, R28, R4, R12 ;  /* 0x000000041c0c723c */ /* 0x002fe8000004180c */
[----:B------:R-:W-:Y:S02]  /*7620*/  IADD3 R94, -R142, 0x1, R45 ;  /* 0x000000018e5e7810 */ /* 0x000fe40007ffe12d */
[----:B------:R-:W-:Y:S01]  /*7630*/  HMMA.16816.F32.BF16 R44, R8, R40, RZ ;  /* 0x00000028082c723c */ /* 0x000fe200000418ff */
[----:B------:R-:W-:Y:S01]  /*7640*/  VIADD R5, R71, 0x1 ;  /* 0x0000000147057836 */ /* 0x000fe20000000000 */
[----:B------:R-:W-:Y:S01]  /*7650*/  IADD3 R94, R94, UR5, R53 ;  /* 0x000000055e5e7c10 */ /* 0x000fe2000fffe035 */
[----:B------:R-:W-:-:S02]  /*7660*/  IMAD.IADD R4, R2, 0x1, R49 ;  /* 0x0000000102047824 */ /* 0x000fc400078e0231 */
[----:B------:R-:W1:Y:S01]  /*7670*/  LDSM.16.M88.4 R48, [R133+0xc00] ;  /* 0x000c00008530783b */ /* 0x000e620000000200 */
[C---:B------:R-:W-:Y:S01]  /*7680*/  VIMNMX R92, R94.reuse, R53, PT ;  /* 0x000000355e5c7248 */ /* 0x040fe20003fe0100 */
[----:B------:R-:W-:Y:S01]  /*7690*/  VIADD R41, R71, 0x8 ;  /* 0x0000000847297836 */ /* 0x000fe20000000000 */
[----:B------:R-:W-:Y:S01]  /*76a0*/  VIADDMNMX R94, R94, 0x8, R53, PT ;  /* 0x000000085e5e7846 */ /* 0x000fe20003800135 */
[----:B------:R-:W-:Y:S01]  /*76b0*/  HMMA.16816.F32.BF16 R36, R28, R6, R36 ;  /* 0x000000061c24723c */ /* 0x000fe20000041824 */
[C---:B------:R-:W-:Y:S02]  /*76c0*/  ISETP.GE.AND P5, PT, R5.reuse, R92, PT ;  /* 0x0000005c0500720c */ /* 0x040fe40003fa6270 */
[----:B------:R-:W-:Y:S01]  /*76d0*/  ISETP.GE.AND P6, PT, R5, R94, PT ;  /* 0x0000005e0500720c */ /* 0x000fe20003fc6270 */
[----:B------:R-:W-:Y:S01]  /*76e0*/  VIADD R5, R71, 0x9 ;  /* 0x0000000947057836 */ /* 0x000fe20000000000 */
[C---:B------:R-:W-:Y:S01]  /*76f0*/  ISETP.GE.AND P3, PT, R41.reuse, R92, PT ;  /* 0x0000005c2900720c */ /* 0x040fe20003f66270 */
[----:B-----5:R-:W-:Y:S01]  /*7700*/  HMMA.16816.F32.BF16 R60, R8, R32, RZ ;  /* 0x00000020083c723c */ /* 0x020fe200000418ff */
[----:B------:R-:W-:Y:S01]  /*7710*/  ISETP.GE.AND P2, PT, R41, R94, PT ;  /* 0x0000005e2900720c */ /* 0x000fe20003f46270 */
[----:B------:R-:W-:Y:S01]  /*7720*/  VIADD R7, R71, 0x11 ;  /* 0x0000001147077836 */ /* 0x000fe20000000000 */
[----:B------:R-:W-:-:S02]  /*7730*/  ISETP.GE.AND P0, PT, R5, R92, PT ;  /* 0x0000005c0500720c */ /* 0x000fc40003f06270 */
[----:B------:R-:W-:Y:S01]  /*7740*/  ISETP.GE.AND P4, PT, R5, R94, PT ;  /* 0x0000005e0500720c */ /* 0x000fe20003f86270 */
[----:B------:R-:W-:Y:S01]  /*7750*/  VIADD R5, R71, 0x10 ;  /* 0x0000001047057836 */ /* 0x000fe20000000000 */
[----:B------:R-:W-:Y:S01]  /*7760*/  FSEL R6, R21, -INF , !P5 ;  /* 0xff80000015067808 */ /* 0x000fe20006800000 */
[C---:B------:R-:W-:Y:S01]  /*7770*/  HMMA.16816.F32.BF16 R40, R8.reuse, R42, RZ ;  /* 0x0000002a0828723c */ /* 0x040fe200000418ff */
[----:B------:R-:W-:Y:S01]  /*7780*/  FSEL R68, R16, -INF , !P3 ;  /* 0xff80000010447808 */ /* 0x000fe20005800000 */
[----:B------:R-:W-:Y:S01]  /*7790*/  VIADD R21, R71, 0x18 ;  /* 0x0000001847157836 */ /* 0x000fe20000000000 */
[C---:B------:R-:W-:Y:S02]  /*77a0*/  ISETP.GE.AND P5, PT, R5.reuse, R92, PT ;  /* 0x0000005c0500720c */ /* 0x040fe40003fa6270 */
[----:B------:R-:W-:Y:S01]  /*77b0*/  ISETP.GE.AND P3, PT, R5, R94, PT ;  /* 0x0000005e0500720c */ /* 0x000fe20003f66270 */
[----:B------:R-:W-:Y:S01]  /*77c0*/  HMMA.16816.F32.BF16 R32, R8, R34, RZ ;  /* 0x000000220820723c */ /* 0x000fe200000418ff */
[----:B------:R-:W-:-:S02]  /*77d0*/  FSEL R5, R18, -INF , !P2 ;  /* 0xff80000012057808 */ /* 0x000fc40005000000 */
[----:B------:R-:W-:Y:S02]  /*77e0*/  FSEL R70, R17, -INF , !P0 ;  /* 0xff80000011467808 */ /* 0x000fe40004000000 */
[C---:B------:R-:W-:Y:S01]  /*77f0*/  ISETP.GE.AND P2, PT, R7.reuse, R92, PT ;  /* 0x0000005c0700720c */ /* 0x040fe20003f46270 */
[C---:B--2---:R-:W-:Y:S01]  /*7800*/  HMMA.16816.F32.BF16 R44, R28.reuse, R24, R44 ;  /* 0x000000181c2c723c */ /* 0x044fe2000004182c */
[----:B------:R-:W-:Y:S02]  /*7810*/  ISETP.GE.AND P0, PT, R7, R94, PT ;  /* 0x0000005e0700720c */ /* 0x000fe40003f06270 */
[----:B------:R-:W-:Y:S02]  /*7820*/  FSEL R7, R19, -INF , !P4 ;  /* 0xff80000013077808 */ /* 0x000fe40006000000 */
[----:B------:R-:W2:Y:S01]  /*7830*/  LDSM.16.M88.4 R16, [R134+0x2400] ;  /* 0x002400008610783b */ /* 0x000ea20000000200 */
[----:B------:R-:W-:Y:S01]  /*7840*/  FSEL R72, R12, -INF , !P5 ;  /* 0xff8000000c487808 */ /* 0x000fe20006800000 */
[----:B------:R-:W-:Y:S01]  /*7850*/  VIADD R25, R71, 0x19 ;  /* 0x0000001947197836 */ /* 0x000fe20000000000 */
[C---:B------:R-:W-:Y:S01]  /*7860*/  ISETP.GE.AND P4, PT, R21.reuse, R92, PT ;  /* 0x0000005c1500720c */ /* 0x040fe20003f86270 */
[----:B-1----:R-:W-:Y:S01]  /*7870*/  HMMA.16816.F32.BF16 R60, R28, R48, R60 ;  /* 0x000000301c3c723c */ /* 0x002fe2000004183c */
[----:B------:R-:W-:Y:S01]  /*7880*/  ISETP.GE.AND P5, PT, R21, R94, PT ;  /* 0x0000005e1500720c */ /* 0x000fe20003fa6270 */
[----:B------:R-:W-:Y:S01]  /*7890*/  VIADD R21, R71, 0x20 ;  /* 0x0000002047157836 */ /* 0x000fe20000000000 */
[----:B------:R-:W-:-:S02]  /*78a0*/  FSEL R69, R14, -INF , !P3 ;  /* 0xff8000000e457808 */ /* 0x000fc40005800000 */
[----:B------:R-:W-:Y:S01]  /*78b0*/  FSEL R74, R13, -INF , !P2 ;  /* 0xff8000000d4a7808 */ /* 0x000fe20005000000 */
[C---:B------:R-:W-:Y:S01]  /*78c0*/  HMMA.16816.F32.BF16 R40, R28.reuse, R26, R40 ;  /* 0x0000001a1c28723c */ /* 0x040fe20000041828 */
[-C--:B------:R-:W-:Y:S01]  /*78d0*/  ISETP.GE.AND P3, PT, R25, R92.reuse, PT ;  /* 0x0000005c1900720c */ /* 0x080fe20003f66270 */
[----:B------:R-:W-:Y:S01]  /*78e0*/  VIADD R13, R71, 0x21 ;  /* 0x00000021470d7836 */ /* 0x000fe20000000000 */
[----:B------:R-:W-:Y:S01]  /*78f0*/  FSEL R79, R15, -INF , !P0 ;  /* 0xff8000000f4f7808 */ /* 0x000fe20004000000 */
[----:B------:R-:W-:Y:S01]  /*7900*/  VIADD R49, R71, 0x29 ;  /* 0x0000002947317836 */ /* 0x000fe20000000000 */
[----:B------:R-:W-:Y:S01]  /*7910*/  FSEL R76, R36, -INF , !P4 ;  /* 0xff800000244c7808 */ /* 0x000fe20006000000 */
[----:B------:R-:W-:Y:S01]  /*7920*/  HMMA.16816.F32.BF16 R32, R28, R50, R32 ;  /* 0x000000321c20723c */ /* 0x000fe20000041820 */
[C---:B------:R-:W-:Y:S02]  /*7930*/  ISETP.GE.AND P0, PT, R21.reuse, R92, PT ;  /* 0x0000005c1500720c */ /* 0x040fe40003f06270 */
[-C--:B------:R-:W-:Y:S01]  /*7940*/  ISETP.GE.AND P4, PT, R21, R94.reuse, PT ;  /* 0x0000005e1500720c */ /* 0x080fe20003f86270 */
[----:B------:R-:W-:Y:S01]  /*7950*/  VIADD R21, R71, 0x28 ;  /* 0x0000002847157836 */ /* 0x000fe20000000000 */
[----:B------:R-:W-:-:S02]  /*7960*/  ISETP.GE.AND P2, PT, R25, R94, PT ;  /* 0x0000005e1900720c */ /* 0x000fc40003f46270 */
[----:B------:R-:W-:Y:S01]  /*7970*/  FSEL R81, R38, -INF , !P5 ;  /* 0xff80000026517808 */ /* 0x000fe20006800000 */
[----:B------:R-:W1:Y:S01]  /*7980*/  LDSM.16.M88.4 R24, [R133+0x1400] ;  /* 0x001400008518783b */ /* 0x000e620000000200 */
[----:B------:R-:W-:Y:S02]  /*7990*/  FSEL R78, R37, -INF , !P3 ;  /* 0xff800000254e7808 */ /* 0x000fe40005800000 */
[C---:B------:R-:W-:Y:S02]  /*79a0*/  ISETP.GE.AND P5, PT, R13.reuse, R92, PT ;  /* 0x0000005c0d00720c */ /* 0x040fe40003fa6270 */
[----:B------:R-:W-:Y:S02]  /*79b0*/  ISETP.GE.AND P3, PT, R13, R94, PT ;  /* 0x0000005e0d00720c */ /* 0x000fe40003f66270 */
[C---:B------:R-:W-:Y:S01]  /*79c0*/  HMMA.16816.F32.BF16 R12, R8.reuse, R56, RZ ;  /* 0x00000038080c723c */ /* 0x040fe200000418ff */
[----:B------:R-:W-:Y:S02]  /*79d0*/  FSEL R77, R39, -INF , !P2 ;  /* 0xff800000274d7808 */ /* 0x000fe40005000000 */
[----:B------:R-:W-:Y:S01]  /*79e0*/  FSEL R84, R44, -INF , !P0 ;  /* 0xff8000002c547808 */ /* 0x000fe20004000000 */
[----:B------:R-:W3:Y:S01]  /*79f0*/  LDSM.16.M88.4 R36, [R134+0x2800] ;  /* 0x002800008624783b */ /* 0x000ee20000000200 */
[C---:B------:R-:W-:Y:S01]  /*7a00*/  ISETP.GE.AND P2, PT, R21.reuse, R92, PT ;  /* 0x0000005c1500720c */ /* 0x040fe20003f46270 */
[----:B------:R-:W-:Y:S01]  /*7a10*/  HMMA.16816.F32.BF16 R56, R8, R58, RZ ;  /* 0x0000003a0838723c */ /* 0x000fe200000418ff */
[----:B------:R-:W-:Y:S01]  /*7a20*/  ISETP.GE.AND P0, PT, R21, R94, PT ;  /* 0x0000005e1500720c */ /* 0x000fe20003f06270 */
[----:B------:R-:W-:Y:S01]  /*7a30*/  VIADD R21, R71, 0x30 ;  /* 0x0000003047157836 */ /* 0x000fe20000000000 */
[----:B------:R-:W-:-:S02]  /*7a40*/  FSEL R89, R46, -INF , !P4 ;  /* 0xff8000002e597808 */ /* 0x000fc40006000000 */
[----:B------:R-:W-:Y:S02]  /*7a50*/  FSEL R86, R45, -INF , !P5 ;  /* 0xff8000002d567808 */ /* 0x000fe40006800000 */
[----:B------:R-:W-:Y:S02]  /*7a60*/  FSEL R97, R47, -INF , !P3 ;  /* 0xff8000002f617808 */ /* 0x000fe40005800000 */
[----:B--2---:R-:W-:Y:S01]  /*7a70*/  HMMA.16816.F32.BF16 R44, R8, R16, RZ ;  /* 0x00000010082c723c */ /* 0x004fe200000418ff */
[----:B------:R-:W-:Y:S02]  /*7a80*/  ISETP.GE.AND P5, PT, R49, R94, PT ;  /* 0x0000005e3100720c */ /* 0x000fe40003fa6270 */
[-C--:B------:R-:W-:Y:S02]  /*7a90*/  ISETP.GE.AND P3, PT, R21, R92.reuse, PT ;  /* 0x0000005c1500720c */ /* 0x080fe40003f66270 */
[-C--:B------:R-:W-:Y:S02]  /*7aa0*/  ISETP.GE.AND P4, PT, R49, R92.reuse, PT ;  /* 0x0000005c3100720c */ /* 0x080fe40003f86270 */
[----:B------:R-:W-:Y:S01]  /*7ab0*/  VIADD R17, R71, 0x38 ;  /* 0x0000003847117836 */ /* 0x000fe20000000000 */
[----:B------:R-:W-:Y:S01]  /*7ac0*/  FSEL R101, R43, -INF , !P5 ;  /* 0xff8000002b657808 */ /* 0x000fe20006800000 */
[----:B------:R-:W-:Y:S01]  /*7ad0*/  HMMA.16816.F32.BF16 R12, R28, R64, R12 ;  /* 0x000000401c0c723c */ /* 0x000fe2000004180c */
[----:B------:R-:W-:Y:S01]  /*7ae0*/  FSEL R53, R60, -INF , !P3 ;  /* 0xff8000003c357808 */ /* 0x000fe20005800000 */
[----:B------:R-:W2:Y:S01]  /*7af0*/  LDSM.16.M88.4 R48, [R133+0x1800] ;  /* 0x001800008530783b */ /* 0x000ea20000000200 */
[----:B------:R-:W-:-:S02]  /*7b00*/  ISETP.GE.AND P5, PT, R17, R92, PT ;  /* 0x0000005c1100720c */ /* 0x000fc40003fa6270 */
[-C--:B------:R-:W-:Y:S01]  /*7b10*/  ISETP.GE.AND P3, PT, R17, R94.reuse, PT ;  /* 0x0000005e1100720c */ /* 0x080fe20003f66270 */
[----:B------:R-:W-:Y:S01]  /*7b20*/  HMMA.16816.F32.BF16 R56, R28, R66, R56 ;  /* 0x000000421c38723c */ /* 0x000fe20000041838 */
[----:B------:R-:W-:Y:S02]  /*7b30*/  FSEL R88, R40, -INF , !P2 ;  /* 0xff80000028587808 */ /* 0x000fe40005000000 */
[----:B------:R-:W-:Y:S02]  /*7b40*/  FSEL R95, R42, -INF , !P0 ;  /* 0xff8000002a5f7808 */ /* 0x000fe40004000000 */
[----:B------:R-:W-:Y:S01]  /*7b50*/  FSEL R96, R41, -INF , !P4 ;  /* 0xff80000029607808 */ /* 0x000fe20006000000 */
[----:B------:R-:W-:Y:S01]  /*7b60*/  HMMA.16816.F32.BF16 R16, R8, R18, RZ ;  /* 0x000000120810723c */ /* 0x000fe200000418ff */
[----:B------:R-:W4:Y:S01]  /*7b70*/  LDSM.16.M88.4 R40, [R134+0x2c00] ;  /* 0x002c00008628783b */ /* 0x000f220000000200 */
[----:B------:R-:W-:Y:S01]  /*7b80*/  ISETP.GE.AND P2, PT, R21, R94, PT ;  /* 0x0000005e1500720c */ /* 0x000fe20003f46270 */
[----:B------:R-:W-:Y:S01]  /*7b90*/  VIADD R21, R71, 0x31 ;  /* 0x0000003147157836 */ /* 0x000fe20000000000 */
[----:B------:R-:W-:-:S02]  /*7ba0*/  FSEL R66, R32, -INF , !P5 ;  /* 0xff80000020427808 */ /* 0x000fc40006800000 */
[----:B------:R-:W-:Y:S01]  /*7bb0*/  FSEL R65, R62, -INF , !P2 ;  /* 0xff8000003e417808 */ /* 0x000fe20005000000 */
[----:B-1----:R-:W-:Y:S01]  /*7bc0*/  HMMA.16816.F32.BF16 R44, R28, R24, R44 ;  /* 0x000000181c2c723c */ /* 0x002fe2000004182c */
[C---:B------:R-:W-:Y:S02]  /*7bd0*/  ISETP.GE.AND P0, PT, R21.reuse, R92, PT ;  /* 0x0000005c1500720c */ /* 0x040fe40003f06270 */
[----:B------:R-:W-:Y:S01]  /*7be0*/  ISETP.GE.AND P4, PT, R21, R94, PT ;  /* 0x0000005e1500720c */ /* 0x000fe20003f86270 */
[----:B------:R-:W-:Y:S01]  /*7bf0*/  VIADD R21, R71, 0x40 ;  /* 0x0000004047157836 */ /* 0x000fe20000000000 */
[----:B------:R-:W-:Y:S02]  /*7c00*/  FSEL R64, R61, -INF , !P0 ;  /* 0xff8000003d407808 */ /* 0x000fe40004000000 */
[C---:B------:R-:W-:Y:S02]  /*7c10*/  ISETP.GE.AND P2, PT, R55.reuse, R92, PT ;  /* 0x0000005c3700720c */ /* 0x040fe40003f46270 */
[----:B------:R-:W-:Y:S01]  /*7c20*/  ISETP.GE.AND P0, PT, R55, R94, PT ;  /* 0x0000005e3700720c */ /* 0x000fe20003f06270 */
[----:B------:R-:W-:Y:S01]  /*7c30*/  VIADD R55, R71, 0x41 ;  /* 0x0000004147377836 */ /* 0x000fe20000000000 */
[----:B------:R-:W-:-:S02]  /*7c40*/  FSEL R87, R63, -INF , !P4 ;  /* 0xff8000003f577808 */ /* 0x000fc40006000000 */
[C---:B------:R-:W-:Y:S01]  /*7c50*/  ISETP.GE.AND P4, PT, R21.reuse, R92, PT ;  /* 0x0000005c1500720c */ /* 0x040fe20003f86270 */
[----:B---3--:R-:W-:Y:S01]  /*7c60*/  HMMA.16816.F32.BF16 R60, R8, R36, RZ ;  /* 0x00000024083c723c */ /* 0x008fe200000418ff */
[----:B------:R-:W-:Y:S01]  /*7c70*/  ISETP.GE.AND P5, PT, R21, R94, PT ;  /* 0x0000005e1500720c */ /* 0x000fe20003fa6270 */
[----:B------:R-:W-:Y:S01]  /*7c80*/  VIADD R21, R71, 0x48 ;  /* 0x0000004847157836 */ /* 0x000fe20000000000 */
[----:B------:R-:W-:Y:S02]  /*7c90*/  FSEL R91, R34, -INF , !P3 ;  /* 0xff800000225b7808 */ /* 0x000fe40005800000 */
[----:B------:R-:W-:Y:S01]  /*7ca0*/  ISETP.GE.AND P3, PT, R55, R92, PT ;  /* 0x0000005c3700720c */ /* 0x000fe20003f66270 */
[----:B------:R-:W-:Y:S01]  /*7cb0*/  HMMA.16816.F32.BF16 R16, R28, R26, R16 ;  /* 0x0000001a1c10723c */ /* 0x000fe20000041810 */
[----:B------:R-:W1:Y:S01]  /*7cc0*/  LDSM.16.M88.4 R24, [R133+0x1c00] ;  /* 0x001c00008518783b */ /* 0x000e620000000200 */
[----:B------:R-:W-:Y:S01]  /*7cd0*/  FSEL R90, R33, -INF , !P2 ;  /* 0xff800000215a7808 */ /* 0x000fe20005000000 */
[----:B------:R-:W-:-:S04]  /*7ce0*/  DEPBAR.LE SB0, 0x0 ;  /* 0x000080000000791a */ /* 0x000fc80000000000 */
[----:B------:R-:W-:Y:S01]  /*7cf0*/  FSEL R99, R35, -INF , !P0 ;  /* 0xff80000023637808 */ /* 0x000fe20004000000 */
[----:B------:R-:W-:Y:S01]  /*7d00*/  HMMA.16816.F32.BF16 R36, R8, R38, RZ ;  /* 0x000000260824723c */ /* 0x000fe200000418ff */
[----:B------:R-:W-:Y:S01]  /*7d10*/  FSEL R54, R13, -INF , !P3 ;  /* 0xff8000000d367808 */ /* 0x000fe20005800000 */
[----:B------:R-:W-:Y:S01]  /*7d20*/  VIADD R13, R71, 0x50 ;  /* 0x00000050470d7836 */ /* 0x000fe20000000000 */
[----:B------:R-:W-:Y:S01]  /*7d30*/  BAR.SYNC.DEFER_BLOCKING 0x0 ;  /* 0x0000000000007b1d */ /* 0x000fe20000010000 */
[----:B------:R-:W-:Y:S02]  /*7d40*/  ISETP.GE.AND P2, PT, R55, R94, PT ;  /* 0x0000005e3700720c */ /* 0x000fe40003f46270 */
[----:B------:R-:W-:Y:S02]  /*7d50*/  ISETP.GE.AND P0, PT, R21, R92, PT ;  /* 0x0000005c1500720c */ /* 0x000fe40003f06270 */
[----:B------:R-:W-:Y:S02]  /*7d60*/  FSEL R85, R15, -INF , !P2 ;  /* 0xff8000000f557808 */ /* 0x000fe40005000000 */
[----:B------:R-:W-:Y:S01]  /*7d70*/  FSEL R56, R56, -INF , !P0 ;  /* 0xff80000038387808 */ /* 0x000fe20004000000 */
[----:B--2---:R-:W-:Y:S01]  /*7d80*/  HMMA.16816.F32.BF16 R60, R28, R48, R60 ;  /* 0x000000301c3c723c */ /* 0x004fe2000004183c */
[----:B------:R-:W-:-:S02]  /*7d90*/  FSEL R33, R12, -INF , !P4 ;  /* 0xff8000000c217808 */ /* 0x000fc40006000000 */
[----:B------:R-:W-:Y:S02]  /*7da0*/  FSEL R55, R14, -INF , !P5 ;  /* 0xff8000000e377808 */ /* 0x000fe40006800000 */
[C---:B------:R-:W-:Y:S02]  /*7db0*/  ISETP.GE.AND P2, PT, R13.reuse, R92, PT ;  /* 0x0000005c0d00720c */ /* 0x040fe40003f46270 */
[-C--:B------:R-:W-:Y:S02]  /*7dc0*/  ISETP.GE.AND P0, PT, R13, R94.reuse, PT ;  /* 0x0000005e0d00720c */ /* 0x080fe40003f06270 */
[C---:B----4-:R-:W-:Y:S01]  /*7dd0*/  HMMA.16816.F32.BF16 R12, R8.reuse, R40, RZ ;  /* 0x00000028080c723c */ /* 0x050fe200000418ff */
[----:B------:R-:W-:Y:S01]  /*7de0*/  ISETP.GE.AND P4, PT, R21, R94, PT ;  /* 0x0000005e1500720c */ /* 0x000fe20003f86270 */
[----:B------:R-:W-:Y:S01]  /*7df0*/  VIADD R21, R71, 0x49 ;  /* 0x0000004947157836 */ /* 0x000fe20000000000 */
[----:B------:R-:W-:Y:S02]  /*7e00*/  FSEL R32, R44, -INF , !P2 ;  /* 0xff8000002c207808 */ /* 0x000fe40005000000 */
[----:B------:R-:W-:Y:S01]  /*7e10*/  FSEL R67, R58, -INF , !P4 ;  /* 0xff8000003a437808 */ /* 0x000fe20006000000 */
[----:B------:R-:W-:Y:S01]  /*7e20*/  HMMA.16816.F32.BF16 R8, R8, R42, RZ ;  /* 0x0000002a0808723c */ /* 0x000fe200000418ff */
[----:B------:R-:W-:Y:S01]  /*7e30*/  ISETP.GE.AND P5, PT, R21, R92, PT ;  /* 0x0000005c1500720c */ /* 0x000fe20003fa6270 */
[----:B------:R-:W-:Y:S01]  /*7e40*/  VIADD R41, R71, 0x59 ;  /* 0x0000005947297836 */ /* 0x000fe20000000000 */
        /* <DEDUP_REMOVED lines=10> */
[C---:B------:R-:W-:Y:S01]  /*7ef0*/  ISETP.GE.AND P2, PT, R21.reuse, R94, PT ;  /* 0x0000005e1500720c */ /* 0x040fe20003f46270 */
[C---:B-1----:R-:W-:Y:S01]  /*7f00*/  HMMA.16816.F32.BF16 R12, R28.reuse, R24, R12 ;  /* 0x000000181c0c723c */ /* 0x042fe2000004180c */
[----:B------:R-:W-:Y:S01]  /*7f10*/  ISETP.GE.AND P3, PT, R21, R92, PT ;  /* 0x0000005c1500720c */ /* 0x000fe20003f66270 */
[----:B------:R-:W-:Y:S01]  /*7f20*/  VIADD R21, R71, 0x60 ;  /* 0x0000006047157836 */ /* 0x000fe20000000000 */
[----:B------:R-:W-:Y:S01]  /*7f30*/  FSEL R34, R45, -INF , !P4 ;  /* 0xff8000002d227808 */ /* 0x000fe20006000000 */
[----:B------:R-:W-:Y:S01]  /*7f40*/  VIADD R45, R71, 0x61 ;  /* 0x00000061472d7836 */ /* 0x000fe20000000000 */
[----:B------:R-:W-:Y:S01]  /*7f50*/  ISETP.GE.AND P4, PT, R41, R94, PT ;  /* 0x0000005e2900720c */ /* 0x000fe20003f86270 */
[----:B------:R-:W-:Y:S01]  /*7f60*/  HMMA.16816.F32.BF16 R8, R28, R26, R8 ;  /* 0x0000001a1c08723c */ /* 0x000fe20000041808 */
[----:B------:R-:W-:Y:S01]  /*7f70*/  FSEL R43, R18, -INF , !P2 ;  /* 0xff800000122b7808 */ /* 0x000fe20005000000 */
[----:B------:R-:W-:Y:S01]  /*7f80*/  VIADD R25, R71, 0x78 ;  /* 0x0000007847197836 */ /* 0x000fe20000000000 */
[----:B------:R-:W-:Y:S01]  /*7f90*/  FSEL R18, R17, -INF , !P0 ;  /* 0xff80000011127808 */ /* 0x000fe20004000000 */
[----:B------:R-:W-:Y:S01]  /*7fa0*/  VIADD R17, R71, 0x68 ;  /* 0x0000006847117836 */ /* 0x000fe20000000000 */
[----:B------:R-:W-:-:S02]  /*7fb0*/  FSEL R41, R47, -INF , !P5 ;  /* 0xff8000002f297808 */ /* 0x000fc40006800000 */
[-C--:B------:R-:W-:Y:S02]  /*7fc0*/  ISETP.GE.AND P5, PT, R21, R92.reuse, PT ;  /* 0x0000005c1500720c */ /* 0x080fe40003fa6270 */
[C---:B------:R-:W-:Y:S02]  /*7fd0*/  ISETP.GE.AND P2, PT, R45.reuse, R92, PT ;  /* 0x0000005c2d00720c */ /* 0x040fe40003f46270 */
[-C--:B------:R-:W-:Y:S02]  /*7fe0*/  ISETP.GE.AND P0, PT, R45, R94.reuse, PT ;  /* 0x0000005e2d00720c */ /* 0x080fe40003f06270 */
[----:B------:R-:W-:Y:S02]  /*7ff0*/  FSEL R16, R16, -INF , !P3 ;  /* 0xff80000010107808 */ /* 0x000fe40005800000 */
[----:B------:R-:W-:Y:S01]  /*8000*/  FSEL R45, R19, -INF , !P4 ;  /* 0xff800000132d7808 */ /* 0x000fe20006000000 */
[----:B------:R-:W-:Y:S01]  /*8010*/  VIADD R19, R71, 0x69 ;  /* 0x0000006947137836 */ /* 0x000fe20000000000 */
[----:B------:R-:W-:Y:S01]  /*8020*/  ISETP.GE.AND P3, PT, R21, R94, PT ;  /* 0x0000005e1500720c */ /* 0x000fe20003f66270 */
[----:B------:R-:W-:Y:S01]  /*8030*/  VIADD R21, R71, 0x70 ;  /* 0x0000007047157836 */ /* 0x000fe20000000000 */
[----:B------:R-:W-:-:S02]  /*8040*/  ISETP.GE.AND P4, PT, R17, R92, PT ;  /* 0x0000005c1100720c */ /* 0x000fc40003f86270 */
[----:B------:R-:W-:Y:S02]  /*8050*/  FSEL R60, R60, -INF , !P5 ;  /* 0xff8000003c3c7808 */ /* 0x000fe40006800000 */
[----:B------:R-:W-:Y:S02]  /*8060*/  ISETP.GE.AND P5, PT, R17, R94, PT ;  /* 0x0000005e1100720c */ /* 0x000fe40003fa6270 */
[----:B------:R-:W-:Y:S02]  /*8070*/  FSEL R17, R62, -INF , !P3 ;  /* 0xff8000003e117808 */ /* 0x000fe40005800000 */
[----:B------:R-:W-:Y:S02]  /*8080*/  FSEL R40, R61, -INF , !P2 ;  /* 0xff8000003d287808 */ /* 0x000fe40005000000 */
[C---:B------:R-:W-:Y:S02]  /*8090*/  ISETP.GE.AND P3, PT, R19.reuse, R92, PT ;  /* 0x0000005c1300720c */ /* 0x040fe40003f66270 */
[----:B------:R-:W-:-:S02]  /*80a0*/  ISETP.GE.AND P2, PT, R19, R94, PT ;  /* 0x0000005e1300720c */ /* 0x000fc40003f46270 */
        /* <DEDUP_REMOVED lines=8> */
[----:B------:R-:W-:Y:S02]  /*8130*/  FSEL R26, R12, -INF , !P0 ;  /* 0xff8000000c1a7808 */ /* 0x000fe40004000000 */
[----:B------:R-:W-:Y:S02]  /*8140*/  FSEL R23, R14, -INF , !P4 ;  /* 0xff8000000e177808 */ /* 0x000fe40006000000 */
[C---:B------:R-:W-:Y:S02]  /*8150*/  ISETP.GE.AND P0, PT, R71.reuse, R92, PT ;  /* 0x0000005c4700720c */ /* 0x040fe40003f06270 */
[C---:B------:R-:W-:Y:S01]  /*8160*/  ISETP.GE.AND P4, PT, R71.reuse, R94, PT ;  /* 0x0000005e4700720c */ /* 0x040fe20003f86270 */
[----:B------:R-:W-:Y:S01]  /*8170*/  VIADD R71, R71, 0x79 ;  /* 0x0000007947477836 */ /* 0x000fe20000000000 */
[----:B------:R-:W-:-:S02]  /*8180*/  FSEL R12, R20, -INF , !P0 ;  /* 0xff800000140c7808 */ /* 0x000fc40004000000 */
[----:B------:R-:W-:Y:S02]  /*8190*/  ISETP.GE.AND P5, PT, R21, R92, PT ;  /* 0x0000005c1500720c */ /* 0x000fe40003fa6270 */
[----:B------:R-:W-:Y:S02]  /*81a0*/  ISETP.GE.AND P0, PT, R71, R94, PT ;  /* 0x0000005e4700720c */ /* 0x000fe40003f06270 */
[----:B------:R-:W-:Y:S02]  /*81b0*/  FSEL R39, R39, -INF , !P2 ;  /* 0xff80000027277808 */ /* 0x000fe40005000000 */
[----:B------:R-:W-:Y:S02]  /*81c0*/  FSEL R20, R11, -INF , !P0 ;  /* 0xff8000000b147808 */ /* 0x000fe40004000000 */
[----:B------:R-:W-:Y:S02]  /*81d0*/  ISETP.GT.AND P0, PT, R146, R137, PT ;  /* 0x000000899200720c */ /* 0x000fe40003f04270 */
[----:B------:R-:W-:-:S02]  /*81e0*/  FSEL R28, R13, -INF , !P5 ;  /* 0xff8000000d1c7808 */ /* 0x000fc40006800000 */
[----:B------:R-:W-:Y:S02]  /*81f0*/  ISETP.GE.AND P3, PT, R21, R94, PT ;  /* 0x0000005e1500720c */ /* 0x000fe40003f66270 */
[C---:B------:R-:W-:Y:S02]  /*8200*/  ISETP.GE.AND P6, PT, R25.reuse, R92, PT ;  /* 0x0000005c1900720c */ /* 0x040fe40003fc6270 */
[----:B------:R-:W-:Y:S02]  /*8210*/  ISETP.GE.AND P2, PT, R25, R94, PT ;  /* 0x0000005e1900720c */ /* 0x000fe40003f46270 */
[----:B------:R-:W-:Y:S02]  /*8220*/  ISETP.GE.AND P5, PT, R71, R92, PT ;  /* 0x0000005c4700720c */ /* 0x000fe40003fa6270 */
[----:B------:R-:W-:Y:S02]  /*8230*/  FSEL R47, R22, -INF , !P4 ;  /* 0xff800000162f7808 */ /* 0x000fe40006000000 */
[----:B------:R-:W-:-:S02]  /*8240*/  FSEL R25, R15, -INF , !P3 ;  /* 0xff8000000f197808 */ /* 0x000fc40005800000 */
        /* <DEDUP_REMOVED lines=64> */
.L_x_5003:
[----:B------:R-:W-:Y:S02]  /*8650*/  ULDC UR10, c[0x0][0x248] ;  /* 0x00009200000a7ab9 */ /* 0x000fe40000000800 */
[----:B------:R-:W-:-:S06]  /*8660*/  USHF.L.U32 UR5, UR10, 0x7, URZ ;  /* 0x000000070a057899 */ /* 0x000fcc000800063f */
[----:B------:R-:W-:-:S04]  /*8670*/  IADD3 R10, RZ, -UR5, RZ ;  /* 0x80000005ff0a7c10 */ /* 0x000fc8000fffe0ff */
[----:B------:R-:W-:-:S07]  /*8680*/  SHF.R.S32.HI R0, RZ, 0x1f, R10 ;  /* 0x0000001fff007819 */ /* 0x000fce000001140a */
.L_x_5004:
        /* <DEDUP_REMOVED lines=19> */
.L_x_5002:
        /* <DEDUP_REMOVED lines=127> */
[----:B------:R-:W-:Y:S01]  /*8fb0*/  FFMA.FTZ R54, R57, UR10, -R29 ;  /* 0x0000000a39367c23 */ /* 0x000fe2000801081d */
[--C-:B------:R-:W-:Y:S01]  /*8fc0*/  FFMA.FTZ R55, R55, UR10, -R22.reuse ;  /* 0x0000000a37377c23 */ /* 0x100fe20008010816 */
        /* <DEDUP_REMOVED lines=12> */
[----:B-1----:R-:W-:Y:S01]  /*9090*/  F2FP.BF16.F32.PACK_AB R81, R48, R47 ;  /* 0x0000002f3051723e */ /* 0x002fe200000010ff */
[----:B------:R-:W-:Y:S01]  /*90a0*/  FADD.FTZ R14, R15, R14 ;  /* 0x0000000e0f0e7221 */ /* 0x000fe20000010000 */
[----:B------:R-:W-:Y:S01]  /*90b0*/  FADD.FTZ R47, R47, R48 ;  /* 0x000000302f2f7221 */ /* 0x000fe20000010000 */
        /* <DEDUP_REMOVED lines=10> */
[----:B------:R-:W-:-:S02]  /*9160*/  FFMA.FTZ R152, R20, UR10, -R22 ;  /* 0x0000000a14987c23 */ /* 0x000fc40008010816 */
[----:B------:R-:W1:Y:S01]  /*9170*/  MUFU.EX2 R46, R46 ;  /* 0x0000002e002e7308 */ /* 0x000e620000000800 */
[----:B----4-:R-:W-:Y:S01]  /*9180*/  F2FP.BF16.F32.PACK_AB R83, R51, R50 ;  /* 0x000000323353723e */ /* 0x010fe200000010ff */
[----:B------:R-:W-:Y:S01]  /*9190*/  FADD.FTZ R50, R50, R47 ;  /* 0x0000002f32327221 */ /* 0x000fe20000010000 */
[--C-:B------:R-:W-:Y:S01]  /*91a0*/  FFMA.FTZ R47, R28, UR10, -R29.reuse ;  /* 0x0000000a1c2f7c23 */ /* 0x100fe2000801081d */
[----:B------:R-:W-:Y:S01]  /*91b0*/  FFMA.FTZ R28, R42, UR10, -R29 ;  /* 0x0000000a2a1c7c23 */ /* 0x000fe2000801081d */
[----:B------:R-:W-:Y:S01]  /*91c0*/  FFMA.FTZ R42, R39, UR10, -R22 ;  /* 0x0000000a272a7c23 */ /* 0x000fe20008010816 */
        /* <DEDUP_REMOVED lines=13> */
[----:B--2---:R-:W-:Y:S01]  /*92a0*/  F2FP.BF16.F32.PACK_AB R6, R30, R31 ;  /* 0x0000001f1e06723e */ /* 0x004fe200000010ff */
[----:B------:R-:W-:Y:S01]  /*92b0*/  FFMA.FTZ R49, R27, UR10, -R22 ;  /* 0x0000000a1b317c23 */ /* 0x000fe20008010816 */
[----:B------:R-:W-:-:S04]  /*92c0*/  FADD.FTZ R31, R31, R46 ;  /* 0x0000002e1f1f7221 */ /* 0x000fc80000010000 */
[----:B------:R-:W-:Y:S01]  /*92d0*/  FADD.FTZ R31, R30, R31 ;  /* 0x0000001f1e1f7221 */ /* 0x000fe20000010000 */
[----:B------:R-:W-:Y:S08]  /*92e0*/  MUFU.EX2 R44, R44 ;  /* 0x0000002c002c7308 */ /* 0x000ff00000000800 */
[----:B------:R-:W2:Y:S01]  /*92f0*/  MUFU.EX2 R3, R3 ;  /* 0x0000000300037308 */ /* 0x000ea20000000800 */
[----:B-1----:R-:W-:Y:S01]  /*9300*/  F2FP.BF16.F32.PACK_AB R5, R37, R58 ;  /* 0x0000003a2505723e */ /* 0x002fe200000010ff */
[----:B------:R-:W-:-:S06]  /*9310*/  FADD.FTZ R58, R58, R51 ;  /* 0x000000333a3a7221 */ /* 0x000fcc0000010000 */
        /* <DEDUP_REMOVED lines=45> */
[----:B-1----:R-:W-:-:S02]  /*95f0*/  F2FP.BF16.F32.PACK_AB R5, R87, R96 ;  /* 0x000000605705723e */ /* 0x002fc400000010ff */
[----:B------:R-:W-:Y:S01]  /*9600*/  F2FP.BF16.F32.PACK_AB R6, R53, R66 ;  /* 0x000000423506723e */ /* 0x000fe200000010ff */
[----:B------:R-:W-:Y:S01]  /*9610*/  FADD.FTZ R95, R64, R95 ;  /* 0x0000005f405f7221 */ /* 0x000fe20000010000 */
[----:B---3--:R-:W-:Y:S01]  /*9620*/  F2FP.BF16.F32.PACK_AB R7, R65, R90 ;  /* 0x0000005a4107723e */ /* 0x008fe200000010ff */
[----:B------:R-:W-:Y:S02]  /*9630*/  MUFU.EX2 R56, R56 ;  /* 0x0000003800387308 */ /* 0x000fe40000000800 */
[----:B------:R-:W-:-:S04]  /*9640*/  FADD.FTZ R66, R66, R95 ;  /* 0x0000005f42427221 */ /* 0x000fc80000010000 */
[----:B------:R-:W-:Y:S02]  /*9650*/  FADD.FTZ R53, R53, R66 ;  /* 0x0000004235357221 */ /* 0x000fe40000010000 */
[----:B------:R-:W1:Y:S08]  /*9660*/  MUFU.EX2 R33, R33 ;  /* 0x0000002100217308 */ /* 0x000e700000000800 */
[----:B------:R3:W-:Y:S08]  /*9670*/  MUFU.EX2 R48, R45 ;  /* 0x0000002d00307308 */ /* 0x0007f00000000800 */
[----:B------:R-:W-:Y:S01]  /*9680*/  MUFU.EX2 R59, R59 ;  /* 0x0000003b003b7308 */ /* 0x000fe20000000800 */
[C---:B--2---:R-:W-:Y:S07]  /*9690*/  HMMA.16816.F32.BF16 R68, R4.reuse, R8, R68 ;  /* 0x000000080444723c */ /* 0x044fee0000041844 */
[----:B------:R-:W2:Y:S01]  /*96a0*/  MUFU.EX2 R34, R34 ;  /* 0x0000002200227308 */ /* 0x000ea20000000800 */
[----:B------:R-:W-:Y:S01]  /*96b0*/  HMMA.16816.F32.BF16 R72, R4, R10, R72 ;  /* 0x0000000a0448723c */ /* 0x000fe20000041848 */
[----:B------:R-:W5:Y:S01]  /*96c0*/  LDSM.16.MT88.4 R8, [R131+0x3c00] ;  /* 0x003c00008308783b */ /* 0x000f620000004200 */
[----:B---3--:R-:W-:Y:S01]  /*96d0*/  FFMA.FTZ R45, R38, UR10, -R29 ;  /* 0x0000000a262d7c23 */ /* 0x008fe2000801081d */
[----:B------:R-:W-:Y:S01]  /*96e0*/  FFMA.FTZ R38, R17, UR10, -R22 ;  /* 0x0000000a11267c23 */ /* 0x000fe20008010816 */
[----:B------:R-:W-:-:S03]  /*96f0*/  FADD.FTZ R17, R37, R58 ;  /* 0x0000003a25117221 */ /* 0x000fc60000010000 */
[----:B------:R-:W-:Y:S01]  /*9700*/  MUFU.EX2 R57, R57 ;  /* 0x0000003900397308 */ /* 0x000fe20000000800 */
[----:B------:R-:W-:-:S04]  /*9710*/  FADD.FTZ R44, R44, R17 ;  /* 0x000000112c2c7221 */ /* 0x000fc80000010000 */
[----:B------:R-:W-:-:S03]  /*9720*/  FADD.FTZ R3, R3, R44 ;  /* 0x0000002c03037221 */ /* 0x000fc60000010000 */
[----:B------:R-:W-:Y:S01]  /*9730*/  MUFU.EX2 R32, R32 ;  /* 0x0000002000207308 */ /* 0x000fe20000000800 */
[----:B------:R-:W-:Y:S01]  /*9740*/  FADD.FTZ R88, R88, R3 ;  /* 0x0000000358587221 */ /* 0x000fe20000010000 */
[----:B------:R-:W-:-:S03]  /*9750*/  FFMA.FTZ R3, R23, UR10, -R22 ;  /* 0x0000000a17037c23 */ /* 0x000fc60008010816 */
[----:B------:R-:W-:-:S03]  /*9760*/  FADD.FTZ R89, R89, R88 ;  /* 0x0000005859597221 */ /* 0x000fc60000010000 */
[----:B------:R-:W-:Y:S01]  /*9770*/  MUFU.EX2 R102, R102 ;  /* 0x0000006600667308 */ /* 0x000fe20000000800 */
[----:B------:R-:W-:-:S04]  /*9780*/  FADD.FTZ R86, R86, R89 ;  /* 0x0000005956567221 */ /* 0x000fc80000010000 */
[----:B------:R-:W-:-:S03]  /*9790*/  FADD.FTZ R63, R63, R86 ;  /* 0x000000563f3f7221 */ /* 0x000fc60000010000 */
[----:B------:R-:W3:Y:S01]  /*97a0*/  MUFU.EX2 R41, R41 ;  /* 0x0000002900297308 */ /* 0x000ee20000000800 */
[----:B------:R-:W-:-:S04]  /*97b0*/  FADD.FTZ R96, R96, R63 ;  /* 0x0000003f60607221 */ /* 0x000fc80000010000 */
[----:B------:R-:W-:-:S03]  /*97c0*/  FADD.FTZ R87, R87, R96 ;  /* 0x0000006057577221 */ /* 0x000fc60000010000 */
[----:B------:R-:W3:Y:S01]  /*97d0*/  MUFU.EX2 R35, R35 ;  /* 0x0000002300237308 */ /* 0x000ee20000000800 */
[----:B------:R-:W-:Y:S01]  /*97e0*/  FADD.FTZ R90, R90, R87 ;  /* 0x000000575a5a7221 */ /* 0x000fe20000010000 */
[----:B-----5:R-:W-:Y:S03]  /*97f0*/  HMMA.16816.F32.BF16 R76, R4, R8, R76 ;  /* 0x00000008044c723c */ /* 0x020fe6000004184c */
[----:B------:R-:W-:-:S03]  /*9800*/  FADD.FTZ R90, R65, R90 ;  /* 0x0000005a415a7221 */ /* 0x000fc60000010000 */
[----:B------:R-:W-:Y:S01]  /*9810*/  HMMA.16816.F32.BF16 R80, R4, R10, R80 ;  /* 0x0000000a0450723c */ /* 0x000fe20000041850 */
[----:B------:R-:W5:Y:S01]  /*9820*/  LDSM.16.MT88.4 R8, [R132+0x4000] ;  /* 0x004000008408783b */ /* 0x000f620000004200 */
[----:B------:R2:W-:Y:S05]  /*9830*/  MUFU.EX2 R27, R19 ;  /* 0x00000013001b7308 */ /* 0x0005ea0000000800 */
[C---:B----4-:R-:W-:Y:S01]  /*9840*/  F2FP.BF16.F32.PACK_AB R4, R91.reuse, R98 ;  /* 0x000000625b04723e */ /* 0x050fe200000010ff */
[----:B------:R-:W-:Y:S01]  /*9850*/  FADD.FTZ R98, R98, R53 ;  /* 0x0000003562627221 */ /* 0x000fe20000010000 */
[----:B------:R-:W-:Y:S01]  /*9860*/  F2FP.BF16.F32.PACK_AB R5, R100, R55 ;  /* 0x000000376405723e */ /* 0x000fe200000010ff */
[----:B------:R-:W-:Y:S01]  /*9870*/  MUFU.EX2 R43, R43 ;  /* 0x0000002b002b7308 */ /* 0x000fe20000000800 */
[----:B------:R-:W-:Y:S01]  /*9880*/  F2FP.BF16.F32.PACK_AB R6, R54, R97 ;  /* 0x000000613606723e */ /* 0x000fe200000010ff */
[----:B------:R-:W-:Y:S01]  /*9890*/  FADD.FTZ R98, R91, R98 ;  /* 0x000000625b627221 */ /* 0x000fe20000010000 */
[----:B-1----:R-:W-:-:S03]  /*98a0*/  F2FP.BF16.F32.PACK_AB R7, R33, R56 ;  /* 0x000000382107723e */ /* 0x002fc600000010ff */
[----:B------:R-:W-:Y:S02]  /*98b0*/  FADD.FTZ R97, R97, R98 ;  /* 0x0000006261617221 */ /* 0x000fe40000010000 */
[----:B------:R-:W1:Y:S01]  /*98c0*/  MUFU.EX2 R40, R40 ;  /* 0x0000002800287308 */ /* 0x000e620000000800 */
[----:B--2---:R-:W-:Y:S01]  /*98d0*/  LDSM.16.MT88.4 R16, [R131+0x4800] ;  /* 0x004800008310783b */ /* 0x004fe20000004200 */
[----:B------:R-:W-:-:S06]  /*98e0*/  FADD.FTZ R54, R54, R97 ;  /* 0x0000006136367221 */ /* 0x000fcc0000010000 */
[----:B------:R-:W-:Y:S08]  /*98f0*/  MUFU.EX2 R36, R36 ;  /* 0x0000002400247308 */ /* 0x000ff00000000800 */
[----:B------:R-:W-:Y:S01]  /*9900*/  MUFU.EX2 R45, R45 ;  /* 0x0000002d002d7308 */ /* 0x000fe20000000800 */
[C---:B-----5:R-:W-:Y:S07]  /*9910*/  HMMA.16816.F32.BF16 R68, R4.reuse, R8, R68 ;  /* 0x000000080444723c */ /* 0x060fee0000041844 */
[----:B------:R-:W2:Y:S01]  /*9920*/  MUFU.EX2 R38, R38 ;  /* 0x0000002600267308 */ /* 0x000ea20000000800 */
[C---:B------:R-:W-:Y:S01]  /*9930*/  HMMA.16816.F32.BF16 R72, R4.reuse, R10, R72 ;  /* 0x0000000a0448723c */ /* 0x040fe20000041848 */
[----:B------:R-:W4:Y:S06]  /*9940*/  LDSM.16.MT88.4 R8, [R131+0x4000] ;  /* 0x004000008308783b */ /* 0x000f2c0000004200 */
[----:B------:R-:W-:Y:S08]  /*9950*/  MUFU.EX2 R37, R49 ;  /* 0x0000003100257308 */ /* 0x000ff00000000800 */
[----:B------:R-:W5:Y:S08]  /*9960*/  MUFU.EX2 R42, R42 ;  /* 0x0000002a002a7308 */ /* 0x000f700000000800 */
[----:B------:R-:W-:Y:S08]  /*9970*/  MUFU.EX2 R26, R26 ;  /* 0x0000001a001a7308 */ /* 0x000ff00000000800 */
[----:B------:R-:W5:Y:S08]  /*9980*/  MUFU.EX2 R47, R47 ;  /* 0x0000002f002f7308 */ /* 0x000f700000000800 */
[----:B------:R-:W-:Y:S01]  /*9990*/  MUFU.EX2 R3, R3 ;  /* 0x0000000300037308 */ /* 0x000fe20000000800 */
[C---:B----4-:R-:W-:Y:S07]  /*99a0*/  HMMA.16816.F32.BF16 R76, R4.reuse, R8, R76 ;  /* 0x00000008044c723c */ /* 0x050fee000004184c */
[----:B------:R-:W4:Y:S01]  /*99b0*/  MUFU.EX2 R24, R24 ;  /* 0x0000001800187308 */ /* 0x000f220000000800 */
[----:B------:R-:W-:Y:S01]  /*99c0*/  HMMA.16816.F32.BF16 R80, R4, R10, R80 ;  /* 0x0000000a0450723c */ /* 0x000fe20000041850 */
[----:B------:R-:W1:Y:S06]  /*99d0*/  LDSM.16.MT88.4 R8, [R132+0x4400] ;  /* 0x004400008408783b */ /* 0x000e6c0000004200 */
[----:B------:R-:W-:Y:S01]  /*99e0*/  MUFU.EX2 R28, R28 ;  /* 0x0000001c001c7308 */ /* 0x000fe20000000800 */
[----:B------:R-:W-:Y:S01]  /*99f0*/  F2FP.BF16.F32.PACK_AB R4, R34, R59 ;  /* 0x0000003b2204723e */ /* 0x000fe200000010ff */
[----:B------:R-:W-:Y:S01]  /*9a00*/  FADD.FTZ R59, R59, R54 ;  /* 0x000000363b3b7221 */ /* 0x000fe20000010000 */
[----:B---3--:R-:W-:-:S02]  /*9a10*/  F2FP.BF16.F32.PACK_AB R5, R41, R102 ;  /* 0x000000662905723e */ /* 0x008fc400000010ff */
[----:B------:R-:W-:Y:S01]  /*9a20*/  F2FP.BF16.F32.PACK_AB R6, R32, R57 ;  /* 0x000000392006723e */ /* 0x000fe200000010ff */
[----:B------:R-:W-:Y:S01]  /*9a30*/  FADD.FTZ R34, R34, R59 ;  /* 0x0000003b22227221 */ /* 0x000fe20000010000 */
[----:B------:R-:W-:Y:S01]  /*9a40*/  F2FP.BF16.F32.PACK_AB R7, R48, R35 ;  /* 0x000000233007723e */ /* 0x000fe200000010ff */
[----:B------:R-:W3:Y:S02]  /*9a50*/  MUFU.EX2 R151, R151 ;  /* 0x0000009700977308 */ /* 0x000ee40000000800 */
[----:B------:R-:W-:-:S04]  /*9a60*/  FADD.FTZ R57, R57, R34 ;  /* 0x0000002239397221 */ /* 0x000fc80000010000 */
[C---:B------:R-:W-:Y:S01]  /*9a70*/  HMMA.16816.F32.BF16 R76, R4.reuse, R12, R76 ;  /* 0x0000000c044c723c */ /* 0x040fe2000004184c */
[----:B------:R-:W-:Y:S01]  /*9a80*/  FADD.FTZ R32, R32, R57 ;  /* 0x0000003920207221 */ /* 0x000fe20000010000 */
[----:B------:R-:W-:Y:S04]  /*9a90*/  MUFU.EX2 R21, R21 ;  /* 0x0000001500157308 */ /* 0x000fe80000000800 */
[C---:B------:R-:W-:Y:S01]  /*9aa0*/  HMMA.16816.F32.BF16 R80, R4.reuse, R14, R80 ;  /* 0x0000000e0450723c */ /* 0x040fe20000041850 */
[----:B------:R-:W-:Y:S03]  /*9ab0*/  LDSM.16.MT88.4 R12, [R132+0x4c00] ;  /* 0x004c0000840c783b */ /* 0x000fe60000004200 */
[----:B------:R-:W3:Y:S02]  /*9ac0*/  MUFU.EX2 R152, R152 ;  /* 0x0000009800987308 */ /* 0x000ee40000000800 */
[C---:B-1----:R-:W-:Y:S06]  /*9ad0*/  HMMA.16816.F32.BF16 R68, R4.reuse, R8, R68 ;  /* 0x000000080444723c */ /* 0x042fec0000041844 */
[----:B------:R-:W-:Y:S01]  /*9ae0*/  HMMA.16816.F32.BF16 R72, R4, R10, R72 ;  /* 0x0000000a0448723c */ /* 0x000fe20000041848 */
[----:B------:R-:W1:Y:S06]  /*9af0*/  LDSM.16.MT88.4 R8, [R132+0x4800] ;  /* 0x004800008408783b */ /* 0x000e6c0000004200 */
[----:B------:R-:W-:Y:S01]  /*9b00*/  F2FP.BF16.F32.PACK_AB R4, R40, R43 ;  /* 0x0000002b2804723e */ /* 0x000fe200000010ff */
[----:B------:R-:W-:Y:S01]  /*9b10*/  FADD.FTZ R43, R43, R32 ;  /* 0x000000202b2b7221 */ /* 0x000fe20000010000 */
[----:B--2---:R-:W-:-:S02]  /*9b20*/  F2FP.BF16.F32.PACK_AB R5, R27, R38 ;  /* 0x000000261b05723e */ /* 0x004fc400000010ff */
[----:B------:R-:W-:Y:S01]  /*9b30*/  F2FP.BF16.F32.PACK_AB R6, R45, R36 ;  /* 0x000000242d06723e */ /* 0x000fe200000010ff */
[----:B------:R-:W-:Y:S01]  /*9b40*/  FADD.FTZ R43, R40, R43 ;  /* 0x0000002b282b7221 */ /* 0x000fe20000010000 */
[----:B-----5:R-:W-:-:S03]  /*9b50*/  F2FP.BF16.F32.PACK_AB R7, R42, R37 ;  /* 0x000000252a07723e */ /* 0x020fc600000010ff */
        /* <DEDUP_REMOVED lines=11> */
[----:B------:R-:W1:Y:S01]  /*9c10*/  LDSM.16.MT88.4 R8, [R131+0x4c00] ;  /* 0x004c00008308783b */ /* 0x000e620000004200 */
[----:B------:R-:W-:-:S04]  /*9c20*/  FADD.FTZ R102, R41, R102 ;  /* 0x0000006629667221 */ /* 0x000fc80000010000 */
[----:B------:R-:W-:Y:S01]  /*9c30*/  FADD.FTZ R35, R35, R102 ;  /* 0x0000006623237221 */ /* 0x000fe20000010000 */
[----:B------:R-:W-:Y:S01]  /*9c40*/  F2FP.BF16.F32.PACK_AB R4, R47, R26 ;  /* 0x0000001a2f04723e */ /* 0x000fe200000010ff */
[----:B------:R-:W-:Y:S01]  /*9c50*/  FADD.FTZ R26, R26, R45 ;  /* 0x0000002d1a1a7221 */ /* 0x000fe20000010000 */
[----:B----4-:R-:W-:Y:S01]  /*9c60*/  F2FP.BF16.F32.PACK_AB R5, R24, R3 ;  /* 0x000000031805723e */ /* 0x010fe200000010ff */
[----:B------:R-:W-:Y:S01]  /*9c70*/  FADD.FTZ R35, R48, R35 ;  /* 0x0000002330237221 */ /* 0x000fe20000010000 */
[----:B---3--:R-:W-:Y:S01]  /*9c80*/  F2FP.BF16.F32.PACK_AB R6, R151, R28 ;  /* 0x0000001c9706723e */ /* 0x008fe200000010ff */
[----:B------:R-:W-:Y:S01]  /*9c90*/  FADD.FTZ R47, R47, R26 ;  /* 0x0000001a2f2f7221 */ /* 0x000fe20000010000 */
[----:B------:R-:W-:Y:S01]  /*9ca0*/  F2FP.BF16.F32.PACK_AB R7, R152, R21 ;  /* 0x000000159807723e */ /* 0x000fe200000010ff */
        /* <DEDUP_REMOVED lines=80> */
.L_x_5006:
[----:B------:R-:W-:Y:S02]  /*a1b0*/  ULDC UR8, c[0x0][0x250] ;  /* 0x0000940000087ab9 */ /* 0x000fe40000000800 */
[----:B------:R-:W-:-:S06]  /*a1c0*/  USHF.L.U32 UR4, UR8, 0x7, URZ ;  /* 0x0000000708047899 */ /* 0x000fcc000800063f */
[----:B------:R-:W-:-:S04]  /*a1d0*/  IADD3 R8, RZ, -UR4, RZ ;  /* 0x80000004ff087c10 */ /* 0x000fc8000fffe0ff */
[----:B------:R-:W-:-:S07]  /*a1e0*/  SHF.R.S32.HI R4, RZ, 0x1f, R8 ;  /* 0x0000001fff047819 */ /* 0x000fce0000011408 */
.L_x_5007:
        /* <DEDUP_REMOVED lines=14> */
[----:B------:R-:W-:Y:S01]  /*a2d0*/  ISETP.GE.AND P6, PT, R3, R92, PT ;  /* 0x0000005c0300720c */ /* 0x000fe20003fc6270 */
[----:B------:R-:W-:Y:S01]  /*a2e0*/  LDGSTS.E.BYPASS.LTC128B.128 [R147+0x3800], desc[UR6][R12.64] ;  /* 0x038000000c937fae */ /* 0x000fe2000b901d46 */
[----:B------:R-:W-:Y:S02]  /*a2f0*/  IADD3.X R7, R13, UR4, RZ, P0, !PT ;  /* 0x000000040d077c10 */ /* 0x000fe400087fe4ff */
[----:B------:R-:W-:Y:S02]  /*a300*/  IADD3 R4, P0, R6, UR5, RZ ;  /* 0x0000000506047c10 */ /* 0x000fe4000ff1e0ff */
[----:B------:R-:W-:Y:S01]  /*a310*/  ISETP.GE.AND P5, PT, R3, R94, PT ;  /* 0x0000005e0300720c */ /* 0x000fe20003fa6270 */
[----:B------:R-:W-:Y:S01]  /*a320*/  LDGSTS.E.BYPASS.LTC128B.128 [R147+0x4000], desc[UR6][R6.64] ;  /* 0x0400000006937fae */ /* 0x000fe2000b901d46 */
[----:B------:R-:W-:-:S02]  /*a330*/  IADD3.X R5, R7, UR4, RZ, P0, !PT ;  /* 0x0000000407057c10 */ /* 0x000fc400087fe4ff */
[----:B------:R-:W-:-:S03]  /*a340*/  LOP3.LUT R3, R118, 0x10, R93, 0xfe, !PT ;  /* 0x0000001076037812 */ /* 0x000fc600078efe5d */
[----:B------:R1:W-:Y:S01]  /*a350*/  LDGSTS.E.BYPASS.LTC128B.128 [R147+0x4800], desc[UR6][R4.64] ;  /* 0x0480000004937fae */ /* 0x0003e2000b901d46 */
[C---:B------:R-:W-:Y:S02]  /*a360*/  ISETP.GE.AND P0, PT, R3.reuse, R92, PT ;  /* 0x0000005c0300720c */ /* 0x040fe40003f06270 */
[----:B------:R-:W-:Y:S01]  /*a370*/  ISETP.GE.AND P3, PT, R3, R94, PT ;  /* 0x0000005e0300720c */ /* 0x000fe20003f66270 */
[----:B------:R-:W-:Y:S01]  /*a380*/  LDSM.16.M88.4 R88, [R136] ;  /* 0x000000008858783b */ /* 0x000fe20000000200 */
[----:B------:R-:W-:-:S03]  /*a390*/  LOP3.LUT R3, R118, R93, RZ, 0xfc, !PT ;  /* 0x0000005d76037212 */ /* 0x000fc600078efcff */
[----:B------:R-:W2:Y:S01]  /*a3a0*/  LDSM.16.M88.4 R28, [R134+0x1400] ;  /* 0x00140000861c783b */ /* 0x000ea20000000200 */
[C---:B------:R-:W-:Y:S02]  /*a3b0*/  ISETP.GE.AND P4, PT, R3.reuse, R92, PT ;  /* 0x0000005c0300720c */ /* 0x040fe40003f86270 */
[----:B------:R-:W-:Y:S01]  /*a3c0*/  ISETP.GE.AND P2, PT, R3, R94, PT ;  /* 0x0000005e0300720c */ /* 0x000fe20003f46270 */
[----:B------:R-:W3:Y:S04]  /*a3d0*/  LDSM.16.M88.4 R20, [R134+0x1800] ;  /* 0x001800008614783b */ /* 0x000ee80000000200 */
[----:B------:R-:W-:Y:S04]  /*a3e0*/  LDSM.16.M88.4 R84, [R135] ;  /* 0x000000008754783b */ /* 0x000fe80000000200 */
[----:B------:R-:W4:Y:S04]  /*a3f0*/  LDSM.16.M88.4 R8, [R130] ;  /* 0x000000008208783b */ /* 0x000f280000000200 */
[----:B------:R-:W-:Y:S04]  /*a400*/  LDSM.16.M88.4 R36, [R134+0x1000] ;  /* 0x001000008624783b */ /* 0x000fe80000000200 */
[----:B-1----:R-:W1:Y:S04]  /*a410*/  LDSM.16.M88.4 R4, [R134+0x2000] ;  /* 0x002000008604783b */ /* 0x002e680000000200 */
[----:B------:R-:W5:Y:S04]  /*a420*/  LDSM.16.M88.4 R60, [R129] ;  /* 0x00000000813c783b */ /* 0x000f680000000200 */
[----:B------:R-:W5:Y:S04]  /*a430*/  LDSM.16.M88.4 R48, [R127] ;  /* 0x000000007f30783b */ /* 0x000f680000000200 */
[----:B------:R-:W5:Y:S04]  /*a440*/  LDSM.16.M88.4 R44, [R134+0x2800] ;  /* 0x00280000862c783b */ /* 0x000f680000000200 */
[----:B------:R-:W5:Y:S01]  /*a450*/  LDSM.16.M88.4 R16, [R133] ;  /* 0x000000008510783b */ /* 0x000f620000000200 */
[C---:B--2---:R-:W-:Y:S03]  /*a460*/  HMMA.16816.F32.BF16 R32, R88.reuse, R28, RZ ;  /* 0x0000001c5820723c */ /* 0x044fe600000418ff */
[----:B------:R-:W2:Y:S04]  /*a470*/  LDSM.16.M88.4 R12, [R134+0x1c00] ;  /* 0x001c0000860c783b */ /* 0x000ea80000000200 */
[----:B------:R-:W-:Y:S01]  /*a480*/  LDSM.16.M88.4 R56, [R128] ;  /* 0x000000008038783b */ /* 0x000fe20000000200 */
[C---:B------:R-:W-:Y:S03]  /*a490*/  HMMA.16816.F32.BF16 R28, R88.reuse, R30, RZ ;  /* 0x0000001e581c723c */ /* 0x040fe600000418ff */
[----:B------:R-:W-:Y:S03]  /*a4a0*/  LDSM.16.M88.4 R52, [R134+0x2400] ;  /* 0x002400008634783b */ /* 0x000fe60000000200 */
[C---:B---3--:R-:W-:Y:S01]  /*a4b0*/  HMMA.16816.F32.BF16 R24, R88.reuse, R20, RZ ;  /* 0x000000145818723c */ /* 0x048fe200000418ff */
[----:B------:R-:W-:Y:S04]  /*a4c0*/  LDSM.16.M88.4 R64, [R126] ;  /* 0x000000007e40783b */ /* 0x000fe80000000200 */
[----:B------:R-:W0:Y:S01]  /*a4d0*/  LDGDEPBAR ;  /* 0x00000000000079af */ /* 0x000e220000000000 */
[----:B------:R-:W-:Y:S06]  /*a4e0*/  HMMA.16816.F32.BF16 R20, R88, R22, RZ ;  /* 0x000000165814723c */ /* 0x000fec00000418ff */
[C---:B----4-:R-:W-:Y:S06]  /*a4f0*/  HMMA.16816.F32.BF16 R32, R84.reuse, R8, R32 ;  /* 0x000000085420723c */ /* 0x050fec0000041820 */
[----:B------:R-:W-:Y:S06]  /*a500*/  HMMA.16816.F32.BF16 R28, R84, R10, R28 ;  /* 0x0000000a541c723c */ /* 0x000fec000004181c */
[C---:B-1----:R-:W-:Y:S06]  /*a510*/  HMMA.16816.F32.BF16 R8, R88.reuse, R4, RZ ;  /* 0x000000045808723c */ /* 0x042fec00000418ff */
[C---:B------:R-:W-:Y:S06]  /*a520*/  HMMA.16816.F32.BF16 R4, R88.reuse, R6, RZ ;  /* 0x000000065804723c */ /* 0x040fec00000418ff */
[----:B------:R-:W-:Y:S01]  /*a530*/  HMMA.16816.F32.BF16 R40, R88, R36, RZ ;  /* 0x000000245828723c */ /* 0x000fe200000418ff */
[----:B------:R-:W-:-:S05]  /*a540*/  FSEL R114, R32, -INF , !P0 ;  /* 0xff80000020727808 */ /* 0x000fca0004000000 */
[C---:B-----5:R-:W-:Y:S06]  /*a550*/  HMMA.16816.F32.BF16 R24, R84.reuse, R60, R24 ;  /* 0x0000003c5418723c */ /* 0x060fec0000041818 */
[----:B------:R-:W-:Y:S01]  /*a560*/  HMMA.16816.F32.BF16 R20, R84, R62, R20 ;  /* 0x0000003e5414723c */ /* 0x000fe20000041814 */
[----:B------:R-:W1:Y:S05]  /*a570*/  LDSM.16.M88.4 R60, [R125] ;  /* 0x000000007d3c783b */ /* 0x000e6a0000000200 */
[----:B------:R-:W-:Y:S06]  /*a580*/  HMMA.16816.F32.BF16 R36, R88, R38, RZ ;  /* 0x000000265824723c */ /* 0x000fec00000418ff */
[C---:B------:R-:W-:Y:S06]  /*a590*/  HMMA.16816.F32.BF16 R8, R84.reuse, R48, R8 ;  /* 0x000000305408723c */ /* 0x040fec0000041808 */
[----:B------:R-:W-:Y:S06]  /*a5a0*/  HMMA.16816.F32.BF16 R4, R84, R50, R4 ;  /* 0x000000325404723c */ /* 0x000fec0000041804 */
[----:B------:R-:W-:Y:S06]  /*a5b0*/  HMMA.16816.F32.BF16 R48, R88, R44, RZ ;  /* 0x0000002c5830723c */ /* 0x000fec00000418ff */
[C---:B------:R-:W-:Y:S06]  /*a5c0*/  HMMA.16816.F32.BF16 R40, R84.reuse, R16, R40 ;  /* 0x000000105428723c */ /* 0x040fec0000041828 */
[----:B------:R-:W-:Y:S06]  /*a5d0*/  HMMA.16816.F32.BF16 R36, R84, R18, R36 ;  /* 0x000000125424723c */ /* 0x000fec0000041824 */
[C---:B--2---:R-:W-:Y:S06]  /*a5e0*/  HMMA.16816.F32.BF16 R16, R88.reuse, R12, RZ ;  /* 0x0000000c5810723c */ /* 0x044fec00000418ff */
[----:B------:R-:W-:Y:S06]  /*a5f0*/  HMMA.16816.F32.BF16 R12, R88, R14, RZ ;  /* 0x0000000e580c723c */ /* 0x000fec00000418ff */
[----:B-1----:R-:W-:Y:S01]  /*a600*/  HMMA.16816.F32.BF16 R48, R84, R60, R48 ;  /* 0x0000003c5430723c */ /* 0x002fe20000041830 */
[----:B------:R-:W-:-:S02]  /*a610*/  FSEL R150, R40, -INF , !P4 ;  /* 0xff80000028967808 */ /* 0x000fc40006000000 */
[----:B------:R-:W-:-:S03]  /*a620*/  FSEL R111, R42, -INF , !P2 ;  /* 0xff8000002a6f7808 */ /* 0x000fc60005000000 */
[----:B------:R-:W-:Y:S01]  /*a630*/  HMMA.16816.F32.BF16 R44, R88, R46, RZ ;  /* 0x0000002e582c723c */ /* 0x000fe200000418ff */
[----:B------:R-:W-:Y:S01]  /*a640*/  VIADD R61, R3, 0x1 ;  /* 0x00000001033d7836 */ /* 0x000fe20000000000 */
[----:B------:R-:W-:-:S04]  /*a650*/  FSEL R36, R36, -INF , !P6 ;  /* 0xff80000024247808 */ /* 0x000fc80007000000 */
[C---:B------:R-:W-:Y:S01]  /*a660*/  ISETP.GE.AND P4, PT, R61.reuse, R92, PT ;  /* 0x0000005c3d00720c */ /* 0x040fe20003f86270 */
[C---:B------:R-:W-:Y:S01]  /*a670*/  HMMA.16816.F32.BF16 R16, R84.reuse, R56, R16 ;  /* 0x000000385410723c */ /* 0x040fe20000041810 */
[----:B------:R-:W-:Y:S01]  /*a680*/  ISETP.GE.AND P2, PT, R61, R94, PT ;  /* 0x0000005e3d00720c */ /* 0x000fe20003f46270 */
[----:B------:R-:W-:Y:S01]  /*a690*/  VIADD R61, R3, 0x9 ;  /* 0x00000009033d7836 */ /* 0x000fe20000000000 */
[----:B------:R-:W-:Y:S01]  /*a6a0*/  FSEL R122, R41, -INF , !P4 ;  /* 0xff800000297a7808 */ /* 0x000fe20006000000 */
[----:B------:R-:W-:Y:S01]  /*a6b0*/  VIADD R41, R3, 0x11 ;  /* 0x0000001103297836 */ /* 0x000fe20000000000 */
[----:B------:R-:W-:Y:S01]  /*a6c0*/  FSEL R117, R43, -INF , !P2 ;  /* 0xff8000002b757808 */ /* 0x000fe20005000000 */
[----:B------:R-:W-:Y:S01]  /*a6d0*/  HMMA.16816.F32.BF16 R12, R84, R58, R12 ;  /* 0x0000003a540c723c */ /* 0x000fe2000004180c */
[C---:B------:R-:W-:Y:S02]  /*a6e0*/  ISETP.GE.AND P4, PT, R61.reuse, R92, PT ;  /* 0x0000005c3d00720c */ /* 0x040fe40003f86270 */
[----:B------:R-:W-:-:S02]  /*a6f0*/  ISETP.GE.AND P2, PT, R61, R94, PT ;  /* 0x0000005e3d00720c */ /* 0x000fc40003f46270 */
[----:B------:R-:W-:Y:S01]  /*a700*/  FSEL R120, R37, -INF , !P4 ;  /* 0xff80000025787808 */ /* 0x000fe20006000000 */
[----:B------:R-:W-:Y:S01]  /*a710*/  VIADD R37, R3, 0x19 ;  /* 0x0000001903257836 */ /* 0x000fe20000000000 */
[-C--:B------:R-:W-:Y:S01]  /*a720*/  ISETP.GE.AND P4, PT, R41, R92.reuse, PT ;  /* 0x0000005c2900720c */ /* 0x080fe20003f86270 */
[C---:B------:R-:W-:Y:S01]  /*a730*/  HMMA.16816.F32.BF16 R56, R88.reuse, R52, RZ ;  /* 0x000000345838723c */ /* 0x040fe200000418ff */
[----:B------:R-:W-:Y:S02]  /*a740*/  FSEL R113, R39, -INF , !P2 ;  /* 0xff80000027717808 */ /* 0x000fe40005000000 */
[----:B------:R-:W-:Y:S01]  /*a750*/  FSEL R110, R33, -INF , !P4 ;  /* 0xff800000216e7808 */ /* 0x000fe20006000000 */
[----:B------:R-:W-:Y:S01]  /*a760*/  VIADD R33, R3, 0x21 ;  /* 0x0000002103217836 */ /* 0x000fe20000000000 */
[----:B------:R-:W-:Y:S01]  /*a770*/  ISETP.GE.AND P4, PT, R37, R92, PT ;  /* 0x0000005c2500720c */ /* 0x000fe20003f86270 */
[----:B------:R-:W-:Y:S01]  /*a780*/  HMMA.16816.F32.BF16 R52, R88, R54, RZ ;  /* 0x000000365834723c */ /* 0x000fe200000418ff */
[----:B------:R-:W-:-:S02]  /*a790*/  ISETP.GE.AND P2, PT, R41, R94, PT ;  /* 0x0000005e2900720c */ /* 0x000fc40003f46270 */
[----:B------:R-:W-:Y:S01]  /*a7a0*/  FSEL R112, R29, -INF , !P4 ;  /* 0xff8000001d707808 */ /* 0x000fe20006000000 */
[----:B------:R-:W-:Y:S01]  /*a7b0*/  VIADD R29, R3, 0x29 ;  /* 0x00000029031d7836 */ /* 0x000fe20000000000 */
[-C--:B------:R-:W-:Y:S01]  /*a7c0*/  ISETP.GE.AND P4, PT, R33, R92.reuse, PT ;  /* 0x0000005c2100720c */ /* 0x080fe20003f86270 */
[----:B------:R-:W-:Y:S01]  /*a7d0*/  HMMA.16816.F32.BF16 R44, R84, R62, R44 ;  /* 0x0000003e542c723c */ /* 0x000fe2000004182c */
[----:B------:R-:W-:Y:S02]  /*a7e0*/  FSEL R105, R35, -INF , !P2 ;  /* 0xff80000023697808 */ /* 0x000fe40005000000 */
[----:B------:R-:W-:Y:S01]  /*a7f0*/  FSEL R106, R25, -INF , !P4 ;  /* 0xff800000196a7808 */ /* 0x000fe20006000000 */
[----:B------:R-:W-:Y:S01]  /*a800*/  VIADD R25, R3, 0x31 ;  /* 0x0000003103197836 */ /* 0x000fe20000000000 */
[----:B------:R-:W-:Y:S02]  /*a810*/  ISETP.GE.AND P4, PT, R29, R92, PT ;  /* 0x0000005c1d00720c */ /* 0x000fe40003f86270 */
[----:B------:R-:W-:-:S02]  /*a820*/  ISETP.GE.AND P2, PT, R37, R94, PT ;  /* 0x0000005e2500720c */ /* 0x000fc40003f46270 */
[----:B------:R-:W-:Y:S01]  /*a830*/  FSEL R108, R21, -INF , !P4 ;  /* 0xff800000156c7808 */ /* 0x000fe20006000000 */
[----:B------:R-:W-:Y:S01]  /*a840*/  VIADD R21, R3, 0x39 ;  /* 0x0000003903157836 */ /* 0x000fe20000000000 */
[----:B------:R-:W-:Y:S01]  /*a850*/  ISETP.GE.AND P4, PT, R25, R92, PT ;  /* 0x0000005c1900720c */ /* 0x000fe20003f86270 */
[C---:B------:R-:W-:Y:S01]  /*a860*/  HMMA.16816.F32.BF16 R56, R84.reuse, R64, R56 ;  /* 0x000000405438723c */ /* 0x040fe20000041838 */
[----:B------:R-:W-:Y:S02]  /*a870*/  FSEL R103, R31, -INF , !P2 ;  /* 0xff8000001f677808 */ /* 0x000fe40005000000 */
[----:B------:R-:W-:Y:S02]  /*a880*/  FSEL R62, R17, -INF , !P4 ;  /* 0xff800000113e7808 */ /* 0x000fe40006000000 */
[----:B------:R-:W-:Y:S01]  /*a890*/  ISETP.GE.AND P2, PT, R33, R94, PT ;  /* 0x0000005e2100720c */ /* 0x000fe20003f46270 */
[----:B------:R-:W-:Y:S01]  /*a8a0*/  HMMA.16816.F32.BF16 R52, R84, R66, R52 ;  /* 0x000000425434723c */ /* 0x000fe20000041834 */
[----:B------:R-:W-:-:S02]  /*a8b0*/  ISETP.GE.AND P4, PT, R21, R92, PT ;  /* 0x0000005c1500720c */ /* 0x000fc40003f86270 */
[----:B------:R-:W-:Y:S02]  /*a8c0*/  FSEL R31, R27, -INF , !P2 ;  /* 0xff8000001b1f7808 */ /* 0x000fe40005000000 */
[----:B------:R-:W-:Y:S01]  /*a8d0*/  FSEL R64, R13, -INF , !P4 ;  /* 0xff8000000d407808 */ /* 0x000fe20006000000 */
[----:B------:R-:W-:Y:S01]  /*a8e0*/  VIADD R13, R3, 0x41 ;  /* 0x00000041030d7836 */ /* 0x000fe20000000000 */
[-C--:B------:R-:W-:Y:S02]  /*a8f0*/  ISETP.GE.AND P2, PT, R29, R94.reuse, PT ;  /* 0x0000005e1d00720c */ /* 0x080fe40003f46270 */
[----:B------:R-:W-:Y:S02]  /*a900*/  LOP3.LUT R17, R118, 0x18, R93, 0xfe, !PT ;  /* 0x0000001876117812 */ /* 0x000fe400078efe5d */
[----:B------:R-:W-:Y:S02]  /*a910*/  FSEL R29, R23, -INF , !P2 ;  /* 0xff800000171d7808 */ /* 0x000fe40005000000 */
[----:B------:R-:W-:-:S02]  /*a920*/  ISETP.GE.AND P2, PT, R25, R94, PT ;  /* 0x0000005e1900720c */ /* 0x000fc40003f46270 */
[----:B------:R-:W-:Y:S02]  /*a930*/  ISETP.GE.AND P6, PT, R13, R92, PT ;  /* 0x0000005c0d00720c */ /* 0x000fe40003fc6270 */
[----:B------:R-:W-:Y:S02]  /*a940*/  FSEL R65, R19, -INF , !P2 ;  /* 0xff80000013417808 */ /* 0x000fe40005000000 */
[----:B------:R-:W-:Y:S02]  /*a950*/  FSEL R60, R9, -INF , !P6 ;  /* 0xff800000093c7808 */ /* 0x000fe40007000000 */
[-C--:B------:R-:W-:Y:S02]  /*a960*/  ISETP.GE.AND P0, PT, R13, R94.reuse, PT ;  /* 0x0000005e0d00720c */ /* 0x080fe40003f06270 */
[----:B------:R-:W-:Y:S02]  /*a970*/  ISETP.GE.AND P2, PT, R21, R94, PT ;  /* 0x0000005e1500720c */ /* 0x000fe40003f46270 */
[----:B------:R-:W-:-:S02]  /*a980*/  LOP3.LUT R9, R118, 0x28, R93, 0xfe, !PT ;  /* 0x0000002876097812 */ /* 0x000fc400078efe5d */
[----:B------:R-:W-:Y:S02]  /*a990*/  FSEL R25, R34, -INF , !P3 ;  /* 0xff80000022197808 */ /* 0x000fe40005800000 */
[----:B------:R-:W-:Y:S02]  /*a9a0*/  FSEL R61, R11, -INF , !P0 ;  /* 0xff8000000b3d7808 */ /* 0x000fe40004000000 */
[----:B------:R-:W-:Y:S02]  /*a9b0*/  FSEL R67, R15, -INF , !P2 ;  /* 0xff8000000f437808 */ /* 0x000fe40005000000 */
[C---:B------:R-:W-:Y:S02]  /*a9c0*/  ISETP.GE.AND P3, PT, R9.reuse, R92, PT ;  /* 0x0000005c0900720c */ /* 0x040fe40003f66270 */
[----:B------:R-:W-:Y:S01]  /*a9d0*/  ISETP.GE.AND P0, PT, R9, R94, PT ;  /* 0x0000005e0900720c */ /* 0x000fe20003f06270 */
[----:B------:R-:W-:Y:S01]  /*a9e0*/  VIADD R9, R3, 0x49 ;  /* 0x0000004903097836 */ /* 0x000fe20000000000 */
[----:B------:R-:W-:-:S02]  /*a9f0*/  ISETP.GE.AND P4, PT, R17, R92, PT ;  /* 0x0000005c1100720c */ /* 0x000fc40003f86270 */
[----:B------:R-:W-:Y:S02]  /*aa00*/  LOP3.LUT R15, R118, 0x20, R93, 0xfe, !PT ;  /* 0x00000020760f7812 */ /* 0x000fe400078efe5d */
[----:B------:R-:W-:Y:S02]  /*aa10*/  ISETP.GE.AND P2, PT, R17, R94, PT ;  /* 0x0000005e1100720c */ /* 0x000fe40003f46270 */
[----:B------:R-:W-:Y:S02]  /*aa20*/  FSEL R17, R38, -INF , !P5 ;  /* 0xff80000026117808 */ /* 0x000fe40006800000 */
[-C--:B------:R-:W-:Y:S02]  /*aa30*/  ISETP.GE.AND P5, PT, R15, R92.reuse, PT ;  /* 0x0000005c0f00720c */ /* 0x080fe40003fa6270 */
[----:B------:R-:W-:Y:S02]  /*aa40*/  FSEL R116, R28, -INF , !P4 ;  /* 0xff8000001c747808 */ /* 0x000fe40006000000 */
[----:B------:R-:W-:-:S02]  /*aa50*/  ISETP.GE.AND P4, PT, R9, R92, PT ;  /* 0x0000005c0900720c */ /* 0x000fc40003f86270 */
[----:B------:R-:W-:Y:S02]  /*aa60*/  FSEL R28, R24, -INF , !P5 ;  /* 0xff800000181c7808 */ /* 0x000fe40006800000 */
[-C--:B------:R-:W-:Y:S02]  /*aa70*/  ISETP.GE.AND P6, PT, R15, R94.reuse, PT ;  /* 0x0000005e0f00720c */ /* 0x080fe40003fc6270 */
[----:B------:R-:W-:Y:S02]  /*aa80*/  FSEL R38, R5, -INF , !P4 ;  /* 0xff80000005267808 */ /* 0x000fe40006000000 */
[----:B------:R-:W-:Y:S01]  /*aa90*/  ISETP.GE.AND P5, PT, R9, R94, PT ;  /* 0x0000005e0900720c */ /* 0x000fe20003fa6270 */
[----:B------:R-:W-:Y:S01]  /*aaa0*/  VIADD R9, R3, 0x69 ;  /* 0x0000006903097836 */ /* 0x000fe20000000000 */
[C-C-:B------:R-:W-:Y:S02]  /*aab0*/  LOP3.LUT R5, R118.reuse, 0x38, R93.reuse, 0xfe, !PT ;  /* 0x0000003876057812 */ /* 0x140fe400078efe5d */
        /* <DEDUP_REMOVED lines=8> */
[----:B------:R-:W-:Y:S02]  /*ab40*/  FSEL R30, R20, -INF , !P3 ;  /* 0xff800000141e7808 */ /* 0x000fe40005800000 */
[----:B------:R-:W-:Y:S02]  /*ab50*/  FSEL R100, R16, -INF , !P2 ;  /* 0xff80000010647808 */ /* 0x000fe40005000000 */
[----:B------:R-:W-:Y:S02]  /*ab60*/  ISETP.GE.AND P4, PT, R11, R94, PT ;  /* 0x0000005e0b00720c */ /* 0x000fe40003f86270 */
        /* <DEDUP_REMOVED lines=13> */
[----:B------:R-:W-:Y:S02]  /*ac40*/  FSEL R102, R8, -INF , !P0 ;  /* 0xff80000008667808 */ /* 0x000fe40004000000 */
        /* <DEDUP_REMOVED lines=9> */
[----:B------:R-:W-:Y:S01]  /*ace0*/  ISETP.GE.AND P0, PT, R5, R94, PT ;  /* 0x0000005e0500720c */ /* 0x000fe20003f06270 */
[----:B------:R-:W-:Y:S01]  /*acf0*/  VIADD R5, R3, 0x61 ;  /* 0x0000006103057836 */ /* 0x000fe20000000000 */
[----:B------:R-:W-:Y:S02]  /*ad00*/  ISETP.GE.AND P5, PT, R7, R92, PT ;  /* 0x0000005c0700720c */ /* 0x000fe40003fa6270 */
[----:B------:R-:W-:Y:S02]  /*ad10*/  FSEL R66, R53, -INF , !P6 ;  /* 0xff80000035427808 */ /* 0x000fe40007000000 */
[----:B------:R-:W-:Y:S02]  /*ad20*/  FSEL R98, R4, -INF , !P4 ;  /* 0xff80000004627808 */ /* 0x000fe40006000000 */
[----:B------:R-:W-:Y:S02]  /*ad30*/  FSEL R56, R56, -INF , !P5 ;  /* 0xff80000038387808 */ /* 0x000fe40006800000 */
[----:B------:R-:W-:-:S02]  /*ad40*/  ISETP.GE.AND P6, PT, R7, R94, PT ;  /* 0x0000005e0700720c */ /* 0x000fc40003fc6270 */
[C---:B------:R-:W-:Y:S02]  /*ad50*/  ISETP.GE.AND P4, PT, R5.reuse, R92, PT ;  /* 0x0000005c0500720c */ /* 0x040fe40003f86270 */
[----:B------:R-:W-:Y:S02]  /*ad60*/  ISETP.GE.AND P5, PT, R5, R94, PT ;  /* 0x0000005e0500720c */ /* 0x000fe40003fa6270 */
[----:B------:R-:W-:Y:S02]  /*ad70*/  LOP3.LUT R5, R118, 0x68, R93, 0xfe, !PT ;  /* 0x0000006876057812 */ /* 0x000fe400078efe5d */
[----:B------:R-:W-:Y:S02]  /*ad80*/  FSEL R53, R58, -INF , !P6 ;  /* 0xff8000003a357808 */ /* 0x000fe40007000000 */
[----:B------:R-:W-:Y:S02]  /*ad90*/  FSEL R39, R51, -INF , !P5 ;  /* 0xff80000033277808 */ /* 0x000fe40006800000 */
[----:B------:R-:W-:-:S02]  /*ada0*/  ISETP.GE.AND P6, PT, R5, R92, PT ;  /* 0x0000005c0500720c */ /* 0x000fc40003fc6270 */
[----:B------:R-:W-:Y:S02]  /*adb0*/  ISETP.GE.AND P5, PT, R5, R94, PT ;  /* 0x0000005e0500720c */ /* 0x000fe40003fa6270 */
[----:B------:R-:W-:Y:S02]  /*adc0*/  FSEL R58, R52, -INF , !P3 ;  /* 0xff800000343a7808 */ /* 0x000fe40005800000 */
[C-C-:B------:R-:W-:Y:S02]  /*add0*/  LOP3.LUT R7, R118.reuse, 0x60, R93.reuse, 0xfe, !PT ;  /* 0x0000006076077812 */ /* 0x140fe400078efe5d */
        /* <DEDUP_REMOVED lines=10> */
[----:B------:R-:W1:Y:S01]  /*ae80*/  LDSM.16.M88.4 R4, [R134+0x2c00] ;  /* 0x002c00008604783b */ /* 0x000e620000000200 */
[----:B------:R-:W-:Y:S02]  /*ae90*/  FSEL R54, R48, -INF , !P2 ;  /* 0xff80000030367808 */ /* 0x000fe40005000000 */
[----:B------:R-:W-:Y:S01]  /*aea0*/  ISETP.GE.AND P2, PT, R9, R94, PT ;  /* 0x0000005e0900720c */ /* 0x000fe20003f46270 */
[C---:B------:R-:W-:Y:S01]  /*aeb0*/  VIADD R9, R3.reuse, 0x71 ;  /* 0x0000007103097836 */ /* 0x040fe20000000000 */
[----:B------:R-:W-:Y:S01]  /*aec0*/  FSEL R43, R50, -INF , !P4 ;  /* 0xff800000322b7808 */ /* 0x000fe20006000000 */
[----:B------:R-:W-:Y:S01]  /*aed0*/  VIADD R3, R3, 0x79 ;  /* 0x0000007903037836 */ /* 0x000fe20000000000 */
[----:B------:R-:W-:Y:S02]  /*aee0*/  FSEL R33, R47, -INF , !P2 ;  /* 0xff8000002f217808 */ /* 0x000fe40005000000 */
[----:B------:R-:W-:-:S02]  /*aef0*/  ISETP.GE.AND P2, PT, R9, R92, PT ;  /* 0x0000005c0900720c */ /* 0x000fc40003f46270 */
[----:B------:R-:W-:Y:S02]  /*af00*/  ISETP.GE.AND P4, PT, R9, R94, PT ;  /* 0x0000005e0900720c */ /* 0x000fe40003f86270 */
[----:B------:R-:W2:Y:S01]  /*af10*/  LDSM.16.M88.4 R8, [R124] ;  /* 0x000000007c08783b */ /* 0x000ea20000000200 */
[----:B------:R-:W-:Y:S01]  /*af20*/  LOP3.LUT R93, R118, 0x78, R93, 0xfe, !PT ;  /* 0x00000078765d7812 */ /* 0x000fe200078efe5d */
[----:B------:R-:W-:-:S04]  /*af30*/  DEPBAR.LE SB0, 0x0 ;  /* 0x000080000000791a */ /* 0x000fc80000000000 */
[----:B------:R-:W-:Y:S02]  /*af40*/  FSEL R37, R46, -INF , !P5 ;  /* 0xff8000002e257808 */ /* 0x000fe40006800000 */
[----:B------:R-:W-:Y:S01]  /*af50*/  FSEL R50, R44, -INF , !P6 ;  /* 0xff8000002c327808 */ /* 0x000fe20007000000 */
[----:B------:R-:W-:Y:S01]  /*af60*/  BAR.SYNC.DEFER_BLOCKING 0x0 ;  /* 0x0000000000007b1d */ /* 0x000fe20000010000 */
[-C--:B------:R-:W-:Y:S02]  /*af70*/  ISETP.GE.AND P6, PT, R93, R92.reuse, PT ;  /* 0x0000005c5d00720c */ /* 0x080fe40003fc6270 */
        /* <DEDUP_REMOVED lines=8> */
[----:B------:R-:W-:Y:S02]  /*b000*/  ISETP.GT.AND P0, PT, R146, R137, PT ;  /* 0x000000899200720c */ /* 0x000fe40003f04270 */
[----:B------:R-:W-:Y:S02]  /*b010*/  FSEL R48, R12, -INF , !P3 ;  /* 0xff8000000c307808 */ /* 0x000fe40005800000 */
[----:B------:R-:W-:Y:S02]  /*b020*/  FSEL R46, R13, -INF , !P2 ;  /* 0xff8000000d2e7808 */ /* 0x000fe40005000000 */
        /* <DEDUP_REMOVED lines=58> */
[----:B------:R-:W-:Y:S01]  /*b3d0*/  IMAD R3, R3, UR8, RZ ;  /* 0x0000000803037c24 */ /* 0x000fe2000f8e02ff */
[----:B--2---:R-:W-:-:S03]  /*b3e0*/  IADD3 R4, -R7, R4, RZ ;  /* 0x0000000407047210 */ /* 0x004fc60007ffe1ff */
[----:B------:R-:W-:Y:S01]  /*b3f0*/  IMAD R7, R6, UR9, R3 ;  /* 0x0000000906077c24 */ /* 0x000fe2000f8e0203 */
[----:B------:R-:W-:Y:S02]  /*b400*/  MOV R6, R8 ;  /* 0x0000000800067202 */ /* 0x000fe40000000f00 */
[----:B------:R-:W-:Y:S01]  /*b410*/  SHF.R.S32.HI R3, RZ, 0x1f, R4 ;  /* 0x0000001fff037819 */ /* 0x000fe20000011404 */
[----:B------:R-:W-:-:S04]  /*b420*/  IMAD.IADD R7, R9, 0x1, R7 ;  /* 0x0000000109077824 */ /* 0x000fc800078e0207 */
[----:B------:R-:W-:Y:S02]  /*b430*/  IMAD R3, R3, UR4, RZ ;  /* 0x0000000403037c24 */ /* 0x000fe4000f8e02ff */
[----:B------:R-:W-:-:S04]  /*b440*/  IMAD.WIDE.U32 R6, R4, UR4, R6 ;  /* 0x0000000404067c25 */ /* 0x000fc8000f8e0006 */
[----:B------:R-:W-:-:S04]  /*b450*/  IMAD R3, R4, UR5, R3 ;  /* 0x0000000504037c24 */ /* 0x000fc8000f8e0203 */
[----:B------:R-:W-:Y:S01]  /*b460*/  IMAD.IADD R4, R7, 0x1, R3 ;  /* 0x0000000107047824 */ /* 0x000fe200078e0203 */
[----:B------:R-:W-:Y:S06]  /*b470*/  BRA `(.L_x_5010) ;  /* 0x0000000000107947 */ /* 0x000fec0003800000 */
.L_x_5009:
[----:B------:R-:W-:Y:S02]  /*b480*/  ULDC UR8, c[0x0][0x248] ;  /* 0x0000920000087ab9 */ /* 0x000fe40000000800 */
[----:B------:R-:W-:-:S06]  /*b490*/  USHF.L.U32 UR4, UR8, 0x7, URZ ;  /* 0x0000000708047899 */ /* 0x000fcc000800063f */
[----:B------:R-:W-:-:S04]  /*b4a0*/  IADD3 R6, RZ, -UR4, RZ ;  /* 0x80000004ff067c10 */ /* 0x000fc8000fffe0ff */
[----:B------:R-:W-:-:S07]  /*b4b0*/  SHF.R.S32.HI R4, RZ, 0x1f, R6 ;  /* 0x0000001fff047819 */ /* 0x000fce0000011406 */
.L_x_5010:
        /* <DEDUP_REMOVED lines=19> */
.L_x_5008:
[----:B------:R-:W-:Y:S01]  /*b5f0*/  FMNMX.FTZ R3, R2, R150, !PT ;  /* 0x0000009602037209 */ /* 0x000fe20007810000 */
[----:B-1----:R-:W-:Y:S01]  /*b600*/  LDSM.16.MT88.4 R8, [R132+0x3000] ;  /* 0x003000008408783b */ /* 0x002fe20000004200 */
        /* <DEDUP_REMOVED lines=72> */
[----:B------:R-:W-:Y:S01]  /*ba90*/  FMUL.FTZ R51, R32, UR10 ;  /* 0x0000000a20337c20 */ /* 0x000fe20008410000 */
[----:B--2---:R-:W-:Y:S02]  /*baa0*/  FMNMX.FTZ R3, R6, R3, !PT ;  /* 0x0000000306037209 */ /* 0x004fe40007810000 */
[----:B------:R-:W-:Y:S02]  /*bab0*/  FSEL R119, R32, RZ, P3 ;  /* 0x000000ff20777208 */ /* 0x000fe40001800000 */
[----:B------:R-:W-:Y:S01]  /*bac0*/  FSEL R51, R51, RZ, P3 ;  /* 0x000000ff33337208 */ /* 0x000fe20001800000 */
[C---:B------:R-:W-:Y:S01]  /*bad0*/  FMUL.FTZ R4, R3.reuse, UR10 ;  /* 0x0000000a03047c20 */ /* 0x040fe20008410000 */
[----:B------:R-:W-:Y:S01]  /*bae0*/  FSETP.NEU.FTZ.AND P2, PT, R3, -INF , PT ;  /* 0xff8000000300780b */ /* 0x000fe20003f5d000 */
[----:B------:R-:W-:Y:S02]  /*baf0*/  FADD.FTZ R119, R2, -R119 ;  /* 0x8000007702777221 */ /* 0x000fe40000010000 */
[--C-:B------:R-:W-:Y:S01]  /*bb00*/  FFMA.FTZ R109, R36, UR10, -R51.reuse ;  /* 0x0000000a246d7c23 */ /* 0x100fe20008010833 */
[----:B------:R-:W-:Y:S01]  /*bb10*/  FSEL R36, R4, RZ, P2 ;  /* 0x000000ff04247208 */ /* 0x000fe20001000000 */
[--C-:B------:R-:W-:Y:S01]  /*bb20*/  FFMA.FTZ R118, R150, UR10, -R51.reuse ;  /* 0x0000000a96767c23 */ /* 0x100fe20008010833 */
[--C-:B------:R-:W-:Y:S01]  /*bb30*/  FFMA.FTZ R94, R122, UR10, -R51.reuse ;  /* 0x0000000a7a5e7c23 */ /* 0x100fe20008010833 */
[----:B------:R-:W-:Y:S01]  /*bb40*/  FFMA.FTZ R84, R120, UR10, -R51 ;  /* 0x0000000a78547c23 */ /* 0x000fe20008010833 */
[----:B------:R-:W-:Y:S01]  /*bb50*/  FMUL.FTZ R119, R119, UR10 ;  /* 0x0000000a77777c20 */ /* 0x000fe20008410000 */
[--C-:B------:R-:W-:Y:S01]  /*bb60*/  FFMA.FTZ R92, R117, UR10, -R36.reuse ;  /* 0x0000000a755c7c23 */ /* 0x100fe20008010824 */
[----:B------:R-:W-:Y:S01]  /*bb70*/  FSEL R117, R3, RZ, P2 ;  /* 0x000000ff03757208 */ /* 0x000fe20001000000 */
[--C-:B------:R-:W-:Y:S01]  /*bb80*/  FFMA.FTZ R115, R111, UR10, -R36.reuse ;  /* 0x0000000a6f737c23 */ /* 0x100fe20008010824 */
[--C-:B------:R-:W-:Y:S01]  /*bb90*/  FFMA.FTZ R111, R17, UR10, -R36.reuse ;  /* 0x0000000a116f7c23 */ /* 0x100fe20008010824 */
[--C-:B------:R-:W-:Y:S01]  /*bba0*/  FFMA.FTZ R2, R113, UR10, -R36.reuse ;  /* 0x0000000a71027c23 */ /* 0x100fe20008010824 */
[----:B------:R-:W-:Y:S01]  /*bbb0*/  MUFU.EX2 R118, R118 ;  /* 0x0000007600767308 */ /* 0x000fe20000000800 */
[----:B------:R-:W-:Y:S01]  /*bbc0*/  FADD.FTZ R117, R0, -R117 ;  /* 0x8000007500757221 */ /* 0x000fe20000010000 */
        /* <DEDUP_REMOVED lines=28> */
[----:B------:R-:W-:Y:S01]  /*bd90*/  FFMA.FTZ R40, R40, UR10, -R51 ;  /* 0x0000000a28287c23 */ /* 0x000fe20008010833 */
[----:B------:R-:W-:Y:S01]  /*bda0*/  FFMA.FTZ R35, R35, UR10, -R36 ;  /* 0x0000000a23237c23 */ /* 0x000fe20008010824 */
[----:B------:R-:W-:Y:S08]  /*bdb0*/  MUFU.EX2 R115, R115 ;  /* 0x0000007300737308 */ /* 0x000ff00000000800 */
[----:B------:R-:W2:Y:S01]  /*bdc0*/  MUFU.EX2 R92, R92 ;  /* 0x0000005c005c7308 */ /* 0x000ea20000000800 */
[----:B---3--:R-:W-:-:S07]  /*bdd0*/  F2FP.BF16.F32.PACK_AB R18, R84, R109 ;  /* 0x0000006d5412723e */ /* 0x008fce00000010ff */
[----:B------:R-:W-:Y:S08]  /*bde0*/  MUFU.EX2 R111, R111 ;  /* 0x0000006f006f7308 */ /* 0x000ff00000000800 */
[----:B------:R-:W3:Y:S01]  /*bdf0*/  MUFU.EX2 R119, R119 ;  /* 0x0000007700777308 */ /* 0x000ee20000000800 */
[----:B--2---:R-:W-:-:S07]  /*be00*/  F2FP.BF16.F32.PACK_AB R17, R92, R115 ;  /* 0x000000735c11723e */ /* 0x004fce00000010ff */
[----:B------:R-:W2:Y:S08]  /*be10*/  MUFU.EX2 R117, R117 ;  /* 0x0000007500757308 */ /* 0x000eb00000000800 */
[----:B------:R-:W4:Y:S01]  /*be20*/  MUFU.EX2 R2, R2 ;  /* 0x0000000200027308 */ /* 0x000f220000000800 */
[-C--:B---3--:R-:W-:Y:S01]  /*be30*/  FMUL.FTZ R4, R68, R119.reuse ;  /* 0x0000007744047220 */ /* 0x088fe20000410000 */
        /* <DEDUP_REMOVED lines=15> */
[----:B----4-:R-:W-:Y:S01]  /*bf30*/  F2FP.BF16.F32.PACK_AB R19, R2, R111 ;  /* 0x0000006f0213723e */ /* 0x010fe200000010ff */
        /* <DEDUP_REMOVED lines=12> */
[----:B------:R-:W3:Y:S01]  /*c000*/  MUFU.EX2 R85, R85 ;  /* 0x0000005500557308 */ /* 0x000ee20000000800 */
[----:B------:R-:W-:Y:S02]  /*c010*/  FADD.FTZ R109, R109, R94 ;  /* 0x0000005e6d6d7221 */ /* 0x000fe40000010000 */
[C---:B------:R-:W-:Y:S01]  /*c020*/  HMMA.16816.F32.BF16 R12, R16.reuse, R20, R12 ;  /* 0x00000014100c723c */ /* 0x040fe2000004180c */
[----:B------:R-:W-:Y:S01]  /*c030*/  FADD.FTZ R111, R2, R111 ;  /* 0x0000006f026f7221 */ /* 0x000fe20000010000 */
[----:B------:R-:W-:Y:S01]  /*c040*/  FFMA.FTZ R2, R48, UR10, -R51 ;  /* 0x0000000a30027c23 */ /* 0x000fe20008010833 */
[--C-:B------:R-:W-:Y:S01]  /*c050*/  FFMA.FTZ R48, R49, UR10, -R36.reuse ;  /* 0x0000000a31307c23 */ /* 0x100fe20008010824 */
[----:B------:R-:W-:Y:S01]  /*c060*/  FFMA.FTZ R49, R55, UR10, -R36 ;  /* 0x0000000a37317c23 */ /* 0x000fe20008010824 */
        /* <DEDUP_REMOVED lines=9> */
[----:B------:R-:W-:Y:S03]  /*c100*/  MUFU.EX2 R87, R87 ;  /* 0x0000005700577308 */ /* 0x000fe60000000800 */
[----:B------:R-:W-:-:S05]  /*c110*/  FADD.FTZ R85, R85, R86 ;  /* 0x0000005655557221 */ /* 0x000fca0000010000 */
        /* <DEDUP_REMOVED lines=9> */
[C---:B-1----:R-:W-:Y:S01]  /*c1b0*/  HMMA.16816.F32.BF16 R4, R20.reuse, R24, R4 ;  /* 0x000000181404723c */ /* 0x042fe20000041804 */
        /* <DEDUP_REMOVED lines=32> */
[----:B--2---:R-:W-:Y:S01]  /*c3c0*/  HMMA.16816.F32.BF16 R4, R28, R24, R4 ;  /* 0x000000181c04723c */ /* 0x004fe20000041804 */
[--C-:B------:R-:W-:Y:S01]  /*c3d0*/  FFMA.FTZ R22, R64, UR10, -R51.reuse ;  /* 0x0000000a40167c23 */ /* 0x100fe20008010833 */
[----:B------:R-:W-:Y:S01]  /*c3e0*/  FFMA.FTZ R64, R65, UR10, -R36 ;  /* 0x0000000a41407c23 */ /* 0x000fe20008010824 */
[--C-:B------:R-:W-:Y:S01]  /*c3f0*/  FFMA.FTZ R65, R56, UR10, -R51.reuse ;  /* 0x0000000a38417c23 */ /* 0x100fe20008010833 */
[----:B------:R-:W-:-:S03]  /*c400*/  FFMA.FTZ R23, R54, UR10, -R51 ;  /* 0x0000000a36177c23 */ /* 0x000fc60008010833 */
[----:B------:R1:W-:Y:S01]  /*c410*/  MUFU.EX2 R0, R33 ;  /* 0x0000002100007308 */ /* 0x0003e20000000800 */
[C---:B------:R-:W-:Y:S01]  /*c420*/  HMMA.16816.F32.BF16 R8, R28.reuse, R26, R8 ;  /* 0x0000001a1c08723c */ /* 0x040fe20000041808 */
[--C-:B------:R-:W-:Y:S01]  /*c430*/  FFMA.FTZ R25, R60, UR10, -R51.reuse ;  /* 0x0000000a3c197c23 */ /* 0x100fe20008010833 */
[--C-:B------:R-:W-:Y:S01]  /*c440*/  FFMA.FTZ R60, R38, UR10, -R51.reuse ;  /* 0x0000000a263c7c23 */ /* 0x100fe20008010833 */
[--C-:B------:R-:W-:Y:S01]  /*c450*/  FFMA.FTZ R38, R42, UR10, -R51.reuse ;  /* 0x0000000a2a267c23 */ /* 0x100fe20008010833 */
[--C-:B------:R-:W-:Y:S01]  /*c460*/  FFMA.FTZ R42, R59, UR10, -R36.reuse ;  /* 0x0000000a3b2a7c23 */ /* 0x100fe20008010824 */
[--C-:B------:R-:W-:Y:S01]  /*c470*/  FFMA.FTZ R59, R46, UR10, -R51.reuse ;  /* 0x0000000a2e3b7c23 */ /* 0x100fe20008010833 */
        /* <DEDUP_REMOVED lines=20> */
[--C-:B------:R-:W-:Y:S01]  /*c5c0*/  FFMA.FTZ R44, R43, UR10, -R36.reuse ;  /* 0x0000000a2b2c7c23 */ /* 0x100fe20008010824 */
[--C-:B-1----:R-:W-:Y:S01]  /*c5d0*/  FFMA.FTZ R33, R45, UR10, -R36.reuse ;  /* 0x0000000a2d217c23 */ /* 0x102fe20008010824 */
[----:B------:R-:W-:-:S05]  /*c5e0*/  FFMA.FTZ R52, R47, UR10, -R36 ;  /* 0x0000000a2f347c23 */ /* 0x000fca0008010824 */
[----:B------:R-:W1:Y:S01]  /*c5f0*/  MUFU.EX2 R64, R64 ;  /* 0x0000004000407308 */ /* 0x000e620000000800 */
[----:B--2---:R-:W-:Y:S01]  /*c600*/  F2FP.BF16.F32.PACK_AB R80, R26, R101 ;  /* 0x000000651a50723e */ /* 0x004fe200000010ff */
[----:B------:R-:W-:-:S04]  /*c610*/  FADD.FTZ R101, R101, R90 ;  /* 0x0000005a65657221 */ /* 0x000fc80000010000 */
[----:B------:R-:W-:Y:S02]  /*c620*/  FADD.FTZ R26, R26, R101 ;  /* 0x000000651a1a7221 */ /* 0x000fe40000010000 */
[----:B------:R-:W-:Y:S01]  /*c630*/  MUFU.EX2 R27, R27 ;  /* 0x0000001b001b7308 */ /* 0x000fe20000000800 */
[----:B---3--:R-:W-:-:S07]  /*c640*/  F2FP.BF16.F32.PACK_AB R82, R22, R21 ;  /* 0x000000151652723e */ /* 0x008fce00000010ff */
        /* <DEDUP_REMOVED lines=8> */
[----:B------:R-:W-:Y:S02]  /*c6d0*/  FADD.FTZ R27, R30, R27 ;  /* 0x0000001b1e1b7221 */ /* 0x000fe40000010000 */
        /* <DEDUP_REMOVED lines=11> */
[----:B------:R-:W-:Y:S01]  /*c790*/  MUFU.EX2 R65, R65 ;  /* 0x0000004100417308 */ /* 0x000fe20000000800 */
[----:B------:R-:W-:Y:S01]  /*c7a0*/  HMMA.16816.F32.BF16 R80, R80, R6, R16 ;  /* 0x000000065050723c */ /* 0x000fe20000041810 */
[----:B------:R-:W2:Y:S01]  /*c7b0*/  LDSM.16.MT88.4 R16, [R132+0x4400] ;  /* 0x004400008410783b */ /* 0x000ea20000004200 */
[----:B-1----:R-:W-:-:S02]  /*c7c0*/  F2FP.BF16.F32.PACK_AB R4, R25, R62 ;  /* 0x0000003e1904723e */ /* 0x002fc400000010ff */
[----:B----4-:R-:W-:-:S03]  /*c7d0*/  F2FP.BF16.F32.PACK_AB R5, R61, R42 ;  /* 0x0000002a3d05723e */ /* 0x010fc600000010ff */
[----:B------:R-:W1:Y:S01]  /*c7e0*/  MUFU.EX2 R38, R38 ;  /* 0x0000002600267308 */ /* 0x000e620000000800 */
        /* <DEDUP_REMOVED lines=8> */
[----:B------:R-:W3:Y:S01]  /*c870*/  MUFU.EX2 R29, R29 ;  /* 0x0000001d001d7308 */ /* 0x000ee20000000800 */
[C---:B------:R-:W-:Y:S01]  /*c880*/  HMMA.16816.F32.BF16 R80, R4.reuse, R10, R80 ;  /* 0x0000000a0450723c */ /* 0x040fe20000041850 */
[----:B------:R-:W-:Y:S06]  /*c890*/  LDSM.16.MT88.4 R8, [R132+0x4800] ;  /* 0x004800008408783b */ /* 0x000fec0000004200 */
[----:B------:R-:W-:Y:S01]  /*c8a0*/  MUFU.EX2 R46, R46 ;  /* 0x0000002e002e7308 */ /* 0x000fe20000000800 */
[C---:B--2---:R-:W-:Y:S07]  /*c8b0*/  HMMA.16816.F32.BF16 R68, R4.reuse, R12, R68 ;  /* 0x0000000c0444723c */ /* 0x044fee0000041844 */
[----:B------:R-:W2:Y:S01]  /*c8c0*/  MUFU.EX2 R53, R53 ;  /* 0x0000003500357308 */ /* 0x000ea20000000800 */
[----:B------:R-:W-:Y:S01]  /*c8d0*/  HMMA.16816.F32.BF16 R72, R4, R14, R72 ;  /* 0x0000000e0448723c */ /* 0x000fe20000041848 */
[----:B------:R-:W4:Y:S06]  /*c8e0*/  LDSM.16.MT88.4 R12, [R131+0x4400] ;  /* 0x00440000830c783b */ /* 0x000f2c0000004200 */
[----:B------:R-:W-:Y:S01]  /*c8f0*/  MUFU.EX2 R23, R23 ;  /* 0x0000001700177308 */ /* 0x000fe20000000800 */
[----:B-1----:R-:W-:-:S02]  /*c900*/  F2FP.BF16.F32.PACK_AB R4, R38, R65 ;  /* 0x000000412604723e */ /* 0x002fc400000010ff */
[----:B---3--:R-:W-:Y:S02]  /*c910*/  F2FP.BF16.F32.PACK_AB R6, R29, R28 ;  /* 0x0000001c1d06723e */ /* 0x008fe400000010ff */
[----:B------:R-:W-:-:S03]  /*c920*/  F2FP.BF16.F32.PACK_AB R7, R49, R48 ;  /* 0x000000303107723e */ /* 0x000fc600000010ff */
        /* <DEDUP_REMOVED lines=9> */
[----:B------:R-:W-:Y:S01]  /*c9c0*/  MUFU.EX2 R57, R57 ;  /* 0x0000003900397308 */ /* 0x000fe20000000800 */
[----:B------:R-:W2:Y:S07]  /*c9d0*/  LDSM.16.MT88.4 R16, [R131+0x4800] ;  /* 0x004800008310783b */ /* 0x000eae0000004200 */
[----:B------:R-:W3:Y:S01]  /*c9e0*/  MUFU.EX2 R44, R44 ;  /* 0x0000002c002c7308 */ /* 0x000ee20000000800 */
[C---:B----4-:R-:W-:Y:S07]  /*c9f0*/  HMMA.16816.F32.BF16 R76, R4.reuse, R12, R76 ;  /* 0x0000000c044c723c */ /* 0x050fee000004184c */
[----:B------:R-:W-:Y:S01]  /*ca00*/  MUFU.EX2 R2, R2 ;  /* 0x0000000200027308 */ /* 0x000fe20000000800 */
[----:B------:R-:W-:Y:S01]  /*ca10*/  HMMA.16816.F32.BF16 R80, R4, R14, R80 ;  /* 0x0000000e0450723c */ /* 0x000fe20000041850 */
[----:B------:R-:W4:Y:S06]  /*ca20*/  LDSM.16.MT88.4 R12, [R132+0x4c00] ;  /* 0x004c0000840c783b */ /* 0x000f2c0000004200 */
[----:B------:R-:W5:Y:S01]  /*ca30*/  MUFU.EX2 R59, R59 ;  /* 0x0000003b003b7308 */ /* 0x000f620000000800 */
[----:B-1----:R-:W-:-:S02]  /*ca40*/  F2FP.BF16.F32.PACK_AB R4, R24, R23 ;  /* 0x000000171804723e */ /* 0x002fc400000010ff */
[----:B---3--:R-:W-:Y:S02]  /*ca50*/  F2FP.BF16.F32.PACK_AB R5, R39, R44 ;  /* 0x0000002c2705723e */ /* 0x008fe400000010ff */
[----:B------:R-:W-:Y:S02]  /*ca60*/  F2FP.BF16.F32.PACK_AB R6, R57, R20 ;  /* 0x000000143906723e */ /* 0x000fe400000010ff */
[----:B------:R-:W-:Y:S01]  /*ca70*/  F2FP.BF16.F32.PACK_AB R7, R0, R37 ;  /* 0x000000250007723e */ /* 0x000fe200000010ff */
[----:B------:R-:W-:Y:S06]  /*ca80*/  MUFU.EX2 R41, R41 ;  /* 0x0000002900297308 */ /* 0x000fec0000000800 */
[C---:B------:R-:W-:Y:S02]  /*ca90*/  HMMA.16816.F32.BF16 R68, R4.reuse, R8, R68 ;  /* 0x000000080444723c */ /* 0x040fe40000041844 */
[----:B------:R-:W1:Y:S04]  /*caa0*/  MUFU.EX2 R40, R40 ;  /* 0x0000002800287308 */ /* 0x000e680000000800 */
[----:B------:R-:W-:Y:S01]  /*cab0*/  HMMA.16816.F32.BF16 R72, R4, R10, R72 ;  /* 0x0000000a0448723c */ /* 0x000fe20000041848 */
[----:B------:R-:W-:-:S03]  /*cac0*/  FADD.FTZ R9, R21, R26 ;  /* 0x0000001a15097221 */ /* 0x000fc60000010000 */
[----:B------:R-:W-:Y:S01]  /*cad0*/  MUFU.EX2 R33, R33 ;  /* 0x0000002100217308 */ /* 0x000fe20000000800 */
[----:B------:R-:W-:Y:S01]  /*cae0*/  FADD.FTZ R9, R22, R9 ;  /* 0x0000000916097221 */ /* 0x000fe20000010000 */
[C---:B--2---:R-:W-:Y:S03]  /*caf0*/  HMMA.16816.F32.BF16 R76, R4.reuse, R16, R76 ;  /* 0x00000010044c723c */ /* 0x044fe6000004184c */
[----:B------:R-:W-:Y:S02]  /*cb00*/  FADD.FTZ R22, R62, R9 ;  /* 0x000000093e167221 */ /* 0x000fe40000010000 */
[----:B------:R-:W2:Y:S01]  /*cb10*/  LDSM.16.MT88.4 R8, [R131+0x4c00] ;  /* 0x004c00008308783b */ /* 0x000ea20000004200 */
[----:B------:R-:W3:Y:S01]  /*cb20*/  MUFU.EX2 R52, R52 ;  /* 0x0000003400347308 */ /* 0x000ee20000000800 */
[----:B------:R-:W-:Y:S01]  /*cb30*/  FADD.FTZ R22, R25, R22 ;  /* 0x0000001619167221 */ /* 0x000fe20000010000 */
[----:B------:R-:W-:Y:S03]  /*cb40*/  HMMA.16816.F32.BF16 R80, R4, R18, R80 ;  /* 0x000000120450723c */ /* 0x000fe60000041850 */
[----:B------:R-:W-:-:S03]  /*cb50*/  FADD.FTZ R31, R31, R22 ;  /* 0x000000161f1f7221 */ /* 0x000fc60000010000 */
[----:B------:R-:W-:Y:S01]  /*cb60*/  MUFU.EX2 R21, R35 ;  /* 0x0000002300157308 */ /* 0x000fe20000000800 */
[----:B------:R-:W-:Y:S01]  /*cb70*/  FADD.FTZ R60, R60, R31 ;  /* 0x0000001f3c3c7221 */ /* 0x000fe20000010000 */
[----:B-----5:R-:W-:Y:S02]  /*cb80*/  F2FP.BF16.F32.PACK_AB R4, R59, R2 ;  /* 0x000000023b04723e */ /* 0x020fe400000010ff */
[----:B-1----:R-:W-:Y:S01]  /*cb90*/  F2FP.BF16.F32.PACK_AB R6, R40, R41 ;  /* 0x000000292806723e */ /* 0x002fe200000010ff */
[----:B------:R-:W-:-:S03]  /*cba0*/  FADD.FTZ R17, R65, R60 ;  /* 0x0000003c41117221 */ /* 0x000fc60000010000 */
[----:B------:R-:W1:Y:S01]  /*cbb0*/  MUFU.EX2 R152, R152 ;  /* 0x0000009800987308 */ /* 0x000e620000000800 */
[----:B---3--:R-:W-:Y:S01]  /*cbc0*/  F2FP.BF16.F32.PACK_AB R5, R52, R33 ;  /* 0x000000213405723e */ /* 0x008fe200000010ff */
[----:B------:R-:W-:Y:S01]  /*cbd0*/  FADD.FTZ R17, R38, R17 ;  /* 0x0000001126117221 */ /* 0x000fe20000010000 */
[----:B-1----:R-:W-:-:S07]  /*cbe0*/  F2FP.BF16.F32.PACK_AB R7, R152, R21 ;  /* 0x000000159807723e */ /* 0x002fce00000010ff */
[C---:B----4-:R-:W-:Y:S06]  /*cbf0*/  HMMA.16816.F32.BF16 R68, R4.reuse, R12, R68 ;  /* 0x0000000c0444723c */ /* 0x050fec0000041844 */
        /* <DEDUP_REMOVED lines=23> */
.L_x_5005:
        /* <DEDUP_REMOVED lines=16> */
.L_x_5015:
        /* <DEDUP_REMOVED lines=67> */
.L_x_5012:
        /* <DEDUP_REMOVED lines=138> */
.L_x_5014:
        /* <DEDUP_REMOVED lines=16> */
.L_x_5013:
        /* <DEDUP_REMOVED lines=74> */
[----:B------:R-:W-:Y:S01]  /*e0e0*/  FADD.FTZ R3, -R0, R3 ;  /* 0x0000000300037221 */ /* 0x000fe20000010100 */
[C---:B------:R-:W-:Y:S01]  /*e0f0*/  FSETP.NEU.FTZ.AND P0, PT, R2.reuse, -INF , PT ;  /* 0xff8000000200780b */ /* 0x040fe20003f1d000 */
[C---:B------:R-:W-:Y:S01]  /*e100*/  FMUL.FTZ R96, R2.reuse, UR4 ;  /* 0x0000000402607c20 */ /* 0x040fe20008410000 */
[----:B------:R-:W-:Y:S01]  /*e110*/  FADD.FTZ R84, -R2, R85 ;  /* 0x0000005502547221 */ /* 0x000fe20000010100 */
[----:B------:R-:W-:Y:S03]  /*e120*/  FMUL.FTZ R86, R3, UR4 ;  /* 0x0000000403567c20 */ /* 0x000fe60008410000 */
[----:B------:R-:W-:Y:S01]  /*e130*/  FSEL R96, R96, RZ, P0 ;  /* 0x000000ff60607208 */ /* 0x000fe20000000000 */
[----:B------:R-:W2:Y:S01]  /*e140*/  MUFU.EX2 R3, R86 ;  /* 0x0000005600037308 */ /* 0x000ea20000000800 */
[----:B------:R-:W-:Y:S01]  /*e150*/  FSETP.NEU.FTZ.AND P0, PT, R0, -INF , PT ;  /* 0xff8000000000780b */ /* 0x000fe20003f1d000 */
[----:B------:R-:W-:Y:S02]  /*e160*/  FMUL.FTZ R85, R84, UR4 ;  /* 0x0000000454557c20 */ /* 0x000fe40008410000 */
[--C-:B------:R-:W-:Y:S01]  /*e170*/  FFMA.FTZ R52, R52, UR4, -R96.reuse ;  /* 0x0000000434347c23 */ /* 0x100fe20008010860 */
[--C-:B------:R-:W-:Y:S01]  /*e180*/  FFMA.FTZ R56, R56, UR4, -R96.reuse ;  /* 0x0000000438387c23 */ /* 0x100fe20008010860 */
[--C-:B------:R-:W-:Y:S01]  /*e190*/  FFMA.FTZ R60, R60, UR4, -R96.reuse ;  /* 0x000000043c3c7c23 */ /* 0x100fe20008010860 */
[--C-:B------:R-:W-:Y:S03]  /*e1a0*/  FFMA.FTZ R61, R61, UR4, -R96.reuse ;  /* 0x000000043d3d7c23 */ /* 0x100fe60008010860 */
[----:B------:R-:W3:Y:S01]  /*e1b0*/  MUFU.EX2 R84, R85 ;  /* 0x0000005500547308 */ /* 0x000ee20000000800 */
[----:B------:R-:W-:Y:S01]  /*e1c0*/  FSEL R87, R87, RZ, P0 ;  /* 0x000000ff57577208 */ /* 0x000fe20000000000 */
[--C-:B------:R-:W-:Y:S01]  /*e1d0*/  FFMA.FTZ R115, R4, UR4, -R96.reuse ;  /* 0x0000000404737c23 */ /* 0x100fe20008010860 */
[--C-:B------:R-:W-:Y:S01]  /*e1e0*/  FFMA.FTZ R117, R5, UR4, -R96.reuse ;  /* 0x0000000405757c23 */ /* 0x100fe20008010860 */
[--C-:B------:R-:W-:Y:S01]  /*e1f0*/  FFMA.FTZ R164, R8, UR4, -R96.reuse ;  /* 0x0000000408a47c23 */ /* 0x100fe20008010860 */
[--C-:B------:R-:W-:Y:S01]  /*e200*/  FFMA.FTZ R161, R9, UR4, -R96.reuse ;  /* 0x0000000409a17c23 */ /* 0x100fe20008010860 */
[--C-:B------:R-:W-:Y:S01]  /*e210*/  FFMA.FTZ R116, R6, UR4, -R87.reuse ;  /* 0x0000000406747c23 */ /* 0x100fe20008010857 */
[----:B------:R-:W-:Y:S03]  /*e220*/  FFMA.FTZ R119, R7, UR4, -R87 ;  /* 0x0000000407777c23 */ /* 0x000fe60008010857 */
[----:B------:R-:W4:Y:S01]  /*e230*/  MUFU.EX2 R115, R115 ;  /* 0x0000007300737308 */ /* 0x000f220000000800 */
        /* <DEDUP_REMOVED lines=18> */
[----:B----4-:R-:W-:Y:S01]  /*e360*/  FFMA.FTZ R122, R84, R151, R115 ;  /* 0x00000097547a7223 */ /* 0x010fe20000010073 */
        /* <DEDUP_REMOVED lines=10> */
[----:B------:R-:W-:Y:S01]  /*e410*/  FFMA.FTZ R109, R41, UR4, -R96 ;  /* 0x00000004296d7c23 */ /* 0x000fe20008010860 */
[--C-:B------:R-:W-:Y:S03]  /*e420*/  FFMA.FTZ R110, R42, UR4, -R87.reuse ;  /* 0x000000042a6e7c23 */ /* 0x100fe60008010857 */
[----:B------:R-:W-:Y:S01]  /*e430*/  MUFU.EX2 R164, R164 ;  /* 0x000000a400a47308 */ /* 0x000fe20000000800 */
[----:B---3--:R-:W-:Y:S01]  /*e440*/  FFMA.FTZ R152, R3, R152, R116 ;  /* 0x0000009803987223 */ /* 0x008fe20000010074 */
        /* <DEDUP_REMOVED lines=10> */
[----:B------:R-:W-:Y:S01]  /*e4f0*/  LDSM.16.MT88.4 R44, [R132+0x3800] ;  /* 0x00380000842c783b */ /* 0x000fe20000004200 */
        /* <DEDUP_REMOVED lines=25> */
[----:B------:R-:W-:Y:S01]  /*e690*/  ISETP.GT.AND P0, PT, R146, R137, PT ;  /* 0x000000899200720c */ /* 0x000fe20003f04270 */
[----:B------:R-:W-:Y:S03]  /*e6a0*/  FFMA.FTZ R66, R66, UR4, -R87 ;  /* 0x0000000442427c23 */ /* 0x000fe60008010857 */
[----:B------:R-:W2:Y:S01]  /*e6b0*/  MUFU.EX2 R157, R157 ;  /* 0x0000009d009d7308 */ /* 0x000ea20000000800 */
[----:B---3--:R-:W-:Y:S02]  /*e6c0*/  F2FP.BF16.F32.PACK_AB R91, R162, R163 ;  /* 0x000000a3a25b723e */ /* 0x008fe400000010ff */
[----:B------:R-:W-:Y:S02]  /*e6d0*/  MOV R3, R0 ;  /* 0x0000000000037202 */ /* 0x000fe40000000f00 */
[----:B------:R-:W-:Y:S05]  /*e6e0*/  MOV R85, R2 ;  /* 0x0000000200557202 */ /* 0x000fea0000000f00 */
[----:B------:R-:W-:Y:S01]  /*e6f0*/  MUFU.EX2 R159, R159 ;  /* 0x0000009f009f7308 */ /* 0x000fe20000000800 */
[C---:B-1----:R-:W-:Y:S06]  /*e700*/  HMMA.16816.F32.BF16 R68, R88.reuse, R92, R68 ;  /* 0x0000005c5844723c */ /* 0x042fec0000041844 */
        /* <DEDUP_REMOVED lines=8> */
[----:B------:R-:W1:Y:S01]  /*e790*/  MUFU.EX2 R155, R155 ;  /* 0x0000009b009b7308 */ /* 0x000e620000000800 */
[----:B--2---:R-:W-:Y:S09]  /*e7a0*/  F2FP.BF16.F32.PACK_AB R42, R153, R158 ;  /* 0x0000009e992a723e */ /* 0x004ff200000010ff */
[----:B------:R-:W-:Y:S01]  /*e7b0*/  MUFU.EX2 R123, R123 ;  /* 0x0000007b007b7308 */ /* 0x000fe20000000800 */
[C---:B---3--:R-:W-:Y:S06]  /*e7c0*/  HMMA.16816.F32.BF16 R76, R88.reuse, R92, R76 ;  /* 0x0000005c584c723c */ /* 0x048fec000004184c */
[----:B------:R-:W-:Y:S03]  /*e7d0*/  HMMA.16816.F32.BF16 R80, R88, R94, R80 ;  /* 0x0000005e5850723c */ /* 0x000fe60000041850 */
[----:B------:R-:W2:Y:S01]  /*e7e0*/  MUFU.EX2 R120, R120 ;  /* 0x0000007800787308 */ /* 0x000ea20000000800 */
[----:B------:R-:W3:Y:S01]  /*e7f0*/  LDSM.16.MT88.4 R88, [R132+0x3400] ;  /* 0x003400008458783b */ /* 0x000ee20000004200 */
[----:B-1----:R-:W-:Y:S08]  /*e800*/  F2FP.BF16.F32.PACK_AB R43, R155, R154 ;  /* 0x0000009a9b2b723e */ /* 0x002ff000000010ff */
[----:B------:R-:W-:Y:S01]  /*e810*/  MUFU.EX2 R121, R121 ;  /* 0x0000007900797308 */ /* 0x000fe20000000800 */
[----:B------:R-:W1:Y:S09]  /*e820*/  LDSM.16.MT88.4 R92, [R131+0x3400] ;  /* 0x00340000835c783b */ /* 0x000e720000004200 */
[----:B------:R-:W4:Y:S10]  /*e830*/  MUFU.EX2 R114, R114 ;  /* 0x0000007200727308 */ /* 0x000f340000000800 */
[----:B------:R-:W-:Y:S10]  /*e840*/  MUFU.EX2 R107, R107 ;  /* 0x0000006b006b7308 */ /* 0x000ff40000000800 */
[----:B------:R-:W5:Y:S10]  /*e850*/  MUFU.EX2 R102, R102 ;  /* 0x0000006600667308 */ /* 0x000f740000000800 */
[----:B------:R-:W-:Y:S01]  /*e860*/  MUFU.EX2 R112, R112 ;  /* 0x0000007000707308 */ /* 0x000fe20000000800 */
[C---:B---3--:R-:W-:Y:S06]  /*e870*/  HMMA.16816.F32.BF16 R68, R40.reuse, R88, R68 ;  /* 0x000000582844723c */ /* 0x048fec0000041844 */
[C---:B------:R-:W-:Y:S03]  /*e880*/  HMMA.16816.F32.BF16 R72, R40.reuse, R90, R72 ;  /* 0x0000005a2848723c */ /* 0x040fe60000041848 */
[----:B------:R-:W3:Y:S02]  /*e890*/  MUFU.EX2 R105, R105 ;  /* 0x0000006900697308 */ /* 0x000ee40000000800 */
[----:B------:R-:W-:Y:S01]  /*e8a0*/  FADD.FTZ R89, R117, R122 ;  /* 0x0000007a75597221 */ /* 0x000fe20000010000 */
[----:B------:R-:W-:Y:S01]  /*e8b0*/  FADD.FTZ R88, R119, R152 ;  /* 0x0000009877587221 */ /* 0x000fe20000010000 */
[--C-:B------:R-:W-:Y:S01]  /*e8c0*/  FFMA.FTZ R122, R48, UR4, -R96.reuse ;  /* 0x00000004307a7c23 */ /* 0x100fe20008010860 */
[----:B------:R-:W-:Y:S05]  /*e8d0*/  FFMA.FTZ R119, R49, UR4, -R96 ;  /* 0x0000000431777c23 */ /* 0x000fea0008010860 */
[----:B------:R2:W-:Y:S01]  /*e8e0*/  MUFU.EX2 R117, R151 ;  /* 0x0000009700757308 */ /* 0x0005e20000000800 */
[C---:B-1----:R-:W-:Y:S03]  /*e8f0*/  HMMA.16816.F32.BF16 R76, R40.reuse, R92, R76 ;  /* 0x0000005c284c723c */ /* 0x042fe6000004184c */
[----:B------:R-:W-:Y:S01]  /*e900*/  FADD.FTZ R164, R164, R89 ;  /* 0x00000059a4a47221 */ /* 0x000fe20000010000 */
[----:B------:R-:W-:Y:S01]  /*e910*/  FADD.FTZ R163, R163, R88 ;  /* 0x00000058a3a37221 */ /* 0x000fe20000010000 */
[--C-:B------:R-:W-:Y:S01]  /*e920*/  FFMA.FTZ R152, R54, UR4, -R87.reuse ;  /* 0x0000000436987c23 */ /* 0x100fe20008010857 */
[----:B------:R-:W1:Y:S03]  /*e930*/  LDSM.16.MT88.4 R88, [R131+0x3800] ;  /* 0x003800008358783b */ /* 0x000e660000004200 */
[----:B------:R-:W-:Y:S02]  /*e940*/  MUFU.EX2 R100, R100 ;  /* 0x0000006400647308 */ /* 0x000fe40000000800 */
[--C-:B------:R-:W-:Y:S01]  /*e950*/  FFMA.FTZ R93, R50, UR4, -R87.reuse ;  /* 0x00000004325d7c23 */ /* 0x100fe20008010857 */
[----:B------:R-:W-:Y:S03]  /*e960*/  HMMA.16816.F32.BF16 R80, R40, R94, R80 ;  /* 0x0000005e2850723c */ /* 0x000fe60000041850 */
[--C-:B------:R-:W-:Y:S01]  /*e970*/  FFMA.FTZ R92, R51, UR4, -R87.reuse ;  /* 0x00000004335c7c23 */ /* 0x100fe20008010857 */
[----:B------:R-:W-:Y:S01]  /*e980*/  FADD.FTZ R161, R161, R164 ;  /* 0x000000a4a1a17221 */ /* 0x000fe20000010000 */
[----:B------:R-:W1:Y:S02]  /*e990*/  LDSM.16.MT88.4 R48, [R132+0x3c00] ;  /* 0x003c00008430783b */ /* 0x000e640000004200 */
[----:B------:R3:W-:Y:S01]  /*e9a0*/  MUFU.EX2 R94, R52 ;  /* 0x00000034005e7308 */ /* 0x0007e20000000800 */
[----:B------:R-:W-:Y:S03]  /*e9b0*/  FFMA.FTZ R95, R53, UR4, -R96 ;  /* 0x00000004355f7c23 */ /* 0x000fe60008010860 */
[----:B--2---:R-:W-:Y:S01]  /*e9c0*/  FFMA.FTZ R151, R55, UR4, -R87 ;  /* 0x0000000437977c23 */ /* 0x004fe20008010857 */
[----:B------:R-:W-:Y:S01]  /*e9d0*/  F2FP.BF16.F32.PACK_AB R40, R120, R123 ;  /* 0x0000007b7828723e */ /* 0x000fe200000010ff */
[----:B------:R-:W-:Y:S01]  /*e9e0*/  FADD.FTZ R160, R160, R161 ;  /* 0x000000a1a0a07221 */ /* 0x000fe20000010000 */
[----:B------:R-:W-:Y:S03]  /*e9f0*/  FFMA.FTZ R161, R58, UR4, -R87 ;  /* 0x000000043aa17c23 */ /* 0x000fe60008010857 */
[----:B------:R-:W2:Y:S01]  /*ea00*/  MUFU.EX2 R97, R97 ;  /* 0x0000006100617308 */ /* 0x000ea20000000800 */
[----:B----4-:R-:W-:Y:S01]  /*ea10*/  F2FP.BF16.F32.PACK_AB R41, R114, R121 ;  /* 0x000000797229723e */ /* 0x010fe200000010ff */
[----:B------:R-:W-:Y:S01]  /*ea20*/  FADD.FTZ R162, R162, R163 ;  /* 0x000000a3a2a27221 */ /* 0x000fe20000010000 */
[----:B-----5:R-:W-:Y:S02]  /*ea30*/  F2FP.BF16.F32.PACK_AB R42, R102, R107 ;  /* 0x0000006b662a723e */ /* 0x020fe400000010ff */
[----:B---3--:R-:W-:Y:S01]  /*ea40*/  F2FP.BF16.F32.PACK_AB R43, R105, R112 ;  /* 0x00000070692b723e */ /* 0x008fe200000010ff */
[----:B------:R-:W-:Y:S04]  /*ea50*/  FADD.FTZ R159, R159, R162 ;  /* 0x000000a29f9f7221 */ /* 0x000fe80000010000 */
[----:B------:R-:W-:Y:S01]  /*ea60*/  MUFU.EX2 R113, R113 ;  /* 0x0000007100717308 */ /* 0x000fe20000000800 */
[----:B------:R-:W-:Y:S01]  /*ea70*/  LDSM.16.MT88.4 R52, [R132+0x4000] ;  /* 0x004000008434783b */ /* 0x000fe20000004200 */
[----:B------:R-:W-:Y:S01]  /*ea80*/  FADD.FTZ R159, R156, R159 ;  /* 0x0000009f9c9f7221 */ /* 0x000fe20000010000 */
[C---:B------:R-:W-:Y:S07]  /*ea90*/  HMMA.16816.F32.BF16 R68, R40.reuse, R44, R68 ;  /* 0x0000002c2844723c */ /* 0x040fee0000041844 */
[----:B------:R-:W3:Y:S01]  /*eaa0*/  MUFU.EX2 R86, R86 ;  /* 0x0000005600567308 */ /* 0x000ee20000000800 */
[C---:B------:R-:W-:Y:S01]  /*eab0*/  HMMA.16816.F32.BF16 R72, R40.reuse, R46, R72 ;  /* 0x0000002e2848723c */ /* 0x040fe20000041848 */
[----:B------:R-:W4:Y:S08]  /*eac0*/  LDSM.16.MT88.4 R44, [R131+0x3c00] ;  /* 0x003c0000832c783b */ /* 0x000f300000004200 */
[----:B------:R-:W-:Y:S01]  /*ead0*/  MUFU.EX2 R104, R104 ;  /* 0x0000006800687308 */ /* 0x000fe20000000800 */
[C---:B-1----:R-:W-:Y:S06]  /*eae0*/  HMMA.16816.F32.BF16 R76, R40.reuse, R88, R76 ;  /* 0x00000058284c723c */ /* 0x042fec000004184c */
[----:B------:R-:W-:Y:S03]  /*eaf0*/  HMMA.16816.F32.BF16 R80, R40, R90, R80 ;  /* 0x0000005a2850723c */ /* 0x000fe60000041850 */
[----:B------:R-:W1:Y:S02]  /*eb00*/  MUFU.EX2 R101, R101 ;  /* 0x0000006500657308 */ /* 0x000e640000000800 */
[----:B------:R-:W-:Y:S01]  /*eb10*/  FADD.FTZ R89, R157, R160 ;  /* 0x000000a09d597221 */ /* 0x000fe20000010000 */
[--C-:B------:R-:W-:Y:S01]  /*eb20*/  FFMA.FTZ R160, R57, UR4, -R96.reuse ;  /* 0x0000000439a07c23 */ /* 0x100fe20008010860 */
[----:B--2---:R-:W-:Y:S01]  /*eb30*/  F2FP.BF16.F32.PACK_AB R40, R97, R100 ;  /* 0x000000646128723e */ /* 0x004fe200000010ff */
[----:B------:R-:W-:Y:S05]  /*eb40*/  FFMA.FTZ R96, R65, UR4, -R96 ;  /* 0x0000000441607c23 */ /* 0x000fea0008010860 */
[----:B------:R-:W-:Y:S01]  /*eb50*/  MUFU.EX2 R103, R103 ;  /* 0x0000006700677308 */ /* 0x000fe20000000800 */
[----:B------:R-:W-:Y:S01]  /*eb60*/  FADD.FTZ R158, R158, R89 ;  /* 0x000000599e9e7221 */ /* 0x000fe20000010000 */
[----:B---3--:R-:W-:Y:S01]  /*eb70*/  F2FP.BF16.F32.PACK_AB R41, R86, R113 ;  /* 0x000000715629723e */ /* 0x008fe200000010ff */
[----:B------:R-:W2:Y:S02]  /*eb80*/  LDSM.16.MT88.4 R88, [R131+0x4000] ;  /* 0x004000008358783b */ /* 0x000ea40000004200 */
[----:B------:R-:W-:Y:S05]  /*eb90*/  FADD.FTZ R158, R153, R158 ;  /* 0x0000009e999e7221 */ /* 0x000fea0000010000 */
[----:B------:R-:W3:Y:S01]  /*eba0*/  MUFU.EX2 R106, R106 ;  /* 0x0000006a006a7308 */ /* 0x000ee20000000800 */
[----:B-1----:R-:W-:Y:S09]  /*ebb0*/  F2FP.BF16.F32.PACK_AB R42, R101, R104 ;  /* 0x00000068652a723e */ /* 0x002ff200000010ff */
[----:B------:R1:W-:Y:S10]  /*ebc0*/  MUFU.EX2 R157, R56 ;  /* 0x00000038009d7308 */ /* 0x0003f40000000800 */
[----:B------:R-:W-:Y:S01]  /*ebd0*/  MUFU.EX2 R98, R98 ;  /* 0x0000006200627308 */ /* 0x000fe20000000800 */
[----:B---3--:R-:W-:Y:S09]  /*ebe0*/  F2FP.BF16.F32.PACK_AB R43, R106, R103 ;  /* 0x000000676a2b723e */ /* 0x008ff200000010ff */
[----:B------:R-:W3:Y:S01]  /*ebf0*/  MUFU.EX2 R99, R99 ;  /* 0x0000006300637308 */ /* 0x000ee20000000800 */
[C---:B------:R-:W-:Y:S06]  /*ec00*/  HMMA.16816.F32.BF16 R68, R40.reuse, R48, R68 ;  /* 0x000000302844723c */ /* 0x040fec0000041844 */
[C---:B------:R-:W-:Y:S03]  /*ec10*/  HMMA.16816.F32.BF16 R72, R40.reuse, R50, R72 ;  /* 0x000000322848723c */ /* 0x040fe60000041848 */
[----:B------:R-:W-:Y:S02]  /*ec20*/  MUFU.EX2 R108, R108 ;  /* 0x0000006c006c7308 */ /* 0x000fe40000000800 */
[----:B------:R-:W-:Y:S01]  /*ec30*/  FADD.FTZ R49, R123, R158 ;  /* 0x0000009e7b317221 */ /* 0x000fe20000010000 */
[----:B------:R-:W-:Y:S01]  /*ec40*/  FFMA.FTZ R123, R59, UR4, -R87 ;  /* 0x000000043b7b7c23 */ /* 0x000fe20008010857 */
[C---:B----4-:R-:W-:Y:S01]  /*ec50*/  HMMA.16816.F32.BF16 R76, R40.reuse, R44, R76 ;  /* 0x0000002c284c723c */ /* 0x050fe2000004184c */
[----:B-1----:R-:W1:Y:S05]  /*ec60*/  LDSM.16.MT88.4 R56, [R132+0x4400] ;  /* 0x004400008438783b */ /* 0x002e6a0000004200 */
[----:B------:R-:W4:Y:S01]  /*ec70*/  MUFU.EX2 R39, R39 ;  /* 0x0000002700277308 */ /* 0x000f220000000800 */
[----:B------:R-:W-:Y:S01]  /*ec80*/  FADD.FTZ R48, R154, R159 ;  /* 0x0000009f9a307221 */ /* 0x000fe20000010000 */
[----:B------:R-:W-:Y:S01]  /*ec90*/  FADD.FTZ R154, R120, R49 ;  /* 0x00000031789a7221 */ /* 0x000fe20000010000 */
[----:B------:R-:W-:Y:S01]  /*eca0*/  HMMA.16816.F32.BF16 R80, R40, R46, R80 ;  /* 0x0000002e2850723c */ /* 0x000fe20000041850 */
[----:B------:R-:W5:Y:S06]  /*ecb0*/  LDSM.16.MT88.4 R44, [R131+0x4400] ;  /* 0x00440000832c783b */ /* 0x000f6c0000004200 */
[----:B------:R-:W-:Y:S01]  /*ecc0*/  MUFU.EX2 R118, R118 ;  /* 0x0000007600767308 */ /* 0x000fe20000000800 */
[----:B------:R-:W-:Y:S03]  /*ecd0*/  FADD.FTZ R48, R155, R48 ;  /* 0x000000309b307221 */ /* 0x000fe60000010000 */
[----:B------:R-:W-:Y:S01]  /*ece0*/  FADD.FTZ R107, R107, R154 ;  /* 0x0000009a6b6b7221 */ /* 0x000fe20000010000 */
[----:B------:R-:W-:Y:S05]  /*ecf0*/  FADD.FTZ R121, R121, R48 ;  /* 0x0000003079797221 */ /* 0x000fea0000010000 */
[----:B------:R-:W2:Y:S01]  /*ed00*/  MUFU.EX2 R109, R109 ;  /* 0x0000006d006d7308 */ /* 0x000ea20000000800 */
[----:B---3--:R-:W-:Y:S01]  /*ed10*/  F2FP.BF16.F32.PACK_AB R48, R99, R98 ;  /* 0x000000626330723e */ /* 0x008fe200000010ff */
[----:B------:R-:W-:Y:S01]  /*ed20*/  FADD.FTZ R107, R102, R107 ;  /* 0x0000006b666b7221 */ /* 0x000fe20000010000 */
[----:B----4-:R-:W-:Y:S01]  /*ed30*/  F2FP.BF16.F32.PACK_AB R49, R39, R108 ;  /* 0x0000006c2731723e */ /* 0x010fe200000010ff */
[----:B------:R-:W-:Y:S02]  /*ed40*/  FADD.FTZ R121, R114, R121 ;  /* 0x0000007972797221 */ /* 0x000fe40000010000 */
[----:B------:R-:W-:Y:S01]  /*ed50*/  FADD.FTZ R40, R100, R107 ;  /* 0x0000006b64287221 */ /* 0x000fe20000010000 */
[----:B------:R-:W-:Y:S03]  /*ed60*/  FFMA.FTZ R100, R62, UR4, -R87 ;  /* 0x000000043e647c23 */ /* 0x000fe60008010857 */
        /* <DEDUP_REMOVED lines=15> */
[----:B---3--:R-:W-:Y:S01]  /*ee60*/  F2FP.BF16.F32.PACK_AB R51, R111, R110 ;  /* 0x0000006e6f33723e */ /* 0x008fe200000010ff */
[----:B------:R-:W-:Y:S08]  /*ee70*/  FADD.FTZ R109, R109, R118 ;  /* 0x000000766d6d7221 */ /* 0x000ff00000010000 */
[----:B------:R-:W3:Y:S01]  /*ee80*/  MUFU.EX2 R116, R116 ;  /* 0x0000007400747308 */ /* 0x000ee20000000800 */
[C---:B------:R-:W-:Y:S06]  /*ee90*/  HMMA.16816.F32.BF16 R68, R48.reuse, R52, R68 ;  /* 0x000000343044723c */ /* 0x040fec0000041844 */
[C---:B------:R-:W-:Y:S03]  /*eea0*/  HMMA.16816.F32.BF16 R72, R48.reuse, R54, R72 ;  /* 0x000000363048723c */ /* 0x040fe60000041848 */
[----:B------:R-:W-:Y:S01]  /*eeb0*/  MUFU.EX2 R122, R122 ;  /* 0x0000007a007a7308 */ /* 0x000fe20000000800 */
[----:B------:R-:W4:Y:S01]  /*eec0*/  LDSM.16.MT88.4 R52, [R132+0x4800] ;  /* 0x004800008434783b */ /* 0x000f220000004200 */
[----:B--2---:R-:W-:Y:S01]  /*eed0*/  F2FP.BF16.F32.PACK_AB R40, R115, R84 ;  /* 0x000000547328723e */ /* 0x004fe200000010ff */
[C---:B------:R-:W-:Y:S07]  /*eee0*/  HMMA.16816.F32.BF16 R76, R48.reuse, R88, R76 ;  /* 0x00000058304c723c */ /* 0x040fee000004184c */
[----:B------:R-:W2:Y:S01]  /*eef0*/  MUFU.EX2 R119, R119 ;  /* 0x0000007700777308 */ /* 0x000ea20000000800 */
[----:B---3--:R-:W-:Y:S01]  /*ef00*/  F2FP.BF16.F32.PACK_AB R41, R117, R116 ;  /* 0x000000747529723e */ /* 0x008fe200000010ff */
[----:B------:R-:W-:Y:S08]  /*ef10*/  HMMA.16816.F32.BF16 R80, R48, R90, R80 ;  /* 0x0000005a3050723c */ /* 0x000ff00000041850 */
[----:B------:R-:W-:Y:S03]  /*ef20*/  MUFU.EX2 R93, R93 ;  /* 0x0000005d005d7308 */ /* 0x000fe60000000800 */
[--C-:B------:R-:W-:Y:S01]  /*ef30*/  FFMA.FTZ R89, R63, UR4, -R87.reuse ;  /* 0x000000043f597c23 */ /* 0x100fe20008010857 */
[----:B------:R-:W-:Y:S01]  /*ef40*/  FADD.FTZ R49, R103, R86 ;  /* 0x0000005667317221 */ /* 0x000fe20000010000 */
[----:B------:R-:W-:Y:S03]  /*ef50*/  FFMA.FTZ R87, R67, UR4, -R87 ;  /* 0x0000000443577c23 */ /* 0x000fe60008010857 */
[----:B------:R-:W-:Y:S01]  /*ef60*/  FADD.FTZ R49, R106, R49 ;  /* 0x000000316a317221 */ /* 0x000fe20000010000 */
[----:B------:R-:W-:Y:S01]  /*ef70*/  FADD.FTZ R84, R84, R109 ;  /* 0x0000006d54547221 */ /* 0x000fe20000010000 */
[----:B------:R-:W3:Y:S01]  /*ef80*/  MUFU.EX2 R92, R92 ;  /* 0x0000005c005c7308 */ /* 0x000ee20000000800 */
[----:B--2---:R-:W-:Y:S01]  /*ef90*/  F2FP.BF16.F32.PACK_AB R42, R119, R122 ;  /* 0x0000007a772a723e */ /* 0x004fe200000010ff */
[----:B------:R-:W-:Y:S01]  /*efa0*/  FADD.FTZ R108, R108, R49 ;  /* 0x000000316c6c7221 */ /* 0x000fe20000010000 */
[----:B------:R-:W-:Y:S04]  /*efb0*/  FADD.FTZ R115, R115, R84 ;  /* 0x0000005473737221 */ /* 0x000fe80000010000 */
[----:B------:R-:W-:Y:S03]  /*efc0*/  FADD.FTZ R122, R122, R115 ;  /* 0x000000737a7a7221 */ /* 0x000fe60000010000 */
[----:B------:R-:W-:Y:S01]  /*efd0*/  MUFU.EX2 R114, R60 ;  /* 0x0000003c00727308 */ /* 0x000fe20000000800 */
[----:B------:R-:W-:Y:S09]  /*efe0*/  FADD.FTZ R119, R119, R122 ;  /* 0x0000007a77777221 */ /* 0x000ff20000010000 */
[----:B------:R2:W-:Y:S01]  /*eff0*/  MUFU.EX2 R105, R61 ;  /* 0x0000003d00697308 */ /* 0x0005e20000000800 */
[----:B---3--:R-:W-:Y:S09]  /*f000*/  F2FP.BF16.F32.PACK_AB R43, R92, R93 ;  /* 0x0000005d5c2b723e */ /* 0x008ff200000010ff */
[----:B------:R-:W3:Y:S01]  /*f010*/  MUFU.EX2 R95, R95 ;  /* 0x0000005f005f7308 */ /* 0x000ee20000000800 */
[C---:B-1----:R-:W-:Y:S06]  /*f020*/  HMMA.16816.F32.BF16 R68, R40.reuse, R56, R68 ;  /* 0x000000382844723c */ /* 0x042fec0000041844 */
[C---:B------:R-:W-:Y:S03]  /*f030*/  HMMA.16816.F32.BF16 R72, R40.reuse, R58, R72 ;  /* 0x0000003a2848723c */ /* 0x040fe60000041848 */
[----:B------:R-:W-:Y:S01]  /*f040*/  MUFU.EX2 R152, R152 ;  /* 0x0000009800987308 */ /* 0x000fe20000000800 */
[----:B--2---:R-:W1:Y:S02]  /*f050*/  LDSM.16.MT88.4 R60, [R131+0x4800] ;  /* 0x00480000833c783b */ /* 0x004e640000004200 */
[C---:B-----5:R-:W-:Y:S07]  /*f060*/  HMMA.16816.F32.BF16 R76, R40.reuse, R44, R76 ;  /* 0x0000002c284c723c */ /* 0x060fee000004184c */
[----:B------:R-:W2:Y:S01]  /*f070*/  MUFU.EX2 R151, R151 ;  /* 0x0000009700977308 */ /* 0x000ea20000000800 */
[----:B------:R-:W5:Y:S03]  /*f080*/  LDSM.16.MT88.4 R56, [R132+0x4c00] ;  /* 0x004c00008438783b */ /* 0x000f660000004200 */
[----:B---3--:R-:W-:Y:S01]  /*f090*/  F2FP.BF16.F32.PACK_AB R48, R95, R94 ;  /* 0x0000005e5f30723e */ /* 0x008fe200000010ff */
[----:B------:R-:W-:Y:S05]  /*f0a0*/  HMMA.16816.F32.BF16 R80, R40, R46, R80 ;  /* 0x0000002e2850723c */ /* 0x000fea0000041850 */
[----:B------:R-:W3:Y:S01]  /*f0b0*/  MUFU.EX2 R156, R160 ;  /* 0x000000a0009c7308 */ /* 0x000ee20000000800 */
[----:B------:R-:W5:Y:S01]  /*f0c0*/  LDSM.16.MT88.4 R44, [R131+0x4c00] ;  /* 0x004c0000832c783b */ /* 0x000f620000004200 */
[----:B------:R-:W-:Y:S01]  /*f0d0*/  FADD.FTZ R41, R39, R108 ;  /* 0x0000006c27297221 */ /* 0x000fe20000010000 */
[----:B------:R-:W-:Y:S03]  /*f0e0*/  F2FP.BF16.F32.PACK_AB R40, R105, R114 ;  /* 0x000000726928723e */ /* 0x000fe600000010ff */
[----:B------:R-:W-:Y:S01]  /*f0f0*/  FADD.FTZ R110, R110, R41 ;  /* 0x000000296e6e7221 */ /* 0x000fe20000010000 */
[----:B------:R-:W-:Y:S03]  /*f100*/  FADD.FTZ R94, R94, R119 ;  /* 0x000000775e5e7221 */ /* 0x000fe60000010000 */
[----:B------:R-:W-:Y:S01]  /*f110*/  MUFU.EX2 R153, R161 ;  /* 0x000000a100997308 */ /* 0x000fe20000000800 */
[----:B--2---:R-:W-:Y:S01]  /*f120*/  F2FP.BF16.F32.PACK_AB R49, R151, R152 ;  /* 0x000000989731723e */ /* 0x004fe200000010ff */
[----:B------:R-:W-:Y:S01]  /*f130*/  FADD.FTZ R111, R111, R110 ;  /* 0x0000006e6f6f7221 */ /* 0x000fe20000010000 */
[----:B------:R-:W-:Y:S03]  /*f140*/  FADD.FTZ R94, R95, R94 ;  /* 0x0000005e5f5e7221 */ /* 0x000fe60000010000 */
[----:B------:R-:W-:Y:S04]  /*f150*/  FADD.FTZ R116, R116, R111 ;  /* 0x0000006f74747221 */ /* 0x000fe80000010000 */
[----:B------:R-:W2:Y:S01]  /*f160*/  MUFU.EX2 R120, R123 ;  /* 0x0000007b00787308 */ /* 0x000ea20000000800 */
[C---:B---3--:R-:W-:Y:S01]  /*f170*/  F2FP.BF16.F32.PACK_AB R50, R156.reuse, R157 ;  /* 0x0000009d9c32723e */ /* 0x048fe200000010ff */
        /* <DEDUP_REMOVED lines=10> */
[C---:B--2---:R-:W-:Y:S01]  /*f220*/  F2FP.BF16.F32.PACK_AB R51, R120.reuse, R153 ;  /* 0x000000997833723e */ /* 0x044fe200000010ff */
[----:B------:R-:W-:Y:S04]  /*f230*/  FADD.FTZ R152, R151, R152 ;  /* 0x0000009897987221 */ /* 0x000fe80000010000 */
[----:B------:R-:W-:Y:S02]  /*f240*/  FADD.FTZ R153, R153, R152 ;  /* 0x0000009899997221 */ /* 0x000fe40000010000 */
[C---:B----4-:R-:W-:Y:S02]  /*f250*/  HMMA.16816.F32.BF16 R68, R48.reuse, R52, R68 ;  /* 0x000000343044723c */ /* 0x050fe40000041844 */
[----:B------:R-:W-:Y:S03]  /*f260*/  MUFU.EX2 R64, R64 ;  /* 0x0000004000407308 */ /* 0x000fe60000000800 */
[----:B------:R-:W-:Y:S01]  /*f270*/  FADD.FTZ R153, R120, R153 ;  /* 0x0000009978997221 */ /* 0x000fe20000010000 */
[C---:B------:R-:W-:Y:S06]  /*f280*/  HMMA.16816.F32.BF16 R72, R48.reuse, R54, R72 ;  /* 0x000000363048723c */ /* 0x040fec0000041848 */
[----:B------:R-:W2:Y:S01]  /*f290*/  MUFU.EX2 R65, R96 ;  /* 0x0000006000417308 */ /* 0x000ea20000000800 */
[----:B---3--:R-:W-:Y:S01]  /*f2a0*/  F2FP.BF16.F32.PACK_AB R41, R89, R88 ;  /* 0x000000585929723e */ /* 0x008fe200000010ff */
[C---:B-1----:R-:W-:Y:S08]  /*f2b0*/  HMMA.16816.F32.BF16 R76, R48.reuse, R60, R76 ;  /* 0x0000003c304c723c */ /* 0x042ff0000004184c */
[----:B------:R-:W-:Y:S01]  /*f2c0*/  MUFU.EX2 R39, R66 ;  /* 0x0000004200277308 */ /* 0x000fe20000000800 */
[----:B------:R-:W-:Y:S03]  /*f2d0*/  HMMA.16816.F32.BF16 R80, R48, R62, R80 ;  /* 0x0000003e3050723c */ /* 0x000fe60000041850 */
[----:B------:R-:W-:Y:S06]  /*f2e0*/  FADD.FTZ R88, R88, R153 ;  /* 0x0000009958587221 */ /* 0x000fec0000010000 */
[----:B------:R-:W1:Y:S02]  /*f2f0*/  MUFU.EX2 R52, R87 ;  /* 0x0000005700347308 */ /* 0x000e640000000800 */
[----:B--2---:R-:W-:Y:S01]  /*f300*/  F2FP.BF16.F32.PACK_AB R42, R65, R64 ;  /* 0x00000040412a723e */ /* 0x004fe200000010ff */
[----:B------:R-:W-:Y:S01]  /*f310*/  FADD.FTZ R88, R89, R88 ;  /* 0x0000005859587221 */ /* 0x000fe20000010000 */
[----:B------:R-:W-:Y:S04]  /*f320*/  FADD.FTZ R64, R64, R105 ;  /* 0x0000006940407221 */ /* 0x000fe80000010000 */
[----:B------:R-:W-:Y:S01]  /*f330*/  FADD.FTZ R151, R65, R64 ;  /* 0x0000004041977221 */ /* 0x000fe20000010000 */
[C---:B-1----:R-:W-:Y:S01]  /*f340*/  F2FP.BF16.F32.PACK_AB R43, R52.reuse, R39 ;  /* 0x00000027342b723e */ /* 0x042fe200000010ff */
[----:B------:R-:W-:Y:S04]  /*f350*/  FADD.FTZ R39, R39, R88 ;  /* 0x0000005827277221 */ /* 0x000fe80000010000 */
[----:B------:R-:W-:Y:S02]  /*f360*/  FADD.FTZ R152, R52, R39 ;  /* 0x0000002734987221 */ /* 0x000fe40000010000 */
[C---:B-----5:R-:W-:Y:S06]  /*f370*/  HMMA.16816.F32.BF16 R68, R40.reuse, R56, R68 ;  /* 0x000000382844723c */ /* 0x060fec0000041844 */
[C---:B------:R-:W-:Y:S06]  /*f380*/  HMMA.16816.F32.BF16 R72, R40.reuse, R58, R72 ;  /* 0x0000003a2848723c */ /* 0x040fec0000041848 */
[C---:B------:R-:W-:Y:S06]  /*f390*/  HMMA.16816.F32.BF16 R76, R40.reuse, R44, R76 ;  /* 0x0000002c284c723c */ /* 0x040fec000004184c */
[----:B------:R-:W-:Y:S01]  /*f3a0*/  HMMA.16816.F32.BF16 R80, R40, R46, R80 ;  /* 0x0000002e2850723c */ /* 0x000fe20000041850 */
[----:B------:R-:W-:Y:S11]  /*f3b0*/  @!UPT UIADD3 URZ, URZ, URZ, URZ ;  /* 0x0000003f3f3ff290 */ /* 0x000ff6000fffe03f */
[----:B------:R-:W-:Y:S01]  /*f3c0*/  @!UPT UIADD3 URZ, URZ, URZ, URZ ;  /* 0x0000003f3f3ff290 */ /* 0x000fe2000fffe03f */
[----:B------:R-:W-:Y:S11]  /*f3d0*/  @P0 BRA `(.L_x_5015) ;  /* 0xffffffd800a40947 */ /* 0x000ff6000383ffff */
.L_x_5011:
        /* <DEDUP_REMOVED lines=107> */
[----:B------:R-:W-:Y:S01]  /*fa90*/  @P3 FMUL.FTZ R39, R6, 0.69314718246459960938 ;  /* 0x3f31721806273820 */ /* 0x000fe20000410000 */
[----:B------:R-:W-:Y:S01]  /*faa0*/  STS.64 [R13+0x400], R74 ;  /* 0x0004004a0d007388 */ /* 0x000fe20000000a00 */
[----:B------:R-:W-:Y:S01]  /*fab0*/  LOP3.LUT P0, RZ, R37, 0x3, RZ, 0xc0, !PT ;  /* 0x0000000325ff7812 */ /* 0x000fe2000780c0ff */
[----:B------:R-:W-:Y:S01]  /*fac0*/  IMAD.MOV.U32 R4, RZ, RZ, -0x800000 ;  /* 0xff800000ff047424 */ /* 0x000fe200078e00ff */
[----:B------:R-:W-:Y:S01]  /*fad0*/  LEA.HI R30, R30, R7, RZ, 0x2 ;  /* 0x000000071e1e7211 */ /* 0x000fe200078f10ff */
[----:B------:R-:W-:Y:S01]  /*fae0*/  STS.64 [R14], R76 ;  /* 0x0000004c0e007388 */ /* 0x000fe20000000a00 */
[----:B------:R-:W-:Y:S01]  /*faf0*/  IADD3 R6, -R143, RZ, RZ ;  /* 0x000000ff8f067210 */ /* 0x000fe20007ffe1ff */
[----:B---3--:R-:W-:Y:S01]  /*fb00*/  @P3 FFMA.FTZ R4, R2, R33, R39 ;  /* 0x0000002102043223 */ /* 0x008fe20000010027 */
[----:B------:R-:W-:Y:S01]  /*fb10*/  LOP3.LUT R30, R30, 0xffffffc, RZ, 0xc0, !PT ;  /* 0x0ffffffc1e1e7812 */ /* 0x000fe200078ec0ff */
[----:B------:R-:W-:Y:S01]  /*fb20*/  STS.64 [R14+0x400], R78 ;  /* 0x0004004e0e007388 */ /* 0x000fe20000000a00 */
[----:B-----5:R-:W-:Y:S01]  /*fb30*/  SHF.L.U32 R8, R31, 0x6, RZ ;  /* 0x000000061f087819 */ /* 0x020fe200000006ff */
[----:B------:R-:W-:-:S02]  /*fb40*/  IMAD.MOV.U32 R2, RZ, RZ, -0x800000 ;  /* 0xff800000ff027424 */ /* 0x000fc400078e00ff */
[----:B----4-:R-:W-:Y:S01]  /*fb50*/  @P2 FMUL.FTZ R5, R5, 0.69314718246459960938 ;  /* 0x3f31721805052820 */ /* 0x010fe20000410000 */
[----:B------:R-:W-:Y:S01]  /*fb60*/  STS.64 [R29], R80 ;  /* 0x000000501d007388 */ /* 0x000fe20000000a00 */
[----:B------:R-:W-:Y:S02]  /*fb70*/  IMAD.IADD R7, R7, 0x1, -R30 ;  /* 0x0000000107077824 */ /* 0x000fe400078e0a1e */
[----:B-1----:R-:W-:Y:S01]  /*fb80*/  @P2 FFMA.FTZ R2, R0, R35, R5 ;  /* 0x0000002300022223 */ /* 0x002fe20000010005 */
[----:B------:R1:W-:Y:S01]  /*fb90*/  STS.64 [R29+0x400], R82 ;  /* 0x000400521d007388 */ /* 0x0003e20000000a00 */
[----:B------:R-:W-:Y:S02]  /*fba0*/  IMAD R7, R7, 0x10, R148 ;  /* 0x0000001007077824 */ /* 0x000fe400078e0294 */
[----:B------:R-:W-:Y:S01]  /*fbb0*/  IMAD R0, R31, -0x40, R142 ;  /* 0xffffffc01f007824 */ /* 0x000fe200078e028e */
[----:B------:R-:W-:Y:S01]  /*fbc0*/  BAR.SYNC.DEFER_BLOCKING 0x0 ;  /* 0x0000000000007b1d */ /* 0x000fe20000010000 */
[----:B--2---:R-:W-:-:S02]  /*fbd0*/  IMAD R10, R28, R10, R143 ;  /* 0x0000000a1c0a7224 */ /* 0x004fc400078e028f */
[----:B------:R-:W-:-:S05]  /*fbe0*/  IMAD.SHL.U32 R28, R9, 0x4, RZ ;  /* 0x00000004091c7824 */ /* 0x000fca00078e00ff */
[----:B-1----:R-:W1:Y:S01]  /*fbf0*/  LDC R29, c[0x0][0x270] ;  /* 0x00009c00ff1d7b82 */ /* 0x002e620000000800 */
[----:B------:R2:W3:Y:S04]  /*fc00*/  LDS.128 R24, [R32] ;  /* 0x0000000020187984 */ /* 0x0004e80000000c00 */
[----:B------:R2:W4:Y:S04]  /*fc10*/  LDS.128 R20, [R32+0x800] ;  /* 0x0008000020147984 */ /* 0x0005280000000c00 */
[----:B------:R2:W2:Y:S04]  /*fc20*/  LDS.128 R16, [R32+0x1000] ;  /* 0x0010000020107984 */ /* 0x0004a80000000c00 */
[----:B------:R1:W2:Y:S02]  /*fc30*/  LDS.128 R12, [R32+0x1800] ;  /* 0x00180000200c7984 */ /* 0x0002a40000000c00 */
[----:B-1----:R-:W-:-:S04]  /*fc40*/  IMAD R6, R29, R6, UR4 ;  /* 0x000000041d067e24 */ /* 0x002fc8000f8e0206 */
[----:B------:R-:W-:Y:S01]  /*fc50*/  IMAD R6, R10, R29, R6 ;  /* 0x0000001d0a067224 */ /* 0x000fe200078e0206 */
[----:B------:R-:W-:-:S03]  /*fc60*/  SHF.R.S32.HI R29, RZ, 0x1f, R28 ;  /* 0x0000001fff1d7819 */ /* 0x000fc6000001141c */
        /* <DEDUP_REMOVED lines=14> */
.L_x_5017:
[----:B------:R-:W-:Y:S05]  /*fd50*/  BSYNC B0 ;  /* 0x0000000000007941 */ /* 0x000fea0003800000 */
.L_x_5016:
[----:B------:R-:W-:Y:S01]  /*fd60*/  ULDC UR4, c[0x0][0x2dc] ;  /* 0x0000b70000047ab9 */ /* 0x000fe20000000800 */
[C---:B------:R-:W-:Y:S01]  /*fd70*/  IMAD.WIDE R28, R3.reuse, 0x20, R28 ;  /* 0x00000020031c7825 */ /* 0x040fe200078e021c */
[----:B------:R-:W-:-:S03]  /*fd80*/  ISETP.GE.AND P3, PT, R3, R0, PT ;  /* 0x000000000300720c */ /* 0x000fc60003f66270 */
[----:B------:R-:W-:Y:S01]  /*fd90*/  IMAD R6, R6, UR4, RZ ;  /* 0x0000000406067c24 */ /* 0x000fe2000f8e02ff */
[----:B------:R-:W-:Y:S01]  /*fda0*/  ULDC.64 UR4, c[0x0][0x288] ;  /* 0x0000a20000047ab9 */ /* 0x000fe20000000a00 */
[C---:B------:R-:W-:Y:S02]  /*fdb0*/  VIADD R5, R3.reuse, 0x10 ;  /* 0x0000001003057836 */ /* 0x040fe40000000000 */
[C---:B------:R-:W-:Y:S01]  /*fdc0*/  VIADD R7, R3.reuse, 0x20 ;  /* 0x0000002003077836 */ /* 0x040fe20000000000 */
[C---:B-1----:R-:W-:Y:S01]  /*fdd0*/  IADD3 R2, P0, R6.reuse, R28, RZ ;  /* 0x0000001c06027210 */ /* 0x042fe20007f1e0ff */
[----:B------:R-:W-:Y:S01]  /*fde0*/  VIADD R3, R3, 0x30 ;  /* 0x0000003003037836 */ /* 0x000fe20000000000 */
[----:B------:R-:W-:Y:S02]  /*fdf0*/  ISETP.GE.AND P2, PT, R5, R0, PT ;  /* 0x000000000500720c */ /* 0x000fe40003f46270 */
        /* <DEDUP_REMOVED lines=12> */
.L_x_5018:
        /* <DEDUP_REMOVED lines=12> */
.L_x_5384:


//--------------------- .text._ZN5flash24flash_fwd_splitkv_kernelI23Flash_fwd_kernel_traitsILi32ELi64ELi128ELi4ELb0ELb0EN7cutlass10bfloat16_tE19Flash_kernel_traitsILi32ELi64ELi128ELi4ES3_EELb1ELb0ELb0ELb0ELb1ELb1ELb1ELb1EEEvNS_16Flash_fwd_paramsE --------------------------
	.section	.text._ZN5flash24flash_fwd_splitkv_kernelI23Flash_fwd_kernel_traitsILi32ELi64ELi128ELi4ELb0ELb0EN7cutlass10bfloat16_tE19Flash_kernel_traitsILi32ELi64ELi128ELi4ES3_EELb1ELb0ELb0ELb0ELb1ELb1ELb1ELb1EEEvNS_16Flash_fwd_paramsE,"ax",@progbits
	.align	128
        .global         _ZN5flash24flash_fwd_splitkv_kernelI23Flash_fwd_kernel_traitsILi32ELi64ELi128ELi4ELb0ELb0EN7cutlass10bfloat16_tE19Flash_kernel_traitsILi32ELi64ELi128ELi4ES3_EELb1ELb0ELb0ELb0ELb1ELb1ELb1ELb1EEEvNS_16Flash_fwd_paramsE
        .type           _ZN5flash24flash_fwd_splitkv_kernelI23Flash_fwd_kernel_traitsILi32ELi64ELi128ELi4ELb0ELb0EN7cutlass10bfloat16_tE19Flash_kernel_traitsILi32ELi64ELi128ELi4ES3_EELb1ELb0ELb0ELb0ELb1ELb1ELb1ELb1EEEvNS_16Flash_fwd_paramsE,@function
        .size           _ZN5flash24flash_fwd_splitkv_kernelI23Flash_fwd_kernel_traitsILi32ELi64ELi128ELi4ELb0ELb0EN7cutlass10bfloat16_tE19Flash_kernel_traitsILi32ELi64ELi128ELi4ES3_EELb1ELb0ELb0ELb0ELb1ELb1ELb1ELb1EEEvNS_16Flash_fwd_paramsE,(.L_x_5385 - _ZN5flash24flash_fwd_splitkv_kernelI23Flash_fwd_kernel_traitsILi32ELi64ELi128ELi4ELb0ELb0EN7cutlass10bfloat16_tE19Flash_kernel_traitsILi32ELi64ELi128ELi4ES3_EELb1ELb0ELb0ELb0ELb1ELb1ELb1ELb1EEEvNS_16Flash_fwd_paramsE)
        .other          _ZN5flash24flash_fwd_splitkv_kernelI23Flash_fwd_kernel_traitsILi32ELi64ELi128ELi4ELb0ELb0EN7cutlass10bfloat16_tE19Flash_kernel_traitsILi32ELi64ELi128ELi4ES3_EELb1ELb0ELb0ELb0ELb1ELb1ELb1ELb1EEEvNS_16Flash_fwd_paramsE,@"STO_CUDA_ENTRY STV_DEFAULT"
_ZN5flash24flash_fwd_splitkv_kernelI23Flash_fwd_kernel_traitsILi32ELi64ELi128ELi4ELb0ELb0EN7cutlass10bfloat16_tE19Flash_kernel_traitsILi32ELi64ELi128ELi4ES3_EELb1ELb0ELb0ELb0ELb1ELb1ELb1ELb1EEEvNS_16Flash_fwd_paramsE:
.text._ZN5flash24flash_fwd_splitkv_kernelI23Flash_fwd_kernel_traitsILi32ELi64ELi128ELi4ELb0ELb0EN7cutlass10bfloat16_tE19Flash_kernel_traitsILi32ELi64ELi128ELi4ES3_EELb1ELb0ELb0ELb0ELb1ELb1ELb1ELb1EEEvNS_16Flash_fwd_paramsE:
        /* <DEDUP_REMOVED lines=59> */
.L_x_5019:
[----:B------:R-:W1:Y:S02]  /*03b0*/  LDC R61, c[0x0][0x2c8] ;  /* 0x0000b200ff3d7b82 */ /* 0x000e640000000800 */
.L_x_5020:
        /* <DEDUP_REMOVED lines=116> */
.L_x_5021:
        /* <DEDUP_REMOVED lines=24> */
.L_x_5022:
        /* <DEDUP_REMOVED lines=81> */
.L_x_5023:
        /* <DEDUP_REMOVED lines=49> */
.L_x_5025:
        /* <DEDUP_REMOVED lines=33> */
.L_x_5024:
        /* <DEDUP_REMOVED lines=215> */
.L_x_5056:
        /* <DEDUP_REMOVED lines=92> */
.L_x_5030:
[----:B------:R-:W-:Y:S05]  /*29e0*/  BSYNC B0 ;  /* 0x0000000000007941 */ /* 0x000fea0003800000 */
.L_x_5029:
        /* <DEDUP_REMOVED lines=57> */
.L_x_5032:
[----:B------:R-:W-:Y:S05]  /*2d80*/  BSYNC B0 ;  /* 0x0000000000007941 */ /* 0x000fea0003800000 */
.L_x_5031:
        /* <DEDUP_REMOVED lines=57> */
.L_x_5034:
[----:B------:R-:W-:Y:S05]  /*3120*/  BSYNC B0 ;  /* 0x0000000000007941 */ /* 0x000fea0003800000 */
.L_x_5033:
        /* <DEDUP_REMOVED lines=62> */
.L_x_5036:
[----:B------:R-:W-:Y:S05]  /*3510*/  BSYNC B0 ;  /* 0x0000000000007941 */ /* 0x000fea0003800000 */
.L_x_5035:
[C---:B------:R-:W-:Y:S01]  /*3520*/  LEA R46, P2, R31.reuse, R46, 0x1 ;  /* 0x0000002e1f2e7211 */ /* 0x040fe200078408ff */
[----:B------:R-:W-:Y:S01]  /*3530*/  IMAD.MOV.U32 R8, RZ, RZ, R10 ;  /* 0x000000ffff087224 */ /* 0x000fe200078e000a */
[----:B------:R-:W-:Y:S02]  /*3540*/  UMOV UR4, UR16 ;  /* 0x0000001000047c82 */ /* 0x000fe40008000000 */
[C---:B------:R-:W-:Y:S02]  /*3550*/  LEA.HI.X.SX32 R47, R31.reuse, R47, 0x1, P2 ;  /* 0x0000002f1f2f7211 */ /* 0x040fe400010f0eff */
[C---:B------:R-:W-:Y:S04]  /*3560*/  LEA R10, P0, R31.reuse, R8, 0x1 ;  /* 0x000000081f0a7211 */ /* 0x040fe800078008ff */
[----:B------:R-:W-:Y:S01]  /*3570*/  LEA.HI.X.SX32 R9, R31, R9, 0x1, P0 ;  /* 0x000000091f097211 */ /* 0x000fe200000f0eff */
[----:B------:R-:W-:Y:S08]  /*3580*/  BRA `(.L_x_5037) ;  /* 0x00000018005c7947 */ /* 0x000ff00003800000 */
.L_x_5028:
        /* <DEDUP_REMOVED lines=86> */
.L_x_5041:
[----:B------:R-:W-:Y:S05]  /*3af0*/  BSYNC B0 ;  /* 0x0000000000007941 */ /* 0x000fea0003800000 */
.L_x_5040:
[----:B-----5:R3:W-:Y:S02]  /*3b00*/  STG.E.128 desc[UR6][R76.64], R40 ;  /* 0x000000284c007986 */ /* 0x0207e4000c101d06 */
.L_x_5039:
[----:B------:R-:W-:Y:S05]  /*3b10*/  BSYNC B1 ;  /* 0x0000000000017941 */ /* 0x000fea0003800000 */
.L_x_5038:
        /* <DEDUP_REMOVED lines=90> */
.L_x_5045:
[----:B------:R-:W-:Y:S05]  /*40c0*/  BSYNC B0 ;  /* 0x0000000000007941 */ /* 0x000fea0003800000 */
.L_x_5044:
[----:B-----5:R4:W-:Y:S02]  /*40d0*/  STG.E.128 desc[UR6][R110.64], R40 ;  /* 0x000000286e007986 */ /* 0x0209e4000c101d06 */
.L_x_5043:
[----:B------:R-:W-:Y:S05]  /*40e0*/  BSYNC B1 ;  /* 0x0000000000017941 */ /* 0x000fea0003800000 */
.L_x_5042:
        /* <DEDUP_REMOVED lines=90> */
.L_x_5049:
[----:B------:R-:W-:Y:S05]  /*4690*/  BSYNC B0 ;  /* 0x0000000000007941 */ /* 0x000fea0003800000 */
.L_x_5048:
[----:B-----5:R4:W-:Y:S02]  /*46a0*/  STG.E.128 desc[UR6][R110.64], R40 ;  /* 0x000000286e007986 */ /* 0x0209e4000c101d06 */
.L_x_5047:
[----:B------:R-:W-:Y:S05]  /*46b0*/  BSYNC B1 ;  /* 0x0000000000017941 */ /* 0x000fea0003800000 */
.L_x_5046:
        /* <DEDUP_REMOVED lines=94> */
.L_x_5053:
[----:B------:R-:W-:Y:S05]  /*4ca0*/  BSYNC B0 ;  /* 0x0000000000007941 */ /* 0x000fea0003800000 */
.L_x_5052:
[----:B-----5:R1:W-:Y:S02]  /*4cb0*/  STG.E.128 desc[UR6][R110.64], R40 ;  /* 0x000000286e007986 */ /* 0x0203e4000c101d06 */
.L_x_5051:
[----:B------:R-:W-:Y:S05]  /*4cc0*/  BSYNC B1 ;  /* 0x0000000000017941 */ /* 0x000fea0003800000 */
.L_x_5050:
        /* <DEDUP_REMOVED lines=8> */
.L_x_5027:
        /* <DEDUP_REMOVED lines=27> */
.L_x_5037:
        /* <DEDUP_REMOVED lines=84> */
.L_x_5054:
        /* <DEDUP_REMOVED lines=8> */
.L_x_5055:
[----:B------:R-:W-:Y:S04]  /*54c0*/  IADD3 R11, R11, -0x1, RZ ;  /* 0xffffffff0b0b7810 */ /* 0x000fe80007ffe0ff */
[----:B------:R-:W-:Y:S11]  /*54d0*/  ISETP.GT.AND P0, PT, R11, R74, PT ;  /* 0x0000004a0b00720c */ /* 0x000ff60003f04270 */
[----:B------:R-:W-:Y:S02]  /*54e0*/  @!UPT UIADD3 URZ, URZ, URZ, URZ ;  /* 0x0000003f3f3ff290 */ /* 0x000fe4000fffe03f */
[----:B------:R-:W-:Y:S05]  /*54f0*/  @P0 BRA `(.L_x_5056) ;  /* 0xffffffcc00c80947 */ /* 0x000fea000383ffff */
.L_x_5026:
        /* <DEDUP_REMOVED lines=22> */
[----:B---34-:R-:W1:Y:S01]  /*5660*/  S2R R41, SR_CTAID.X ;  /* 0x0000000000297919 */ /* 0x018e620000002500 */
        /* <DEDUP_REMOVED lines=72> */
.L_x_5063:
[----:B------:R-:W-:Y:S05]  /*5af0*/  BSYNC B0 ;  /* 0x0000000000007941 */ /* 0x000fea0003800000 */
.L_x_5062:
[----:B-----5:R1:W-:Y:S04]  /*5b00*/  STS.64 [R153], R8 ;  /* 0x0000000899007388 */ /* 0x0203e80000000a00 */
[----:B------:R1:W-:Y:S02]  /*5b10*/  STS.64 [R153+0x8], R10 ;  /* 0x0000080a99007388 */ /* 0x0003e40000000a00 */
.L_x_5061:
[----:B------:R-:W-:Y:S05]  /*5b20*/  BSYNC B1 ;  /* 0x0000000000017941 */ /* 0x000fea0003800000 */
.L_x_5060:
        /* <DEDUP_REMOVED lines=56> */
.L_x_5066:
[----:B------:R-:W-:Y:S05]  /*5eb0*/  BSYNC B0 ;  /* 0x0000000000007941 */ /* 0x000fea0003800000 */
.L_x_5065:
[----:B-----5:R1:W-:Y:S01]  /*5ec0*/  STS.128 [R153+0x800], R24 ;  /* 0x0008001899007388 */ /* 0x0203e20000000c00 */
[----:B------:R-:W-:Y:S05]  /*5ed0*/  BRA `(.L_x_5064) ;  /* 0x0000000c00547947 */ /* 0x000fea0003800000 */
.L_x_5059:
        /* <DEDUP_REMOVED lines=94> */
.L_x_5070:
[----:B------:R-:W-:Y:S05]  /*64c0*/  BSYNC B0 ;  /* 0x0000000000007941 */ /* 0x000fea0003800000 */
.L_x_5069:
[----:B-----5:R2:W-:Y:S04]  /*64d0*/  STS.64 [R153], R20 ;  /* 0x0000001499007388 */ /* 0x0205e80000000a00 */
[----:B------:R2:W-:Y:S02]  /*64e0*/  STS.64 [R153+0x8], R22 ;  /* 0x0000081699007388 */ /* 0x0005e40000000a00 */
.L_x_5068:
[----:B------:R-:W-:Y:S05]  /*64f0*/  BSYNC B1 ;  /* 0x0000000000017941 */ /* 0x000fea0003800000 */
.L_x_5067:
        /* <DEDUP_REMOVED lines=44> */
[----:B-1----:R-:W-:Y:S01]  /*67c0*/  LOP3.LUT R26, R13, 0xffff0000, RZ, 0xc0, !PT ;  /* 0xffff00000d1a7812 */ /* 0x002fe200078ec0ff */
[----:B------:R-:W-:Y:S01]  /*67d0*/  IMAD.U32 R12, R15, 0x10000, RZ ;  /* 0x000100000f0c7824 */ /* 0x000fe200078e00ff */
[----:B------:R-:W-:-:S02]  /*67e0*/  SHF.L.U32 R25, R14, 0x10, RZ ;  /* 0x000000100e197819 */ /* 0x000fc400000006ff */
[----:B------:R-:W-:Y:S02]  /*67f0*/  LOP3.LUT R13, R14, 0xffff0000, RZ, 0xc0, !PT ;  /* 0xffff00000e0d7812 */ /* 0x000fe400078ec0ff */
[----:B------:R-:W-:Y:S01]  /*6800*/  LOP3.LUT R27, R15, 0xffff0000, RZ, 0xc0, !PT ;  /* 0xffff00000f1b7812 */ /* 0x000fe200078ec0ff */
        /* <DEDUP_REMOVED lines=45> */
.L_x_5072:
[----:B------:R-:W-:Y:S05]  /*6ae0*/  BSYNC B0 ;  /* 0x0000000000007941 */ /* 0x000fea0003800000 */
.L_x_5071:
[----:B-----5:R3:W-:Y:S01]  /*6af0*/  STS.128 [R153+0x800], R4 ;  /* 0x0008000499007388 */ /* 0x0207e20000000c00 */
[----:B------:R-:W-:Y:S05]  /*6b00*/  BRA `(.L_x_5064) ;  /* 0x0000000000487947 */ /* 0x000fea0003800000 */
.L_x_5058:
[----:B---34-:R-:W1:Y:S01]  /*6b10*/  S2R R41, SR_CTAID.X ;  /* 0x0000000000297919 */ /* 0x018e620000002500 */
        /* <DEDUP_REMOVED lines=17> */
.L_x_5064:
[----:B------:R-:W-:Y:S05]  /*6c30*/  BSYNC B2 ;  /* 0x0000000000027941 */ /* 0x000fea0003800000 */
.L_x_5057:
[----:B------:R-:W-:Y:S01]  /*6c40*/  VIADD R152, R52, 0xffffffff ;  /* 0xffffffff34987836 */ /* 0x000fe20000000000 */
[----:B------:R-:W5:Y:S01]  /*6c50*/  S2R R43, SR_TID.X ;  /* 0x00000000002b7919 */ /* 0x000f620000002100 */
[----:B---3--:R-:W-:Y:S01]  /*6c60*/  VIADD R7, R102, 0x40 ;  /* 0x0000004066077836 */ /* 0x008fe20000000000 */
[----:B------:R-:W-:Y:S01]  /*6c70*/  ULDC.64 UR12, c[0x0][0x398] ;  /* 0x0000e600000c7ab9 */ /* 0x000fe20000000a00 */
[----:B------:R-:W-:Y:S02]  /*6c80*/  IMAD.SHL.U32 R0, R152, 0x80, RZ ;  /* 0x0000008098007824 */ /* 0x000fe400078e00ff */
[----:B------:R-:W-:Y:S02]  /*6c90*/  VIADD R6, R102, 0x60 ;  /* 0x0000006066067836 */ /* 0x000fe40000000000 */
[----:B------:R-:W-:-:S05]  /*6ca0*/  IMAD.IADD R9, R53, 0x1, -R0 ;  /* 0x0000000135097824 */ /* 0x000fca00078e0a00 */
[-C--:B------:R-:W-:Y:S02]  /*6cb0*/  ISETP.GE.AND P0, PT, R7, R9.reuse, PT ;  /* 0x000000090700720c */ /* 0x080fe40003f06270 */
[-C--:B------:R-:W-:Y:S02]  /*6cc0*/  ISETP.GE.AND P6, PT, R6, R9.reuse, PT ;  /* 0x000000090600720c */ /* 0x080fe40003fc6270 */
[-C--:B------:R-:W-:Y:S02]  /*6cd0*/  ISETP.GE.AND P2, PT, R102, R9.reuse, PT ;  /* 0x000000096600720c */ /* 0x080fe40003f46270 */
[CC--:B------:R-:W-:Y:S02]  /*6ce0*/  ISETP.GE.AND P3, PT, R8.reuse, R9.reuse, PT ;  /* 0x000000090800720c */ /* 0x0c0fe40003f66270 */
[----:B------:R-:W-:-:S05]  /*6cf0*/  ISETP.GE.AND P4, PT, R8, R9, PT ;  /* 0x000000090800720c */ /* 0x000fca0003f86270 */
[----:B----4-:R-:W3:Y:S04]  /*6d00*/  @!P0 LDC.64 R4, c[0x0][0x248] ;  /* 0x00009200ff048b82 */ /* 0x010ee80000000a00 */
[----:B------:R-:W-:Y:S01]  /*6d10*/  @!PT LDS RZ, [RZ] ;  /* 0x00000000fffff984 */ /* 0x000fe20000000800 */
[----:B------:R-:W-:Y:S01]  /*6d20*/  @!PT LDS RZ, [RZ] ;  /* 0x00000000fffff984 */ /* 0x000fe20000000800 */
[----:B------:R-:W-:Y:S01]  /*6d30*/  @!PT LDS RZ, [RZ] ;  /* 0x00000000fffff984 */ /* 0x000fe20000000800 */
[----:B------:R-:W-:Y:S02]  /*6d40*/  @!P2 LDGSTS.E.BYPASS.LTC128B.128 [R153+0x1000], desc[UR6][R144.64] ;  /* 0x010000009099afae */ /* 0x000fe4000b901d46 */
[----:B------:R-:W-:Y:S01]  /*6d50*/  @!P3 LEA R14, P5, R55, R144, 0x1 ;  /* 0x00000090370eb211 */ /* 0x000fe200078a08ff */
[----:B-----5:R-:W-:Y:S01]  /*6d60*/  IMAD.SHL.U32 R66, R43, 0x2, RZ ;  /* 0x000000022b427824 */ /* 0x020fe200078e00ff */
[----:B------:R-:W4:Y:S01]  /*6d70*/  @!P6 LDC.64 R2, c[0x0][0x248] ;  /* 0x00009200ff02eb82 */ /* 0x000f220000000a00 */
[----:B------:R-:W-:Y:S02]  /*6d80*/  SHF.R.S32.HI R10, RZ, 0x1f, R43 ;  /* 0x0000001fff0a7819 */ /* 0x000fe4000001142b */
[----:B------:R-:W-:-:S02]  /*6d90*/  @!P3 LEA.HI.X R15, R55, R145, R56, 0x1, P5 ;  /* 0x00000091370fb211 */ /* 0x000fc400028f0c38 */
[----:B------:R-:W-:Y:S02]  /*6da0*/  LEA.HI R47, R10, R43, RZ, 0x5 ;  /* 0x0000002b0a2f7211 */ /* 0x000fe400078f28ff */
[-C--:B------:R-:W-:Y:S01]  /*6db0*/  ISETP.GE.AND P5, PT, R102, R9.reuse, PT ;  /* 0x000000096600720c */ /* 0x080fe20003fa6270 */
[----:B------:R4:W-:Y:S01]  /*6dc0*/  @!P3 LDGSTS.E.BYPASS.LTC128B.128 [R153+0x1800], desc[UR6][R14.64] ;  /* 0x018000000e99bfae */ /* 0x0009e2000b901d46 */
[----:B------:R-:W-:Y:S02]  /*6dd0*/  ISETP.GE.AND P3, PT, R7, R9, PT ;  /* 0x000000090700720c */ /* 0x000fe40003f66270 */
[----:B------:R-:W-:Y:S02]  /*6de0*/  SHF.R.S32.HI R46, RZ, 0x5, R47 ;  /* 0x00000005ff2e7819 */ /* 0x000fe4000001142f */
[----:B------:R-:W-:Y:S02]  /*6df0*/  LOP3.LUT R154, R47, 0xffffffe0, RZ, 0xc0, !PT ;  /* 0xffffffe02f9a7812 */ /* 0x000fe400078ec0ff */
[----:B------:R-:W-:-:S02]  /*6e00*/  LOP3.LUT R66, R66, 0x6, RZ, 0xc0, !PT ;  /* 0x0000000642427812 */ /* 0x000fc400078ec0ff */
[----:B---3--:R-:W-:Y:S01]  /*6e10*/  @!P0 LEA R12, P2, R4, R144, 0x7 ;  /* 0x00000090040c8211 */ /* 0x008fe200078438ff */
[----:B------:R-:W-:-:S03]  /*6e20*/  IMAD.IADD R154, R43, 0x1, -R154 ;  /* 0x000000012b9a7824 */ /* 0x000fc600078e0a9a */
[----:B------:R-:W-:Y:S02]  /*6e30*/  @!P0 LEA.HI.X R13, R4, R145, R5, 0x7, P2 ;  /* 0x00000091040d8211 */ /* 0x000fe400010f3c05 */
[----:B------:R-:W-:Y:S02]  /*6e40*/  ISETP.GE.AND P2, PT, R6, R9, PT ;  /* 0x000000090600720c */ /* 0x000fe40003f46270 */
[CC--:B------:R-:W-:Y:S01]  /*6e50*/  LEA.HI R6, R10.reuse, R43.reuse, RZ, 0x3 ;  /* 0x0000002b0a067211 */ /* 0x0c0fe200078f18ff */
[----:B------:R3:W-:Y:S01]  /*6e60*/  @!P0 LDGSTS.E.BYPASS.LTC128B.128 [R153+0x2000], desc[UR6][R12.64] ;  /* 0x020000000c998fae */ /* 0x0007e2000b901d46 */
[----:B------:R-:W-:Y:S02]  /*6e70*/  LEA.HI R4, R10, R43, RZ, 0x4 ;  /* 0x0000002b0a047211 */ /* 0x000fe400078f20ff */
[----:B------:R-:W-:Y:S02]  /*6e80*/  SHF.R.S32.HI R5, RZ, 0x3, R6 ;  /* 0x00000003ff057819 */ /* 0x000fe40000011406 */
[----:B------:R-:W-:-:S02]  /*6e90*/  LOP3.LUT R16, R6, 0xfffffff8, RZ, 0xc0, !PT ;  /* 0xfffffff806107812 */ /* 0x000fc400078ec0ff */
[----:B------:R-:W-:Y:S01]  /*6ea0*/  LEA.HI R6, R6, R5, RZ, 0x1 ;  /* 0x0000000506067211 */ /* 0x000fe200078f08ff */
[----:B----4-:R-:W-:Y:S01]  /*6eb0*/  @!P6 IMAD.WIDE.U32 R14, R2, 0xc0, R144 ;  /* 0x000000c0020ee825 */ /* 0x010fe200078e0090 */
[----:B------:R-:W-:Y:S02]  /*6ec0*/  SHF.R.S32.HI R42, RZ, 0x4, R4 ;  /* 0x00000004ff2a7819 */ /* 0x000fe40000011404 */
[----:B------:R-:W-:Y:S01]  /*6ed0*/  LOP3.LUT R6, R6, 0xfffffffe, RZ, 0xc0, !PT ;  /* 0xfffffffe06067812 */ /* 0x000fe200078ec0ff */
[----:B------:R-:W-:Y:S01]  /*6ee0*/  IMAD.IADD R7, R43, 0x1, -R16 ;  /* 0x000000012b077824 */ /* 0x000fe200078e0a10 */
[----:B------:R-:W-:Y:S02]  /*6ef0*/  LEA.HI R2, R42, R42, RZ, 0x1 ;  /* 0x0000002a2a027211 */ /* 0x000fe400078f08ff */
[----:B------:R-:W-:Y:S02]  /*6f00*/  LOP3.LUT R4, R4, 0xfffffff0, RZ, 0xc0, !PT ;  /* 0xfffffff004047812 */ /* 0x000fe400078ec0ff */
[----:B------:R-:W-:-:S02]  /*6f10*/  LEA.HI R11, R7, R7, RZ, 0x1 ;  /* 0x00000007070b7211 */ /* 0x000fc400078f08ff */
[----:B------:R-:W-:Y:S02]  /*6f20*/  @!P4 LEA R8, P0, R57, R146, 0x1 ;  /* 0x000000923908c211 */ /* 0x000fe400078008ff */
[----:B------:R-:W-:Y:S02]  /*6f30*/  LOP3.LUT R16, R11, 0xfffffffe, RZ, 0xc0, !PT ;  /* 0xfffffffe0b107812 */ /* 0x000fe400078ec0ff */
[----:B------:R-:W-:Y:S01]  /*6f40*/  @!P4 LEA.HI.X R9, R57, R147, R58, 0x1, P0 ;  /* 0x000000933909c211 */ /* 0x000fe200000f0c3a */
[----:B---3--:R-:W-:Y:S02]  /*6f50*/  @!P6 IMAD R12, R3, 0xc0, RZ ;  /* 0x000000c0030ce824 */ /* 0x008fe400078e02ff */
[----:B------:R-:W-:Y:S01]  /*6f60*/  IMAD.IADD R3, R5, 0x1, -R6 ;  /* 0x0000000105037824 */ /* 0x000fe200078e0a06 */
[----:B------:R-:W-:Y:S01]  /*6f70*/  SHF.R.S32.HI R6, RZ, 0x1, R11 ;  /* 0x00000001ff067819 */ /* 0x000fe2000001140b */
[----:B------:R-:W-:Y:S01]  /*6f80*/  @!P6 IMAD.IADD R15, R12, 0x1, R15 ;  /* 0x000000010c0fe824 */ /* 0x000fe200078e020f */
[----:B------:R-:W-:Y:S01]  /*6f90*/  LOP3.LUT R5, R2, 0xfffffffe, RZ, 0xc0, !PT ;  /* 0xfffffffe02057812 */ /* 0x000fe200078ec0ff */
[----:B------:R-:W-:-:S02]  /*6fa0*/  IMAD.IADD R11, R43, 0x1, -R4 ;  /* 0x000000012b0b7824 */ /* 0x000fc400078e0a04 */
[----:B------:R-:W-:Y:S01]  /*6fb0*/  IMAD.SHL.U32 R2, R6, 0x40, RZ ;  /* 0x0000004006027824 */ /* 0x000fe200078e00ff */
[----:B------:R3:W-:Y:S01]  /*6fc0*/  @!P6 LDGSTS.E.BYPASS.LTC128B.128 [R153+0x2800], desc[UR6][R14.64] ;  /* 0x028000000e99efae */ /* 0x0007e2000b901d46 */
[----:B------:R-:W-:Y:S02]  /*6fd0*/  IMAD.IADD R42, R42, 0x1, -R5 ;  /* 0x000000012a2a7824 */ /* 0x000fe400078e0a05 */
[----:B------:R-:W-:Y:S01]  /*6fe0*/  IMAD.IADD R5, R7, 0x1, -R16 ;  /* 0x0000000107057824 */ /* 0x000fe200078e0a10 */
[----:B------:R-:W0:Y:S01]  /*6ff0*/  LDGDEPBAR ;  /* 0x00000000000079af */ /* 0x000e220000000000 */
[----:B------:R-:W-:Y:S01]  /*7000*/  IMAD.SHL.U32 R7, R3, 0x8, RZ ;  /* 0x0000000803077824 */ /* 0x000fe200078e00ff */
[----:B------:R-:W-:Y:S01]  /*7010*/  LOP3.LUT R12, R2, 0xc0, RZ, 0xc0, !PT ;  /* 0x000000c0020c7812 */ /* 0x000fe200078ec0ff */
[----:B------:R-:W-:Y:S01]  /*7020*/  IMAD R140, R42, 0x8, R5 ;  /* 0x000000082a8c7824 */ /* 0x000fe200078e0205 */
[----:B------:R-:W4:Y:S01]  /*7030*/  @!P3 LDC.64 R2, c[0x0][0x250] ;  /* 0x00009400ff02bb82 */ /* 0x000f220000000a00 */
[----:B------:R-:W-:Y:S01]  /*7040*/  IMAD.SHL.U32 R13, R54, 0x40, RZ ;  /* 0x00000040360d7824 */ /* 0x000fe200078e00ff */
[----:B------:R-:W-:Y:S01]  /*7050*/  LOP3.LUT R7, R12, 0x8, R7, 0xf8, !PT ;  /* 0x000000080c077812 */ /* 0x000fe200078ef807 */
[----:B------:R-:W-:Y:S01]  /*7060*/  IMAD.SHL.U32 R42, R42, 0x8, RZ ;  /* 0x000000082a2a7824 */ /* 0x000fe200078e00ff */
[----:B------:R-:W-:-:S02]  /*7070*/  SHF.R.U32.HI R12, RZ, 0x3, R12 ;  /* 0x00000003ff0c7819 */ /* 0x000fc4000001160c */
[----:B------:R-:W-:Y:S02]  /*7080*/  LOP3.LUT R13, R13, 0xc0, RZ, 0xc0, !PT ;  /* 0x000000c00d0d7812 */ /* 0x000fe400078ec0ff */
[----:B------:R-:W-:Y:S01]  /*7090*/  LOP3.LUT R7, R7, R12, RZ, 0x3c, !PT ;  /* 0x0000000c07077212 */ /* 0x000fe200078e3cff */
[----:B------:R-:W5:Y:S01]  /*70a0*/  @!P2 LDC.64 R4, c[0x0][0x250] ;  /* 0x00009400ff04ab82 */ /* 0x000f620000000a00 */
[----:B------:R-:W-:Y:S02]  /*70b0*/  SHF.R.S32.HI R12, RZ, 0x1f, R11 ;  /* 0x0000001fff0c7819 */ /* 0x000fe4000001140b */
[----:B------:R-:W-:Y:S01]  /*70c0*/  LOP3.LUT R42, R13, 0x8, R42, 0xf8, !PT ;  /* 0x000000080d2a7812 */ /* 0x000fe200078ef82a */
[----:B------:R-:W-:Y:S01]  /*70d0*/  IMAD.U32 R140, R140, 0x20, R7 ;  /* 0x000000208c8c7824 */ /* 0x000fe200078e0007 */
[----:B------:R-:W-:-:S04]  /*70e0*/  SHF.R.U32.HI R13, RZ, 0x3, R13 ;  /* 0x00000003ff0d7819 */ /* 0x000fc8000001160d */
[----:B------:R-:W-:Y:S02]  /*70f0*/  LOP3.LUT R42, R42, R13, RZ, 0x3c, !PT ;  /* 0x0000000d2a2a7212 */ /* 0x000fe400078e3cff */
[----:B---3--:R-:W-:Y:S01]  /*7100*/  LOP3.LUT R14, R59, 0x7fffffe, RZ, 0xc0, !PT ;  /* 0x07fffffe3b0e7812 */ /* 0x008fe200078ec0ff */
[----:B------:R-:W-:-:S04]  /*7110*/  DEPBAR.LE SB0, 0x0 ;  /* 0x000080000000791a */ /* 0x000fc80000000000 */
[----:B------:R-:W-:Y:S01]  /*7120*/  IMAD.IADD R45, R11, 0x1, -R14 ;  /* 0x000000010b2d7824 */ /* 0x000fe200078e0a0e */
[----:B------:R-:W-:Y:S01]  /*7130*/  LEA.HI R11, R12, R11, RZ, 0x3 ;  /* 0x0000000b0c0b7211 */ /* 0x000fe200078f18ff */
[----:B------:R-:W-:Y:S01]  /*7140*/  BAR.SYNC.DEFER_BLOCKING 0x0 ;  /* 0x0000000000007b1d */ /* 0x000fe20000010000 */
[----:B----4-:R-:W-:Y:S02]  /*7150*/  @!P3 LEA R10, P0, R2, R146, 0x7 ;  /* 0x00000092020ab211 */ /* 0x010fe400078038ff */
[----:B------:R-:W-:Y:S01]  /*7160*/  LEA R140, R140, UR4, 0x1 ;  /* 0x000000048c8c7c11 */ /* 0x000fe2000f8e08ff */
[----:B------:R-:W-:Y:S02]  /*7170*/  IMAD.SHL.U32 R11, R11, 0x20, RZ ;  /* 0x000000200b0b7824 */ /* 0x000fe400078e00ff */
[----:B-----5:R-:W-:-:S03]  /*7180*/  @!P2 IMAD.WIDE.U32 R12, R4, 0xc0, R146 ;  /* 0x000000c0040ca825 */ /* 0x020fc600078e0092 */
[----:B------:R-:W-:Y:S01]  /*7190*/  LOP3.LUT R44, R11, 0xffffff00, RZ, 0xc0, !PT ;  /* 0xffffff000b2c7812 */ /* 0x000fe200078ec0ff */
[----:B------:R-:W-:Y:S01]  /*71a0*/  @!P2 IMAD R5, R5, 0xc0, RZ ;  /* 0x000000c00505a824 */ /* 0x000fe200078e02ff */
[----:B------:R-:W-:Y:S01]  /*71b0*/  @!P3 LEA.HI.X R11, R2, R147, R3, 0x7, P0 ;  /* 0x00000093020bb211 */ /* 0x000fe200000f3c03 */
[----:B------:R-:W-:Y:S01]  /*71c0*/  @!P2 IMAD.MOV.U32 R4, RZ, RZ, R12 ;  /* 0x000000ffff04a224 */ /* 0x000fe200078e000c */
[----:B------:R-:W-:Y:S01]  /*71d0*/  LOP3.LUT P0, RZ, R6, 0x2, RZ, 0xc0, !PT ;  /* 0x0000000206ff7812 */ /* 0x000fe2000780c0ff */
[----:B------:R-:W-:Y:S02]  /*71e0*/  IMAD R2, R46, 0x200, R44 ;  /* 0x000002002e027824 */ /* 0x000fe400078e022c */
[----:B------:R-:W-:Y:S02]  /*71f0*/  @!P2 IMAD.IADD R5, R5, 0x1, R13 ;  /* 0x000000010505a824 */ /* 0x000fe400078e020d */
[----:B------:R-:W-:Y:S02]  /*7200*/  IMAD R3, R45, 0x20, R2 ;  /* 0x000000202d037824 */ /* 0x000fe400078e0202 */
[----:B------:R-:W-:-:S02]  /*7210*/  VIADD R2, R140, 0x1000 ;  /* 0x000010008c027836 */ /* 0x000fc40000000000 */
[----:B------:R-:W-:Y:S01]  /*7220*/  IMAD.IADD R142, R42, 0x1, R3 ;  /* 0x000000012a8e7824 */ /* 0x000fe200078e0203 */
[----:B------:R-:W-:Y:S01]  /*7230*/  @P5 STS [R153+0x3000], RZ ;  /* 0x003000ff99005388 */ /* 0x000fe20000000800 */
[----:B------:R-:W-:-:S03]  /*7240*/  IMAD.MOV.U32 R3, RZ, RZ, 0x20 ;  /* 0x00000020ff037424 */ /* 0x000fc600078e00ff */
[----:B------:R-:W-:Y:S01]  /*7250*/  LEA R142, R142, UR4, 0x1 ;  /* 0x000000048e8e7c11 */ /* 0x000fe2000f8e08ff */
[----:B------:R-:W-:Y:S01]  /*7260*/  @P5 STS [R153+0x3004], RZ ;  /* 0x003004ff99005388 */ /* 0x000fe20000000800 */
[----:B------:R-:W-:Y:S02]  /*7270*/  VIADD R139, R140, 0x1020 ;  /* 0x000010208c8b7836 */ /* 0x000fe40000000000 */
[----:B------:R-:W-:Y:S01]  /*7280*/  @P0 VIADD R139, R2, 0xffffffe0 ;  /* 0xffffffe0028b0836 */ /* 0x000fe20000000000 */
[----:B------:R-:W-:Y:S01]  /*7290*/  @P5 STS.64 [R153+0x3008], RZ ;  /* 0x003008ff99005388 */ /* 0x000fe20000000a00 */
[----:B------:R-:W-:Y:S02]  /*72a0*/  IMAD R45, R45, 0x20, R44 ;  /* 0x000000202d2d7824 */ /* 0x000fe400078e022c */
[C---:B------:R-:W-:Y:S01]  /*72b0*/  VIADD R136, R139.reuse, 0x400 ;  /* 0x000004008b887836 */ /* 0x040fe20000000000 */
[----:B------:R-:W-:Y:S01]  /*72c0*/  @!PT LDS RZ, [RZ] ;  /* 0x00000000fffff984 */ /* 0x000fe20000000800 */
[----:B------:R-:W-:Y:S01]  /*72d0*/  @!PT LDS RZ, [RZ] ;  /* 0x00000000fffff984 */ /* 0x000fe20000000800 */
[----:B------:R-:W-:Y:S01]  /*72e0*/  @!PT LDS RZ, [RZ] ;  /* 0x00000000fffff984 */ /* 0x000fe20000000800 */
[----:B------:R-:W-:Y:S01]  /*72f0*/  @!P5 LDGSTS.E.BYPASS.LTC128B.128 [R153+0x3000], desc[UR6][R146.64] ;  /* 0x030000009299dfae */ /* 0x000fe2000b901d46 */
[----:B------:R-:W-:-:S02]  /*7300*/  VIADD R135, R139, 0x800 ;  /* 0x000008008b877836 */ /* 0x000fc40000000000 */
[C---:B------:R-:W-:Y:S01]  /*7310*/  VIADD R134, R139.reuse, 0xc00 ;  /* 0x00000c008b867836 */ /* 0x040fe20000000000 */
[----:B------:R-:W-:Y:S01]  /*7320*/  @P4 STS.128 [R153+0x3800], RZ ;  /* 0x003800ff99004388 */ /* 0x000fe20000000c00 */
[C---:B------:R-:W-:Y:S02]  /*7330*/  VIADD R133, R139.reuse, 0x1000 ;  /* 0x000010008b857836 */ /* 0x040fe40000000000 */
[C---:B------:R-:W-:Y:S01]  /*7340*/  VIADD R132, R139.reuse, 0x1400 ;  /* 0x000014008b847836 */ /* 0x040fe20000000000 */
[----:B------:R-:W-:Y:S01]  /*7350*/  @!PT LDS RZ, [RZ] ;  /* 0x00000000fffff984 */ /* 0x000fe20000000800 */
[----:B------:R-:W-:Y:S01]  /*7360*/  @!PT LDS RZ, [RZ] ;  /* 0x00000000fffff984 */ /* 0x000fe20000000800 */
[----:B------:R-:W-:Y:S01]  /*7370*/  @!PT LDS RZ, [RZ] ;  /* 0x00000000fffff984 */ /* 0x000fe20000000800 */
[----:B------:R-:W-:Y:S01]  /*7380*/  @!P4 LDGSTS.E.BYPASS.LTC128B.128 [R153+0x3800], desc[UR6][R8.64] ;  /* 0x038000000899cfae */ /* 0x000fe2000b901d46 */
[C---:B------:R-:W-:Y:S02]  /*7390*/  VIADD R86, R139.reuse, 0x1800 ;  /* 0x000018008b567836 */ /* 0x040fe40000000000 */
[----:B------:R-:W-:Y:S01]  /*73a0*/  VIADD R84, R139, 0x1c00 ;  /* 0x00001c008b547836 */ /* 0x000fe20000000000 */
        /* <DEDUP_REMOVED lines=13> */
[----:B------:R-:W5:Y:S02]  /*7480*/  LDSM.16.M88.4 R12, [R140+0x1000] ;  /* 0x001000008c0c783b */ /* 0x000f640000000200 */
[----:B------:R-:W-:Y:S02]  /*7490*/  IMAD.IADD R141, R142, 0x1, R3 ;  /* 0x000000018e8d7824 */ /* 0x000fe400078e0203 */
[----:B--2---:R-:W-:Y:S04]  /*74a0*/  LDSM.16.M88.4 R20, [R139] ;  /* 0x000000008b14783b */ /* 0x004fe80000000200 */
[----:B-1----:R-:W-:Y:S04]  /*74b0*/  LDSM.16.M88.4 R24, [R139+0x400] ;  /* 0x000400008b18783b */ /* 0x002fe80000000200 */
[----:B---3--:R-:W-:Y:S04]  /*74c0*/  LDSM.16.M88.4 R8, [R141] ;  /* 0x000000008d08783b */ /* 0x008fe80000000200 */
[----:B------:R-:W-:Y:S04]  /*74d0*/  LDSM.16.M88.4 R36, [R139+0x1000] ;  /* 0x001000008b24783b */ /* 0x000fe80000000200 */
[----:B----4-:R-:W1:Y:S04]  /*74e0*/  LDSM.16.M88.4 R4, [R140+0x1400] ;  /* 0x001400008c04783b */ /* 0x010e680000000200 */
[----:B------:R-:W0:Y:S01]  /*74f0*/  LDGDEPBAR ;  /* 0x00000000000079af */ /* 0x000e220000000000 */
[C---:B-----5:R-:W-:Y:S06]  /*7500*/  HMMA.16816.F32.BF16 R28, R16.reuse, R12, RZ ;  /* 0x0000000c101c723c */ /* 0x060fec00000418ff */
        /* <DEDUP_REMOVED lines=16> */
[----:B------:R-:W-:Y:S01]  /*7610*/  HMMA.16816.F32.BF16 R4, R8, R26, R4 ;  /* 0x0000001a0804723c */ /* 0x000fe20000041804 */
[----:B------:R-:W3:Y:S01]  /*7620*/  LDSM.16.M88.4 R24, [R140+0x1c00] ;  /* 0x001c00008c18783b */ /* 0x000ee20000000200 */
[----:B------:R-:W4:Y:S04]  /*7630*/  MUFU.TANH R50, R50 ;  /* 0x0000003200327308 */ /* 0x000f280000002400 */
[----:B------:R-:W-:Y:S01]  /*7640*/  FMUL.FTZ R32, R32, UR13 ;  /* 0x0000000d20207c20 */ /* 0x000fe20008410000 */
[----:B------:R-:W-:Y:S01]  /*7650*/  FMUL.FTZ R55, R33, UR13 ;  /* 0x0000000d21377c20 */ /* 0x000fe20008410000 */
[----:B------:R-:W-:Y:S01]  /*7660*/  FMUL.FTZ R58, R34, UR13 ;  /* 0x0000000d223a7c20 */ /* 0x000fe20008410000 */
[----:B--2---:R-:W2:Y:S01]  /*7670*/  LDSM.16.M88.4 R28, [R139+0x800] ;  /* 0x000800008b1c783b */ /* 0x004ea20000000200 */
[----:B------:R5:W-:Y:S01]  /*7680*/  MUFU.TANH R56, R32 ;  /* 0x0000002000387308 */ /* 0x000be20000002400 */
[----:B-1----:R-:W-:Y:S01]  /*7690*/  HMMA.16816.F32.BF16 R12, R16, R20, RZ ;  /* 0x00000014100c723c */ /* 0x002fe200000418ff */
[----:B------:R-:W-:-:S05]  /*76a0*/  FMUL.FTZ R69, R35, UR13 ;  /* 0x0000000d23457c20 */ /* 0x000fca0008410000 */
[C---:B------:R-:W-:Y:S01]  /*76b0*/  HMMA.16816.F32.BF16 R20, R16.reuse, R22, RZ ;  /* 0x000000161014723c */ /* 0x040fe200000418ff */
[----:B------:R-:W-:Y:S06]  /*76c0*/  MUFU.TANH R49, R49 ;  /* 0x0000003100317308 */ /* 0x000fec0000002400 */
[----:B------:R-:W-:Y:S01]  /*76d0*/  FMUL.FTZ R68, R4, UR13 ;  /* 0x0000000d04447c20 */ /* 0x000fe20008410000 */
[----:B------:R-:W-:Y:S01]  /*76e0*/  FMUL.FTZ R57, R5, UR13 ;  /* 0x0000000d05397c20 */ /* 0x000fe20008410000 */
[----:B------:R-:W-:Y:S01]  /*76f0*/  FMUL.FTZ R73, R6, UR13 ;  /* 0x0000000d06497c20 */ /* 0x000fe20008410000 */
[----:B-----5:R-:W1:Y:S01]  /*7700*/  LDSM.16.M88.4 R32, [R139+0xc00] ;  /* 0x000c00008b20783b */ /* 0x020e620000000200 */
[----:B------:R-:W-:Y:S01]  /*7710*/  FMUL.FTZ R59, R7, UR13 ;  /* 0x0000000d073b7c20 */ /* 0x000fe20008410000 */
[----:B------:R-:W5:Y:S08]  /*7720*/  MUFU.TANH R51, R51 ;  /* 0x0000003300337308 */ /* 0x000f700000002400 */
[----:B------:R-:W5:Y:S01]  /*7730*/  MUFU.TANH R54, R54 ;  /* 0x0000003600367308 */ /* 0x000f620000002400 */
[C---:B---3--:R-:W-:Y:S07]  /*7740*/  HMMA.16816.F32.BF16 R4, R16.reuse, R24, RZ ;  /* 0x000000181004723c */ /* 0x048fee00000418ff */
[----:B------:R-:W3:Y:S01]  /*7750*/  MUFU.TANH R58, R58 ;  /* 0x0000003a003a7308 */ /* 0x000ee20000002400 */
[----:B------:R-:W-:Y:S06]  /*7760*/  HMMA.16816.F32.BF16 R24, R16, R26, RZ ;  /* 0x0000001a1018723c */ /* 0x000fec00000418ff */
[C---:B--2---:R-:W-:Y:S01]  /*7770*/  HMMA.16816.F32.BF16 R12, R8.reuse, R28, R12 ;  /* 0x0000001c080c723c */ /* 0x044fe2000004180c */
[----:B------:R-:W2:Y:S05]  /*7780*/  MUFU.TANH R48, R48 ;  /* 0x0000003000307308 */ /* 0x000eaa0000002400 */
[C---:B------:R-:W-:Y:S01]  /*7790*/  HMMA.16816.F32.BF16 R20, R8.reuse, R30, R20 ;  /* 0x0000001e0814723c */ /* 0x040fe20000041814 */
[----:B------:R-:W4:Y:S02]  /*77a0*/  LDSM.16.M88.4 R28, [R140+0x2000] ;  /* 0x002000008c1c783b */ /* 0x000f240000000200 */
[----:B------:R-:W2:Y:S03]  /*77b0*/  MUFU.TANH R71, R71 ;  /* 0x0000004700477308 */ /* 0x000ea60000002400 */
[C---:B-1----:R-:W-:Y:S05]  /*77c0*/  HMMA.16816.F32.BF16 R4, R8.reuse, R32, R4 ;  /* 0x000000200804723c */ /* 0x042fea0000041804 */
[----:B------:R-:W1:Y:S01]  /*77d0*/  MUFU.TANH R55, R55 ;  /* 0x0000003700377308 */ /* 0x000e620000002400 */
[----:B------:R-:W-:Y:S01]  /*77e0*/  HMMA.16816.F32.BF16 R24, R8, R34, R24 ;  /* 0x000000220818723c */ /* 0x000fe20000041818 */
[----:B------:R-:W-:Y:S05]  /*77f0*/  LDSM.16.M88.4 R32, [R139+0x1400] ;  /* 0x001400008b20783b */ /* 0x000fea0000000200 */
        /* <DEDUP_REMOVED lines=19> */
[----:B------:R5:W-:Y:S08]  /*7930*/  MUFU.TANH R76, R20 ;  /* 0x00000014004c7308 */ /* 0x000bf00000002400 */
[----:B------:R3:W-:Y:S01]  /*7940*/  MUFU.TANH R96, R4 ;  /* 0x0000000400607308 */ /* 0x0007e20000002400 */
[C---:B----4-:R-:W-:Y:S07]  /*7950*/  HMMA.16816.F32.BF16 R12, R16.reuse, R28, RZ ;  /* 0x0000001c100c723c */ /* 0x050fee00000418ff */
[----:B------:R-:W-:Y:S01]  /*7960*/  MUFU.TANH R92, R24 ;  /* 0x00000018005c7308 */ /* 0x000fe20000002400 */
[----:B-----5:R-:W4:Y:S07]  /*7970*/  LDSM.16.M88.4 R20, [R140+0x2400] ;  /* 0x002400008c14783b */ /* 0x020f2e0000000200 */
[----:B------:R-:W-:Y:S01]  /*7980*/  MUFU.TANH R90, R25 ;  /* 0x00000019005a7308 */ /* 0x000fe20000002400 */
[----:B---3--:R-:W-:Y:S07]  /*7990*/  HMMA.16816.F32.BF16 R4, R16, R30, RZ ;  /* 0x0000001e1004723c */ /* 0x008fee00000418ff */
[----:B------:R-:W-:Y:S01]  /*79a0*/  MUFU.TANH R93, R26 ;  /* 0x0000001a005d7308 */ /* 0x000fe20000002400 */
[----:B------:R-:W-:Y:S07]  /*79b0*/  HMMA.16816.F32.BF16 R12, R8, R36, R12 ;  /* 0x00000024080c723c */ /* 0x000fee000004180c */
[----:B------:R3:W-:Y:S01]  /*79c0*/  MUFU.TANH R36, R27 ;  /* 0x0000001b00247308 */ /* 0x0007e20000002400 */
[----:B------:R-:W-:-:S07]  /*79d0*/  IMAD.IADD R37, R0, 0x1, R66 ;  /* 0x0000000100257824 */ /* 0x000fce00078e0242 */
[----:B------:R-:W5:Y:S01]  /*79e0*/  MUFU.TANH R69, R69 ;  /* 0x0000004500457308 */ /* 0x000f620000002400 */
[----:B------:R-:W-:Y:S07]  /*79f0*/  HMMA.16816.F32.BF16 R4, R8, R38, R4 ;  /* 0x000000260804723c */ /* 0x000fee0000041804 */
[----:B------:R-:W5:Y:S01]  /*7a00*/  MUFU.TANH R68, R68 ;  /* 0x0000004400447308 */ /* 0x000f620000002400 */
[C---:B----4-:R-:W-:Y:S01]  /*7a10*/  HMMA.16816.F32.BF16 R28, R16.reuse, R20, RZ ;  /* 0x00000014101c723c */ /* 0x050fe200000418ff */
[----:B------:R-:W-:Y:S01]  /*7a20*/  FMUL.FTZ R102, R13, UR13 ;  /* 0x0000000d0d667c20 */ /* 0x000fe20008410000 */
[----:B------:R-:W-:Y:S01]  /*7a30*/  SHF.R.S32.HI R13, RZ, 0x1f, R154 ;  /* 0x0000001fff0d7819 */ /* 0x000fe2000001149a */
[----:B---3--:R-:W3:Y:S01]  /*7a40*/  LDSM.16.M88.4 R24, [R140+0x2800] ;  /* 0x002800008c18783b */ /* 0x008ee20000000200 */
[----:B------:R-:W-:Y:S01]  /*7a50*/  FMUL.FTZ R12, R12, UR13 ;  /* 0x0000000d0c0c7c20 */ /* 0x000fe20008410000 */
[----:B------:R-:W-:Y:S01]  /*7a60*/  FMUL.FTZ R14, R14, UR13 ;  /* 0x0000000d0e0e7c20 */ /* 0x000fe20008410000 */
[----:B------:R-:W-:Y:S01]  /*7a70*/  LEA.HI R154, R13, R154, RZ, 0x2 ;  /* 0x0000009a0d9a7211 */ /* 0x000fe200078f10ff */
[----:B------:R-:W-:Y:S01]  /*7a80*/  IMAD R13, R41, 0x4, R46 ;  /* 0x00000004290d7824 */ /* 0x000fe200078e022e */
[----:B------:R-:W-:Y:S01]  /*7a90*/  HMMA.16816.F32.BF16 R20, R16, R22, RZ ;  /* 0x000000161014723c */ /* 0x000fe200000418ff */
[----:B------:R4:W-:Y:S01]  /*7aa0*/  MUFU.TANH R104, R12 ;  /* 0x0000000c00687308 */ /* 0x0009e20000002400 */
[----:B------:R-:W-:Y:S01]  /*7ab0*/  SHF.R.S32.HI R154, RZ, 0x2, R154 ;  /* 0x00000002ff9a7819 */ /* 0x000fe2000001149a */
[----:B------:R-:W-:Y:S01]  /*7ac0*/  FMUL.FTZ R15, R15, UR13 ;  /* 0x0000000d0f0f7c20 */ /* 0x000fe20008410000 */
[----:B------:R-:W-:-:S02]  /*7ad0*/  VIADD R39, R37, 0x18 ;  /* 0x0000001825277836 */ /* 0x000fc40000000000 */
[----:B------:R-:W-:Y:S02]  /*7ae0*/  VIADD R41, R37, 0x40 ;  /* 0x0000004025297836 */ /* 0x000fe40000000000 */
[----:B------:R-:W-:Y:S01]  /*7af0*/  IMAD.U32 R13, R13, 0x10, R154 ;  /* 0x000000100d0d7824 */ /* 0x000fe200078e009a */
[----:B------:R-:W-:Y:S01]  /*7b00*/  MUFU.TANH R91, R14 ;  /* 0x0000000e005b7308 */ /* 0x000fe20000002400 */
[----:B------:R-:W-:Y:S01]  /*7b10*/  FMUL.FTZ R87, R6, UR13 ;  /* 0x0000000d06577c20 */ /* 0x000fe20008410000 */
[----:B------:R-:W-:Y:S02]  /*7b20*/  VIADD R6, R37, 0x9 ;  /* 0x0000000925067836 */ /* 0x000fe40000000000 */
[----:B------:R-:W-:Y:S01]  /*7b30*/  FMUL.FTZ R5, R5, UR13 ;  /* 0x0000000d05057c20 */ /* 0x000fe20008410000 */
[----:B------:R-:W-:Y:S01]  /*7b40*/  IADD3 R64, -R148, 0x1, R13 ;  /* 0x0000000194407810 */ /* 0x000fe20007ffe10d */
[----:B------:R-:W-:Y:S02]  /*7b50*/  VIADD R13, R37, 0x8 ;  /* 0x00000008250d7836 */ /* 0x000fe40000000000 */
[----:B------:R-:W-:Y:S01]  /*7b60*/  FMUL.FTZ R85, R7, UR13 ;  /* 0x0000000d07557c20 */ /* 0x000fe20008410000 */
[C---:B------:R-:W-:Y:S01]  /*7b70*/  HMMA.16816.F32.BF16 R28, R8.reuse, R32, R28 ;  /* 0x00000020081c723c */ /* 0x040fe2000004181c */
[----:B------:R-:W-:Y:S01]  /*7b80*/  IADD3 R64, R64, UR12, R53 ;  /* 0x0000000c40407c10 */ /* 0x000fe2000fffe035 */
[C---:B----4-:R-:W-:Y:S01]  /*7b90*/  VIADD R12, R37.reuse, 0x1 ;  /* 0x00000001250c7836 */ /* 0x050fe20000000000 */
[----:B------:R4:W-:Y:S01]  /*7ba0*/  MUFU.TANH R89, R15 ;  /* 0x0000000f00597308 */ /* 0x0009e20000002400 */
[----:B------:R-:W-:Y:S01]  /*7bb0*/  FMUL.FTZ R100, R4, UR13 ;  /* 0x0000000d04647c20 */ /* 0x000fe20008410000 */
[----:B------:R-:W-:Y:S01]  /*7bc0*/  VIMNMX R65, R64, R53, PT ;  /* 0x0000003540417248 */ /* 0x000fe20003fe0100 */
[----:B------:R-:W-:Y:S01]  /*7bd0*/  IMAD.IADD R4, R42, 0x1, R45 ;  /* 0x000000012a047824 */ /* 0x000fe200078e022d */
[----:B------:R-:W-:Y:S01]  /*7be0*/  VIADDMNMX R64, R64, 0x8, R53, PT ;  /* 0x0000000840407846 */ /* 0x000fe20003800135 */
[----:B------:R-:W-:Y:S01]  /*7bf0*/  VIADD R32, R37, 0x10 ;  /* 0x0000001025207836 */ /* 0x000fe20000000000 */
[CC--:B------:R-:W-:Y:S01]  /*7c00*/  ISETP.GE.AND P6, PT, R12.reuse, R65.reuse, PT ;  /* 0x000000410c00720c */ /* 0x0c0fe20003fc6270 */
[----:B------:R-:W-:Y:S01]  /*7c10*/  HMMA.16816.F32.BF16 R20, R8, R34, R20 ;  /* 0x000000220814723c */ /* 0x000fe20000041814 */
[-C--:B------:R-:W-:Y:S01]  /*7c20*/  ISETP.GE.AND P4, PT, R12, R64.reuse, PT ;  /* 0x000000400c00720c */ /* 0x080fe20003f86270 */
[----:B------:R2:W-:Y:S01]  /*7c30*/  MUFU.TANH R98, R5 ;  /* 0x0000000500627308 */ /* 0x0005e20000002400 */
[----:B------:R-:W-:Y:S01]  /*7c40*/  ISETP.GE.AND P5, PT, R13, R65, PT ;  /* 0x000000410d00720c */ /* 0x000fe20003fa6270 */
[----:B------:R-:W-:Y:S01]  /*7c50*/  VIADD R42, R37, 0x39 ;  /* 0x00000039252a7836 */ /* 0x000fe20000000000 */
[----:B------:R-:W-:-:S02]  /*7c60*/  ISETP.GE.AND P2, PT, R13, R64, PT ;  /* 0x000000400d00720c */ /* 0x000fc40003f46270 */
[CC--:B------:R-:W-:Y:S02]  /*7c70*/  ISETP.GE.AND P0, PT, R6.reuse, R65.reuse, PT ;  /* 0x000000410600720c */ /* 0x0c0fe40003f06270 */
[-C--:B------:R-:W-:Y:S01]  /*7c80*/  ISETP.GE.AND P3, PT, R6, R64.reuse, PT ;  /* 0x000000400600720c */ /* 0x080fe20003f66270 */
[----:B----4-:R-:W4:Y:S01]  /*7c90*/  LDSM.16.M88.4 R12, [R139+0x1800] ;  /* 0x001800008b0c783b */ /* 0x010f220000000200 */
[----:B------:R-:W-:Y:S01]  /*7ca0*/  FSEL R6, R50, -INF , !P6 ;  /* 0xff80000032067808 */ /* 0x000fe20007000000 */
[----:B------:R-:W5:Y:S01]  /*7cb0*/  MUFU.TANH R73, R73 ;  /* 0x0000004900497308 */ /* 0x000f620000002400 */
[-C--:B------:R-:W-:Y:S01]  /*7cc0*/  ISETP.GE.AND P6, PT, R32, R65.reuse, PT ;  /* 0x000000412000720c */ /* 0x080fe20003fc6270 */
[----:B------:R-:W-:Y:S01]  /*7cd0*/  FMUL.FTZ R38, R28, UR13 ;  /* 0x0000000d1c267c20 */ /* 0x000fe20008410000 */
[----:B------:R-:W-:Y:S02]  /*7ce0*/  VIADD R28, R37, 0x19 ;  /* 0x00000019251c7836 */ /* 0x000fe40000000000 */
[----:B------:R-:W-:Y:S01]  /*7cf0*/  FMUL.FTZ R29, R29, UR13 ;  /* 0x0000000d1d1d7c20 */ /* 0x000fe20008410000 */
[----:B------:R-:W-:Y:S01]  /*7d00*/  FMUL.FTZ R30, R30, UR13 ;  /* 0x0000000d1e1e7c20 */ /* 0x000fe20008410000 */
[----:B------:R-:W-:Y:S01]  /*7d10*/  FSEL R44, R51, -INF , !P5 ;  /* 0xff800000332c7808 */ /* 0x000fe20006800000 */
[----:B------:R-:W-:Y:S01]  /*7d20*/  FMUL.FTZ R47, R31, UR13 ;  /* 0x0000000d1f2f7c20 */ /* 0x000fe20008410000 */
[----:B--2---:R-:W-:Y:S01]  /*7d30*/  FSEL R5, R49, -INF , !P4 ;  /* 0xff80000031057808 */ /* 0x004fe20006000000 */
[----:B------:R-:W2:Y:S01]  /*7d40*/  MUFU.TANH R57, R57 ;  /* 0x0000003900397308 */ /* 0x000ea20000002400 */
[-C--:B------:R-:W-:Y:S01]  /*7d50*/  ISETP.GE.AND P4, PT, R32, R64.reuse, PT ;  /* 0x000000402000720c */ /* 0x080fe20003f86270 */
[----:B------:R-:W-:Y:S01]  /*7d60*/  VIADD R32, R37, 0x11 ;  /* 0x0000001125207836 */ /* 0x000fe20000000000 */
        /* <DEDUP_REMOVED lines=8> */
[----:B---3--:R-:W-:Y:S01]  /*7df0*/  HMMA.16816.F32.BF16 R32, R16, R24, RZ ;  /* 0x000000181020723c */ /* 0x008fe200000418ff */
[----:B------:R-:W-:-:S02]  /*7e00*/  FSEL R43, R58, -INF , !P4 ;  /* 0xff8000003a2b7808 */ /* 0x000fc40006000000 */
[CC--:B------:R-:W-:Y:S02]  /*7e10*/  ISETP.GE.AND P6, PT, R28.reuse, R65.reuse, PT ;  /* 0x000000411c00720c */ /* 0x0c0fe40003fc6270 */
[-C--:B------:R-:W-:Y:S01]  /*7e20*/  ISETP.GE.AND P4, PT, R28, R64.reuse, PT ;  /* 0x000000401c00720c */ /* 0x080fe20003f86270 */
[----:B------:R3:W-:Y:S01]  /*7e30*/  MUFU.TANH R49, R30 ;  /* 0x0000001e00317308 */ /* 0x0007e20000002400 */
[----:B------:R-:W-:Y:S01]  /*7e40*/  FSEL R46, R48, -INF , !P0 ;  /* 0xff800000302e7808 */ /* 0x000fe20004000000 */
[----:B------:R-:W-:Y:S01]  /*7e50*/  VIADD R25, R37, 0x20 ;  /* 0x0000002025197836 */ /* 0x000fe20000000000 */
[----:B------:R-:W-:Y:S01]  /*7e60*/  FSEL R71, R71, -INF , !P3 ;  /* 0xff80000047477808 */ /* 0x000fe20005800000 */
[----:B------:R-:W-:Y:S01]  /*7e70*/  VIADD R24, R37, 0x21 ;  /* 0x0000002125187836 */ /* 0x000fe20000000000 */
[C---:B------:R-:W-:Y:S02]  /*7e80*/  ISETP.GE.AND P0, PT, R39.reuse, R65, PT ;  /* 0x000000412700720c */ /* 0x040fe40003f06270 */
[----:B------:R-:W-:Y:S01]  /*7e90*/  ISETP.GE.AND P3, PT, R39, R64, PT ;  /* 0x000000402700720c */ /* 0x000fe20003f66270 */
[----:B------:R-:W2:Y:S01]  /*7ea0*/  MUFU.TANH R59, R59 ;  /* 0x0000003b003b7308 */ /* 0x000ea20000002400 */
[----:B-1----:R-:W-:Y:S01]  /*7eb0*/  FSEL R74, R55, -INF , !P5 ;  /* 0xff800000374a7808 */ /* 0x002fe20006800000 */
[----:B------:R-:W-:Y:S01]  /*7ec0*/  FMUL.FTZ R39, R23, UR13 ;  /* 0x0000000d17277c20 */ /* 0x000fe20008410000 */
[----:B-----5:R-:W-:-:S02]  /*7ed0*/  FSEL R69, R69, -INF , !P2 ;  /* 0xff80000045457808 */ /* 0x020fc40005000000 */
[----:B------:R-:W-:Y:S02]  /*7ee0*/  FSEL R68, R68, -INF , !P0 ;  /* 0xff80000044447808 */ /* 0x000fe40004000000 */
[----:B------:R-:W-:Y:S01]  /*7ef0*/  FSEL R53, R73, -INF , !P3 ;  /* 0xff80000049357808 */ /* 0x000fe20005800000 */
[----:B------:R-:W1:Y:S01]  /*7f00*/  MUFU.TANH R61, R61 ;  /* 0x0000003d003d7308 */ /* 0x000e620000002400 */
[----:B---3--:R-:W3:Y:S01]  /*7f10*/  LDSM.16.M88.4 R28, [R140+0x2c00] ;  /* 0x002c00008c1c783b */ /* 0x008ee20000000200 */
[CC--:B------:R-:W-:Y:S01]  /*7f20*/  ISETP.GE.AND P5, PT, R25.reuse, R65.reuse, PT ;  /* 0x000000411900720c */ /* 0x0c0fe20003fa6270 */
[----:B----4-:R-:W-:Y:S01]  /*7f30*/  HMMA.16816.F32.BF16 R32, R8, R12, R32 ;  /* 0x0000000c0820723c */ /* 0x010fe20000041820 */
[-C--:B------:R-:W-:Y:S02]  /*7f40*/  ISETP.GE.AND P2, PT, R25, R64.reuse, PT ;  /* 0x000000401900720c */ /* 0x080fe40003f46270 */
[C---:B------:R-:W-:Y:S02]  /*7f50*/  ISETP.GE.AND P0, PT, R24.reuse, R65, PT ;  /* 0x000000411800720c */ /* 0x040fe40003f06270 */
[----:B------:R-:W-:Y:S01]  /*7f60*/  ISETP.GE.AND P3, PT, R24, R64, PT ;  /* 0x000000401800720c */ /* 0x000fe20003f66270 */
[----:B------:R-:W4:Y:S01]  /*7f70*/  MUFU.TANH R75, R75 ;  /* 0x0000004b004b7308 */ /* 0x000f220000002400 */
[----:B------:R-:W-:Y:S01]  /*7f80*/  HMMA.16816.F32.BF16 R24, R16, R26, RZ ;  /* 0x0000001a1018723c */ /* 0x000fe200000418ff */
[----:B------:R-:W-:Y:S01]  /*7f90*/  VIADD R12, R37, 0x29 ;  /* 0x00000029250c7836 */ /* 0x000fe20000000000 */
[----:B--2---:R-:W-:Y:S01]  /*7fa0*/  FSEL R78, R57, -INF , !P6 ;  /* 0xff800000394e7808 */ /* 0x004fe20007000000 */
[----:B------:R-:W-:Y:S01]  /*7fb0*/  VIADD R13, R37, 0x28 ;  /* 0x00000028250d7836 */ /* 0x000fe20000000000 */
[----:B------:R-:W-:-:S02]  /*7fc0*/  FSEL R62, R62, -INF , !P5 ;  /* 0xff8000003e3e7808 */ /* 0x000fc40006800000 */
[----:B------:R-:W-:Y:S01]  /*7fd0*/  FSEL R67, R67, -INF , !P2 ;  /* 0xff80000043437808 */ /* 0x000fe20005000000 */
[----:B------:R-:W2:Y:S01]  /*7fe0*/  MUFU.TANH R106, R106 ;  /* 0x0000006a006a7308 */ /* 0x000ea20000002400 */
[----:B------:R-:W-:Y:S02]  /*7ff0*/  FSEL R57, R59, -INF , !P4 ;  /* 0xff8000003b397808 */ /* 0x000fe40006000000 */
[CC--:B------:R-:W-:Y:S02]  /*8000*/  ISETP.GE.AND P5, PT, R12.reuse, R65.reuse, PT ;  /* 0x000000410c00720c */ /* 0x0c0fe40003fa6270 */
[-C--:B------:R-:W-:Y:S01]  /*8010*/  ISETP.GE.AND P2, PT, R12, R64.reuse, PT ;  /* 0x000000400c00720c */ /* 0x080fe20003f46270 */
[----:B------:R-:W-:Y:S01]  /*8020*/  VIADD R12, R37, 0x31 ;  /* 0x00000031250c7836 */ /* 0x000fe20000000000 */
[CC--:B------:R-:W-:Y:S01]  /*8030*/  ISETP.GE.AND P6, PT, R13.reuse, R65.reuse, PT ;  /* 0x000000410d00720c */ /* 0x0c0fe20003fc6270 */
[----:B------:R-:W5:Y:S01]  /*8040*/  MUFU.TANH R63, R63 ;  /* 0x0000003f003f7308 */ /* 0x000f620000002400 */
[-C--:B------:R-:W-:Y:S01]  /*8050*/  ISETP.GE.AND P4, PT, R13, R64.reuse, PT ;  /* 0x000000400d00720c */ /* 0x080fe20003f86270 */
[----:B------:R-:W-:Y:S01]  /*8060*/  VIADD R13, R37, 0x30 ;  /* 0x00000030250d7836 */ /* 0x000fe20000000000 */
[----:B-1----:R-:W-:Y:S01]  /*8070*/  FSEL R55, R61, -INF , !P3 ;  /* 0xff8000003d377808 */ /* 0x002fe20005800000 */
[----:B------:R-:W-:Y:S01]  /*8080*/  FMUL.FTZ R56, R33, UR13 ;  /* 0x0000000d21387c20 */ /* 0x000fe20008410000 */
[----:B------:R-:W-:Y:S01]  /*8090*/  FSEL R58, R76, -INF , !P6 ;  /* 0xff8000004c3a7808 */ /* 0x000fe20007000000 */
[----:B------:R-:W-:Y:S01]  /*80a0*/  FMUL.FTZ R33, R34, UR13 ;  /* 0x0000000d22217c20 */ /* 0x000fe20008410000 */
[----:B----4-:R-:W-:Y:S01]  /*80b0*/  FSEL R61, R75, -INF , !P4 ;  /* 0xff8000004b3d7808 */ /* 0x010fe20006000000 */
[----:B------:R-:W-:Y:S01]  /*80c0*/  MUFU.TANH R50, R20 ;  /* 0x0000001400327308 */ /* 0x000fe20000002400 */
[CC--:B------:R-:W-:Y:S01]  /*80d0*/  ISETP.GE.AND P6, PT, R12.reuse, R65.reuse, PT ;  /* 0x000000410c00720c */ /* 0x0c0fe20003fc6270 */
[----:B------:R-:W-:Y:S01]  /*80e0*/  HMMA.16816.F32.BF16 R24, R8, R14, R24 ;  /* 0x0000000e0818723c */ /* 0x000fe20000041818 */
[-C--:B------:R-:W-:Y:S01]  /*80f0*/  ISETP.GE.AND P4, PT, R12, R64.reuse, PT ;  /* 0x000000400c00720c */ /* 0x080fe20003f86270 */
[C---:B------:R-:W-:Y:S01]  /*8100*/  VIADD R12, R37.reuse, 0x38 ;  /* 0x00000038250c7836 */ /* 0x040fe20000000000 */
[----:B------:R-:W-:Y:S01]  /*8110*/  FSEL R60, R60, -INF , !P0 ;  /* 0xff8000003c3c7808 */ /* 0x000fe20004000000 */
[----:B------:R-:W-:Y:S01]  /*8120*/  VIADD R34, R37, 0x48 ;  /* 0x0000004825227836 */ /* 0x000fe20000000000 */
[----:B--2---:R-:W-:Y:S01]  /*8130*/  FSEL R106, R106, -INF , !P5 ;  /* 0xff8000006a6a7808 */ /* 0x004fe20006800000 */
[----:B------:R1:W-:Y:S01]  /*8140*/  MUFU.TANH R48, R21 ;  /* 0x0000001500307308 */ /* 0x0003e20000002400 */
[----:B-----5:R-:W-:Y:S01]  /*8150*/  FSEL R51, R63, -INF , !P2 ;  /* 0xff8000003f337808 */ /* 0x020fe20005000000 */
[----:B------:R-:W-:Y:S01]  /*8160*/  FMUL.FTZ R35, R35, UR13 ;  /* 0x0000000d23237c20 */ /* 0x000fe20008410000 */
[C---:B------:R-:W-:Y:S01]  /*8170*/  ISETP.GE.AND P0, PT, R13.reuse, R65, PT ;  /* 0x000000410d00720c */ /* 0x040fe20003f06270 */
[----:B------:R-:W-:Y:S01]  /*8180*/  FMUL.FTZ R32, R32, UR13 ;  /* 0x0000000d20207c20 */ /* 0x000fe20008410000 */
[----:B------:R-:W-:-:S02]  /*8190*/  ISETP.GE.AND P3, PT, R13, R64, PT ;  /* 0x000000400d00720c */ /* 0x000fc40003f66270 */
[CC--:B------:R-:W-:Y:S01]  /*81a0*/  ISETP.GE.AND P5, PT, R12.reuse, R65.reuse, PT ;  /* 0x000000410c00720c */ /* 0x0c0fe20003fa6270 */
[----:B------:R-:W2:Y:S01]  /*81b0*/  MUFU.TANH R95, R95 ;  /* 0x0000005f005f7308 */ /* 0x000ea20000002400 */
[----:B------:R-:W-:Y:S02]  /*81c0*/  ISETP.GE.AND P2, PT, R12, R64, PT ;  /* 0x000000400c00720c */ /* 0x000fe40003f46270 */
[C---:B---3--:R-:W-:Y:S01]  /*81d0*/  HMMA.16816.F32.BF16 R12, R16.reuse, R28, RZ ;  /* 0x0000001c100c723c */ /* 0x048fe200000418ff */
[----:B------:R-:W-:Y:S02]  /*81e0*/  FSEL R96, R96, -INF , !P0 ;  /* 0xff80000060607808 */ /* 0x000fe40004000000 */
[-C--:B------:R-:W-:Y:S02]  /*81f0*/  ISETP.GE.AND P0, PT, R42, R65.reuse, PT ;  /* 0x000000412a00720c */ /* 0x080fe40003f06270 */
[----:B------:R-:W3:Y:S01]  /*8200*/  MUFU.TANH R94, R94 ;  /* 0x0000005e005e7308 */ /* 0x000ee20000002400 */
[----:B-1----:R-:W1:Y:S01]  /*8210*/  LDSM.16.M88.4 R20, [R139+0x1c00] ;  /* 0x001c00008b14783b */ /* 0x002e620000000200 */
[----:B------:R-:W-:Y:S01]  /*8220*/  HMMA.16816.F32.BF16 R16, R16, R30, RZ ;  /* 0x0000001e1010723c */ /* 0x000fe200000418ff */
[----:B------:R-:W-:Y:S01]  /*8230*/  VIADD R29, R37, 0x41 ;  /* 0x00000041251d7836 */ /* 0x000fe20000000000 */
[----:B------:R-:W-:Y:S01]  /*8240*/  FSEL R90, R90, -INF , !P0 ;  /* 0xff8000005a5a7808 */ /* 0x000fe20004000000 */
[----:B------:R-:W-:Y:S01]  /*8250*/  FMUL.FTZ R25, R25, UR13 ;  /* 0x0000000d19197c20 */ /* 0x000fe20008410000 */
[----:B------:R-:W-:Y:S01]  /*8260*/  ISETP.GE.AND P0, PT, R34, R65, PT ;  /* 0x000000412200720c */ /* 0x000fe20003f06270 */
[----:B------:R-:W-:-:S04]  /*8270*/  DEPBAR.LE SB0, 0x0 ;  /* 0x000080000000791a */ /* 0x000fc80000000000 */
[----:B------:R-:W4:Y:S01]  /*8280*/  MUFU.TANH R102, R102 ;  /* 0x0000006600667308 */ /* 0x000f220000002400 */
[----:B--2---:R-:W-:Y:S01]  /*8290*/  FSEL R95, R95, -INF , !P3 ;  /* 0xff8000005f5f7808 */ /* 0x004fe20005800000 */
[----:B------:R-:W-:Y:S01]  /*82a0*/  VIADD R30, R37, 0x51 ;  /* 0x00000051251e7836 */ /* 0x000fe20000000000 */
[-C--:B------:R-:W-:Y:S02]  /*82b0*/  ISETP.GE.AND P3, PT, R42, R64.reuse, PT ;  /* 0x000000402a00720c */ /* 0x080fe40003f66270 */
[----:B------:R-:W-:Y:S02]  /*82c0*/  FSEL R92, R92, -INF , !P5 ;  /* 0xff8000005c5c7808 */ /* 0x000fe40006800000 */
[----:B------:R-:W-:Y:S01]  /*82d0*/  FSEL R59, R36, -INF , !P3 ;  /* 0xff800000243b7808 */ /* 0x000fe20005800000 */
[----:B------:R-:W2:Y:S01]  /*82e0*/  MUFU.TANH R72, R72 ;  /* 0x0000004800487308 */ /* 0x000ea20000002400 */
[----:B------:R-:W-:Y:S01]  /*82f0*/  ISETP.GE.AND P3, PT, R34, R64, PT ;  /* 0x000000402200720c */ /* 0x000fe20003f66270 */
[----:B------:R-:W-:Y:S01]  /*8300*/  FMUL.FTZ R34, R24, UR13 ;  /* 0x0000000d18227c20 */ /* 0x000fe20008410000 */
[----:B------:R-:W-:Y:S01]  /*8310*/  FSEL R93, R93, -INF , !P2 ;  /* 0xff8000005d5d7808 */ /* 0x000fe20005000000 */
[----:B------:R-:W-:Y:S01]  /*8320*/  VIADD R24, R37, 0x50 ;  /* 0x0000005025187836 */ /* 0x000fe20000000000 */
[----:B------:R-:W-:-:S02]  /*8330*/  ISETP.GE.AND P5, PT, R29, R65, PT ;  /* 0x000000411d00720c */ /* 0x000fc40003fa6270 */
[----:B------:R-:W-:Y:S01]  /*8340*/  ISETP.GE.AND P2, PT, R29, R64, PT ;  /* 0x000000401d00720c */ /* 0x000fe20003f46270 */
[----:B------:R-:W5:Y:S01]  /*8350*/  MUFU.TANH R100, R100 ;  /* 0x0000006400647308 */ /* 0x000f620000002400 */
[----:B---3--:R-:W-:Y:S02]  /*8360*/  FSEL R94, R94, -INF , !P6 ;  /* 0xff8000005e5e7808 */ /* 0x008fe40007000000 */
[-C--:B------:R-:W-:Y:S02]  /*8370*/  ISETP.GE.AND P6, PT, R41, R65.reuse, PT ;  /* 0x000000412900720c */ /* 0x080fe40003fc6270 */
[----:B----4-:R-:W-:Y:S02]  /*8380*/  FSEL R102, R102, -INF , !P5 ;  /* 0xff80000066667808 */ /* 0x010fe40006800000 */
[----:B------:R-:W-:Y:S01]  /*8390*/  FSEL R89, R89, -INF , !P2 ;  /* 0xff80000059597808 */ /* 0x000fe20005000000 */
[----:B------:R-:W3:Y:S01]  /*83a0*/  MUFU.TANH R87, R87 ;  /* 0x0000005700577308 */ /* 0x000ee20000002400 */
[----:B------:R-:W-:-:S02]  /*83b0*/  ISETP.GE.AND P5, PT, R24, R65, PT ;  /* 0x000000411800720c */ /* 0x000fc40003fa6270 */
[-C--:B------:R-:W-:Y:S01]  /*83c0*/  ISETP.GE.AND P2, PT, R24, R64.reuse, PT ;  /* 0x000000401800720c */ /* 0x080fe20003f46270 */
[----:B------:R-:W-:Y:S01]  /*83d0*/  FMUL.FTZ R24, R26, UR13 ;  /* 0x0000000d1a187c20 */ /* 0x000fe20008410000 */
[----:B------:R-:W-:Y:S01]  /*83e0*/  FSEL R104, R104, -INF , !P6 ;  /* 0xff80000068687808 */ /* 0x000fe20007000000 */
[C---:B-1----:R-:W-:Y:S01]  /*83f0*/  HMMA.16816.F32.BF16 R12, R8.reuse, R20, R12 ;  /* 0x00000014080c723c */ /* 0x042fe2000004180c */
[C---:B------:R-:W-:Y:S01]  /*8400*/  VIADD R26, R37.reuse, 0x58 ;  /* 0x00000058251a7836 */ /* 0x040fe20000000000 */
[----:B------:R-:W1:Y:S01]  /*8410*/  MUFU.TANH R85, R85 ;  /* 0x0000005500557308 */ /* 0x000e620000002400 */
[----:B--2---:R-:W-:Y:S02]  /*8420*/  FSEL R63, R72, -INF , !P4 ;  /* 0xff800000483f7808 */ /* 0x004fe40006000000 */
[----:B-----5:R-:W-:Y:S01]  /*8430*/  FSEL R100, R100, -INF , !P0 ;  /* 0xff80000064647808 */ /* 0x020fe20004000000 */
[----:B------:R-:W-:Y:S01]  /*8440*/  HMMA.16816.F32.BF16 R8, R8, R22, R16 ;  /* 0x000000160808723c */ /* 0x000fe20000041810 */
[----:B------:R-:W-:Y:S01]  /*8450*/  VIADD R21, R37, 0x49 ;  /* 0x0000004925157836 */ /* 0x000fe20000000000 */
[----:B------:R-:W-:-:S02]  /*8460*/  ISETP.GE.AND P4, PT, R41, R64, PT ;  /* 0x000000402900720c */ /* 0x000fc40003f86270 */
[----:B------:R-:W2:Y:S01]  /*8470*/  MUFU.TANH R28, R56 ;  /* 0x00000038001c7308 */ /* 0x000ea20000002400 */
[----:B---3--:R-:W-:Y:S02]  /*8480*/  FSEL R87, R87, -INF , !P3 ;  /* 0xff80000057577808 */ /* 0x008fe40005800000 */
[-C--:B------:R-:W-:Y:S01]  /*8490*/  ISETP.GE.AND P6, PT, R21, R65.reuse, PT ;  /* 0x000000411500720c */ /* 0x080fe20003fc6270 */
[----:B------:R-:W-:Y:S01]  /*84a0*/  VIADD R17, R37, 0x68 ;  /* 0x0000006825117836 */ /* 0x000fe20000000000 */
[CC--:B------:R-:W-:Y:S02]  /*84b0*/  ISETP.GE.AND P0, PT, R30.reuse, R65.reuse, PT ;  /* 0x000000411e00720c */ /* 0x0c0fe40003f06270 */
[----:B------:R-:W-:Y:S01]  /*84c0*/  ISETP.GE.AND P3, PT, R30, R64, PT ;  /* 0x000000401e00720c */ /* 0x000fe20003f66270 */
[----:B------:R-:W3:Y:S01]  /*84d0*/  MUFU.TANH R38, R38 ;  /* 0x0000002600267308 */ /* 0x000ee20000002400 */
[----:B------:R-:W-:Y:S02]  /*84e0*/  FSEL R98, R98, -INF , !P6 ;  /* 0xff80000062627808 */ /* 0x000fe40007000000 */
[----:B------:R-:W-:-:S02]  /*84f0*/  ISETP.GE.AND P6, PT, R26, R65, PT ;  /* 0x000000411a00720c */ /* 0x000fc40003fc6270 */
[----:B------:R-:W-:Y:S01]  /*8500*/  FSEL R91, R91, -INF , !P4 ;  /* 0xff8000005b5b7808 */ /* 0x000fe20006000000 */
[----:B------:R-:W-:Y:S01]  /*8510*/  FMUL.FTZ R30, R13, UR13 ;  /* 0x0000000d0d1e7c20 */ /* 0x000fe20008410000 */
[----:B------:R-:W-:Y:S01]  /*8520*/  VIADD R13, R37, 0x61 ;  /* 0x00000061250d7836 */ /* 0x000fe20000000000 */
[----:B------:R-:W4:Y:S01]  /*8530*/  MUFU.TANH R45, R45 ;  /* 0x0000002d002d7308 */ /* 0x000f220000002400 */
[-C--:B------:R-:W-:Y:S01]  /*8540*/  ISETP.GE.AND P4, PT, R21, R64.reuse, PT ;  /* 0x000000401500720c */ /* 0x080fe20003f86270 */
[----:B------:R-:W-:Y:S01]  /*8550*/  FMUL.FTZ R12, R12, UR13 ;  /* 0x0000000d0c0c7c20 */ /* 0x000fe20008410000 */
[----:B------:R-:W-:Y:S01]  /*8560*/  FSEL R50, R50, -INF , !P6 ;  /* 0xff80000032327808 */ /* 0x000fe20007000000 */
[----:B------:R-:W-:Y:S01]  /*8570*/  FMUL.FTZ R16, R14, UR13 ;  /* 0x0000000d0e107c20 */ /* 0x000fe20008410000 */
[-C--:B------:R-:W-:Y:S01]  /*8580*/  ISETP.GE.AND P6, PT, R13, R65.reuse, PT ;  /* 0x000000410d00720c */ /* 0x080fe20003fc6270 */
[----:B------:R-:W-:Y:S01]  /*8590*/  VIADD R14, R37, 0x69 ;  /* 0x00000069250e7836 */ /* 0x000fe20000000000 */
[----:B-1----:R-:W-:Y:S01]  /*85a0*/  FSEL R85, R85, -INF , !P4 ;  /* 0xff80000055557808 */ /* 0x002fe20006000000 */
[----:B------:R-:W1:Y:S01]  /*85b0*/  MUFU.TANH R47, R47 ;  /* 0x0000002f002f7308 */ /* 0x000e620000002400 */
[-C--:B------:R-:W-:Y:S01]  /*85c0*/  ISETP.GE.AND P4, PT, R26, R64.reuse, PT ;  /* 0x000000401a00720c */ /* 0x080fe20003f86270 */
[----:B------:R-:W-:Y:S01]  /*85d0*/  VIADD R26, R37, 0x59 ;  /* 0x00000059251a7836 */ /* 0x000fe20000000000 */
[----:B--2---:R-:W-:Y:S01]  /*85e0*/  FSEL R36, R28, -INF , !P6 ;  /* 0xff8000001c247808 */ /* 0x004fe20007000000 */
[----:B------:R-:W-:Y:S01]  /*85f0*/  FMUL.FTZ R28, R8, UR13 ;  /* 0x0000000d081c7c20 */ /* 0x000fe20008410000 */
[----:B---3--:R-:W-:Y:S01]  /*8600*/  FSEL R56, R38, -INF , !P5 ;  /* 0xff80000026387808 */ /* 0x008fe20006800000 */
[----:B------:R-:W-:Y:S01]  /*8610*/  FMUL.FTZ R15, R15, UR13 ;  /* 0x0000000d0f0f7c20 */ /* 0x000fe20008410000 */
[----:B------:R-:W-:Y:S01]  /*8620*/  FSEL R49, R49, -INF , !P2 ;  /* 0xff80000031317808 */ /* 0x000fe20005000000 */
[----:B------:R-:W2:Y:S01]  /*8630*/  MUFU.TANH R29, R35 ;  /* 0x00000023001d7308 */ /* 0x000ea20000002400 */
[C---:B------:R-:W-:Y:S01]  /*8640*/  ISETP.GE.AND P5, PT, R26.reuse, R65, PT ;  /* 0x000000411a00720c */ /* 0x040fe20003fa6270 */
[----:B------:R-:W-:Y:S01]  /*8650*/  VIADD R8, R37, 0x78 ;  /* 0x0000007825087836 */ /* 0x000fe20000000000 */
[-C--:B------:R-:W-:Y:S01]  /*8660*/  ISETP.GE.AND P2, PT, R26, R64.reuse, PT ;  /* 0x000000401a00720c */ /* 0x080fe20003f46270 */
[----:B------:R-:W-:Y:S01]  /*8670*/  FMUL.FTZ R9, R9, UR13 ;  /* 0x0000000d09097c20 */ /* 0x000fe20008410000 */
[----:B----4-:R-:W-:Y:S01]  /*8680*/  FSEL R45, R45, -INF , !P4 ;  /* 0xff8000002d2d7808 */ /* 0x010fe20006000000 */
[----:B------:R-:W-:Y:S01]  /*8690*/  FMUL.FTZ R10, R10, UR13 ;  /* 0x0000000d0a0a7c20 */ /* 0x000fe20008410000 */
[----:B------:R-:W-:Y:S01]  /*86a0*/  ISETP.GE.AND P4, PT, R13, R64, PT ;  /* 0x000000400d00720c */ /* 0x000fe20003f86270 */
[----:B------:R-:W3:Y:S01]  /*86b0*/  MUFU.TANH R39, R39 ;  /* 0x0000002700277308 */ /* 0x000ee20000002400 */
[----:B------:R-:W-:Y:S01]  /*86c0*/  FSEL R54, R54, -INF , !P0 ;  /* 0xff80000036367808 */ /* 0x000fe20004000000 */
[----:B------:R-:W-:Y:S01]  /*86d0*/  FMUL.FTZ R11, R11, UR13 ;  /* 0x0000000d0b0b7c20 */ /* 0x000fe20008410000 */
[----:B-1----:R-:W-:-:S02]  /*86e0*/  FSEL R47, R47, -INF , !P3 ;  /* 0xff8000002f2f7808 */ /* 0x002fc40005800000 */
[----:B------:R-:W-:Y:S02]  /*86f0*/  FSEL R48, R48, -INF , !P5 ;  /* 0xff80000030307808 */ /* 0x000fe40006800000 */
[----:B------:R-:W-:Y:S01]  /*8700*/  ISETP.GE.AND P5, PT, R17, R65, PT ;  /* 0x000000411100720c */ /* 0x000fe20003fa6270 */
[----:B------:R-:W-:Y:S01]  /*8710*/  MUFU.TANH R32, R32 ;  /* 0x0000002000207308 */ /* 0x000fe20000002400 */
[----:B--2---:R-:W-:-:S07]  /*8720*/  FSEL R31, R29, -INF , !P4 ;  /* 0xff8000001d1f7808 */ /* 0x004fce0006000000 */
[----:B------:R-:W-:Y:S01]  /*8730*/  MUFU.TANH R33, R33 ;  /* 0x0000002100217308 */ /* 0x000fe20000002400 */
[----:B---3--:R-:W-:Y:S02]  /*8740*/  FSEL R13, R39, -INF , !P2 ;  /* 0xff800000270d7808 */ /* 0x008fe40005000000 */
[----:B------:R-:W-:-:S05]  /*8750*/  ISETP.GE.AND P2, PT, R17, R64, PT ;  /* 0x000000401100720c */ /* 0x000fca0003f46270 */
[----:B------:R-:W-:Y:S08]  /*8760*/  MUFU.TANH R20, R34 ;  /* 0x0000002200147308 */ /* 0x000ff00000002400 */
[----:B------:R-:W1:Y:S08]  /*8770*/  MUFU.TANH R24, R24 ;  /* 0x0000001800187308 */ /* 0x000e700000002400 */
[----:B------:R2:W3:Y:S08]  /*8780*/  MUFU.TANH R21, R25 ;  /* 0x0000001900157308 */ /* 0x0004f00000002400 */
[----:B------:R4:W-:Y:S01]  /*8790*/  MUFU.TANH R26, R12 ;  /* 0x0000000c001a7308 */ /* 0x0009e20000002400 */
[----:B-1----:R-:W-:-:S07]  /*87a0*/  FSEL R29, R24, -INF , !P2 ;  /* 0xff800000181d7808 */ /* 0x002fce0005000000 */
[----:B------:R-:W-:Y:S01]  /*87b0*/  MUFU.TANH R28, R28 ;  /* 0x0000001c001c7308 */ /* 0x000fe20000002400 */
[----:B--2---:R-:W-:Y:S01]  /*87c0*/  FMUL.FTZ R25, R27, UR13 ;  /* 0x0000000d1b197c20 */ /* 0x004fe20008410000 */
[----:B------:R-:W-:-:S05]  /*87d0*/  VIADD R27, R37, 0x60 ;  /* 0x00000060251b7836 */ /* 0x000fca0000000000 */
[-C--:B------:R-:W-:Y:S01]  /*87e0*/  ISETP.GE.AND P0, PT, R27, R65.reuse, PT ;  /* 0x000000411b00720c */ /* 0x080fe20003f06270 */
[----:B------:R-:W1:Y:S01]  /*87f0*/  MUFU.TANH R25, R25 ;  /* 0x0000001900197308 */ /* 0x000e620000002400 */
[----:B----4-:R-:W-:Y:S01]  /*8800*/  VIADD R12, R37, 0x70 ;  /* 0x00000070250c7836 */ /* 0x010fe20000000000 */
[-C--:B------:R-:W-:Y:S02]  /*8810*/  ISETP.GE.AND P3, PT, R27, R64.reuse, PT ;  /* 0x000000401b00720c */ /* 0x080fe40003f66270 */
[----:B------:R-:W-:Y:S02]  /*8820*/  FSEL R38, R32, -INF , !P0 ;  /* 0xff80000020267808 */ /* 0x000fe40004000000 */
[CC--:B------:R-:W-:Y:S02]  /*8830*/  ISETP.GE.AND P6, PT, R12.reuse, R65.reuse, PT ;  /* 0x000000410c00720c */ /* 0x0c0fe40003fc6270 */
[----:B------:R-:W2:Y:S01]  /*8840*/  MUFU.TANH R16, R16 ;  /* 0x0000001000107308 */ /* 0x000ea20000002400 */
[----:B------:R-:W-:Y:S01]  /*8850*/  ISETP.GE.AND P4, PT, R12, R64, PT ;  /* 0x000000400c00720c */ /* 0x000fe20003f86270 */
[----:B------:R-:W-:Y:S01]  /*8860*/  VIADD R12, R37, 0x71 ;  /* 0x00000071250c7836 */ /* 0x000fe20000000000 */
[----:B------:R-:W-:-:S02]  /*8870*/  ISETP.GE.AND P0, PT, R14, R65, PT ;  /* 0x000000410e00720c */ /* 0x000fc40003f06270 */
[----:B------:R-:W-:Y:S01]  /*8880*/  FSEL R33, R33, -INF , !P3 ;  /* 0xff80000021217808 */ /* 0x000fe20005800000 */
[----:B------:R-:W-:Y:S01]  /*8890*/  BAR.SYNC.DEFER_BLOCKING 0x0 ;  /* 0x0000000000007b1d */ /* 0x000fe20000010000 */
[-C--:B------:R-:W-:Y:S02]  /*88a0*/  ISETP.GE.AND P3, PT, R14, R64.reuse, PT ;  /* 0x000000400e00720c */ /* 0x080fe40003f66270 */
[----:B------:R-:W-:Y:S02]  /*88b0*/  FSEL R14, R20, -INF , !P5 ;  /* 0xff800000140e7808 */ /* 0x000fe40006800000 */
[C---:B------:R-:W-:Y:S01]  /*88c0*/  ISETP.GE.AND P5, PT, R12.reuse, R65, PT ;  /* 0x000000410c00720c */ /* 0x040fe20003fa6270 */
[----:B------:R-:W4:Y:S01]  /*88d0*/  MUFU.TANH R30, R30 ;  /* 0x0000001e001e7308 */ /* 0x000f220000002400 */
[----:B------:R-:W-:Y:S02]  /*88e0*/  ISETP.GE.AND P2, PT, R12, R64, PT ;  /* 0x000000400c00720c */ /* 0x000fe40003f46270 */
[----:B---3--:R-:W-:-:S02]  /*88f0*/  FSEL R12, R21, -INF , !P0 ;  /* 0xff800000150c7808 */ /* 0x008fc40004000000 */
[----:B------:R-:W-:Y:S02]  /*8900*/  ISETP.GE.AND P0, PT, R8, R65, PT ;  /* 0x000000410800720c */ /* 0x000fe40003f06270 */
[----:B-1----:R-:W-:Y:S01]  /*8910*/  FSEL R17, R25, -INF , !P3 ;  /* 0xff80000019117808 */ /* 0x002fe20005800000 */
[----:B------:R-:W1:Y:S01]  /*8920*/  MUFU.TANH R23, R15 ;  /* 0x0000000f00177308 */ /* 0x000e620000002400 */
[----:B------:R-:W-:Y:S02]  /*8930*/  FSEL R28, R28, -INF , !P0 ;  /* 0xff8000001c1c7808 */ /* 0x000fe40004000000 */
[----:B------:R-:W-:Y:S02]  /*8940*/  ISETP.GT.AND P0, PT, R152, R143, PT ;  /* 0x0000008f9800720c */ /* 0x000fe40003f04270 */
[----:B------:R-:W-:Y:S02]  /*8950*/  FSEL R32, R26, -INF , !P6 ;  /* 0xff8000001a207808 */ /* 0x000fe40007000000 */
[----:B--2---:R-:W-:Y:S01]  /*8960*/  FSEL R25, R16, -INF , !P4 ;  /* 0xff80000010197808 */ /* 0x004fe20006000000 */
[----:B------:R-:W2:Y:S01]  /*8970*/  MUFU.TANH R2, R2 ;  /* 0x0000000200027308 */ /* 0x000ea20000002400 */
[----:B------:R-:W-:-:S02]  /*8980*/  ISETP.GE.AND P6, PT, R37, R65, PT ;  /* 0x000000412500720c */ /* 0x000fc40003fc6270 */
[CC--:B------:R-:W-:Y:S01]  /*8990*/  ISETP.GE.AND P4, PT, R37.reuse, R64.reuse, PT ;  /* 0x000000402500720c */ /* 0x0c0fe20003f86270 */
[----:B------:R-:W-:Y:S01]  /*89a0*/  VIADD R37, R37, 0x79 ;  /* 0x0000007925257836 */ /* 0x000fe20000000000 */
[----:B----4-:R-:W-:Y:S02]  /*89b0*/  FSEL R30, R30, -INF , !P5 ;  /* 0xff8000001e1e7808 */ /* 0x010fe40006800000 */
[-C--:B------:R-:W-:Y:S01]  /*89c0*/  ISETP.GE.AND P3, PT, R8, R64.reuse, PT ;  /* 0x000000400800720c */ /* 0x080fe20003f66270 */
[----:B------:R2:W3:Y:S01]  /*89d0*/  MUFU.TANH R24, R9 ;  /* 0x0000000900187308 */ /* 0x0004e20000002400 */
[----:B-1----:R-:W-:Y:S02]  /*89e0*/  FSEL R23, R23, -INF , !P2 ;  /* 0xff80000017177808 */ /* 0x002fe40005000000 */
[C---:B------:R-:W-:Y:S02]  /*89f0*/  ISETP.GE.AND P5, PT, R37.reuse, R65, PT ;  /* 0x000000412500720c */ /* 0x040fe40003fa6270 */
[----:B------:R-:W-:-:S02]  /*8a00*/  ISETP.GE.AND P2, PT, R37, R64, PT ;  /* 0x000000402500720c */ /* 0x000fc40003f46270 */
[----:B------:R-:W-:Y:S01]  /*8a10*/  FSEL R40, R40, -INF , !P6 ;  /* 0xff80000028287808 */ /* 0x000fe20007000000 */
[----:B------:R-:W1:Y:S08]  /*8a20*/  MUFU.TANH R21, R10 ;  /* 0x0000000a00157308 */ /* 0x000e700000002400 */
[----:B------:R-:W4:Y:S01]  /*8a30*/  MUFU.TANH R20, R11 ;  /* 0x0000000b00147308 */ /* 0x000f220000002400 */
[----:B--2---:R-:W-:-:S02]  /*8a40*/  FSEL R9, R2, -INF , !P4 ;  /* 0xff80000002097808 */ /* 0x004fc40006000000 */
[----:B---3--:R-:W-:Y:S02]  /*8a50*/  FSEL R24, R24, -INF , !P5 ;  /* 0xff80000018187808 */ /* 0x008fe40006800000 */
[----:B-1----:R-:W-:Y:S02]  /*8a60*/  FSEL R21, R21, -INF , !P3 ;  /* 0xff80000015157808 */ /* 0x002fe40005800000 */
[----:B----4-:R-:W-:Y:S01]  /*8a70*/  FSEL R20, R20, -INF , !P2 ;  /* 0xff80000014147808 */ /* 0x010fe20005000000 */
        /* <DEDUP_REMOVED lines=61> */
.L_x_5074:
[----:B------:R-:W-:Y:S02]  /*8e50*/  ULDC UR10, c[0x0][0x248] ;  /* 0x00009200000a7ab9 */ /* 0x000fe40000000800 */
[----:B------:R-:W-:-:S06]  /*8e60*/  USHF.L.U32 UR5, UR10, 0x7, URZ ;  /* 0x000000070a057899 */ /* 0x000fcc000800063f */
[----:B------:R-:W-:-:S04]  /*8e70*/  IADD3 R18, RZ, -UR5, RZ ;  /* 0x80000005ff127c10 */ /* 0x000fc8000fffe0ff */
[----:B------:R-:W-:-:S07]  /*8e80*/  SHF.R.S32.HI R0, RZ, 0x1f, R18 ;  /* 0x0000001fff007819 */ /* 0x000fce0000011412 */
.L_x_5075:
        /* <DEDUP_REMOVED lines=19> */
.L_x_5073:
        /* <DEDUP_REMOVED lines=137> */
[----:B------:R-:W-:Y:S01]  /*9850*/  FFMA.FTZ R42, R13, UR10, -R22 ;  /* 0x0000000a0d2a7c23 */ /* 0x000fe20008010816 */
        /* <DEDUP_REMOVED lines=8> */
[----:B------:R-:W-:Y:S01]  /*98e0*/  FFMA.FTZ R50, R49, UR10, -R22 ;  /* 0x0000000a31327c23 */ /* 0x000fe20008010816 */
        /* <DEDUP_REMOVED lines=9> */
[----:B------:R-:W5:Y:S01]  /*9980*/  MUFU.EX2 R34, R34 ;  /* 0x0000002200227308 */ /* 0x000f620000000800 */
[C---:B----4-:R-:W-:Y:S01]  /*9990*/  F2FP.BF16.F32.PACK_AB R71, R46.reuse, R41 ;  /* 0x000000292e47723e */ /* 0x050fe200000010ff */
[----:B------:R-:W-:Y:S01]  /*99a0*/  FADD.FTZ R41, R41, R44 ;  /* 0x0000002c29297221 */ /* 0x000fe20000010000 */
[--C-:B------:R-:W-:Y:S01]  /*99b0*/  FFMA.FTZ R27, R25, UR10, -R22.reuse ;  /* 0x0000000a191b7c23 */ /* 0x100fe20008010816 */
[--C-:B------:R-:W-:Y:S01]  /*99c0*/  FFMA.FTZ R25, R23, UR10, -R22.reuse ;  /* 0x0000000a17197c23 */ /* 0x100fe20008010816 */
[--C-:B------:R-:W-:Y:S01]  /*99d0*/  FFMA.FTZ R21, R21, UR10, -R22.reuse ;  /* 0x0000000a15157c23 */ /* 0x100fe20008010816 */
[----:B------:R-:W-:Y:S01]  /*99e0*/  FADD.FTZ R46, R46, R41 ;  /* 0x000000292e2e7221 */ /* 0x000fe20000010000 */
[----:B------:R-:W-:Y:S01]  /*99f0*/  FFMA.FTZ R20, R20, UR10, -R22 ;  /* 0x0000000a14147c23 */ /* 0x000fe20008010816 */
[----:B--2---:R-:W-:Y:S01]  /*9a00*/  HMMA.16816.F32.BF16 R80, R68, R76, RZ ;  /* 0x0000004c4450723c */ /* 0x004fe200000418ff */
[----:B------:R-:W-:Y:S01]  /*9a10*/  MUFU.EX2 R19, R19 ;  /* 0x0000001300137308 */ /* 0x000fe20000000800 */
[----:B-1----:R-:W-:Y:S01]  /*9a20*/  FADD.FTZ R41, R35, R40 ;  /* 0x0000002823297221 */ /* 0x002fe20000010000 */
[--C-:B------:R-:W-:Y:S01]  /*9a30*/  FFMA.FTZ R40, R31, UR10, -R22.reuse ;  /* 0x0000000a1f287c23 */ /* 0x100fe20008010816 */
[----:B------:R-:W-:-:S02]  /*9a40*/  FFMA.FTZ R31, R17, UR10, -R22 ;  /* 0x0000000a111f7c23 */ /* 0x000fc40008010816 */
[C---:B------:R-:W-:Y:S03]  /*9a50*/  HMMA.16816.F32.BF16 R76, R68.reuse, R78, RZ ;  /* 0x0000004e444c723c */ /* 0x040fe600000418ff */
[----:B------:R-:W1:Y:S03]  /*9a60*/  MUFU.EX2 R16, R16 ;  /* 0x0000001000107308 */ /* 0x000e660000000800 */
[C---:B---3--:R-:W-:Y:S05]  /*9a70*/  HMMA.16816.F32.BF16 R72, R68.reuse, R4, RZ ;  /* 0x000000044448723c */ /* 0x048fea00000418ff */
[----:B------:R-:W-:Y:S01]  /*9a80*/  MUFU.EX2 R43, R43 ;  /* 0x0000002b002b7308 */ /* 0x000fe20000000800 */
[----:B------:R-:W-:Y:S01]  /*9a90*/  HMMA.16816.F32.BF16 R68, R68, R6, RZ ;  /* 0x000000064444723c */ /* 0x000fe200000418ff */
[C---:B-----5:R-:W-:Y:S01]  /*9aa0*/  F2FP.BF16.F32.PACK_AB R4, R34.reuse, R35 ;  /* 0x000000232204723e */ /* 0x060fe200000010ff */
        /* <DEDUP_REMOVED lines=240> */
.L_x_5077:
[----:B------:R-:W-:Y:S02]  /*a9b0*/  ULDC UR8, c[0x0][0x250] ;  /* 0x0000940000087ab9 */ /* 0x000fe40000000800 */
[----:B------:R-:W-:-:S06]  /*a9c0*/  USHF.L.U32 UR4, UR8, 0x7, URZ ;  /* 0x0000000708047899 */ /* 0x000fcc000800063f */
[----:B------:R-:W-:-:S04]  /*a9d0*/  IADD3 R8, RZ, -UR4, RZ ;  /* 0x80000004ff087c10 */ /* 0x000fc8000fffe0ff */
[----:B------:R-:W-:-:S07]  /*a9e0*/  SHF.R.S32.HI R4, RZ, 0x1f, R8 ;  /* 0x0000001fff047819 */ /* 0x000fce0000011408 */
.L_x_5078:
        /* <DEDUP_REMOVED lines=17> */
[----:B------:R-:W-:-:S05]  /*ab00*/  IADD3.X R5, R7, UR4, RZ, P0, !PT ;  /* 0x0000000407057c10 */ /* 0x000fca00087fe4ff */
[----:B------:R1:W-:Y:S04]  /*ab10*/  LDGSTS.E.BYPASS.LTC128B.128 [R153+0x4800], desc[UR6][R4.64] ;  /* 0x0480000004997fae */ /* 0x0003e8000b901d46 */
[----:B------:R-:W-:Y:S04]  /*ab20*/  LDSM.16.M88.4 R52, [R142] ;  /* 0x000000008e34783b */ /* 0x000fe80000000200 */
[----:B------:R-:W2:Y:S04]  /*ab30*/  LDSM.16.M88.4 R36, [R140+0x1000] ;  /* 0x001000008c24783b */ /* 0x000ea80000000200 */
[----:B------:R-:W3:Y:S04]  /*ab40*/  LDSM.16.M88.4 R20, [R140+0x1400] ;  /* 0x001400008c14783b */ /* 0x000ee80000000200 */
[----:B------:R-:W-:Y:S04]  /*ab50*/  LDSM.16.M88.4 R44, [R141] ;  /* 0x000000008d2c783b */ /* 0x000fe80000000200 */
[----:B------:R-:W4:Y:S04]  /*ab60*/  LDSM.16.M88.4 R16, [R139] ;  /* 0x000000008b10783b */ /* 0x000f280000000200 */
[----:B------:R-:W5:Y:S04]  /*ab70*/  LDSM.16.M88.4 R12, [R140+0x1800] ;  /* 0x001800008c0c783b */ /* 0x000f680000000200 */
[----:B------:R-:W5:Y:S04]  /*ab80*/  LDSM.16.M88.4 R8, [R136] ;  /* 0x000000008808783b */ /* 0x000f680000000200 */
[----:B-1----:R-:W1:Y:S04]  /*ab90*/  LDSM.16.M88.4 R4, [R140+0x1c00] ;  /* 0x001c00008c04783b */ /* 0x002e680000000200 */
[----:B------:R-:W1:Y:S04]  /*aba0*/  LDSM.16.M88.4 R32, [R135] ;  /* 0x000000008720783b */ /* 0x000e680000000200 */
[----:B------:R-:W1:Y:S04]  /*abb0*/  LDSM.16.M88.4 R28, [R140+0x2000] ;  /* 0x002000008c1c783b */ /* 0x000e680000000200 */
[----:B------:R-:W1:Y:S01]  /*abc0*/  LDSM.16.M88.4 R24, [R134] ;  /* 0x000000008618783b */ /* 0x000e620000000200 */
[C---:B--2---:R-:W-:Y:S03]  /*abd0*/  HMMA.16816.F32.BF16 R40, R52.reuse, R36, RZ ;  /* 0x000000243428723c */ /* 0x044fe600000418ff */
[----:B------:R-:W2:Y:S04]  /*abe0*/  LDSM.16.M88.4 R56, [R140+0x2400] ;  /* 0x002400008c38783b */ /* 0x000ea80000000200 */
[----:B------:R-:W-:Y:S01]  /*abf0*/  LDSM.16.M88.4 R48, [R140+0x2800] ;  /* 0x002800008c30783b */ /* 0x000fe20000000200 */
[C---:B------:R-:W-:Y:S03]  /*ac00*/  HMMA.16816.F32.BF16 R36, R52.reuse, R38, RZ ;  /* 0x000000263424723c */ /* 0x040fe600000418ff */
[----:B------:R-:W0:Y:S03]  /*ac10*/  LDGDEPBAR ;  /* 0x00000000000079af */ /* 0x000e260000000000 */
[C---:B---3--:R-:W-:Y:S06]  /*ac20*/  HMMA.16816.F32.BF16 R60, R52.reuse, R20, RZ ;  /* 0x00000014343c723c */ /* 0x048fec00000418ff */
[----:B------:R-:W-:Y:S06]  /*ac30*/  HMMA.16816.F32.BF16 R20, R52, R22, RZ ;  /* 0x000000163414723c */ /* 0x000fec00000418ff */
[C---:B----4-:R-:W-:Y:S06]  /*ac40*/  HMMA.16816.F32.BF16 R40, R44.reuse, R16, R40 ;  /* 0x000000102c28723c */ /* 0x050fec0000041828 */
[----:B------:R-:W-:Y:S06]  /*ac50*/  HMMA.16816.F32.BF16 R36, R44, R18, R36 ;  /* 0x000000122c24723c */ /* 0x000fec0000041824 */
[C---:B-----5:R-:W-:Y:S06]  /*ac60*/  HMMA.16816.F32.BF16 R16, R52.reuse, R12, RZ ;  /* 0x0000000c3410723c */ /* 0x060fec00000418ff */
[----:B------:R-:W-:Y:S06]  /*ac70*/  HMMA.16816.F32.BF16 R12, R52, R14, RZ ;  /* 0x0000000e340c723c */ /* 0x000fec00000418ff */
        /* <DEDUP_REMOVED lines=10> */
[----:B------:R-:W-:-:S02]  /*ad20*/  FMUL.FTZ R91, R39, UR13 ;  /* 0x0000000d275b7c20 */ /* 0x000fc40008410000 */
[C---:B-1----:R-:W-:Y:S01]  /*ad30*/  HMMA.16816.F32.BF16 R8, R52.reuse, R4, RZ ;  /* 0x000000043408723c */ /* 0x042fe200000418ff */
[----:B------:R-:W-:Y:S01]  /*ad40*/  LDSM.16.M88.4 R36, [R132] ;  /* 0x000000008424783b */ /* 0x000fe20000000200 */
[----:B------:R-:W1:Y:S04]  /*ad50*/  MUFU.TANH R87, R87 ;  /* 0x0000005700577308 */ /* 0x000e680000002400 */
[----:B------:R-:W-:Y:S01]  /*ad60*/  HMMA.16816.F32.BF16 R4, R52, R6, RZ ;  /* 0x000000063404723c */ /* 0x000fe200000418ff */
[----:B---3--:R-:W3:Y:S03]  /*ad70*/  LDSM.16.M88.4 R40, [R133] ;  /* 0x000000008528783b */ /* 0x008ee60000000200 */
[----:B------:R-:W-:Y:S02]  /*ad80*/  MUFU.TANH R85, R85 ;  /* 0x0000005500557308 */ /* 0x000fe40000002400 */
[----:B------:R-:W-:Y:S01]  /*ad90*/  HMMA.16816.F32.BF16 R16, R44, R32, R16 ;  /* 0x000000202c10723c */ /* 0x000fe20000041810 */
[----:B------:R-:W-:Y:S01]  /*ada0*/  FMUL.FTZ R114, R61, UR13 ;  /* 0x0000000d3d727c20 */ /* 0x000fe20008410000 */
[----:B------:R-:W-:Y:S01]  /*adb0*/  FMUL.FTZ R63, R63, UR13 ;  /* 0x0000000d3f3f7c20 */ /* 0x000fe20008410000 */
[----:B------:R-:W-:Y:S01]  /*adc0*/  FMUL.FTZ R60, R60, UR13 ;  /* 0x0000000d3c3c7c20 */ /* 0x000fe20008410000 */
[----:B------:R-:W-:-:S02]  /*add0*/  FMUL.FTZ R61, R62, UR13 ;  /* 0x0000000d3e3d7c20 */ /* 0x000fc40008410000 */
[----:B------:R-:W-:Y:S01]  /*ade0*/  HMMA.16816.F32.BF16 R12, R44, R34, R12 ;  /* 0x000000222c0c723c */ /* 0x000fe2000004180c */
[----:B------:R-:W4:Y:S01]  /*adf0*/  MUFU.TANH R88, R88 ;  /* 0x0000005800587308 */ /* 0x000f220000002400 */
[----:B------:R-:W-:Y:S01]  /*ae00*/  FMUL.FTZ R21, R21, UR13 ;  /* 0x0000000d15157c20 */ /* 0x000fe20008410000 */
[----:B------:R-:W-:Y:S01]  /*ae10*/  FMUL.FTZ R99, R23, UR13 ;  /* 0x0000000d17637c20 */ /* 0x000fe20008410000 */
[----:B------:R-:W-:Y:S01]  /*ae20*/  FMUL.FTZ R120, R20, UR13 ;  /* 0x0000000d14787c20 */ /* 0x000fe20008410000 */
[----:B------:R-:W-:Y:S01]  /*ae30*/  FMUL.FTZ R103, R22, UR13 ;  /* 0x0000000d16677c20 */ /* 0x000fe20008410000 */
[C---:B------:R-:W-:Y:S03]  /*ae40*/  HMMA.16816.F32.BF16 R32, R52.reuse, R28, RZ ;  /* 0x0000001c3420723c */ /* 0x040fe600000418ff */
[----:B------:R-:W-:Y:S03]  /*ae50*/  MUFU.TANH R90, R90 ;  /* 0x0000005a005a7308 */ /* 0x000fe60000002400 */
[----:B------:R-:W-:Y:S05]  /*ae60*/  HMMA.16816.F32.BF16 R28, R52, R30, RZ ;  /* 0x0000001e341c723c */ /* 0x000fea00000418ff */
[----:B------:R-:W5:Y:S01]  /*ae70*/  MUFU.TANH R91, R91 ;  /* 0x0000005b005b7308 */ /* 0x000f620000002400 */
[----:B------:R-:W-:Y:S01]  /*ae80*/  HMMA.16816.F32.BF16 R8, R44, R24, R8 ;  /* 0x000000182c08723c */ /* 0x000fe20000041808 */
[----:B------:R-:W-:Y:S01]  /*ae90*/  FMUL.FTZ R19, R19, UR13 ;  /* 0x0000000d13137c20 */ /* 0x000fe20008410000 */
[----:B------:R-:W-:Y:S01]  /*aea0*/  FMUL.FTZ R16, R16, UR13 ;  /* 0x0000000d10107c20 */ /* 0x000fe20008410000 */
[----:B------:R-:W-:Y:S01]  /*aeb0*/  FMUL.FTZ R17, R17, UR13 ;  /* 0x0000000d11117c20 */ /* 0x000fe20008410000 */
[----:B------:R-:W-:-:S02]  /*aec0*/  FMUL.FTZ R18, R18, UR13 ;  /* 0x0000000d12127c20 */ /* 0x000fc40008410000 */
[----:B------:R-:W-:Y:S01]  /*aed0*/  HMMA.16816.F32.BF16 R4, R44, R26, R4 ;  /* 0x0000001a2c04723c */ /* 0x000fe20000041804 */
[----:B------:R-:W-:Y:S01]  /*aee0*/  MUFU.TANH R114, R114 ;  /* 0x0000007200727308 */ /* 0x000fe20000002400 */
[----:B------:R-:W-:Y:S01]  /*aef0*/  FMUL.FTZ R14, R14, UR13 ;  /* 0x0000000d0e0e7c20 */ /* 0x000fe20008410000 */
[----:B------:R-:W-:Y:S01]  /*af00*/  FMUL.FTZ R108, R13, UR13 ;  /* 0x0000000d0d6c7c20 */ /* 0x000fe20008410000 */
[----:B------:R-:W-:Y:S01]  /*af10*/  FMUL.FTZ R13, R15, UR13 ;  /* 0x0000000d0f0d7c20 */ /* 0x000fe20008410000 */
[----:B------:R-:W-:Y:S01]  /*af20*/  FMUL.FTZ R12, R12, UR13 ;  /* 0x0000000d0c0c7c20 */ /* 0x000fe20008410000 */
[C---:B--2---:R-:W-:Y:S03]  /*af30*/  HMMA.16816.F32.BF16 R24, R52.reuse, R56, RZ ;  /* 0x000000383418723c */ /* 0x044fe600000418ff */
[----:B------:R-:W2:Y:S03]  /*af40*/  MUFU.TANH R101, R63 ;  /* 0x0000003f00657308 */ /* 0x000ea60000002400 */
[----:B------:R-:W-:Y:S05]  /*af50*/  HMMA.16816.F32.BF16 R56, R52, R58, RZ ;  /* 0x0000003a3438723c */ /* 0x000fea00000418ff */
[----:B------:R1:W2:Y:S01]  /*af60*/  MUFU.TANH R110, R21 ;  /* 0x00000015006e7308 */ /* 0x0002a20000002400 */
[C---:B---3--:R-:W-:Y:S01]  /*af70*/  HMMA.16816.F32.BF16 R32, R44.reuse, R40, R32 ;  /* 0x000000282c20723c */ /* 0x048fe20000041820 */
[----:B------:R-:W-:Y:S01]  /*af80*/  FMUL.FTZ R94, R9, UR13 ;  /* 0x0000000d095e7c20 */ /* 0x000fe20008410000 */
[----:B------:R-:W-:Y:S01]  /*af90*/  FMUL.FTZ R9, R11, UR13 ;  /* 0x0000000d0b097c20 */ /* 0x000fe20008410000 */
[----:B------:R-:W-:Y:S01]  /*afa0*/  FMUL.FTZ R11, R10, UR13 ;  /* 0x0000000d0a0b7c20 */ /* 0x000fe20008410000 */
[--C-:B------:R-:W-:Y:S01]  /*afb0*/  LOP3.LUT R10, R95, 0x10, R66.reuse, 0xfe, !PT ;  /* 0x000000105f0a7812 */ /* 0x100fe200078efe42 */
[----:B------:R-:W-:Y:S01]  /*afc0*/  FMUL.FTZ R102, R8, UR13 ;  /* 0x0000000d08667c20 */ /* 0x000fe20008410000 */
[C---:B------:R-:W-:Y:S01]  /*afd0*/  HMMA.16816.F32.BF16 R28, R44.reuse, R42, R28 ;  /* 0x0000002a2c1c723c */ /* 0x040fe2000004181c */
[----:B------:R-:W3:Y:S01]  /*afe0*/  LDSM.16.M88.4 R40, [R86] ;  /* 0x000000005628783b */ /* 0x000ee20000000200 */
[----:B------:R-:W-:Y:S01]  /*aff0*/  FMUL.FTZ R96, R5, UR13 ;  /* 0x0000000d05607c20 */ /* 0x000fe20008410000 */
[C---:B------:R-:W-:Y:S01]  /*b000*/  LOP3.LUT R5, R95.reuse, R66, RZ, 0xfc, !PT ;  /* 0x000000425f057212 */ /* 0x040fe200078efcff */
[----:B------:R-:W2:Y:S01]  /*b010*/  MUFU.TANH R99, R99 ;  /* 0x0000006300637308 */ /* 0x000ea20000002400 */
[----:B------:R-:W-:Y:S01]  /*b020*/  LOP3.LUT R8, R95, 0x8, R66, 0xfe, !PT ;  /* 0x000000085f087812 */ /* 0x000fe200078efe42 */
[C---:B------:R-:W-:Y:S01]  /*b030*/  HMMA.16816.F32.BF16 R24, R44.reuse, R36, R24 ;  /* 0x000000242c18723c */ /* 0x040fe20000041818 */
[CC--:B------:R-:W-:Y:S01]  /*b040*/  ISETP.GE.AND P3, PT, R10.reuse, R65.reuse, PT ;  /* 0x000000410a00720c */ /* 0x0c0fe20003f66270 */
[C---:B------:R-:W-:Y:S01]  /*b050*/  VIADD R15, R5.reuse, 0x21 ;  /* 0x00000021050f7836 */ /* 0x040fe20000000000 */
[-C--:B------:R-:W-:Y:S01]  /*b060*/  ISETP.GE.AND P5, PT, R10, R64.reuse, PT ;  /* 0x000000400a00720c */ /* 0x080fe20003fa6270 */
[C---:B------:R-:W-:Y:S01]  /*b070*/  VIADD R10, R5.reuse, 0x1 ;  /* 0x00000001050a7836 */ /* 0x040fe20000000000 */
[CC--:B------:R-:W-:Y:S01]  /*b080*/  ISETP.GE.AND P2, PT, R5.reuse, R65.reuse, PT ;  /* 0x000000410500720c */ /* 0x0c0fe20003f46270 */
[----:B------:R-:W-:Y:S01]  /*b090*/  HMMA.16816.F32.BF16 R56, R44, R38, R56 ;  /* 0x000000262c38723c */ /* 0x000fe20000041838 */
[-C--:B------:R-:W-:Y:S01]  /*b0a0*/  ISETP.GE.AND P4, PT, R5, R64.reuse, PT ;  /* 0x000000400500720c */ /* 0x080fe20003f86270 */
[----:B------:R4:W-:Y:S01]  /*b0b0*/  MUFU.TANH R37, R19 ;  /* 0x0000001300257308 */ /* 0x0009e20000002400 */
[CC--:B------:R-:W-:Y:S01]  /*b0c0*/  ISETP.GE.AND P0, PT, R8.reuse, R65.reuse, PT ;  /* 0x000000410800720c */ /* 0x0c0fe20003f06270 */
[----:B------:R-:W-:Y:S01]  /*b0d0*/  FMUL.FTZ R7, R7, UR13 ;  /* 0x0000000d07077c20 */ /* 0x000fe20008410000 */
[-C--:B------:R-:W-:Y:S01]  /*b0e0*/  ISETP.GE.AND P6, PT, R8, R64.reuse, PT ;  /* 0x000000400800720c */ /* 0x080fe20003fc6270 */
[C---:B-1----:R-:W-:Y:S01]  /*b0f0*/  HMMA.16816.F32.BF16 R20, R52.reuse, R48, RZ ;  /* 0x000000303414723c */ /* 0x042fe200000418ff */
[----:B------:R-:W-:Y:S01]  /*b100*/  FMUL.FTZ R33, R33, UR13 ;  /* 0x0000000d21217c20 */ /* 0x000fe20008410000 */
[----:B------:R-:W-:Y:S01]  /*b110*/  FMUL.FTZ R35, R35, UR13 ;  /* 0x0000000d23237c20 */ /* 0x000fe20008410000 */
[----:B------:R-:W-:Y:S01]  /*b120*/  FMUL.FTZ R104, R4, UR13 ;  /* 0x0000000d04687c20 */ /* 0x000fe20008410000 */
[----:B------:R1:W-:Y:S01]  /*b130*/  MUFU.TANH R38, R16 ;  /* 0x0000001000267308 */ /* 0x0003e20000002400 */
[----:B------:R-:W-:Y:S01]  /*b140*/  VIADD R4, R5, 0x69 ;  /* 0x0000006905047836 */ /* 0x000fe20000000000 */
[----:B------:R-:W-:Y:S01]  /*b150*/  HMMA.16816.F32.BF16 R48, R52, R50, RZ ;  /* 0x000000323430723c */ /* 0x000fe200000418ff */
[----:B------:R-:W-:Y:S01]  /*b160*/  FMUL.FTZ R31, R31, UR13 ;  /* 0x0000000d1f1f7c20 */ /* 0x000fe20008410000 */
[----:B------:R-:W-:Y:S01]  /*b170*/  FMUL.FTZ R29, R29, UR13 ;  /* 0x0000000d1d1d7c20 */ /* 0x000fe20008410000 */
[----:B------:R-:W-:Y:S01]  /*b180*/  FMUL.FTZ R32, R32, UR13 ;  /* 0x0000000d20207c20 */ /* 0x000fe20008410000 */
[----:B------:R-:W-:Y:S01]  /*b190*/  FMUL.FTZ R34, R34, UR13 ;  /* 0x0000000d22227c20 */ /* 0x000fe20008410000 */
[----:B------:R-:W-:Y:S01]  /*b1a0*/  FMUL.FTZ R98, R28, UR13 ;  /* 0x0000000d1c627c20 */ /* 0x000fe20008410000 */
[----:B------:R5:W-:Y:S01]  /*b1b0*/  MUFU.TANH R8, R11 ;  /* 0x0000000b00087308 */ /* 0x000be20000002400 */
[----:B----4-:R-:W-:Y:S01]  /*b1c0*/  FSEL R19, R87, -INF , !P4 ;  /* 0xff80000057137808 */ /* 0x010fe20006000000 */
[----:B------:R-:W-:Y:S01]  /*b1d0*/  FMUL.FTZ R25, R25, UR13 ;  /* 0x0000000d19197c20 */ /* 0x000fe20008410000 */
[----:B------:R-:W-:Y:S01]  /*b1e0*/  ISETP.GE.AND P4, PT, R10, R64, PT ;  /* 0x000000400a00720c */ /* 0x000fe20003f86270 */
[----:B------:R-:W-:Y:S01]  /*b1f0*/  FMUL.FTZ R27, R27, UR13 ;  /* 0x0000000d1b1b7c20 */ /* 0x000fe20008410000 */
[----:B------:R-:W-:Y:S01]  /*b200*/  FMUL.FTZ R63, R30, UR13 ;  /* 0x0000000d1e3f7c20 */ /* 0x000fe20008410000 */
[----:B------:R-:W-:Y:S01]  /*b210*/  FMUL.FTZ R57, R57, UR13 ;  /* 0x0000000d39397c20 */ /* 0x000fe20008410000 */
[----:B------:R-:W-:Y:S01]  /*b220*/  FSEL R105, R88, -INF , !P4 ;  /* 0xff80000058697808 */ /* 0x000fe20006000000 */
[----:B------:R4:W-:Y:S01]  /*b230*/  MUFU.TANH R97, R14 ;  /* 0x0000000e00617308 */ /* 0x0009e20000002400 */
[----:B-1----:R-:W-:Y:S01]  /*b240*/  FSEL R16, R67, -INF , !P2 ;  /* 0xff80000043107808 */ /* 0x002fe20005000000 */
[----:B------:R-:W-:Y:S01]  /*b250*/  FMUL.FTZ R24, R24, UR13 ;  /* 0x0000000d18187c20 */ /* 0x000fe20008410000 */
[-C--:B------:R-:W-:Y:S01]  /*b260*/  ISETP.GE.AND P2, PT, R10, R65.reuse, PT ;  /* 0x000000410a00720c */ /* 0x080fe20003f46270 */
[C---:B---3--:R-:W-:Y:S01]  /*b270*/  HMMA.16816.F32.BF16 R20, R44.reuse, R40, R20 ;  /* 0x000000282c14723c */ /* 0x048fe20000041814 */
[----:B------:R-:W-:Y:S01]  /*b280*/  FMUL.FTZ R26, R26, UR13 ;  /* 0x0000000d1a1a7c20 */ /* 0x000fe20008410000 */
[----:B------:R-:W-:Y:S01]  /*b290*/  FMUL.FTZ R56, R56, UR13 ;  /* 0x0000000d38387c20 */ /* 0x000fe20008410000 */
[----:B------:R-:W-:Y:S01]  /*b2a0*/  FSEL R36, R85, -INF , !P2 ;  /* 0xff80000055247808 */ /* 0x000fe20005000000 */
[----:B------:R1:W3:Y:S01]  /*b2b0*/  MUFU.TANH R106, R17 ;  /* 0x00000011006a7308 */ /* 0x0002e20000002400 */
[----:B-----5:R-:W-:Y:S01]  /*b2c0*/  VIADD R11, R5, 0x9 ;  /* 0x00000009050b7836 */ /* 0x020fe20000000000 */
[----:B------:R-:W-:Y:S04]  /*b2d0*/  HMMA.16816.F32.BF16 R48, R44, R42, R48 ;  /* 0x0000002a2c30723c */ /* 0x000fe80000041830 */
[----:B------:R-:W-:-:S02]  /*b2e0*/  ISETP.GE.AND P2, PT, R11, R65, PT ;  /* 0x000000410b00720c */ /* 0x000fc40003f46270 */
[----:B------:R-:W-:Y:S01]  /*b2f0*/  ISETP.GE.AND P4, PT, R11, R64, PT ;  /* 0x000000400b00720c */ /* 0x000fe20003f86270 */
[----:B----4-:R-:W-:Y:S01]  /*b300*/  VIADD R14, R5, 0x11 ;  /* 0x00000011050e7836 */ /* 0x010fe20000000000 */
[----:B------:R4:W-:Y:S01]  /*b310*/  MUFU.TANH R93, R18 ;  /* 0x00000012005d7308 */ /* 0x0009e20000002400 */
[----:B------:R-:W-:Y:S01]  /*b320*/  FMUL.FTZ R43, R59, UR13 ;  /* 0x0000000d3b2b7c20 */ /* 0x000fe20008410000 */
[----:B-1----:R-:W-:-:S06]  /*b330*/  FSEL R17, R91, -INF , !P4 ;  /* 0xff8000005b117808 */ /* 0x002fcc0006000000 */
[----:B------:R-:W1:Y:S01]  /*b340*/  MUFU.TANH R108, R108 ;  /* 0x0000006c006c7308 */ /* 0x000e620000002400 */
[----:B------:R-:W-:Y:S01]  /*b350*/  ISETP.GE.AND P4, PT, R14, R64, PT ;  /* 0x000000400e00720c */ /* 0x000fe20003f86270 */
[----:B------:R-:W-:Y:S01]  /*b360*/  FMUL.FTZ R21, R21, UR13 ;  /* 0x0000000d15157c20 */ /* 0x000fe20008410000 */
[----:B------:R-:W-:Y:S01]  /*b370*/  FMUL.FTZ R23, R23, UR13 ;  /* 0x0000000d17177c20 */ /* 0x000fe20008410000 */
[----:B------:R-:W-:Y:S01]  /*b380*/  FMUL.FTZ R20, R20, UR13 ;  /* 0x0000000d14147c20 */ /* 0x000fe20008410000 */
[----:B--2---:R-:W-:Y:S01]  /*b390*/  FSEL R101, R101, -INF , !P4 ;  /* 0xff80000065657808 */ /* 0x004fe20006000000 */
[----:B------:R-:W-:Y:S02]  /*b3a0*/  FMUL.FTZ R22, R22, UR13 ;  /* 0x0000000d16167c20 */ /* 0x000fe40008410000 */
[----:B------:R-:W-:Y:S01]  /*b3b0*/  MUFU.TANH R13, R13 ;  /* 0x0000000d000d7308 */ /* 0x000fe20000002400 */
[----:B----4-:R-:W-:Y:S01]  /*b3c0*/  FSEL R18, R90, -INF , !P2 ;  /* 0xff8000005a127808 */ /* 0x010fe20005000000 */
[----:B------:R-:W-:Y:S01]  /*b3d0*/  FMUL.FTZ R40, R49, UR13 ;  /* 0x0000000d31287c20 */ /* 0x000fe20008410000 */
[----:B------:R-:W-:Y:S01]  /*b3e0*/  ISETP.GE.AND P2, PT, R14, R65, PT ;  /* 0x000000410e00720c */ /* 0x000fe20003f46270 */
[----:B------:R-:W-:-:S02]  /*b3f0*/  VIADD R14, R5, 0x19 ;  /* 0x00000019050e7836 */ /* 0x000fc40000000000 */
[----:B------:R-:W-:Y:S01]  /*b400*/  FMUL.FTZ R48, R48, UR13 ;  /* 0x0000000d30307c20 */ /* 0x000fe20008410000 */
[----:B------:R-:W-:Y:S01]  /*b410*/  FMUL.FTZ R39, R50, UR13 ;  /* 0x0000000d32277c20 */ /* 0x000fe20008410000 */
[----:B------:R-:W-:Y:S01]  /*b420*/  FSEL R114, R114, -INF , !P2 ;  /* 0xff80000072727808 */ /* 0x000fe20005000000 */
[----:B------:R-:W2:Y:S01]  /*b430*/  MUFU.TANH R94, R94 ;  /* 0x0000005e005e7308 */ /* 0x000ea20000002400 */
[CC--:B------:R-:W-:Y:S02]  /*b440*/  ISETP.GE.AND P2, PT, R14.reuse, R65.reuse, PT ;  /* 0x000000410e00720c */ /* 0x0c0fe40003f46270 */
[----:B------:R-:W-:Y:S02]  /*b450*/  ISETP.GE.AND P4, PT, R14, R64, PT ;  /* 0x000000400e00720c */ /* 0x000fe40003f86270 */
[----:B------:R-:W-:Y:S02]  /*b460*/  FSEL R110, R110, -INF , !P2 ;  /* 0xff8000006e6e7808 */ /* 0x000fe40005000000 */
[----:B------:R-:W-:Y:S01]  /*b470*/  FSEL R99, R99, -INF , !P4 ;  /* 0xff80000063637808 */ /* 0x000fe20006000000 */
[----:B------:R-:W4:Y:S01]  /*b480*/  MUFU.TANH R9, R9 ;  /* 0x0000000900097308 */ /* 0x000f220000002400 */
[----:B------:R-:W-:-:S02]  /*b490*/  ISETP.GE.AND P2, PT, R15, R65, PT ;  /* 0x000000410f00720c */ /* 0x000fc40003f46270 */
[----:B------:R-:W-:Y:S01]  /*b4a0*/  ISETP.GE.AND P4, PT, R15, R64, PT ;  /* 0x000000400f00720c */ /* 0x000fe20003f86270 */
[----:B------:R-:W-:Y:S01]  /*b4b0*/  VIADD R15, R5, 0x29 ;  /* 0x00000029050f7836 */ /* 0x000fe20000000000 */
[----:B---3--:R-:W-:-:S03]  /*b4c0*/  FSEL R106, R106, -INF , !P2 ;  /* 0xff8000006a6a7808 */ /* 0x008fc60005000000 */
[----:B------:R-:W3:Y:S01]  /*b4d0*/  MUFU.TANH R96, R96 ;  /* 0x0000006000607308 */ /* 0x000ee20000002400 */
[----:B------:R-:W-:-:S04]  /*b4e0*/  ISETP.GE.AND P2, PT, R15, R65, PT ;  /* 0x000000410f00720c */ /* 0x000fc80003f46270 */
[----:B-1----:R-:W-:-:S03]  /*b4f0*/  FSEL R108, R108, -INF , !P2 ;  /* 0xff8000006c6c7808 */ /* 0x002fc60005000000 */
[----:B------:R-:W1:Y:S08]  /*b500*/  MUFU.TANH R7, R7 ;  /* 0x0000000700077308 */ /* 0x000e700000002400 */
[----:B------:R5:W-:Y:S08]  /*b510*/  MUFU.TANH R14, R31 ;  /* 0x0000001f000e7308 */ /* 0x000bf00000002400 */
[----:B------:R2:W1:Y:S08]  /*b520*/  MUFU.TANH R10, R33 ;  /* 0x00000021000a7308 */ /* 0x0004700000002400 */
[----:B------:R-:W-:Y:S01]  /*b530*/  MUFU.TANH R11, R35 ;  /* 0x00000023000b7308 */ /* 0x000fe20000002400 */
[----:B-----5:R-:W-:-:S02]  /*b540*/  FSEL R31, R37, -INF , !P4 ;  /* 0xff800000251f7808 */ /* 0x020fc40006000000 */
[----:B------:R-:W-:Y:S01]  /*b550*/  ISETP.GE.AND P4, PT, R15, R64, PT ;  /* 0x000000400f00720c */ /* 0x000fe20003f86270 */
[----:B------:R-:W-:-:S04]  /*b560*/  VIADD R15, R5, 0x31 ;  /* 0x00000031050f7836 */ /* 0x000fc80000000000 */
[----:B------:R5:W-:Y:S01]  /*b570*/  MUFU.TANH R42, R29 ;  /* 0x0000001d002a7308 */ /* 0x000be20000002400 */
[----:B------:R-:W-:Y:S01]  /*b580*/  ISETP.GE.AND P2, PT, R15, R65, PT ;  /* 0x000000410f00720c */ /* 0x000fe20003f46270 */
[----:B--2---:R-:W-:Y:S01]  /*b590*/  FMUL.FTZ R33, R51, UR13 ;  /* 0x0000000d33217c20 */ /* 0x004fe20008410000 */
[----:B------:R-:W-:Y:S02]  /*b5a0*/  FMUL.FTZ R51, R58, UR13 ;  /* 0x0000000d3a337c20 */ /* 0x000fe40008410000 */
[----:B------:R-:W-:-:S03]  /*b5b0*/  FSEL R94, R94, -INF , !P2 ;  /* 0xff8000005e5e7808 */ /* 0x000fc60005000000 */
[----:B------:R-:W2:Y:S08]  /*b5c0*/  MUFU.TANH R112, R60 ;  /* 0x0000003c00707308 */ /* 0x000eb00000002400 */
[----:B------:R-:W2:Y:S01]  /*b5d0*/  MUFU.TANH R60, R25 ;  /* 0x00000019003c7308 */ /* 0x000ea20000002400 */
[----:B-----5:R-:W-:Y:S01]  /*b5e0*/  FSEL R29, R13, -INF , !P4 ;  /* 0xff8000000d1d7808 */ /* 0x020fe20006000000 */
[----:B------:R-:W-:Y:S01]  /*b5f0*/  VIADD R13, R5, 0x39 ;  /* 0x00000039050d7836 */ /* 0x000fe20000000000 */
[----:B------:R-:W-:-:S04]  /*b600*/  ISETP.GE.AND P4, PT, R15, R64, PT ;  /* 0x000000400f00720c */ /* 0x000fc80003f86270 */
[----:B----4-:R-:W-:Y:S01]  /*b610*/  FSEL R85, R9, -INF , !P4 ;  /* 0xff80000009557808 */ /* 0x010fe20006000000 */
[----:B------:R-:W-:Y:S01]  /*b620*/  VIADD R9, R5, 0x41 ;  /* 0x0000004105097836 */ /* 0x000fe20000000000 */
[CC--:B------:R-:W-:Y:S01]  /*b630*/  ISETP.GE.AND P2, PT, R13.reuse, R65.reuse, PT ;  /* 0x000000410d00720c */ /* 0x0c0fe20003f46270 */
[----:B------:R-:W4:Y:S01]  /*b640*/  MUFU.TANH R41, R27 ;  /* 0x0000001b00297308 */ /* 0x000f220000002400 */
[-C--:B------:R-:W-:Y:S02]  /*b650*/  ISETP.GE.AND P4, PT, R13, R64.reuse, PT ;  /* 0x000000400d00720c */ /* 0x080fe40003f86270 */
[----:B---3--:R-:W-:Y:S02]  /*b660*/  FSEL R96, R96, -INF , !P2 ;  /* 0xff80000060607808 */ /* 0x008fe40005000000 */
[----:B-1----:R-:W-:Y:S01]  /*b670*/  FSEL R87, R7, -INF , !P4 ;  /* 0xff80000007577808 */ /* 0x002fe20006000000 */
[----:B------:R-:W-:Y:S01]  /*b680*/  VIADD R7, R5, 0x49 ;  /* 0x0000004905077836 */ /* 0x000fe20000000000 */
[C---:B------:R-:W-:Y:S01]  /*b690*/  ISETP.GE.AND P2, PT, R9.reuse, R65, PT ;  /* 0x000000410900720c */ /* 0x040fe20003f46270 */
[----:B------:R1:W3:Y:S01]  /*b6a0*/  MUFU.TANH R62, R57 ;  /* 0x00000039003e7308 */ /* 0x0002e20000002400 */
[----:B------:R-:W-:-:S02]  /*b6b0*/  ISETP.GE.AND P4, PT, R9, R64, PT ;  /* 0x000000400900720c */ /* 0x000fc40003f86270 */
[----:B------:R-:W-:Y:S02]  /*b6c0*/  FSEL R90, R10, -INF , !P2 ;  /* 0xff8000000a5a7808 */ /* 0x000fe40005000000 */
[----:B------:R-:W-:Y:S02]  /*b6d0*/  ISETP.GE.AND P2, PT, R7, R65, PT ;  /* 0x000000410700720c */ /* 0x000fe40003f46270 */
[----:B--2---:R-:W-:Y:S01]  /*b6e0*/  FSEL R112, R112, -INF , !P3 ;  /* 0xff80000070707808 */ /* 0x004fe20005800000 */
[----:B------:R-:W2:Y:S01]  /*b6f0*/  MUFU.TANH R43, R43 ;  /* 0x0000002b002b7308 */ /* 0x000ea20000002400 */
[----:B------:R-:W-:-:S07]  /*b700*/  FSEL R42, R42, -INF , !P2 ;  /* 0xff8000002a2a7808 */ /* 0x000fce0005000000 */
[----:B------:R-:W5:Y:S01]  /*b710*/  MUFU.TANH R88, R21 ;  /* 0x0000001500587308 */ /* 0x000f620000002400 */
[----:B-1----:R-:W-:Y:S02]  /*b720*/  FSEL R57, R11, -INF , !P4 ;  /* 0xff8000000b397808 */ /* 0x002fe40006000000 */
[----:B------:R-:W-:Y:S01]  /*b730*/  ISETP.GE.AND P4, PT, R7, R64, PT ;  /* 0x000000400700720c */ /* 0x000fe20003f86270 */
[----:B------:R-:W-:-:S03]  /*b740*/  VIADD R7, R5, 0x51 ;  /* 0x0000005105077836 */ /* 0x000fc60000000000 */
[----:B------:R-:W-:Y:S01]  /*b750*/  FSEL R59, R14, -INF , !P4 ;  /* 0xff8000000e3b7808 */ /* 0x000fe20006000000 */
[----:B------:R-:W1:Y:S01]  /*b760*/  MUFU.TANH R37, R23 ;  /* 0x0000001700257308 */ /* 0x000e620000002400 */
[CC--:B------:R-:W-:Y:S02]  /*b770*/  ISETP.GE.AND P2, PT, R7.reuse, R65.reuse, PT ;  /* 0x000000410700720c */ /* 0x0c0fe40003f46270 */
[----:B------:R-:W-:Y:S01]  /*b780*/  ISETP.GE.AND P4, PT, R7, R64, PT ;  /* 0x000000400700720c */ /* 0x000fe20003f86270 */
[----:B------:R-:W-:Y:S01]  /*b790*/  VIADD R7, R5, 0x59 ;  /* 0x0000005905077836 */ /* 0x000fe20000000000 */
[----:B------:R-:W-:Y:S02]  /*b7a0*/  FSEL R60, R60, -INF , !P2 ;  /* 0xff8000003c3c7808 */ /* 0x000fe40005000000 */
[----:B----4-:R-:W-:Y:S01]  /*b7b0*/  FSEL R41, R41, -INF , !P4 ;  /* 0xff80000029297808 */ /* 0x010fe20006000000 */
[----:B------:R-:W4:Y:S01]  /*b7c0*/  MUFU.TANH R3, R3 ;  /* 0x0000000300037308 */ /* 0x000f220000002400 */
[----:B------:R-:W-:-:S02]  /*b7d0*/  ISETP.GE.AND P2, PT, R7, R65, PT ;  /* 0x000000410700720c */ /* 0x000fc40003f46270 */
[-C--:B------:R-:W-:Y:S01]  /*b7e0*/  ISETP.GE.AND P4, PT, R7, R64.reuse, PT ;  /* 0x000000400700720c */ /* 0x080fe20003f86270 */
[----:B------:R-:W-:Y:S01]  /*b7f0*/  VIADD R7, R5, 0x61 ;  /* 0x0000006105077836 */ /* 0x000fe20000000000 */
[----:B---3--:R-:W-:Y:S02]  /*b800*/  FSEL R62, R62, -INF , !P2 ;  /* 0xff8000003e3e7808 */ /* 0x008fe40005000000 */
[----:B--2---:R-:W-:Y:S01]  /*b810*/  FSEL R43, R43, -INF , !P4 ;  /* 0xff8000002b2b7808 */ /* 0x004fe20006000000 */
[----:B------:R-:W2:Y:S01]  /*b820*/  MUFU.TANH R61, R61 ;  /* 0x0000003d003d7308 */ /* 0x000ea20000002400 */
[C---:B------:R-:W-:Y:S02]  /*b830*/  ISETP.GE.AND P2, PT, R7.reuse, R65, PT ;  /* 0x000000410700720c */ /* 0x040fe40003f46270 */
[----:B------:R-:W-:Y:S01]  /*b840*/  ISETP.GE.AND P4, PT, R7, R64, PT ;  /* 0x000000400700720c */ /* 0x000fe20003f86270 */
[----:B------:R-:W-:Y:S01]  /*b850*/  FMUL.FTZ R7, R6, UR13 ;  /* 0x0000000d06077c20 */ /* 0x000fe20008410000 */
[----:B-----5:R-:W-:-:S02]  /*b860*/  FSEL R88, R88, -INF , !P2 ;  /* 0xff80000058587808 */ /* 0x020fc40005000000 */
[----:B-1----:R-:W-:Y:S01]  /*b870*/  FSEL R37, R37, -INF , !P4 ;  /* 0xff80000025257808 */ /* 0x002fe20006000000 */
[----:B------:R-:W1:Y:S01]  /*b880*/  MUFU.TANH R40, R40 ;  /* 0x0000002800287308 */ /* 0x000e620000002400 */
[C---:B------:R-:W-:Y:S02]  /*b890*/  ISETP.GE.AND P2, PT, R4.reuse, R65, PT ;  /* 0x000000410400720c */ /* 0x040fe40003f46270 */
[----:B------:R-:W-:Y:S02]  /*b8a0*/  ISETP.GE.AND P4, PT, R4, R64, PT ;  /* 0x000000400400720c */ /* 0x000fe40003f86270 */
[----:B----4-:R-:W-:Y:S02]  /*b8b0*/  FSEL R116, R3, -INF , !P0 ;  /* 0xff80000003747808 */ /* 0x010fe40004000000 */
[C-C-:B------:R-:W-:Y:S01]  /*b8c0*/  LOP3.LUT R6, R95.reuse, 0x18, R66.reuse, 0xfe, !PT ;  /* 0x000000185f067812 */ /* 0x140fe200078efe42 */
[----:B------:R-:W3:Y:S01]  /*b8d0*/  MUFU.TANH R33, R33 ;  /* 0x0000002100217308 */ /* 0x000ee20000002400 */
[----:B------:R-:W-:-:S02]  /*b8e0*/  LOP3.LUT R3, R95, 0x28, R66, 0xfe, !PT ;  /* 0x000000285f037812 */ /* 0x000fc400078efe42 */
[----:B--2---:R-:W-:Y:S02]  /*b8f0*/  FSEL R25, R61, -INF , !P5 ;  /* 0xff8000003d197808 */ /* 0x004fe40006800000 */
[CC--:B------:R-:W-:Y:S02]  /*b900*/  ISETP.GE.AND P3, PT, R3.reuse, R65.reuse, PT ;  /* 0x000000410300720c */ /* 0x0c0fe40003f66270 */
[----:B------:R-:W-:Y:S01]  /*b910*/  ISETP.GE.AND P5, PT, R3, R64, PT ;  /* 0x000000400300720c */ /* 0x000fe20003fa6270 */
[----:B------:R-:W2:Y:S01]  /*b920*/  MUFU.TANH R89, R89 ;  /* 0x0000005900597308 */ /* 0x000ea20000002400 */
[----:B-1----:R-:W-:Y:S02]  /*b930*/  FSEL R40, R40, -INF , !P2 ;  /* 0xff80000028287808 */ /* 0x002fe40005000000 */
[----:B------:R-:W-:Y:S02]  /*b940*/  ISETP.GE.AND P2, PT, R6, R65, PT ;  /* 0x000000410600720c */ /* 0x000fe40003f46270 */
[----:B------:R-:W-:-:S02]  /*b950*/  LOP3.LUT R3, R95, 0x30, R66, 0xfe, !PT ;  /* 0x000000305f037812 */ /* 0x000fc400078efe42 */
[----:B------:R-:W-:Y:S01]  /*b960*/  FSEL R97, R97, -INF , !P5 ;  /* 0xff80000061617808 */ /* 0x000fe20006800000 */
[----:B------:R-:W1:Y:S01]  /*b970*/  MUFU.TANH R120, R120 ;  /* 0x0000007800787308 */ /* 0x000e620000002400 */
[----:B---3--:R-:W-:Y:S02]  /*b980*/  FSEL R33, R33, -INF , !P4 ;  /* 0xff80000021217808 */ /* 0x008fe40006000000 */
[----:B------:R-:W-:Y:S02]  /*b990*/  ISETP.GE.AND P4, PT, R6, R64, PT ;  /* 0x000000400600720c */ /* 0x000fe40003f86270 */
[----:B------:R-:W-:-:S03]  /*b9a0*/  LOP3.LUT R6, R95, 0x20, R66, 0xfe, !PT ;  /* 0x000000205f067812 */ /* 0x000fc600078efe42 */
[----:B------:R-:W3:Y:S01]  /*b9b0*/  MUFU.TANH R103, R103 ;  /* 0x0000006700677308 */ /* 0x000ee20000002400 */
[----:B--2---:R-:W-:Y:S02]  /*b9c0*/  FSEL R21, R89, -INF , !P6 ;  /* 0xff80000059157808 */ /* 0x004fe40007000000 */
[C---:B------:R-:W-:Y:S02]  /*b9d0*/  ISETP.GE.AND P6, PT, R6.reuse, R64, PT ;  /* 0x000000400600720c */ /* 0x040fe40003fc6270 */
[-C--:B------:R-:W-:Y:S02]  /*b9e0*/  ISETP.GE.AND P0, PT, R6, R65.reuse, PT ;  /* 0x000000410600720c */ /* 0x080fe40003f06270 */
[----:B------:R-:W-:Y:S01]  /*b9f0*/  FSEL R93, R93, -INF , !P6 ;  /* 0xff8000005d5d7808 */ /* 0x000fe20007000000 */
[----:B------:R-:W2:Y:S01]  /*ba00*/  MUFU.TANH R12, R12 ;  /* 0x0000000c000c7308 */ /* 0x000ea20000002400 */
[----:B-1----:R-:W-:Y:S02]  /*ba10*/  FSEL R120, R120, -INF , !P2 ;  /* 0xff80000078787808 */ /* 0x002fe40005000000 */
[----:B------:R-:W-:-:S02]  /*ba20*/  ISETP.GE.AND P2, PT, R3, R65, PT ;  /* 0x000000410300720c */ /* 0x000fc40003f46270 */
[----:B------:R-:W-:Y:S02]  /*ba30*/  FSEL R28, R38, -INF , !P0 ;  /* 0xff800000261c7808 */ /* 0x000fe40004000000 */
[--C-:B------:R-:W-:Y:S01]  /*ba40*/  LOP3.LUT R6, R95, 0x40, R66.reuse, 0xfe, !PT ;  /* 0x000000405f067812 */ /* 0x100fe200078efe42 */
[----:B------:R-:W1:Y:S01]  /*ba50*/  MUFU.TANH R4, R7 ;  /* 0x0000000700047308 */ /* 0x000e620000002400 */
[----:B---3--:R-:W-:Y:S02]  /*ba60*/  FSEL R103, R103, -INF , !P4 ;  /* 0xff80000067677808 */ /* 0x008fe40006000000 */
[-C--:B------:R-:W-:Y:S02]  /*ba70*/  ISETP.GE.AND P4, PT, R3, R64.reuse, PT ;  /* 0x000000400300720c */ /* 0x080fe40003f86270 */
[----:B------:R-:W-:Y:S02]  /*ba80*/  LOP3.LUT R3, R95, 0x38, R66, 0xfe, !PT ;  /* 0x000000385f037812 */ /* 0x000fe400078efe42 */
[----:B------:R-:W-:Y:S01]  /*ba90*/  ISETP.GE.AND P5, PT, R6, R64, PT ;  /* 0x000000400600720c */ /* 0x000fe20003fa6270 */
[----:B------:R-:W3:Y:S01]  /*baa0*/  MUFU.TANH R102, R102 ;  /* 0x0000006600667308 */ /* 0x000ee20000002400 */
[----:B--2---:R-:W-:-:S02]  /*bab0*/  FSEL R30, R12, -INF , !P3 ;  /* 0xff8000000c1e7808 */ /* 0x004fc40005800000 */
[----:B------:R-:W2:Y:S01]  /*bac0*/  LDSM.16.M88.4 R12, [R140+0x2c00] ;  /* 0x002c00008c0c783b */ /* 0x000ea20000000200 */
[C---:B------:R-:W-:Y:S02]  /*bad0*/  ISETP.GE.AND P6, PT, R3.reuse, R64, PT ;  /* 0x000000400300720c */ /* 0x040fe40003fc6270 */
[-C--:B------:R-:W-:Y:S02]  /*bae0*/  ISETP.GE.AND P0, PT, R3, R65.reuse, PT ;  /* 0x000000410300720c */ /* 0x080fe40003f06270 */
[----:B------:R-:W4:Y:S01]  /*baf0*/  MUFU.TANH R100, R32 ;  /* 0x0000002000647308 */ /* 0x000f220000002400 */
[----:B------:R-:W-:Y:S02]  /*bb00*/  ISETP.GE.AND P3, PT, R6, R65, PT ;  /* 0x000000410600720c */ /* 0x000fe40003f66270 */
[----:B-1----:R-:W-:Y:S02]  /*bb10*/  FSEL R89, R4, -INF , !P6 ;  /* 0xff80000004597808 */ /* 0x002fe40007000000 */
[----:B------:R-:W-:-:S02]  /*bb20*/  LOP3.LUT R6, R95, 0x48, R66, 0xfe, !PT ;  /* 0x000000485f067812 */ /* 0x000fc400078efe42 */
[----:B------:R-:W-:Y:S01]  /*bb30*/  LOP3.LUT R4, R95, 0x58, R66, 0xfe, !PT ;  /* 0x000000585f047812 */ /* 0x000fe200078efe42 */
[----:B------:R-:W1:Y:S01]  /*bb40*/  MUFU.TANH R67, R34 ;  /* 0x0000002200437308 */ /* 0x000e620000002400 */
[----:B---3--:R-:W-:Y:S02]  /*bb50*/  FSEL R102, R102, -INF , !P2 ;  /* 0xff80000066667808 */ /* 0x008fe40005000000 */
[----:B------:R-:W-:Y:S02]  /*bb60*/  FSEL R91, R8, -INF , !P4 ;  /* 0xff800000085b7808 */ /* 0x000fe40006000000 */
[C---:B------:R-:W-:Y:S01]  /*bb70*/  ISETP.GE.AND P2, PT, R6.reuse, R65, PT ;  /* 0x000000410600720c */ /* 0x040fe20003f46270 */
[----:B------:R-:W3:Y:S01]  /*bb80*/  LDSM.16.M88.4 R8, [R84] ;  /* 0x000000005408783b */ /* 0x000ee20000000200 */
[----:B------:R-:W-:Y:S01]  /*bb90*/  ISETP.GE.AND P4, PT, R6, R64, PT ;  /* 0x000000400600720c */ /* 0x000fe20003f86270 */
[----:B------:R-:W5:Y:S01]  /*bba0*/  MUFU.TANH R98, R98 ;  /* 0x0000006200627308 */ /* 0x000f620000002400 */
[----:B----4-:R-:W-:Y:S01]  /*bbb0*/  FSEL R100, R100, -INF , !P3 ;  /* 0xff80000064647808 */ /* 0x010fe20005800000 */
[----:B------:R-:W-:-:S04]  /*bbc0*/  DEPBAR.LE SB0, 0x0 ;  /* 0x000080000000791a */ /* 0x000fc80000000000 */
[C---:B------:R-:W-:Y:S02]  /*bbd0*/  ISETP.GE.AND P3, PT, R4.reuse, R65, PT ;  /* 0x000000410400720c */ /* 0x040fe40003f66270 */
[----:B------:R-:W4:Y:S01]  /*bbe0*/  MUFU.TANH R63, R63 ;  /* 0x0000003f003f7308 */ /* 0x000f220000002400 */
[----:B-1----:R-:W-:Y:S02]  /*bbf0*/  FSEL R67, R67, -INF , !P5 ;  /* 0xff80000043437808 */ /* 0x002fe40006800000 */
[----:B------:R-:W-:Y:S02]  /*bc00*/  ISETP.GE.AND P5, PT, R4, R64, PT ;  /* 0x000000400400720c */ /* 0x000fe40003fa6270 */
[C-C-:B------:R-:W-:Y:S02]  /*bc10*/  LOP3.LUT R4, R95.reuse, 0x60, R66.reuse, 0xfe, !PT ;  /* 0x000000605f047812 */ /* 0x140fe400078efe42 */
[----:B------:R-:W-:Y:S01]  /*bc20*/  LOP3.LUT R6, R95, 0x50, R66, 0xfe, !PT ;  /* 0x000000505f067812 */ /* 0x000fe200078efe42 */
[----:B------:R-:W1:Y:S01]  /*bc30*/  MUFU.TANH R104, R104 ;  /* 0x0000006800687308 */ /* 0x000e620000002400 */
[----:B-----5:R-:W-:-:S02]  /*bc40*/  FSEL R98, R98, -INF , !P2 ;  /* 0xff80000062627808 */ /* 0x020fc40005000000 */
[----:B------:R-:W-:Y:S02]  /*bc50*/  ISETP.GE.AND P2, PT, R4, R65, PT ;  /* 0x000000410400720c */ /* 0x000fe40003f46270 */
[----:B------:R-:W-:-:S03]  /*bc60*/  ISETP.GE.AND P6, PT, R6, R64, PT ;  /* 0x000000400600720c */ /* 0x000fc60003fc6270 */
[----:B------:R-:W-:Y:S01]  /*bc70*/  MUFU.TANH R3, R24 ;  /* 0x0000001800037308 */ /* 0x000fe20000002400 */
[----:B----4-:R-:W-:Y:S02]  /*bc80*/  FSEL R63, R63, -INF , !P4 ;  /* 0xff8000003f3f7808 */ /* 0x010fe40006000000 */
[----:B------:R-:W-:Y:S02]  /*bc90*/  ISETP.GE.AND P4, PT, R4, R64, PT ;  /* 0x000000400400720c */ /* 0x000fe40003f86270 */
[----:B------:R-:W-:-:S03]  /*bca0*/  LOP3.LUT R4, R95, 0x68, R66, 0xfe, !PT ;  /* 0x000000685f047812 */ /* 0x000fc600078efe42 */
[----:B------:R-:W4:Y:S01]  /*bcb0*/  MUFU.TANH R61, R26 ;  /* 0x0000001a003d7308 */ /* 0x000f220000002400 */
[----:B-1----:R-:W-:Y:S01]  /*bcc0*/  FSEL R104, R104, -INF , !P0 ;  /* 0xff80000068687808 */ /* 0x002fe20004000000 */
[----:B------:R-:W-:Y:S01]  /*bcd0*/  BAR.SYNC.DEFER_BLOCKING 0x0 ;  /* 0x0000000000007b1d */ /* 0x000fe20000010000 */
[----:B------:R-:W-:-:S05]  /*bce0*/  ISETP.GE.AND P0, PT, R6, R65, PT ;  /* 0x000000410600720c */ /* 0x000fca0003f06270 */
[----:B------:R1:W5:Y:S08]  /*bcf0*/  MUFU.TANH R92, R56 ;  /* 0x00000038005c7308 */ /* 0x0003700000002400 */
[----:B------:R-:W2:Y:S01]  /*bd00*/  MUFU.TANH R51, R51 ;  /* 0x0000003300337308 */ /* 0x000ea20000002400 */
[----:B----4-:R-:W-:Y:S02]  /*bd10*/  FSEL R61, R61, -INF , !P6 ;  /* 0xff8000003d3d7808 */ /* 0x010fe40007000000 */
[----:B------:R-:W-:-:S05]  /*bd20*/  ISETP.GE.AND P6, PT, R4, R64, PT ;  /* 0x000000400400720c */ /* 0x000fca0003fc6270 */
[----:B------:R-:W4:Y:S01]  /*bd30*/  MUFU.TANH R58, R20 ;  /* 0x00000014003a7308 */ /* 0x000f220000002400 */
[----:B-1----:R-:W-:Y:S02]  /*bd40*/  FSEL R56, R3, -INF , !P0 ;  /* 0xff80000003387808 */ /* 0x002fe40004000000 */
[-C--:B------:R-:W-:Y:S02]  /*bd50*/  ISETP.GE.AND P0, PT, R4, R65.reuse, PT ;  /* 0x000000410400720c */ /* 0x080fe40003f06270 */
[----:B------:R-:W-:Y:S02]  /*bd60*/  LOP3.LUT R3, R95, 0x70, R66, 0xfe, !PT ;  /* 0x000000705f037812 */ /* 0x000fe400078efe42 */
[----:B-----5:R-:W-:Y:S01]  /*bd70*/  FSEL R92, R92, -INF , !P3 ;  /* 0xff8000005c5c7808 */ /* 0x020fe20005800000 */
[----:B------:R-:W1:Y:S01]  /*bd80*/  MUFU.TANH R49, R22 ;  /* 0x0000001600317308 */ /* 0x000e620000002400 */
[----:B--2---:R-:W-:Y:S02]  /*bd90*/  FSEL R51, R51, -INF , !P5 ;  /* 0xff80000033337808 */ /* 0x004fe40006800000 */
[----:B------:R-:W-:-:S02]  /*bda0*/  ISETP.GE.AND P3, PT, R3, R65, PT ;  /* 0x000000410300720c */ /* 0x000fc40003f66270 */
[----:B------:R-:W-:Y:S01]  /*bdb0*/  ISETP.GE.AND P5, PT, R3, R64, PT ;  /* 0x000000400300720c */ /* 0x000fe20003fa6270 */
[----:B------:R-:W-:Y:S02]  /*bdc0*/  VIADD R3, R5, 0x71 ;  /* 0x0000007105037836 */ /* 0x000fe40000000000 */
[----:B------:R-:W2:Y:S01]  /*bdd0*/  MUFU.TANH R4, R48 ;  /* 0x0000003000047308 */ /* 0x000ea20000002400 */
[----:B----4-:R-:W-:Y:S02]  /*bde0*/  FSEL R58, R58, -INF , !P2 ;  /* 0xff8000003a3a7808 */ /* 0x010fe40005000000 */
[----:B------:R-:W-:Y:S02]  /*bdf0*/  ISETP.GE.AND P2, PT, R3, R65, PT ;  /* 0x000000410300720c */ /* 0x000fe40003f46270 */
[----:B------:R-:W-:-:S03]  /*be00*/  LOP3.LUT R20, R95, 0x78, R66, 0xfe, !PT ;  /* 0x000000785f147812 */ /* 0x000fc600078efe42 */
[----:B------:R-:W4:Y:S01]  /*be10*/  MUFU.TANH R39, R39 ;  /* 0x0000002700277308 */ /* 0x000f220000002400 */
[----:B-1----:R-:W-:Y:S02]  /*be20*/  FSEL R49, R49, -INF , !P4 ;  /* 0xff80000031317808 */ /* 0x002fe40006000000 */
[----:B------:R-:W-:Y:S01]  /*be30*/  ISETP.GE.AND P4, PT, R3, R64, PT ;  /* 0x000000400300720c */ /* 0x000fe20003f86270 */
[----:B------:R-:W-:Y:S01]  /*be40*/  VIADD R3, R5, 0x79 ;  /* 0x0000007905037836 */ /* 0x000fe20000000000 */
[----:B--2---:R-:W-:Y:S02]  /*be50*/  FSEL R66, R4, -INF , !P0 ;  /* 0xff80000004427808 */ /* 0x004fe40004000000 */
[----:B------:R-:W-:Y:S01]  /*be60*/  HMMA.16816.F32.BF16 R4, R52, R12, RZ ;  /* 0x0000000c3404723c */ /* 0x000fe200000418ff */
[----:B------:R-:W-:-:S05]  /*be70*/  ISETP.GE.AND P0, PT, R20, R65, PT ;  /* 0x000000411400720c */ /* 0x000fca0003f06270 */
[----:B------:R-:W-:Y:S01]  /*be80*/  HMMA.16816.F32.BF16 R12, R52, R14, RZ ;  /* 0x0000000e340c723c */ /* 0x000fe200000418ff */
[----:B----4-:R-:W-:Y:S02]  /*be90*/  FSEL R39, R39, -INF , !P6 ;  /* 0xff80000027277808 */ /* 0x010fe40007000000 */
[----:B------:R-:W-:-:S15]  /*bea0*/  ISETP.GE.AND P6, PT, R3, R65, PT ;  /* 0x000000410300720c */ /* 0x000fde0003fc6270 */
[C---:B---3--:R-:W-:Y:S06]  /*beb0*/  HMMA.16816.F32.BF16 R4, R44.reuse, R8, R4 ;  /* 0x000000082c04723c */ /* 0x048fec0000041804 */
        /* <DEDUP_REMOVED lines=17> */
[----:B------:R-:W-:-:S05]  /*bfd0*/  ISETP.GT.AND P0, PT, R152, R143, PT ;  /* 0x0000008f9800720c */ /* 0x000fca0003f04270 */
[----:B------:R-:W2:Y:S01]  /*bfe0*/  MUFU.TANH R47, R6 ;  /* 0x00000006002f7308 */ /* 0x000ea20000002400 */
[----:B---3--:R-:W-:Y:S02]  /*bff0*/  FSEL R48, R48, -INF , !P2 ;  /* 0xff80000030307808 */ /* 0x008fe40005000000 */
[----:B------:R-:W-:-:S05]  /*c000*/  ISETP.GE.AND P2, PT, R3, R64, PT ;  /* 0x000000400300720c */ /* 0x000fca0003f46270 */
        /* <DEDUP_REMOVED lines=11> */
[----:B------:R-:W-:Y:S01]  /*c0c0*/  MOV R6, RZ ;  /* 0x000000ff00067202 */ /* 0x000fe20000000f00 */
[----:B------:R-:W-:Y:S01]  /*c0d0*/  VIADD R11, R95, 0xffffff80 ;  /* 0xffffff805f0b7836 */ /* 0x000fe20000000000 */
[----:B------:R-:W-:Y:S01]  /*c0e0*/  ULDC.64 UR8, c[0x0][0x248] ;  /* 0x0000920000087ab9 */ /* 0x000fe20000000a00 */
        /* <DEDUP_REMOVED lines=11> */
[-C--:B------:R-:W-:Y:S01]  /*c1a0*/  LOP3.LUT R95, R95, R4.reuse, RZ, 0x3c, !PT ;  /* 0x000000045f5f7212 */ /* 0x080fe200078e3cff */
[C---:B------:R-:W-:Y:S01]  /*c1b0*/  IMAD.HI.U32 R10, R6.reuse, R7, RZ ;  /* 0x00000007060a7227 */ /* 0x040fe200078e00ff */
[----:B------:R-:W-:Y:S02]  /*c1c0*/  LOP3.LUT R11, R11, R4, RZ, 0x3c, !PT ;  /* 0x000000040b0b7212 */ /* 0x000fe400078e3cff */
[----:B------:R-:W-:Y:S01]  /*c1d0*/  ISETP.GE.AND P4, PT, R95, RZ, PT ;  /* 0x000000ff5f00720c */ /* 0x000fe20003f86270 */
        /* <DEDUP_REMOVED lines=40> */
.L_x_5080:
[----:B------:R-:W-:Y:S02]  /*c460*/  ULDC UR8, c[0x0][0x248] ;  /* 0x0000920000087ab9 */ /* 0x000fe40000000800 */
[----:B------:R-:W-:-:S06]  /*c470*/  USHF.L.U32 UR4, UR8, 0x7, URZ ;  /* 0x0000000708047899 */ /* 0x000fcc000800063f */
[----:B------:R-:W-:-:S04]  /*c480*/  IADD3 R6, RZ, -UR4, RZ ;  /* 0x80000004ff067c10 */ /* 0x000fc8000fffe0ff */
[----:B------:R-:W-:-:S07]  /*c490*/  SHF.R.S32.HI R4, RZ, 0x1f, R6 ;  /* 0x0000001fff047819 */ /* 0x000fce0000011406 */
.L_x_5081:
        /* <DEDUP_REMOVED lines=19> */
.L_x_5079:
        /* <DEDUP_REMOVED lines=76> */
[----:B------:R-:W-:Y:S02]  /*ca90*/  FSEL R53, R53, RZ, P3 ;  /* 0x000000ff35357208 */ /* 0x000fe40001800000 */
[C---:B------:R-:W-:Y:S01]  /*caa0*/  FSETP.NEU.FTZ.AND P2, PT, R3.reuse, -INF , PT ;  /* 0xff8000000300780b */ /* 0x040fe20003f5d000 */
[----:B------:R-:W-:Y:S02]  /*cab0*/  FADD.FTZ R118, R2, -R5 ;  /* 0x8000000502767221 */ /* 0x000fe40000010000 */
[--C-:B------:R-:W-:Y:S01]  /*cac0*/  FFMA.FTZ R109, R36, UR10, -R53.reuse ;  /* 0x0000000a246d7c23 */ /* 0x100fe20008010835 */
[C---:B------:R-:W-:Y:S01]  /*cad0*/  FMUL.FTZ R36, R3.reuse, UR10 ;  /* 0x0000000a03247c20 */ /* 0x040fe20008410000 */
[----:B------:R-:W-:Y:S01]  /*cae0*/  FSEL R117, R3, RZ, P2 ;  /* 0x000000ff03757208 */ /* 0x000fe20001000000 */
[--C-:B------:R-:W-:Y:S01]  /*caf0*/  FFMA.FTZ R107, R116, UR10, -R53.reuse ;  /* 0x0000000a746b7c23 */ /* 0x100fe20008010835 */
[--C-:B------:R-:W-:Y:S01]  /*cb00*/  FFMA.FTZ R115, R16, UR10, -R53.reuse ;  /* 0x0000000a10737c23 */ /* 0x100fe20008010835 */
[----:B------:R-:W-:Y:S01]  /*cb10*/  FFMA.FTZ R46, R18, UR10, -R53 ;  /* 0x0000000a122e7c23 */ /* 0x000fe20008010835 */
[----:B------:R-:W-:Y:S01]  /*cb20*/  FSEL R36, R36, RZ, P2 ;  /* 0x000000ff24247208 */ /* 0x000fe20001000000 */
[----:B------:R-:W-:Y:S01]  /*cb30*/  FADD.FTZ R117, R0, -R117 ;  /* 0x8000007500757221 */ /* 0x000fe20000010000 */
[----:B------:R-:W-:Y:S01]  /*cb40*/  FMUL.FTZ R118, R118, UR10 ;  /* 0x0000000a76767c20 */ /* 0x000fe20008410000 */
[----:B------:R-:W-:Y:S01]  /*cb50*/  MUFU.EX2 R109, R109 ;  /* 0x0000006d006d7308 */ /* 0x000fe20000000800 */
[--C-:B------:R-:W-:Y:S01]  /*cb60*/  FFMA.FTZ R112, R112, UR10, -R53.reuse ;  /* 0x0000000a70707c23 */ /* 0x100fe20008010835 */
[--C-:B------:R-:W-:Y:S01]  /*cb70*/  FFMA.FTZ R116, R19, UR10, -R36.reuse ;  /* 0x0000000a13747c23 */ /* 0x100fe20008010824 */
[--C-:B------:R-:W-:Y:S01]  /*cb80*/  FFMA.FTZ R105, R105, UR10, -R36.reuse ;  /* 0x0000000a69697c23 */ /* 0x100fe20008010824 */
[--C-:B------:R-:W-:Y:S01]  /*cb90*/  FFMA.FTZ R111, R21, UR10, -R36.reuse ;  /* 0x0000000a156f7c23 */ /* 0x100fe20008010824 */
[----:B------:R-:W-:Y:S01]  /*cba0*/  FMUL.FTZ R117, R117, UR10 ;  /* 0x0000000a75757c20 */ /* 0x000fe20008410000 */
[--C-:B------:R-:W-:Y:S01]  /*cbb0*/  FFMA.FTZ R2, R17, UR10, -R36.reuse ;  /* 0x0000000a11027c23 */ /* 0x100fe20008010824 */
[----:B------:R-:W1:Y:S01]  /*cbc0*/  LDSM.16.MT88.4 R20, [R137+0x3000] ;  /* 0x003000008914783b */ /* 0x000e620000004200 */
[----:B------:R-:W2:Y:S01]  /*cbd0*/  MUFU.EX2 R115, R115 ;  /* 0x0000007300737308 */ /* 0x000ea20000000800 */
        /* <DEDUP_REMOVED lines=44> */
[-C--:B--2---:R-:W-:Y:S01]  /*cea0*/  FMUL.FTZ R6, R82, R117.reuse ;  /* 0x0000007552067220 */ /* 0x084fe20000410000 */
[-C--:B------:R-:W-:Y:S01]  /*ceb0*/  FMUL.FTZ R7, R83, R117.reuse ;  /* 0x0000007553077220 */ /* 0x080fe20000410000 */
[-C--:B------:R-:W-:Y:S01]  /*cec0*/  FMUL.FTZ R78, R78, R117.reuse ;  /* 0x000000754e4e7220 */ /* 0x080fe20000410000 */
[-C--:B------:R-:W-:Y:S01]  /*ced0*/  FMUL.FTZ R79, R79, R117.reuse ;  /* 0x000000754f4f7220 */ /* 0x080fe20000410000 */
[-C--:B------:R-:W-:Y:S01]  /*cee0*/  FMUL.FTZ R14, R74, R117.reuse ;  /* 0x000000754a0e7220 */ /* 0x080fe20000410000 */
[----:B------:R-:W-:Y:S01]  /*cef0*/  FMUL.FTZ R15, R75, R117 ;  /* 0x000000754b0f7220 */ /* 0x000fe20000410000 */
[-C--:B------:R-:W-:Y:S01]  /*cf00*/  FMUL.FTZ R69, R69, R118.reuse ;  /* 0x0000007645457220 */ /* 0x080fe20000410000 */
[----:B------:R-:W2:Y:S01]  /*cf10*/  MUFU.EX2 R95, R95 ;  /* 0x0000005f005f7308 */ /* 0x000ea20000000800 */
[----:B-----5:R-:W-:Y:S01]  /*cf20*/  F2FP.BF16.F32.PACK_AB R19, R2, R111 ;  /* 0x0000006f0213723e */ /* 0x020fe200000010ff */
[-C--:B------:R-:W-:Y:S01]  /*cf30*/  FMUL.FTZ R70, R70, R117.reuse ;  /* 0x0000007546467220 */ /* 0x080fe20000410000 */
[-C--:B------:R-:W-:Y:S01]  /*cf40*/  FMUL.FTZ R71, R71, R117.reuse ;  /* 0x0000007547477220 */ /* 0x080fe20000410000 */
[----:B------:R-:W-:Y:S01]  /*cf50*/  FFMA.FTZ R118, R158, R118, R115 ;  /* 0x000000769e767223 */ /* 0x000fe20000010073 */
[----:B------:R-:W-:Y:S01]  /*cf60*/  FFMA.FTZ R116, R157, R117, R116 ;  /* 0x000000759d747223 */ /* 0x000fe20000010074 */
[----:B------:R-:W-:Y:S01]  /*cf70*/  FFMA.FTZ R158, R38, UR10, -R53 ;  /* 0x0000000a269e7c23 */ /* 0x000fe20008010835 */
[----:B------:R-:W-:Y:S01]  /*cf80*/  FFMA.FTZ R38, R45, UR10, -R36 ;  /* 0x0000000a2d267c23 */ /* 0x000fe20008010824 */
        /* <DEDUP_REMOVED lines=8> */
[----:B------:R-:W-:Y:S02]  /*d010*/  FADD.FTZ R111, R111, R116 ;  /* 0x000000746f6f7221 */ /* 0x000fe40000010000 */
[C---:B-1----:R-:W-:Y:S01]  /*d020*/  HMMA.16816.F32.BF16 R12, R16.reuse, R20, R12 ;  /* 0x00000014100c723c */ /* 0x042fe2000004180c */
[----:B------:R-:W-:Y:S01]  /*d030*/  FADD.FTZ R107, R46, R107 ;  /* 0x0000006b2e6b7221 */ /* 0x000fe20000010000 */
[----:B------:R-:W-:Y:S01]  /*d040*/  FFMA.FTZ R46, R51, UR10, -R36 ;  /* 0x0000000a332e7c23 */ /* 0x000fe20008010824 */
[----:B------:R-:W-:Y:S02]  /*d050*/  FADD.FTZ R2, R2, R111 ;  /* 0x0000006f02027221 */ /* 0x000fe40000010000 */
[----:B------:R-:W-:Y:S01]  /*d060*/  MUFU.EX2 R113, R113 ;  /* 0x0000007100717308 */ /* 0x000fe20000000800 */
[----:B------:R-:W-:Y:S01]  /*d070*/  HMMA.16816.F32.BF16 R16, R16, R22, R68 ;  /* 0x000000161010723c */ /* 0x000fe20000041844 */
[----:B--2---:R-:W-:Y:S01]  /*d080*/  F2FP.BF16.F32.PACK_AB R20, R95, R112 ;  /* 0x000000705f14723e */ /* 0x004fe200000010ff */
[----:B------:R-:W-:-:S04]  /*d090*/  FADD.FTZ R112, R112, R107 ;  /* 0x0000006b70707221 */ /* 0x000fc80000010000 */
[----:B------:R-:W-:Y:S01]  /*d0a0*/  FADD.FTZ R112, R95, R112 ;  /* 0x000000705f707221 */ /* 0x000fe20000010000 */
[----:B------:R-:W1:Y:S01]  /*d0b0*/  MUFU.EX2 R64, R64 ;  /* 0x0000004000407308 */ /* 0x000e620000000800 */
[----:B----4-:R-:W-:Y:S02]  /*d0c0*/  F2FP.BF16.F32.PACK_AB R22, R52, R65 ;  /* 0x000000413416723e */ /* 0x010fe400000010ff */
[----:B------:R-:W-:-:S04]  /*d0d0*/  FADD.FTZ R65, R65, R112 ;  /* 0x0000007041417221 */ /* 0x000fc80000010000 */
[----:B------:R-:W-:Y:S01]  /*d0e0*/  FADD.FTZ R65, R52, R65 ;  /* 0x0000004134417221 */ /* 0x000fe20000010000 */
[----:B------:R-:W-:Y:S08]  /*d0f0*/  MUFU.EX2 R55, R55 ;  /* 0x0000003700377308 */ /* 0x000ff00000000800 */
        /* <DEDUP_REMOVED lines=9> */
[C---:B---3--:R-:W-:Y:S01]  /*d190*/  HMMA.16816.F32.BF16 R4, R20.reuse, R24, R4 ;  /* 0x000000181404723c */ /* 0x048fe20000041804 */
        /* <DEDUP_REMOVED lines=34> */
[--C-:B------:R-:W-:Y:S01]  /*d3c0*/  FFMA.FTZ R96, R91, UR10, -R36.reuse ;  /* 0x0000000a5b607c23 */ /* 0x100fe20008010824 */
[----:B------:R-:W-:Y:S01]  /*d3d0*/  FFMA.FTZ R23, R58, UR10, -R53 ;  /* 0x0000000a3a177c23 */ /* 0x000fe20008010835 */
        /* <DEDUP_REMOVED lines=27> */
[----:B------:R-:W-:Y:S01]  /*d590*/  FFMA.FTZ R20, R66, UR10, -R53 ;  /* 0x0000000a42147c23 */ /* 0x000fe20008010835 */
[--C-:B------:R-:W-:Y:S01]  /*d5a0*/  FFMA.FTZ R44, R49, UR10, -R36.reuse ;  /* 0x0000000a312c7c23 */ /* 0x100fe20008010824 */
[----:B-1----:R-:W-:-:S04]  /*d5b0*/  FFMA.FTZ R33, R47, UR10, -R36 ;  /* 0x0000000a2f217c23 */ /* 0x002fc80008010824 */
        /* <DEDUP_REMOVED lines=21> */
[----:B------:R-:W-:Y:S08]  /*d710*/  MUFU.EX2 R56, R56 ;  /* 0x0000003800387308 */ /* 0x000ff00000000800 */
[----:B------:R-:W4:Y:S08]  /*d720*/  MUFU.EX2 R67, R67 ;  /* 0x0000004300437308 */ /* 0x000f300000000800 */
        /* <DEDUP_REMOVED lines=57> */
[----:B------:R-:W-:Y:S01]  /*dac0*/  FFMA.FTZ R22, R34, UR10, -R36 ;  /* 0x0000000a22167c23 */ /* 0x000fe20008010824 */
[C---:B--2---:R-:W-:Y:S02]  /*dad0*/  HMMA.16816.F32.BF16 R72, R4.reuse, R16, R72 ;  /* 0x000000100448723c */ /* 0x044fe40000041848 */
        /* <DEDUP_REMOVED lines=39> */
.L_x_5076:
        /* <DEDUP_REMOVED lines=17> */
.L_x_5086:
        /* <DEDUP_REMOVED lines=67> */
.L_x_5083:
        /* <DEDUP_REMOVED lines=261> */
[-C--:B---3--:R-:W-:Y:S04]  /*f2e0*/  IMAD.WIDE.U32 R44, R7, R4.reuse, R44 ;  /* 0x00000004072c7225 */ /* 0x088fe800078e002c */
[----:B------:R-:W-:Y:S04]  /*f2f0*/  IMAD R0, R21, R4, RZ ;  /* 0x0000000415007224 */ /* 0x000fe800078e02ff */
[----:B------:R-:W-:Y:S05]  /*f300*/  IMAD R0, R7, R5, R0 ;  /* 0x0000000507007224 */ /* 0x000fea00078e0200 */
[----:B------:R-:W-:Y:S07]  /*f310*/  IADD3 R0, R45, R0, RZ ;  /* 0x000000002d007210 */ /* 0x000fee0007ffe0ff */
.L_x_5085:
        /* <DEDUP_REMOVED lines=16> */
.L_x_5084:
[----:B-1----:R-:W-:Y:S02]  /*f420*/  FMNMX.FTZ R0, R99, R87, !PT ;  /* 0x0000005763007209 */ /* 0x002fe40007810000 */
        /* <DEDUP_REMOVED lines=91> */
[----:B------:R-:W2:Y:S01]  /*f9e0*/  LDSM.16.MT88.4 R12, [R138+0x3000] ;  /* 0x003000008a0c783b */ /* 0x000ea20000004200 */
        /* <DEDUP_REMOVED lines=10> */
[----:B------:R-:W-:Y:S01]  /*fa90*/  FMUL.FTZ R16, R21, R68 ;  /* 0x0000004415107220 */ /* 0x000fe20000410000 */
[--C-:B------:R-:W-:Y:S01]  /*faa0*/  FFMA.FTZ R68, R39, UR4, -R34.reuse ;  /* 0x0000000427447c23 */ /* 0x100fe20008010822 */
[--C-:B------:R-:W-:Y:S01]  /*fab0*/  FFMA.FTZ R50, R99, UR4, -R34.reuse ;  /* 0x0000000463327c23 */ /* 0x100fe20008010822 */
[--C-:B------:R-:W-:Y:S03]  /*fac0*/  FFMA.FTZ R125, R102, UR4, -R33.reuse ;  /* 0x00000004667d7c23 */ /* 0x100fe60008010821 */
[----:B------:R1:W-:Y:S01]  /*fad0*/  MUFU.EX2 R81, R30 ;  /* 0x0000001e00517308 */ /* 0x0003e20000000800 */
[--C-:B------:R-:W-:Y:S01]  /*fae0*/  FFMA.FTZ R61, R114, UR4, -R33.reuse ;  /* 0x00000004723d7c23 */ /* 0x100fe20008010821 */
[----:B------:R-:W-:Y:S01]  /*faf0*/  FMUL.FTZ R20, R4, UR4 ;  /* 0x0000000404147c20 */ /* 0x000fe20008410000 */
        /* <DEDUP_REMOVED lines=11> */
[----:B------:R-:W-:Y:S01]  /*fbb0*/  FMUL.FTZ R17, R21, R69 ;  /* 0x0000004515117220 */ /* 0x000fe20000410000 */
[--C-:B------:R-:W-:Y:S03]  /*fbc0*/  FFMA.FTZ R59, R18, UR4, -R33.reuse ;  /* 0x00000004123b7c23 */ /* 0x100fe60008010821 */
[----:B------:R-:W4:Y:S01]  /*fbd0*/  MUFU.EX2 R50, R50 ;  /* 0x0000003200327308 */ /* 0x000f220000000800 */
[----:B-1----:R-:W1:Y:S01]  /*fbe0*/  LDSM.16.MT88.4 R28, [R137+0x3000] ;  /* 0x00300000891c783b */ /* 0x002e620000004200 */
[--C-:B------:R-:W-:Y:S01]  /*fbf0*/  FFMA.FTZ R55, R19, UR4, -R34.reuse ;  /* 0x0000000413377c23 */ /* 0x100fe20008010822 */
[--C-:B------:R-:W-:Y:S01]  /*fc00*/  FFMA.FTZ R97, R117, UR4, -R34.reuse ;  /* 0x0000000475617c23 */ /* 0x100fe20008010822 */
[--C-:B------:R-:W-:Y:S01]  /*fc10*/  FFMA.FTZ R56, R23, UR4, -R34.reuse ;  /* 0x0000000417387c23 */ /* 0x100fe20008010822 */
[--C-:B------:R-:W-:Y:S01]  /*fc20*/  FFMA.FTZ R60, R35, UR4, -R33.reuse ;  /* 0x00000004233c7c23 */ /* 0x100fe20008010821 */
[--C-:B------:R-:W-:Y:S01]  /*fc30*/  FFMA.FTZ R35, R36, UR4, -R33.reuse ;  /* 0x0000000424237c23 */ /* 0x100fe20008010821 */
[----:B------:R-:W-:Y:S03]  /*fc40*/  FFMA.FTZ R49, R111, UR4, -R34 ;  /* 0x000000046f317c23 */ /* 0x000fe60008010822 */
[----:B------:R-:W5:Y:S01]  /*fc50*/  MUFU.EX2 R57, R57 ;  /* 0x0000003900397308 */ /* 0x000f620000000800 */
[C---:B---3--:R-:W-:Y:S01]  /*fc60*/  FMUL.FTZ R10, R20.reuse, R78 ;  /* 0x0000004e140a7220 */ /* 0x048fe20000410000 */
[C---:B------:R-:W-:Y:S01]  /*fc70*/  FMUL.FTZ R11, R20.reuse, R79 ;  /* 0x0000004f140b7220 */ /* 0x040fe20000410000 */
[C---:B------:R-:W-:Y:S01]  /*fc80*/  FMUL.FTZ R6, R20.reuse, R82 ;  /* 0x0000005214067220 */ /* 0x040fe20000410000 */
[C---:B------:R-:W-:Y:S01]  /*fc90*/  FMUL.FTZ R7, R20.reuse, R83 ;  /* 0x0000005314077220 */ /* 0x040fe20000410000 */
[C---:B------:R-:W-:Y:S01]  /*fca0*/  FMUL.FTZ R18, R20.reuse, R70 ;  /* 0x0000004614127220 */ /* 0x040fe20000410000 */
[----:B------:R-:W-:Y:S01]  /*fcb0*/  FMUL.FTZ R19, R20, R71 ;  /* 0x0000004714137220 */ /* 0x000fe20000410000 */
[--C-:B------:R-:W-:Y:S03]  /*fcc0*/  FFMA.FTZ R71, R38, UR4, -R33.reuse ;  /* 0x0000000426477c23 */ /* 0x100fe60008010821 */
[----:B------:R-:W-:Y:S01]  /*fcd0*/  MUFU.EX2 R125, R125 ;  /* 0x0000007d007d7308 */ /* 0x000fe20000000800 */
[----:B----4-:R-:W-:Y:S01]  /*fce0*/  FFMA.FTZ R158, R21, R158, R50 ;  /* 0x0000009e159e7223 */ /* 0x010fe20000010032 */
[--C-:B------:R-:W-:Y:S01]  /*fcf0*/  FFMA.FTZ R54, R109, UR4, -R34.reuse ;  /* 0x000000046d367c23 */ /* 0x100fe20008010822 */
[--C-:B------:R-:W-:Y:S01]  /*fd00*/  FFMA.FTZ R100, R119, UR4, -R33.reuse ;  /* 0x0000000477647c23 */ /* 0x100fe20008010821 */
[--C-:B------:R-:W-:Y:S01]  /*fd10*/  FFMA.FTZ R95, R123, UR4, -R33.reuse ;  /* 0x000000047b5f7c23 */ /* 0x100fe20008010821 */
[--C-:B------:R-:W-:Y:S01]  /*fd20*/  FFMA.FTZ R89, R112, UR4, -R34.reuse ;  /* 0x0000000470597c23 */ /* 0x100fe20008010822 */
[--C-:B------:R-:W-:Y:S01]  /*fd30*/  FFMA.FTZ R88, R108, UR4, -R34.reuse ;  /* 0x000000046c587c23 */ /* 0x100fe20008010822 */
[----:B------:R-:W-:Y:S03]  /*fd40*/  FFMA.FTZ R67, R116, UR4, -R34 ;  /* 0x0000000474437c23 */ /* 0x000fe60008010822 */
[----:B------:R-:W3:Y:S01]  /*fd50*/  MUFU.EX2 R61, R61 ;  /* 0x0000003d003d7308 */ /* 0x000ee20000000800 */
[C---:B-----5:R-:W-:Y:S01]  /*fd60*/  F2FP.BF16.F32.PACK_AB R24, R57.reuse, R50 ;  /* 0x000000323918723e */ /* 0x060fe200000010ff */
[----:B------:R-:W-:Y:S01]  /*fd70*/  FADD.FTZ R69, R57, R158 ;  /* 0x0000009e39457221 */ /* 0x000fe20000010000 */
        /* <DEDUP_REMOVED lines=8> */
[----:B------:R-:W-:Y:S01]  /*fe00*/  ISETP.GT.AND P0, PT, R152, R143, PT ;  /* 0x0000008f9800720c */ /* 0x000fe20003f04270 */
[--C-:B------:R-:W-:Y:S01]  /*fe10*/  FFMA.FTZ R165, R165, UR4, -R34.reuse ;  /* 0x00000004a5a57c23 */ /* 0x100fe20008010822 */
[--C-:B------:R-:W-:Y:S01]  /*fe20*/  FFMA.FTZ R164, R164, UR4, -R33.reuse ;  /* 0x00000004a4a47c23 */ /* 0x100fe20008010821 */
[----:B------:R-:W-:Y:S01]  /*fe30*/  FFMA.FTZ R162, R162, UR4, -R33 ;  /* 0x00000004a2a27c23 */ /* 0x000fe20008010821 */
[--C-:B------:R-:W-:Y:S03]  /*fe40*/  FFMA.FTZ R163, R163, UR4, -R34.reuse ;  /* 0x00000004a3a37c23 */ /* 0x100fe60008010822 */
[----:B------:R-:W4:Y:S01]  /*fe50*/  MUFU.EX2 R99, R99 ;  /* 0x0000006300637308 */ /* 0x000f220000000800 */
[----:B---3--:R-:W-:Y:S01]  /*fe60*/  F2FP.BF16.F32.PACK_AB R25, R61, R125 ;  /* 0x0000007d3d19723e */ /* 0x008fe200000010ff */
[----:B------:R-:W-:Y:S01]  /*fe70*/  FFMA.FTZ R125, R20, R157, R125 ;  /* 0x0000009d147d7223 */ /* 0x000fe2000001007d */
[--C-:B------:R-:W-:Y:S03]  /*fe80*/  FFMA.FTZ R161, R161, UR4, -R34.reuse ;  /* 0x00000004a1a17c23 */ /* 0x100fe60008010822 */
[----:B------:R-:W-:Y:S01]  /*fe90*/  FADD.FTZ R36, R61, R125 ;  /* 0x0000007d3d247221 */ /* 0x000fe20000010000 */
[----:B------:R-:W-:Y:S03]  /*fea0*/  FFMA.FTZ R61, R37, UR4, -R34 ;  /* 0x00000004253d7c23 */ /* 0x000fe60008010822 */
[----:B------:R-:W3:Y:S10]  /*feb0*/  MUFU.EX2 R65, R65 ;  /* 0x0000004100417308 */ /* 0x000ef40000000800 */
[----:B------:R-:W5:Y:S01]  /*fec0*/  MUFU.EX2 R102, R102 ;  /* 0x0000006600667308 */ /* 0x000f620000000800 */
[C---:B----4-:R-:W-:Y:S01]  /*fed0*/  F2FP.BF16.F32.PACK_AB R26, R99.reuse, R114 ;  /* 0x00000072631a723e */ /* 0x050fe200000010ff */
[----:B------:R-:W-:Y:S04]  /*fee0*/  FADD.FTZ R114, R114, R69 ;  /* 0x0000004572727221 */ /* 0x000fe80000010000 */
[----:B------:R-:W-:Y:S04]  /*fef0*/  FADD.FTZ R99, R99, R114 ;  /* 0x0000007263637221 */ /* 0x000fe80000010000 */
[----:B------:R-:W4:Y:S01]  /*ff00*/  MUFU.EX2 R97, R97 ;  /* 0x0000006100617308 */ /* 0x000f220000000800 */
[----:B---3--:R-:W-:Y:S02]  /*ff10*/  FADD.FTZ R69, R65, R36 ;  /* 0x0000002441457221 */ /* 0x008fe40000010000 */
[----:B------:R-:W-:Y:S07]  /*ff20*/  LDSM.16.MT88.4 R36, [R137+0x3800] ;  /* 0x003800008924783b */ /* 0x000fee0000004200 */
[----:B------:R-:W-:Y:S01]  /*ff30*/  MUFU.EX2 R100, R100 ;  /* 0x0000006400647308 */ /* 0x000fe20000000800 */
[----:B-----5:R-:W-:Y:S01]  /*ff40*/  F2FP.BF16.F32.PACK_AB R27, R102, R65 ;  /* 0x00000041661b723e */ /* 0x020fe200000010ff */
[----:B------:R-:W-:Y:S01]  /*ff50*/  FFMA.FTZ R65, R106, UR4, -R33 ;  /* 0x000000046a417c23 */ /* 0x000fe20008010821 */
[----:B------:R-:W-:Y:S07]  /*ff60*/  FADD.FTZ R69, R102, R69 ;  /* 0x0000004566457221 */ /* 0x000fee0000010000 */
[----:B------:R-:W3:Y:S01]  /*ff70*/  MUFU.EX2 R95, R95 ;  /* 0x0000005f005f7308 */ /* 0x000ee20000000800 */
[C---:B--2---:R-:W-:Y:S06]  /*ff80*/  HMMA.16816.F32.BF16 R4, R24.reuse, R12, R4 ;  /* 0x0000000c1804723c */ /* 0x044fec0000041804 */
[C---:B------:R-:W-:Y:S03]  /*ff90*/  HMMA.16816.F32.BF16 R8, R24.reuse, R14, R8 ;  /* 0x0000000e1808723c */ /* 0x040fe60000041808 */
[----:B------:R-:W2:Y:S02]  /*ffa0*/  MUFU.EX2 R93, R93 ;  /* 0x0000005d005d7308 */ /* 0x000ea40000000800 */
[C---:B------:R-:W-:Y:S01]  /*ffb0*/  FMUL.FTZ R12, R21.reuse, R72 ;  /* 0x00000048150c7220 */ /* 0x040fe20000410000 */
[----:B------:R-:W-:Y:S01]  /*ffc0*/  FMUL.FTZ R13, R21, R73 ;  /* 0x00000049150d7220 */ /* 0x000fe20000410000 */
[C---:B------:R-:W-:Y:S01]  /*ffd0*/  FMUL.FTZ R14, R20.reuse, R74 ;  /* 0x0000004a140e7220 */ /* 0x040fe20000410000 */
[----:B------:R-:W-:Y:S05]  /*ffe0*/  FFMA.FTZ R74, R43, UR4, -R34 ;  /* 0x000000042b4a7c23 */ /* 0x000fea0008010822 */
[----:B------:R-:W-:Y:S01]  /*fff0*/  MUFU.EX2 R94, R94 ;  /* 0x0000005e005e7308 */ /* 0x000fe20000000800 */
[----:B------:R-:W-:Y:S01]  /*10000*/  FMUL.FTZ R15, R20, R75 ;  /* 0x0000004b140f7220 */ /* 0x000fe20000410000 */
[----:B----4-:R-:W-:Y:S01]  /*10010*/  F2FP.BF16.F32.PACK_AB R20, R97, R40 ;  /* 0x000000286114723e */ /* 0x010fe200000010ff */
[--C-:B------:R-:W-:Y:S01]  /*10020*/  FFMA.FTZ R75, R42, UR4, -R33.reuse ;  /* 0x000000042a4b7c23 */ /* 0x100fe20008010821 */
[----:B---3--:R-:W-:Y:S01]  /*10030*/  F2FP.BF16.F32.PACK_AB R21, R95, R100 ;  /* 0x000000645f15723e */ /* 0x008fe200000010ff */
[----:B------:R-:W-:Y:S01]  /*10040*/  FFMA.FTZ R72, R110, UR4, -R33 ;  /* 0x000000046e487c23 */ /* 0x000fe20008010821 */
[----:B------:R-:W-:Y:S04]  /*10050*/  FADD.FTZ R100, R100, R69 ;  /* 0x0000004564647221 */ /* 0x000fe80000010000 */
[----:B------:R-:W3:Y:S01]  /*10060*/  MUFU.EX2 R47, R47 ;  /* 0x0000002f002f7308 */ /* 0x000ee20000000800 */
[C---:B-1----:R-:W-:Y:S03]  /*10070*/  HMMA.16816.F32.BF16 R12, R24.reuse, R28, R12 ;  /* 0x0000001c180c723c */ /* 0x042fe6000004180c */
[----:B--2---:R-:W-:Y:S01]  /*10080*/  F2FP.BF16.F32.PACK_AB R22, R93, R96 ;  /* 0x000000605d16723e */ /* 0x004fe200000010ff */
[----:B------:R-:W-:Y:S01]  /*10090*/  FADD.FTZ R69, R95, R100 ;  /* 0x000000645f457221 */ /* 0x000fe20000010000 */
[----:B------:R-:W-:Y:S01]  /*100a0*/  FFMA.FTZ R73, R101, UR4, -R34 ;  /* 0x0000000465497c23 */ /* 0x000fe20008010822 */
[----:B------:R-:W-:Y:S03]  /*100b0*/  HMMA.16816.F32.BF16 R16, R24, R30, R16 ;  /* 0x0000001e1810723c */ /* 0x000fe60000041810 */
[----:B------:R-:W-:Y:S01]  /*100c0*/  MUFU.EX2 R45, R45 ;  /* 0x0000002d002d7308 */ /* 0x000fe20000000800 */
[----:B------:R-:W1:Y:S09]  /*100d0*/  LDSM.16.MT88.4 R24, [R138+0x3400] ;  /* 0x003400008a18783b */ /* 0x000e720000004200 */
[----:B------:R-:W-:Y:S01]  /*100e0*/  MUFU.EX2 R92, R92 ;  /* 0x0000005c005c7308 */ /* 0x000fe20000000800 */
[----:B------:R-:W2:Y:S01]  /*100f0*/  LDSM.16.MT88.4 R28, [R137+0x3400] ;  /* 0x00340000891c783b */ /* 0x000ea20000004200 */
[C---:B---3--:R-:W-:Y:S01]  /*10100*/  F2FP.BF16.F32.PACK_AB R23, R47.reuse, R94 ;  /* 0x0000005e2f17723e */ /* 0x048fe200000010ff */
[----:B------:R-:W-:Y:S04]  /*10110*/  FADD.FTZ R94, R94, R69 ;  /* 0x000000455e5e7221 */ /* 0x000fe80000010000 */
[----:B------:R-:W-:Y:S03]  /*10120*/  FADD.FTZ R47, R47, R94 ;  /* 0x0000005e2f2f7221 */ /* 0x000fe60000010000 */
[----:B------:R-:W3:Y:S10]  /*10130*/  MUFU.EX2 R44, R44 ;  /* 0x0000002c002c7308 */ /* 0x000ef40000000800 */
[----:B------:R-:W4:Y:S10]  /*10140*/  MUFU.EX2 R91, R91 ;  /* 0x0000005b005b7308 */ /* 0x000f340000000800 */
[----:B------:R-:W-:Y:S01]  /*10150*/  MUFU.EX2 R89, R89 ;  /* 0x0000005900597308 */ /* 0x000fe20000000800 */
[----:B---3--:R-:W-:Y:S09]  /*10160*/  FADD.FTZ R76, R44, R47 ;  /* 0x0000002f2c4c7221 */ /* 0x008ff20000010000 */
[----:B------:R-:W3:Y:S01]  /*10170*/  MUFU.EX2 R88, R88 ;  /* 0x0000005800587308 */ /* 0x000ee20000000800 */
[C---:B-1----:R-:W-:Y:S06]  /*10180*/  HMMA.16816.F32.BF16 R4, R20.reuse, R24, R4 ;  /* 0x000000181404723c */ /* 0x042fec0000041804 */
[C---:B------:R-:W-:Y:S03]  /*10190*/  HMMA.16816.F32.BF16 R8, R20.reuse, R26, R8 ;  /* 0x0000001a1408723c */ /* 0x040fe60000041808 */
[----:B------:R-:W-:Y:S01]  /*101a0*/  MUFU.EX2 R90, R90 ;  /* 0x0000005a005a7308 */ /* 0x000fe20000000800 */
[----:B------:R-:W1:Y:S02]  /*101b0*/  LDSM.16.MT88.4 R24, [R138+0x3800] ;  /* 0x003800008a18783b */ /* 0x000e640000004200 */
[C---:B--2---:R-:W-:Y:S07]  /*101c0*/  HMMA.16816.F32.BF16 R12, R20.reuse, R28, R12 ;  /* 0x0000001c140c723c */ /* 0x044fee000004180c */
[----:B------:R-:W2:Y:S01]  /*101d0*/  MUFU.EX2 R85, R85 ;  /* 0x0000005500557308 */ /* 0x000ea20000000800 */
[----:B------:R-:W-:Y:S01]  /*101e0*/  HMMA.16816.F32.BF16 R16, R20, R30, R16 ;  /* 0x0000001e1410723c */ /* 0x000fe20000041810 */
[----:B------:R-:W5:Y:S08]  /*101f0*/  LDSM.16.MT88.4 R28, [R138+0x3c00] ;  /* 0x003c00008a1c783b */ /* 0x000f700000004200 */
[----:B------:R-:W-:Y:S02]  /*10200*/  MUFU.EX2 R67, R67 ;  /* 0x0000004300437308 */ /* 0x000fe40000000800 */
[----:B------:R-:W-:Y:S02]  /*10210*/  F2FP.BF16.F32.PACK_AB R20, R92, R45 ;  /* 0x0000002d5c14723e */ /* 0x000fe400000010ff */
[----:B----4-:R-:W-:Y:S06]  /*10220*/  F2FP.BF16.F32.PACK_AB R21, R91, R44 ;  /* 0x0000002c5b15723e */ /* 0x010fec00000010ff */
[----:B------:R-:W4:Y:S01]  /*10230*/  MUFU.EX2 R64, R64 ;  /* 0x0000004000407308 */ /* 0x000f220000000800 */
[----:B---3--:R-:W-:Y:S02]  /*10240*/  F2FP.BF16.F32.PACK_AB R22, R88, R89 ;  /* 0x000000595816723e */ /* 0x008fe400000010ff */
[----:B--2---:R-:W-:Y:S07]  /*10250*/  F2FP.BF16.F32.PACK_AB R23, R85, R90 ;  /* 0x0000005a5517723e */ /* 0x004fee00000010ff */
[----:B------:R-:W2:Y:S10]  /*10260*/  MUFU.EX2 R48, R48 ;  /* 0x0000003000307308 */ /* 0x000eb40000000800 */
[----:B------:R-:W-:Y:S01]  /*10270*/  MUFU.EX2 R66, R66 ;  /* 0x0000004200427308 */ /* 0x000fe20000000800 */
[C---:B-1----:R-:W-:Y:S06]  /*10280*/  HMMA.16816.F32.BF16 R4, R20.reuse, R24, R4 ;  /* 0x000000181404723c */ /* 0x042fec0000041804 */
[C---:B------:R-:W-:Y:S03]  /*10290*/  HMMA.16816.F32.BF16 R8, R20.reuse, R26, R8 ;  /* 0x0000001a1408723c */ /* 0x040fe60000041808 */
[----:B------:R-:W1:Y:S01]  /*102a0*/  MUFU.EX2 R63, R63 ;  /* 0x0000003f003f7308 */ /* 0x000e620000000800 */
[----:B------:R-:W3:Y:S02]  /*102b0*/  LDSM.16.MT88.4 R24, [R137+0x3c00] ;  /* 0x003c00008918783b */ /* 0x000ee40000004200 */
[C---:B------:R-:W-:Y:S07]  /*102c0*/  HMMA.16816.F32.BF16 R12, R20.reuse, R36, R12 ;  /* 0x00000024140c723c */ /* 0x040fee000004180c */
[----:B------:R-:W-:Y:S01]  /*102d0*/  MUFU.EX2 R62, R62 ;  /* 0x0000003e003e7308 */ /* 0x000fe20000000800 */
[----:B------:R-:W-:Y:S09]  /*102e0*/  HMMA.16816.F32.BF16 R16, R20, R38, R16 ;  /* 0x000000261410723c */ /* 0x000ff20000041810 */
[----:B------:R-:W5:Y:S02]  /*102f0*/  MUFU.EX2 R59, R59 ;  /* 0x0000003b003b7308 */ /* 0x000f640000000800 */
[----:B------:R-:W-:Y:S01]  /*10300*/  FADD.FTZ R36, R40, R99 ;  /* 0x0000006328247221 */ /* 0x000fe20000010000 */
[----:B----4-:R-:W-:Y:S01]  /*10310*/  F2FP.BF16.F32.PACK_AB R20, R64, R67 ;  /* 0x000000434014723e */ /* 0x010fe200000010ff */
[----:B------:R-:W4:Y:S02]  /*10320*/  LDSM.16.MT88.4 R40, [R138+0x4000] ;  /* 0x004000008a28783b */ /* 0x000f240000004200 */
[----:B------:R-:W-:Y:S01]  /*10330*/  FADD.FTZ R97, R97, R36 ;  /* 0x0000002461617221 */ /* 0x000fe20000010000 */
[----:B--2---:R-:W-:Y:S03]  /*10340*/  F2FP.BF16.F32.PACK_AB R21, R48, R81 ;  /* 0x000000513015723e */ /* 0x004fe600000010ff */
[----:B------:R2:W-:Y:S01]  /*10350*/  MUFU.EX2 R57, R71 ;  /* 0x0000004700397308 */ /* 0x0005e20000000800 */
[----:B-1----:R-:W-:Y:S01]  /*10360*/  F2FP.BF16.F32.PACK_AB R22, R63, R66 ;  /* 0x000000423f16723e */ /* 0x002fe200000010ff */
[----:B------:R-:W-:Y:S01]  /*10370*/  FADD.FTZ R96, R96, R97 ;  /* 0x0000006160607221 */ /* 0x000fe20000010000 */
[----:B------:R-:W1:Y:S03]  /*10380*/  LDSM.16.MT88.4 R36, [R137+0x4000] ;  /* 0x004000008924783b */ /* 0x000e660000004200 */
[----:B------:R-:W-:Y:S04]  /*10390*/  FADD.FTZ R96, R93, R96 ;  /* 0x000000605d607221 */ /* 0x000fe80000010000 */
[----:B------:R-:W-:Y:S01]  /*103a0*/  MUFU.EX2 R56, R56 ;  /* 0x0000003800387308 */ /* 0x000fe20000000800 */
[----:B-----5:R-:W-:Y:S09]  /*103b0*/  F2FP.BF16.F32.PACK_AB R23, R59, R62 ;  /* 0x0000003e3b17723e */ /* 0x020ff200000010ff */
[----:B------:R-:W5:Y:S01]  /*103c0*/  MUFU.EX2 R55, R55 ;  /* 0x0000003700377308 */ /* 0x000f620000000800 */
[----:B--2---:R-:W-:Y:S01]  /*103d0*/  FFMA.FTZ R71, R46, UR4, -R33 ;  /* 0x000000042e477c23 */ /* 0x004fe20008010821 */
[C---:B------:R-:W-:Y:S08]  /*103e0*/  HMMA.16816.F32.BF16 R4, R20.reuse, R28, R4 ;  /* 0x0000001c1404723c */ /* 0x040ff00000041804 */
[----:B------:R-:W-:Y:S03]  /*103f0*/  MUFU.EX2 R60, R60 ;  /* 0x0000003c003c7308 */ /* 0x000fe60000000800 */
[----:B------:R-:W-:Y:S01]  /*10400*/  FADD.FTZ R29, R45, R96 ;  /* 0x000000602d1d7221 */ /* 0x000fe20000010000 */
[C---:B------:R-:W-:Y:S01]  /*10410*/  HMMA.16816.F32.BF16 R8, R20.reuse, R30, R8 ;  /* 0x0000001e1408723c */ /* 0x040fe20000041808 */
[----:B------:R-:W2:Y:S02]  /*10420*/  LDSM.16.MT88.4 R44, [R138+0x4400] ;  /* 0x004400008a2c783b */ /* 0x000ea40000004200 */
[----:B------:R-:W-:Y:S03]  /*10430*/  FADD.FTZ R92, R92, R29 ;  /* 0x0000001d5c5c7221 */ /* 0x000fe60000010000 */
[----:B------:R-:W4:Y:S01]  /*10440*/  MUFU.EX2 R35, R35 ;  /* 0x0000002300237308 */ /* 0x000f220000000800 */
[C---:B---3--:R-:W-:Y:S04]  /*10450*/  HMMA.16816.F32.BF16 R12, R20.reuse, R24, R12 ;  /* 0x00000018140c723c */ /* 0x048fe8000004180c */
[----:B-----5:R-:W-:Y:S01]  /*10460*/  F2FP.BF16.F32.PACK_AB R28, R55, R56 ;  /* 0x00000038371c723e */ /* 0x020fe200000010ff */
[----:B------:R-:W-:Y:S01]  /*10470*/  FADD.FTZ R89, R89, R92 ;  /* 0x0000005c59597221 */ /* 0x000fe20000010000 */
[----:B------:R-:W-:Y:S03]  /*10480*/  HMMA.16816.F32.BF16 R16, R20, R26, R16 ;  /* 0x0000001a1410723c */ /* 0x000fe60000041810 */
[----:B------:R-:W-:Y:S01]  /*10490*/  MUFU.EX2 R70, R70 ;  /* 0x0000004600467308 */ /* 0x000fe20000000800 */
[----:B------:R-:W3:Y:S03]  /*104a0*/  LDSM.16.MT88.4 R24, [R137+0x4400] ;  /* 0x004400008918783b */ /* 0x000ee60000004200 */
[----:B------:R-:W-:Y:S01]  /*104b0*/  FADD.FTZ R21, R91, R76 ;  /* 0x0000004c5b157221 */ /* 0x000fe20000010000 */
[----:B------:R-:W-:Y:S05]  /*104c0*/  FADD.FTZ R20, R88, R89 ;  /* 0x0000005958147221 */ /* 0x000fea0000010000 */
[----:B------:R-:W5:Y:S01]  /*104d0*/  MUFU.EX2 R53, R53 ;  /* 0x0000003500357308 */ /* 0x000f620000000800 */
[----:B------:R-:W-:Y:S01]  /*104e0*/  LDSM.16.MT88.4 R76, [R138+0x4c00] ;  /* 0x004c00008a4c783b */ /* 0x000fe20000004200 */
[----:B----4-:R-:W-:Y:S01]  /*104f0*/  F2FP.BF16.F32.PACK_AB R29, R35, R60 ;  /* 0x0000003c231d723e */ /* 0x010fe200000010ff */
[----:B------:R-:W-:Y:S01]  /*10500*/  FADD.FTZ R90, R90, R21 ;  /* 0x000000155a5a7221 */ /* 0x000fe20000010000 */
[----:B------:R-:W-:Y:S03]  /*10510*/  FADD.FTZ R67, R67, R20 ;  /* 0x0000001443437221 */ /* 0x000fe60000010000 */
[----:B------:R-:W-:Y:S03]  /*10520*/  FADD.FTZ R90, R85, R90 ;  /* 0x0000005a555a7221 */ /* 0x000fe60000010000 */
[----:B------:R-:W-:Y:S01]  /*10530*/  MUFU.EX2 R52, R52 ;  /* 0x0000003400347308 */ /* 0x000fe20000000800 */
[----:B------:R-:W-:Y:S01]  /*10540*/  MOV R85, R0 ;  /* 0x0000000000557202 */ /* 0x000fe20000000f00 */
[----:B------:R-:W-:Y:S01]  /*10550*/  FADD.FTZ R67, R64, R67 ;  /* 0x0000004340437221 */ /* 0x000fe20000010000 */
[----:B------:R-:W-:Y:S03]  /*10560*/  FADD.FTZ R81, R81, R90 ;  /* 0x0000005a51517221 */ /* 0x000fe60000010000 */
[----:B------:R-:W-:Y:S01]  /*10570*/  FADD.FTZ R66, R66, R67 ;  /* 0x0000004342427221 */ /* 0x000fe20000010000 */
[----:B------:R-:W-:Y:S03]  /*10580*/  FADD.FTZ R81, R48, R81 ;  /* 0x0000005130517221 */ /* 0x000fe60000010000 */
[----:B------:R-:W4:Y:S01]  /*10590*/  MUFU.EX2 R51, R51 ;  /* 0x0000003300337308 */ /* 0x000f220000000800 */
        /* <DEDUP_REMOVED lines=11> */
[----:B----4-:R-:W-:Y:S01]  /*10650*/  F2FP.BF16.F32.PACK_AB R31, R51, R52 ;  /* 0x00000034331f723e */ /* 0x010fe200000010ff */
[----:B------:R-:W-:Y:S01]  /*10660*/  FADD.FTZ R70, R53, R70 ;  /* 0x0000004635467221 */ /* 0x000fe20000010000 */
[----:B------:R-:W-:Y:S04]  /*10670*/  FADD.FTZ R52, R52, R35 ;  /* 0x0000002334347221 */ /* 0x000fe80000010000 */
[----:B------:R-:W-:Y:S03]  /*10680*/  FADD.FTZ R51, R51, R52 ;  /* 0x0000003433337221 */ /* 0x000fe60000010000 */
[----:B------:R-:W4:Y:S01]  /*10690*/  MUFU.EX2 R50, R50 ;  /* 0x0000003200327308 */ /* 0x000f220000000800 */
[C---:B------:R-:W-:Y:S06]  /*106a0*/  HMMA.16816.F32.BF16 R4, R28.reuse, R40, R4 ;  /* 0x000000281c04723c */ /* 0x040fec0000041804 */
[C---:B------:R-:W-:Y:S03]  /*106b0*/  HMMA.16816.F32.BF16 R8, R28.reuse, R42, R8 ;  /* 0x0000002a1c08723c */ /* 0x040fe60000041808 */
[----:B------:R-:W-:Y:S01]  /*106c0*/  MUFU.EX2 R68, R68 ;  /* 0x0000004400447308 */ /* 0x000fe20000000800 */
[----:B------:R-:W3:Y:S01]  /*106d0*/  LDSM.16.MT88.4 R40, [R138+0x4800] ;  /* 0x004800008a28783b */ /* 0x000ee20000004200 */
[----:B-----5:R-:W-:Y:S01]  /*106e0*/  F2FP.BF16.F32.PACK_AB R20, R54, R49 ;  /* 0x000000313614723e */ /* 0x020fe200000010ff */
[C---:B-1----:R-:W-:Y:S07]  /*106f0*/  HMMA.16816.F32.BF16 R12, R28.reuse, R36, R12 ;  /* 0x000000241c0c723c */ /* 0x042fee000004180c */
[----:B------:R-:W1:Y:S01]  /*10700*/  MUFU.EX2 R61, R61 ;  /* 0x0000003d003d7308 */ /* 0x000e620000000800 */
[C---:B----4-:R-:W-:Y:S01]  /*10710*/  F2FP.BF16.F32.PACK_AB R21, R57.reuse, R50 ;  /* 0x000000323915723e */ /* 0x050fe200000010ff */
[----:B------:R-:W-:Y:S01]  /*10720*/  HMMA.16816.F32.BF16 R16, R28, R38, R16 ;  /* 0x000000261c10723c */ /* 0x000fe20000041810 */
[----:B------:R-:W4:Y:S07]  /*10730*/  LDSM.16.MT88.4 R36, [R137+0x4800] ;  /* 0x004800008924783b */ /* 0x000f2e0000004200 */
[----:B------:R-:W-:Y:S03]  /*10740*/  MUFU.EX2 R72, R72 ;  /* 0x0000004800487308 */ /* 0x000fe60000000800 */
[----:B------:R-:W-:Y:S04]  /*10750*/  FADD.FTZ R50, R50, R51 ;  /* 0x0000003332327221 */ /* 0x000fe80000010000 */
[----:B------:R-:W-:Y:S03]  /*10760*/  FADD.FTZ R57, R57, R50 ;  /* 0x0000003239397221 */ /* 0x000fe60000010000 */
[----:B------:R-:W5:Y:S01]  /*10770*/  MUFU.EX2 R65, R65 ;  /* 0x0000004100417308 */ /* 0x000f620000000800 */
[----:B-1----:R-:W-:Y:S09]  /*10780*/  F2FP.BF16.F32.PACK_AB R22, R61, R68 ;  /* 0x000000443d16723e */ /* 0x002ff200000010ff */
[----:B------:R-:W-:Y:S10]  /*10790*/  MUFU.EX2 R73, R73 ;  /* 0x0000004900497308 */ /* 0x000ff40000000800 */
[----:B------:R-:W1:Y:S01]  /*107a0*/  MUFU.EX2 R74, R74 ;  /* 0x0000004a004a7308 */ /* 0x000e620000000800 */
[C---:B-----5:R-:W-:Y:S01]  /*107b0*/  F2FP.BF16.F32.PACK_AB R23, R65.reuse, R72 ;  /* 0x000000484117723e */ /* 0x060fe200000010ff */
[----:B------:R-:W-:Y:S04]  /*107c0*/  FADD.FTZ R72, R72, R57 ;  /* 0x0000003948487221 */ /* 0x000fe80000010000 */
[----:B------:R-:W-:Y:S04]  /*107d0*/  FADD.FTZ R65, R65, R72 ;  /* 0x0000004841417221 */ /* 0x000fe80000010000 */
[----:B------:R-:W-:Y:S01]  /*107e0*/  MUFU.EX2 R80, R80 ;  /* 0x0000005000507308 */ /* 0x000fe20000000800 */
[C---:B--2---:R-:W-:Y:S06]  /*107f0*/  HMMA.16816.F32.BF16 R4, R20.reuse, R44, R4 ;  /* 0x0000002c1404723c */ /* 0x044fec0000041804 */
[C---:B------:R-:W-:Y:S03]  /*10800*/  HMMA.16816.F32.BF16 R8, R20.reuse, R46, R8 ;  /* 0x0000002e1408723c */ /* 0x040fe60000041808 */
[----:B------:R-:W2:Y:S02]  /*10810*/  MUFU.EX2 R75, R75 ;  /* 0x0000004b004b7308 */ /* 0x000ea40000000800 */
[----:B-1----:R-:W-:Y:S01]  /*10820*/  F2FP.BF16.F32.PACK_AB R28, R74, R73 ;  /* 0x000000494a1c723e */ /* 0x002fe200000010ff */
[C---:B---3--:R-:W-:Y:S07]  /*10830*/  HMMA.16816.F32.BF16 R12, R20.reuse, R24, R12 ;  /* 0x00000018140c723c */ /* 0x048fee000004180c */
[----:B------:R-:W-:Y:S01]  /*10840*/  MUFU.EX2 R98, R98 ;  /* 0x0000006200627308 */ /* 0x000fe20000000800 */
[--C-:B------:R-:W-:Y:S01]  /*10850*/  FFMA.FTZ R44, R160, UR4, -R34.reuse ;  /* 0x00000004a02c7c23 */ /* 0x100fe20008010822 */
[----:B------:R-:W-:Y:S01]  /*10860*/  HMMA.16816.F32.BF16 R16, R20, R26, R16 ;  /* 0x0000001a1410723c */ /* 0x000fe20000041810 */
[----:B------:R-:W1:Y:S07]  /*10870*/  LDSM.16.MT88.4 R20, [R137+0x4c00] ;  /* 0x004c00008914783b */ /* 0x000e6e0000004200 */
[----:B------:R-:W3:Y:S03]  /*10880*/  MUFU.EX2 R95, R165 ;  /* 0x000000a5005f7308 */ /* 0x000ee60000000800 */
[----:B--2---:R-:W-:Y:S01]  /*10890*/  F2FP.BF16.F32.PACK_AB R29, R75, R80 ;  /* 0x000000504b1d723e */ /* 0x004fe200000010ff */
[--C-:B------:R-:W-:Y:S01]  /*108a0*/  FFMA.FTZ R24, R32, UR4, -R33.reuse ;  /* 0x0000000420187c23 */ /* 0x100fe20008010821 */
[----:B------:R-:W-:Y:S01]  /*108b0*/  FFMA.FTZ R33, R3, UR4, -R33 ;  /* 0x0000000403217c23 */ /* 0x000fe20008010821 */
[----:B------:R-:W-:Y:S01]  /*108c0*/  FFMA.FTZ R34, R159, UR4, -R34 ;  /* 0x000000049f227c23 */ /* 0x000fe20008010822 */
[----:B------:R-:W-:Y:S03]  /*108d0*/  FADD.FTZ R3, R49, R70 ;  /* 0x0000004631037221 */ /* 0x000fe60000010000 */
[----:B------:R-:W-:Y:S01]  /*108e0*/  MUFU.EX2 R93, R71 ;  /* 0x00000047005d7308 */ /* 0x000fe20000000800 */
[----:B------:R-:W-:Y:S04]  /*108f0*/  FADD.FTZ R3, R54, R3 ;  /* 0x0000000336037221 */ /* 0x000fe80000010000 */
[----:B------:R-:W-:Y:S05]  /*10900*/  FADD.FTZ R68, R68, R3 ;  /* 0x0000000344447221 */ /* 0x000fea0000010000 */
[----:B------:R-:W2:Y:S01]  /*10910*/  MUFU.EX2 R58, R58 ;  /* 0x0000003a003a7308 */ /* 0x000ea20000000800 */
[----:B---3--:R-:W-:Y:S01]  /*10920*/  F2FP.BF16.F32.PACK_AB R30, R95, R98 ;  /* 0x000000625f1e723e */ /* 0x008fe200000010ff */
[----:B------:R-:W-:Y:S04]  /*10930*/  FADD.FTZ R26, R61, R68 ;  /* 0x000000443d1a7221 */ /* 0x000fe80000010000 */
[----:B------:R-:W-:Y:S04]  /*10940*/  FADD.FTZ R73, R73, R26 ;  /* 0x0000001a49497221 */ /* 0x000fe80000010000 */
[----:B------:R-:W-:Y:S01]  /*10950*/  MUFU.EX2 R91, R163 ;  /* 0x000000a3005b7308 */ /* 0x000fe20000000800 */
[----:B------:R-:W-:Y:S01]  /*10960*/  FADD.FTZ R26, R80, R65 ;  /* 0x00000041501a7221 */ /* 0x000fe20000010000 */
[----:B------:R-:W-:Y:S03]  /*10970*/  FADD.FTZ R73, R74, R73 ;  /* 0x000000494a497221 */ /* 0x000fe60000010000 */
[----:B------:R-:W-:Y:S01]  /*10980*/  FADD.FTZ R26, R75, R26 ;  /* 0x0000001a4b1a7221 */ /* 0x000fe20000010000 */
[----:B------:R-:W-:Y:S04]  /*10990*/  FADD.FTZ R98, R98, R73 ;  /* 0x0000004962627221 */ /* 0x000fe80000010000 */
[----:B------:R-:W3:Y:S01]  /*109a0*/  MUFU.EX2 R88, R161 ;  /* 0x000000a100587308 */ /* 0x000ee20000000800 */
[C---:B--2---:R-:W-:Y:S01]  /*109b0*/  F2FP.BF16.F32.PACK_AB R31, R58.reuse, R93 ;  /* 0x0000005d3a1f723e */ /* 0x044fe200000010ff */
[----:B------:R-:W-:Y:S01]  /*109c0*/  FADD.FTZ R93, R93, R26 ;  /* 0x0000001a5d5d7221 */ /* 0x000fe20000010000 */
[----:B------:R-:W-:Y:S03]  /*109d0*/  FADD.FTZ R98, R95, R98 ;  /* 0x000000625f627221 */ /* 0x000fe60000010000 */
[----:B------:R-:W-:Y:S04]  /*109e0*/  FADD.FTZ R93, R58, R93 ;  /* 0x0000005d3a5d7221 */ /* 0x000fe80000010000 */
[----:B------:R-:W-:Y:S01]  /*109f0*/  MUFU.EX2 R64, R164 ;  /* 0x000000a400407308 */ /* 0x000fe20000000800 */
[C---:B------:R-:W-:Y:S06]  /*10a00*/  HMMA.16816.F32.BF16 R4, R28.reuse, R40, R4 ;  /* 0x000000281c04723c */ /* 0x040fec0000041804 */
[C---:B------:R-:W-:Y:S03]  /*10a10*/  HMMA.16816.F32.BF16 R8, R28.reuse, R42, R8 ;  /* 0x0000002a1c08723c */ /* 0x040fe60000041808 */
[----:B------:R-:W2:Y:S02]  /*10a20*/  MUFU.EX2 R67, R162 ;  /* 0x000000a200437308 */ /* 0x000ea40000000800 */
[----:B---3--:R-:W-:Y:S01]  /*10a30*/  F2FP.BF16.F32.PACK_AB R68, R88, R91 ;  /* 0x0000005b5844723e */ /* 0x008fe200000010ff */
[C---:B----4-:R-:W-:Y:S07]  /*10a40*/  HMMA.16816.F32.BF16 R12, R28.reuse, R36, R12 ;  /* 0x000000241c0c723c */ /* 0x050fee000004180c */
[----:B------:R-:W-:Y:S01]  /*10a50*/  MUFU.EX2 R44, R44 ;  /* 0x0000002c002c7308 */ /* 0x000fe20000000800 */
[----:B------:R-:W-:Y:S01]  /*10a60*/  FADD.FTZ R91, R91, R98 ;  /* 0x000000625b5b7221 */ /* 0x000fe20000010000 */
[----:B------:R-:W-:Y:S08]  /*10a70*/  HMMA.16816.F32.BF16 R16, R28, R38, R16 ;  /* 0x000000261c10723c */ /* 0x000ff00000041810 */
[----:B------:R-:W3:Y:S03]  /*10a80*/  MUFU.EX2 R25, R34 ;  /* 0x0000002200197308 */ /* 0x000ee60000000800 */
[C---:B--2---:R-:W-:Y:S01]  /*10a90*/  F2FP.BF16.F32.PACK_AB R69, R67.reuse, R64 ;  /* 0x000000404345723e */ /* 0x044fe200000010ff */
[----:B------:R-:W-:Y:S01]  /*10aa0*/  FADD.FTZ R64, R64, R93 ;  /* 0x0000005d40407221 */ /* 0x000fe20000010000 */
[----:B------:R-:W-:Y:S03]  /*10ab0*/  FADD.FTZ R91, R88, R91 ;  /* 0x0000005b585b7221 */ /* 0x000fe60000010000 */
[----:B------:R-:W-:Y:S02]  /*10ac0*/  FADD.FTZ R67, R67, R64 ;  /* 0x0000004043437221 */ /* 0x000fe40000010000 */
[----:B------:R-:W-:Y:S10]  /*10ad0*/  MUFU.EX2 R24, R24 ;  /* 0x0000001800187308 */ /* 0x000ff40000000800 */
[----:B------:R-:W2:Y:S01]  /*10ae0*/  MUFU.EX2 R33, R33 ;  /* 0x0000002100217308 */ /* 0x000ea20000000800 */
[C---:B---3--:R-:W-:Y:S01]  /*10af0*/  F2FP.BF16.F32.PACK_AB R70, R25.reuse, R44 ;  /* 0x0000002c1946723e */ /* 0x048fe200000010ff */
[----:B------:R-:W-:Y:S04]  /*10b00*/  FADD.FTZ R44, R44, R91 ;  /* 0x0000005b2c2c7221 */ /* 0x000fe80000010000 */
[----:B------:R-:W-:Y:S01]  /*10b10*/  FADD.FTZ R158, R25, R44 ;  /* 0x0000002c199e7221 */ /* 0x000fe20000010000 */
[C---:B--2---:R-:W-:Y:S01]  /*10b20*/  F2FP.BF16.F32.PACK_AB R71, R33.reuse, R24 ;  /* 0x000000182147723e */ /* 0x044fe200000010ff */
        /* <DEDUP_REMOVED lines=9> */
.L_x_5082:
        /* <DEDUP_REMOVED lines=8> */
[----:B------:R-:W-:Y:S06]  /*10c40*/  BAR.SYNC.DEFER_BLOCKING 0x0 ;  /* 0x0000000000007b1d */ /* 0x000fec0000010000 */
[----:B------:R-:W5:Y:S01]  /*10c50*/  S2R R28, SR_CTAID.Y ;  /* 0x00000000001c7919 */ /* 0x000f620000002600 */
[----:B-1----:R-:W-:Y:S01]  /*10c60*/  FADD.FTZ R8, R8, R157 ;  /* 0x0000009d08087221 */ /* 0x002fe20000010000 */
[----:B--2---:R-:W-:Y:S01]  /*10c70*/  ULEA UR5, UR5, UR4, 0x18 ;  /* 0x0000000405057291 */ /* 0x004fe2000f8ec03f */
[----:B------:R-:W1:Y:S01]  /*10c80*/  S2R R31, SR_CTAID.X ;  /* 0x00000000001f7919 */ /* 0x000e620000002500 */
[----:B------:R-:W2:Y:S01]  /*10c90*/  S2UR UR4, SR_CTAID.Z ;  /* 0x00000000000479c3 */ /* 0x000ea20000002700 */
[----:B---3--:R-:W-:Y:S01]  /*10ca0*/  FADD.FTZ R3, R3, R158 ;  /* 0x0000009e03037221 */ /* 0x008fe20000010000 */
[----:B------:R-:W3:Y:S04]  /*10cb0*/  SHFL.BFLY PT, R5, R8, 0x1, 0x1f ;  /* 0x0c201f0008057f89 */ /* 0x000ee800000e0000 */
[----:B------:R-:W5:Y:S01]  /*10cc0*/  SHFL.BFLY PT, R6, R3, 0x1, 0x1f ;  /* 0x0c201f0003067f89 */ /* 0x000f6200000e0000 */
[----:B----4-:R-:W-:-:S04]  /*10cd0*/  SHF.R.S32.HI R13, RZ, 0x1f, R4 ;  /* 0x0000001fff0d7819 */ /* 0x010fc80000011404 */
[CC--:B------:R-:W-:Y:S02]  /*10ce0*/  LEA.HI R7, R13.reuse, R4.reuse, RZ, 0x2 ;  /* 0x000000040d077211 */ /* 0x0c0fe400078f10ff */
[----:B------:R-:W-:Y:S02]  /*10cf0*/  LEA.HI R15, R13, R4, RZ, 0x6 ;  /* 0x000000040d0f7211 */ /* 0x000fe400078f30ff */
[----:B------:R-:W-:-:S04]  /*10d00*/  SHF.R.S32.HI R9, RZ, 0x2, R7 ;  /* 0x00000002ff097819 */ /* 0x000fc80000011407 */
[----:B------:R-:W-:Y:S01]  /*10d10*/  SHF.R.S32.HI R14, RZ, 0x1f, R9 ;  /* 0x0000001fff0e7819 */ /* 0x000fe20000011409 */
[----:B---3--:R-:W-:Y:S01]  /*10d20*/  FADD.FTZ R5, R8, R5 ;  /* 0x0000000508057221 */ /* 0x008fe20000010000 */
[----:B------:R-:W-:Y:S02]  /*10d30*/  LEA.HI R8, R13, R4, RZ, 0x3 ;  /* 0x000000040d087211 */ /* 0x000fe400078f18ff */
[----:B------:R-:W-:Y:S01]  /*10d40*/  LEA.HI R14, R14, R9, RZ, 0x3 ;  /* 0x000000090e0e7211 */ /* 0x000fe200078f18ff */
[----:B-----5:R-:W-:Y:S01]  /*10d50*/  FADD.FTZ R6, R3, R6 ;  /* 0x0000000603067221 */ /* 0x020fe20000010000 */
[----:B------:R-:W-:Y:S02]  /*10d60*/  SHF.R.S32.HI R3, RZ, 0x3, R8 ;  /* 0x00000003ff037819 */ /* 0x000fe40000011408 */
[----:B------:R-:W-:Y:S02]  /*10d70*/  LOP3.LUT R14, R14, 0xfffffff8, RZ, 0xc0, !PT ;  /* 0xfffffff80e0e7812 */ /* 0x000fe400078ec0ff */
[----:B------:R-:W-:-:S02]  /*10d80*/  LEA.HI R12, R8, R3, RZ, 0x1 ;  /* 0x00000003080c7211 */ /* 0x000fc400078f08ff */
[----:B------:R-:W-:Y:S01]  /*10d90*/  LOP3.LUT R17, R8, 0xfffffff8, RZ, 0xc0, !PT ;  /* 0xfffffff808117812 */ /* 0x000fe200078ec0ff */
[----:B------:R-:W-:Y:S01]  /*10da0*/  IMAD.IADD R14, R9, 0x1, -R14 ;  /* 0x00000001090e7824 */ /* 0x000fe200078e0a0e */
[----:B------:R-:W-:Y:S02]  /*10db0*/  SHF.L.U32 R9, R15, 0x2, RZ ;  /* 0x000000020f097819 */ /* 0x000fe400000006ff */
[----:B------:R-:W-:Y:S02]  /*10dc0*/  LOP3.LUT R12, R12, 0xfffffffe, RZ, 0xc0, !PT ;  /* 0xfffffffe0c0c7812 */ /* 0x000fe400078ec0ff */
[----:B------:R-:W-:Y:S02]  /*10dd0*/  LOP3.LUT R9, R9, 0x3fffff00, RZ, 0xc0, !PT ;  /* 0x3fffff0009097812 */ /* 0x000fe400078ec0ff */
[----:B------:R-:W-:Y:S01]  /*10de0*/  LEA.HI R8, R13, R4, RZ, 0x4 ;  /* 0x000000040d087211 */ /* 0x000fe200078f20ff */
[----:B------:R-:W-:Y:S01]  /*10df0*/  IMAD.IADD R12, R3, 0x1, -R12 ;  /* 0x00000001030c7824 */ /* 0x000fe200078e0a0c */
[----:B------:R-:W-:-:S02]  /*10e00*/  LEA.HI R16, R14, R14, RZ, 0x1 ;  /* 0x0000000e0e107211 */ /* 0x000fc400078f08ff */
[----:B------:R-:W-:Y:S01]  /*10e10*/  FSETP.NE.FTZ.AND P3, PT, R6, RZ, PT ;  /* 0x000000ff0600720b */ /* 0x000fe20003f75000 */
[----:B------:R-:W-:Y:S01]  /*10e20*/  IMAD R12, R12, 0x20, R9 ;  /* 0x000000200c0c7824 */ /* 0x000fe200078e0209 */
[----:B------:R-:W-:Y:S01]  /*10e30*/  LOP3.LUT R15, R16, 0x1fffffe, RZ, 0xc0, !PT ;  /* 0x01fffffe100f7812 */ /* 0x000fe200078ec0ff */
[----:B------:R-:W-:Y:S01]  /*10e40*/  IMAD.IADD R9, R4, 0x1, -R17 ;  /* 0x0000000104097824 */ /* 0x000fe200078e0a11 */
[----:B------:R-:W-:Y:S02]  /*10e50*/  SHF.R.S32.HI R17, RZ, 0x4, R8 ;  /* 0x00000004ff117819 */ /* 0x000fe40000011408 */
[----:B------:R-:W-:Y:S02]  /*10e60*/  LEA.HI R8, R13, R4, RZ, 0x5 ;  /* 0x000000040d087211 */ /* 0x000fe400078f28ff */
[----:B------:R-:W-:Y:S01]  /*10e70*/  LEA.HI R22, R9, R9, RZ, 0x1 ;  /* 0x0000000909167211 */ /* 0x000fe200078f08ff */
[----:B------:R-:W-:Y:S01]  /*10e80*/  IMAD.SHL.U32 R17, R17, 0x40, RZ ;  /* 0x0000004011117824 */ /* 0x000fe200078e00ff */
[----:B------:R-:W-:-:S02]  /*10e90*/  LOP3.LUT R13, R7, 0xfffffffc, RZ, 0xc0, !PT ;  /* 0xfffffffc070d7812 */ /* 0x000fc400078ec0ff */
[----:B------:R-:W-:Y:S01]  /*10ea0*/  SHF.R.S32.HI R16, RZ, 0x1, R16 ;  /* 0x00000001ff107819 */ /* 0x000fe20000011410 */
[----:B------:R-:W3:Y:S01]  /*10eb0*/  @P3 MUFU.RCP R11, R6 ;  /* 0x00000006000b3308 */ /* 0x000ee20000001000 */
[----:B------:R-:W-:Y:S01]  /*10ec0*/  FSETP.NE.FTZ.AND P2, PT, R5, RZ, PT ;  /* 0x000000ff0500720b */ /* 0x000fe20003f55000 */
[----:B------:R-:W-:Y:S01]  /*10ed0*/  IMAD.IADD R20, R4, 0x1, -R13 ;  /* 0x0000000104147824 */ /* 0x000fe200078e0a0d */
[----:B------:R-:W-:Y:S01]  /*10ee0*/  SHF.R.S32.HI R18, RZ, 0x1, R22 ;  /* 0x00000001ff127819 */ /* 0x000fe20000011416 */
[----:B------:R-:W-:Y:S01]  /*10ef0*/  IMAD.SHL.U32 R19, R16, 0x40, RZ ;  /* 0x0000004010137824 */ /* 0x000fe200078e00ff */
[----:B------:R-:W-:Y:S01]  /*10f00*/  SHF.R.S32.HI R7, RZ, 0x5, R8 ;  /* 0x00000005ff077819 */ /* 0x000fe20000011408 */
[----:B------:R-:W4:Y:S01]  /*10f10*/  @P3 LDC R33, c[0x0][0x2e8] ;  /* 0x0000ba00ff213b82 */ /* 0x000f220000000800 */
[----:B------:R-:W-:Y:S01]  /*10f20*/  IADD3 R14, R14, -R15, RZ ;  /* 0x8000000f0e0e7210 */ /* 0x000fe20007ffe0ff */
[----:B------:R-:W-:Y:S01]  /*10f30*/  IMAD.SHL.U32 R18, R18, 0x8, RZ ;  /* 0x0000000812127824 */ /* 0x000fe200078e00ff */
[----:B------:R-:W-:Y:S01]  /*10f40*/  LOP3.LUT R17, R17, 0xc0, RZ, 0xc0, !PT ;  /* 0x000000c011117812 */ /* 0x000fe200078ec0ff */
[----:B------:R-:W-:Y:S01]  /*10f50*/  IMAD R15, R7, 0x100, R20 ;  /* 0x00000100070f7824 */ /* 0x000fe200078e0214 */
[----:B------:R-:W-:Y:S01]  /*10f60*/  LOP3.LUT R22, R22, 0xfffffffe, RZ, 0xc0, !PT ;  /* 0xfffffffe16167812 */ /* 0x000fe200078ec0ff */
[----:B------:R-:W-:Y:S01]  /*10f70*/  @P3 MUFU.LG2 R6, R6 ;  /* 0x0000000600063308 */ /* 0x000fe20000000c00 */
[----:B------:R-:W-:Y:S01]  /*10f80*/  LOP3.LUT R19, R19, 0xc0, RZ, 0xc0, !PT ;  /* 0x000000c013137812 */ /* 0x000fe200078ec0ff */
[----:B------:R-:W-:Y:S01]  /*10f90*/  IMAD R14, R14, 0x10, R15 ;  /* 0x000000100e0e7824 */ /* 0x000fe200078e020f */
[----:B------:R-:W-:Y:S01]  /*10fa0*/  IADD3 R13, R9, -R22, RZ ;  /* 0x80000016090d7210 */ /* 0x000fe20007ffe0ff */
[----:B------:R-:W5:Y:S01]  /*10fb0*/  @P2 LDC R35, c[0x0][0x2e8] ;  /* 0x0000ba00ff232b82 */ /* 0x000f620000000800 */
[----:B------:R-:W-:Y:S01]  /*10fc0*/  LOP3.LUT R18, R17, 0x18, R18, 0xf8, !PT ;  /* 0x0000001811127812 */ /* 0x000fe200078ef812 */
[----:B---3--:R-:W-:Y:S01]  /*10fd0*/  FMUL.FTZ R80, R11, R80 ;  /* 0x000000500b507220 */ /* 0x008fe20000410000 */
[----:B------:R-:W-:Y:S01]  /*10fe0*/  LEA.HI R15, R19, R19, RZ, 0x1d ;  /* 0x00000013130f7211 */ /* 0x000fe200078fe8ff */
[----:B------:R-:W3:Y:S01]  /*10ff0*/  @P2 MUFU.RCP R10, R5 ;  /* 0x00000005000a2308 */ /* 0x000ee20000001000 */
[----:B------:R-:W-:Y:S01]  /*11000*/  SHF.R.U32.HI R17, RZ, 0x3, R17 ;  /* 0x00000003ff117819 */ /* 0x000fe20000011611 */
[----:B------:R-:W-:Y:S01]  /*11010*/  FMUL.FTZ R81, R11, R81 ;  /* 0x000000510b517220 */ /* 0x000fe20000410000 */
[----:B------:R-:W-:Y:S01]  /*11020*/  LOP3.LUT P0, RZ, R16, 0x2, RZ, 0xc0, !PT ;  /* 0x0000000210ff7812 */ /* 0x000fe2000780c0ff */
[----:B------:R-:W-:Y:S01]  /*11030*/  IMAD.U32 R15, R14, 0x2, R15 ;  /* 0x000000020e0f7824 */ /* 0x000fe200078e000f */
[----:B------:R-:W-:Y:S01]  /*11040*/  LEA R13, R13, R12, 0x2 ;  /* 0x0000000c0d0d7211 */ /* 0x000fe200078e10ff */
[C---:B------:R-:W-:Y:S01]  /*11050*/  FMUL.FTZ R76, R11.reuse, R76 ;  /* 0x0000004c0b4c7220 */ /* 0x040fe20000410000 */
[----:B------:R-:W-:Y:S01]  /*11060*/  LOP3.LUT R12, R18, R17, RZ, 0x3c, !PT ;  /* 0x00000011120c7212 */ /* 0x000fe200078e3cff */
[C---:B------:R-:W-:Y:S01]  /*11070*/  FMUL.FTZ R77, R11.reuse, R77 ;  /* 0x0000004d0b4d7220 */ /* 0x040fe20000410000 */
[----:B------:R-:W-:Y:S01]  /*11080*/  LOP3.LUT R17, R16, 0x1, RZ, 0xc0, !PT ;  /* 0x0000000110117812 */ /* 0x000fe200078ec0ff */
[C---:B------:R-:W-:Y:S01]  /*11090*/  FMUL.FTZ R72, R11.reuse, R72 ;  /* 0x000000480b487220 */ /* 0x040fe20000410000 */
[----:B------:R-:W-:Y:S01]  /*110a0*/  MOV R14, 0x20 ;  /* 0x00000020000e7802 */ /* 0x000fe20000000f00 */
[----:B------:R-:W-:Y:S01]  /*110b0*/  FMUL.FTZ R73, R11, R73 ;  /* 0x000000490b497220 */ /* 0x000fe20000410000 */
[----:B------:R-:W-:Y:S01]  /*110c0*/  ISETP.NE.U32.AND P1, PT, R17, 0x1, PT ;  /* 0x000000011100780c */ /* 0x000fe20003f25070 */
[----:B------:R-:W-:Y:S01]  /*110d0*/  FMUL.FTZ R68, R11, R68 ;  /* 0x000000440b447220 */ /* 0x000fe20000410000 */
[----:B------:R-:W-:Y:S01]  /*110e0*/  LEA R15, R15, UR5, 0x2 ;  /* 0x000000050f0f7c11 */ /* 0x000fe2000f8e10ff */
[----:B------:R-:W-:Y:S01]  /*110f0*/  FMUL.FTZ R69, R11, R69 ;  /* 0x000000450b457220 */ /* 0x000fe20000410000 */
[----:B------:R-:W-:Y:S01]  /*11100*/  SEL R11, R14, 0xffffffe0, P1 ;  /* 0xffffffe00e0b7807 */ /* 0x000fe20000800000 */
[C---:B---3--:R-:W-:Y:S01]  /*11110*/  FMUL.FTZ R83, R10.reuse, R83 ;  /* 0x000000530a537220 */ /* 0x048fe20000410000 */
[----:B------:R-:W-:Y:S01]  /*11120*/  FMUL.FTZ R82, R10, R82 ;  /* 0x000000520a527220 */ /* 0x000fe20000410000 */
[----:B------:R-:W-:-:S02]  /*11130*/  VIADD R14, R15, 0x40 ;  /* 0x000000400f0e7836 */ /* 0x000fc40000000000 */
[C---:B------:R-:W-:Y:S01]  /*11140*/  FMUL.FTZ R79, R10.reuse, R79 ;  /* 0x0000004f0a4f7220 */ /* 0x040fe20000410000 */
[----:B------:R-:W-:Y:S02]  /*11150*/  @P0 VIADD R14, R15, 0xffffffc0 ;  /* 0xffffffc00f0e0836 */ /* 0x000fe40000000000 */
[C---:B------:R-:W-:Y:S01]  /*11160*/  FMUL.FTZ R78, R10.reuse, R78 ;  /* 0x0000004e0a4e7220 */ /* 0x040fe20000410000 */
[----:B------:R-:W-:Y:S01]  /*11170*/  IMAD.IADD R12, R13, 0x1, R12 ;  /* 0x000000010d0c7824 */ /* 0x000fe200078e020c */
[----:B------:R-:W-:Y:S01]  /*11180*/  IADD3 R13, R15, R11, RZ ;  /* 0x0000000b0f0d7210 */ /* 0x000fe20007ffe0ff */
[C---:B------:R-:W-:Y:S01]  /*11190*/  FMUL.FTZ R75, R10.reuse, R75 ;  /* 0x0000004b0a4b7220 */ /* 0x040fe20000410000 */
[C---:B------:R-:W-:Y:S01]  /*111a0*/  FMUL.FTZ R74, R10.reuse, R74 ;  /* 0x0000004a0a4a7220 */ /* 0x040fe20000410000 */
[C---:B------:R-:W-:Y:S01]  /*111b0*/  FMUL.FTZ R71, R10.reuse, R71 ;  /* 0x000000470a477220 */ /* 0x040fe20000410000 */
[----:B------:R-:W-:Y:S01]  /*111c0*/  FMUL.FTZ R70, R10, R70 ;  /* 0x000000460a467220 */ /* 0x000fe20000410000 */
[----:B------:R-:W-:Y:S01]  /*111d0*/  IMAD.IADD R29, R11, 0x1, R14 ;  /* 0x000000010b1d7824 */ /* 0x000fe200078e020e */
[----:B------:R-:W-:Y:S01]  /*111e0*/  STS.64 [R15], R80 ;  /* 0x000000500f007388 */ /* 0x000fe20000000a00 */
[----:B------:R-:W-:Y:S01]  /*111f0*/  LEA R32, R12, UR5, 0x2 ;  /* 0x000000050c207c11 */ /* 0x000fe2000f8e10ff */
[----:B------:R-:W3:Y:S01]  /*11200*/  LDC.64 R10, c[0x0][0x2c0] ;  /* 0x0000b000ff0a7b82 */ /* 0x000ee20000000a00 */
[----:B------:R-:W-:Y:S01]  /*11210*/  LOP3.LUT R37, R8, 0xffffffe0, RZ, 0xc0, !PT ;  /* 0xffffffe008257812 */ /* 0x000fe200078ec0ff */
[----:B------:R-:W-:Y:S01]  /*11220*/  STS.64 [R15+0x400], R82 ;  /* 0x000400520f007388 */ /* 0x000fe20000000a00 */
[----:B------:R-:W2:Y:S01]  /*11230*/  @P2 MUFU.LG2 R5, R5 ;  /* 0x0000000500052308 */ /* 0x000ea20000000c00 */
[----:B------:R-:W-:Y:S01]  /*11240*/  SHF.R.S32.HI R30, RZ, 0x1f, R7 ;  /* 0x0000001fff1e7819 */ /* 0x000fe20000011407 */
[----:B------:R-:W-:Y:S01]  /*11250*/  @P3 FMUL.FTZ R39, R6, 0.69314718246459960938 ;  /* 0x3f31721806273820 */ /* 0x000fe20000410000 */
[----:B------:R-:W-:Y:S01]  /*11260*/  STS.64 [R13], R76 ;  /* 0x0000004c0d007388 */ /* 0x000fe20000000a00 */
[----:B------:R-:W-:Y:S01]  /*11270*/  IADD3 R37, -R37, R4, RZ ;  /* 0x0000000425257210 */ /* 0x000fe20007ffe1ff */
[----:B------:R-:W-:Y:S01]  /*11280*/  IMAD.MOV.U32 R4, RZ, RZ, -0x800000 ;  /* 0xff800000ff047424 */ /* 0x000fe200078e00ff */
[----:B------:R-:W-:Y:S01]  /*11290*/  LEA.HI R30, R30, R7, RZ, 0x2 ;  /* 0x000000071e1e7211 */ /* 0x000fe200078f10ff */
[----:B------:R-:W-:Y:S01]  /*112a0*/  STS.64 [R13+0x400], R78 ;  /* 0x0004004e0d007388 */ /* 0x000fe20000000a00 */
[----:B------:R-:W-:Y:S01]  /*112b0*/  LOP3.LUT P0, RZ, R37, 0x3, RZ, 0xc0, !PT ;  /* 0x0000000325ff7812 */ /* 0x000fe2000780c0ff */
[----:B----4-:R-:W-:Y:S01]  /*112c0*/  @P3 FFMA.FTZ R4, R2, R33, R39 ;  /* 0x0000002102043223 */ /* 0x010fe20000010027 */
[----:B------:R-:W-:Y:S01]  /*112d0*/  IADD3 R6, -R149, RZ, RZ ;  /* 0x000000ff95067210 */ /* 0x000fe20007ffe1ff */
[----:B------:R-:W-:Y:S01]  /*112e0*/  STS.64 [R14], R72 ;  /* 0x000000480e007388 */ /* 0x000fe20000000a00 */
[----:B------:R-:W-:Y:S01]  /*112f0*/  LOP3.LUT R30, R30, 0xffffffc, RZ, 0xc0, !PT ;  /* 0x0ffffffc1e1e7812 */ /* 0x000fe200078ec0ff */
[----:B------:R-:W-:Y:S01]  /*11300*/  IMAD.MOV.U32 R2, RZ, RZ, -0x800000 ;  /* 0xff800000ff027424 */ /* 0x000fe200078e00ff */
[----:B-1----:R-:W-:Y:S01]  /*11310*/  SHF.L.U32 R8, R31, 0x6, RZ ;  /* 0x000000061f087819 */ /* 0x002fe200000006ff */
[----:B------:R-:W-:Y:S01]  /*11320*/  STS.64 [R14+0x400], R74 ;  /* 0x0004004a0e007388 */ /* 0x000fe20000000a00 */
[----:B--2---:R-:W-:Y:S01]  /*11330*/  @P2 FMUL.FTZ R5, R5, 0.69314718246459960938 ;  /* 0x3f31721805052820 */ /* 0x004fe20000410000 */
[----:B------:R-:W-:-:S02]  /*11340*/  IMAD.IADD R7, R7, 0x1, -R30 ;  /* 0x0000000107077824 */ /* 0x000fc400078e0a1e */
[----:B------:R-:W-:Y:S01]  /*11350*/  STS.64 [R29], R68 ;  /* 0x000000441d007388 */ /* 0x000fe20000000a00 */
[----:B---3--:R-:W-:Y:S02]  /*11360*/  IMAD R10, R28, R10, R149 ;  /* 0x0000000a1c0a7224 */ /* 0x008fe400078e0295 */
[----:B-----5:R-:W-:Y:S01]  /*11370*/  @P2 FFMA.FTZ R2, R0, R35, R5 ;  /* 0x0000002300022223 */ /* 0x020fe20000010005 */
[----:B------:R1:W-:Y:S01]  /*11380*/  STS.64 [R29+0x400], R70 ;  /* 0x000400461d007388 */ /* 0x0003e20000000a00 */
[----:B------:R-:W-:Y:S02]  /*11390*/  IMAD.SHL.U32 R28, R9, 0x4, RZ ;  /* 0x00000004091c7824 */ /* 0x000fe400078e00ff */
[----:B------:R-:W-:Y:S01]  /*113a0*/  IMAD R7, R7, 0x10, R154 ;  /* 0x0000001007077824 */ /* 0x000fe200078e029a */
[----:B------:R-:W-:Y:S01]  /*113b0*/  BAR.SYNC.DEFER_BLOCKING 0x0 ;  /* 0x0000000000007b1d */ /* 0x000fe20000010000 */
[----:B------:R-:W-:-:S07]  /*113c0*/  IMAD R0, R31, -0x40, R148 ;  /* 0xffffffc01f007824 */ /* 0x000fce00078e0294 */
        /* <DEDUP_REMOVED lines=22> */
.L_x_5088:
[----:B------:R-:W-:Y:S05]  /*11530*/  BSYNC B0 ;  /* 0x0000000000007941 */ /* 0x000fea0003800000 */
.L_x_5087:
        /* <DEDUP_REMOVED lines=22> */
.L_x_5089:
        /* <DEDUP_REMOVED lines=14> */
.L_x_5385:


//--------------------- .text._ZN5flash24flash_fwd_splitkv_kernelI23Flash_fwd_kernel_traitsILi32ELi64ELi128ELi4ELb0ELb0EN7cutlass10bfloat16_tE19Flash_kernel_traitsILi32ELi64ELi128ELi4ES3_EELb1ELb0ELb1ELb0ELb0ELb0ELb1ELb1EEEvNS_16Flash_fwd_paramsE --------------------------
	.section	.text._ZN5flash24flash_fwd_splitkv_kernelI23Flash_fwd_kernel_traitsILi32ELi64ELi128ELi4ELb0ELb0EN7cutlass10bfloat16_tE19Flash_kernel_traitsILi32ELi64ELi128ELi4ES3_EELb1ELb0ELb1ELb0ELb0ELb0ELb1ELb1EEEvNS_16Flash_fwd_paramsE,"ax",@progbits
	.align	128
        .global         _ZN5flash24flash_fwd_splitkv_kernelI23Flash_fwd_kernel_traitsILi32ELi64ELi128ELi4ELb0ELb0EN7cutlass10bfloat16_tE19Flash_kernel_traitsILi32ELi64ELi128ELi4ES3_EELb1ELb0ELb1ELb0ELb0ELb0ELb1ELb1EEEvNS_16Flash_fwd_paramsE
        .type           _ZN5flash24flash_fwd_splitkv_kernelI23Flash_fwd_kernel_traitsILi32ELi64ELi128ELi4ELb0ELb0EN7cutlass10bfloat16_tE19Flash_kernel_traitsILi32ELi64ELi128ELi4ES3_EELb1ELb0ELb1ELb0ELb0ELb0ELb1ELb1EEEvNS_16Flash_fwd_paramsE,@function
        .size           _ZN5flash24flash_fwd_splitkv_kernelI23Flash_fwd_kernel_traitsILi32ELi64ELi128ELi4ELb0ELb0EN7cutlass10bfloat16_tE19Flash_kernel_traitsILi32ELi64ELi128ELi4ES3_EELb1ELb0ELb1ELb0ELb0ELb0ELb1ELb1EEEvNS_16Flash_fwd_paramsE,(.L_x_5386 - _ZN5flash24flash_fwd_splitkv_kernelI23Flash_fwd_kernel_traitsILi32ELi64ELi128ELi4ELb0ELb0EN7cutlass10bfloat16_tE19Flash_kernel_traitsILi32ELi64ELi128ELi4ES3_EELb1ELb0ELb1ELb0ELb0ELb0ELb1ELb1EEEvNS_16Flash_fwd_paramsE)
        .other          _ZN5flash24flash_fwd_splitkv_kernelI23Flash_fwd_kernel_traitsILi32ELi64ELi128ELi4ELb0ELb0EN7cutlass10bfloat16_tE19Flash_kernel_traitsILi32ELi64ELi128ELi4ES3_EELb1ELb0ELb1ELb0ELb0ELb0ELb1ELb1EEEvNS_16Flash_fwd_paramsE,@"STO_CUDA_ENTRY STV_DEFAULT"
_ZN5flash24flash_fwd_splitkv_kernelI23Flash_fwd_kernel_traitsILi32ELi64ELi128ELi4ELb0ELb0EN7cutlass10bfloat16_tE19Flash_kernel_traitsILi32ELi64ELi128ELi4ES3_EELb1ELb0ELb1ELb0ELb0ELb0ELb1ELb1EEEvNS_16Flash_fwd_paramsE:
.text._ZN5flash24flash_fwd_splitkv_kernelI23Flash_fwd_kernel_traitsILi32ELi64ELi128ELi4ELb0ELb0EN7cutlass10bfloat16_tE19Flash_kernel_traitsILi32ELi64ELi128ELi4ES3_EELb1ELb0ELb1ELb0ELb0ELb0ELb1ELb1EEEvNS_16Flash_fwd_paramsE:
        /* <DEDUP_REMOVED lines=46> */
[----:B------:R-:W-:Y:S01]  /*02e0*/  IADD3 R103, -R149, RZ, RZ ;  /* 0x000000ff95677210 */ /* 0x000fe20007ffe1ff */
[----:B------:R-:W2:Y:S04]  /*02f0*/  S2R R17, SR_CTAID.X ;  /* 0x0000000000117919 */ /* 0x000ea80000002500 */
[----:B------:R-:W-:Y:S01]  /*0300*/  IMAD R102, R5, R103, R102 ;  /* 0x0000006705667224 */ /* 0x000fe200078e0266 */
[----:B------:R-:W3:Y:S01]  /*0310*/  S2R R0, SR_CTAID.Y ;  /* 0x0000000000007919 */ /* 0x000ee20000002600 */
[----:B------:R-:W-:-:S06]  /*0320*/  @P0 IMAD.IADD R148, R9, 0x1, -R12 ;  /* 0x0000000109940824 */ /* 0x000fcc00078e0a0c */
[----:B------:R-:W4:Y:S01]  /*0330*/  @!P0 LDC R148, c[0x0][0x2c4] ;  /* 0x0000b100ff948b82 */ /* 0x000f220000000800 */
[----:B------:R-:W-:-:S04]  /*0340*/  ISETP.NE.U32.AND P0, PT, R2, RZ, PT ;  /* 0x000000ff0200720c */ /* 0x000fc80003f05070 */
[----:B------:R-:W-:-:S13]  /*0350*/  ISETP.NE.AND.EX P0, PT, R3, RZ, PT, P0 ;  /* 0x000000ff0300720c */ /* 0x000fda0003f05300 */
[----:B-123--:R-:W-:Y:S05]  /*0360*/  @!P0 BRA `(.L_x_5090) ;  /* 0x0000000000108947 */ /* 0x00efea0003800000 */
[----:B------:R-:W2:Y:S02]  /*0370*/  @P1 LDG.E R3, desc[UR6][R6.64+0x4] ;  /* 0x0000040606031981 */ /* 0x000ea4000c1e1900 */
[----:B--2--5:R-:W-:-:S06]  /*0380*/  @P1 IADD3 R14, R3, -R8, RZ ;  /* 0x80000008030e1210 */ /* 0x024fcc0007ffe0ff */
[----:B------:R2:W5:Y:S01]  /*0390*/  @!P1 LDG.E R14, desc[UR6][R6.64] ;  /* 0x00000006060e9981 */ /* 0x000562000c1e1900 */
[----:B------:R-:W-:Y:S05]  /*03a0*/  BRA `(.L_x_5091) ;  /* 0x0000000000047947 */ /* 0x000fea0003800000 */
.L_x_5090:
[----:B------:R-:W1:Y:S02]  /*03b0*/  LDC R14, c[0x0][0x2c8] ;  /* 0x0000b200ff0e7b82 */ /* 0x000e640000000800 */
.L_x_5091:
        /* <DEDUP_REMOVED lines=121> */
.L_x_5092:
        /* <DEDUP_REMOVED lines=24> */
.L_x_5093:
[----:B------:R-:W-:Y:S05]  /*0cd0*/  @!P1 BRA `(.L_x_5094) ;  /* 0x00000004003c9947 */ /* 0x000fea0003800000 */
[----:B------:R-:W2:Y:S01]  /*0ce0*/  LDC R11, c[0x0][0x380] ;  /* 0x0000e000ff0b7b82 */ /* 0x000ea20000000800 */
        /* <DEDUP_REMOVED lines=28> */
[----:B------:R1:W4:Y:S01]  /*0eb0*/  LDG.E R6, desc[UR6][R6.64] ;  /* 0x0000000606067981 */ /* 0x000322000c1e1900 */
[----:B--2---:R-:W-:Y:S02]  /*0ec0*/  IABS R2, R5 ;  /* 0x0000000500027213 */ /* 0x004fe40000000000 */
[----:B------:R-:W-:Y:S02]  /*0ed0*/  IADD3 R19, -R19, RZ, RZ ;  /* 0x000000ff13137210 */ /* 0x000fe40007ffe1ff */
[----:B-----5:R-:W2:Y:S03]  /*0ee0*/  I2F.RP R10, R2 ;  /* 0x00000002000a7306 */ /* 0x020ea60000209400 */
[----:B------:R-:W-:-:S05]  /*0ef0*/  IMAD R19, R11, R19, R0 ;  /* 0x000000130b137224 */ /* 0x000fca00078e0200 */
[----:B------:R-:W-:Y:S01]  /*0f00*/  SHF.R.S32.HI R15, RZ, 0x1f, R19 ;  /* 0x0000001fff0f7819 */ /* 0x000fe20000011413 */
[----:B--2---:R-:W2:Y:S01]  /*0f10*/  MUFU.RCP R8, R10 ;  /* 0x0000000a00087308 */ /* 0x004ea20000001000 */
[----:B-1----:R-:W-:Y:S02]  /*0f20*/  IABS R7, R102 ;  /* 0x0000006600077213 */ /* 0x002fe40000000000 */
[----:B--2---:R-:W-:-:S05]  /*0f30*/  IADD3 R8, R8, 0xffffffe, RZ ;  /* 0x0ffffffe08087810 */ /* 0x004fca0007ffe0ff */
        /* <DEDUP_REMOVED lines=41> */
.L_x_5094:
[----:B------:R-:W2:Y:S01]  /*11d0*/  LDC R9, c[0x0][0x278] ;  /* 0x00009e00ff097b82 */ /* 0x000ea20000000800 */
[----:B-1----:R-:W-:Y:S02]  /*11e0*/  IABS R2, R102 ;  /* 0x0000006600027213 */ /* 0x002fe40000000000 */
[----:B------:R-:W-:-:S13]  /*11f0*/  ISETP.NE.AND P4, PT, R8, -0x1, PT ;  /* 0xffffffff0800780c */ /* 0x000fda0003f85270 */
[----:B------:R-:W1:Y:S01]  /*1200*/  @P4 LDC.64 R110, c[0x0][0x248] ;  /* 0x00009200ff6e4b82 */ /* 0x000e620000000a00 */
[----:B------:R-:W-:Y:S01]  /*1210*/  @P4 IMAD.IADD R18, R11, 0x1, R8 ;  /* 0x000000010b124824 */ /* 0x000fe200078e0208 */
        /* <DEDUP_REMOVED lines=8> */
[----:B------:R-:W-:Y:S02]  /*12a0*/  IMAD.HI.U32 R5, R7, R5, R6 ;  /* 0x0000000507057227 */ /* 0x000fe400078e0006 */
[----:B------:R-:W2:Y:S04]  /*12b0*/  @P4 LDC.64 R6, c[0x0][0x250] ;  /* 0x00009400ff064b82 */ /* 0x000ea80000000a00 */
[----:B------:R-:W-:-:S04]  /*12c0*/  IMAD.HI.U32 R16, R5, R2, RZ ;  /* 0x0000000205107227 */ /* 0x000fc800078e00ff */
[----:B------:R-:W-:Y:S02]  /*12d0*/  IMAD.MOV R0, RZ, RZ, -R16 ;  /* 0x000000ffff007224 */ /* 0x000fe400078e0a10 */
[C---:B-1----:R-:W-:Y:S02]  /*12e0*/  @P4 IMAD R5, R18.reuse, R111, RZ ;  /* 0x0000006f12054224 */ /* 0x042fe400078e02ff */
        /* <DEDUP_REMOVED lines=30> */
.L_x_5096:
        /* <DEDUP_REMOVED lines=33> */
.L_x_5095:
[----:B------:R1:W5:Y:S01]  /*16e0*/  @P5 LDG.E R11, desc[UR6][R24.64] ;  /* 0x00000006180b5981 */ /* 0x000362000c1e1900 */
[----:B------:R-:W-:Y:S01]  /*16f0*/  ISETP.NE.AND P0, PT, R12, -0x1, PT ;  /* 0xffffffff0c00780c */ /* 0x000fe20003f05270 */
[----:B------:R-:W1:Y:S01]  /*1700*/  LDC.64 R2, c[0x0][0x240] ;  /* 0x00009000ff027b82 */ /* 0x000e620000000a00 */
[----:B------:R-:W-:Y:S01]  /*1710*/  SHF.R.S32.HI R29, RZ, 0x1f, R56 ;  /* 0x0000001fff1d7819 */ /* 0x000fe20000011438 */
[----:B------:R-:W-:Y:S01]  /*1720*/  ULDC.64 UR4, c[0x0][0x268] ;  /* 0x00009a0000047ab9 */ /* 0x000fe20000000a00 */
[----:B------:R-:W-:Y:S01]  /*1730*/  SHF.R.S32.HI R103, RZ, 0x1f, R102 ;  /* 0x0000001fff677819 */ /* 0x000fe20000011466 */
[----:B------:R-:W-:Y:S01]  /*1740*/  IMAD.SHL.U32 R145, R110, 0x20, RZ ;  /* 0x000000206e917824 */ /* 0x000fe200078e00ff */
[CC--:B------:R-:W-:Y:S02]  /*1750*/  LEA.HI R23, R29.reuse, R56.reuse, RZ, 0x2 ;  /* 0x000000381d177211 */ /* 0x0c0fe400078f10ff */
[CC--:B------:R-:W-:Y:S01]  /*1760*/  LEA.HI R27, R29.reuse, R56.reuse, RZ, 0x4 ;  /* 0x000000381d1b7211 */ /* 0x0c0fe200078f20ff */
[----:B------:R-:W2:Y:S01]  /*1770*/  LDC.64 R106, c[0x0][0x250] ;  /* 0x00009400ff6a7b82 */ /* 0x000ea20000000a00 */
[----:B------:R-:W-:-:S02]  /*1780*/  LEA.HI R18, R29, R56, RZ, 0x5 ;  /* 0x000000381d127211 */ /* 0x000fc400078f28ff */
[----:B------:R-:W-:Y:S02]  /*1790*/  LEA.HI R29, R29, R56, RZ, 0x3 ;  /* 0x000000381d1d7211 */ /* 0x000fe400078f18ff */
[----:B------:R-:W-:Y:S02]  /*17a0*/  LOP3.LUT R31, R23, 0xfffffffc, RZ, 0xc0, !PT ;  /* 0xfffffffc171f7812 */ /* 0x000fe400078ec0ff */
[----:B------:R-:W-:Y:S01]  /*17b0*/  SHF.R.S32.HI R29, RZ, 0x3, R29 ;  /* 0x00000003ff1d7819 */ /* 0x000fe2000001141d */
[----:B------:R-:W3:Y:S01]  /*17c0*/  @!P0 LDC.64 R6, c[0x0][0x228] ;  /* 0x00008a00ff068b82 */ /* 0x000ee20000000a00 */
[----:B------:R-:W-:Y:S01]  /*17d0*/  SHF.R.S32.HI R100, RZ, 0x2, R23 ;  /* 0x00000002ff647819 */ /* 0x000fe20000011417 */
[----:B-----5:R-:W-:Y:S01]  /*17e0*/  IMAD.IADD R10, R56, 0x1, -R31 ;  /* 0x00000001380a7824 */ /* 0x020fe200078e0a1f */
[----:B------:R-:W-:Y:S01]  /*17f0*/  LOP3.LUT R27, R27, 0xfffffff0, RZ, 0xc0, !PT ;  /* 0xfffffff01b1b7812 */ /* 0x000fe200078ec0ff */
[----:B------:R-:W-:Y:S01]  /*1800*/  IMAD.SHL.U32 R29, R29, 0x40, RZ ;  /* 0x000000401d1d7824 */ /* 0x000fe200078e00ff */
[----:B------:R-:W-:-:S02]  /*1810*/  SHF.R.S32.HI R101, RZ, 0x1f, R100 ;  /* 0x0000001fff657819 */ /* 0x000fc40000011464 */
[----:B------:R-:W-:Y:S01]  /*1820*/  SHF.L.U32 R108, R10, 0x3, RZ ;  /* 0x000000030a6c7819 */ /* 0x000fe200000006ff */
[----:B-1----:R-:W-:Y:S01]  /*1830*/  @P0 IMAD.WIDE.U32 R24, R12, R2, RZ ;  /* 0x000000020c180225 */ /* 0x002fe200078e00ff */
[----:B------:R-:W-:Y:S01]  /*1840*/  LOP3.LUT R29, R29, 0xc0, RZ, 0xc0, !PT ;  /* 0x000000c01d1d7812 */ /* 0x000fe200078ec0ff */
[----:B------:R-:W1:Y:S01]  /*1850*/  LDC R67, c[0x0][0x2e0] ;  /* 0x0000b800ff437b82 */ /* 0x000e620000000800 */
[----:B------:R-:W-:Y:S01]  /*1860*/  SHF.R.S32.HI R109, RZ, 0x1f, R108 ;  /* 0x0000001fff6d7819 */ /* 0x000fe2000001146c */
[----:B------:R-:W-:Y:S01]  /*1870*/  IMAD.IADD R56, R56, 0x1, -R27 ;  /* 0x0000000138387824 */ /* 0x000fe200078e0a1b */
[----:B------:R-:W-:Y:S01]  /*1880*/  SHF.R.U32.HI R16, RZ, 0x3, R29 ;  /* 0x00000003ff107819 */ /* 0x000fe2000001161d */
[----:B------:R-:W-:Y:S01]  /*1890*/  IMAD.WIDE R26, R17, 0x40, R100 ;  /* 0x00000040111a7825 */ /* 0x000fe200078e0264 */
[----:B------:R-:W-:Y:S02]  /*18a0*/  LEA.HI R23, R23, R100, RZ, 0x1 ;  /* 0x0000006417177211 */ /* 0x000fe400078f08ff */
[----:B------:R-:W-:Y:S01]  /*18b0*/  SHF.R.S32.HI R18, RZ, 0x5, R18 ;  /* 0x00000005ff127819 */ /* 0x000fe20000011412 */
[----:B------:R-:W-:Y:S01]  /*18c0*/  @P0 IMAD R17, R12, R3, R25 ;  /* 0x000000030c110224 */ /* 0x000fe200078e0219 */
[----:B------:R-:W-:Y:S01]  /*18d0*/  LOP3.LUT R25, R29, 0x18, R108, 0xf8, !PT ;  /* 0x000000181d197812 */ /* 0x000fe200078ef86c */
[----:B------:R-:W-:Y:S01]  /*18e0*/  @P0 IMAD.MOV.U32 R12, RZ, RZ, R24 ;  /* 0x000000ffff0c0224 */ /* 0x000fe200078e0018 */
[----:B------:R-:W-:Y:S01]  /*18f0*/  LOP3.LUT R23, R23, 0x7fffffe, RZ, 0xc0, !PT ;  /* 0x07fffffe17177812 */ /* 0x000fe200078ec0ff */
[----:B------:R-:W-:Y:S01]  /*1900*/  IMAD R125, R101, R110, RZ ;  /* 0x0000006e657d7224 */ /* 0x000fe200078e02ff */
[----:B------:R-:W-:Y:S01]  /*1910*/  LOP3.LUT R25, R25, R16, RZ, 0x3c, !PT ;  /* 0x0000001019197212 */ /* 0x000fe200078e3cff */
[-C--:B---3--:R-:W-:Y:S01]  /*1920*/  @!P0 IMAD R20, R13, R6.reuse, RZ ;  /* 0x000000060d148224 */ /* 0x088fe200078e02ff */
[----:B------:R-:W-:Y:S01]  /*1930*/  SHF.L.U64.HI R144, R110, 0x5, R111 ;  /* 0x000000056e907819 */ /* 0x000fe2000001026f */
[----:B------:R-:W-:Y:S01]  /*1940*/  @!P0 IMAD.WIDE.U32 R28, R149, R6, RZ ;  /* 0x00000006951c8225 */ /* 0x000fe200078e00ff */
[----:B--2---:R-:W-:-:S02]  /*1950*/  SHF.L.U64.HI R146, R106, 0x5, R107 ;  /* 0x000000056a927819 */ /* 0x004fc4000001026b */
[----:B------:R-:W-:Y:S01]  /*1960*/  SHF.L.U32 R147, R106, 0x5, RZ ;  /* 0x000000056a937819 */ /* 0x000fe200000006ff */
[----:B------:R-:W-:Y:S01]  /*1970*/  @!P0 IMAD R7, R149, R7, R20 ;  /* 0x0000000795078224 */ /* 0x000fe200078e0214 */
[----:B------:R-:W-:Y:S01]  /*1980*/  LEA.HI R56, R56, R56, RZ, 0x1 ;  /* 0x0000003838387211 */ /* 0x000fe200078f08ff */
[----:B------:R-:W-:Y:S02]  /*1990*/  @!P0 IMAD.MOV.U32 R12, RZ, RZ, R28 ;  /* 0x000000ffff0c8224 */ /* 0x000fe400078e001c */
[----:B------:R-:W-:Y:S01]  /*19a0*/  IMAD R6, R27, R2, RZ ;  /* 0x000000021b067224 */ /* 0x000fe200078e02ff */
[----:B------:R-:W-:Y:S01]  /*19b0*/  @!P0 IADD3 R17, R29, R7, RZ ;  /* 0x000000071d118210 */ /* 0x000fe20007ffe0ff */
[----:B------:R-:W-:Y:S01]  /*19c0*/  IMAD R7, R5, UR4, RZ ;  /* 0x0000000405077c24 */ /* 0x000fe2000f8e02ff */
[----:B------:R-:W-:Y:S01]  /*19d0*/  IADD3 R20, P0, R108, R14, RZ ;  /* 0x0000000e6c147210 */ /* 0x000fe20007f1e0ff */
[----:B------:R-:W-:Y:S01]  /*19e0*/  IMAD R6, R26, R3, R6 ;  /* 0x000000031a067224 */ /* 0x000fe200078e0206 */
[----:B------:R-:W-:Y:S01]  /*19f0*/  IADD3 R16, P2, R108, R12, RZ ;  /* 0x0000000c6c107210 */ /* 0x000fe20007f5e0ff */
[----:B------:R-:W-:Y:S01]  /*1a00*/  IMAD R7, R4, UR5, R7 ;  /* 0x0000000504077c24 */ /* 0x000fe2000f8e0207 */
[----:B-1----:R-:W-:Y:S01]  /*1a10*/  LEA.HI R67, R67, R67, RZ, 0x1 ;  /* 0x0000004343437211 */ /* 0x002fe200078f08ff */
[C---:B------:R-:W-:Y:S01]  /*1a20*/  IMAD.X R21, R109.reuse, 0x1, R21, P0 ;  /* 0x000000016d157824 */ /* 0x040fe200000e0615 */
[----:B------:R-:W-:Y:S01]  /*1a30*/  IADD3 R54, P0, R100, R19, RZ ;  /* 0x0000001364367210 */ /* 0x000fe20007f1e0ff */
[----:B------:R-:W-:Y:S01]  /*1a40*/  IMAD.X R17, R109, 0x1, R17, P2 ;  /* 0x000000016d117824 */ /* 0x000fe200010e0611 */
[----:B------:R-:W-:Y:S01]  /*1a50*/  SHF.R.S32.HI R65, RZ, 0x1, R67 ;  /* 0x00000001ff417819 */ /* 0x000fe20000011443 */
[----:B------:R-:W-:Y:S01]  /*1a60*/  IMAD.WIDE.U32 R20, R4, UR4, R20 ;  /* 0x0000000404147c25 */ /* 0x000fe2000f8e0014 */
[----:B------:R-:W-:Y:S01]  /*1a70*/  IADD3.X R15, R101, R15, RZ, P0, !PT ;  /* 0x0000000f650f7210 */ /* 0x000fe200007fe4ff */
[----:B------:R-:W-:Y:S01]  /*1a80*/  ULDC.64 UR4, c[0x0][0x258] ;  /* 0x0000960000047ab9 */ /* 0x000fe20000000a00 */
[----:B------:R-:W-:Y:S01]  /*1a90*/  IADD3 R58, P0, R108, R8, RZ ;  /* 0x000000086c3a7210 */ /* 0x000fe20007f1e0ff */
[----:B------:R-:W-:Y:S01]  /*1aa0*/  IMAD.WIDE.U32 R16, R26, R2, R16 ;  /* 0x000000021a107225 */ /* 0x000fe200078e0010 */
[----:B------:R-:W-:-:S03]  /*1ab0*/  SHF.R.S32.HI R2, RZ, 0x1f, R61 ;  /* 0x0000001fff027819 */ /* 0x000fc6000001143d */
[----:B------:R-:W-:Y:S02]  /*1ac0*/  IMAD R15, R15, R106, RZ ;  /* 0x0000006a0f0f7224 */ /* 0x000fe400078e02ff */
[----:B------:R-:W-:Y:S02]  /*1ad0*/  IMAD.X R59, R109, 0x1, R9, P0 ;  /* 0x000000016d3b7824 */ /* 0x000fe400000e0609 */
[----:B------:R-:W-:Y:S01]  /*1ae0*/  IMAD R57, R54, R107, R15 ;  /* 0x0000006b36397224 */ /* 0x000fe200078e020f */
[----:B------:R-:W-:Y:S01]  /*1af0*/  LEA.HI R15, R2, R61, RZ, 0x7 ;  /* 0x0000003d020f7211 */ /* 0x000fe200078f38ff */
[----:B------:R-:W-:Y:S02]  /*1b00*/  IMAD.IADD R21, R21, 0x1, R7 ;  /* 0x0000000115157824 */ /* 0x000fe400078e0207 */
[----:B------:R-:W-:Y:S01]  /*1b10*/  IMAD.SHL.U32 R7, R10, 0x4, RZ ;  /* 0x000000040a077824 */ /* 0x000fe200078e00ff */
[----:B------:R-:W-:Y:S01]  /*1b20*/  SHF.R.S32.HI R15, RZ, 0x7, R15 ;  /* 0x00000007ff0f7819 */ /* 0x000fe2000001140f */
[----:B------:R-:W-:-:S02]  /*1b30*/  IMAD.IADD R17, R17, 0x1, R6 ;  /* 0x0000000111117824 */ /* 0x000fc400078e0206 */
[----:B------:R-:W-:Y:S01]  /*1b40*/  IMAD R3, R103, UR4, RZ ;  /* 0x0000000467037c24 */ /* 0x000fe2000f8e02ff */
[----:B------:R-:W-:Y:S01]  /*1b50*/  VIMNMX R74, R126, R15, !PT ;  /* 0x0000000f7e4a7248 */ /* 0x000fe20007fe0100 */
[C---:B------:R-:W-:Y:S02]  /*1b60*/  IMAD R66, R100.reuse, R65, R7 ;  /* 0x0000004164427224 */ /* 0x040fe400078e0207 */
[----:B------:R-:W-:Y:S01]  /*1b70*/  IMAD.IADD R23, R100, 0x1, -R23 ;  /* 0x0000000164177824 */ /* 0x000fe200078e0a17 */
[----:B------:R-:W-:Y:S01]  /*1b80*/  ISETP.GT.AND P0, PT, R53, R74, PT ;  /* 0x0000004a3500720c */ /* 0x000fe20003f04270 */
[C---:B------:R-:W-:Y:S01]  /*1b90*/  IMAD R3, R102.reuse, UR5, R3 ;  /* 0x0000000566037c24 */ /* 0x040fe2000f8e0203 */
[----:B------:R-:W-:Y:S01]  /*1ba0*/  SHF.R.S32.HI R63, RZ, 0x1f, R66 ;  /* 0x0000001fff3f7819 */ /* 0x000fe20000011442 */
[----:B------:R-:W-:-:S04]  /*1bb0*/  IMAD.WIDE.U32 R104, R102, UR4, R16 ;  /* 0x0000000466687c25 */ /* 0x000fc8000f8e0010 */
[----:B------:R-:W-:Y:S01]  /*1bc0*/  IMAD.IADD R64, R7, 0x1, R66 ;  /* 0x0000000107407824 */ /* 0x000fe200078e0242 */
[----:B------:R-:W-:Y:S01]  /*1bd0*/  IADD3 R60, R105, R3, RZ ;  /* 0x00000003693c7210 */ /* 0x000fe20007ffe0ff */
        /* <DEDUP_REMOVED lines=37> */
[C---:B------:R-:W-:Y:S01]  /*1e30*/  IMAD R8, R9.reuse, UR5, R8 ;  /* 0x0000000509087c24 */ /* 0x040fe2000f8e0208 */
[----:B------:R-:W-:Y:S01]  /*1e40*/  UIMAD.WIDE.U32 UR16, UR4, 0xc0, URZ ;  /* 0x000000c0041078a5 */ /* 0x000fe2000f8e003f */
[----:B------:R-:W-:Y:S01]  /*1e50*/  IMAD.WIDE.U32 R14, R9, UR4, R14 ;  /* 0x00000004090e7c25 */ /* 0x000fe2000f8e000e */
[C-C-:B-1----:R-:W-:Y:S01]  /*1e60*/  SHF.L.U64.HI R76, R2.reuse, 0x6, R3.reuse ;  /* 0x00000006024c7819 */ /* 0x142fe20000010203 */
[----:B------:R-:W-:Y:S01]  /*1e70*/  USHF.L.U64.HI UR21, UR18, 0x1, UR13 ;  /* 0x0000000112157899 */ /* 0x000fe2000801020d */
[C---:B------:R-:W-:Y:S01]  /*1e80*/  SHF.L.U64.HI R94, R2.reuse, 0x5, R3 ;  /* 0x00000005025e7819 */ /* 0x040fe20000010203 */
[----:B------:R-:W-:Y:S01]  /*1e90*/  IMAD R6, R7, R2, RZ ;  /* 0x0000000207067224 */ /* 0x000fe200078e02ff */
[----:B------:R-:W-:Y:S01]  /*1ea0*/  IADD3 R15, R15, R8, RZ ;  /* 0x000000080f0f7210 */ /* 0x000fe20007ffe0ff */
[C---:B------:R-:W-:Y:S01]  /*1eb0*/  IMAD.WIDE.U32 R12, R9.reuse, R2, R12 ;  /* 0x00000002090c7225 */ /* 0x040fe200078e000c */
[----:B------:R-:W-:Y:S01]  /*1ec0*/  SHF.L.U32 R77, R2, 0x6, RZ ;  /* 0x00000006024d7819 */ /* 0x000fe200000006ff */
[----:B------:R-:W-:Y:S01]  /*1ed0*/  USHF.L.U32 UR24, UR12, 0x1, URZ ;  /* 0x000000010c187899 */ /* 0x000fe2000800063f */
[----:B------:R-:W-:Y:S01]  /*1ee0*/  IADD3 R96, R100, 0x60, RZ ;  /* 0x0000006064607810 */ /* 0x000fe20007ffe0ff */
[----:B------:R-:W-:Y:S01]  /*1ef0*/  IMAD R6, R9, R3, R6 ;  /* 0x0000000309067224 */ /* 0x000fe200078e0206 */
[----:B------:R-:W-:Y:S01]  /*1f00*/  MOV R10, R12 ;  /* 0x0000000c000a7202 */ /* 0x000fe20000000f00 */
[----:B------:R-:W-:Y:S01]  /*1f10*/  IMAD R87, R5, UR10, RZ ;  /* 0x0000000a05577c24 */ /* 0x000fe2000f8e02ff */
[----:B------:R-:W-:Y:S01]  /*1f20*/  SHF.R.S32.HI R70, RZ, 0x1f, R71 ;  /* 0x0000001fff467819 */ /* 0x000fe20000011447 */
[----:B------:R-:W-:Y:S01]  /*1f30*/  IMAD.IADD R0, R11, 0x1, R0 ;  /* 0x000000010b007824 */ /* 0x000fe200078e0200 */
[----:B--2---:R-:W-:Y:S01]  /*1f40*/  LEA R75, -R75, RZ, 0x7 ;  /* 0x000000ff4b4b7211 */ /* 0x004fe200078e39ff */
[----:B------:R-:W-:Y:S01]  /*1f50*/  IMAD.IADD R11, R13, 0x1, R6 ;  /* 0x000000010d0b7824 */ /* 0x000fe200078e0206 */
[----:B------:R-:W-:Y:S01]  /*1f60*/  ULDC UR19, c[0x0][0x2e0] ;  /* 0x0000b80000137ab9 */ /* 0x000fe20000000800 */
[C---:B------:R-:W-:Y:S01]  /*1f70*/  IMAD R87, R4.reuse, UR11, R87 ;  /* 0x0000000b04577c24 */ /* 0x040fe2000f8e0257 */
[----:B------:R-:W-:Y:S01]  /*1f80*/  ULDC.64 UR14, c[0x0][0x250] ;  /* 0x00009400000e7ab9 */ /* 0x000fe20000000a00 */
[----:B------:R-:W-:Y:S01]  /*1f90*/  IMAD.WIDE.U32 R6, R4, UR10, R14 ;  /* 0x0000000a04067c25 */ /* 0x000fe2000f8e000e */
[----:B------:R-:W-:Y:S01]  /*1fa0*/  ULDC.64 UR10, c[0x0][0x320] ;  /* 0x0000c800000a7ab9 */ /* 0x000fe20000000a00 */
[----:B------:R-:W-:-:S02]  /*1fb0*/  USHF.L.U32 UR18, UR18, 0x1, URZ ;  /* 0x0000000112127899 */ /* 0x000fc4000800063f */
[----:B------:R-:W-:Y:S01]  /*1fc0*/  IMAD R89, R5, UR8, RZ ;  /* 0x0000000805597c24 */ /* 0x000fe2000f8e02ff */
[----:B------:R-:W-:Y:S01]  /*1fd0*/  IADD3 R87, R7, R87, RZ ;  /* 0x0000005707577210 */ /* 0x000fe20007ffe0ff */
[----:B------:R-:W-:Y:S01]  /*1fe0*/  IMAD R7, R65, R0, RZ ;  /* 0x0000000041077224 */ /* 0x000fe200078e02ff */
[----:B------:R-:W-:Y:S01]  /*1ff0*/  LEA R86, P2, R6, UR10, 0x1 ;  /* 0x0000000a06567c11 */ /* 0x000fe2000f8408ff */
[C---:B------:R-:W-:Y:S01]  /*2000*/  IMAD R89, R4.reuse, UR9, R89 ;  /* 0x0000000904597c24 */ /* 0x040fe2000f8e0259 */
[----:B------:R-:W-:Y:S01]  /*2010*/  UIMAD UR10, UR5, 0xc0, URZ ;  /* 0x000000c0050a78a4 */ /* 0x000fe2000f8e023f */
[----:B------:R-:W-:Y:S01]  /*2020*/  IMAD.WIDE.U32 R4, R4, UR8, R10 ;  /* 0x0000000804047c25 */ /* 0x000fe2000f8e000a */
[----:B------:R-:W-:Y:S01]  /*2030*/  SHF.R.S32.HI R45, RZ, 0x1f, R7 ;  /* 0x0000001fff2d7819 */ /* 0x000fe20000011407 */
[----:B------:R-:W-:Y:S01]  /*2040*/  ULDC.64 UR8, c[0x0][0x318] ;  /* 0x0000c60000087ab9 */ /* 0x000fe20000000a00 */
[-C--:B------:R-:W-:Y:S01]  /*2050*/  IADD3 R92, P3, R64, R7.reuse, RZ ;  /* 0x00000007405c7210 */ /* 0x080fe20007f7e0ff */
[----:B------:R-:W-:Y:S01]  /*2060*/  IMAD.IADD R89, R5, 0x1, R89 ;  /* 0x0000000105597824 */ /* 0x000fe200078e0259 */
[----:B------:R-:W-:Y:S01]  /*2070*/  IADD3 R44, P4, R66, R7, RZ ;  /* 0x00000007422c7210 */ /* 0x000fe20007f9e0ff */
[----:B------:R-:W-:Y:S01]  /*2080*/  IMAD.SHL.U32 R79, R107, 0x40, RZ ;  /* 0x000000406b4f7824 */ /* 0x000fe200078e00ff */
[----:B------:R-:W-:Y:S01]  /*2090*/  LEA R88, P0, R4, UR8, 0x1 ;  /* 0x0000000804587c11 */ /* 0x000fe2000f8008ff */
[----:B------:R-:W-:Y:S01]  /*20a0*/  IMAD.X R93, R62, 0x1, R45, P3 ;  /* 0x000000013e5d7824 */ /* 0x000fe200018e062d */
[----:B------:R-:W-:Y:S01]  /*20b0*/  LEA.HI.X R87, R6, UR11, R87, 0x1, P2 ;  /* 0x0000000b06577c11 */ /* 0x000fe200090f0c57 */
[----:B------:R-:W-:Y:S01]  /*20c0*/  IMAD.X R45, R63, 0x1, R45, P4 ;  /* 0x000000013f2d7824 */ /* 0x000fe200020e062d */
[----:B------:R-:W-:Y:S01]  /*20d0*/  LEA.HI.X R89, R4, UR9, R89, 0x1, P0 ;  /* 0x0000000904597c11 */ /* 0x000fe200080f0c59 */
[----:B------:R-:W-:Y:S01]  /*20e0*/  ULDC.64 UR8, c[0x0][0x218] ;  /* 0x0000860000087ab9 */ /* 0x000fe20000000a00 */
        /* <DEDUP_REMOVED lines=8> */
[----:B------:R-:W-:Y:S01]  /*2170*/  IMAD.IADD R79, R9, 0x1, R79 ;  /* 0x00000001094f7824 */ /* 0x000fe200078e024f */
[----:B------:R-:W-:Y:S01]  /*2180*/  LEA.HI.X R83, R58, UR9, R125, 0x1, P2 ;  /* 0x000000093a537c11 */ /* 0x000fe200090f0c7d */
[----:B------:R-:W-:Y:S01]  /*2190*/  ULDC.64 UR8, c[0x0][0x360] ;  /* 0x0000d80000087ab9 */ /* 0x000fe20000000a00 */
[C---:B------:R-:W-:Y:S01]  /*21a0*/  SHF.L.U64.HI R93, R92.reuse, 0x1, R93 ;  /* 0x000000015c5d7819 */ /* 0x040fe2000001025d */
[----:B------:R-:W-:Y:S01]  /*21b0*/  IMAD R81, R107, 0xc0, RZ ;  /* 0x000000c06b517824 */ /* 0x000fe200078e02ff */
[----:B------:R-:W-:Y:S01]  /*21c0*/  SHF.L.U32 R92, R92, 0x1, RZ ;  /* 0x000000015c5c7819 */ /* 0x000fe200000006ff */
[----:B------:R-:W-:Y:S01]  /*21d0*/  IMAD.SHL.U32 R73, R65, 0x20, RZ ;  /* 0x0000002041497824 */ /* 0x000fe200078e00ff */
[----:B------:R-:W-:Y:S01]  /*21e0*/  SHF.L.U32 R5, R111, 0x6, RZ ;  /* 0x000000066f057819 */ /* 0x000fe200000006ff */
[----:B------:R-:W-:Y:S01]  /*21f0*/  IMAD.WIDE.U32 R110, R110, 0x40, RZ ;  /* 0x000000406e6e7825 */ /* 0x000fe200078e00ff */
[----:B------:R-:W-:Y:S01]  /*2200*/  LEA.HI.X R84, R54, UR5, R57, 0x1, P0 ;  /* 0x0000000536547c11 */ /* 0x000fe200080f0c39 */
[----:B------:R-:W-:Y:S01]  /*2210*/  ULDC.64 UR4, c[0x0][0x358] ;  /* 0x0000d60000047ab9 */ /* 0x000fe20000000a00 */
[----:B------:R-:W-:Y:S01]  /*2220*/  IADD3 R10, P2, R44, UR8, RZ ;  /* 0x000000082c0a7c10 */ /* 0x000fe2000ff5e0ff */
[----:B------:R-:W-:Y:S01]  /*2230*/  IMAD R69, R65, 0x60, RZ ;  /* 0x0000006041457824 */ /* 0x000fe200078e02ff */
[----:B------:R-:W-:Y:S01]  /*2240*/  IADD3 R90, P4, R92, UR8, RZ ;  /* 0x000000085c5a7c10 */ /* 0x000fe2000ff9e0ff */
[----:B------:R-:W-:Y:S01]  /*2250*/  IMAD.WIDE.U32 R106, R106, 0xc0, RZ ;  /* 0x000000c06a6a7825 */ /* 0x000fe200078e00ff */
[----:B------:R-:W-:Y:S01]  /*2260*/  IADD3 R92, P3, R92, UR4, RZ ;  /* 0x000000045c5c7c10 */ /* 0x000fe2000ff7e0ff */
[----:B------:R-:W-:Y:S01]  /*2270*/  UIADD3 UR25, UR17, UR10, URZ ;  /* 0x0000000a11197290 */ /* 0x000fe2000fffe03f */
[----:B------:R-:W-:Y:S01]  /*2280*/  IADD3 R44, P0, R44, UR4, RZ ;  /* 0x000000042c2c7c10 */ /* 0x000fe2000ff1e0ff */
[----:B------:R-:W-:Y:S01]  /*2290*/  IMAD.SHL.U32 R80, R8, 0x2, RZ ;  /* 0x0000000208507824 */ /* 0x000fe200078e00ff */
        /* <DEDUP_REMOVED lines=18> */
.L_x_5127:
        /* <DEDUP_REMOVED lines=49> */
[----:B------:R-:W-:Y:S01]  /*26d0*/  @!P0 IMAD.MOV.U32 R27, RZ, RZ, R45 ;  /* 0x000000ffff1b8224 */ /* 0x000fe200078e002d */
[----:B------:R-:W-:Y:S03]  /*26e0*/  @!P0 MOV R26, R44 ;  /* 0x0000002c001a8202 */ /* 0x000fe60000000f00 */
[----:B------:R1:W3:Y:S06]  /*26f0*/  @!P0 LDG.E.64 R6, desc[UR6][R8.64] ;  /* 0x0000000608068981 */ /* 0x0002ec000c1e1b00 */
[----:B------:R-:W4:Y:S01]  /*2700*/  @!P0 LDG.E.64 R22, desc[UR6][R26.64] ;  /* 0x000000061a168981 */ /* 0x000f22000c1e1b00 */
[C---:B--2---:R-:W-:Y:S01]  /*2710*/  @!P0 LOP3.LUT R19, R12.reuse, 0xffff0000, RZ, 0xc0, !PT ;  /* 0xffff00000c138812 */ /* 0x044fe200078ec0ff */
[----:B------:R-:W-:Y:S02]  /*2720*/  @!P0 IMAD.U32 R17, R12, 0x10000, RZ ;  /* 0x000100000c118824 */ /* 0x000fe400078e00ff */
[----:B-1----:R-:W-:Y:S01]  /*2730*/  @!P0 IMAD.U32 R8, R14, 0x10000, RZ ;  /* 0x000100000e088824 */ /* 0x002fe200078e00ff */
        /* <DEDUP_REMOVED lines=9> */
[----:B------:R-:W-:Y:S01]  /*27d0*/  @!P0 FMUL.FTZ R3, R8, R5 ;  /* 0x0000000508038220 */ /* 0x000fe20000410000 */
        /* <DEDUP_REMOVED lines=28> */
.L_x_5101:
[----:B------:R-:W-:Y:S05]  /*29a0*/  BSYNC B0 ;  /* 0x0000000000007941 */ /* 0x000fea0003800000 */
.L_x_5100:
        /* <DEDUP_REMOVED lines=57> */
.L_x_5103:
[----:B------:R-:W-:Y:S05]  /*2d40*/  BSYNC B0 ;  /* 0x0000000000007941 */ /* 0x000fea0003800000 */
.L_x_5102:
        /* <DEDUP_REMOVED lines=57> */
.L_x_5105:
[----:B------:R-:W-:Y:S05]  /*30e0*/  BSYNC B0 ;  /* 0x0000000000007941 */ /* 0x000fea0003800000 */
.L_x_5104:
[----:B------:R-:W-:Y:S04]  /*30f0*/  BSSY B0, `(.L_x_5106) ;  /* 0x000003e000007945 */ /* 0x000fe80003800000 */
[----:B------:R-:W-:Y:S05]  /*3100*/  @P3 BRA `(.L_x_5107) ;  /* 0x0000000000f03947 */ /* 0x000fea0003800000 */
[----:B------:R-:W-:Y:S01]  /*3110*/  ISETP.GE.AND P0, PT, R108, UR4, PT ;  /* 0x000000046c007c0c */ /* 0x000fe2000bf06270 */
[----:B------:R-:W5:Y:S11]  /*3120*/  LDC.64 R30, c[0x0][0x338] ;  /* 0x0000ce00ff1e7b82 */ /* 0x000f760000000a00 */
[----:B------:R-:W-:Y:S01]  /*3130*/  @!UPT UIADD3 URZ, URZ, URZ, URZ ;  /* 0x0000003f3f3ff290 */ /* 0x000fe2000fffe03f */
        /* <DEDUP_REMOVED lines=16> */
[C---:B--2---:R-:W-:Y:S02]  /*3240*/  @!P0 SHF.L.U32 R5, R6.reuse, 0x10, RZ ;  /* 0x0000001006058819 */ /* 0x044fe400000006ff */
[----:B------:R-:W-:Y:S02]  /*3250*/  @!P0 LOP3.LUT R8, R6, 0xffff0000, RZ, 0xc0, !PT ;  /* 0xffff000006088812 */ /* 0x000fe400078ec0ff */
[C---:B---3--:R-:W-:Y:S01]  /*3260*/  @!P0 LOP3.LUT R18, R24.reuse, 0xffff0000, RZ, 0xc0, !PT ;  /* 0xffff000018128812 */ /* 0x048fe200078ec0ff */
[----:B------:R-:W-:Y:S01]  /*3270*/  @!P0 IMAD.U32 R21, R24, 0x10000, RZ ;  /* 0x0001000018158824 */ /* 0x000fe200078e00ff */
[C---:B------:R-:W-:Y:S02]  /*3280*/  @!P0 SHF.L.U32 R23, R25.reuse, 0x10, RZ ;  /* 0x0000001019178819 */ /* 0x040fe400000006ff */
[----:B------:R-:W-:Y:S02]  /*3290*/  @!P0 LOP3.LUT R25, R25, 0xffff0000, RZ, 0xc0, !PT ;  /* 0xffff000019198812 */ /* 0x000fe400078ec0ff */
[C---:B-----5:R-:W-:Y:S01]  /*32a0*/  @!P0 LOP3.LUT R19, R12.reuse, 0xffff0000, RZ, 0xc0, !PT ;  /* 0xffff00000c138812 */ /* 0x060fe200078ec0ff */
[----:B------:R-:W-:Y:S01]  /*32b0*/  @!P0 IMAD.U32 R6, R15, 0x10000, RZ ;  /* 0x000100000f068824 */ /* 0x000fe200078e00ff */
[----:B------:R-:W-:Y:S02]  /*32c0*/  @!P0 SHF.L.U32 R16, R12, 0x10, RZ ;  /* 0x000000100c108819 */ /* 0x000fe400000006ff */
[----:B------:R-:W-:Y:S01]  /*32d0*/  @!P0 SHF.L.U32 R17, R13, 0x10, RZ ;  /* 0x000000100d118819 */ /* 0x000fe200000006ff */
        /* <DEDUP_REMOVED lines=31> */
.L_x_5107:
[----:B------:R-:W-:Y:S05]  /*34d0*/  BSYNC B0 ;  /* 0x0000000000007941 */ /* 0x000fea0003800000 */
.L_x_5106:
[C---:B------:R-:W-:Y:S01]  /*34e0*/  LEA R44, P3, R29.reuse, R44, 0x1 ;  /* 0x0000002c1d2c7211 */ /* 0x040fe200078608ff */
[----:B------:R-:W-:Y:S01]  /*34f0*/  IMAD.MOV.U32 R8, RZ, RZ, R10 ;  /* 0x000000ffff087224 */ /* 0x000fe200078e000a */
[----:B------:R-:W-:Y:S02]  /*3500*/  UMOV UR4, UR19 ;  /* 0x0000001300047c82 */ /* 0x000fe40008000000 */
[C---:B------:R-:W-:Y:S02]  /*3510*/  LEA.HI.X.SX32 R45, R29.reuse, R45, 0x1, P3 ;  /* 0x0000002d1d2d7211 */ /* 0x040fe400018f0eff */
[C---:B------:R-:W-:Y:S04]  /*3520*/  LEA R10, P0, R29.reuse, R8, 0x1 ;  /* 0x000000081d0a7211 */ /* 0x040fe800078008ff */
[----:B------:R-:W-:Y:S01]  /*3530*/  LEA.HI.X.SX32 R9, R29, R9, 0x1, P0 ;  /* 0x000000091d097211 */ /* 0x000fe200000f0eff */
[----:B------:R-:W-:Y:S08]  /*3540*/  BRA `(.L_x_5108) ;  /* 0x0000001800507947 */ /* 0x000ff00003800000 */
.L_x_5099:
        /* <DEDUP_REMOVED lines=25> */
[C---:B------:R-:W-:Y:S03]  /*36e0*/  LEA R118, P0, R115.reuse, R90, 0x1 ;  /* 0x0000005a73767211 */ /* 0x040fe600078008ff */
[----:B------:R-:W2:Y:S01]  /*36f0*/  LDG.E.128 R20, desc[UR6][R12.64] ;  /* 0x000000060c147981 */ /* 0x000ea2000c1e1d00 */
        /* <DEDUP_REMOVED lines=59> */
.L_x_5112:
[----:B------:R-:W-:Y:S05]  /*3ab0*/  BSYNC B0 ;  /* 0x0000000000007941 */ /* 0x000fea0003800000 */
.L_x_5111:
[----:B-----5:R3:W-:Y:S02]  /*3ac0*/  STG.E.128 desc[UR6][R82.64], R40 ;  /* 0x0000002852007986 */ /* 0x0207e4000c101d06 */
.L_x_5110:
[----:B------:R-:W-:Y:S05]  /*3ad0*/  BSYNC B1 ;  /* 0x0000000000017941 */ /* 0x000fea0003800000 */
.L_x_5109:
        /* <DEDUP_REMOVED lines=23> */
[C---:B--2---:R-:W-:Y:S02]  /*3c50*/  LEA R12, P0, R116.reuse, R118, 0x1 ;  /* 0x00000076740c7211 */ /* 0x044fe400078008ff */
        /* <DEDUP_REMOVED lines=66> */
.L_x_5116:
[----:B------:R-:W-:Y:S05]  /*4080*/  BSYNC B0 ;  /* 0x0000000000007941 */ /* 0x000fea0003800000 */
.L_x_5115:
[----:B-----5:R4:W-:Y:S02]  /*4090*/  STG.E.128 desc[UR6][R114.64], R40 ;  /* 0x0000002872007986 */ /* 0x0209e4000c101d06 */
.L_x_5114:
[----:B------:R-:W-:Y:S05]  /*40a0*/  BSYNC B1 ;  /* 0x0000000000017941 */ /* 0x000fea0003800000 */
.L_x_5113:
        /* <DEDUP_REMOVED lines=90> */
.L_x_5120:
[----:B------:R-:W-:Y:S05]  /*4650*/  BSYNC B0 ;  /* 0x0000000000007941 */ /* 0x000fea0003800000 */
.L_x_5119:
[----:B-----5:R4:W-:Y:S02]  /*4660*/  STG.E.128 desc[UR6][R114.64], R40 ;  /* 0x0000002872007986 */ /* 0x0209e4000c101d06 */
.L_x_5118:
[----:B------:R-:W-:Y:S05]  /*4670*/  BSYNC B1 ;  /* 0x0000000000017941 */ /* 0x000fea0003800000 */
.L_x_5117:
        /* <DEDUP_REMOVED lines=26> */
[----:B------:R-:W-:Y:S01]  /*4820*/  LEA R12, P0, R113, R118, 0x1 ;  /* 0x00000076710c7211 */ /* 0x000fe200078008ff */
[----:B------:R-:W-:Y:S01]  /*4830*/  IMAD.MOV.U32 R118, RZ, RZ, RZ ;  /* 0x000000ffff767224 */ /* 0x000fe200078e00ff */
[----:B------:R-:W-:Y:S01]  /*4840*/  IADD3 R112, P4, R69, R114, RZ ;  /* 0x0000007245707210 */ /* 0x000fe20007f9e0ff */
[----:B------:R-:W-:Y:S01]  /*4850*/  @P3 IMAD R118, RZ, RZ, -UR23 ;  /* 0x80000017ff763e24 */ /* 0x000fe2000f8e02ff */
[----:B------:R-:W-:Y:S02]  /*4860*/  LEA.HI.X.SX32 R13, R113, R119, 0x1, P0 ;  /* 0x00000077710d7211 */ /* 0x000fe400000f0eff */
[----:B------:R-:W-:Y:S02]  /*4870*/  LEA.HI.X.SX32 R113, R114, R68, 0x1, P4 ;  /* 0x0000004472717211 */ /* 0x000fe400020f0eff */
[C---:B------:R-:W-:Y:S01]  /*4880*/  LEA R120, P0, R112.reuse, R90, 0x1 ;  /* 0x0000005a70787211 */ /* 0x040fe200078008ff */
[----:B------:R-:W2:Y:S03]  /*4890*/  LDG.E.128 R20, desc[UR6][R12.64] ;  /* 0x000000060c147981 */ /* 0x000ea6000c1e1d00 */
[----:B------:R-:W-:Y:S02]  /*48a0*/  LEA.HI.X R121, R112, R91, R113, 0x1, P0 ;  /* 0x0000005b70797211 */ /* 0x000fe400000f0c71 */
[----:B------:R-:W-:Y:S03]  /*48b0*/  IADD3 R119, P0, R69, R118, RZ ;  /* 0x0000007645777210 */ /* 0x000fe60007f1e0ff */
[----:B------:R-:W3:Y:S01]  /*48c0*/  LDG.E.128 R112, desc[UR6][R120.64] ;  /* 0x0000000678707981 */ /* 0x000ee2000c1e1d00 */
        /* <DEDUP_REMOVED lines=10> */
[----:B------:R-:W-:Y:S01]  /*4970*/  IMAD.U32 R20, R21, 0x10000, RZ ;  /* 0x0001000015147824 */ /* 0x000fe200078e00ff */
        /* <DEDUP_REMOVED lines=45> */
.L_x_5124:
[----:B------:R-:W-:Y:S05]  /*4c50*/  BSYNC B0 ;  /* 0x0000000000007941 */ /* 0x000fea0003800000 */
.L_x_5123:
[----:B-----5:R2:W-:Y:S02]  /*4c60*/  STG.E.128 desc[UR6][R116.64], R40 ;  /* 0x0000002874007986 */ /* 0x0205e4000c101d06 */
.L_x_5122:
[----:B------:R-:W-:Y:S05]  /*4c70*/  BSYNC B1 ;  /* 0x0000000000017941 */ /* 0x000fea0003800000 */
.L_x_5121:
        /* <DEDUP_REMOVED lines=8> */
.L_x_5098:
        /* <DEDUP_REMOVED lines=25> */
.L_x_5108:
        /* <DEDUP_REMOVED lines=14> */
[----:B---34-:R-:W-:Y:S01]  /*4f70*/  IABS R13, R2 ;  /* 0x00000002000d7213 */ /* 0x018fe20000000000 */
[----:B------:R-:W-:Y:S01]  /*4f80*/  IMAD.IADD R0, R2, 0x1, -R3 ;  /* 0x0000000102007824 */ /* 0x000fe200078e0a03 */
[----:B------:R-:W-:Y:S02]  /*4f90*/  IABS R15, R3 ;  /* 0x00000003000f7213 */ /* 0x000fe40000000000 */
        /* <DEDUP_REMOVED lines=25> */
[----:B------:R-:W-:Y:S02]  /*5130*/  LOP3.LUT R7, R2, R4, RZ, 0x3c, !PT ;  /* 0x0000000402077212 */ /* 0x000fe400078e3cff */
[----:B------:R-:W-:Y:S02]  /*5140*/  ISETP.NE.AND P0, PT, R4, RZ, PT ;  /* 0x000000ff0400720c */ /* 0x000fe40003f05270 */
[----:B------:R-:W-:Y:S05]  /*5150*/  ISETP.GE.AND P3, PT, R7, RZ, PT ;  /* 0x000000ff0700720c */ /* 0x000fea0003f66270 */
        /* <DEDUP_REMOVED lines=12> */
[----:B------:R-:W-:Y:S01]  /*5220*/  IMAD R0, R5, R4, R0 ;  /* 0x0000000405007224 */ /* 0x000fe200078e0200 */
[----:B------:R-:W2:Y:S03]  /*5230*/  LDG.E R12, desc[UR6][R20.64] ;  /* 0x00000006140c7981 */ /* 0x000ea6000c1e1900 */
[----:B------:R-:W-:Y:S01]  /*5240*/  IMAD.WIDE.U32 R18, R0, UR14, RZ ;  /* 0x0000000e00127c25 */ /* 0x000fe2000f8e00ff */
[----:B------:R-:W-:Y:S03]  /*5250*/  SHF.R.S32.HI R13, RZ, 0x1f, R0 ;  /* 0x0000001fff0d7819 */ /* 0x000fe60000011400 */
[----:B--2---:R-:W-:Y:S02]  /*5260*/  IMAD.IADD R16, R7, 0x1, -R12 ;  /* 0x0000000107107824 */ /* 0x004fe400078e0a0c */
[C---:B------:R-:W-:Y:S02]  /*5270*/  IMAD R12, R13.reuse, UR14, RZ ;  /* 0x0000000e0d0c7c24 */ /* 0x040fe4000f8e02ff */
[----:B------:R-:W-:Y:S01]  /*5280*/  IMAD.WIDE.U32 R20, R16, UR10, RZ ;  /* 0x0000000a10147c25 */ /* 0x000fe2000f8e00ff */
[----:B------:R-:W-:Y:S03]  /*5290*/  SHF.R.S32.HI R14, RZ, 0x1f, R16 ;  /* 0x0000001fff0e7819 */ /* 0x000fe60000011410 */
[----:B------:R-:W-:Y:S02]  /*52a0*/  IMAD R12, R0, UR15, R12 ;  /* 0x0000000f000c7c24 */ /* 0x000fe4000f8e020c */
[----:B------:R-:W-:Y:S02]  /*52b0*/  IMAD R7, R14, UR10, RZ ;  /* 0x0000000a0e077c24 */ /* 0x000fe4000f8e02ff */
[----:B------:R-:W-:Y:S01]  /*52c0*/  IMAD R13, R13, UR8, RZ ;  /* 0x000000080d0d7c24 */ /* 0x000fe2000f8e02ff */
[----:B------:R-:W-:Y:S01]  /*52d0*/  IADD3 R19, R19, R12, RZ ;  /* 0x0000000c13137210 */ /* 0x000fe20007ffe0ff */
[----:B------:R-:W-:Y:S02]  /*52e0*/  IMAD R7, R16, UR11, R7 ;  /* 0x0000000b10077c24 */ /* 0x000fe4000f8e0207 */
[----:B------:R-:W-:Y:S02]  /*52f0*/  IMAD R13, R0, UR9, R13 ;  /* 0x00000009000d7c24 */ /* 0x000fe4000f8e020d */
[----:B------:R-:W-:Y:S02]  /*5300*/  IMAD.IADD R15, R21, 0x1, R7 ;  /* 0x00000001150f7824 */ /* 0x000fe400078e0207 */
[----:B------:R-:W-:Y:S01]  /*5310*/  IMAD R7, R14, UR12, RZ ;  /* 0x0000000c0e077c24 */ /* 0x000fe2000f8e02ff */
[----:B------:R-:W-:Y:S01]  /*5320*/  MOV R14, R20 ;  /* 0x00000014000e7202 */ /* 0x000fe20000000f00 */
        /* <DEDUP_REMOVED lines=10> */
.L_x_5125:
        /* <DEDUP_REMOVED lines=10> */
.L_x_5126:
[----:B------:R-:W-:Y:S04]  /*5470*/  IADD3 R11, R11, -0x1, RZ ;  /* 0xffffffff0b0b7810 */ /* 0x000fe80007ffe0ff */
[----:B------:R-:W-:Y:S11]  /*5480*/  ISETP.GT.AND P0, PT, R11, R74, PT ;  /* 0x0000004a0b00720c */ /* 0x000ff60003f04270 */
[----:B------:R-:W-:Y:S02]  /*5490*/  @!UPT UIADD3 URZ, URZ, URZ, URZ ;  /* 0x0000003f3f3ff290 */ /* 0x000fe4000fffe03f */
[----:B------:R-:W-:Y:S05]  /*54a0*/  @P0 BRA `(.L_x_5127) ;  /* 0xffffffcc00c40947 */ /* 0x000fea000383ffff */
.L_x_5097:
        /* <DEDUP_REMOVED lines=21> */
[C---:B------:R-:W-:Y:S01]  /*5600*/  IADD3 R3, P0, R104.reuse, UR11, RZ ;  /* 0x0000000b68037c10 */ /* 0x040fe2000ff1e0ff */
[----:B--2---:R-:W-:Y:S01]  /*5610*/  IMAD R61, R111, 0x40, R61 ;  /* 0x000000406f3d7824 */ /* 0x004fe200078e023d */
[----:B------:R-:W-:Y:S01]  /*5620*/  ULDC.U8 UR11, c[0x0][0x3c3] ;  /* 0x0000f0c0000b7ab9 */ /* 0x000fe20000000000 */
[----:B------:R-:W-:Y:S01]  /*5630*/  LEA R10, P3, R104, UR8, 0x1 ;  /* 0x00000008680a7c11 */ /* 0x000fe2000f8608ff */
[----:B------:R-:W-:Y:S01]  /*5640*/  IMAD.SHL.U32 R21, R65, 0x20, RZ ;  /* 0x0000002041157824 */ /* 0x000fe200078e00ff */
[----:B------:R-:W-:Y:S01]  /*5650*/  IADD3.X R2, R60, UR10, RZ, P0, !PT ;  /* 0x0000000a3c027c10 */ /* 0x000fe200087fe4ff */
[----:B------:R-:W-:Y:S01]  /*5660*/  IMAD R23, R111, -0x40, R148 ;  /* 0xffffffc06f177824 */ /* 0x000fe200078e0294 */
[----:B------:R-:W-:Y:S02]  /*5670*/  ISETP.NE.AND P0, PT, RZ, UR11, PT ;  /* 0x0000000bff007c0c */ /* 0x000fe4000bf05270 */
[----:B------:R-:W-:-:S02]  /*5680*/  LEA R30, P2, R3, UR8, 0x1 ;  /* 0x00000008031e7c11 */ /* 0x000fc4000f8408ff */
[----:B------:R-:W-:Y:S02]  /*5690*/  LEA.HI.X R11, R104, UR9, R60, 0x1, P3 ;  /* 0x00000009680b7c11 */ /* 0x000fe400098f0c3c */
[----:B------:R-:W-:Y:S01]  /*56a0*/  LEA.HI.X R31, R3, UR9, R2, 0x1, P2 ;  /* 0x00000009031f7c11 */ /* 0x000fe200090f0c02 */
[----:B-----5:R-:W-:-:S04]  /*56b0*/  IMAD.IADD R0, R61, 0x1, R0 ;  /* 0x000000013d007824 */ /* 0x020fc800078e0200 */
        /* <DEDUP_REMOVED lines=42> */
[----:B------:R-:W-:Y:S01]  /*5960*/  LOP3.LUT R17, R4, 0xffff0000, RZ, 0xc0, !PT ;  /* 0xffff000004117812 */ /* 0x000fe200078ec0ff */
        /* <DEDUP_REMOVED lines=25> */
.L_x_5134:
[----:B------:R-:W-:Y:S05]  /*5b00*/  BSYNC B0 ;  /* 0x0000000000007941 */ /* 0x000fea0003800000 */
.L_x_5133:
[----:B-----5:R2:W-:Y:S04]  /*5b10*/  STS.64 [R154], R8 ;  /* 0x000000089a007388 */ /* 0x0205e80000000a00 */
[----:B------:R2:W-:Y:S02]  /*5b20*/  STS.64 [R154+0x8], R10 ;  /* 0x0000080a9a007388 */ /* 0x0005e40000000a00 */
.L_x_5132:
[----:B------:R-:W-:Y:S05]  /*5b30*/  BSYNC B1 ;  /* 0x0000000000017941 */ /* 0x000fea0003800000 */
.L_x_5131:
        /* <DEDUP_REMOVED lines=23> */
[----:B------:R-:W3:Y:S01]  /*5cb0*/  LDG.E.64 R4, desc[UR6][R4.64] ;  /* 0x0000000604047981 */ /* 0x000ee2000c1e1b00 */
[----:B-----5:R-:W-:Y:S01]  /*5cc0*/  LOP3.LUT R0, R29, 0xffff0000, RZ, 0xc0, !PT ;  /* 0xffff00001d007812 */ /* 0x020fe200078ec0ff */
[C---:B--2---:R-:W-:Y:S01]  /*5cd0*/  IMAD.U32 R11, R31.reuse, 0x10000, RZ ;  /* 0x000100001f0b7824 */ /* 0x044fe200078e00ff */
[----:B------:R-:W-:Y:S01]  /*5ce0*/  LOP3.LUT R10, R31, 0xffff0000, RZ, 0xc0, !PT ;  /* 0xffff00001f0a7812 */ /* 0x000fe200078ec0ff */
[----:B------:R-:W-:Y:S01]  /*5cf0*/  IMAD.U32 R7, R29, 0x10000, RZ ;  /* 0x000100001d077824 */ /* 0x000fe200078e00ff */
[C---:B------:R-:W-:Y:S02]  /*5d00*/  SHF.L.U32 R8, R28.reuse, 0x10, RZ ;  /* 0x000000101c087819 */ /* 0x040fe400000006ff */
[----:B------:R-:W-:-:S02]  /*5d10*/  LOP3.LUT R28, R28, 0xffff0000, RZ, 0xc0, !PT ;  /* 0xffff00001c1c7812 */ /* 0x000fc400078ec0ff */
[C---:B---34-:R-:W-:Y:S02]  /*5d20*/  SHF.L.U32 R12, R30.reuse, 0x10, RZ ;  /* 0x000000101e0c7819 */ /* 0x058fe400000006ff */
[----:B------:R-:W-:Y:S02]  /*5d30*/  LOP3.LUT R30, R30, 0xffff0000, RZ, 0xc0, !PT ;  /* 0xffff00001e1e7812 */ /* 0x000fe400078ec0ff */
[----:B------:R-:W-:Y:S02]  /*5d40*/  LOP3.LUT R9, R2, 0xffff0000, RZ, 0xc0, !PT ;  /* 0xffff000002097812 */ /* 0x000fe400078ec0ff */
[----:B------:R-:W-:Y:S02]  /*5d50*/  LOP3.LUT R13, R3, 0xffff0000, RZ, 0xc0, !PT ;  /* 0xffff0000030d7812 */ /* 0x000fe400078ec0ff */
[----:B------:R-:W-:Y:S01]  /*5d60*/  LOP3.LUT R17, R4, 0xffff0000, RZ, 0xc0, !PT ;  /* 0xffff000004117812 */ /* 0x000fe200078ec0ff */
[----:B------:R-:W-:Y:S01]  /*5d70*/  FMUL.FTZ R14, R0, R9 ;  /* 0x00000009000e7220 */ /* 0x000fe20000410000 */
[----:B------:R-:W-:Y:S01]  /*5d80*/  LOP3.LUT R15, R5, 0xffff0000, RZ, 0xc0, !PT ;  /* 0xffff0000050f7812 */ /* 0x000fe200078ec0ff */
[-C--:B------:R-:W-:Y:S01]  /*5d90*/  FMUL.FTZ R16, R10, R13.reuse ;  /* 0x0000000d0a107220 */ /* 0x080fe20000410000 */
[----:B------:R-:W-:Y:S01]  /*5da0*/  FMUL.FTZ R13, R11, R13 ;  /* 0x0000000d0b0d7220 */ /* 0x000fe20000410000 */
[C---:B------:R-:W-:Y:S01]  /*5db0*/  FMUL.FTZ R9, R7.reuse, R9 ;  /* 0x0000000907097220 */ /* 0x040fe20000410000 */
[----:B------:R-:W-:Y:S01]  /*5dc0*/  FFMA.FTZ R14, R7, R17, -R14 ;  /* 0x00000011070e7223 */ /* 0x000fe2000001080e */
[----:B------:R-:W-:Y:S01]  /*5dd0*/  IMAD.U32 R7, R2, 0x10000, RZ ;  /* 0x0001000002077824 */ /* 0x000fe200078e00ff */
[----:B------:R-:W-:Y:S01]  /*5de0*/  SHF.L.U32 R3, R3, 0x10, RZ ;  /* 0x0000001003037819 */ /* 0x000fe200000006ff */
[-C--:B------:R-:W-:Y:S01]  /*5df0*/  FFMA.FTZ R16, R11, R15.reuse, -R16 ;  /* 0x0000000f0b107223 */ /* 0x080fe20000010810 */
[----:B------:R-:W-:Y:S01]  /*5e00*/  FFMA.FTZ R13, R10, R15, R13 ;  /* 0x0000000f0a0d7223 */ /* 0x000fe2000001000d */
[----:B------:R-:W-:Y:S01]  /*5e10*/  FFMA.FTZ R9, R0, R17, R9 ;  /* 0x0000001100097223 */ /* 0x000fe20000010009 */
[----:B------:R-:W-:Y:S01]  /*5e20*/  SHF.L.U32 R15, R5, 0x10, RZ ;  /* 0x00000010050f7819 */ /* 0x000fe200000006ff */
[-C--:B------:R-:W-:Y:S01]  /*5e30*/  FMUL.FTZ R5, R28, R7.reuse ;  /* 0x000000071c057220 */ /* 0x080fe20000410000 */
[----:B------:R-:W-:Y:S01]  /*5e40*/  FMUL.FTZ R17, R8, R7 ;  /* 0x0000000708117220 */ /* 0x000fe20000410000 */
[----:B------:R-:W-:Y:S01]  /*5e50*/  FMUL.FTZ R7, R30, R3 ;  /* 0x000000031e077220 */ /* 0x000fe20000410000 */
[----:B------:R-:W-:-:S02]  /*5e60*/  IMAD.U32 R11, R4, 0x10000, RZ ;  /* 0x00010000040b7824 */ /* 0x000fc400078e00ff */
[C---:B------:R-:W-:Y:S01]  /*5e70*/  FMUL.FTZ R3, R12.reuse, R3 ;  /* 0x000000030c037220 */ /* 0x040fe20000410000 */
[----:B------:R-:W-:Y:S01]  /*5e80*/  F2FP.BF16.F32.PACK_AB R29, R9, R14 ;  /* 0x0000000e091d723e */ /* 0x000fe200000010ff */
[----:B------:R-:W-:Y:S01]  /*5e90*/  FFMA.FTZ R7, R12, R15, -R7 ;  /* 0x0000000f0c077223 */ /* 0x000fe20000010807 */
[-C--:B------:R-:W-:Y:S01]  /*5ea0*/  FFMA.FTZ R5, R8, R11.reuse, -R5 ;  /* 0x0000000b08057223 */ /* 0x080fe20000010805 */
[----:B------:R-:W-:Y:S01]  /*5eb0*/  FFMA.FTZ R28, R28, R11, R17 ;  /* 0x0000000b1c1c7223 */ /* 0x000fe20000010011 */
[----:B------:R-:W-:Y:S01]  /*5ec0*/  FFMA.FTZ R30, R30, R15, R3 ;  /* 0x0000000f1e1e7223 */ /* 0x000fe20000010003 */
[----:B------:R-:W-:-:S03]  /*5ed0*/  F2FP.BF16.F32.PACK_AB R31, R13, R16 ;  /* 0x000000100d1f723e */ /* 0x000fc600000010ff */
[----:B------:R-:W-:Y:S02]  /*5ee0*/  F2FP.BF16.F32.PACK_AB R28, R28, R5 ;  /* 0x000000051c1c723e */ /* 0x000fe400000010ff */
[----:B------:R-:W-:Y:S02]  /*5ef0*/  F2FP.BF16.F32.PACK_AB R30, R30, R7 ;  /* 0x000000071e1e723e */ /* 0x000fe400000010ff */
.L_x_5137:
[----:B------:R-:W-:Y:S05]  /*5f00*/  BSYNC B0 ;  /* 0x0000000000007941 */ /* 0x000fea0003800000 */
.L_x_5136:
[----:B-----5:R1:W-:Y:S01]  /*5f10*/  STS.128 [R154+0x800], R28 ;  /* 0x0008001c9a007388 */ /* 0x0203e20000000c00 */
[----:B------:R-:W-:Y:S05]  /*5f20*/  BRA `(.L_x_5135) ;  /* 0x0000000c00bc7947 */ /* 0x000fea0003800000 */
.L_x_5130:
        /* <DEDUP_REMOVED lines=100> */
.L_x_5141:
[----:B------:R-:W-:Y:S05]  /*6570*/  BSYNC B0 ;  /* 0x0000000000007941 */ /* 0x000fea0003800000 */
.L_x_5140:
[----:B-----5:R1:W-:Y:S04]  /*6580*/  STS.64 [R154], R16 ;  /* 0x000000109a007388 */ /* 0x0203e80000000a00 */
[----:B------:R1:W-:Y:S02]  /*6590*/  STS.64 [R154+0x8], R18 ;  /* 0x000008129a007388 */ /* 0x0003e40000000a00 */
.L_x_5139:
[----:B------:R-:W-:Y:S05]  /*65a0*/  BSYNC B1 ;  /* 0x0000000000017941 */ /* 0x000fea0003800000 */
.L_x_5138:
        /* <DEDUP_REMOVED lines=23> */
[----:B---34-:R-:W-:-:S03]  /*6720*/  IMAD.WIDE R12, R65, 0x2, R30 ;  /* 0x00000002410c7825 */ /* 0x018fc600078e021e */
[----:B------:R-:W-:Y:S02]  /*6730*/  LEA.HI.X.SX32 R3, R3, R20, 0x1, P2 ;  /* 0x0000001403037211 */ /* 0x000fe400010f0eff */
[C---:B-1----:R-:W-:Y:S01]  /*6740*/  LEA R16, P2, R2.reuse, UR8, 0x1 ;  /* 0x0000000802107c11 */ /* 0x042fe2000f8408ff */
        /* <DEDUP_REMOVED lines=16> */
[----:B------:R-:W-:Y:S02]  /*6850*/  LOP3.LUT R4, R11, 0xffff0000, RZ, 0xc0, !PT ;  /* 0xffff00000b047812 */ /* 0x000fe400078ec0ff */
[C---:B------:R-:W-:Y:S02]  /*6860*/  LOP3.LUT R0, R9.reuse, 0xffff0000, RZ, 0xc0, !PT ;  /* 0xffff000009007812 */ /* 0x040fe400078ec0ff */
[----:B------:R-:W-:-:S02]  /*6870*/  SHF.L.U32 R8, R9, 0x10, RZ ;  /* 0x0000001009087819 */ /* 0x000fc400000006ff */
[C---:B---3--:R-:W-:Y:S01]  /*6880*/  SHF.L.U32 R11, R12.reuse, 0x10, RZ ;  /* 0x000000100c0b7819 */ /* 0x048fe200000006ff */
[C---:B------:R-:W-:Y:S01]  /*6890*/  IMAD.U32 R9, R13.reuse, 0x10000, RZ ;  /* 0x000100000d097824 */ /* 0x040fe200078e00ff */
[----:B------:R-:W-:Y:S01]  /*68a0*/  LOP3.LUT R10, R12, 0xffff0000, RZ, 0xc0, !PT ;  /* 0xffff00000c0a7812 */ /* 0x000fe200078ec0ff */
[----:B------:R-:W-:Y:S01]  /*68b0*/  IMAD.U32 R25, R14, 0x10000, RZ ;  /* 0x000100000e197824 */ /* 0x000fe200078e00ff */
[----:B------:R-:W-:Y:S02]  /*68c0*/  LOP3.LUT R26, R13, 0xffff0000, RZ, 0xc0, !PT ;  /* 0xffff00000d1a7812 */ /* 0x000fe400078ec0ff */
[C---:B------:R-:W-:Y:S02]  /*68d0*/  SHF.L.U32 R12, R15.reuse, 0x10, RZ ;  /* 0x000000100f0c7819 */ /* 0x040fe400000006ff */
[----:B------:R-:W-:Y:S01]  /*68e0*/  LOP3.LUT R27, R15, 0xffff0000, RZ, 0xc0, !PT ;  /* 0xffff00000f1b7812 */ /* 0x000fe200078ec0ff */
[----:B----4-:R-:W-:Y:S01]  /*68f0*/  IMAD.U32 R28, R16, 0x10000, RZ ;  /* 0x00010000101c7824 */ /* 0x010fe200078e00ff */
[----:B------:R-:W-:Y:S01]  /*6900*/  LOP3.LUT R13, R14, 0xffff0000, RZ, 0xc0, !PT ;  /* 0xffff00000e0d7812 */ /* 0x000fe200078ec0ff */
[C---:B------:R-:W-:Y:S01]  /*6910*/  IMAD.U32 R14, R17.reuse, 0x10000, RZ ;  /* 0x00010000110e7824 */ /* 0x040fe200078e00ff */
[----:B------:R-:W-:Y:S01]  /*6920*/  LOP3.LUT R15, R16, 0xffff0000, RZ, 0xc0, !PT ;  /* 0xffff0000100f7812 */ /* 0x000fe200078ec0ff */
[----:B------:R-:W-:Y:S01]  /*6930*/  @!P0 FADD.FTZ R28, -R28, -RZ ;  /* 0x800000ff1c1c8221 */ /* 0x000fe20000010100 */
[----:B------:R-:W-:Y:S01]  /*6940*/  LOP3.LUT R29, R17, 0xffff0000, RZ, 0xc0, !PT ;  /* 0xffff0000111d7812 */ /* 0x000fe200078ec0ff */
[----:B------:R-:W-:Y:S01]  /*6950*/  IMAD.U32 R17, R19, 0x10000, RZ ;  /* 0x0001000013117824 */ /* 0x000fe200078e00ff */
[C---:B--2---:R-:W-:Y:S01]  /*6960*/  SHF.L.U32 R30, R18.reuse, 0x10, RZ ;  /* 0x00000010121e7819 */ /* 0x044fe200000006ff */
        /* <DEDUP_REMOVED lines=37> */
.L_x_5143:
[----:B------:R-:W-:Y:S05]  /*6bc0*/  BSYNC B0 ;  /* 0x0000000000007941 */ /* 0x000fea0003800000 */
.L_x_5142:
[----:B-----5:R1:W-:Y:S01]  /*6bd0*/  STS.128 [R154+0x800], R8 ;  /* 0x000800089a007388 */ /* 0x0203e20000000c00 */
[----:B------:R-:W-:Y:S05]  /*6be0*/  BRA `(.L_x_5135) ;  /* 0x00000000008c7947 */ /* 0x000fea0003800000 */
.L_x_5129:
        /* <DEDUP_REMOVED lines=20> */
.L_x_5145:
[----:B------:R-:W-:Y:S05]  /*6d30*/  BSYNC B0 ;  /* 0x0000000000007941 */ /* 0x000fea0003800000 */
.L_x_5144:
        /* <DEDUP_REMOVED lines=14> */
.L_x_5135:
[----:B------:R-:W-:Y:S05]  /*6e20*/  BSYNC B2 ;  /* 0x0000000000027941 */ /* 0x000fea0003800000 */
.L_x_5128:
[----:B------:R-:W-:Y:S01]  /*6e30*/  VIADD R127, R53, 0xffffffff ;  /* 0xffffffff357f7836 */ /* 0x000fe20000000000 */
[----:B------:R-:W3:Y:S01]  /*6e40*/  LDC.64 R4, c[0x0][0x3c8] ;  /* 0x0000f200ff047b82 */ /* 0x000ee20000000a00 */
[----:B------:R-:W-:Y:S01]  /*6e50*/  ULDC.64 UR12, c[0x0][0x218] ;  /* 0x00008600000c7ab9 */ /* 0x000fe20000000a00 */
[----:B------:R-:W-:Y:S01]  /*6e60*/  VIADD R0, R100, 0x40 ;  /* 0x0000004064007836 */ /* 0x000fe20000000000 */
[----:B------:R-:W-:Y:S01]  /*6e70*/  LEA R152, P0, R58, UR12, 0x1 ;  /* 0x0000000c3a987c11 */ /* 0x000fe2000f8008ff */
[----:B-12---:R-:W-:Y:S01]  /*6e80*/  IMAD R9, R127, -0x80, R52 ;  /* 0xffffff807f097824 */ /* 0x006fe200078e0234 */
[----:B------:R-:W-:Y:S01]  /*6e90*/  BSSY B0, `(.L_x_5146) ;  /* 0x0000013000007945 */ /* 0x000fe20003800000 */
[C---:B------:R-:W-:Y:S01]  /*6ea0*/  VIADD R7, R100.reuse, 0x60 ;  /* 0x0000006064077836 */ /* 0x040fe20000000000 */
[----:B------:R-:W-:Y:S02]  /*6eb0*/  SHF.R.S32.HI R8, RZ, 0x1f, R149 ;  /* 0x0000001fff087819 */ /* 0x000fe40000011495 */
[----:B------:R-:W-:-:S02]  /*6ec0*/  ISETP.GE.AND P5, PT, R100, R9, PT ;  /* 0x000000096400720c */ /* 0x000fc40003fa6270 */
[-C--:B------:R-:W-:Y:S02]  /*6ed0*/  ISETP.GE.AND P4, PT, R6, R9.reuse, PT ;  /* 0x000000090600720c */ /* 0x080fe40003f86270 */
[-C--:B------:R-:W-:Y:S02]  /*6ee0*/  ISETP.GE.AND P3, PT, R0, R9.reuse, PT ;  /* 0x000000090000720c */ /* 0x080fe40003f66270 */
[----:B------:R-:W-:Y:S02]  /*6ef0*/  ISETP.GE.AND P2, PT, R7, R9, PT ;  /* 0x000000090700720c */ /* 0x000fe40003f46270 */
[----:B------:R-:W-:-:S05]  /*6f00*/  LEA.HI.X R153, R58, UR13, R125, 0x1, P0 ;  /* 0x0000000d3a997c11 */ /* 0x000fca00080f0c7d */
        /* <DEDUP_REMOVED lines=11> */
.L_x_5147:
[----:B------:R-:W-:Y:S05]  /*6fc0*/  BSYNC B0 ;  /* 0x0000000000007941 */ /* 0x000fea0003800000 */
.L_x_5146:
        /* <DEDUP_REMOVED lines=12> */
.L_x_5149:
[----:B------:R-:W-:Y:S05]  /*7090*/  BSYNC B0 ;  /* 0x0000000000007941 */ /* 0x000fea0003800000 */
.L_x_5148:
        /* <DEDUP_REMOVED lines=13> */
.L_x_5151:
[----:B------:R-:W-:Y:S05]  /*7170*/  BSYNC B0 ;  /* 0x0000000000007941 */ /* 0x000fea0003800000 */
.L_x_5150:
        /* <DEDUP_REMOVED lines=14> */
.L_x_5153:
[----:B------:R-:W-:Y:S05]  /*7260*/  BSYNC B0 ;  /* 0x0000000000007941 */ /* 0x000fea0003800000 */
.L_x_5152:
[----:B------:R-:W2:Y:S01]  /*7270*/  S2R R128, SR_TID.X ;  /* 0x0000000000807919 */ /* 0x000ea20000002100 */
[----:B------:R-:W-:Y:S01]  /*7280*/  ULDC.64 UR8, c[0x0][0x3d0] ;  /* 0x0000f40000087ab9 */ /* 0x000fe20000000a00 */
[----:B------:R-:W0:Y:S01]  /*7290*/  LDGDEPBAR ;  /* 0x00000000000079af */ /* 0x000e220000000000 */
[----:B------:R-:W-:Y:S01]  /*72a0*/  IMAD R8, R8, UR8, RZ ;  /* 0x0000000808087c24 */ /* 0x000fe2000f8e02ff */
[-C--:B------:R-:W-:Y:S01]  /*72b0*/  ISETP.GE.AND P3, PT, R0, R9.reuse, PT ;  /* 0x000000090000720c */ /* 0x080fe20003f66270 */
[C---:B------:R-:W-:Y:S01]  /*72c0*/  IMAD.WIDE.U32 R102, R149.reuse, UR8, R102 ;  /* 0x0000000895667c25 */ /* 0x040fe2000f8e0066 */
[----:B------:R-:W-:Y:S01]  /*72d0*/  LOP3.LUT R130, R56, 0x7fffffe, RZ, 0xc0, !PT ;  /* 0x07fffffe38827812 */ /* 0x000fe200078ec0ff */
[----:B------:R-:W-:Y:S01]  /*72e0*/  ULDC.64 UR10, c[0x0][0x220] ;  /* 0x00008800000a7ab9 */ /* 0x000fe20000000a00 */
[----:B------:R-:W-:Y:S01]  /*72f0*/  ISETP.GE.AND P4, PT, R6, R9, PT ;  /* 0x000000090600720c */ /* 0x000fe20003f86270 */
[----:B------:R-:W-:Y:S01]  /*7300*/  IMAD R8, R149, UR9, R8 ;  /* 0x0000000995087c24 */ /* 0x000fe2000f8e0208 */
[----:B-1-3--:R-:W-:Y:S01]  /*7310*/  LEA R10, P0, R102, R4, 0x2 ;  /* 0x00000004660a7211 */ /* 0x00afe200078010ff */
[----:B------:R-:W-:-:S02]  /*7320*/  ULDC UR5, c[0x0][0x2e8] ;  /* 0x0000ba0000057ab9 */ /* 0x000fc40000000800 */
[----:B------:R-:W-:Y:S01]  /*7330*/  IMAD.IADD R8, R103, 0x1, R8 ;  /* 0x0000000167087824 */ /* 0x000fe200078e0208 */
[----:B------:R-:W-:-:S04]  /*7340*/  SHF.R.S32.HI R4, RZ, 0x1, R56 ;  /* 0x00000001ff047819 */ /* 0x000fc80000011438 */
[----:B------:R-:W-:Y:S02]  /*7350*/  LEA.HI.X R11, R102, R5, R8, 0x2, P0 ;  /* 0x00000005660b7211 */ /* 0x000fe400000f1408 */
[----:B------:R-:W-:-:S03]  /*7360*/  SHF.R.S32.HI R5, RZ, 0x1f, R56 ;  /* 0x0000001fff057819 */ /* 0x000fc60000011438 */
[----:B------:R1:W5:Y:S01]  /*7370*/  LDG.E R2, desc[UR6][R10.64] ;  /* 0x000000060a027981 */ /* 0x000362000c1e1900 */
[----:B------:R-:W-:Y:S01]  /*7380*/  LEA.HI R5, R5, R4, RZ, 0x2 ;  /* 0x0000000405057211 */ /* 0x000fe200078f10ff */
[----:B------:R-:W-:Y:S01]  /*7390*/  BSSY B0, `(.L_x_5154) ;  /* 0x0000045000007945 */ /* 0x000fe20003800000 */
[----:B------:R-:W-:-:S04]  /*73a0*/  DEPBAR.LE SB0, 0x0 ;  /* 0x000080000000791a */ /* 0x000fc80000000000 */
[----:B--2---:R-:W-:Y:S02]  /*73b0*/  SHF.R.S32.HI R131, RZ, 0x1f, R128 ;  /* 0x0000001fff837819 */ /* 0x004fe40000011480 */
[----:B----4-:R-:W-:Y:S02]  /*73c0*/  LOP3.LUT R13, R5, 0xfffffffc, RZ, 0xc0, !PT ;  /* 0xfffffffc050d7812 */ /* 0x010fe400078ec0ff */
[CC--:B------:R-:W-:Y:S02]  /*73d0*/  LEA.HI R3, R131.reuse, R128.reuse, RZ, 0x4 ;  /* 0x0000008083037211 */ /* 0x0c0fe400078f20ff */
[----:B------:R-:W-:Y:S01]  /*73e0*/  LEA.HI R5, R131, R128, RZ, 0x3 ;  /* 0x0000008083057211 */ /* 0x000fe200078f18ff */
[----:B------:R-:W-:Y:S01]  /*73f0*/  IMAD.IADD R0, R4, 0x1, -R13 ;  /* 0x0000000104007824 */ /* 0x000fe200078e0a0d */
[----:B------:R-:W-:Y:S02]  /*7400*/  LOP3.LUT R129, R3, 0xfffffff0, RZ, 0xc0, !PT ;  /* 0xfffffff003817812 */ /* 0x000fe400078ec0ff */
[----:B------:R-:W-:-:S02]  /*7410*/  LOP3.LUT R117, R5, 0xfffffff8, RZ, 0xc0, !PT ;  /* 0xfffffff805757812 */ /* 0x000fc400078ec0ff */
[----:B------:R-:W-:Y:S01]  /*7420*/  SHF.R.S32.HI R110, RZ, 0x4, R3 ;  /* 0x00000004ff6e7819 */ /* 0x000fe20000011403 */
[C---:B------:R-:W-:Y:S01]  /*7430*/  IMAD.IADD R129, R128.reuse, 0x1, -R129 ;  /* 0x0000000180817824 */ /* 0x040fe200078e0a81 */
[----:B------:R-:W-:Y:S01]  /*7440*/  SHF.R.S32.HI R4, RZ, 0x3, R5 ;  /* 0x00000003ff047819 */ /* 0x000fe20000011405 */
[----:B------:R-:W-:Y:S01]  /*7450*/  IMAD.IADD R117, R128, 0x1, -R117 ;  /* 0x0000000180757824 */ /* 0x000fe200078e0a75 */
[----:B------:R-:W-:Y:S01]  /*7460*/  ISETP.GE.AND P5, PT, R100, R9, PT ;  /* 0x000000096400720c */ /* 0x000fe20003fa6270 */
[----:B------:R-:W-:Y:S01]  /*7470*/  BAR.SYNC.DEFER_BLOCKING 0x0 ;  /* 0x0000000000007b1d */ /* 0x000fe20000010000 */
[----:B------:R-:W-:Y:S01]  /*7480*/  SHF.R.S32.HI R8, RZ, 0x1f, R129 ;  /* 0x0000001fff087819 */ /* 0x000fe20000011481 */
[----:B------:R-:W-:Y:S01]  /*7490*/  IMAD.IADD R130, R129, 0x1, -R130 ;  /* 0x0000000181827824 */ /* 0x000fe200078e0a82 */
[----:B-1----:R-:W-:Y:S02]  /*74a0*/  LEA.HI R11, R110, R110, RZ, 0x1 ;  /* 0x0000006e6e0b7211 */ /* 0x002fe400078f08ff */
[----:B------:R-:W-:Y:S01]  /*74b0*/  LEA.HI R3, R5, R4, RZ, 0x1 ;  /* 0x0000000405037211 */ /* 0x000fe200078f08ff */
[----:B------:R-:W-:Y:S01]  /*74c0*/  IMAD.SHL.U32 R5, R0, 0x40, RZ ;  /* 0x0000004000057824 */ /* 0x000fe200078e00ff */
[----:B------:R-:W-:-:S02]  /*74d0*/  LEA.HI R6, R117, R117, RZ, 0x1 ;  /* 0x0000007575067211 */ /* 0x000fc400078f08ff */
[----:B------:R-:W-:Y:S02]  /*74e0*/  LEA.HI R129, R8, R129, RZ, 0x3 ;  /* 0x0000008108817211 */ /* 0x000fe400078f18ff */
[----:B------:R-:W-:Y:S02]  /*74f0*/  LOP3.LUT R11, R11, 0xfffffffe, RZ, 0xc0, !PT ;  /* 0xfffffffe0b0b7812 */ /* 0x000fe400078ec0ff */
[----:B------:R-:W-:Y:S01]  /*7500*/  LOP3.LUT R3, R3, 0xfffffffe, RZ, 0xc0, !PT ;  /* 0xfffffffe03037812 */ /* 0x000fe200078ec0ff */
[----:B------:R-:W-:Y:S01]  /*7510*/  IMAD.SHL.U32 R129, R129, 0x20, RZ ;  /* 0x0000002081817824 */ /* 0x000fe200078e00ff */
[----:B------:R-:W-:Y:S01]  /*7520*/  LOP3.LUT R8, R6, 0xfffffffe, RZ, 0xc0, !PT ;  /* 0xfffffffe06087812 */ /* 0x000fe200078ec0ff */
[----:B------:R-:W-:Y:S01]  /*7530*/  IMAD.IADD R110, R110, 0x1, -R11 ;  /* 0x000000016e6e7824 */ /* 0x000fe200078e0a0b */
[----:B------:R-:W-:Y:S01]  /*7540*/  SHF.R.S32.HI R6, RZ, 0x1, R6 ;  /* 0x00000001ff067819 */ /* 0x000fe20000011406 */
[----:B------:R-:W-:Y:S01]  /*7550*/  IMAD.IADD R4, R4, 0x1, -R3 ;  /* 0x0000000104047824 */ /* 0x000fe200078e0a03 */
[----:B------:R-:W-:Y:S01]  /*7560*/  LEA.HI R131, R131, R128, RZ, 0x5 ;  /* 0x0000008083837211 */ /* 0x000fe200078f28ff */
[----:B------:R-:W-:Y:S01]  /*7570*/  IMAD.IADD R117, R117, 0x1, -R8 ;  /* 0x0000000175757824 */ /* 0x000fe200078e0a08 */
[----:B------:R-:W-:Y:S01]  /*7580*/  LOP3.LUT R5, R5, 0xc0, RZ, 0xc0, !PT ;  /* 0x000000c005057812 */ /* 0x000fe200078ec0ff */
[----:B------:R-:W-:Y:S01]  /*7590*/  IMAD.SHL.U32 R3, R6, 0x40, RZ ;  /* 0x0000004006037824 */ /* 0x000fe200078e00ff */
[----:B------:R-:W-:Y:S01]  /*75a0*/  SHF.R.S32.HI R132, RZ, 0x5, R131 ;  /* 0x00000005ff847819 */ /* 0x000fe20000011483 */
[C---:B------:R-:W-:Y:S01]  /*75b0*/  IMAD R117, R110.reuse, 0x8, R117 ;  /* 0x000000086e757824 */ /* 0x040fe200078e0275 */
[----:B------:R1:W-:Y:S01]  /*75c0*/  @P5 STS [R154+0x3000], RZ ;  /* 0x003000ff9a005388 */ /* 0x0003e20000000800 */
[----:B------:R-:W-:Y:S01]  /*75d0*/  IMAD.SHL.U32 R110, R110, 0x8, RZ ;  /* 0x000000086e6e7824 */ /* 0x000fe200078e00ff */
[----:B------:R-:W-:Y:S01]  /*75e0*/  LOP3.LUT R3, R3, 0xc0, RZ, 0xc0, !PT ;  /* 0x000000c003037812 */ /* 0x000fe200078ec0ff */
[----:B------:R-:W-:Y:S01]  /*75f0*/  IMAD.SHL.U32 R4, R4, 0x8, RZ ;  /* 0x0000000804047824 */ /* 0x000fe200078e00ff */
[----:B------:R1:W-:Y:S01]  /*7600*/  @P5 STS [R154+0x3004], RZ ;  /* 0x003004ff9a005388 */ /* 0x0003e20000000800 */
[----:B------:R-:W-:-:S02]  /*7610*/  LOP3.LUT R129, R129, 0xffffff00, RZ, 0xc0, !PT ;  /* 0xffffff0081817812 */ /* 0x000fc400078ec0ff */
[----:B------:R-:W-:Y:S01]  /*7620*/  LOP3.LUT R110, R5, 0x8, R110, 0xf8, !PT ;  /* 0x00000008056e7812 */ /* 0x000fe200078ef86e */
[----:B------:R1:W-:Y:S01]  /*7630*/  @P5 STS.64 [R154+0x3008], RZ ;  /* 0x003008ff9a005388 */ /* 0x0003e20000000a00 */
[----:B------:R-:W-:Y:S01]  /*7640*/  LOP3.LUT R4, R3, 0x8, R4, 0xf8, !PT ;  /* 0x0000000803047812 */ /* 0x000fe200078ef804 */
[----:B------:R-:W-:Y:S01]  /*7650*/  IMAD R119, R132, 0x200, R129 ;  /* 0x0000020084777824 */ /* 0x000fe200078e0281 */
[----:B------:R-:W-:Y:S02]  /*7660*/  SHF.R.U32.HI R5, RZ, 0x3, R5 ;  /* 0x00000003ff057819 */ /* 0x000fe40000011605 */
[----:B------:R-:W-:Y:S01]  /*7670*/  SHF.R.U32.HI R3, RZ, 0x3, R3 ;  /* 0x00000003ff037819 */ /* 0x000fe20000011603 */
[----:B------:R-:W-:Y:S01]  /*7680*/  IMAD R119, R130, 0x20, R119 ;  /* 0x0000002082777824 */ /* 0x000fe200078e0277 */
[----:B------:R-:W-:Y:S02]  /*7690*/  LOP3.LUT R110, R110, R5, RZ, 0x3c, !PT ;  /* 0x000000056e6e7212 */ /* 0x000fe400078e3cff */
[----:B------:R-:W-:-:S02]  /*76a0*/  LOP3.LUT R4, R4, R3, RZ, 0x3c, !PT ;  /* 0x0000000304047212 */ /* 0x000fc400078e3cff */
[----:B------:R-:W-:Y:S01]  /*76b0*/  LEA R158, P0, R54, UR10, 0x1 ;  /* 0x0000000a369e7c11 */ /* 0x000fe2000f8008ff */
[----:B------:R-:W-:Y:S01]  /*76c0*/  IMAD.IADD R119, R110, 0x1, R119 ;  /* 0x000000016e777824 */ /* 0x000fe200078e0277 */
[----:B------:R-:W2:Y:S01]  /*76d0*/  MUFU.RCP R3, UR5 ;  /* 0x0000000500037d08 */ /* 0x000ea20008001000 */
[----:B------:R-:W-:Y:S01]  /*76e0*/  IMAD.U32 R117, R117, 0x20, R4 ;  /* 0x0000002075757824 */ /* 0x000fe200078e0004 */
[----:B------:R-:W-:Y:S02]  /*76f0*/  ISETP.GE.AND P2, PT, R7, R9, PT ;  /* 0x000000090700720c */ /* 0x000fe40003f46270 */
        /* <DEDUP_REMOVED lines=14> */
.L_x_5155:
[----:B------:R-:W-:Y:S05]  /*77e0*/  BSYNC B0 ;  /* 0x0000000000007941 */ /* 0x000fea0003800000 */
.L_x_5154:
        /* <DEDUP_REMOVED lines=13> */
.L_x_5157:
[----:B------:R-:W-:Y:S05]  /*78c0*/  BSYNC B0 ;  /* 0x0000000000007941 */ /* 0x000fea0003800000 */
.L_x_5156:
        /* <DEDUP_REMOVED lines=14> */
.L_x_5159:
[----:B------:R-:W-:Y:S05]  /*79b0*/  BSYNC B0 ;  /* 0x0000000000007941 */ /* 0x000fea0003800000 */
.L_x_5158:
        /* <DEDUP_REMOVED lines=15> */
.L_x_5161:
[----:B------:R-:W-:Y:S05]  /*7ab0*/  BSYNC B0 ;  /* 0x0000000000007941 */ /* 0x000fea0003800000 */
.L_x_5160:
[----:B------:R-:W-:Y:S01]  /*7ac0*/  LOP3.LUT P0, RZ, R6, 0x2, RZ, 0xc0, !PT ;  /* 0x0000000206ff7812 */ /* 0x000fe2000780c0ff */
[----:B------:R-:W-:Y:S01]  /*7ad0*/  LDSM.16.M88.4 R12, [R119] ;  /* 0x00000000770c783b */ /* 0x000fe20000000200 */
[----:B------:R-:W-:Y:S01]  /*7ae0*/  LOP3.LUT P2, RZ, R0, 0x2, RZ, 0xc0, !PT ;  /* 0x0000000200ff7812 */ /* 0x000fe2000784c0ff */
[----:B------:R-:W-:Y:S01]  /*7af0*/  IMAD.MOV.U32 R0, RZ, RZ, 0x20 ;  /* 0x00000020ff007424 */ /* 0x000fe200078e00ff */
[----:B------:R-:W-:Y:S01]  /*7b00*/  LOP3.LUT R131, R131, 0xffffffe0, RZ, 0xc0, !PT ;  /* 0xffffffe083837812 */ /* 0x000fe200078ec0ff */
[----:B-1----:R-:W1:Y:S01]  /*7b10*/  LDSM.16.M88.4 R4, [R117+0x2800] ;  /* 0x002800007504783b */ /* 0x002e620000000200 */
[C---:B------:R-:W-:Y:S01]  /*7b20*/  VIADD R16, R117.reuse, 0x1000 ;  /* 0x0000100075107836 */ /* 0x040fe20000000000 */
[----:B------:R-:W-:Y:S01]  /*7b30*/  ULDC UR5, c[0x0][0x398] ;  /* 0x0000e60000057ab9 */ /* 0x000fe20000000800 */
[----:B------:R-:W-:Y:S01]  /*7b40*/  SEL R0, R0, 0xffffffe0, !P2 ;  /* 0xffffffe000007807 */ /* 0x000fe20005000000 */
[----:B------:R-:W2:Y:S01]  /*7b50*/  LDSM.16.M88.4 R72, [R117+0x1400] ;  /* 0x001400007548783b */ /* 0x000ea20000000200 */
[----:B------:R-:W-:-:S02]  /*7b60*/  VIADD R116, R117, 0x1020 ;  /* 0x0000102075747836 */ /* 0x000fc40000000000 */
[----:B------:R-:W-:Y:S01]  /*7b70*/  IMAD.IADD R131, R128, 0x1, -R131 ;  /* 0x0000000180837824 */ /* 0x000fe200078e0a83 */
[----:B------:R-:W3:Y:S01]  /*7b80*/  LDSM.16.M88.4 R64, [R117+0x1800] ;  /* 0x001800007540783b */ /* 0x000ee20000000200 */
[----:B------:R-:W-:Y:S02]  /*7b90*/  IMAD.IADD R118, R119, 0x1, R0 ;  /* 0x0000000177767824 */ /* 0x000fe400078e0200 */
[----:B------:R-:W-:Y:S01]  /*7ba0*/  @P0 VIADD R116, R16, 0xffffffe0 ;  /* 0xffffffe010740836 */ /* 0x000fe20000000000 */
[----:B------:R-:W4:Y:S01]  /*7bb0*/  LDSM.16.M88.4 R48, [R117+0x1c00] ;  /* 0x001c00007530783b */ /* 0x000f220000000200 */
[----:B------:R-:W-:Y:S02]  /*7bc0*/  IMAD R132, R111, 0x4, R132 ;  /* 0x000000046f847824 */ /* 0x000fe400078e0284 */
[----:B------:R-:W-:Y:S01]  /*7bd0*/  IMAD R157, R130, 0x20, R129 ;  /* 0x00000020829d7824 */ /* 0x000fe200078e0281 */
[----:B------:R-:W4:Y:S01]  /*7be0*/  LDSM.16.M88.4 R80, [R117+0x1000] ;  /* 0x001000007550783b */ /* 0x000f220000000200 */
[----:B------:R-:W-:-:S02]  /*7bf0*/  VIADD R111, R116, 0x1400 ;  /* 0x00001400746f7836 */ /* 0x000fc40000000000 */
[----:B------:R-:W-:Y:S01]  /*7c00*/  IMAD.IADD R157, R110, 0x1, R157 ;  /* 0x000000016e9d7824 */ /* 0x000fe200078e029d */
[----:B------:R-:W4:Y:S01]  /*7c10*/  LDSM.16.M88.4 R40, [R117+0x2000] ;  /* 0x002000007528783b */ /* 0x000f220000000200 */
[----:B------:R-:W-:-:S03]  /*7c20*/  VIADD R110, R116, 0x1800 ;  /* 0x00001800746e7836 */ /* 0x000fc60000000000 */
[----:B------:R-:W4:Y:S04]  /*7c30*/  LDSM.16.M88.4 R32, [R117+0x2400] ;  /* 0x002400007520783b */ /* 0x000f280000000200 */
[----:B------:R-:W4:Y:S04]  /*7c40*/  LDSM.16.M88.4 R120, [R117+0x2c00] ;  /* 0x002c00007578783b */ /* 0x000f280000000200 */
[----:B------:R-:W-:Y:S04]  /*7c50*/  LDSM.16.M88.4 R16, [R118] ;  /* 0x000000007610783b */ /* 0x000fe80000000200 */
[----:B------:R-:W4:Y:S04]  /*7c60*/  LDSM.16.M88.4 R84, [R116+0x1800] ;  /* 0x001800007454783b */ /* 0x000f280000000200 */
[----:B------:R-:W4:Y:S01]  /*7c70*/  LDSM.16.M88.4 R104, [R116+0x400] ;  /* 0x000400007468783b */ /* 0x000f220000000200 */
[C---:B-1----:R-:W-:Y:S03]  /*7c80*/  HMMA.16816.F32.BF16 R28, R12.reuse, R4, RZ ;  /* 0x000000040c1c723c */ /* 0x042fe600000418ff */
[----:B------:R-:W1:Y:S03]  /*7c90*/  LDSM.16.M88.4 R100, [R116+0x800] ;  /* 0x000800007464783b */ /* 0x000e660000000200 */
[C---:B--2---:R-:W-:Y:S01]  /*7ca0*/  HMMA.16816.F32.BF16 R76, R12.reuse, R72, RZ ;  /* 0x000000480c4c723c */ /* 0x044fe200000418ff */
[----:B------:R-:W2:Y:S04]  /*7cb0*/  LDSM.16.M88.4 R96, [R116+0xc00] ;  /* 0x000c00007460783b */ /* 0x000ea80000000200 */
[----:B------:R-:W2:Y:S01]  /*7cc0*/  LDSM.16.M88.4 R112, [R116] ;  /* 0x000000007470783b */ /* 0x000ea20000000200 */
[C---:B------:R-:W-:Y:S03]  /*7cd0*/  HMMA.16816.F32.BF16 R4, R12.reuse, R6, RZ ;  /* 0x000000060c04723c */ /* 0x040fe600000418ff */
[----:B------:R-:W2:Y:S03]  /*7ce0*/  LDSM.16.M88.4 R92, [R116+0x1000] ;  /* 0x00100000745c783b */ /* 0x000ea60000000200 */
[C---:B------:R-:W-:Y:S01]  /*7cf0*/  HMMA.16816.F32.BF16 R72, R12.reuse, R74, RZ ;  /* 0x0000004a0c48723c */ /* 0x040fe200000418ff */
[----:B------:R-:W2:Y:S04]  /*7d00*/  LDSM.16.M88.4 R88, [R116+0x1400] ;  /* 0x001400007458783b */ /* 0x000ea80000000200 */
[----:B------:R-:W2:Y:S01]  /*7d10*/  LDSM.16.M88.4 R20, [R116+0x1c00] ;  /* 0x001c00007414783b */ /* 0x000ea20000000200 */
[C---:B---3--:R-:W-:Y:S03]  /*7d20*/  HMMA.16816.F32.BF16 R68, R12.reuse, R64, RZ ;  /* 0x000000400c44723c */ /* 0x048fe600000418ff */
[----:B------:R-:W0:Y:S03]  /*7d30*/  LDGDEPBAR ;  /* 0x00000000000079af */ /* 0x000e260000000000 */
[C---:B----4-:R-:W-:Y:S06]  /*7d40*/  HMMA.16816.F32.BF16 R60, R12.reuse, R48, RZ ;  /* 0x000000300c3c723c */ /* 0x050fec00000418ff */
[C---:B------:R-:W-:Y:S06]  /*7d50*/  HMMA.16816.F32.BF16 R48, R12.reuse, R50, RZ ;  /* 0x000000320c30723c */ /* 0x040fec00000418ff */
[C---:B------:R-:W-:Y:S06]  /*7d60*/  HMMA.16816.F32.BF16 R8, R12.reuse, R80, RZ ;  /* 0x000000500c08723c */ /* 0x040fec00000418ff */
[----:B------:R-:W-:Y:S01]  /*7d70*/  HMMA.16816.F32.BF16 R44, R12, R40, RZ ;  /* 0x000000280c2c723c */ /* 0x000fe200000418ff */
[----:B------:R-:W-:-:S05]  /*7d80*/  DEPBAR.LE SB0, 0x0 ;  /* 0x000080000000791a */ /* 0x000fca0000000000 */
[C---:B------:R-:W-:Y:S06]  /*7d90*/  HMMA.16816.F32.BF16 R36, R12.reuse, R32, RZ ;  /* 0x000000200c24723c */ /* 0x040fec00000418ff */
[C---:B------:R-:W-:Y:S06]  /*7da0*/  HMMA.16816.F32.BF16 R80, R12.reuse, R82, RZ ;  /* 0x000000520c50723c */ /* 0x040fec00000418ff */
[C---:B------:R-:W-:Y:S06]  /*7db0*/  HMMA.16816.F32.BF16 R64, R12.reuse, R66, RZ ;  /* 0x000000420c40723c */ /* 0x040fec00000418ff */
[C---:B------:R-:W-:Y:S06]  /*7dc0*/  HMMA.16816.F32.BF16 R40, R12.reuse, R42, RZ ;  /* 0x0000002a0c28723c */ /* 0x040fec00000418ff */
[C---:B------:R-:W-:Y:S06]  /*7dd0*/  HMMA.16816.F32.BF16 R32, R12.reuse, R34, RZ ;  /* 0x000000220c20723c */ /* 0x040fec00000418ff */
[C---:B------:R-:W-:Y:S06]  /*7de0*/  HMMA.16816.F32.BF16 R24, R12.reuse, R120, RZ ;  /* 0x000000780c18723c */ /* 0x040fec00000418ff */
[----:B------:R-:W-:Y:S01]  /*7df0*/  HMMA.16816.F32.BF16 R12, R12, R122, RZ ;  /* 0x0000007a0c0c723c */ /* 0x000fe200000418ff */
[----:B-----5:R-:W-:-:S05]  /*7e00*/  FMUL.FTZ R120, R2, R3 ;  /* 0x0000000302787220 */ /* 0x020fca0000410000 */
[C---:B------:R-:W-:Y:S06]  /*7e10*/  HMMA.16816.F32.BF16 R28, R16.reuse, R84, R28 ;  /* 0x00000054101c723c */ /* 0x040fec000004181c */
[----:B------:R-:W-:Y:S01]  /*7e20*/  HMMA.16816.F32.BF16 R72, R16, R106, R72 ;  /* 0x0000006a1048723c */ /* 0x000fe20000041848 */
[----:B------:R-:W-:-:S04]  /*7e30*/  SHF.R.S32.HI R84, RZ, 0x1f, R131 ;  /* 0x0000001fff547819 */ /* 0x000fc80000011483 */
[----:B------:R-:W-:Y:S01]  /*7e40*/  LEA.HI R155, R84, R131, RZ, 0x2 ;  /* 0x00000083549b7211 */ /* 0x000fe200078f10ff */
[----:B-1----:R-:W-:Y:S03]  /*7e50*/  HMMA.16816.F32.BF16 R68, R16, R100, R68 ;  /* 0x000000641044723c */ /* 0x002fe60000041844 */
[----:B------:R-:W-:-:S03]  /*7e60*/  SHF.R.S32.HI R155, RZ, 0x2, R155 ;  /* 0x00000002ff9b7819 */ /* 0x000fc6000001149b */
[C---:B------:R-:W-:Y:S06]  /*7e70*/  HMMA.16816.F32.BF16 R84, R16.reuse, R86, R4 ;  /* 0x000000561054723c */ /* 0x040fec0000041804 */
[----:B--2---:R-:W-:Y:S01]  /*7e80*/  HMMA.16816.F32.BF16 R48, R16, R98, R48 ;  /* 0x000000621030723c */ /* 0x004fe20000041830 */
[----:B------:R-:W-:Y:S02]  /*7e90*/  IMAD.SHL.U32 R4, R128, 0x2, RZ ;  /* 0x0000000280047824 */ /* 0x000fe400078e00ff */
[----:B------:R-:W-:-:S03]  /*7ea0*/  IMAD.U32 R5, R132, 0x10, R155 ;  /* 0x0000001084057824 */ /* 0x000fc600078e009b */
[----:B------:R-:W-:Y:S01]  /*7eb0*/  LOP3.LUT R122, R4, 0x6, RZ, 0xc0, !PT ;  /* 0x00000006047a7812 */ /* 0x000fe200078ec0ff */
[----:B------:R-:W-:Y:S01]  /*7ec0*/  HMMA.16816.F32.BF16 R8, R16, R112, R8 ;  /* 0x000000701008723c */ /* 0x000fe20000041808 */
[----:B------:R-:W-:-:S03]  /*7ed0*/  IADD3 R5, -R148, 0x1, R5 ;  /* 0x0000000194057810 */ /* 0x000fc60007ffe105 */
[----:B------:R-:W-:Y:S02]  /*7ee0*/  IMAD R99, R127, 0x80, R122 ;  /* 0x000000807f637824 */ /* 0x000fe400078e027a */
[C---:B------:R-:W-:Y:S01]  /*7ef0*/  HMMA.16816.F32.BF16 R80, R16.reuse, R114, R80 ;  /* 0x000000721050723c */ /* 0x040fe20000041850 */
[C---:B------:R-:W-:Y:S02]  /*7f00*/  VIADD R113, R116.reuse, 0xc00 ;  /* 0x00000c0074717836 */ /* 0x040fe40000000000 */
[C---:B------:R-:W-:Y:S02]  /*7f10*/  VIADD R3, R99.reuse, 0x18 ;  /* 0x0000001863037836 */ /* 0x040fe40000000000 */
[----:B------:R-:W-:Y:S01]  /*7f20*/  VIADD R7, R99, 0x19 ;  /* 0x0000001963077836 */ /* 0x000fe20000000000 */
[C---:B------:R-:W-:Y:S01]  /*7f30*/  HMMA.16816.F32.BF16 R76, R16.reuse, R104, R76 ;  /* 0x00000068104c723c */ /* 0x040fe2000004184c */
[C---:B------:R-:W-:Y:S02]  /*7f40*/  VIADD R115, R116.reuse, 0x400 ;  /* 0x0000040074737836 */ /* 0x040fe40000000000 */
[C---:B------:R-:W-:Y:S01]  /*7f50*/  VIADD R114, R116.reuse, 0x800 ;  /* 0x0000080074727836 */ /* 0x040fe20000000000 */
[----:B------:R-:W-:Y:S01]  /*7f60*/  I2FP.F32.S32 R6, R7 ;  /* 0x0000000700067245 */ /* 0x000fe20000201400 */
[----:B------:R-:W-:Y:S01]  /*7f70*/  VIADD R112, R116, 0x1000 ;  /* 0x0000100074707836 */ /* 0x000fe20000000000 */
[----:B------:R-:W-:Y:S03]  /*7f80*/  HMMA.16816.F32.BF16 R64, R16, R102, R64 ;  /* 0x000000661040723c */ /* 0x000fe60000041840 */
[----:B------:R-:W-:-:S03]  /*7f90*/  FFMA.FTZ R6, R120, R6, R73 ;  /* 0x0000000678067223 */ /* 0x000fc60000010049 */
[C---:B------:R-:W-:Y:S06]  /*7fa0*/  HMMA.16816.F32.BF16 R60, R16.reuse, R96, R60 ;  /* 0x00000060103c723c */ /* 0x040fec000004183c */
[C---:B------:R-:W-:Y:S06]  /*7fb0*/  HMMA.16816.F32.BF16 R44, R16.reuse, R92, R44 ;  /* 0x0000005c102c723c */ /* 0x040fec000004182c */
[C---:B------:R-:W-:Y:S06]  /*7fc0*/  HMMA.16816.F32.BF16 R40, R16.reuse, R94, R40 ;  /* 0x0000005e1028723c */ /* 0x040fec0000041828 */
[C---:B------:R-:W-:Y:S06]  /*7fd0*/  HMMA.16816.F32.BF16 R36, R16.reuse, R88, R36 ;  /* 0x000000581024723c */ /* 0x040fec0000041824 */
[C---:B------:R-:W-:Y:S06]  /*7fe0*/  HMMA.16816.F32.BF16 R32, R16.reuse, R90, R32 ;  /* 0x0000005a1020723c */ /* 0x040fec0000041820 */
[C---:B------:R-:W-:Y:S06]  /*7ff0*/  HMMA.16816.F32.BF16 R24, R16.reuse, R20, R24 ;  /* 0x000000141018723c */ /* 0x040fec0000041818 */
[----:B------:R-:W-:Y:S01]  /*8000*/  HMMA.16816.F32.BF16 R12, R16, R22, R12 ;  /* 0x00000016100c723c */ /* 0x000fe2000004180c */
[----:B------:R-:W-:-:S06]  /*8010*/  VIADD R21, R99, 0x20 ;  /* 0x0000002063157836 */ /* 0x000fcc0000000000 */
[--C-:B------:R-:W-:Y:S02]  /*8020*/  IADD3 R19, R5, UR5, R52.reuse ;  /* 0x0000000505137c10 */ /* 0x100fe4000fffe034 */
[----:B------:R-:W-:Y:S02]  /*8030*/  I2FP.F32.S32 R5, R3 ;  /* 0x0000000300057245 */ /* 0x000fe40000201400 */
[C---:B------:R-:W-:Y:S02]  /*8040*/  VIMNMX R2, R19.reuse, R52, PT ;  /* 0x0000003413027248 */ /* 0x040fe40003fe0100 */
[----:B------:R-:W-:Y:S01]  /*8050*/  VIADDMNMX R104, R19, 0x8, R52, PT ;  /* 0x0000000813687846 */ /* 0x000fe20003800134 */
[----:B------:R-:W-:Y:S01]  /*8060*/  FFMA.FTZ R4, R120, R5, R72 ;  /* 0x0000000578047223 */ /* 0x000fe20000010048 */
[----:B------:R-:W-:Y:S01]  /*8070*/  I2FP.F32.S32 R17, R3 ;  /* 0x0000000300117245 */ /* 0x000fe20000201400 */
[----:B------:R-:W-:Y:S01]  /*8080*/  VIADD R5, R99, 0x21 ;  /* 0x0000002163057836 */ /* 0x000fe20000000000 */
[----:B------:R-:W-:-:S02]  /*8090*/  ISETP.GE.AND P6, PT, R3, R2, PT ;  /* 0x000000020300720c */ /* 0x000fc40003fc6270 */
[----:B------:R-:W-:Y:S01]  /*80a0*/  ISETP.GE.AND P4, PT, R3, R104, PT ;  /* 0x000000680300720c */ /* 0x000fe20003f86270 */
[C---:B------:R-:W-:Y:S01]  /*80b0*/  FFMA.FTZ R17, R120.reuse, R17, R74 ;  /* 0x0000001178117223 */ /* 0x040fe2000001004a */
[----:B------:R-:W-:Y:S02]  /*80c0*/  I2FP.F32.S32 R16, R7 ;  /* 0x0000000700107245 */ /* 0x000fe40000201400 */
[-C--:B------:R-:W-:Y:S02]  /*80d0*/  I2FP.F32.S32 R3, R21.reuse ;  /* 0x0000001500037245 */ /* 0x080fe40000201400 */
[----:B------:R-:W-:Y:S01]  /*80e0*/  I2FP.F32.S32 R23, R21 ;  /* 0x0000001500177245 */ /* 0x000fe20000201400 */
[C---:B------:R-:W-:Y:S01]  /*80f0*/  FFMA.FTZ R19, R120.reuse, R16, R75 ;  /* 0x0000001078137223 */ /* 0x040fe2000001004b */
[----:B------:R-:W-:Y:S01]  /*8100*/  I2FP.F32.S32 R18, R5 ;  /* 0x0000000500127245 */ /* 0x000fe20000201400 */
[----:B------:R-:W-:Y:S01]  /*8110*/  FFMA.FTZ R70, R120, R3, R70 ;  /* 0x0000000378467223 */ /* 0x000fe20000010046 */
[----:B------:R-:W-:-:S02]  /*8120*/  VIADD R3, R99, 0x28 ;  /* 0x0000002863037836 */ /* 0x000fc40000000000 */
[C---:B------:R-:W-:Y:S01]  /*8130*/  FFMA.FTZ R16, R120.reuse, R23, R68 ;  /* 0x0000001778107223 */ /* 0x040fe20000010044 */
[----:B------:R-:W-:Y:S01]  /*8140*/  ISETP.GE.AND P5, PT, R7, R2, PT ;  /* 0x000000020700720c */ /* 0x000fe20003fa6270 */
[----:B------:R-:W-:Y:S01]  /*8150*/  VIADD R23, R99, 0x29 ;  /* 0x0000002963177836 */ /* 0x000fe20000000000 */
[----:B------:R-:W-:Y:S01]  /*8160*/  ISETP.GE.AND P3, PT, R7, R104, PT ;  /* 0x000000680700720c */ /* 0x000fe20003f66270 */
[C---:B------:R-:W-:Y:S01]  /*8170*/  FFMA.FTZ R18, R120.reuse, R18, R69 ;  /* 0x0000001278127223 */ /* 0x040fe20000010045 */
[----:B------:R-:W-:Y:S02]  /*8180*/  I2FP.F32.S32 R20, R5 ;  /* 0x0000000500147245 */ /* 0x000fe40000201400 */
[C---:B------:R-:W-:Y:S02]  /*8190*/  ISETP.GE.AND P2, PT, R21.reuse, R2, PT ;  /* 0x000000021500720c */ /* 0x040fe40003f46270 */
[----:B------:R-:W-:Y:S01]  /*81a0*/  ISETP.GE.AND P0, PT, R21, R104, PT ;  /* 0x000000681500720c */ /* 0x000fe20003f06270 */
[----:B------:R-:W-:Y:S01]  /*81b0*/  FFMA.FTZ R7, R120, R20, R71 ;  /* 0x0000001478077223 */ /* 0x000fe20000010047 */
[----:B------:R-:W-:-:S02]  /*81c0*/  I2FP.F32.S32 R21, R3 ;  /* 0x0000000300157245 */ /* 0x000fc40000201400 */
[----:B------:R-:W-:Y:S02]  /*81d0*/  FSEL R6, R6, -INF , !P5 ;  /* 0xff80000006067808 */ /* 0x000fe40006800000 */
[----:B------:R-:W-:Y:S02]  /*81e0*/  FSEL R19, R19, -INF , !P3 ;  /* 0xff80000013137808 */ /* 0x000fe40005800000 */
[----:B------:R-:W-:Y:S02]  /*81f0*/  I2FP.F32.S32 R69, R3 ;  /* 0x0000000300457245 */ /* 0x000fe40000201400 */
[----:B------:R-:W-:Y:S02]  /*8200*/  I2FP.F32.S32 R22, R23 ;  /* 0x0000001700167245 */ /* 0x000fe40000201400 */
[C---:B------:R-:W-:Y:S01]  /*8210*/  ISETP.GE.AND P5, PT, R3.reuse, R2, PT ;  /* 0x000000020300720c */ /* 0x040fe20003fa6270 */
[----:B------:R-:W-:Y:S01]  /*8220*/  FFMA.FTZ R20, R120, R69, R64 ;  /* 0x0000004578147223 */ /* 0x000fe20000010040 */
[----:B------:R-:W-:Y:S01]  /*8230*/  BAR.SYNC.DEFER_BLOCKING 0x0 ;  /* 0x0000000000007b1d */ /* 0x000fe20000010000 */
[----:B------:R-:W-:Y:S01]  /*8240*/  ISETP.GE.AND P3, PT, R3, R104, PT ;  /* 0x000000680300720c */ /* 0x000fe20003f66270 */
[----:B------:R-:W-:Y:S01]  /*8250*/  VIADD R3, R99, 0x30 ;  /* 0x0000003063037836 */ /* 0x000fe20000000000 */
[----:B------:R-:W-:Y:S01]  /*8260*/  FSEL R4, R4, -INF , !P6 ;  /* 0xff80000004047808 */ /* 0x000fe20007000000 */
[----:B------:R-:W-:Y:S01]  /*8270*/  FFMA.FTZ R22, R120, R22, R65 ;  /* 0x0000001678167223 */ /* 0x000fe20000010041 */
[----:B------:R-:W-:-:S02]  /*8280*/  FSEL R17, R17, -INF , !P4 ;  /* 0xff80000011117808 */ /* 0x000fc40006000000 */
[C---:B------:R-:W-:Y:S02]  /*8290*/  ISETP.GE.AND P6, PT, R5.reuse, R2, PT ;  /* 0x000000020500720c */ /* 0x040fe40003fc6270 */
[----:B------:R-:W-:Y:S01]  /*82a0*/  ISETP.GE.AND P4, PT, R5, R104, PT ;  /* 0x000000680500720c */ /* 0x000fe20003f86270 */
[----:B------:R-:W-:Y:S01]  /*82b0*/  FFMA.FTZ R5, R120, R21, R66 ;  /* 0x0000001578057223 */ /* 0x000fe20000010042 */
[----:B------:R-:W-:Y:S01]  /*82c0*/  I2FP.F32.S32 R52, R23 ;  /* 0x0000001700347245 */ /* 0x000fe20000201400 */
[----:B------:R-:W-:Y:S01]  /*82d0*/  VIADD R21, R99, 0x31 ;  /* 0x0000003163157836 */ /* 0x000fe20000000000 */
[----:B------:R-:W-:Y:S02]  /*82e0*/  I2FP.F32.S32 R65, R3 ;  /* 0x0000000300417245 */ /* 0x000fe40000201400 */
[----:B------:R-:W-:Y:S01]  /*82f0*/  FSEL R18, R18, -INF , !P6 ;  /* 0xff80000012127808 */ /* 0x000fe20007000000 */
[C---:B------:R-:W-:Y:S01]  /*8300*/  FFMA.FTZ R73, R120.reuse, R52, R67 ;  /* 0x0000003478497223 */ /* 0x040fe20000010043 */
[----:B------:R-:W-:Y:S01]  /*8310*/  FSEL R7, R7, -INF , !P4 ;  /* 0xff80000007077808 */ /* 0x000fe20006000000 */
[----:B------:R-:W-:Y:S01]  /*8320*/  FFMA.FTZ R52, R120, R65, R60 ;  /* 0x0000004178347223 */ /* 0x000fe2000001003c */
[----:B------:R-:W-:Y:S01]  /*8330*/  I2FP.F32.S32 R89, R3 ;  /* 0x0000000300597245 */ /* 0x000fe20000201400 */
[----:B------:R-:W-:Y:S01]  /*8340*/  VIADD R65, R99, 0x39 ;  /* 0x0000003963417836 */ /* 0x000fe20000000000 */
[----:B------:R-:W-:-:S02]  /*8350*/  ISETP.GE.AND P6, PT, R3, R2, PT ;  /* 0x000000020300720c */ /* 0x000fc40003fc6270 */
[----:B------:R-:W-:Y:S01]  /*8360*/  ISETP.GE.AND P4, PT, R3, R104, PT ;  /* 0x000000680300720c */ /* 0x000fe20003f86270 */
[----:B------:R-:W-:Y:S01]  /*8370*/  VIADD R3, R99, 0x38 ;  /* 0x0000003863037836 */ /* 0x000fe20000000000 */
[----:B------:R-:W-:Y:S01]  /*8380*/  FSEL R16, R16, -INF , !P2 ;  /* 0xff80000010107808 */ /* 0x000fe20005000000 */
[----:B------:R-:W-:Y:S01]  /*8390*/  FFMA.FTZ R89, R120, R89, R62 ;  /* 0x0000005978597223 */ /* 0x000fe2000001003e */
[----:B------:R-:W-:Y:S02]  /*83a0*/  FSEL R67, R70, -INF , !P0 ;  /* 0xff80000046437808 */ /* 0x000fe40004000000 */
[C---:B------:R-:W-:Y:S02]  /*83b0*/  ISETP.GE.AND P2, PT, R23.reuse, R2, PT ;  /* 0x000000021700720c */ /* 0x040fe40003f46270 */
[----:B------:R-:W-:Y:S02]  /*83c0*/  ISETP.GE.AND P0, PT, R23, R104, PT ;  /* 0x000000681700720c */ /* 0x000fe40003f06270 */
[----:B------:R-:W-:-:S02]  /*83d0*/  I2FP.F32.S32 R23, R21 ;  /* 0x0000001500177245 */ /* 0x000fc40000201400 */
[----:B------:R-:W-:Y:S02]  /*83e0*/  I2FP.F32.S32 R60, R21 ;  /* 0x00000015003c7245 */ /* 0x000fe40000201400 */
[----:B------:R-:W-:Y:S01]  /*83f0*/  I2FP.F32.S32 R69, R3 ;  /* 0x0000000300457245 */ /* 0x000fe20000201400 */
[----:B------:R-:W-:Y:S01]  /*8400*/  FFMA.FTZ R61, R120, R23, R61 ;  /* 0x00000017783d7223 */ /* 0x000fe2000001003d */
[----:B------:R-:W-:Y:S01]  /*8410*/  FSEL R22, R22, -INF , !P2 ;  /* 0xff80000016167808 */ /* 0x000fe20005000000 */
[C---:B------:R-:W-:Y:S01]  /*8420*/  FFMA.FTZ R63, R120.reuse, R60, R63 ;  /* 0x0000003c783f7223 */ /* 0x040fe2000001003f */
[----:B------:R-:W-:Y:S01]  /*8430*/  FSEL R73, R73, -INF , !P0 ;  /* 0xff80000049497808 */ /* 0x000fe20004000000 */
[----:B------:R-:W-:Y:S01]  /*8440*/  FFMA.FTZ R60, R120, R69, R48 ;  /* 0x00000045783c7223 */ /* 0x000fe20000010030 */
[----:B------:R-:W-:Y:S02]  /*8450*/  I2FP.F32.S32 R23, R3 ;  /* 0x0000000300177245 */ /* 0x000fe40000201400 */
[----:B------:R-:W-:-:S02]  /*8460*/  ISETP.GE.AND P2, PT, R3, R2, PT ;  /* 0x000000020300720c */ /* 0x000fc40003f46270 */
[----:B------:R-:W-:Y:S01]  /*8470*/  ISETP.GE.AND P0, PT, R3, R104, PT ;  /* 0x000000680300720c */ /* 0x000fe20003f06270 */
[----:B------:R-:W-:Y:S01]  /*8480*/  VIADD R3, R99, 0x40 ;  /* 0x0000004063037836 */ /* 0x000fe20000000000 */
[----:B------:R-:W-:Y:S01]  /*8490*/  I2FP.F32.S32 R62, R65 ;  /* 0x00000041003e7245 */ /* 0x000fe20000201400 */
[----:B------:R-:W-:Y:S01]  /*84a0*/  FFMA.FTZ R23, R120, R23, R50 ;  /* 0x0000001778177223 */ /* 0x000fe20000010032 */
[----:B------:R-:W-:Y:S02]  /*84b0*/  I2FP.F32.S32 R48, R65 ;  /* 0x0000004100307245 */ /* 0x000fe40000201400 */
[----:B------:R-:W-:Y:S01]  /*84c0*/  FSEL R20, R20, -INF , !P5 ;  /* 0xff80000014147808 */ /* 0x000fe20006800000 */
[----:B------:R-:W-:Y:S01]  /*84d0*/  FFMA.FTZ R62, R120, R62, R49 ;  /* 0x0000003e783e7223 */ /* 0x000fe20000010031 */
[----:B------:R-:W-:Y:S02]  /*84e0*/  FSEL R5, R5, -INF , !P3 ;  /* 0xff80000005057808 */ /* 0x000fe40005800000 */
[----:B------:R-:W-:-:S02]  /*84f0*/  I2FP.F32.S32 R123, R3 ;  /* 0x00000003007b7245 */ /* 0x000fc40000201400 */
[C---:B------:R-:W-:Y:S02]  /*8500*/  ISETP.GE.AND P5, PT, R21.reuse, R2, PT ;  /* 0x000000021500720c */ /* 0x040fe40003fa6270 */
[----:B------:R-:W-:Y:S01]  /*8510*/  ISETP.GE.AND P3, PT, R21, R104, PT ;  /* 0x000000681500720c */ /* 0x000fe20003f66270 */
[----:B------:R-:W-:Y:S01]  /*8520*/  FFMA.FTZ R21, R120, R48, R51 ;  /* 0x0000003078157223 */ /* 0x000fe20000010033 */
[----:B------:R-:W-:Y:S01]  /*8530*/  I2FP.F32.S32 R49, R3 ;  /* 0x0000000300317245 */ /* 0x000fe20000201400 */
[----:B------:R-:W-:Y:S01]  /*8540*/  VIADD R51, R99, 0x41 ;  /* 0x0000004163337836 */ /* 0x000fe20000000000 */
[----:B------:R-:W-:Y:S01]  /*8550*/  FSEL R48, R52, -INF , !P6 ;  /* 0xff80000034307808 */ /* 0x000fe20007000000 */
[C---:B------:R-:W-:Y:S01]  /*8560*/  FFMA.FTZ R123, R120.reuse, R123, R46 ;  /* 0x0000007b787b7223 */ /* 0x040fe2000001002e */
[----:B------:R-:W-:Y:S01]  /*8570*/  FSEL R89, R89, -INF , !P4 ;  /* 0xff80000059597808 */ /* 0x000fe20006000000 */
[----:B------:R-:W-:Y:S01]  /*8580*/  FFMA.FTZ R44, R120, R49, R44 ;  /* 0x00000031782c7223 */ /* 0x000fe2000001002c */
[----:B------:R-:W-:-:S02]  /*8590*/  ISETP.GE.AND P6, PT, R65, R2, PT ;  /* 0x000000024100720c */ /* 0x000fc40003fc6270 */
[----:B------:R-:W-:Y:S02]  /*85a0*/  ISETP.GE.AND P4, PT, R65, R104, PT ;  /* 0x000000684100720c */ /* 0x000fe40003f86270 */
[----:B------:R-:W-:Y:S02]  /*85b0*/  FSEL R46, R61, -INF , !P5 ;  /* 0xff8000003d2e7808 */ /* 0x000fe40006800000 */
[----:B------:R-:W-:Y:S02]  /*85c0*/  FSEL R65, R63, -INF , !P3 ;  /* 0xff8000003f417808 */ /* 0x000fe40005800000 */
[C---:B------:R-:W-:Y:S02]  /*85d0*/  ISETP.GE.AND P5, PT, R3.reuse, R2, PT ;  /* 0x000000020300720c */ /* 0x040fe40003fa6270 */
[----:B------:R-:W-:Y:S01]  /*85e0*/  ISETP.GE.AND P3, PT, R3, R104, PT ;  /* 0x000000680300720c */ /* 0x000fe20003f66270 */
[----:B------:R-:W-:Y:S01]  /*85f0*/  VIADD R3, R99, 0x1 ;  /* 0x0000000163037836 */ /* 0x000fe20000000000 */
[----:B------:R-:W-:-:S02]  /*8600*/  I2FP.F32.S32 R49, R51 ;  /* 0x0000003300317245 */ /* 0x000fc40000201400 */
[----:B------:R-:W-:Y:S02]  /*8610*/  I2FP.F32.S32 R50, R51 ;  /* 0x0000003300327245 */ /* 0x000fe40000201400 */
[----:B------:R-:W-:Y:S01]  /*8620*/  I2FP.F32.S32 R97, R3 ;  /* 0x0000000300617245 */ /* 0x000fe20000201400 */
[----:B------:R-:W-:Y:S01]  /*8630*/  FFMA.FTZ R45, R120, R49, R45 ;  /* 0x00000031782d7223 */ /* 0x000fe2000001002d */
[----:B------:R-:W-:Y:S01]  /*8640*/  VIADD R49, R99, 0x8 ;  /* 0x0000000863317836 */ /* 0x000fe20000000000 */
[----:B------:R-:W-:Y:S01]  /*8650*/  FSEL R62, R62, -INF , !P6 ;  /* 0xff8000003e3e7808 */ /* 0x000fe20007000000 */
[C---:B------:R-:W-:Y:S01]  /*8660*/  FFMA.FTZ R91, R120.reuse, R50, R47 ;  /* 0x00000032785b7223 */ /* 0x040fe2000001002f */
[----:B------:R-:W-:Y:S01]  /*8670*/  FSEL R21, R21, -INF , !P4 ;  /* 0xff80000015157808 */ /* 0x000fe20006000000 */
[-C--:B------:R-:W-:Y:S01]  /*8680*/  FFMA.FTZ R50, R120, R97.reuse, R9 ;  /* 0x0000006178327223 */ /* 0x080fe20000010009 */
[----:B------:R-:W-:Y:S01]  /*8690*/  FSEL R60, R60, -INF , !P2 ;  /* 0xff8000003c3c7808 */ /* 0x000fe20005000000 */
[----:B------:R-:W-:Y:S01]  /*86a0*/  FFMA.FTZ R97, R120, R97, R11 ;  /* 0x0000006178617223 */ /* 0x000fe2000001000b */
[----:B------:R-:W-:Y:S01]  /*86b0*/  FSEL R23, R23, -INF , !P0 ;  /* 0xff80000017177808 */ /* 0x000fe20004000000 */
[----:B------:R-:W-:Y:S01]  /*86c0*/  VIADD R47, R99, 0x10 ;  /* 0x00000010632f7836 */ /* 0x000fe20000000000 */
[----:B------:R-:W-:-:S02]  /*86d0*/  ISETP.GE.AND P6, PT, R3, R2, PT ;  /* 0x000000020300720c */ /* 0x000fc40003fc6270 */
[----:B------:R-:W-:Y:S01]  /*86e0*/  ISETP.GE.AND P4, PT, R3, R104, PT ;  /* 0x000000680300720c */ /* 0x000fe20003f86270 */
[----:B------:R-:W-:Y:S01]  /*86f0*/  VIADD R3, R99, 0x9 ;  /* 0x0000000963037836 */ /* 0x000fe20000000000 */
[C---:B------:R-:W-:Y:S02]  /*8700*/  ISETP.GE.AND P2, PT, R51.reuse, R2, PT ;  /* 0x000000023300720c */ /* 0x040fe40003f46270 */
[----:B------:R-:W-:Y:S02]  /*8710*/  ISETP.GE.AND P0, PT, R51, R104, PT ;  /* 0x000000683300720c */ /* 0x000fe40003f06270 */
[----:B------:R-:W-:Y:S02]  /*8720*/  I2FP.F32.S32 R9, R49 ;  /* 0x0000003100097245 */ /* 0x000fe40000201400 */
[----:B------:R-:W-:Y:S01]  /*8730*/  FSEL R72, R45, -INF , !P2 ;  /* 0xff8000002d487808 */ /* 0x000fe20005000000 */
[----:B------:R-:W-:Y:S01]  /*8740*/  VIADD R45, R99, 0x49 ;  /* 0x00000049632d7836 */ /* 0x000fe20000000000 */
[----:B------:R-:W-:Y:S01]  /*8750*/  FSEL R91, R91, -INF , !P0 ;  /* 0xff8000005b5b7808 */ /* 0x000fe20004000000 */
[C---:B------:R-:W-:Y:S01]  /*8760*/  FFMA.FTZ R52, R120.reuse, R9, R80 ;  /* 0x0000000978347223 */ /* 0x040fe20000010050 */
[----:B------:R-:W-:Y:S01]  /*8770*/  I2FP.F32.S32 R11, R3 ;  /* 0x00000003000b7245 */ /* 0x000fe20000201400 */
[----:B------:R-:W-:Y:S01]  /*8780*/  FFMA.FTZ R82, R120, R9, R82 ;  /* 0x0000000978527223 */ /* 0x000fe20000010052 */
[----:B------:R-:W-:-:S02]  /*8790*/  ISETP.GE.AND P2, PT, R3, R2, PT ;  /* 0x000000020300720c */ /* 0x000fc40003f46270 */
[----:B------:R-:W-:Y:S01]  /*87a0*/  ISETP.GE.AND P0, PT, R3, R104, PT ;  /* 0x000000680300720c */ /* 0x000fe20003f06270 */
[----:B------:R-:W-:Y:S01]  /*87b0*/  VIADD R3, R99, 0x11 ;  /* 0x0000001163037836 */ /* 0x000fe20000000000 */
[----:B------:R-:W-:Y:S01]  /*87c0*/  FSEL R68, R44, -INF , !P5 ;  /* 0xff8000002c447808 */ /* 0x000fe20006800000 */
[CC--:B------:R-:W-:Y:S01]  /*87d0*/  FFMA.FTZ R66, R120.reuse, R11.reuse, R81 ;  /* 0x0000000b78427223 */ /* 0x0c0fe20000010051 */
[----:B------:R-:W-:Y:S01]  /*87e0*/  FSEL R123, R123, -INF , !P3 ;  /* 0xff8000007b7b7808 */ /* 0x000fe20005800000 */
[----:B------:R-:W-:Y:S01]  /*87f0*/  FFMA.FTZ R11, R120, R11, R83 ;  /* 0x0000000b780b7223 */ /* 0x000fe20000010053 */
[C---:B------:R-:W-:Y:S02]  /*8800*/  ISETP.GE.AND P5, PT, R49.reuse, R2, PT ;  /* 0x000000023100720c */ /* 0x040fe40003fa6270 */
[----:B------:R-:W-:Y:S02]  /*8810*/  ISETP.GE.AND P3, PT, R49, R104, PT ;  /* 0x000000683100720c */ /* 0x000fe40003f66270 */
[----:B------:R-:W-:-:S02]  /*8820*/  I2FP.F32.S32 R44, R3 ;  /* 0x00000003002c7245 */ /* 0x000fc40000201400 */
[----:B------:R-:W-:Y:S02]  /*8830*/  FSEL R52, R52, -INF , !P5 ;  /* 0xff80000034347808 */ /* 0x000fe40006800000 */
[----:B------:R-:W-:Y:S01]  /*8840*/  FSEL R81, R82, -INF , !P3 ;  /* 0xff80000052517808 */ /* 0x000fe20005800000 */
[C---:B------:R-:W-:Y:S01]  /*8850*/  FFMA.FTZ R77, R120.reuse, R44, R77 ;  /* 0x0000002c784d7223 */ /* 0x040fe2000001004d */
[C---:B------:R-:W-:Y:S01]  /*8860*/  ISETP.GE.AND P5, PT, R3.reuse, R2, PT ;  /* 0x000000020300720c */ /* 0x040fe20003fa6270 */
[----:B------:R-:W-:Y:S01]  /*8870*/  FFMA.FTZ R79, R120, R44, R79 ;  /* 0x0000002c784f7223 */ /* 0x000fe2000001004f */
[----:B------:R-:W-:Y:S01]  /*8880*/  ISETP.GE.AND P3, PT, R3, R104, PT ;  /* 0x000000680300720c */ /* 0x000fe20003f66270 */
[----:B------:R-:W-:Y:S01]  /*8890*/  VIADD R3, R99, 0x50 ;  /* 0x0000005063037836 */ /* 0x000fe20000000000 */
[----:B------:R-:W-:Y:S02]  /*88a0*/  I2FP.F32.S32 R9, R47 ;  /* 0x0000002f00097245 */ /* 0x000fe40000201400 */
[----:B------:R-:W-:-:S02]  /*88b0*/  FSEL R50, R50, -INF , !P6 ;  /* 0xff80000032327808 */ /* 0x000fc40007000000 */
[----:B------:R-:W-:Y:S01]  /*88c0*/  FSEL R97, R97, -INF , !P4 ;  /* 0xff80000061617808 */ /* 0x000fe20006000000 */
[CC--:B------:R-:W-:Y:S01]  /*88d0*/  FFMA.FTZ R76, R120.reuse, R9.reuse, R76 ;  /* 0x00000009784c7223 */ /* 0x0c0fe2000001004c */
[C---:B------:R-:W-:Y:S01]  /*88e0*/  ISETP.GE.AND P6, PT, R47.reuse, R2, PT ;  /* 0x000000022f00720c */ /* 0x040fe20003fc6270 */
[----:B------:R-:W-:Y:S01]  /*88f0*/  FFMA.FTZ R9, R120, R9, R78 ;  /* 0x0000000978097223 */ /* 0x000fe2000001004e */
[----:B------:R-:W-:Y:S01]  /*8900*/  ISETP.GE.AND P4, PT, R47, R104, PT ;  /* 0x000000682f00720c */ /* 0x000fe20003f86270 */
[----:B------:R-:W-:Y:S01]  /*8910*/  VIADD R47, R99, 0x51 ;  /* 0x00000051632f7836 */ /* 0x000fe20000000000 */
[----:B------:R-:W-:Y:S02]  /*8920*/  FSEL R66, R66, -INF , !P2 ;  /* 0xff80000042427808 */ /* 0x000fe40005000000 */
[----:B------:R-:W-:Y:S02]  /*8930*/  FSEL R11, R11, -INF , !P0 ;  /* 0xff8000000b0b7808 */ /* 0x000fe40004000000 */
[----:B------:R-:W-:-:S02]  /*8940*/  I2FP.F32.S32 R44, R45 ;  /* 0x0000002d002c7245 */ /* 0x000fc40000201400 */
[C---:B------:R-:W-:Y:S02]  /*8950*/  ISETP.GE.AND P2, PT, R45.reuse, R2, PT ;  /* 0x000000022d00720c */ /* 0x040fe40003f46270 */
[----:B------:R-:W-:Y:S01]  /*8960*/  ISETP.GE.AND P0, PT, R45, R104, PT ;  /* 0x000000682d00720c */ /* 0x000fe20003f06270 */
[----:B------:R-:W-:Y:S01]  /*8970*/  VIADD R45, R99, 0x58 ;  /* 0x00000058632d7836 */ /* 0x000fe20000000000 */
[----:B------:R-:W-:Y:S01]  /*8980*/  I2FP.F32.S32 R107, R3 ;  /* 0x00000003006b7245 */ /* 0x000fe20000201400 */
[CC--:B------:R-:W-:Y:S01]  /*8990*/  FFMA.FTZ R41, R120.reuse, R44.reuse, R41 ;  /* 0x0000002c78297223 */ /* 0x0c0fe20000010029 */
[----:B------:R-:W-:Y:S01]  /*89a0*/  I2FP.F32.S32 R103, R47 ;  /* 0x0000002f00677245 */ /* 0x000fe20000201400 */
[C---:B------:R-:W-:Y:S01]  /*89b0*/  FFMA.FTZ R43, R120.reuse, R44, R43 ;  /* 0x0000002c782b7223 */ /* 0x040fe2000001002b */
[----:B------:R-:W-:Y:S01]  /*89c0*/  I2FP.F32.S32 R95, R45 ;  /* 0x0000002d005f7245 */ /* 0x000fe20000201400 */
[-C--:B------:R-:W-:Y:S01]  /*89d0*/  FFMA.FTZ R44, R120, R107.reuse, R36 ;  /* 0x0000006b782c7223 */ /* 0x080fe20000010024 */
[----:B------:R-:W-:Y:S01]  /*89e0*/  FSEL R36, R76, -INF , !P6 ;  /* 0xff8000004c247808 */ /* 0x000fe20007000000 */
[----:B------:R-:W-:Y:S01]  /*89f0*/  FFMA.FTZ R107, R120, R107, R38 ;  /* 0x0000006b786b7223 */ /* 0x000fe20000010026 */
[----:B------:R-:W-:-:S02]  /*8a00*/  FSEL R9, R9, -INF , !P4 ;  /* 0xff80000009097808 */ /* 0x000fc40006000000 */
[C---:B------:R-:W-:Y:S02]  /*8a10*/  ISETP.GE.AND P6, PT, R3.reuse, R2, PT ;  /* 0x000000020300720c */ /* 0x040fe40003fc6270 */
[----:B------:R-:W-:Y:S01]  /*8a20*/  ISETP.GE.AND P4, PT, R3, R104, PT ;  /* 0x000000680300720c */ /* 0x000fe20003f86270 */
[CC--:B------:R-:W-:Y:S01]  /*8a30*/  FFMA.FTZ R3, R120.reuse, R103.reuse, R37 ;  /* 0x0000006778037223 */ /* 0x0c0fe20000010025 */
[C---:B------:R-:W-:Y:S01]  /*8a40*/  FFMA.FTZ R103, R120.reuse, R103, R39 ;  /* 0x0000006778677223 */ /* 0x040fe20000010027 */
[CC--:B------:R-:W-:Y:S01]  /*8a50*/  FFMA.FTZ R39, R120.reuse, R95.reuse, R32 ;  /* 0x0000005f78277223 */ /* 0x0c0fe20000010020 */
[----:B------:R-:W-:Y:S01]  /*8a60*/  VIADD R37, R99, 0x59 ;  /* 0x0000005963257836 */ /* 0x000fe20000000000 */
[----:B------:R-:W-:Y:S01]  /*8a70*/  FSEL R32, R41, -INF , !P2 ;  /* 0xff80000029207808 */ /* 0x000fe20005000000 */
[----:B------:R-:W-:Y:S01]  /*8a80*/  VIADD R41, R99, 0x61 ;  /* 0x0000006163297836 */ /* 0x000fe20000000000 */
[----:B------:R-:W-:Y:S01]  /*8a90*/  FSEL R121, R43, -INF , !P0 ;  /* 0xff8000002b797808 */ /* 0x000fe20004000000 */
[----:B------:R-:W-:Y:S01]  /*8aa0*/  FFMA.FTZ R95, R120, R95, R34 ;  /* 0x0000005f785f7223 */ /* 0x000fe20000010022 */
[----:B------:R-:W-:Y:S01]  /*8ab0*/  VIADD R43, R99, 0x60 ;  /* 0x00000060632b7836 */ /* 0x000fe20000000000 */
[----:B------:R-:W-:-:S02]  /*8ac0*/  I2FP.F32.S32 R34, R37 ;  /* 0x0000002500227245 */ /* 0x000fc40000201400 */
[----:B------:R-:W-:Y:S02]  /*8ad0*/  I2FP.F32.S32 R83, R41 ;  /* 0x0000002900537245 */ /* 0x000fe40000201400 */
[C---:B------:R-:W-:Y:S01]  /*8ae0*/  ISETP.GE.AND P2, PT, R45.reuse, R2, PT ;  /* 0x000000022d00720c */ /* 0x040fe20003f46270 */
[C---:B------:R-:W-:Y:S01]  /*8af0*/  FFMA.FTZ R35, R120.reuse, R34, R35 ;  /* 0x0000002278237223 */ /* 0x040fe20000010023 */
[----:B------:R-:W-:Y:S01]  /*8b00*/  ISETP.GE.AND P0, PT, R45, R104, PT ;  /* 0x000000682d00720c */ /* 0x000fe20003f06270 */
[C---:B------:R-:W-:Y:S01]  /*8b10*/  FFMA.FTZ R29, R120.reuse, R83, R29 ;  /* 0x00000053781d7223 */ /* 0x040fe2000001001d */
[----:B------:R-:W-:Y:S01]  /*8b20*/  I2FP.F32.S32 R45, R43 ;  /* 0x0000002b002d7245 */ /* 0x000fe20000201400 */
[C---:B------:R-:W-:Y:S01]  /*8b30*/  FFMA.FTZ R83, R120.reuse, R83, R31 ;  /* 0x0000005378537223 */ /* 0x040fe2000001001f */
[----:B------:R-:W-:Y:S01]  /*8b40*/  FSEL R38, R77, -INF , !P5 ;  /* 0xff8000004d267808 */ /* 0x000fe20006800000 */
[----:B------:R-:W-:Y:S01]  /*8b50*/  VIADD R31, R99, 0x69 ;  /* 0x00000069631f7836 */ /* 0x000fe20000000000 */
[----:B------:R-:W-:Y:S01]  /*8b60*/  FSEL R107, R107, -INF , !P4 ;  /* 0xff8000006b6b7808 */ /* 0x000fe20006000000 */
[C---:B------:R-:W-:Y:S01]  /*8b70*/  FFMA.FTZ R33, R120.reuse, R34, R33 ;  /* 0x0000002278217223 */ /* 0x040fe20000010021 */
[----:B------:R-:W-:Y:S01]  /*8b80*/  ISETP.GE.AND P5, PT, R47, R2, PT ;  /* 0x000000022f00720c */ /* 0x000fe20003fa6270 */
[----:B------:R-:W-:Y:S01]  /*8b90*/  FFMA.FTZ R78, R120, R45, R28 ;  /* 0x0000002d784e7223 */ /* 0x000fe2000001001c */
[----:B------:R-:W-:-:S02]  /*8ba0*/  ISETP.GE.AND P4, PT, R37, R104, PT ;  /* 0x000000682500720c */ /* 0x000fc40003f86270 */
[----:B------:R-:W-:Y:S02]  /*8bb0*/  FSEL R79, R79, -INF , !P3 ;  /* 0xff8000004f4f7808 */ /* 0x000fe40005800000 */
[----:B------:R-:W-:Y:S02]  /*8bc0*/  ISETP.GE.AND P3, PT, R47, R104, PT ;  /* 0x000000682f00720c */ /* 0x000fe40003f66270 */
[----:B------:R-:W-:Y:S02]  /*8bd0*/  FSEL R34, R44, -INF , !P6 ;  /* 0xff8000002c227808 */ /* 0x000fe40007000000 */
[----:B------:R-:W-:Y:S01]  /*8be0*/  FSEL R28, R3, -INF , !P5 ;  /* 0xff800000031c7808 */ /* 0x000fe20006800000 */
[----:B------:R-:W-:Y:S01]  /*8bf0*/  VIADD R3, R99, 0x68 ;  /* 0x0000006863037836 */ /* 0x000fe20000000000 */
[----:B------:R-:W-:Y:S01]  /*8c00*/  FSEL R93, R35, -INF , !P4 ;  /* 0xff800000235d7808 */ /* 0x000fe20006000000 */
[----:B------:R-:W-:Y:S01]  /*8c10*/  VIADD R35, R99, 0x70 ;  /* 0x0000007063237836 */ /* 0x000fe20000000000 */
[----:B------:R-:W-:Y:S01]  /*8c20*/  ISETP.GE.AND P6, PT, R37, R2, PT ;  /* 0x000000022500720c */ /* 0x000fe20003fc6270 */
[----:B------:R-:W-:Y:S01]  /*8c30*/  FFMA.FTZ R37, R120, R45, R30 ;  /* 0x0000002d78257223 */ /* 0x000fe2000001001e */
[----:B------:R-:W-:-:S02]  /*8c40*/  I2FP.F32.S32 R63, R31 ;  /* 0x0000001f003f7245 */ /* 0x000fc40000201400 */
[----:B------:R-:W-:Y:S02]  /*8c50*/  FSEL R103, R103, -INF , !P3 ;  /* 0xff80000067677808 */ /* 0x000fe40005800000 */
[C---:B------:R-:W-:Y:S02]  /*8c60*/  ISETP.GE.AND P5, PT, R43.reuse, R2, PT ;  /* 0x000000022b00720c */ /* 0x040fe40003fa6270 */
[----:B------:R-:W-:Y:S02]  /*8c70*/  ISETP.GE.AND P3, PT, R43, R104, PT ;  /* 0x000000682b00720c */ /* 0x000fe40003f66270 */
[----:B------:R-:W-:Y:S01]  /*8c80*/  FSEL R74, R33, -INF , !P6 ;  /* 0xff800000214a7808 */ /* 0x000fe20007000000 */
[C---:B------:R-:W-:Y:S01]  /*8c90*/  FFMA.FTZ R33, R120.reuse, R63, R85 ;  /* 0x0000003f78217223 */ /* 0x040fe20000010055 */
[----:B------:R-:W-:Y:S01]  /*8ca0*/  I2FP.F32.S32 R71, R3 ;  /* 0x0000000300477245 */ /* 0x000fe20000201400 */
[----:B------:R-:W-:Y:S01]  /*8cb0*/  FFMA.FTZ R63, R120, R63, R87 ;  /* 0x0000003f783f7223 */ /* 0x000fe20000010057 */
[----:B------:R-:W-:-:S02]  /*8cc0*/  ISETP.GE.AND P6, PT, R3, R2, PT ;  /* 0x000000020300720c */ /* 0x000fc40003fc6270 */
[----:B------:R-:W-:Y:S01]  /*8cd0*/  ISETP.GE.AND P4, PT, R3, R104, PT ;  /* 0x000000680300720c */ /* 0x000fe20003f86270 */
[----:B------:R-:W-:Y:S01]  /*8ce0*/  VIADD R3, R99, 0x71 ;  /* 0x0000007163037836 */ /* 0x000fe20000000000 */
[----:B------:R-:W-:Y:S01]  /*8cf0*/  I2FP.F32.S32 R49, R35 ;  /* 0x0000002300317245 */ /* 0x000fe20000201400 */
[CC--:B------:R-:W-:Y:S01]  /*8d00*/  FFMA.FTZ R84, R120.reuse, R71.reuse, R84 ;  /* 0x0000004778547223 */ /* 0x0c0fe20000010054 */
[----:B------:R-:W-:Y:S01]  /*8d10*/  FSEL R30, R39, -INF , !P2 ;  /* 0xff800000271e7808 */ /* 0x000fe20005000000 */
[----:B------:R-:W-:Y:S01]  /*8d20*/  FFMA.FTZ R71, R120, R71, R86 ;  /* 0x0000004778477223 */ /* 0x000fe20000010056 */
[----:B------:R-:W-:Y:S02]  /*8d30*/  FSEL R95, R95, -INF , !P0 ;  /* 0xff8000005f5f7808 */ /* 0x000fe40004000000 */
[C---:B------:R-:W-:Y:S02]  /*8d40*/  ISETP.GE.AND P2, PT, R41.reuse, R2, PT ;  /* 0x000000022900720c */ /* 0x040fe40003f46270 */
[----:B------:R-:W-:-:S02]  /*8d50*/  ISETP.GE.AND P0, PT, R41, R104, PT ;  /* 0x000000682900720c */ /* 0x000fc40003f06270 */
[----:B------:R-:W-:Y:S02]  /*8d60*/  FSEL R78, R78, -INF , !P5 ;  /* 0xff8000004e4e7808 */ /* 0x000fe40006800000 */
[----:B------:R-:W-:Y:S02]  /*8d70*/  FSEL R85, R37, -INF , !P3 ;  /* 0xff80000025557808 */ /* 0x000fe40005800000 */
[C---:B------:R-:W-:Y:S02]  /*8d80*/  ISETP.GE.AND P5, PT, R31.reuse, R2, PT ;  /* 0x000000021f00720c */ /* 0x040fe40003fa6270 */
[----:B------:R-:W-:Y:S01]  /*8d90*/  ISETP.GE.AND P3, PT, R31, R104, PT ;  /* 0x000000681f00720c */ /* 0x000fe20003f66270 */
[C---:B------:R-:W-:Y:S01]  /*8da0*/  FFMA.FTZ R31, R120.reuse, R49, R24 ;  /* 0x00000031781f7223 */ /* 0x040fe20000010018 */
[----:B------:R-:W-:Y:S01]  /*8db0*/  I2FP.F32.S32 R51, R3 ;  /* 0x0000000300337245 */ /* 0x000fe20000201400 */
[----:B------:R-:W-:Y:S01]  /*8dc0*/  FFMA.FTZ R49, R120, R49, R26 ;  /* 0x0000003178317223 */ /* 0x000fe2000001001a */
[----:B------:R-:W-:-:S02]  /*8dd0*/  FSEL R24, R29, -INF , !P2 ;  /* 0xff8000001d187808 */ /* 0x000fc40005000000 */
[----:B------:R-:W-:Y:S01]  /*8de0*/  FSEL R83, R83, -INF , !P0 ;  /* 0xff80000053537808 */ /* 0x000fe20004000000 */
[CC--:B------:R-:W-:Y:S01]  /*8df0*/  FFMA.FTZ R29, R120.reuse, R51.reuse, R25 ;  /* 0x00000033781d7223 */ /* 0x0c0fe20000010019 */
[C---:B------:R-:W-:Y:S01]  /*8e00*/  ISETP.GE.AND P2, PT, R35.reuse, R2, PT ;  /* 0x000000022300720c */ /* 0x040fe20003f46270 */
[----:B------:R-:W-:Y:S01]  /*8e10*/  FFMA.FTZ R51, R120, R51, R27 ;  /* 0x0000003378337223 */ /* 0x000fe2000001001b */
        /* <DEDUP_REMOVED lines=8> */
[C---:B------:R-:W-:Y:S01]  /*8ea0*/  FFMA.FTZ R3, R120.reuse, R27, R12 ;  /* 0x0000001b78037223 */ /* 0x040fe2000001000c */
[----:B------:R-:W-:Y:S01]  /*8eb0*/  I2FP.F32.S32 R12, R25 ;  /* 0x00000019000c7245 */ /* 0x000fe20000201400 */
[C---:B------:R-:W-:Y:S01]  /*8ec0*/  FFMA.FTZ R44, R120.reuse, R27, R14 ;  /* 0x0000001b782c7223 */ /* 0x040fe2000001000e */
[----:B------:R-:W-:Y:S01]  /*8ed0*/  VIADD R27, R99, 0x48 ;  /* 0x00000048631b7836 */ /* 0x000fe20000000000 */
[----:B------:R-:W-:Y:S02]  /*8ee0*/  FSEL R14, R33, -INF , !P5 ;  /* 0xff800000210e7808 */ /* 0x000fe40006800000 */
[CC--:B------:R-:W-:Y:S01]  /*8ef0*/  FFMA.FTZ R64, R120.reuse, R12.reuse, R13 ;  /* 0x0000000c78407223 */ /* 0x0c0fe2000001000d */
[----:B------:R-:W-:Y:S01]  /*8f00*/  FFMA.FTZ R15, R120, R12, R15 ;  /* 0x0000000c780f7223 */ /* 0x000fe2000001000f */
[----:B------:R-:W-:-:S02]  /*8f10*/  FSEL R12, R31, -INF , !P2 ;  /* 0xff8000001f0c7808 */ /* 0x000fc40005000000 */
[----:B------:R-:W-:Y:S02]  /*8f20*/  ISETP.GE.AND P2, PT, R25, R2, PT ;  /* 0x000000021900720c */ /* 0x000fe40003f46270 */
[----:B------:R-:W-:Y:S02]  /*8f30*/  I2FP.F32.S32 R13, R99 ;  /* 0x00000063000d7245 */ /* 0x000fe40000201400 */
[----:B------:R-:W-:Y:S02]  /*8f40*/  FSEL R64, R64, -INF , !P2 ;  /* 0xff80000040407808 */ /* 0x000fe40005000000 */
[----:B------:R-:W-:Y:S02]  /*8f50*/  ISETP.GT.AND P2, PT, R127, R126, PT ;  /* 0x0000007e7f00720c */ /* 0x000fe40003f44270 */
[----:B------:R-:W-:Y:S02]  /*8f60*/  FSEL R63, R63, -INF , !P3 ;  /* 0xff8000003f3f7808 */ /* 0x000fe40005800000 */
[----:B------:R-:W-:-:S02]  /*8f70*/  I2FP.F32.S32 R31, R27 ;  /* 0x0000001b001f7245 */ /* 0x000fc40000201400 */
[----:B------:R-:W-:Y:S02]  /*8f80*/  I2FP.F32.S32 R161, R27 ;  /* 0x0000001b00a17245 */ /* 0x000fe40000201400 */
[C---:B------:R-:W-:Y:S01]  /*8f90*/  ISETP.GE.AND P5, PT, R35.reuse, R2, PT ;  /* 0x000000022300720c */ /* 0x040fe20003fa6270 */
[C---:B------:R-:W-:Y:S01]  /*8fa0*/  FFMA.FTZ R40, R120.reuse, R31, R40 ;  /* 0x0000001f78287223 */ /* 0x040fe20000010028 */
[-C--:B------:R-:W-:Y:S01]  /*8fb0*/  ISETP.GE.AND P3, PT, R35, R104.reuse, PT ;  /* 0x000000682300720c */ /* 0x080fe20003f66270 */
[C---:B------:R-:W-:Y:S01]  /*8fc0*/  FFMA.FTZ R161, R120.reuse, R161, R42 ;  /* 0x000000a178a17223 */ /* 0x040fe2000001002a */
[----:B------:R-:W-:Y:S02]  /*8fd0*/  FSEL R49, R49, -INF , !P0 ;  /* 0xff80000031317808 */ /* 0x000fe40004000000 */
[----:B------:R-:W-:Y:S01]  /*8fe0*/  ISETP.GE.AND P0, PT, R25, R104, PT ;  /* 0x000000681900720c */ /* 0x000fe20003f06270 */
[CC--:B------:R-:W-:Y:S01]  /*8ff0*/  FFMA.FTZ R25, R120.reuse, R13.reuse, R8 ;  /* 0x0000000d78197223 */ /* 0x0c0fe20000010008 */
[----:B------:R-:W-:Y:S01]  /*9000*/  FFMA.FTZ R13, R120, R13, R10 ;  /* 0x0000000d780d7223 */ /* 0x000fe2000001000a */
        /* <DEDUP_REMOVED lines=17> */
[----:B------:R-:W-:Y:S01]  /*9120*/  IMAD.SHL.U32 R70, R127, 0x80, RZ ;  /* 0x000000807f467824 */ /* 0x000fe200078e00ff */
[----:B------:R-:W-:-:S04]  /*9130*/  ULDC.64 UR8, c[0x0][0x248] ;  /* 0x0000920000087ab9 */ /* 0x000fc80000000a00 */
        /* <DEDUP_REMOVED lines=59> */
.L_x_5163:
[----:B------:R-:W1:Y:S02]  /*94f0*/  LDC R15, c[0x0][0x248] ;  /* 0x00009200ff0f7b82 */ /* 0x000e640000000800 */
[----:B-1----:R-:W-:-:S05]  /*9500*/  IMAD.SHL.U32 R70, R15, 0x80, RZ ;  /* 0x000000800f467824 */ /* 0x002fca00078e00ff */
[----:B------:R-:W-:-:S04]  /*9510*/  IADD3 R70, -R70, RZ, RZ ;  /* 0x000000ff46467210 */ /* 0x000fc80007ffe1ff */
[----:B------:R-:W-:-:S07]  /*9520*/  SHF.R.S32.HI R25, RZ, 0x1f, R70 ;  /* 0x0000001fff197819 */ /* 0x000fce0000011446 */
.L_x_5164:
        /* <DEDUP_REMOVED lines=10> */
[----:B------:R-:W-:Y:S01]  /*95d0*/  @!P0 LEA R98, P6, R76, UR12, 0x1 ;  /* 0x0000000c4c628c11 */ /* 0x000fe2000f8c08ff */
[----:B------:R2:W-:Y:S01]  /*95e0*/  @P0 STS.64 [R154+0x1008], RZ ;  /* 0x001008ff9a000388 */ /* 0x0005e20000000a00 */
[----:B------:R-:W-:-:S02]  /*95f0*/  @!P0 LEA R86, P5, R29, UR12, 0x1 ;  /* 0x0000000c1d568c11 */ /* 0x000fc4000f8a08ff */
[----:B------:R-:W-:Y:S02]  /*9600*/  @!P0 LEA.HI.X R99, R76, UR13, R27, 0x1, P6 ;  /* 0x0000000d4c638c11 */ /* 0x000fe4000b0f0c1b */
[----:B-1----:R-:W-:Y:S02]  /*9610*/  @!P0 LEA.HI.X R80, R15, R125, R80, 0x6, P4 ;  /* 0x0000007d0f508211 */ /* 0x002fe400020f3450 */
[----:B------:R-:W-:-:S03]  /*9620*/  @!P0 LEA R100, P4, R70, R152, 0x1 ;  /* 0x0000009846648211 */ /* 0x000fc600078808ff */
[----:B------:R-:W-:Y:S01]  /*9630*/  @!P0 IMAD.X R80, R25, 0x1, R80, P3 ;  /* 0x0000000119508824 */ /* 0x000fe200018e0650 */
[----:B------:R-:W-:-:S04]  /*9640*/  @!P0 LEA.HI.X R101, R70, R153, R25, 0x1, P4 ;  /* 0x0000009946658211 */ /* 0x000fc800020f0c19 */
        /* <DEDUP_REMOVED lines=29> */
.L_x_5166:
[----:B------:R-:W-:Y:S05]  /*9820*/  BSYNC B0 ;  /* 0x0000000000007941 */ /* 0x000fea0003800000 */
.L_x_5165:
[----:B------:R-:W0:Y:S01]  /*9830*/  LDGDEPBAR ;  /* 0x00000000000079af */ /* 0x000e220000000000 */
[----:B------:R-:W-:-:S04]  /*9840*/  LEA R152, P0, R70, R152, 0x1 ;  /* 0x0000009846987211 */ /* 0x000fc800078008ff */
[----:B------:R-:W-:-:S09]  /*9850*/  LEA.HI.X R153, R70, R153, R25, 0x1, P0 ;  /* 0x0000009946997211 */ /* 0x000fd200000f0c19 */
.L_x_5162:
[----:B------:R-:W-:Y:S01]  /*9860*/  FMNMX.FTZ R15, R42, R50, !PT ;  /* 0x000000322a0f7209 */ /* 0x000fe20007810000 */
[----:B------:R-:W-:Y:S01]  /*9870*/  ULDC UR8, c[0x0][0x2ec] ;  /* 0x0000bb0000087ab9 */ /* 0x000fe20000000800 */
[----:B------:R-:W-:Y:S02]  /*9880*/  LEA R157, R157, UR4, 0x1 ;  /* 0x000000049d9d7c11 */ /* 0x000fe4000f8e08ff */
[----:B------:R-:W-:Y:S02]  /*9890*/  FMNMX.FTZ R15, R52, R15, !PT ;  /* 0x0000000f340f7209 */ /* 0x000fe40007810000 */
[----:B------:R-:W-:Y:S01]  /*98a0*/  IADD3 R156, R0, R157, RZ ;  /* 0x0000009d009c7210 */ /* 0x000fe20007ffe0ff */
[----:B------:R-:W-:Y:S01]  /*98b0*/  LDSM.16.MT88.4 R136, [R157+0x3000] ;  /* 0x003000009d88783b */ /* 0x000fe20000004200 */
[----:B------:R-:W-:Y:S02]  /*98c0*/  FMNMX.FTZ R15, R66, R15, !PT ;  /* 0x0000000f420f7209 */ /* 0x000fe40007810000 */
[----:B------:R-:W-:-:S02]  /*98d0*/  MOV R125, R127 ;  /* 0x0000007f007d7202 */ /* 0x000fc40000000f00 */
        /* <DEDUP_REMOVED lines=37> */
[--C-:B--2---:R-:W-:Y:S01]  /*9b30*/  FFMA.FTZ R87, R36, UR8, -R75.reuse ;  /* 0x0000000824577c23 */ /* 0x104fe2000801084b */
[--C-:B-1----:R-:W-:Y:S01]  /*9b40*/  FFMA.FTZ R77, R4, UR8, -R75.reuse ;  /* 0x00000008044d7c23 */ /* 0x102fe2000801084b */
        /* <DEDUP_REMOVED lines=39> */
[----:B------:R-:W-:Y:S01]  /*9dc0*/  LDSM.16.MT88.4 R24, [R156+0x3800] ;  /* 0x003800009c18783b */ /* 0x000fe20000004200 */
[--C-:B------:R-:W-:Y:S01]  /*9dd0*/  FFMA.FTZ R35, R74, UR8, -R75.reuse ;  /* 0x000000084a237c23 */ /* 0x100fe2000801084b */
[--C-:B------:R-:W-:Y:S01]  /*9de0*/  FFMA.FTZ R38, R34, UR8, -R75.reuse ;  /* 0x0000000822267c23 */ /* 0x100fe2000801084b */
[----:B------:R-:W-:Y:S01]  /*9df0*/  FMNMX.FTZ R4, R89, R4, !PT ;  /* 0x0000000459047209 */ /* 0x000fe20007810000 */
[----:B------:R-:W-:Y:S01]  /*9e00*/  MUFU.EX2 R87, R87 ;  /* 0x0000005700577308 */ /* 0x000fe20000000800 */
[--C-:B------:R-:W-:Y:S01]  /*9e10*/  FFMA.FTZ R34, R78, UR8, -R75.reuse ;  /* 0x000000084e227c23 */ /* 0x100fe2000801084b */
[----:B------:R-:W-:Y:S01]  /*9e20*/  FFMA.FTZ R40, R40, UR8, -R75 ;  /* 0x0000000828287c23 */ /* 0x000fe2000801084b */
[----:B------:R-:W-:Y:S01]  /*9e30*/  FMNMX.FTZ R4, R65, R4, !PT ;  /* 0x0000000441047209 */ /* 0x000fe20007810000 */
[----:B------:R-:W-:-:S03]  /*9e40*/  FADD.FTZ R86, R105, R86 ;  /* 0x0000005669567221 */ /* 0x000fc60000010000 */
[----:B------:R-:W-:Y:S01]  /*9e50*/  FMNMX.FTZ R4, R23, R4, !PT ;  /* 0x0000000417047209 */ /* 0x000fe20007810000 */
[----:B------:R-:W-:Y:S01]  /*9e60*/  MUFU.EX2 R76, R76 ;  /* 0x0000004c004c7308 */ /* 0x000fe20000000800 */
[----:B--2---:R-:W-:Y:S01]  /*9e70*/  F2FP.BF16.F32.PACK_AB R130, R82, R101 ;  /* 0x000000655282723e */ /* 0x004fe200000010ff */
[----:B------:R-:W-:Y:S01]  /*9e80*/  FADD.FTZ R101, R101, R86 ;  /* 0x0000005665657221 */ /* 0x000fe20000010000 */
[----:B------:R-:W-:-:S03]  /*9e90*/  FMNMX.FTZ R4, R21, R4, !PT ;  /* 0x0000000415047209 */ /* 0x000fc60007810000 */
[----:B------:R-:W-:Y:S01]  /*9ea0*/  FADD.FTZ R82, R82, R101 ;  /* 0x0000006552527221 */ /* 0x000fe20000010000 */
        /* <DEDUP_REMOVED lines=10> */
[----:B------:R-:W1:Y:S03]  /*9f50*/  MUFU.EX2 R58, R58 ;  /* 0x0000003a003a7308 */ /* 0x000e660000000800 */
[----:B------:R-:W-:-:S04]  /*9f60*/  FMNMX.FTZ R4, R93, R4, !PT ;  /* 0x000000045d047209 */ /* 0x000fc80007810000 */
[----:B------:R-:W-:Y:S01]  /*9f70*/  FMNMX.FTZ R4, R85, R4, !PT ;  /* 0x0000000455047209 */ /* 0x000fe20007810000 */
[----:B------:R-:W-:Y:S03]  /*9f80*/  MUFU.EX2 R59, R59 ;  /* 0x0000003b003b7308 */ /* 0x000fe60000000800 */
[----:B------:R-:W-:-:S04]  /*9f90*/  FMNMX.FTZ R4, R83, R4, !PT ;  /* 0x0000000453047209 */ /* 0x000fc80007810000 */
[----:B------:R-:W-:Y:S01]  /*9fa0*/  FMNMX.FTZ R4, R71, R4, !PT ;  /* 0x0000000447047209 */ /* 0x000fe20007810000 */
[----:B------:R-:W2:Y:S01]  /*9fb0*/  MUFU.EX2 R52, R52 ;  /* 0x0000003400347308 */ /* 0x000ea20000000800 */
[----:B-1----:R-:W-:Y:S02]  /*9fc0*/  F2FP.BF16.F32.PACK_AB R20, R58, R61 ;  /* 0x0000003d3a14723e */ /* 0x002fe400000010ff */
[----:B------:R-:W-:-:S04]  /*9fd0*/  FMNMX.FTZ R4, R63, R4, !PT ;  /* 0x000000043f047209 */ /* 0x000fc80007810000 */
[----:B------:R-:W-:Y:S01]  /*9fe0*/  FMNMX.FTZ R4, R49, R4, !PT ;  /* 0x0000000431047209 */ /* 0x000fe20007810000 */
[----:B------:R-:W-:Y:S03]  /*9ff0*/  MUFU.EX2 R50, R50 ;  /* 0x0000003200327308 */ /* 0x000fe60000000800 */
[----:B------:R-:W-:-:S04]  /*a000*/  FMNMX.FTZ R15, R51, R4, !PT ;  /* 0x00000004330f7209 */ /* 0x000fc80007810000 */
[----:B------:R-:W-:Y:S01]  /*a010*/  FMNMX.FTZ R6, R44, R15, !PT ;  /* 0x0000000f2c067209 */ /* 0x000fe20007810000 */
[----:B------:R-:W-:Y:S01]  /*a020*/  MUFU.EX2 R47, R47 ;  /* 0x0000002f002f7308 */ /* 0x000fe20000000800 */
[----:B--2---:R-:W-:Y:S02]  /*a030*/  F2FP.BF16.F32.PACK_AB R22, R52, R59 ;  /* 0x0000003b3416723e */ /* 0x004fe400000010ff */
        /* <DEDUP_REMOVED lines=26> */
[--C-:B------:R-:W-:Y:S01]  /*a1e0*/  FFMA.FTZ R68, R19, UR8, -R46.reuse ;  /* 0x0000000813447c23 */ /* 0x100fe2000801082e */
[----:B------:R-:W-:Y:S01]  /*a1f0*/  LDSM.16.MT88.4 R12, [R156+0x3400] ;  /* 0x003400009c0c783b */ /* 0x000fe20000004200 */
        /* <DEDUP_REMOVED lines=22> */
[----:B------:R-:W-:-:S06]  /*a360*/  FFMA.FTZ R44, R44, UR8, -R46 ;  /* 0x000000082c2c7c23 */ /* 0x000fcc000801082e */
[----:B------:R-:W-:Y:S08]  /*a370*/  MUFU.EX2 R81, R81 ;  /* 0x0000005100517308 */ /* 0x000ff00000000800 */
[----:B------:R-:W3:Y:S01]  /*a380*/  MUFU.EX2 R72, R72 ;  /* 0x0000004800487308 */ /* 0x000ee20000000800 */
[----:B-----5:R-:W-:-:S07]  /*a390*/  F2FP.BF16.F32.PACK_AB R131, R80, R97 ;  /* 0x000000615083723e */ /* 0x020fce00000010ff */
[----:B------:R-:W-:Y:S01]  /*a3a0*/  MUFU.EX2 R79, R79 ;  /* 0x0000004f004f7308 */ /* 0x000fe20000000800 */
[C---:B------:R-:W-:Y:S06]  /*a3b0*/  HMMA.16816.F32.BF16 R140, R128.reuse, R136, RZ ;  /* 0x00000088808c723c */ /* 0x040fec00000418ff */
[C---:B------:R-:W-:Y:S01]  /*a3c0*/  HMMA.16816.F32.BF16 R136, R128.reuse, R138, RZ ;  /* 0x0000008a8088723c */ /* 0x040fe200000418ff */
[----:B------:R-:W5:Y:S05]  /*a3d0*/  MUFU.EX2 R68, R68 ;  /* 0x0000004400447308 */ /* 0x000f6a0000000800 */
[C---:B-1----:R-:W-:Y:S03]  /*a3e0*/  HMMA.16816.F32.BF16 R132, R128.reuse, R8, RZ ;  /* 0x000000088084723c */ /* 0x042fe600000418ff */
[----:B------:R-:W-:Y:S03]  /*a3f0*/  MUFU.EX2 R62, R62 ;  /* 0x0000003e003e7308 */ /* 0x000fe60000000800 */
[----:B------:R-:W-:Y:S01]  /*a400*/  HMMA.16816.F32.BF16 R128, R128, R10, RZ ;  /* 0x0000000a8080723c */ /* 0x000fe200000418ff */
[----:B------:R-:W-:Y:S01]  /*a410*/  F2FP.BF16.F32.PACK_AB R8, R76, R87 ;  /* 0x000000574c08723e */ /* 0x000fe200000010ff */
[----:B------:R-:W-:Y:S01]  /*a420*/  FADD.FTZ R87, R87, R82 ;  /* 0x0000005257577221 */ /* 0x000fe20000010000 */
[----:B---3--:R-:W-:-:S02]  /*a430*/  F2FP.BF16.F32.PACK_AB R9, R72, R81 ;  /* 0x000000514809723e */ /* 0x008fc400000010ff */
[----:B------:R-:W1:Y:S01]  /*a440*/  MUFU.EX2 R67, R67 ;  /* 0x0000004300437308 */ /* 0x000e620000000800 */
[----:B------:R-:W-:Y:S01]  /*a450*/  FADD.FTZ R76, R76, R87 ;  /* 0x000000574c4c7221 */ /* 0x000fe20000010000 */
[----:B------:R-:W-:Y:S02]  /*a460*/  F2FP.BF16.F32.PACK_AB R10, R66, R77 ;  /* 0x0000004d420a723e */ /* 0x000fe400000010ff */
[----:B-----5:R-:W-:Y:S01]  /*a470*/  F2FP.BF16.F32.PACK_AB R11, R68, R79 ;  /* 0x0000004f440b723e */ /* 0x020fe200000010ff */
[----:B------:R-:W-:-:S03]  /*a480*/  FADD.FTZ R77, R77, R76 ;  /* 0x0000004c4d4d7221 */ /* 0x000fc60000010000 */
[----:B------:R-:W-:Y:S01]  /*a490*/  MUFU.EX2 R60, R60 ;  /* 0x0000003c003c7308 */ /* 0x000fe20000000800 */
[----:B------:R-:W-:Y:S02]  /*a4a0*/  FADD.FTZ R66, R66, R77 ;  /* 0x0000004d42427221 */ /* 0x000fe40000010000 */
[----:B--2---:R-:W-:Y:S02]  /*a4b0*/  HMMA.16816.F32.BF16 R140, R8, R16, R140 ;  /* 0x00000010088c723c */ /* 0x004fe4000004188c */
[----:B------:R-:W-:-:S03]  /*a4c0*/  FADD.FTZ R61, R61, R66 ;  /* 0x000000423d3d7221 */ /* 0x000fc60000010000 */
[----:B------:R-:W2:Y:S01]  /*a4d0*/  MUFU.EX2 R73, R73 ;  /* 0x0000004900497308 */ /* 0x000ea20000000800 */
[----:B------:R-:W-:Y:S01]  /*a4e0*/  HMMA.16816.F32.BF16 R136, R8, R18, R136 ;  /* 0x000000120888723c */ /* 0x000fe20000041888 */
[----:B------:R-:W3:Y:S01]  /*a4f0*/  LDSM.16.MT88.4 R16, [R157+0x3c00] ;  /* 0x003c00009d10783b */ /* 0x000ee20000004200 */
[----:B-1----:R-:W-:Y:S01]  /*a500*/  F2FP.BF16.F32.PACK_AB R21, R67, R62 ;  /* 0x0000003e4315723e */ /* 0x002fe200000010ff */
[----:B------:R-:W-:-:S03]  /*a510*/  FADD.FTZ R58, R58, R61 ;  /* 0x0000003d3a3a7221 */ /* 0x000fc60000010000 */
[----:B------:R-:W-:Y:S01]  /*a520*/  HMMA.16816.F32.BF16 R132, R8, R12, R132 ;  /* 0x0000000c0884723c */ /* 0x000fe20000041884 */
[----:B------:R-:W-:Y:S01]  /*a530*/  MUFU.EX2 R0, R0 ;  /* 0x0000000000007308 */ /* 0x000fe20000000800 */
[----:B------:R-:W-:-:S04]  /*a540*/  FADD.FTZ R59, R59, R58 ;  /* 0x0000003a3b3b7221 */ /* 0x000fc80000010000 */
[----:B------:R-:W-:Y:S01]  /*a550*/  HMMA.16816.F32.BF16 R128, R8, R14, R128 ;  /* 0x0000000e0880723c */ /* 0x000fe20000041880 */
[----:B------:R-:W1:Y:S02]  /*a560*/  LDSM.16.MT88.4 R12, [R156+0x3c00] ;  /* 0x003c00009c0c783b */ /* 0x000e640000004200 */
[----:B------:R-:W5:Y:S01]  /*a570*/  MUFU.EX2 R65, R65 ;  /* 0x0000004100417308 */ /* 0x000f620000000800 */
[----:B--2---:R-:W-:-:S03]  /*a580*/  F2FP.BF16.F32.PACK_AB R23, R73, R60 ;  /* 0x0000003c4917723e */ /* 0x004fc600000010ff */
[----:B------:R-:W-:Y:S02]  /*a590*/  F2FP.BF16.F32.PACK_AB R8, R47, R50 ;  /* 0x000000322f08723e */ /* 0x000fe400000010ff */
[----:B------:R-:W-:Y:S02]  /*a5a0*/  F2FP.BF16.F32.PACK_AB R10, R45, R48 ;  /* 0x000000302d0a723e */ /* 0x000fe400000010ff */
[----:B------:R-:W-:Y:S01]  /*a5b0*/  MUFU.EX2 R74, R74 ;  /* 0x0000004a004a7308 */ /* 0x000fe20000000800 */
[C---:B----4-:R-:W-:Y:S06]  /*a5c0*/  HMMA.16816.F32.BF16 R140, R20.reuse, R4, R140 ;  /* 0x00000004148c723c */ /* 0x050fec000004188c */
[----:B------:R-:W-:Y:S01]  /*a5d0*/  HMMA.16816.F32.BF16 R136, R20, R6, R136 ;  /* 0x000000061488723c */ /* 0x000fe20000041888 */
[----:B------:R-:W2:Y:S01]  /*a5e0*/  MUFU.EX2 R89, R89 ;  /* 0x0000005900597308 */ /* 0x000ea20000000800 */
[----:B------:R-:W4:Y:S01]  /*a5f0*/  LDSM.16.MT88.4 R4, [R157+0x4000] ;  /* 0x004000009d04783b */ /* 0x000f220000004200 */
[----:B-----5:R-:W-:-:S03]  /*a600*/  F2FP.BF16.F32.PACK_AB R9, R65, R0 ;  /* 0x000000004109723e */ /* 0x020fc600000010ff */
[C---:B------:R-:W-:Y:S03]  /*a610*/  HMMA.16816.F32.BF16 R132, R20.reuse, R24, R132 ;  /* 0x000000181484723c */ /* 0x040fe60000041884 */
[----:B------:R-:W-:Y:S03]  /*a620*/  MUFU.EX2 R78, R78 ;  /* 0x0000004e004e7308 */ /* 0x000fe60000000800 */
[----:B------:R-:W-:Y:S01]  /*a630*/  HMMA.16816.F32.BF16 R128, R20, R26, R128 ;  /* 0x0000001a1480723c */ /* 0x000fe20000041880 */
[--C-:B------:R-:W-:Y:S01]  /*a640*/  FFMA.FTZ R25, R121, UR8, -R46.reuse ;  /* 0x0000000879197c23 */ /* 0x100fe2000801082e */
[----:B------:R-:W5:Y:S01]  /*a650*/  LDSM.16.MT88.4 R20, [R156+0x4000] ;  /* 0x004000009c14783b */ /* 0x000f620000004200 */
[----:B------:R-:W-:Y:S02]  /*a660*/  FFMA.FTZ R121, R64, UR8, -R75 ;  /* 0x0000000840797c23 */ /* 0x000fe4000801084b */
[----:B------:R-:W4:Y:S01]  /*a670*/  MUFU.EX2 R91, R91 ;  /* 0x0000005b005b7308 */ /* 0x000f220000000800 */
[----:B--2---:R-:W-:Y:S01]  /*a680*/  F2FP.BF16.F32.PACK_AB R11, R89, R74 ;  /* 0x0000004a590b723e */ /* 0x004fe200000010ff */
[--C-:B------:R-:W-:Y:S01]  /*a690*/  FFMA.FTZ R26, R107, UR8, -R46.reuse ;  /* 0x000000086b1a7c23 */ /* 0x100fe2000801082e */
[----:B------:R-:W-:-:S05]  /*a6a0*/  FFMA.FTZ R27, R103, UR8, -R46 ;  /* 0x00000008671b7c23 */ /* 0x000fca000801082e */
[----:B------:R-:W-:Y:S01]  /*a6b0*/  MUFU.EX2 R24, R161 ;  /* 0x000000a100187308 */ /* 0x000fe20000000800 */
[C---:B---3--:R-:W-:Y:S06]  /*a6c0*/  HMMA.16816.F32.BF16 R140, R8.reuse, R16, R140 ;  /* 0x00000010088c723c */ /* 0x048fec000004188c */
[C---:B------:R-:W-:Y:S01]  /*a6d0*/  HMMA.16816.F32.BF16 R136, R8.reuse, R18, R136 ;  /* 0x000000120888723c */ /* 0x040fe20000041888 */
[----:B------:R-:W2:Y:S01]  /*a6e0*/  MUFU.EX2 R25, R25 ;  /* 0x0000001900197308 */ /* 0x000ea20000000800 */
[----:B------:R-:W3:Y:S04]  /*a6f0*/  LDSM.16.MT88.4 R16, [R157+0x4400] ;  /* 0x004400009d10783b */ /* 0x000ee80000004200 */
[C---:B-1----:R-:W-:Y:S03]  /*a700*/  HMMA.16816.F32.BF16 R132, R8.reuse, R12, R132 ;  /* 0x0000000c0884723c */ /* 0x042fe60000041884 */
[----:B------:R-:W-:Y:S03]  /*a710*/  MUFU.EX2 R35, R35 ;  /* 0x0000002300237308 */ /* 0x000fe60000000800 */
[----:B------:R-:W-:Y:S01]  /*a720*/  HMMA.16816.F32.BF16 R128, R8, R14, R128 ;  /* 0x0000000e0880723c */ /* 0x000fe20000041880 */
[----:B------:R-:W1:Y:S04]  /*a730*/  LDSM.16.MT88.4 R12, [R156+0x4400] ;  /* 0x004400009c0c783b */ /* 0x000e680000004200 */
[----:B------:R-:W-:Y:S02]  /*a740*/  MUFU.EX2 R26, R26 ;  /* 0x0000001a001a7308 */ /* 0x000fe40000000800 */
[----:B------:R-:W-:-:S02]  /*a750*/  F2FP.BF16.F32.PACK_AB R8, R41, R42 ;  /* 0x0000002a2908723e */ /* 0x000fc400000010ff */
[----:B----4-:R-:W-:Y:S02]  /*a760*/  F2FP.BF16.F32.PACK_AB R9, R91, R78 ;  /* 0x0000004e5b09723e */ /* 0x010fe400000010ff */
[----:B------:R-:W-:Y:S02]  /*a770*/  F2FP.BF16.F32.PACK_AB R10, R39, R40 ;  /* 0x00000028270a723e */ /* 0x000fe400000010ff */
[----:B--2---:R-:W-:Y:S01]  /*a780*/  F2FP.BF16.F32.PACK_AB R11, R25, R24 ;  /* 0x00000018190b723e */ /* 0x004fe200000010ff */
[----:B------:R-:W2:Y:S06]  /*a790*/  MUFU.EX2 R27, R27 ;  /* 0x0000001b001b7308 */ /* 0x000eac0000000800 */
[C---:B------:R-:W-:Y:S02]  /*a7a0*/  HMMA.16816.F32.BF16 R140, R8.reuse, R4, R140 ;  /* 0x00000004088c723c */ /* 0x040fe4000004188c */
[----:B------:R-:W-:Y:S04]  /*a7b0*/  MUFU.EX2 R95, R95 ;  /* 0x0000005f005f7308 */ /* 0x000fe80000000800 */
[----:B------:R-:W-:Y:S01]  /*a7c0*/  HMMA.16816.F32.BF16 R136, R8, R6, R136 ;  /* 0x000000060888723c */ /* 0x000fe20000041888 */
[----:B------:R-:W-:-:S03]  /*a7d0*/  FADD.FTZ R4, R99, R84 ;  /* 0x0000005463047221 */ /* 0x000fc60000010000 */
[----:B------:R-:W4:Y:S01]  /*a7e0*/  MUFU.EX2 R88, R88 ;  /* 0x0000005800587308 */ /* 0x000f220000000800 */
[----:B------:R-:W-:Y:S01]  /*a7f0*/  FADD.FTZ R97, R97, R4 ;  /* 0x0000000461617221 */ /* 0x000fe20000010000 */
[C---:B-----5:R-:W-:Y:S01]  /*a800*/  HMMA.16816.F32.BF16 R132, R8.reuse, R20, R132 ;  /* 0x000000140884723c */ /* 0x060fe20000041884 */
[----:B------:R-:W-:Y:S02]  /*a810*/  F2FP.BF16.F32.PACK_AB R4, R37, R38 ;  /* 0x000000262504723e */ /* 0x000fe400000010ff */
[----:B------:R-:W-:Y:S01]  /*a820*/  FADD.FTZ R80, R80, R97 ;  /* 0x0000006150507221 */ /* 0x000fe20000010000 */
[----:B--2---:R-:W-:Y:S02]  /*a830*/  F2FP.BF16.F32.PACK_AB R5, R27, R26 ;  /* 0x0000001a1b05723e */ /* 0x004fe400000010ff */
[----:B------:R-:W-:Y:S01]  /*a840*/  HMMA.16816.F32.BF16 R128, R8, R22, R128 ;  /* 0x000000160880723c */ /* 0x000fe20000041880 */
[----:B------:R-:W-:Y:S01]  /*a850*/  FADD.FTZ R81, R81, R80 ;  /* 0x0000005051517221 */ /* 0x000fe20000010000 */
[----:B------:R-:W2:Y:S01]  /*a860*/  LDSM.16.MT88.4 R8, [R157+0x4800] ;  /* 0x004800009d08783b */ /* 0x000ea20000004200 */
[----:B------:R-:W-:Y:S01]  /*a870*/  F2FP.BF16.F32.PACK_AB R6, R35, R36 ;  /* 0x000000242306723e */ /* 0x000fe200000010ff */
[--C-:B------:R-:W-:Y:S01]  /*a880*/  FFMA.FTZ R20, R71, UR8, -R46.reuse ;  /* 0x0000000847147c23 */ /* 0x100fe2000801082e */
[----:B------:R-:W-:Y:S01]  /*a890*/  FADD.FTZ R72, R72, R81 ;  /* 0x0000005148487221 */ /* 0x000fe20000010000 */
[----:B------:R-:W-:Y:S01]  /*a8a0*/  MUFU.EX2 R34, R34 ;  /* 0x0000002200227308 */ /* 0x000fe20000000800 */
[--C-:B------:R-:W-:Y:S01]  /*a8b0*/  FFMA.FTZ R22, R49, UR8, -R46.reuse ;  /* 0x0000000831167c23 */ /* 0x100fe2000801082e */
[----:B------:R-:W-:Y:S01]  /*a8c0*/  FFMA.FTZ R49, R51, UR8, -R46 ;  /* 0x0000000833317c23 */ /* 0x000fe2000801082e */
[----:B------:R-:W-:Y:S01]  /*a8d0*/  FADD.FTZ R79, R79, R72 ;  /* 0x000000484f4f7221 */ /* 0x000fe20000010000 */
[----:B------:R-:W-:Y:S01]  /*a8e0*/  FADD.FTZ R51, R52, R59 ;  /* 0x0000003b34337221 */ /* 0x000fe20000010000 */
[----:B----4-:R-:W-:Y:S01]  /*a8f0*/  F2FP.BF16.F32.PACK_AB R7, R88, R95 ;  /* 0x0000005f5807723e */ /* 0x010fe200000010ff */
[----:B------:R-:W-:Y:S01]  /*a900*/  FFMA.FTZ R23, R63, UR8, -R46 ;  /* 0x000000083f177c23 */ /* 0x000fe2000801082e */
[----:B------:R-:W-:Y:S01]  /*a910*/  FADD.FTZ R79, R68, R79 ;  /* 0x0000004f444f7221 */ /* 0x000fe20000010000 */
[----:B------:R-:W-:Y:S01]  /*a920*/  FADD.FTZ R50, R50, R51 ;  /* 0x0000003332327221 */ /* 0x000fe20000010000 */
[----:B------:R-:W4:Y:S02]  /*a930*/  MUFU.EX2 R33, R33 ;  /* 0x0000002100217308 */ /* 0x000f240000000800 */
[----:B------:R-:W-:Y:S01]  /*a940*/  FADD.FTZ R62, R62, R79 ;  /* 0x0000004f3e3e7221 */ /* 0x000fe20000010000 */
[----:B------:R-:W-:Y:S01]  /*a950*/  FADD.FTZ R47, R47, R50 ;  /* 0x000000322f2f7221 */ /* 0x000fe20000010000 */
[C---:B---3--:R-:W-:Y:S02]  /*a960*/  HMMA.16816.F32.BF16 R140, R4.reuse, R16, R140 ;  /* 0x00000010048c723c */ /* 0x048fe4000004188c */
[----:B------:R-:W-:Y:S01]  /*a970*/  FADD.FTZ R67, R67, R62 ;  /* 0x0000003e43437221 */ /* 0x000fe20000010000 */
[----:B------:R-:W-:Y:S01]  /*a980*/  FADD.FTZ R48, R48, R47 ;  /* 0x0000002f30307221 */ /* 0x000fe20000010000 */
[----:B------:R-:W-:Y:S02]  /*a990*/  MUFU.EX2 R32, R32 ;  /* 0x0000002000207308 */ /* 0x000fe40000000800 */
[----:B------:R-:W-:Y:S01]  /*a9a0*/  FADD.FTZ R60, R60, R67 ;  /* 0x000000433c3c7221 */ /* 0x000fe20000010000 */
[----:B------:R-:W-:Y:S01]  /*a9b0*/  HMMA.16816.F32.BF16 R136, R4, R18, R136 ;  /* 0x000000120488723c */ /* 0x000fe20000041888 */
[----:B------:R-:W3:Y:S01]  /*a9c0*/  LDSM.16.MT88.4 R16, [R156+0x4800] ;  /* 0x004800009c10783b */ /* 0x000ee20000004200 */
[----:B------:R-:W-:Y:S01]  /*a9d0*/  FADD.FTZ R45, R45, R48 ;  /* 0x000000302d2d7221 */ /* 0x000fe20000010000 */
[----:B------:R-:W-:-:S02]  /*a9e0*/  FADD.FTZ R73, R73, R60 ;  /* 0x0000003c49497221 */ /* 0x000fc40000010000 */
[----:B------:R-:W5:Y:S01]  /*a9f0*/  MUFU.EX2 R31, R31 ;  /* 0x0000001f001f7308 */ /* 0x000f620000000800 */
[----:B------:R-:W-:Y:S01]  /*aa00*/  FADD.FTZ R42, R42, R45 ;  /* 0x0000002d2a2a7221 */ /* 0x000fe20000010000 */
[----:B------:R-:W-:Y:S01]  /*aa10*/  FADD.FTZ R0, R0, R73 ;  /* 0x0000004900007221 */ /* 0x000fe20000010000 */
[C---:B-1----:R-:W-:Y:S02]  /*aa20*/  HMMA.16816.F32.BF16 R132, R4.reuse, R12, R132 ;  /* 0x0000000c0484723c */ /* 0x042fe40000041884 */
[----:B------:R-:W-:Y:S01]  /*aa30*/  FADD.FTZ R41, R41, R42 ;  /* 0x0000002a29297221 */ /* 0x000fe20000010000 */
[----:B------:R-:W-:Y:S02]  /*aa40*/  FADD.FTZ R65, R65, R0 ;  /* 0x0000000041417221 */ /* 0x000fe40000010000 */
[----:B------:R-:W-:Y:S01]  /*aa50*/  MUFU.EX2 R84, R85 ;  /* 0x0000005500547308 */ /* 0x000fe20000000800 */
[----:B------:R-:W-:Y:S01]  /*aa60*/  HMMA.16816.F32.BF16 R128, R4, R14, R128 ;  /* 0x0000000e0480723c */ /* 0x000fe20000041880 */
[----:B------:R-:W-:Y:S01]  /*aa70*/  FADD.FTZ R74, R74, R65 ;  /* 0x000000414a4a7221 */ /* 0x000fe20000010000 */
[----:B------:R-:W-:Y:S01]  /*aa80*/  FADD.FTZ R40, R40, R41 ;  /* 0x0000002928287221 */ /* 0x000fe20000010000 */
[----:B------:R-:W1:Y:S02]  /*aa90*/  LDSM.16.MT88.4 R12, [R157+0x4c00] ;  /* 0x004c00009d0c783b */ /* 0x000e640000004200 */
[----:B------:R-:W-:Y:S01]  /*aaa0*/  FADD.FTZ R89, R89, R74 ;  /* 0x0000004a59597221 */ /* 0x000fe20000010000 */
[----:B------:R-:W-:Y:S01]  /*aab0*/  FADD.FTZ R39, R39, R40 ;  /* 0x0000002827277221 */ /* 0x000fe20000010000 */
[----:B------:R-:W2:Y:S01]  /*aac0*/  MUFU.EX2 R21, R83 ;  /* 0x0000005300157308 */ /* 0x000ea20000000800 */
[----:B----4-:R-:W-:Y:S01]  /*aad0*/  F2FP.BF16.F32.PACK_AB R4, R33, R34 ;  /* 0x000000222104723e */ /* 0x010fe200000010ff */
[----:B------:R-:W-:Y:S01]  /*aae0*/  FADD.FTZ R78, R78, R89 ;  /* 0x000000594e4e7221 */ /* 0x000fe20000010000 */
[----:B-----5:R-:W-:Y:S01]  /*aaf0*/  F2FP.BF16.F32.PACK_AB R6, R31, R32 ;  /* 0x000000201f06723e */ /* 0x020fe200000010ff */
[----:B------:R-:W-:-:S02]  /*ab00*/  FADD.FTZ R38, R38, R39 ;  /* 0x0000002726267221 */ /* 0x000fc40000010000 */
[----:B------:R-:W-:Y:S02]  /*ab10*/  FADD.FTZ R91, R91, R78 ;  /* 0x0000004e5b5b7221 */ /* 0x000fe40000010000 */
[----:B------:R-:W-:Y:S01]  /*ab20*/  MUFU.EX2 R20, R20 ;  /* 0x0000001400147308 */ /* 0x000fe20000000800 */
[----:B------:R-:W-:Y:S01]  /*ab30*/  FADD.FTZ R37, R37, R38 ;  /* 0x0000002625257221 */ /* 0x000fe20000010000 */
[----:B------:R-:W-:-:S03]  /*ab40*/  FADD.FTZ R24, R24, R91 ;  /* 0x0000005b18187221 */ /* 0x000fc60000010000 */
[----:B------:R-:W-:Y:S01]  /*ab50*/  FADD.FTZ R36, R36, R37 ;  /* 0x0000002524247221 */ /* 0x000fe20000010000 */
        /* <DEDUP_REMOVED lines=16> */
[----:B------:R-:W-:Y:S02]  /*ac60*/  FADD.FTZ R21, R21, R84 ;  /* 0x0000005415157221 */ /* 0x000fe40000010000 */
[----:B------:R-:W-:Y:S01]  /*ac70*/  HMMA.16816.F32.BF16 R140, R4, R8, R140 ;  /* 0x00000008048c723c */ /* 0x000fe2000004188c */
[----:B------:R-:W-:Y:S01]  /*ac80*/  MUFU.EX2 R22, R22 ;  /* 0x0000001600167308 */ /* 0x000fe20000000800 */
[----:B------:R-:W-:-:S04]  /*ac90*/  FADD.FTZ R20, R20, R21 ;  /* 0x0000001514147221 */ /* 0x000fc80000010000 */
[C---:B------:R-:W-:Y:S01]  /*aca0*/  HMMA.16816.F32.BF16 R136, R4.reuse, R10, R136 ;  /* 0x0000000a0488723c */ /* 0x040fe20000041888 */
[----:B------:R-:W4:Y:S01]  /*acb0*/  LDSM.16.MT88.4 R8, [R156+0x4c00] ;  /* 0x004c00009c08783b */ /* 0x000f220000004200 */
[----:B------:R-:W-:Y:S01]  /*acc0*/  FADD.FTZ R23, R23, R20 ;  /* 0x0000001417177221 */ /* 0x000fe20000010000 */
[----:B------:R-:W5:Y:S03]  /*acd0*/  MUFU.EX2 R49, R49 ;  /* 0x0000003100317308 */ /* 0x000f660000000800 */
[C---:B---3--:R-:W-:Y:S05]  /*ace0*/  HMMA.16816.F32.BF16 R132, R4.reuse, R16, R132 ;  /* 0x000000100484723c */ /* 0x048fea0000041884 */
[----:B------:R-:W-:Y:S01]  /*acf0*/  MUFU.EX2 R28, R28 ;  /* 0x0000001c001c7308 */ /* 0x000fe20000000800 */
[----:B------:R-:W-:Y:S07]  /*ad00*/  HMMA.16816.F32.BF16 R128, R4, R18, R128 ;  /* 0x000000120480723c */ /* 0x000fee0000041880 */
[----:B------:R-:W3:Y:S01]  /*ad10*/  MUFU.EX2 R121, R121 ;  /* 0x0000007900797308 */ /* 0x000ee20000000800 */
[----:B--2---:R-:W-:Y:S01]  /*ad20*/  F2FP.BF16.F32.PACK_AB R4, R29, R30 ;  /* 0x0000001e1d04723e */ /* 0x004fe200000010ff */
[----:B------:R-:W-:Y:S01]  /*ad30*/  FADD.FTZ R30, R30, R31 ;  /* 0x0000001f1e1e7221 */ /* 0x000fe20000010000 */
[----:B-----5:R-:W-:Y:S01]  /*ad40*/  F2FP.BF16.F32.PACK_AB R5, R49, R22 ;  /* 0x000000163105723e */ /* 0x020fe200000010ff */
[----:B------:R-:W-:-:S02]  /*ad50*/  FADD.FTZ R22, R22, R23 ;  /* 0x0000001716167221 */ /* 0x000fc40000010000 */
[----:B------:R-:W-:Y:S02]  /*ad60*/  FADD.FTZ R29, R29, R30 ;  /* 0x0000001e1d1d7221 */ /* 0x000fe40000010000 */
[----:B------:R-:W-:Y:S01]  /*ad70*/  MUFU.EX2 R0, R44 ;  /* 0x0000002c00007308 */ /* 0x000fe20000000800 */
[----:B------:R-:W-:-:S07]  /*ad80*/  FADD.FTZ R49, R49, R22 ;  /* 0x0000001631317221 */ /* 0x000fce0000010000 */
[----:B------:R-:W2:Y:S01]  /*ad90*/  MUFU.EX2 R123, R123 ;  /* 0x0000007b007b7308 */ /* 0x000ea20000000800 */
[----:B---3--:R-:W-:Y:S01]  /*ada0*/  F2FP.BF16.F32.PACK_AB R6, R121, R28 ;  /* 0x0000001c7906723e */ /* 0x008fe200000010ff */
[----:B------:R-:W-:-:S04]  /*adb0*/  FADD.FTZ R28, R28, R29 ;  /* 0x0000001d1c1c7221 */ /* 0x000fc80000010000 */
[----:B------:R-:W-:Y:S01]  /*adc0*/  FADD.FTZ R121, R121, R28 ;  /* 0x0000001c79797221 */ /* 0x000fe20000010000 */
[----:B--2---:R-:W-:Y:S01]  /*add0*/  F2FP.BF16.F32.PACK_AB R7, R123, R0 ;  /* 0x000000007b07723e */ /* 0x004fe200000010ff */
[----:B------:R-:W-:-:S04]  /*ade0*/  FADD.FTZ R0, R0, R49 ;  /* 0x0000003100007221 */ /* 0x000fc80000010000 */
[----:B------:R-:W-:Y:S02]  /*adf0*/  FADD.FTZ R123, R123, R0 ;  /* 0x000000007b7b7221 */ /* 0x000fe40000010000 */
[C---:B-1----:R-:W-:Y:S06]  /*ae00*/  HMMA.16816.F32.BF16 R140, R4.reuse, R12, R140 ;  /* 0x0000000c048c723c */ /* 0x042fec000004188c */
[C---:B------:R-:W-:Y:S06]  /*ae10*/  HMMA.16816.F32.BF16 R136, R4.reuse, R14, R136 ;  /* 0x0000000e0488723c */ /* 0x040fec0000041888 */
[C---:B----4-:R-:W-:Y:S06]  /*ae20*/  HMMA.16816.F32.BF16 R132, R4.reuse, R8, R132 ;  /* 0x000000080484723c */ /* 0x050fec0000041884 */
        /* <DEDUP_REMOVED lines=68> */
.L_x_5168:
[----:B------:R-:W1:Y:S02]  /*b270*/  LDC R7, c[0x0][0x250] ;  /* 0x00009400ff077b82 */ /* 0x000e640000000800 */
[----:B-1----:R-:W-:-:S05]  /*b280*/  IMAD.SHL.U32 R4, R7, 0x80, RZ ;  /* 0x0000008007047824 */ /* 0x002fca00078e00ff */
[----:B------:R-:W-:-:S04]  /*b290*/  IADD3 R4, -R4, RZ, RZ ;  /* 0x000000ff04047210 */ /* 0x000fc80007ffe1ff */
[----:B------:R-:W-:-:S07]  /*b2a0*/  SHF.R.S32.HI R9, RZ, 0x1f, R4 ;  /* 0x0000001fff097819 */ /* 0x000fce0000011404 */
.L_x_5169:
        /* <DEDUP_REMOVED lines=50> */
[----:B------:R-:W1:Y:S04]  /*b5d0*/  LDSM.16.M88.4 R48, [R117+0x1400] ;  /* 0x001400007530783b */ /* 0x000e680000000200 */
[----:B------:R-:W2:Y:S04]  /*b5e0*/  LDSM.16.M88.4 R40, [R117+0x1800] ;  /* 0x001800007528783b */ /* 0x000ea80000000200 */
[----:B------:R-:W-:Y:S04]  /*b5f0*/  LDSM.16.M88.4 R92, [R118] ;  /* 0x00000000765c783b */ /* 0x000fe80000000200 */
[----:B------:R-:W2:Y:S04]  /*b600*/  LDSM.16.M88.4 R72, [R112] ;  /* 0x000000007048783b */ /* 0x000ea80000000200 */
[----:B------:R-:W2:Y:S04]  /*b610*/  LDSM.16.M88.4 R76, [R113] ;  /* 0x00000000714c783b */ /* 0x000ea80000000200 */
[----:B------:R-:W2:Y:S04]  /*b620*/  LDSM.16.M88.4 R84, [R115] ;  /* 0x000000007354783b */ /* 0x000ea80000000200 */
[----:B------:R-:W2:Y:S04]  /*b630*/  LDSM.16.M88.4 R88, [R116] ;  /* 0x000000007458783b */ /* 0x000ea80000000200 */
[----:B------:R-:W2:Y:S01]  /*b640*/  LDSM.16.M88.4 R16, [R117+0x2400] ;  /* 0x002400007510783b */ /* 0x000ea20000000200 */
[C---:B---3--:R-:W-:Y:S03]  /*b650*/  HMMA.16816.F32.BF16 R28, R96.reuse, R24, RZ ;  /* 0x00000018601c723c */ /* 0x048fe600000418ff */
[----:B------:R-:W3:Y:S03]  /*b660*/  LDSM.16.M88.4 R80, [R114] ;  /* 0x000000007250783b */ /* 0x000ee60000000200 */
[C---:B----4-:R-:W-:Y:S01]  /*b670*/  HMMA.16816.F32.BF16 R36, R96.reuse, R32, RZ ;  /* 0x000000206024723c */ /* 0x050fe200000418ff */
[----:B------:R-:W4:Y:S04]  /*b680*/  LDSM.16.M88.4 R8, [R117+0x2800] ;  /* 0x002800007508783b */ /* 0x000f280000000200 */
[----:B------:R-:W4:Y:S01]  /*b690*/  LDSM.16.M88.4 R64, [R111] ;  /* 0x000000006f40783b */ /* 0x000f220000000200 */
[C---:B-----5:R-:W-:Y:S03]  /*b6a0*/  HMMA.16816.F32.BF16 R60, R96.reuse, R56, RZ ;  /* 0x00000038603c723c */ /* 0x060fe600000418ff */
[----:B------:R-:W-:Y:S03]  /*b6b0*/  LDSM.16.M88.4 R100, [R117+0x2c00] ;  /* 0x002c00007564783b */ /* 0x000fe60000000200 */
[C---:B-1----:R-:W-:Y:S01]  /*b6c0*/  HMMA.16816.F32.BF16 R52, R96.reuse, R48, RZ ;  /* 0x000000306034723c */ /* 0x042fe200000418ff */
[----:B------:R-:W0:Y:S05]  /*b6d0*/  LDGDEPBAR ;  /* 0x00000000000079af */ /* 0x000e2a0000000000 */
[C---:B------:R-:W-:Y:S06]  /*b6e0*/  HMMA.16816.F32.BF16 R24, R96.reuse, R26, RZ ;  /* 0x0000001a6018723c */ /* 0x040fec00000418ff */
[C---:B------:R-:W-:Y:S06]  /*b6f0*/  HMMA.16816.F32.BF16 R56, R96.reuse, R58, RZ ;  /* 0x0000003a6038723c */ /* 0x040fec00000418ff */
[C---:B------:R-:W-:Y:S06]  /*b700*/  HMMA.16816.F32.BF16 R32, R96.reuse, R34, RZ ;  /* 0x000000226020723c */ /* 0x040fec00000418ff */
[C---:B------:R-:W-:Y:S06]  /*b710*/  HMMA.16816.F32.BF16 R48, R96.reuse, R50, RZ ;  /* 0x000000326030723c */ /* 0x040fec00000418ff */
[----:B--2---:R-:W-:Y:S06]  /*b720*/  HMMA.16816.F32.BF16 R44, R96, R40, RZ ;  /* 0x00000028602c723c */ /* 0x004fec00000418ff */
[C---:B------:R-:W-:Y:S06]  /*b730*/  HMMA.16816.F32.BF16 R28, R92.reuse, R72, R28 ;  /* 0x000000485c1c723c */ /* 0x040fec000004181c */
[----:B------:R-:W-:Y:S01]  /*b740*/  HMMA.16816.F32.BF16 R36, R92, R76, R36 ;  /* 0x0000004c5c24723c */ /* 0x000fe20000041824 */
[----:B------:R-:W-:-:S04]  /*b750*/  LOP3.LUT R73, R71, 0x8, R122, 0xfe, !PT ;  /* 0x0000000847497812 */ /* 0x000fc800078efe7a */
[C---:B------:R-:W-:Y:S01]  /*b760*/  ISETP.GE.AND P4, PT, R73.reuse, R2, PT ;  /* 0x000000024900720c */ /* 0x040fe20003f86270 */
[----:B------:R-:W-:Y:S01]  /*b770*/  HMMA.16816.F32.BF16 R52, R92, R84, R52 ;  /* 0x000000545c34723c */ /* 0x000fe20000041834 */
[----:B------:R-:W-:Y:S02]  /*b780*/  I2FP.F32.S32 R77, R73 ;  /* 0x00000049004d7245 */ /* 0x000fe40000201400 */
[----:B------:R-:W-:-:S03]  /*b790*/  ISETP.GE.AND P3, PT, R73, R104, PT ;  /* 0x000000684900720c */ /* 0x000fc60003f66270 */
[C---:B------:R-:W-:Y:S01]  /*b7a0*/  HMMA.16816.F32.BF16 R24, R92.reuse, R74, R24 ;  /* 0x0000004a5c18723c */ /* 0x040fe20000041818 */
[----:B------:R-:W1:Y:S05]  /*b7b0*/  LDSM.16.M88.4 R72, [R110] ;  /* 0x000000006e48783b */ /* 0x000e6a0000000200 */
[----:B------:R-:W-:Y:S06]  /*b7c0*/  HMMA.16816.F32.BF16 R56, R92, R90, R56 ;  /* 0x0000005a5c38723c */ /* 0x000fec0000041838 */
[C---:B------:R-:W-:Y:S06]  /*b7d0*/  HMMA.16816.F32.BF16 R20, R96.reuse, R16, RZ ;  /* 0x000000106014723c */ /* 0x040fec00000418ff */
[----:B------:R-:W-:Y:S06]  /*b7e0*/  HMMA.16816.F32.BF16 R16, R96, R18, RZ ;  /* 0x000000126010723c */ /* 0x000fec00000418ff */
[----:B------:R-:W-:Y:S06]  /*b7f0*/  HMMA.16816.F32.BF16 R32, R92, R78, R32 ;  /* 0x0000004e5c20723c */ /* 0x000fec0000041820 */
[----:B------:R-:W-:Y:S01]  /*b800*/  HMMA.16816.F32.BF16 R40, R96, R42, RZ ;  /* 0x0000002a6028723c */ /* 0x000fe200000418ff */
[----:B------:R-:W-:Y:S01]  /*b810*/  LOP3.LUT R79, R71, 0x9, R122, 0xfe, !PT ;  /* 0x00000009474f7812 */ /* 0x000fe200078efe7a */
[CC--:B------:R-:W-:Y:S01]  /*b820*/  FFMA.FTZ R58, R120.reuse, R77.reuse, R58 ;  /* 0x0000004d783a7223 */ /* 0x0c0fe2000001003a */
[----:B------:R-:W-:-:S02]  /*b830*/  FFMA.FTZ R56, R120, R77, R56 ;  /* 0x0000004d78387223 */ /* 0x000fc40000010038 */
[C---:B------:R-:W-:Y:S01]  /*b840*/  ISETP.GE.AND P6, PT, R79.reuse, R2, PT ;  /* 0x000000024f00720c */ /* 0x040fe20003fc6270 */
[----:B------:R-:W-:Y:S01]  /*b850*/  HMMA.16816.F32.BF16 R48, R92, R86, R48 ;  /* 0x000000565c30723c */ /* 0x000fe20000041830 */
[----:B------:R-:W-:Y:S02]  /*b860*/  ISETP.GE.AND P5, PT, R79, R104, PT ;  /* 0x000000684f00720c */ /* 0x000fe40003fa6270 */
[----:B------:R-:W-:-:S03]  /*b870*/  I2FP.F32.S32 R0, R79 ;  /* 0x0000004f00007245 */ /* 0x000fc60000201400 */
[----:B---3--:R-:W-:Y:S02]  /*b880*/  HMMA.16816.F32.BF16 R44, R92, R80, R44 ;  /* 0x000000505c2c723c */ /* 0x008fe4000004182c */
[CC--:B------:R-:W-:Y:S01]  /*b890*/  FFMA.FTZ R57, R120.reuse, R0.reuse, R57 ;  /* 0x0000000078397223 */ /* 0x0c0fe20000010039 */
[----:B------:R-:W-:Y:S01]  /*b8a0*/  FFMA.FTZ R68, R120, R0, R59 ;  /* 0x0000000078447223 */ /* 0x000fe2000001003b */
[C-C-:B------:R-:W-:Y:S02]  /*b8b0*/  LOP3.LUT R59, R71.reuse, 0x19, R122.reuse, 0xfe, !PT ;  /* 0x00000019473b7812 */ /* 0x140fe400078efe7a */
[----:B----4-:R-:W-:Y:S01]  /*b8c0*/  HMMA.16816.F32.BF16 R12, R96, R8, RZ ;  /* 0x00000008600c723c */ /* 0x010fe200000418ff */
[----:B------:R-:W-:Y:S02]  /*b8d0*/  LOP3.LUT R81, R71, 0x10, R122, 0xfe, !PT ;  /* 0x0000001047517812 */ /* 0x000fe400078efe7a */
[----:B------:R-:W-:Y:S02]  /*b8e0*/  FSEL R77, R57, -INF , !P6 ;  /* 0xff800000394d7808 */ /* 0x000fe40007000000 */
[----:B------:R-:W-:Y:S01]  /*b8f0*/  I2FP.F32.S32 R79, R81 ;  /* 0x00000051004f7245 */ /* 0x000fe20000201400 */
[----:B------:R-:W-:Y:S01]  /*b900*/  HMMA.16816.F32.BF16 R16, R92, R66, R16 ;  /* 0x000000425c10723c */ /* 0x000fe20000041810 */
[----:B------:R-:W-:-:S02]  /*b910*/  ISETP.GE.AND P2, PT, R81, R2, PT ;  /* 0x000000025100720c */ /* 0x000fc40003f46270 */
[----:B------:R-:W-:Y:S01]  /*b920*/  FSEL R68, R68, -INF , !P5 ;  /* 0xff80000044447808 */ /* 0x000fe20006800000 */
[CC--:B------:R-:W-:Y:S01]  /*b930*/  FFMA.FTZ R52, R120.reuse, R79.reuse, R52 ;  /* 0x0000004f78347223 */ /* 0x0c0fe20000010034 */
[----:B------:R-:W-:Y:S01]  /*b940*/  FFMA.FTZ R54, R120, R79, R54 ;  /* 0x0000004f78367223 */ /* 0x000fe20000010036 */
[C-C-:B------:R-:W-:Y:S01]  /*b950*/  LOP3.LUT R79, R71.reuse, 0x11, R122.reuse, 0xfe, !PT ;  /* 0x00000011474f7812 */ /* 0x140fe200078efe7a */
[C---:B------:R-:W-:Y:S01]  /*b960*/  HMMA.16816.F32.BF16 R60, R92.reuse, R88, R60 ;  /* 0x000000585c3c723c */ /* 0x040fe2000004183c */
[----:B------:R-:W-:Y:S02]  /*b970*/  LOP3.LUT R67, R71, 0x18, R122, 0xfe, !PT ;  /* 0x0000001847437812 */ /* 0x000fe400078efe7a */
[----:B------:R-:W-:Y:S02]  /*b980*/  I2FP.F32.S32 R0, R79 ;  /* 0x0000004f00007245 */ /* 0x000fe40000201400 */
[----:B------:R-:W-:Y:S01]  /*b990*/  FSEL R57, R52, -INF , !P2 ;  /* 0xff80000034397808 */ /* 0x000fe20005000000 */
[----:B------:R-:W-:Y:S01]  /*b9a0*/  HMMA.16816.F32.BF16 R20, R92, R64, R20 ;  /* 0x000000405c14723c */ /* 0x000fe20000041814 */
[----:B------:R-:W-:Y:S01]  /*b9b0*/  FSEL R88, R58, -INF , !P3 ;  /* 0xff8000003a587808 */ /* 0x000fe20005800000 */
[----:B------:R-:W-:Y:S01]  /*b9c0*/  FFMA.FTZ R55, R120, R0, R55 ;  /* 0x0000000078377223 */ /* 0x000fe20000010037 */
[----:B------:R-:W-:-:S02]  /*b9d0*/  ISETP.GE.AND P5, PT, R67, R2, PT ;  /* 0x000000024300720c */ /* 0x000fc40003fa6270 */
[----:B------:R-:W-:Y:S01]  /*b9e0*/  ISETP.GE.AND P2, PT, R67, R104, PT ;  /* 0x000000684300720c */ /* 0x000fe20003f46270 */
[C---:B------:R-:W-:Y:S01]  /*b9f0*/  HMMA.16816.F32.BF16 R40, R92.reuse, R82, R40 ;  /* 0x000000525c28723c */ /* 0x040fe20000041828 */
[C---:B------:R-:W-:Y:S02]  /*ba00*/  ISETP.GE.AND P3, PT, R79.reuse, R2, PT ;  /* 0x000000024f00720c */ /* 0x040fe40003f66270 */
[----:B------:R-:W-:Y:S01]  /*ba10*/  ISETP.GE.AND P6, PT, R79, R104, PT ;  /* 0x000000684f00720c */ /* 0x000fe20003fc6270 */
[----:B------:R-:W-:Y:S01]  /*ba20*/  FFMA.FTZ R79, R120, R0, R53 ;  /* 0x00000000784f7223 */ /* 0x000fe20000010035 */
[----:B------:R-:W-:Y:S01]  /*ba30*/  I2FP.F32.S32 R67, R67 ;  /* 0x0000004300437245 */ /* 0x000fe20000201400 */
[----:B-1----:R-:W-:Y:S01]  /*ba40*/  HMMA.16816.F32.BF16 R12, R92, R72, R12 ;  /* 0x000000485c0c723c */ /* 0x002fe2000004180c */
[----:B------:R-:W-:Y:S02]  /*ba50*/  FSEL R65, R56, -INF , !P4 ;  /* 0xff80000038417808 */ /* 0x000fe40006000000 */
[----:B------:R-:W-:Y:S01]  /*ba60*/  I2FP.F32.S32 R0, R59 ;  /* 0x0000003b00007245 */ /* 0x000fe20000201400 */
[CC--:B------:R-:W-:Y:S01]  /*ba70*/  FFMA.FTZ R48, R120.reuse, R67.reuse, R48 ;  /* 0x0000004378307223 */ /* 0x0c0fe20000010030 */
[----:B------:R-:W-:Y:S01]  /*ba80*/  ISETP.GE.AND P4, PT, R81, R104, PT ;  /* 0x000000685100720c */ /* 0x000fe20003f86270 */
[C---:B------:R-:W-:Y:S01]  /*ba90*/  FFMA.FTZ R67, R120.reuse, R67, R50 ;  /* 0x0000004378437223 */ /* 0x040fe20000010032 */
[----:B------:R-:W-:Y:S01]  /*baa0*/  LOP3.LUT R53, R71, 0x20, R122, 0xfe, !PT ;  /* 0x0000002047357812 */ /* 0x000fe200078efe7a */
[-C--:B------:R-:W-:Y:S01]  /*bab0*/  FFMA.FTZ R49, R120, R0.reuse, R49 ;  /* 0x0000000078317223 */ /* 0x080fe20000010031 */
[----:B------:R-:W-:Y:S01]  /*bac0*/  FSEL R86, R54, -INF , !P4 ;  /* 0xff80000036567808 */ /* 0x000fe20006000000 */
[----:B------:R-:W-:Y:S01]  /*bad0*/  FFMA.FTZ R51, R120, R0, R51 ;  /* 0x0000000078337223 */ /* 0x000fe20000010033 */
[----:B------:R-:W-:Y:S01]  /*bae0*/  FSEL R79, R79, -INF , !P3 ;  /* 0xff8000004f4f7808 */ /* 0x000fe20005800000 */
[----:B------:R-:W-:Y:S01]  /*baf0*/  HMMA.16816.F32.BF16 R8, R96, R10, RZ ;  /* 0x0000000a6008723c */ /* 0x000fe200000418ff */
[----:B------:R-:W-:-:S02]  /*bb00*/  ISETP.GE.AND P4, PT, R59, R2, PT ;  /* 0x000000023b00720c */ /* 0x000fc40003f86270 */
[----:B------:R-:W-:Y:S02]  /*bb10*/  ISETP.GE.AND P3, PT, R59, R104, PT ;  /* 0x000000683b00720c */ /* 0x000fe40003f66270 */
[----:B------:R-:W-:Y:S01]  /*bb20*/  LOP3.LUT R73, R71, 0x21, R122, 0xfe, !PT ;  /* 0x0000002147497812 */ /* 0x000fe200078efe7a */
[C---:B------:R-:W-:Y:S01]  /*bb30*/  HMMA.16816.F32.BF16 R4, R96.reuse, R100, RZ ;  /* 0x000000646004723c */ /* 0x040fe200000418ff */
[----:B------:R-:W-:Y:S02]  /*bb40*/  FSEL R82, R55, -INF , !P6 ;  /* 0xff80000037527808 */ /* 0x000fe40007000000 */
[----:B------:R-:W-:Y:S02]  /*bb50*/  FSEL R59, R48, -INF , !P5 ;  /* 0xff800000303b7808 */ /* 0x000fe40006800000 */
[C---:B------:R-:W-:Y:S01]  /*bb60*/  ISETP.GE.AND P6, PT, R53.reuse, R2, PT ;  /* 0x000000023500720c */ /* 0x040fe20003fc6270 */
[----:B------:R-:W-:Y:S01]  /*bb70*/  HMMA.16816.F32.BF16 R96, R96, R102, RZ ;  /* 0x000000666060723c */ /* 0x000fe200000418ff */
[----:B------:R-:W-:-:S02]  /*bb80*/  ISETP.GE.AND P5, PT, R53, R104, PT ;  /* 0x000000683500720c */ /* 0x000fc40003fa6270 */
[----:B------:R-:W-:Y:S02]  /*bb90*/  I2FP.F32.S32 R53, R53 ;  /* 0x0000003500357245 */ /* 0x000fe40000201400 */
[----:B------:R-:W-:Y:S02]  /*bba0*/  FSEL R87, R49, -INF , !P4 ;  /* 0xff80000031577808 */ /* 0x000fe40006000000 */
[----:B------:R-:W-:Y:S01]  /*bbb0*/  FSEL R164, R51, -INF , !P3 ;  /* 0xff80000033a47808 */ /* 0x000fe20005800000 */
[C---:B------:R-:W-:Y:S01]  /*bbc0*/  FFMA.FTZ R44, R120.reuse, R53, R44 ;  /* 0x00000035782c7223 */ /* 0x040fe2000001002c */
[----:B------:R-:W-:Y:S01]  /*bbd0*/  I2FP.F32.S32 R0, R73 ;  /* 0x0000004900007245 */ /* 0x000fe20000201400 */
[----:B------:R-:W1:Y:S01]  /*bbe0*/  LDSM.16.M88.4 R48, [R3] ;  /* 0x000000000330783b */ /* 0x000e620000000200 */
[C---:B------:R-:W-:Y:S01]  /*bbf0*/  FFMA.FTZ R46, R120.reuse, R53, R46 ;  /* 0x00000035782e7223 */ /* 0x040fe2000001002e */
[----:B------:R-:W-:Y:S01]  /*bc00*/  FSEL R67, R67, -INF , !P2 ;  /* 0xff80000043437808 */ /* 0x000fe20005000000 */
[----:B------:R-:W-:Y:S01]  /*bc10*/  HMMA.16816.F32.BF16 R8, R92, R74, R8 ;  /* 0x0000004a5c08723c */ /* 0x000fe20000041808 */
[CC--:B------:R-:W-:Y:S01]  /*bc20*/  FFMA.FTZ R45, R120.reuse, R0.reuse, R45 ;  /* 0x00000000782d7223 */ /* 0x0c0fe2000001002d */
[----:B------:R-:W-:Y:S01]  /*bc30*/  LOP3.LUT R53, R71, 0x28, R122, 0xfe, !PT ;  /* 0x0000002847357812 */ /* 0x000fe200078efe7a */
[----:B------:R-:W-:Y:S01]  /*bc40*/  FFMA.FTZ R47, R120, R0, R47 ;  /* 0x00000000782f7223 */ /* 0x000fe2000001002f */
[----:B------:R-:W-:Y:S01]  /*bc50*/  ISETP.GE.AND P2, PT, R73, R2, PT ;  /* 0x000000024900720c */ /* 0x000fe20003f46270 */
[----:B------:R-:W-:-:S04]  /*bc60*/  DEPBAR.LE SB0, 0x0 ;  /* 0x000080000000791a */ /* 0x000fc80000000000 */
[----:B------:R-:W-:Y:S01]  /*bc70*/  LOP3.LUT R55, R71, 0x50, R122, 0xfe, !PT ;  /* 0x0000005047377812 */ /* 0x000fe200078efe7a */
[----:B------:R-:W-:Y:S01]  /*bc80*/  BAR.SYNC.DEFER_BLOCKING 0x0 ;  /* 0x0000000000007b1d */ /* 0x000fe20000010000 */
[----:B------:R-:W-:Y:S02]  /*bc90*/  ISETP.GE.AND P4, PT, R73, R104, PT ;  /* 0x000000684900720c */ /* 0x000fe40003f86270 */
[----:B------:R-:W-:Y:S02]  /*bca0*/  FSEL R73, R44, -INF , !P6 ;  /* 0xff8000002c497808 */ /* 0x000fe40007000000 */
[C---:B------:R-:W-:Y:S02]  /*bcb0*/  ISETP.GE.AND P3, PT, R53.reuse, R2, PT ;  /* 0x000000023500720c */ /* 0x040fe40003f66270 */
[----:B------:R-:W-:Y:S02]  /*bcc0*/  ISETP.GE.AND P6, PT, R53, R104, PT ;  /* 0x000000683500720c */ /* 0x000fe40003fc6270 */
[----:B------:R-:W-:-:S02]  /*bcd0*/  FSEL R85, R45, -INF , !P2 ;  /* 0xff8000002d557808 */ /* 0x000fc40005000000 */
[----:B------:R-:W-:Y:S02]  /*bce0*/  I2FP.F32.S32 R53, R53 ;  /* 0x0000003500357245 */ /* 0x000fe40000201400 */
[----:B------:R-:W-:Y:S02]  /*bcf0*/  I2FP.F32.S32 R45, R55 ;  /* 0x00000037002d7245 */ /* 0x000fe40000201400 */
[----:B------:R-:W-:Y:S01]  /*bd00*/  FSEL R160, R46, -INF , !P5 ;  /* 0xff8000002ea07808 */ /* 0x000fe20006800000 */
[CC--:B------:R-:W-:Y:S01]  /*bd10*/  FFMA.FTZ R40, R120.reuse, R53.reuse, R40 ;  /* 0x0000003578287223 */ /* 0x0c0fe20000010028 */
[C---:B------:R-:W-:Y:S01]  /*bd20*/  FFMA.FTZ R42, R120.reuse, R53, R42 ;  /* 0x00000035782a7223 */ /* 0x040fe2000001002a */
[CC--:B------:R-:W-:Y:S01]  /*bd30*/  FFMA.FTZ R0, R120.reuse, R45.reuse, R20 ;  /* 0x0000002d78007223 */ /* 0x0c0fe20000010014 */
[----:B------:R-:W-:Y:S01]  /*bd40*/  ISETP.GE.AND P5, PT, R55, R2, PT ;  /* 0x000000023700720c */ /* 0x000fe20003fa6270 */
[----:B------:R-:W-:Y:S01]  /*bd50*/  FFMA.FTZ R80, R120, R45, R22 ;  /* 0x0000002d78507223 */ /* 0x000fe20000010016 */
[----:B------:R-:W-:-:S02]  /*bd60*/  LOP3.LUT R53, R71, 0x51, R122, 0xfe, !PT ;  /* 0x0000005147357812 */ /* 0x000fc400078efe7a */
[----:B------:R-:W-:Y:S02]  /*bd70*/  LOP3.LUT R45, R71, 0x58, R122, 0xfe, !PT ;  /* 0x00000058472d7812 */ /* 0x000fe400078efe7a */
[----:B------:R-:W-:Y:S02]  /*bd80*/  FSEL R22, R47, -INF , !P4 ;  /* 0xff8000002f167808 */ /* 0x000fe40006000000 */
[----:B------:R-:W-:Y:S01]  /*bd90*/  FSEL R91, R40, -INF , !P3 ;  /* 0xff800000285b7808 */ /* 0x000fe20005800000 */
[C---:B-1----:R-:W-:Y:S01]  /*bda0*/  HMMA.16816.F32.BF16 R4, R92.reuse, R48, R4 ;  /* 0x000000305c04723c */ /* 0x042fe20000041804 */
[----:B------:R-:W-:Y:S02]  /*bdb0*/  FSEL R20, R42, -INF , !P6 ;  /* 0xff8000002a147808 */ /* 0x000fe40007000000 */
[----:B------:R-:W-:Y:S02]  /*bdc0*/  FSEL R47, R0, -INF , !P5 ;  /* 0xff800000002f7808 */ /* 0x000fe40006800000 */
[----:B------:R-:W-:Y:S01]  /*bdd0*/  I2FP.F32.S32 R40, R53 ;  /* 0x0000003500287245 */ /* 0x000fe20000201400 */
[----:B------:R-:W-:Y:S01]  /*bde0*/  HMMA.16816.F32.BF16 R96, R92, R50, R96 ;  /* 0x000000325c60723c */ /* 0x000fe20000041860 */
[----:B------:R-:W-:-:S02]  /*bdf0*/  ISETP.GE.AND P6, PT, R45, R2, PT ;  /* 0x000000022d00720c */ /* 0x000fc40003fc6270 */
[----:B------:R-:W-:Y:S01]  /*be00*/  ISETP.GE.AND P5, PT, R45, R104, PT ;  /* 0x000000682d00720c */ /* 0x000fe20003fa6270 */
[CC--:B------:R-:W-:Y:S01]  /*be10*/  FFMA.FTZ R21, R120.reuse, R40.reuse, R21 ;  /* 0x0000002878157223 */ /* 0x0c0fe20000010015 */
[----:B------:R-:W-:Y:S01]  /*be20*/  I2FP.F32.S32 R45, R45 ;  /* 0x0000002d002d7245 */ /* 0x000fe20000201400 */
[C---:B------:R-:W-:Y:S01]  /*be30*/  FFMA.FTZ R74, R120.reuse, R40, R23 ;  /* 0x00000028784a7223 */ /* 0x040fe20000010017 */
[----:B------:R-:W-:Y:S02]  /*be40*/  ISETP.GE.AND P4, PT, R53, R2, PT ;  /* 0x000000023500720c */ /* 0x000fe40003f86270 */
[-C--:B------:R-:W-:Y:S01]  /*be50*/  ISETP.GE.AND P2, PT, R55, R104.reuse, PT ;  /* 0x000000683700720c */ /* 0x080fe20003f46270 */
[CC--:B------:R-:W-:Y:S01]  /*be60*/  FFMA.FTZ R16, R120.reuse, R45.reuse, R16 ;  /* 0x0000002d78107223 */ /* 0x0c0fe20000010010 */
[----:B------:R-:W-:Y:S01]  /*be70*/  ISETP.GE.AND P3, PT, R53, R104, PT ;  /* 0x000000683500720c */ /* 0x000fe20003f66270 */
[----:B------:R-:W-:Y:S01]  /*be80*/  FFMA.FTZ R18, R120, R45, R18 ;  /* 0x0000002d78127223 */ /* 0x000fe20000010012 */
[----:B------:R-:W-:-:S02]  /*be90*/  LOP3.LUT R55, R71, 0x59, R122, 0xfe, !PT ;  /* 0x0000005947377812 */ /* 0x000fc400078efe7a */
[----:B------:R-:W-:Y:S02]  /*bea0*/  LOP3.LUT R53, R71, 0x60, R122, 0xfe, !PT ;  /* 0x0000006047357812 */ /* 0x000fe400078efe7a */
[----:B------:R-:W-:Y:S02]  /*beb0*/  FSEL R23, R21, -INF , !P4 ;  /* 0xff80000015177808 */ /* 0x000fe40006000000 */
[----:B------:R-:W-:Y:S02]  /*bec0*/  FSEL R74, R74, -INF , !P3 ;  /* 0xff8000004a4a7808 */ /* 0x000fe40005800000 */
[----:B------:R-:W-:Y:S02]  /*bed0*/  FSEL R21, R16, -INF , !P6 ;  /* 0xff80000010157808 */ /* 0x000fe40007000000 */
[----:B------:R-:W-:Y:S02]  /*bee0*/  I2FP.F32.S32 R0, R55 ;  /* 0x0000003700007245 */ /* 0x000fe40000201400 */
[----:B------:R-:W-:-:S02]  /*bef0*/  ISETP.GE.AND P3, PT, R53, R2, PT ;  /* 0x000000023500720c */ /* 0x000fc40003f66270 */
[----:B------:R-:W-:Y:S01]  /*bf00*/  ISETP.GE.AND P6, PT, R53, R104, PT ;  /* 0x000000683500720c */ /* 0x000fe20003fc6270 */
[CC--:B------:R-:W-:Y:S01]  /*bf10*/  FFMA.FTZ R17, R120.reuse, R0.reuse, R17 ;  /* 0x0000000078117223 */ /* 0x0c0fe20000010011 */
[----:B------:R-:W-:Y:S01]  /*bf20*/  I2FP.F32.S32 R53, R53 ;  /* 0x0000003500357245 */ /* 0x000fe20000201400 */
[----:B------:R-:W-:Y:S01]  /*bf30*/  FFMA.FTZ R72, R120, R0, R19 ;  /* 0x0000000078487223 */ /* 0x000fe20000010013 */
[----:B------:R-:W-:Y:S02]  /*bf40*/  FSEL R80, R80, -INF , !P2 ;  /* 0xff80000050507808 */ /* 0x000fe40005000000 */
[C---:B------:R-:W-:Y:S01]  /*bf50*/  ISETP.GE.AND P2, PT, R55.reuse, R2, PT ;  /* 0x000000023700720c */ /* 0x040fe20003f46270 */
[CC--:B------:R-:W-:Y:S01]  /*bf60*/  FFMA.FTZ R12, R120.reuse, R53.reuse, R12 ;  /* 0x00000035780c7223 */ /* 0x0c0fe2000001000c */
[----:B------:R-:W-:Y:S01]  /*bf70*/  ISETP.GE.AND P4, PT, R55, R104, PT ;  /* 0x000000683700720c */ /* 0x000fe20003f86270 */
[----:B------:R-:W-:Y:S01]  /*bf80*/  FFMA.FTZ R14, R120, R53, R14 ;  /* 0x00000035780e7223 */ /* 0x000fe2000001000e */
[----:B------:R-:W-:-:S02]  /*bf90*/  LOP3.LUT R49, R71, 0x61, R122, 0xfe, !PT ;  /* 0x0000006147317812 */ /* 0x000fc400078efe7a */
[----:B------:R-:W-:Y:S02]  /*bfa0*/  LOP3.LUT R45, R71, 0x68, R122, 0xfe, !PT ;  /* 0x00000068472d7812 */ /* 0x000fe400078efe7a */
[----:B------:R-:W-:Y:S02]  /*bfb0*/  FSEL R19, R17, -INF , !P2 ;  /* 0xff80000011137808 */ /* 0x000fe40005000000 */
[----:B------:R-:W-:Y:S02]  /*bfc0*/  I2FP.F32.S32 R0, R49 ;  /* 0x0000003100007245 */ /* 0x000fe40000201400 */
[----:B------:R-:W-:Y:S02]  /*bfd0*/  FSEL R72, R72, -INF , !P4 ;  /* 0xff80000048487808 */ /* 0x000fe40006000000 */
[----:B------:R-:W-:Y:S01]  /*bfe0*/  FSEL R17, R12, -INF , !P3 ;  /* 0xff8000000c117808 */ /* 0x000fe20005800000 */
[C---:B------:R-:W-:Y:S01]  /*bff0*/  FFMA.FTZ R13, R120.reuse, R0, R13 ;  /* 0x00000000780d7223 */ /* 0x040fe2000001000d */
[C---:B------:R-:W-:Y:S01]  /*c000*/  ISETP.GE.AND P4, PT, R45.reuse, R2, PT ;  /* 0x000000022d00720c */ /* 0x040fe20003f86270 */
[----:B------:R-:W-:Y:S01]  /*c010*/  FFMA.FTZ R12, R120, R0, R15 ;  /* 0x00000000780c7223 */ /* 0x000fe2000001000f */
[----:B------:R-:W-:-:S02]  /*c020*/  ISETP.GE.AND P3, PT, R45, R104, PT ;  /* 0x000000682d00720c */ /* 0x000fc40003f66270 */
[----:B------:R-:W-:Y:S02]  /*c030*/  I2FP.F32.S32 R45, R45 ;  /* 0x0000002d002d7245 */ /* 0x000fe40000201400 */
[----:B------:R-:W-:Y:S02]  /*c040*/  FSEL R78, R18, -INF , !P5 ;  /* 0xff800000124e7808 */ /* 0x000fe40006800000 */
[----:B------:R-:W-:Y:S01]  /*c050*/  ISETP.GE.AND P5, PT, R49, R2, PT ;  /* 0x000000023100720c */ /* 0x000fe20003fa6270 */
[CC--:B------:R-:W-:Y:S01]  /*c060*/  FFMA.FTZ R8, R120.reuse, R45.reuse, R8 ;  /* 0x0000002d78087223 */ /* 0x0c0fe20000010008 */
[----:B------:R-:W-:Y:S01]  /*c070*/  LOP3.LUT R53, R71, 0x69, R122, 0xfe, !PT ;  /* 0x0000006947357812 */ /* 0x000fe200078efe7a */
[----:B------:R-:W-:Y:S01]  /*c080*/  FFMA.FTZ R10, R120, R45, R10 ;  /* 0x0000002d780a7223 */ /* 0x000fe2000001000a */
[----:B------:R-:W-:Y:S02]  /*c090*/  ISETP.GE.AND P2, PT, R49, R104, PT ;  /* 0x000000683100720c */ /* 0x000fe40003f46270 */
        /* <DEDUP_REMOVED lines=8> */
[C---:B------:R-:W-:Y:S01]  /*c120*/  FFMA.FTZ R11, R120.reuse, R0, R11 ;  /* 0x00000000780b7223 */ /* 0x040fe2000001000b */
[C---:B------:R-:W-:Y:S01]  /*c130*/  ISETP.GE.AND P2, PT, R49.reuse, R2, PT ;  /* 0x000000023100720c */ /* 0x040fe20003f46270 */
[C---:B------:R-:W-:Y:S01]  /*c140*/  FFMA.FTZ R9, R120.reuse, R0, R9 ;  /* 0x0000000078097223 */ /* 0x040fe20000010009 */
[----:B------:R-:W-:Y:S02]  /*c150*/  ISETP.GE.AND P4, PT, R49, R104, PT ;  /* 0x000000683100720c */ /* 0x000fe40003f86270 */
[----:B------:R-:W-:Y:S02]  /*c160*/  I2FP.F32.S32 R49, R49 ;  /* 0x0000003100317245 */ /* 0x000fe40000201400 */
[C-C-:B------:R-:W-:Y:S02]  /*c170*/  LOP3.LUT R55, R71.reuse, 0x71, R122.reuse, 0xfe, !PT ;  /* 0x0000007147377812 */ /* 0x140fe400078efe7a */
[----:B------:R-:W-:Y:S01]  /*c180*/  LOP3.LUT R45, R71, 0x1, R122, 0xfe, !PT ;  /* 0x00000001472d7812 */ /* 0x000fe200078efe7a */
[CC--:B------:R-:W-:Y:S01]  /*c190*/  FFMA.FTZ R4, R120.reuse, R49.reuse, R4 ;  /* 0x0000003178047223 */ /* 0x0c0fe20000010004 */
[----:B------:R-:W-:Y:S01]  /*c1a0*/  FSEL R52, R11, -INF , !P5 ;  /* 0xff8000000b347808 */ /* 0x000fe20006800000 */
[----:B------:R-:W-:Y:S01]  /*c1b0*/  FFMA.FTZ R6, R120, R49, R6 ;  /* 0x0000003178067223 */ /* 0x000fe20000010006 */
[----:B------:R-:W-:-:S02]  /*c1c0*/  I2FP.F32.S32 R0, R55 ;  /* 0x0000003700007245 */ /* 0x000fc40000201400 */
[----:B------:R-:W-:Y:S02]  /*c1d0*/  FSEL R11, R4, -INF , !P2 ;  /* 0xff800000040b7808 */ /* 0x000fe40005000000 */
[----:B------:R-:W-:Y:S01]  /*c1e0*/  I2FP.F32.S32 R4, R45 ;  /* 0x0000002d00047245 */ /* 0x000fe20000201400 */
[CC--:B------:R-:W-:Y:S01]  /*c1f0*/  FFMA.FTZ R7, R120.reuse, R0.reuse, R7 ;  /* 0x0000000078077223 */ /* 0x0c0fe20000010007 */
[----:B------:R-:W-:Y:S01]  /*c200*/  LOP3.LUT R51, R71, 0x78, R122, 0xfe, !PT ;  /* 0x0000007847337812 */ /* 0x000fe200078efe7a */
[C---:B------:R-:W-:Y:S01]  /*c210*/  FFMA.FTZ R5, R120.reuse, R0, R5 ;  /* 0x0000000078057223 */ /* 0x040fe20000010005 */
[----:B------:R-:W-:Y:S01]  /*c220*/  FSEL R93, R9, -INF , !P6 ;  /* 0xff800000095d7808 */ /* 0x000fe20007000000 */
[----:B------:R-:W-:Y:S01]  /*c230*/  FFMA.FTZ R75, R120, R4, R61 ;  /* 0x00000004784b7223 */ /* 0x000fe2000001003d */
[----:B------:R-:W-:Y:S02]  /*c240*/  LOP3.LUT R49, R71, R122, RZ, 0xfc, !PT ;  /* 0x0000007a47317212 */ /* 0x000fe400078efcff */
[----:B------:R-:W-:-:S02]  /*c250*/  ISETP.GE.AND P6, PT, R55, R104, PT ;  /* 0x000000683700720c */ /* 0x000fc40003fc6270 */
[C---:B------:R-:W-:Y:S02]  /*c260*/  ISETP.GE.AND P5, PT, R51.reuse, R2, PT ;  /* 0x000000023300720c */ /* 0x040fe40003fa6270 */
[----:B------:R-:W-:Y:S02]  /*c270*/  ISETP.GE.AND P2, PT, R51, R104, PT ;  /* 0x000000683300720c */ /* 0x000fe40003f46270 */
[----:B------:R-:W-:Y:S02]  /*c280*/  FSEL R58, R10, -INF , !P3 ;  /* 0xff8000000a3a7808 */ /* 0x000fe40005800000 */
[----:B------:R-:W-:Y:S02]  /*c290*/  I2FP.F32.S32 R51, R51 ;  /* 0x0000003300337245 */ /* 0x000fe40000201400 */
[----:B------:R-:W-:Y:S02]  /*c2a0*/  LOP3.LUT R61, R71, 0x29, R122, 0xfe, !PT ;  /* 0x00000029473d7812 */ /* 0x000fe400078efe7a */
[-C--:B------:R-:W-:Y:S01]  /*c2b0*/  ISETP.GE.AND P3, PT, R55, R2.reuse, PT ;  /* 0x000000023700720c */ /* 0x080fe20003f66270 */
[-C--:B------:R-:W-:Y:S01]  /*c2c0*/  FFMA.FTZ R81, R120, R51.reuse, R96 ;  /* 0x0000003378517223 */ /* 0x080fe20000010060 */
[----:B------:R-:W-:Y:S01]  /*c2d0*/  FSEL R46, R6, -INF , !P4 ;  /* 0xff800000062e7808 */ /* 0x000fe20006000000 */
[----:B------:R-:W-:Y:S01]  /*c2e0*/  FFMA.FTZ R0, R120, R51, R98 ;  /* 0x0000003378007223 */ /* 0x000fe20000010062 */
[----:B------:R-:W-:-:S02]  /*c2f0*/  ISETP.GE.AND P4, PT, R49, R2, PT ;  /* 0x000000023100720c */ /* 0x000fc40003f86270 */
[----:B------:R-:W-:Y:S02]  /*c300*/  FSEL R48, R7, -INF , !P6 ;  /* 0xff80000007307808 */ /* 0x000fe40007000000 */
[----:B------:R-:W-:Y:S02]  /*c310*/  I2FP.F32.S32 R49, R49 ;  /* 0x0000003100317245 */ /* 0x000fe40000201400 */
[-C--:B------:R-:W-:Y:S02]  /*c320*/  ISETP.GE.AND P6, PT, R61, R2.reuse, PT ;  /* 0x000000023d00720c */ /* 0x080fe40003fc6270 */
[----:B------:R-:W-:Y:S01]  /*c330*/  FSEL R9, R5, -INF , !P3 ;  /* 0xff80000005097808 */ /* 0x000fe20005800000 */
[----:B------:R-:W-:Y:S01]  /*c340*/  FFMA.FTZ R60, R120, R49, R60 ;  /* 0x00000031783c7223 */ /* 0x000fe2000001003c */
[----:B------:R-:W-:Y:S02]  /*c350*/  I2FP.F32.S32 R61, R61 ;  /* 0x0000003d003d7245 */ /* 0x000fe40000201400 */
[----:B------:R-:W-:-:S02]  /*c360*/  ISETP.GE.AND P3, PT, R45, R2, PT ;  /* 0x000000022d00720c */ /* 0x000fc40003f66270 */
[C-C-:B------:R-:W-:Y:S01]  /*c370*/  LOP3.LUT R51, R71.reuse, 0x30, R122.reuse, 0xfe, !PT ;  /* 0x0000003047337812 */ /* 0x140fe200078efe7a */
[C---:B------:R-:W-:Y:S01]  /*c380*/  FFMA.FTZ R61, R120.reuse, R61, R41 ;  /* 0x0000003d783d7223 */ /* 0x040fe20000010029 */
[C-C-:B------:R-:W-:Y:S02]  /*c390*/  LOP3.LUT R45, R71.reuse, 0x39, R122.reuse, 0xfe, !PT ;  /* 0x00000039472d7812 */ /* 0x140fe400078efe7a */
[--C-:B------:R-:W-:Y:S02]  /*c3a0*/  LOP3.LUT R49, R71, 0x31, R122.reuse, 0xfe, !PT ;  /* 0x0000003147317812 */ /* 0x100fe400078efe7a */
[----:B------:R-:W-:Y:S02]  /*c3b0*/  I2FP.F32.S32 R7, R51 ;  /* 0x0000003300077245 */ /* 0x000fe40000201400 */
[----:B------:R-:W-:Y:S02]  /*c3c0*/  FSEL R75, R75, -INF , !P3 ;  /* 0xff8000004b4b7808 */ /* 0x000fe40005800000 */
[----:B------:R-:W-:Y:S01]  /*c3d0*/  LOP3.LUT R5, R71, 0x38, R122, 0xfe, !PT ;  /* 0x0000003847057812 */ /* 0x000fe200078efe7a */
[----:B------:R-:W-:Y:S01]  /*c3e0*/  FFMA.FTZ R36, R120, R7, R36 ;  /* 0x0000000778247223 */ /* 0x000fe20000010024 */
[----:B------:R-:W-:-:S02]  /*c3f0*/  ISETP.GE.AND P3, PT, R45, R2, PT ;  /* 0x000000022d00720c */ /* 0x000fc40003f66270 */
[----:B------:R-:W-:Y:S02]  /*c400*/  I2FP.F32.S32 R4, R45 ;  /* 0x0000002d00047245 */ /* 0x000fe40000201400 */
[----:B------:R-:W-:Y:S02]  /*c410*/  LOP3.LUT R45, R71, 0x40, R122, 0xfe, !PT ;  /* 0x00000040472d7812 */ /* 0x000fe400078efe7a */
[----:B------:R-:W-:Y:S01]  /*c420*/  FSEL R0, R0, -INF , !P2 ;  /* 0xff80000000007808 */ /* 0x000fe20005000000 */
[----:B------:R-:W-:Y:S01]  /*c430*/  FFMA.FTZ R7, R120, R4, R33 ;  /* 0x0000000478077223 */ /* 0x000fe20000010021 */
[----:B------:R-:W-:Y:S02]  /*c440*/  I2FP.F32.S32 R6, R49 ;  /* 0x0000003100067245 */ /* 0x000fe40000201400 */
[----:B------:R-:W-:Y:S02]  /*c450*/  FSEL R83, R60, -INF , !P4 ;  /* 0xff8000003c537808 */ /* 0x000fe40006000000 */
[----:B------:R-:W-:Y:S01]  /*c460*/  FSEL R81, R81, -INF , !P5 ;  /* 0xff80000051517808 */ /* 0x000fe20006800000 */
[----:B------:R-:W-:Y:S01]  /*c470*/  FFMA.FTZ R41, R120, R6, R37 ;  /* 0x0000000678297223 */ /* 0x000fe20000010025 */
[----:B------:R-:W-:-:S02]  /*c480*/  ISETP.GE.AND P2, PT, R49, R2, PT ;  /* 0x000000023100720c */ /* 0x000fc40003f46270 */
[-C--:B------:R-:W-:Y:S02]  /*c490*/  ISETP.GE.AND P4, PT, R5, R2.reuse, PT ;  /* 0x000000020500720c */ /* 0x080fe40003f86270 */
[----:B------:R-:W-:Y:S02]  /*c4a0*/  FSEL R61, R61, -INF , !P6 ;  /* 0xff8000003d3d7808 */ /* 0x000fe40007000000 */
[-C--:B------:R-:W-:Y:S02]  /*c4b0*/  ISETP.GE.AND P5, PT, R51, R2.reuse, PT ;  /* 0x000000023300720c */ /* 0x080fe40003fa6270 */
[----:B------:R-:W-:Y:S02]  /*c4c0*/  I2FP.F32.S32 R5, R5 ;  /* 0x0000000500057245 */ /* 0x000fe40000201400 */
[----:B------:R-:W-:Y:S02]  /*c4d0*/  LOP3.LUT R49, R71, 0x41, R122, 0xfe, !PT ;  /* 0x0000004147317812 */ /* 0x000fe400078efe7a */
[----:B------:R-:W-:Y:S01]  /*c4e0*/  ISETP.GE.AND P6, PT, R45, R2, PT ;  /* 0x000000022d00720c */ /* 0x000fe20003fc6270 */
[----:B------:R-:W-:Y:S01]  /*c4f0*/  FFMA.FTZ R32, R120, R5, R32 ;  /* 0x0000000578207223 */ /* 0x000fe20000010020 */
[----:B------:R-:W-:-:S02]  /*c500*/  I2FP.F32.S32 R45, R45 ;  /* 0x0000002d002d7245 */ /* 0x000fc40000201400 */
[----:B------:R-:W-:Y:S02]  /*c510*/  LOP3.LUT R33, R71, 0x48, R122, 0xfe, !PT ;  /* 0x0000004847217812 */ /* 0x000fe400078efe7a */
[----:B------:R-:W-:Y:S01]  /*c520*/  FSEL R51, R36, -INF , !P5 ;  /* 0xff80000024337808 */ /* 0x000fe20006800000 */
[C---:B------:R-:W-:Y:S01]  /*c530*/  FFMA.FTZ R28, R120.reuse, R45, R28 ;  /* 0x0000002d781c7223 */ /* 0x040fe2000001001c */
[----:B------:R-:W-:Y:S02]  /*c540*/  I2FP.F32.S32 R4, R49 ;  /* 0x0000003100047245 */ /* 0x000fe40000201400 */
[----:B------:R-:W-:Y:S02]  /*c550*/  ISETP.GE.AND P5, PT, R49, R2, PT ;  /* 0x000000023100720c */ /* 0x000fe40003fa6270 */
[----:B------:R-:W-:Y:S01]  /*c560*/  I2FP.F32.S32 R49, R33 ;  /* 0x0000002100317245 */ /* 0x000fe20000201400 */
[----:B------:R-:W-:Y:S01]  /*c570*/  FFMA.FTZ R4, R120, R4, R29 ;  /* 0x0000000478047223 */ /* 0x000fe2000001001d */
[----:B------:R-:W-:-:S02]  /*c580*/  LOP3.LUT R45, R71, 0x31, R122, 0xfe, !PT ;  /* 0x00000031472d7812 */ /* 0x000fc400078efe7a */
[C---:B------:R-:W-:Y:S01]  /*c590*/  LOP3.LUT R37, R71.reuse, 0x49, R122, 0xfe, !PT ;  /* 0x0000004947257812 */ /* 0x040fe200078efe7a */
[----:B------:R-:W-:Y:S01]  /*c5a0*/  FFMA.FTZ R24, R120, R49, R24 ;  /* 0x0000003178187223 */ /* 0x000fe20000010018 */
        /* <DEDUP_REMOVED lines=8> */
[----:B------:R-:W-:Y:S01]  /*c630*/  ISETP.GE.AND P3, PT, R5, R2, PT ;  /* 0x000000020500720c */ /* 0x000fe20003f66270 */
[----:B------:R-:W-:Y:S01]  /*c640*/  FFMA.FTZ R32, R120, R32, R39 ;  /* 0x0000002078207223 */ /* 0x000fe20000010027 */
[----:B------:R-:W-:Y:S02]  /*c650*/  LOP3.LUT R55, R71, R122, RZ, 0xfc, !PT ;  /* 0x0000007a47377212 */ /* 0x000fe400078efcff */
[----:B------:R-:W-:-:S02]  /*c660*/  I2FP.F32.S32 R2, R37 ;  /* 0x0000002500027245 */ /* 0x000fc40000201400 */
[----:B------:R-:W-:Y:S02]  /*c670*/  FSEL R37, R4, -INF , !P5 ;  /* 0xff80000004257808 */ /* 0x000fe40006800000 */
[----:B------:R-:W-:Y:S01]  /*c680*/  ISETP.GE.AND P5, PT, R29, R104, PT ;  /* 0x000000681d00720c */ /* 0x000fe20003fa6270 */
[----:B------:R-:W-:Y:S01]  /*c690*/  FFMA.FTZ R25, R120, R2, R25 ;  /* 0x0000000278197223 */ /* 0x000fe20000010019 */
[----:B------:R-:W-:Y:S02]  /*c6a0*/  I2FP.F32.S32 R6, R29 ;  /* 0x0000001d00067245 */ /* 0x000fe40000201400 */
[----:B------:R-:W-:Y:S02]  /*c6b0*/  FSEL R49, R28, -INF , !P6 ;  /* 0xff8000001c317808 */ /* 0x000fe40007000000 */
[----:B------:R-:W-:Y:S01]  /*c6c0*/  FSEL R29, R24, -INF , !P2 ;  /* 0xff800000181d7808 */ /* 0x000fe20005000000 */
[----:B------:R-:W-:Y:S01]  /*c6d0*/  FFMA.FTZ R6, R120, R6, R63 ;  /* 0x0000000678067223 */ /* 0x000fe2000001003f */
[----:B------:R-:W-:-:S02]  /*c6e0*/  ISETP.GE.AND P6, PT, R55, R104, PT ;  /* 0x000000683700720c */ /* 0x000fc40003fc6270 */
[-C--:B------:R-:W-:Y:S02]  /*c6f0*/  ISETP.GE.AND P2, PT, R45, R104.reuse, PT ;  /* 0x000000682d00720c */ /* 0x080fe40003f46270 */
[----:B------:R-:W-:Y:S02]  /*c700*/  I2FP.F32.S32 R55, R55 ;  /* 0x0000003700377245 */ /* 0x000fe40000201400 */
[C---:B------:R-:W-:Y:S02]  /*c710*/  LOP3.LUT R39, R71.reuse, 0x48, R122, 0xfe, !PT ;  /* 0x0000004847277812 */ /* 0x040fe400078efe7a */
[----:B------:R-:W-:Y:S01]  /*c720*/  FSEL R32, R32, -INF , !P2 ;  /* 0xff80000020207808 */ /* 0x000fe20005000000 */
[----:B------:R-:W-:Y:S01]  /*c730*/  FFMA.FTZ R8, R120, R55, R62 ;  /* 0x0000003778087223 */ /* 0x000fe2000001003e */
[----:B------:R-:W-:Y:S02]  /*c740*/  LOP3.LUT R89, R71, 0x40, R122, 0xfe, !PT ;  /* 0x0000004047597812 */ /* 0x000fe400078efe7a */
[----:B------:R-:W-:-:S02]  /*c750*/  ISETP.GE.AND P2, PT, R39, R104, PT ;  /* 0x000000682700720c */ /* 0x000fc40003f46270 */
[----:B------:R-:W-:Y:S02]  /*c760*/  I2FP.F32.S32 R39, R39 ;  /* 0x0000002700277245 */ /* 0x000fe40000201400 */
[C-C-:B------:R-:W-:Y:S02]  /*c770*/  LOP3.LUT R63, R71.reuse, 0x39, R122.reuse, 0xfe, !PT ;  /* 0x00000039473f7812 */ /* 0x140fe400078efe7a */
[----:B------:R-:W-:Y:S01]  /*c780*/  LOP3.LUT R55, R71, 0x41, R122, 0xfe, !PT ;  /* 0x0000004147377812 */ /* 0x000fe200078efe7a */
[----:B------:R-:W-:Y:S01]  /*c790*/  FFMA.FTZ R26, R120, R39, R26 ;  /* 0x00000027781a7223 */ /* 0x000fe2000001001a */
[----:B------:R-:W-:Y:S02]  /*c7a0*/  FSEL R6, R6, -INF , !P5 ;  /* 0xff80000006067808 */ /* 0x000fe40006800000 */
[----:B------:R-:W-:Y:S02]  /*c7b0*/  ISETP.GE.AND P5, PT, R89, R104, PT ;  /* 0x000000685900720c */ /* 0x000fe40003fa6270 */
[----:B------:R-:W-:-:S02]  /*c7c0*/  I2FP.F32.S32 R89, R89 ;  /* 0x0000005900597245 */ /* 0x000fc40000201400 */
[----:B------:R-:W-:Y:S02]  /*c7d0*/  LOP3.LUT R45, R71, 0x38, R122, 0xfe, !PT ;  /* 0x00000038472d7812 */ /* 0x000fe400078efe7a */
[----:B------:R-:W-:Y:S01]  /*c7e0*/  I2FP.F32.S32 R4, R63 ;  /* 0x0000003f00047245 */ /* 0x000fe20000201400 */
[C---:B------:R-:W-:Y:S01]  /*c7f0*/  FFMA.FTZ R30, R120.reuse, R89, R30 ;  /* 0x00000059781e7223 */ /* 0x040fe2000001001e */
[----:B------:R-:W-:Y:S02]  /*c800*/  I2FP.F32.S32 R10, R55 ;  /* 0x00000037000a7245 */ /* 0x000fe40000201400 */
[----:B------:R-:W-:Y:S01]  /*c810*/  I2FP.F32.S32 R2, R5 ;  /* 0x0000000500027245 */ /* 0x000fe20000201400 */
[C---:B------:R-:W-:Y:S01]  /*c820*/  FFMA.FTZ R4, R120.reuse, R4, R35 ;  /* 0x0000000478047223 */ /* 0x040fe20000010023 */
[----:B------:R-:W-:Y:S01]  /*c830*/  FSEL R25, R25, -INF , !P4 ;  /* 0xff80000019197808 */ /* 0x000fe20006000000 */
[----:B------:R-:W-:Y:S01]  /*c840*/  FFMA.FTZ R10, R120, R10, R31 ;  /* 0x0000000a780a7223 */ /* 0x000fe2000001001f */
[----:B------:R-:W-:-:S02]  /*c850*/  ISETP.GE.AND P4, PT, R45, R104, PT ;  /* 0x000000682d00720c */ /* 0x000fc40003f86270 */
[----:B------:R-:W-:Y:S02]  /*c860*/  FSEL R8, R8, -INF , !P6 ;  /* 0xff80000008087808 */ /* 0x000fe40007000000 */
[----:B------:R-:W-:Y:S02]  /*c870*/  I2FP.F32.S32 R45, R45 ;  /* 0x0000002d002d7245 */ /* 0x000fe40000201400 */
[----:B------:R-:W-:Y:S01]  /*c880*/  ISETP.GE.AND P6, PT, R63, R104, PT ;  /* 0x000000683f00720c */ /* 0x000fe20003fc6270 */
[----:B------:R-:W-:Y:S01]  /*c890*/  FFMA.FTZ R63, R120, R2, R97 ;  /* 0x00000002783f7223 */ /* 0x000fe20000010061 */
[----:B------:R-:W-:Y:S01]  /*c8a0*/  FSEL R106, R26, -INF , !P2 ;  /* 0xff8000001a6a7808 */ /* 0x000fe20005000000 */
[----:B------:R-:W-:Y:S01]  /*c8b0*/  FFMA.FTZ R34, R120, R45, R34 ;  /* 0x0000002d78227223 */ /* 0x000fe20000010022 */
[C-C-:B------:R-:W-:Y:S02]  /*c8c0*/  LOP3.LUT R39, R71.reuse, 0x49, R122.reuse, 0xfe, !PT ;  /* 0x0000004947277812 */ /* 0x140fe400078efe7a */
[----:B------:R-:W-:-:S02]  /*c8d0*/  LOP3.LUT R31, R71, 0x30, R122, 0xfe, !PT ;  /* 0x00000030471f7812 */ /* 0x000fc400078efe7a */
[----:B------:R-:W-:Y:S02]  /*c8e0*/  ISETP.GT.AND P2, PT, R125, R126, PT ;  /* 0x0000007e7d00720c */ /* 0x000fe40003f44270 */
[----:B------:R-:W-:Y:S02]  /*c8f0*/  LOP3.LUT R35, R71, 0x29, R122, 0xfe, !PT ;  /* 0x0000002947237812 */ /* 0x000fe400078efe7a */
[----:B------:R-:W-:Y:S02]  /*c900*/  FSEL R124, R30, -INF , !P5 ;  /* 0xff8000001e7c7808 */ /* 0x000fe40006800000 */
[----:B------:R-:W-:Y:S02]  /*c910*/  I2FP.F32.S32 R12, R39 ;  /* 0x00000027000c7245 */ /* 0x000fe40000201400 */
[----:B------:R-:W-:Y:S02]  /*c920*/  FSEL R92, R4, -INF , !P6 ;  /* 0xff800000045c7808 */ /* 0x000fe40007000000 */
[----:B------:R-:W-:Y:S01]  /*c930*/  ISETP.GE.AND P5, PT, R31, R104, PT ;  /* 0x000000681f00720c */ /* 0x000fe20003fa6270 */
[----:B------:R-:W-:Y:S01]  /*c940*/  FFMA.FTZ R12, R120, R12, R27 ;  /* 0x0000000c780c7223 */ /* 0x000fe2000001001b */
[----:B------:R-:W-:-:S02]  /*c950*/  FSEL R63, R63, -INF , !P3 ;  /* 0xff8000003f3f7808 */ /* 0x000fc40005800000 */
[----:B------:R-:W-:Y:S02]  /*c960*/  I2FP.F32.S32 R4, R35 ;  /* 0x0000002300047245 */ /* 0x000fe40000201400 */
[----:B------:R-:W-:Y:S02]  /*c970*/  I2FP.F32.S32 R31, R31 ;  /* 0x0000001f001f7245 */ /* 0x000fe40000201400 */
[----:B------:R-:W-:Y:S01]  /*c980*/  ISETP.GE.AND P3, PT, R55, R104, PT ;  /* 0x000000683700720c */ /* 0x000fe20003f66270 */
[----:B------:R-:W-:Y:S01]  /*c990*/  FFMA.FTZ R4, R120, R4, R43 ;  /* 0x0000000478047223 */ /* 0x000fe2000001002b */
[----:B------:R-:W-:Y:S01]  /*c9a0*/  FSEL R162, R34, -INF , !P4 ;  /* 0xff80000022a27808 */ /* 0x000fe20006000000 */
[C---:B------:R-:W-:Y:S01]  /*c9b0*/  FFMA.FTZ R28, R120.reuse, R31, R38 ;  /* 0x0000001f781c7223 */ /* 0x040fe20000010026 */
[----:B------:R-:W-:Y:S01]  /*c9c0*/  ISETP.GE.AND P4, PT, R39, R104, PT ;  /* 0x000000682700720c */ /* 0x000fe20003f86270 */
[----:B------:R-:W-:Y:S01]  /*c9d0*/  FFMA.FTZ R55, R120, R2, R99 ;  /* 0x0000000278377223 */ /* 0x000fe20000010063 */
[----:B------:R-:W-:-:S02]  /*c9e0*/  FSEL R98, R10, -INF , !P3 ;  /* 0xff8000000a627808 */ /* 0x000fc40005800000 */
        /* <DEDUP_REMOVED lines=52> */
[----:B------:R-:W-:Y:S02]  /*cd30*/  IADD3 R35, R35, -R4, RZ ;  /* 0x8000000423237210 */ /* 0x000fe40007ffe0ff */
[----:B------:R-:W1:Y:S03]  /*cd40*/  LDC.64 R4, c[0x0][0x230] ;  /* 0x00008c00ff047b82 */ /* 0x000e660000000a00 */
[----:B------:R-:W-:-:S02]  /*cd50*/  IMAD R35, R35, R2, -0x80 ;  /* 0xffffff8023237424 */ /* 0x000fc400078e0202 */
[----:B------:R-:W-:-:S03]  /*cd60*/  IMAD.U32 R2, RZ, RZ, UR4 ;  /* 0x00000004ff027e24 */ /* 0x000fc6000f8e00ff */
[----:B------:R-:W-:-:S05]  /*cd70*/  SHF.R.S32.HI R31, RZ, 0x1f, R35 ;  /* 0x0000001fff1f7819 */ /* 0x000fca0000011423 */
[-C--:B------:R-:W-:Y:S02]  /*cd80*/  IMAD R14, R31, R2.reuse, RZ ;  /* 0x000000021f0e7224 */ /* 0x080fe400078e02ff */
[----:B------:R-:W-:-:S04]  /*cd90*/  IMAD.WIDE.U32 R30, R35, R2, RZ ;  /* 0x00000002231e7225 */ /* 0x000fc800078e00ff */
[----:B------:R-:W-:-:S04]  /*cda0*/  IMAD R14, R35, UR5, R14 ;  /* 0x00000005230e7c24 */ /* 0x000fc8000f8e020e */
[----:B------:R-:W-:Y:S01]  /*cdb0*/  IMAD.IADD R31, R31, 0x1, R14 ;  /* 0x000000011f1f7824 */ /* 0x000fe200078e020e */
[----:B--2---:R-:W-:-:S04]  /*cdc0*/  IADD3 R10, -R27, R10, RZ ;  /* 0x0000000a1b0a7210 */ /* 0x004fc80007ffe1ff */
[----:B------:R-:W-:Y:S01]  /*cdd0*/  SHF.R.S32.HI R27, RZ, 0x1f, R10 ;  /* 0x0000001fff1b7819 */ /* 0x000fe2000001140a */
[----:B-1----:R-:W-:-:S04]  /*cde0*/  IMAD.WIDE.U32 R30, R10, R4, R30 ;  /* 0x000000040a1e7225 */ /* 0x002fc800078e001e */
[----:B------:R-:W-:-:S04]  /*cdf0*/  IMAD R27, R27, R4, RZ ;  /* 0x000000041b1b7224 */ /* 0x000fc800078e02ff */
[----:B------:R-:W-:Y:S02]  /*ce00*/  IMAD R5, R10, R5, R27 ;  /* 0x000000050a057224 */ /* 0x000fe400078e021b */
[----:B------:R-:W-:-:S03]  /*ce10*/  IMAD.MOV.U32 R27, RZ, RZ, R30 ;  /* 0x000000ffff1b7224 */ /* 0x000fc600078e001e */
[----:B------:R-:W-:Y:S01]  /*ce20*/  IADD3 R4, R31, R5, RZ ;  /* 0x000000051f047210 */ /* 0x000fe20007ffe0ff */
[----:B------:R-:W-:Y:S06]  /*ce30*/  BRA `(.L_x_5172) ;  /* 0x0000000000107947 */ /* 0x000fec0003800000 */
.L_x_5171:
[----:B------:R-:W1:Y:S02]  /*ce40*/  LDC R2, c[0x0][0x248] ;  /* 0x00009200ff027b82 */ /* 0x000e640000000800 */
[----:B-1----:R-:W-:-:S05]  /*ce50*/  IMAD.SHL.U32 R27, R2, 0x80, RZ ;  /* 0x00000080021b7824 */ /* 0x002fca00078e00ff */
[----:B------:R-:W-:-:S04]  /*ce60*/  IADD3 R27, -R27, RZ, RZ ;  /* 0x000000ff1b1b7210 */ /* 0x000fc80007ffe1ff */
[----:B------:R-:W-:-:S07]  /*ce70*/  SHF.R.S32.HI R4, RZ, 0x1f, R27 ;  /* 0x0000001fff047819 */ /* 0x000fce000001141b */
.L_x_5172:
[----:B------:R-:W1:Y:S01]  /*ce80*/  @!P0 LDC R5, c[0x0][0x24c] ;  /* 0x00009300ff058b82 */ /* 0x000e620000000800 */
[-C--:B------:R-:W-:Y:S01]  /*ce90*/  @!P0 IADD3 R31, P2, R145, R27.reuse, RZ ;  /* 0x0000001b911f8210 */ /* 0x080fe20007f5e0ff */
[----:B------:R2:W-:Y:S01]  /*cea0*/  @P0 STS [R154+0x1000], RZ ;  /* 0x001000ff9a000388 */ /* 0x0005e20000000800 */
[----:B------:R-:W-:Y:S01]  /*ceb0*/  @!P0 LEA R14, P3, R2, R27, 0x6 ;  /* 0x0000001b020e8211 */ /* 0x000fe200078630ff */
[----:B------:R-:W-:Y:S01]  /*cec0*/  BSSY B0, `(.L_x_5173) ;  /* 0x0000027000007945 */ /* 0x000fe20003800000 */
[-C--:B------:R-:W-:Y:S01]  /*ced0*/  @!P0 LEA R38, P5, R27, R152.reuse, 0x1 ;  /* 0x000000981b268211 */ /* 0x080fe200078a08ff */
[--C-:B------:R-:W-:Y:S01]  /*cee0*/  @!P0 IMAD.X R10, R144, 0x1, R4.reuse, P2 ;  /* 0x00000001900a8824 */ /* 0x100fe200010e0604 */
[-C--:B------:R-:W-:Y:S01]  /*cef0*/  @!P0 LEA R34, P4, R31, R152.reuse, 0x1 ;  /* 0x000000981f228211 */ /* 0x080fe200078808ff */
[----:B------:R2:W-:Y:S01]  /*cf00*/  @P0 STS [R154+0x1004], RZ ;  /* 0x001004ff9a000388 */ /* 0x0005e20000000800 */
[----:B------:R-:W-:Y:S02]  /*cf10*/  @!P0 LEA R30, P2, R14, R152, 0x1 ;  /* 0x000000980e1e8211 */ /* 0x000fe400078408ff */
[-C--:B------:R-:W-:Y:S01]  /*cf20*/  @!P0 LEA.HI.X R39, R27, R153.reuse, R4, 0x1, P5 ;  /* 0x000000991b278211 */ /* 0x080fe200028f0c04 */
[----:B------:R2:W-:Y:S01]  /*cf30*/  @P0 STS.64 [R154+0x1008], RZ ;  /* 0x001008ff9a000388 */ /* 0x0005e20000000a00 */
[----:B------:R-:W-:-:S03]  /*cf40*/  @!P0 LEA.HI.X R35, R31, R153, R10, 0x1, P4 ;  /* 0x000000991f238211 */ /* 0x000fc600020f0c0a */
[----:B------:R-:W-:Y:S01]  /*cf50*/  @!PT LDS RZ, [RZ] ;  /* 0x00000000fffff984 */ /* 0x000fe20000000800 */
[----:B------:R-:W-:Y:S01]  /*cf60*/  @!PT LDS RZ, [RZ] ;  /* 0x00000000fffff984 */ /* 0x000fe20000000800 */
[----:B------:R-:W-:Y:S01]  /*cf70*/  @!PT LDS RZ, [RZ] ;  /* 0x00000000fffff984 */ /* 0x000fe20000000800 */
[----:B------:R2:W-:Y:S04]  /*cf80*/  @!P0 LDGSTS.E.BYPASS.LTC128B.128 [R154+0x1000], desc[UR6][R38.64] ;  /* 0x01000000269a8fae */ /* 0x0005e8000b901d46 */
[----:B------:R2:W-:Y:S01]  /*cf90*/  @P0 STS.128 [R154+0x1800], RZ ;  /* 0x001800ff9a000388 */ /* 0x0005e20000000c00 */
[----:B-1----:R-:W-:-:S03]  /*cfa0*/  @!P0 LEA.HI.X R5, R2, R4, R5, 0x6, P3 ;  /* 0x0000000402058211 */ /* 0x002fc600018f3405 */
        /* <DEDUP_REMOVED lines=12> */
[----:B--2---:R-:W-:Y:S01]  /*d070*/  MOV R31, R4 ;  /* 0x00000004001f7202 */ /* 0x004fe20000000f00 */
        /* <DEDUP_REMOVED lines=11> */
.L_x_5174:
[----:B------:R-:W-:Y:S05]  /*d130*/  BSYNC B0 ;  /* 0x0000000000007941 */ /* 0x000fea0003800000 */
.L_x_5173:
[----:B------:R-:W0:Y:S01]  /*d140*/  LDGDEPBAR ;  /* 0x00000000000079af */ /* 0x000e220000000000 */
[----:B------:R-:W-:-:S04]  /*d150*/  LEA R152, P0, R27, R152, 0x1 ;  /* 0x000000981b987211 */ /* 0x000fc800078008ff */
[----:B------:R-:W-:-:S09]  /*d160*/  LEA.HI.X R153, R27, R153, R4, 0x1, P0 ;  /* 0x000000991b997211 */ /* 0x000fd200000f0c04 */
.L_x_5170:
        /* <DEDUP_REMOVED lines=76> */
[----:B------:R-:W-:Y:S01]  /*d630*/  MUFU.EX2 R102, R102 ;  /* 0x0000006600667308 */ /* 0x000fe20000000800 */
[----:B------:R-:W-:Y:S01]  /*d640*/  FMNMX.FTZ R5, R124, R5, !PT ;  /* 0x000000057c057209 */ /* 0x000fe20007810000 */
[--C-:B------:R-:W-:Y:S01]  /*d650*/  FFMA.FTZ R43, R21, UR8, -R76.reuse ;  /* 0x00000008152b7c23 */ /* 0x100fe2000801084c */
[--C-:B--2---:R-:W-:Y:S01]  /*d660*/  FFMA.FTZ R38, R15, UR8, -R76.reuse ;  /* 0x000000080f267c23 */ /* 0x104fe2000801084c */
        /* <DEDUP_REMOVED lines=14> */
[----:B------:R-:W-:-:S03]  /*d750*/  FFMA.FTZ R47, R47, UR8, -R76 ;  /* 0x000000082f2f7c23 */ /* 0x000fc6000801084c */
        /* <DEDUP_REMOVED lines=11> */
[----:B------:R-:W2:Y:S01]  /*d810*/  MUFU.EX2 R75, R75 ;  /* 0x0000004b004b7308 */ /* 0x000ea20000000800 */
[----:B------:R-:W-:-:S04]  /*d820*/  FMNMX.FTZ R5, R46, R5, !PT ;  /* 0x000000052e057209 */ /* 0x000fc80007810000 */
[----:B------:R-:W-:-:S03]  /*d830*/  FMNMX.FTZ R5, R48, R5, !PT ;  /* 0x0000000530057209 */ /* 0x000fc60007810000 */
[----:B------:R-:W-:Y:S01]  /*d840*/  MUFU.EX2 R73, R73 ;  /* 0x0000004900497308 */ /* 0x000fe20000000800 */
[----:B------:R-:W-:-:S04]  /*d850*/  FMNMX.FTZ R4, R0, R5, !PT ;  /* 0x0000000500047209 */ /* 0x000fc80007810000 */
[----:B------:R-:W-:-:S03]  /*d860*/  FMNMX.FTZ R4, R55, R4, !PT ;  /* 0x0000000437047209 */ /* 0x000fc60007810000 */
[----:B------:R-:W-:Y:S01]  /*d870*/  MUFU.EX2 R66, R66 ;  /* 0x0000004200427308 */ /* 0x000fe20000000800 */
[----:B--2---:R-:W-:Y:S01]  /*d880*/  F2FP.BF16.F32.PACK_AB R34, R75, R84 ;  /* 0x000000544b22723e */ /* 0x004fe200000010ff */
        /* <DEDUP_REMOVED lines=9> */
[----:B--2---:R-:W-:Y:S01]  /*d920*/  FMNMX.FTZ R44, R2, R5, !PT ;  /* 0x00000005022c7209 */ /* 0x004fe20007810000 */
[----:B------:R-:W-:Y:S01]  /*d930*/  FFMA.FTZ R2, R9, UR8, -R76 ;  /* 0x0000000809027c23 */ /* 0x000fe2000801084c */
[----:B------:R-:W-:-:S05]  /*d940*/  FSEL R5, R45, RZ, P2 ;  /* 0x000000ff2d057208 */ /* 0x000fca0001000000 */
[----:B------:R-:W-:Y:S01]  /*d950*/  MUFU.EX2 R54, R54 ;  /* 0x0000003600367308 */ /* 0x000fe20000000800 */
[C---:B------:R-:W-:Y:S01]  /*d960*/  FSETP.NEU.FTZ.AND P0, PT, R44.reuse, -INF , PT ;  /* 0xff8000002c00780b */ /* 0x040fe20003f1d000 */
[----:B------:R-:W-:Y:S01]  /*d970*/  FMUL.FTZ R57, R44, UR8 ;  /* 0x000000082c397c20 */ /* 0x000fe20008410000 */
[----:B------:R-:W-:-:S04]  /*d980*/  FADD.FTZ R4, R70, -R5 ;  /* 0x8000000546047221 */ /* 0x000fc80000010000 */
[----:B------:R-:W-:Y:S01]  /*d990*/  FSEL R57, R57, RZ, P0 ;  /* 0x000000ff39397208 */ /* 0x000fe20000000000 */
[----:B------:R-:W-:Y:S01]  /*d9a0*/  FMUL.FTZ R101, R4, UR8 ;  /* 0x0000000804657c20 */ /* 0x000fe20008410000 */
[----:B------:R-:W-:Y:S03]  /*d9b0*/  MUFU.EX2 R51, R51 ;  /* 0x0000003300337308 */ /* 0x000fe60000000800 */
[--C-:B------:R-:W-:Y:S01]  /*d9c0*/  FFMA.FTZ R93, R6, UR8, -R57.reuse ;  /* 0x00000008065d7c23 */ /* 0x100fe20008010839 */
[----:B------:R-:W-:Y:S01]  /*d9d0*/  FSEL R6, R44, RZ, P0 ;  /* 0x000000ff2c067208 */ /* 0x000fe20000000000 */
[--C-:B------:R-:W-:Y:S01]  /*d9e0*/  FFMA.FTZ R100, R8, UR8, -R57.reuse ;  /* 0x0000000808647c23 */ /* 0x100fe20008010839 */
[--C-:B------:R-:W-:Y:S01]  /*d9f0*/  FFMA.FTZ R94, R88, UR8, -R57.reuse ;  /* 0x00000008585e7c23 */ /* 0x100fe20008010839 */
[----:B------:R-:W2:Y:S01]  /*da00*/  LDSM.16.MT88.4 R8, [R156+0x3000] ;  /* 0x003000009c08783b */ /* 0x000ea20000004200 */
[--C-:B------:R-:W-:Y:S01]  /*da10*/  FFMA.FTZ R87, R68, UR8, -R57.reuse ;  /* 0x0000000844577c23 */ /* 0x100fe20008010839 */
[----:B------:R-:W-:Y:S01]  /*da20*/  FADD.FTZ R6, R69, -R6 ;  /* 0x8000000645067221 */ /* 0x000fe20000010000 */
[----:B------:R-:W-:Y:S01]  /*da30*/  MUFU.EX2 R93, R93 ;  /* 0x0000005d005d7308 */ /* 0x000fe20000000800 */
[--C-:B------:R-:W-:Y:S01]  /*da40*/  FFMA.FTZ R77, R82, UR8, -R57.reuse ;  /* 0x00000008524d7c23 */ /* 0x100fe20008010839 */
[--C-:B------:R-:W-:Y:S01]  /*da50*/  FFMA.FTZ R82, R67, UR8, -R57.reuse ;  /* 0x0000000843527c23 */ /* 0x100fe20008010839 */
[----:B------:R-:W-:Y:S01]  /*da60*/  FMUL.FTZ R99, R6, UR8 ;  /* 0x0000000806637c20 */ /* 0x000fe20008410000 */
[--C-:B------:R-:W-:Y:S01]  /*da70*/  FFMA.FTZ R69, R22, UR8, -R57.reuse ;  /* 0x0000000816457c23 */ /* 0x100fe20008010839 */
[----:B------:R-:W3:Y:S01]  /*da80*/  LDSM.16.MT88.4 R4, [R157+0x3400] ;  /* 0x003400009d04783b */ /* 0x000ee20000004200 */
[--C-:B------:R-:W-:Y:S01]  /*da90*/  FFMA.FTZ R68, R20, UR8, -R57.reuse ;  /* 0x0000000814447c23 */ /* 0x100fe20008010839 */
[--C-:B------:R-:W-:Y:S01]  /*daa0*/  FFMA.FTZ R67, R12, UR8, -R57.reuse ;  /* 0x000000080c437c23 */ /* 0x100fe20008010839 */
[----:B------:R-:W4:Y:S01]  /*dab0*/  MUFU.EX2 R100, R100 ;  /* 0x0000006400647308 */ /* 0x000f220000000800 */
[----:B------:R-:W-:Y:S01]  /*dac0*/  F2FP.BF16.F32.PACK_AB R12, R95, R102 ;  /* 0x000000665f0c723e */ /* 0x000fe200000010ff */
[--C-:B------:R-:W-:Y:S01]  /*dad0*/  FFMA.FTZ R86, R86, UR8, -R57.reuse ;  /* 0x0000000856567c23 */ /* 0x100fe20008010839 */
[--C-:B------:R-:W-:Y:S01]  /*dae0*/  FFMA.FTZ R71, R164, UR8, -R57.reuse ;  /* 0x00000008a4477c23 */ /* 0x100fe20008010839 */
[--C-:B------:R-:W-:Y:S01]  /*daf0*/  FFMA.FTZ R79, R28, UR8, -R57.reuse ;  /* 0x000000081c4f7c23 */ /* 0x100fe20008010839 */
[--C-:B------:R-:W-:Y:S01]  /*db00*/  FFMA.FTZ R88, R32, UR8, -R57.reuse ;  /* 0x0000000820587c23 */ /* 0x100fe20008010839 */
[----:B-1----:R-:W1:Y:S01]  /*db10*/  LDSM.16.MT88.4 R28, [R157+0x3800] ;  /* 0x003800009d1c783b */ /* 0x002e620000004200 */
[----:B------:R-:W-:Y:S01]  /*db20*/  F2FP.BF16.F32.PACK_AB R32, R83, R90 ;  /* 0x0000005a5320723e */ /* 0x000fe200000010ff */
        /* <DEDUP_REMOVED lines=15> */
[----:B------:R-:W-:Y:S01]  /*dc20*/  FFMA.FTZ R0, R0, UR8, -R57 ;  /* 0x0000000800007c23 */ /* 0x000fe20008010839 */
[----:B------:R-:W4:Y:S08]  /*dc30*/  MUFU.EX2 R101, R101 ;  /* 0x0000006500657308 */ /* 0x000f300000000800 */
[----:B------:R-:W2:Y:S01]  /*dc40*/  MUFU.EX2 R99, R99 ;  /* 0x0000006300637308 */ /* 0x000ea20000000800 */
[----:B-----5:R-:W-:-:S07]  /*dc50*/  F2FP.BF16.F32.PACK_AB R15, R87, R94 ;  /* 0x0000005e570f723e */ /* 0x020fce00000010ff */
[----:B------:R-:W-:Y:S01]  /*dc60*/  MUFU.EX2 R86, R86 ;  /* 0x0000005600567308 */ /* 0x000fe20000000800 */
[-C--:B----4-:R-:W-:Y:S01]  /*dc70*/  FMUL.FTZ R20, R140, R101.reuse ;  /* 0x000000658c147220 */ /* 0x090fe20000410000 */
[-C--:B------:R-:W-:Y:S01]  /*dc80*/  FMUL.FTZ R21, R141, R101.reuse ;  /* 0x000000658d157220 */ /* 0x080fe20000410000 */
[-C--:B------:R-:W-:Y:S01]  /*dc90*/  FMUL.FTZ R136, R136, R101.reuse ;  /* 0x0000006588887220 */ /* 0x080fe20000410000 */
[-C--:B------:R-:W-:Y:S01]  /*dca0*/  FMUL.FTZ R137, R137, R101.reuse ;  /* 0x0000006589897220 */ /* 0x080fe20000410000 */
[-C--:B------:R-:W-:Y:S01]  /*dcb0*/  FMUL.FTZ R132, R132, R101.reuse ;  /* 0x0000006584847220 */ /* 0x080fe20000410000 */
[-C--:B------:R-:W-:Y:S01]  /*dcc0*/  FMUL.FTZ R133, R133, R101.reuse ;  /* 0x0000006585857220 */ /* 0x080fe20000410000 */
[----:B------:R-:W-:Y:S01]  /*dcd0*/  FMUL.FTZ R128, R128, R101 ;  /* 0x0000006580807220 */ /* 0x000fe20000410000 */
[----:B------:R-:W4:Y:S01]  /*dce0*/  MUFU.EX2 R77, R77 ;  /* 0x0000004d004d7308 */ /* 0x000f220000000800 */
        /* <DEDUP_REMOVED lines=11> */
[----:B------:R-:W-:Y:S01]  /*dda0*/  FFMA.FTZ R102, R121, R101, R102 ;  /* 0x0000006579667223 */ /* 0x000fe20000010066 */
[----:B------:R-:W-:Y:S01]  /*ddb0*/  FFMA.FTZ R100, R123, R99, R100 ;  /* 0x000000637b647223 */ /* 0x000fe20000010064 */
[----:B------:R-:W-:Y:S01]  /*ddc0*/  FFMA.FTZ R121, R63, UR8, -R76 ;  /* 0x000000083f797c23 */ /* 0x000fe2000801084c */
[C---:B------:R-:W-:Y:S01]  /*ddd0*/  HMMA.16816.F32.BF16 R16, R12.reuse, R18, R136 ;  /* 0x000000120c10723c */ /* 0x040fe20000041888 */
[----:B------:R-:W2:Y:S01]  /*dde0*/  MUFU.EX2 R71, R71 ;  /* 0x0000004700477308 */ /* 0x000ea20000000800 */
[----:B----4-:R-:W-:Y:S01]  /*ddf0*/  F2FP.BF16.F32.PACK_AB R33, R77, R86 ;  /* 0x000000564d21723e */ /* 0x010fe200000010ff */
[----:B------:R-:W-:Y:S01]  /*de00*/  FADD.FTZ R95, R95, R102 ;  /* 0x000000665f5f7221 */ /* 0x000fe20000010000 */
[----:B------:R-:W-:Y:S01]  /*de10*/  FADD.FTZ R93, R93, R100 ;  /* 0x000000645d5d7221 */ /* 0x000fe20000010000 */
[----:B------:R-:W-:Y:S01]  /*de20*/  LDSM.16.MT88.4 R136, [R157+0x4c00] ;  /* 0x004c00009d88783b */ /* 0x000fe20000004200 */
[C---:B------:R-:W-:Y:S01]  /*de30*/  HMMA.16816.F32.BF16 R132, R12.reuse, R8, R132 ;  /* 0x000000080c84723c */ /* 0x040fe20000041884 */
[----:B------:R-:W-:Y:S01]  /*de40*/  FADD.FTZ R96, R96, R95 ;  /* 0x0000005f60607221 */ /* 0x000fe20000010000 */
[----:B------:R-:W-:Y:S01]  /*de50*/  FADD.FTZ R94, R94, R93 ;  /* 0x0000005d5e5e7221 */ /* 0x000fe20000010000 */
[----:B------:R-:W-:Y:S01]  /*de60*/  MUFU.EX2 R70, R70 ;  /* 0x0000004600467308 */ /* 0x000fe20000000800 */
[----:B------:R-:W-:Y:S01]  /*de70*/  FFMA.FTZ R123, R55, UR8, -R57 ;  /* 0x00000008377b7c23 */ /* 0x000fe20008010839 */
[----:B------:R-:W-:Y:S01]  /*de80*/  FADD.FTZ R89, R89, R96 ;  /* 0x0000006059597221 */ /* 0x000fe20000010000 */
[----:B------:R-:W-:Y:S01]  /*de90*/  HMMA.16816.F32.BF16 R128, R12, R10, R128 ;  /* 0x0000000a0c80723c */ /* 0x000fe20000041880 */
[----:B------:R-:W4:Y:S01]  /*dea0*/  LDSM.16.MT88.4 R8, [R156+0x3800] ;  /* 0x003800009c08783b */ /* 0x000f220000004200 */
[----:B------:R-:W-:Y:S01]  /*deb0*/  FADD.FTZ R87, R87, R94 ;  /* 0x0000005e57577221 */ /* 0x000fe20000010000 */
[----:B------:R-:W-:-:S02]  /*dec0*/  FADD.FTZ R90, R90, R89 ;  /* 0x000000595a5a7221 */ /* 0x000fc40000010000 */
[----:B------:R-:W5:Y:S01]  /*ded0*/  MUFU.EX2 R69, R69 ;  /* 0x0000004500457308 */ /* 0x000f620000000800 */
[----:B--2---:R-:W-:Y:S01]  /*dee0*/  F2FP.BF16.F32.PACK_AB R35, R71, R82 ;  /* 0x000000524723723e */ /* 0x004fe200000010ff */
[----:B------:R-:W-:Y:S01]  /*def0*/  FADD.FTZ R86, R86, R87 ;  /* 0x0000005756567221 */ /* 0x000fe20000010000 */
[----:B------:R-:W-:Y:S01]  /*df00*/  F2FP.BF16.F32.PACK_AB R12, R66, R73 ;  /* 0x00000049420c723e */ /* 0x000fe200000010ff */
[----:B------:R-:W-:Y:S01]  /*df10*/  FADD.FTZ R83, R83, R90 ;  /* 0x0000005a53537221 */ /* 0x000fe20000010000 */
[----:B------:R-:W-:Y:S01]  /*df20*/  F2FP.BF16.F32.PACK_AB R14, R62, R65 ;  /* 0x000000413e0e723e */ /* 0x000fe200000010ff */
[----:B------:R-:W-:Y:S02]  /*df30*/  FADD.FTZ R77, R77, R86 ;  /* 0x000000564d4d7221 */ /* 0x000fe40000010000 */
[----:B------:R-:W-:Y:S01]  /*df40*/  MUFU.EX2 R68, R68 ;  /* 0x0000004400447308 */ /* 0x000fe20000000800 */
[----:B---3--:R-:W-:Y:S01]  /*df50*/  HMMA.16816.F32.BF16 R20, R32, R4, R20 ;  /* 0x000000042014723c */ /* 0x008fe20000041814 */
[----:B------:R-:W-:Y:S01]  /*df60*/  FADD.FTZ R84, R84, R83 ;  /* 0x0000005354547221 */ /* 0x000fe20000010000 */
[----:B------:R-:W-:-:S03]  /*df70*/  FADD.FTZ R82, R82, R77 ;  /* 0x0000004d52527221 */ /* 0x000fc60000010000 */
[----:B------:R-:W-:Y:S01]  /*df80*/  FADD.FTZ R84, R75, R84 ;  /* 0x000000544b547221 */ /* 0x000fe20000010000 */
[C---:B------:R-:W-:Y:S01]  /*df90*/  HMMA.16816.F32.BF16 R16, R32.reuse, R6, R16 ;  /* 0x000000062010723c */ /* 0x040fe20000041810 */
[----:B------:R-:W2:Y:S01]  /*dfa0*/  MUFU.EX2 R67, R67 ;  /* 0x0000004300437308 */ /* 0x000ea20000000800 */
[----:B------:R-:W3:Y:S01]  /*dfb0*/  LDSM.16.MT88.4 R4, [R157+0x3c00] ;  /* 0x003c00009d04783b */ /* 0x000ee20000004200 */
        /* <DEDUP_REMOVED lines=9> */
[----:B------:R-:W-:Y:S01]  /*e050*/  FADD.FTZ R69, R69, R70 ;  /* 0x0000004645457221 */ /* 0x000fe20000010000 */
[----:B------:R-:W-:Y:S01]  /*e060*/  FADD.FTZ R65, R65, R66 ;  /* 0x0000004241417221 */ /* 0x000fe20000010000 */
[----:B------:R-:W-:Y:S01]  /*e070*/  MOV R70, R45 ;  /* 0x0000002d00467202 */ /* 0x000fe20000000f00 */
[----:B------:R-:W4:Y:S01]  /*e080*/  MUFU.EX2 R88, R88 ;  /* 0x0000005800587308 */ /* 0x000f220000000800 */
[C---:B--2---:R-:W-:Y:S01]  /*e090*/  F2FP.BF16.F32.PACK_AB R15, R67.reuse, R68 ;  /* 0x00000044430f723e */ /* 0x044fe200000010ff */
[----:B------:R-:W-:Y:S01]  /*e0a0*/  FADD.FTZ R68, R68, R69 ;  /* 0x0000004544447221 */ /* 0x000fe20000010000 */
[----:B------:R-:W-:Y:S01]  /*e0b0*/  F2FP.BF16.F32.PACK_AB R32, R60, R61 ;  /* 0x0000003d3c20723e */ /* 0x000fe200000010ff */
[----:B------:R-:W-:Y:S01]  /*e0c0*/  FADD.FTZ R62, R62, R65 ;  /* 0x000000413e3e7221 */ /* 0x000fe20000010000 */
[----:B------:R-:W-:Y:S01]  /*e0d0*/  F2FP.BF16.F32.PACK_AB R34, R56, R59 ;  /* 0x0000003b3822723e */ /* 0x000fe200000010ff */
[----:B------:R-:W-:Y:S01]  /*e0e0*/  FADD.FTZ R68, R67, R68 ;  /* 0x0000004443447221 */ /* 0x000fe20000010000 */
[----:B------:R-:W-:Y:S01]  /*e0f0*/  MOV R69, R44 ;  /* 0x0000002c00457202 */ /* 0x000fe20000000f00 */
[----:B------:R-:W-:Y:S01]  /*e100*/  MUFU.EX2 R85, R85 ;  /* 0x0000005500557308 */ /* 0x000fe20000000800 */
[----:B-1----:R-:W-:Y:S01]  /*e110*/  HMMA.16816.F32.BF16 R20, R12, R28, R20 ;  /* 0x0000001c0c14723c */ /* 0x002fe20000041814 */
[----:B------:R-:W-:-:S04]  /*e120*/  FADD.FTZ R61, R61, R62 ;  /* 0x0000003e3d3d7221 */ /* 0x000fc80000010000 */
[----:B------:R-:W-:Y:S01]  /*e130*/  FADD.FTZ R60, R60, R61 ;  /* 0x0000003d3c3c7221 */ /* 0x000fe20000010000 */
[C---:B------:R-:W-:Y:S01]  /*e140*/  HMMA.16816.F32.BF16 R28, R12.reuse, R30, R16 ;  /* 0x0000001e0c1c723c */ /* 0x040fe20000041810 */
[----:B------:R-:W1:Y:S01]  /*e150*/  MUFU.EX2 R92, R92 ;  /* 0x0000005c005c7308 */ /* 0x000e620000000800 */
[----:B------:R-:W2:Y:S01]  /*e160*/  LDSM.16.MT88.4 R16, [R157+0x4000] ;  /* 0x004000009d10783b */ /* 0x000ea20000004200 */
[C---:B----4-:R-:W-:Y:S01]  /*e170*/  F2FP.BF16.F32.PACK_AB R33, R88.reuse, R79 ;  /* 0x0000004f5821723e */ /* 0x050fe200000010ff */
[----:B------:R-:W-:Y:S02]  /*e180*/  FADD.FTZ R79, R79, R68 ;  /* 0x000000444f4f7221 */ /* 0x000fe40000010000 */
[C---:B------:R-:W-:Y:S02]  /*e190*/  HMMA.16816.F32.BF16 R132, R12.reuse, R8, R132 ;  /* 0x000000080c84723c */ /* 0x040fe40000041884 */
[----:B------:R-:W-:Y:S01]  /*e1a0*/  FADD.FTZ R88, R88, R79 ;  /* 0x0000004f58587221 */ /* 0x000fe20000010000 */
[----:B------:R-:W-:Y:S03]  /*e1b0*/  MUFU.EX2 R50, R50 ;  /* 0x0000003200327308 */ /* 0x000fe60000000800 */
[----:B------:R-:W-:Y:S01]  /*e1c0*/  HMMA.16816.F32.BF16 R128, R12, R10, R128 ;  /* 0x0000000a0c80723c */ /* 0x000fe20000041880 */
[----:B------:R-:W4:Y:S04]  /*e1d0*/  LDSM.16.MT88.4 R8, [R156+0x4000] ;  /* 0x004000009c08783b */ /* 0x000f280000004200 */
[----:B------:R-:W5:Y:S01]  /*e1e0*/  MUFU.EX2 R49, R49 ;  /* 0x0000003100317308 */ /* 0x000f620000000800 */
        /* <DEDUP_REMOVED lines=16> */
[--C-:B------:R-:W-:Y:S01]  /*e2f0*/  FFMA.FTZ R35, R53, UR8, -R57.reuse ;  /* 0x0000000835237c23 */ /* 0x100fe20008010839 */
[--C-:B------:R-:W-:Y:S01]  /*e300*/  FFMA.FTZ R34, R64, UR8, -R57.reuse ;  /* 0x0000000840227c23 */ /* 0x100fe20008010839 */
[----:B------:R-:W-:Y:S01]  /*e310*/  FFMA.FTZ R53, R58, UR8, -R57 ;  /* 0x000000083a357c23 */ /* 0x000fe20008010839 */
[----:B------:R-:W-:Y:S01]  /*e320*/  FADD.FTZ R91, R91, R92 ;  /* 0x0000005c5b5b7221 */ /* 0x000fe20000010000 */
[----:B------:R-:W-:-:S02]  /*e330*/  FFMA.FTZ R32, R81, UR8, -R76 ;  /* 0x0000000851207c23 */ /* 0x000fc4000801084c */
[----:B------:R-:W-:Y:S01]  /*e340*/  MUFU.EX2 R47, R47 ;  /* 0x0000002f002f7308 */ /* 0x000fe20000000800 */
[----:B------:R-:W-:-:S07]  /*e350*/  FADD.FTZ R98, R98, R91 ;  /* 0x0000005b62627221 */ /* 0x000fce0000010000 */
[----:B------:R-:W1:Y:S01]  /*e360*/  MUFU.EX2 R42, R42 ;  /* 0x0000002a002a7308 */ /* 0x000e620000000800 */
[----:B--2---:R-:W-:Y:S01]  /*e370*/  F2FP.BF16.F32.PACK_AB R15, R104, R97 ;  /* 0x00000061680f723e */ /* 0x004fe200000010ff */
[----:B------:R-:W-:-:S04]  /*e380*/  FADD.FTZ R97, R97, R98 ;  /* 0x0000006261617221 */ /* 0x000fc80000010000 */
[----:B------:R-:W-:Y:S02]  /*e390*/  FADD.FTZ R97, R104, R97 ;  /* 0x0000006168617221 */ /* 0x000fe40000010000 */
[----:B------:R-:W-:Y:S01]  /*e3a0*/  MUFU.EX2 R43, R43 ;  /* 0x0000002b002b7308 */ /* 0x000fe20000000800 */
[C---:B------:R-:W-:Y:S06]  /*e3b0*/  HMMA.16816.F32.BF16 R20, R12.reuse, R16, R20 ;  /* 0x000000100c14723c */ /* 0x040fec0000041814 */
[----:B------:R-:W-:Y:S01]  /*e3c0*/  HMMA.16816.F32.BF16 R28, R12, R18, R28 ;  /* 0x000000120c1c723c */ /* 0x000fe2000004181c */
[----:B------:R-:W2:Y:S01]  /*e3d0*/  MUFU.EX2 R40, R40 ;  /* 0x0000002800287308 */ /* 0x000ea20000000800 */
[----:B-1----:R-:W-:-:S04]  /*e3e0*/  F2FP.BF16.F32.PACK_AB R16, R42, R47 ;  /* 0x0000002f2a10723e */ /* 0x002fc800000010ff */
[C---:B----4-:R-:W-:Y:S03]  /*e3f0*/  HMMA.16816.F32.BF16 R132, R12.reuse, R8, R132 ;  /* 0x000000080c84723c */ /* 0x050fe60000041884 */
[----:B------:R-:W-:Y:S03]  /*e400*/  MUFU.EX2 R80, R80 ;  /* 0x0000005000507308 */ /* 0x000fe60000000800 */
[----:B------:R-:W-:Y:S01]  /*e410*/  HMMA.16816.F32.BF16 R128, R12, R10, R128 ;  /* 0x0000000a0c80723c */ /* 0x000fe20000041880 */
[----:B------:R-:W1:Y:S04]  /*e420*/  LDSM.16.MT88.4 R8, [R157+0x4800] ;  /* 0x004800009d08783b */ /* 0x000e680000004200 */
[----:B------:R-:W4:Y:S01]  /*e430*/  MUFU.EX2 R103, R103 ;  /* 0x0000006700677308 */ /* 0x000f220000000800 */
[----:B--2---:R-:W-:-:S07]  /*e440*/  F2FP.BF16.F32.PACK_AB R18, R40, R43 ;  /* 0x0000002b2812723e */ /* 0x004fce00000010ff */
[----:B------:R-:W-:Y:S08]  /*e450*/  MUFU.EX2 R74, R74 ;  /* 0x0000004a004a7308 */ /* 0x000ff00000000800 */
[----:B------:R-:W2:Y:S01]  /*e460*/  MUFU.EX2 R33, R72 ;  /* 0x0000004800217308 */ /* 0x000ea20000000800 */
[----:B----4-:R-:W-:Y:S01]  /*e470*/  F2FP.BF16.F32.PACK_AB R17, R103, R80 ;  /* 0x000000506711723e */ /* 0x010fe200000010ff */
[----:B------:R-:W-:-:S04]  /*e480*/  FADD.FTZ R80, R80, R97 ;  /* 0x0000006150507221 */ /* 0x000fc80000010000 */
[----:B------:R-:W-:Y:S02]  /*e490*/  FADD.FTZ R103, R103, R80 ;  /* 0x0000005067677221 */ /* 0x000fe40000010000 */
[----:B------:R-:W-:Y:S08]  /*e4a0*/  MUFU.EX2 R41, R41 ;  /* 0x0000002900297308 */ /* 0x000ff00000000800 */
[----:B------:R-:W4:Y:S01]  /*e4b0*/  MUFU.EX2 R38, R38 ;  /* 0x0000002600267308 */ /* 0x000f220000000800 */
[----:B--2---:R-:W-:Y:S01]  /*e4c0*/  F2FP.BF16.F32.PACK_AB R19, R33, R74 ;  /* 0x0000004a2113723e */ /* 0x004fe200000010ff */
[----:B------:R-:W-:-:S04]  /*e4d0*/  FADD.FTZ R74, R74, R103 ;  /* 0x000000674a4a7221 */ /* 0x000fc80000010000 */
[----:B------:R-:W-:Y:S02]  /*e4e0*/  FADD.FTZ R33, R33, R74 ;  /* 0x0000004a21217221 */ /* 0x000fe40000010000 */
[----:B------:R-:W-:Y:S01]  /*e4f0*/  MUFU.EX2 R39, R39 ;  /* 0x0000002700277308 */ /* 0x000fe20000000800 */
[C---:B---3--:R-:W-:Y:S06]  /*e500*/  HMMA.16816.F32.BF16 R20, R16.reuse, R4, R20 ;  /* 0x000000041014723c */ /* 0x048fec0000041814 */
[----:B------:R-:W-:Y:S01]  /*e510*/  HMMA.16816.F32.BF16 R28, R16, R6, R28 ;  /* 0x00000006101c723c */ /* 0x000fe2000004181c */
[----:B------:R-:W2:Y:S01]  /*e520*/  MUFU.EX2 R36, R36 ;  /* 0x0000002400247308 */ /* 0x000ea20000000800 */
[----:B------:R-:W3:Y:S01]  /*e530*/  LDSM.16.MT88.4 R4, [R156+0x4800] ;  /* 0x004800009c04783b */ /* 0x000ee20000004200 */
[----:B----4-:R-:W-:-:S03]  /*e540*/  F2FP.BF16.F32.PACK_AB R12, R38, R41 ;  /* 0x00000029260c723e */ /* 0x010fc600000010ff */
[C---:B-----5:R-:W-:Y:S03]  /*e550*/  HMMA.16816.F32.BF16 R132, R16.reuse, R24, R132 ;  /* 0x000000181084723c */ /* 0x060fe60000041884 */
[----:B------:R-:W-:Y:S03]  /*e560*/  MUFU.EX2 R34, R34 ;  /* 0x0000002200227308 */ /* 0x000fe60000000800 */
[----:B------:R-:W-:Y:S05]  /*e570*/  HMMA.16816.F32.BF16 R128, R16, R26, R128 ;  /* 0x0000001a1080723c */ /* 0x000fea0000041880 */
[----:B------:R-:W4:Y:S01]  /*e580*/  MUFU.EX2 R35, R35 ;  /* 0x0000002300237308 */ /* 0x000f220000000800 */
[----:B--2---:R-:W-:Y:S01]  /*e590*/  F2FP.BF16.F32.PACK_AB R14, R36, R39 ;  /* 0x00000027240e723e */ /* 0x004fe200000010ff */
[--C-:B------:R-:W-:Y:S01]  /*e5a0*/  FFMA.FTZ R16, R46, UR8, -R57.reuse ;  /* 0x000000082e107c23 */ /* 0x100fe20008010839 */
[----:B------:R-:W-:-:S05]  /*e5b0*/  FFMA.FTZ R17, R48, UR8, -R57 ;  /* 0x0000000830117c23 */ /* 0x000fca0008010839 */
[----:B------:R-:W-:Y:S08]  /*e5c0*/  MUFU.EX2 R53, R53 ;  /* 0x0000003500357308 */ /* 0x000ff00000000800 */
[----:B------:R-:W2:Y:S01]  /*e5d0*/  MUFU.EX2 R52, R52 ;  /* 0x0000003400347308 */ /* 0x000ea20000000800 */
[----:B----4-:R-:W-:-:S07]  /*e5e0*/  F2FP.BF16.F32.PACK_AB R13, R35, R34 ;  /* 0x00000022230d723e */ /* 0x010fce00000010ff */
[----:B------:R-:W-:Y:S08]  /*e5f0*/  MUFU.EX2 R37, R37 ;  /* 0x0000002500257308 */ /* 0x000ff00000000800 */
[----:B------:R-:W-:Y:S01]  /*e600*/  MUFU.EX2 R2, R2 ;  /* 0x0000000200027308 */ /* 0x000fe20000000800 */
[----:B--2---:R-:W-:-:S07]  /*e610*/  F2FP.BF16.F32.PACK_AB R15, R52, R53 ;  /* 0x00000035340f723e */ /* 0x004fce00000010ff */
[C---:B-1----:R-:W-:Y:S01]  /*e620*/  HMMA.16816.F32.BF16 R20, R12.reuse, R8, R20 ;  /* 0x000000080c14723c */ /* 0x042fe20000041814 */
[----:B------:R-:W-:Y:S05]  /*e630*/  MUFU.EX2 R32, R32 ;  /* 0x0000002000207308 */ /* 0x000fea0000000800 */
[C---:B------:R-:W-:Y:S01]  /*e640*/  HMMA.16816.F32.BF16 R28, R12.reuse, R10, R28 ;  /* 0x0000000a0c1c723c */ /* 0x040fe2000004181c */
[----:B------:R-:W-:Y:S02]  /*e650*/  FADD.FTZ R9, R59, R60 ;  /* 0x0000003c3b097221 */ /* 0x000fe40000010000 */
[----:B------:R-:W1:Y:S02]  /*e660*/  MUFU.EX2 R121, R121 ;  /* 0x0000007900797308 */ /* 0x000e640000000800 */
[----:B------:R-:W-:Y:S01]  /*e670*/  FADD.FTZ R9, R56, R9 ;  /* 0x0000000938097221 */ /* 0x000fe20000010000 */
[----:B---3--:R-:W-:Y:S03]  /*e680*/  HMMA.16816.F32.BF16 R132, R12, R4, R132 ;  /* 0x000000040c84723c */ /* 0x008fe60000041884 */
[----:B------:R-:W-:-:S02]  /*e690*/  FADD.FTZ R54, R54, R9 ;  /* 0x0000000936367221 */ /* 0x000fc40000010000 */
[----:B------:R-:W2:Y:S01]  /*e6a0*/  LDSM.16.MT88.4 R8, [R156+0x4c00] ;  /* 0x004c00009c08783b */ /* 0x000ea20000004200 */
[----:B------:R-:W-:Y:S01]  /*e6b0*/  MUFU.EX2 R16, R16 ;  /* 0x0000001000107308 */ /* 0x000fe20000000800 */
[----:B------:R-:W-:Y:S01]  /*e6c0*/  FADD.FTZ R51, R51, R54 ;  /* 0x0000003633337221 */ /* 0x000fe20000010000 */
[----:B------:R-:W-:Y:S03]  /*e6d0*/  HMMA.16816.F32.BF16 R128, R12, R6, R128 ;  /* 0x000000060c80723c */ /* 0x000fe60000041880 */
[----:B------:R-:W-:-:S03]  /*e6e0*/  FADD.FTZ R4, R50, R51 ;  /* 0x0000003332047221 */ /* 0x000fc60000010000 */
[----:B------:R-:W3:Y:S01]  /*e6f0*/  MUFU.EX2 R17, R17 ;  /* 0x0000001100117308 */ /* 0x000ee20000000800 */
[----:B------:R-:W-:Y:S01]  /*e700*/  FADD.FTZ R4, R49, R4 ;  /* 0x0000000431047221 */ /* 0x000fe20000010000 */
[----:B-1----:R-:W-:Y:S01]  /*e710*/  F2FP.BF16.F32.PACK_AB R6, R121, R32 ;  /* 0x000000207906723e */ /* 0x002fe200000010ff */
[----:B------:R-:W-:Y:S02]  /*e720*/  FADD.FTZ R12, R34, R33 ;  /* 0x00000021220c7221 */ /* 0x000fe40000010000 */
[----:B------:R-:W-:Y:S01]  /*e730*/  FADD.FTZ R47, R47, R4 ;  /* 0x000000042f2f7221 */ /* 0x000fe20000010000 */
[----:B------:R-:W-:Y:S01]  /*e740*/  F2FP.BF16.F32.PACK_AB R4, R2, R37 ;  /* 0x000000250204723e */ /* 0x000fe200000010ff */
[----:B------:R-:W-:Y:S01]  /*e750*/  FADD.FTZ R12, R35, R12 ;  /* 0x0000000c230c7221 */ /* 0x000fe20000010000 */
[----:B------:R-:W-:Y:S01]  /*e760*/  MUFU.EX2 R0, R0 ;  /* 0x0000000000007308 */ /* 0x000fe20000000800 */
[----:B------:R-:W-:-:S04]  /*e770*/  FADD.FTZ R42, R42, R47 ;  /* 0x0000002f2a2a7221 */ /* 0x000fc80000010000 */
[----:B------:R-:W-:-:S03]  /*e780*/  FADD.FTZ R43, R43, R42 ;  /* 0x0000002a2b2b7221 */ /* 0x000fc60000010000 */
[----:B------:R-:W1:Y:S01]  /*e790*/  MUFU.EX2 R123, R123 ;  /* 0x0000007b007b7308 */ /* 0x000e620000000800 */
[----:B------:R-:W-:Y:S01]  /*e7a0*/  FADD.FTZ R40, R40, R43 ;  /* 0x0000002b28287221 */ /* 0x000fe20000010000 */
[----:B---3--:R-:W-:-:S03]  /*e7b0*/  F2FP.BF16.F32.PACK_AB R5, R17, R16 ;  /* 0x000000101105723e */ /* 0x008fc600000010ff */
[----:B------:R-:W-:-:S04]  /*e7c0*/  FADD.FTZ R41, R41, R40 ;  /* 0x0000002829297221 */ /* 0x000fc80000010000 */
[----:B------:R-:W-:-:S04]  /*e7d0*/  FADD.FTZ R38, R38, R41 ;  /* 0x0000002926267221 */ /* 0x000fc80000010000 */
[----:B------:R-:W-:Y:S01]  /*e7e0*/  FADD.FTZ R39, R39, R38 ;  /* 0x0000002627277221 */ /* 0x000fe20000010000 */
[----:B-1----:R-:W-:-:S03]  /*e7f0*/  F2FP.BF16.F32.PACK_AB R7, R123, R0 ;  /* 0x000000007b07723e */ /* 0x002fc600000010ff */
[----:B------:R-:W-:-:S04]  /*e800*/  FADD.FTZ R36, R36, R39 ;  /* 0x0000002724247221 */ /* 0x000fc80000010000 */
[----:B------:R-:W-:Y:S01]  /*e810*/  FADD.FTZ R37, R37, R36 ;  /* 0x0000002425257221 */ /* 0x000fe20000010000 */
[----:B--2---:R-:W-:Y:S03]  /*e820*/  HMMA.16816.F32.BF16 R132, R4, R8, R132 ;  /* 0x000000080484723c */ /* 0x004fe60000041884 */
[----:B------:R-:W-:-:S03]  /*e830*/  FADD.FTZ R37, R2, R37 ;  /* 0x0000002502257221 */ /* 0x000fc60000010000 */
[----:B------:R-:W-:Y:S01]  /*e840*/  HMMA.16816.F32.BF16 R140, R4, R136, R20 ;  /* 0x00000088048c723c */ /* 0x000fe20000041814 */
[----:B------:R-:W-:Y:S01]  /*e850*/  FADD.FTZ R9, R53, R12 ;  /* 0x0000000c35097221 */ /* 0x000fe20000010000 */
[----:B------:R-:W-:-:S03]  /*e860*/  FADD.FTZ R32, R32, R37 ;  /* 0x0000002520207221 */ /* 0x000fc60000010000 */
[----:B------:R-:W-:Y:S01]  /*e870*/  FADD.FTZ R9, R52, R9 ;  /* 0x0000000934097221 */ /* 0x000fe20000010000 */
[----:B------:R-:W-:Y:S01]  /*e880*/  HMMA.16816.F32.BF16 R136, R4, R138, R28 ;  /* 0x0000008a0488723c */ /* 0x000fe2000004181c */
[----:B------:R-:W-:Y:S02]  /*e890*/  FADD.FTZ R121, R121, R32 ;  /* 0x0000002079797221 */ /* 0x000fe40000010000 */
[----:B------:R-:W-:-:S03]  /*e8a0*/  FADD.FTZ R16, R16, R9 ;  /* 0x0000000910107221 */ /* 0x000fc60000010000 */
[----:B------:R-:W-:Y:S01]  /*e8b0*/  HMMA.16816.F32.BF16 R128, R4, R10, R128 ;  /* 0x0000000a0480723c */ /* 0x000fe20000041880 */
[----:B------:R-:W-:-:S04]  /*e8c0*/  FADD.FTZ R17, R17, R16 ;  /* 0x0000001011117221 */ /* 0x000fc80000010000 */
[----:B------:R-:W-:-:S04]  /*e8d0*/  FADD.FTZ R0, R0, R17 ;  /* 0x0000001100007221 */ /* 0x000fc80000010000 */
[----:B------:R-:W-:-:S15]  /*e8e0*/  FADD.FTZ R123, R123, R0 ;  /* 0x000000007b7b7221 */ /* 0x000fde0000010000 */
.L_x_5167:
[----:B------:R-:W-:-:S13]  /*e8f0*/  ISETP.GT.AND P0, PT, R125, R126, PT ;  /* 0x0000007e7d00720c */ /* 0x000fda0003f04270 */
        /* <DEDUP_REMOVED lines=10> */
.L_x_5179:
        /* <DEDUP_REMOVED lines=21> */
[----:B------:R-:W-:Y:S02]  /*eaf0*/  LOP3.LUT R14, R14, R5, RZ, 0x3c, !PT ;  /* 0x000000050e0e7212 */ /* 0x000fe400078e3cff */
        /* <DEDUP_REMOVED lines=48> */
.L_x_5176:
[----:B------:R-:W-:Y:S01]  /*ee00*/  @P2 STS [R154+0x3000], RZ ;  /* 0x003000ff9a002388 */ /* 0x000fe20000000800 */
[----:B--2---:R-:W-:Y:S01]  /*ee10*/  @!P2 IMAD.WIDE.U32 R78, R162, 0x60, R16 ;  /* 0x00000060a24ea825 */ /* 0x004fe200078e0010 */
[----:B------:R-:W-:Y:S02]  /*ee20*/  LEA R162, P5, R16, R158, 0x1 ;  /* 0x0000009e10a27211 */ /* 0x000fe400078a08ff */
[----:B------:R-:W-:Y:S01]  /*ee30*/  @P2 STS [R154+0x3004], RZ ;  /* 0x003004ff9a002388 */ /* 0x000fe20000000800 */
[CC--:B-1----:R-:W-:Y:S01]  /*ee40*/  @!P2 LEA R0, P3, R164.reuse, R16.reuse, 0x6 ;  /* 0x00000010a400a211 */ /* 0x0c2fe200078630ff */
[----:B------:R-:W-:Y:S01]  /*ee50*/  @!P2 IMAD R163, R163, 0x60, RZ ;  /* 0x00000060a3a3a824 */ /* 0x000fe200078e02ff */
[----:B------:R-:W-:Y:S01]  /*ee60*/  @!P2 IADD3 R2, P0, R147, R16, RZ ;  /* 0x000000109302a210 */ /* 0x000fe20007f1e0ff */
[----:B------:R-:W-:Y:S01]  /*ee70*/  @P2 STS.64 [R154+0x3008], RZ ;  /* 0x003008ff9a002388 */ /* 0x000fe20000000a00 */
[----:B------:R-:W-:Y:S01]  /*ee80*/  @!P2 LEA.HI.X R165, R164, R17, R165, 0x6, P3 ;  /* 0x00000011a4a5a211 */ /* 0x000fe200018f34a5 */
[----:B------:R-:W-:Y:S01]  /*ee90*/  @!P2 IMAD.IADD R74, R163, 0x1, R79 ;  /* 0x00000001a34aa824 */ /* 0x000fe200078e024f */
[-CC-:B------:R-:W-:Y:S01]  /*eea0*/  LEA.HI.X R163, R16, R159.reuse, R17.reuse, 0x1, P5 ;  /* 0x0000009f10a37211 */ /* 0x180fe200028f0c11 */
[----:B------:R-:W-:Y:S01]  /*eeb0*/  @!P2 IMAD.X R164, R146, 0x1, R17, P0 ;  /* 0x0000000192a4a824 */ /* 0x000fe200000e0611 */
[-C--:B------:R-:W-:Y:S02]  /*eec0*/  @!P2 LEA R86, P4, R2, R158.reuse, 0x1 ;  /* 0x0000009e0256a211 */ /* 0x080fe400078808ff */
[-C--:B------:R-:W-:Y:S01]  /*eed0*/  @!P2 LEA R82, P3, R0, R158.reuse, 0x1 ;  /* 0x0000009e0052a211 */ /* 0x080fe200078608ff */
[----:B------:R-:W-:Y:S01]  /*eee0*/  @!PT LDS RZ, [RZ] ;  /* 0x00000000fffff984 */ /* 0x000fe20000000800 */
[----:B------:R-:W-:Y:S01]  /*eef0*/  @!PT LDS RZ, [RZ] ;  /* 0x00000000fffff984 */ /* 0x000fe20000000800 */
[----:B------:R-:W-:Y:S01]  /*ef00*/  @!PT LDS RZ, [RZ] ;  /* 0x00000000fffff984 */ /* 0x000fe20000000800 */
[----:B------:R-:W-:Y:S01]  /*ef10*/  @!P2 LDGSTS.E.BYPASS.LTC128B.128 [R154+0x3000], desc[UR6][R162.64] ;  /* 0x03000000a29aafae */ /* 0x000fe2000b901d46 */
[-C--:B------:R-:W-:Y:S02]  /*ef20*/  @!P2 LEA.HI.X R87, R2, R159.reuse, R164, 0x1, P4 ;  /* 0x0000009f0257a211 */ /* 0x080fe400020f0ca4 */
[-C--:B------:R-:W-:Y:S01]  /*ef30*/  @!P2 LEA.HI.X R83, R0, R159.reuse, R165, 0x1, P3 ;  /* 0x0000009f0053a211 */ /* 0x080fe200018f0ca5 */
[----:B------:R-:W-:Y:S01]  /*ef40*/  @P2 STS.128 [R154+0x3800], RZ ;  /* 0x003800ff9a002388 */ /* 0x000fe20000000c00 */
[C---:B------:R-:W-:Y:S03]  /*ef50*/  @!P2 LEA R158, P0, R78.reuse, R158, 0x1 ;  /* 0x0000009e4e9ea211 */ /* 0x040fe600078008ff */
[----:B------:R-:W-:Y:S01]  /*ef60*/  @!PT LDS RZ, [RZ] ;  /* 0x00000000fffff984 */ /* 0x000fe20000000800 */
[----:B------:R-:W-:Y:S01]  /*ef70*/  @!PT LDS RZ, [RZ] ;  /* 0x00000000fffff984 */ /* 0x000fe20000000800 */
[----:B------:R-:W-:Y:S01]  /*ef80*/  @!PT LDS RZ, [RZ] ;  /* 0x00000000fffff984 */ /* 0x000fe20000000800 */
[----:B------:R-:W-:Y:S01]  /*ef90*/  @!P2 LDGSTS.E.BYPASS.LTC128B.128 [R154+0x3800], desc[UR6][R86.64] ;  /* 0x03800000569aafae */ /* 0x000fe2000b901d46 */
[----:B------:R-:W-:Y:S02]  /*efa0*/  @!P2 LEA.HI.X R159, R78, R159, R74, 0x1, P0 ;  /* 0x0000009f4e9fa211 */ /* 0x000fe400000f0c4a */
[----:B------:R-:W-:Y:S01]  /*efb0*/  ISETP.GT.AND P0, PT, R125, R126, PT ;  /* 0x0000007e7d00720c */ /* 0x000fe20003f04270 */
        /* <DEDUP_REMOVED lines=15> */
[----:B------:R-:W5:Y:S01]  /*f0b0*/  LDSM.16.M88.4 R32, [R117+0x1c00] ;  /* 0x001c00007520783b */ /* 0x000f620000000200 */
[----:B-1----:R-:W-:Y:S03]  /*f0c0*/  IMAD.MOV.U32 R158, RZ, RZ, R162 ;  /* 0x000000ffff9e7224 */ /* 0x002fe600078e00a2 */
[----:B------:R-:W1:Y:S01]  /*f0d0*/  LDSM.16.M88.4 R40, [R117+0x2000] ;  /* 0x002000007528783b */ /* 0x000e620000000200 */
[----:B------:R-:W-:Y:S03]  /*f0e0*/  IMAD.MOV.U32 R159, RZ, RZ, R163 ;  /* 0x000000ffff9f7224 */ /* 0x000fe600078e00a3 */
[----:B------:R-:W1:Y:S04]  /*f0f0*/  LDSM.16.M88.4 R48, [R117+0x2400] ;  /* 0x002400007530783b */ /* 0x000e680000000200 */
[----:B------:R-:W1:Y:S04]  /*f100*/  LDSM.16.M88.4 R56, [R117+0x2800] ;  /* 0x002800007538783b */ /* 0x000e680000000200 */
[----:B------:R-:W1:Y:S04]  /*f110*/  LDSM.16.M88.4 R104, [R117+0x2c00] ;  /* 0x002c00007568783b */ /* 0x000e680000000200 */
[----:B------:R-:W-:Y:S04]  /*f120*/  LDSM.16.M88.4 R68, [R118] ;  /* 0x000000007644783b */ /* 0x000fe80000000200 */
[----:B------:R-:W1:Y:S01]  /*f130*/  LDSM.16.M88.4 R100, [R116] ;  /* 0x000000007464783b */ /* 0x000e620000000200 */
[C---:B--2---:R-:W-:Y:S03]  /*f140*/  HMMA.16816.F32.BF16 R4, R64.reuse, R8, RZ ;  /* 0x000000084004723c */ /* 0x044fe600000418ff */
[----:B------:R-:W2:Y:S04]  /*f150*/  LDSM.16.M88.4 R96, [R115] ;  /* 0x000000007360783b */ /* 0x000ea80000000200 */
[----:B------:R-:W2:Y:S01]  /*f160*/  LDSM.16.M88.4 R92, [R114] ;  /* 0x00000000725c783b */ /* 0x000ea20000000200 */
[C---:B---3--:R-:W-:Y:S03]  /*f170*/  HMMA.16816.F32.BF16 R12, R64.reuse, R16, RZ ;  /* 0x00000010400c723c */ /* 0x048fe600000418ff */
[----:B------:R-:W3:Y:S03]  /*f180*/  LDSM.16.M88.4 R88, [R113] ;  /* 0x000000007158783b */ /* 0x000ee60000000200 */
[C---:B----4-:R-:W-:Y:S01]  /*f190*/  HMMA.16816.F32.BF16 R20, R64.reuse, R24, RZ ;  /* 0x000000184014723c */ /* 0x050fe200000418ff */
[----:B------:R-:W4:Y:S04]  /*f1a0*/  LDSM.16.M88.4 R84, [R112] ;  /* 0x000000007054783b */ /* 0x000f280000000200 */
[----:B------:R-:W4:Y:S01]  /*f1b0*/  LDSM.16.M88.4 R80, [R111] ;  /* 0x000000006f50783b */ /* 0x000f220000000200 */
[C---:B-----5:R-:W-:Y:S03]  /*f1c0*/  HMMA.16816.F32.BF16 R28, R64.reuse, R32, RZ ;  /* 0x00000020401c723c */ /* 0x060fe600000418ff */
[----:B------:R-:W5:Y:S03]  /*f1d0*/  LDSM.16.M88.4 R76, [R110] ;  /* 0x000000006e4c783b */ /* 0x000f660000000200 */
[C---:B-1----:R-:W-:Y:S01]  /*f1e0*/  HMMA.16816.F32.BF16 R36, R64.reuse, R40, RZ ;  /* 0x000000284024723c */ /* 0x042fe200000418ff */
[----:B------:R-:W1:Y:S01]  /*f1f0*/  LDSM.16.M88.4 R72, [R3] ;  /* 0x000000000348783b */ /* 0x000e620000000200 */
        /* <DEDUP_REMOVED lines=21> */
[C---:B----4-:R-:W-:Y:S06]  /*f350*/  HMMA.16816.F32.BF16 R36, R68.reuse, R84, R36 ;  /* 0x000000544424723c */ /* 0x050fec0000041824 */
[C---:B------:R-:W-:Y:S06]  /*f360*/  HMMA.16816.F32.BF16 R40, R68.reuse, R86, R40 ;  /* 0x000000564428723c */ /* 0x040fec0000041828 */
[C---:B------:R-:W-:Y:S06]  /*f370*/  HMMA.16816.F32.BF16 R44, R68.reuse, R80, R44 ;  /* 0x00000050442c723c */ /* 0x040fec000004182c */
[C---:B------:R-:W-:Y:S06]  /*f380*/  HMMA.16816.F32.BF16 R48, R68.reuse, R82, R48 ;  /* 0x000000524430723c */ /* 0x040fec0000041830 */
[C---:B-----5:R-:W-:Y:S06]  /*f390*/  HMMA.16816.F32.BF16 R52, R68.reuse, R76, R52 ;  /* 0x0000004c4434723c */ /* 0x060fec0000041834 */
        /* <DEDUP_REMOVED lines=12> */
[----:B------:R-:W1:Y:S02]  /*f460*/  LDC R69, c[0x0][0x380] ;  /* 0x0000e000ff457b82 */ /* 0x000e640000000800 */
[-C--:B-1----:R-:W-:Y:S02]  /*f470*/  IABS R74, R69.reuse ;  /* 0x00000045004a7213 */ /* 0x082fe40000000000 */
[-C--:B------:R-:W-:Y:S02]  /*f480*/  LOP3.LUT R2, RZ, R69.reuse, RZ, 0x33, !PT ;  /* 0x00000045ff027212 */ /* 0x080fe400078e33ff */
        /* <DEDUP_REMOVED lines=9> */
[----:B------:R-:W-:Y:S04]  /*f520*/  LOP3.LUT R82, R82, R69, RZ, 0x3c, !PT ;  /* 0x0000004552527212 */ /* 0x000fe800078e3cff */
[----:B------:R-:W-:Y:S01]  /*f530*/  ISETP.GE.AND P3, PT, R82, RZ, PT ;  /* 0x000000ff5200720c */ /* 0x000fe20003f66270 */
        /* <DEDUP_REMOVED lines=19> */
[----:B------:R-:W4:Y:S01]  /*f670*/  LDC.64 R76, c[0x0][0x230] ;  /* 0x00008c00ff4c7b82 */ /* 0x000f220000000a00 */
        /* <DEDUP_REMOVED lines=28> */
.L_x_5178:
[----:B------:R1:W-:Y:S01]  /*f840*/  @P2 STS [R154+0x1000], RZ ;  /* 0x001000ff9a002388 */ /* 0x0003e20000000800 */
[C---:B------:R-:W-:Y:S01]  /*f850*/  LEA R80, P5, R76.reuse, R152, 0x1 ;  /* 0x000000984c507211 */ /* 0x040fe200078a08ff */
[----:B------:R-:W-:Y:S01]  /*f860*/  @!P2 IMAD.WIDE.U32 R68, R79, 0x60, R76 ;  /* 0x000000604f44a825 */ /* 0x000fe200078e004c */
        /* <DEDUP_REMOVED lines=37> */
.L_x_5177:
[----:B-1----:R-:W-:Y:S01]  /*fac0*/  LDSM.16.MT88.4 R80, [R157+0x3000] ;  /* 0x003000009d50783b */ /* 0x002fe20000004200 */
[----:B------:R-:W-:Y:S04]  /*fad0*/  LEA R74, R125, R122, 0x7 ;  /* 0x0000007a7d4a7211 */ /* 0x000fe800078e38ff */
[C---:B------:R-:W-:Y:S02]  /*fae0*/  IADD3 R2, R74.reuse, 0x28, RZ ;  /* 0x000000284a027810 */ /* 0x040fe40007ffe0ff */
[C---:B------:R-:W-:Y:S01]  /*faf0*/  IADD3 R70, R74.reuse, 0x29, RZ ;  /* 0x000000294a467810 */ /* 0x040fe20007ffe0ff */
[----:B------:R-:W-:Y:S01]  /*fb00*/  LDSM.16.MT88.4 R88, [R156+0x3000] ;  /* 0x003000009c58783b */ /* 0x000fe20000004200 */
[----:B------:R-:W-:Y:S02]  /*fb10*/  I2FP.F32.S32 R75, R74 ;  /* 0x0000004a004b7245 */ /* 0x000fe40000201400 */
[C---:B------:R-:W-:Y:S02]  /*fb20*/  IADD3 R72, R74.reuse, 0x1, RZ ;  /* 0x000000014a487810 */ /* 0x040fe40007ffe0ff */
[----:B------:R-:W-:Y:S01]  /*fb30*/  IADD3 R77, R74, 0x9, RZ ;  /* 0x000000094a4d7810 */ /* 0x000fe20007ffe0ff */
[CC--:B------:R-:W-:Y:S01]  /*fb40*/  FFMA.FTZ R4, R120.reuse, R75.reuse, R4 ;  /* 0x0000004b78047223 */ /* 0x0c0fe20000010004 */
[----:B------:R-:W-:Y:S01]  /*fb50*/  I2FP.F32.S32 R72, R72 ;  /* 0x0000004800487245 */ /* 0x000fe20000201400 */
[----:B------:R-:W-:Y:S01]  /*fb60*/  LDSM.16.MT88.4 R84, [R157+0x3400] ;  /* 0x003400009d54783b */ /* 0x000fe20000004200 */
[----:B------:R-:W-:Y:S01]  /*fb70*/  FFMA.FTZ R6, R120, R75, R6 ;  /* 0x0000004b78067223 */ /* 0x000fe20000010006 */
[----:B------:R-:W-:Y:S02]  /*fb80*/  IADD3 R68, R74, 0x30, RZ ;  /* 0x000000304a447810 */ /* 0x000fe40007ffe0ff */
[CC--:B------:R-:W-:Y:S01]  /*fb90*/  FFMA.FTZ R5, R120.reuse, R72.reuse, R5 ;  /* 0x0000004878057223 */ /* 0x0c0fe20000010005 */
[----:B------:R-:W-:Y:S01]  /*fba0*/  FFMA.FTZ R7, R120, R72, R7 ;  /* 0x0000004878077223 */ /* 0x000fe20000010007 */
[----:B------:R-:W-:Y:S02]  /*fbb0*/  FMNMX.FTZ R78, R6, R124, !PT ;  /* 0x0000007c064e7209 */ /* 0x000fe40007810000 */
[----:B------:R-:W-:Y:S02]  /*fbc0*/  I2FP.F32.S32 R72, R77 ;  /* 0x0000004d00487245 */ /* 0x000fe40000201400 */
[----:B------:R-:W-:Y:S02]  /*fbd0*/  FMNMX.FTZ R71, R7, R78, !PT ;  /* 0x0000004e07477209 */ /* 0x000fe40007810000 */
[C---:B------:R-:W-:Y:S02]  /*fbe0*/  IADD3 R76, R74.reuse, 0x8, RZ ;  /* 0x000000084a4c7810 */ /* 0x040fe40007ffe0ff */
[C---:B------:R-:W-:Y:S02]  /*fbf0*/  IADD3 R77, R74.reuse, 0x11, RZ ;  /* 0x000000114a4d7810 */ /* 0x040fe40007ffe0ff */
[----:B------:R-:W-:Y:S02]  /*fc00*/  I2FP.F32.S32 R75, R76 ;  /* 0x0000004c004b7245 */ /* 0x000fe40000201400 */
[----:B------:R-:W-:Y:S03]  /*fc10*/  IADD3 R76, R74, 0x10, RZ ;  /* 0x000000104a4c7810 */ /* 0x000fe60007ffe0ff */
[CC--:B------:R-:W-:Y:S01]  /*fc20*/  FFMA.FTZ R8, R120.reuse, R75.reuse, R8 ;  /* 0x0000004b78087223 */ /* 0x0c0fe20000010008 */
[C---:B------:R-:W-:Y:S01]  /*fc30*/  FFMA.FTZ R10, R120.reuse, R75, R10 ;  /* 0x0000004b780a7223 */ /* 0x040fe2000001000a */
[CC--:B------:R-:W-:Y:S01]  /*fc40*/  FFMA.FTZ R9, R120.reuse, R72.reuse, R9 ;  /* 0x0000004878097223 */ /* 0x0c0fe20000010009 */
[----:B------:R-:W-:Y:S01]  /*fc50*/  FFMA.FTZ R11, R120, R72, R11 ;  /* 0x00000048780b7223 */ /* 0x000fe2000001000b */
        /* <DEDUP_REMOVED lines=8> */
[----:B------:R-:W-:Y:S01]  /*fce0*/  IADD3 R76, R74, 0x20, RZ ;  /* 0x000000204a4c7810 */ /* 0x000fe20007ffe0ff */
[CC--:B------:R-:W-:Y:S01]  /*fcf0*/  FFMA.FTZ R16, R120.reuse, R75.reuse, R16 ;  /* 0x0000004b78107223 */ /* 0x0c0fe20000010010 */
[----:B------:R-:W-:Y:S01]  /*fd00*/  FFMA.FTZ R18, R120, R75, R18 ;  /* 0x0000004b78127223 */ /* 0x000fe20000010012 */
[C---:B------:R-:W-:Y:S02]  /*fd10*/  IADD3 R75, R74.reuse, 0x21, RZ ;  /* 0x000000214a4b7810 */ /* 0x040fe40007ffe0ff */
[----:B------:R-:W-:Y:S02]  /*fd20*/  I2FP.F32.S32 R69, R76 ;  /* 0x0000004c00457245 */ /* 0x000fe40000201400 */
[----:B------:R-:W-:Y:S02]  /*fd30*/  I2FP.F32.S32 R0, R75 ;  /* 0x0000004b00007245 */ /* 0x000fe40000201400 */
[----:B------:R-:W-:Y:S04]  /*fd40*/  IADD3 R77, R74, 0x19, RZ ;  /* 0x000000194a4d7810 */ /* 0x000fe80007ffe0ff */
[----:B------:R-:W-:Y:S05]  /*fd50*/  I2FP.F32.S32 R72, R77 ;  /* 0x0000004d00487245 */ /* 0x000fea0000201400 */
[CC--:B------:R-:W-:Y:S01]  /*fd60*/  FFMA.FTZ R17, R120.reuse, R72.reuse, R17 ;  /* 0x0000004878117223 */ /* 0x0c0fe20000010011 */
[C---:B------:R-:W-:Y:S01]  /*fd70*/  FFMA.FTZ R19, R120.reuse, R72, R19 ;  /* 0x0000004878137223 */ /* 0x040fe20000010013 */
[CC--:B------:R-:W-:Y:S01]  /*fd80*/  FFMA.FTZ R20, R120.reuse, R69.reuse, R20 ;  /* 0x0000004578147223 */ /* 0x0c0fe20000010014 */
[C---:B------:R-:W-:Y:S01]  /*fd90*/  FFMA.FTZ R22, R120.reuse, R69, R22 ;  /* 0x0000004578167223 */ /* 0x040fe20000010016 */
[----:B------:R-:W-:Y:S01]  /*fda0*/  I2FP.F32.S32 R69, R2 ;  /* 0x0000000200457245 */ /* 0x000fe20000201400 */
[CC--:B------:R-:W-:Y:S01]  /*fdb0*/  FFMA.FTZ R21, R120.reuse, R0.reuse, R21 ;  /* 0x0000000078157223 */ /* 0x0c0fe20000010015 */
[C---:B------:R-:W-:Y:S01]  /*fdc0*/  FFMA.FTZ R23, R120.reuse, R0, R23 ;  /* 0x0000000078177223 */ /* 0x040fe20000010017 */
[----:B------:R-:W-:Y:S02]  /*fdd0*/  I2FP.F32.S32 R0, R70 ;  /* 0x0000004600007245 */ /* 0x000fe40000201400 */
[CC--:B------:R-:W-:Y:S01]  /*fde0*/  FFMA.FTZ R24, R120.reuse, R69.reuse, R24 ;  /* 0x0000004578187223 */ /* 0x0c0fe20000010018 */
[C---:B------:R-:W-:Y:S01]  /*fdf0*/  FFMA.FTZ R26, R120.reuse, R69, R26 ;  /* 0x00000045781a7223 */ /* 0x040fe2000001001a */
[----:B------:R-:W-:Y:S01]  /*fe00*/  I2FP.F32.S32 R69, R68 ;  /* 0x0000004400457245 */ /* 0x000fe20000201400 */
[CC--:B------:R-:W-:Y:S01]  /*fe10*/  FFMA.FTZ R25, R120.reuse, R0.reuse, R25 ;  /* 0x0000000078197223 */ /* 0x0c0fe20000010019 */
[----:B------:R-:W-:Y:S01]  /*fe20*/  FFMA.FTZ R27, R120, R0, R27 ;  /* 0x00000000781b7223 */ /* 0x000fe2000001001b */
[----:B------:R-:W-:Y:S02]  /*fe30*/  IADD3 R0, R74, 0x38, RZ ;  /* 0x000000384a007810 */ /* 0x000fe40007ffe0ff */
[CC--:B------:R-:W-:Y:S01]  /*fe40*/  FFMA.FTZ R28, R120.reuse, R69.reuse, R28 ;  /* 0x00000045781c7223 */ /* 0x0c0fe2000001001c */
[----:B------:R-:W-:Y:S01]  /*fe50*/  FFMA.FTZ R30, R120, R69, R30 ;  /* 0x00000045781e7223 */ /* 0x000fe2000001001e */
[----:B------:R-:W-:Y:S02]  /*fe60*/  I2FP.F32.S32 R69, R0 ;  /* 0x0000000000457245 */ /* 0x000fe40000201400 */
[C---:B------:R-:W-:Y:S02]  /*fe70*/  IADD3 R68, R74.reuse, 0x39, RZ ;  /* 0x000000394a447810 */ /* 0x040fe40007ffe0ff */
[----:B------:R-:W-:Y:S02]  /*fe80*/  IADD3 R2, R74, 0x31, RZ ;  /* 0x000000314a027810 */ /* 0x000fe40007ffe0ff */
[----:B------:R-:W-:Y:S02]  /*fe90*/  I2FP.F32.S32 R0, R68 ;  /* 0x0000004400007245 */ /* 0x000fe40000201400 */
[----:B------:R-:W-:Y:S02]  /*fea0*/  I2FP.F32.S32 R2, R2 ;  /* 0x0000000200027245 */ /* 0x000fe40000201400 */
[----:B------:R-:W-:Y:S03]  /*feb0*/  FMNMX.FTZ R70, R4, R127, !PT ;  /* 0x0000007f04467209 */ /* 0x000fe60007810000 */
[CC--:B------:R-:W-:Y:S01]  /*fec0*/  FFMA.FTZ R29, R120.reuse, R2.reuse, R29 ;  /* 0x00000002781d7223 */ /* 0x0c0fe2000001001d */
[C---:B------:R-:W-:Y:S01]  /*fed0*/  FFMA.FTZ R31, R120.reuse, R2, R31 ;  /* 0x00000002781f7223 */ /* 0x040fe2000001001f */
[CC--:B------:R-:W-:Y:S01]  /*fee0*/  FFMA.FTZ R32, R120.reuse, R69.reuse, R32 ;  /* 0x0000004578207223 */ /* 0x0c0fe20000010020 */
[C---:B------:R-:W-:Y:S01]  /*fef0*/  FFMA.FTZ R34, R120.reuse, R69, R34 ;  /* 0x0000004578227223 */ /* 0x040fe20000010022 */
[CC--:B------:R-:W-:Y:S01]  /*ff00*/  FFMA.FTZ R33, R120.reuse, R0.reuse, R33 ;  /* 0x0000000078217223 */ /* 0x0c0fe20000010021 */
[----:B------:R-:W-:Y:S01]  /*ff10*/  FFMA.FTZ R35, R120, R0, R35 ;  /* 0x0000000078237223 */ /* 0x000fe20000010023 */
[----:B------:R-:W-:Y:S02]  /*ff20*/  FMNMX.FTZ R73, R5, R70, !PT ;  /* 0x0000004605497209 */ /* 0x000fe40007810000 */
[----:B------:R-:W-:Y:S02]  /*ff30*/  IADD3 R2, R74, 0x40, RZ ;  /* 0x000000404a027810 */ /* 0x000fe40007ffe0ff */
        /* <DEDUP_REMOVED lines=20> */
[----:B------:R-:W-:Y:S03]  /*10080*/  I2FP.F32.S32 R69, R69 ;  /* 0x0000004500457245 */ /* 0x000fe60000201400 */
[CC--:B------:R-:W-:Y:S01]  /*10090*/  FFMA.FTZ R37, R120.reuse, R0.reuse, R37 ;  /* 0x0000000078257223 */ /* 0x0c0fe20000010025 */
[C---:B------:R-:W-:Y:S01]  /*100a0*/  FFMA.FTZ R39, R120.reuse, R0, R39 ;  /* 0x0000000078277223 */ /* 0x040fe20000010027 */
[CC--:B------:R-:W-:Y:S01]  /*100b0*/  FFMA.FTZ R40, R120.reuse, R69.reuse, R40 ;  /* 0x0000004578287223 */ /* 0x0c0fe20000010028 */
[----:B------:R-:W-:Y:S01]  /*100c0*/  FFMA.FTZ R42, R120, R69, R42 ;  /* 0x00000045782a7223 */ /* 0x000fe2000001002a */
[----:B------:R-:W-:Y:S02]  /*100d0*/  I2FP.F32.S32 R0, R2 ;  /* 0x0000000200007245 */ /* 0x000fe40000201400 */
[----:B------:R-:W-:Y:S02]  /*100e0*/  FMNMX.FTZ R2, R20, R71, !PT ;  /* 0x0000004714027209 */ /* 0x000fe40007810000 */
[----:B------:R-:W-:Y:S01]  /*100f0*/  FMNMX.FTZ R71, R23, R68, !PT ;  /* 0x0000004417477209 */ /* 0x000fe20007810000 */
[C---:B------:R-:W-:Y:S01]  /*10100*/  FFMA.FTZ R41, R120.reuse, R0, R41 ;  /* 0x0000000078297223 */ /* 0x040fe20000010029 */
[----:B------:R-:W-:Y:S01]  /*10110*/  FMNMX.FTZ R69, R21, R2, !PT ;  /* 0x0000000215457209 */ /* 0x000fe20007810000 */
[----:B------:R-:W-:Y:S01]  /*10120*/  FFMA.FTZ R43, R120, R0, R43 ;  /* 0x00000000782b7223 */ /* 0x000fe2000001002b */
        /* <DEDUP_REMOVED lines=8> */
[----:B------:R-:W-:Y:S01]  /*101b0*/  IADD3 R0, R74, 0x51, RZ ;  /* 0x000000514a007810 */ /* 0x000fe20007ffe0ff */
[CC--:B------:R-:W-:Y:S01]  /*101c0*/  FFMA.FTZ R44, R120.reuse, R69.reuse, R44 ;  /* 0x00000045782c7223 */ /* 0x0c0fe2000001002c */
[----:B------:R-:W-:Y:S01]  /*101d0*/  FFMA.FTZ R46, R120, R69, R46 ;  /* 0x00000045782e7223 */ /* 0x000fe2000001002e */
        /* <DEDUP_REMOVED lines=24> */
[C---:B------:R-:W-:Y:S01]  /*10360*/  FFMA.FTZ R51, R120.reuse, R0, R51 ;  /* 0x0000000078337223 */ /* 0x040fe20000010033 */
[----:B------:R-:W-:Y:S01]  /*10370*/  I2FP.F32.S32 R0, R2 ;  /* 0x0000000200007245 */ /* 0x000fe20000201400 */
[----:B------:R-:W-:Y:S01]  /*10380*/  FFMA.FTZ R52, R120, R69, R52 ;  /* 0x0000004578347223 */ /* 0x000fe20000010034 */
[----:B------:R-:W-:Y:S01]  /*10390*/  FMNMX.FTZ R2, R40, R71, !PT ;  /* 0x0000004728027209 */ /* 0x000fe20007810000 */
[C---:B------:R-:W-:Y:S01]  /*103a0*/  FFMA.FTZ R54, R120.reuse, R69, R54 ;  /* 0x0000004578367223 */ /* 0x040fe20000010036 */
[----:B------:R-:W-:Y:S01]  /*103b0*/  FMNMX.FTZ R71, R43, R68, !PT ;  /* 0x000000442b477209 */ /* 0x000fe20007810000 */
[C---:B------:R-:W-:Y:S01]  /*103c0*/  FFMA.FTZ R53, R120.reuse, R0, R53 ;  /* 0x0000000078357223 */ /* 0x040fe20000010035 */
[----:B------:R-:W-:Y:S01]  /*103d0*/  FMNMX.FTZ R69, R41, R2, !PT ;  /* 0x0000000229457209 */ /* 0x000fe20007810000 */
[----:B------:R-:W-:Y:S01]  /*103e0*/  FFMA.FTZ R55, R120, R0, R55 ;  /* 0x0000000078377223 */ /* 0x000fe20000010037 */
[----:B------:R-:W-:Y:S02]  /*103f0*/  IADD3 R2, R74, 0x68, RZ ;  /* 0x000000684a027810 */ /* 0x000fe40007ffe0ff */
[----:B------:R-:W-:Y:S02]  /*10400*/  FMNMX.FTZ R70, R44, R69, !PT ;  /* 0x000000452c467209 */ /* 0x000fe40007810000 */
[----:B------:R-:W-:Y:S02]  /*10410*/  FMNMX.FTZ R68, R46, R71, !PT ;  /* 0x000000472e447209 */ /* 0x000fe40007810000 */
[----:B------:R-:W-:Y:S02]  /*10420*/  FMNMX.FTZ R73, R45, R70, !PT ;  /* 0x000000462d497209 */ /* 0x000fe40007810000 */
[----:B------:R-:W-:Y:S02]  /*10430*/  FMNMX.FTZ R71, R47, R68, !PT ;  /* 0x000000442f477209 */ /* 0x000fe40007810000 */
[----:B------:R-:W-:Y:S02]  /*10440*/  FMNMX.FTZ R68, R48, R73, !PT ;  /* 0x0000004930447209 */ /* 0x000fe40007810000 */
[C---:B------:R-:W-:Y:S02]  /*10450*/  IADD3 R0, R74.reuse, 0x69, RZ ;  /* 0x000000694a007810 */ /* 0x040fe40007ffe0ff */
[----:B------:R-:W-:Y:S02]  /*10460*/  I2FP.F32.S32 R69, R2 ;  /* 0x0000000200457245 */ /* 0x000fe40000201400 */
[----:B------:R-:W-:Y:S02]  /*10470*/  IADD3 R2, R74, 0x70, RZ ;  /* 0x000000704a027810 */ /* 0x000fe40007ffe0ff */
[----:B------:R-:W-:Y:S01]  /*10480*/  I2FP.F32.S32 R0, R0 ;  /* 0x0000000000007245 */ /* 0x000fe20000201400 */
[CC--:B------:R-:W-:Y:S01]  /*10490*/  FFMA.FTZ R56, R120.reuse, R69.reuse, R56 ;  /* 0x0000004578387223 */ /* 0x0c0fe20000010038 */
[----:B------:R-:W-:Y:S01]  /*104a0*/  FFMA.FTZ R58, R120, R69, R58 ;  /* 0x00000045783a7223 */ /* 0x000fe2000001003a */
[----:B------:R-:W-:Y:S02]  /*104b0*/  I2FP.F32.S32 R69, R2 ;  /* 0x0000000200457245 */ /* 0x000fe40000201400 */
[----:B------:R-:W-:Y:S01]  /*104c0*/  FMNMX.FTZ R2, R50, R71, !PT ;  /* 0x0000004732027209 */ /* 0x000fe20007810000 */
[C---:B------:R-:W-:Y:S01]  /*104d0*/  FFMA.FTZ R57, R120.reuse, R0, R57 ;  /* 0x0000000078397223 */ /* 0x040fe20000010039 */
[----:B------:R-:W-:Y:S01]  /*104e0*/  FMNMX.FTZ R71, R49, R68, !PT ;  /* 0x0000004431477209 */ /* 0x000fe20007810000 */
[C---:B------:R-:W-:Y:S01]  /*104f0*/  FFMA.FTZ R59, R120.reuse, R0, R59 ;  /* 0x00000000783b7223 */ /* 0x040fe2000001003b */
[----:B------:R-:W-:Y:S01]  /*10500*/  FMNMX.FTZ R73, R51, R2, !PT ;  /* 0x0000000233497209 */ /* 0x000fe20007810000 */
[----:B------:R-:W-:Y:S01]  /*10510*/  FFMA.FTZ R60, R120, R69, R60 ;  /* 0x00000045783c7223 */ /* 0x000fe2000001003c */
        /* <DEDUP_REMOVED lines=54> */
[----:B------:R-:W-:Y:S01]  /*10880*/  FMUL.FTZ R4, R69, UR4 ;  /* 0x0000000445047c20 */ /* 0x000fe20008410000 */
[----:B------:R-:W-:Y:S03]  /*10890*/  FFMA.FTZ R105, R5, UR4, -R68 ;  /* 0x0000000405697c23 */ /* 0x000fe60008010844 */
[----:B------:R-:W-:Y:S01]  /*108a0*/  MUFU.EX2 R106, R106 ;  /* 0x0000006a006a7308 */ /* 0x000fe20000000800 */
[C---:B-1----:R-:W-:Y:S01]  /*108b0*/  FMUL.FTZ R142, R71.reuse, R142 ;  /* 0x0000008e478e7220 */ /* 0x042fe20000410000 */
[C---:B------:R-:W-:Y:S01]  /*108c0*/  FMUL.FTZ R143, R71.reuse, R143 ;  /* 0x0000008f478f7220 */ /* 0x040fe20000410000 */
[----:B------:R-:W-:Y:S01]  /*108d0*/  FSEL R4, R4, RZ, P0 ;  /* 0x000000ff04047208 */ /* 0x000fe20000000000 */
[C---:B------:R-:W-:Y:S01]  /*108e0*/  FMUL.FTZ R138, R71.reuse, R138 ;  /* 0x0000008a478a7220 */ /* 0x040fe20000410000 */
        /* <DEDUP_REMOVED lines=8> */
[----:B------:R-:W-:Y:S01]  /*10970*/  FFMA.FTZ R162, R22, UR4, -R4 ;  /* 0x0000000416a27c23 */ /* 0x000fe20008010804 */
[C---:B--2---:R-:W-:Y:S01]  /*10980*/  FMUL.FTZ R140, R72.reuse, R140 ;  /* 0x0000008c488c7220 */ /* 0x044fe20000410000 */
[C---:B------:R-:W-:Y:S03]  /*10990*/  FMUL.FTZ R141, R72.reuse, R141 ;  /* 0x0000008d488d7220 */ /* 0x040fe60000410000 */
[----:B------:R1:W-:Y:S01]  /*109a0*/  MUFU.EX2 R9, R24 ;  /* 0x0000001800097308 */ /* 0x0003e20000000800 */
[C---:B------:R-:W-:Y:S01]  /*109b0*/  FMUL.FTZ R136, R72.reuse, R136 ;  /* 0x0000008848887220 */ /* 0x040fe20000410000 */
        /* <DEDUP_REMOVED lines=8> */
[----:B------:R-:W-:Y:S01]  /*10a40*/  FFMA.FTZ R103, R8, UR4, -R68 ;  /* 0x0000000408677c23 */ /* 0x000fe20008010844 */
[----:B------:R-:W-:Y:S01]  /*10a50*/  FFMA.FTZ R2, R6, UR4, -R4 ;  /* 0x0000000406027c23 */ /* 0x000fe20008010804 */
[----:B------:R-:W-:Y:S01]  /*10a60*/  FFMA.FTZ R100, R20, UR4, -R68 ;  /* 0x0000000414647c23 */ /* 0x000fe20008010844 */
[----:B------:R-:W-:Y:S01]  /*10a70*/  FFMA.FTZ R20, R11, UR4, -R4 ;  /* 0x000000040b147c23 */ /* 0x000fe20008010804 */
[----:B------:R-:W-:Y:S01]  /*10a80*/  FFMA.FTZ R97, R21, UR4, -R68 ;  /* 0x0000000415617c23 */ /* 0x000fe20008010844 */
[--C-:B------:R-:W-:Y:S03]  /*10a90*/  FFMA.FTZ R21, R10, UR4, -R4.reuse ;  /* 0x000000040a157c23 */ /* 0x100fe60008010804 */
[----:B------:R-:W2:Y:S01]  /*10aa0*/  MUFU.EX2 R103, R103 ;  /* 0x0000006700677308 */ /* 0x000ea20000000800 */
[----:B-1----:R-:W1:Y:S01]  /*10ab0*/  LDSM.16.MT88.4 R24, [R156+0x3400] ;  /* 0x003400009c18783b */ /* 0x002e620000004200 */
[--C-:B------:R-:W-:Y:S01]  /*10ac0*/  FFMA.FTZ R107, R19, UR4, -R4.reuse ;  /* 0x00000004136b7c23 */ /* 0x100fe20008010804 */
[----:B------:R-:W-:Y:S01]  /*10ad0*/  FFMA.FTZ R19, R23, UR4, -R4 ;  /* 0x0000000417137c23 */ /* 0x000fe20008010804 */
[--C-:B------:R-:W-:Y:S01]  /*10ae0*/  FFMA.FTZ R104, R12, UR4, -R68.reuse ;  /* 0x000000040c687c23 */ /* 0x100fe20008010844 */
[--C-:B------:R-:W-:Y:S01]  /*10af0*/  FFMA.FTZ R101, R13, UR4, -R68.reuse ;  /* 0x000000040d657c23 */ /* 0x100fe20008010844 */
[--C-:B------:R-:W-:Y:S01]  /*10b00*/  FFMA.FTZ R102, R16, UR4, -R68.reuse ;  /* 0x0000000410667c23 */ /* 0x100fe20008010844 */
[----:B------:R-:W-:Y:S03]  /*10b10*/  FFMA.FTZ R99, R17, UR4, -R68 ;  /* 0x0000000411637c23 */ /* 0x000fe60008010844 */
[----:B------:R-:W3:Y:S01]  /*10b20*/  MUFU.EX2 R2, R2 ;  /* 0x0000000200027308 */ /* 0x000ee20000000800 */
[--C-:B------:R-:W-:Y:S01]  /*10b30*/  FFMA.FTZ R165, R14, UR4, -R4.reuse ;  /* 0x000000040ea57c23 */ /* 0x100fe20008010804 */
[--C-:B------:R-:W-:Y:S01]  /*10b40*/  FFMA.FTZ R127, R15, UR4, -R4.reuse ;  /* 0x000000040f7f7c23 */ /* 0x100fe20008010804 */
[----:B------:R-:W-:Y:S01]  /*10b50*/  FFMA.FTZ R164, R18, UR4, -R4 ;  /* 0x0000000412a47c23 */ /* 0x000fe20008010804 */
[----:B------:R-:W-:Y:S01]  /*10b60*/  FFMA.FTZ R93, R29, UR4, -R68 ;  /* 0x000000041d5d7c23 */ /* 0x000fe20008010844 */
[--C-:B------:R-:W-:Y:S01]  /*10b70*/  FFMA.FTZ R29, R30, UR4, -R4.reuse ;  /* 0x000000041e1d7c23 */ /* 0x100fe20008010804 */
[----:B------:R-:W-:Y:S01]  /*10b80*/  FFMA.FTZ R39, R39, UR4, -R4 ;  /* 0x0000000427277c23 */ /* 0x000fe20008010804 */
[--C-:B------:R-:W-:Y:S03]  /*10b90*/  FFMA.FTZ R92, R36, UR4, -R68.reuse ;  /* 0x00000004245c7c23 */ /* 0x100fe60008010844 */
[----:B------:R3:W-:Y:S01]  /*10ba0*/  MUFU.EX2 R10, R21 ;  /* 0x00000015000a7308 */ /* 0x0007e20000000800 */
[----:B--2---:R-:W-:Y:S01]  /*10bb0*/  F2FP.BF16.F32.PACK_AB R22, R106, R103 ;  /* 0x000000676a16723e */ /* 0x004fe200000010ff */
[--C-:B------:R-:W-:Y:S01]  /*10bc0*/  FFMA.FTZ R73, R37, UR4, -R68.reuse ;  /* 0x0000000425497c23 */ /* 0x100fe20008010844 */
[--C-:B------:R-:W-:Y:S01]  /*10bd0*/  FFMA.FTZ R17, R40, UR4, -R68.reuse ;  /* 0x0000000428117c23 */ /* 0x100fe20008010844 */
[--C-:B------:R-:W-:Y:S01]  /*10be0*/  FFMA.FTZ R78, R41, UR4, -R68.reuse ;  /* 0x00000004294e7c23 */ /* 0x100fe20008010844 */
[--C-:B------:R-:W-:Y:S01]  /*10bf0*/  FFMA.FTZ R44, R44, UR4, -R68.reuse ;  /* 0x000000042c2c7c23 */ /* 0x100fe20008010844 */
[--C-:B------:R-:W-:Y:S01]  /*10c00*/  FFMA.FTZ R45, R45, UR4, -R68.reuse ;  /* 0x000000042d2d7c23 */ /* 0x100fe20008010844 */
[--C-:B------:R-:W-:Y:S03]  /*10c10*/  FFMA.FTZ R48, R48, UR4, -R68.reuse ;  /* 0x0000000430307c23 */ /* 0x100fe60008010844 */
[----:B------:R2:W4:Y:S01]  /*10c20*/  MUFU.EX2 R7, R20 ;  /* 0x0000001400077308 */ /* 0x0005220000000800 */
[----:B------:R-:W-:Y:S01]  /*10c30*/  FFMA.FTZ R49, R49, UR4, -R68 ;  /* 0x0000000431317c23 */ /* 0x000fe20008010844 */
[--C-:B------:R-:W-:Y:S01]  /*10c40*/  FFMA.FTZ R46, R46, UR4, -R4.reuse ;  /* 0x000000042e2e7c23 */ /* 0x100fe20008010804 */
[--C-:B------:R-:W-:Y:S01]  /*10c50*/  FFMA.FTZ R47, R47, UR4, -R4.reuse ;  /* 0x000000042f2f7c23 */ /* 0x100fe20008010804 */
[--C-:B------:R-:W-:Y:S01]  /*10c60*/  FFMA.FTZ R50, R50, UR4, -R4.reuse ;  /* 0x0000000432327c23 */ /* 0x100fe20008010804 */
[----:B------:R-:W-:Y:S01]  /*10c70*/  FFMA.FTZ R51, R51, UR4, -R4 ;  /* 0x0000000433337c23 */ /* 0x000fe20008010804 */
[--C-:B------:R-:W-:Y:S01]  /*10c80*/  FFMA.FTZ R52, R52, UR4, -R68.reuse ;  /* 0x0000000434347c23 */ /* 0x100fe20008010844 */
[--C-:B------:R-:W-:Y:S03]  /*10c90*/  FFMA.FTZ R53, R53, UR4, -R68.reuse ;  /* 0x0000000435357c23 */ /* 0x100fe60008010844 */
[----:B------:R-:W-:Y:S01]  /*10ca0*/  MUFU.EX2 R104, R104 ;  /* 0x0000006800687308 */ /* 0x000fe20000000800 */
[----:B---3--:R-:W-:Y:S01]  /*10cb0*/  F2FP.BF16.F32.PACK_AB R21, R9, R2 ;  /* 0x000000020915723e */ /* 0x008fe200000010ff */
[--C-:B------:R-:W-:Y:S01]  /*10cc0*/  FFMA.FTZ R56, R56, UR4, -R68.reuse ;  /* 0x0000000438387c23 */ /* 0x100fe20008010844 */
[----:B------:R-:W-:Y:S01]  /*10cd0*/  FFMA.FTZ R57, R57, UR4, -R68 ;  /* 0x0000000439397c23 */ /* 0x000fe20008010844 */
[----:B------:R-:W-:Y:S01]  /*10ce0*/  FFMA.FTZ R58, R58, UR4, -R4 ;  /* 0x000000043a3a7c23 */ /* 0x000fe20008010804 */
[--C-:B------:R-:W-:Y:S01]  /*10cf0*/  FFMA.FTZ R60, R60, UR4, -R68.reuse ;  /* 0x000000043c3c7c23 */ /* 0x100fe20008010844 */
[----:B------:R-:W-:Y:S01]  /*10d00*/  ISETP.GT.AND P0, PT, R125, R126, PT ;  /* 0x0000007e7d00720c */ /* 0x000fe20003f04270 */
[----:B------:R-:W-:Y:S03]  /*10d10*/  FFMA.FTZ R61, R61, UR4, -R68 ;  /* 0x000000043d3d7c23 */ /* 0x000fe60008010844 */
[----:B------:R-:W3:Y:S01]  /*10d20*/  MUFU.EX2 R101, R101 ;  /* 0x0000006500657308 */ /* 0x000ee20000000800 */
[----:B--2---:R-:W-:Y:S01]  /*10d30*/  F2FP.BF16.F32.PACK_AB R20, R105, R0 ;  /* 0x000000006914723e */ /* 0x004fe200000010ff */
[----:B------:R-:W-:Y:S01]  /*10d40*/  FFMA.FTZ R0, R121, R72, R0 ;  /* 0x0000004879007223 */ /* 0x000fe20000010000 */
[----:B----4-:R-:W-:Y:S01]  /*10d50*/  F2FP.BF16.F32.PACK_AB R23, R7, R10 ;  /* 0x0000000a0717723e */ /* 0x010fe200000010ff */
[----:B------:R-:W-:Y:S01]  /*10d60*/  FFMA.FTZ R2, R123, R71, R2 ;  /* 0x000000477b027223 */ /* 0x000fe20000010002 */
[----:B------:R-:W-:Y:S01]  /*10d70*/  FFMA.FTZ R64, R64, UR4, -R68 ;  /* 0x0000000440407c23 */ /* 0x000fe20008010844 */
[----:B------:R-:W-:Y:S01]  /*10d80*/  FADD.FTZ R0, R105, R0 ;  /* 0x0000000069007221 */ /* 0x000fe20000010000 */
[--C-:B------:R-:W-:Y:S03]  /*10d90*/  FFMA.FTZ R62, R62, UR4, -R4.reuse ;  /* 0x000000043e3e7c23 */ /* 0x100fe60008010804 */
[----:B------:R-:W-:Y:S01]  /*10da0*/  MUFU.EX2 R102, R102 ;  /* 0x0000006600667308 */ /* 0x000fe20000000800 */
[----:B------:R-:W-:Y:S01]  /*10db0*/  FFMA.FTZ R66, R66, UR4, -R4 ;  /* 0x0000000442427c23 */ /* 0x000fe20008010804 */
[C---:B------:R-:W-:Y:S05]  /*10dc0*/  HMMA.16816.F32.BF16 R140, R20.reuse, R80, R140 ;  /* 0x00000050148c723c */ /* 0x040fea000004188c */
[----:B------:R-:W-:Y:S03]  /*10dd0*/  FFMA.FTZ R68, R65, UR4, -R68 ;  /* 0x0000000441447c23 */ /* 0x000fe60008010844 */
[----:B------:R-:W2:Y:S01]  /*10de0*/  MUFU.EX2 R99, R99 ;  /* 0x0000006300637308 */ /* 0x000ea20000000800 */
[C---:B------:R-:W-:Y:S01]  /*10df0*/  HMMA.16816.F32.BF16 R136, R20.reuse, R82, R136 ;  /* 0x000000521488723c */ /* 0x040fe20000041888 */
[----:B------:R-:W-:Y:S02]  /*10e00*/  LDSM.16.MT88.4 R80, [R157+0x3800] ;  /* 0x003800009d50783b */ /* 0x000fe40000004200 */
[----:B---3--:R-:W-:Y:S03]  /*10e10*/  F2FP.BF16.F32.PACK_AB R28, R101, R104 ;  /* 0x00000068651c723e */ /* 0x008fe600000010ff */
[C---:B------:R-:W-:Y:S03]  /*10e20*/  HMMA.16816.F32.BF16 R132, R20.reuse, R88, R132 ;  /* 0x000000581484723c */ /* 0x040fe60000041884 */
[----:B------:R-:W-:Y:S03]  /*10e30*/  MUFU.EX2 R165, R165 ;  /* 0x000000a500a57308 */ /* 0x000fe60000000800 */
[----:B------:R-:W-:Y:S01]  /*10e40*/  HMMA.16816.F32.BF16 R128, R20, R90, R128 ;  /* 0x0000005a1480723c */ /* 0x000fe20000041880 */
[----:B------:R-:W3:Y:S06]  /*10e50*/  LDSM.16.MT88.4 R20, [R156+0x3800] ;  /* 0x003800009c14783b */ /* 0x000eec0000004200 */
[----:B------:R-:W-:Y:S01]  /*10e60*/  MUFU.EX2 R127, R127 ;  /* 0x0000007f007f7308 */ /* 0x000fe20000000800 */
[--C-:B------:R-:W-:Y:S03]  /*10e70*/  FFMA.FTZ R89, R34, UR4, -R4.reuse ;  /* 0x0000000422597c23 */ /* 0x100fe60008010804 */
[----:B--2---:R-:W-:Y:S01]  /*10e80*/  F2FP.BF16.F32.PACK_AB R30, R99, R102 ;  /* 0x00000066631e723e */ /* 0x004fe200000010ff */
[--C-:B------:R-:W-:Y:S01]  /*10e90*/  FFMA.FTZ R90, R35, UR4, -R4.reuse ;  /* 0x00000004235a7c23 */ /* 0x100fe20008010804 */
[--C-:B------:R-:W-:Y:S04]  /*10ea0*/  FFMA.FTZ R91, R38, UR4, -R4.reuse ;  /* 0x00000004265b7c23 */ /* 0x100fe80008010804 */
[----:B------:R-:W-:Y:S10]  /*10eb0*/  MUFU.EX2 R164, R164 ;  /* 0x000000a400a47308 */ /* 0x000ff40000000800 */
[----:B------:R-:W2:Y:S10]  /*10ec0*/  MUFU.EX2 R107, R107 ;  /* 0x0000006b006b7308 */ /* 0x000eb40000000800 */
[----:B------:R4:W-:Y:S10]  /*10ed0*/  MUFU.EX2 R5, R29 ;  /* 0x0000001d00057308 */ /* 0x0009f40000000800 */
[----:B------:R5:W1:Y:S01]  /*10ee0*/  MUFU.EX2 R88, R32 ;  /* 0x0000002000587308 */ /* 0x000a620000000800 */
[----:B--2---:R-:W-:Y:S09]  /*10ef0*/  F2FP.BF16.F32.PACK_AB R31, R107, R164 ;  /* 0x000000a46b1f723e */ /* 0x004ff200000010ff */
[----:B------:R-:W-:Y:S01]  /*10f00*/  MUFU.EX2 R100, R100 ;  /* 0x0000006400647308 */ /* 0x000fe20000000800 */
[----:B----4-:R-:W-:Y:S09]  /*10f10*/  F2FP.BF16.F32.PACK_AB R29, R127, R165 ;  /* 0x000000a57f1d723e */ /* 0x010ff200000010ff */
[----:B------:R-:W2:Y:S01]  /*10f20*/  MUFU.EX2 R97, R97 ;  /* 0x0000006100617308 */ /* 0x000ea20000000800 */
[----:B-----5:R-:W4:Y:S01]  /*10f30*/  LDSM.16.MT88.4 R32, [R157+0x3c00] ;  /* 0x003c00009d20783b */ /* 0x020f220000004200 */
[C---:B------:R-:W-:Y:S05]  /*10f40*/  HMMA.16816.F32.BF16 R140, R28.reuse, R84, R140 ;  /* 0x000000541c8c723c */ /* 0x040fea000004188c */
[----:B-1----:R-:W-:Y:S03]  /*10f50*/  F2FP.BF16.F32.PACK_AB R37, R88, R5 ;  /* 0x000000055825723e */ /* 0x002fe600000010ff */
[----:B------:R-:W-:Y:S01]  /*10f60*/  MUFU.EX2 R98, R98 ;  /* 0x0000006200627308 */ /* 0x000fe20000000800 */
[C---:B------:R-:W-:Y:S06]  /*10f70*/  HMMA.16816.F32.BF16 R136, R28.reuse, R86, R136 ;  /* 0x000000561c88723c */ /* 0x040fec0000041888 */
[C---:B------:R-:W-:Y:S03]  /*10f80*/  HMMA.16816.F32.BF16 R132, R28.reuse, R24, R132 ;  /* 0x000000181c84723c */ /* 0x040fe60000041884 */
[----:B------:R-:W1:Y:S02]  /*10f90*/  MUFU.EX2 R95, R95 ;  /* 0x0000005f005f7308 */ /* 0x000e640000000800 */
[----:B--2---:R-:W-:Y:S01]  /*10fa0*/  F2FP.BF16.F32.PACK_AB R84, R97, R100 ;  /* 0x000000646154723e */ /* 0x004fe200000010ff */
[----:B------:R-:W-:Y:S01]  /*10fb0*/  HMMA.16816.F32.BF16 R128, R28, R26, R128 ;  /* 0x0000001a1c80723c */ /* 0x000fe20000041880 */
[----:B------:R-:W2:Y:S06]  /*10fc0*/  LDSM.16.MT88.4 R24, [R156+0x3c00] ;  /* 0x003c00009c18783b */ /* 0x000eac0000004200 */
[----:B------:R-:W-:Y:S02]  /*10fd0*/  MUFU.EX2 R162, R162 ;  /* 0x000000a200a27308 */ /* 0x000fe40000000800 */
[----:B------:R-:W-:Y:S08]  /*10fe0*/  LDSM.16.MT88.4 R28, [R157+0x4000] ;  /* 0x004000009d1c783b */ /* 0x000ff00000004200 */
[----:B------:R-:W5:Y:S01]  /*10ff0*/  MUFU.EX2 R19, R19 ;  /* 0x0000001300137308 */ /* 0x000f620000000800 */
[----:B-1----:R-:W-:Y:S09]  /*11000*/  F2FP.BF16.F32.PACK_AB R86, R95, R98 ;  /* 0x000000625f56723e */ /* 0x002ff200000010ff */
[----:B------:R-:W-:Y:S10]  /*11010*/  MUFU.EX2 R124, R124 ;  /* 0x0000007c007c7308 */ /* 0x000ff40000000800 */
        /* <DEDUP_REMOVED lines=11> */
[C---:B------:R-:W-:Y:S07]  /*110d0*/  HMMA.16816.F32.BF16 R140, R84.reuse, R80, R140 ;  /* 0x00000050548c723c */ /* 0x040fee000004188c */
[----:B------:R-:W-:Y:S01]  /*110e0*/  MUFU.EX2 R89, R89 ;  /* 0x0000005900597308 */ /* 0x000fe20000000800 */
[----:B------:R-:W-:Y:S09]  /*110f0*/  HMMA.16816.F32.BF16 R136, R84, R82, R136 ;  /* 0x000000525488723c */ /* 0x000ff20000041888 */
[----:B------:R-:W5:Y:S02]  /*11100*/  MUFU.EX2 R90, R90 ;  /* 0x0000005a005a7308 */ /* 0x000f640000000800 */
[----:B-1----:R-:W-:Y:S01]  /*11110*/  F2FP.BF16.F32.PACK_AB R38, R94, R79 ;  /* 0x0000004f5e26723e */ /* 0x002fe200000010ff */
[--C-:B------:R-:W-:Y:S01]  /*11120*/  FFMA.FTZ R80, R42, UR4, -R4.reuse ;  /* 0x000000042a507c23 */ /* 0x100fe20008010804 */
[----:B------:R-:W-:Y:S06]  /*11130*/  FFMA.FTZ R81, R43, UR4, -R4 ;  /* 0x000000042b517c23 */ /* 0x000fec0008010804 */
[----:B------:R5:W-:Y:S10]  /*11140*/  MUFU.EX2 R14, R39 ;  /* 0x00000027000e7308 */ /* 0x000bf40000000800 */
[----:B------:R-:W-:Y:S10]  /*11150*/  MUFU.EX2 R92, R92 ;  /* 0x0000005c005c7308 */ /* 0x000ff40000000800 */
[----:B------:R-:W1:Y:S01]  /*11160*/  MUFU.EX2 R73, R73 ;  /* 0x0000004900497308 */ /* 0x000e620000000800 */
[----:B-----5:R-:W-:Y:S09]  /*11170*/  F2FP.BF16.F32.PACK_AB R39, R90, R89 ;  /* 0x000000595a27723e */ /* 0x020ff200000010ff */
[----:B------:R-:W-:Y:S01]  /*11180*/  MUFU.EX2 R17, R17 ;  /* 0x0000001100117308 */ /* 0x000fe20000000800 */
[C---:B----4-:R-:W-:Y:S06]  /*11190*/  HMMA.16816.F32.BF16 R140, R36.reuse, R32, R140 ;  /* 0x00000020248c723c */ /* 0x050fec000004188c */
[C---:B------:R-:W-:Y:S03]  /*111a0*/  HMMA.16816.F32.BF16 R136, R36.reuse, R34, R136 ;  /* 0x000000222488723c */ /* 0x040fe60000041888 */
[----:B------:R-:W4:Y:S01]  /*111b0*/  MUFU.EX2 R78, R78 ;  /* 0x0000004e004e7308 */ /* 0x000f220000000800 */
[----:B------:R-:W5:Y:S01]  /*111c0*/  LDSM.16.MT88.4 R32, [R157+0x4400] ;  /* 0x004400009d20783b */ /* 0x000f620000004200 */
[----:B-1----:R-:W-:Y:S01]  /*111d0*/  F2FP.BF16.F32.PACK_AB R40, R73, R92 ;  /* 0x0000005c4928723e */ /* 0x002fe200000010ff */
[C---:B--2---:R-:W-:Y:S07]  /*111e0*/  HMMA.16816.F32.BF16 R132, R36.reuse, R24, R132 ;  /* 0x000000182484723c */ /* 0x044fee0000041884 */
[----:B------:R-:W1:Y:S01]  /*111f0*/  MUFU.EX2 R91, R91 ;  /* 0x0000005b005b7308 */ /* 0x000e620000000800 */
[----:B------:R-:W-:Y:S01]  /*11200*/  HMMA.16816.F32.BF16 R128, R36, R26, R128 ;  /* 0x0000001a2480723c */ /* 0x000fe20000041880 */
[----:B------:R-:W2:Y:S08]  /*11210*/  LDSM.16.MT88.4 R24, [R156+0x4400] ;  /* 0x004400009c18783b */ /* 0x000eb00000004200 */
[----:B------:R-:W-:Y:S02]  /*11220*/  MUFU.EX2 R80, R80 ;  /* 0x0000005000507308 */ /* 0x000fe40000000800 */
[----:B----4-:R-:W-:Y:S01]  /*11230*/  F2FP.BF16.F32.PACK_AB R42, R78, R17 ;  /* 0x000000114e2a723e */ /* 0x010fe200000010ff */
[----:B------:R-:W-:Y:S01]  /*11240*/  FADD.FTZ R39, R9, R2 ;  /* 0x0000000209277221 */ /* 0x000fe20000010000 */
[--C-:B------:R-:W-:Y:S03]  /*11250*/  FFMA.FTZ R2, R54, UR4, -R4.reuse ;  /* 0x0000000436027c23 */ /* 0x100fe60008010804 */
[----:B------:R-:W-:Y:S01]  /*11260*/  FADD.FTZ R36, R10, R39 ;  /* 0x000000270a247221 */ /* 0x000fe20000010000 */
[----:B------:R-:W-:Y:S02]  /*11270*/  FFMA.FTZ R39, R55, UR4, -R4 ;  /* 0x0000000437277c23 */ /* 0x000fe40008010804 */
[----:B------:R-:W4:Y:S01]  /*11280*/  MUFU.EX2 R81, R81 ;  /* 0x0000005100517308 */ /* 0x000f220000000800 */
[----:B-1----:R-:W-:Y:S01]  /*11290*/  F2FP.BF16.F32.PACK_AB R41, R14, R91 ;  /* 0x0000005b0e29723e */ /* 0x002fe200000010ff */
[----:B------:R-:W-:Y:S01]  /*112a0*/  FADD.FTZ R36, R7, R36 ;  /* 0x0000002407247221 */ /* 0x000fe20000010000 */
[----:B------:R-:W-:Y:S03]  /*112b0*/  FFMA.FTZ R38, R63, UR4, -R4 ;  /* 0x000000043f267c23 */ /* 0x000fe60008010804 */
[----:B------:R-:W-:Y:S04]  /*112c0*/  FADD.FTZ R36, R165, R36 ;  /* 0x00000024a5247221 */ /* 0x000fe80000010000 */
[----:B------:R-:W-:Y:S01]  /*112d0*/  MUFU.EX2 R44, R44 ;  /* 0x0000002c002c7308 */ /* 0x000fe20000000800 */
[----:B------:R-:W-:Y:S04]  /*112e0*/  FADD.FTZ R127, R127, R36 ;  /* 0x000000247f7f7221 */ /* 0x000fe80000010000 */
[----:B------:R-:W-:Y:S01]  /*112f0*/  FADD.FTZ R164, R164, R127 ;  /* 0x0000007fa4a47221 */ /* 0x000fe20000010000 */
[----:B------:R-:W-:Y:S04]  /*11300*/  MOV R127, R70 ;  /* 0x00000046007f7202 */ /* 0x000fe80000000f00 */
[----:B------:R-:W1:Y:S01]  /*11310*/  MUFU.EX2 R45, R45 ;  /* 0x0000002d002d7308 */ /* 0x000e620000000800 */
[----:B----4-:R-:W-:Y:S01]  /*11320*/  F2FP.BF16.F32.PACK_AB R43, R81, R80 ;  /* 0x00000050512b723e */ /* 0x010fe200000010ff */
[----:B------:R-:W-:Y:S04]  /*11330*/  FADD.FTZ R107, R107, R164 ;  /* 0x000000a46b6b7221 */ /* 0x000fe80000010000 */
[----:B------:R-:W-:Y:S04]  /*11340*/  FADD.FTZ R162, R162, R107 ;  /* 0x0000006ba2a27221 */ /* 0x000fe80000010000 */
[----:B------:R-:W-:Y:S01]  /*11350*/  MUFU.EX2 R48, R48 ;  /* 0x0000003000307308 */ /* 0x000fe20000000800 */
[C---:B---3--:R-:W-:Y:S05]  /*11360*/  HMMA.16816.F32.BF16 R132, R40.reuse, R20, R132 ;  /* 0x000000142884723c */ /* 0x048fea0000041884 */
[----:B------:R-:W-:Y:S01]  /*11370*/  FADD.FTZ R19, R19, R162 ;  /* 0x000000a213137221 */ /* 0x000fe20000010000 */
[C---:B------:R-:W-:Y:S03]  /*11380*/  HMMA.16816.F32.BF16 R128, R40.reuse, R22, R128 ;  /* 0x000000162880723c */ /* 0x040fe60000041880 */
[----:B------:R-:W3:Y:S01]  /*11390*/  MUFU.EX2 R49, R49 ;  /* 0x0000003100317308 */ /* 0x000ee20000000800 */
[----:B------:R-:W4:Y:S01]  /*113a0*/  LDSM.16.MT88.4 R20, [R157+0x4800] ;  /* 0x004800009d14783b */ /* 0x000f220000004200 */
[----:B------:R-:W-:Y:S01]  /*113b0*/  FADD.FTZ R124, R124, R19 ;  /* 0x000000137c7c7221 */ /* 0x000fe20000010000 */
[C---:B------:R-:W-:Y:S07]  /*113c0*/  HMMA.16816.F32.BF16 R140, R40.reuse, R28, R140 ;  /* 0x0000001c288c723c */ /* 0x040fee000004188c */
[----:B------:R-:W-:Y:S01]  /*113d0*/  MUFU.EX2 R46, R46 ;  /* 0x0000002e002e7308 */ /* 0x000fe20000000800 */
[----:B------:R-:W-:Y:S01]  /*113e0*/  FADD.FTZ R124, R163, R124 ;  /* 0x0000007ca37c7221 */ /* 0x000fe20000010000 */
[----:B------:R-:W-:Y:S08]  /*113f0*/  HMMA.16816.F32.BF16 R136, R40, R30, R136 ;  /* 0x0000001e2888723c */ /* 0x000ff00000041888 */
[----:B------:R-:W5:Y:S03]  /*11400*/  MUFU.EX2 R47, R47 ;  /* 0x0000002f002f7308 */ /* 0x000f660000000800 */
[----:B-1----:R-:W-:Y:S01]  /*11410*/  F2FP.BF16.F32.PACK_AB R28, R45, R44 ;  /* 0x0000002c2d1c723e */ /* 0x002fe200000010ff */
[----:B------:R-:W-:Y:S01]  /*11420*/  FADD.FTZ R29, R103, R0 ;  /* 0x00000000671d7221 */ /* 0x000fe20000010000 */
[----:B---3--:R-:W-:Y:S03]  /*11430*/  F2FP.BF16.F32.PACK_AB R30, R49, R48 ;  /* 0x00000030311e723e */ /* 0x008fe600000010ff */
[----:B------:R-:W-:Y:S01]  /*11440*/  FADD.FTZ R29, R106, R29 ;  /* 0x0000001d6a1d7221 */ /* 0x000fe20000010000 */
[----:B------:R-:W-:Y:S01]  /*11450*/  FFMA.FTZ R41, R59, UR4, -R4 ;  /* 0x000000043b297c23 */ /* 0x000fe20008010804 */
[----:B------:R-:W-:Y:S01]  /*11460*/  MUFU.EX2 R50, R50 ;  /* 0x0000003200327308 */ /* 0x000fe20000000800 */
[----:B------:R-:W-:Y:S01]  /*11470*/  FADD.FTZ R43, R5, R124 ;  /* 0x0000007c052b7221 */ /* 0x000fe20000010000 */
[----:B------:R-:W-:Y:S01]  /*11480*/  FADD.FTZ R104, R104, R29 ;  /* 0x0000001d68687221 */ /* 0x000fe20000010000 */
[----:B------:R-:W-:Y:S01]  /*11490*/  FFMA.FTZ R4, R67, UR4, -R4 ;  /* 0x0000000443047c23 */ /* 0x000fe20008010804 */
[----:B------:R-:W-:Y:S01]  /*114a0*/  MOV R124, R69 ;  /* 0x00000045007c7202 */ /* 0x000fe20000000f00 */
        /* <DEDUP_REMOVED lines=26> */
[C---:B--2---:R-:W-:Y:S07]  /*11650*/  HMMA.16816.F32.BF16 R132, R28.reuse, R24, R132 ;  /* 0x000000181c84723c */ /* 0x044fee0000041884 */
[----:B------:R-:W-:Y:S01]  /*11660*/  MUFU.EX2 R2, R2 ;  /* 0x0000000200027308 */ /* 0x000fe20000000800 */
[----:B------:R-:W-:Y:S01]  /*11670*/  FADD.FTZ R46, R46, R81 ;  /* 0x000000512e2e7221 */ /* 0x000fe20000010000 */
[----:B------:R-:W-:Y:S01]  /*11680*/  HMMA.16816.F32.BF16 R128, R28, R26, R128 ;  /* 0x0000001a1c80723c */ /* 0x000fe20000041880 */
[----:B------:R-:W2:Y:S07]  /*11690*/  LDSM.16.MT88.4 R24, [R157+0x4c00] ;  /* 0x004c00009d18783b */ /* 0x000eae0000004200 */
[----:B------:R-:W4:Y:S03]  /*116a0*/  MUFU.EX2 R39, R39 ;  /* 0x0000002700277308 */ /* 0x000f260000000800 */
[----:B------:R-:W-:Y:S01]  /*116b0*/  FADD.FTZ R47, R47, R46 ;  /* 0x0000002e2f2f7221 */ /* 0x000fe20000010000 */
[----:B---3--:R-:W-:Y:S02]  /*116c0*/  F2FP.BF16.F32.PACK_AB R28, R53, R52 ;  /* 0x00000034351c723e */ /* 0x008fe400000010ff */
[----:B-1----:R-:W-:Y:S01]  /*116d0*/  F2FP.BF16.F32.PACK_AB R30, R57, R56 ;  /* 0x00000038391e723e */ /* 0x002fe200000010ff */
[----:B------:R-:W-:Y:S03]  /*116e0*/  FADD.FTZ R50, R50, R47 ;  /* 0x0000002f32327221 */ /* 0x000fe60000010000 */
[----:B------:R-:W1:Y:S01]  /*116f0*/  MUFU.EX2 R36, R58 ;  /* 0x0000003a00247308 */ /* 0x000e620000000800 */
[----:B------:R-:W-:Y:S09]  /*11700*/  FADD.FTZ R37, R37, R50 ;  /* 0x0000003225257221 */ /* 0x000ff20000010000 */
[----:B------:R-:W3:Y:S01]  /*11710*/  MUFU.EX2 R41, R41 ;  /* 0x0000002900297308 */ /* 0x000ee20000000800 */
[C---:B----4-:R-:W-:Y:S01]  /*11720*/  F2FP.BF16.F32.PACK_AB R29, R39.reuse, R2 ;  /* 0x00000002271d723e */ /* 0x050fe200000010ff */
        /* <DEDUP_REMOVED lines=10> */
[----:B------:R-:W3:Y:S02]  /*117d0*/  MUFU.EX2 R121, R68 ;  /* 0x0000004400797308 */ /* 0x000ee40000000800 */
[----:B------:R-:W-:Y:S01]  /*117e0*/  FADD.FTZ R21, R79, R40 ;  /* 0x000000284f157221 */ /* 0x000fe20000010000 */
[C---:B-----5:R-:W-:Y:S07]  /*117f0*/  HMMA.16816.F32.BF16 R132, R28.reuse, R32, R132 ;  /* 0x000000201c84723c */ /* 0x060fee0000041884 */
[----:B------:R-:W-:Y:S01]  /*11800*/  MUFU.EX2 R19, R62 ;  /* 0x0000003e00137308 */ /* 0x000fe20000000800 */
[----:B------:R-:W-:Y:S01]  /*11810*/  FADD.FTZ R21, R94, R21 ;  /* 0x000000155e157221 */ /* 0x000fe20000010000 */
[----:B------:R-:W-:Y:S08]  /*11820*/  HMMA.16816.F32.BF16 R128, R28, R34, R128 ;  /* 0x000000221c80723c */ /* 0x000ff00000041880 */
[----:B------:R-:W4:Y:S03]  /*11830*/  MUFU.EX2 R38, R38 ;  /* 0x0000002600267308 */ /* 0x000f260000000800 */
[----:B------:R-:W-:Y:S01]  /*11840*/  FADD.FTZ R42, R92, R21 ;  /* 0x000000155c2a7221 */ /* 0x000fe20000010000 */
[----:B-1----:R-:W-:Y:S01]  /*11850*/  F2FP.BF16.F32.PACK_AB R28, R61, R60 ;  /* 0x0000003c3d1c723e */ /* 0x002fe200000010ff */
[----:B------:R-:W1:Y:S02]  /*11860*/  LDSM.16.MT88.4 R20, [R156+0x4c00] ;  /* 0x004c00009c14783b */ /* 0x000e640000004200 */
[----:B------:R-:W-:Y:S01]  /*11870*/  FADD.FTZ R42, R73, R42 ;  /* 0x0000002a492a7221 */ /* 0x000fe20000010000 */
[----:B---3--:R-:W-:Y:S02]  /*11880*/  F2FP.BF16.F32.PACK_AB R30, R121, R0 ;  /* 0x00000000791e723e */ /* 0x008fe400000010ff */
[----:B------:R-:W-:Y:S01]  /*11890*/  MUFU.EX2 R40, R66 ;  /* 0x0000004200287308 */ /* 0x000fe20000000800 */
[----:B------:R-:W-:Y:S04]  /*118a0*/  FADD.FTZ R17, R17, R42 ;  /* 0x0000002a11117221 */ /* 0x000fe80000010000 */
[----:B------:R-:W-:Y:S05]  /*118b0*/  FADD.FTZ R17, R78, R17 ;  /* 0x000000114e117221 */ /* 0x000fea0000010000 */
[----:B------:R-:W3:Y:S01]  /*118c0*/  MUFU.EX2 R123, R4 ;  /* 0x00000004007b7308 */ /* 0x000ee20000000800 */
[----:B----4-:R-:W-:Y:S01]  /*118d0*/  F2FP.BF16.F32.PACK_AB R29, R38, R19 ;  /* 0x00000013261d723e */ /* 0x010fe200000010ff */
[----:B------:R-:W-:Y:S01]  /*118e0*/  FADD.FTZ R44, R44, R17 ;  /* 0x000000112c2c7221 */ /* 0x000fe20000010000 */
[----:B------:R-:W-:Y:S03]  /*118f0*/  FADD.FTZ R19, R19, R2 ;  /* 0x0000000213137221 */ /* 0x000fe60000010000 */
[----:B------:R-:W-:Y:S01]  /*11900*/  FADD.FTZ R45, R45, R44 ;  /* 0x0000002c2d2d7221 */ /* 0x000fe20000010000 */
[----:B------:R-:W-:Y:S03]  /*11910*/  FADD.FTZ R19, R38, R19 ;  /* 0x0000001326137221 */ /* 0x000fe60000010000 */
[----:B------:R-:W-:Y:S04]  /*11920*/  FADD.FTZ R48, R48, R45 ;  /* 0x0000002d30307221 */ /* 0x000fe80000010000 */
[----:B------:R-:W-:Y:S01]  /*11930*/  FADD.FTZ R49, R49, R48 ;  /* 0x0000003031317221 */ /* 0x000fe20000010000 */
[----:B---3--:R-:W-:Y:S03]  /*11940*/  F2FP.BF16.F32.PACK_AB R31, R123, R40 ;  /* 0x000000287b1f723e */ /* 0x008fe600000010ff */
[----:B------:R-:W-:Y:S01]  /*11950*/  FADD.FTZ R52, R52, R49 ;  /* 0x0000003134347221 */ /* 0x000fe20000010000 */
[----:B------:R-:W-:Y:S03]  /*11960*/  FADD.FTZ R40, R40, R19 ;  /* 0x0000001328287221 */ /* 0x000fe60000010000 */
[----:B------:R-:W-:Y:S01]  /*11970*/  FADD.FTZ R53, R53, R52 ;  /* 0x0000003435357221 */ /* 0x000fe20000010000 */
[----:B------:R-:W-:Y:S01]  /*11980*/  FADD.FTZ R123, R123, R40 ;  /* 0x000000287b7b7221 */ /* 0x000fe20000010000 */
[C---:B--2---:R-:W-:Y:S03]  /*11990*/  HMMA.16816.F32.BF16 R140, R28.reuse, R24, R140 ;  /* 0x000000181c8c723c */ /* 0x044fe6000004188c */
[----:B------:R-:W-:Y:S03]  /*119a0*/  FADD.FTZ R56, R56, R53 ;  /* 0x0000003538387221 */ /* 0x000fe60000010000 */
[C---:B------:R-:W-:Y:S05]  /*119b0*/  HMMA.16816.F32.BF16 R136, R28.reuse, R26, R136 ;  /* 0x0000001a1c88723c */ /* 0x040fea0000041888 */
[----:B------:R-:W-:Y:S01]  /*119c0*/  FADD.FTZ R57, R57, R56 ;  /* 0x0000003839397221 */ /* 0x000fe20000010000 */
[C---:B-1----:R-:W-:Y:S05]  /*119d0*/  HMMA.16816.F32.BF16 R132, R28.reuse, R20, R132 ;  /* 0x000000141c84723c */ /* 0x042fea0000041884 */
[----:B------:R-:W-:Y:S01]  /*119e0*/  FADD.FTZ R60, R60, R57 ;  /* 0x000000393c3c7221 */ /* 0x000fe20000010000 */
[----:B------:R-:W-:Y:S05]  /*119f0*/  HMMA.16816.F32.BF16 R128, R28, R22, R128 ;  /* 0x000000161c80723c */ /* 0x000fea0000041880 */
[----:B------:R-:W-:Y:S06]  /*11a00*/  FADD.FTZ R61, R61, R60 ;  /* 0x0000003c3d3d7221 */ /* 0x000fec0000010000 */
[----:B------:R-:W-:Y:S04]  /*11a10*/  FADD.FTZ R0, R0, R61 ;  /* 0x0000003d00007221 */ /* 0x000fe80000010000 */
[----:B------:R-:W-:Y:S01]  /*11a20*/  FADD.FTZ R121, R121, R0 ;  /* 0x0000000079797221 */ /* 0x000fe20000010000 */
[----:B------:R-:W-:Y:S08]  /*11a30*/  @P0 BRA `(.L_x_5179) ;  /* 0xffffffcc00d80947 */ /* 0x000ff0000383ffff */
.L_x_5175:
        /* <DEDUP_REMOVED lines=8> */
[----:B------:R-:W4:Y:S01]  /*11ac0*/  LDC R28, c[0x0][0x270] ;  /* 0x00009c00ff1c7b82 */ /* 0x000f220000000800 */
[----:B-1----:R-:W-:Y:S01]  /*11ad0*/  FADD.FTZ R5, R2, R121 ;  /* 0x0000007902057221 */ /* 0x002fe20000010000 */
[----:B--2---:R-:W-:Y:S01]  /*11ae0*/  ULEA UR5, UR5, UR4, 0x18 ;  /* 0x0000000405057291 */ /* 0x004fe2000f8ec03f */
[----:B------:R-:W1:Y:S05]  /*11af0*/  S2R R2, SR_TID.X ;  /* 0x0000000000027919 */ /* 0x000e6a0000002100 */
[----:B------:R-:W4:Y:S01]  /*11b00*/  S2UR UR4, SR_CTAID.Z ;  /* 0x00000000000479c3 */ /* 0x000f220000002700 */
[----:B---3--:R-:W-:Y:S01]  /*11b10*/  FADD.FTZ R0, R0, R123 ;  /* 0x0000007b00007221 */ /* 0x008fe20000010000 */
[----:B------:R-:W2:Y:S04]  /*11b20*/  SHFL.BFLY PT, R4, R5, 0x1, 0x1f ;  /* 0x0c201f0005047f89 */ /* 0x000ea800000e0000 */
[----:B------:R-:W3:Y:S01]  /*11b30*/  SHFL.BFLY PT, R3, R0, 0x1, 0x1f ;  /* 0x0c201f0000037f89 */ /* 0x000ee200000e0000 */
[----:B--2---:R-:W-:Y:S01]  /*11b40*/  FADD.FTZ R4, R5, R4 ;  /* 0x0000000405047221 */ /* 0x004fe20000010000 */
[----:B-1----:R-:W-:Y:S01]  /*11b50*/  SHF.R.S32.HI R11, RZ, 0x1f, R2 ;  /* 0x0000001fff0b7819 */ /* 0x002fe20000011402 */
[----:B---3--:R-:W-:-:S03]  /*11b60*/  FADD.FTZ R3, R0, R3 ;  /* 0x0000000300037221 */ /* 0x008fc60000010000 */
        /* <DEDUP_REMOVED lines=8> */
[----:B------:R-:W-:Y:S01]  /*11bf0*/  LEA.HI R15, R15, R6, RZ, 0x3 ;  /* 0x000000060f0f7211 */ /* 0x000fe200078f18ff */
[----:B------:R-:W2:Y:S01]  /*11c00*/  @P3 LDC R29, c[0x0][0x2e8] ;  /* 0x0000ba00ff1d3b82 */ /* 0x000ea20000000800 */
[----:B------:R-:W-:Y:S02]  /*11c10*/  LOP3.LUT R13, R13, 0xfffffffe, RZ, 0xc0, !PT ;  /* 0xfffffffe0d0d7812 */ /* 0x000fe400078ec0ff */
[----:B------:R-:W-:Y:S02]  /*11c20*/  LOP3.LUT R15, R15, 0xfffffff8, RZ, 0xc0, !PT ;  /* 0xfffffff80f0f7812 */ /* 0x000fe400078ec0ff */
[----:B------:R-:W-:Y:S01]  /*11c30*/  LOP3.LUT R7, R7, 0xfffffff8, RZ, 0xc0, !PT ;  /* 0xfffffff807077812 */ /* 0x000fe200078ec0ff */
[----:B------:R-:W-:Y:S01]  /*11c40*/  IMAD.IADD R17, R0, 0x1, -R13 ;  /* 0x0000000100117824 */ /* 0x000fe200078e0a0d */
[CC--:B------:R-:W-:Y:S01]  /*11c50*/  LEA.HI R10, R11.reuse, R2.reuse, RZ, 0x6 ;  /* 0x000000020b0a7211 */ /* 0x0c0fe200078f30ff */
[----:B------:R-:W-:Y:S01]  /*11c60*/  IMAD.IADD R6, R6, 0x1, -R15 ;  /* 0x0000000106067824 */ /* 0x000fe200078e0a0f */
[----:B------:R-:W-:Y:S01]  /*11c70*/  LEA.HI R13, R11, R2, RZ, 0x4 ;  /* 0x000000020b0d7211 */ /* 0x000fe200078f20ff */
[----:B------:R-:W-:Y:S01]  /*11c80*/  IMAD.IADD R7, R2, 0x1, -R7 ;  /* 0x0000000102077824 */ /* 0x000fe200078e0a07 */
[----:B------:R-:W-:Y:S01]  /*11c90*/  SHF.L.U32 R10, R10, 0x2, RZ ;  /* 0x000000020a0a7819 */ /* 0x000fe200000006ff */
[----:B------:R-:W-:Y:S01]  /*11ca0*/  @P3 MUFU.LG2 R4, R4 ;  /* 0x0000000400043308 */ /* 0x000fe20000000c00 */
[----:B------:R-:W-:-:S02]  /*11cb0*/  LEA.HI R14, R6, R6, RZ, 0x1 ;  /* 0x00000006060e7211 */ /* 0x000fc400078f08ff */
[----:B------:R-:W-:Y:S01]  /*11cc0*/  LOP3.LUT R10, R10, 0x3fffff00, RZ, 0xc0, !PT ;  /* 0x3fffff000a0a7812 */ /* 0x000fe200078ec0ff */
[C---:B-1----:R-:W-:Y:S01]  /*11cd0*/  FMUL.FTZ R140, R9.reuse, R140 ;  /* 0x0000008c098c7220 */ /* 0x042fe20000410000 */
[----:B------:R-:W-:Y:S01]  /*11ce0*/  LOP3.LUT R15, R14, 0x1fffffe, RZ, 0xc0, !PT ;  /* 0x01fffffe0e0f7812 */ /* 0x000fe200078ec0ff */
[----:B------:R-:W-:Y:S01]  /*11cf0*/  FMUL.FTZ R141, R9, R141 ;  /* 0x0000008d098d7220 */ /* 0x000fe20000410000 */
[----:B------:R-:W-:Y:S01]  /*11d00*/  SHF.R.S32.HI R13, RZ, 0x4, R13 ;  /* 0x00000004ff0d7819 */ /* 0x000fe2000001140d */
[----:B------:R-:W-:Y:S01]  /*11d10*/  IMAD R10, R17, 0x20, R10 ;  /* 0x00000020110a7824 */ /* 0x000fe200078e020a */
[----:B------:R-:W-:Y:S01]  /*11d20*/  IADD3 R12, R6, -R15, RZ ;  /* 0x8000000f060c7210 */ /* 0x000fe20007ffe0ff */
[----:B------:R-:W-:Y:S01]  /*11d30*/  FMUL.FTZ R136, R9, R136 ;  /* 0x0000008809887220 */ /* 0x000fe20000410000 */
[----:B------:R-:W-:Y:S01]  /*11d40*/  LEA.HI R6, R11, R2, RZ, 0x5 ;  /* 0x000000020b067211 */ /* 0x000fe200078f28ff */
[----:B------:R-:W-:Y:S01]  /*11d50*/  IMAD.SHL.U32 R15, R13, 0x40, RZ ;  /* 0x000000400d0f7824 */ /* 0x000fe200078e00ff */
[----:B------:R-:W-:Y:S01]  /*11d60*/  LEA.HI R20, R7, R7, RZ, 0x1 ;  /* 0x0000000707147211 */ /* 0x000fe200078f08ff */
[----:B------:R-:W-:Y:S01]  /*11d70*/  FMUL.FTZ R137, R9, R137 ;  /* 0x0000008909897220 */ /* 0x000fe20000410000 */
[----:B------:R-:W-:Y:S01]  /*11d80*/  LOP3.LUT R11, R5, 0xfffffffc, RZ, 0xc0, !PT ;  /* 0xfffffffc050b7812 */ /* 0x000fe200078ec0ff */
[C---:B------:R-:W-:Y:S01]  /*11d90*/  FMUL.FTZ R132, R9.reuse, R132 ;  /* 0x0000008409847220 */ /* 0x040fe20000410000 */
[----:B------:R-:W-:Y:S01]  /*11da0*/  SHF.R.S32.HI R14, RZ, 0x1, R14 ;  /* 0x00000001ff0e7819 */ /* 0x000fe2000001140e */
[----:B------:R-:W-:Y:S01]  /*11db0*/  FMUL.FTZ R133, R9, R133 ;  /* 0x0000008509857220 */ /* 0x000fe20000410000 */
[----:B------:R-:W-:Y:S01]  /*11dc0*/  FSETP.NE.FTZ.AND P2, PT, R3, RZ, PT ;  /* 0x000000ff0300720b */ /* 0x000fe20003f55000 */
[----:B------:R-:W-:Y:S01]  /*11dd0*/  IMAD.IADD R18, R2, 0x1, -R11 ;  /* 0x0000000102127824 */ /* 0x000fe200078e0a0b */
[----:B------:R-:W-:Y:S01]  /*11de0*/  SHF.R.S32.HI R16, RZ, 0x1, R20 ;  /* 0x00000001ff107819 */ /* 0x000fe20000011414 */
[----:B------:R-:W-:Y:S01]  /*11df0*/  IMAD.SHL.U32 R17, R14, 0x40, RZ ;  /* 0x000000400e117824 */ /* 0x000fe200078e00ff */
[----:B------:R-:W-:Y:S01]  /*11e00*/  SHF.R.S32.HI R5, RZ, 0x5, R6 ;  /* 0x00000005ff057819 */ /* 0x000fe20000011406 */
[----:B------:R-:W-:Y:S01]  /*11e10*/  FMUL.FTZ R128, R9, R128 ;  /* 0x0000008009807220 */ /* 0x000fe20000410000 */
[----:B------:R-:W-:Y:S01]  /*11e20*/  LOP3.LUT R15, R15, 0xc0, RZ, 0xc0, !PT ;  /* 0x000000c00f0f7812 */ /* 0x000fe200078ec0ff */
[----:B------:R-:W-:Y:S01]  /*11e30*/  IMAD.SHL.U32 R16, R16, 0x8, RZ ;  /* 0x0000000810107824 */ /* 0x000fe200078e00ff */
[----:B------:R-:W-:Y:S01]  /*11e40*/  LOP3.LUT R20, R20, 0xfffffffe, RZ, 0xc0, !PT ;  /* 0xfffffffe14147812 */ /* 0x000fe200078ec0ff */
[----:B------:R-:W-:Y:S01]  /*11e50*/  IMAD R13, R5, 0x100, R18 ;  /* 0x00000100050d7824 */ /* 0x000fe200078e0212 */
[----:B------:R-:W-:Y:S01]  /*11e60*/  LOP3.LUT R17, R17, 0xc0, RZ, 0xc0, !PT ;  /* 0x000000c011117812 */ /* 0x000fe200078ec0ff */
[----:B------:R-:W-:Y:S01]  /*11e70*/  FMUL.FTZ R129, R9, R129 ;  /* 0x0000008109817220 */ /* 0x000fe20000410000 */
[----:B------:R-:W-:Y:S01]  /*11e80*/  IADD3 R11, R7, -R20, RZ ;  /* 0x80000014070b7210 */ /* 0x000fe20007ffe0ff */
[----:B------:R-:W-:Y:S01]  /*11e90*/  IMAD R12, R12, 0x10, R13 ;  /* 0x000000100c0c7824 */ /* 0x000fe200078e020d */
[----:B------:R-:W1:Y:S01]  /*11ea0*/  @P2 MUFU.RCP R8, R3 ;  /* 0x0000000300082308 */ /* 0x000e620000001000 */
[----:B------:R-:W-:Y:S01]  /*11eb0*/  LOP3.LUT R16, R15, 0x18, R16, 0xf8, !PT ;  /* 0x000000180f107812 */ /* 0x000fe200078ef810 */
[----:B------:R-:W3:Y:S01]  /*11ec0*/  @P2 LDC R30, c[0x0][0x2e8] ;  /* 0x0000ba00ff1e2b82 */ /* 0x000ee20000000800 */
[----:B------:R-:W-:-:S02]  /*11ed0*/  LEA.HI R13, R17, R17, RZ, 0x1d ;  /* 0x00000011110d7211 */ /* 0x000fc400078fe8ff */
[----:B------:R-:W-:Y:S02]  /*11ee0*/  SHF.R.U32.HI R15, RZ, 0x3, R15 ;  /* 0x00000003ff0f7819 */ /* 0x000fe4000001160f */
[----:B------:R-:W-:Y:S01]  /*11ef0*/  LOP3.LUT P0, RZ, R14, 0x2, RZ, 0xc0, !PT ;  /* 0x000000020eff7812 */ /* 0x000fe2000780c0ff */
[----:B------:R-:W-:Y:S01]  /*11f00*/  IMAD.U32 R13, R12, 0x2, R13 ;  /* 0x000000020c0d7824 */ /* 0x000fe200078e000d */
[----:B------:R-:W-:Y:S01]  /*11f10*/  LEA R11, R11, R10, 0x2 ;  /* 0x0000000a0b0b7211 */ /* 0x000fe200078e10ff */
[----:B------:R-:W5:Y:S01]  /*11f20*/  @P2 MUFU.LG2 R3, R3 ;  /* 0x0000000300032308 */ /* 0x000f620000000c00 */
[----:B------:R-:W-:Y:S02]  /*11f30*/  LOP3.LUT R10, R16, R15, RZ, 0x3c, !PT ;  /* 0x0000000f100a7212 */ /* 0x000fe400078e3cff */
[----:B------:R-:W-:Y:S02]  /*11f40*/  LOP3.LUT R15, R14, 0x1, RZ, 0xc0, !PT ;  /* 0x000000010e0f7812 */ /* 0x000fe400078ec0ff */
[----:B------:R-:W-:Y:S01]  /*11f50*/  MOV R12, 0x20 ;  /* 0x00000020000c7802 */ /* 0x000fe20000000f00 */
[----:B------:R-:W-:Y:S01]  /*11f60*/  IMAD.IADD R11, R11, 0x1, R10 ;  /* 0x000000010b0b7824 */ /* 0x000fe200078e020a */
[----:B------:R-:W-:Y:S01]  /*11f70*/  ISETP.NE.U32.AND P1, PT, R15, 0x1, PT ;  /* 0x000000010f00780c */ /* 0x000fe20003f25070 */
[C---:B-1----:R-:W-:Y:S01]  /*11f80*/  FMUL.FTZ R143, R8.reuse, R143 ;  /* 0x0000008f088f7220 */ /* 0x042fe20000410000 */
[----:B------:R-:W-:Y:S01]  /*11f90*/  LEA R13, R13, UR5, 0x2 ;  /* 0x000000050d0d7c11 */ /* 0x000fe2000f8e10ff */
[----:B------:R-:W-:Y:S01]  /*11fa0*/  FMUL.FTZ R142, R8, R142 ;  /* 0x0000008e088e7220 */ /* 0x000fe20000410000 */
[----:B------:R-:W-:Y:S01]  /*11fb0*/  SEL R9, R12, 0xffffffe0, P1 ;  /* 0xffffffe00c097807 */ /* 0x000fe20000800000 */
[C---:B------:R-:W-:Y:S01]  /*11fc0*/  FMUL.FTZ R139, R8.reuse, R139 ;  /* 0x0000008b088b7220 */ /* 0x040fe20000410000 */
[----:B------:R-:W-:Y:S01]  /*11fd0*/  FMUL.FTZ R138, R8, R138 ;  /* 0x0000008a088a7220 */ /* 0x000fe20000410000 */
[C---:B------:R-:W-:Y:S01]  /*11fe0*/  VIADD R12, R13.reuse, 0x40 ;  /* 0x000000400d0c7836 */ /* 0x040fe20000000000 */
[C---:B------:R-:W-:Y:S01]  /*11ff0*/  IADD3 R14, R13.reuse, R9, RZ ;  /* 0x000000090d0e7210 */ /* 0x040fe20007ffe0ff */
[----:B------:R-:W-:-:S02]  /*12000*/  @P0 VIADD R12, R13, 0xffffffc0 ;  /* 0xffffffc00d0c0836 */ /* 0x000fc40000000000 */
[C---:B------:R-:W-:Y:S01]  /*12010*/  FMUL.FTZ R135, R8.reuse, R135 ;  /* 0x0000008708877220 */ /* 0x040fe20000410000 */
[C---:B------:R-:W-:Y:S01]  /*12020*/  FMUL.FTZ R134, R8.reuse, R134 ;  /* 0x0000008608867220 */ /* 0x040fe20000410000 */
[C---:B------:R-:W-:Y:S01]  /*12030*/  FMUL.FTZ R131, R8.reuse, R131 ;  /* 0x0000008308837220 */ /* 0x040fe20000410000 */
[----:B------:R-:W-:Y:S01]  /*12040*/  FMUL.FTZ R130, R8, R130 ;  /* 0x0000008208827220 */ /* 0x000fe20000410000 */
[----:B------:R-:W-:Y:S01]  /*12050*/  IMAD.IADD R15, R9, 0x1, R12 ;  /* 0x00000001090f7824 */ /* 0x000fe200078e020c */
[----:B------:R1:W-:Y:S01]  /*12060*/  STS.64 [R13], R140 ;  /* 0x0000008c0d007388 */ /* 0x0003e20000000a00 */
[----:B------:R-:W-:Y:S01]  /*12070*/  LEA R34, R11, UR5, 0x2 ;  /* 0x000000050b227c11 */ /* 0x000fe2000f8e10ff */
[----:B------:R-:W5:Y:S01]  /*12080*/  LDC.64 R8, c[0x0][0x2c0] ;  /* 0x0000b000ff087b82 */ /* 0x000f620000000a00 */
[----:B------:R-:W-:Y:S01]  /*12090*/  LOP3.LUT R33, R6, 0xffffffe0, RZ, 0xc0, !PT ;  /* 0xffffffe006217812 */ /* 0x000fe200078ec0ff */
[----:B------:R1:W-:Y:S01]  /*120a0*/  STS.64 [R13+0x400], R142 ;  /* 0x0004008e0d007388 */ /* 0x0003e20000000a00 */
[----:B------:R-:W-:-:S02]  /*120b0*/  SHF.R.S32.HI R32, RZ, 0x1f, R5 ;  /* 0x0000001fff207819 */ /* 0x000fc40000011405 */
[----:B------:R-:W-:Y:S01]  /*120c0*/  IADD3 R33, -R33, R2, RZ ;  /* 0x0000000221217210 */ /* 0x000fe20007ffe1ff */
[----:B------:R1:W-:Y:S01]  /*120d0*/  STS.64 [R14], R136 ;  /* 0x000000880e007388 */ /* 0x0003e20000000a00 */
[----:B------:R-:W-:Y:S01]  /*120e0*/  LEA.HI R31, R32, R5, RZ, 0x2 ;  /* 0x00000005201f7211 */ /* 0x000fe200078f10ff */
[----:B------:R-:W-:Y:S01]  /*120f0*/  IMAD.SHL.U32 R32, R7, 0x4, RZ ;  /* 0x0000000407207824 */ /* 0x000fe200078e00ff */
[----:B------:R-:W-:Y:S01]  /*12100*/  LOP3.LUT P0, RZ, R33, 0x3, RZ, 0xc0, !PT ;  /* 0x0000000321ff7812 */ /* 0x000fe2000780c0ff */
[----:B------:R1:W-:Y:S01]  /*12110*/  STS.64 [R14+0x400], R138 ;  /* 0x0004008a0e007388 */ /* 0x0003e20000000a00 */
[----:B------:R-:W-:Y:S01]  /*12120*/  LOP3.LUT R6, R31, 0xffffffc, RZ, 0xc0, !PT ;  /* 0x0ffffffc1f067812 */ /* 0x000fe200078ec0ff */
[----:B------:R-:W-:Y:S01]  /*12130*/  IMAD.MOV.U32 R2, RZ, RZ, -0x800000 ;  /* 0xff800000ff027424 */ /* 0x000fe200078e00ff */
[----:B------:R-:W-:Y:S01]  /*12140*/  IADD3 R31, -R149, RZ, RZ ;  /* 0x000000ff951f7210 */ /* 0x000fe20007ffe1ff */
[----:B------:R1:W-:Y:S01]  /*12150*/  STS.64 [R12], R132 ;  /* 0x000000840c007388 */ /* 0x0003e20000000a00 */
[----:B------:R-:W-:Y:S01]  /*12160*/  SHF.R.S32.HI R33, RZ, 0x1f, R32 ;  /* 0x0000001fff217819 */ /* 0x000fe20000011420 */
[----:B------:R-:W-:-:S02]  /*12170*/  IMAD.IADD R6, R5, 0x1, -R6 ;  /* 0x0000000105067824 */ /* 0x000fc400078e0a06 */
[----:B------:R-:W-:Y:S01]  /*12180*/  @P3 FMUL.FTZ R5, R4, 0.69314718246459960938 ;  /* 0x3f31721804053820 */ /* 0x000fe20000410000 */
[----:B------:R1:W-:Y:S01]  /*12190*/  STS.64 [R12+0x400], R134 ;  /* 0x000400860c007388 */ /* 0x0003e20000000a00 */
[----:B----4-:R-:W-:Y:S02]  /*121a0*/  IMAD R31, R28, R31, UR4 ;  /* 0x000000041c1f7e24 */ /* 0x010fe4000f8e021f */
[----:B------:R-:W-:Y:S01]  /*121b0*/  IMAD.MOV.U32 R4, RZ, RZ, -0x800000 ;  /* 0xff800000ff047424 */ /* 0x000fe200078e00ff */
[----:B------:R1:W-:Y:S01]  /*121c0*/  STS.64 [R15], R128 ;  /* 0x000000800f007388 */ /* 0x0003e20000000a00 */
[----:B------:R-:W-:Y:S02]  /*121d0*/  IMAD R6, R6, 0x10, R155 ;  /* 0x0000001006067824 */ /* 0x000fe400078e029b */
[----:B--2---:R-:W-:Y:S01]  /*121e0*/  @P3 FFMA.FTZ R2, R70, R29, R5 ;  /* 0x0000001d46023223 */ /* 0x004fe20000010005 */
[----:B------:R1:W-:Y:S01]  /*121f0*/  STS.64 [R15+0x400], R130 ;  /* 0x000400820f007388 */ /* 0x0003e20000000a00 */
[----:B------:R-:W-:Y:S06]  /*12200*/  BAR.SYNC.DEFER_BLOCKING 0x0 ;  /* 0x0000000000007b1d */ /* 0x000fec0000010000 */
[----:B------:R-:W5:Y:S01]  /*12210*/  S2R R10, SR_CTAID.Y ;  /* 0x00000000000a7919 */ /* 0x000f620000002600 */
[----:B------:R-:W2:Y:S01]  /*12220*/  S2R R11, SR_CTAID.X ;  /* 0x00000000000b7919 */ /* 0x000ea20000002500 */
[----:B------:R1:W4:Y:S04]  /*12230*/  LDS.128 R24, [R34] ;  /* 0x0000000022187984 */ /* 0x0003280000000c00 */
[----:B------:R1:W1:Y:S04]  /*12240*/  LDS.128 R20, [R34+0x800] ;  /* 0x0008000022147984 */ /* 0x0002680000000c00 */
[----:B------:R1:W1:Y:S04]  /*12250*/  LDS.128 R16, [R34+0x1000] ;  /* 0x0010000022107984 */ /* 0x0002680000000c00 */
[----:B------:R1:W1:Y:S01]  /*12260*/  LDS.128 R12, [R34+0x1800] ;  /* 0x00180000220c7984 */ /* 0x0002620000000c00 */
[----:B-----5:R-:W-:-:S02]  /*12270*/  IMAD R149, R10, R8, R149 ;  /* 0x000000080a957224 */ /* 0x020fc400078e0295 */
[----:B------:R-:W-:Y:S01]  /*12280*/  @P2 FMUL.FTZ R10, R3, 0.69314718246459960938 ;  /* 0x3f317218030a2820 */ /* 0x000fe20000410000 */
[----:B--2---:R-:W-:Y:S01]  /*12290*/  SHF.L.U32 R8, R11, 0x6, RZ ;  /* 0x000000060b087819 */ /* 0x004fe200000006ff */
[----:B------:R-:W-:Y:S02]  /*122a0*/  IMAD R31, R149, R28, R31 ;  /* 0x0000001c951f7224 */ /* 0x000fe400078e021f */
[----:B---3--:R-:W-:Y:S01]  /*122b0*/  @P2 FFMA.FTZ R4, R69, R30, R10 ;  /* 0x0000001e45042223 */ /* 0x008fe2000001000a */
        /* <DEDUP_REMOVED lines=15> */
.L_x_5181:
[----:B------:R-:W-:Y:S05]  /*123b0*/  BSYNC B0 ;  /* 0x0000000000007941 */ /* 0x000fea0003800000 */
.L_x_5180:
[----:B------:R-:W-:Y:S01]  /*123c0*/  ULDC UR4, c[0x0][0x2d0] ;  /* 0x0000b40000047ab9 */ /* 0x000fe20000000800 */
[----:B--2---:R-:W-:Y:S01]  /*123d0*/  VIADD R2, R0, 0x10 ;  /* 0x0000001000027836 */ /* 0x004fe20000000000 */
        /* <DEDUP_REMOVED lines=17> */
[----:B-1----:R2:W-:Y:S04]  /*124f0*/  @!P3 STG.E.128 desc[UR6][R4.64+0x800], R20 ;  /* 0x000800140400b986 */ /* 0x0025e8000c101d06 */
[----:B------:R2:W-:Y:S01]  /*12500*/  @!P2 STG.E.128 desc[UR6][R4.64+0x1000], R16 ;  /* 0x001000100400a986 */ /* 0x0005e2000c101d06 */
[----:B------:R-:W-:Y:S05]  /*12510*/  @P1 EXIT ;  /* 0x000000000000194d */ /* 0x000fea0003800000 */
[----:B------:R-:W-:Y:S01]  /*12520*/  STG.E.128 desc[UR6][R4.64+0x1800], R12 ;  /* 0x0018000c04007986 */ /* 0x000fe2000c101d06 */
[----:B------:R-:W-:Y:S05]  /*12530*/  EXIT ;  /* 0x000000000000794d */ /* 0x000fea0003800000 */
.L_x_5182:
        /* <DEDUP_REMOVED lines=12> */
.L_x_5386:


//--------------------- .text._ZN5flash24flash_fwd_splitkv_kernelI23Flash_fwd_kernel_traitsILi32ELi64ELi128ELi4ELb0ELb0EN7cutlass10bfloat16_tE19Flash_kernel_traitsILi32ELi64ELi128ELi4ES3_EELb1ELb0ELb1ELb0ELb0ELb1ELb1ELb1EEEvNS_16Flash_fwd_paramsE --------------------------
	.section	.text._ZN5flash24flash_fwd_splitkv_kernelI23Flash_fwd_kernel_traitsILi32ELi64ELi128ELi4ELb0ELb0EN7cutlass10bfloat16_tE19Flash_kernel_traitsILi32ELi64ELi128ELi4ES3_EELb1ELb0ELb1ELb0ELb0ELb1ELb1ELb1EEEvNS_16Flash_fwd_paramsE,"ax",@progbits
	.align	128
        .global         _ZN5flash24flash_fwd_splitkv_kernelI23Flash_fwd_kernel_traitsILi32ELi64ELi128ELi4ELb0ELb0EN7cutlass10bfloat16_tE19Flash_kernel_traitsILi32ELi64ELi128ELi4ES3_EELb1ELb0ELb1ELb0ELb0ELb1ELb1ELb1EEEvNS_16Flash_fwd_paramsE
        .type           _ZN5flash24flash_fwd_splitkv_kernelI23Flash_fwd_kernel_traitsILi32ELi64ELi128ELi4ELb0ELb0EN7cutlass10bfloat16_tE19Flash_kernel_traitsILi32ELi64ELi128ELi4ES3_EELb1ELb0ELb1ELb0ELb0ELb1ELb1ELb1EEEvNS_16Flash_fwd_paramsE,@function
        .size           _ZN5flash24flash_fwd_splitkv_kernelI23Flash_fwd_kernel_traitsILi32ELi64ELi128ELi4ELb0ELb0EN7cutlass10bfloat16_tE19Flash_kernel_traitsILi32ELi64ELi128ELi4ES3_EELb1ELb0ELb1ELb0ELb0ELb1ELb1ELb1EEEvNS_16Flash_fwd_paramsE,(.L_x_5387 - _ZN5flash24flash_fwd_splitkv_kernelI23Flash_fwd_kernel_traitsILi32ELi64ELi128ELi4ELb0ELb0EN7cutlass10bfloat16_tE19Flash_kernel_traitsILi32ELi64ELi128ELi4ES3_EELb1ELb0ELb1ELb0ELb0ELb1ELb1ELb1EEEvNS_16Flash_fwd_paramsE)
        .other          _ZN5flash24flash_fwd_splitkv_kernelI23Flash_fwd_kernel_traitsILi32ELi64ELi128ELi4ELb0ELb0EN7cutlass10bfloat16_tE19Flash_kernel_traitsILi32ELi64ELi128ELi4ES3_EELb1ELb0ELb1ELb0ELb0ELb1ELb1ELb1EEEvNS_16Flash_fwd_paramsE,@"STO_CUDA_ENTRY STV_DEFAULT"
_ZN5flash24flash_fwd_splitkv_kernelI23Flash_fwd_kernel_traitsILi32ELi64ELi128ELi4ELb0ELb0EN7cutlass10bfloat16_tE19Flash_kernel_traitsILi32ELi64ELi128ELi4ES3_EELb1ELb0ELb1ELb0ELb0ELb1ELb1ELb1EEEvNS_16Flash_fwd_paramsE:
.text._ZN5flash24flash_fwd_splitkv_kernelI23Flash_fwd_kernel_traitsILi32ELi64ELi128ELi4ELb0ELb0EN7cutlass10bfloat16_tE19Flash_kernel_traitsILi32ELi64ELi128ELi4ES3_EELb1ELb0ELb1ELb0ELb0ELb1ELb1ELb1EEEvNS_16Flash_fwd_paramsE:
        /* <DEDUP_REMOVED lines=59> */
.L_x_5183:
[----:B------:R-:W1:Y:S02]  /*03b0*/  LDC R11, c[0x0][0x2c8] ;  /* 0x0000b200ff0b7b82 */ /* 0x000e640000000800 */
.L_x_5184:
        /* <DEDUP_REMOVED lines=10> */
[--C-:B-1---5:R-:W-:Y:S01]  /*0460*/  IMAD.IADD R56, R11, 0x1, -R14.reuse ;  /* 0x000000010b387824 */ /* 0x122fe200078e0a0e */
[----:B------:R-:W1:Y:S01]  /*0470*/  S2R R54, SR_TID.X ;  /* 0x0000000000367919 */ /* 0x000e620000002100 */
[----:B------:R-:W-:-:S05]  /*0480*/  @P3 IMAD.IADD R52, R15, 0x1, -R14 ;  /* 0x000000010f343824 */ /* 0x000fca00078e0a0e */
[----:B---3--:R-:W3:Y:S08]  /*0490*/  LDC R3, c[0x0][0x2c8] ;  /* 0x0000b200ff037b82 */ /* 0x008ef00000000800 */
[----:B--2---:R-:W2:Y:S01]  /*04a0*/  LDC R7, c[0x0][0x398] ;  /* 0x0000e600ff077b82 */ /* 0x004ea20000000800 */
[-C--:B----4-:R-:W-:Y:S02]  /*04b0*/  IABS R12, R9.reuse ;  /* 0x00000009000c7213 */ /* 0x090fe40000000000 */
[----:B------:R-:W-:-:S02]  /*04c0*/  IABS R19, R9 ;  /* 0x0000000900137213 */ /* 0x000fc40000000000 */
[----:B------:R-:W4:Y:S03]  /*04d0*/  I2F.RP R2, R12 ;  /* 0x0000000c00027306 */ /* 0x000f260000209400 */
[----:B------:R-:W-:Y:S02]  /*04e0*/  IMAD.MOV R19, RZ, RZ, -R19 ;  /* 0x000000ffff137224 */ /* 0x000fe400078e0a13 */
[----:B---3--:R-:W-:-:S05]  /*04f0*/  VIADD R3, R3, 0x7f ;  /* 0x0000007f03037836 */ /* 0x008fca0000000000 */
[----:B------:R-:W-:-:S04]  /*0500*/  SHF.R.S32.HI R16, RZ, 0x1f, R3 ;  /* 0x0000001fff107819 */ /* 0x000fc80000011403 */
[----:B------:R-:W-:Y:S01]  /*0510*/  LEA.HI R16, R16, R3, RZ, 0x7 ;  /* 0x0000000310107211 */ /* 0x000fe200078f38ff */
[----:B----4-:R-:W3:Y:S03]  /*0520*/  MUFU.RCP R20, R2 ;  /* 0x0000000200147308 */ /* 0x010ee60000001000 */
        /* <DEDUP_REMOVED lines=11> */
[----:B------:R-:W-:Y:S02]  /*05e0*/  IMAD.HI.U32 R10, R3, R6, RZ ;  /* 0x00000006030a7227 */ /* 0x000fe400078e00ff */
[----:B------:R-:W3:Y:S02]  /*05f0*/  @!P3 LDC.64 R2, c[0x0][0x318] ;  /* 0x0000c600ff02bb82 */ /* 0x000ee40000000a00 */
[----:B------:R-:W-:-:S05]  /*0600*/  IMAD R19, R10, R19, R6 ;  /* 0x000000130a137224 */ /* 0x000fca00078e0206 */
[----:B------:R-:W-:Y:S01]  /*0610*/  ISETP.GT.U32.AND P1, PT, R12, R19, PT ;  /* 0x000000130c00720c */ /* 0x000fe20003f24070 */
[----:B------:R-:W4:-:S12]  /*0620*/  @!P3 LDC R6, c[0x0][0x2cc] ;  /* 0x0000b300ff06bb82 */ /* 0x000f180000000800 */
[----:B------:R-:W-:Y:S02]  /*0630*/  @!P1 IMAD.IADD R19, R19, 0x1, -R12 ;  /* 0x0000000113139824 */ /* 0x000fe400078e0a0c */
[----:B------:R-:W-:Y:S01]  /*0640*/  @!P1 VIADD R10, R10, 0x1 ;  /* 0x000000010a0a9836 */ /* 0x000fe20000000000 */
[----:B------:R-:W-:Y:S02]  /*0650*/  ISETP.NE.AND P1, PT, R9, RZ, PT ;  /* 0x000000ff0900720c */ /* 0x000fe40003f25270 */
[----:B---3--:R-:W-:Y:S02]  /*0660*/  @!P3 ISETP.NE.U32.AND P2, PT, R2, RZ, PT ;  /* 0x000000ff0200b20c */ /* 0x008fe40003f45070 */
[----:B------:R-:W-:Y:S02]  /*0670*/  ISETP.GE.U32.AND P4, PT, R19, R12, PT ;  /* 0x0000000c1300720c */ /* 0x000fe40003f86070 */
[----:B------:R-:W-:Y:S02]  /*0680*/  @!P3 ISETP.NE.AND.EX P2, PT, R3, RZ, PT, P2 ;  /* 0x000000ff0300b20c */ /* 0x000fe40003f45320 */
[----:B------:R-:W-:-:S02]  /*0690*/  IADD3 R2, -R125, 0xbf, R4 ;  /* 0x000000bf7d027810 */ /* 0x000fc40007ffe104 */
[----:B----4-:R-:W-:-:S05]  /*06a0*/  @!P3 SEL R3, R6, RZ, P2 ;  /* 0x000000ff0603b207 */ /* 0x010fca0001000000 */
[----:B------:R-:W-:Y:S02]  /*06b0*/  @!P3 IMAD.IADD R52, R56, 0x1, R3 ;  /* 0x000000013834b824 */ /* 0x000fe400078e0203 */
[----:B------:R-:W-:Y:S02]  /*06c0*/  @P4 VIADD R10, R10, 0x1 ;  /* 0x000000010a0a4836 */ /* 0x000fe40000000000 */
[----:B------:R-:W-:Y:S01]  /*06d0*/  VIADD R3, R52, 0x7f ;  /* 0x0000007f34037836 */ /* 0x000fe20000000000 */
[----:B--2---:R-:W-:Y:S01]  /*06e0*/  IADD3 R7, R2, R7, R52 ;  /* 0x0000000702077210 */ /* 0x004fe20007ffe034 */
        /* <DEDUP_REMOVED lines=24> */
[--C-:B------:R-:W-:Y:S02]  /*0870*/  IMAD R0, R0, R3, R4.reuse ;  /* 0x0000000300007224 */ /* 0x100fe400078e0204 */
[----:B------:R-:W-:Y:S01]  /*0880*/  IMAD.IADD R4, R125, 0x1, -R4 ;  /* 0x000000017d047824 */ /* 0x000fe200078e0a04 */
[--C-:B------:R-:W-:Y:S01]  /*0890*/  SHF.R.S32.HI R3, RZ, 0x1f, R2.reuse ;  /* 0x0000001fff037819 */ /* 0x100fe20000011402 */
[----:B------:R-:W-:Y:S01]  /*08a0*/  IMAD R6, R0, UR4, RZ ;  /* 0x0000000400067c24 */ /* 0x000fe2000f8e02ff */
[----:B------:R-:W-:Y:S01]  /*08b0*/  ULDC UR4, c[0x0][0x2d0] ;  /* 0x0000b40000047ab9 */ /* 0x000fe20000000800 */
[C---:B------:R-:W-:Y:S01]  /*08c0*/  VIADD R11, R5.reuse, 0x10 ;  /* 0x00000010050b7836 */ /* 0x040fe20000000000 */
[----:B------:R-:W-:Y:S01]  /*08d0*/  ISETP.GE.AND P6, PT, R2, UR4, PT ;  /* 0x0000000402007c0c */ /* 0x000fe2000bfc6270 */
[C---:B------:R-:W-:Y:S01]  /*08e0*/  IMAD.WIDE R8, R5.reuse, 0x20, R2 ;  /* 0x0000002005087825 */ /* 0x040fe200078e0202 */
[----:B------:R-:W-:Y:S01]  /*08f0*/  ULDC.64 UR4, c[0x0][0x288] ;  /* 0x0000a20000047ab9 */ /* 0x000fe20000000a00 */
[----:B------:R-:W-:-:S02]  /*0900*/  ISETP.GE.OR P3, PT, R5, R4, P3 ;  /* 0x000000040500720c */ /* 0x000fc40001f66670 */
[----:B------:R-:W-:Y:S02]  /*0910*/  ISETP.GE.OR P5, PT, R5, R4, P6 ;  /* 0x000000040500720c */ /* 0x000fe400037a6670 */
[C---:B------:R-:W-:Y:S02]  /*0920*/  IADD3 R3, P0, R6.reuse, R8, RZ ;  /* 0x0000000806037210 */ /* 0x040fe40007f1e0ff */
[-C--:B------:R-:W-:Y:S02]  /*0930*/  ISETP.GE.AND P1, PT, R11, R4.reuse, PT ;  /* 0x000000040b00720c */ /* 0x080fe40003f26270 */
[----:B------:R-:W-:Y:S01]  /*0940*/  LEA.HI.X.SX32 R6, R6, R9, 0x1, P0 ;  /* 0x0000000906067211 */ /* 0x000fe200000f0eff */
[----:B------:R-:W-:Y:S01]  /*0950*/  VIADD R9, R5, 0x20 ;  /* 0x0000002005097836 */ /* 0x000fe20000000000 */
[----:B------:R-:W-:Y:S02]  /*0960*/  LEA R2, P0, R3, UR4, 0x2 ;  /* 0x0000000403027c11 */ /* 0x000fe4000f8010ff */
[-C--:B------:R-:W-:Y:S01]  /*0970*/  ISETP.GE.OR P4, PT, R11, R4.reuse, P6 ;  /* 0x000000040b00720c */ /* 0x080fe20003786670 */
[----:B------:R-:W-:Y:S01]  /*0980*/  VIADD R11, R5, 0x30 ;  /* 0x00000030050b7836 */ /* 0x000fe20000000000 */
[----:B------:R-:W-:Y:S01]  /*0990*/  LEA.HI.X R3, R3, UR5, R6, 0x2, P0 ;  /* 0x0000000503037c11 */ /* 0x000fe200080f1406 */
[----:B------:R-:W-:Y:S01]  /*09a0*/  ULDC.64 UR4, c[0x0][0x2b8] ;  /* 0x0000ae0000047ab9 */ /* 0x000fe20000000a00 */
[----:B------:R-:W-:-:S02]  /*09b0*/  ISETP.GE.AND P0, PT, R9, R4, PT ;  /* 0x000000040900720c */ /* 0x000fc40003f06270 */
[----:B------:R-:W-:Y:S01]  /*09c0*/  SHF.R.S32.HI R6, RZ, 0x1f, R0 ;  /* 0x0000001fff067819 */ /* 0x000fe20000011400 */
[----:B------:R1:W-:Y:S01]  /*09d0*/  @!P5 STG.E.128 desc[UR6][R2.64], RZ ;  /* 0x000000ff0200d986 */ /* 0x0003e2000c101d06 */
[----:B------:R-:W-:Y:S02]  /*09e0*/  ISETP.NE.OR P0, PT, R7, RZ, P0 ;  /* 0x000000ff0700720c */ /* 0x000fe40000705670 */
[----:B------:R-:W-:Y:S02]  /*09f0*/  IADD3 R0, P2, R0, R5, RZ ;  /* 0x0000000500007210 */ /* 0x000fe40007f5e0ff */
[-C--:B------:R-:W-:Y:S01]  /*0a00*/  ISETP.GE.OR P5, PT, R9, R4.reuse, P6 ;  /* 0x000000040900720c */ /* 0x080fe200037a6670 */
[----:B------:R1:W-:Y:S01]  /*0a10*/  @!P4 STG.E.128 desc[UR6][R2.64+0x800], RZ ;  /* 0x000800ff0200c986 */ /* 0x0003e2000c101d06 */
[----:B------:R-:W-:Y:S02]  /*0a20*/  ISETP.GE.OR P6, PT, R11, R4, P6 ;  /* 0x000000040b00720c */ /* 0x000fe400037c6670 */
[----:B------:R-:W-:Y:S01]  /*0a30*/  LEA.HI.X.SX32 R5, R5, R6, 0x1, P2 ;  /* 0x0000000605057211 */ /* 0x000fe200010f0eff */
[----:B------:R-:W-:Y:S01]  /*0a40*/  @!P3 IMAD.MOV.U32 R6, RZ, RZ, -0x800000 ;  /* 0xff800000ff06b424 */ /* 0x000fe200078e00ff */
        /* <DEDUP_REMOVED lines=16> */
.L_x_5185:
        /* <DEDUP_REMOVED lines=24> */
.L_x_5186:
        /* <DEDUP_REMOVED lines=68> */
[----:B-----5:R-:W-:-:S04]  /*1110*/  IMAD.WIDE.U32 R12, R19, R112, R20 ;  /* 0x00000070130c7225 */ /* 0x020fc800078e0014 */
        /* <DEDUP_REMOVED lines=12> */
.L_x_5187:
        /* <DEDUP_REMOVED lines=48> */
.L_x_5189:
        /* <DEDUP_REMOVED lines=32> */
.L_x_5188:
[----:B------:R1:W5:Y:S01]  /*16e0*/  @P5 LDG.E R44, desc[UR6][R44.64] ;  /* 0x000000062c2c5981 */ /* 0x000362000c1e1900 */
[----:B------:R-:W-:Y:S01]  /*16f0*/  ISETP.NE.AND P0, PT, R8, -0x1, PT ;  /* 0xffffffff0800780c */ /* 0x000fe20003f05270 */
[----:B------:R-:W2:Y:S01]  /*1700*/  LDC.64 R2, c[0x0][0x240] ;  /* 0x00009000ff027b82 */ /* 0x000ea20000000a00 */
[----:B------:R-:W-:Y:S01]  /*1710*/  SHF.R.S32.HI R29, RZ, 0x1f, R54 ;  /* 0x0000001fff1d7819 */ /* 0x000fe20000011436 */
[----:B------:R-:W-:Y:S01]  /*1720*/  ULDC.64 UR4, c[0x0][0x268] ;  /* 0x00009a0000047ab9 */ /* 0x000fe20000000a00 */
[----:B------:R-:W-:Y:S01]  /*1730*/  SHF.R.S32.HI R99, RZ, 0x1f, R98 ;  /* 0x0000001fff637819 */ /* 0x000fe20000011462 */
[----:B------:R-:W-:Y:S01]  /*1740*/  IMAD.SHL.U32 R122, R112, 0x20, RZ ;  /* 0x00000020707a7824 */ /* 0x000fe200078e00ff */
[CC--:B------:R-:W-:Y:S02]  /*1750*/  LEA.HI R23, R29.reuse, R54.reuse, RZ, 0x2 ;  /* 0x000000361d177211 */ /* 0x0c0fe400078f10ff */
[CC--:B------:R-:W-:Y:S01]  /*1760*/  LEA.HI R25, R29.reuse, R54.reuse, RZ, 0x4 ;  /* 0x000000361d197211 */ /* 0x0c0fe200078f20ff */
[----:B------:R-:W3:Y:S01]  /*1770*/  LDC R62, c[0x0][0x2e0] ;  /* 0x0000b800ff3e7b82 */ /* 0x000ee20000000800 */
[----:B------:R-:W-:-:S02]  /*1780*/  LEA.HI R14, R29, R54, RZ, 0x5 ;  /* 0x000000361d0e7211 */ /* 0x000fc400078f28ff */
[----:B------:R-:W-:Y:S02]  /*1790*/  LEA.HI R29, R29, R54, RZ, 0x3 ;  /* 0x000000361d1d7211 */ /* 0x000fe400078f18ff */
[----:B------:R-:W-:Y:S02]  /*17a0*/  LOP3.LUT R27, R23, 0xfffffffc, RZ, 0xc0, !PT ;  /* 0xfffffffc171b7812 */ /* 0x000fe400078ec0ff */
[----:B------:R-:W-:Y:S01]  /*17b0*/  SHF.R.S32.HI R29, RZ, 0x3, R29 ;  /* 0x00000003ff1d7819 */ /* 0x000fe2000001141d */
[----:B------:R-:W4:Y:S01]  /*17c0*/  @!P0 LDC.64 R6, c[0x0][0x228] ;  /* 0x00008a00ff068b82 */ /* 0x000f220000000a00 */
[----:B------:R-:W-:Y:S01]  /*17d0*/  SHF.R.S32.HI R100, RZ, 0x2, R23 ;  /* 0x00000002ff647819 */ /* 0x000fe20000011417 */
[----:B------:R-:W-:Y:S01]  /*17e0*/  IMAD.IADD R60, R54, 0x1, -R27 ;  /* 0x00000001363c7824 */ /* 0x000fe200078e0a1b */
[----:B------:R-:W-:Y:S01]  /*17f0*/  LOP3.LUT R25, R25, 0xfffffff0, RZ, 0xc0, !PT ;  /* 0xfffffff019197812 */ /* 0x000fe200078ec0ff */
[----:B------:R-:W-:Y:S01]  /*1800*/  IMAD.SHL.U32 R29, R29, 0x40, RZ ;  /* 0x000000401d1d7824 */ /* 0x000fe200078e00ff */
[----:B------:R-:W-:-:S02]  /*1810*/  SHF.R.S32.HI R101, RZ, 0x1f, R100 ;  /* 0x0000001fff657819 */ /* 0x000fc40000011464 */
[----:B------:R-:W-:Y:S01]  /*1820*/  SHF.L.U32 R84, R60, 0x3, RZ ;  /* 0x000000033c547819 */ /* 0x000fe200000006ff */
[----:B------:R-:W-:Y:S01]  /*1830*/  IMAD.IADD R54, R54, 0x1, -R25 ;  /* 0x0000000136367824 */ /* 0x000fe200078e0a19 */
[----:B------:R-:W-:Y:S01]  /*1840*/  LOP3.LUT R29, R29, 0xc0, RZ, 0xc0, !PT ;  /* 0x000000c01d1d7812 */ /* 0x000fe200078ec0ff */
[----:B--2---:R-:W-:Y:S01]  /*1850*/  @P0 IMAD.WIDE.U32 R24, R8, R2, RZ ;  /* 0x0000000208180225 */ /* 0x004fe200078e00ff */
[----:B------:R-:W2:Y:S01]  /*1860*/  LDC.64 R110, c[0x0][0x250] ;  /* 0x00009400ff6e7b82 */ /* 0x000ea20000000a00 */
[----:B------:R-:W-:Y:S02]  /*1870*/  SHF.R.S32.HI R85, RZ, 0x1f, R84 ;  /* 0x0000001fff557819 */ /* 0x000fe40000011454 */
[----:B------:R-:W-:Y:S01]  /*1880*/  IMAD.WIDE R26, R17, 0x40, R100 ;  /* 0x00000040111a7825 */ /* 0x000fe200078e0264 */
[----:B-----5:R-:W-:Y:S02]  /*1890*/  SHF.R.U32.HI R12, RZ, 0x3, R29 ;  /* 0x00000003ff0c7819 */ /* 0x020fe4000001161d */
[----:B---3--:R-:W-:Y:S01]  /*18a0*/  LEA.HI R62, R62, R62, RZ, 0x1 ;  /* 0x0000003e3e3e7211 */ /* 0x008fe200078f08ff */
[----:B------:R-:W-:Y:S01]  /*18b0*/  @P0 IMAD R17, R8, R3, R25 ;  /* 0x0000000308110224 */ /* 0x000fe200078e0219 */
[----:B------:R-:W-:Y:S01]  /*18c0*/  LOP3.LUT R25, R29, 0x18, R84, 0xf8, !PT ;  /* 0x000000181d197812 */ /* 0x000fe200078ef854 */
[----:B------:R-:W-:Y:S01]  /*18d0*/  @P0 IMAD.MOV.U32 R8, RZ, RZ, R24 ;  /* 0x000000ffff080224 */ /* 0x000fe200078e0018 */
[----:B------:R-:W-:Y:S01]  /*18e0*/  LEA.HI R23, R23, R100, RZ, 0x1 ;  /* 0x0000006417177211 */ /* 0x000fe200078f08ff */
[----:B------:R-:W-:Y:S01]  /*18f0*/  IMAD.SHL.U32 R60, R60, 0x4, RZ ;  /* 0x000000043c3c7824 */ /* 0x000fe200078e00ff */
[----:B------:R-:W-:Y:S01]  /*1900*/  SHF.R.S32.HI R59, RZ, 0x1, R62 ;  /* 0x00000001ff3b7819 */ /* 0x000fe2000001143e */
[-C--:B----4-:R-:W-:Y:S01]  /*1910*/  @!P0 IMAD R16, R11, R6.reuse, RZ ;  /* 0x000000060b108224 */ /* 0x090fe200078e02ff */
[----:B------:R-:W-:Y:S01]  /*1920*/  LOP3.LUT R23, R23, 0x7fffffe, RZ, 0xc0, !PT ;  /* 0x07fffffe17177812 */ /* 0x000fe200078ec0ff */
[----:B------:R-:W-:Y:S01]  /*1930*/  @!P0 IMAD.WIDE.U32 R28, R127, R6, RZ ;  /* 0x000000067f1c8225 */ /* 0x000fe200078e00ff */
[----:B------:R-:W-:-:S02]  /*1940*/  SHF.R.S32.HI R14, RZ, 0x5, R14 ;  /* 0x00000005ff0e7819 */ /* 0x000fc4000001140e */
[----:B------:R-:W-:Y:S01]  /*1950*/  LOP3.LUT R25, R25, R12, RZ, 0x3c, !PT ;  /* 0x0000000c19197212 */ /* 0x000fe200078e3cff */
[----:B------:R-:W-:Y:S01]  /*1960*/  @!P0 IMAD R7, R127, R7, R16 ;  /* 0x000000077f078224 */ /* 0x000fe200078e0210 */
[----:B------:R-:W-:Y:S01]  /*1970*/  SHF.L.U64.HI R121, R112, 0x5, R113 ;  /* 0x0000000570797819 */ /* 0x000fe20000010271 */
[----:B------:R-:W-:Y:S01]  /*1980*/  IMAD R6, R27, R2, RZ ;  /* 0x000000021b067224 */ /* 0x000fe200078e02ff */
[----:B------:R-:W-:Y:S01]  /*1990*/  LEA.HI R54, R54, R54, RZ, 0x1 ;  /* 0x0000003636367211 */ /* 0x000fe200078f08ff */
[----:B------:R-:W-:Y:S01]  /*19a0*/  @!P0 IMAD.MOV.U32 R8, RZ, RZ, R28 ;  /* 0x000000ffff088224 */ /* 0x000fe200078e001c */
[----:B------:R-:W-:Y:S01]  /*19b0*/  @!P0 IADD3 R17, R29, R7, RZ ;  /* 0x000000071d118210 */ /* 0x000fe20007ffe0ff */
[----:B------:R-:W-:Y:S01]  /*19c0*/  IMAD R6, R26, R3, R6 ;  /* 0x000000031a067224 */ /* 0x000fe200078e0206 */
[----:B------:R-:W-:Y:S01]  /*19d0*/  IADD3 R20, P0, R84, R10, RZ ;  /* 0x0000000a54147210 */ /* 0x000fe20007f1e0ff */
[----:B------:R-:W-:Y:S01]  /*19e0*/  IMAD R7, R5, UR4, RZ ;  /* 0x0000000405077c24 */ /* 0x000fe2000f8e02ff */
[----:B------:R-:W-:Y:S01]  /*19f0*/  SHF.R.S32.HI R3, RZ, 0x1f, R56 ;  /* 0x0000001fff037819 */ /* 0x000fe20000011438 */
[----:B------:R-:W-:Y:S01]  /*1a00*/  IMAD R61, R100, R59, R60 ;  /* 0x0000003b643d7224 */ /* 0x000fe200078e023c */
[----:B------:R-:W-:Y:S01]  /*1a10*/  IADD3 R16, P2, R84, R8, RZ ;  /* 0x0000000854107210 */ /* 0x000fe20007f5e0ff */
[----:B------:R-:W-:Y:S01]  /*1a20*/  IMAD.X R21, R85, 0x1, R21, P0 ;  /* 0x0000000155157824 */ /* 0x000fe200000e0615 */
[----:B------:R-:W-:Y:S01]  /*1a30*/  LEA.HI R3, R3, R56, RZ, 0x7 ;  /* 0x0000003803037211 */ /* 0x000fe200078f38ff */
[----:B------:R-:W-:Y:S01]  /*1a40*/  IMAD R7, R0, UR5, R7 ;  /* 0x0000000500077c24 */ /* 0x000fe2000f8e0207 */
        /* <DEDUP_REMOVED lines=8> */
[----:B------:R-:W-:-:S02]  /*1ad0*/  VIMNMX R70, R120, R3, !PT ;  /* 0x0000000378467248 */ /* 0x000fc40007fe0100 */
[C---:B--2---:R-:W-:Y:S01]  /*1ae0*/  SHF.L.U64.HI R123, R110.reuse, 0x5, R111 ;  /* 0x000000056e7b7819 */ /* 0x044fe2000001026f */
[----:B------:R-:W-:Y:S01]  /*1af0*/  IMAD.X R105, R85, 0x1, R13, P0 ;  /* 0x0000000155697824 */ /* 0x000fe200000e060d */
[----:B------:R-:W-:Y:S01]  /*1b00*/  ISETP.GT.AND P0, PT, R53, R70, PT ;  /* 0x000000463500720c */ /* 0x000fe20003f04270 */
[----:B------:R-:W-:Y:S01]  /*1b10*/  IMAD.IADD R17, R17, 0x1, R6 ;  /* 0x0000000111117824 */ /* 0x000fe200078e0206 */
[----:B------:R-:W-:Y:S01]  /*1b20*/  SHF.L.U32 R124, R110, 0x5, RZ ;  /* 0x000000056e7c7819 */ /* 0x000fe200000006ff */
[----:B------:R-:W-:Y:S01]  /*1b30*/  IMAD R15, R15, R110, RZ ;  /* 0x0000006e0f0f7224 */ /* 0x000fe200078e02ff */
[----:B------:R-:W-:Y:S01]  /*1b40*/  SHF.R.S32.HI R58, RZ, 0x1f, R61 ;  /* 0x0000001fff3a7819 */ /* 0x000fe2000001143d */
[----:B------:R-:W-:Y:S02]  /*1b50*/  IMAD R55, R99, UR4, RZ ;  /* 0x0000000463377c24 */ /* 0x000fe4000f8e02ff */
[----:B------:R-:W-:Y:S02]  /*1b60*/  IMAD.IADD R23, R100, 0x1, -R23 ;  /* 0x0000000164177824 */ /* 0x000fe400078e0a17 */
[----:B------:R-:W-:-:S02]  /*1b70*/  IMAD.IADD R21, R21, 0x1, R7 ;  /* 0x0000000115157824 */ /* 0x000fc400078e0207 */
[----:B------:R-:W-:Y:S02]  /*1b80*/  IMAD R107, R101, R112, RZ ;  /* 0x00000070656b7224 */ /* 0x000fe400078e02ff */
[----:B------:R-:W-:Y:S02]  /*1b90*/  IMAD R139, R102, R111, R15 ;  /* 0x0000006f668b7224 */ /* 0x000fe400078e020f */
[C---:B------:R-:W-:Y:S02]  /*1ba0*/  IMAD R55, R98.reuse, UR5, R55 ;  /* 0x0000000562377c24 */ /* 0x040fe4000f8e0237 */
        /* <DEDUP_REMOVED lines=128> */
.L_x_5220:
        /* <DEDUP_REMOVED lines=92> */
.L_x_5194:
[----:B------:R-:W-:Y:S05]  /*2970*/  BSYNC B0 ;  /* 0x0000000000007941 */ /* 0x000fea0003800000 */
.L_x_5193:
        /* <DEDUP_REMOVED lines=57> */
.L_x_5196:
[----:B------:R-:W-:Y:S05]  /*2d10*/  BSYNC B0 ;  /* 0x0000000000007941 */ /* 0x000fea0003800000 */
.L_x_5195:
        /* <DEDUP_REMOVED lines=57> */
.L_x_5198:
[----:B------:R-:W-:Y:S05]  /*30b0*/  BSYNC B0 ;  /* 0x0000000000007941 */ /* 0x000fea0003800000 */
.L_x_5197:
        /* <DEDUP_REMOVED lines=62> */
.L_x_5200:
[----:B------:R-:W-:Y:S05]  /*34a0*/  BSYNC B0 ;  /* 0x0000000000007941 */ /* 0x000fea0003800000 */
.L_x_5199:
[C---:B------:R-:W-:Y:S01]  /*34b0*/  LEA R44, P3, R29.reuse, R44, 0x1 ;  /* 0x0000002c1d2c7211 */ /* 0x040fe200078608ff */
[----:B------:R-:W-:Y:S01]  /*34c0*/  IMAD.MOV.U32 R8, RZ, RZ, R10 ;  /* 0x000000ffff087224 */ /* 0x000fe200078e000a */
[----:B------:R-:W-:Y:S02]  /*34d0*/  UMOV UR4, UR19 ;  /* 0x0000001300047c82 */ /* 0x000fe40008000000 */
[C---:B------:R-:W-:Y:S02]  /*34e0*/  LEA.HI.X.SX32 R45, R29.reuse, R45, 0x1, P3 ;  /* 0x0000002d1d2d7211 */ /* 0x040fe400018f0eff */
[C---:B------:R-:W-:Y:S04]  /*34f0*/  LEA R10, P0, R29.reuse, R8, 0x1 ;  /* 0x000000081d0a7211 */ /* 0x040fe800078008ff */
[----:B------:R-:W-:Y:S01]  /*3500*/  LEA.HI.X.SX32 R9, R29, R9, 0x1, P0 ;  /* 0x000000091d097211 */ /* 0x000fe200000f0eff */
[----:B------:R-:W-:Y:S08]  /*3510*/  BRA `(.L_x_5201) ;  /* 0x00000018005c7947 */ /* 0x000ff00003800000 */
.L_x_5192:
        /* <DEDUP_REMOVED lines=86> */
.L_x_5205:
[----:B------:R-:W-:Y:S05]  /*3a80*/  BSYNC B0 ;  /* 0x0000000000007941 */ /* 0x000fea0003800000 */
.L_x_5204:
[----:B-----5:R3:W-:Y:S02]  /*3a90*/  STG.E.128 desc[UR6][R78.64], R40 ;  /* 0x000000284e007986 */ /* 0x0207e4000c101d06 */
.L_x_5203:
[----:B------:R-:W-:Y:S05]  /*3aa0*/  BSYNC B1 ;  /* 0x0000000000017941 */ /* 0x000fea0003800000 */
.L_x_5202:
        /* <DEDUP_REMOVED lines=90> */
.L_x_5209:
[----:B------:R-:W-:Y:S05]  /*4050*/  BSYNC B0 ;  /* 0x0000000000007941 */ /* 0x000fea0003800000 */
.L_x_5208:
[----:B-----5:R4:W-:Y:S02]  /*4060*/  STG.E.128 desc[UR6][R130.64], R40 ;  /* 0x0000002882007986 */ /* 0x0209e4000c101d06 */
.L_x_5207:
[----:B------:R-:W-:Y:S05]  /*4070*/  BSYNC B1 ;  /* 0x0000000000017941 */ /* 0x000fea0003800000 */
.L_x_5206:
        /* <DEDUP_REMOVED lines=90> */
.L_x_5213:
[----:B------:R-:W-:Y:S05]  /*4620*/  BSYNC B0 ;  /* 0x0000000000007941 */ /* 0x000fea0003800000 */
.L_x_5212:
[----:B-----5:R4:W-:Y:S02]  /*4630*/  STG.E.128 desc[UR6][R130.64], R40 ;  /* 0x0000002882007986 */ /* 0x0209e4000c101d06 */
.L_x_5211:
[----:B------:R-:W-:Y:S05]  /*4640*/  BSYNC B1 ;  /* 0x0000000000017941 */ /* 0x000fea0003800000 */
.L_x_5210:
        /* <DEDUP_REMOVED lines=94> */
.L_x_5217:
[----:B------:R-:W-:Y:S05]  /*4c30*/  BSYNC B0 ;  /* 0x0000000000007941 */ /* 0x000fea0003800000 */
.L_x_5216:
[----:B-----5:R2:W-:Y:S02]  /*4c40*/  STG.E.128 desc[UR6][R130.64], R40 ;  /* 0x0000002882007986 */ /* 0x0205e4000c101d06 */
.L_x_5215:
[----:B------:R-:W-:Y:S05]  /*4c50*/  BSYNC B1 ;  /* 0x0000000000017941 */ /* 0x000fea0003800000 */
.L_x_5214:
        /* <DEDUP_REMOVED lines=8> */
.L_x_5191:
        /* <DEDUP_REMOVED lines=27> */
.L_x_5201:
        /* <DEDUP_REMOVED lines=83> */
.L_x_5218:
        /* <DEDUP_REMOVED lines=9> */
.L_x_5219:
[----:B------:R-:W-:Y:S04]  /*5450*/  IADD3 R11, R11, -0x1, RZ ;  /* 0xffffffff0b0b7810 */ /* 0x000fe80007ffe0ff */
[----:B------:R-:W-:Y:S11]  /*5460*/  ISETP.GT.AND P0, PT, R11, R70, PT ;  /* 0x000000460b00720c */ /* 0x000ff60003f04270 */
[----:B------:R-:W-:Y:S02]  /*5470*/  @!UPT UIADD3 URZ, URZ, URZ, URZ ;  /* 0x0000003f3f3ff290 */ /* 0x000fe4000fffe03f */
[----:B------:R-:W-:Y:S05]  /*5480*/  @P0 BRA `(.L_x_5220) ;  /* 0xffffffcc00c80947 */ /* 0x000fea000383ffff */
.L_x_5190:
        /* <DEDUP_REMOVED lines=19> */
[----:B------:R-:W2:Y:S01]  /*55c0*/  @P0 LDG.E R0, desc[UR6][R6.64] ;  /* 0x0000000606000981 */ /* 0x000ea2000c1e1900 */
[C---:B------:R-:W-:Y:S01]  /*55d0*/  IADD3 R4, P0, R108.reuse, UR11, RZ ;  /* 0x0000000b6c047c10 */ /* 0x040fe2000ff1e0ff */
[----:B------:R-:W-:Y:S01]  /*55e0*/  ULDC.U8 UR11, c[0x0][0x3c3] ;  /* 0x0000f0c0000b7ab9 */ /* 0x000fe20000000000 */
[----:B------:R-:W-:Y:S01]  /*55f0*/  LEA R10, P3, R108, UR8, 0x1 ;  /* 0x000000086c0a7c11 */ /* 0x000fe2000f8608ff */
[----:B------:R-:W1:Y:S01]  /*5600*/  S2R R2, SR_CTAID.X ;  /* 0x0000000000027919 */ /* 0x000e620000002500 */
[----:B---34-:R-:W-:Y:S02]  /*5610*/  LEA R32, P2, R4, UR8, 0x1 ;  /* 0x0000000804207c11 */ /* 0x018fe4000f8408ff */
[----:B------:R-:W-:Y:S01]  /*5620*/  LEA.HI.X R11, R108, UR9, R55, 0x1, P3 ;  /* 0x000000096c0b7c11 */ /* 0x000fe200098f0c37 */
[C---:B-1----:R-:W-:Y:S02]  /*5630*/  IMAD R3, R2.reuse, 0x40, R56 ;  /* 0x0000004002037824 */ /* 0x042fe400078e0238 */
[----:B------:R-:W-:-:S02]  /*5640*/  IMAD R21, R2, -0x40, R125 ;  /* 0xffffffc002157824 */ /* 0x000fc400078e027d */
[----:B--2---:R-:W-:Y:S01]  /*5650*/  IMAD.IADD R0, R3, 0x1, R0 ;  /* 0x0000000103007824 */ /* 0x004fe200078e0200 */
[----:B------:R-:W-:Y:S02]  /*5660*/  IADD3.X R3, R55, UR10, RZ, P0, !PT ;  /* 0x0000000a37037c10 */ /* 0x000fe400087fe4ff */
[----:B------:R-:W-:Y:S01]  /*5670*/  ISETP.NE.AND P0, PT, RZ, UR11, PT ;  /* 0x0000000bff007c0c */ /* 0x000fe2000bf05270 */
[C---:B------:R-:W-:Y:S01]  /*5680*/  IMAD R5, R59.reuse, R0, RZ ;  /* 0x000000003b057224 */ /* 0x040fe200078e02ff */
[----:B------:R-:W-:Y:S01]  /*5690*/  LEA.HI.X R33, R4, UR9, R3, 0x1, P2 ;  /* 0x0000000904217c11 */ /* 0x000fe200090f0c03 */
[----:B------:R-:W-:-:S03]  /*56a0*/  IMAD.SHL.U32 R3, R59, 0x20, RZ ;  /* 0x000000203b037824 */ /* 0x000fc600078e00ff */
        /* <DEDUP_REMOVED lines=32> */
[C---:B------:R-:W-:Y:S01]  /*58b0*/  IMAD.U32 R14, R8.reuse, 0x10000, RZ ;  /* 0x00010000080e7824 */ /* 0x040fe200078e00ff */
[----:B------:R-:W-:Y:S01]  /*58c0*/  LOP3.LUT R17, R8, 0xffff0000, RZ, 0xc0, !PT ;  /* 0xffff000008117812 */ /* 0x000fe200078ec0ff */
[----:B------:R-:W-:Y:S01]  /*58d0*/  IMAD.U32 R16, R10, 0x10000, RZ ;  /* 0x000100000a107824 */ /* 0x000fe200078e00ff */
        /* <DEDUP_REMOVED lines=10> */
[----:B------:R-:W-:Y:S01]  /*5980*/  LOP3.LUT R20, R7, 0xffff0000, RZ, 0xc0, !PT ;  /* 0xffff000007147812 */ /* 0x000fe200078ec0ff */
[-C--:B------:R-:W-:Y:S01]  /*5990*/  FMUL.FTZ R8, R11, R18.reuse ;  /* 0x000000120b087220 */ /* 0x080fe20000410000 */
[----:B------:R-:W-:Y:S01]  /*59a0*/  SHF.L.U32 R4, R4, 0x10, RZ ;  /* 0x0000001004047819 */ /* 0x000fe200000006ff */
[----:B------:R-:W-:Y:S01]  /*59b0*/  FMUL.FTZ R18, R15, R18 ;  /* 0x000000120f127220 */ /* 0x000fe20000410000 */
[----:B------:R-:W-:Y:S01]  /*59c0*/  FFMA.FTZ R10, R13, R22, -R10 ;  /* 0x000000160d0a7223 */ /* 0x000fe2000001080a */
[----:B------:R-:W-:-:S02]  /*59d0*/  IMAD.U32 R13, R7, 0x10000, RZ ;  /* 0x00010000070d7824 */ /* 0x000fc400078e00ff */
[-C--:B------:R-:W-:Y:S01]  /*59e0*/  FFMA.FTZ R8, R15, R20.reuse, -R8 ;  /* 0x000000140f087223 */ /* 0x080fe20000010808 */
[----:B------:R-:W-:Y:S01]  /*59f0*/  FFMA.FTZ R11, R11, R20, R18 ;  /* 0x000000140b0b7223 */ /* 0x000fe20000010012 */
        /* <DEDUP_REMOVED lines=14> */
.L_x_5227:
[----:B------:R-:W-:Y:S05]  /*5ae0*/  BSYNC B0 ;  /* 0x0000000000007941 */ /* 0x000fea0003800000 */
.L_x_5226:
[----:B-----5:R2:W-:Y:S04]  /*5af0*/  STS.64 [R126], R8 ;  /* 0x000000087e007388 */ /* 0x0205e80000000a00 */
[----:B------:R2:W-:Y:S02]  /*5b00*/  STS.64 [R126+0x8], R10 ;  /* 0x0000080a7e007388 */ /* 0x0005e40000000a00 */
.L_x_5225:
[----:B------:R-:W-:Y:S05]  /*5b10*/  BSYNC B1 ;  /* 0x0000000000017941 */ /* 0x000fea0003800000 */
.L_x_5224:
        /* <DEDUP_REMOVED lines=26> */
[C---:B------:R-:W-:Y:S01]  /*5cc0*/  SHF.L.U32 R9, R32.reuse, 0x10, RZ ;  /* 0x0000001020097819 */ /* 0x040fe200000006ff */
[----:B------:R-:W-:Y:S01]  /*5cd0*/  IMAD.U32 R12, R35, 0x10000, RZ ;  /* 0x00010000230c7824 */ /* 0x000fe200078e00ff */
        /* <DEDUP_REMOVED lines=32> */
.L_x_5230:
[----:B------:R-:W-:Y:S05]  /*5ee0*/  BSYNC B0 ;  /* 0x0000000000007941 */ /* 0x000fea0003800000 */
.L_x_5229:
[----:B-----5:R3:W-:Y:S01]  /*5ef0*/  STS.128 [R126+0x800], R32 ;  /* 0x000800207e007388 */ /* 0x0207e20000000c00 */
[----:B------:R-:W-:Y:S05]  /*5f00*/  BRA `(.L_x_5228) ;  /* 0x0000000c00c07947 */ /* 0x000fea0003800000 */
.L_x_5223:
        /* <DEDUP_REMOVED lines=23> */
[C---:B------:R-:W-:Y:S02]  /*6080*/  IADD3 R9, P2, R5.reuse, R0, RZ ;  /* 0x0000000005097210 */ /* 0x040fe40007f5e0ff */
        /* <DEDUP_REMOVED lines=51> */
[C---:B----4-:R-:W-:Y:S01]  /*63c0*/  IMAD.U32 R10, R12.reuse, 0x10000, RZ ;  /* 0x000100000c0a7824 */ /* 0x050fe200078e00ff */
        /* <DEDUP_REMOVED lines=23> */
.L_x_5234:
[----:B------:R-:W-:Y:S05]  /*6540*/  BSYNC B0 ;  /* 0x0000000000007941 */ /* 0x000fea0003800000 */
.L_x_5233:
[----:B-----5:R3:W-:Y:S04]  /*6550*/  STS.64 [R126], R16 ;  /* 0x000000107e007388 */ /* 0x0207e80000000a00 */
[----:B------:R3:W-:Y:S02]  /*6560*/  STS.64 [R126+0x8], R18 ;  /* 0x000008127e007388 */ /* 0x0007e40000000a00 */
.L_x_5232:
[----:B------:R-:W-:Y:S05]  /*6570*/  BSYNC B1 ;  /* 0x0000000000017941 */ /* 0x000fea0003800000 */
.L_x_5231:
        /* <DEDUP_REMOVED lines=23> */
[----:B------:R-:W-:Y:S01]  /*66f0*/  IMAD.WIDE R12, R59, 0x2, R32 ;  /* 0x000000023b0c7825 */ /* 0x000fe200078e0220 */
[----:B------:R-:W-:Y:S02]  /*6700*/  LEA.HI.X.SX32 R10, R10, R3, 0x1, P2 ;  /* 0x000000030a0a7211 */ /* 0x000fe400010f0eff */
[----:B---3--:R-:W-:-:S03]  /*6710*/  LEA R16, P2, R9, UR8, 0x1 ;  /* 0x0000000809107c11 */ /* 0x008fc6000f8408ff */
[----:B------:R-:W2:Y:S01]  /*6720*/  LDG.E.128 R12, desc[UR6][R12.64] ;  /* 0x000000060c0c7981 */ /* 0x000ea2000c1e1d00 */
[----:B------:R-:W-:Y:S01]  /*6730*/  LEA.HI.X R17, R9, UR9, R10, 0x1, P2 ;  /* 0x0000000909117c11 */ /* 0x000fe200090f0c0a */
[----:B------:R-:W-:Y:S01]  /*6740*/  IMAD.MOV.U32 R9, RZ, RZ, RZ ;  /* 0x000000ffff097224 */ /* 0x000fe200078e00ff */
[----:B------:R-:W-:Y:S01]  /*6750*/  ULDC.64 UR8, c[0x0][0x358] ;  /* 0x0000d60000087ab9 */ /* 0x000fe20000000a00 */
[----:B------:R-:W-:-:S03]  /*6760*/  @P0 IMAD.MOV R9, RZ, RZ, -R62 ;  /* 0x000000ffff090224 */ /* 0x000fc600078e0a3e */
[----:B------:R-:W3:Y:S02]  /*6770*/  LDG.E.128 R16, desc[UR6][R16.64] ;  /* 0x0000000610107981 */ /* 0x000ee4000c1e1d00 */
        /* <DEDUP_REMOVED lines=18> */
[C---:B---3--:R-:W-:Y:S01]  /*68a0*/  LOP3.LUT R14, R16.reuse, 0xffff0000, RZ, 0xc0, !PT ;  /* 0xffff0000100e7812 */ /* 0x048fe200078ec0ff */
[----:B------:R-:W-:Y:S01]  /*68b0*/  IMAD.U32 R29, R16, 0x10000, RZ ;  /* 0x00010000101d7824 */ /* 0x000fe200078e00ff */
[----:B------:R-:W-:Y:S01]  /*68c0*/  LOP3.LUT R7, R12, 0xffff0000, RZ, 0xc0, !PT ;  /* 0xffff00000c077812 */ /* 0x000fe200078ec0ff */
[C---:B------:R-:W-:Y:S01]  /*68d0*/  IMAD.U32 R12, R15.reuse, 0x10000, RZ ;  /* 0x000100000f0c7824 */ /* 0x040fe200078e00ff */
[----:B------:R-:W-:Y:S01]  /*68e0*/  LOP3.LUT R28, R15, 0xffff0000, RZ, 0xc0, !PT ;  /* 0xffff00000f1c7812 */ /* 0x000fe200078ec0ff */
[----:B------:R-:W-:Y:S01]  /*68f0*/  @!P0 FADD.FTZ R14, -R14, -RZ ;  /* 0x800000ff0e0e8221 */ /* 0x000fe20000010100 */
[C---:B------:R-:W-:Y:S01]  /*6900*/  SHF.L.U32 R15, R17.reuse, 0x10, RZ ;  /* 0x00000010110f7819 */ /* 0x040fe200000006ff */
[C---:B------:R-:W-:Y:S01]  /*6910*/  IMAD.U32 R31, R18.reuse, 0x10000, RZ ;  /* 0x00010000121f7824 */ /* 0x040fe200078e00ff */
        /* <DEDUP_REMOVED lines=10> */
[C---:B----4-:R-:W-:Y:S01]  /*69c0*/  IMAD.U32 R7, R21.reuse, 0x10000, RZ ;  /* 0x0001000015077824 */ /* 0x050fe200078e00ff */
[----:B------:R-:W-:Y:S01]  /*69d0*/  LOP3.LUT R21, R21, 0xffff0000, RZ, 0xc0, !PT ;  /* 0xffff000015157812 */ /* 0x000fe200078ec0ff */
[----:B------:R-:W-:Y:S01]  /*69e0*/  FMUL.FTZ R27, R27, R30 ;  /* 0x0000001e1b1b7220 */ /* 0x000fe20000410000 */
[----:B------:R-:W-:Y:S01]  /*69f0*/  @!P0 FADD.FTZ R17, -R17, -RZ ;  /* 0x800000ff11118221 */ /* 0x000fe20000010100 */
        /* <DEDUP_REMOVED lines=27> */
.L_x_5236:
[----:B------:R-:W-:Y:S05]  /*6bb0*/  BSYNC B0 ;  /* 0x0000000000007941 */ /* 0x000fea0003800000 */
.L_x_5235:
[----:B-----5:R1:W-:Y:S01]  /*6bc0*/  STS.128 [R126+0x800], R4 ;  /* 0x000800047e007388 */ /* 0x0203e20000000c00 */
[----:B------:R-:W-:Y:S05]  /*6bd0*/  BRA `(.L_x_5228) ;  /* 0x00000000008c7947 */ /* 0x000fea0003800000 */
.L_x_5222:
        /* <DEDUP_REMOVED lines=20> */
.L_x_5238:
[----:B------:R-:W-:Y:S05]  /*6d20*/  BSYNC B0 ;  /* 0x0000000000007941 */ /* 0x000fea0003800000 */
.L_x_5237:
        /* <DEDUP_REMOVED lines=14> */
.L_x_5228:
[----:B------:R-:W-:Y:S05]  /*6e10*/  BSYNC B2 ;  /* 0x0000000000027941 */ /* 0x000fea0003800000 */
.L_x_5221:
[----:B-12---:R-:W1:Y:S01]  /*6e20*/  S2R R4, SR_TID.X ;  /* 0x0000000000047919 */ /* 0x006e620000002100 */
[----:B------:R-:W-:Y:S01]  /*6e30*/  VIADD R101, R53, 0xffffffff ;  /* 0xffffffff35657836 */ /* 0x000fe20000000000 */
[----:B------:R-:W2:Y:S01]  /*6e40*/  LDC.64 R6, c[0x0][0x3c8] ;  /* 0x0000f200ff067b82 */ /* 0x000ea20000000a00 */
[----:B------:R-:W-:Y:S01]  /*6e50*/  VIADD R0, R100, 0x40 ;  /* 0x0000004064007836 */ /* 0x000fe20000000000 */
[----:B------:R-:W-:Y:S01]  /*6e60*/  SHF.R.S32.HI R3, RZ, 0x1f, R54 ;  /* 0x0000001fff037819 */ /* 0x000fe20000011436 */
[----:B------:R-:W-:Y:S01]  /*6e70*/  IMAD R5, R101, -0x80, R52 ;  /* 0xffffff8065057824 */ /* 0x000fe200078e0234 */
[----:B------:R-:W-:Y:S01]  /*6e80*/  ULDC.64 UR12, c[0x0][0x218] ;  /* 0x00008600000c7ab9 */ /* 0x000fe20000000a00 */
[----:B------:R-:W-:Y:S01]  /*6e90*/  BSSY B0, `(.L_x_5239) ;  /* 0x000001f000007945 */ /* 0x000fe20003800000 */
[----:B----4-:R-:W-:Y:S02]  /*6ea0*/  LEA R130, P4, R104, UR12, 0x1 ;  /* 0x0000000c68827c11 */ /* 0x010fe4000f8808ff */
[----:B------:R-:W-:-:S02]  /*6eb0*/  ISETP.GE.AND P5, PT, R100, R5, PT ;  /* 0x000000056400720c */ /* 0x000fc40003fa6270 */
[CC--:B------:R-:W-:Y:S02]  /*6ec0*/  ISETP.GE.AND P0, PT, R8.reuse, R5.reuse, PT ;  /* 0x000000050800720c */ /* 0x0c0fe40003f06270 */
[-C--:B------:R-:W-:Y:S02]  /*6ed0*/  ISETP.GE.AND P3, PT, R8, R5.reuse, PT ;  /* 0x000000050800720c */ /* 0x080fe40003f66270 */
[CC--:B------:R-:W-:Y:S02]  /*6ee0*/  ISETP.GE.AND P6, PT, R0.reuse, R5.reuse, PT ;  /* 0x000000050000720c */ /* 0x0c0fe40003fc6270 */
[----:B------:R-:W-:Y:S02]  /*6ef0*/  ISETP.GE.AND P2, PT, R0, R5, PT ;  /* 0x000000050000720c */ /* 0x000fe40003f46270 */
[----:B------:R-:W-:Y:S02]  /*6f00*/  SHF.R.S32.HI R8, RZ, 0x1, R54 ;  /* 0x00000001ff087819 */ /* 0x000fe40000011436 */
[----:B------:R-:W-:-:S02]  /*6f10*/  LEA.HI.X R131, R104, UR13, R107, 0x1, P4 ;  /* 0x0000000d68837c11 */ /* 0x000fc4000a0f0c6b */
[----:B------:R-:W-:Y:S02]  /*6f20*/  LEA.HI R3, R3, R8, RZ, 0x2 ;  /* 0x0000000803037211 */ /* 0x000fe400078f10ff */
[C---:B------:R-:W-:Y:S01]  /*6f30*/  ISETP.GE.AND P4, PT, R100.reuse, R5, PT ;  /* 0x000000056400720c */ /* 0x040fe20003f86270 */
[----:B------:R-:W-:Y:S01]  /*6f40*/  VIADD R100, R100, 0x60 ;  /* 0x0000006064647836 */ /* 0x000fe20000000000 */
[----:B------:R-:W-:Y:S02]  /*6f50*/  LOP3.LUT R3, R3, 0xfffffffc, RZ, 0xc0, !PT ;  /* 0xfffffffc03037812 */ /* 0x000fe400078ec0ff */
[----:B-1----:R-:W-:-:S03]  /*6f60*/  SHF.R.S32.HI R87, RZ, 0x1f, R4 ;  /* 0x0000001fff577819 */ /* 0x002fc60000011404 */
[----:B------:R-:W-:Y:S01]  /*6f70*/  IMAD.IADD R3, R8, 0x1, -R3 ;  /* 0x0000000108037824 */ /* 0x000fe200078e0a03 */
[----:B---3--:R-:W-:-:S04]  /*6f80*/  LEA.HI R15, R87, R4, RZ, 0x4 ;  /* 0x00000004570f7211 */ /* 0x008fc800078f20ff */
[----:B------:R-:W-:-:S04]  /*6f90*/  SHF.R.S32.HI R0, RZ, 0x4, R15 ;  /* 0x00000004ff007819 */ /* 0x000fc8000001140f */
[----:B------:R-:W-:-:S04]  /*6fa0*/  LEA.HI R11, R0, R0, RZ, 0x1 ;  /* 0x00000000000b7211 */ /* 0x000fc800078f08ff */
[----:B------:R-:W-:-:S05]  /*6fb0*/  LOP3.LUT R11, R11, 0xfffffffe, RZ, 0xc0, !PT ;  /* 0xfffffffe0b0b7812 */ /* 0x000fca00078ec0ff */
[----:B------:R-:W-:Y:S01]  /*6fc0*/  IMAD.IADD R11, R0, 0x1, -R11 ;  /* 0x00000001000b7824 */ /* 0x000fe200078e0a0b */
[----:B--2---:R-:W-:Y:S06]  /*6fd0*/  @P5 BRA `(.L_x_5240) ;  /* 0x0000000000285947 */ /* 0x004fec0003800000 */
        /* <DEDUP_REMOVED lines=10> */
.L_x_5240:
[----:B------:R-:W-:Y:S05]  /*7080*/  BSYNC B0 ;  /* 0x0000000000007941 */ /* 0x000fea0003800000 */
.L_x_5239:
[----:B------:R-:W-:Y:S01]  /*7090*/  LEA.HI R13, R87, R4, RZ, 0x3 ;  /* 0x00000004570d7211 */ /* 0x000fe200078f18ff */
[----:B------:R-:W-:Y:S01]  /*70a0*/  BSSY B0, `(.L_x_5241) ;  /* 0x0000012000007945 */ /* 0x000fe20003800000 */
[----:B------:R-:W-:Y:S02]  /*70b0*/  ISETP.GE.AND P5, PT, R100, R5, PT ;  /* 0x000000056400720c */ /* 0x000fe40003fa6270 */
[----:B------:R-:W-:Y:S02]  /*70c0*/  LOP3.LUT R54, R54, 0x7fffffe, RZ, 0xc0, !PT ;  /* 0x07fffffe36367812 */ /* 0x000fe400078ec0ff */
[----:B------:R-:W-:Y:S02]  /*70d0*/  SHF.R.S32.HI R10, RZ, 0x1f, R127 ;  /* 0x0000001fff0a7819 */ /* 0x000fe4000001147f */
[----:B------:R-:W-:Y:S02]  /*70e0*/  LOP3.LUT R15, R15, 0xfffffff0, RZ, 0xc0, !PT ;  /* 0xfffffff00f0f7812 */ /* 0x000fe400078ec0ff */
[----:B------:R-:W-:-:S02]  /*70f0*/  LOP3.LUT R17, R13, 0xfffffff8, RZ, 0xc0, !PT ;  /* 0xfffffff80d117812 */ /* 0x000fc400078ec0ff */
[----:B------:R-:W-:Y:S01]  /*7100*/  SHF.R.S32.HI R0, RZ, 0x3, R13 ;  /* 0x00000003ff007819 */ /* 0x000fe2000001140d */
        /* <DEDUP_REMOVED lines=11> */
.L_x_5242:
[----:B------:R-:W-:Y:S05]  /*71c0*/  BSYNC B0 ;  /* 0x0000000000007941 */ /* 0x000fea0003800000 */
.L_x_5241:
        /* <DEDUP_REMOVED lines=13> */
.L_x_5244:
[----:B------:R-:W-:Y:S05]  /*72a0*/  BSYNC B0 ;  /* 0x0000000000007941 */ /* 0x000fea0003800000 */
.L_x_5243:
        /* <DEDUP_REMOVED lines=14> */
.L_x_5246:
[----:B------:R-:W-:Y:S05]  /*7390*/  BSYNC B0 ;  /* 0x0000000000007941 */ /* 0x000fea0003800000 */
.L_x_5245:
[----:B------:R-:W0:Y:S01]  /*73a0*/  LDGDEPBAR ;  /* 0x00000000000079af */ /* 0x000e220000000000 */
[----:B------:R-:W-:Y:S01]  /*73b0*/  ULDC.64 UR8, c[0x0][0x3d0] ;  /* 0x0000f40000087ab9 */ /* 0x000fe20000000a00 */
[----:B------:R-:W-:Y:S01]  /*73c0*/  LEA.HI R13, R13, R0, RZ, 0x1 ;  /* 0x000000000d0d7211 */ /* 0x000fe200078f08ff */
[----:B------:R-:W-:Y:S01]  /*73d0*/  IMAD R10, R10, UR8, RZ ;  /* 0x000000080a0a7c24 */ /* 0x000fe2000f8e02ff */
[----:B------:R-:W-:Y:S01]  /*73e0*/  LEA.HI R87, R87, R4, RZ, 0x5 ;  /* 0x0000000457577211 */ /* 0x000fe200078f28ff */
[----:B------:R-:W-:Y:S01]  /*73f0*/  IMAD.WIDE.U32 R98, R127, UR8, R98 ;  /* 0x000000087f627c25 */ /* 0x000fe2000f8e0062 */
[----:B------:R-:W-:Y:S01]  /*7400*/  LOP3.LUT R13, R13, 0xfffffffe, RZ, 0xc0, !PT ;  /* 0xfffffffe0d0d7812 */ /* 0x000fe200078ec0ff */
[----:B------:R-:W-:Y:S01]  /*7410*/  ULDC.64 UR10, c[0x0][0x220] ;  /* 0x00008800000a7ab9 */ /* 0x000fe20000000a00 */
[----:B------:R-:W-:Y:S01]  /*7420*/  ULDC UR5, c[0x0][0x2e8] ;  /* 0x0000ba0000057ab9 */ /* 0x000fe20000000800 */
[----:B------:R-:W-:Y:S01]  /*7430*/  IMAD R10, R127, UR9, R10 ;  /* 0x000000097f0a7c24 */ /* 0x000fe2000f8e020a */
[----:B----4-:R-:W-:Y:S01]  /*7440*/  LEA R18, P0, R98, R6, 0x2 ;  /* 0x0000000662127211 */ /* 0x010fe200078010ff */
[----:B------:R-:W-:-:S02]  /*7450*/  IMAD.IADD R13, R0, 0x1, -R13 ;  /* 0x00000001000d7824 */ /* 0x000fc400078e0a0d */
[----:B------:R-:W-:Y:S02]  /*7460*/  IMAD.IADD R10, R99, 0x1, R10 ;  /* 0x00000001630a7824 */ /* 0x000fe400078e020a */
[C---:B------:R-:W-:Y:S02]  /*7470*/  IMAD.IADD R17, R4.reuse, 0x1, -R17 ;  /* 0x0000000104117824 */ /* 0x040fe400078e0a11 */
[----:B------:R-:W-:Y:S01]  /*7480*/  IMAD.IADD R15, R4, 0x1, -R15 ;  /* 0x00000001040f7824 */ /* 0x000fe200078e0a0f */
[----:B------:R-:W-:Y:S01]  /*7490*/  LEA.HI.X R19, R98, R7, R10, 0x2, P0 ;  /* 0x0000000762137211 */ /* 0x000fe200000f140a */
[----:B------:R-:W-:Y:S01]  /*74a0*/  IMAD.SHL.U32 R7, R3, 0x40, RZ ;  /* 0x0000004003077824 */ /* 0x000fe200078e00ff */
[----:B------:R-:W-:Y:S01]  /*74b0*/  LEA.HI R8, R17, R17, RZ, 0x1 ;  /* 0x0000001111087211 */ /* 0x000fe200078f08ff */
[----:B------:R-:W-:Y:S01]  /*74c0*/  IMAD.IADD R54, R15, 0x1, -R54 ;  /* 0x000000010f367824 */ /* 0x000fe200078e0a36 */
[----:B------:R-:W-:Y:S01]  /*74d0*/  SHF.R.S32.HI R12, RZ, 0x1f, R15 ;  /* 0x0000001fff0c7819 */ /* 0x000fe2000001140f */
[----:B------:R4:W5:Y:S01]  /*74e0*/  LDG.E R0, desc[UR6][R18.64] ;  /* 0x0000000612007981 */ /* 0x000962000c1e1900 */
[----:B------:R-:W-:-:S04]  /*74f0*/  DEPBAR.LE SB0, 0x0 ;  /* 0x000080000000791a */ /* 0x000fc80000000000 */
[----:B------:R-:W-:Y:S01]  /*7500*/  BAR.SYNC.DEFER_BLOCKING 0x0 ;  /* 0x0000000000007b1d */ /* 0x000fe20000010000 */
[----:B------:R-:W-:Y:S02]  /*7510*/  LOP3.LUT R6, R8, 0xfffffffe, RZ, 0xc0, !PT ;  /* 0xfffffffe08067812 */ /* 0x000fe400078ec0ff */
[----:B------:R-:W-:Y:S02]  /*7520*/  SHF.R.S32.HI R10, RZ, 0x1, R8 ;  /* 0x00000001ff0a7819 */ /* 0x000fe40000011408 */
[----:B------:R-:W-:Y:S01]  /*7530*/  LEA.HI R15, R12, R15, RZ, 0x3 ;  /* 0x0000000f0c0f7211 */ /* 0x000fe200078f18ff */
[----:B------:R-:W-:Y:S01]  /*7540*/  IMAD.IADD R6, R17, 0x1, -R6 ;  /* 0x0000000111067824 */ /* 0x000fe200078e0a06 */
[----:B------:R-:W-:Y:S01]  /*7550*/  LOP3.LUT R8, R7, 0xc0, RZ, 0xc0, !PT ;  /* 0x000000c007087812 */ /* 0x000fe200078ec0ff */
[----:B------:R-:W-:Y:S02]  /*7560*/  IMAD.SHL.U32 R7, R10, 0x40, RZ ;  /* 0x000000400a077824 */ /* 0x000fe400078e00ff */
[----:B------:R-:W-:-:S02]  /*7570*/  IMAD.SHL.U32 R15, R15, 0x20, RZ ;  /* 0x000000200f0f7824 */ /* 0x000fc400078e00ff */
[----:B------:R-:W-:Y:S01]  /*7580*/  IMAD R94, R11, 0x8, R6 ;  /* 0x000000080b5e7824 */ /* 0x000fe200078e0206 */
[----:B------:R-:W-:Y:S01]  /*7590*/  LOP3.LUT R6, R7, 0xc0, RZ, 0xc0, !PT ;  /* 0x000000c007067812 */ /* 0x000fe200078ec0ff */
[----:B------:R-:W-:Y:S01]  /*75a0*/  IMAD.SHL.U32 R11, R11, 0x8, RZ ;  /* 0x000000080b0b7824 */ /* 0x000fe200078e00ff */
[----:B------:R-:W-:Y:S01]  /*75b0*/  SHF.R.S32.HI R86, RZ, 0x5, R87 ;  /* 0x00000005ff567819 */ /* 0x000fe20000011457 */
[----:B------:R-:W-:Y:S01]  /*75c0*/  IMAD.SHL.U32 R13, R13, 0x8, RZ ;  /* 0x000000080d0d7824 */ /* 0x000fe200078e00ff */
[----:B------:R-:W-:Y:S02]  /*75d0*/  LOP3.LUT R7, R15, 0xffffff00, RZ, 0xc0, !PT ;  /* 0xffffff000f077812 */ /* 0x000fe400078ec0ff */
[----:B------:R-:W-:Y:S01]  /*75e0*/  LOP3.LUT R11, R8, 0x8, R11, 0xf8, !PT ;  /* 0x00000008080b7812 */ /* 0x000fe200078ef80b */
[----:B------:R4:W-:Y:S04]  /*75f0*/  @P4 STS [R126+0x3000], RZ ;  /* 0x003000ff7e004388 */ /* 0x0009e80000000800 */
[----:B------:R4:W-:Y:S04]  /*7600*/  @P4 STS [R126+0x3004], RZ ;  /* 0x003004ff7e004388 */ /* 0x0009e80000000800 */
[----:B------:R4:W-:Y:S01]  /*7610*/  @P4 STS.64 [R126+0x3008], RZ ;  /* 0x003008ff7e004388 */ /* 0x0009e20000000a00 */
[----:B------:R-:W-:Y:S01]  /*7620*/  SHF.R.U32.HI R8, RZ, 0x3, R8 ;  /* 0x00000003ff087819 */ /* 0x000fe20000011608 */
[----:B------:R-:W-:Y:S01]  /*7630*/  IMAD R9, R86, 0x200, R7 ;  /* 0x0000020056097824 */ /* 0x000fe200078e0207 */
[----:B------:R-:W-:-:S02]  /*7640*/  LOP3.LUT R13, R6, 0x8, R13, 0xf8, !PT ;  /* 0x00000008060d7812 */ /* 0x000fc400078ef80d */
[----:B------:R-:W-:Y:S01]  /*7650*/  SHF.R.U32.HI R12, RZ, 0x3, R6 ;  /* 0x00000003ff0c7819 */ /* 0x000fe20000011606 */
[----:B------:R-:W-:Y:S01]  /*7660*/  IMAD R9, R54, 0x20, R9 ;  /* 0x0000002036097824 */ /* 0x000fe200078e0209 */
[----:B------:R-:W-:Y:S02]  /*7670*/  LOP3.LUT R6, R11, R8, RZ, 0x3c, !PT ;  /* 0x000000080b067212 */ /* 0x000fe400078e3cff */
[----:B------:R-:W-:Y:S01]  /*7680*/  LOP3.LUT R13, R13, R12, RZ, 0x3c, !PT ;  /* 0x0000000c0d0d7212 */ /* 0x000fe200078e3cff */
[----:B------:R-:W-:Y:S01]  /*7690*/  BSSY B0, `(.L_x_5247) ;  /* 0x0000015000007945 */ /* 0x000fe20003800000 */
[----:B------:R-:W-:Y:S01]  /*76a0*/  LEA R140, P0, R102, UR10, 0x1 ;  /* 0x0000000a668c7c11 */ /* 0x000fe2000f8008ff */
[----:B------:R-:W-:Y:S01]  /*76b0*/  IMAD.IADD R96, R6, 0x1, R9 ;  /* 0x0000000106607824 */ /* 0x000fe200078e0209 */
[----:B------:R-:W-:Y:S01]  /*76c0*/  ISETP.GE.AND P5, PT, R100, R5, PT ;  /* 0x000000056400720c */ /* 0x000fe20003fa6270 */
[----:B------:R-:W-:Y:S01]  /*76d0*/  IMAD.U32 R94, R94, 0x20, R13 ;  /* 0x000000205e5e7824 */ /* 0x000fe200078e000d */
[----:B------:R-:W1:Y:S01]  /*76e0*/  MUFU.RCP R5, UR5 ;  /* 0x0000000500057d08 */ /* 0x000e620008001000 */
[----:B------:R-:W-:-:S02]  /*76f0*/  LEA.HI.X R137, R102, UR11, R139, 0x1, P0 ;  /* 0x0000000b66897c11 */ /* 0x000fc400080f0c8b */
        /* <DEDUP_REMOVED lines=14> */
.L_x_5248:
[----:B------:R-:W-:Y:S05]  /*77e0*/  BSYNC B0 ;  /* 0x0000000000007941 */ /* 0x000fea0003800000 */
.L_x_5247:
        /* <DEDUP_REMOVED lines=13> */
.L_x_5250:
[----:B------:R-:W-:Y:S05]  /*78c0*/  BSYNC B0 ;  /* 0x0000000000007941 */ /* 0x000fea0003800000 */
.L_x_5249:
        /* <DEDUP_REMOVED lines=14> */
.L_x_5252:
[----:B------:R-:W-:Y:S05]  /*79b0*/  BSYNC B0 ;  /* 0x0000000000007941 */ /* 0x000fea0003800000 */
.L_x_5251:
        /* <DEDUP_REMOVED lines=16> */
.L_x_5254:
[----:B------:R-:W-:Y:S05]  /*7ac0*/  BSYNC B0 ;  /* 0x0000000000007941 */ /* 0x000fea0003800000 */
.L_x_5253:
[----:B----4-:R-:W-:Y:S01]  /*7ad0*/  LDSM.16.M88.4 R16, [R96] ;  /* 0x000000006010783b */ /* 0x010fe20000000200 */
[----:B------:R-:W-:Y:S01]  /*7ae0*/  LOP3.LUT P0, RZ, R10, 0x2, RZ, 0xc0, !PT ;  /* 0x000000020aff7812 */ /* 0x000fe2000780c0ff */
[C---:B-1----:R-:W-:Y:S01]  /*7af0*/  VIADD R8, R94.reuse, 0x1000 ;  /* 0x000010005e087836 */ /* 0x042fe20000000000 */
[----:B------:R-:W-:Y:S01]  /*7b00*/  LOP3.LUT P2, RZ, R3, 0x2, RZ, 0xc0, !PT ;  /* 0x0000000203ff7812 */ /* 0x000fe2000784c0ff */
[----:B------:R-:W1:Y:S01]  /*7b10*/  LDSM.16.M88.4 R24, [R94+0x1000] ;  /* 0x001000005e18783b */ /* 0x000e620000000200 */
[----:B------:R-:W-:Y:S01]  /*7b20*/  IMAD.MOV.U32 R3, RZ, RZ, 0x20 ;  /* 0x00000020ff037424 */ /* 0x000fe200078e00ff */
[----:B------:R-:W-:Y:S01]  /*7b30*/  ULDC.64 UR14, c[0x0][0x398] ;  /* 0x0000e600000e7ab9 */ /* 0x000fe20000000a00 */
[----:B------:R-:W-:Y:S01]  /*7b40*/  VIADD R93, R94, 0x1020 ;  /* 0x000010205e5d7836 */ /* 0x000fe20000000000 */
[----:B------:R-:W4:Y:S01]  /*7b50*/  LDSM.16.M88.4 R36, [R94+0x1800] ;  /* 0x001800005e24783b */ /* 0x000f220000000200 */
[----:B------:R-:W-:Y:S01]  /*7b60*/  LOP3.LUT R87, R87, 0xffffffe0, RZ, 0xc0, !PT ;  /* 0xffffffe057577812 */ /* 0x000fe200078ec0ff */
[----:B-----5:R-:W-:Y:S01]  /*7b70*/  FMUL.FTZ R98, R0, R5 ;  /* 0x0000000500627220 */ /* 0x020fe20000410000 */
[----:B------:R-:W-:Y:S01]  /*7b80*/  SEL R3, R3, 0xffffffe0, !P2 ;  /* 0xffffffe003037807 */ /* 0x000fe20005000000 */
[----:B------:R-:W2:Y:S02]  /*7b90*/  LDSM.16.M88.4 R80, [R94+0x1400] ;  /* 0x001400005e50783b */ /* 0x000ea40000000200 */
[----:B------:R-:W-:-:S02]  /*7ba0*/  @P0 VIADD R93, R8, 0xffffffe0 ;  /* 0xffffffe0085d0836 */ /* 0x000fc40000000000 */
[----:B------:R-:W-:Y:S01]  /*7bb0*/  IMAD.IADD R95, R96, 0x1, R3 ;  /* 0x00000001605f7824 */ /* 0x000fe200078e0203 */
[----:B------:R-:W-:Y:S01]  /*7bc0*/  LDSM.16.M88.4 R8, [R94+0x1c00] ;  /* 0x001c00005e08783b */ /* 0x000fe20000000200 */
[----:B------:R-:W-:-:S03]  /*7bd0*/  VIADD R92, R93, 0x400 ;  /* 0x000004005d5c7836 */ /* 0x000fc60000000000 */
[----:B------:R-:W-:Y:S04]  /*7be0*/  LDSM.16.M88.4 R20, [R95] ;  /* 0x000000005f14783b */ /* 0x000fe80000000200 */
[----:B------:R-:W3:Y:S04]  /*7bf0*/  LDSM.16.M88.4 R32, [R93] ;  /* 0x000000005d20783b */ /* 0x000ee80000000200 */
[----:B------:R-:W3:Y:S04]  /*7c00*/  LDSM.16.M88.4 R88, [R93+0x800] ;  /* 0x000800005d58783b */ /* 0x000ee80000000200 */
[----:B------:R-:W3:Y:S04]  /*7c10*/  LDSM.16.M88.4 R12, [R93+0x400] ;  /* 0x000400005d0c783b */ /* 0x000ee80000000200 */
[----:B------:R-:W3:Y:S04]  /*7c20*/  LDSM.16.M88.4 R60, [R94+0x2000] ;  /* 0x002000005e3c783b */ /* 0x000ee80000000200 */
[----:B------:R-:W3:Y:S01]  /*7c30*/  LDSM.16.M88.4 R48, [R94+0x2400] ;  /* 0x002400005e30783b */ /* 0x000ee20000000200 */
[C---:B-1----:R-:W-:Y:S03]  /*7c40*/  HMMA.16816.F32.BF16 R108, R16.reuse, R24, RZ ;  /* 0x00000018106c723c */ /* 0x042fe600000418ff */
[----:B------:R-:W-:Y:S04]  /*7c50*/  LDSM.16.M88.4 R40, [R94+0x2c00] ;  /* 0x002c00005e28783b */ /* 0x000fe80000000200 */
[----:B------:R-:W-:Y:S01]  /*7c60*/  LDSM.16.M88.4 R68, [R93+0x1400] ;  /* 0x001400005d44783b */ /* 0x000fe20000000200 */
[C---:B------:R-:W-:Y:S03]  /*7c70*/  HMMA.16816.F32.BF16 R24, R16.reuse, R26, RZ ;  /* 0x0000001a1018723c */ /* 0x040fe600000418ff */
[----:B------:R-:W-:Y:S03]  /*7c80*/  LDSM.16.M88.4 R72, [R93+0x1000] ;  /* 0x001000005d48783b */ /* 0x000fe60000000200 */
[C---:B----4-:R-:W-:Y:S01]  /*7c90*/  HMMA.16816.F32.BF16 R76, R16.reuse, R36, RZ ;  /* 0x00000024104c723c */ /* 0x050fe200000418ff */
[----:B------:R-:W0:Y:S05]  /*7ca0*/  LDGDEPBAR ;  /* 0x00000000000079af */ /* 0x000e2a0000000000 */
[----:B--2---:R-:W-:Y:S06]  /*7cb0*/  HMMA.16816.F32.BF16 R28, R16, R80, RZ ;  /* 0x00000050101c723c */ /* 0x004fec00000418ff */
[C---:B---3--:R-:W-:Y:S06]  /*7cc0*/  HMMA.16816.F32.BF16 R108, R20.reuse, R32, R108 ;  /* 0x00000020146c723c */ /* 0x048fec000004186c */
[----:B------:R-:W-:Y:S01]  /*7cd0*/  HMMA.16816.F32.BF16 R24, R20, R34, R24 ;  /* 0x000000221418723c */ /* 0x000fe20000041818 */
[----:B------:R-:W1:Y:S05]  /*7ce0*/  LDSM.16.M88.4 R32, [R94+0x2800] ;  /* 0x002800005e20783b */ /* 0x000e6a0000000200 */
[----:B------:R-:W-:Y:S06]  /*7cf0*/  HMMA.16816.F32.BF16 R80, R16, R82, RZ ;  /* 0x000000521050723c */ /* 0x000fec00000418ff */
[C---:B------:R-:W-:Y:S06]  /*7d00*/  HMMA.16816.F32.BF16 R76, R20.reuse, R88, R76 ;  /* 0x00000058144c723c */ /* 0x040fec000004184c */
[----:B------:R-:W-:Y:S01]  /*7d10*/  FMUL.FTZ R97, R109, UR15 ;  /* 0x0000000f6d617c20 */ /* 0x000fe20008410000 */
[----:B------:R-:W-:Y:S01]  /*7d20*/  FMUL.FTZ R99, R111, UR15 ;  /* 0x0000000f6f637c20 */ /* 0x000fe20008410000 */
[----:B------:R-:W-:Y:S01]  /*7d30*/  HMMA.16816.F32.BF16 R28, R20, R12, R28 ;  /* 0x0000000c141c723c */ /* 0x000fe2000004181c */
[----:B------:R-:W-:Y:S01]  /*7d40*/  FMUL.FTZ R55, R108, UR15 ;  /* 0x0000000f6c377c20 */ /* 0x000fe20008410000 */
[----:B------:R-:W-:Y:S01]  /*7d50*/  FMUL.FTZ R110, R110, UR15 ;  /* 0x0000000f6e6e7c20 */ /* 0x000fe20008410000 */
[----:B------:R-:W-:-:S02]  /*7d60*/  VIADD R88, R93, 0x1400 ;  /* 0x000014005d587836 */ /* 0x000fc40000000000 */
[----:B------:R-:W-:Y:S01]  /*7d70*/  FMUL.FTZ R24, R24, UR15 ;  /* 0x0000000f18187c20 */ /* 0x000fe20008410000 */
[----:B------:R-:W-:Y:S01]  /*7d80*/  FMUL.FTZ R25, R25, UR15 ;  /* 0x0000000f19197c20 */ /* 0x000fe20008410000 */
[----:B------:R-:W-:Y:S01]  /*7d90*/  FMUL.FTZ R111, R26, UR15 ;  /* 0x0000000f1a6f7c20 */ /* 0x000fe20008410000 */
[----:B------:R-:W-:Y:S01]  /*7da0*/  FMUL.FTZ R113, R27, UR15 ;  /* 0x0000000f1b717c20 */ /* 0x000fe20008410000 */
[----:B------:R-:W-:Y:S01]  /*7db0*/  MUFU.TANH R89, R24 ;  /* 0x0000001800597308 */ /* 0x000fe20000002400 */
[----:B------:R-:W-:Y:S06]  /*7dc0*/  HMMA.16816.F32.BF16 R64, R16, R60, RZ ;  /* 0x0000003c1040723c */ /* 0x000fec00000418ff */
[----:B------:R-:W-:Y:S01]  /*7dd0*/  HMMA.16816.F32.BF16 R80, R20, R14, R80 ;  /* 0x0000000e1450723c */ /* 0x000fe20000041850 */
[----:B------:R2:W-:Y:S01]  /*7de0*/  MUFU.TANH R109, R25 ;  /* 0x00000019006d7308 */ /* 0x0005e20000002400 */
[----:B------:R-:W-:-:S04]  /*7df0*/  FMUL.FTZ R76, R76, UR15 ;  /* 0x0000000f4c4c7c20 */ /* 0x000fc80008410000 */
[C---:B------:R-:W-:Y:S02]  /*7e00*/  HMMA.16816.F32.BF16 R12, R16.reuse, R8, RZ ;  /* 0x00000008100c723c */ /* 0x040fe400000418ff */
[----:B------:R-:W-:Y:S01]  /*7e10*/  FMUL.FTZ R28, R28, UR15 ;  /* 0x0000000f1c1c7c20 */ /* 0x000fe20008410000 */
[----:B------:R-:W-:Y:S01]  /*7e20*/  FMUL.FTZ R117, R29, UR15 ;  /* 0x0000000f1d757c20 */ /* 0x000fe20008410000 */
[----:B------:R-:W-:Y:S02]  /*7e30*/  FMUL.FTZ R119, R30, UR15 ;  /* 0x0000000f1e777c20 */ /* 0x000fe40008410000 */
[C---:B------:R-:W-:Y:S01]  /*7e40*/  HMMA.16816.F32.BF16 R8, R16.reuse, R10, RZ ;  /* 0x0000000a1008723c */ /* 0x040fe200000418ff */
[----:B------:R3:W-:Y:S01]  /*7e50*/  MUFU.TANH R115, R28 ;  /* 0x0000001c00737308 */ /* 0x0007e20000002400 */
[----:B------:R-:W-:Y:S01]  /*7e60*/  FMUL.FTZ R135, R31, UR15 ;  /* 0x0000000f1f877c20 */ /* 0x000fe20008410000 */
[----:B--2---:R-:W2:Y:S03]  /*7e70*/  LDSM.16.M88.4 R24, [R93+0xc00] ;  /* 0x000c00005d18783b */ /* 0x004ea60000000200 */
[C---:B------:R-:W-:Y:S03]  /*7e80*/  HMMA.16816.F32.BF16 R56, R16.reuse, R48, RZ ;  /* 0x000000301038723c */ /* 0x040fe600000418ff */
[----:B------:R-:W-:Y:S03]  /*7e90*/  MUFU.TANH R143, R76 ;  /* 0x0000004c008f7308 */ /* 0x000fe60000002400 */
[----:B------:R-:W-:Y:S01]  /*7ea0*/  FMUL.FTZ R83, R83, UR15 ;  /* 0x0000000f53537c20 */ /* 0x000fe20008410000 */
[C---:B-1----:R-:W-:Y:S01]  /*7eb0*/  HMMA.16816.F32.BF16 R44, R16.reuse, R32, RZ ;  /* 0x00000020102c723c */ /* 0x042fe200000418ff */
[----:B------:R-:W-:Y:S01]  /*7ec0*/  FMUL.FTZ R81, R81, UR15 ;  /* 0x0000000f51517c20 */ /* 0x000fe20008410000 */
[----:B------:R-:W-:Y:S01]  /*7ed0*/  FMUL.FTZ R80, R80, UR15 ;  /* 0x0000000f50507c20 */ /* 0x000fe20008410000 */
[----:B------:R-:W-:Y:S01]  /*7ee0*/  FMUL.FTZ R82, R82, UR15 ;  /* 0x0000000f52527c20 */ /* 0x000fe20008410000 */
[----:B------:R-:W-:Y:S02]  /*7ef0*/  MUFU.TANH R97, R97 ;  /* 0x0000006100617308 */ /* 0x000fe40000002400 */
[C---:B------:R-:W-:Y:S06]  /*7f00*/  HMMA.16816.F32.BF16 R36, R16.reuse, R38, RZ ;  /* 0x000000261024723c */ /* 0x040fec00000418ff */
[C---:B------:R-:W-:Y:S01]  /*7f10*/  HMMA.16816.F32.BF16 R60, R16.reuse, R62, RZ ;  /* 0x0000003e103c723c */ /* 0x040fe200000418ff */
[----:B------:R-:W-:Y:S05]  /*7f20*/  MUFU.TANH R83, R83 ;  /* 0x0000005300537308 */ /* 0x000fea0000002400 */
[C---:B------:R-:W-:Y:S03]  /*7f30*/  HMMA.16816.F32.BF16 R48, R16.reuse, R50, RZ ;  /* 0x000000321030723c */ /* 0x040fe600000418ff */
[----:B------:R-:W1:Y:S03]  /*7f40*/  MUFU.TANH R81, R81 ;  /* 0x0000005100517308 */ /* 0x000e660000002400 */
[C---:B------:R-:W-:Y:S05]  /*7f50*/  HMMA.16816.F32.BF16 R32, R16.reuse, R34, RZ ;  /* 0x000000221020723c */ /* 0x040fea00000418ff */
[----:B------:R-:W-:Y:S01]  /*7f60*/  MUFU.TANH R99, R99 ;  /* 0x0000006300637308 */ /* 0x000fe20000002400 */
[C---:B---3--:R-:W-:Y:S06]  /*7f70*/  HMMA.16816.F32.BF16 R28, R16.reuse, R40, RZ ;  /* 0x00000028101c723c */ /* 0x048fec00000418ff */
[----:B------:R-:W-:Y:S01]  /*7f80*/  HMMA.16816.F32.BF16 R16, R16, R42, RZ ;  /* 0x0000002a1010723c */ /* 0x000fe200000418ff */
[----:B------:R-:W3:Y:S01]  /*7f90*/  LDSM.16.M88.4 R40, [R93+0x1800] ;  /* 0x001800005d28783b */ /* 0x000ee20000000200 */
[----:B------:R-:W-:Y:S04]  /*7fa0*/  MUFU.TANH R111, R111 ;  /* 0x0000006f006f7308 */ /* 0x000fe80000002400 */
[C---:B--2---:R-:W-:Y:S04]  /*7fb0*/  HMMA.16816.F32.BF16 R12, R20.reuse, R24, R12 ;  /* 0x00000018140c723c */ /* 0x044fe8000004180c */
[----:B------:R-:W-:Y:S02]  /*7fc0*/  MUFU.TANH R113, R113 ;  /* 0x0000007100717308 */ /* 0x000fe40000002400 */
[----:B------:R-:W-:Y:S01]  /*7fd0*/  HMMA.16816.F32.BF16 R8, R20, R26, R8 ;  /* 0x0000001a1408723c */ /* 0x000fe20000041808 */
[----:B------:R-:W2:Y:S01]  /*7fe0*/  LDSM.16.M88.4 R24, [R93+0x1c00] ;  /* 0x001c00005d18783b */ /* 0x000ea20000000200 */
[----:B------:R-:W-:-:S04]  /*7ff0*/  DEPBAR.LE SB0, 0x0 ;  /* 0x000080000000791a */ /* 0x000fc80000000000 */
[C---:B------:R-:W-:Y:S01]  /*8000*/  HMMA.16816.F32.BF16 R56, R20.reuse, R68, R56 ;  /* 0x000000441438723c */ /* 0x040fe20000041838 */
[----:B------:R-:W-:Y:S05]  /*8010*/  MUFU.TANH R119, R119 ;  /* 0x0000007700777308 */ /* 0x000fea0000002400 */
[C---:B------:R-:W-:Y:S01]  /*8020*/  HMMA.16816.F32.BF16 R64, R20.reuse, R72, R64 ;  /* 0x000000481440723c */ /* 0x040fe20000041840 */
[----:B------:R-:W-:Y:S02]  /*8030*/  IMAD.IADD R68, R4, 0x1, -R87 ;  /* 0x0000000104447824 */ /* 0x000fe400078e0a57 */
[----:B------:R-:W-:Y:S01]  /*8040*/  FMUL.FTZ R69, R79, UR15 ;  /* 0x0000000f4f457c20 */ /* 0x000fe20008410000 */
[----:B------:R-:W-:Y:S02]  /*8050*/  MUFU.TANH R117, R117 ;  /* 0x0000007500757308 */ /* 0x000fe40000002400 */
[----:B------:R-:W-:Y:S01]  /*8060*/  HMMA.16816.F32.BF16 R36, R20, R90, R36 ;  /* 0x0000005a1424723c */ /* 0x000fe20000041824 */
[----:B------:R-:W-:Y:S01]  /*8070*/  FMUL.FTZ R73, R77, UR15 ;  /* 0x0000000f4d497c20 */ /* 0x000fe20008410000 */
[----:B------:R-:W-:Y:S01]  /*8080*/  SHF.R.S32.HI R77, RZ, 0x1f, R68 ;  /* 0x0000001fff4d7819 */ /* 0x000fe20000011444 */
[----:B------:R-:W-:-:S03]  /*8090*/  FMUL.FTZ R0, R12, UR15 ;  /* 0x0000000f0c007c20 */ /* 0x000fc60008410000 */
[----:B------:R-:W-:Y:S01]  /*80a0*/  MUFU.TANH R69, R69 ;  /* 0x0000004500457308 */ /* 0x000fe20000002400 */
[----:B------:R-:W-:Y:S01]  /*80b0*/  LEA.HI R132, R77, R68, RZ, 0x2 ;  /* 0x000000444d847211 */ /* 0x000fe200078f10ff */
[C---:B------:R-:W-:Y:S01]  /*80c0*/  HMMA.16816.F32.BF16 R48, R20.reuse, R70, R48 ;  /* 0x000000461430723c */ /* 0x040fe20000041830 */
[----:B------:R-:W-:Y:S01]  /*80d0*/  FMUL.FTZ R12, R11, UR15 ;  /* 0x0000000f0b0c7c20 */ /* 0x000fe20008410000 */
[----:B------:R-:W-:Y:S01]  /*80e0*/  VIADD R90, R93, 0xc00 ;  /* 0x00000c005d5a7836 */ /* 0x000fe20000000000 */
[----:B------:R-:W-:Y:S01]  /*80f0*/  SHF.R.S32.HI R132, RZ, 0x2, R132 ;  /* 0x00000002ff847819 */ /* 0x000fe20000011484 */
[----:B------:R-:W-:Y:S02]  /*8100*/  FMUL.FTZ R59, R59, UR15 ;  /* 0x0000000f3b3b7c20 */ /* 0x000fe40008410000 */
[----:B---3--:R-:W-:Y:S01]  /*8110*/  HMMA.16816.F32.BF16 R32, R20, R42, R32 ;  /* 0x0000002a1420723c */ /* 0x008fe20000041820 */
[----:B------:R-:W-:Y:S01]  /*8120*/  MUFU.TANH R73, R73 ;  /* 0x0000004900497308 */ /* 0x000fe20000002400 */
[----:B------:R-:W-:Y:S01]  /*8130*/  FMUL.FTZ R5, R56, UR15 ;  /* 0x0000000f38057c20 */ /* 0x000fe20008410000 */
[----:B------:R-:W-:Y:S01]  /*8140*/  FMUL.FTZ R57, R57, UR15 ;  /* 0x0000000f39397c20 */ /* 0x000fe20008410000 */
[----:B------:R-:W-:-:S02]  /*8150*/  FMUL.FTZ R64, R64, UR15 ;  /* 0x0000000f40407c20 */ /* 0x000fc40008410000 */
[C---:B------:R-:W-:Y:S01]  /*8160*/  HMMA.16816.F32.BF16 R44, R20.reuse, R40, R44 ;  /* 0x00000028142c723c */ /* 0x040fe2000004182c */
[----:B------:R-:W-:Y:S02]  /*8170*/  IMAD R43, R54, 0x20, R7 ;  /* 0x00000020362b7824 */ /* 0x000fe400078e0207 */
[----:B------:R-:W-:Y:S01]  /*8180*/  FMUL.FTZ R67, R67, UR15 ;  /* 0x0000000f43437c20 */ /* 0x000fe20008410000 */
[----:B------:R-:W-:Y:S01]  /*8190*/  MUFU.TANH R79, R64 ;  /* 0x00000040004f7308 */ /* 0x000fe20000002400 */
[----:B------:R-:W-:Y:S01]  /*81a0*/  FMUL.FTZ R65, R65, UR15 ;  /* 0x0000000f41417c20 */ /* 0x000fe20008410000 */
[----:B------:R-:W-:Y:S01]  /*81b0*/  IMAD.IADD R134, R6, 0x1, R43 ;  /* 0x0000000106867824 */ /* 0x000fe200078e022b */
[C---:B--2---:R-:W-:Y:S01]  /*81c0*/  HMMA.16816.F32.BF16 R16, R20.reuse, R26, R16 ;  /* 0x0000001a1410723c */ /* 0x044fe20000041810 */
[----:B------:R-:W-:Y:S02]  /*81d0*/  IMAD R41, R2, 0x4, R86 ;  /* 0x0000000402297824 */ /* 0x000fe400078e0256 */
[----:B------:R-:W-:Y:S01]  /*81e0*/  FMUL.FTZ R43, R15, UR15 ;  /* 0x0000000f0f2b7c20 */ /* 0x000fe20008410000 */
[----:B------:R-:W-:Y:S01]  /*81f0*/  FMUL.FTZ R36, R36, UR15 ;  /* 0x0000000f24247c20 */ /* 0x000fe20008410000 */
[----:B------:R-:W-:Y:S01]  /*8200*/  FMUL.FTZ R6, R10, UR15 ;  /* 0x0000000f0a067c20 */ /* 0x000fe20008410000 */
[----:B------:R2:W-:Y:S01]  /*8210*/  MUFU.TANH R15, R0 ;  /* 0x00000000000f7308 */ /* 0x0005e20000002400 */
[----:B------:R-:W-:Y:S01]  /*8220*/  HMMA.16816.F32.BF16 R28, R20, R24, R28 ;  /* 0x00000018141c723c */ /* 0x000fe2000004181c */
[----:B------:R-:W-:-:S02]  /*8230*/  IMAD.U32 R2, R41, 0x10, R132 ;  /* 0x0000001029027824 */ /* 0x000fc400078e0084 */
[----:B------:R-:W-:Y:S01]  /*8240*/  FMUL.FTZ R10, R49, UR15 ;  /* 0x0000000f310a7c20 */ /* 0x000fe20008410000 */
[----:B------:R-:W-:Y:S01]  /*8250*/  FMUL.FTZ R37, R37, UR15 ;  /* 0x0000000f25257c20 */ /* 0x000fe20008410000 */
[----:B------:R-:W-:Y:S01]  /*8260*/  FMUL.FTZ R27, R14, UR15 ;  /* 0x0000000f0e1b7c20 */ /* 0x000fe20008410000 */
[----:B------:R-:W-:Y:S01]  /*8270*/  FMUL.FTZ R14, R9, UR15 ;  /* 0x0000000f090e7c20 */ /* 0x000fe20008410000 */
[----:B------:R-:W-:Y:S01]  /*8280*/  HMMA.16816.F32.BF16 R60, R20, R74, R60 ;  /* 0x0000004a143c723c */ /* 0x000fe2000004183c */
[----:B------:R-:W-:Y:S01]  /*8290*/  IADD3 R41, -R125, 0x1, R2 ;  /* 0x000000017d297810 */ /* 0x000fe20007ffe102 */
[----:B------:R3:W-:Y:S01]  /*82a0*/  MUFU.TANH R71, R36 ;  /* 0x0000002400477308 */ /* 0x0007e20000002400 */
[----:B------:R-:W-:Y:S01]  /*82b0*/  FMUL.FTZ R39, R39, UR15 ;  /* 0x0000000f27277c20 */ /* 0x000fe20008410000 */
[----:B------:R-:W-:Y:S01]  /*82c0*/  FMUL.FTZ R38, R38, UR15 ;  /* 0x0000000f26267c20 */ /* 0x000fe20008410000 */
[--C-:B------:R-:W-:Y:S01]  /*82d0*/  IADD3 R41, R41, UR14, R52.reuse ;  /* 0x0000000e29297c10 */ /* 0x100fe2000fffe034 */
[----:B------:R-:W-:Y:S01]  /*82e0*/  FMUL.FTZ R26, R47, UR15 ;  /* 0x0000000f2f1a7c20 */ /* 0x000fe20008410000 */
[----:B------:R-:W-:Y:S01]  /*82f0*/  FMUL.FTZ R75, R78, UR15 ;  /* 0x0000000f4e4b7c20 */ /* 0x000fe20008410000 */
[----:B------:R-:W-:Y:S01]  /*8300*/  FMUL.FTZ R20, R13, UR15 ;  /* 0x0000000f0d147c20 */ /* 0x000fe20008410000 */
[C---:B------:R-:W-:Y:S01]  /*8310*/  VIMNMX R2, R41.reuse, R52, PT ;  /* 0x0000003429027248 */ /* 0x040fe20003fe0100 */
[----:B--2---:R-:W-:Y:S01]  /*8320*/  IMAD.SHL.U32 R0, R4, 0x2, RZ ;  /* 0x0000000204007824 */ /* 0x004fe200078e00ff */
[----:B------:R-:W-:Y:S01]  /*8330*/  VIADDMNMX R133, R41, 0x8, R52, PT ;  /* 0x0000000829857846 */ /* 0x000fe20003800134 */
[----:B------:R2:W-:Y:S01]  /*8340*/  MUFU.TANH R11, R20 ;  /* 0x00000014000b7308 */ /* 0x0005e20000002400 */
[----:B------:R-:W-:Y:S01]  /*8350*/  FMUL.FTZ R13, R8, UR15 ;  /* 0x0000000f080d7c20 */ /* 0x000fe20008410000 */
[----:B------:R-:W-:Y:S01]  /*8360*/  FMUL.FTZ R25, R16, UR15 ;  /* 0x0000000f10197c20 */ /* 0x000fe20008410000 */
[----:B------:R-:W-:Y:S01]  /*8370*/  LOP3.LUT R100, R0, 0x6, RZ, 0xc0, !PT ;  /* 0x0000000600647812 */ /* 0x000fe200078ec0ff */
[----:B------:R-:W-:Y:S01]  /*8380*/  FMUL.FTZ R8, R32, UR15 ;  /* 0x0000000f20087c20 */ /* 0x000fe20008410000 */
[----:B------:R-:W-:Y:S01]  /*8390*/  FMUL.FTZ R32, R35, UR15 ;  /* 0x0000000f23207c20 */ /* 0x000fe20008410000 */
[----:B------:R-:W-:Y:S01]  /*83a0*/  FMUL.FTZ R9, R19, UR15 ;  /* 0x0000000f13097c20 */ /* 0x000fe20008410000 */
[----:B---3--:R-:W-:Y:S01]  /*83b0*/  FMUL.FTZ R36, R33, UR15 ;  /* 0x0000000f21247c20 */ /* 0x008fe20008410000 */
[----:B------:R-:W-:Y:S01]  /*83c0*/  IMAD R0, R101, 0x80, R100 ;  /* 0x0000008065007824 */ /* 0x000fe200078e0264 */
[----:B------:R-:W3:Y:S01]  /*83d0*/  MUFU.TANH R75, R75 ;  /* 0x0000004b004b7308 */ /* 0x000ee20000002400 */
[----:B------:R-:W-:Y:S01]  /*83e0*/  FMUL.FTZ R33, R28, UR15 ;  /* 0x0000000f1c217c20 */ /* 0x000fe20008410000 */
[----:B------:R-:W-:Y:S01]  /*83f0*/  FMUL.FTZ R28, R31, UR15 ;  /* 0x0000000f1f1c7c20 */ /* 0x000fe20008410000 */
[----:B------:R-:W-:-:S02]  /*8400*/  VIADD R4, R0, 0x19 ;  /* 0x0000001900047836 */ /* 0x000fc40000000000 */
[----:B------:R-:W-:Y:S01]  /*8410*/  FMUL.FTZ R60, R60, UR15 ;  /* 0x0000000f3c3c7c20 */ /* 0x000fe20008410000 */
[----:B------:R-:W-:Y:S02]  /*8420*/  VIADD R16, R0, 0x21 ;  /* 0x0000002100107836 */ /* 0x000fe40000000000 */
[----:B------:R-:W-:Y:S01]  /*8430*/  FMUL.FTZ R62, R62, UR15 ;  /* 0x0000000f3e3e7c20 */ /* 0x000fe20008410000 */
[C---:B------:R-:W-:Y:S01]  /*8440*/  VIADD R40, R0.reuse, 0x31 ;  /* 0x0000003100287836 */ /* 0x040fe20000000000 */
[----:B------:R-:W-:Y:S01]  /*8450*/  I2FP.F32.S32 R49, R4 ;  /* 0x0000000400317245 */ /* 0x000fe20000201400 */
[----:B--2---:R-:W-:Y:S01]  /*8460*/  VIADD R20, R0, 0x20 ;  /* 0x0000002000147836 */ /* 0x004fe20000000000 */
[C---:B------:R-:W-:Y:S01]  /*8470*/  ISETP.GE.AND P6, PT, R4.reuse, R2, PT ;  /* 0x000000020400720c */ /* 0x040fe20003fc6270 */
[----:B------:R2:W-:Y:S01]  /*8480*/  MUFU.TANH R77, R13 ;  /* 0x0000000d004d7308 */ /* 0x0005e20000002400 */
[----:B------:R-:W-:Y:S01]  /*8490*/  ISETP.GE.AND P4, PT, R4, R133, PT ;  /* 0x000000850400720c */ /* 0x000fe20003f86270 */
[----:B-1----:R-:W-:Y:S01]  /*84a0*/  FFMA.FTZ R49, R98, R49, R81 ;  /* 0x0000003162317223 */ /* 0x002fe20000010051 */
[----:B------:R-:W-:Y:S01]  /*84b0*/  I2FP.F32.S32 R4, R4 ;  /* 0x0000000400047245 */ /* 0x000fe20000201400 */
[----:B------:R-:W-:Y:S01]  /*84c0*/  FMUL.FTZ R66, R66, UR15 ;  /* 0x0000000f42427c20 */ /* 0x000fe20008410000 */
[----:B------:R-:W-:Y:S01]  /*84d0*/  I2FP.F32.S32 R47, R20 ;  /* 0x00000014002f7245 */ /* 0x000fe20000201400 */
[----:B------:R-:W-:Y:S01]  /*84e0*/  FMUL.FTZ R63, R63, UR15 ;  /* 0x0000000f3f3f7c20 */ /* 0x000fe20008410000 */
[C---:B------:R-:W-:Y:S01]  /*84f0*/  ISETP.GE.AND P5, PT, R20.reuse, R2, PT ;  /* 0x000000021400720c */ /* 0x040fe20003fa6270 */
[----:B------:R1:W-:Y:S01]  /*8500*/  MUFU.TANH R31, R14 ;  /* 0x0000000e001f7308 */ /* 0x0003e20000002400 */
[----:B------:R-:W-:Y:S01]  /*8510*/  ISETP.GE.AND P3, PT, R20, R133, PT ;  /* 0x000000851400720c */ /* 0x000fe20003f66270 */
[----:B------:R-:W-:Y:S01]  /*8520*/  FFMA.FTZ R47, R98, R47, R143 ;  /* 0x0000002f622f7223 */ /* 0x000fe2000001008f */
[----:B------:R-:W-:Y:S01]  /*8530*/  I2FP.F32.S32 R20, R20 ;  /* 0x0000001400147245 */ /* 0x000fe20000201400 */
[----:B------:R-:W-:Y:S01]  /*8540*/  FMUL.FTZ R61, R61, UR15 ;  /* 0x0000000f3d3d7c20 */ /* 0x000fe20008410000 */
[----:B------:R-:W-:Y:S01]  /*8550*/  ISETP.GE.AND P2, PT, R16, R2, PT ;  /* 0x000000021000720c */ /* 0x000fe20003f46270 */
[----:B------:R-:W-:Y:S01]  /*8560*/  FMUL.FTZ R23, R58, UR15 ;  /* 0x0000000f3a177c20 */ /* 0x000fe20008410000 */
[----:B------:R-:W-:Y:S01]  /*8570*/  ISETP.GE.AND P0, PT, R16, R133, PT ;  /* 0x000000851000720c */ /* 0x000fe20003f06270 */
[----:B------:R-:W4:Y:S01]  /*8580*/  MUFU.TANH R37, R37 ;  /* 0x0000002500257308 */ /* 0x000f220000002400 */
[----:B--2---:R-:W-:Y:S01]  /*8590*/  FMUL.FTZ R13, R18, UR15 ;  /* 0x0000000f120d7c20 */ /* 0x004fe20008410000 */
[----:B------:R-:W-:Y:S01]  /*85a0*/  I2FP.F32.S32 R18, R16 ;  /* 0x0000001000127245 */ /* 0x000fe20000201400 */
[C---:B---3--:R-:W-:Y:S01]  /*85b0*/  FFMA.FTZ R75, R98.reuse, R20, R75 ;  /* 0x00000014624b7223 */ /* 0x048fe2000001004b */
[----:B------:R-:W-:Y:S01]  /*85c0*/  FSEL R47, R47, -INF , !P5 ;  /* 0xff8000002f2f7808 */ /* 0x000fe20006800000 */
[----:B------:R-:W-:Y:S01]  /*85d0*/  FMUL.FTZ R51, R51, UR15 ;  /* 0x0000000f33337c20 */ /* 0x000fe20008410000 */
[----:B------:R-:W-:Y:S01]  /*85e0*/  FSEL R49, R49, -INF , !P6 ;  /* 0xff80000031317808 */ /* 0x000fe20007000000 */
[C---:B------:R-:W-:Y:S01]  /*85f0*/  FFMA.FTZ R41, R98.reuse, R18, R73 ;  /* 0x0000001262297223 */ /* 0x040fe20000010049 */
[----:B------:R-:W2:Y:S01]  /*8600*/  MUFU.TANH R21, R39 ;  /* 0x0000002700157308 */ /* 0x000ea20000002400 */
[----:B-1----:R-:W-:Y:S01]  /*8610*/  FFMA.FTZ R14, R98, R4, R83 ;  /* 0x00000004620e7223 */ /* 0x002fe20000010053 */
[----:B------:R-:W-:-:S02]  /*8620*/  VIADD R4, R0, 0x28 ;  /* 0x0000002800047836 */ /* 0x000fc40000000000 */
[----:B------:R-:W-:Y:S01]  /*8630*/  FMUL.FTZ R48, R48, UR15 ;  /* 0x0000000f30307c20 */ /* 0x000fe20008410000 */
[----:B------:R-:W-:Y:S01]  /*8640*/  VIADD R18, R0, 0x29 ;  /* 0x0000002900127836 */ /* 0x000fe20000000000 */
[----:B------:R-:W-:Y:S01]  /*8650*/  FSEL R41, R41, -INF , !P2 ;  /* 0xff80000029297808 */ /* 0x000fe20005000000 */
[----:B------:R-:W-:Y:S01]  /*8660*/  FMUL.FTZ R50, R50, UR15 ;  /* 0x0000000f32327c20 */ /* 0x000fe20008410000 */
[----:B------:R-:W-:Y:S01]  /*8670*/  FSEL R14, R14, -INF , !P4 ;  /* 0xff8000000e0e7808 */ /* 0x000fe20006000000 */
[----:B------:R1:W-:Y:S01]  /*8680*/  MUFU.TANH R35, R6 ;  /* 0x0000000600237308 */ /* 0x0003e20000002400 */
[----:B------:R-:W-:Y:S01]  /*8690*/  I2FP.F32.S32 R20, R18 ;  /* 0x0000001200147245 */ /* 0x000fe20000201400 */
[----:B------:R-:W-:Y:S01]  /*86a0*/  FMUL.FTZ R45, R45, UR15 ;  /* 0x0000000f2d2d7c20 */ /* 0x000fe20008410000 */
[-C--:B------:R-:W-:Y:S01]  /*86b0*/  ISETP.GE.AND P5, PT, R18, R2.reuse, PT ;  /* 0x000000021200720c */ /* 0x080fe20003fa6270 */
[----:B------:R-:W-:Y:S01]  /*86c0*/  FMUL.FTZ R44, R44, UR15 ;  /* 0x0000000f2c2c7c20 */ /* 0x000fe20008410000 */
[----:B------:R-:W-:Y:S01]  /*86d0*/  ISETP.GE.AND P6, PT, R4, R2, PT ;  /* 0x000000020400720c */ /* 0x000fe20003fc6270 */
[----:B----4-:R-:W-:Y:S01]  /*86e0*/  FFMA.FTZ R37, R98, R20, R37 ;  /* 0x0000001462257223 */ /* 0x010fe20000010025 */
[----:B------:R-:W-:Y:S01]  /*86f0*/  ISETP.GE.AND P4, PT, R4, R133, PT ;  /* 0x000000850400720c */ /* 0x000fe20003f86270 */
[----:B------:R3:W-:Y:S01]  /*8700*/  MUFU.TANH R19, R12 ;  /* 0x0000000c00137308 */ /* 0x0007e20000002400 */
[----:B------:R-:W-:Y:S01]  /*8710*/  I2FP.F32.S32 R20, R40 ;  /* 0x0000002800147245 */ /* 0x000fe20000201400 */
[----:B------:R-:W-:Y:S01]  /*8720*/  FMUL.FTZ R46, R46, UR15 ;  /* 0x0000000f2e2e7c20 */ /* 0x000fe20008410000 */
[----:B------:R-:W-:Y:S01]  /*8730*/  FSEL R37, R37, -INF , !P5 ;  /* 0xff80000025257808 */ /* 0x000fe20006800000 */
[----:B------:R-:W-:Y:S01]  /*8740*/  FMUL.FTZ R34, R34, UR15 ;  /* 0x0000000f22227c20 */ /* 0x000fe20008410000 */
[----:B------:R-:W-:Y:S01]  /*8750*/  FMUL.FTZ R30, R30, UR15 ;  /* 0x0000000f1e1e7c20 */ /* 0x000fe20008410000 */
[----:B------:R-:W-:Y:S01]  /*8760*/  FFMA.FTZ R20, R98, R20, R11 ;  /* 0x0000001462147223 */ /* 0x000fe2000001000b */
[----:B------:R-:W-:Y:S01]  /*8770*/  VIADD R11, R0, 0x41 ;  /* 0x00000041000b7836 */ /* 0x000fe20000000000 */
[----:B------:R-:W4:Y:S01]  /*8780*/  MUFU.TANH R27, R27 ;  /* 0x0000001b001b7308 */ /* 0x000f220000002400 */
[----:B-1----:R-:W-:Y:S01]  /*8790*/  I2FP.F32.S32 R6, R16 ;  /* 0x0000001000067245 */ /* 0x002fe20000201400 */
[----:B------:R-:W-:Y:S01]  /*87a0*/  FMUL.FTZ R29, R29, UR15 ;  /* 0x0000000f1d1d7c20 */ /* 0x000fe20008410000 */
[-C--:B------:R-:W-:Y:S01]  /*87b0*/  I2FP.F32.S32 R16, R4.reuse ;  /* 0x0000000400107245 */ /* 0x080fe20000201400 */
[----:B------:R-:W-:Y:S01]  /*87c0*/  FMUL.FTZ R17, R17, UR15 ;  /* 0x0000000f11117c20 */ /* 0x000fe20008410000 */
[----:B------:R-:W-:Y:S01]  /*87d0*/  I2FP.F32.S32 R4, R4 ;  /* 0x0000000400047245 */ /* 0x000fe20000201400 */
[----:B------:R-:W-:Y:S01]  /*87e0*/  FFMA.FTZ R6, R98, R6, R69 ;  /* 0x0000000662067223 */ /* 0x000fe20000010045 */
[----:B------:R-:W-:-:S02]  /*87f0*/  VIADD R86, R93, 0x1c00 ;  /* 0x00001c005d567836 */ /* 0x000fc40000000000 */
[----:B------:R-:W-:Y:S01]  /*8800*/  FFMA.FTZ R39, R98, R16, R71 ;  /* 0x0000001062277223 */ /* 0x000fe20000010047 */
[----:B---3--:R-:W-:Y:S01]  /*8810*/  FSEL R12, R75, -INF , !P3 ;  /* 0xff8000004b0c7808 */ /* 0x008fe20005800000 */
[----:B------:R-:W-:Y:S01]  /*8820*/  VIADD R16, R0, 0x30 ;  /* 0x0000003000107836 */ /* 0x000fe20000000000 */
[-C--:B------:R-:W-:Y:S01]  /*8830*/  ISETP.GE.AND P3, PT, R18, R133.reuse, PT ;  /* 0x000000851200720c */ /* 0x080fe20003f66270 */
[----:B------:R1:W3:Y:S01]  /*8840*/  MUFU.TANH R7, R38 ;  /* 0x0000002600077308 */ /* 0x0002e20000002400 */
[----:B------:R-:W-:Y:S02]  /*8850*/  I2FP.F32.S32 R18, R18 ;  /* 0x0000001200127245 */ /* 0x000fe40000201400 */
[----:B------:R-:W-:Y:S02]  /*8860*/  I2FP.F32.S32 R22, R16 ;  /* 0x0000001000167245 */ /* 0x000fe40000201400 */
[----:B------:R-:W-:Y:S01]  /*8870*/  FSEL R6, R6, -INF , !P0 ;  /* 0xff80000006067808 */ /* 0x000fe20004000000 */
[----:B--2---:R-:W-:Y:S01]  /*8880*/  FFMA.FTZ R21, R98, R18, R21 ;  /* 0x0000001262157223 */ /* 0x004fe20000010015 */
[----:B------:R-:W-:Y:S01]  /*8890*/  ISETP.GE.AND P2, PT, R16, R2, PT ;  /* 0x000000021000720c */ /* 0x000fe20003f46270 */
[----:B------:R-:W-:Y:S01]  /*88a0*/  FFMA.FTZ R18, R98, R22, R15 ;  /* 0x0000001662127223 */ /* 0x000fe2000001000f */
[----:B------:R-:W-:Y:S01]  /*88b0*/  ISETP.GE.AND P0, PT, R16, R133, PT ;  /* 0x000000851000720c */ /* 0x000fe20003f06270 */
[----:B------:R-:W2:Y:S01]  /*88c0*/  MUFU.TANH R43, R43 ;  /* 0x0000002b002b7308 */ /* 0x000ea20000002400 */
[----:B------:R-:W-:-:S02]  /*88d0*/  FSEL R24, R21, -INF , !P3 ;  /* 0xff80000015187808 */ /* 0x000fc40005800000 */
[----:B------:R-:W-:Y:S02]  /*88e0*/  I2FP.F32.S32 R16, R16 ;  /* 0x0000001000107245 */ /* 0x000fe40000201400 */
[----:B------:R-:W-:Y:S01]  /*88f0*/  FSEL R39, R39, -INF , !P6 ;  /* 0xff80000027277808 */ /* 0x000fe20007000000 */
[----:B-1----:R-:W-:Y:S02]  /*8900*/  VIADD R38, R0, 0x38 ;  /* 0x0000003800267836 */ /* 0x002fe40000000000 */
[----:B----4-:R-:W-:Y:S01]  /*8910*/  FFMA.FTZ R27, R98, R16, R27 ;  /* 0x00000010621b7223 */ /* 0x010fe2000001001b */
[----:B------:R-:W-:Y:S02]  /*8920*/  VIADD R16, R0, 0x39 ;  /* 0x0000003900107836 */ /* 0x000fe40000000000 */
[----:B---3--:R-:W-:Y:S01]  /*8930*/  FFMA.FTZ R4, R98, R4, R7 ;  /* 0x0000000462047223 */ /* 0x008fe20000010007 */
[----:B------:R-:W1:Y:S01]  /*8940*/  MUFU.TANH R69, R65 ;  /* 0x0000004100457308 */ /* 0x000e620000002400 */
[----:B------:R-:W-:-:S02]  /*8950*/  I2FP.F32.S32 R22, R38 ;  /* 0x0000002600167245 */ /* 0x000fc40000201400 */
[C---:B------:R-:W-:Y:S02]  /*8960*/  ISETP.GE.AND P5, PT, R38.reuse, R2, PT ;  /* 0x000000022600720c */ /* 0x040fe40003fa6270 */
[----:B------:R-:W-:Y:S01]  /*8970*/  ISETP.GE.AND P3, PT, R38, R133, PT ;  /* 0x000000852600720c */ /* 0x000fe20003f66270 */
[C---:B------:R-:W-:Y:S01]  /*8980*/  FFMA.FTZ R77, R98.reuse, R22, R77 ;  /* 0x00000016624d7223 */ /* 0x040fe2000001004d */
[----:B------:R-:W-:Y:S01]  /*8990*/  I2FP.F32.S32 R38, R38 ;  /* 0x0000002600267245 */ /* 0x000fe20000201400 */
[----:B------:R-:W3:Y:S01]  /*89a0*/  MUFU.TANH R67, R67 ;  /* 0x0000004300437308 */ /* 0x000ee20000002400 */
[----:B------:R-:W-:Y:S02]  /*89b0*/  FSEL R72, R27, -INF , !P0 ;  /* 0xff8000001b487808 */ /* 0x000fe40004000000 */
[----:B------:R-:W-:Y:S01]  /*89c0*/  I2FP.F32.S32 R42, R16 ;  /* 0x00000010002a7245 */ /* 0x000fe20000201400 */
[----:B------:R-:W-:Y:S01]  /*89d0*/  FFMA.FTZ R22, R98, R38, R35 ;  /* 0x0000002662167223 */ /* 0x000fe20000010023 */
[----:B------:R-:W-:Y:S01]  /*89e0*/  VIADD R38, R0, 0x40 ;  /* 0x0000004000267836 */ /* 0x000fe20000000000 */
[----:B------:R-:W-:-:S02]  /*89f0*/  FSEL R35, R18, -INF , !P2 ;  /* 0xff80000012237808 */ /* 0x000fc40005000000 */
[----:B------:R-:W4:Y:S01]  /*8a00*/  MUFU.TANH R7, R60 ;  /* 0x0000003c00077308 */ /* 0x000f220000002400 */
[----:B------:R-:W-:Y:S01]  /*8a10*/  ISETP.GE.AND P2, PT, R16, R2, PT ;  /* 0x000000021000720c */ /* 0x000fe20003f46270 */
[----:B------:R-:W-:Y:S01]  /*8a20*/  FFMA.FTZ R21, R98, R42, R31 ;  /* 0x0000002a62157223 */ /* 0x000fe2000001001f */
[-C--:B------:R-:W-:Y:S01]  /*8a30*/  ISETP.GE.AND P0, PT, R16, R133.reuse, PT ;  /* 0x000000851000720c */ /* 0x080fe20003f06270 */
[----:B------:R-:W-:Y:S01]  /*8a40*/  VIADD R42, R0, 0x59 ;  /* 0x00000059002a7836 */ /* 0x000fe20000000000 */
[----:B------:R-:W-:Y:S02]  /*8a50*/  I2FP.F32.S32 R18, R16 ;  /* 0x0000001000127245 */ /* 0x000fe40000201400 */
[----:B------:R-:W-:Y:S01]  /*8a60*/  I2FP.F32.S32 R16, R38 ;  /* 0x0000002600107245 */ /* 0x000fe20000201400 */
[----:B------:R-:W4:Y:S01]  /*8a70*/  MUFU.TANH R15, R62 ;  /* 0x0000003e000f7308 */ /* 0x000f220000002400 */
[----:B------:R-:W-:Y:S01]  /*8a80*/  FSEL R4, R4, -INF , !P4 ;  /* 0xff80000004047808 */ /* 0x000fe20006000000 */
[----:B------:R-:W-:Y:S01]  /*8a90*/  FFMA.FTZ R19, R98, R18, R19 ;  /* 0x0000001262137223 */ /* 0x000fe20000010013 */
[----:B------:R-:W-:Y:S01]  /*8aa0*/  ISETP.GE.AND P6, PT, R40, R2, PT ;  /* 0x000000022800720c */ /* 0x000fe20003fc6270 */
[----:B------:R-:W-:Y:S01]  /*8ab0*/  FFMA.FTZ R79, R98, R16, R79 ;  /* 0x00000010624f7223 */ /* 0x000fe2000001004f */
[----:B------:R-:W-:Y:S01]  /*8ac0*/  ISETP.GE.AND P4, PT, R40, R133, PT ;  /* 0x000000852800720c */ /* 0x000fe20003f86270 */
[----:B------:R-:W-:Y:S01]  /*8ad0*/  VIADD R16, R0, 0x48 ;  /* 0x0000004800107836 */ /* 0x000fe20000000000 */
[----:B------:R-:W-:Y:S01]  /*8ae0*/  I2FP.F32.S32 R40, R40 ;  /* 0x0000002800287245 */ /* 0x000fe20000201400 */
[----:B------:R-:W4:Y:S01]  /*8af0*/  MUFU.TANH R71, R66 ;  /* 0x0000004200477308 */ /* 0x000f220000002400 */
[----:B------:R-:W-:-:S02]  /*8b00*/  FSEL R31, R20, -INF , !P6 ;  /* 0xff800000141f7808 */ /* 0x000fc40007000000 */
[----:B------:R-:W-:Y:S01]  /*8b10*/  FSEL R27, R77, -INF , !P5 ;  /* 0xff8000004d1b7808 */ /* 0x000fe20006800000 */
[----:B--2---:R-:W-:Y:S01]  /*8b20*/  FFMA.FTZ R43, R98, R40, R43 ;  /* 0x00000028622b7223 */ /* 0x004fe2000001002b */
[----:B------:R-:W-:Y:S01]  /*8b30*/  FSEL R22, R22, -INF , !P3 ;  /* 0xff80000016167808 */ /* 0x000fe20005800000 */
[----:B------:R-:W-:Y:S01]  /*8b40*/  VIADD R40, R0, 0x9 ;  /* 0x0000000900287836 */ /* 0x000fe20000000000 */
[----:B------:R-:W-:Y:S01]  /*8b50*/  I2FP.F32.S32 R20, R11 ;  /* 0x0000000b00147245 */ /* 0x000fe20000201400 */
[----:B------:R-:W2:Y:S01]  /*8b60*/  MUFU.TANH R63, R63 ;  /* 0x0000003f003f7308 */ /* 0x000ea20000002400 */
[C---:B------:R-:W-:Y:S02]  /*8b70*/  ISETP.GE.AND P5, PT, R11.reuse, R2, PT ;  /* 0x000000020b00720c */ /* 0x040fe40003fa6270 */
[----:B------:R-:W-:Y:S01]  /*8b80*/  ISETP.GE.AND P3, PT, R11, R133, PT ;  /* 0x000000850b00720c */ /* 0x000fe20003f66270 */
[----:B-1----:R-:W-:Y:S01]  /*8b90*/  FFMA.FTZ R69, R98, R20, R69 ;  /* 0x0000001462457223 */ /* 0x002fe20000010045 */
[----:B------:R-:W-:-:S02]  /*8ba0*/  I2FP.F32.S32 R11, R11 ;  /* 0x0000000b000b7245 */ /* 0x000fc40000201400 */
[-C--:B------:R-:W-:Y:S01]  /*8bb0*/  I2FP.F32.S32 R18, R16.reuse ;  /* 0x0000001000127245 */ /* 0x080fe20000201400 */
[----:B------:R-:W1:Y:S01]  /*8bc0*/  MUFU.TANH R65, R61 ;  /* 0x0000003d00417308 */ /* 0x000e620000002400 */
[----:B------:R-:W-:Y:S01]  /*8bd0*/  I2FP.F32.S32 R160, R16 ;  /* 0x0000001000a07245 */ /* 0x000fe20000201400 */
[C---:B---3--:R-:W-:Y:S01]  /*8be0*/  FFMA.FTZ R67, R98.reuse, R11, R67 ;  /* 0x0000000b62437223 */ /* 0x048fe20000010043 */
[----:B------:R-:W-:Y:S01]  /*8bf0*/  FSEL R58, R43, -INF , !P4 ;  /* 0xff8000002b3a7808 */ /* 0x000fe20006000000 */
[----:B----4-:R-:W-:Y:S01]  /*8c00*/  FFMA.FTZ R7, R98, R18, R7 ;  /* 0x0000001262077223 */ /* 0x010fe20000010007 */
[----:B------:R-:W-:Y:S01]  /*8c10*/  ISETP.GE.AND P6, PT, R38, R2, PT ;  /* 0x000000022600720c */ /* 0x000fe20003fc6270 */
[----:B------:R-:W-:Y:S01]  /*8c20*/  VIADD R11, R0, 0x49 ;  /* 0x00000049000b7836 */ /* 0x000fe20000000000 */
[-C--:B------:R-:W-:Y:S01]  /*8c30*/  ISETP.GE.AND P4, PT, R38, R133.reuse, PT ;  /* 0x000000852600720c */ /* 0x080fe20003f86270 */
[----:B------:R-:W-:Y:S01]  /*8c40*/  FFMA.FTZ R160, R98, R160, R15 ;  /* 0x000000a062a07223 */ /* 0x000fe2000001000f */
[----:B------:R-:W-:Y:S01]  /*8c50*/  I2FP.F32.S32 R38, R38 ;  /* 0x0000002600267245 */ /* 0x000fe20000201400 */
[C---:B------:R-:W-:Y:S01]  /*8c60*/  VIADD R18, R0.reuse, 0x8 ;  /* 0x0000000800127836 */ /* 0x040fe20000000000 */
[----:B------:R-:W-:Y:S01]  /*8c70*/  FSEL R21, R21, -INF , !P2 ;  /* 0xff80000015157808 */ /* 0x000fe20005000000 */
[----:B------:R3:W-:Y:S01]  /*8c80*/  MUFU.TANH R43, R10 ;  /* 0x0000000a002b7308 */ /* 0x0007e20000002400 */
[----:B------:R-:W-:Y:S01]  /*8c90*/  FSEL R20, R19, -INF , !P0 ;  /* 0xff80000013147808 */ /* 0x000fe20004000000 */
[----:B------:R-:W-:Y:S01]  /*8ca0*/  VIADD R19, R0, 0x1 ;  /* 0x0000000100137836 */ /* 0x000fe20000000000 */
[----:B------:R-:W-:Y:S01]  /*8cb0*/  ISETP.GE.AND P2, PT, R16, R2, PT ;  /* 0x000000021000720c */ /* 0x000fe20003f46270 */
[----:B------:R-:W-:Y:S01]  /*8cc0*/  FFMA.FTZ R71, R98, R38, R71 ;  /* 0x0000002662477223 */ /* 0x000fe20000010047 */
[----:B------:R-:W-:-:S02]  /*8cd0*/  ISETP.GE.AND P0, PT, R16, R133, PT ;  /* 0x000000851000720c */ /* 0x000fc40003f06270 */
[----:B------:R-:W-:Y:S01]  /*8ce0*/  FSEL R7, R7, -INF , !P2 ;  /* 0xff80000007077808 */ /* 0x000fe20005000000 */
[----:B------:R-:W4:Y:S01]  /*8cf0*/  MUFU.TANH R135, R135 ;  /* 0x0000008700877308 */ /* 0x000f220000002400 */
[----:B------:R-:W-:Y:S02]  /*8d00*/  FSEL R160, R160, -INF , !P0 ;  /* 0xff800000a0a07808 */ /* 0x000fe40004000000 */
[----:B------:R-:W-:Y:S02]  /*8d10*/  I2FP.F32.S32 R38, R19 ;  /* 0x0000001300267245 */ /* 0x000fe40000201400 */
[C---:B------:R-:W-:Y:S02]  /*8d20*/  ISETP.GE.AND P2, PT, R18.reuse, R2, PT ;  /* 0x000000021200720c */ /* 0x040fe40003f46270 */
[----:B------:R-:W-:Y:S01]  /*8d30*/  ISETP.GE.AND P0, PT, R18, R133, PT ;  /* 0x000000851200720c */ /* 0x000fe20003f06270 */
[----:B------:R-:W-:Y:S01]  /*8d40*/  MUFU.TANH R61, R59 ;  /* 0x0000003b003d7308 */ /* 0x000fe20000002400 */
[-C--:B---3--:R-:W-:Y:S01]  /*8d50*/  I2FP.F32.S32 R10, R11.reuse ;  /* 0x0000000b000a7245 */ /* 0x088fe20000201400 */
[----:B------:R-:W-:Y:S01]  /*8d60*/  FFMA.FTZ R56, R98, R38, R99 ;  /* 0x0000002662387223 */ /* 0x000fe20000010063 */
[----:B------:R-:W-:-:S02]  /*8d70*/  I2FP.F32.S32 R16, R11 ;  /* 0x0000000b00107245 */ /* 0x000fc40000201400 */
[----:B------:R-:W-:Y:S01]  /*8d80*/  I2FP.F32.S32 R18, R18 ;  /* 0x0000001200127245 */ /* 0x000fe20000201400 */
[C---:B--2---:R-:W-:Y:S01]  /*8d90*/  FFMA.FTZ R10, R98.reuse, R10, R63 ;  /* 0x0000000a620a7223 */ /* 0x044fe2000001003f */
[----:B------:R-:W-:Y:S01]  /*8da0*/  FSEL R15, R79, -INF , !P6 ;  /* 0xff8000004f0f7808 */ /* 0x000fe20007000000 */
[----:B------:R2:W-:Y:S01]  /*8db0*/  MUFU.TANH R59, R51 ;  /* 0x00000033003b7308 */ /* 0x0005e20000002400 */
[----:B------:R-:W-:Y:S01]  /*8dc0*/  FSEL R162, R71, -INF , !P4 ;  /* 0xff80000047a27808 */ /* 0x000fe20006000000 */
[C---:B------:R-:W-:Y:S01]  /*8dd0*/  FFMA.FTZ R63, R98.reuse, R38, R97 ;  /* 0x00000026623f7223 */ /* 0x040fe20000010061 */
[C---:B------:R-:W-:Y:S01]  /*8de0*/  ISETP.GE.AND P6, PT, R11.reuse, R2, PT ;  /* 0x000000020b00720c */ /* 0x040fe20003fc6270 */
[C---:B-1----:R-:W-:Y:S01]  /*8df0*/  FFMA.FTZ R16, R98.reuse, R16, R65 ;  /* 0x0000001062107223 */ /* 0x042fe20000010041 */
[----:B------:R-:W-:Y:S01]  /*8e00*/  ISETP.GE.AND P4, PT, R11, R133, PT ;  /* 0x000000850b00720c */ /* 0x000fe20003f86270 */
[----:B------:R-:W-:Y:S01]  /*8e10*/  FFMA.FTZ R111, R98, R18, R111 ;  /* 0x00000012626f7223 */ /* 0x000fe2000001006f */
[----:B------:R-:W-:Y:S01]  /*8e20*/  FSEL R11, R69, -INF , !P5 ;  /* 0xff800000450b7808 */ /* 0x000fe20006800000 */
[----:B------:R-:W-:Y:S01]  /*8e30*/  VIADD R38, R0, 0x10 ;  /* 0x0000001000267836 */ /* 0x000fe20000000000 */
[----:B------:R-:W-:Y:S01]  /*8e40*/  FSEL R78, R67, -INF , !P3 ;  /* 0xff800000434e7808 */ /* 0x000fe20005800000 */
[----:B------:R-:W-:Y:S01]  /*8e50*/  MUFU.TANH R57, R57 ;  /* 0x0000003900397308 */ /* 0x000fe20000002400 */
[----:B------:R-:W-:-:S02]  /*8e60*/  ISETP.GE.AND P5, PT, R19, R2, PT ;  /* 0x000000021300720c */ /* 0x000fc40003fa6270 */
[----:B------:R-:W-:Y:S02]  /*8e70*/  ISETP.GE.AND P3, PT, R19, R133, PT ;  /* 0x000000851300720c */ /* 0x000fe40003f66270 */
[----:B------:R-:W-:Y:S01]  /*8e80*/  FSEL R158, R10, -INF , !P4 ;  /* 0xff8000000a9e7808 */ /* 0x000fe20006000000 */
[----:B--2---:R-:W-:Y:S01]  /*8e90*/  FFMA.FTZ R51, R98, R18, R89 ;  /* 0x0000001262337223 */ /* 0x004fe20000010059 */
[----:B------:R-:W-:Y:S01]  /*8ea0*/  VIADD R18, R0, 0x11 ;  /* 0x0000001100127836 */ /* 0x000fe20000000000 */
[----:B------:R-:W-:Y:S01]  /*8eb0*/  FSEL R63, R63, -INF , !P5 ;  /* 0xff8000003f3f7808 */ /* 0x000fe20006800000 */
[----:B------:R-:W-:Y:S01]  /*8ec0*/  MUFU.TANH R73, R48 ;  /* 0x0000003000497308 */ /* 0x000fe20000002400 */
[----:B------:R-:W-:Y:S02]  /*8ed0*/  FSEL R56, R56, -INF , !P3 ;  /* 0xff80000038387808 */ /* 0x000fe40005800000 */
[----:B------:R-:W-:Y:S02]  /*8ee0*/  FSEL R19, R16, -INF , !P6 ;  /* 0xff80000010137808 */ /* 0x000fe40007000000 */
[----:B------:R-:W-:-:S02]  /*8ef0*/  ISETP.GE.AND P5, PT, R38, R2, PT ;  /* 0x000000022600720c */ /* 0x000fc40003fa6270 */
[-C--:B------:R-:W-:Y:S01]  /*8f00*/  ISETP.GE.AND P3, PT, R38, R133.reuse, PT ;  /* 0x000000852600720c */ /* 0x080fe20003f66270 */
[----:B------:R-:W1:Y:S01]  /*8f10*/  MUFU.TANH R75, R50 ;  /* 0x00000032004b7308 */ /* 0x000e620000002400 */
[----:B------:R-:W-:Y:S02]  /*8f20*/  FSEL R51, R51, -INF , !P2 ;  /* 0xff80000033337808 */ /* 0x000fe40005000000 */
[----:B------:R-:W-:Y:S02]  /*8f30*/  FSEL R10, R111, -INF , !P0 ;  /* 0xff8000006f0a7808 */ /* 0x000fe40004000000 */
[----:B------:R-:W-:Y:S02]  /*8f40*/  I2FP.F32.S32 R16, R40 ;  /* 0x0000002800107245 */ /* 0x000fe40000201400 */
[----:B------:R-:W-:Y:S01]  /*8f50*/  I2FP.F32.S32 R38, R38 ;  /* 0x0000002600267245 */ /* 0x000fe20000201400 */
[----:B------:R-:W2:Y:S01]  /*8f60*/  MUFU.TANH R141, R80 ;  /* 0x00000050008d7308 */ /* 0x000ea20000002400 */
[----:B------:R-:W-:Y:S01]  /*8f70*/  ISETP.GE.AND P2, PT, R18, R2, PT ;  /* 0x000000021200720c */ /* 0x000fe20003f46270 */
[-C--:B------:R-:W-:Y:S01]  /*8f80*/  FFMA.FTZ R71, R98, R16.reuse, R109 ;  /* 0x0000001062477223 */ /* 0x080fe2000001006d */
[-C--:B------:R-:W-:Y:S01]  /*8f90*/  ISETP.GE.AND P0, PT, R18, R133.reuse, PT ;  /* 0x000000851200720c */ /* 0x080fe20003f06270 */
[C---:B------:R-:W-:Y:S01]  /*8fa0*/  FFMA.FTZ R113, R98.reuse, R16, R113 ;  /* 0x0000001062717223 */ /* 0x040fe20000010071 */
[----:B------:R-:W-:Y:S01]  /*8fb0*/  I2FP.F32.S32 R18, R18 ;  /* 0x0000001200127245 */ /* 0x000fe20000201400 */
[----:B------:R-:W-:Y:S01]  /*8fc0*/  FFMA.FTZ R69, R98, R38, R115 ;  /* 0x0000002662457223 */ /* 0x000fe20000010073 */
[----:B------:R-:W-:Y:S01]  /*8fd0*/  ISETP.GE.AND P6, PT, R40, R2, PT ;  /* 0x000000022800720c */ /* 0x000fe20003fc6270 */
[----:B------:R-:W-:Y:S01]  /*8fe0*/  FFMA.FTZ R119, R98, R38, R119 ;  /* 0x0000002662777223 */ /* 0x000fe20000010077 */
[----:B------:R-:W-:Y:S01]  /*8ff0*/  ISETP.GE.AND P4, PT, R40, R133, PT ;  /* 0x000000852800720c */ /* 0x000fe20003f86270 */
[CC--:B------:R-:W-:Y:S01]  /*9000*/  FFMA.FTZ R65, R98.reuse, R18.reuse, R117 ;  /* 0x0000001262417223 */ /* 0x0c0fe20000010075 */
[----:B----4-:R-:W-:Y:S01]  /*9010*/  FFMA.FTZ R16, R98, R18, R135 ;  /* 0x0000001262107223 */ /* 0x010fe20000010087 */
[C---:B------:R-:W-:Y:S01]  /*9020*/  VIADD R40, R0.reuse, 0x51 ;  /* 0x0000005100287836 */ /* 0x040fe20000000000 */
[----:B------:R-:W3:Y:S01]  /*9030*/  MUFU.TANH R91, R82 ;  /* 0x00000052005b7308 */ /* 0x000ee20000002400 */
[C---:B------:R-:W-:Y:S01]  /*9040*/  VIADD R18, R0.reuse, 0x58 ;  /* 0x0000005800127836 */ /* 0x040fe20000000000 */
[----:B------:R-:W-:Y:S01]  /*9050*/  FSEL R69, R69, -INF , !P5 ;  /* 0xff80000045457808 */ /* 0x000fe20006800000 */
[----:B------:R-:W-:Y:S01]  /*9060*/  VIADD R38, R0, 0x18 ;  /* 0x0000001800267836 */ /* 0x000fe20000000000 */
[----:B------:R-:W-:-:S02]  /*9070*/  ISETP.GE.AND P5, PT, R40, R2, PT ;  /* 0x000000022800720c */ /* 0x000fc40003fa6270 */
[----:B------:R-:W-:Y:S02]  /*9080*/  FSEL R65, R65, -INF , !P2 ;  /* 0xff80000041417808 */ /* 0x000fe40005000000 */
[----:B------:R4:W-:Y:S01]  /*9090*/  MUFU.TANH R77, R8 ;  /* 0x00000008004d7308 */ /* 0x0009e20000002400 */
[----:B------:R-:W-:Y:S02]  /*90a0*/  FSEL R16, R16, -INF , !P0 ;  /* 0xff80000010107808 */ /* 0x000fe40004000000 */
[C---:B------:R-:W-:Y:S02]  /*90b0*/  ISETP.GE.AND P2, PT, R18.reuse, R2, PT ;  /* 0x000000021200720c */ /* 0x040fe40003f46270 */
[----:B------:R-:W-:Y:S02]  /*90c0*/  ISETP.GE.AND P0, PT, R18, R133, PT ;  /* 0x000000851200720c */ /* 0x000fe40003f06270 */
[----:B------:R-:W-:Y:S01]  /*90d0*/  I2FP.F32.S32 R18, R18 ;  /* 0x0000001200127245 */ /* 0x000fe20000201400 */
[----:B------:R-:W-:Y:S01]  /*90e0*/  MUFU.TANH R45, R45 ;  /* 0x0000002d002d7308 */ /* 0x000fe20000002400 */
[----:B------:R-:W-:-:S02]  /*90f0*/  FSEL R71, R71, -INF , !P6 ;  /* 0xff80000047477808 */ /* 0x000fc40007000000 */
[----:B------:R-:W-:Y:S01]  /*9100*/  ISETP.GE.AND P6, PT, R38, R2, PT ;  /* 0x000000022600720c */ /* 0x000fe20003fc6270 */
[----:B-1----:R-:W-:Y:S01]  /*9110*/  FFMA.FTZ R152, R98, R18, R75 ;  /* 0x0000001262987223 */ /* 0x002fe2000001004b */
[----:B------:R-:W-:-:S03]  /*9120*/  I2FP.F32.S32 R60, R0 ;  /* 0x00000000003c7245 */ /* 0x000fc60000201400 */
[----:B------:R1:W3:Y:S01]  /*9130*/  MUFU.TANH R81, R26 ;  /* 0x0000001a00517308 */ /* 0x0002e20000002400 */
[----:B----4-:R-:W-:Y:S02]  /*9140*/  FSEL R8, R119, -INF , !P3 ;  /* 0xff80000077087808 */ /* 0x010fe40005800000 */
[----:B------:R-:W-:Y:S02]  /*9150*/  ISETP.GE.AND P3, PT, R40, R133, PT ;  /* 0x000000852800720c */ /* 0x000fe40003f66270 */
[----:B------:R-:W-:Y:S02]  /*9160*/  I2FP.F32.S32 R40, R40 ;  /* 0x0000002800287245 */ /* 0x000fe40000201400 */
[----:B------:R-:W-:Y:S01]  /*9170*/  FSEL R152, R152, -INF , !P0 ;  /* 0xff80000098987808 */ /* 0x000fe20004000000 */
[----:B------:R-:W4:Y:S02]  /*9180*/  MUFU.TANH R67, R44 ;  /* 0x0000002c00437308 */ /* 0x000f240000002400 */
[----:B------:R-:W-:-:S05]  /*9190*/  FFMA.FTZ R154, R98, R40, R61 ;  /* 0x00000028629a7223 */ /* 0x000fca000001003d */
[----:B------:R-:W-:Y:S01]  /*91a0*/  FSEL R154, R154, -INF , !P3 ;  /* 0xff8000009a9a7808 */ /* 0x000fe20005800000 */
[----:B------:R-:W4:Y:S01]  /*91b0*/  MUFU.TANH R79, R46 ;  /* 0x0000002e004f7308 */ /* 0x000f220000002400 */
[----:B-1----:R-:W-:Y:S01]  /*91c0*/  FSEL R26, R113, -INF , !P4 ;  /* 0xff800000711a7808 */ /* 0x002fe20006000000 */
[----:B------:R-:W-:Y:S01]  /*91d0*/  BAR.SYNC.DEFER_BLOCKING 0x0 ;  /* 0x0000000000007b1d */ /* 0x000fe20000010000 */
[----:B------:R-:W-:Y:S02]  /*91e0*/  ISETP.GE.AND P4, PT, R38, R133, PT ;  /* 0x000000852600720c */ /* 0x000fe40003f86270 */
[----:B------:R-:W-:-:S03]  /*91f0*/  I2FP.F32.S32 R38, R38 ;  /* 0x0000002600267245 */ /* 0x000fc60000201400 */
[----:B------:R1:W-:Y:S02]  /*9200*/  MUFU.TANH R83, R36 ;  /* 0x0000002400537308 */ /* 0x0003e40000002400 */
[CC--:B--2---:R-:W-:Y:S01]  /*9210*/  FFMA.FTZ R141, R98.reuse, R38.reuse, R141 ;  /* 0x00000026628d7223 */ /* 0x0c4fe2000001008d */
[----:B---3--:R-:W-:-:S04]  /*9220*/  FFMA.FTZ R38, R98, R38, R91 ;  /* 0x0000002662267223 */ /* 0x008fc8000001005b */
[----:B------:R-:W-:Y:S01]  /*9230*/  FSEL R75, R141, -INF , !P6 ;  /* 0xff8000008d4b7808 */ /* 0x000fe20007000000 */
[----:B------:R2:W3:Y:S01]  /*9240*/  MUFU.TANH R87, R34 ;  /* 0x0000002200577308 */ /* 0x0004e20000002400 */
[----:B------:R-:W-:-:S07]  /*9250*/  ISETP.GE.AND P6, PT, R42, R2, PT ;  /* 0x000000022a00720c */ /* 0x000fce0003fc6270 */
[----:B------:R4:W-:Y:S01]  /*9260*/  MUFU.TANH R89, R32 ;  /* 0x0000002000597308 */ /* 0x0009e20000002400 */
[C---:B-1----:R-:W-:Y:S01]  /*9270*/  FFMA.FTZ R36, R98.reuse, R40, R57 ;  /* 0x0000002862247223 */ /* 0x042fe20000010039 */
[----:B------:R-:W-:Y:S01]  /*9280*/  FFMA.FTZ R57, R98, R18, R73 ;  /* 0x0000001262397223 */ /* 0x000fe20000010049 */
[----:B------:R-:W-:Y:S01]  /*9290*/  VIADD R40, R0, 0x60 ;  /* 0x0000006000287836 */ /* 0x000fe20000000000 */
[----:B------:R-:W-:Y:S01]  /*92a0*/  FSEL R18, R38, -INF , !P4 ;  /* 0xff80000026127808 */ /* 0x000fe20006000000 */
[----:B------:R-:W-:Y:S01]  /*92b0*/  VIADD R38, R0, 0x68 ;  /* 0x0000006800267836 */ /* 0x000fe20000000000 */
[----:B------:R-:W-:Y:S02]  /*92c0*/  FSEL R61, R36, -INF , !P5 ;  /* 0xff800000243d7808 */ /* 0x000fe40006800000 */
[----:B------:R-:W-:Y:S01]  /*92d0*/  FSEL R57, R57, -INF , !P2 ;  /* 0xff80000039397808 */ /* 0x000fe20005000000 */
[----:B--2---:R-:W-:Y:S01]  /*92e0*/  VIADD R34, R0, 0x61 ;  /* 0x0000006100227836 */ /* 0x004fe20000000000 */
[----:B------:R1:W2:Y:S01]  /*92f0*/  MUFU.TANH R91, R33 ;  /* 0x00000021005b7308 */ /* 0x0002a20000002400 */
[----:B------:R-:W-:-:S02]  /*9300*/  ISETP.GE.AND P5, PT, R40, R2, PT ;  /* 0x000000022800720c */ /* 0x000fc40003fa6270 */
[-C--:B------:R-:W-:Y:S02]  /*9310*/  ISETP.GE.AND P3, PT, R40, R133.reuse, PT ;  /* 0x000000852800720c */ /* 0x080fe40003f66270 */
[C---:B------:R-:W-:Y:S02]  /*9320*/  ISETP.GE.AND P2, PT, R34.reuse, R2, PT ;  /* 0x000000022200720c */ /* 0x040fe40003f46270 */
[-C--:B------:R-:W-:Y:S01]  /*9330*/  ISETP.GE.AND P0, PT, R34, R133.reuse, PT ;  /* 0x000000852200720c */ /* 0x080fe20003f06270 */
[----:B------:R-:W2:Y:S01]  /*9340*/  MUFU.TANH R97, R30 ;  /* 0x0000001e00617308 */ /* 0x000ea20000002400 */
[----:B----4-:R-:W-:Y:S02]  /*9350*/  I2FP.F32.S32 R32, R42 ;  /* 0x0000002a00207245 */ /* 0x010fe40000201400 */
[----:B------:R-:W-:Y:S02]  /*9360*/  I2FP.F32.S32 R34, R34 ;  /* 0x0000002200227245 */ /* 0x000fe40000201400 */
[----:B------:R-:W-:Y:S01]  /*9370*/  I2FP.F32.S32 R40, R40 ;  /* 0x0000002800287245 */ /* 0x000fe20000201400 */
[CC--:B------:R-:W-:Y:S01]  /*9380*/  FFMA.FTZ R36, R98.reuse, R32.reuse, R43 ;  /* 0x0000002062247223 */ /* 0x0c0fe2000001002b */
[C---:B------:R-:W-:Y:S01]  /*9390*/  FFMA.FTZ R59, R98.reuse, R32, R59 ;  /* 0x00000020623b7223 */ /* 0x040fe2000001003b */
[----:B------:R4:W2:Y:S01]  /*93a0*/  MUFU.TANH R73, R29 ;  /* 0x0000001d00497308 */ /* 0x0008a20000002400 */
[C---:B------:R-:W-:Y:S01]  /*93b0*/  FFMA.FTZ R80, R98.reuse, R34, R81 ;  /* 0x0000002262507223 */ /* 0x040fe20000010051 */
[CC--:B-1----:R-:W-:Y:S01]  /*93c0*/  FFMA.FTZ R33, R98.reuse, R40.reuse, R67 ;  /* 0x0000002862217223 */ /* 0x0c2fe20000010043 */
[----:B------:R-:W-:Y:S01]  /*93d0*/  FFMA.FTZ R79, R98, R40, R79 ;  /* 0x00000028624f7223 */ /* 0x000fe2000001004f */
[----:B------:R-:W-:Y:S01]  /*93e0*/  VIADD R32, R0, 0x70 ;  /* 0x0000007000207836 */ /* 0x000fe20000000000 */
[----:B------:R-:W-:-:S02]  /*93f0*/  ISETP.GE.AND P4, PT, R42, R133, PT ;  /* 0x000000852a00720c */ /* 0x000fc40003f86270 */
[----:B------:R-:W-:Y:S01]  /*9400*/  FSEL R80, R80, -INF , !P0 ;  /* 0xff80000050507808 */ /* 0x000fe20004000000 */
[----:B------:R1:W2:Y:S01]  /*9410*/  MUFU.TANH R43, R28 ;  /* 0x0000001c002b7308 */ /* 0x0002a20000002400 */
[----:B------:R-:W-:Y:S02]  /*9420*/  FSEL R33, R33, -INF , !P5 ;  /* 0xff80000021217808 */ /* 0x000fe40006800000 */
[----:B------:R-:W-:Y:S02]  /*9430*/  FSEL R82, R79, -INF , !P3 ;  /* 0xff8000004f527808 */ /* 0x000fe40005800000 */
[----:B------:R-:W-:Y:S02]  /*9440*/  ISETP.GE.AND P0, PT, R32, R133, PT ;  /* 0x000000852000720c */ /* 0x000fe40003f06270 */
[----:B------:R-:W-:Y:S01]  /*9450*/  FSEL R148, R59, -INF , !P4 ;  /* 0xff8000003b947808 */ /* 0x000fe20006000000 */
[----:B------:R-:W-:Y:S01]  /*9460*/  MUFU.TANH R67, R17 ;  /* 0x0000001100437308 */ /* 0x000fe20000002400 */
[----:B----4-:R-:W-:Y:S01]  /*9470*/  FFMA.FTZ R29, R98, R34, R45 ;  /* 0x00000022621d7223 */ /* 0x010fe2000001002d */
[----:B------:R-:W-:Y:S01]  /*9480*/  VIADD R34, R0, 0x69 ;  /* 0x0000006900227836 */ /* 0x000fe20000000000 */
[----:B------:R-:W-:-:S02]  /*9490*/  I2FP.F32.S32 R30, R38 ;  /* 0x00000026001e7245 */ /* 0x000fc40000201400 */
[----:B------:R-:W-:Y:S02]  /*94a0*/  FSEL R45, R36, -INF , !P6 ;  /* 0xff800000242d7808 */ /* 0x000fe40007000000 */
[----:B------:R-:W-:Y:S01]  /*94b0*/  FSEL R29, R29, -INF , !P2 ;  /* 0xff8000001d1d7808 */ /* 0x000fe20005000000 */
[----:B------:R4:W4:Y:S01]  /*94c0*/  MUFU.TANH R59, R25 ;  /* 0x00000019003b7308 */ /* 0x0009220000002400 */
[----:B------:R-:W-:Y:S01]  /*94d0*/  ISETP.GE.AND P2, PT, R32, R2, PT ;  /* 0x000000022000720c */ /* 0x000fe20003f46270 */
[----:B---3--:R-:W-:Y:S01]  /*94e0*/  FFMA.FTZ R68, R98, R30, R87 ;  /* 0x0000001e62447223 */ /* 0x008fe20000010057 */
[----:B------:R-:W-:Y:S01]  /*94f0*/  ISETP.GE.AND P5, PT, R34, R2, PT ;  /* 0x000000022200720c */ /* 0x000fe20003fa6270 */
[----:B-1----:R-:W-:Y:S01]  /*9500*/  VIADD R28, R0, 0x79 ;  /* 0x00000079001c7836 */ /* 0x002fe20000000000 */
[----:B------:R-:W-:Y:S01]  /*9510*/  ISETP.GE.AND P3, PT, R34, R133, PT ;  /* 0x000000852200720c */ /* 0x000fe20003f66270 */
[----:B------:R-:W-:Y:S01]  /*9520*/  VIADD R87, R93, 0x1800 ;  /* 0x000018005d577836 */ /* 0x000fe20000000000 */
[----:B------:R-:W-:Y:S01]  /*9530*/  I2FP.F32.S32 R32, R32 ;  /* 0x0000002000207245 */ /* 0x000fe20000201400 */
[----:B------:R-:W-:Y:S01]  /*9540*/  MUFU.TANH R9, R9 ;  /* 0x0000000900097308 */ /* 0x000fe20000002400 */
[----:B------:R-:W-:-:S02]  /*9550*/  I2FP.F32.S32 R34, R34 ;  /* 0x0000002200227245 */ /* 0x000fc40000201400 */
[----:B------:R-:W-:Y:S01]  /*9560*/  ISETP.GE.AND P6, PT, R38, R2, PT ;  /* 0x000000022600720c */ /* 0x000fe20003fc6270 */
[CC--:B--2---:R-:W-:Y:S01]  /*9570*/  FFMA.FTZ R91, R98.reuse, R32.reuse, R91 ;  /* 0x00000020625b7223 */ /* 0x0c4fe2000001005b */
[----:B------:R-:W-:Y:S01]  /*9580*/  FFMA.FTZ R50, R98, R32, R97 ;  /* 0x0000002062327223 */ /* 0x000fe20000010061 */
[----:B------:R-:W-:Y:S01]  /*9590*/  ISETP.GE.AND P4, PT, R38, R133, PT ;  /* 0x000000852600720c */ /* 0x000fe20003f86270 */
[CC--:B------:R-:W-:Y:S01]  /*95a0*/  FFMA.FTZ R83, R98.reuse, R34.reuse, R83 ;  /* 0x0000002262537223 */ /* 0x0c0fe20000010053 */
[C---:B------:R-:W-:Y:S01]  /*95b0*/  FFMA.FTZ R62, R98.reuse, R34, R89 ;  /* 0x00000022623e7223 */ /* 0x040fe20000010059 */
[----:B----4-:R-:W-:Y:S01]  /*95c0*/  FFMA.FTZ R25, R98, R30, R77 ;  /* 0x0000001e62197223 */ /* 0x010fe2000001004d */
[----:B------:R-:W-:Y:S01]  /*95d0*/  VIADD R32, R0, 0x71 ;  /* 0x0000007100207836 */ /* 0x000fe20000000000 */
[----:B------:R-:W-:Y:S01]  /*95e0*/  FSEL R68, R68, -INF , !P4 ;  /* 0xff80000044447808 */ /* 0x000fe20006000000 */
[----:B------:R-:W-:Y:S01]  /*95f0*/  VIADD R30, R0, 0x78 ;  /* 0x00000078001e7836 */ /* 0x000fe20000000000 */
[----:B------:R1:W2:Y:S01]  /*9600*/  MUFU.TANH R77, R13 ;  /* 0x0000000d004d7308 */ /* 0x0002a20000002400 */
[----:B------:R-:W-:Y:S01]  /*9610*/  FSEL R25, R25, -INF , !P6 ;  /* 0xff80000019197808 */ /* 0x000fe20007000000 */
[----:B------:R-:W-:Y:S01]  /*9620*/  VIADD R89, R93, 0x1000 ;  /* 0x000010005d597836 */ /* 0x000fe20000000000 */
[----:B------:R-:W-:-:S02]  /*9630*/  ISETP.GE.AND P6, PT, R32, R2, PT ;  /* 0x000000022000720c */ /* 0x000fc40003fc6270 */
[-C--:B------:R-:W-:Y:S02]  /*9640*/  ISETP.GE.AND P4, PT, R32, R133.reuse, PT ;  /* 0x000000852000720c */ /* 0x080fe40003f86270 */
[----:B------:R-:W-:Y:S01]  /*9650*/  FSEL R17, R83, -INF , !P5 ;  /* 0xff80000053117808 */ /* 0x000fe20006800000 */
[----:B------:R-:W3:Y:S01]  /*9660*/  MUFU.TANH R55, R55 ;  /* 0x0000003700377308 */ /* 0x000ee20000002400 */
[----:B------:R-:W-:Y:S02]  /*9670*/  FSEL R62, R62, -INF , !P3 ;  /* 0xff8000003e3e7808 */ /* 0x000fe40005800000 */
[----:B------:R-:W-:Y:S02]  /*9680*/  I2FP.F32.S32 R32, R32 ;  /* 0x0000002000207245 */ /* 0x000fe40000201400 */
[C---:B------:R-:W-:Y:S02]  /*9690*/  ISETP.GE.AND P5, PT, R30.reuse, R2, PT ;  /* 0x000000021e00720c */ /* 0x040fe40003fa6270 */
[----:B------:R-:W-:Y:S01]  /*96a0*/  ISETP.GE.AND P3, PT, R30, R133, PT ;  /* 0x000000851e00720c */ /* 0x000fe20003f66270 */
[CC--:B------:R-:W-:Y:S01]  /*96b0*/  FFMA.FTZ R34, R98.reuse, R32.reuse, R73 ;  /* 0x0000002062227223 */ /* 0x0c0fe20000010049 */
[----:B-1----:R-:W-:Y:S01]  /*96c0*/  FSEL R13, R91, -INF , !P2 ;  /* 0xff8000005b0d7808 */ /* 0x002fe20005000000 */
[----:B------:R-:W-:Y:S01]  /*96d0*/  FFMA.FTZ R43, R98, R32, R43 ;  /* 0x00000020622b7223 */ /* 0x000fe2000001002b */
[----:B------:R-:W-:Y:S01]  /*96e0*/  FSEL R50, R50, -INF , !P0 ;  /* 0xff80000032327808 */ /* 0x000fe20004000000 */
[----:B------:R-:W1:Y:S01]  /*96f0*/  MUFU.TANH R79, R110 ;  /* 0x0000006e004f7308 */ /* 0x000e620000002400 */
[----:B------:R-:W-:Y:S01]  /*9700*/  I2FP.F32.S32 R30, R30 ;  /* 0x0000001e001e7245 */ /* 0x000fe20000201400 */
[----:B------:R-:W-:Y:S01]  /*9710*/  VIADD R91, R93, 0x800 ;  /* 0x000008005d5b7836 */ /* 0x000fe20000000000 */
[----:B------:R-:W-:-:S02]  /*9720*/  ISETP.GE.AND P2, PT, R28, R2, PT ;  /* 0x000000021c00720c */ /* 0x000fc40003f46270 */
[-C--:B------:R-:W-:Y:S01]  /*9730*/  ISETP.GE.AND P0, PT, R28, R133.reuse, PT ;  /* 0x000000851c00720c */ /* 0x080fe20003f06270 */
[C---:B------:R-:W-:Y:S01]  /*9740*/  FFMA.FTZ R32, R98.reuse, R30, R59 ;  /* 0x0000001e62207223 */ /* 0x040fe2000001003b */
[----:B------:R-:W-:Y:S01]  /*9750*/  I2FP.F32.S32 R28, R28 ;  /* 0x0000001c001c7245 */ /* 0x000fe20000201400 */
[----:B------:R4:W4:Y:S01]  /*9760*/  MUFU.TANH R73, R5 ;  /* 0x0000000500497308 */ /* 0x0009220000002400 */
[----:B------:R-:W-:Y:S01]  /*9770*/  FSEL R48, R43, -INF , !P4 ;  /* 0xff8000002b307808 */ /* 0x000fe20006000000 */
[----:B--2---:R-:W-:Y:S01]  /*9780*/  FFMA.FTZ R77, R98, R30, R77 ;  /* 0x0000001e624d7223 */ /* 0x004fe2000001004d */
[----:B------:R-:W-:Y:S01]  /*9790*/  ISETP.GE.AND P4, PT, R0, R133, PT ;  /* 0x000000850000720c */ /* 0x000fe20003f86270 */
[CC--:B------:R-:W-:Y:S01]  /*97a0*/  FFMA.FTZ R59, R98.reuse, R28.reuse, R67 ;  /* 0x0000001c623b7223 */ /* 0x0c0fe20000010043 */
[----:B------:R-:W-:Y:S01]  /*97b0*/  FFMA.FTZ R42, R98, R28, R9 ;  /* 0x0000001c622a7223 */ /* 0x000fe20000010009 */
[----:B------:R-:W-:Y:S01]  /*97c0*/  VIADD R28, R0, 0x50 ;  /* 0x00000050001c7836 */ /* 0x000fe20000000000 */
[----:B------:R-:W-:Y:S01]  /*97d0*/  FSEL R9, R34, -INF , !P6 ;  /* 0xff80000022097808 */ /* 0x000fe20007000000 */
[----:B------:R2:W2:Y:S01]  /*97e0*/  MUFU.TANH R67, R23 ;  /* 0x0000001700437308 */ /* 0x0004a20000002400 */
[----:B------:R-:W-:Y:S01]  /*97f0*/  FSEL R59, R59, -INF , !P2 ;  /* 0xff8000003b3b7808 */ /* 0x000fe20005000000 */
[C---:B---3--:R-:W-:Y:S01]  /*9800*/  FFMA.FTZ R55, R98.reuse, R60, R55 ;  /* 0x0000003c62377223 */ /* 0x048fe20000010037 */
[----:B------:R-:W-:Y:S01]  /*9810*/  ISETP.GT.AND P2, PT, R101, R120, PT ;  /* 0x000000786500720c */ /* 0x000fe20003f44270 */
[----:B-1----:R-:W-:Y:S01]  /*9820*/  FFMA.FTZ R60, R98, R60, R79 ;  /* 0x0000003c623c7223 */ /* 0x002fe2000001004f */
[----:B------:R-:W-:-:S02]  /*9830*/  ISETP.GE.AND P6, PT, R0, R2, PT ;  /* 0x000000020000720c */ /* 0x000fc40003fc6270 */
[-C--:B------:R-:W-:Y:S02]  /*9840*/  I2FP.F32.S32 R0, R28.reuse ;  /* 0x0000001c00007245 */ /* 0x080fe40000201400 */
[----:B------:R-:W-:Y:S02]  /*9850*/  I2FP.F32.S32 R156, R28 ;  /* 0x0000001c009c7245 */ /* 0x000fe40000201400 */
[----:B----4-:R-:W-:Y:S02]  /*9860*/  FSEL R5, R32, -INF , !P5 ;  /* 0xff80000020057808 */ /* 0x010fe40006800000 */
[----:B------:R-:W-:Y:S02]  /*9870*/  FSEL R43, R77, -INF , !P3 ;  /* 0xff8000004d2b7808 */ /* 0x000fe40005800000 */
[----:B------:R-:W-:Y:S01]  /*9880*/  ISETP.GE.AND P5, PT, R28, R2, PT ;  /* 0x000000021c00720c */ /* 0x000fe20003fa6270 */
[C---:B--2---:R-:W-:Y:S01]  /*9890*/  FFMA.FTZ R23, R98.reuse, R0, R73 ;  /* 0x0000000062177223 */ /* 0x044fe20000010049 */
[----:B------:R-:W-:Y:S01]  /*98a0*/  FFMA.FTZ R156, R98, R156, R67 ;  /* 0x0000009c629c7223 */ /* 0x000fe20000010043 */
        /* <DEDUP_REMOVED lines=70> */
.L_x_5256:
[----:B------:R-:W1:Y:S02]  /*9d10*/  LDC R67, c[0x0][0x248] ;  /* 0x00009200ff437b82 */ /* 0x000e640000000800 */
[----:B-1----:R-:W-:-:S05]  /*9d20*/  IMAD.SHL.U32 R73, R67, 0x80, RZ ;  /* 0x0000008043497824 */ /* 0x002fca00078e00ff */
[----:B------:R-:W-:-:S04]  /*9d30*/  IADD3 R73, -R73, RZ, RZ ;  /* 0x000000ff49497210 */ /* 0x000fc80007ffe1ff */
[----:B------:R-:W-:-:S07]  /*9d40*/  SHF.R.S32.HI R0, RZ, 0x1f, R73 ;  /* 0x0000001fff007819 */ /* 0x000fce0000011449 */
.L_x_5257:
        /* <DEDUP_REMOVED lines=47> */
.L_x_5259:
[----:B------:R-:W-:Y:S05]  /*a040*/  BSYNC B0 ;  /* 0x0000000000007941 */ /* 0x000fea0003800000 */
.L_x_5258:
[----:B------:R-:W0:Y:S01]  /*a050*/  LDGDEPBAR ;  /* 0x00000000000079af */ /* 0x000e220000000000 */
[----:B------:R-:W-:-:S04]  /*a060*/  LEA R130, P0, R73, R130, 0x1 ;  /* 0x0000008249827211 */ /* 0x000fc800078008ff */
[----:B------:R-:W-:-:S09]  /*a070*/  LEA.HI.X R131, R73, R131, R0, 0x1, P0 ;  /* 0x0000008349837211 */ /* 0x000fd200000f0c00 */
.L_x_5255:
[----:B------:R-:W-:Y:S01]  /*a080*/  FMNMX.FTZ R0, R55, R63, !PT ;  /* 0x0000003f37007209 */ /* 0x000fe20007810000 */
[----:B------:R-:W-:Y:S01]  /*a090*/  ULDC UR8, c[0x0][0x2ec] ;  /* 0x0000bb0000087ab9 */ /* 0x000fe20000000800 */
[----:B------:R-:W-:Y:S02]  /*a0a0*/  LEA R134, R134, UR4, 0x1 ;  /* 0x0000000486867c11 */ /* 0x000fe4000f8e08ff */
[----:B------:R-:W-:Y:S02]  /*a0b0*/  FMNMX.FTZ R0, R51, R0, !PT ;  /* 0x0000000033007209 */ /* 0x000fe40007810000 */
[----:B------:R-:W-:Y:S01]  /*a0c0*/  IADD3 R136, R3, R134, RZ ;  /* 0x0000008603887210 */ /* 0x000fe20007ffe0ff */
        /* <DEDUP_REMOVED lines=57> */
[--C-:B--2---:R-:W-:Y:S01]  /*a460*/  FFMA.FTZ R76, R69, UR8, -R64.reuse ;  /* 0x00000008454c7c23 */ /* 0x104fe20008010840 */
        /* <DEDUP_REMOVED lines=10> */
[----:B------:R-:W-:-:S02]  /*a510*/  FFMA.FTZ R33, R33, UR8, -R64 ;  /* 0x0000000821217c23 */ /* 0x000fc40008010840 */
[----:B------:R-:W-:Y:S02]  /*a520*/  FMNMX.FTZ R51, R6, R51, !PT ;  /* 0x0000003306337209 */ /* 0x000fe40007810000 */
[----:B------:R-:W-:Y:S02]  /*a530*/  MUFU.EX2 R146, R146 ;  /* 0x0000009200927308 */ /* 0x000fe40000000800 */
[----:B------:R-:W-:-:S04]  /*a540*/  FMNMX.FTZ R51, R4, R51, !PT ;  /* 0x0000003304337209 */ /* 0x000fc80007810000 */
[----:B------:R-:W-:Y:S02]  /*a550*/  FMNMX.FTZ R51, R24, R51, !PT ;  /* 0x0000003318337209 */ /* 0x000fe40007810000 */
[----:B------:R-:W2:Y:S01]  /*a560*/  MUFU.EX2 R81, R81 ;  /* 0x0000005100517308 */ /* 0x000ea20000000800 */
[----:B-1----:R-:W-:Y:S01]  /*a570*/  F2FP.BF16.F32.PACK_AB R104, R97, R150 ;  /* 0x000000966168723e */ /* 0x002fe200000010ff */
[----:B------:R-:W-:Y:S01]  /*a580*/  FADD.FTZ R97, R150, R97 ;  /* 0x0000006196617221 */ /* 0x000fe20000010000 */
[----:B------:R-:W-:Y:S01]  /*a590*/  FMNMX.FTZ R49, R72, R51, !PT ;  /* 0x0000003348317209 */ /* 0x000fe20007810000 */
[----:B------:R-:W-:-:S03]  /*a5a0*/  FFMA.FTZ R51, R37, UR8, -R64 ;  /* 0x0000000825337c23 */ /* 0x000fc60008010840 */
[----:B------:R-:W-:Y:S01]  /*a5b0*/  FMNMX.FTZ R49, R58, R49, !PT ;  /* 0x000000313a317209 */ /* 0x000fe20007810000 */
[----:B------:R-:W-:Y:S03]  /*a5c0*/  MUFU.EX2 R76, R76 ;  /* 0x0000004c004c7308 */ /* 0x000fe60000000800 */
[----:B------:R-:W-:Y:S01]  /*a5d0*/  FMNMX.FTZ R47, R22, R49, !PT ;  /* 0x00000031162f7209 */ /* 0x000fe20007810000 */
[----:B------:R-:W-:-:S03]  /*a5e0*/  FFMA.FTZ R49, R35, UR8, -R64 ;  /* 0x0000000823317c23 */ /* 0x000fc60008010840 */
[----:B------:R-:W-:Y:S01]  /*a5f0*/  FMNMX.FTZ R47, R20, R47, !PT ;  /* 0x0000002f142f7209 */ /* 0x000fe20007810000 */
[----:B------:R-:W-:Y:S01]  /*a600*/  MUFU.EX2 R73, R73 ;  /* 0x0000004900497308 */ /* 0x000fe20000000800 */
[----:B--2---:R-:W-:Y:S01]  /*a610*/  F2FP.BF16.F32.PACK_AB R106, R81, R146 ;  /* 0x00000092516a723e */ /* 0x004fe200000010ff */
[----:B------:R-:W-:Y:S01]  /*a620*/  FADD.FTZ R146, R146, R97 ;  /* 0x0000006192927221 */ /* 0x000fe20000010000 */
[----:B------:R-:W-:Y:S01]  /*a630*/  FMNMX.FTZ R41, R162, R47, !PT ;  /* 0x0000002fa2297209 */ /* 0x000fe20007810000 */
[--C-:B------:R-:W-:Y:S01]  /*a640*/  FFMA.FTZ R47, R27, UR8, -R64.reuse ;  /* 0x000000081b2f7c23 */ /* 0x100fe20008010840 */
[----:B------:R-:W-:Y:S01]  /*a650*/  FFMA.FTZ R97, R59, UR8, -R64 ;  /* 0x000000083b617c23 */ /* 0x000fe20008010840 */
[----:B------:R-:W-:Y:S01]  /*a660*/  FADD.FTZ R81, R81, R146 ;  /* 0x0000009251517221 */ /* 0x000fe20000010000 */
[----:B------:R-:W-:Y:S01]  /*a670*/  FMNMX.FTZ R41, R78, R41, !PT ;  /* 0x000000294e297209 */ /* 0x000fe20007810000 */
[----:B------:R-:W-:Y:S03]  /*a680*/  MUFU.EX2 R70, R70 ;  /* 0x0000004600467308 */ /* 0x000fe60000000800 */
[----:B------:R-:W-:Y:S01]  /*a690*/  FMNMX.FTZ R39, R160, R41, !PT ;  /* 0x00000029a0277209 */ /* 0x000fe20007810000 */
[----:B------:R-:W-:-:S03]  /*a6a0*/  FFMA.FTZ R41, R15, UR8, -R64 ;  /* 0x000000080f297c23 */ /* 0x000fc60008010840 */
        /* <DEDUP_REMOVED lines=9> */
[----:B------:R-:W1:Y:S03]  /*a740*/  MUFU.EX2 R54, R54 ;  /* 0x0000003600367308 */ /* 0x000e660000000800 */
[----:B------:R-:W-:Y:S01]  /*a750*/  FMNMX.FTZ R31, R82, R35, !PT ;  /* 0x00000023521f7209 */ /* 0x000fe20007810000 */
[----:B------:R-:W-:-:S03]  /*a760*/  FFMA.FTZ R35, R57, UR8, -R64 ;  /* 0x0000000839237c23 */ /* 0x000fc60008010840 */
[----:B------:R-:W-:Y:S01]  /*a770*/  FMNMX.FTZ R31, R80, R31, !PT ;  /* 0x0000001f501f7209 */ /* 0x000fe20007810000 */
[----:B------:R-:W-:Y:S03]  /*a780*/  MUFU.EX2 R52, R52 ;  /* 0x0000003400347308 */ /* 0x000fe60000000800 */
[----:B------:R-:W-:Y:S01]  /*a790*/  FMNMX.FTZ R27, R68, R31, !PT ;  /* 0x0000001f441b7209 */ /* 0x000fe20007810000 */
[----:B------:R-:W-:-:S03]  /*a7a0*/  FFMA.FTZ R31, R25, UR8, -R64 ;  /* 0x00000008191f7c23 */ /* 0x000fc60008010840 */
[----:B------:R-:W-:Y:S01]  /*a7b0*/  FMNMX.FTZ R27, R62, R27, !PT ;  /* 0x0000001b3e1b7209 */ /* 0x000fe20007810000 */
[----:B------:R-:W2:Y:S03]  /*a7c0*/  MUFU.EX2 R51, R51 ;  /* 0x0000003300337308 */ /* 0x000ea60000000800 */
[----:B------:R-:W-:-:S04]  /*a7d0*/  FMNMX.FTZ R21, R50, R27, !PT ;  /* 0x0000001b32157209 */ /* 0x000fc80007810000 */
[----:B------:R-:W-:Y:S01]  /*a7e0*/  FMNMX.FTZ R0, R48, R21, !PT ;  /* 0x0000001530007209 */ /* 0x000fe20007810000 */
[----:B------:R-:W-:Y:S03]  /*a7f0*/  MUFU.EX2 R49, R49 ;  /* 0x0000003100317308 */ /* 0x000fe60000000800 */
[----:B------:R-:W-:-:S04]  /*a800*/  FMNMX.FTZ R15, R43, R0, !PT ;  /* 0x000000002b0f7209 */ /* 0x000fc80007810000 */
[----:B------:R-:W-:Y:S01]  /*a810*/  FMNMX.FTZ R15, R42, R15, !PT ;  /* 0x0000000f2a0f7209 */ /* 0x000fe20007810000 */
[----:B------:R-:W-:Y:S04]  /*a820*/  MUFU.EX2 R46, R46 ;  /* 0x0000002e002e7308 */ /* 0x000fe80000000800 */
[----:B------:R-:W3:Y:S04]  /*a830*/  SHFL.BFLY PT, R0, R15, 0x2, 0x1f ;  /* 0x0c401f000f007f89 */ /* 0x000ee800000e0000 */
[----:B------:R-:W-:Y:S08]  /*a840*/  MUFU.EX2 R47, R47 ;  /* 0x0000002f002f7308 */ /* 0x000ff00000000800 */
[----:B------:R-:W-:Y:S08]  /*a850*/  MUFU.EX2 R44, R44 ;  /* 0x0000002c002c7308 */ /* 0x000ff00000000800 */
[----:B------:R-:W-:Y:S01]  /*a860*/  MUFU.EX2 R41, R41 ;  /* 0x0000002900297308 */ /* 0x000fe20000000800 */
[----:B---3--:R-:W-:-:S07]  /*a870*/  FMNMX.FTZ R0, R15, R0, !PT ;  /* 0x000000000f007209 */ /* 0x008fce0007810000 */
[----:B------:R-:W-:Y:S01]  /*a880*/  MUFU.EX2 R40, R40 ;  /* 0x0000002800287308 */ /* 0x000fe20000000800 */
[----:B------:R-:W3:Y:S07]  /*a890*/  SHFL.BFLY PT, R65, R0, 0x1, 0x1f ;  /* 0x0c201f0000417f89 */ /* 0x000eee00000e0000 */
[----:B------:R-:W-:Y:S08]  /*a8a0*/  MUFU.EX2 R39, R39 ;  /* 0x0000002700277308 */ /* 0x000ff00000000800 */
[----:B------:R-:W-:Y:S08]  /*a8b0*/  MUFU.EX2 R38, R38 ;  /* 0x0000002600267308 */ /* 0x000ff00000000800 */
[----:B------:R-:W-:Y:S01]  /*a8c0*/  MUFU.EX2 R37, R37 ;  /* 0x0000002500257308 */ /* 0x000fe20000000800 */
[----:B---3--:R-:W-:Y:S01]  /*a8d0*/  FMNMX.FTZ R65, R0, R65, !PT ;  /* 0x0000004100417209 */ /* 0x008fe20007810000 */
[----:B------:R-:W-:-:S03]  /*a8e0*/  FFMA.FTZ R0, R5, UR8, -R64 ;  /* 0x0000000805007c23 */ /* 0x000fc60008010840 */
[C---:B------:R-:W-:Y:S01]  /*a8f0*/  FSETP.NEU.FTZ.AND P0, PT, R65.reuse, -INF , PT ;  /* 0xff8000004100780b */ /* 0x040fe20003f1d000 */
[----:B------:R-:W-:Y:S02]  /*a900*/  FMUL.FTZ R45, R65, UR8 ;  /* 0x00000008412d7c20 */ /* 0x000fe40008410000 */
[----:B------:R-:W-:Y:S03]  /*a910*/  MUFU.EX2 R36, R36 ;  /* 0x0000002400247308 */ /* 0x000fe60000000800 */
[----:B------:R-:W-:-:S05]  /*a920*/  FSEL R45, R45, RZ, P0 ;  /* 0x000000ff2d2d7208 */ /* 0x000fca0000000000 */
[--C-:B------:R-:W-:Y:S01]  /*a930*/  FFMA.FTZ R142, R10, UR8, -R45.reuse ;  /* 0x000000080a8e7c23 */ /* 0x100fe2000801082d */
[--C-:B------:R-:W-:Y:S01]  /*a940*/  FFMA.FTZ R74, R8, UR8, -R45.reuse ;  /* 0x00000008084a7c23 */ /* 0x100fe2000801082d */
[--C-:B------:R-:W-:Y:S01]  /*a950*/  FFMA.FTZ R144, R60, UR8, -R45.reuse ;  /* 0x000000083c907c23 */ /* 0x100fe2000801082d */
[----:B------:R-:W3:Y:S01]  /*a960*/  LDSM.16.MT88.4 R8, [R136+0x3000] ;  /* 0x003000008808783b */ /* 0x000ee20000004200 */
[--C-:B------:R-:W-:Y:S01]  /*a970*/  FFMA.FTZ R83, R56, UR8, -R45.reuse ;  /* 0x0000000838537c23 */ /* 0x100fe2000801082d */
[--C-:B------:R-:W-:Y:S01]  /*a980*/  FFMA.FTZ R79, R26, UR8, -R45.reuse ;  /* 0x000000081a4f7c23 */ /* 0x100fe2000801082d */
        /* <DEDUP_REMOVED lines=13> */
[----:B------:R-:W5:Y:S01]  /*aa60*/  LDSM.16.MT88.4 R4, [R134+0x3800] ;  /* 0x003800008604783b */ /* 0x000f620000004200 */
[--C-:B------:R-:W-:Y:S01]  /*aa70*/  FFMA.FTZ R77, R20, UR8, -R45.reuse ;  /* 0x00000008144d7c23 */ /* 0x100fe2000801082d */
[----:B-1----:R-:W-:Y:S01]  /*aa80*/  F2FP.BF16.F32.PACK_AB R20, R54, R55 ;  /* 0x000000373614723e */ /* 0x002fe200000010ff */
[----:B------:R-:W1:Y:S01]  /*aa90*/  MUFU.EX2 R83, R83 ;  /* 0x0000005300537308 */ /* 0x000e620000000800 */
        /* <DEDUP_REMOVED lines=12> */
[----:B------:R-:W-:-:S03]  /*ab60*/  FFMA.FTZ R43, R43, UR8, -R45 ;  /* 0x000000082b2b7c23 */ /* 0x000fc6000801082d */
[----:B------:R-:W-:Y:S01]  /*ab70*/  MUFU.EX2 R74, R74 ;  /* 0x0000004a004a7308 */ /* 0x000fe20000000800 */
[----:B-1----:R-:W-:Y:S01]  /*ab80*/  F2FP.BF16.F32.PACK_AB R105, R83, R144 ;  /* 0x000000905369723e */ /* 0x002fe200000010ff */
[----:B------:R-:W-:-:S06]  /*ab90*/  FADD.FTZ R83, R144, R83 ;  /* 0x0000005390537221 */ /* 0x000fcc0000010000 */
[----:B------:R-:W1:Y:S01]  /*aba0*/  MUFU.EX2 R71, R71 ;  /* 0x0000004700477308 */ /* 0x000e620000000800 */
[----:B--2---:R-:W-:Y:S01]  /*abb0*/  F2FP.BF16.F32.PACK_AB R107, R79, R142 ;  /* 0x0000008e4f6b723e */ /* 0x004fe200000010ff */
[----:B------:R-:W-:-:S04]  /*abc0*/  FADD.FTZ R142, R142, R83 ;  /* 0x000000538e8e7221 */ /* 0x000fc80000010000 */
[----:B------:R-:W-:Y:S02]  /*abd0*/  FADD.FTZ R79, R79, R142 ;  /* 0x0000008e4f4f7221 */ /* 0x000fe40000010000 */
[C---:B------:R-:W-:Y:S01]  /*abe0*/  HMMA.16816.F32.BF16 R116, R104.reuse, R112, RZ ;  /* 0x000000706874723c */ /* 0x040fe200000418ff */
[----:B------:R-:W-:Y:S05]  /*abf0*/  MUFU.EX2 R69, R69 ;  /* 0x0000004500457308 */ /* 0x000fea0000000800 */
[C---:B------:R-:W-:Y:S03]  /*ac00*/  HMMA.16816.F32.BF16 R112, R104.reuse, R114, RZ ;  /* 0x000000726870723c */ /* 0x040fe600000418ff */
[----:B------:R-:W2:Y:S03]  /*ac10*/  MUFU.EX2 R66, R66 ;  /* 0x0000004200427308 */ /* 0x000ea60000000800 */
[C---:B---3--:R-:W-:Y:S05]  /*ac20*/  HMMA.16816.F32.BF16 R108, R104.reuse, R8, RZ ;  /* 0x00000008686c723c */ /* 0x048fea00000418ff */
[----:B------:R-:W-:Y:S01]  /*ac30*/  MUFU.EX2 R57, R57 ;  /* 0x0000003900397308 */ /* 0x000fe20000000800 */
[----:B------:R-:W-:Y:S01]  /*ac40*/  HMMA.16816.F32.BF16 R104, R104, R10, RZ ;  /* 0x0000000a6868723c */ /* 0x000fe200000418ff */
[----:B------:R-:W-:Y:S01]  /*ac50*/  F2FP.BF16.F32.PACK_AB R8, R73, R76 ;  /* 0x0000004c4908723e */ /* 0x000fe200000010ff */
[----:B------:R-:W-:Y:S01]  /*ac60*/  FADD.FTZ R76, R76, R81 ;  /* 0x000000514c4c7221 */ /* 0x000fe20000010000 */
[----:B-1----:R-:W-:Y:S01]  /*ac70*/  F2FP.BF16.F32.PACK_AB R9, R71, R74 ;  /* 0x0000004a4709723e */ /* 0x002fe200000010ff */
[----:B------:R-:W-:-:S02]  /*ac80*/  FADD.FTZ R74, R74, R79 ;  /* 0x0000004f4a4a7221 */ /* 0x000fc40000010000 */
[----:B------:R-:W-:Y:S01]  /*ac90*/  FADD.FTZ R73, R73, R76 ;  /* 0x0000004c49497221 */ /* 0x000fe20000010000 */
[----:B------:R-:W-:Y:S01]  /*aca0*/  F2FP.BF16.F32.PACK_AB R10, R63, R70 ;  /* 0x000000463f0a723e */ /* 0x000fe200000010ff */
[----:B------:R-:W1:Y:S01]  /*acb0*/  MUFU.EX2 R60, R60 ;  /* 0x0000003c003c7308 */ /* 0x000e620000000800 */
[----:B--2---:R-:W-:Y:S01]  /*acc0*/  F2FP.BF16.F32.PACK_AB R11, R66, R69 ;  /* 0x00000045420b723e */ /* 0x004fe200000010ff */
[----:B------:R-:W-:Y:S01]  /*acd0*/  FADD.FTZ R74, R71, R74 ;  /* 0x0000004a474a7221 */ /* 0x000fe20000010000 */
[----:B------:R-:W-:-:S03]  /*ace0*/  FADD.FTZ R70, R70, R73 ;  /* 0x0000004946467221 */ /* 0x000fc60000010000 */
[----:B------:R-:W-:Y:S01]  /*acf0*/  FADD.FTZ R69, R69, R74 ;  /* 0x0000004a45457221 */ /* 0x000fe20000010000 */
[----:B------:R-:W-:Y:S01]  /*ad00*/  FADD.FTZ R70, R63, R70 ;  /* 0x000000463f467221 */ /* 0x000fe20000010000 */
[----:B------:R-:W-:Y:S01]  /*ad10*/  MUFU.EX2 R56, R56 ;  /* 0x0000003800387308 */ /* 0x000fe20000000800 */
[----:B----4-:R-:W-:Y:S01]  /*ad20*/  HMMA.16816.F32.BF16 R116, R8, R16, R116 ;  /* 0x000000100874723c */ /* 0x010fe20000041874 */
[----:B------:R-:W-:-:S05]  /*ad30*/  FADD.FTZ R66, R66, R69 ;  /* 0x0000004542427221 */ /* 0x000fca0000010000 */
[----:B------:R-:W-:Y:S01]  /*ad40*/  HMMA.16816.F32.BF16 R112, R8, R18, R112 ;  /* 0x000000120870723c */ /* 0x000fe20000041870 */
[----:B------:R-:W2:Y:S01]  /*ad50*/  MUFU.EX2 R61, R61 ;  /* 0x0000003d003d7308 */ /* 0x000ea20000000800 */
[----:B------:R-:W3:Y:S01]  /*ad60*/  LDSM.16.MT88.4 R16, [R134+0x3c00] ;  /* 0x003c00008610783b */ /* 0x000ee20000004200 */
[----:B-1----:R-:W-:-:S03]  /*ad70*/  F2FP.BF16.F32.PACK_AB R21, R60, R57 ;  /* 0x000000393c15723e */ /* 0x002fc600000010ff */
[C---:B-----5:R-:W-:Y:S03]  /*ad80*/  HMMA.16816.F32.BF16 R108, R8.reuse, R12, R108 ;  /* 0x0000000c086c723c */ /* 0x060fe6000004186c */
[----:B------:R-:W-:Y:S03]  /*ad90*/  MUFU.EX2 R3, R3 ;  /* 0x0000000300037308 */ /* 0x000fe60000000800 */
[----:B------:R-:W-:Y:S01]  /*ada0*/  HMMA.16816.F32.BF16 R104, R8, R14, R104 ;  /* 0x0000000e0868723c */ /* 0x000fe20000041868 */
[----:B------:R-:W1:Y:S04]  /*adb0*/  LDSM.16.MT88.4 R12, [R136+0x3c00] ;  /* 0x003c0000880c783b */ /* 0x000e680000004200 */
[----:B------:R-:W4:Y:S01]  /*adc0*/  MUFU.EX2 R58, R58 ;  /* 0x0000003a003a7308 */ /* 0x000f220000000800 */
[----:B--2---:R-:W-:-:S02]  /*add0*/  F2FP.BF16.F32.PACK_AB R23, R61, R56 ;  /* 0x000000383d17723e */ /* 0x004fc400000010ff */
[----:B------:R-:W-:Y:S02]  /*ade0*/  F2FP.BF16.F32.PACK_AB R8, R46, R49 ;  /* 0x000000312e08723e */ /* 0x000fe400000010ff */
[----:B------:R-:W-:-:S03]  /*adf0*/  F2FP.BF16.F32.PACK_AB R10, R44, R47 ;  /* 0x0000002f2c0a723e */ /* 0x000fc600000010ff */
[----:B------:R-:W-:Y:S01]  /*ae00*/  MUFU.EX2 R72, R72 ;  /* 0x0000004800487308 */ /* 0x000fe20000000800 */
[C---:B------:R-:W-:Y:S06]  /*ae10*/  HMMA.16816.F32.BF16 R116, R20.reuse, R4, R116 ;  /* 0x000000041474723c */ /* 0x040fec0000041874 */
[----:B------:R-:W-:Y:S01]  /*ae20*/  HMMA.16816.F32.BF16 R112, R20, R6, R112 ;  /* 0x000000061470723c */ /* 0x000fe20000041870 */
[----:B------:R-:W2:Y:S01]  /*ae30*/  MUFU.EX2 R77, R77 ;  /* 0x0000004d004d7308 */ /* 0x000ea20000000800 */
[----:B------:R-:W5:Y:S01]  /*ae40*/  LDSM.16.MT88.4 R4, [R134+0x4000] ;  /* 0x004000008604783b */ /* 0x000f620000004200 */
[----:B----4-:R-:W-:-:S03]  /*ae50*/  F2FP.BF16.F32.PACK_AB R9, R58, R3 ;  /* 0x000000033a09723e */ /* 0x010fc600000010ff */
[C---:B------:R-:W-:Y:S03]  /*ae60*/  HMMA.16816.F32.BF16 R108, R20.reuse, R24, R108 ;  /* 0x00000018146c723c */ /* 0x040fe6000004186c */
[----:B------:R-:W-:Y:S03]  /*ae70*/  MUFU.EX2 R75, R75 ;  /* 0x0000004b004b7308 */ /* 0x000fe60000000800 */
[----:B------:R-:W-:Y:S01]  /*ae80*/  HMMA.16816.F32.BF16 R104, R20, R26, R104 ;  /* 0x0000001a1468723c */ /* 0x000fe20000041868 */
[----:B------:R-:W4:Y:S01]  /*ae90*/  LDSM.16.MT88.4 R20, [R136+0x4000] ;  /* 0x004000008814783b */ /* 0x000f220000004200 */
[----:B------:R-:W-:-:S03]  /*aea0*/  FFMA.FTZ R25, R158, UR8, -R45 ;  /* 0x000000089e197c23 */ /* 0x000fc6000801082d */
[----:B------:R-:W5:Y:S01]  /*aeb0*/  MUFU.EX2 R78, R78 ;  /* 0x0000004e004e7308 */ /* 0x000f620000000800 */
        /* <DEDUP_REMOVED lines=12> */
[----:B------:R-:W4:Y:S02]  /*af80*/  MUFU.EX2 R34, R34 ;  /* 0x0000002200227308 */ /* 0x000f240000000800 */
[----:B------:R-:W-:-:S02]  /*af90*/  F2FP.BF16.F32.PACK_AB R8, R40, R41 ;  /* 0x000000292808723e */ /* 0x000fc400000010ff */
[----:B-----5:R-:W-:Y:S02]  /*afa0*/  F2FP.BF16.F32.PACK_AB R9, R78, R75 ;  /* 0x0000004b4e09723e */ /* 0x020fe400000010ff */
[----:B------:R-:W-:Y:S02]  /*afb0*/  F2FP.BF16.F32.PACK_AB R10, R38, R39 ;  /* 0x00000027260a723e */ /* 0x000fe400000010ff */
[----:B--2---:R-:W-:Y:S01]  /*afc0*/  F2FP.BF16.F32.PACK_AB R11, R25, R24 ;  /* 0x00000018190b723e */ /* 0x004fe200000010ff */
[----:B------:R-:W-:Y:S06]  /*afd0*/  MUFU.EX2 R26, R26 ;  /* 0x0000001a001a7308 */ /* 0x000fec0000000800 */
[C---:B------:R-:W-:Y:S02]  /*afe0*/  HMMA.16816.F32.BF16 R116, R8.reuse, R4, R116 ;  /* 0x000000040874723c */ /* 0x040fe40000041874 */
[----:B------:R-:W2:Y:S04]  /*aff0*/  MUFU.EX2 R27, R27 ;  /* 0x0000001b001b7308 */ /* 0x000ea80000000800 */
[----:B------:R-:W-:Y:S01]  /*b000*/  HMMA.16816.F32.BF16 R112, R8, R6, R112 ;  /* 0x000000060870723c */ /* 0x000fe20000041870 */
[----:B------:R-:W-:-:S03]  /*b010*/  F2FP.BF16.F32.PACK_AB R4, R36, R37 ;  /* 0x000000252404723e */ /* 0x000fc600000010ff */
[----:B------:R-:W-:Y:S02]  /*b020*/  MUFU.EX2 R152, R152 ;  /* 0x0000009800987308 */ /* 0x000fe40000000800 */
[----:B----4-:R-:W-:Y:S01]  /*b030*/  HMMA.16816.F32.BF16 R108, R8, R20, R108 ;  /* 0x00000014086c723c */ /* 0x010fe2000004186c */
[----:B------:R-:W-:-:S05]  /*b040*/  F2FP.BF16.F32.PACK_AB R6, R34, R35 ;  /* 0x000000232206723e */ /* 0x000fca00000010ff */
[----:B------:R-:W4:Y:S01]  /*b050*/  MUFU.EX2 R99, R99 ;  /* 0x0000006300637308 */ /* 0x000f220000000800 */
[----:B------:R-:W-:Y:S01]  /*b060*/  HMMA.16816.F32.BF16 R104, R8, R22, R104 ;  /* 0x000000160868723c */ /* 0x000fe20000041868 */
[----:B------:R-:W5:Y:S01]  /*b070*/  LDSM.16.MT88.4 R8, [R134+0x4800] ;  /* 0x004800008608783b */ /* 0x000f620000004200 */
[----:B--2---:R-:W-:Y:S01]  /*b080*/  F2FP.BF16.F32.PACK_AB R5, R27, R26 ;  /* 0x0000001a1b05723e */ /* 0x004fe200000010ff */
[----:B------:R-:W-:-:S04]  /*b090*/  FFMA.FTZ R20, R68, UR8, -R45 ;  /* 0x0000000844147c23 */ /* 0x000fc8000801082d */
[--C-:B------:R-:W-:Y:S01]  /*b0a0*/  FFMA.FTZ R23, R62, UR8, -R45.reuse ;  /* 0x000000083e177c23 */ /* 0x100fe2000801082d */
[----:B------:R-:W-:Y:S01]  /*b0b0*/  MUFU.EX2 R33, R33 ;  /* 0x0000002100217308 */ /* 0x000fe20000000800 */
[----:B------:R-:W-:Y:S01]  /*b0c0*/  FFMA.FTZ R22, R50, UR8, -R45 ;  /* 0x0000000832167c23 */ /* 0x000fe2000801082d */
[----:B----4-:R-:W-:-:S06]  /*b0d0*/  F2FP.BF16.F32.PACK_AB R7, R99, R152 ;  /* 0x000000986307723e */ /* 0x010fcc00000010ff */
[----:B------:R-:W2:Y:S01]  /*b0e0*/  MUFU.EX2 R32, R32 ;  /* 0x0000002000207308 */ /* 0x000ea20000000800 */
[C---:B---3--:R-:W-:Y:S07]  /*b0f0*/  HMMA.16816.F32.BF16 R116, R4.reuse, R16, R116 ;  /* 0x000000100474723c */ /* 0x048fee0000041874 */
[----:B------:R-:W-:Y:S01]  /*b100*/  MUFU.EX2 R31, R31 ;  /* 0x0000001f001f7308 */ /* 0x000fe20000000800 */
[C---:B------:R-:W-:Y:S01]  /*b110*/  HMMA.16816.F32.BF16 R112, R4.reuse, R18, R112 ;  /* 0x000000120470723c */ /* 0x040fe20000041870 */
[----:B------:R-:W3:Y:S06]  /*b120*/  LDSM.16.MT88.4 R16, [R136+0x4800] ;  /* 0x004800008810783b */ /* 0x000eec0000004200 */
[----:B------:R-:W4:Y:S01]  /*b130*/  MUFU.EX2 R30, R30 ;  /* 0x0000001e001e7308 */ /* 0x000f220000000800 */
[C---:B-1----:R-:W-:Y:S07]  /*b140*/  HMMA.16816.F32.BF16 R108, R4.reuse, R12, R108 ;  /* 0x0000000c046c723c */ /* 0x042fee000004186c */
        /* <DEDUP_REMOVED lines=9> */
[----:B------:R-:W-:Y:S01]  /*b1e0*/  FFMA.FTZ R52, R48, UR8, -R45 ;  /* 0x0000000830347c23 */ /* 0x000fe2000801082d */
[----:B--2---:R-:W-:Y:S01]  /*b1f0*/  F2FP.BF16.F32.PACK_AB R4, R32, R33 ;  /* 0x000000212004723e */ /* 0x004fe200000010ff */
[----:B------:R-:W-:Y:S01]  /*b200*/  FADD.FTZ R50, R51, R50 ;  /* 0x0000003233327221 */ /* 0x000fe20000010000 */
[----:B----4-:R-:W-:Y:S01]  /*b210*/  F2FP.BF16.F32.PACK_AB R6, R30, R31 ;  /* 0x0000001f1e06723e */ /* 0x010fe200000010ff */
[----:B------:R-:W-:Y:S01]  /*b220*/  FADD.FTZ R48, R61, R56 ;  /* 0x000000383d307221 */ /* 0x000fe20000010000 */
[----:B------:R-:W-:Y:S01]  /*b230*/  MUFU.EX2 R20, R20 ;  /* 0x0000001400147308 */ /* 0x000fe20000000800 */
[----:B------:R-:W-:Y:S01]  /*b240*/  FADD.FTZ R49, R49, R50 ;  /* 0x0000003231317221 */ /* 0x000fe20000010000 */
[----:B------:R-:W2:Y:S01]  /*b250*/  LDSM.16.MT88.4 R12, [R134+0x4c00] ;  /* 0x004c0000860c783b */ /* 0x000ea20000004200 */
[----:B------:R-:W-:-:S02]  /*b260*/  FADD.FTZ R3, R3, R48 ;  /* 0x0000003003037221 */ /* 0x000fc40000010000 */
[----:B------:R-:W-:-:S03]  /*b270*/  FADD.FTZ R46, R46, R49 ;  /* 0x000000312e2e7221 */ /* 0x000fc60000010000 */
        /* <DEDUP_REMOVED lines=11> */
[----:B-----5:R-:W-:Y:S01]  /*b330*/  HMMA.16816.F32.BF16 R116, R4, R8, R116 ;  /* 0x000000080474723c */ /* 0x020fe20000041874 */
[----:B------:R-:W-:Y:S01]  /*b340*/  MUFU.EX2 R22, R22 ;  /* 0x0000001600167308 */ /* 0x000fe20000000800 */
[----:B------:R-:W-:-:S04]  /*b350*/  FADD.FTZ R37, R37, R38 ;  /* 0x0000002625257221 */ /* 0x000fc80000010000 */
[C---:B---3--:R-:W-:Y:S01]  /*b360*/  HMMA.16816.F32.BF16 R108, R4.reuse, R16, R108 ;  /* 0x00000010046c723c */ /* 0x048fe2000004186c */
[----:B------:R-:W-:Y:S01]  /*b370*/  FADD.FTZ R9, R58, R3 ;  /* 0x000000033a097221 */ /* 0x000fe20000010000 */
[----:B------:R-:W-:Y:S01]  /*b380*/  FADD.FTZ R36, R36, R37 ;  /* 0x0000002524247221 */ /* 0x000fe20000010000 */
[----:B------:R-:W3:Y:S02]  /*b390*/  MUFU.EX2 R51, R52 ;  /* 0x0000003400337308 */ /* 0x000ee40000000800 */
[----:B------:R-:W-:Y:S01]  /*b3a0*/  FADD.FTZ R72, R72, R9 ;  /* 0x0000000948487221 */ /* 0x000fe20000010000 */
[C---:B------:R-:W-:Y:S01]  /*b3b0*/  HMMA.16816.F32.BF16 R112, R4.reuse, R10, R112 ;  /* 0x0000000a0470723c */ /* 0x040fe20000041870 */
[----:B------:R-:W4:Y:S01]  /*b3c0*/  LDSM.16.MT88.4 R8, [R136+0x4c00] ;  /* 0x004c00008808783b */ /* 0x000f220000004200 */
        /* <DEDUP_REMOVED lines=11> */
[----:B-1----:R-:W-:Y:S02]  /*b480*/  F2FP.BF16.F32.PACK_AB R4, R28, R29 ;  /* 0x0000001d1c04723e */ /* 0x002fe400000010ff */
[----:B------:R-:W-:Y:S01]  /*b490*/  FADD.FTZ R31, R31, R32 ;  /* 0x000000201f1f7221 */ /* 0x000fe20000010000 */
        /* <DEDUP_REMOVED lines=12> */
[----:B------:R-:W-:-:S03]  /*b560*/  FADD.FTZ R0, R0, R29 ;  /* 0x0000001d00007221 */ /* 0x000fc60000010000 */
[----:B------:R-:W-:Y:S01]  /*b570*/  FADD.FTZ R82, R82, R99 ;  /* 0x0000006352527221 */ /* 0x000fe20000010000 */
[----:B------:R-:W-:-:S03]  /*b580*/  FADD.FTZ R97, R97, R0 ;  /* 0x0000000061617221 */ /* 0x000fc60000010000 */
[----:B------:R-:W-:Y:S01]  /*b590*/  FADD.FTZ R21, R21, R82 ;  /* 0x0000005215157221 */ /* 0x000fe20000010000 */
[----:B-1----:R-:W-:-:S03]  /*b5a0*/  F2FP.BF16.F32.PACK_AB R7, R42, R3 ;  /* 0x000000032a07723e */ /* 0x002fc600000010ff */
[----:B------:R-:W-:-:S04]  /*b5b0*/  FADD.FTZ R20, R20, R21 ;  /* 0x0000001514147221 */ /* 0x000fc80000010000 */
[----:B------:R-:W-:Y:S01]  /*b5c0*/  FADD.FTZ R23, R23, R20 ;  /* 0x0000001417177221 */ /* 0x000fe20000010000 */
[----:B--2---:R-:W-:Y:S03]  /*b5d0*/  HMMA.16816.F32.BF16 R116, R4, R12, R116 ;  /* 0x0000000c0474723c */ /* 0x004fe60000041874 */
[----:B------:R-:W-:-:S04]  /*b5e0*/  FADD.FTZ R22, R22, R23 ;  /* 0x0000001716167221 */ /* 0x000fc80000010000 */
[----:B------:R-:W-:Y:S01]  /*b5f0*/  FADD.FTZ R22, R51, R22 ;  /* 0x0000001633167221 */ /* 0x000fe20000010000 */
[----:B------:R-:W-:Y:S03]  /*b600*/  HMMA.16816.F32.BF16 R112, R4, R14, R112 ;  /* 0x0000000e0470723c */ /* 0x000fe60000041870 */
[----:B------:R-:W-:-:S03]  /*b610*/  FADD.FTZ R3, R3, R22 ;  /* 0x0000001603037221 */ /* 0x000fc60000010000 */
[----:B----4-:R-:W-:Y:S01]  /*b620*/  HMMA.16816.F32.BF16 R108, R4, R8, R108 ;  /* 0x00000008046c723c */ /* 0x010fe2000004186c */
        /* <DEDUP_REMOVED lines=70> */
.L_x_5261:
[----:B------:R-:W1:Y:S02]  /*ba90*/  LDC R5, c[0x0][0x250] ;  /* 0x00009400ff057b82 */ /* 0x000e640000000800 */
[----:B-1----:R-:W-:-:S05]  /*baa0*/  IMAD.SHL.U32 R7, R5, 0x80, RZ ;  /* 0x0000008005077824 */ /* 0x002fca00078e00ff */
[----:B------:R-:W-:-:S04]  /*bab0*/  IADD3 R7, -R7, RZ, RZ ;  /* 0x000000ff07077210 */ /* 0x000fc80007ffe1ff */
[----:B------:R-:W-:-:S07]  /*bac0*/  SHF.R.S32.HI R4, RZ, 0x1f, R7 ;  /* 0x0000001fff047819 */ /* 0x000fce0000011407 */
.L_x_5262:
        /* <DEDUP_REMOVED lines=22> */
[----:B------:R-:W-:Y:S01]  /*bc30*/  @!P0 LEA R20, P4, R6, UR10, 0x1 ;  /* 0x0000000a06148c11 */ /* 0x000fe2000f8808ff */
[----:B--2---:R-:W-:Y:S01]  /*bc40*/  @!P0 IMAD R5, R0, 0x60, RZ ;  /* 0x0000006000058824 */ /* 0x004fe200078e02ff */
[----:B------:R-:W-:Y:S01]  /*bc50*/  @!P0 IADD3 R0, P2, R7, R10, RZ ;  /* 0x0000000a07008210 */ /* 0x000fe20007f5e0ff */
        /* <DEDUP_REMOVED lines=27> */
[----:B------:R-:W5:Y:S04]  /*be10*/  LDSM.16.M88.4 R40, [R94+0x1c00] ;  /* 0x001c00005e28783b */ /* 0x000f680000000200 */
[----:B------:R-:W5:Y:S04]  /*be20*/  LDSM.16.M88.4 R48, [R94+0x1800] ;  /* 0x001800005e30783b */ /* 0x000f680000000200 */
[----:B------:R-:W5:Y:S04]  /*be30*/  LDSM.16.M88.4 R32, [R94+0x2000] ;  /* 0x002000005e20783b */ /* 0x000f680000000200 */
[----:B-1----:R-:W1:Y:S04]  /*be40*/  LDSM.16.M88.4 R24, [R94+0x2400] ;  /* 0x002400005e18783b */ /* 0x002e680000000200 */
[----:B------:R-:W-:Y:S01]  /*be50*/  LDSM.16.M88.4 R56, [R94+0x2c00] ;  /* 0x002c00005e38783b */ /* 0x000fe20000000200 */
[C---:B--2---:R-:W-:Y:S03]  /*be60*/  HMMA.16816.F32.BF16 R80, R8.reuse, R4, RZ ;  /* 0x000000040850723c */ /* 0x044fe600000418ff */
[----:B------:R-:W-:Y:S04]  /*be70*/  LDSM.16.M88.4 R68, [R90] ;  /* 0x000000005a44783b */ /* 0x000fe80000000200 */
[----:B------:R-:W-:Y:S01]  /*be80*/  LDSM.16.M88.4 R72, [R91] ;  /* 0x000000005b48783b */ /* 0x000fe20000000200 */
[C---:B------:R-:W-:Y:S03]  /*be90*/  HMMA.16816.F32.BF16 R4, R8.reuse, R6, RZ ;  /* 0x000000060804723c */ /* 0x040fe600000418ff */
[----:B------:R-:W-:Y:S03]  /*bea0*/  LDSM.16.M88.4 R60, [R89] ;  /* 0x00000000593c783b */ /* 0x000fe60000000200 */
[C---:B---3--:R-:W-:Y:S01]  /*beb0*/  HMMA.16816.F32.BF16 R20, R8.reuse, R12, RZ ;  /* 0x0000000c0814723c */ /* 0x048fe200000418ff */
[----:B------:R-:W0:Y:S05]  /*bec0*/  LDGDEPBAR ;  /* 0x00000000000079af */ /* 0x000e2a0000000000 */
[----:B------:R-:W-:Y:S06]  /*bed0*/  HMMA.16816.F32.BF16 R12, R8, R14, RZ ;  /* 0x0000000e080c723c */ /* 0x000fec00000418ff */
[C---:B----4-:R-:W-:Y:S06]  /*bee0*/  HMMA.16816.F32.BF16 R80, R76.reuse, R16, R80 ;  /* 0x000000104c50723c */ /* 0x050fec0000041850 */
[C---:B------:R-:W-:Y:S01]  /*bef0*/  HMMA.16816.F32.BF16 R4, R76.reuse, R18, R4 ;  /* 0x000000124c04723c */ /* 0x040fe20000041804 */
[----:B------:R-:W2:Y:S05]  /*bf00*/  LDSM.16.M88.4 R16, [R94+0x2800] ;  /* 0x002800005e10783b */ /* 0x000eaa0000000200 */
[C---:B-----5:R-:W-:Y:S06]  /*bf10*/  HMMA.16816.F32.BF16 R20, R76.reuse, R28, R20 ;  /* 0x0000001c4c14723c */ /* 0x060fec0000041814 */
        /* <DEDUP_REMOVED lines=21> */
[----:B------:R-:W-:Y:S02]  /*c070*/  FMUL.FTZ R147, R15, UR15 ;  /* 0x0000000f0f937c20 */ /* 0x000fe40008410000 */
[C---:B------:R-:W-:Y:S01]  /*c080*/  HMMA.16816.F32.BF16 R36, R8.reuse, R32, RZ ;  /* 0x000000200824723c */ /* 0x040fe200000418ff */
[----:B------:R2:W-:Y:S05]  /*c090*/  MUFU.TANH R135, R22 ;  /* 0x0000001600877308 */ /* 0x0005ea0000002400 */
[C---:B-1----:R-:W-:Y:S03]  /*c0a0*/  HMMA.16816.F32.BF16 R28, R8.reuse, R24, RZ ;  /* 0x00000018081c723c */ /* 0x042fe600000418ff */
[----:B------:R1:W3:Y:S03]  /*c0b0*/  MUFU.TANH R141, R12 ;  /* 0x0000000c008d7308 */ /* 0x0002e60000002400 */
[C---:B------:R-:W-:Y:S05]  /*c0c0*/  HMMA.16816.F32.BF16 R48, R8.reuse, R50, RZ ;  /* 0x000000320830723c */ /* 0x040fea00000418ff */
[----:B------:R-:W-:Y:S01]  /*c0d0*/  MUFU.TANH R143, R143 ;  /* 0x0000008f008f7308 */ /* 0x000fe20000002400 */
[C---:B--2---:R-:W-:Y:S06]  /*c0e0*/  HMMA.16816.F32.BF16 R20, R8.reuse, R16, RZ ;  /* 0x000000100814723c */ /* 0x044fec00000418ff */
[C---:B------:R-:W-:Y:S01]  /*c0f0*/  HMMA.16816.F32.BF16 R32, R8.reuse, R34, RZ ;  /* 0x000000220820723c */ /* 0x040fe200000418ff */
[----:B------:R-:W2:Y:S05]  /*c100*/  MUFU.TANH R145, R145 ;  /* 0x0000009100917308 */ /* 0x000eaa0000002400 */
[C---:B------:R-:W-:Y:S03]  /*c110*/  HMMA.16816.F32.BF16 R24, R8.reuse, R26, RZ ;  /* 0x0000001a0818723c */ /* 0x040fe600000418ff */
[----:B------:R-:W4:Y:S03]  /*c120*/  MUFU.TANH R147, R147 ;  /* 0x0000009300937308 */ /* 0x000f260000002400 */
[C---:B------:R-:W-:Y:S05]  /*c130*/  HMMA.16816.F32.BF16 R16, R8.reuse, R18, RZ ;  /* 0x000000120810723c */ /* 0x040fea00000418ff */
[----:B------:R5:W-:Y:S01]  /*c140*/  MUFU.TANH R153, R4 ;  /* 0x0000000400997308 */ /* 0x000be20000002400 */
[C---:B-1----:R-:W-:Y:S06]  /*c150*/  HMMA.16816.F32.BF16 R12, R8.reuse, R56, RZ ;  /* 0x00000038080c723c */ /* 0x042fec00000418ff */
[----:B------:R-:W-:Y:S01]  /*c160*/  HMMA.16816.F32.BF16 R8, R8, R58, RZ ;  /* 0x0000003a0808723c */ /* 0x000fe200000418ff */
[----:B------:R-:W1:Y:S01]  /*c170*/  LDSM.16.M88.4 R56, [R88] ;  /* 0x000000005838783b */ /* 0x000e620000000200 */
[----:B------:R-:W-:Y:S04]  /*c180*/  MUFU.TANH R81, R81 ;  /* 0x0000005100517308 */ /* 0x000fe80000002400 */
[C---:B------:R-:W-:Y:S04]  /*c190*/  HMMA.16816.F32.BF16 R44, R76.reuse, R68, R44 ;  /* 0x000000444c2c723c */ /* 0x040fe8000004182c */
[----:B------:R-:W4:Y:S02]  /*c1a0*/  MUFU.TANH R151, R82 ;  /* 0x0000005200977308 */ /* 0x000f240000002400 */
[C---:B------:R-:W-:Y:S01]  /*c1b0*/  HMMA.16816.F32.BF16 R40, R76.reuse, R70, R40 ;  /* 0x000000464c28723c */ /* 0x040fe20000041828 */
[----:B------:R-:W3:Y:S05]  /*c1c0*/  LDSM.16.M88.4 R68, [R86] ;  /* 0x000000005644783b */ /* 0x000eea0000000200 */
[C---:B------:R-:W-:Y:S01]  /*c1d0*/  HMMA.16816.F32.BF16 R52, R76.reuse, R72, R52 ;  /* 0x000000484c34723c */ /* 0x040fe20000041834 */
[----:B------:R-:W4:Y:S05]  /*c1e0*/  MUFU.TANH R83, R83 ;  /* 0x0000005300537308 */ /* 0x000f2a0000002400 */
[----:B------:R-:W-:Y:S01]  /*c1f0*/  HMMA.16816.F32.BF16 R48, R76, R74, R48 ;  /* 0x0000004a4c30723c */ /* 0x000fe20000041830 */
[----:B------:R-:W2:Y:S01]  /*c200*/  LDSM.16.M88.4 R72, [R87] ;  /* 0x000000005748783b */ /* 0x000ea20000000200 */
[----:B------:R-:W-:-:S04]  /*c210*/  DEPBAR.LE SB0, 0x0 ;  /* 0x000080000000791a */ /* 0x000fc80000000000 */
[----:B------:R-:W-:Y:S01]  /*c220*/  HMMA.16816.F32.BF16 R36, R76, R60, R36 ;  /* 0x0000003c4c24723c */ /* 0x000fe20000041824 */
[----:B------:R4:W2:Y:S01]  /*c230*/  MUFU.TANH R61, R6 ;  /* 0x00000006003d7308 */ /* 0x0008a20000002400 */
[----:B------:R-:W-:Y:S01]  /*c240*/  FMUL.FTZ R45, R45, UR15 ;  /* 0x0000000f2d2d7c20 */ /* 0x000fe20008410000 */
[----:B------:R-:W-:-:S03]  /*c250*/  FMUL.FTZ R46, R46, UR15 ;  /* 0x0000000f2e2e7c20 */ /* 0x000fc60008410000 */
[C---:B------:R-:W-:Y:S01]  /*c260*/  HMMA.16816.F32.BF16 R32, R76.reuse, R62, R32 ;  /* 0x0000003e4c20723c */ /* 0x040fe20000041820 */
[----:B------:R-:W-:Y:S01]  /*c270*/  FMUL.FTZ R40, R40, UR15 ;  /* 0x0000000f28287c20 */ /* 0x000fe20008410000 */
[----:B------:R-:W-:Y:S01]  /*c280*/  FMUL.FTZ R43, R43, UR15 ;  /* 0x0000000f2b2b7c20 */ /* 0x000fe20008410000 */
[----:B------:R-:W2:Y:S03]  /*c290*/  MUFU.TANH R7, R7 ;  /* 0x0000000700077308 */ /* 0x000ea60000002400 */
[C---:B-1----:R-:W-:Y:S01]  /*c2a0*/  HMMA.16816.F32.BF16 R28, R76.reuse, R56, R28 ;  /* 0x000000384c1c723c */ /* 0x042fe2000004181c */
[----:B------:R-:W-:Y:S01]  /*c2b0*/  FMUL.FTZ R55, R55, UR15 ;  /* 0x0000000f37377c20 */ /* 0x000fe20008410000 */
[----:B------:R-:W-:Y:S01]  /*c2c0*/  FMUL.FTZ R54, R54, UR15 ;  /* 0x0000000f36367c20 */ /* 0x000fe20008410000 */
[----:B------:R-:W-:Y:S02]  /*c2d0*/  FMUL.FTZ R52, R52, UR15 ;  /* 0x0000000f34347c20 */ /* 0x000fe40008410000 */
[----:B------:R-:W1:Y:S01]  /*c2e0*/  MUFU.TANH R5, R5 ;  /* 0x0000000500057308 */ /* 0x000e620000002400 */
[----:B------:R-:W-:Y:S01]  /*c2f0*/  HMMA.16816.F32.BF16 R24, R76, R58, R24 ;  /* 0x0000003a4c18723c */ /* 0x000fe20000041818 */
[----:B------:R-:W-:Y:S01]  /*c300*/  FMUL.FTZ R48, R48, UR15 ;  /* 0x0000000f30307c20 */ /* 0x000fe20008410000 */
[----:B------:R-:W-:Y:S01]  /*c310*/  FMUL.FTZ R50, R50, UR15 ;  /* 0x0000000f32327c20 */ /* 0x000fe20008410000 */
[----:B------:R-:W-:Y:S01]  /*c320*/  FMUL.FTZ R49, R49, UR15 ;  /* 0x0000000f31317c20 */ /* 0x000fe20008410000 */
[----:B------:R-:W-:-:S02]  /*c330*/  FMUL.FTZ R51, R51, UR15 ;  /* 0x0000000f33337c20 */ /* 0x000fc40008410000 */
[C---:B---3--:R-:W-:Y:S01]  /*c340*/  HMMA.16816.F32.BF16 R12, R76.reuse, R68, R12 ;  /* 0x000000444c0c723c */ /* 0x048fe2000004180c */
[----:B------:R-:W-:Y:S01]  /*c350*/  FMUL.FTZ R59, R53, UR15 ;  /* 0x0000000f353b7c20 */ /* 0x000fe20008410000 */
[----:B------:R-:W-:Y:S01]  /*c360*/  IMAD.SHL.U32 R53, R101, 0x80, RZ ;  /* 0x0000008065357824 */ /* 0x000fe200078e00ff */
[----:B------:R3:W-:Y:S01]  /*c370*/  MUFU.TANH R69, R55 ;  /* 0x0000003700457308 */ /* 0x0007e20000002400 */
[----:B------:R-:W-:Y:S01]  /*c380*/  FMUL.FTZ R36, R36, UR15 ;  /* 0x0000000f24247c20 */ /* 0x000fe20008410000 */
[----:B------:R-:W-:Y:S01]  /*c390*/  FMUL.FTZ R38, R38, UR15 ;  /* 0x0000000f26267c20 */ /* 0x000fe20008410000 */
[C---:B------:R-:W-:Y:S01]  /*c3a0*/  HMMA.16816.F32.BF16 R8, R76.reuse, R70, R8 ;  /* 0x000000464c08723c */ /* 0x040fe20000041808 */
[C-C-:B------:R-:W-:Y:S01]  /*c3b0*/  LOP3.LUT R0, R53.reuse, 0x8, R100.reuse, 0xfe, !PT ;  /* 0x0000000835007812 */ /* 0x140fe200078efe64 */
[----:B------:R-:W-:Y:S01]  /*c3c0*/  FMUL.FTZ R32, R32, UR15 ;  /* 0x0000000f20207c20 */ /* 0x000fe20008410000 */
[--C-:B-----5:R-:W-:Y:S01]  /*c3d0*/  LOP3.LUT R4, R53, 0x9, R100.reuse, 0xfe, !PT ;  /* 0x0000000935047812 */ /* 0x120fe200078efe64 */
[----:B------:R-:W-:Y:S01]  /*c3e0*/  FMUL.FTZ R34, R34, UR15 ;  /* 0x0000000f22227c20 */ /* 0x000fe20008410000 */
[----:B----4-:R-:W-:Y:S01]  /*c3f0*/  I2FP.F32.S32 R6, R0 ;  /* 0x0000000000067245 */ /* 0x010fe20000201400 */
[C---:B--2---:R-:W-:Y:S01]  /*c400*/  HMMA.16816.F32.BF16 R20, R76.reuse, R72, R20 ;  /* 0x000000484c14723c */ /* 0x044fe20000041814 */
[-C--:B------:R-:W-:Y:S01]  /*c410*/  ISETP.GE.AND P4, PT, R0, R2.reuse, PT ;  /* 0x000000020000720c */ /* 0x080fe20003f86270 */
[----:B------:R2:W-:Y:S01]  /*c420*/  MUFU.TANH R73, R54 ;  /* 0x0000003600497308 */ /* 0x0005e20000002400 */
[C---:B------:R-:W-:Y:S01]  /*c430*/  ISETP.GE.AND P6, PT, R4.reuse, R2, PT ;  /* 0x000000020400720c */ /* 0x040fe20003fc6270 */
[----:B------:R-:W-:Y:S01]  /*c440*/  FMUL.FTZ R29, R29, UR15 ;  /* 0x0000000f1d1d7c20 */ /* 0x000fe20008410000 */
[-C--:B------:R-:W-:Y:S01]  /*c450*/  ISETP.GE.AND P5, PT, R4, R133.reuse, PT ;  /* 0x000000850400720c */ /* 0x080fe20003fa6270 */
[----:B------:R-:W-:Y:S01]  /*c460*/  HMMA.16816.F32.BF16 R16, R76, R74, R16 ;  /* 0x0000004a4c10723c */ /* 0x000fe20000041810 */
[----:B------:R-:W-:Y:S01]  /*c470*/  I2FP.F32.S32 R4, R4 ;  /* 0x0000000400047245 */ /* 0x000fe20000201400 */
[-C--:B---3--:R-:W-:Y:S01]  /*c480*/  FFMA.FTZ R55, R98, R6.reuse, R141 ;  /* 0x0000000662377223 */ /* 0x088fe2000001008d */
[-C--:B------:R-:W-:Y:S01]  /*c490*/  ISETP.GE.AND P3, PT, R0, R133.reuse, PT ;  /* 0x000000850000720c */ /* 0x080fe20003f66270 */
[----:B------:R-:W-:Y:S01]  /*c4a0*/  FMUL.FTZ R0, R31, UR15 ;  /* 0x0000000f1f007c20 */ /* 0x000fe20008410000 */
[C---:B------:R-:W-:Y:S01]  /*c4b0*/  FFMA.FTZ R6, R98.reuse, R6, R145 ;  /* 0x0000000662067223 */ /* 0x040fe20000010091 */
[-C--:B------:R-:W-:Y:S01]  /*c4c0*/  FFMA.FTZ R31, R98, R4.reuse, R143 ;  /* 0x00000004621f7223 */ /* 0x080fe2000001008f */
[----:B------:R-:W-:Y:S01]  /*c4d0*/  FMUL.FTZ R79, R28, UR15 ;  /* 0x0000000f1c4f7c20 */ /* 0x000fe20008410000 */
[--C-:B------:R-:W-:Y:S01]  /*c4e0*/  LOP3.LUT R28, R53, 0x10, R100.reuse, 0xfe, !PT ;  /* 0x00000010351c7812 */ /* 0x100fe200078efe64 */
[----:B------:R3:W-:Y:S01]  /*c4f0*/  MUFU.TANH R75, R48 ;  /* 0x00000030004b7308 */ /* 0x0007e20000002400 */
[----:B------:R-:W-:Y:S01]  /*c500*/  FSEL R55, R55, -INF , !P4 ;  /* 0xff80000037377808 */ /* 0x000fe20006000000 */
[----:B------:R-:W-:Y:S01]  /*c510*/  FFMA.FTZ R4, R98, R4, R147 ;  /* 0x0000000462047223 */ /* 0x000fe20000010093 */
[----:B------:R-:W-:Y:S01]  /*c520*/  ISETP.GE.AND P2, PT, R28, R2, PT ;  /* 0x000000021c00720c */ /* 0x000fe20003f46270 */
[----:B--2---:R-:W-:Y:S01]  /*c530*/  FMUL.FTZ R54, R30, UR15 ;  /* 0x0000000f1e367c20 */ /* 0x004fe20008410000 */
[-C--:B------:R-:W-:Y:S01]  /*c540*/  ISETP.GE.AND P4, PT, R28, R133.reuse, PT ;  /* 0x000000851c00720c */ /* 0x080fe20003f86270 */
[----:B------:R-:W-:Y:S01]  /*c550*/  FMUL.FTZ R27, R27, UR15 ;  /* 0x0000000f1b1b7c20 */ /* 0x000fe20008410000 */
[----:B------:R-:W-:Y:S01]  /*c560*/  I2FP.F32.S32 R28, R28 ;  /* 0x0000001c001c7245 */ /* 0x000fe20000201400 */
[----:B------:R2:W-:Y:S01]  /*c570*/  MUFU.TANH R141, R29 ;  /* 0x0000001d008d7308 */ /* 0x0005e20000002400 */
[--C-:B------:R-:W-:Y:S01]  /*c580*/  LOP3.LUT R30, R53, 0x18, R100.reuse, 0xfe, !PT ;  /* 0x00000018351e7812 */ /* 0x100fe200078efe64 */
[----:B------:R-:W-:Y:S01]  /*c590*/  FMUL.FTZ R23, R23, UR15 ;  /* 0x0000000f17177c20 */ /* 0x000fe20008410000 */
[----:B------:R-:W-:Y:S01]  /*c5a0*/  FSEL R6, R6, -INF , !P3 ;  /* 0xff80000006067808 */ /* 0x000fe20005800000 */
[CC--:B------:R-:W-:Y:S01]  /*c5b0*/  FFMA.FTZ R149, R98.reuse, R28.reuse, R149 ;  /* 0x0000001c62957223 */ /* 0x0c0fe20000010095 */
[----:B------:R-:W-:Y:S01]  /*c5c0*/  FSEL R31, R31, -INF , !P6 ;  /* 0xff8000001f1f7808 */ /* 0x000fe20007000000 */
[----:B------:R-:W-:Y:S01]  /*c5d0*/  FFMA.FTZ R64, R98, R28, R151 ;  /* 0x0000001c62407223 */ /* 0x000fe20000010097 */
[----:B------:R-:W-:Y:S01]  /*c5e0*/  FSEL R4, R4, -INF , !P5 ;  /* 0xff80000004047808 */ /* 0x000fe20006800000 */
[----:B------:R4:W5:Y:S01]  /*c5f0*/  MUFU.TANH R57, R52 ;  /* 0x0000003400397308 */ /* 0x0009620000002400 */
[--C-:B---3--:R-:W-:Y:S01]  /*c600*/  LOP3.LUT R48, R53, 0x11, R100.reuse, 0xfe, !PT ;  /* 0x0000001135307812 */ /* 0x108fe200078efe64 */
[----:B------:R-:W-:Y:S01]  /*c610*/  FMUL.FTZ R18, R18, UR15 ;  /* 0x0000000f12127c20 */ /* 0x000fe20008410000 */
[-C--:B------:R-:W-:Y:S01]  /*c620*/  ISETP.GE.AND P5, PT, R30, R2.reuse, PT ;  /* 0x000000021e00720c */ /* 0x080fe20003fa6270 */
[----:B------:R-:W-:Y:S01]  /*c630*/  FMUL.FTZ R17, R17, UR15 ;  /* 0x0000000f11117c20 */ /* 0x000fe20008410000 */
[----:B------:R-:W-:Y:S01]  /*c640*/  ISETP.GE.AND P3, PT, R48, R2, PT ;  /* 0x000000023000720c */ /* 0x000fe20003f66270 */
[----:B------:R-:W-:Y:S01]  /*c650*/  FMUL.FTZ R16, R16, UR15 ;  /* 0x0000000f10107c20 */ /* 0x000fe20008410000 */
[-C--:B------:R-:W-:Y:S01]  /*c660*/  ISETP.GE.AND P6, PT, R48, R133.reuse, PT ;  /* 0x000000853000720c */ /* 0x080fe20003fc6270 */
[----:B------:R3:W5:Y:S01]  /*c670*/  MUFU.TANH R77, R50 ;  /* 0x00000032004d7308 */ /* 0x0007620000002400 */
[----:B--2---:R-:W-:Y:S01]  /*c680*/  FSEL R29, R149, -INF , !P2 ;  /* 0xff800000951d7808 */ /* 0x004fe20005000000 */
[----:B------:R-:W-:Y:S01]  /*c690*/  FMUL.FTZ R15, R15, UR15 ;  /* 0x0000000f0f0f7c20 */ /* 0x000fe20008410000 */
[----:B------:R-:W-:Y:S01]  /*c6a0*/  I2FP.F32.S32 R48, R48 ;  /* 0x0000003000307245 */ /* 0x000fe20000201400 */
[----:B------:R-:W-:Y:S01]  /*c6b0*/  FMUL.FTZ R14, R14, UR15 ;  /* 0x0000000f0e0e7c20 */ /* 0x000fe20008410000 */
[----:B------:R-:W-:Y:S01]  /*c6c0*/  ISETP.GE.AND P2, PT, R30, R133, PT ;  /* 0x000000851e00720c */ /* 0x000fe20003f46270 */
[----:B------:R-:W-:Y:S01]  /*c6d0*/  FMUL.FTZ R8, R8, UR15 ;  /* 0x0000000f08087c20 */ /* 0x000fe20008410000 */
[----:B------:R-:W-:Y:S01]  /*c6e0*/  I2FP.F32.S32 R30, R30 ;  /* 0x0000001e001e7245 */ /* 0x000fe20000201400 */
[-C--:B------:R-:W-:Y:S01]  /*c6f0*/  FFMA.FTZ R71, R98, R48.reuse, R81 ;  /* 0x0000003062477223 */ /* 0x080fe20000010051 */
[----:B----4-:R-:W-:Y:S01]  /*c700*/  FMUL.FTZ R52, R26, UR15 ;  /* 0x0000000f1a347c20 */ /* 0x010fe20008410000 */
[C---:B------:R-:W-:Y:S01]  /*c710*/  FFMA.FTZ R48, R98.reuse, R48, R83 ;  /* 0x0000003062307223 */ /* 0x040fe20000010053 */
[----:B------:R2:W-:Y:S01]  /*c720*/  MUFU.TANH R143, R54 ;  /* 0x00000036008f7308 */ /* 0x0005e20000002400 */
[CC--:B------:R-:W-:Y:S01]  /*c730*/  FFMA.FTZ R63, R98.reuse, R30.reuse, R153 ;  /* 0x0000001e623f7223 */ /* 0x0c0fe20000010099 */
[----:B------:R-:W-:Y:S01]  /*c740*/  FFMA.FTZ R26, R98, R30, R61 ;  /* 0x0000001e621a7223 */ /* 0x000fe2000001003d */
[----:B------:R-:W-:Y:S01]  /*c750*/  LOP3.LUT R30, R53, 0x19, R100, 0xfe, !PT ;  /* 0x00000019351e7812 */ /* 0x000fe200078efe64 */
[----:B------:R-:W-:Y:S01]  /*c760*/  FMUL.FTZ R10, R10, UR15 ;  /* 0x0000000f0a0a7c20 */ /* 0x000fe20008410000 */
[----:B------:R-:W-:Y:S01]  /*c770*/  FSEL R64, R64, -INF , !P4 ;  /* 0xff80000040407808 */ /* 0x000fe20006000000 */
[----:B---3--:R-:W-:Y:S01]  /*c780*/  FMUL.FTZ R50, R24, UR15 ;  /* 0x0000000f18327c20 */ /* 0x008fe20008410000 */
[----:B------:R-:W-:Y:S01]  /*c790*/  FMUL.FTZ R24, R25, UR15 ;  /* 0x0000000f19187c20 */ /* 0x000fe20008410000 */
[----:B------:R-:W-:Y:S01]  /*c7a0*/  FSEL R71, R71, -INF , !P3 ;  /* 0xff80000047477808 */ /* 0x000fe20005800000 */
[----:B------:R3:W-:Y:S01]  /*c7b0*/  MUFU.TANH R25, R0 ;  /* 0x0000000000197308 */ /* 0x0007e20000002400 */
[----:B------:R-:W-:-:S02]  /*c7c0*/  ISETP.GE.AND P4, PT, R30, R2, PT ;  /* 0x000000021e00720c */ /* 0x000fc40003f86270 */
[-C--:B------:R-:W-:Y:S02]  /*c7d0*/  ISETP.GE.AND P3, PT, R30, R133.reuse, PT ;  /* 0x000000851e00720c */ /* 0x080fe40003f66270 */
[--C-:B------:R-:W-:Y:S02]  /*c7e0*/  LOP3.LUT R28, R53, 0x21, R100.reuse, 0xfe, !PT ;  /* 0x00000021351c7812 */ /* 0x100fe400078efe64 */
[----:B------:R-:W-:Y:S01]  /*c7f0*/  FSEL R63, R63, -INF , !P5 ;  /* 0xff8000003f3f7808 */ /* 0x000fe20006800000 */
[----:B------:R-:W4:Y:S01]  /*c800*/  MUFU.TANH R59, R59 ;  /* 0x0000003b003b7308 */ /* 0x000f220000002400 */
[----:B--2---:R-:W-:Y:S02]  /*c810*/  LOP3.LUT R54, R53, 0x20, R100, 0xfe, !PT ;  /* 0x0000002035367812 */ /* 0x004fe400078efe64 */
[----:B------:R-:W-:Y:S02]  /*c820*/  FSEL R26, R26, -INF , !P2 ;  /* 0xff8000001a1a7808 */ /* 0x000fe40005000000 */
[----:B------:R-:W-:-:S02]  /*c830*/  ISETP.GE.AND P5, PT, R54, R133, PT ;  /* 0x000000853600720c */ /* 0x000fc40003fa6270 */
[----:B------:R-:W-:Y:S01]  /*c840*/  ISETP.GE.AND P2, PT, R28, R2, PT ;  /* 0x000000021c00720c */ /* 0x000fe20003f46270 */
[----:B------:R2:W-:Y:S01]  /*c850*/  MUFU.TANH R83, R50 ;  /* 0x0000003200537308 */ /* 0x0005e20000002400 */
[----:B---3--:R-:W-:Y:S02]  /*c860*/  I2FP.F32.S32 R0, R30 ;  /* 0x0000001e00007245 */ /* 0x008fe40000201400 */
[----:B------:R-:W-:Y:S02]  /*c870*/  FSEL R30, R48, -INF , !P6 ;  /* 0xff800000301e7808 */ /* 0x000fe40007000000 */
[----:B------:R-:W-:Y:S01]  /*c880*/  I2FP.F32.S32 R48, R54 ;  /* 0x0000003600307245 */ /* 0x000fe20000201400 */
[----:B------:R-:W-:Y:S01]  /*c890*/  FFMA.FTZ R7, R98, R0, R7 ;  /* 0x0000000062077223 */ /* 0x000fe20000010007 */
[----:B------:R-:W-:Y:S01]  /*c8a0*/  ISETP.GE.AND P6, PT, R54, R2, PT ;  /* 0x000000023600720c */ /* 0x000fe20003fc6270 */
[----:B------:R-:W3:Y:S01]  /*c8b0*/  MUFU.TANH R79, R79 ;  /* 0x0000004f004f7308 */ /* 0x000ee20000002400 */
[C---:B-1----:R-:W-:Y:S01]  /*c8c0*/  FFMA.FTZ R61, R98.reuse, R0, R5 ;  /* 0x00000000623d7223 */ /* 0x042fe20000010005 */
[CC--:B-----5:R-:W-:Y:S01]  /*c8d0*/  FFMA.FTZ R57, R98.reuse, R48.reuse, R57 ;  /* 0x0000003062397223 */ /* 0x0e0fe20000010039 */
[----:B------:R-:W-:Y:S01]  /*c8e0*/  FFMA.FTZ R48, R98, R48, R73 ;  /* 0x0000003062307223 */ /* 0x000fe20000010049 */
[----:B------:R-:W-:-:S02]  /*c8f0*/  FSEL R70, R7, -INF , !P3 ;  /* 0xff80000007467808 */ /* 0x000fc40005800000 */
[----:B------:R-:W-:Y:S02]  /*c900*/  FSEL R61, R61, -INF , !P4 ;  /* 0xff8000003d3d7808 */ /* 0x000fe40006000000 */
[----:B------:R1:W-:Y:S01]  /*c910*/  MUFU.TANH R81, R24 ;  /* 0x0000001800517308 */ /* 0x0003e20000002400 */
[----:B--2---:R-:W-:Y:S01]  /*c920*/  FMUL.FTZ R50, R20, UR15 ;  /* 0x0000000f14327c20 */ /* 0x004fe20008410000 */
[----:B------:R-:W-:Y:S02]  /*c930*/  LOP3.LUT R20, R53, 0x28, R100, 0xfe, !PT ;  /* 0x0000002835147812 */ /* 0x000fe400078efe64 */
[----:B------:R-:W-:Y:S02]  /*c940*/  FSEL R73, R57, -INF , !P6 ;  /* 0xff80000039497808 */ /* 0x000fe40007000000 */
[C---:B------:R-:W-:Y:S02]  /*c950*/  ISETP.GE.AND P3, PT, R20.reuse, R2, PT ;  /* 0x000000021400720c */ /* 0x040fe40003f66270 */
[----:B------:R-:W-:Y:S01]  /*c960*/  ISETP.GE.AND P6, PT, R20, R133, PT ;  /* 0x000000851400720c */ /* 0x000fe20003fc6270 */
[----:B------:R2:W5:Y:S01]  /*c970*/  MUFU.TANH R5, R52 ;  /* 0x0000003400057308 */ /* 0x0005620000002400 */
[----:B------:R-:W-:-:S02]  /*c980*/  I2FP.F32.S32 R20, R20 ;  /* 0x0000001400147245 */ /* 0x000fc40000201400 */
[----:B------:R-:W-:Y:S02]  /*c990*/  ISETP.GE.AND P4, PT, R28, R133, PT ;  /* 0x000000851c00720c */ /* 0x000fe40003f86270 */
[----:B------:R-:W-:Y:S01]  /*c9a0*/  LOP3.LUT R0, R53, 0x51, R100, 0xfe, !PT ;  /* 0x0000005135007812 */ /* 0x000fe200078efe64 */
[CC--:B------:R-:W-:Y:S01]  /*c9b0*/  FFMA.FTZ R57, R98.reuse, R20.reuse, R75 ;  /* 0x0000001462397223 */ /* 0x0c0fe2000001004b */
[----:B------:R-:W-:Y:S01]  /*c9c0*/  FFMA.FTZ R20, R98, R20, R77 ;  /* 0x0000001462147223 */ /* 0x000fe2000001004d */
[----:B-1----:R-:W-:Y:S01]  /*c9d0*/  I2FP.F32.S32 R24, R28 ;  /* 0x0000001c00187245 */ /* 0x002fe20000201400 */
[----:B------:R-:W-:Y:S01]  /*c9e0*/  FMUL.FTZ R28, R21, UR15 ;  /* 0x0000000f151c7c20 */ /* 0x000fe20008410000 */
[----:B------:R-:W-:Y:S01]  /*c9f0*/  FMUL.FTZ R21, R22, UR15 ;  /* 0x0000000f16157c20 */ /* 0x000fe20008410000 */
[----:B------:R3:W1:Y:S01]  /*ca00*/  MUFU.TANH R145, R27 ;  /* 0x0000001b00917308 */ /* 0x0006620000002400 */
[----:B------:R-:W-:Y:S01]  /*ca10*/  FSEL R57, R57, -INF , !P3 ;  /* 0xff80000039397808 */ /* 0x000fe20005800000 */
[CC--:B----4-:R-:W-:Y:S01]  /*ca20*/  FFMA.FTZ R59, R98.reuse, R24.reuse, R59 ;  /* 0x00000018623b7223 */ /* 0x0d0fe2000001003b */
[----:B------:R-:W-:Y:S01]  /*ca30*/  FFMA.FTZ R22, R98, R24, R69 ;  /* 0x0000001862167223 */ /* 0x000fe20000010045 */
[----:B------:R-:W-:-:S02]  /*ca40*/  FSEL R24, R48, -INF , !P5 ;  /* 0xff80000030187808 */ /* 0x000fc40006800000 */
[----:B--2---:R-:W-:Y:S02]  /*ca50*/  LOP3.LUT R52, R53, 0x50, R100, 0xfe, !PT ;  /* 0x0000005035347812 */ /* 0x004fe400078efe64 */
[----:B------:R2:W-:Y:S01]  /*ca60*/  MUFU.TANH R7, R28 ;  /* 0x0000001c00077308 */ /* 0x0005e20000002400 */
[----:B------:R-:W-:Y:S02]  /*ca70*/  FSEL R22, R22, -INF , !P4 ;  /* 0xff80000016167808 */ /* 0x000fe40006000000 */
[----:B------:R-:W-:Y:S02]  /*ca80*/  I2FP.F32.S32 R48, R52 ;  /* 0x0000003400307245 */ /* 0x000fe40000201400 */
[C---:B------:R-:W-:Y:S02]  /*ca90*/  ISETP.GE.AND P4, PT, R0.reuse, R2, PT ;  /* 0x000000020000720c */ /* 0x040fe40003f86270 */
[----:B------:R-:W-:Y:S01]  /*caa0*/  ISETP.GE.AND P3, PT, R0, R133, PT ;  /* 0x000000850000720c */ /* 0x000fe20003f66270 */
[CC--:B------:R-:W-:Y:S01]  /*cab0*/  FFMA.FTZ R143, R98.reuse, R48.reuse, R143 ;  /* 0x00000030628f7223 */ /* 0x0c0fe2000001008f */
[----:B---3--:R-:W-:Y:S01]  /*cac0*/  FFMA.FTZ R27, R98, R48, R79 ;  /* 0x00000030621b7223 */ /* 0x008fe2000001004f */
[----:B------:R-:W-:Y:S01]  /*cad0*/  ISETP.GE.AND P5, PT, R52, R2, PT ;  /* 0x000000023400720c */ /* 0x000fe20003fa6270 */
[----:B------:R-:W3:Y:S01]  /*cae0*/  MUFU.TANH R69, R50 ;  /* 0x0000003200457308 */ /* 0x000ee20000002400 */
[----:B------:R-:W-:-:S02]  /*caf0*/  FSEL R20, R20, -INF , !P6 ;  /* 0xff80000014147808 */ /* 0x000fc40007000000 */
[----:B------:R-:W-:Y:S02]  /*cb00*/  FSEL R27, R27, -INF , !P5 ;  /* 0xff8000001b1b7808 */ /* 0x000fe40006800000 */
[----:B------:R-:W-:Y:S02]  /*cb10*/  FSEL R59, R59, -INF , !P2 ;  /* 0xff8000003b3b7808 */ /* 0x000fe40005000000 */
[----:B--2---:R-:W-:Y:S01]  /*cb20*/  I2FP.F32.S32 R28, R0 ;  /* 0x00000000001c7245 */ /* 0x004fe20000201400 */
[----:B------:R-:W-:Y:S01]  /*cb30*/  FMUL.FTZ R0, R19, UR15 ;  /* 0x0000000f13007c20 */ /* 0x000fe20008410000 */
[--C-:B------:R-:W-:Y:S01]  /*cb40*/  LOP3.LUT R19, R53, 0x58, R100.reuse, 0xfe, !PT ;  /* 0x0000005835137812 */ /* 0x100fe200078efe64 */
[----:B------:R2:W4:Y:S01]  /*cb50*/  MUFU.TANH R75, R21 ;  /* 0x00000015004b7308 */ /* 0x0005220000002400 */
[-C--:B------:R-:W-:Y:S01]  /*cb60*/  ISETP.GE.AND P2, PT, R52, R133.reuse, PT ;  /* 0x000000853400720c */ /* 0x080fe20003f46270 */
[C---:B------:R-:W-:Y:S01]  /*cb70*/  FFMA.FTZ R141, R98.reuse, R28, R141 ;  /* 0x0000001c628d7223 */ /* 0x040fe2000001008d */
[C---:B------:R-:W-:Y:S01]  /*cb80*/  ISETP.GE.AND P6, PT, R19.reuse, R2, PT ;  /* 0x000000021300720c */ /* 0x040fe20003fc6270 */
[----:B------:R-:W-:Y:S01]  /*cb90*/  FFMA.FTZ R144, R98, R28, R25 ;  /* 0x0000001c62907223 */ /* 0x000fe20000010019 */
[----:B------:R-:W-:Y:S01]  /*cba0*/  ISETP.GE.AND P5, PT, R19, R133, PT ;  /* 0x000000851300720c */ /* 0x000fe20003fa6270 */
[----:B------:R-:W-:Y:S01]  /*cbb0*/  FMUL.FTZ R28, R12, UR15 ;  /* 0x0000000f0c1c7c20 */ /* 0x000fe20008410000 */
[----:B------:R-:W-:Y:S01]  /*cbc0*/  I2FP.F32.S32 R19, R19 ;  /* 0x0000001300137245 */ /* 0x000fe20000201400 */
[----:B------:R3:W-:Y:S01]  /*cbd0*/  MUFU.TANH R77, R17 ;  /* 0x00000011004d7308 */ /* 0x0007e20000002400 */
[----:B------:R-:W-:-:S02]  /*cbe0*/  LOP3.LUT R102, R53, 0x59, R100, 0xfe, !PT ;  /* 0x0000005935667812 */ /* 0x000fc400078efe64 */
[----:B------:R-:W-:Y:S01]  /*cbf0*/  FSEL R150, R143, -INF , !P2 ;  /* 0xff8000008f967808 */ /* 0x000fe20005000000 */
[----:B-----5:R-:W-:Y:S01]  /*cc00*/  FFMA.FTZ R5, R98, R19, R5 ;  /* 0x0000001362057223 */ /* 0x020fe20000010005 */
[----:B------:R-:W-:Y:S02]  /*cc10*/  FSEL R25, R141, -INF , !P4 ;  /* 0xff8000008d197808 */ /* 0x000fe40006000000 */
[C---:B------:R-:W-:Y:S01]  /*cc20*/  ISETP.GE.AND P2, PT, R102.reuse, R2, PT ;  /* 0x000000026600720c */ /* 0x040fe20003f46270 */
[----:B------:R-:W5:Y:S01]  /*cc30*/  MUFU.TANH R23, R23 ;  /* 0x0000001700177308 */ /* 0x000f620000002400 */
[----:B------:R-:W-:Y:S01]  /*cc40*/  ISETP.GE.AND P4, PT, R102, R133, PT ;  /* 0x000000856600720c */ /* 0x000fe20003f86270 */
[----:B--2---:R-:W-:Y:S01]  /*cc50*/  FFMA.FTZ R21, R98, R19, R83 ;  /* 0x0000001362157223 */ /* 0x004fe20000010053 */
[----:B------:R-:W-:Y:S02]  /*cc60*/  I2FP.F32.S32 R102, R102 ;  /* 0x0000006600667245 */ /* 0x000fe40000201400 */
[----:B------:R-:W-:-:S02]  /*cc70*/  LOP3.LUT R68, R53, 0x60, R100, 0xfe, !PT ;  /* 0x0000006035447812 */ /* 0x000fc400078efe64 */
[----:B------:R-:W-:Y:S01]  /*cc80*/  FSEL R144, R144, -INF , !P3 ;  /* 0xff80000090907808 */ /* 0x000fe20005800000 */
[----:B------:R2:W-:Y:S01]  /*cc90*/  MUFU.TANH R83, R18 ;  /* 0x0000001200537308 */ /* 0x0005e20000002400 */
[----:B------:R-:W-:Y:S01]  /*cca0*/  FSEL R21, R21, -INF , !P6 ;  /* 0xff80000015157808 */ /* 0x000fe20007000000 */
[----:B------:R-:W-:Y:S01]  /*ccb0*/  FFMA.FTZ R19, R98, R102, R81 ;  /* 0x0000006662137223 */ /* 0x000fe20000010051 */
[----:B------:R-:W-:Y:S01]  /*ccc0*/  ISETP.GE.AND P3, PT, R68, R2, PT ;  /* 0x000000024400720c */ /* 0x000fe20003f66270 */
[----:B-1----:R-:W-:Y:S01]  /*ccd0*/  FFMA.FTZ R102, R98, R102, R145 ;  /* 0x0000006662667223 */ /* 0x002fe20000010091 */
[----:B------:R-:W-:Y:S01]  /*cce0*/  ISETP.GE.AND P6, PT, R68, R133, PT ;  /* 0x000000854400720c */ /* 0x000fe20003fc6270 */
[----:B------:R-:W-:Y:S01]  /*ccf0*/  FMUL.FTZ R145, R37, UR15 ;  /* 0x0000000f25917c20 */ /* 0x000fe20008410000 */
[----:B------:R-:W-:Y:S01]  /*cd00*/  I2FP.F32.S32 R68, R68 ;  /* 0x0000004400447245 */ /* 0x000fe20000201400 */
[----:B------:R1:W5:Y:S01]  /*cd10*/  MUFU.TANH R81, R0 ;  /* 0x0000000000517308 */ /* 0x0003620000002400 */
[----:B------:R-:W-:-:S02]  /*cd20*/  FSEL R142, R5, -INF , !P5 ;  /* 0xff800000058e7808 */ /* 0x000fc40006800000 */
[--C-:B------:R-:W-:Y:S01]  /*cd30*/  LOP3.LUT R12, R53, 0x69, R100.reuse, 0xfe, !PT ;  /* 0x00000069350c7812 */ /* 0x100fe200078efe64 */
[CC--:B---3--:R-:W-:Y:S01]  /*cd40*/  FFMA.FTZ R17, R98.reuse, R68.reuse, R69 ;  /* 0x0000004462117223 */ /* 0x0c8fe20000010045 */
[----:B----4-:R-:W-:Y:S01]  /*cd50*/  FFMA.FTZ R68, R98, R68, R75 ;  /* 0x0000004462447223 */ /* 0x010fe2000001004b */
[----:B------:R-:W-:Y:S01]  /*cd60*/  FMUL.FTZ R69, R13, UR15 ;  /* 0x0000000f0d457c20 */ /* 0x000fe20008410000 */
[----:B------:R-:W-:Y:S01]  /*cd70*/  FSEL R102, R102, -INF , !P4 ;  /* 0xff80000066667808 */ /* 0x000fe20006000000 */
[----:B------:R3:W4:Y:S01]  /*cd80*/  MUFU.TANH R79, R16 ;  /* 0x00000010004f7308 */ /* 0x0007220000002400 */
[----:B--2---:R-:W-:Y:S02]  /*cd90*/  LOP3.LUT R18, R53, 0x61, R100, 0xfe, !PT ;  /* 0x0000006135127812 */ /* 0x004fe400078efe64 */
[----:B------:R-:W-:Y:S02]  /*cda0*/  FSEL R68, R68, -INF , !P6 ;  /* 0xff80000044447808 */ /* 0x000fe40007000000 */
[----:B------:R-:W-:-:S02]  /*cdb0*/  ISETP.GE.AND P5, PT, R18, R2, PT ;  /* 0x000000021200720c */ /* 0x000fc40003fa6270 */
[----:B------:R-:W-:Y:S01]  /*cdc0*/  ISETP.GE.AND P6, PT, R12, R2, PT ;  /* 0x000000020c00720c */ /* 0x000fe20003fc6270 */
[----:B------:R-:W-:Y:S01]  /*cdd0*/  MUFU.TANH R5, R28 ;  /* 0x0000001c00057308 */ /* 0x000fe20000002400 */
[----:B-1----:R-:W-:Y:S02]  /*cde0*/  I2FP.F32.S32 R0, R18 ;  /* 0x0000001200007245 */ /* 0x002fe40000201400 */
[----:B------:R-:W-:Y:S02]  /*cdf0*/  FSEL R17, R17, -INF , !P3 ;  /* 0xff80000011117808 */ /* 0x000fe40005800000 */
[----:B------:R-:W-:Y:S01]  /*ce00*/  FSEL R19, R19, -INF , !P2 ;  /* 0xff80000013137808 */ /* 0x000fe20005000000 */
[CC--:B------:R-:W-:Y:S01]  /*ce10*/  FFMA.FTZ R7, R98.reuse, R0.reuse, R7 ;  /* 0x0000000062077223 */ /* 0x0c0fe20000010007 */
[----:B-----5:R-:W-:Y:S01]  /*ce20*/  FFMA.FTZ R23, R98, R0, R23 ;  /* 0x0000000062177223 */ /* 0x020fe20000010017 */
[----:B------:R-:W-:Y:S01]  /*ce30*/  MUFU.TANH R69, R69 ;  /* 0x0000004500457308 */ /* 0x000fe20000002400 */
[----:B---3--:R-:W-:-:S02]  /*ce40*/  LOP3.LUT R16, R53, 0x68, R100, 0xfe, !PT ;  /* 0x0000006835107812 */ /* 0x008fc400078efe64 */
[----:B------:R-:W-:Y:S02]  /*ce50*/  FSEL R13, R7, -INF , !P5 ;  /* 0xff800000070d7808 */ /* 0x000fe40006800000 */
[-C--:B------:R-:W-:Y:S02]  /*ce60*/  ISETP.GE.AND P5, PT, R12, R133.reuse, PT ;  /* 0x000000850c00720c */ /* 0x080fe40003fa6270 */
[----:B------:R-:W-:Y:S01]  /*ce70*/  I2FP.F32.S32 R12, R12 ;  /* 0x0000000c000c7245 */ /* 0x000fe20000201400 */
[----:B------:R1:W-:Y:S01]  /*ce80*/  MUFU.TANH R75, R14 ;  /* 0x0000000e004b7308 */ /* 0x0003e20000002400 */
[C---:B------:R-:W-:Y:S02]  /*ce90*/  ISETP.GE.AND P4, PT, R16.reuse, R2, PT ;  /* 0x000000021000720c */ /* 0x040fe40003f86270 */
[-C--:B------:R-:W-:Y:S01]  /*cea0*/  ISETP.GE.AND P3, PT, R16, R133.reuse, PT ;  /* 0x000000851000720c */ /* 0x080fe20003f66270 */
[C---:B------:R-:W-:Y:S01]  /*ceb0*/  FFMA.FTZ R7, R98.reuse, R12, R77 ;  /* 0x0000000c62077223 */ /* 0x040fe2000001004d */
[----:B------:R-:W-:Y:S01]  /*cec0*/  I2FP.F32.S32 R16, R16 ;  /* 0x0000001000107245 */ /* 0x000fe20000201400 */
[----:B------:R-:W-:Y:S01]  /*ced0*/  FFMA.FTZ R56, R98, R12, R81 ;  /* 0x0000000c62387223 */ /* 0x000fe20000010051 */
[----:B------:R-:W-:Y:S01]  /*cee0*/  ISETP.GE.AND P2, PT, R18, R133, PT ;  /* 0x000000851200720c */ /* 0x000fe20003f46270 */
[----:B------:R-:W2:Y:S01]  /*cef0*/  MUFU.TANH R77, R15 ;  /* 0x0000000f004d7308 */ /* 0x000ea20000002400 */
[C-C-:B------:R-:W-:Y:S01]  /*cf00*/  LOP3.LUT R0, R53.reuse, 0x71, R100.reuse, 0xfe, !PT ;  /* 0x0000007135007812 */ /* 0x140fe200078efe64 */
[CC--:B------:R-:W-:Y:S01]  /*cf10*/  FFMA.FTZ R60, R98.reuse, R16.reuse, R83 ;  /* 0x00000010623c7223 */ /* 0x0c0fe20000010053 */
[----:B----4-:R-:W-:Y:S01]  /*cf20*/  FFMA.FTZ R79, R98, R16, R79 ;  /* 0x00000010624f7223 */ /* 0x010fe2000001004f */
[----:B------:R-:W-:Y:S01]  /*cf30*/  LOP3.LUT R48, R53, 0x70, R100, 0xfe, !PT ;  /* 0x0000007035307812 */ /* 0x000fe200078efe64 */
[----:B------:R-:W-:Y:S01]  /*cf40*/  FMUL.FTZ R83, R44, UR15 ;  /* 0x0000000f2c537c20 */ /* 0x000fe20008410000 */
[----:B------:R-:W-:Y:S01]  /*cf50*/  FSEL R7, R7, -INF , !P6 ;  /* 0xff80000007077808 */ /* 0x000fe20007000000 */
[----:B------:R-:W-:Y:S01]  /*cf60*/  FMUL.FTZ R12, R47, UR15 ;  /* 0x0000000f2f0c7c20 */ /* 0x000fe20008410000 */
[----:B------:R-:W-:Y:S01]  /*cf70*/  FSEL R60, R60, -INF , !P3 ;  /* 0xff8000003c3c7808 */ /* 0x000fe20005800000 */
[----:B------:R-:W-:Y:S01]  /*cf80*/  MUFU.TANH R3, R3 ;  /* 0x0000000300037308 */ /* 0x000fe20000002400 */
[----:B------:R-:W-:Y:S01]  /*cf90*/  FSEL R66, R23, -INF , !P2 ;  /* 0xff80000017427808 */ /* 0x000fe20005000000 */
[----:B-1----:R-:W-:Y:S01]  /*cfa0*/  FMUL.FTZ R14, R11, UR15 ;  /* 0x0000000f0b0e7c20 */ /* 0x002fe20008410000 */
[----:B------:R-:W-:-:S02]  /*cfb0*/  ISETP.GE.AND P3, PT, R0, R2, PT ;  /* 0x000000020000720c */ /* 0x000fc40003f66270 */
[-C--:B------:R-:W-:Y:S02]  /*cfc0*/  ISETP.GE.AND P6, PT, R0, R133.reuse, PT ;  /* 0x000000850000720c */ /* 0x080fe40003fc6270 */
[----:B------:R-:W-:Y:S01]  /*cfd0*/  FSEL R23, R79, -INF , !P4 ;  /* 0xff8000004f177808 */ /* 0x000fe20006000000 */
[----:B------:R-:W-:Y:S01]  /*cfe0*/  MUFU.TANH R49, R49 ;  /* 0x0000003100317308 */ /* 0x000fe20000002400 */
[----:B------:R-:W-:Y:S02]  /*cff0*/  I2FP.F32.S32 R0, R0 ;  /* 0x0000000000007245 */ /* 0x000fe40000201400 */
[C---:B------:R-:W-:Y:S02]  /*d000*/  ISETP.GE.AND P2, PT, R48.reuse, R2, PT ;  /* 0x000000023000720c */ /* 0x040fe40003f46270 */
[----:B------:R-:W-:Y:S01]  /*d010*/  ISETP.GE.AND P4, PT, R48, R133, PT ;  /* 0x000000853000720c */ /* 0x000fe20003f86270 */
[----:B--2---:R-:W-:Y:S01]  /*d020*/  FFMA.FTZ R50, R98, R0, R77 ;  /* 0x0000000062327223 */ /* 0x004fe2000001004d */
[----:B------:R-:W-:Y:S01]  /*d030*/  I2FP.F32.S32 R48, R48 ;  /* 0x0000003000307245 */ /* 0x000fe20000201400 */
[----:B------:R1:W2:Y:S01]  /*d040*/  MUFU.TANH R79, R8 ;  /* 0x00000008004f7308 */ /* 0x0002a20000002400 */
[----:B------:R-:W-:-:S02]  /*d050*/  LOP3.LUT R77, R53, 0x1, R100, 0xfe, !PT ;  /* 0x00000001354d7812 */ /* 0x000fc400078efe64 */
[----:B------:R-:W-:Y:S01]  /*d060*/  FSEL R56, R56, -INF , !P5 ;  /* 0xff80000038387808 */ /* 0x000fe20006800000 */
[C---:B------:R-:W-:Y:S01]  /*d070*/  FFMA.FTZ R15, R98.reuse, R48, R5 ;  /* 0x00000030620f7223 */ /* 0x040fe20000010005 */
[C---:B------:R-:W-:Y:S01]  /*d080*/  FFMA.FTZ R5, R98.reuse, R0, R69 ;  /* 0x0000000062057223 */ /* 0x040fe20000010045 */
[----:B------:R-:W-:Y:S01]  /*d090*/  FFMA.FTZ R48, R98, R48, R75 ;  /* 0x0000003062307223 */ /* 0x000fe2000001004b */
[C-C-:B------:R-:W-:Y:S01]  /*d0a0*/  LOP3.LUT R0, R53.reuse, 0x78, R100.reuse, 0xfe, !PT ;  /* 0x0000007835007812 */ /* 0x140fe200078efe64 */
[----:B------:R-:W3:Y:S01]  /*d0b0*/  MUFU.TANH R69, R10 ;  /* 0x0000000a00457308 */ /* 0x000ee20000002400 */
[----:B------:R-:W-:Y:S02]  /*d0c0*/  LOP3.LUT R75, R53, 0x29, R100, 0xfe, !PT ;  /* 0x00000029354b7812 */ /* 0x000fe400078efe64 */
[----:B------:R-:W-:Y:S02]  /*d0d0*/  FSEL R15, R15, -INF , !P2 ;  /* 0xff8000000f0f7808 */ /* 0x000fe40005000000 */
[----:B------:R-:W-:-:S02]  /*d0e0*/  ISETP.GE.AND P5, PT, R0, R2, PT ;  /* 0x000000020000720c */ /* 0x000fc40003fa6270 */
[----:B------:R-:W-:Y:S01]  /*d0f0*/  ISETP.GE.AND P2, PT, R0, R133, PT ;  /* 0x000000850000720c */ /* 0x000fe20003f46270 */
[----:B------:R-:W4:Y:S01]  /*d100*/  MUFU.TANH R45, R45 ;  /* 0x0000002d002d7308 */ /* 0x000f220000002400 */
[----:B-1----:R-:W-:Y:S02]  /*d110*/  I2FP.F32.S32 R8, R77 ;  /* 0x0000004d00087245 */ /* 0x002fe40000201400 */
[----:B------:R-:W-:Y:S02]  /*d120*/  I2FP.F32.S32 R44, R0 ;  /* 0x00000000002c7245 */ /* 0x000fe40000201400 */
[----:B------:R-:W-:Y:S02]  /*d130*/  FSEL R50, R50, -INF , !P6 ;  /* 0xff80000032327808 */ /* 0x000fe40007000000 */
[----:B------:R-:W-:Y:S01]  /*d140*/  ISETP.GE.AND P6, PT, R75, R2, PT ;  /* 0x000000024b00720c */ /* 0x000fe20003fc6270 */
[----:B------:R-:W1:Y:S01]  /*d150*/  MUFU.TANH R83, R83 ;  /* 0x0000005300537308 */ /* 0x000e620000002400 */
[----:B------:R-:W-:Y:S01]  /*d160*/  I2FP.F32.S32 R0, R75 ;  /* 0x0000004b00007245 */ /* 0x000fe20000201400 */
[----:B------:R-:W-:Y:S01]  /*d170*/  FFMA.FTZ R75, R98, R8, R103 ;  /* 0x00000008624b7223 */ /* 0x000fe20000010067 */
[----:B------:R-:W-:Y:S01]  /*d180*/  LOP3.LUT R81, R53, R100, RZ, 0xfc, !PT ;  /* 0x0000006435517212 */ /* 0x000fe200078efcff */
[----:B------:R-:W-:Y:S01]  /*d190*/  FMUL.FTZ R103, R41, UR15 ;  /* 0x0000000f29677c20 */ /* 0x000fe20008410000 */
[----:B------:R-:W-:Y:S01]  /*d1a0*/  FSEL R48, R48, -INF , !P4 ;  /* 0xff80000030307808 */ /* 0x000fe20006000000 */
[C---:B--2---:R-:W-:Y:S01]  /*d1b0*/  FFMA.FTZ R79, R98.reuse, R44, R79 ;  /* 0x0000002c624f7223 */ /* 0x044fe2000001004f */
[----:B------:R-:W-:Y:S01]  /*d1c0*/  ISETP.GE.AND P4, PT, R81, R2, PT ;  /* 0x000000025100720c */ /* 0x000fe20003f86270 */
[C---:B---3--:R-:W-:Y:S01]  /*d1d0*/  FFMA.FTZ R44, R98.reuse, R44, R69 ;  /* 0x0000002c622c7223 */ /* 0x048fe20000010045 */
[----:B------:R-:W-:Y:S01]  /*d1e0*/  I2FP.F32.S32 R10, R81 ;  /* 0x00000051000a7245 */ /* 0x000fe20000201400 */
[----:B------:R-:W-:Y:S01]  /*d1f0*/  MUFU.TANH R103, R103 ;  /* 0x0000006700677308 */ /* 0x000fe20000002400 */
[----:B------:R-:W-:Y:S01]  /*d200*/  FSEL R5, R5, -INF , !P3 ;  /* 0xff80000005057808 */ /* 0x000fe20005800000 */
[C---:B------:R-:W-:Y:S01]  /*d210*/  FFMA.FTZ R49, R98.reuse, R0, R49 ;  /* 0x0000000062317223 */ /* 0x040fe20000010031 */
[----:B------:R-:W-:Y:S01]  /*d220*/  ISETP.GE.AND P3, PT, R77, R2, PT ;  /* 0x000000024d00720c */ /* 0x000fe20003f66270 */
[----:B------:R-:W-:Y:S01]  /*d230*/  FFMA.FTZ R3, R98, R10, R3 ;  /* 0x0000000a62037223 */ /* 0x000fe20000010003 */
[----:B------:R-:W-:-:S02]  /*d240*/  LOP3.LUT R141, R53, 0x38, R100, 0xfe, !PT ;  /* 0x00000038358d7812 */ /* 0x000fc400078efe64 */
[C-C-:B------:R-:W-:Y:S01]  /*d250*/  LOP3.LUT R77, R53.reuse, 0x31, R100.reuse, 0xfe, !PT ;  /* 0x00000031354d7812 */ /* 0x140fe200078efe64 */
[----:B------:R-:W2:Y:S01]  /*d260*/  MUFU.TANH R81, R40 ;  /* 0x0000002800517308 */ /* 0x000ea20000002400 */
[C-C-:B------:R-:W-:Y:S02]  /*d270*/  LOP3.LUT R41, R53.reuse, 0x39, R100.reuse, 0xfe, !PT ;  /* 0x0000003935297812 */ /* 0x140fe400078efe64 */
[----:B------:R-:W-:Y:S02]  /*d280*/  LOP3.LUT R69, R53, 0x30, R100, 0xfe, !PT ;  /* 0x0000003035457812 */ /* 0x000fe400078efe64 */
[----:B------:R-:W-:Y:S02]  /*d290*/  I2FP.F32.S32 R8, R141 ;  /* 0x0000008d00087245 */ /* 0x000fe40000201400 */
[----:B------:R-:W-:Y:S01]  /*d2a0*/  I2FP.F32.S32 R0, R77 ;  /* 0x0000004d00007245 */ /* 0x000fe20000201400 */
[----:B------:R-:W-:Y:S01]  /*d2b0*/  MUFU.TANH R143, R36 ;  /* 0x00000024008f7308 */ /* 0x000fe20000002400 */
[----:B------:R-:W-:-:S02]  /*d2c0*/  I2FP.F32.S32 R10, R41 ;  /* 0x00000029000a7245 */ /* 0x000fc40000201400 */
[----:B------:R-:W-:Y:S01]  /*d2d0*/  I2FP.F32.S32 R47, R69 ;  /* 0x00000045002f7245 */ /* 0x000fe20000201400 */
[----:B----4-:R-:W-:Y:S01]  /*d2e0*/  FFMA.FTZ R45, R98, R0, R45 ;  /* 0x00000000622d7223 */ /* 0x010fe2000001002d */
[----:B------:R-:W-:Y:S02]  /*d2f0*/  FSEL R44, R44, -INF , !P2 ;  /* 0xff8000002c2c7808 */ /* 0x000fe40005000000 */
[----:B------:R-:W-:Y:S01]  /*d300*/  FSEL R75, R75, -INF , !P3 ;  /* 0xff8000004b4b7808 */ /* 0x000fe20005800000 */
[----:B------:R-:W-:Y:S01]  /*d310*/  MUFU.TANH R145, R145 ;  /* 0x0000009100917308 */ /* 0x000fe20000002400 */
[-C--:B------:R-:W-:Y:S01]  /*d320*/  ISETP.GE.AND P2, PT, R77, R2.reuse, PT ;  /* 0x000000024d00720c */ /* 0x080fe20003f46270 */
[C---:B-1----:R-:W-:Y:S01]  /*d330*/  FFMA.FTZ R47, R98.reuse, R47, R83 ;  /* 0x0000002f622f7223 */ /* 0x042fe20000010053 */
[----:B------:R-:W-:Y:S01]  /*d340*/  ISETP.GE.AND P3, PT, R41, R2, PT ;  /* 0x000000022900720c */ /* 0x000fe20003f66270 */
[C---:B--2---:R-:W-:Y:S01]  /*d350*/  FFMA.FTZ R41, R98.reuse, R8, R81 ;  /* 0x0000000862297223 */ /* 0x044fe20000010051 */
[----:B------:R-:W-:Y:S01]  /*d360*/  FSEL R77, R3, -INF , !P4 ;  /* 0xff800000034d7808 */ /* 0x000fe20006000000 */
[----:B------:R-:W-:Y:S01]  /*d370*/  FFMA.FTZ R8, R98, R10, R103 ;  /* 0x0000000a62087223 */ /* 0x000fe20000010067 */
[----:B------:R-:W-:Y:S01]  /*d380*/  ISETP.GE.AND P4, PT, R141, R2, PT ;  /* 0x000000028d00720c */ /* 0x000fe20003f86270 */
[----:B------:R-:W1:Y:S01]  /*d390*/  MUFU.TANH R147, R32 ;  /* 0x0000002000937308 */ /* 0x000e620000002400 */
[C-C-:B------:R-:W-:Y:S01]  /*d3a0*/  LOP3.LUT R141, R53.reuse, 0x40, R100.reuse, 0xfe, !PT ;  /* 0x00000040358d7812 */ /* 0x140fe200078efe64 */
[----:B------:R-:W-:Y:S01]  /*d3b0*/  FMUL.FTZ R3, R42, UR15 ;  /* 0x0000000f2a037c20 */ /* 0x000fe20008410000 */
[----:B------:R-:W-:-:S02]  /*d3c0*/  LOP3.LUT R83, R53, 0x48, R100, 0xfe, !PT ;  /* 0x0000004835537812 */ /* 0x000fc400078efe64 */
[----:B------:R-:W-:Y:S02]  /*d3d0*/  LOP3.LUT R103, R53, 0x41, R100, 0xfe, !PT ;  /* 0x0000004135677812 */ /* 0x000fe400078efe64 */
[----:B------:R-:W-:Y:S01]  /*d3e0*/  FSEL R49, R49, -INF , !P6 ;  /* 0xff80000031317808 */ /* 0x000fe20007000000 */
[----:B------:R-:W-:Y:S01]  /*d3f0*/  MUFU.TANH R139, R139 ;  /* 0x0000008b008b7308 */ /* 0x000fe20000002400 */
[-C--:B------:R-:W-:Y:S02]  /*d400*/  ISETP.GE.AND P6, PT, R141, R2.reuse, PT ;  /* 0x000000028d00720c */ /* 0x080fe40003fc6270 */
[----:B------:R-:W-:Y:S02]  /*d410*/  FSEL R45, R45, -INF , !P2 ;  /* 0xff8000002d2d7808 */ /* 0x000fe40005000000 */
[----:B------:R-:W-:Y:S02]  /*d420*/  FSEL R37, R8, -INF , !P3 ;  /* 0xff80000008257808 */ /* 0x000fe40005800000 */
[----:B------:R-:W-:Y:S01]  /*d430*/  ISETP.GE.AND P2, PT, R83, R2, PT ;  /* 0x000000025300720c */ /* 0x000fe20003f46270 */
[----:B------:R-:W-:Y:S01]  /*d440*/  MUFU.TANH R3, R3 ;  /* 0x0000000300037308 */ /* 0x000fe20000002400 */
[----:B------:R-:W-:-:S02]  /*d450*/  I2FP.F32.S32 R141, R141 ;  /* 0x0000008d008d7245 */ /* 0x000fc40000201400 */
[----:B------:R-:W-:Y:S01]  /*d460*/  I2FP.F32.S32 R8, R83 ;  /* 0x0000005300087245 */ /* 0x000fe20000201400 */
[----:B------:R-:W-:Y:S01]  /*d470*/  FMUL.FTZ R83, R33, UR15 ;  /* 0x0000000f21537c20 */ /* 0x000fe20008410000 */
[----:B------:R-:W-:Y:S02]  /*d480*/  FSEL R79, R79, -INF , !P5 ;  /* 0xff8000004f4f7808 */ /* 0x000fe40006800000 */
[----:B------:R-:W-:Y:S01]  /*d490*/  I2FP.F32.S32 R10, R103 ;  /* 0x00000067000a7245 */ /* 0x000fe20000201400 */
[C---:B-1----:R-:W-:Y:S01]  /*d4a0*/  FFMA.FTZ R147, R98.reuse, R8, R147 ;  /* 0x0000000862937223 */ /* 0x042fe20000010093 */
[----:B------:R-:W-:Y:S01]  /*d4b0*/  ISETP.GE.AND P5, PT, R69, R2, PT ;  /* 0x000000024500720c */ /* 0x000fe20003fa6270 */
[----:B------:R-:W1:Y:S01]  /*d4c0*/  MUFU.TANH R83, R83 ;  /* 0x0000005300537308 */ /* 0x000e620000002400 */
[C---:B------:R-:W-:Y:S01]  /*d4d0*/  LOP3.LUT R81, R53.reuse, 0x49, R100, 0xfe, !PT ;  /* 0x0000004935517812 */ /* 0x040fe200078efe64 */
[----:B------:R-:W-:Y:S01]  /*d4e0*/  FFMA.FTZ R33, R98, R10, R145 ;  /* 0x0000000a62217223 */ /* 0x000fe20000010091 */
[----:B------:R-:W-:-:S02]  /*d4f0*/  LOP3.LUT R10, R53, R100, RZ, 0xfc, !PT ;  /* 0x00000064350a7212 */ /* 0x000fc400078efcff */
[----:B------:R-:W-:Y:S02]  /*d500*/  FSEL R41, R41, -INF , !P4 ;  /* 0xff80000029297808 */ /* 0x000fe40006000000 */
[--C-:B------:R-:W-:Y:S01]  /*d510*/  LOP3.LUT R0, R53, 0x79, R100.reuse, 0xfe, !PT ;  /* 0x0000007935007812 */ /* 0x100fe200078efe64 */
[----:B------:R2:W3:Y:S01]  /*d520*/  MUFU.TANH R69, R12 ;  /* 0x0000000c00457308 */ /* 0x0004e20000002400 */
[-C--:B------:R-:W-:Y:S02]  /*d530*/  ISETP.GE.AND P4, PT, R81, R2.reuse, PT ;  /* 0x000000025100720c */ /* 0x080fe40003f86270 */
[----:B------:R-:W-:Y:S01]  /*d540*/  I2FP.F32.S32 R16, R81 ;  /* 0x0000005100107245 */ /* 0x000fe20000201400 */
[----:B------:R-:W-:Y:S01]  /*d550*/  FMUL.FTZ R81, R9, UR15 ;  /* 0x0000000f09517c20 */ /* 0x000fe20008410000 */
[----:B------:R-:W-:Y:S02]  /*d560*/  FSEL R47, R47, -INF , !P5 ;  /* 0xff8000002f2f7808 */ /* 0x000fe40006800000 */
[----:B------:R-:W-:Y:S01]  /*d570*/  LOP3.LUT R32, R53, 0x31, R100, 0xfe, !PT ;  /* 0x0000003135207812 */ /* 0x000fe200078efe64 */
[----:B------:R-:W-:Y:S01]  /*d580*/  MUFU.TANH R51, R51 ;  /* 0x0000003300337308 */ /* 0x000fe20000002400 */
[----:B------:R-:W-:Y:S01]  /*d590*/  ISETP.GE.AND P5, PT, R103, R2, PT ;  /* 0x000000026700720c */ /* 0x000fe20003fa6270 */
[----:B-1----:R-:W-:Y:S01]  /*d5a0*/  FFMA.FTZ R11, R98, R16, R83 ;  /* 0x00000010620b7223 */ /* 0x002fe20000010053 */
[----:B------:R-:W-:Y:S01]  /*d5b0*/  ISETP.GE.AND P3, PT, R0, R2, PT ;  /* 0x000000020000720c */ /* 0x000fe20003f66270 */
[----:B------:R-:W-:Y:S01]  /*d5c0*/  FMUL.FTZ R2, R39, UR15 ;  /* 0x0000000f27027c20 */ /* 0x000fe20008410000 */
[----:B------:R-:W-:-:S02]  /*d5d0*/  FSEL R9, R147, -INF , !P2 ;  /* 0xff80000093097808 */ /* 0x000fc40005000000 */
[----:B------:R-:W-:Y:S01]  /*d5e0*/  LOP3.LUT R8, R53, 0x1, R100, 0xfe, !PT ;  /* 0x0000000135087812 */ /* 0x000fe200078efe64 */
[----:B------:R-:W-:Y:S01]  /*d5f0*/  MUFU.TANH R39, R43 ;  /* 0x0000002b00277308 */ /* 0x000fe20000002400 */
[----:B--2---:R-:W-:Y:S01]  /*d600*/  FMUL.FTZ R12, R35, UR15 ;  /* 0x0000000f230c7c20 */ /* 0x004fe20008410000 */
[----:B------:R-:W-:Y:S01]  /*d610*/  FFMA.FTZ R35, R98, R141, R143 ;  /* 0x0000008d62237223 */ /* 0x000fe2000001008f */
[-C--:B------:R-:W-:Y:S02]  /*d620*/  ISETP.GE.AND P2, PT, R32, R133.reuse, PT ;  /* 0x000000852000720c */ /* 0x080fe40003f46270 */
[----:B------:R-:W-:Y:S02]  /*d630*/  I2FP.F32.S32 R32, R32 ;  /* 0x0000002000207245 */ /* 0x000fe40000201400 */
[----:B------:R-:W-:Y:S01]  /*d640*/  FSEL R35, R35, -INF , !P6 ;  /* 0xff80000023237808 */ /* 0x000fe20007000000 */
[----:B------:R-:W1:Y:S01]  /*d650*/  MUFU.TANH R81, R81 ;  /* 0x0000005100517308 */ /* 0x000e620000002400 */
[----:B------:R-:W-:Y:S01]  /*d660*/  ISETP.GE.AND P6, PT, R10, R133, PT ;  /* 0x000000850a00720c */ /* 0x000fe20003fc6270 */
[----:B---3--:R-:W-:Y:S01]  /*d670*/  FFMA.FTZ R32, R98, R32, R69 ;  /* 0x0000002062207223 */ /* 0x008fe20000010045 */
[----:B------:R-:W-:-:S02]  /*d680*/  I2FP.F32.S32 R10, R10 ;  /* 0x0000000a000a7245 */ /* 0x000fc40000201400 */
[----:B------:R-:W-:Y:S02]  /*d690*/  FSEL R33, R33, -INF , !P5 ;  /* 0xff80000021217808 */ /* 0x000fe40006800000 */
[----:B------:R-:W-:Y:S01]  /*d6a0*/  ISETP.GE.AND P5, PT, R8, R133, PT ;  /* 0x000000850800720c */ /* 0x000fe20003fa6270 */
[----:B------:R-:W-:Y:S01]  /*d6b0*/  FFMA.FTZ R10, R98, R10, R135 ;  /* 0x0000000a620a7223 */ /* 0x000fe20000010087 */
[----:B------:R2:W-:Y:S01]  /*d6c0*/  MUFU.TANH R43, R38 ;  /* 0x00000026002b7308 */ /* 0x0005e20000002400 */
[----:B------:R-:W-:Y:S02]  /*d6d0*/  I2FP.F32.S32 R8, R8 ;  /* 0x0000000800087245 */ /* 0x000fe40000201400 */
[C-C-:B------:R-:W-:Y:S02]  /*d6e0*/  LOP3.LUT R16, R53.reuse, 0x48, R100.reuse, 0xfe, !PT ;  /* 0x0000004835107812 */ /* 0x140fe400078efe64 */
[----:B------:R-:W-:Y:S01]  /*d6f0*/  FSEL R32, R32, -INF , !P2 ;  /* 0xff80000020207808 */ /* 0x000fe20005000000 */
[----:B------:R-:W-:Y:S01]  /*d700*/  FFMA.FTZ R8, R98, R8, R139 ;  /* 0x0000000862087223 */ /* 0x000fe2000001008b */
[----:B------:R-:W-:Y:S01]  /*d710*/  LOP3.LUT R36, R53, 0x40, R100, 0xfe, !PT ;  /* 0x0000004035247812 */ /* 0x000fe200078efe64 */
[----:B------:R-:W3:Y:S01]  /*d720*/  MUFU.TANH R135, R34 ;  /* 0x0000002200877308 */ /* 0x000ee20000002400 */
[----:B------:R-:W-:-:S02]  /*d730*/  I2FP.F32.S32 R83, R0 ;  /* 0x0000000000537245 */ /* 0x000fc40000201400 */
[----:B------:R-:W-:Y:S02]  /*d740*/  ISETP.GE.AND P2, PT, R16, R133, PT ;  /* 0x000000851000720c */ /* 0x000fe40003f46270 */
[C-C-:B------:R-:W-:Y:S01]  /*d750*/  LOP3.LUT R28, R53.reuse, 0x38, R100.reuse, 0xfe, !PT ;  /* 0x00000038351c7812 */ /* 0x140fe200078efe64 */
[----:B-1----:R-:W-:Y:S01]  /*d760*/  FFMA.FTZ R69, R98, R83, R81 ;  /* 0x0000005362457223 */ /* 0x002fe20000010051 */
[----:B------:R-:W-:Y:S01]  /*d770*/  I2FP.F32.S32 R16, R16 ;  /* 0x0000001000107245 */ /* 0x000fe20000201400 */
[----:B------:R1:W4:Y:S01]  /*d780*/  MUFU.TANH R103, R2 ;  /* 0x0000000200677308 */ /* 0x0003220000002400 */
[----:B--2---:R-:W-:Y:S02]  /*d790*/  LOP3.LUT R38, R53, 0x39, R100, 0xfe, !PT ;  /* 0x0000003935267812 */ /* 0x004fe400078efe64 */
[----:B------:R-:W-:Y:S02]  /*d7a0*/  FSEL R8, R8, -INF , !P5 ;  /* 0xff80000008087808 */ /* 0x000fe40006800000 */
[----:B------:R-:W-:-:S02]  /*d7b0*/  FSEL R11, R11, -INF , !P4 ;  /* 0xff8000000b0b7808 */ /* 0x000fc40006000000 */
[-C--:B------:R-:W-:Y:S01]  /*d7c0*/  ISETP.GE.AND P5, PT, R36, R133.reuse, PT ;  /* 0x000000852400720c */ /* 0x080fe20003fa6270 */
[----:B------:R-:W-:Y:S01]  /*d7d0*/  MUFU.TANH R139, R46 ;  /* 0x0000002e008b7308 */ /* 0x000fe20000002400 */
[-C--:B------:R-:W-:Y:S01]  /*d7e0*/  ISETP.GE.AND P4, PT, R28, R133.reuse, PT ;  /* 0x000000851c00720c */ /* 0x080fe20003f86270 */
[C---:B---3--:R-:W-:Y:S01]  /*d7f0*/  FFMA.FTZ R16, R98.reuse, R16, R135 ;  /* 0x0000001062107223 */ /* 0x048fe20000010087 */
[----:B------:R-:W-:Y:S02]  /*d800*/  I2FP.F32.S32 R36, R36 ;  /* 0x0000002400247245 */ /* 0x000fe40000201400 */
[----:B------:R-:W-:Y:S02]  /*d810*/  I2FP.F32.S32 R28, R28 ;  /* 0x0000001c001c7245 */ /* 0x000fe40000201400 */
[----:B------:R-:W-:Y:S01]  /*d820*/  LOP3.LUT R18, R53, 0x41, R100, 0xfe, !PT ;  /* 0x0000004135127812 */ /* 0x000fe200078efe64 */
[----:B------:R-:W2:Y:S01]  /*d830*/  MUFU.TANH R14, R14 ;  /* 0x0000000e000e7308 */ /* 0x000ea20000002400 */
[----:B-1----:R-:W-:Y:S01]  /*d840*/  I2FP.F32.S32 R2, R38 ;  /* 0x0000002600027245 */ /* 0x002fe20000201400 */
[----:B------:R-:W-:Y:S01]  /*d850*/  FFMA.FTZ R36, R98, R36, R43 ;  /* 0x0000002462247223 */ /* 0x000fe2000001002b */
[----:B------:R-:W-:Y:S01]  /*d860*/  FSEL R10, R10, -INF , !P6 ;  /* 0xff8000000a0a7808 */ /* 0x000fe20007000000 */
[C---:B------:R-:W-:Y:S01]  /*d870*/  FFMA.FTZ R3, R98.reuse, R28, R3 ;  /* 0x0000001c62037223 */ /* 0x040fe20000010003 */
[----:B------:R-:W-:Y:S01]  /*d880*/  FSEL R69, R69, -INF , !P3 ;  /* 0xff80000045457808 */ /* 0x000fe20005800000 */
[----:B------:R-:W-:Y:S01]  /*d890*/  FFMA.FTZ R2, R98, R2, R39 ;  /* 0x0000000262027223 */ /* 0x000fe20000010027 */
[-C--:B------:R-:W-:Y:S01]  /*d8a0*/  ISETP.GE.AND P6, PT, R38, R133.reuse, PT ;  /* 0x000000852600720c */ /* 0x080fe20003fc6270 */
[----:B------:R-:W1:Y:S01]  /*d8b0*/  MUFU.TANH R39, R12 ;  /* 0x0000000c00277308 */ /* 0x000e620000002400 */
[----:B------:R-:W-:-:S02]  /*d8c0*/  ISETP.GE.AND P3, PT, R18, R133, PT ;  /* 0x000000851200720c */ /* 0x000fc40003f66270 */
[----:B------:R-:W-:Y:S02]  /*d8d0*/  FSEL R158, R16, -INF , !P2 ;  /* 0xff800000109e7808 */ /* 0x000fe40005000000 */
[----:B------:R-:W-:Y:S02]  /*d8e0*/  I2FP.F32.S32 R18, R18 ;  /* 0x0000001200127245 */ /* 0x000fe40000201400 */
[C-C-:B------:R-:W-:Y:S02]  /*d8f0*/  LOP3.LUT R34, R53.reuse, 0x29, R100.reuse, 0xfe, !PT ;  /* 0x0000002935227812 */ /* 0x140fe400078efe64 */
[----:B------:R-:W-:Y:S01]  /*d900*/  LOP3.LUT R28, R53, 0x30, R100, 0xfe, !PT ;  /* 0x00000030351c7812 */ /* 0x000fe200078efe64 */
[C---:B----4-:R-:W-:Y:S01]  /*d910*/  FFMA.FTZ R18, R98.reuse, R18, R103 ;  /* 0x0000001262127223 */ /* 0x050fe20000010067 */
[----:B------:R-:W-:Y:S01]  /*d920*/  BAR.SYNC.DEFER_BLOCKING 0x0 ;  /* 0x0000000000007b1d */ /* 0x000fe20000010000 */
[----:B------:R-:W-:Y:S01]  /*d930*/  ISETP.GT.AND P2, PT, R101, R120, PT ;  /* 0x000000786500720c */ /* 0x000fe20003f44270 */
[----:B--2---:R-:W-:Y:S01]  /*d940*/  FFMA.FTZ R14, R98, R83, R14 ;  /* 0x00000053620e7223 */ /* 0x004fe2000001000e */
[----:B------:R-:W-:-:S02]  /*d950*/  LOP3.LUT R38, R53, 0x49, R100, 0xfe, !PT ;  /* 0x0000004935267812 */ /* 0x000fc400078efe64 */
[----:B------:R-:W-:Y:S02]  /*d960*/  FSEL R164, R2, -INF , !P6 ;  /* 0xff80000002a47808 */ /* 0x000fe40007000000 */
[----:B------:R-:W-:Y:S02]  /*d970*/  FSEL R162, R36, -INF , !P5 ;  /* 0xff80000024a27808 */ /* 0x000fe40006800000 */
[----:B------:R-:W-:Y:S02]  /*d980*/  FSEL R81, R3, -INF , !P4 ;  /* 0xff80000003517808 */ /* 0x000fe40006000000 */
[-C--:B------:R-:W-:Y:S02]  /*d990*/  ISETP.GE.AND P6, PT, R34, R133.reuse, PT ;  /* 0x000000852200720c */ /* 0x080fe40003fc6270 */
[----:B------:R-:W-:Y:S02]  /*d9a0*/  ISETP.GE.AND P5, PT, R28, R133, PT ;  /* 0x000000851c00720c */ /* 0x000fe40003fa6270 */
[----:B------:R-:W-:-:S02]  /*d9b0*/  I2FP.F32.S32 R3, R38 ;  /* 0x0000002600037245 */ /* 0x000fc40000201400 */
[----:B------:R-:W-:Y:S02]  /*d9c0*/  I2FP.F32.S32 R34, R34 ;  /* 0x0000002200227245 */ /* 0x000fe40000201400 */
[----:B------:R-:W-:Y:S01]  /*d9d0*/  I2FP.F32.S32 R28, R28 ;  /* 0x0000001c001c7245 */ /* 0x000fe20000201400 */
[----:B-1----:R-:W-:Y:S01]  /*d9e0*/  FFMA.FTZ R3, R98, R3, R39 ;  /* 0x0000000362037223 */ /* 0x002fe20000010027 */
[----:B------:R-:W-:Y:S01]  /*d9f0*/  FSEL R160, R18, -INF , !P3 ;  /* 0xff80000012a07808 */ /* 0x000fe20005800000 */
[----:B------:R-:W-:Y:S01]  /*da00*/  FFMA.FTZ R12, R98, R34, R51 ;  /* 0x00000022620c7223 */ /* 0x000fe20000010033 */
[-C--:B------:R-:W-:Y:S01]  /*da10*/  ISETP.GE.AND P4, PT, R38, R133.reuse, PT ;  /* 0x000000852600720c */ /* 0x080fe20003f86270 */
[----:B------:R-:W-:Y:S01]  /*da20*/  FFMA.FTZ R28, R98, R28, R139 ;  /* 0x0000001c621c7223 */ /* 0x000fe2000001008b */
        /* <DEDUP_REMOVED lines=68> */
.L_x_5264:
[----:B------:R-:W1:Y:S02]  /*de70*/  LDC R0, c[0x0][0x248] ;  /* 0x00009200ff007b82 */ /* 0x000e640000000800 */
[----:B-1----:R-:W-:-:S05]  /*de80*/  IMAD.SHL.U32 R39, R0, 0x80, RZ ;  /* 0x0000008000277824 */ /* 0x002fca00078e00ff */
[----:B------:R-:W-:-:S04]  /*de90*/  IADD3 R39, -R39, RZ, RZ ;  /* 0x000000ff27277210 */ /* 0x000fc80007ffe1ff */
[----:B------:R-:W-:-:S07]  /*dea0*/  SHF.R.S32.HI R2, RZ, 0x1f, R39 ;  /* 0x0000001fff027819 */ /* 0x000fce0000011427 */
.L_x_5265:
        /* <DEDUP_REMOVED lines=43> */
.L_x_5267:
[----:B------:R-:W-:Y:S05]  /*e160*/  BSYNC B0 ;  /* 0x0000000000007941 */ /* 0x000fea0003800000 */
.L_x_5266:
[----:B------:R-:W0:Y:S01]  /*e170*/  LDGDEPBAR ;  /* 0x00000000000079af */ /* 0x000e220000000000 */
[----:B------:R-:W-:-:S04]  /*e180*/  LEA R130, P0, R39, R130, 0x1 ;  /* 0x0000008227827211 */ /* 0x000fc800078008ff */
[----:B------:R-:W-:-:S09]  /*e190*/  LEA.HI.X R131, R39, R131, R2, 0x1, P0 ;  /* 0x0000008327837211 */ /* 0x000fd200000f0c02 */
.L_x_5263:
        /* <DEDUP_REMOVED lines=47> */
[----:B-12---:R-:W1:Y:S02]  /*e490*/  SHFL.BFLY PT, R43, R0, 0x1, 0x1f ;  /* 0x0c201f00002b7f89 */ /* 0x006e6400000e0000 */
        /* <DEDUP_REMOVED lines=58> */
[----:B------:R-:W-:-:S05]  /*e840*/  FMNMX.FTZ R2, R51, R2, !PT ;  /* 0x0000000233027209 */ /* 0x000fca0007810000 */
[----:B------:R-:W1:Y:S01]  /*e850*/  SHFL.BFLY PT, R3, R2, 0x2, 0x1f ;  /* 0x0c401f0002037f89 */ /* 0x000e6200000e0000 */
[----:B------:R-:W-:Y:S08]  /*e860*/  MUFU.EX2 R78, R78 ;  /* 0x0000004e004e7308 */ /* 0x000ff00000000800 */
[----:B------:R-:W2:Y:S08]  /*e870*/  MUFU.EX2 R71, R71 ;  /* 0x0000004700477308 */ /* 0x000eb00000000800 */
[----:B------:R-:W-:Y:S01]  /*e880*/  MUFU.EX2 R72, R72 ;  /* 0x0000004800487308 */ /* 0x000fe20000000800 */
[----:B-1----:R-:W-:Y:S01]  /*e890*/  FMNMX.FTZ R0, R2, R3, !PT ;  /* 0x0000000302007209 */ /* 0x002fe20007810000 */
[----:B------:R-:W-:Y:S01]  /*e8a0*/  FFMA.FTZ R2, R7, UR8, -R74 ;  /* 0x0000000807027c23 */ /* 0x000fe2000801084a */
[----:B--2---:R-:W-:-:S05]  /*e8b0*/  F2FP.BF16.F32.PACK_AB R34, R71, R78 ;  /* 0x0000004e4722723e */ /* 0x004fca00000010ff */
[----:B------:R-:W-:Y:S01]  /*e8c0*/  MUFU.EX2 R61, R61 ;  /* 0x0000003d003d7308 */ /* 0x000fe20000000800 */
[----:B------:R-:W1:Y:S07]  /*e8d0*/  SHFL.BFLY PT, R3, R0, 0x1, 0x1f ;  /* 0x0c201f0000037f89 */ /* 0x000e6e00000e0000 */
[----:B------:R-:W-:Y:S08]  /*e8e0*/  MUFU.EX2 R62, R62 ;  /* 0x0000003e003e7308 */ /* 0x000ff00000000800 */
[----:B------:R-:W-:Y:S08]  /*e8f0*/  MUFU.EX2 R59, R59 ;  /* 0x0000003b003b7308 */ /* 0x000ff00000000800 */
[----:B------:R-:W-:Y:S01]  /*e900*/  MUFU.EX2 R58, R58 ;  /* 0x0000003a003a7308 */ /* 0x000fe20000000800 */
[----:B-1----:R-:W-:Y:S01]  /*e910*/  FMNMX.FTZ R42, R0, R3, !PT ;  /* 0x00000003002a7209 */ /* 0x002fe20007810000 */
[--C-:B------:R-:W-:Y:S01]  /*e920*/  FFMA.FTZ R0, R5, UR8, -R74.reuse ;  /* 0x0000000805007c23 */ /* 0x100fe2000801084a */
[----:B------:R-:W-:-:S02]  /*e930*/  FFMA.FTZ R3, R15, UR8, -R74 ;  /* 0x000000080f037c23 */ /* 0x000fc4000801084a */
        /* <DEDUP_REMOVED lines=13> */
[----:B------:R-:W1:Y:S01]  /*ea10*/  LDSM.16.MT88.4 R8, [R136+0x3000] ;  /* 0x003000008808783b */ /* 0x000e620000004200 */
[----:B------:R-:W-:Y:S01]  /*ea20*/  FADD.FTZ R6, R65, -R6 ;  /* 0x8000000641067221 */ /* 0x000fe20000010000 */
[----:B------:R-:W-:Y:S01]  /*ea30*/  MUFU.EX2 R152, R152 ;  /* 0x0000009800987308 */ /* 0x000fe20000000800 */
[----:B------:R-:W-:Y:S01]  /*ea40*/  FMUL.FTZ R141, R4, UR8 ;  /* 0x00000008048d7c20 */ /* 0x000fe20008410000 */
[--C-:B------:R-:W-:Y:S01]  /*ea50*/  FFMA.FTZ R76, R24, UR8, -R53.reuse ;  /* 0x00000008184c7c23 */ /* 0x100fe20008010835 */
[----:B------:R-:W-:Y:S01]  /*ea60*/  FMUL.FTZ R139, R6, UR8 ;  /* 0x00000008068b7c20 */ /* 0x000fe20008410000 */
[--C-:B------:R-:W-:Y:S01]  /*ea70*/  FFMA.FTZ R80, R64, UR8, -R53.reuse ;  /* 0x0000000840507c23 */ /* 0x100fe20008010835 */
[----:B------:R-:W2:Y:S01]  /*ea80*/  LDSM.16.MT88.4 R4, [R134+0x3400] ;  /* 0x003400008604783b */ /* 0x000ea20000004200 */
[--C-:B------:R-:W-:Y:S01]  /*ea90*/  FFMA.FTZ R65, R22, UR8, -R53.reuse ;  /* 0x0000000816417c23 */ /* 0x100fe20008010835 */
[--C-:B------:R-:W-:Y:S01]  /*eaa0*/  FFMA.FTZ R64, R20, UR8, -R53.reuse ;  /* 0x0000000814407c23 */ /* 0x100fe20008010835 */
[----:B------:R-:W3:Y:S01]  /*eab0*/  MUFU.EX2 R133, R133 ;  /* 0x0000008500857308 */ /* 0x000ee20000000800 */
[----:B------:R-:W4:Y:S01]  /*eac0*/  LDSM.16.MT88.4 R24, [R136+0x3400] ;  /* 0x003400008818783b */ /* 0x000f220000004200 */
[--C-:B------:R-:W-:Y:S01]  /*ead0*/  FFMA.FTZ R63, R12, UR8, -R53.reuse ;  /* 0x000000080c3f7c23 */ /* 0x100fe20008010835 */
[----:B------:R-:W-:Y:S01]  /*eae0*/  F2FP.BF16.F32.PACK_AB R12, R135, R154 ;  /* 0x0000009a870c723e */ /* 0x000fe200000010ff */
[--C-:B------:R-:W-:Y:S01]  /*eaf0*/  FFMA.FTZ R75, R30, UR8, -R53.reuse ;  /* 0x000000081e4b7c23 */ /* 0x100fe20008010835 */
[--C-:B------:R-:W-:Y:S01]  /*eb00*/  FFMA.FTZ R70, R70, UR8, -R53.reuse ;  /* 0x0000000846467c23 */ /* 0x100fe20008010835 */
[--C-:B------:R-:W-:Y:S01]  /*eb10*/  FFMA.FTZ R67, R28, UR8, -R53.reuse ;  /* 0x000000081c437c23 */ /* 0x100fe20008010835 */
[--C-:B------:R-:W-:Y:S01]  /*eb20*/  FFMA.FTZ R82, R32, UR8, -R53.reuse ;  /* 0x0000000820527c23 */ /* 0x100fe20008010835 */
[----:B------:R-:W-:Y:S01]  /*eb30*/  MUFU.EX2 R146, R146 ;  /* 0x0000009200927308 */ /* 0x000fe20000000800 */
[----:B------:R-:W5:Y:S01]  /*eb40*/  LDSM.16.MT88.4 R28, [R134+0x3800] ;  /* 0x00380000861c783b */ /* 0x000f620000004200 */
[----:B------:R-:W-:Y:S01]  /*eb50*/  F2FP.BF16.F32.PACK_AB R32, R77, R138 ;  /* 0x0000008a4d20723e */ /* 0x000fe200000010ff */
        /* <DEDUP_REMOVED lines=10> */
[----:B------:R-:W-:-:S03]  /*ec00*/  FFMA.FTZ R44, R44, UR8, -R53 ;  /* 0x000000082c2c7c23 */ /* 0x000fc60008010835 */
        /* <DEDUP_REMOVED lines=27> */
[----:B------:R-:W2:Y:S01]  /*edc0*/  MUFU.EX2 R70, R70 ;  /* 0x0000004600467308 */ /* 0x000ea20000000800 */
[----:B-1----:R-:W-:Y:S01]  /*edd0*/  F2FP.BF16.F32.PACK_AB R33, R75, R80 ;  /* 0x000000504b21723e */ /* 0x002fe200000010ff */
[--C-:B------:R-:W-:Y:S01]  /*ede0*/  FFMA.FTZ R119, R158, UR8, -R53.reuse ;  /* 0x000000089e777c23 */ /* 0x100fe20008010835 */
[----:B------:R-:W-:Y:S01]  /*edf0*/  FFMA.FTZ R154, R97, R141, R154 ;  /* 0x0000008d619a7223 */ /* 0x000fe2000001009a */
[----:B------:R-:W-:Y:S01]  /*ee00*/  FFMA.FTZ R152, R99, R139, R152 ;  /* 0x0000008b63987223 */ /* 0x000fe20000010098 */
[C---:B------:R-:W-:Y:S01]  /*ee10*/  HMMA.16816.F32.BF16 R108, R12.reuse, R8, R108 ;  /* 0x000000080c6c723c */ /* 0x040fe2000004186c */
[----:B------:R-:W-:Y:S01]  /*ee20*/  LDSM.16.MT88.4 R112, [R134+0x4c00] ;  /* 0x004c00008670783b */ /* 0x000fe20000004200 */
        /* <DEDUP_REMOVED lines=8> */
[----:B------:R-:W3:Y:S01]  /*eeb0*/  MUFU.EX2 R65, R65 ;  /* 0x0000004100417308 */ /* 0x000ee20000000800 */
[----:B--2---:R-:W-:Y:S01]  /*eec0*/  F2FP.BF16.F32.PACK_AB R35, R70, R73 ;  /* 0x000000494623723e */ /* 0x004fe200000010ff */
        /* <DEDUP_REMOVED lines=18> */
[----:B------:R-:W3:Y:S01]  /*eff0*/  MUFU.EX2 R54, R54 ;  /* 0x0000003600367308 */ /* 0x000ee20000000800 */
[----:B------:R-:W-:-:S02]  /*f000*/  FADD.FTZ R73, R70, R73 ;  /* 0x0000004946497221 */ /* 0x000fc40000010000 */
[----:B------:R-:W-:Y:S01]  /*f010*/  HMMA.16816.F32.BF16 R104, R32, R26, R104 ;  /* 0x0000001a2068723c */ /* 0x000fe20000041868 */
[----:B------:R-:W4:Y:S01]  /*f020*/  LDSM.16.MT88.4 R24, [R136+0x3c00] ;  /* 0x003c00008818783b */ /* 0x000f220000004200 */
[----:B------:R-:W-:Y:S01]  /*f030*/  FADD.FTZ R72, R72, R71 ;  /* 0x0000004748487221 */ /* 0x000fe20000010000 */
[----:B------:R-:W-:Y:S02]  /*f040*/  FADD.FTZ R76, R76, R73 ;  /* 0x000000494c4c7221 */ /* 0x000fe40000010000 */
[----:B------:R-:W-:Y:S01]  /*f050*/  MUFU.EX2 R67, R67 ;  /* 0x0000004300437308 */ /* 0x000fe20000000800 */
[----:B--2---:R-:W-:Y:S01]  /*f060*/  F2FP.BF16.F32.PACK_AB R15, R63, R64 ;  /* 0x000000403f0f723e */ /* 0x004fe200000010ff */
[----:B------:R-:W-:Y:S01]  /*f070*/  FADD.FTZ R61, R61, R72 ;  /* 0x000000483d3d7221 */ /* 0x000fe20000010000 */
[----:B------:R-:W-:Y:S01]  /*f080*/  F2FP.BF16.F32.PACK_AB R32, R57, R58 ;  /* 0x0000003a3920723e */ /* 0x000fe200000010ff */
[----:B------:R-:W-:Y:S02]  /*f090*/  FADD.FTZ R65, R65, R76 ;  /* 0x0000004c41417221 */ /* 0x000fe40000010000 */
[----:B------:R-:W-:-:S02]  /*f0a0*/  FADD.FTZ R62, R62, R61 ;  /* 0x0000003d3e3e7221 */ /* 0x000fc40000010000 */
[----:B------:R-:W2:Y:S01]  /*f0b0*/  MUFU.EX2 R82, R82 ;  /* 0x0000005200527308 */ /* 0x000ea20000000800 */
[C---:B-----5:R-:W-:Y:S01]  /*f0c0*/  HMMA.16816.F32.BF16 R20, R12.reuse, R28, R20 ;  /* 0x0000001c0c14723c */ /* 0x060fe20000041814 */
[----:B---3--:R-:W-:Y:S01]  /*f0d0*/  F2FP.BF16.F32.PACK_AB R34, R54, R55 ;  /* 0x000000373622723e */ /* 0x008fe200000010ff */
[----:B------:R-:W-:Y:S01]  /*f0e0*/  FADD.FTZ R64, R64, R65 ;  /* 0x0000004140407221 */ /* 0x000fe20000010000 */
[----:B------:R-:W-:Y:S01]  /*f0f0*/  FADD.FTZ R59, R59, R62 ;  /* 0x0000003e3b3b7221 */ /* 0x000fe20000010000 */
[----:B------:R-:W-:Y:S02]  /*f100*/  MOV R65, R42 ;  /* 0x0000002a00417202 */ /* 0x000fe40000000f00 */
        /* <DEDUP_REMOVED lines=10> */
[----:B------:R-:W-:Y:S01]  /*f1b0*/  FADD.FTZ R82, R82, R67 ;  /* 0x0000004352527221 */ /* 0x000fe20000010000 */
[----:B------:R-:W-:Y:S01]  /*f1c0*/  MOV R67, R43 ;  /* 0x0000002b00437202 */ /* 0x000fe20000000f00 */
[----:B------:R-:W-:Y:S08]  /*f1d0*/  MUFU.EX2 R52, R52 ;  /* 0x0000003400347308 */ /* 0x000ff00000000800 */
[----:B------:R-:W5:Y:S01]  /*f1e0*/  MUFU.EX2 R49, R49 ;  /* 0x0000003100317308 */ /* 0x000f620000000800 */
[----:B-1----:R-:W-:Y:S01]  /*f1f0*/  F2FP.BF16.F32.PACK_AB R35, R116, R81 ;  /* 0x000000517423723e */ /* 0x002fe200000010ff */
[----:B------:R-:W-:-:S04]  /*f200*/  FADD.FTZ R81, R81, R82 ;  /* 0x0000005251517221 */ /* 0x000fc80000010000 */
[----:B------:R-:W-:Y:S02]  /*f210*/  FADD.FTZ R116, R116, R81 ;  /* 0x0000005174747221 */ /* 0x000fe40000010000 */
[----:B------:R-:W-:Y:S01]  /*f220*/  MUFU.EX2 R47, R47 ;  /* 0x0000002f002f7308 */ /* 0x000fe20000000800 */
[C---:B------:R-:W-:Y:S06]  /*f230*/  HMMA.16816.F32.BF16 R20, R32.reuse, R4, R20 ;  /* 0x000000042014723c */ /* 0x040fec0000041814 */
[----:B------:R-:W-:Y:S01]  /*f240*/  HMMA.16816.F32.BF16 R28, R32, R6, R28 ;  /* 0x00000006201c723c */ /* 0x000fe2000004181c */
[----:B------:R-:W1:Y:S01]  /*f250*/  MUFU.EX2 R46, R46 ;  /* 0x0000002e002e7308 */ /* 0x000e620000000800 */
[----:B------:R-:W2:Y:S01]  /*f260*/  LDSM.16.MT88.4 R4, [R134+0x4400] ;  /* 0x004400008604783b */ /* 0x000ea20000004200 */
[----:B-----5:R-:W-:-:S03]  /*f270*/  F2FP.BF16.F32.PACK_AB R12, R49, R52 ;  /* 0x00000034310c723e */ /* 0x020fc600000010ff */
[C---:B----4-:R-:W-:Y:S03]  /*f280*/  HMMA.16816.F32.BF16 R108, R32.reuse, R24, R108 ;  /* 0x00000018206c723c */ /* 0x050fe6000004186c */
[----:B------:R-:W-:Y:S03]  /*f290*/  MUFU.EX2 R117, R117 ;  /* 0x0000007500757308 */ /* 0x000fe60000000800 */
[----:B------:R-:W-:Y:S01]  /*f2a0*/  HMMA.16816.F32.BF16 R104, R32, R26, R104 ;  /* 0x0000001a2068723c */ /* 0x000fe20000041868 */
[----:B------:R-:W4:Y:S04]  /*f2b0*/  LDSM.16.MT88.4 R24, [R136+0x4400] ;  /* 0x004400008818783b */ /* 0x000f280000004200 */
[----:B------:R-:W5:Y:S01]  /*f2c0*/  MUFU.EX2 R118, R118 ;  /* 0x0000007600767308 */ /* 0x000f620000000800 */
[----:B-1----:R-:W-:Y:S01]  /*f2d0*/  F2FP.BF16.F32.PACK_AB R14, R46, R47 ;  /* 0x0000002f2e0e723e */ /* 0x002fe200000010ff */
[--C-:B------:R-:W-:Y:S01]  /*f2e0*/  FFMA.FTZ R33, R68, UR8, -R53.reuse ;  /* 0x0000000844217c23 */ /* 0x100fe20008010835 */
[----:B------:R-:W-:Y:S01]  /*f2f0*/  FFMA.FTZ R35, R60, UR8, -R53 ;  /* 0x000000083c237c23 */ /* 0x000fe20008010835 */
[----:B------:R-:W-:-:S04]  /*f300*/  FFMA.FTZ R32, R79, UR8, -R74 ;  /* 0x000000084f207c23 */ /* 0x000fc8000801084a */
[----:B------:R-:W-:Y:S08]  /*f310*/  MUFU.EX2 R119, R119 ;  /* 0x0000007700777308 */ /* 0x000ff00000000800 */
[----:B------:R-:W1:Y:S01]  /*f320*/  MUFU.EX2 R156, R156 ;  /* 0x0000009c009c7308 */ /* 0x000e620000000800 */
[----:B-----5:R-:W-:Y:S01]  /*f330*/  F2FP.BF16.F32.PACK_AB R13, R118, R117 ;  /* 0x00000075760d723e */ /* 0x020fe200000010ff */
[----:B------:R-:W-:-:S04]  /*f340*/  FADD.FTZ R117, R117, R116 ;  /* 0x0000007475757221 */ /* 0x000fc80000010000 */
[----:B------:R-:W-:Y:S02]  /*f350*/  FADD.FTZ R118, R118, R117 ;  /* 0x0000007576767221 */ /* 0x000fe40000010000 */
[----:B------:R-:W-:Y:S08]  /*f360*/  MUFU.EX2 R45, R45 ;  /* 0x0000002d002d7308 */ /* 0x000ff00000000800 */
[----:B------:R-:W5:Y:S01]  /*f370*/  MUFU.EX2 R40, R40 ;  /* 0x0000002800287308 */ /* 0x000f620000000800 */
[----:B-1----:R-:W-:Y:S01]  /*f380*/  F2FP.BF16.F32.PACK_AB R15, R156, R119 ;  /* 0x000000779c0f723e */ /* 0x002fe200000010ff */
[----:B------:R-:W-:-:S04]  /*f390*/  FADD.FTZ R119, R119, R118 ;  /* 0x0000007677777221 */ /* 0x000fc80000010000 */
[----:B------:R-:W-:Y:S02]  /*f3a0*/  FADD.FTZ R156, R156, R119 ;  /* 0x000000779c9c7221 */ /* 0x000fe40000010000 */
[----:B------:R-:W-:Y:S01]  /*f3b0*/  MUFU.EX2 R41, R41 ;  /* 0x0000002900297308 */ /* 0x000fe20000000800 */
[C---:B---3--:R-:W-:Y:S06]  /*f3c0*/  HMMA.16816.F32.BF16 R20, R12.reuse, R16, R20 ;  /* 0x000000100c14723c */ /* 0x048fec0000041814 */
[----:B--2---:R-:W-:Y:S01]  /*f3d0*/  HMMA.16816.F32.BF16 R108, R12, R8, R108 ;  /* 0x000000080c6c723c */ /* 0x004fe2000004186c */
[----:B------:R-:W1:Y:S01]  /*f3e0*/  MUFU.EX2 R38, R38 ;  /* 0x0000002600267308 */ /* 0x000e620000000800 */
[----:B-----5:R-:W-:-:S04]  /*f3f0*/  F2FP.BF16.F32.PACK_AB R16, R40, R45 ;  /* 0x0000002d2810723e */ /* 0x020fc800000010ff */
[C---:B------:R-:W-:Y:S01]  /*f400*/  HMMA.16816.F32.BF16 R104, R12.reuse, R10, R104 ;  /* 0x0000000a0c68723c */ /* 0x040fe20000041868 */
[----:B------:R-:W2:Y:S02]  /*f410*/  LDSM.16.MT88.4 R8, [R134+0x4800] ;  /* 0x004800008608783b */ /* 0x000ea40000004200 */
[----:B------:R-:W-:Y:S03]  /*f420*/  MUFU.EX2 R143, R143 ;  /* 0x0000008f008f7308 */ /* 0x000fe60000000800 */
[----:B------:R-:W-:Y:S05]  /*f430*/  HMMA.16816.F32.BF16 R28, R12, R18, R28 ;  /* 0x000000120c1c723c */ /* 0x000fea000004181c */
[----:B------:R-:W3:Y:S02]  /*f440*/  MUFU.EX2 R144, R144 ;  /* 0x0000009000907308 */ /* 0x000ee40000000800 */
[----:B-1----:R-:W-:-:S06]  /*f450*/  F2FP.BF16.F32.PACK_AB R18, R38, R41 ;  /* 0x000000292612723e */ /* 0x002fcc00000010ff */
        /* <DEDUP_REMOVED lines=10> */
[----:B------:R-:W-:Y:S01]  /*f500*/  MUFU.EX2 R37, R37 ;  /* 0x0000002500257308 */ /* 0x000fe20000000800 */
[C---:B------:R-:W-:Y:S06]  /*f510*/  HMMA.16816.F32.BF16 R20, R16.reuse, R4, R20 ;  /* 0x000000041014723c */ /* 0x040fec0000041814 */
[----:B------:R-:W-:Y:S01]  /*f520*/  HMMA.16816.F32.BF16 R28, R16, R6, R28 ;  /* 0x00000006101c723c */ /* 0x000fe2000004181c */
[----:B------:R-:W1:Y:S01]  /*f530*/  MUFU.EX2 R2, R2 ;  /* 0x0000000200027308 */ /* 0x000e620000000800 */
[----:B------:R-:W5:Y:S01]  /*f540*/  LDSM.16.MT88.4 R4, [R136+0x4800] ;  /* 0x004800008804783b */ /* 0x000f620000004200 */
[----:B---3--:R-:W-:-:S03]  /*f550*/  F2FP.BF16.F32.PACK_AB R12, R36, R39 ;  /* 0x00000027240c723e */ /* 0x008fc600000010ff */
[C---:B----4-:R-:W-:Y:S03]  /*f560*/  HMMA.16816.F32.BF16 R108, R16.reuse, R24, R108 ;  /* 0x00000018106c723c */ /* 0x050fe6000004186c */
[----:B------:R-:W-:Y:S03]  /*f570*/  MUFU.EX2 R33, R33 ;  /* 0x0000002100217308 */ /* 0x000fe60000000800 */
[----:B------:R-:W-:Y:S05]  /*f580*/  HMMA.16816.F32.BF16 R104, R16, R26, R104 ;  /* 0x0000001a1068723c */ /* 0x000fea0000041868 */
[----:B------:R-:W3:Y:S01]  /*f590*/  MUFU.EX2 R66, R66 ;  /* 0x0000004200427308 */ /* 0x000ee20000000800 */
[----:B-1----:R-:W-:Y:S01]  /*f5a0*/  F2FP.BF16.F32.PACK_AB R14, R2, R37 ;  /* 0x00000025020e723e */ /* 0x002fe200000010ff */
[----:B------:R-:W-:Y:S01]  /*f5b0*/  FADD.FTZ R18, R58, R59 ;  /* 0x0000003b3a127221 */ /* 0x000fe20000010000 */
[--C-:B------:R-:W-:Y:S01]  /*f5c0*/  FFMA.FTZ R16, R48, UR8, -R53.reuse ;  /* 0x0000000830107c23 */ /* 0x100fe20008010835 */
[----:B------:R-:W-:-:S02]  /*f5d0*/  FFMA.FTZ R17, R50, UR8, -R53 ;  /* 0x0000000832117c23 */ /* 0x000fc40008010835 */
        /* <DEDUP_REMOVED lines=8> */
[----:B-1----:R-:W-:-:S07]  /*f660*/  F2FP.BF16.F32.PACK_AB R15, R56, R35 ;  /* 0x00000023380f723e */ /* 0x002fce00000010ff */
[C---:B--2---:R-:W-:Y:S01]  /*f670*/  HMMA.16816.F32.BF16 R20, R12.reuse, R8, R20 ;  /* 0x000000080c14723c */ /* 0x044fe20000041814 */
[----:B------:R-:W-:Y:S05]  /*f680*/  MUFU.EX2 R32, R32 ;  /* 0x0000002000207308 */ /* 0x000fea0000000800 */
[C---:B------:R-:W-:Y:S01]  /*f690*/  HMMA.16816.F32.BF16 R28, R12.reuse, R10, R28 ;  /* 0x0000000a0c1c723c */ /* 0x040fe2000004181c */
[----:B------:R-:W-:Y:S02]  /*f6a0*/  FADD.FTZ R9, R55, R18 ;  /* 0x0000001237097221 */ /* 0x000fe40000010000 */
[----:B------:R-:W1:Y:S02]  /*f6b0*/  MUFU.EX2 R25, R69 ;  /* 0x0000004500197308 */ /* 0x000e640000000800 */
[----:B------:R-:W-:Y:S01]  /*f6c0*/  FADD.FTZ R9, R54, R9 ;  /* 0x0000000936097221 */ /* 0x000fe20000010000 */
[----:B-----5:R-:W-:Y:S03]  /*f6d0*/  HMMA.16816.F32.BF16 R108, R12, R4, R108 ;  /* 0x000000040c6c723c */ /* 0x020fe6000004186c */
[----:B------:R-:W-:-:S02]  /*f6e0*/  FADD.FTZ R24, R52, R9 ;  /* 0x0000000934187221 */ /* 0x000fc40000010000 */
[----:B------:R-:W2:Y:S01]  /*f6f0*/  LDSM.16.MT88.4 R8, [R136+0x4c00] ;  /* 0x004c00008808783b */ /* 0x000ea20000004200 */
[----:B------:R-:W-:Y:S01]  /*f700*/  MUFU.EX2 R16, R16 ;  /* 0x0000001000107308 */ /* 0x000fe20000000800 */
[----:B------:R-:W-:Y:S01]  /*f710*/  FADD.FTZ R24, R49, R24 ;  /* 0x0000001831187221 */ /* 0x000fe20000010000 */
[----:B------:R-:W-:Y:S01]  /*f720*/  HMMA.16816.F32.BF16 R104, R12, R6, R104 ;  /* 0x000000060c68723c */ /* 0x000fe20000041868 */
[----:B---3--:R-:W-:Y:S02]  /*f730*/  F2FP.BF16.F32.PACK_AB R4, R0, R3 ;  /* 0x000000030004723e */ /* 0x008fe400000010ff */
[----:B------:R-:W-:-:S03]  /*f740*/  FADD.FTZ R47, R47, R24 ;  /* 0x000000182f2f7221 */ /* 0x000fc60000010000 */
[----:B------:R-:W3:Y:S01]  /*f750*/  MUFU.EX2 R17, R17 ;  /* 0x0000001100117308 */ /* 0x000ee20000000800 */
[----:B------:R-:W-:Y:S01]  /*f760*/  FADD.FTZ R46, R46, R47 ;  /* 0x0000002f2e2e7221 */ /* 0x000fe20000010000 */
[----:B-1----:R-:W-:-:S03]  /*f770*/  F2FP.BF16.F32.PACK_AB R6, R25, R32 ;  /* 0x000000201906723e */ /* 0x002fc600000010ff */
[----:B------:R-:W-:-:S03]  /*f780*/  FADD.FTZ R45, R45, R46 ;  /* 0x0000002e2d2d7221 */ /* 0x000fc60000010000 */
        /* <DEDUP_REMOVED lines=25> */
.L_x_5260:
[----:B------:R-:W-:-:S13]  /*f920*/  ISETP.GT.AND P0, PT, R101, R120, PT ;  /* 0x000000786500720c */ /* 0x000fda0003f04270 */
        /* <DEDUP_REMOVED lines=11> */
.L_x_5272:
        /* <DEDUP_REMOVED lines=70> */
.L_x_5269:
        /* <DEDUP_REMOVED lines=23> */
[----:B------:R-:W-:Y:S01]  /*ffb0*/  ISETP.GT.AND P0, PT, R101, R120, PT ;  /* 0x000000786500720c */ /* 0x000fe20003f04270 */
[----:B------:R-:W-:Y:S01]  /*ffc0*/  @!PT LDS RZ, [RZ] ;  /* 0x00000000fffff984 */ /* 0x000fe20000000800 */
[----:B------:R-:W-:Y:S01]  /*ffd0*/  @!PT LDS RZ, [RZ] ;  /* 0x00000000fffff984 */ /* 0x000fe20000000800 */
[----:B------:R-:W-:Y:S01]  /*ffe0*/  @!PT LDS RZ, [RZ] ;  /* 0x00000000fffff984 */ /* 0x000fe20000000800 */
[----:B------:R-:W-:Y:S01]  /*fff0*/  @!P2 LDGSTS.E.BYPASS.LTC128B.128 [R126+0x3800], desc[UR6][R152.64] ;  /* 0x03800000987eafae */ /* 0x000fe2000b901d46 */
[----:B------:R-:W-:Y:S07]  /*10000*/  MOV R137, R139 ;  /* 0x0000008b00897202 */ /* 0x000fee0000000f00 */
        /* <DEDUP_REMOVED lines=261> */
.L_x_5271:
[----:B------:R2:W-:Y:S01]  /*11060*/  @P2 STS [R126+0x1000], RZ ;  /* 0x001000ff7e002388 */ /* 0x0005e20000000800 */
[----:B------:R-:W-:Y:S01]  /*11070*/  LEA R82, P5, R74, R130, 0x1 ;  /* 0x000000824a527211 */ /* 0x000fe200078a08ff */
[C---:B------:R-:W-:Y:S01]  /*11080*/  @!P2 IMAD.WIDE.U32 R68, R76.reuse, 0x60, R74 ;  /* 0x000000604c44a825 */ /* 0x040fe200078e004a */
[-C--:B------:R-:W-:Y:S01]  /*11090*/  @!P2 LEA R66, P3, R76, R74.reuse, 0x6 ;  /* 0x0000004a4c42a211 */ /* 0x080fe200078630ff */
[----:B------:R2:W-:Y:S01]  /*110a0*/  @P2 STS [R126+0x1004], RZ ;  /* 0x001004ff7e002388 */ /* 0x0005e20000000800 */
[----:B------:R-:W-:Y:S01]  /*110b0*/  @!P2 IADD3 R65, P0, R122, R74, RZ ;  /* 0x0000004a7a41a210 */ /* 0x000fe20007f1e0ff */
[----:B----4-:R-:W-:Y:S01]  /*110c0*/  @!P2 IMAD R70, R70, 0x60, RZ ;  /* 0x000000604646a824 */ /* 0x010fe200078e02ff */
[--C-:B------:R-:W-:Y:S01]  /*110d0*/  LEA.HI.X R83, R74, R131, R75.reuse, 0x1, P5 ;  /* 0x000000834a537211 */ /* 0x100fe200028f0c4b */
[----:B------:R2:W-:Y:S01]  /*110e0*/  @P2 STS.64 [R126+0x1008], RZ ;  /* 0x001008ff7e002388 */ /* 0x0005e20000000a00 */
[----:B---3--:R-:W-:Y:S01]  /*110f0*/  @!P2 LEA.HI.X R72, R76, R75, R72, 0x6, P3 ;  /* 0x0000004b4c48a211 */ /* 0x008fe200018f3448 */
[----:B------:R-:W-:Y:S01]  /*11100*/  @!P2 IMAD.X R76, R121, 0x1, R75, P0 ;  /* 0x00000001794ca824 */ /* 0x000fe200000e064b */
[CC--:B------:R-:W-:Y:S01]  /*11110*/  @!P2 LEA R80, P4, R65.reuse, R130.reuse, 0x1 ;  /* 0x000000824150a211 */ /* 0x0c0fe200078808ff */
        /* <DEDUP_REMOVED lines=8> */
[-C--:B------:R-:W-:Y:S02]  /*111a0*/  @!P2 LEA.HI.X R79, R66, R131.reuse, R72, 0x1, P3 ;  /* 0x00000083424fa211 */ /* 0x080fe400018f0c48 */
[C---:B------:R-:W-:Y:S01]  /*111b0*/  @!P2 LEA R138, P0, R68.reuse, R130, 0x1 ;  /* 0x00000082448aa211 */ /* 0x040fe200078008ff */
[----:B------:R-:W-:Y:S01]  /*111c0*/  @!PT LDS RZ, [RZ] ;  /* 0x00000000fffff984 */ /* 0x000fe20000000800 */
[----:B------:R-:W-:Y:S01]  /*111d0*/  @!PT LDS RZ, [RZ] ;  /* 0x00000000fffff984 */ /* 0x000fe20000000800 */
[----:B------:R-:W-:Y:S01]  /*111e0*/  @!PT LDS RZ, [RZ] ;  /* 0x00000000fffff984 */ /* 0x000fe20000000800 */
[----:B------:R2:W-:Y:S01]  /*111f0*/  @!P2 LDGSTS.E.BYPASS.LTC128B.128 [R126+0x1800], desc[UR6][R80.64] ;  /* 0x01800000507eafae */ /* 0x0005e2000b901d46 */
[----:B------:R-:W-:Y:S02]  /*11200*/  IMAD.MOV.U32 R130, RZ, RZ, R82 ;  /* 0x000000ffff827224 */ /* 0x000fe400078e0052 */
        /* <DEDUP_REMOVED lines=13> */
.L_x_5270:
[----:B------:R-:W-:Y:S01]  /*112e0*/  LEA R72, R101, R100, 0x7 ;  /* 0x0000006465487211 */ /* 0x000fe200078e38ff */
[----:B--2---:R-:W-:Y:S03]  /*112f0*/  LDSM.16.MT88.4 R80, [R136+0x3000] ;  /* 0x003000008850783b */ /* 0x004fe60000004200 */
[C---:B------:R-:W-:Y:S02]  /*11300*/  IADD3 R68, R72.reuse, 0x30, RZ ;  /* 0x0000003048447810 */ /* 0x040fe40007ffe0ff */
[C---:B------:R-:W-:Y:S02]  /*11310*/  IADD3 R71, R72.reuse, 0x1, RZ ;  /* 0x0000000148477810 */ /* 0x040fe40007ffe0ff */
[----:B------:R-:W-:Y:S01]  /*11320*/  I2FP.F32.S32 R69, R72 ;  /* 0x0000004800457245 */ /* 0x000fe20000201400 */
[----:B------:R-:W-:Y:S01]  /*11330*/  LDSM.16.MT88.4 R144, [R136+0x3400] ;  /* 0x003400008890783b */ /* 0x000fe20000004200 */
[----:B------:R-:W-:Y:S02]  /*11340*/  I2FP.F32.S32 R71, R71 ;  /* 0x0000004700477245 */ /* 0x000fe40000201400 */
[----:B------:R-:W-:Y:S01]  /*11350*/  IADD3 R73, R72, 0x8, RZ ;  /* 0x0000000848497810 */ /* 0x000fe20007ffe0ff */
[CC--:B------:R-:W-:Y:S01]  /*11360*/  FFMA.FTZ R0, R98.reuse, R69.reuse, R0 ;  /* 0x0000004562007223 */ /* 0x0c0fe20000010000 */
[C---:B------:R-:W-:Y:S01]  /*11370*/  FFMA.FTZ R2, R98.reuse, R69, R2 ;  /* 0x0000004562027223 */ /* 0x040fe20000010002 */
[CC--:B------:R-:W-:Y:S01]  /*11380*/  FFMA.FTZ R3, R98.reuse, R71.reuse, R3 ;  /* 0x0000004762037223 */ /* 0x0c0fe20000010003 */
[----:B------:R-:W-:Y:S01]  /*11390*/  FFMA.FTZ R4, R98, R71, R4 ;  /* 0x0000004762047223 */ /* 0x000fe20000010004 */
        /* <DEDUP_REMOVED lines=8> */
[C---:B------:R-:W-:Y:S02]  /*11420*/  IADD3 R74, R72.reuse, 0x9, RZ ;  /* 0x00000009484a7810 */ /* 0x040fe40007ffe0ff */
[C---:B------:R-:W-:Y:S02]  /*11430*/  IADD3 R73, R72.reuse, 0x10, RZ ;  /* 0x0000001048497810 */ /* 0x040fe40007ffe0ff */
[----:B------:R-:W-:Y:S02]  /*11440*/  I2FP.F32.S32 R71, R74 ;  /* 0x0000004a00477245 */ /* 0x000fe40000201400 */
[----:B------:R-:W-:Y:S02]  /*11450*/  IADD3 R74, R72, 0x11, RZ ;  /* 0x00000011484a7810 */ /* 0x000fe40007ffe0ff */
[----:B------:R-:W-:Y:S01]  /*11460*/  I2FP.F32.S32 R69, R73 ;  /* 0x0000004900457245 */ /* 0x000fe20000201400 */
[CC--:B------:R-:W-:Y:S01]  /*11470*/  FFMA.FTZ R7, R98.reuse, R71.reuse, R7 ;  /* 0x0000004762077223 */ /* 0x0c0fe20000010007 */
[----:B------:R-:W-:Y:S01]  /*11480*/  FFMA.FTZ R8, R98, R71, R8 ;  /* 0x0000004762087223 */ /* 0x000fe20000010008 */
[----:B------:R-:W-:Y:S02]  /*11490*/  I2FP.F32.S32 R71, R74 ;  /* 0x0000004a00477245 */ /* 0x000fe40000201400 */
[----:B------:R-:W-:Y:S01]  /*114a0*/  IADD3 R74, R72, 0x19, RZ ;  /* 0x00000019484a7810 */ /* 0x000fe20007ffe0ff */
[-C--:B-1----:R-:W-:Y:S01]  /*114b0*/  FFMA.FTZ R9, R98, R69.reuse, R9 ;  /* 0x0000004562097223 */ /* 0x082fe20000010009 */
[----:B------:R-:W-:Y:S01]  /*114c0*/  IADD3 R73, R72, 0x18, RZ ;  /* 0x0000001848497810 */ /* 0x000fe20007ffe0ff */
[C---:B------:R-:W-:Y:S01]  /*114d0*/  FFMA.FTZ R10, R98.reuse, R69, R10 ;  /* 0x00000045620a7223 */ /* 0x040fe2000001000a */
[CC--:B------:R-:W-:Y:S01]  /*114e0*/  FFMA.FTZ R11, R98.reuse, R71.reuse, R11 ;  /* 0x00000047620b7223 */ /* 0x0c0fe2000001000b */
[----:B------:R-:W-:Y:S01]  /*114f0*/  FFMA.FTZ R12, R98, R71, R12 ;  /* 0x00000047620c7223 */ /* 0x000fe2000001000c */
[----:B------:R-:W-:Y:S02]  /*11500*/  I2FP.F32.S32 R71, R74 ;  /* 0x0000004a00477245 */ /* 0x000fe40000201400 */
[----:B------:R-:W-:Y:S02]  /*11510*/  I2FP.F32.S32 R69, R73 ;  /* 0x0000004900457245 */ /* 0x000fe40000201400 */
[----:B------:R-:W-:Y:S02]  /*11520*/  IADD3 R73, R72, 0x20, RZ ;  /* 0x0000002048497810 */ /* 0x000fe40007ffe0ff */
[----:B------:R-:W-:Y:S01]  /*11530*/  FMNMX.FTZ R75, R6, R75, !PT ;  /* 0x0000004b064b7209 */ /* 0x000fe20007810000 */
[C---:B------:R-:W-:Y:S01]  /*11540*/  FFMA.FTZ R13, R98.reuse, R69, R13 ;  /* 0x00000045620d7223 */ /* 0x040fe2000001000d */
[----:B------:R-:W-:Y:S01]  /*11550*/  I2FP.F32.S32 R65, R73 ;  /* 0x0000004900417245 */ /* 0x000fe20000201400 */
[C---:B------:R-:W-:Y:S01]  /*11560*/  FFMA.FTZ R14, R98.reuse, R69, R14 ;  /* 0x00000045620e7223 */ /* 0x040fe2000001000e */
[CC--:B------:R-:W-:Y:S01]  /*11570*/  FFMA.FTZ R15, R98.reuse, R71.reuse, R15 ;  /* 0x00000047620f7223 */ /* 0x0c0fe2000001000f */
[----:B------:R-:W-:Y:S01]  /*11580*/  FFMA.FTZ R16, R98, R71, R16 ;  /* 0x0000004762107223 */ /* 0x000fe20000010010 */
[----:B------:R-:W-:Y:S01]  /*11590*/  IADD3 R69, R72, 0x29, RZ ;  /* 0x0000002948457810 */ /* 0x000fe20007ffe0ff */
[CC--:B------:R-:W-:Y:S01]  /*115a0*/  FFMA.FTZ R17, R98.reuse, R65.reuse, R17 ;  /* 0x0000004162117223 */ /* 0x0c0fe20000010011 */
[C---:B------:R-:W-:Y:S01]  /*115b0*/  FFMA.FTZ R18, R98.reuse, R65, R18 ;  /* 0x0000004162127223 */ /* 0x040fe20000010012 */
[CC--:B------:R-:W-:Y:S01]  /*115c0*/  FFMA.FTZ R19, R98.reuse, R66.reuse, R19 ;  /* 0x0000004262137223 */ /* 0x0c0fe20000010013 */
[----:B------:R-:W-:Y:S01]  /*115d0*/  FFMA.FTZ R20, R98, R66, R20 ;  /* 0x0000004262147223 */ /* 0x000fe20000010014 */
[----:B------:R-:W-:Y:S02]  /*115e0*/  I2FP.F32.S32 R66, R69 ;  /* 0x0000004500427245 */ /* 0x000fe40000201400 */
[----:B------:R-:W-:Y:S02]  /*115f0*/  I2FP.F32.S32 R65, R67 ;  /* 0x0000004300417245 */ /* 0x000fe40000201400 */
[----:B------:R-:W-:Y:S02]  /*11600*/  IADD3 R67, R72, 0x31, RZ ;  /* 0x0000003148437810 */ /* 0x000fe40007ffe0ff */
[----:B------:R-:W-:Y:S01]  /*11610*/  FMNMX.FTZ R75, R8, R75, !PT ;  /* 0x0000004b084b7209 */ /* 0x000fe20007810000 */
[CC--:B------:R-:W-:Y:S01]  /*11620*/  FFMA.FTZ R21, R98.reuse, R65.reuse, R21 ;  /* 0x0000004162157223 */ /* 0x0c0fe20000010015 */
[C---:B------:R-:W-:Y:S01]  /*11630*/  FFMA.FTZ R22, R98.reuse, R65, R22 ;  /* 0x0000004162167223 */ /* 0x040fe20000010016 */
        /* <DEDUP_REMOVED lines=12> */
[C---:B------:R-:W-:Y:S02]  /*11700*/  IADD3 R67, R72.reuse, 0x39, RZ ;  /* 0x0000003948437810 */ /* 0x040fe40007ffe0ff */
[----:B------:R-:W-:Y:S01]  /*11710*/  IADD3 R66, R72, 0x40, RZ ;  /* 0x0000004048427810 */ /* 0x000fe20007ffe0ff */
[C---:B------:R-:W-:Y:S01]  /*11720*/  FFMA.FTZ R29, R98.reuse, R65, R29 ;  /* 0x00000041621d7223 */ /* 0x040fe2000001001d */
[----:B------:R-:W-:Y:S01]  /*11730*/  I2FP.F32.S32 R67, R67 ;  /* 0x0000004300437245 */ /* 0x000fe20000201400 */
[----:B------:R-:W-:Y:S01]  /*11740*/  FFMA.FTZ R30, R98, R65, R30 ;  /* 0x00000041621e7223 */ /* 0x000fe2000001001e */
[----:B------:R-:W-:Y:S02]  /*11750*/  I2FP.F32.S32 R65, R66 ;  /* 0x0000004200417245 */ /* 0x000fe40000201400 */
[----:B------:R-:W-:Y:S01]  /*11760*/  FMNMX.FTZ R75, R10, R75, !PT ;  /* 0x0000004b0a4b7209 */ /* 0x000fe20007810000 */
[CC--:B------:R-:W-:Y:S01]  /*11770*/  FFMA.FTZ R31, R98.reuse, R67.reuse, R31 ;  /* 0x00000043621f7223 */ /* 0x0c0fe2000001001f */
[C---:B------:R-:W-:Y:S01]  /*11780*/  FFMA.FTZ R32, R98.reuse, R67, R32 ;  /* 0x0000004362207223 */ /* 0x040fe20000010020 */
[CC--:B------:R-:W-:Y:S01]  /*11790*/  FFMA.FTZ R33, R98.reuse, R65.reuse, R33 ;  /* 0x0000004162217223 */ /* 0x0c0fe20000010021 */
[----:B------:R-:W-:Y:S01]  /*117a0*/  FFMA.FTZ R34, R98, R65, R34 ;  /* 0x0000004162227223 */ /* 0x000fe20000010022 */
        /* <DEDUP_REMOVED lines=30> */
[----:B------:R-:W-:Y:S01]  /*11990*/  I2FP.F32.S32 R65, R66 ;  /* 0x0000004200417245 */ /* 0x000fe20000201400 */
[----:B------:R-:W-:Y:S01]  /*119a0*/  FFMA.FTZ R43, R98, R67, R43 ;  /* 0x00000043622b7223 */ /* 0x000fe2000001002b */
[----:B------:R-:W-:Y:S01]  /*119b0*/  FMNMX.FTZ R75, R34, R75, !PT ;  /* 0x0000004b224b7209 */ /* 0x000fe20007810000 */
[----:B------:R-:W-:Y:S01]  /*119c0*/  FFMA.FTZ R44, R98, R67, R44 ;  /* 0x00000043622c7223 */ /* 0x000fe2000001002c */
[----:B------:R-:W-:Y:S01]  /*119d0*/  IADD3 R66, R72, 0x61, RZ ;  /* 0x0000006148427810 */ /* 0x000fe20007ffe0ff */
[----:B------:R-:W-:Y:S01]  /*119e0*/  FFMA.FTZ R45, R98, R65, R45 ;  /* 0x00000041622d7223 */ /* 0x000fe2000001002d */
[----:B------:R-:W-:Y:S01]  /*119f0*/  FMNMX.FTZ R75, R36, R75, !PT ;  /* 0x0000004b244b7209 */ /* 0x000fe20007810000 */
[----:B------:R-:W-:Y:S01]  /*11a00*/  FFMA.FTZ R46, R98, R65, R46 ;  /* 0x00000041622e7223 */ /* 0x000fe2000001002e */
[----:B------:R-:W-:Y:S02]  /*11a10*/  IADD3 R65, R72, 0x59, RZ ;  /* 0x0000005948417810 */ /* 0x000fe40007ffe0ff */
[----:B------:R-:W-:Y:S02]  /*11a20*/  FMNMX.FTZ R75, R38, R75, !PT ;  /* 0x0000004b264b7209 */ /* 0x000fe40007810000 */
[----:B------:R-:W-:Y:S02]  /*11a30*/  I2FP.F32.S32 R65, R65 ;  /* 0x0000004100417245 */ /* 0x000fe40000201400 */
[----:B------:R-:W-:Y:S02]  /*11a40*/  IADD3 R67, R72, 0x60, RZ ;  /* 0x0000006048437810 */ /* 0x000fe40007ffe0ff */
[----:B------:R-:W-:Y:S01]  /*11a50*/  FMNMX.FTZ R75, R40, R75, !PT ;  /* 0x0000004b284b7209 */ /* 0x000fe20007810000 */
        /* <DEDUP_REMOVED lines=24> */
[----:B------:R-:W-:Y:S02]  /*11be0*/  I2FP.F32.S32 R65, R66 ;  /* 0x0000004200417245 */ /* 0x000fe40000201400 */
[----:B------:R-:W-:Y:S02]  /*11bf0*/  IADD3 R66, R72, 0x79, RZ ;  /* 0x0000007948427810 */ /* 0x000fe40007ffe0ff */
[----:B------:R-:W-:Y:S01]  /*11c00*/  FMNMX.FTZ R75, R50, R75, !PT ;  /* 0x0000004b324b7209 */ /* 0x000fe20007810000 */
[CC--:B------:R-:W-:Y:S01]  /*11c10*/  FFMA.FTZ R57, R98.reuse, R65.reuse, R57 ;  /* 0x0000004162397223 */ /* 0x0c0fe20000010039 */
[----:B------:R-:W-:Y:S01]  /*11c20*/  I2FP.F32.S32 R66, R66 ;  /* 0x0000004200427245 */ /* 0x000fe20000201400 */
[----:B------:R-:W-:Y:S01]  /*11c30*/  FFMA.FTZ R58, R98, R65, R58 ;  /* 0x00000041623a7223 */ /* 0x000fe2000001003a */
        /* <DEDUP_REMOVED lines=8> */
[----:B------:R-:W-:Y:S01]  /*11cc0*/  FFMA.FTZ R62, R98, R67, R62 ;  /* 0x00000043623e7223 */ /* 0x000fe2000001003e */
        /* <DEDUP_REMOVED lines=37> */
[----:B------:R-:W1:Y:S08]  /*11f20*/  SHFL.BFLY PT, R66, R75, 0x2, 0x1f ;  /* 0x0c401f004b427f89 */ /* 0x000e7000000e0000 */
[----:B------:R-:W2:Y:S01]  /*11f30*/  SHFL.BFLY PT, R65, R68, 0x1, 0x1f ;  /* 0x0c201f0044417f89 */ /* 0x000ea200000e0000 */
[----:B-1----:R-:W-:Y:S02]  /*11f40*/  FMNMX.FTZ R76, R75, R66, !PT ;  /* 0x000000424b4c7209 */ /* 0x002fe40007810000 */
[----:B--2---:R-:W-:Y:S05]  /*11f50*/  FMNMX.FTZ R65, R68, R65, !PT ;  /* 0x0000004144417209 */ /* 0x004fea0007810000 */
[----:B------:R-:W1:Y:S01]  /*11f60*/  SHFL.BFLY PT, R67, R76, 0x1, 0x1f ;  /* 0x0c201f004c437f89 */ /* 0x000e6200000e0000 */
[----:B------:R-:W-:Y:S04]  /*11f70*/  FADD.FTZ R70, -R65, R102 ;  /* 0x0000006641467221 */ /* 0x000fe80000010100 */
[----:B------:R-:W-:Y:S04]  /*11f80*/  FMUL.FTZ R72, R70, UR4 ;  /* 0x0000000446487c20 */ /* 0x000fe80008410000 */
[----:B------:R-:W2:Y:S01]  /*11f90*/  MUFU.EX2 R68, R72 ;  /* 0x0000004800447308 */ /* 0x000ea20000000800 */
[----:B-1----:R-:W-:Y:S02]  /*11fa0*/  FMNMX.FTZ R67, R76, R67, !PT ;  /* 0x000000434c437209 */ /* 0x002fe40007810000 */
[----:B------:R-:W1:Y:S02]  /*11fb0*/  LDSM.16.MT88.4 R76, [R134+0x3000] ;  /* 0x00300000864c783b */ /* 0x000e640000004200 */
[C---:B------:R-:W-:Y:S01]  /*11fc0*/  FSETP.NEU.FTZ.AND P0, PT, R67.reuse, -INF , PT ;  /* 0xff8000004300780b */ /* 0x040fe20003f1d000 */
        /* <DEDUP_REMOVED lines=8> */
[C---:B------:R-:W-:Y:S01]  /*12050*/  FMUL.FTZ R66, R67.reuse, UR4 ;  /* 0x0000000443427c20 */ /* 0x040fe20008410000 */
[----:B------:R-:W-:Y:S04]  /*12060*/  FADD.FTZ R69, -R67, R103 ;  /* 0x0000006743457221 */ /* 0x000fe80000010100 */
[----:B------:R-:W-:Y:S01]  /*12070*/  FSEL R66, R66, RZ, P0 ;  /* 0x000000ff42427208 */ /* 0x000fe20000000000 */
[----:B------:R-:W-:Y:S01]  /*12080*/  FMUL.FTZ R71, R69, UR4 ;  /* 0x0000000445477c20 */ /* 0x000fe20008410000 */
[----:B------:R-:W-:Y:S03]  /*12090*/  FSETP.NEU.FTZ.AND P0, PT, R65, -INF , PT ;  /* 0xff8000004100780b */ /* 0x000fe60003f1d000 */
        /* <DEDUP_REMOVED lines=34> */
[--C-:B------:R-:W-:Y:S01]  /*122c0*/  FFMA.FTZ R70, R43, UR4, -R66.reuse ;  /* 0x000000042b467c23 */ /* 0x100fe20008010842 */
[--C-:B------:R-:W-:Y:S01]  /*122d0*/  FFMA.FTZ R43, R45, UR4, -R66.reuse ;  /* 0x000000042d2b7c23 */ /* 0x100fe20008010842 */
[--C-:B------:R-:W-:Y:S01]  /*122e0*/  FFMA.FTZ R150, R59, UR4, -R66.reuse ;  /* 0x000000043b967c23 */ /* 0x100fe20008010842 */
[--C-:B------:R-:W-:Y:S01]  /*122f0*/  FFMA.FTZ R45, R49, UR4, -R66.reuse ;  /* 0x00000004312d7c23 */ /* 0x100fe20008010842 */
[----:B------:R-:W-:Y:S01]  /*12300*/  FSEL R13, R13, RZ, P0 ;  /* 0x000000ff0d0d7208 */ /* 0x000fe20000000000 */
        /* <DEDUP_REMOVED lines=17> */
[----:B------:R4:W-:Y:S01]  /*12420*/  MUFU.EX2 R4, R17 ;  /* 0x0000001100047308 */ /* 0x0009e20000000800 */
[----:B--2---:R-:W-:Y:S01]  /*12430*/  F2FP.BF16.F32.PACK_AB R20, R157, R0 ;  /* 0x000000009d14723e */ /* 0x004fe200000010ff */
[--C-:B------:R-:W-:Y:S01]  /*12440*/  FFMA.FTZ R28, R28, UR4, -R13.reuse ;  /* 0x000000041c1c7c23 */ /* 0x100fe2000801080d */
[----:B---3--:R-:W-:Y:S01]  /*12450*/  F2FP.BF16.F32.PACK_AB R22, R155, R153 ;  /* 0x000000999b16723e */ /* 0x008fe200000010ff */
        /* <DEDUP_REMOVED lines=9> */
[----:B------:R-:W-:Y:S01]  /*124f0*/  FFMA.FTZ R49, R57, UR4, -R66 ;  /* 0x0000000439317c23 */ /* 0x000fe20008010842 */
[--C-:B------:R-:W-:Y:S01]  /*12500*/  FFMA.FTZ R57, R12, UR4, -R13.reuse ;  /* 0x000000040c397c23 */ /* 0x100fe2000801080d */
[----:B------:R-:W-:Y:S03]  /*12510*/  FFMA.FTZ R0, R97, R69, R0 ;  /* 0x0000004561007223 */ /* 0x000fe60000010000 */
[----:B------:R-:W3:Y:S01]  /*12520*/  MUFU.EX2 R165, R165 ;  /* 0x000000a500a57308 */ /* 0x000ee20000000800 */
[----:B----4-:R-:W4:Y:S01]  /*12530*/  LDSM.16.MT88.4 R16, [R134+0x3400] ;  /* 0x003400008610783b */ /* 0x010f220000004200 */
[--C-:B------:R-:W-:Y:S01]  /*12540*/  FFMA.FTZ R58, R58, UR4, -R13.reuse ;  /* 0x000000043a3a7c23 */ /* 0x100fe2000801080d */
[----:B------:R-:W-:Y:S01]  /*12550*/  ISETP.GT.AND P0, PT, R101, R120, PT ;  /* 0x000000786500720c */ /* 0x000fe20003f04270 */
[--C-:B------:R-:W-:Y:S01]  /*12560*/  FFMA.FTZ R62, R62, UR4, -R13.reuse ;  /* 0x000000043e3e7c23 */ /* 0x100fe2000801080d */
[--C-:B------:R-:W-:Y:S01]  /*12570*/  FFMA.FTZ R61, R61, UR4, -R66.reuse ;  /* 0x000000043d3d7c23 */ /* 0x100fe20008010842 */
[----:B------:R-:W-:Y:S04]  /*12580*/  FFMA.FTZ R66, R63, UR4, -R66 ;  /* 0x000000043f427c23 */ /* 0x000fe80008010842 */
[----:B------:R-:W-:Y:S01]  /*12590*/  MUFU.EX2 R164, R164 ;  /* 0x000000a400a47308 */ /* 0x000fe20000000800 */
[----:B--2---:R-:W-:Y:S01]  /*125a0*/  F2FP.BF16.F32.PACK_AB R21, R3, R2 ;  /* 0x000000020315723e */ /* 0x004fe200000010ff */
[----:B------:R-:W-:Y:S08]  /*125b0*/  FFMA.FTZ R2, R99, R68, R2 ;  /* 0x0000004463027223 */ /* 0x000ff00000010002 */
[----:B------:R-:W2:Y:S01]  /*125c0*/  MUFU.EX2 R151, R151 ;  /* 0x0000009700977308 */ /* 0x000ea20000000800 */
[----:B---3--:R-:W-:Y:S09]  /*125d0*/  F2FP.BF16.F32.PACK_AB R23, R165, R4 ;  /* 0x00000004a517723e */ /* 0x008ff200000010ff */
[----:B------:R-:W-:Y:S01]  /*125e0*/  MUFU.EX2 R162, R162 ;  /* 0x000000a200a27308 */ /* 0x000fe20000000800 */
[C---:B-1----:R-:W-:Y:S06]  /*125f0*/  HMMA.16816.F32.BF16 R116, R20.reuse, R76, R116 ;  /* 0x0000004c1474723c */ /* 0x042fec0000041874 */
[C---:B------:R-:W-:Y:S03]  /*12600*/  HMMA.16816.F32.BF16 R112, R20.reuse, R78, R112 ;  /* 0x0000004e1470723c */ /* 0x040fe60000041870 */
[----:B------:R-:W1:Y:S02]  /*12610*/  MUFU.EX2 R149, R149 ;  /* 0x0000009500957308 */ /* 0x000e640000000800 */
[----:B--2---:R-:W-:Y:S01]  /*12620*/  F2FP.BF16.F32.PACK_AB R76, R151, R164 ;  /* 0x000000a4974c723e */ /* 0x004fe200000010ff */
[C---:B------:R-:W-:Y:S07]  /*12630*/  HMMA.16816.F32.BF16 R108, R20.reuse, R80, R108 ;  /* 0x00000050146c723c */ /* 0x040fee000004186c */
[----:B------:R-:W-:Y:S01]  /*12640*/  MUFU.EX2 R161, R161 ;  /* 0x000000a100a17308 */ /* 0x000fe20000000800 */
[----:B------:R-:W-:Y:S01]  /*12650*/  HMMA.16816.F32.BF16 R104, R20, R82, R104 ;  /* 0x000000521468723c */ /* 0x000fe20000041868 */
[----:B------:R-:W2:Y:S08]  /*12660*/  LDSM.16.MT88.4 R20, [R136+0x3800] ;  /* 0x003800008814783b */ /* 0x000eb00000004200 */
[----:B------:R-:W3:Y:S02]  /*12670*/  MUFU.EX2 R57, R57 ;  /* 0x0000003900397308 */ /* 0x000ee40000000800 */
[----:B-1----:R-:W-:Y:S01]  /*12680*/  F2FP.BF16.F32.PACK_AB R78, R149, R162 ;  /* 0x000000a2954e723e */ /* 0x002fe200000010ff */
[--C-:B------:R-:W-:Y:S01]  /*12690*/  FFMA.FTZ R82, R32, UR4, -R13.reuse ;  /* 0x0000000420527c23 */ /* 0x100fe2000801080d */
[--C-:B------:R-:W-:Y:S02]  /*126a0*/  FFMA.FTZ R83, R34, UR4, -R13.reuse ;  /* 0x0000000422537c23 */ /* 0x100fe4000801080d */
[----:B------:R-:W-:Y:S01]  /*126b0*/  LDSM.16.MT88.4 R32, [R136+0x3c00] ;  /* 0x003c00008820783b */ /* 0x000fe20000004200 */
[--C-:B------:R-:W-:Y:S03]  /*126c0*/  FFMA.FTZ R81, R30, UR4, -R13.reuse ;  /* 0x000000041e517c23 */ /* 0x100fe6000801080d */
[----:B------:R-:W-:Y:S10]  /*126d0*/  MUFU.EX2 R59, R59 ;  /* 0x0000003b003b7308 */ /* 0x000ff40000000800 */
[----:B------:R-:W1:Y:S01]  /*126e0*/  MUFU.EX2 R51, R51 ;  /* 0x0000003300337308 */ /* 0x000e620000000800 */
[----:B---3--:R-:W-:Y:S09]  /*126f0*/  F2FP.BF16.F32.PACK_AB R77, R57, R161 ;  /* 0x000000a1394d723e */ /* 0x008ff200000010ff */
[----:B------:R-:W-:Y:S10]  /*12700*/  MUFU.EX2 R160, R160 ;  /* 0x000000a000a07308 */ /* 0x000ff40000000800 */
[----:B------:R-:W-:Y:S01]  /*12710*/  MUFU.EX2 R143, R143 ;  /* 0x0000008f008f7308 */ /* 0x000fe20000000800 */
[----:B-1----:R-:W-:Y:S09]  /*12720*/  F2FP.BF16.F32.PACK_AB R79, R51, R59 ;  /* 0x0000003b334f723e */ /* 0x002ff200000010ff */
[----:B------:R-:W-:Y:S01]  /*12730*/  MUFU.EX2 R158, R158 ;  /* 0x0000009e009e7308 */ /* 0x000fe20000000800 */
[C---:B----4-:R-:W-:Y:S06]  /*12740*/  HMMA.16816.F32.BF16 R116, R76.reuse, R16, R116 ;  /* 0x000000104c74723c */ /* 0x050fec0000041874 */
[C---:B------:R-:W-:Y:S03]  /*12750*/  HMMA.16816.F32.BF16 R112, R76.reuse, R18, R112 ;  /* 0x000000124c70723c */ /* 0x040fe60000041870 */
[----:B------:R-:W1:Y:S01]  /*12760*/  MUFU.EX2 R141, R141 ;  /* 0x0000008d008d7308 */ /* 0x000e620000000800 */
[----:B------:R-:W3:Y:S02]  /*12770*/  LDSM.16.MT88.4 R16, [R134+0x3c00] ;  /* 0x003c00008610783b */ /* 0x000ee40000004200 */
[C---:B------:R-:W-:Y:S07]  /*12780*/  HMMA.16816.F32.BF16 R108, R76.reuse, R144, R108 ;  /* 0x000000904c6c723c */ /* 0x040fee000004186c */
[----:B------:R-:W-:Y:S01]  /*12790*/  MUFU.EX2 R55, R55 ;  /* 0x0000003700377308 */ /* 0x000fe20000000800 */
[----:B------:R-:W-:Y:S09]  /*127a0*/  HMMA.16816.F32.BF16 R104, R76, R146, R104 ;  /* 0x000000924c68723c */ /* 0x000ff20000041868 */
[----:B------:R-:W4:Y:S02]  /*127b0*/  MUFU.EX2 R14, R14 ;  /* 0x0000000e000e7308 */ /* 0x000f240000000800 */
[----:B-1----:R-:W-:Y:S01]  /*127c0*/  F2FP.BF16.F32.PACK_AB R30, R141, R158 ;  /* 0x0000009e8d1e723e */ /* 0x002fe200000010ff */
[--C-:B------:R-:W-:Y:S01]  /*127d0*/  FFMA.FTZ R76, R36, UR4, -R13.reuse ;  /* 0x00000004244c7c23 */ /* 0x100fe2000801080d */
[--C-:B------:R-:W-:Y:S01]  /*127e0*/  FFMA.FTZ R77, R38, UR4, -R13.reuse ;  /* 0x00000004264d7c23 */ /* 0x100fe2000801080d */
[--C-:B------:R-:W-:Y:S01]  /*127f0*/  FFMA.FTZ R79, R44, UR4, -R13.reuse ;  /* 0x000000042c4f7c23 */ /* 0x100fe2000801080d */
[--C-:B------:R-:W-:Y:S04]  /*12800*/  FFMA.FTZ R44, R46, UR4, -R13.reuse ;  /* 0x000000042e2c7c23 */ /* 0x100fe8000801080d */
[----:B------:R-:W-:Y:S10]  /*12810*/  MUFU.EX2 R53, R53 ;  /* 0x0000003500357308 */ /* 0x000ff40000000800 */
[----:B------:R-:W1:Y:S01]  /*12820*/  MUFU.EX2 R159, R159 ;  /* 0x0000009f009f7308 */ /* 0x000e620000000800 */
[----:B----4-:R-:W-:Y:S09]  /*12830*/  F2FP.BF16.F32.PACK_AB R29, R14, R55 ;  /* 0x000000370e1d723e */ /* 0x010ff200000010ff */
[----:B------:R4:W-:Y:S10]  /*12840*/  MUFU.EX2 R80, R28 ;  /* 0x0000001c00507308 */ /* 0x0009f40000000800 */
[----:B------:R-:W5:Y:S01]  /*12850*/  MUFU.EX2 R139, R139 ;  /* 0x0000008b008b7308 */ /* 0x000f620000000800 */
[----:B-1----:R-:W-:Y:S09]  /*12860*/  F2FP.BF16.F32.PACK_AB R31, R159, R53 ;  /* 0x000000359f1f723e */ /* 0x002ff200000010ff */
[----:B------:R-:W-:Y:S01]  /*12870*/  MUFU.EX2 R103, R103 ;  /* 0x0000006700677308 */ /* 0x000fe20000000800 */
[----:B----4-:R-:W-:Y:S09]  /*12880*/  F2FP.BF16.F32.PACK_AB R28, R143, R160 ;  /* 0x000000a08f1c723e */ /* 0x010ff200000010ff */
[----:B------:R-:W1:Y:S01]  /*12890*/  MUFU.EX2 R154, R154 ;  /* 0x0000009a009a7308 */ /* 0x000e620000000800 */
[C---:B------:R-:W-:Y:S05]  /*128a0*/  HMMA.16816.F32.BF16 R116, R28.reuse, R24, R116 ;  /* 0x000000181c74723c */ /* 0x040fea0000041874 */
[----:B-----5:R-:W-:Y:S01]  /*128b0*/  F2FP.BF16.F32.PACK_AB R36, R139, R156 ;  /* 0x0000009c8b24723e */ /* 0x020fe200000010ff */
[C---:B------:R-:W-:Y:S03]  /*128c0*/  HMMA.16816.F32.BF16 R112, R28.reuse, R26, R112 ;  /* 0x0000001a1c70723c */ /* 0x040fe60000041870 */
[----:B------:R-:W4:Y:S01]  /*128d0*/  MUFU.EX2 R163, R163 ;  /* 0x000000a300a37308 */ /* 0x000f220000000800 */
[----:B------:R-:W-:Y:S02]  /*128e0*/  LDSM.16.MT88.4 R24, [R134+0x4000] ;  /* 0x004000008618783b */ /* 0x000fe40000004200 */
[C---:B--2---:R-:W-:Y:S07]  /*128f0*/  HMMA.16816.F32.BF16 R108, R28.reuse, R20, R108 ;  /* 0x000000141c6c723c */ /* 0x044fee000004186c */
[----:B------:R-:W-:Y:S01]  /*12900*/  MUFU.EX2 R81, R81 ;  /* 0x0000005100517308 */ /* 0x000fe20000000800 */
[----:B-1----:R-:W-:Y:S01]  /*12910*/  F2FP.BF16.F32.PACK_AB R38, R154, R103 ;  /* 0x000000679a26723e */ /* 0x002fe200000010ff */
[----:B------:R-:W-:Y:S01]  /*12920*/  HMMA.16816.F32.BF16 R104, R28, R22, R104 ;  /* 0x000000161c68723c */ /* 0x000fe20000041868 */
[----:B------:R-:W1:Y:S07]  /*12930*/  LDSM.16.MT88.4 R20, [R136+0x4000] ;  /* 0x004000008814783b */ /* 0x000e6e0000004200 */
[----:B------:R-:W2:Y:S03]  /*12940*/  MUFU.EX2 R82, R82 ;  /* 0x0000005200527308 */ /* 0x000ea60000000800 */
[----:B----4-:R-:W-:Y:S07]  /*12950*/  F2FP.BF16.F32.PACK_AB R37, R80, R163 ;  /* 0x000000a35025723e */ /* 0x010fee00000010ff */
[----:B------:R-:W-:Y:S10]  /*12960*/  MUFU.EX2 R152, R152 ;  /* 0x0000009800987308 */ /* 0x000ff40000000800 */
[----:B------:R-:W4:Y:S01]  /*12970*/  MUFU.EX2 R75, R75 ;  /* 0x0000004b004b7308 */ /* 0x000f220000000800 */
[----:B--2---:R-:W-:Y:S09]  /*12980*/  F2FP.BF16.F32.PACK_AB R39, R82, R81 ;  /* 0x000000515227723e */ /* 0x004ff200000010ff */
[----:B------:R-:W-:Y:S01]  /*12990*/  MUFU.EX2 R15, R15 ;  /* 0x0000000f000f7308 */ /* 0x000fe20000000800 */
[C---:B---3--:R-:W-:Y:S06]  /*129a0*/  HMMA.16816.F32.BF16 R116, R36.reuse, R16, R116 ;  /* 0x000000102474723c */ /* 0x048fec0000041874 */
[C---:B------:R-:W-:Y:S03]  /*129b0*/  HMMA.16816.F32.BF16 R112, R36.reuse, R18, R112 ;  /* 0x000000122470723c */ /* 0x040fe60000041870 */
[----:B------:R-:W2:Y:S01]  /*129c0*/  MUFU.EX2 R148, R148 ;  /* 0x0000009400947308 */ /* 0x000ea20000000800 */
[----:B------:R-:W3:Y:S01]  /*129d0*/  LDSM.16.MT88.4 R16, [R134+0x4400] ;  /* 0x004400008610783b */ /* 0x000ee20000004200 */
[----:B----4-:R-:W-:Y:S01]  /*129e0*/  F2FP.BF16.F32.PACK_AB R28, R75, R152 ;  /* 0x000000984b1c723e */ /* 0x010fe200000010ff */
[C---:B------:R-:W-:Y:S07]  /*129f0*/  HMMA.16816.F32.BF16 R108, R36.reuse, R32, R108 ;  /* 0x00000020246c723c */ /* 0x040fee000004186c */
[----:B------:R-:W-:Y:S01]  /*12a00*/  MUFU.EX2 R83, R83 ;  /* 0x0000005300537308 */ /* 0x000fe20000000800 */
[----:B------:R-:W-:Y:S01]  /*12a10*/  HMMA.16816.F32.BF16 R104, R36, R34, R104 ;  /* 0x000000222468723c */ /* 0x000fe20000041868 */
[----:B------:R-:W4:Y:S08]  /*12a20*/  LDSM.16.MT88.4 R32, [R136+0x4400] ;  /* 0x004400008820783b */ /* 0x000f300000004200 */
[----:B------:R-:W5:Y:S02]  /*12a30*/  MUFU.EX2 R76, R76 ;  /* 0x0000004c004c7308 */ /* 0x000f640000000800 */
[----:B--2---:R-:W-:Y:S01]  /*12a40*/  F2FP.BF16.F32.PACK_AB R30, R148, R15 ;  /* 0x0000000f941e723e */ /* 0x004fe200000010ff */
[----:B------:R-:W-:Y:S01]  /*12a50*/  FADD.FTZ R36, R157, R0 ;  /* 0x000000009d247221 */ /* 0x000fe20000010000 */
[----:B------:R-:W-:Y:S01]  /*12a60*/  FFMA.FTZ R38, R50, UR4, -R13 ;  /* 0x0000000432267c23 */ /* 0x000fe2000801080d */
[----:B------:R-:W-:Y:S05]  /*12a70*/  FADD.FTZ R39, R3, R2 ;  /* 0x0000000203277221 */ /* 0x000fea0000010000 */
[----:B------:R-:W-:Y:S01]  /*12a80*/  MUFU.EX2 R77, R77 ;  /* 0x0000004d004d7308 */ /* 0x000fe20000000800 */
[----:B------:R-:W-:Y:S01]  /*12a90*/  FADD.FTZ R46, R4, R39 ;  /* 0x00000027042e7221 */ /* 0x000fe20000010000 */
[----:B------:R-:W-:Y:S03]  /*12aa0*/  FFMA.FTZ R39, R52, UR4, -R13 ;  /* 0x0000000434277c23 */ /* 0x000fe6000801080d */
[----:B------:R-:W-:Y:S05]  /*12ab0*/  FADD.FTZ R46, R165, R46 ;  /* 0x0000002ea52e7221 */ /* 0x000fea0000010000 */
[----:B------:R-:W2:Y:S01]  /*12ac0*/  MUFU.EX2 R40, R40 ;  /* 0x0000002800287308 */ /* 0x000ea20000000800 */
[----:B-----5:R-:W-:Y:S01]  /*12ad0*/  F2FP.BF16.F32.PACK_AB R29, R76, R83 ;  /* 0x000000534c1d723e */ /* 0x020fe200000010ff */
[----:B------:R-:W-:Y:S08]  /*12ae0*/  FADD.FTZ R46, R161, R46 ;  /* 0x0000002ea12e7221 */ /* 0x000ff00000010000 */
[----:B------:R-:W-:Y:S10]  /*12af0*/  MUFU.EX2 R41, R41 ;  /* 0x0000002900297308 */ /* 0x000ff40000000800 */
[----:B------:R-:W-:Y:S01]  /*12b00*/  MUFU.EX2 R70, R70 ;  /* 0x0000004600467308 */ /* 0x000fe20000000800 */
[----:B--2---:R-:W-:Y:S09]  /*12b10*/  F2FP.BF16.F32.PACK_AB R31, R40, R77 ;  /* 0x0000004d281f723e */ /* 0x004ff200000010ff */
[----:B------:R-:W-:Y:S01]  /*12b20*/  MUFU.EX2 R43, R43 ;  /* 0x0000002b002b7308 */ /* 0x000fe20000000800 */
[C---:B-1----:R-:W-:Y:S06]  /*12b30*/  HMMA.16816.F32.BF16 R108, R28.reuse, R20, R108 ;  /* 0x000000141c6c723c */ /* 0x042fec000004186c */
[C---:B------:R-:W-:Y:S03]  /*12b40*/  HMMA.16816.F32.BF16 R104, R28.reuse, R22, R104 ;  /* 0x000000161c68723c */ /* 0x040fe60000041868 */
[----:B------:R-:W1:Y:S01]  /*12b50*/  MUFU.EX2 R102, R102 ;  /* 0x0000006600667308 */ /* 0x000e620000000800 */
[----:B------:R-:W2:Y:S02]  /*12b60*/  LDSM.16.MT88.4 R20, [R134+0x4800] ;  /* 0x004800008614783b */ /* 0x000ea40000004200 */
[C---:B------:R-:W-:Y:S07]  /*12b70*/  HMMA.16816.F32.BF16 R116, R28.reuse, R24, R116 ;  /* 0x000000181c74723c */ /* 0x040fee0000041874 */
[----:B------:R-:W-:Y:S01]  /*12b80*/  MUFU.EX2 R42, R42 ;  /* 0x0000002a002a7308 */ /* 0x000fe20000000800 */
[----:B------:R-:W-:Y:S09]  /*12b90*/  HMMA.16816.F32.BF16 R112, R28, R26, R112 ;  /* 0x0000001a1c70723c */ /* 0x000ff20000041870 */
[----:B------:R-:W5:Y:S02]  /*12ba0*/  MUFU.EX2 R79, R79 ;  /* 0x0000004f004f7308 */ /* 0x000f640000000800 */
[----:B------:R-:W-:Y:S01]  /*12bb0*/  FADD.FTZ R24, R153, R36 ;  /* 0x0000002499187221 */ /* 0x000fe20000010000 */
[----:B-1----:R-:W-:Y:S03]  /*12bc0*/  F2FP.BF16.F32.PACK_AB R26, R102, R43 ;  /* 0x0000002b661a723e */ /* 0x002fe600000010ff */
[----:B------:R-:W-:Y:S01]  /*12bd0*/  FADD.FTZ R155, R155, R24 ;  /* 0x000000189b9b7221 */ /* 0x000fe20000010000 */
[----:B------:R-:W-:Y:S03]  /*12be0*/  F2FP.BF16.F32.PACK_AB R24, R70, R41 ;  /* 0x000000294618723e */ /* 0x000fe600000010ff */
[----:B------:R-:W-:Y:S01]  /*12bf0*/  MUFU.EX2 R44, R44 ;  /* 0x0000002c002c7308 */ /* 0x000fe20000000800 */
[----:B------:R-:W-:Y:S04]  /*12c00*/  FADD.FTZ R164, R164, R155 ;  /* 0x0000009ba4a47221 */ /* 0x000fe80000010000 */
[----:B------:R-:W-:Y:S05]  /*12c10*/  FADD.FTZ R151, R151, R164 ;  /* 0x000000a497977221 */ /* 0x000fea0000010000 */
        /* <DEDUP_REMOVED lines=12> */
[C---:B---3--:R-:W-:Y:S06]  /*12ce0*/  HMMA.16816.F32.BF16 R116, R24.reuse, R16, R116 ;  /* 0x000000101874723c */ /* 0x048fec0000041874 */
[C---:B------:R-:W-:Y:S03]  /*12cf0*/  HMMA.16816.F32.BF16 R112, R24.reuse, R18, R112 ;  /* 0x000000121870723c */ /* 0x040fe60000041870 */
[----:B------:R-:W1:Y:S02]  /*12d00*/  MUFU.EX2 R142, R142 ;  /* 0x0000008e008e7308 */ /* 0x000e640000000800 */
[----:B------:R-:W-:Y:S01]  /*12d10*/  FADD.FTZ R16, R57, R46 ;  /* 0x0000002e39107221 */ /* 0x000fe20000010000 */
[C---:B----4-:R-:W-:Y:S07]  /*12d20*/  HMMA.16816.F32.BF16 R108, R24.reuse, R32, R108 ;  /* 0x00000020186c723c */ /* 0x050fee000004186c */
[----:B------:R-:W-:Y:S01]  /*12d30*/  MUFU.EX2 R38, R38 ;  /* 0x0000002600267308 */ /* 0x000fe20000000800 */
[----:B------:R-:W-:Y:S01]  /*12d40*/  FADD.FTZ R16, R59, R16 ;  /* 0x000000103b107221 */ /* 0x000fe20000010000 */
[----:B------:R-:W-:Y:S08]  /*12d50*/  HMMA.16816.F32.BF16 R104, R24, R34, R104 ;  /* 0x000000221868723c */ /* 0x000ff00000041868 */
[----:B------:R-:W3:Y:S03]  /*12d60*/  MUFU.EX2 R39, R39 ;  /* 0x0000002700277308 */ /* 0x000ee60000000800 */
[----:B------:R-:W-:Y:S01]  /*12d70*/  FADD.FTZ R16, R51, R16 ;  /* 0x0000001033107221 */ /* 0x000fe20000010000 */
[----:B-----5:R-:W-:Y:S01]  /*12d80*/  F2FP.BF16.F32.PACK_AB R28, R138, R45 ;  /* 0x0000002d8a1c723e */ /* 0x020fe200000010ff */
[----:B------:R-:W-:Y:S02]  /*12d90*/  FADD.FTZ R32, R156, R141 ;  /* 0x0000008d9c207221 */ /* 0x000fe40000010000 */
[----:B------:R-:W-:Y:S01]  /*12da0*/  FADD.FTZ R55, R55, R16 ;  /* 0x0000001037377221 */ /* 0x000fe20000010000 */
[----:B-1----:R-:W-:Y:S02]  /*12db0*/  F2FP.BF16.F32.PACK_AB R30, R142, R47 ;  /* 0x0000002f8e1e723e */ /* 0x002fe400000010ff */
[----:B------:R-:W-:Y:S01]  /*12dc0*/  MUFU.EX2 R46, R54 ;  /* 0x00000036002e7308 */ /* 0x000fe20000000800 */
[----:B------:R-:W1:Y:S01]  /*12dd0*/  LDSM.16.MT88.4 R16, [R136+0x4800] ;  /* 0x004800008810783b */ /* 0x000e620000004200 */
[----:B------:R-:W-:Y:S01]  /*12de0*/  FADD.FTZ R14, R14, R55 ;  /* 0x000000370e0e7221 */ /* 0x000fe20000010000 */
[----:B------:R-:W-:Y:S01]  /*12df0*/  FADD.FTZ R32, R139, R32 ;  /* 0x000000208b207221 */ /* 0x000fe20000010000 */
[--C-:B------:R-:W-:Y:S01]  /*12e00*/  FFMA.FTZ R33, R60, UR4, -R13.reuse ;  /* 0x000000043c217c23 */ /* 0x100fe2000801080d */
[----:B------:R-:W-:Y:S01]  /*12e10*/  FFMA.FTZ R13, R64, UR4, -R13 ;  /* 0x00000004400d7c23 */ /* 0x000fe2000801080d */
[----:B------:R-:W-:Y:S04]  /*12e20*/  FADD.FTZ R14, R53, R14 ;  /* 0x0000000e350e7221 */ /* 0x000fe80000010000 */
[----:B------:R-:W4:Y:S01]  /*12e30*/  MUFU.EX2 R51, R56 ;  /* 0x0000003800337308 */ /* 0x000f220000000800 */
[----:B---3--:R-:W-:Y:S01]  /*12e40*/  F2FP.BF16.F32.PACK_AB R29, R39, R38 ;  /* 0x00000026271d723e */ /* 0x008fe200000010ff */
[----:B------:R-:W-:Y:S04]  /*12e50*/  FADD.FTZ R24, R159, R14 ;  /* 0x0000000e9f187221 */ /* 0x000fe80000010000 */
[----:B------:R-:W-:Y:S04]  /*12e60*/  FADD.FTZ R163, R163, R24 ;  /* 0x00000018a3a37221 */ /* 0x000fe80000010000 */
[----:B------:R-:W-:Y:S01]  /*12e70*/  MUFU.EX2 R49, R49 ;  /* 0x0000003100317308 */ /* 0x000fe20000000800 */
[----:B------:R-:W3:Y:S01]  /*12e80*/  LDSM.16.MT88.4 R24, [R134+0x4c00] ;  /* 0x004c00008618783b */ /* 0x000ee20000004200 */
[----:B------:R-:W-:Y:S04]  /*12e90*/  FADD.FTZ R80, R80, R163 ;  /* 0x000000a350507221 */ /* 0x000fe80000010000 */
[----:B------:R-:W-:Y:S04]  /*12ea0*/  FADD.FTZ R81, R81, R80 ;  /* 0x0000005051517221 */ /* 0x000fe80000010000 */
[----:B------:R-:W5:Y:S01]  /*12eb0*/  MUFU.EX2 R150, R150 ;  /* 0x0000009600967308 */ /* 0x000f620000000800 */
[----:B----4-:R-:W-:Y:S01]  /*12ec0*/  F2FP.BF16.F32.PACK_AB R31, R51, R46 ;  /* 0x0000002e331f723e */ /* 0x010fe200000010ff */
[----:B------:R-:W-:Y:S04]  /*12ed0*/  FADD.FTZ R82, R82, R81 ;  /* 0x0000005152527221 */ /* 0x000fe80000010000 */
[----:B------:R-:W-:Y:S04]  /*12ee0*/  FADD.FTZ R83, R83, R82 ;  /* 0x0000005253537221 */ /* 0x000fe80000010000 */
[----:B------:R-:W-:Y:S01]  /*12ef0*/  MUFU.EX2 R36, R61 ;  /* 0x0000003d00247308 */ /* 0x000fe20000000800 */
[C---:B--2---:R-:W-:Y:S05]  /*12f00*/  HMMA.16816.F32.BF16 R116, R28.reuse, R20, R116 ;  /* 0x000000141c74723c */ /* 0x044fea0000041874 */
[----:B------:R-:W-:Y:S01]  /*12f10*/  FADD.FTZ R76, R76, R83 ;  /* 0x000000534c4c7221 */ /* 0x000fe20000010000 */
[C---:B------:R-:W-:Y:S03]  /*12f20*/  HMMA.16816.F32.BF16 R112, R28.reuse, R22, R112 ;  /* 0x000000161c70723c */ /* 0x040fe60000041870 */
[----:B------:R-:W2:Y:S02]  /*12f30*/  MUFU.EX2 R97, R66 ;  /* 0x0000004200617308 */ /* 0x000ea40000000800 */
[----:B------:R-:W-:Y:S01]  /*12f40*/  FADD.FTZ R21, R103, R32 ;  /* 0x0000002067157221 */ /* 0x000fe20000010000 */
[C---:B-1----:R-:W-:Y:S07]  /*12f50*/  HMMA.16816.F32.BF16 R108, R28.reuse, R16, R108 ;  /* 0x000000101c6c723c */ /* 0x042fee000004186c */
[----:B------:R-:W-:Y:S01]  /*12f60*/  MUFU.EX2 R14, R58 ;  /* 0x0000003a000e7308 */ /* 0x000fe20000000800 */
[----:B------:R-:W-:Y:S03]  /*12f70*/  FADD.FTZ R21, R154, R21 ;  /* 0x000000159a157221 */ /* 0x000fe60000010000 */
[----:B------:R-:W-:Y:S01]  /*12f80*/  FADD.FTZ R77, R77, R76 ;  /* 0x0000004c4d4d7221 */ /* 0x000fe20000010000 */
[----:B------:R-:W-:Y:S03]  /*12f90*/  HMMA.16816.F32.BF16 R104, R28, R18, R104 ;  /* 0x000000121c68723c */ /* 0x000fe60000041868 */
[----:B------:R-:W-:Y:S01]  /*12fa0*/  FADD.FTZ R34, R152, R21 ;  /* 0x0000001598227221 */ /* 0x000fe20000010000 */
[----:B------:R-:W-:Y:S01]  /*12fb0*/  FADD.FTZ R77, R40, R77 ;  /* 0x0000004d284d7221 */ /* 0x000fe20000010000 */
[----:B------:R-:W1:Y:S01]  /*12fc0*/  LDSM.16.MT88.4 R20, [R136+0x4c00] ;  /* 0x004c00008814783b */ /* 0x000e620000004200 */
[----:B-----5:R-:W-:Y:S01]  /*12fd0*/  F2FP.BF16.F32.PACK_AB R16, R150, R49 ;  /* 0x000000319610723e */ /* 0x020fe200000010ff */
[----:B------:R-:W-:Y:S01]  /*12fe0*/  FADD.FTZ R34, R75, R34 ;  /* 0x000000224b227221 */ /* 0x000fe20000010000 */
[----:B------:R-:W4:Y:S03]  /*12ff0*/  MUFU.EX2 R33, R33 ;  /* 0x0000002100217308 */ /* 0x000f260000000800 */
[----:B------:R-:W-:Y:S01]  /*13000*/  FADD.FTZ R42, R42, R77 ;  /* 0x0000004d2a2a7221 */ /* 0x000fe20000010000 */
[----:B------:R-:W-:Y:S01]  /*13010*/  FADD.FTZ R15, R15, R34 ;  /* 0x000000220f0f7221 */ /* 0x000fe20000010000 */
[----:B--2---:R-:W-:Y:S02]  /*13020*/  F2FP.BF16.F32.PACK_AB R18, R97, R36 ;  /* 0x000000246112723e */ /* 0x004fe400000010ff */
[----:B------:R-:W-:Y:S01]  /*13030*/  FADD.FTZ R79, R79, R42 ;  /* 0x0000002a4f4f7221 */ /* 0x000fe20000010000 */
[----:B------:R-:W-:Y:S02]  /*13040*/  FADD.FTZ R148, R148, R15 ;  /* 0x0000000f94947221 */ /* 0x000fe40000010000 */
[----:B------:R-:W-:Y:S01]  /*13050*/  MUFU.EX2 R32, R62 ;  /* 0x0000003e00207308 */ /* 0x000fe20000000800 */
[----:B------:R-:W-:Y:S01]  /*13060*/  MOV R103, R67 ;  /* 0x0000004300677202 */ /* 0x000fe20000000f00 */
[----:B------:R-:W-:Y:S01]  /*13070*/  FADD.FTZ R44, R44, R79 ;  /* 0x0000004f2c2c7221 */ /* 0x000fe20000010000 */
[----:B------:R-:W-:Y:S03]  /*13080*/  FADD.FTZ R41, R41, R148 ;  /* 0x0000009429297221 */ /* 0x000fe60000010000 */
[----:B------:R-:W-:Y:S01]  /*13090*/  FADD.FTZ R37, R37, R44 ;  /* 0x0000002c25257221 */ /* 0x000fe20000010000 */
[----:B------:R-:W-:Y:S03]  /*130a0*/  FADD.FTZ R70, R70, R41 ;  /* 0x0000002946467221 */ /* 0x000fe60000010000 */
[----:B------:R-:W2:Y:S01]  /*130b0*/  MUFU.EX2 R13, R13 ;  /* 0x0000000d000d7308 */ /* 0x000ea20000000800 */
[----:B----4-:R-:W-:Y:S01]  /*130c0*/  F2FP.BF16.F32.PACK_AB R17, R33, R14 ;  /* 0x0000000e2111723e */ /* 0x010fe200000010ff */
[----:B------:R-:W-:Y:S01]  /*130d0*/  FADD.FTZ R38, R38, R37 ;  /* 0x0000002526267221 */ /* 0x000fe20000010000 */
[----:B------:R-:W-:Y:S03]  /*130e0*/  FADD.FTZ R43, R43, R70 ;  /* 0x000000462b2b7221 */ /* 0x000fe60000010000 */
[----:B------:R-:W-:Y:S01]  /*130f0*/  FADD.FTZ R39, R39, R38 ;  /* 0x0000002627277221 */ /* 0x000fe20000010000 */
[----:B------:R-:W-:Y:S03]  /*13100*/  FADD.FTZ R102, R102, R43 ;  /* 0x0000002b66667221 */ /* 0x000fe60000010000 */
[----:B------:R-:W-:Y:S01]  /*13110*/  FADD.FTZ R46, R46, R39 ;  /* 0x000000272e2e7221 */ /* 0x000fe20000010000 */
[----:B------:R-:W-:Y:S01]  /*13120*/  FADD.FTZ R45, R45, R102 ;  /* 0x000000662d2d7221 */ /* 0x000fe20000010000 */
[----:B------:R-:W-:Y:S02]  /*13130*/  MOV R102, R65 ;  /* 0x0000004100667202 */ /* 0x000fe40000000f00 */
[----:B------:R-:W-:Y:S01]  /*13140*/  FADD.FTZ R51, R51, R46 ;  /* 0x0000002e33337221 */ /* 0x000fe20000010000 */
[----:B------:R-:W-:Y:S01]  /*13150*/  FADD.FTZ R138, R138, R45 ;  /* 0x0000002d8a8a7221 */ /* 0x000fe20000010000 */
[----:B--2---:R-:W-:Y:S02]  /*13160*/  F2FP.BF16.F32.PACK_AB R19, R13, R32 ;  /* 0x000000200d13723e */ /* 0x004fe400000010ff */
        /* <DEDUP_REMOVED lines=8> */
[C---:B-1----:R-:W-:Y:S05]  /*131f0*/  HMMA.16816.F32.BF16 R108, R16.reuse, R20, R108 ;  /* 0x00000014106c723c */ /* 0x042fea000004186c */
[----:B------:R-:W-:Y:S01]  /*13200*/  FADD.FTZ R36, R36, R49 ;  /* 0x0000003124247221 */ /* 0x000fe20000010000 */
[----:B------:R-:W-:Y:S05]  /*13210*/  HMMA.16816.F32.BF16 R104, R16, R22, R104 ;  /* 0x000000161068723c */ /* 0x000fea0000041868 */
[----:B------:R-:W-:Y:S01]  /*13220*/  FADD.FTZ R32, R32, R33 ;  /* 0x0000002120207221 */ /* 0x000fe20000010000 */
[----:B------:R-:W-:Y:S05]  /*13230*/  FADD.FTZ R97, R97, R36 ;  /* 0x0000002461617221 */ /* 0x000fea0000010000 */
[----:B------:R-:W-:Y:S01]  /*13240*/  FADD.FTZ R99, R13, R32 ;  /* 0x000000200d637221 */ /* 0x000fe20000010000 */
[----:B------:R-:W-:Y:S01]  /*13250*/  @!UPT UIADD3 URZ, URZ, URZ, URZ ;  /* 0x0000003f3f3ff290 */ /* 0x000fe2000fffe03f */
[----:B------:R-:W-:Y:S11]  /*13260*/  @P0 BRA `(.L_x_5272) ;  /* 0xffffffc400dc0947 */ /* 0x000ff6000383ffff */
.L_x_5268:
        /* <DEDUP_REMOVED lines=8> */
[----:B------:R-:W4:Y:S01]  /*132f0*/  S2R R28, SR_CTAID.X ;  /* 0x00000000001c7919 */ /* 0x000f220000002500 */
[----:B-1----:R-:W-:Y:S01]  /*13300*/  FADD.FTZ R5, R2, R97 ;  /* 0x0000006102057221 */ /* 0x002fe20000010000 */
[----:B--2---:R-:W-:Y:S01]  /*13310*/  ULEA UR5, UR5, UR4, 0x18 ;  /* 0x0000000405057291 */ /* 0x004fe2000f8ec03f */
[----:B------:R-:W1:Y:S01]  /*13320*/  S2R R2, SR_TID.X ;  /* 0x0000000000027919 */ /* 0x000e620000002100 */
        /* <DEDUP_REMOVED lines=16> */
[----:B------:R-:W3:Y:S01]  /*13430*/  @P3 LDC R30, c[0x0][0x2e8] ;  /* 0x0000ba00ff1e3b82 */ /* 0x000ee20000000800 */
        /* <DEDUP_REMOVED lines=43> */
[----:B------:R-:W5:Y:S01]  /*136f0*/  @P2 LDC R32, c[0x0][0x2e8] ;  /* 0x0000ba00ff202b82 */ /* 0x000f620000000800 */
[----:B------:R-:W-:-:S02]  /*13700*/  LEA.HI R13, R17, R17, RZ, 0x1d ;  /* 0x00000011110d7211 */ /* 0x000fc400078fe8ff */
[----:B------:R-:W-:Y:S02]  /*13710*/  SHF.R.U32.HI R15, RZ, 0x3, R15 ;  /* 0x00000003ff0f7819 */ /* 0x000fe4000001160f */
[----:B------:R-:W-:Y:S01]  /*13720*/  LOP3.LUT P0, RZ, R14, 0x2, RZ, 0xc0, !PT ;  /* 0x000000020eff7812 */ /* 0x000fe2000780c0ff */
[----:B------:R-:W-:Y:S01]  /*13730*/  IMAD.U32 R13, R12, 0x2, R13 ;  /* 0x000000020c0d7824 */ /* 0x000fe200078e000d */
[----:B------:R-:W-:Y:S01]  /*13740*/  LEA R11, R11, R10, 0x2 ;  /* 0x0000000a0b0b7211 */ /* 0x000fe200078e10ff */
[----:B------:R-:W4:Y:S01]  /*13750*/  @P2 MUFU.LG2 R3, R3 ;  /* 0x0000000300032308 */ /* 0x000f220000000c00 */
        /* <DEDUP_REMOVED lines=21> */
[----:B------:R-:W1:Y:S01]  /*138b0*/  LDC.64 R8, c[0x0][0x2c0] ;  /* 0x0000b000ff087b82 */ /* 0x000e620000000a00 */
[----:B------:R-:W-:Y:S01]  /*138c0*/  SHF.R.S32.HI R34, RZ, 0x1f, R5 ;  /* 0x0000001fff227819 */ /* 0x000fe20000011405 */
[----:B------:R1:W-:Y:S01]  /*138d0*/  STS.64 [R13+0x400], R118 ;  /* 0x000400760d007388 */ /* 0x0003e20000000a00 */
[----:B------:R-:W-:-:S02]  /*138e0*/  LOP3.LUT R31, R6, 0xffffffe0, RZ, 0xc0, !PT ;  /* 0xffffffe0061f7812 */ /* 0x000fc400078ec0ff */
[----:B------:R-:W-:Y:S01]  /*138f0*/  LEA.HI R29, R34, R5, RZ, 0x2 ;  /* 0x00000005221d7211 */ /* 0x000fe200078f10ff */
[----:B------:R1:W-:Y:S01]  /*13900*/  STS.64 [R14], R112 ;  /* 0x000000700e007388 */ /* 0x0003e20000000a00 */
[----:B------:R-:W-:Y:S01]  /*13910*/  IADD3 R31, -R31, R2, RZ ;  /* 0x000000021f1f7210 */ /* 0x000fe20007ffe1ff */
[----:B------:R-:W2:Y:S01]  /*13920*/  LDC R11, c[0x0][0x270] ;  /* 0x00009c00ff0b7b82 */ /* 0x000ea20000000800 */
[----:B------:R-:W-:Y:S01]  /*13930*/  LOP3.LUT R6, R29, 0xffffffc, RZ, 0xc0, !PT ;  /* 0x0ffffffc1d067812 */ /* 0x000fe200078ec0ff */
[----:B------:R1:W-:Y:S01]  /*13940*/  STS.64 [R14+0x400], R114 ;  /* 0x000400720e007388 */ /* 0x0003e20000000a00 */
[----:B------:R-:W-:Y:S01]  /*13950*/  LOP3.LUT P0, RZ, R31, 0x3, RZ, 0xc0, !PT ;  /* 0x000000031fff7812 */ /* 0x000fe2000780c0ff */
[----:B------:R-:W-:Y:S02]  /*13960*/  IMAD.MOV.U32 R2, RZ, RZ, -0x800000 ;  /* 0xff800000ff027424 */ /* 0x000fe400078e00ff */
[----:B------:R1:W-:Y:S01]  /*13970*/  STS.64 [R12], R108 ;  /* 0x0000006c0c007388 */ /* 0x0003e20000000a00 */
[----:B------:R-:W-:-:S02]  /*13980*/  IMAD.IADD R5, R5, 0x1, -R6 ;  /* 0x0000000105057824 */ /* 0x000fc400078e0a06 */
[----:B------:R-:W-:Y:S01]  /*13990*/  @P3 FMUL.FTZ R6, R4, 0.69314718246459960938 ;  /* 0x3f31721804063820 */ /* 0x000fe20000410000 */
[----:B------:R-:W-:Y:S01]  /*139a0*/  IADD3 R4, -R127, RZ, RZ ;  /* 0x000000ff7f047210 */ /* 0x000fe20007ffe1ff */
[----:B------:R1:W-:Y:S01]  /*139b0*/  STS.64 [R12+0x400], R110 ;  /* 0x0004006e0c007388 */ /* 0x0003e20000000a00 */
[----:B------:R-:W-:Y:S02]  /*139c0*/  IMAD.SHL.U32 R34, R7, 0x4, RZ ;  /* 0x0000000407227824 */ /* 0x000fe400078e00ff */
[----:B---3--:R-:W-:Y:S01]  /*139d0*/  @P3 FFMA.FTZ R2, R67, R30, R6 ;  /* 0x0000001e43023223 */ /* 0x008fe20000010006 */
[----:B----4-:R-:W-:Y:S01]  /*139e0*/  @P2 FMUL.FTZ R30, R3, 0.69314718246459960938 ;  /* 0x3f317218031e2820 */ /* 0x010fe20000410000 */
[----:B------:R3:W-:Y:S01]  /*139f0*/  STS.64 [R15], R104 ;  /* 0x000000680f007388 */ /* 0x0007e20000000a00 */
[----:B------:R-:W-:Y:S01]  /*13a00*/  IMAD.MOV.U32 R6, RZ, RZ, -0x800000 ;  /* 0xff800000ff067424 */ /* 0x000fe200078e00ff */
[----:B------:R-:W-:Y:S01]  /*13a10*/  SHF.R.S32.HI R35, RZ, 0x1f, R34 ;  /* 0x0000001fff237819 */ /* 0x000fe20000011422 */
[----:B------:R-:W-:Y:S01]  /*13a20*/  IMAD R5, R5, 0x10, R132 ;  /* 0x0000001005057824 */ /* 0x000fe200078e0284 */
[----:B------:R3:W-:Y:S01]  /*13a30*/  STS.64 [R15+0x400], R106 ;  /* 0x0004006a0f007388 */ /* 0x0007e20000000a00 */
[----:B-----5:R-:W-:Y:S01]  /*13a40*/  @P2 FFMA.FTZ R6, R65, R32, R30 ;  /* 0x0000002041062223 */ /* 0x020fe2000001001e */
[----:B------:R-:W-:Y:S01]  /*13a50*/  IMAD R3, R28, -0x40, R125 ;  /* 0xffffffc01c037824 */ /* 0x000fe200078e027d */
[----:B------:R-:W-:Y:S01]  /*13a60*/  BAR.SYNC.DEFER_BLOCKING 0x0 ;  /* 0x0000000000007b1d */ /* 0x000fe20000010000 */
[----:B--2---:R-:W-:-:S05]  /*13a70*/  IMAD R4, R11, R4, UR4 ;  /* 0x000000040b047e24 */ /* 0x004fca000f8e0204 */
[----:B------:R-:W1:Y:S01]  /*13a80*/  S2R R10, SR_CTAID.Y ;  /* 0x00000000000a7919 */ /* 0x000e620000002600 */
[----:B------:R3:W2:Y:S04]  /*13a90*/  LDS.128 R24, [R33] ;  /* 0x0000000021187984 */ /* 0x0006a80000000c00 */
[----:B------:R3:W4:Y:S04]  /*13aa0*/  LDS.128 R20, [R33+0x800] ;  /* 0x0008000021147984 */ /* 0x0007280000000c00 */
[----:B------:R3:W2:Y:S04]  /*13ab0*/  LDS.128 R16, [R33+0x1000] ;  /* 0x0010000021107984 */ /* 0x0006a80000000c00 */
[----:B------:R3:W2:Y:S01]  /*13ac0*/  LDS.128 R12, [R33+0x1800] ;  /* 0x00180000210c7984 */ /* 0x0006a20000000c00 */
[----:B-1----:R-:W-:Y:S01]  /*13ad0*/  IMAD R8, R10, R8, R127 ;  /* 0x000000080a087224 */ /* 0x002fe200078e027f */
[----:B------:R-:W-:-:S03]  /*13ae0*/  SHF.L.U32 R10, R28, 0x6, RZ ;  /* 0x000000061c0a7819 */ /* 0x000fc600000006ff */
[----:B------:R-:W-:-:S04]  /*13af0*/  IMAD R4, R8, R11, R4 ;  /* 0x0000000b08047224 */ /* 0x000fc800078e0204 */
[----:B------:R-:W-:Y:S01]  /*13b00*/  IMAD R4, R4, R9, R10 ;  /* 0x0000000904047224 */ /* 0x000fe200078e020a */
[----:B---3--:R-:W-:Y:S06]  /*13b10*/  @P0 BRA `(.L_x_5274) ;  /* 0x0000000000300947 */ /* 0x008fec0003800000 */
        /* <DEDUP_REMOVED lines=12> */
.L_x_5274:
[----:B------:R-:W-:Y:S05]  /*13be0*/  BSYNC B0 ;  /* 0x0000000000007941 */ /* 0x000fea0003800000 */
.L_x_5273:
[----:B------:R-:W-:Y:S01]  /*13bf0*/  ULDC UR4, c[0x0][0x2d0] ;  /* 0x0000b40000047ab9 */ /* 0x000fe20000000800 */
[----:B-1----:R-:W-:Y:S01]  /*13c00*/  VIADD R2, R0, 0x10 ;  /* 0x0000001000027836 */ /* 0x002fe20000000000 */
        /* <DEDUP_REMOVED lines=15> */
[----:B--2---:R1:W-:Y:S04]  /*13d00*/  @!P4 STG.E.64 desc[UR6][R4.64], R24 ;  /* 0x000000180400c986 */ /* 0x0043e8000c101b06 */
[----:B------:R1:W-:Y:S04]  /*13d10*/  @!P4 STG.E.64 desc[UR6][R4.64+0x8], R26 ;  /* 0x0000081a0400c986 */ /* 0x0003e8000c101b06 */
[----:B----4-:R1:W-:Y:S04]  /*13d20*/  @!P3 STG.E.128 desc[UR6][R4.64+0x800], R20 ;  /* 0x000800140400b986 */ /* 0x0103e8000c101d06 */
[----:B------:R1:W-:Y:S01]  /*13d30*/  @!P2 STG.E.128 desc[UR6][R4.64+0x1000], R16 ;  /* 0x001000100400a986 */ /* 0x0003e2000c101d06 */
[----:B------:R-:W-:Y:S05]  /*13d40*/  @P1 EXIT ;  /* 0x000000000000194d */ /* 0x000fea0003800000 */
[----:B------:R-:W-:Y:S01]  /*13d50*/  STG.E.128 desc[UR6][R4.64+0x1800], R12 ;  /* 0x0018000c04007986 */ /* 0x000fe2000c101d06 */
[----:B------:R-:W-:Y:S05]  /*13d60*/  EXIT ;  /* 0x000000000000794d */ /* 0x000fea0003800000 */
.L_x_5275:
        /* <DEDUP_REMOVED lines=9> */
.L_x_5387:


//--------------------- .nv.shared._ZN5flash32flash_fwd_splitkv_combine_kernelI23Flash_fwd_kernel_traitsILi32ELi64ELi256ELi4ELb0ELb0EN7cutlass10bfloat16_tE19Flash_kernel_traitsILi32ELi64ELi256ELi4ES3_EELi16ELi7ELb0EEEvNS_16Flash_fwd_paramsE --------------------------
	.section	.nv.shared._ZN5flash32flash_fwd_splitkv_combine_kernelI23Flash_fwd_kernel_traitsILi32ELi64ELi256ELi4ELb0ELb0EN7cutlass10bfloat16_tE19Flash_kernel_traitsILi32ELi64ELi256ELi4ES3_EELi16ELi7ELb0EEEvNS_16Flash_fwd_paramsE,"aw",@nobits
	.sectionflags	@""
	.align	16
.nv.shared._ZN5flash32flash_fwd_splitkv_combine_kernelI23Flash_fwd_kernel_traitsILi32ELi64ELi256ELi4ELb0ELb0EN7cutlass10bfloat16_tE19Flash_kernel_traitsILi32ELi64ELi256ELi4ES3_EELi16ELi7ELb0EEEvNS_16Flash_fwd_paramsE:
	.zero		9728


//--------------------- .nv.shared.reserved.0     --------------------------
	.section	.nv.shared.reserved.0,"aw",@nobits
	.weak		__nv_reservedSMEM_offset_0_alias
	.size		__nv_reservedSMEM_offset_0_alias, 0, 0
	.other		__nv_reservedSMEM_offset_0_alias,@"STO_CUDA_RESERVED_SHARED STV_DEFAULT"
__nv_reservedSMEM_offset_0_alias:
	.zero		0


//--------------------- .nv.global                --------------------------
	.section	.nv.global,"aw",@nobits
.nv.global:
	.type		_ZN78_INTERNAL_248877fc_42_flash_fwd_split_hdim32_bf16_causal_sm80_cu_8761d306_28914cute1_E,@object
	.size		_ZN78_INTERNAL_248877fc_42_flash_fwd_split_hdim32_bf16_causal_sm80_cu_8761d306_28914cute1_E,(_ZN78_INTERNAL_248877fc_42_flash_fwd_split_hdim32_bf16_causal_sm80_cu_8761d306_28914cuda3std3__45__cpo6cbeginE - _ZN78_INTERNAL_248877fc_42_flash_fwd_split_hdim32_bf16_causal_sm80_cu_8761d306_28914cute1_E)
_ZN78_INTERNAL_248877fc_42_flash_fwd_split_hdim32_bf16_causal_sm80_cu_8761d306_28914cute1_E:
	.zero		1
	.type		_ZN78_INTERNAL_248877fc_42_flash_fwd_split_hdim32_bf16_causal_sm80_cu_8761d306_28914cuda3std3__45__cpo6cbeginE,@object
	.size		_ZN78_INTERNAL_248877fc_42_flash_fwd_split_hdim32_bf16_causal_sm80_cu_8761d306_28914cuda3std3__45__cpo6cbeginE,(_ZN78_INTERNAL_248877fc_42_flash_fwd_split_hdim32_bf16_causal_sm80_cu_8761d306_28914cuda3std3__48in_placeE - _ZN78_INTERNAL_248877fc_42_flash_fwd_split_hdim32_bf16_causal_sm80_cu_8761d306_28914cuda3std3__45__cpo6cbeginE)
_ZN78_INTERNAL_248877fc_42_flash_fwd_split_hdim32_bf16_causal_sm80_cu_8761d306_28914cuda3std3__45__cpo6cbeginE:
	.zero		1
	.type		_ZN78_INTERNAL_248877fc_42_flash_fwd_split_hdim32_bf16_causal_sm80_cu_8761d306_28914cuda3std3__48in_placeE,@object
	.size		_ZN78_INTERNAL_248877fc_42_flash_fwd_split_hdim32_bf16_causal_sm80_cu_8761d306_28914cuda3std3__48in_placeE,(_ZN78_INTERNAL_248877fc_42_flash_fwd_split_hdim32_bf16_causal_sm80_cu_8761d306_28914cuda3std6ranges3__45__cpo9iter_moveE - _ZN78_INTERNAL_248877fc_42_flash_fwd_split_hdim32_bf16_causal_sm80_cu_8761d306_28914cuda3std3__48in_placeE)
_ZN78_INTERNAL_248877fc_42_flash_fwd_split_hdim32_bf16_causal_sm80_cu_8761d306_28914cuda3std3__48in_placeE:
	.zero		1
	.type		_ZN78_INTERNAL_248877fc_42_flash_fwd_split_hdim32_bf16_causal_sm80_cu_8761d306_28914cuda3std6ranges3__45__cpo9iter_moveE,@object
	.size		_ZN78_INTERNAL_248877fc_42_flash_fwd_split_hdim32_bf16_causal_sm80_cu_8761d306_28914cuda3std6ranges3__45__cpo9iter_moveE,(_ZN78_INTERNAL_248877fc_42_flash_fwd_split_hdim32_bf16_causal_sm80_cu_8761d306_28914cuda3std3__45__cpo5beginE - _ZN78_INTERNAL_248877fc_42_flash_fwd_split_hdim32_bf16_causal_sm80_cu_8761d306_28914cuda3std6ranges3__45__cpo9iter_moveE)
_ZN78_INTERNAL_248877fc_42_flash_fwd_split_hdim32_bf16_causal_sm80_cu_8761d306_28914cuda3std6ranges3__45__cpo9iter_moveE:
	.zero		1
	.type		_ZN78_INTERNAL_248877fc_42_flash_fwd_split_hdim32_bf16_causal_sm80_cu_8761d306_28914cuda3std3__45__cpo5beginE,@object
	.size		_ZN78_INTERNAL_248877fc_42_flash_fwd_split_hdim32_bf16_causal_sm80_cu_8761d306_28914cuda3std3__45__cpo5beginE,(_ZN78_INTERNAL_248877fc_42_flash_fwd_split_hdim32_bf16_causal_sm80_cu_8761d306_28914cuda3std3__480_GLOBAL__N__248877fc_42_flash_fwd_split_hdim32_bf16_causal_sm80_cu_8761d306_28916ignoreE - _ZN78_INTERNAL_248877fc_42_flash_fwd_split_hdim32_bf16_causal_sm80_cu_8761d306_28914cuda3std3__45__cpo5beginE)
_ZN78_INTERNAL_248877fc_42_flash_fwd_split_hdim32_bf16_causal_sm80_cu_8761d306_28914cuda3std3__45__cpo5beginE:
	.zero		1
	.type		_ZN78_INTERNAL_248877fc_42_flash_fwd_split_hdim32_bf16_causal_sm80_cu_8761d306_28914cuda3std3__480_GLOBAL__N__248877fc_42_flash_fwd_split_hdim32_bf16_causal_sm80_cu_8761d306_28916ignoreE,@object
	.size		_ZN78_INTERNAL_248877fc_42_flash_fwd_split_hdim32_bf16_causal_sm80_cu_8761d306_28914cuda3std3__480_GLOBAL__N__248877fc_42_flash_fwd_split_hdim32_bf16_causal_sm80_cu_8761d306_28916ignoreE,(_ZN78_INTERNAL_248877fc_42_flash_fwd_split_hdim32_bf16_causal_sm80_cu_8761d306_28914cute7productE - _ZN78_INTERNAL_248877fc_42_flash_fwd_split_hdim32_bf16_causal_sm80_cu_8761d306_28914cuda3std3__480_GLOBAL__N__248877fc_42_flash_fwd_split_hdim32_bf16_causal_sm80_cu_8761d306_28916ignoreE)
_ZN78_INTERNAL_248877fc_42_flash_fwd_split_hdim32_bf16_causal_sm80_cu_8761d306_28914cuda3std3__480_GLOBAL__N__248877fc_42_flash_fwd_split_hdim32_bf16_causal_sm80_cu_8761d306_28916ignoreE:
	.zero		1
	.type		_ZN78_INTERNAL_248877fc_42_flash_fwd_split_hdim32_bf16_causal_sm80_cu_8761d306_28914cute7productE,@object
	.size		_ZN78_INTERNAL_248877fc_42_flash_fwd_split_hdim32_bf16_causal_sm80_cu_8761d306_28914cute7productE,(_ZN78_INTERNAL_248877fc_42_flash_fwd_split_hdim32_bf16_causal_sm80_cu_8761d306_28914cuda3std3__45__cpo3endE - _ZN78_INTERNAL_248877fc_42_flash_fwd_split_hdim32_bf16_causal_sm80_cu_8761d306_28914cute7productE)
_ZN78_INTERNAL_248877fc_42_flash_fwd_split_hdim32_bf16_causal_sm80_cu_8761d306_28914cute7productE:
	.zero		1
	.type		_ZN78_INTERNAL_248877fc_42_flash_fwd_split_hdim32_bf16_causal_sm80_cu_8761d306_28914cuda3std3__45__cpo3endE,@object
	.size		_ZN78_INTERNAL_248877fc_42_flash_fwd_split_hdim32_bf16_causal_sm80_cu_8761d306_28914cuda3std3__45__cpo3endE,(_ZN78_INTERNAL_248877fc_42_flash_fwd_split_hdim32_bf16_causal_sm80_cu_8761d306_28914cuda3std3__419piecewise_constructE - _ZN78_INTERNAL_248877fc_42_flash_fwd_split_hdim32_bf16_causal_sm80_cu_8761d306_28914cuda3std3__45__cpo3endE)
_ZN78_INTERNAL_248877fc_42_flash_fwd_split_hdim32_bf16_causal_sm80_cu_8761d306_28914cuda3std3__45__cpo3endE:
	.zero		1
	.type		_ZN78_INTERNAL_248877fc_42_flash_fwd_split_hdim32_bf16_causal_sm80_cu_8761d306_28914cuda3std3__419piecewise_constructE,@object
	.size		_ZN78_INTERNAL_248877fc_42_flash_fwd_split_hdim32_bf16_causal_sm80_cu_8761d306_28914cuda3std3__419piecewise_constructE,(_ZN78_INTERNAL_248877fc_42_flash_fwd_split_hdim32_bf16_causal_sm80_cu_8761d306_28914cuda3std3__45__cpo4cendE - _ZN78_INTERNAL_248877fc_42_flash_fwd_split_hdim32_bf16_causal_sm80_cu_8761d306_28914cuda3std3__419piecewise_constructE)
_ZN78_INTERNAL_248877fc_42_flash_fwd_split_hdim32_bf16_causal_sm80_cu_8761d306_28914cuda3std3__419piecewise_constructE:
	.zero		1
	.type		_ZN78_INTERNAL_248877fc_42_flash_fwd_split_hdim32_bf16_causal_sm80_cu_8761d306_28914cuda3std3__45__cpo4cendE,@object
	.size		_ZN78_INTERNAL_248877fc_42_flash_fwd_split_hdim32_bf16_causal_sm80_cu_8761d306_28914cuda3std3__45__cpo4cendE,(_ZN78_INTERNAL_248877fc_42_flash_fwd_split_hdim32_bf16_causal_sm80_cu_8761d306_28914cuda3std6ranges3__45__cpo4swapE - _ZN78_INTERNAL_248877fc_42_flash_fwd_split_hdim32_bf16_causal_sm80_cu_8761d306_28914cuda3std3__45__cpo4cendE)
_ZN78_INTERNAL_248877fc_42_flash_fwd_split_hdim32_bf16_causal_sm80_cu_8761d306_28914cuda3std3__45__cpo4cendE:
	.zero		1
	.type		_ZN78_INTERNAL_248877fc_42_flash_fwd_split_hdim32_bf16_causal_sm80_cu_8761d306_28914cuda3std6ranges3__45__cpo4swapE,@object
	.size		_ZN78_INTERNAL_248877fc_42_flash_fwd_split_hdim32_bf16_causal_sm80_cu_8761d306_28914cuda3std6ranges3__45__cpo4swapE,(.L_7 - _ZN78_INTERNAL_248877fc_42_flash_fwd_split_hdim32_bf16_causal_sm80_cu_8761d306_28914cuda3std6ranges3__45__cpo4swapE)
_ZN78_INTERNAL_248877fc_42_flash_fwd_split_hdim32_bf16_causal_sm80_cu_8761d306_28914cuda3std6ranges3__45__cpo4swapE:
	.zero		1
.L_7:


//--------------------- .nv.shared._ZN5flash32flash_fwd_splitkv_combine_kernelI23Flash_fwd_kernel_traitsILi32ELi64ELi256ELi4ELb0ELb0EN7cutlass10bfloat16_tE19Flash_kernel_traitsILi32ELi64ELi256ELi4ES3_EELi16ELi6ELb0EEEvNS_16Flash_fwd_paramsE --------------------------
	.section	.nv.shared._ZN5flash32flash_fwd_splitkv_combine_kernelI23Flash_fwd_kernel_traitsILi32ELi64ELi256ELi4ELb0ELb0EN7cutlass10bfloat16_tE19Flash_kernel_traitsILi32ELi64ELi256ELi4ES3_EELi16ELi6ELb0EEEvNS_16Flash_fwd_paramsE,"aw",@nobits
	.sectionflags	@""
	.align	16
.nv.shared._ZN5flash32flash_fwd_splitkv_combine_kernelI23Flash_fwd_kernel_traitsILi32ELi64ELi256ELi4ELb0ELb0EN7cutlass10bfloat16_tE19Flash_kernel_traitsILi32ELi64ELi256ELi4ES3_EELi16ELi6ELb0EEEvNS_16Flash_fwd_paramsE:
	.zero		5376


//--------------------- .nv.shared._ZN5flash32flash_fwd_splitkv_combine_kernelI23Flash_fwd_kernel_traitsILi32ELi64ELi256ELi4ELb0ELb0EN7cutlass10bfloat16_tE19Flash_kernel_traitsILi32ELi64ELi256ELi4ES3_EELi16ELi5ELb0EEEvNS_16Flash_fwd_paramsE --------------------------
	.section	.nv.shared._ZN5flash32flash_fwd_splitkv_combine_kernelI23Flash_fwd_kernel_traitsILi32ELi64ELi256ELi4ELb0ELb0EN7cutlass10bfloat16_tE19Flash_kernel_traitsILi32ELi64ELi256ELi4ES3_EELi16ELi5ELb0EEEvNS_16Flash_fwd_paramsE,"aw",@nobits
	.sectionflags	@""
	.align	16
.nv.shared._ZN5flash32flash_fwd_splitkv_combine_kernelI23Flash_fwd_kernel_traitsILi32ELi64ELi256ELi4ELb0ELb0EN7cutlass10bfloat16_tE19Flash_kernel_traitsILi32ELi64ELi256ELi4ES3_EELi16ELi5ELb0EEEvNS_16Flash_fwd_paramsE:
	.zero		3200


//--------------------- .nv.shared._ZN5flash32flash_fwd_splitkv_combine_kernelI23Flash_fwd_kernel_traitsILi32ELi64ELi256ELi4ELb0ELb0EN7cutlass10bfloat16_tE19Flash_kernel_traitsILi32ELi64ELi256ELi4ES3_EELi16ELi4ELb0EEEvNS_16Flash_fwd_paramsE --------------------------
	.section	.nv.shared._ZN5flash32flash_fwd_splitkv_combine_kernelI23Flash_fwd_kernel_traitsILi32ELi64ELi256ELi4ELb0ELb0EN7cutlass10bfloat16_tE19Flash_kernel_traitsILi32ELi64ELi256ELi4ES3_EELi16ELi4ELb0EEEvNS_16Flash_fwd_paramsE,"aw",@nobits
	.sectionflags	@""
	.align	16
.nv.shared._ZN5flash32flash_fwd_splitkv_combine_kernelI23Flash_fwd_kernel_traitsILi32ELi64ELi256ELi4ELb0ELb0EN7cutlass10bfloat16_tE19Flash_kernel_traitsILi32ELi64ELi256ELi4ES3_EELi16ELi4ELb0EEEvNS_16Flash_fwd_paramsE:
	.zero		2112


//--------------------- .nv.shared._ZN5flash32flash_fwd_splitkv_combine_kernelI23Flash_fwd_kernel_traitsILi32ELi64ELi256ELi4ELb0ELb0EN7cutlass10bfloat16_tE19Flash_kernel_traitsILi32ELi64ELi256ELi4ES3_EELi16ELi3ELb0EEEvNS_16Flash_fwd_paramsE --------------------------
	.section	.nv.shared._ZN5flash32flash_fwd_splitkv_combine_kernelI23Flash_fwd_kernel_traitsILi32ELi64ELi256ELi4ELb0ELb0EN7cutlass10bfloat16_tE19Flash_kernel_traitsILi32ELi64ELi256ELi4ES3_EELi16ELi3ELb0EEEvNS_16Flash_fwd_paramsE,"aw",@nobits
	.sectionflags	@""
	.align	16
.nv.shared._ZN5flash32flash_fwd_splitkv_combine_kernelI23Flash_fwd_kernel_traitsILi32ELi64ELi256ELi4ELb0ELb0EN7cutlass10bfloat16_tE19Flash_kernel_traitsILi32ELi64ELi256ELi4ES3_EELi16ELi3ELb0EEEvNS_16Flash_fwd_paramsE:
	.zero		1568


//--------------------- .nv.shared._ZN5flash32flash_fwd_splitkv_combine_kernelI23Flash_fwd_kernel_traitsILi32ELi64ELi256ELi4ELb0ELb0EN7cutlass10bfloat16_tE19Flash_kernel_traitsILi32ELi64ELi256ELi4ES3_EELi16ELi2ELb0EEEvNS_16Flash_fwd_paramsE --------------------------
	.section	.nv.shared._ZN5flash32flash_fwd_splitkv_combine_kernelI23Flash_fwd_kernel_traitsILi32ELi64ELi256ELi4ELb0ELb0EN7cutlass10bfloat16_tE19Flash_kernel_traitsILi32ELi64ELi256ELi4ES3_EELi16ELi2ELb0EEEvNS_16Flash_fwd_paramsE,"aw",@nobits
	.sectionflags	@""
	.align	16
.nv.shared._ZN5flash32flash_fwd_splitkv_combine_kernelI23Flash_fwd_kernel_traitsILi32ELi64ELi256ELi4ELb0ELb0EN7cutlass10bfloat16_tE19Flash_kernel_traitsILi32ELi64ELi256ELi4ES3_EELi16ELi2ELb0EEEvNS_16Flash_fwd_paramsE:
	.zero		1296


//--------------------- .nv.shared._ZN5flash32flash_fwd_splitkv_combine_kernelI23Flash_fwd_kernel_traitsILi32ELi64ELi256ELi4ELb0ELb0EN7cutlass10bfloat16_tE19Flash_kernel_traitsILi32ELi64ELi256ELi4ES3_EELi16ELi1ELb0EEEvNS_16Flash_fwd_paramsE --------------------------
	.section	.nv.shared._ZN5flash32flash_fwd_splitkv_combine_kernelI23Flash_fwd_kernel_traitsILi32ELi64ELi256ELi4ELb0ELb0EN7cutlass10bfloat16_tE19Flash_kernel_traitsILi32ELi64ELi256ELi4ES3_EELi16ELi1ELb0EEEvNS_16Flash_fwd_paramsE,"aw",@nobits
	.sectionflags	@""
	.align	16
.nv.shared._ZN5flash32flash_fwd_splitkv_combine_kernelI23Flash_fwd_kernel_traitsILi32ELi64ELi256ELi4ELb0ELb0EN7cutlass10bfloat16_tE19Flash_kernel_traitsILi32ELi64ELi256ELi4ES3_EELi16ELi1ELb0EEEvNS_16Flash_fwd_paramsE:
	.zero		1168


//--------------------- .nv.shared._ZN5flash32flash_fwd_splitkv_combine_kernelI23Flash_fwd_kernel_traitsILi32ELi64ELi256ELi4ELb0ELb0EN7cutlass10bfloat16_tE19Flash_kernel_traitsILi32ELi64ELi256ELi4ES3_EELi16ELi7ELb1EEEvNS_16Flash_fwd_paramsE --------------------------
	.section	.nv.shared._ZN5flash32flash_fwd_splitkv_combine_kernelI23Flash_fwd_kernel_traitsILi32ELi64ELi256ELi4ELb0ELb0EN7cutlass10bfloat16_tE19Flash_kernel_traitsILi32ELi64ELi256ELi4ES3_EELi16ELi7ELb1EEEvNS_16Flash_fwd_paramsE,"aw",@nobits
	.sectionflags	@""
	.align	16
.nv.shared._ZN5flash32flash_fwd_splitkv_combine_kernelI23Flash_fwd_kernel_traitsILi32ELi64ELi256ELi4ELb0ELb0EN7cutlass10bfloat16_tE19Flash_kernel_traitsILi32ELi64ELi256ELi4ES3_EELi16ELi7ELb1EEEvNS_16Flash_fwd_paramsE:
	.zero		9728


//--------------------- .nv.shared._ZN5flash32flash_fwd_splitkv_combine_kernelI23Flash_fwd_kernel_traitsILi32ELi64ELi256ELi4ELb0ELb0EN7cutlass10bfloat16_tE19Flash_kernel_traitsILi32ELi64ELi256ELi4ES3_EELi16ELi6ELb1EEEvNS_16Flash_fwd_paramsE --------------------------
	.section	.nv.shared._ZN5flash32flash_fwd_splitkv_combine_kernelI23Flash_fwd_kernel_traitsILi32ELi64ELi256ELi4ELb0ELb0EN7cutlass10bfloat16_tE19Flash_kernel_traitsILi32ELi64ELi256ELi4ES3_EELi16ELi6ELb1EEEvNS_16Flash_fwd_paramsE,"aw",@nobits
	.sectionflags	@""
	.align	16
.nv.shared._ZN5flash32flash_fwd_splitkv_combine_kernelI23Flash_fwd_kernel_traitsILi32ELi64ELi256ELi4ELb0ELb0EN7cutlass10bfloat16_tE19Flash_kernel_traitsILi32ELi64ELi256ELi4ES3_EELi16ELi6ELb1EEEvNS_16Flash_fwd_paramsE:
	.zero		5376


//--------------------- .nv.shared._ZN5flash32flash_fwd_splitkv_combine_kernelI23Flash_fwd_kernel_traitsILi32ELi64ELi256ELi4ELb0ELb0EN7cutlass10bfloat16_tE19Flash_kernel_traitsILi32ELi64ELi256ELi4ES3_EELi16ELi5ELb1EEEvNS_16Flash_fwd_paramsE --------------------------
	.section	.nv.shared._ZN5flash32flash_fwd_splitkv_combine_kernelI23Flash_fwd_kernel_traitsILi32ELi64ELi256ELi4ELb0ELb0EN7cutlass10bfloat16_tE19Flash_kernel_traitsILi32ELi64ELi256ELi4ES3_EELi16ELi5ELb1EEEvNS_16Flash_fwd_paramsE,"aw",@nobits
	.sectionflags	@""
	.align	16
.nv.shared._ZN5flash32flash_fwd_splitkv_combine_kernelI23Flash_fwd_kernel_traitsILi32ELi64ELi256ELi4ELb0ELb0EN7cutlass10bfloat16_tE19Flash_kernel_traitsILi32ELi64ELi256ELi4ES3_EELi16ELi5ELb1EEEvNS_16Flash_fwd_paramsE:
	.zero		3200


//--------------------- .nv.shared._ZN5flash32flash_fwd_splitkv_combine_kernelI23Flash_fwd_kernel_traitsILi32ELi64ELi256ELi4ELb0ELb0EN7cutlass10bfloat16_tE19Flash_kernel_traitsILi32ELi64ELi256ELi4ES3_EELi16ELi4ELb1EEEvNS_16Flash_fwd_paramsE --------------------------
	.section	.nv.shared._ZN5flash32flash_fwd_splitkv_combine_kernelI23Flash_fwd_kernel_traitsILi32ELi64ELi256ELi4ELb0ELb0EN7cutlass10bfloat16_tE19Flash_kernel_traitsILi32ELi64ELi256ELi4ES3_EELi16ELi4ELb1EEEvNS_16Flash_fwd_paramsE,"aw",@nobits
	.sectionflags	@""
	.align	16
.nv.shared._ZN5flash32flash_fwd_splitkv_combine_kernelI23Flash_fwd_kernel_traitsILi32ELi64ELi256ELi4ELb0ELb0EN7cutlass10bfloat16_tE19Flash_kernel_traitsILi32ELi64ELi256ELi4ES3_EELi16ELi4ELb1EEEvNS_16Flash_fwd_paramsE:
	.zero		2112


//--------------------- .nv.shared._ZN5flash32flash_fwd_splitkv_combine_kernelI23Flash_fwd_kernel_traitsILi32ELi64ELi256ELi4ELb0ELb0EN7cutlass10bfloat16_tE19Flash_kernel_traitsILi32ELi64ELi256ELi4ES3_EELi16ELi3ELb1EEEvNS_16Flash_fwd_paramsE --------------------------
	.section	.nv.shared._ZN5flash32flash_fwd_splitkv_combine_kernelI23Flash_fwd_kernel_traitsILi32ELi64ELi256ELi4ELb0ELb0EN7cutlass10bfloat16_tE19Flash_kernel_traitsILi32ELi64ELi256ELi4ES3_EELi16ELi3ELb1EEEvNS_16Flash_fwd_paramsE,"aw",@nobits
	.sectionflags	@""
	.align	16
.nv.shared._ZN5flash32flash_fwd_splitkv_combine_kernelI23Flash_fwd_kernel_traitsILi32ELi64ELi256ELi4ELb0ELb0EN7cutlass10bfloat16_tE19Flash_kernel_traitsILi32ELi64ELi256ELi4ES3_EELi16ELi3ELb1EEEvNS_16Flash_fwd_paramsE:
	.zero		1568


//--------------------- .nv.shared._ZN5flash32flash_fwd_splitkv_combine_kernelI23Flash_fwd_kernel_traitsILi32ELi64ELi256ELi4ELb0ELb0EN7cutlass10bfloat16_tE19Flash_kernel_traitsILi32ELi64ELi256ELi4ES3_EELi16ELi2ELb1EEEvNS_16Flash_fwd_paramsE --------------------------
	.section	.nv.shared._ZN5flash32flash_fwd_splitkv_combine_kernelI23Flash_fwd_kernel_traitsILi32ELi64ELi256ELi4ELb0ELb0EN7cutlass10bfloat16_tE19Flash_kernel_traitsILi32ELi64ELi256ELi4ES3_EELi16ELi2ELb1EEEvNS_16Flash_fwd_paramsE,"aw",@nobits
	.sectionflags	@""
	.align	16
.nv.shared._ZN5flash32flash_fwd_splitkv_combine_kernelI23Flash_fwd_kernel_traitsILi32ELi64ELi256ELi4ELb0ELb0EN7cutlass10bfloat16_tE19Flash_kernel_traitsILi32ELi64ELi256ELi4ES3_EELi16ELi2ELb1EEEvNS_16Flash_fwd_paramsE:
	.zero		1296


//--------------------- .nv.shared._ZN5flash32flash_fwd_splitkv_combine_kernelI23Flash_fwd_kernel_traitsILi32ELi64ELi256ELi4ELb0ELb0EN7cutlass10bfloat16_tE19Flash_kernel_traitsILi32ELi64ELi256ELi4ES3_EELi16ELi1ELb1EEEvNS_16Flash_fwd_paramsE --------------------------
	.section	.nv.shared._ZN5flash32flash_fwd_splitkv_combine_kernelI23Flash_fwd_kernel_traitsILi32ELi64ELi256ELi4ELb0ELb0EN7cutlass10bfloat16_tE19Flash_kernel_traitsILi32ELi64ELi256ELi4ES3_EELi16ELi1ELb1EEEvNS_16Flash_fwd_paramsE,"aw",@nobits
	.sectionflags	@""
	.align	16
.nv.shared._ZN5flash32flash_fwd_splitkv_combine_kernelI23Flash_fwd_kernel_traitsILi32ELi64ELi256ELi4ELb0ELb0EN7cutlass10bfloat16_tE19Flash_kernel_traitsILi32ELi64ELi256ELi4ES3_EELi16ELi1ELb1EEEvNS_16Flash_fwd_paramsE:
	.zero		1168


//--------------------- .nv.shared._ZN5flash24flash_fwd_splitkv_kernelI23Flash_fwd_kernel_traitsILi32ELi64ELi256ELi4ELb0ELb0EN7cutlass10bfloat16_tE19Flash_kernel_traitsILi32ELi64ELi256ELi4ES3_EELb1ELb0ELb0ELb0ELb0ELb0ELb0ELb0EEEvNS_16Flash_fwd_paramsE --------------------------
	.section	.nv.shared._ZN5flash24flash_fwd_splitkv_kernelI23Flash_fwd_kernel_traitsILi32ELi64ELi256ELi4ELb0ELb0EN7cutlass10bfloat16_tE19Flash_kernel_traitsILi32ELi64ELi256ELi4ES3_EELb1ELb0ELb0ELb0ELb0ELb0ELb0ELb0EEEvNS_16Flash_fwd_paramsE,"aw",@nobits
	.sectionflags	@""
	.align	16
	.zero		1024


//--------------------- .nv.shared._ZN5flash24flash_fwd_splitkv_kernelI23Flash_fwd_kernel_traitsILi32ELi64ELi256ELi4ELb0ELb0EN7cutlass10bfloat16_tE19Flash_kernel_traitsILi32ELi64ELi256ELi4ES3_EELb1ELb0ELb0ELb0ELb0ELb1ELb0ELb0EEEvNS_16Flash_fwd_paramsE --------------------------
	.section	.nv.shared._ZN5flash24flash_fwd_splitkv_kernelI23Flash_fwd_kernel_traitsILi32ELi64ELi256ELi4ELb0ELb0EN7cutlass10bfloat16_tE19Flash_kernel_traitsILi32ELi64ELi256ELi4ES3_EELb1ELb0ELb0ELb0ELb0ELb1ELb0ELb0EEEvNS_16Flash_fwd_paramsE,"aw",@nobits
	.sectionflags	@""
	.align	16
	.zero		1024


//--------------------- .nv.shared._ZN5flash24flash_fwd_splitkv_kernelI23Flash_fwd_kernel_traitsILi32ELi64ELi256ELi4ELb0ELb0EN7cutlass10bfloat16_tE19Flash_kernel_traitsILi32ELi64ELi256ELi4ES3_EELb1ELb0ELb0ELb0ELb0ELb0ELb0ELb1EEEvNS_16Flash_fwd_paramsE --------------------------
	.section	.nv.shared._ZN5flash24flash_fwd_splitkv_kernelI23Flash_fwd_kernel_traitsILi32ELi64ELi256ELi4ELb0ELb0EN7cutlass10bfloat16_tE19Flash_kernel_traitsILi32ELi64ELi256ELi4ES3_EELb1ELb0ELb0ELb0ELb0ELb0ELb0ELb1EEEvNS_16Flash_fwd_paramsE,"aw",@nobits
	.sectionflags	@""
	.align	16
	.zero		1024


//--------------------- .nv.shared._ZN5flash24flash_fwd_splitkv_kernelI23Flash_fwd_kernel_traitsILi32ELi64ELi256ELi4ELb0ELb0EN7cutlass10bfloat16_tE19Flash_kernel_traitsILi32ELi64ELi256ELi4ES3_EELb1ELb0ELb0ELb0ELb0ELb1ELb0ELb1EEEvNS_16Flash_fwd_paramsE --------------------------
	.section	.nv.shared._ZN5flash24flash_fwd_splitkv_kernelI23Flash_fwd_kernel_traitsILi32ELi64ELi256ELi4ELb0ELb0EN7cutlass10bfloat16_tE19Flash_kernel_traitsILi32ELi64ELi256ELi4ES3_EELb1ELb0ELb0ELb0ELb0ELb1ELb0ELb1EEEvNS_16Flash_fwd_paramsE,"aw",@nobits
	.sectionflags	@""
	.align	16
	.zero		1024


//--------------------- .nv.shared._ZN5flash24flash_fwd_splitkv_kernelI23Flash_fwd_kernel_traitsILi32ELi64ELi256ELi4ELb0ELb0EN7cutlass10bfloat16_tE19Flash_kernel_traitsILi32ELi64ELi256ELi4ES3_EELb1ELb0ELb0ELb0ELb0ELb0ELb1ELb0EEEvNS_16Flash_fwd_paramsE --------------------------
	.section	.nv.shared._ZN5flash24flash_fwd_splitkv_kernelI23Flash_fwd_kernel_traitsILi32ELi64ELi256ELi4ELb0ELb0EN7cutlass10bfloat16_tE19Flash_kernel_traitsILi32ELi64ELi256ELi4ES3_EELb1ELb0ELb0ELb0ELb0ELb0ELb1ELb0EEEvNS_16Flash_fwd_paramsE,"aw",@nobits
	.sectionflags	@""
	.align	16
	.zero		1024


//--------------------- .nv.shared._ZN5flash24flash_fwd_splitkv_kernelI23Flash_fwd_kernel_traitsILi32ELi64ELi256ELi4ELb0ELb0EN7cutlass10bfloat16_tE19Flash_kernel_traitsILi32ELi64ELi256ELi4ES3_EELb1ELb0ELb0ELb0ELb0ELb1ELb1ELb0EEEvNS_16Flash_fwd_paramsE --------------------------
	.section	.nv.shared._ZN5flash24flash_fwd_splitkv_kernelI23Flash_fwd_kernel_traitsILi32ELi64ELi256ELi4ELb0ELb0EN7cutlass10bfloat16_tE19Flash_kernel_traitsILi32ELi64ELi256ELi4ES3_EELb1ELb0ELb0ELb0ELb0ELb1ELb1ELb0EEEvNS_16Flash_fwd_paramsE,"aw",@nobits
	.sectionflags	@""
	.align	16
	.zero		1024


//--------------------- .nv.shared._ZN5flash24flash_fwd_splitkv_kernelI23Flash_fwd_kernel_traitsILi32ELi64ELi256ELi4ELb0ELb0EN7cutlass10bfloat16_tE19Flash_kernel_traitsILi32ELi64ELi256ELi4ES3_EELb1ELb0ELb0ELb0ELb0ELb0ELb1ELb1EEEvNS_16Flash_fwd_paramsE --------------------------
	.section	.nv.shared._ZN5flash24flash_fwd_splitkv_kernelI23Flash_fwd_kernel_traitsILi32ELi64ELi256ELi4ELb0ELb0EN7cutlass10bfloat16_tE19Flash_kernel_traitsILi32ELi64ELi256ELi4ES3_EELb1ELb0ELb0ELb0ELb0ELb0ELb1ELb1EEEvNS_16Flash_fwd_paramsE,"aw",@nobits
	.sectionflags	@""
	.align	16
	.zero		1024


//--------------------- .nv.shared._ZN5flash24flash_fwd_splitkv_kernelI23Flash_fwd_kernel_traitsILi32ELi64ELi256ELi4ELb0ELb0EN7cutlass10bfloat16_tE19Flash_kernel_traitsILi32ELi64ELi256ELi4ES3_EELb1ELb0ELb0ELb0ELb0ELb1ELb1ELb1EEEvNS_16Flash_fwd_paramsE --------------------------
	.section	.nv.shared._ZN5flash24flash_fwd_splitkv_kernelI23Flash_fwd_kernel_traitsILi32ELi64ELi256ELi4ELb0ELb0EN7cutlass10bfloat16_tE19Flash_kernel_traitsILi32ELi64ELi256ELi4ES3_EELb1ELb0ELb0ELb0ELb0ELb1ELb1ELb1EEEvNS_16Flash_fwd_paramsE,"aw",@nobits
	.sectionflags	@""
	.align	16
	.zero		1024


//--------------------- .nv.shared._ZN5flash24flash_fwd_splitkv_kernelI23Flash_fwd_kernel_traitsILi32ELi64ELi256ELi4ELb0ELb0EN7cutlass10bfloat16_tE19Flash_kernel_traitsILi32ELi64ELi256ELi4ES3_EELb1ELb0ELb0ELb1ELb1ELb0ELb0ELb0EEEvNS_16Flash_fwd_paramsE --------------------------
	.section	.nv.shared._ZN5flash24flash_fwd_splitkv_kernelI23Flash_fwd_kernel_traitsILi32ELi64ELi256ELi4ELb0ELb0EN7cutlass10bfloat16_tE19Flash_kernel_traitsILi32ELi64ELi256ELi4ES3_EELb1ELb0ELb0ELb1ELb1ELb0ELb0ELb0EEEvNS_16Flash_fwd_paramsE,"aw",@nobits
	.sectionflags	@""
	.align	16
	.zero		1024


//--------------------- .nv.shared._ZN5flash24flash_fwd_splitkv_kernelI23Flash_fwd_kernel_traitsILi32ELi64ELi256ELi4ELb0ELb0EN7cutlass10bfloat16_tE19Flash_kernel_traitsILi32ELi64ELi256ELi4ES3_EELb1ELb0ELb0ELb1ELb1ELb1ELb0ELb0EEEvNS_16Flash_fwd_paramsE --------------------------
	.section	.nv.shared._ZN5flash24flash_fwd_splitkv_kernelI23Flash_fwd_kernel_traitsILi32ELi64ELi256ELi4ELb0ELb0EN7cutlass10bfloat16_tE19Flash_kernel_traitsILi32ELi64ELi256ELi4ES3_EELb1ELb0ELb0ELb1ELb1ELb1ELb0ELb0EEEvNS_16Flash_fwd_paramsE,"aw",@nobits
	.sectionflags	@""
	.align	16
	.zero		1024


//--------------------- .nv.shared._ZN5flash24flash_fwd_splitkv_kernelI23Flash_fwd_kernel_traitsILi32ELi64ELi256ELi4ELb0ELb0EN7cutlass10bfloat16_tE19Flash_kernel_traitsILi32ELi64ELi256ELi4ES3_EELb1ELb0ELb0ELb1ELb1ELb0ELb1ELb0EEEvNS_16Flash_fwd_paramsE --------------------------
	.section	.nv.shared._ZN5flash24flash_fwd_splitkv_kernelI23Flash_fwd_kernel_traitsILi32ELi64ELi256ELi4ELb0ELb0EN7cutlass10bfloat16_tE19Flash_kernel_traitsILi32ELi64ELi256ELi4ES3_EELb1ELb0ELb0ELb1ELb1ELb0ELb1ELb0EEEvNS_16Flash_fwd_paramsE,"aw",@nobits
	.sectionflags	@""
	.align	16
	.zero		1024


//--------------------- .nv.shared._ZN5flash24flash_fwd_splitkv_kernelI23Flash_fwd_kernel_traitsILi32ELi64ELi256ELi4ELb0ELb0EN7cutlass10bfloat16_tE19Flash_kernel_traitsILi32ELi64ELi256ELi4ES3_EELb1ELb0ELb0ELb1ELb1ELb1ELb1ELb0EEEvNS_16Flash_fwd_paramsE --------------------------
	.section	.nv.shared._ZN5flash24flash_fwd_splitkv_kernelI23Flash_fwd_kernel_traitsILi32ELi64ELi256ELi4ELb0ELb0EN7cutlass10bfloat16_tE19Flash_kernel_traitsILi32ELi64ELi256ELi4ES3_EELb1ELb0ELb0ELb1ELb1ELb1ELb1ELb0EEEvNS_16Flash_fwd_paramsE,"aw",@nobits
	.sectionflags	@""
	.align	16
	.zero		1024


//--------------------- .nv.shared._ZN5flash24flash_fwd_splitkv_kernelI23Flash_fwd_kernel_traitsILi32ELi64ELi256ELi4ELb0ELb0EN7cutlass10bfloat16_tE19Flash_kernel_traitsILi32ELi64ELi256ELi4ES3_EELb1ELb0ELb0ELb0ELb1ELb0ELb0ELb0EEEvNS_16Flash_fwd_paramsE --------------------------
	.section	.nv.shared._ZN5flash24flash_fwd_splitkv_kernelI23Flash_fwd_kernel_traitsILi32ELi64ELi256ELi4ELb0ELb0EN7cutlass10bfloat16_tE19Flash_kernel_traitsILi32ELi64ELi256ELi4ES3_EELb1ELb0ELb0ELb0ELb1ELb0ELb0ELb0EEEvNS_16Flash_fwd_paramsE,"aw",@nobits
	.sectionflags	@""
	.align	16
	.zero		1024


//--------------------- .nv.shared._ZN5flash24flash_fwd_splitkv_kernelI23Flash_fwd_kernel_traitsILi32ELi64ELi256ELi4ELb0ELb0EN7cutlass10bfloat16_tE19Flash_kernel_traitsILi32ELi64ELi256ELi4ES3_EELb1ELb0ELb0ELb0ELb1ELb1ELb0ELb0EEEvNS_16Flash_fwd_paramsE --------------------------
	.section	.nv.shared._ZN5flash24flash_fwd_splitkv_kernelI23Flash_fwd_kernel_traitsILi32ELi64ELi256ELi4ELb0ELb0EN7cutlass10bfloat16_tE19Flash_kernel_traitsILi32ELi64ELi256ELi4ES3_EELb1ELb0ELb0ELb0ELb1ELb1ELb0ELb0EEEvNS_16Flash_fwd_paramsE,"aw",@nobits
	.sectionflags	@""
	.align	16
	.zero		1024


//--------------------- .nv.shared._ZN5flash24flash_fwd_splitkv_kernelI23Flash_fwd_kernel_traitsILi32ELi64ELi256ELi4ELb0ELb0EN7cutlass10bfloat16_tE19Flash_kernel_traitsILi32ELi64ELi256ELi4ES3_EELb1ELb0ELb1ELb0ELb0ELb0ELb0ELb0EEEvNS_16Flash_fwd_paramsE --------------------------
	.section	.nv.shared._ZN5flash24flash_fwd_splitkv_kernelI23Flash_fwd_kernel_traitsILi32ELi64ELi256ELi4ELb0ELb0EN7cutlass10bfloat16_tE19Flash_kernel_traitsILi32ELi64ELi256ELi4ES3_EELb1ELb0ELb1ELb0ELb0ELb0ELb0ELb0EEEvNS_16Flash_fwd_paramsE,"aw",@nobits
	.sectionflags	@""
	.align	16
	.zero		1024


//--------------------- .nv.shared._ZN5flash24flash_fwd_splitkv_kernelI23Flash_fwd_kernel_traitsILi32ELi64ELi256ELi4ELb0ELb0EN7cutlass10bfloat16_tE19Flash_kernel_traitsILi32ELi64ELi256ELi4ES3_EELb1ELb0ELb1ELb0ELb0ELb1ELb0ELb0EEEvNS_16Flash_fwd_paramsE --------------------------
	.section	.nv.shared._ZN5flash24flash_fwd_splitkv_kernelI23Flash_fwd_kernel_traitsILi32ELi64ELi256ELi4ELb0ELb0EN7cutlass10bfloat16_tE19Flash_kernel_traitsILi32ELi64ELi256ELi4ES3_EELb1ELb0ELb1ELb0ELb0ELb1ELb0ELb0EEEvNS_16Flash_fwd_paramsE,"aw",@nobits
	.sectionflags	@""
	.align	16
	.zero		1024


//--------------------- .nv.shared._ZN5flash24flash_fwd_splitkv_kernelI23Flash_fwd_kernel_traitsILi32ELi64ELi256ELi4ELb0ELb0EN7cutlass10bfloat16_tE19Flash_kernel_traitsILi32ELi64ELi256ELi4ES3_EELb1ELb0ELb0ELb0ELb1ELb0ELb0ELb1EEEvNS_16Flash_fwd_paramsE --------------------------
	.section	.nv.shared._ZN5flash24flash_fwd_splitkv_kernelI23Flash_fwd_kernel_traitsILi32ELi64ELi256ELi4ELb0ELb0EN7cutlass10bfloat16_tE19Flash_kernel_traitsILi32ELi64ELi256ELi4ES3_EELb1ELb0ELb0ELb0ELb1ELb0ELb0ELb1EEEvNS_16Flash_fwd_paramsE,"aw",@nobits
	.sectionflags	@""
	.align	16
	.zero		1024


//--------------------- .nv.shared._ZN5flash24flash_fwd_splitkv_kernelI23Flash_fwd_kernel_traitsILi32ELi64ELi256ELi4ELb0ELb0EN7cutlass10bfloat16_tE19Flash_kernel_traitsILi32ELi64ELi256ELi4ES3_EELb1ELb0ELb0ELb0ELb1ELb1ELb0ELb1EEEvNS_16Flash_fwd_paramsE --------------------------
	.section	.nv.shared._ZN5flash24flash_fwd_splitkv_kernelI23Flash_fwd_kernel_traitsILi32ELi64ELi256ELi4ELb0ELb0EN7cutlass10bfloat16_tE19Flash_kernel_traitsILi32ELi64ELi256ELi4ES3_EELb1ELb0ELb0ELb0ELb1ELb1ELb0ELb1EEEvNS_16Flash_fwd_paramsE,"aw",@nobits
	.sectionflags	@""
	.align	16
	.zero		1024


//--------------------- .nv.shared._ZN5flash24flash_fwd_splitkv_kernelI23Flash_fwd_kernel_traitsILi32ELi64ELi256ELi4ELb0ELb0EN7cutlass10bfloat16_tE19Flash_kernel_traitsILi32ELi64ELi256ELi4ES3_EELb1ELb0ELb1ELb0ELb0ELb0ELb0ELb1EEEvNS_16Flash_fwd_paramsE --------------------------
	.section	.nv.shared._ZN5flash24flash_fwd_splitkv_kernelI23Flash_fwd_kernel_traitsILi32ELi64ELi256ELi4ELb0ELb0EN7cutlass10bfloat16_tE19Flash_kernel_traitsILi32ELi64ELi256ELi4ES3_EELb1ELb0ELb1ELb0ELb0ELb0ELb0ELb1EEEvNS_16Flash_fwd_paramsE,"aw",@nobits
	.sectionflags	@""
	.align	16
	.zero		1024


//--------------------- .nv.shared._ZN5flash24flash_fwd_splitkv_kernelI23Flash_fwd_kernel_traitsILi32ELi64ELi256ELi4ELb0ELb0EN7cutlass10bfloat16_tE19Flash_kernel_traitsILi32ELi64ELi256ELi4ES3_EELb1ELb0ELb1ELb0ELb0ELb1ELb0ELb1EEEvNS_16Flash_fwd_paramsE --------------------------
	.section	.nv.shared._ZN5flash24flash_fwd_splitkv_kernelI23Flash_fwd_kernel_traitsILi32ELi64ELi256ELi4ELb0ELb0EN7cutlass10bfloat16_tE19Flash_kernel_traitsILi32ELi64ELi256ELi4ES3_EELb1ELb0ELb1ELb0ELb0ELb1ELb0ELb1EEEvNS_16Flash_fwd_paramsE,"aw",@nobits
	.sectionflags	@""
	.align	16
	.zero		1024


//--------------------- .nv.shared._ZN5flash24flash_fwd_splitkv_kernelI23Flash_fwd_kernel_traitsILi32ELi64ELi256ELi4ELb0ELb0EN7cutlass10bfloat16_tE19Flash_kernel_traitsILi32ELi64ELi256ELi4ES3_EELb1ELb0ELb0ELb0ELb1ELb0ELb1ELb0EEEvNS_16Flash_fwd_paramsE --------------------------
	.section	.nv.shared._ZN5flash24flash_fwd_splitkv_kernelI23Flash_fwd_kernel_traitsILi32ELi64ELi256ELi4ELb0ELb0EN7cutlass10bfloat16_tE19Flash_kernel_traitsILi32ELi64ELi256ELi4ES3_EELb1ELb0ELb0ELb0ELb1ELb0ELb1ELb0EEEvNS_16Flash_fwd_paramsE,"aw",@nobits
	.sectionflags	@""
	.align	16
	.zero		1024


//--------------------- .nv.shared._ZN5flash24flash_fwd_splitkv_kernelI23Flash_fwd_kernel_traitsILi32ELi64ELi256ELi4ELb0ELb0EN7cutlass10bfloat16_tE19Flash_kernel_traitsILi32ELi64ELi256ELi4ES3_EELb1ELb0ELb0ELb0ELb1ELb1ELb1ELb0EEEvNS_16Flash_fwd_paramsE --------------------------
	.section	.nv.shared._ZN5flash24flash_fwd_splitkv_kernelI23Flash_fwd_kernel_traitsILi32ELi64ELi256ELi4ELb0ELb0EN7cutlass10bfloat16_tE19Flash_kernel_traitsILi32ELi64ELi256ELi4ES3_EELb1ELb0ELb0ELb0ELb1ELb1ELb1ELb0EEEvNS_16Flash_fwd_paramsE,"aw",@nobits
	.sectionflags	@""
	.align	16
	.zero		1024


//--------------------- .nv.shared._ZN5flash24flash_fwd_splitkv_kernelI23Flash_fwd_kernel_traitsILi32ELi64ELi256ELi4ELb0ELb0EN7cutlass10bfloat16_tE19Flash_kernel_traitsILi32ELi64ELi256ELi4ES3_EELb1ELb0ELb1ELb0ELb0ELb0ELb1ELb0EEEvNS_16Flash_fwd_paramsE --------------------------
	.section	.nv.shared._ZN5flash24flash_fwd_splitkv_kernelI23Flash_fwd_kernel_traitsILi32ELi64ELi256ELi4ELb0ELb0EN7cutlass10bfloat16_tE19Flash_kernel_traitsILi32ELi64ELi256ELi4ES3_EELb1ELb0ELb1ELb0ELb0ELb0ELb1ELb0EEEvNS_16Flash_fwd_paramsE,"aw",@nobits
	.sectionflags	@""
	.align	16
	.zero		1024


//--------------------- .nv.shared._ZN5flash24flash_fwd_splitkv_kernelI23Flash_fwd_kernel_traitsILi32ELi64ELi256ELi4ELb0ELb0EN7cutlass10bfloat16_tE19Flash_kernel_traitsILi32ELi64ELi256ELi4ES3_EELb1ELb0ELb1ELb0ELb0ELb1ELb1ELb0EEEvNS_16Flash_fwd_paramsE --------------------------
	.section	.nv.shared._ZN5flash24flash_fwd_splitkv_kernelI23Flash_fwd_kernel_traitsILi32ELi64ELi256ELi4ELb0ELb0EN7cutlass10bfloat16_tE19Flash_kernel_traitsILi32ELi64ELi256ELi4ES3_EELb1ELb0ELb1ELb0ELb0ELb1ELb1ELb0EEEvNS_16Flash_fwd_paramsE,"aw",@nobits
	.sectionflags	@""
	.align	16
	.zero		1024


//--------------------- .nv.shared._ZN5flash24flash_fwd_splitkv_kernelI23Flash_fwd_kernel_traitsILi32ELi64ELi256ELi4ELb0ELb0EN7cutlass10bfloat16_tE19Flash_kernel_traitsILi32ELi64ELi256ELi4ES3_EELb1ELb0ELb0ELb0ELb1ELb0ELb1ELb1EEEvNS_16Flash_fwd_paramsE --------------------------
	.section	.nv.shared._ZN5flash24flash_fwd_splitkv_kernelI23Flash_fwd_kernel_traitsILi32ELi64ELi256ELi4ELb0ELb0EN7cutlass10bfloat16_tE19Flash_kernel_traitsILi32ELi64ELi256ELi4ES3_EELb1ELb0ELb0ELb0ELb1ELb0ELb1ELb1EEEvNS_16Flash_fwd_paramsE,"aw",@nobits
	.sectionflags	@""
	.align	16
	.zero		1024


//--------------------- .nv.shared._ZN5flash24flash_fwd_splitkv_kernelI23Flash_fwd_kernel_traitsILi32ELi64ELi256ELi4ELb0ELb0EN7cutlass10bfloat16_tE19Flash_kernel_traitsILi32ELi64ELi256ELi4ES3_EELb1ELb0ELb0ELb0ELb1ELb1ELb1ELb1EEEvNS_16Flash_fwd_paramsE --------------------------
	.section	.nv.shared._ZN5flash24flash_fwd_splitkv_kernelI23Flash_fwd_kernel_traitsILi32ELi64ELi256ELi4ELb0ELb0EN7cutlass10bfloat16_tE19Flash_kernel_traitsILi32ELi64ELi256ELi4ES3_EELb1ELb0ELb0ELb0ELb1ELb1ELb1ELb1EEEvNS_16Flash_fwd_paramsE,"aw",@nobits
	.sectionflags	@""
	.align	16
	.zero		1024


//--------------------- .nv.shared._ZN5flash24flash_fwd_splitkv_kernelI23Flash_fwd_kernel_traitsILi32ELi64ELi256ELi4ELb0ELb0EN7cutlass10bfloat16_tE19Flash_kernel_traitsILi32ELi64ELi256ELi4ES3_EELb1ELb0ELb1ELb0ELb0ELb0ELb1ELb1EEEvNS_16Flash_fwd_paramsE --------------------------
	.section	.nv.shared._ZN5flash24flash_fwd_splitkv_kernelI23Flash_fwd_kernel_traitsILi32ELi64ELi256ELi4ELb0ELb0EN7cutlass10bfloat16_tE19Flash_kernel_traitsILi32ELi64ELi256ELi4ES3_EELb1ELb0ELb1ELb0ELb0ELb0ELb1ELb1EEEvNS_16Flash_fwd_paramsE,"aw",@nobits
	.sectionflags	@""
	.align	16
	.zero		1024


//--------------------- .nv.shared._ZN5flash24flash_fwd_splitkv_kernelI23Flash_fwd_kernel_traitsILi32ELi64ELi256ELi4ELb0ELb0EN7cutlass10bfloat16_tE19Flash_kernel_traitsILi32ELi64ELi256ELi4ES3_EELb1ELb0ELb1ELb0ELb0ELb1ELb1ELb1EEEvNS_16Flash_fwd_paramsE --------------------------
	.section	.nv.shared._ZN5flash24flash_fwd_splitkv_kernelI23Flash_fwd_kernel_traitsILi32ELi64ELi256ELi4ELb0ELb0EN7cutlass10bfloat16_tE19Flash_kernel_traitsILi32ELi64ELi256ELi4ES3_EELb1ELb0ELb1ELb0ELb0ELb1ELb1ELb1EEEvNS_16Flash_fwd_paramsE,"aw",@nobits
	.sectionflags	@""
	.align	16
	.zero		1024


//--------------------- .nv.shared._ZN5flash32flash_fwd_splitkv_combine_kernelI23Flash_fwd_kernel_traitsILi32ELi64ELi128ELi4ELb0ELb0EN7cutlass10bfloat16_tE19Flash_kernel_traitsILi32ELi64ELi128ELi4ES3_EELi16ELi7ELb0EEEvNS_16Flash_fwd_paramsE --------------------------
	.section	.nv.shared._ZN5flash32flash_fwd_splitkv_combine_kernelI23Flash_fwd_kernel_traitsILi32ELi64ELi128ELi4ELb0ELb0EN7cutlass10bfloat16_tE19Flash_kernel_traitsILi32ELi64ELi128ELi4ES3_EELi16ELi7ELb0EEEvNS_16Flash_fwd_paramsE,"aw",@nobits
	.sectionflags	@""
	.align	16
.nv.shared._ZN5flash32flash_fwd_splitkv_combine_kernelI23Flash_fwd_kernel_traitsILi32ELi64ELi128ELi4ELb0ELb0EN7cutlass10bfloat16_tE19Flash_kernel_traitsILi32ELi64ELi128ELi4ES3_EELi16ELi7ELb0EEEvNS_16Flash_fwd_paramsE:
	.zero		9728


//--------------------- .nv.shared._ZN5flash32flash_fwd_splitkv_combine_kernelI23Flash_fwd_kernel_traitsILi32ELi64ELi128ELi4ELb0ELb0EN7cutlass10bfloat16_tE19Flash_kernel_traitsILi32ELi64ELi128ELi4ES3_EELi16ELi6ELb0EEEvNS_16Flash_fwd_paramsE --------------------------
	.section	.nv.shared._ZN5flash32flash_fwd_splitkv_combine_kernelI23Flash_fwd_kernel_traitsILi32ELi64ELi128ELi4ELb0ELb0EN7cutlass10bfloat16_tE19Flash_kernel_traitsILi32ELi64ELi128ELi4ES3_EELi16ELi6ELb0EEEvNS_16Flash_fwd_paramsE,"aw",@nobits
	.sectionflags	@""
	.align	16
.nv.shared._ZN5flash32flash_fwd_splitkv_combine_kernelI23Flash_fwd_kernel_traitsILi32ELi64ELi128ELi4ELb0ELb0EN7cutlass10bfloat16_tE19Flash_kernel_traitsILi32ELi64ELi128ELi4ES3_EELi16ELi6ELb0EEEvNS_16Flash_fwd_paramsE:
	.zero		5376


//--------------------- .nv.shared._ZN5flash32flash_fwd_splitkv_combine_kernelI23Flash_fwd_kernel_traitsILi32ELi64ELi128ELi4ELb0ELb0EN7cutlass10bfloat16_tE19Flash_kernel_traitsILi32ELi64ELi128ELi4ES3_EELi16ELi5ELb0EEEvNS_16Flash_fwd_paramsE --------------------------
	.section	.nv.shared._ZN5flash32flash_fwd_splitkv_combine_kernelI23Flash_fwd_kernel_traitsILi32ELi64ELi128ELi4ELb0ELb0EN7cutlass10bfloat16_tE19Flash_kernel_traitsILi32ELi64ELi128ELi4ES3_EELi16ELi5ELb0EEEvNS_16Flash_fwd_paramsE,"aw",@nobits
	.sectionflags	@""
	.align	16
.nv.shared._ZN5flash32flash_fwd_splitkv_combine_kernelI23Flash_fwd_kernel_traitsILi32ELi64ELi128ELi4ELb0ELb0EN7cutlass10bfloat16_tE19Flash_kernel_traitsILi32ELi64ELi128ELi4ES3_EELi16ELi5ELb0EEEvNS_16Flash_fwd_paramsE:
	.zero		3200


//--------------------- .nv.shared._ZN5flash32flash_fwd_splitkv_combine_kernelI23Flash_fwd_kernel_traitsILi32ELi64ELi128ELi4ELb0ELb0EN7cutlass10bfloat16_tE19Flash_kernel_traitsILi32ELi64ELi128ELi4ES3_EELi16ELi4ELb0EEEvNS_16Flash_fwd_paramsE --------------------------
	.section	.nv.shared._ZN5flash32flash_fwd_splitkv_combine_kernelI23Flash_fwd_kernel_traitsILi32ELi64ELi128ELi4ELb0ELb0EN7cutlass10bfloat16_tE19Flash_kernel_traitsILi32ELi64ELi128ELi4ES3_EELi16ELi4ELb0EEEvNS_16Flash_fwd_paramsE,"aw",@nobits
	.sectionflags	@""
	.align	16
.nv.shared._ZN5flash32flash_fwd_splitkv_combine_kernelI23Flash_fwd_kernel_traitsILi32ELi64ELi128ELi4ELb0ELb0EN7cutlass10bfloat16_tE19Flash_kernel_traitsILi32ELi64ELi128ELi4ES3_EELi16ELi4ELb0EEEvNS_16Flash_fwd_paramsE:
	.zero		2112


//--------------------- .nv.shared._ZN5flash32flash_fwd_splitkv_combine_kernelI23Flash_fwd_kernel_traitsILi32ELi64ELi128ELi4ELb0ELb0EN7cutlass10bfloat16_tE19Flash_kernel_traitsILi32ELi64ELi128ELi4ES3_EELi16ELi3ELb0EEEvNS_16Flash_fwd_paramsE --------------------------
	.section	.nv.shared._ZN5flash32flash_fwd_splitkv_combine_kernelI23Flash_fwd_kernel_traitsILi32ELi64ELi128ELi4ELb0ELb0EN7cutlass10bfloat16_tE19Flash_kernel_traitsILi32ELi64ELi128ELi4ES3_EELi16ELi3ELb0EEEvNS_16Flash_fwd_paramsE,"aw",@nobits
	.sectionflags	@""
	.align	16
.nv.shared._ZN5flash32flash_fwd_splitkv_combine_kernelI23Flash_fwd_kernel_traitsILi32ELi64ELi128ELi4ELb0ELb0EN7cutlass10bfloat16_tE19Flash_kernel_traitsILi32ELi64ELi128ELi4ES3_EELi16ELi3ELb0EEEvNS_16Flash_fwd_paramsE:
	.zero		1568


//--------------------- .nv.shared._ZN5flash32flash_fwd_splitkv_combine_kernelI23Flash_fwd_kernel_traitsILi32ELi64ELi128ELi4ELb0ELb0EN7cutlass10bfloat16_tE19Flash_kernel_traitsILi32ELi64ELi128ELi4ES3_EELi16ELi2ELb0EEEvNS_16Flash_fwd_paramsE --------------------------
	.section	.nv.shared._ZN5flash32flash_fwd_splitkv_combine_kernelI23Flash_fwd_kernel_traitsILi32ELi64ELi128ELi4ELb0ELb0EN7cutlass10bfloat16_tE19Flash_kernel_traitsILi32ELi64ELi128ELi4ES3_EELi16ELi2ELb0EEEvNS_16Flash_fwd_paramsE,"aw",@nobits
	.sectionflags	@""
	.align	16
.nv.shared._ZN5flash32flash_fwd_splitkv_combine_kernelI23Flash_fwd_kernel_traitsILi32ELi64ELi128ELi4ELb0ELb0EN7cutlass10bfloat16_tE19Flash_kernel_traitsILi32ELi64ELi128ELi4ES3_EELi16ELi2ELb0EEEvNS_16Flash_fwd_paramsE:
	.zero		1296


//--------------------- .nv.shared._ZN5flash32flash_fwd_splitkv_combine_kernelI23Flash_fwd_kernel_traitsILi32ELi64ELi128ELi4ELb0ELb0EN7cutlass10bfloat16_tE19Flash_kernel_traitsILi32ELi64ELi128ELi4ES3_EELi16ELi1ELb0EEEvNS_16Flash_fwd_paramsE --------------------------
	.section	.nv.shared._ZN5flash32flash_fwd_splitkv_combine_kernelI23Flash_fwd_kernel_traitsILi32ELi64ELi128ELi4ELb0ELb0EN7cutlass10bfloat16_tE19Flash_kernel_traitsILi32ELi64ELi128ELi4ES3_EELi16ELi1ELb0EEEvNS_16Flash_fwd_paramsE,"aw",@nobits
	.sectionflags	@""
	.align	16
.nv.shared._ZN5flash32flash_fwd_splitkv_combine_kernelI23Flash_fwd_kernel_traitsILi32ELi64ELi128ELi4ELb0ELb0EN7cutlass10bfloat16_tE19Flash_kernel_traitsILi32ELi64ELi128ELi4ES3_EELi16ELi1ELb0EEEvNS_16Flash_fwd_paramsE:
	.zero		1168


//--------------------- .nv.shared._ZN5flash32flash_fwd_splitkv_combine_kernelI23Flash_fwd_kernel_traitsILi32ELi64ELi128ELi4ELb0ELb0EN7cutlass10bfloat16_tE19Flash_kernel_traitsILi32ELi64ELi128ELi4ES3_EELi16ELi7ELb1EEEvNS_16Flash_fwd_paramsE --------------------------
	.section	.nv.shared._ZN5flash32flash_fwd_splitkv_combine_kernelI23Flash_fwd_kernel_traitsILi32ELi64ELi128ELi4ELb0ELb0EN7cutlass10bfloat16_tE19Flash_kernel_traitsILi32ELi64ELi128ELi4ES3_EELi16ELi7ELb1EEEvNS_16Flash_fwd_paramsE,"aw",@nobits
	.sectionflags	@""
	.align	16
.nv.shared._ZN5flash32flash_fwd_splitkv_combine_kernelI23Flash_fwd_kernel_traitsILi32ELi64ELi128ELi4ELb0ELb0EN7cutlass10bfloat16_tE19Flash_kernel_traitsILi32ELi64ELi128ELi4ES3_EELi16ELi7ELb1EEEvNS_16Flash_fwd_paramsE:
	.zero		9728


//--------------------- .nv.shared._ZN5flash32flash_fwd_splitkv_combine_kernelI23Flash_fwd_kernel_traitsILi32ELi64ELi128ELi4ELb0ELb0EN7cutlass10bfloat16_tE19Flash_kernel_traitsILi32ELi64ELi128ELi4ES3_EELi16ELi6ELb1EEEvNS_16Flash_fwd_paramsE --------------------------
	.section	.nv.shared._ZN5flash32flash_fwd_splitkv_combine_kernelI23Flash_fwd_kernel_traitsILi32ELi64ELi128ELi4ELb0ELb0EN7cutlass10bfloat16_tE19Flash_kernel_traitsILi32ELi64ELi128ELi4ES3_EELi16ELi6ELb1EEEvNS_16Flash_fwd_paramsE,"aw",@nobits
	.sectionflags	@""
	.align	16
.nv.shared._ZN5flash32flash_fwd_splitkv_combine_kernelI23Flash_fwd_kernel_traitsILi32ELi64ELi128ELi4ELb0ELb0EN7cutlass10bfloat16_tE19Flash_kernel_traitsILi32ELi64ELi128ELi4ES3_EELi16ELi6ELb1EEEvNS_16Flash_fwd_paramsE:
	.zero		5376


//--------------------- .nv.shared._ZN5flash32flash_fwd_splitkv_combine_kernelI23Flash_fwd_kernel_traitsILi32ELi64ELi128ELi4ELb0ELb0EN7cutlass10bfloat16_tE19Flash_kernel_traitsILi32ELi64ELi128ELi4ES3_EELi16ELi5ELb1EEEvNS_16Flash_fwd_paramsE --------------------------
	.section	.nv.shared._ZN5flash32flash_fwd_splitkv_combine_kernelI23Flash_fwd_kernel_traitsILi32ELi64ELi128ELi4ELb0ELb0EN7cutlass10bfloat16_tE19Flash_kernel_traitsILi32ELi64ELi128ELi4ES3_EELi16ELi5ELb1EEEvNS_16Flash_fwd_paramsE,"aw",@nobits
	.sectionflags	@""
	.align	16
.nv.shared._ZN5flash32flash_fwd_splitkv_combine_kernelI23Flash_fwd_kernel_traitsILi32ELi64ELi128ELi4ELb0ELb0EN7cutlass10bfloat16_tE19Flash_kernel_traitsILi32ELi64ELi128ELi4ES3_EELi16ELi5ELb1EEEvNS_16Flash_fwd_paramsE:
	.zero		3200


//--------------------- .nv.shared._ZN5flash32flash_fwd_splitkv_combine_kernelI23Flash_fwd_kernel_traitsILi32ELi64ELi128ELi4ELb0ELb0EN7cutlass10bfloat16_tE19Flash_kernel_traitsILi32ELi64ELi128ELi4ES3_EELi16ELi4ELb1EEEvNS_16Flash_fwd_paramsE --------------------------
	.section	.nv.shared._ZN5flash32flash_fwd_splitkv_combine_kernelI23Flash_fwd_kernel_traitsILi32ELi64ELi128ELi4ELb0ELb0EN7cutlass10bfloat16_tE19Flash_kernel_traitsILi32ELi64ELi128ELi4ES3_EELi16ELi4ELb1EEEvNS_16Flash_fwd_paramsE,"aw",@nobits
	.sectionflags	@""
	.align	16
.nv.shared._ZN5flash32flash_fwd_splitkv_combine_kernelI23Flash_fwd_kernel_traitsILi32ELi64ELi128ELi4ELb0ELb0EN7cutlass10bfloat16_tE19Flash_kernel_traitsILi32ELi64ELi128ELi4ES3_EELi16ELi4ELb1EEEvNS_16Flash_fwd_paramsE:
	.zero		2112


//--------------------- .nv.shared._ZN5flash32flash_fwd_splitkv_combine_kernelI23Flash_fwd_kernel_traitsILi32ELi64ELi128ELi4ELb0ELb0EN7cutlass10bfloat16_tE19Flash_kernel_traitsILi32ELi64ELi128ELi4ES3_EELi16ELi3ELb1EEEvNS_16Flash_fwd_paramsE --------------------------
	.section	.nv.shared._ZN5flash32flash_fwd_splitkv_combine_kernelI23Flash_fwd_kernel_traitsILi32ELi64ELi128ELi4ELb0ELb0EN7cutlass10bfloat16_tE19Flash_kernel_traitsILi32ELi64ELi128ELi4ES3_EELi16ELi3ELb1EEEvNS_16Flash_fwd_paramsE,"aw",@nobits
	.sectionflags	@""
	.align	16
.nv.shared._ZN5flash32flash_fwd_splitkv_combine_kernelI23Flash_fwd_kernel_traitsILi32ELi64ELi128ELi4ELb0ELb0EN7cutlass10bfloat16_tE19Flash_kernel_traitsILi32ELi64ELi128ELi4ES3_EELi16ELi3ELb1EEEvNS_16Flash_fwd_paramsE:
	.zero		1568


//--------------------- .nv.shared._ZN5flash32flash_fwd_splitkv_combine_kernelI23Flash_fwd_kernel_traitsILi32ELi64ELi128ELi4ELb0ELb0EN7cutlass10bfloat16_tE19Flash_kernel_traitsILi32ELi64ELi128ELi4ES3_EELi16ELi2ELb1EEEvNS_16Flash_fwd_paramsE --------------------------
	.section	.nv.shared._ZN5flash32flash_fwd_splitkv_combine_kernelI23Flash_fwd_kernel_traitsILi32ELi64ELi128ELi4ELb0ELb0EN7cutlass10bfloat16_tE19Flash_kernel_traitsILi32ELi64ELi128ELi4ES3_EELi16ELi2ELb1EEEvNS_16Flash_fwd_paramsE,"aw",@nobits
	.sectionflags	@""
	.align	16
.nv.shared._ZN5flash32flash_fwd_splitkv_combine_kernelI23Flash_fwd_kernel_traitsILi32ELi64ELi128ELi4ELb0ELb0EN7cutlass10bfloat16_tE19Flash_kernel_traitsILi32ELi64ELi128ELi4ES3_EELi16ELi2ELb1EEEvNS_16Flash_fwd_paramsE:
	.zero		1296


//--------------------- .nv.shared._ZN5flash32flash_fwd_splitkv_combine_kernelI23Flash_fwd_kernel_traitsILi32ELi64ELi128ELi4ELb0ELb0EN7cutlass10bfloat16_tE19Flash_kernel_traitsILi32ELi64ELi128ELi4ES3_EELi16ELi1ELb1EEEvNS_16Flash_fwd_paramsE --------------------------
	.section	.nv.shared._ZN5flash32flash_fwd_splitkv_combine_kernelI23Flash_fwd_kernel_traitsILi32ELi64ELi128ELi4ELb0ELb0EN7cutlass10bfloat16_tE19Flash_kernel_traitsILi32ELi64ELi128ELi4ES3_EELi16ELi1ELb1EEEvNS_16Flash_fwd_paramsE,"aw",@nobits
	.sectionflags	@""
	.align	16
.nv.shared._ZN5flash32flash_fwd_splitkv_combine_kernelI23Flash_fwd_kernel_traitsILi32ELi64ELi128ELi4ELb0ELb0EN7cutlass10bfloat16_tE19Flash_kernel_traitsILi32ELi64ELi128ELi4ES3_EELi16ELi1ELb1EEEvNS_16Flash_fwd_paramsE:
	.zero		1168


//--------------------- .nv.shared._ZN5flash24flash_fwd_splitkv_kernelI23Flash_fwd_kernel_traitsILi32ELi64ELi128ELi4ELb0ELb0EN7cutlass10bfloat16_tE19Flash_kernel_traitsILi32ELi64ELi128ELi4ES3_EELb1ELb0ELb0ELb0ELb0ELb0ELb0ELb0EEEvNS_16Flash_fwd_paramsE --------------------------
	.section	.nv.shared._ZN5flash24flash_fwd_splitkv_kernelI23Flash_fwd_kernel_traitsILi32ELi64ELi128ELi4ELb0ELb0EN7cutlass10bfloat16_tE19Flash_kernel_traitsILi32ELi64ELi128ELi4ES3_EELb1ELb0ELb0ELb0ELb0ELb0ELb0ELb0EEEvNS_16Flash_fwd_paramsE,"aw",@nobits
	.sectionflags	@""
	.align	16
	.zero		1024


//--------------------- .nv.shared._ZN5flash24flash_fwd_splitkv_kernelI23Flash_fwd_kernel_traitsILi32ELi64ELi128ELi4ELb0ELb0EN7cutlass10bfloat16_tE19Flash_kernel_traitsILi32ELi64ELi128ELi4ES3_EELb1ELb0ELb0ELb0ELb0ELb1ELb0ELb0EEEvNS_16Flash_fwd_paramsE --------------------------
	.section	.nv.shared._ZN5flash24flash_fwd_splitkv_kernelI23Flash_fwd_kernel_traitsILi32ELi64ELi128ELi4ELb0ELb0EN7cutlass10bfloat16_tE19Flash_kernel_traitsILi32ELi64ELi128ELi4ES3_EELb1ELb0ELb0ELb0ELb0ELb1ELb0ELb0EEEvNS_16Flash_fwd_paramsE,"aw",@nobits
	.sectionflags	@""
	.align	16
	.zero		1024


//--------------------- .nv.shared._ZN5flash24flash_fwd_splitkv_kernelI23Flash_fwd_kernel_traitsILi32ELi64ELi128ELi4ELb0ELb0EN7cutlass10bfloat16_tE19Flash_kernel_traitsILi32ELi64ELi128ELi4ES3_EELb1ELb0ELb0ELb0ELb0ELb0ELb0ELb1EEEvNS_16Flash_fwd_paramsE --------------------------
	.section	.nv.shared._ZN5flash24flash_fwd_splitkv_kernelI23Flash_fwd_kernel_traitsILi32ELi64ELi128ELi4ELb0ELb0EN7cutlass10bfloat16_tE19Flash_kernel_traitsILi32ELi64ELi128ELi4ES3_EELb1ELb0ELb0ELb0ELb0ELb0ELb0ELb1EEEvNS_16Flash_fwd_paramsE,"aw",@nobits
	.sectionflags	@""
	.align	16
	.zero		1024


//--------------------- .nv.shared._ZN5flash24flash_fwd_splitkv_kernelI23Flash_fwd_kernel_traitsILi32ELi64ELi128ELi4ELb0ELb0EN7cutlass10bfloat16_tE19Flash_kernel_traitsILi32ELi64ELi128ELi4ES3_EELb1ELb0ELb0ELb0ELb0ELb1ELb0ELb1EEEvNS_16Flash_fwd_paramsE --------------------------
	.section	.nv.shared._ZN5flash24flash_fwd_splitkv_kernelI23Flash_fwd_kernel_traitsILi32ELi64ELi128ELi4ELb0ELb0EN7cutlass10bfloat16_tE19Flash_kernel_traitsILi32ELi64ELi128ELi4ES3_EELb1ELb0ELb0ELb0ELb0ELb1ELb0ELb1EEEvNS_16Flash_fwd_paramsE,"aw",@nobits
	.sectionflags	@""
	.align	16
	.zero		1024


//--------------------- .nv.shared._ZN5flash24flash_fwd_splitkv_kernelI23Flash_fwd_kernel_traitsILi32ELi64ELi128ELi4ELb0ELb0EN7cutlass10bfloat16_tE19Flash_kernel_traitsILi32ELi64ELi128ELi4ES3_EELb1ELb0ELb0ELb0ELb0ELb0ELb1ELb0EEEvNS_16Flash_fwd_paramsE --------------------------
	.section	.nv.shared._ZN5flash24flash_fwd_splitkv_kernelI23Flash_fwd_kernel_traitsILi32ELi64ELi128ELi4ELb0ELb0EN7cutlass10bfloat16_tE19Flash_kernel_traitsILi32ELi64ELi128ELi4ES3_EELb1ELb0ELb0ELb0ELb0ELb0ELb1ELb0EEEvNS_16Flash_fwd_paramsE,"aw",@nobits
	.sectionflags	@""
	.align	16
	.zero		1024


//--------------------- .nv.shared._ZN5flash24flash_fwd_splitkv_kernelI23Flash_fwd_kernel_traitsILi32ELi64ELi128ELi4ELb0ELb0EN7cutlass10bfloat16_tE19Flash_kernel_traitsILi32ELi64ELi128ELi4ES3_EELb1ELb0ELb0ELb0ELb0ELb1ELb1ELb0EEEvNS_16Flash_fwd_paramsE --------------------------
	.section	.nv.shared._ZN5flash24flash_fwd_splitkv_kernelI23Flash_fwd_kernel_traitsILi32ELi64ELi128ELi4ELb0ELb0EN7cutlass10bfloat16_tE19Flash_kernel_traitsILi32ELi64ELi128ELi4ES3_EELb1ELb0ELb0ELb0ELb0ELb1ELb1ELb0EEEvNS_16Flash_fwd_paramsE,"aw",@nobits
	.sectionflags	@""
	.align	16
	.zero		1024


//--------------------- .nv.shared._ZN5flash24flash_fwd_splitkv_kernelI23Flash_fwd_kernel_traitsILi32ELi64ELi128ELi4ELb0ELb0EN7cutlass10bfloat16_tE19Flash_kernel_traitsILi32ELi64ELi128ELi4ES3_EELb1ELb0ELb0ELb0ELb0ELb0ELb1ELb1EEEvNS_16Flash_fwd_paramsE --------------------------
	.section	.nv.shared._ZN5flash24flash_fwd_splitkv_kernelI23Flash_fwd_kernel_traitsILi32ELi64ELi128ELi4ELb0ELb0EN7cutlass10bfloat16_tE19Flash_kernel_traitsILi32ELi64ELi128ELi4ES3_EELb1ELb0ELb0ELb0ELb0ELb0ELb1ELb1EEEvNS_16Flash_fwd_paramsE,"aw",@nobits
	.sectionflags	@""
	.align	16
	.zero		1024


//--------------------- .nv.shared._ZN5flash24flash_fwd_splitkv_kernelI23Flash_fwd_kernel_traitsILi32ELi64ELi128ELi4ELb0ELb0EN7cutlass10bfloat16_tE19Flash_kernel_traitsILi32ELi64ELi128ELi4ES3_EELb1ELb0ELb0ELb0ELb0ELb1ELb1ELb1EEEvNS_16Flash_fwd_paramsE --------------------------
	.section	.nv.shared._ZN5flash24flash_fwd_splitkv_kernelI23Flash_fwd_kernel_traitsILi32ELi64ELi128ELi4ELb0ELb0EN7cutlass10bfloat16_tE19Flash_kernel_traitsILi32ELi64ELi128ELi4ES3_EELb1ELb0ELb0ELb0ELb0ELb1ELb1ELb1EEEvNS_16Flash_fwd_paramsE,"aw",@nobits
	.sectionflags	@""
	.align	16
	.zero		1024


//--------------------- .nv.shared._ZN5flash24flash_fwd_splitkv_kernelI23Flash_fwd_kernel_traitsILi32ELi64ELi128ELi4ELb0ELb0EN7cutlass10bfloat16_tE19Flash_kernel_traitsILi32ELi64ELi128ELi4ES3_EELb1ELb0ELb0ELb1ELb1ELb0ELb0ELb0EEEvNS_16Flash_fwd_paramsE --------------------------
	.section	.nv.shared._ZN5flash24flash_fwd_splitkv_kernelI23Flash_fwd_kernel_traitsILi32ELi64ELi128ELi4ELb0ELb0EN7cutlass10bfloat16_tE19Flash_kernel_traitsILi32ELi64ELi128ELi4ES3_EELb1ELb0ELb0ELb1ELb1ELb0ELb0ELb0EEEvNS_16Flash_fwd_paramsE,"aw",@nobits
	.sectionflags	@""
	.align	16
	.zero		1024


//--------------------- .nv.shared._ZN5flash24flash_fwd_splitkv_kernelI23Flash_fwd_kernel_traitsILi32ELi64ELi128ELi4ELb0ELb0EN7cutlass10bfloat16_tE19Flash_kernel_traitsILi32ELi64ELi128ELi4ES3_EELb1ELb0ELb0ELb1ELb1ELb1ELb0ELb0EEEvNS_16Flash_fwd_paramsE --------------------------
	.section	.nv.shared._ZN5flash24flash_fwd_splitkv_kernelI23Flash_fwd_kernel_traitsILi32ELi64ELi128ELi4ELb0ELb0EN7cutlass10bfloat16_tE19Flash_kernel_traitsILi32ELi64ELi128ELi4ES3_EELb1ELb0ELb0ELb1ELb1ELb1ELb0ELb0EEEvNS_16Flash_fwd_paramsE,"aw",@nobits
	.sectionflags	@""
	.align	16
	.zero		1024


//--------------------- .nv.shared._ZN5flash24flash_fwd_splitkv_kernelI23Flash_fwd_kernel_traitsILi32ELi64ELi128ELi4ELb0ELb0EN7cutlass10bfloat16_tE19Flash_kernel_traitsILi32ELi64ELi128ELi4ES3_EELb1ELb0ELb0ELb1ELb1ELb0ELb1ELb0EEEvNS_16Flash_fwd_paramsE --------------------------
	.section	.nv.shared._ZN5flash24flash_fwd_splitkv_kernelI23Flash_fwd_kernel_traitsILi32ELi64ELi128ELi4ELb0ELb0EN7cutlass10bfloat16_tE19Flash_kernel_traitsILi32ELi64ELi128ELi4ES3_EELb1ELb0ELb0ELb1ELb1ELb0ELb1ELb0EEEvNS_16Flash_fwd_paramsE,"aw",@nobits
	.sectionflags	@""
	.align	16
	.zero		1024


//--------------------- .nv.shared._ZN5flash24flash_fwd_splitkv_kernelI23Flash_fwd_kernel_traitsILi32ELi64ELi128ELi4ELb0ELb0EN7cutlass10bfloat16_tE19Flash_kernel_traitsILi32ELi64ELi128ELi4ES3_EELb1ELb0ELb0ELb1ELb1ELb1ELb1ELb0EEEvNS_16Flash_fwd_paramsE --------------------------
	.section	.nv.shared._ZN5flash24flash_fwd_splitkv_kernelI23Flash_fwd_kernel_traitsILi32ELi64ELi128ELi4ELb0ELb0EN7cutlass10bfloat16_tE19Flash_kernel_traitsILi32ELi64ELi128ELi4ES3_EELb1ELb0ELb0ELb1ELb1ELb1ELb1ELb0EEEvNS_16Flash_fwd_paramsE,"aw",@nobits
	.sectionflags	@""
	.align	16
	.zero		1024


//--------------------- .nv.shared._ZN5flash24flash_fwd_splitkv_kernelI23Flash_fwd_kernel_traitsILi32ELi64ELi128ELi4ELb0ELb0EN7cutlass10bfloat16_tE19Flash_kernel_traitsILi32ELi64ELi128ELi4ES3_EELb1ELb0ELb0ELb0ELb1ELb0ELb0ELb0EEEvNS_16Flash_fwd_paramsE --------------------------
	.section	.nv.shared._ZN5flash24flash_fwd_splitkv_kernelI23Flash_fwd_kernel_traitsILi32ELi64ELi128ELi4ELb0ELb0EN7cutlass10bfloat16_tE19Flash_kernel_traitsILi32ELi64ELi128ELi4ES3_EELb1ELb0ELb0ELb0ELb1ELb0ELb0ELb0EEEvNS_16Flash_fwd_paramsE,"aw",@nobits
	.sectionflags	@""
	.align	16
	.zero		1024


//--------------------- .nv.shared._ZN5flash24flash_fwd_splitkv_kernelI23Flash_fwd_kernel_traitsILi32ELi64ELi128ELi4ELb0ELb0EN7cutlass10bfloat16_tE19Flash_kernel_traitsILi32ELi64ELi128ELi4ES3_EELb1ELb0ELb0ELb0ELb1ELb1ELb0ELb0EEEvNS_16Flash_fwd_paramsE --------------------------
	.section	.nv.shared._ZN5flash24flash_fwd_splitkv_kernelI23Flash_fwd_kernel_traitsILi32ELi64ELi128ELi4ELb0ELb0EN7cutlass10bfloat16_tE19Flash_kernel_traitsILi32ELi64ELi128ELi4ES3_EELb1ELb0ELb0ELb0ELb1ELb1ELb0ELb0EEEvNS_16Flash_fwd_paramsE,"aw",@nobits
	.sectionflags	@""
	.align	16
	.zero		1024


//--------------------- .nv.shared._ZN5flash24flash_fwd_splitkv_kernelI23Flash_fwd_kernel_traitsILi32ELi64ELi128ELi4ELb0ELb0EN7cutlass10bfloat16_tE19Flash_kernel_traitsILi32ELi64ELi128ELi4ES3_EELb1ELb0ELb1ELb0ELb0ELb0ELb0ELb0EEEvNS_16Flash_fwd_paramsE --------------------------
	.section	.nv.shared._ZN5flash24flash_fwd_splitkv_kernelI23Flash_fwd_kernel_traitsILi32ELi64ELi128ELi4ELb0ELb0EN7cutlass10bfloat16_tE19Flash_kernel_traitsILi32ELi64ELi128ELi4ES3_EELb1ELb0ELb1ELb0ELb0ELb0ELb0ELb0EEEvNS_16Flash_fwd_paramsE,"aw",@nobits
	.sectionflags	@""
	.align	16
	.zero		1024


//--------------------- .nv.shared._ZN5flash24flash_fwd_splitkv_kernelI23Flash_fwd_kernel_traitsILi32ELi64ELi128ELi4ELb0ELb0EN7cutlass10bfloat16_tE19Flash_kernel_traitsILi32ELi64ELi128ELi4ES3_EELb1ELb0ELb1ELb0ELb0ELb1ELb0ELb0EEEvNS_16Flash_fwd_paramsE --------------------------
	.section	.nv.shared._ZN5flash24flash_fwd_splitkv_kernelI23Flash_fwd_kernel_traitsILi32ELi64ELi128ELi4ELb0ELb0EN7cutlass10bfloat16_tE19Flash_kernel_traitsILi32ELi64ELi128ELi4ES3_EELb1ELb0ELb1ELb0ELb0ELb1ELb0ELb0EEEvNS_16Flash_fwd_paramsE,"aw",@nobits
	.sectionflags	@""
	.align	16
	.zero		1024


//--------------------- .nv.shared._ZN5flash24flash_fwd_splitkv_kernelI23Flash_fwd_kernel_traitsILi32ELi64ELi128ELi4ELb0ELb0EN7cutlass10bfloat16_tE19Flash_kernel_traitsILi32ELi64ELi128ELi4ES3_EELb1ELb0ELb0ELb0ELb1ELb0ELb0ELb1EEEvNS_16Flash_fwd_paramsE --------------------------
	.section	.nv.shared._ZN5flash24flash_fwd_splitkv_kernelI23Flash_fwd_kernel_traitsILi32ELi64ELi128ELi4ELb0ELb0EN7cutlass10bfloat16_tE19Flash_kernel_traitsILi32ELi64ELi128ELi4ES3_EELb1ELb0ELb0ELb0ELb1ELb0ELb0ELb1EEEvNS_16Flash_fwd_paramsE,"aw",@nobits
	.sectionflags	@""
	.align	16
	.zero		1024


//--------------------- .nv.shared._ZN5flash24flash_fwd_splitkv_kernelI23Flash_fwd_kernel_traitsILi32ELi64ELi128ELi4ELb0ELb0EN7cutlass10bfloat16_tE19Flash_kernel_traitsILi32ELi64ELi128ELi4ES3_EELb1ELb0ELb0ELb0ELb1ELb1ELb0ELb1EEEvNS_16Flash_fwd_paramsE --------------------------
	.section	.nv.shared._ZN5flash24flash_fwd_splitkv_kernelI23Flash_fwd_kernel_traitsILi32ELi64ELi128ELi4ELb0ELb0EN7cutlass10bfloat16_tE19Flash_kernel_traitsILi32ELi64ELi128ELi4ES3_EELb1ELb0ELb0ELb0ELb1ELb1ELb0ELb1EEEvNS_16Flash_fwd_paramsE,"aw",@nobits
	.sectionflags	@""
	.align	16
	.zero		1024


//--------------------- .nv.shared._ZN5flash24flash_fwd_splitkv_kernelI23Flash_fwd_kernel_traitsILi32ELi64ELi128ELi4ELb0ELb0EN7cutlass10bfloat16_tE19Flash_kernel_traitsILi32ELi64ELi128ELi4ES3_EELb1ELb0ELb1ELb0ELb0ELb0ELb0ELb1EEEvNS_16Flash_fwd_paramsE --------------------------
	.section	.nv.shared._ZN5flash24flash_fwd_splitkv_kernelI23Flash_fwd_kernel_traitsILi32ELi64ELi128ELi4ELb0ELb0EN7cutlass10bfloat16_tE19Flash_kernel_traitsILi32ELi64ELi128ELi4ES3_EELb1ELb0ELb1ELb0ELb0ELb0ELb0ELb1EEEvNS_16Flash_fwd_paramsE,"aw",@nobits
	.sectionflags	@""
	.align	16
	.zero		1024


//--------------------- .nv.shared._ZN5flash24flash_fwd_splitkv_kernelI23Flash_fwd_kernel_traitsILi32ELi64ELi128ELi4ELb0ELb0EN7cutlass10bfloat16_tE19Flash_kernel_traitsILi32ELi64ELi128ELi4ES3_EELb1ELb0ELb1ELb0ELb0ELb1ELb0ELb1EEEvNS_16Flash_fwd_paramsE --------------------------
	.section	.nv.shared._ZN5flash24flash_fwd_splitkv_kernelI23Flash_fwd_kernel_traitsILi32ELi64ELi128ELi4ELb0ELb0EN7cutlass10bfloat16_tE19Flash_kernel_traitsILi32ELi64ELi128ELi4ES3_EELb1ELb0ELb1ELb0ELb0ELb1ELb0ELb1EEEvNS_16Flash_fwd_paramsE,"aw",@nobits
	.sectionflags	@""
	.align	16
	.zero		1024


//--------------------- .nv.shared._ZN5flash24flash_fwd_splitkv_kernelI23Flash_fwd_kernel_traitsILi32ELi64ELi128ELi4ELb0ELb0EN7cutlass10bfloat16_tE19Flash_kernel_traitsILi32ELi64ELi128ELi4ES3_EELb1ELb0ELb0ELb0ELb1ELb0ELb1ELb0EEEvNS_16Flash_fwd_paramsE --------------------------
	.section	.nv.shared._ZN5flash24flash_fwd_splitkv_kernelI23Flash_fwd_kernel_traitsILi32ELi64ELi128ELi4ELb0ELb0EN7cutlass10bfloat16_tE19Flash_kernel_traitsILi32ELi64ELi128ELi4ES3_EELb1ELb0ELb0ELb0ELb1ELb0ELb1ELb0EEEvNS_16Flash_fwd_paramsE,"aw",@nobits
	.sectionflags	@""
	.align	16
	.zero		1024


//--------------------- .nv.shared._ZN5flash24flash_fwd_splitkv_kernelI23Flash_fwd_kernel_traitsILi32ELi64ELi128ELi4ELb0ELb0EN7cutlass10bfloat16_tE19Flash_kernel_traitsILi32ELi64ELi128ELi4ES3_EELb1ELb0ELb0ELb0ELb1ELb1ELb1ELb0EEEvNS_16Flash_fwd_paramsE --------------------------
	.section	.nv.shared._ZN5flash24flash_fwd_splitkv_kernelI23Flash_fwd_kernel_traitsILi32ELi64ELi128ELi4ELb0ELb0EN7cutlass10bfloat16_tE19Flash_kernel_traitsILi32ELi64ELi128ELi4ES3_EELb1ELb0ELb0ELb0ELb1ELb1ELb1ELb0EEEvNS_16Flash_fwd_paramsE,"aw",@nobits
	.sectionflags	@""
	.align	16
	.zero		1024


//--------------------- .nv.shared._ZN5flash24flash_fwd_splitkv_kernelI23Flash_fwd_kernel_traitsILi32ELi64ELi128ELi4ELb0ELb0EN7cutlass10bfloat16_tE19Flash_kernel_traitsILi32ELi64ELi128ELi4ES3_EELb1ELb0ELb1ELb0ELb0ELb0ELb1ELb0EEEvNS_16Flash_fwd_paramsE --------------------------
	.section	.nv.shared._ZN5flash24flash_fwd_splitkv_kernelI23Flash_fwd_kernel_traitsILi32ELi64ELi128ELi4ELb0ELb0EN7cutlass10bfloat16_tE19Flash_kernel_traitsILi32ELi64ELi128ELi4ES3_EELb1ELb0ELb1ELb0ELb0ELb0ELb1ELb0EEEvNS_16Flash_fwd_paramsE,"aw",@nobits
	.sectionflags	@""
	.align	16
	.zero		1024


//--------------------- .nv.shared._ZN5flash24flash_fwd_splitkv_kernelI23Flash_fwd_kernel_traitsILi32ELi64ELi128ELi4ELb0ELb0EN7cutlass10bfloat16_tE19Flash_kernel_traitsILi32ELi64ELi128ELi4ES3_EELb1ELb0ELb1ELb0ELb0ELb1ELb1ELb0EEEvNS_16Flash_fwd_paramsE --------------------------
	.section	.nv.shared._ZN5flash24flash_fwd_splitkv_kernelI23Flash_fwd_kernel_traitsILi32ELi64ELi128ELi4ELb0ELb0EN7cutlass10bfloat16_tE19Flash_kernel_traitsILi32ELi64ELi128ELi4ES3_EELb1ELb0ELb1ELb0ELb0ELb1ELb1ELb0EEEvNS_16Flash_fwd_paramsE,"aw",@nobits
	.sectionflags	@""
	.align	16
	.zero		1024


//--------------------- .nv.shared._ZN5flash24flash_fwd_splitkv_kernelI23Flash_fwd_kernel_traitsILi32ELi64ELi128ELi4ELb0ELb0EN7cutlass10bfloat16_tE19Flash_kernel_traitsILi32ELi64ELi128ELi4ES3_EELb1ELb0ELb0ELb0ELb1ELb0ELb1ELb1EEEvNS_16Flash_fwd_paramsE --------------------------
	.section	.nv.shared._ZN5flash24flash_fwd_splitkv_kernelI23Flash_fwd_kernel_traitsILi32ELi64ELi128ELi4ELb0ELb0EN7cutlass10bfloat16_tE19Flash_kernel_traitsILi32ELi64ELi128ELi4ES3_EELb1ELb0ELb0ELb0ELb1ELb0ELb1ELb1EEEvNS_16Flash_fwd_paramsE,"aw",@nobits
	.sectionflags	@""
	.align	16
	.zero		1024


//--------------------- .nv.shared._ZN5flash24flash_fwd_splitkv_kernelI23Flash_fwd_kernel_traitsILi32ELi64ELi128ELi4ELb0ELb0EN7cutlass10bfloat16_tE19Flash_kernel_traitsILi32ELi64ELi128ELi4ES3_EELb1ELb0ELb0ELb0ELb1ELb1ELb1ELb1EEEvNS_16Flash_fwd_paramsE --------------------------
	.section	.nv.shared._ZN5flash24flash_fwd_splitkv_kernelI23Flash_fwd_kernel_traitsILi32ELi64ELi128ELi4ELb0ELb0EN7cutlass10bfloat16_tE19Flash_kernel_traitsILi32ELi64ELi128ELi4ES3_EELb1ELb0ELb0ELb0ELb1ELb1ELb1ELb1EEEvNS_16Flash_fwd_paramsE,"aw",@nobits
	.sectionflags	@""
	.align	16
	.zero		1024


//--------------------- .nv.shared._ZN5flash24flash_fwd_splitkv_kernelI23Flash_fwd_kernel_traitsILi32ELi64ELi128ELi4ELb0ELb0EN7cutlass10bfloat16_tE19Flash_kernel_traitsILi32ELi64ELi128ELi4ES3_EELb1ELb0ELb1ELb0ELb0ELb0ELb1ELb1EEEvNS_16Flash_fwd_paramsE --------------------------
	.section	.nv.shared._ZN5flash24flash_fwd_splitkv_kernelI23Flash_fwd_kernel_traitsILi32ELi64ELi128ELi4ELb0ELb0EN7cutlass10bfloat16_tE19Flash_kernel_traitsILi32ELi64ELi128ELi4ES3_EELb1ELb0ELb1ELb0ELb0ELb0ELb1ELb1EEEvNS_16Flash_fwd_paramsE,"aw",@nobits
	.sectionflags	@""
	.align	16
	.zero		1024


//--------------------- .nv.shared._ZN5flash24flash_fwd_splitkv_kernelI23Flash_fwd_kernel_traitsILi32ELi64ELi128ELi4ELb0ELb0EN7cutlass10bfloat16_tE19Flash_kernel_traitsILi32ELi64ELi128ELi4ES3_EELb1ELb0ELb1ELb0ELb0ELb1ELb1ELb1EEEvNS_16Flash_fwd_paramsE --------------------------
	.section	.nv.shared._ZN5flash24flash_fwd_splitkv_kernelI23Flash_fwd_kernel_traitsILi32ELi64ELi128ELi4ELb0ELb0EN7cutlass10bfloat16_tE19Flash_kernel_traitsILi32ELi64ELi128ELi4ES3_EELb1ELb0ELb1ELb0ELb0ELb1ELb1ELb1EEEvNS_16Flash_fwd_paramsE,"aw",@nobits
	.sectionflags	@""
	.align	16
	.zero		1024


//--------------------- .nv.constant0._ZN5flash32flash_fwd_splitkv_combine_kernelI23Flash_fwd_kernel_traitsILi32ELi64ELi256ELi4ELb0ELb0EN7cutlass10bfloat16_tE19Flash_kernel_traitsILi32ELi64ELi256ELi4ES3_EELi16ELi7ELb0EEEvNS_16Flash_fwd_paramsE --------------------------
	.section	.nv.constant0._ZN5flash32flash_fwd_splitkv_combine_kernelI23Flash_fwd_kernel_traitsILi32ELi64ELi256ELi4ELb0ELb0EN7cutlass10bfloat16_tE19Flash_kernel_traitsILi32ELi64ELi256ELi4ES3_EELi16ELi7ELb0EEEvNS_16Flash_fwd_paramsE,"a",@progbits
	.sectionflags	@""
	.align	4
.nv.constant0._ZN5flash32flash_fwd_splitkv_combine_kernelI23Flash_fwd_kernel_traitsILi32ELi64ELi256ELi4ELb0ELb0EN7cutlass10bfloat16_tE19Flash_kernel_traitsILi32ELi64ELi256ELi4ES3_EELi16ELi7ELb0EEEvNS_16Flash_fwd_paramsE:
	.zero		992


//--------------------- .nv.constant0._ZN5flash32flash_fwd_splitkv_combine_kernelI23Flash_fwd_kernel_traitsILi32ELi64ELi256ELi4ELb0ELb0EN7cutlass10bfloat16_tE19Flash_kernel_traitsILi32ELi64ELi256ELi4ES3_EELi16ELi6ELb0EEEvNS_16Flash_fwd_paramsE --------------------------
	.section	.nv.constant0._ZN5flash32flash_fwd_splitkv_combine_kernelI23Flash_fwd_kernel_traitsILi32ELi64ELi256ELi4ELb0ELb0EN7cutlass10bfloat16_tE19Flash_kernel_traitsILi32ELi64ELi256ELi4ES3_EELi16ELi6ELb0EEEvNS_16Flash_fwd_paramsE,"a",@progbits
	.sectionflags	@""
	.align	4
.nv.constant0._ZN5flash32flash_fwd_splitkv_combine_kernelI23Flash_fwd_kernel_traitsILi32ELi64ELi256ELi4ELb0ELb0EN7cutlass10bfloat16_tE19Flash_kernel_traitsILi32ELi64ELi256ELi4ES3_EELi16ELi6ELb0EEEvNS_16Flash_fwd_paramsE:
	.zero		992


//--------------------- .nv.constant0._ZN5flash32flash_fwd_splitkv_combine_kernelI23Flash_fwd_kernel_traitsILi32ELi64ELi256ELi4ELb0ELb0EN7cutlass10bfloat16_tE19Flash_kernel_traitsILi32ELi64ELi256ELi4ES3_EELi16ELi5ELb0EEEvNS_16Flash_fwd_paramsE --------------------------
	.section	.nv.constant0._ZN5flash32flash_fwd_splitkv_combine_kernelI23Flash_fwd_kernel_traitsILi32ELi64ELi256ELi4ELb0ELb0EN7cutlass10bfloat16_tE19Flash_kernel_traitsILi32ELi64ELi256ELi4ES3_EELi16ELi5ELb0EEEvNS_16Flash_fwd_paramsE,"a",@progbits
	.sectionflags	@""
	.align	4
.nv.constant0._ZN5flash32flash_fwd_splitkv_combine_kernelI23Flash_fwd_kernel_traitsILi32ELi64ELi256ELi4ELb0ELb0EN7cutlass10bfloat16_tE19Flash_kernel_traitsILi32ELi64ELi256ELi4ES3_EELi16ELi5ELb0EEEvNS_16Flash_fwd_paramsE:
	.zero		992


//--------------------- .nv.constant0._ZN5flash32flash_fwd_splitkv_combine_kernelI23Flash_fwd_kernel_traitsILi32ELi64ELi256ELi4ELb0ELb0EN7cutlass10bfloat16_tE19Flash_kernel_traitsILi32ELi64ELi256ELi4ES3_EELi16ELi4ELb0EEEvNS_16Flash_fwd_paramsE --------------------------
	.section	.nv.constant0._ZN5flash32flash_fwd_splitkv_combine_kernelI23Flash_fwd_kernel_traitsILi32ELi64ELi256ELi4ELb0ELb0EN7cutlass10bfloat16_tE19Flash_kernel_traitsILi32ELi64ELi256ELi4ES3_EELi16ELi4ELb0EEEvNS_16Flash_fwd_paramsE,"a",@progbits
	.sectionflags	@""
	.align	4
.nv.constant0._ZN5flash32flash_fwd_splitkv_combine_kernelI23Flash_fwd_kernel_traitsILi32ELi64ELi256ELi4ELb0ELb0EN7cutlass10bfloat16_tE19Flash_kernel_traitsILi32ELi64ELi256ELi4ES3_EELi16ELi4ELb0EEEvNS_16Flash_fwd_paramsE:
	.zero		992


//--------------------- .nv.constant0._ZN5flash32flash_fwd_splitkv_combine_kernelI23Flash_fwd_kernel_traitsILi32ELi64ELi256ELi4ELb0ELb0EN7cutlass10bfloat16_tE19Flash_kernel_traitsILi32ELi64ELi256ELi4ES3_EELi16ELi3ELb0EEEvNS_16Flash_fwd_paramsE --------------------------
	.section	.nv.constant0._ZN5flash32flash_fwd_splitkv_combine_kernelI23Flash_fwd_kernel_traitsILi32ELi64ELi256ELi4ELb0ELb0EN7cutlass10bfloat16_tE19Flash_kernel_traitsILi32ELi64ELi256ELi4ES3_EELi16ELi3ELb0EEEvNS_16Flash_fwd_paramsE,"a",@progbits
	.sectionflags	@""
	.align	4
.nv.constant0._ZN5flash32flash_fwd_splitkv_combine_kernelI23Flash_fwd_kernel_traitsILi32ELi64ELi256ELi4ELb0ELb0EN7cutlass10bfloat16_tE19Flash_kernel_traitsILi32ELi64ELi256ELi4ES3_EELi16ELi3ELb0EEEvNS_16Flash_fwd_paramsE:
	.zero		992


//--------------------- .nv.constant0._ZN5flash32flash_fwd_splitkv_combine_kernelI23Flash_fwd_kernel_traitsILi32ELi64ELi256ELi4ELb0ELb0EN7cutlass10bfloat16_tE19Flash_kernel_traitsILi32ELi64ELi256ELi4ES3_EELi16ELi2ELb0EEEvNS_16Flash_fwd_paramsE --------------------------
	.section	.nv.constant0._ZN5flash32flash_fwd_splitkv_combine_kernelI23Flash_fwd_kernel_traitsILi32ELi64ELi256ELi4ELb0ELb0EN7cutlass10bfloat16_tE19Flash_kernel_traitsILi32ELi64ELi256ELi4ES3_EELi16ELi2ELb0EEEvNS_16Flash_fwd_paramsE,"a",@progbits
	.sectionflags	@""
	.align	4
.nv.constant0._ZN5flash32flash_fwd_splitkv_combine_kernelI23Flash_fwd_kernel_traitsILi32ELi64ELi256ELi4ELb0ELb0EN7cutlass10bfloat16_tE19Flash_kernel_traitsILi32ELi64ELi256ELi4ES3_EELi16ELi2ELb0EEEvNS_16Flash_fwd_paramsE:
	.zero		992


//--------------------- .nv.constant0._ZN5flash32flash_fwd_splitkv_combine_kernelI23Flash_fwd_kernel_traitsILi32ELi64ELi256ELi4ELb0ELb0EN7cutlass10bfloat16_tE19Flash_kernel_traitsILi32ELi64ELi256ELi4ES3_EELi16ELi1ELb0EEEvNS_16Flash_fwd_paramsE --------------------------
	.section	.nv.constant0._ZN5flash32flash_fwd_splitkv_combine_kernelI23Flash_fwd_kernel_traitsILi32ELi64ELi256ELi4ELb0ELb0EN7cutlass10bfloat16_tE19Flash_kernel_traitsILi32ELi64ELi256ELi4ES3_EELi16ELi1ELb0EEEvNS_16Flash_fwd_paramsE,"a",@progbits
	.sectionflags	@""
	.align	4
.nv.constant0._ZN5flash32flash_fwd_splitkv_combine_kernelI23Flash_fwd_kernel_traitsILi32ELi64ELi256ELi4ELb0ELb0EN7cutlass10bfloat16_tE19Flash_kernel_traitsILi32ELi64ELi256ELi4ES3_EELi16ELi1ELb0EEEvNS_16Flash_fwd_paramsE:
	.zero		992


//--------------------- .nv.constant0._ZN5flash32flash_fwd_splitkv_combine_kernelI23Flash_fwd_kernel_traitsILi32ELi64ELi256ELi4ELb0ELb0EN7cutlass10bfloat16_tE19Flash_kernel_traitsILi32ELi64ELi256ELi4ES3_EELi16ELi7ELb1EEEvNS_16Flash_fwd_paramsE --------------------------
	.section	.nv.constant0._ZN5flash32flash_fwd_splitkv_combine_kernelI23Flash_fwd_kernel_traitsILi32ELi64ELi256ELi4ELb0ELb0EN7cutlass10bfloat16_tE19Flash_kernel_traitsILi32ELi64ELi256ELi4ES3_EELi16ELi7ELb1EEEvNS_16Flash_fwd_paramsE,"a",@progbits
	.sectionflags	@""
	.align	4
.nv.constant0._ZN5flash32flash_fwd_splitkv_combine_kernelI23Flash_fwd_kernel_traitsILi32ELi64ELi256ELi4ELb0ELb0EN7cutlass10bfloat16_tE19Flash_kernel_traitsILi32ELi64ELi256ELi4ES3_EELi16ELi7ELb1EEEvNS_16Flash_fwd_paramsE:
	.zero		992


//--------------------- .nv.constant0._ZN5flash32flash_fwd_splitkv_combine_kernelI23Flash_fwd_kernel_traitsILi32ELi64ELi256ELi4ELb0ELb0EN7cutlass10bfloat16_tE19Flash_kernel_traitsILi32ELi64ELi256ELi4ES3_EELi16ELi6ELb1EEEvNS_16Flash_fwd_paramsE --------------------------
	.section	.nv.constant0._ZN5flash32flash_fwd_splitkv_combine_kernelI23Flash_fwd_kernel_traitsILi32ELi64ELi256ELi4ELb0ELb0EN7cutlass10bfloat16_tE19Flash_kernel_traitsILi32ELi64ELi256ELi4ES3_EELi16ELi6ELb1EEEvNS_16Flash_fwd_paramsE,"a",@progbits
	.sectionflags	@""
	.align	4
.nv.constant0._ZN5flash32flash_fwd_splitkv_combine_kernelI23Flash_fwd_kernel_traitsILi32ELi64ELi256ELi4ELb0ELb0EN7cutlass10bfloat16_tE19Flash_kernel_traitsILi32ELi64ELi256ELi4ES3_EELi16ELi6ELb1EEEvNS_16Flash_fwd_paramsE:
	.zero		992


//--------------------- .nv.constant0._ZN5flash32flash_fwd_splitkv_combine_kernelI23Flash_fwd_kernel_traitsILi32ELi64ELi256ELi4ELb0ELb0EN7cutlass10bfloat16_tE19Flash_kernel_traitsILi32ELi64ELi256ELi4ES3_EELi16ELi5ELb1EEEvNS_16Flash_fwd_paramsE --------------------------
	.section	.nv.constant0._ZN5flash32flash_fwd_splitkv_combine_kernelI23Flash_fwd_kernel_traitsILi32ELi64ELi256ELi4ELb0ELb0EN7cutlass10bfloat16_tE19Flash_kernel_traitsILi32ELi64ELi256ELi4ES3_EELi16ELi5ELb1EEEvNS_16Flash_fwd_paramsE,"a",@progbits
	.sectionflags	@""
	.align	4
.nv.constant0._ZN5flash32flash_fwd_splitkv_combine_kernelI23Flash_fwd_kernel_traitsILi32ELi64ELi256ELi4ELb0ELb0EN7cutlass10bfloat16_tE19Flash_kernel_traitsILi32ELi64ELi256ELi4ES3_EELi16ELi5ELb1EEEvNS_16Flash_fwd_paramsE:
	.zero		992


//--------------------- .nv.constant0._ZN5flash32flash_fwd_splitkv_combine_kernelI23Flash_fwd_kernel_traitsILi32ELi64ELi256ELi4ELb0ELb0EN7cutlass10bfloat16_tE19Flash_kernel_traitsILi32ELi64ELi256ELi4ES3_EELi16ELi4ELb1EEEvNS_16Flash_fwd_paramsE --------------------------
	.section	.nv.constant0._ZN5flash32flash_fwd_splitkv_combine_kernelI23Flash_fwd_kernel_traitsILi32ELi64ELi256ELi4ELb0ELb0EN7cutlass10bfloat16_tE19Flash_kernel_traitsILi32ELi64ELi256ELi4ES3_EELi16ELi4ELb1EEEvNS_16Flash_fwd_paramsE,"a",@progbits
	.sectionflags	@""
	.align	4
.nv.constant0._ZN5flash32flash_fwd_splitkv_combine_kernelI23Flash_fwd_kernel_traitsILi32ELi64ELi256ELi4ELb0ELb0EN7cutlass10bfloat16_tE19Flash_kernel_traitsILi32ELi64ELi256ELi4ES3_EELi16ELi4ELb1EEEvNS_16Flash_fwd_paramsE:
	.zero		992


//--------------------- .nv.constant0._ZN5flash32flash_fwd_splitkv_combine_kernelI23Flash_fwd_kernel_traitsILi32ELi64ELi256ELi4ELb0ELb0EN7cutlass10bfloat16_tE19Flash_kernel_traitsILi32ELi64ELi256ELi4ES3_EELi16ELi3ELb1EEEvNS_16Flash_fwd_paramsE --------------------------
	.section	.nv.constant0._ZN5flash32flash_fwd_splitkv_combine_kernelI23Flash_fwd_kernel_traitsILi32ELi64ELi256ELi4ELb0ELb0EN7cutlass10bfloat16_tE19Flash_kernel_traitsILi32ELi64ELi256ELi4ES3_EELi16ELi3ELb1EEEvNS_16Flash_fwd_paramsE,"a",@progbits
	.sectionflags	@""
	.align	4
.nv.constant0._ZN5flash32flash_fwd_splitkv_combine_kernelI23Flash_fwd_kernel_traitsILi32ELi64ELi256ELi4ELb0ELb0EN7cutlass10bfloat16_tE19Flash_kernel_traitsILi32ELi64ELi256ELi4ES3_EELi16ELi3ELb1EEEvNS_16Flash_fwd_paramsE:
	.zero		992


//--------------------- .nv.constant0._ZN5flash32flash_fwd_splitkv_combine_kernelI23Flash_fwd_kernel_traitsILi32ELi64ELi256ELi4ELb0ELb0EN7cutlass10bfloat16_tE19Flash_kernel_traitsILi32ELi64ELi256ELi4ES3_EELi16ELi2ELb1EEEvNS_16Flash_fwd_paramsE --------------------------
	.section	.nv.constant0._ZN5flash32flash_fwd_splitkv_combine_kernelI23Flash_fwd_kernel_traitsILi32ELi64ELi256ELi4ELb0ELb0EN7cutlass10bfloat16_tE19Flash_kernel_traitsILi32ELi64ELi256ELi4ES3_EELi16ELi2ELb1EEEvNS_16Flash_fwd_paramsE,"a",@progbits
	.sectionflags	@""
	.align	4
.nv.constant0._ZN5flash32flash_fwd_splitkv_combine_kernelI23Flash_fwd_kernel_traitsILi32ELi64ELi256ELi4ELb0ELb0EN7cutlass10bfloat16_tE19Flash_kernel_traitsILi32ELi64ELi256ELi4ES3_EELi16ELi2ELb1EEEvNS_16Flash_fwd_paramsE:
	.zero		992


//--------------------- .nv.constant0._ZN5flash32flash_fwd_splitkv_combine_kernelI23Flash_fwd_kernel_traitsILi32ELi64ELi256ELi4ELb0ELb0EN7cutlass10bfloat16_tE19Flash_kernel_traitsILi32ELi64ELi256ELi4ES3_EELi16ELi1ELb1EEEvNS_16Flash_fwd_paramsE --------------------------
	.section	.nv.constant0._ZN5flash32flash_fwd_splitkv_combine_kernelI23Flash_fwd_kernel_traitsILi32ELi64ELi256ELi4ELb0ELb0EN7cutlass10bfloat16_tE19Flash_kernel_traitsILi32ELi64ELi256ELi4ES3_EELi16ELi1ELb1EEEvNS_16Flash_fwd_paramsE,"a",@progbits
	.sectionflags	@""
	.align	4
.nv.constant0._ZN5flash32flash_fwd_splitkv_combine_kernelI23Flash_fwd_kernel_traitsILi32ELi64ELi256ELi4ELb0ELb0EN7cutlass10bfloat16_tE19Flash_kernel_traitsILi32ELi64ELi256ELi4ES3_EELi16ELi1ELb1EEEvNS_16Flash_fwd_paramsE:
	.zero		992


//--------------------- .nv.constant0._ZN5flash24flash_fwd_splitkv_kernelI23Flash_fwd_kernel_traitsILi32ELi64ELi256ELi4ELb0ELb0EN7cutlass10bfloat16_tE19Flash_kernel_traitsILi32ELi64ELi256ELi4ES3_EELb1ELb0ELb0ELb0ELb0ELb0ELb0ELb0EEEvNS_16Flash_fwd_paramsE --------------------------
	.section	.nv.constant0._ZN5flash24flash_fwd_splitkv_kernelI23Flash_fwd_kernel_traitsILi32ELi64ELi256ELi4ELb0ELb0EN7cutlass10bfloat16_tE19Flash_kernel_traitsILi32ELi64ELi256ELi4ES3_EELb1ELb0ELb0ELb0ELb0ELb0ELb0ELb0EEEvNS_16Flash_fwd_paramsE,"a",@progbits
	.sectionflags	@""
	.align	4
.nv.constant0._ZN5flash24flash_fwd_splitkv_kernelI23Flash_fwd_kernel_traitsILi32ELi64ELi256ELi4ELb0ELb0EN7cutlass10bfloat16_tE19Flash_kernel_traitsILi32ELi64ELi256ELi4ES3_EELb1ELb0ELb0ELb0ELb0ELb0ELb0ELb0EEEvNS_16Flash_fwd_paramsE:
	.zero		992


//--------------------- .nv.constant0._ZN5flash24flash_fwd_splitkv_kernelI23Flash_fwd_kernel_traitsILi32ELi64ELi256ELi4ELb0ELb0EN7cutlass10bfloat16_tE19Flash_kernel_traitsILi32ELi64ELi256ELi4ES3_EELb1ELb0ELb0ELb0ELb0ELb1ELb0ELb0EEEvNS_16Flash_fwd_paramsE --------------------------
	.section	.nv.constant0._ZN5flash24flash_fwd_splitkv_kernelI23Flash_fwd_kernel_traitsILi32ELi64ELi256ELi4ELb0ELb0EN7cutlass10bfloat16_tE19Flash_kernel_traitsILi32ELi64ELi256ELi4ES3_EELb1ELb0ELb0ELb0ELb0ELb1ELb0ELb0EEEvNS_16Flash_fwd_paramsE,"a",@progbits
	.sectionflags	@""
	.align	4
.nv.constant0._ZN5flash24flash_fwd_splitkv_kernelI23Flash_fwd_kernel_traitsILi32ELi64ELi256ELi4ELb0ELb0EN7cutlass10bfloat16_tE19Flash_kernel_traitsILi32ELi64ELi256ELi4ES3_EELb1ELb0ELb0ELb0ELb0ELb1ELb0ELb0EEEvNS_16Flash_fwd_paramsE:
	.zero		992


//--------------------- .nv.constant0._ZN5flash24flash_fwd_splitkv_kernelI23Flash_fwd_kernel_traitsILi32ELi64ELi256ELi4ELb0ELb0EN7cutlass10bfloat16_tE19Flash_kernel_traitsILi32ELi64ELi256ELi4ES3_EELb1ELb0ELb0ELb0ELb0ELb0ELb0ELb1EEEvNS_16Flash_fwd_paramsE --------------------------
	.section	.nv.constant0._ZN5flash24flash_fwd_splitkv_kernelI23Flash_fwd_kernel_traitsILi32ELi64ELi256ELi4ELb0ELb0EN7cutlass10bfloat16_tE19Flash_kernel_traitsILi32ELi64ELi256ELi4ES3_EELb1ELb0ELb0ELb0ELb0ELb0ELb0ELb1EEEvNS_16Flash_fwd_paramsE,"a",@progbits
	.sectionflags	@""
	.align	4
.nv.constant0._ZN5flash24flash_fwd_splitkv_kernelI23Flash_fwd_kernel_traitsILi32ELi64ELi256ELi4ELb0ELb0EN7cutlass10bfloat16_tE19Flash_kernel_traitsILi32ELi64ELi256ELi4ES3_EELb1ELb0ELb0ELb0ELb0ELb0ELb0ELb1EEEvNS_16Flash_fwd_paramsE:
	.zero		992


//--------------------- .nv.constant0._ZN5flash24flash_fwd_splitkv_kernelI23Flash_fwd_kernel_traitsILi32ELi64ELi256ELi4ELb0ELb0EN7cutlass10bfloat16_tE19Flash_kernel_traitsILi32ELi64ELi256ELi4ES3_EELb1ELb0ELb0ELb0ELb0ELb1ELb0ELb1EEEvNS_16Flash_fwd_paramsE --------------------------
	.section	.nv.constant0._ZN5flash24flash_fwd_splitkv_kernelI23Flash_fwd_kernel_traitsILi32ELi64ELi256ELi4ELb0ELb0EN7cutlass10bfloat16_tE19Flash_kernel_traitsILi32ELi64ELi256ELi4ES3_EELb1ELb0ELb0ELb0ELb0ELb1ELb0ELb1EEEvNS_16Flash_fwd_paramsE,"a",@progbits
	.sectionflags	@""
	.align	4
.nv.constant0._ZN5flash24flash_fwd_splitkv_kernelI23Flash_fwd_kernel_traitsILi32ELi64ELi256ELi4ELb0ELb0EN7cutlass10bfloat16_tE19Flash_kernel_traitsILi32ELi64ELi256ELi4ES3_EELb1ELb0ELb0ELb0ELb0ELb1ELb0ELb1EEEvNS_16Flash_fwd_paramsE:
	.zero		992


//--------------------- .nv.constant0._ZN5flash24flash_fwd_splitkv_kernelI23Flash_fwd_kernel_traitsILi32ELi64ELi256ELi4ELb0ELb0EN7cutlass10bfloat16_tE19Flash_kernel_traitsILi32ELi64ELi256ELi4ES3_EELb1ELb0ELb0ELb0ELb0ELb0ELb1ELb0EEEvNS_16Flash_fwd_paramsE --------------------------
	.section	.nv.constant0._ZN5flash24flash_fwd_splitkv_kernelI23Flash_fwd_kernel_traitsILi32ELi64ELi256ELi4ELb0ELb0EN7cutlass10bfloat16_tE19Flash_kernel_traitsILi32ELi64ELi256ELi4ES3_EELb1ELb0ELb0ELb0ELb0ELb0ELb1ELb0EEEvNS_16Flash_fwd_paramsE,"a",@progbits
	.sectionflags	@""
	.align	4
.nv.constant0._ZN5flash24flash_fwd_splitkv_kernelI23Flash_fwd_kernel_traitsILi32ELi64ELi256ELi4ELb0ELb0EN7cutlass10bfloat16_tE19Flash_kernel_traitsILi32ELi64ELi256ELi4ES3_EELb1ELb0ELb0ELb0ELb0ELb0ELb1ELb0EEEvNS_16Flash_fwd_paramsE:
	.zero		992


//--------------------- .nv.constant0._ZN5flash24flash_fwd_splitkv_kernelI23Flash_fwd_kernel_traitsILi32ELi64ELi256ELi4ELb0ELb0EN7cutlass10bfloat16_tE19Flash_kernel_traitsILi32ELi64ELi256ELi4ES3_EELb1ELb0ELb0ELb0ELb0ELb1ELb1ELb0EEEvNS_16Flash_fwd_paramsE --------------------------
	.section	.nv.constant0._ZN5flash24flash_fwd_splitkv_kernelI23Flash_fwd_kernel_traitsILi32ELi64ELi256ELi4ELb0ELb0EN7cutlass10bfloat16_tE19Flash_kernel_traitsILi32ELi64ELi256ELi4ES3_EELb1ELb0ELb0ELb0ELb0ELb1ELb1ELb0EEEvNS_16Flash_fwd_paramsE,"a",@progbits
	.sectionflags	@""
	.align	4
.nv.constant0._ZN5flash24flash_fwd_splitkv_kernelI23Flash_fwd_kernel_traitsILi32ELi64ELi256ELi4ELb0ELb0EN7cutlass10bfloat16_tE19Flash_kernel_traitsILi32ELi64ELi256ELi4ES3_EELb1ELb0ELb0ELb0ELb0ELb1ELb1ELb0EEEvNS_16Flash_fwd_paramsE:
	.zero		992


//--------------------- .nv.constant0._ZN5flash24flash_fwd_splitkv_kernelI23Flash_fwd_kernel_traitsILi32ELi64ELi256ELi4ELb0ELb0EN7cutlass10bfloat16_tE19Flash_kernel_traitsILi32ELi64ELi256ELi4ES3_EELb1ELb0ELb0ELb0ELb0ELb0ELb1ELb1EEEvNS_16Flash_fwd_paramsE --------------------------
	.section	.nv.constant0._ZN5flash24flash_fwd_splitkv_kernelI23Flash_fwd_kernel_traitsILi32ELi64ELi256ELi4ELb0ELb0EN7cutlass10bfloat16_tE19Flash_kernel_traitsILi32ELi64ELi256ELi4ES3_EELb1ELb0ELb0ELb0ELb0ELb0ELb1ELb1EEEvNS_16Flash_fwd_paramsE,"a",@progbits
	.sectionflags	@""
	.align	4
.nv.constant0._ZN5flash24flash_fwd_splitkv_kernelI23Flash_fwd_kernel_traitsILi32ELi64ELi256ELi4ELb0ELb0EN7cutlass10bfloat16_tE19Flash_kernel_traitsILi32ELi64ELi256ELi4ES3_EELb1ELb0ELb0ELb0ELb0ELb0ELb1ELb1EEEvNS_16Flash_fwd_paramsE:
	.zero		992


//--------------------- .nv.constant0._ZN5flash24flash_fwd_splitkv_kernelI23Flash_fwd_kernel_traitsILi32ELi64ELi256ELi4ELb0ELb0EN7cutlass10bfloat16_tE19Flash_kernel_traitsILi32ELi64ELi256ELi4ES3_EELb1ELb0ELb0ELb0ELb0ELb1ELb1ELb1EEEvNS_16Flash_fwd_paramsE --------------------------
	.section	.nv.constant0._ZN5flash24flash_fwd_splitkv_kernelI23Flash_fwd_kernel_traitsILi32ELi64ELi256ELi4ELb0ELb0EN7cutlass10bfloat16_tE19Flash_kernel_traitsILi32ELi64ELi256ELi4ES3_EELb1ELb0ELb0ELb0ELb0ELb1ELb1ELb1EEEvNS_16Flash_fwd_paramsE,"a",@progbits
	.sectionflags	@""
	.align	4
.nv.constant0._ZN5flash24flash_fwd_splitkv_kernelI23Flash_fwd_kernel_traitsILi32ELi64ELi256ELi4ELb0ELb0EN7cutlass10bfloat16_tE19Flash_kernel_traitsILi32ELi64ELi256ELi4ES3_EELb1ELb0ELb0ELb0ELb0ELb1ELb1ELb1EEEvNS_16Flash_fwd_paramsE:
	.zero		992


//--------------------- .nv.constant0._ZN5flash24flash_fwd_splitkv_kernelI23Flash_fwd_kernel_traitsILi32ELi64ELi256ELi4ELb0ELb0EN7cutlass10bfloat16_tE19Flash_kernel_traitsILi32ELi64ELi256ELi4ES3_EELb1ELb0ELb0ELb1ELb1ELb0ELb0ELb0EEEvNS_16Flash_fwd_paramsE --------------------------
	.section	.nv.constant0._ZN5flash24flash_fwd_splitkv_kernelI23Flash_fwd_kernel_traitsILi32ELi64ELi256ELi4ELb0ELb0EN7cutlass10bfloat16_tE19Flash_kernel_traitsILi32ELi64ELi256ELi4ES3_EELb1ELb0ELb0ELb1ELb1ELb0ELb0ELb0EEEvNS_16Flash_fwd_paramsE,"a",@progbits
	.sectionflags	@""
	.align	4
.nv.constant0._ZN5flash24flash_fwd_splitkv_kernelI23Flash_fwd_kernel_traitsILi32ELi64ELi256ELi4ELb0ELb0EN7cutlass10bfloat16_tE19Flash_kernel_traitsILi32ELi64ELi256ELi4ES3_EELb1ELb0ELb0ELb1ELb1ELb0ELb0ELb0EEEvNS_16Flash_fwd_paramsE:
	.zero		992


//--------------------- .nv.constant0._ZN5flash24flash_fwd_splitkv_kernelI23Flash_fwd_kernel_traitsILi32ELi64ELi256ELi4ELb0ELb0EN7cutlass10bfloat16_tE19Flash_kernel_traitsILi32ELi64ELi256ELi4ES3_EELb1ELb0ELb0ELb1ELb1ELb1ELb0ELb0EEEvNS_16Flash_fwd_paramsE --------------------------
	.section	.nv.constant0._ZN5flash24flash_fwd_splitkv_kernelI23Flash_fwd_kernel_traitsILi32ELi64ELi256ELi4ELb0ELb0EN7cutlass10bfloat16_tE19Flash_kernel_traitsILi32ELi64ELi256ELi4ES3_EELb1ELb0ELb0ELb1ELb1ELb1ELb0ELb0EEEvNS_16Flash_fwd_paramsE,"a",@progbits
	.sectionflags	@""
	.align	4
.nv.constant0._ZN5flash24flash_fwd_splitkv_kernelI23Flash_fwd_kernel_traitsILi32ELi64ELi256ELi4ELb0ELb0EN7cutlass10bfloat16_tE19Flash_kernel_traitsILi32ELi64ELi256ELi4ES3_EELb1ELb0ELb0ELb1ELb1ELb1ELb0ELb0EEEvNS_16Flash_fwd_paramsE:
	.zero		992


//--------------------- .nv.constant0._ZN5flash24flash_fwd_splitkv_kernelI23Flash_fwd_kernel_traitsILi32ELi64ELi256ELi4ELb0ELb0EN7cutlass10bfloat16_tE19Flash_kernel_traitsILi32ELi64ELi256ELi4ES3_EELb1ELb0ELb0ELb1ELb1ELb0ELb1ELb0EEEvNS_16Flash_fwd_paramsE --------------------------
	.section	.nv.constant0._ZN5flash24flash_fwd_splitkv_kernelI23Flash_fwd_kernel_traitsILi32ELi64ELi256ELi4ELb0ELb0EN7cutlass10bfloat16_tE19Flash_kernel_traitsILi32ELi64ELi256ELi4ES3_EELb1ELb0ELb0ELb1ELb1ELb0ELb1ELb0EEEvNS_16Flash_fwd_paramsE,"a",@progbits
	.sectionflags	@""
	.align	4
.nv.constant0._ZN5flash24flash_fwd_splitkv_kernelI23Flash_fwd_kernel_traitsILi32ELi64ELi256ELi4ELb0ELb0EN7cutlass10bfloat16_tE19Flash_kernel_traitsILi32ELi64ELi256ELi4ES3_EELb1ELb0ELb0ELb1ELb1ELb0ELb1ELb0EEEvNS_16Flash_fwd_paramsE:
	.zero		992


//--------------------- .nv.constant0._ZN5flash24flash_fwd_splitkv_kernelI23Flash_fwd_kernel_traitsILi32ELi64ELi256ELi4ELb0ELb0EN7cutlass10bfloat16_tE19Flash_kernel_traitsILi32ELi64ELi256ELi4ES3_EELb1ELb0ELb0ELb1ELb1ELb1ELb1ELb0EEEvNS_16Flash_fwd_paramsE --------------------------
	.section	.nv.constant0._ZN5flash24flash_fwd_splitkv_kernelI23Flash_fwd_kernel_traitsILi32ELi64ELi256ELi4ELb0ELb0EN7cutlass10bfloat16_tE19Flash_kernel_traitsILi32ELi64ELi256ELi4ES3_EELb1ELb0ELb0ELb1ELb1ELb1ELb1ELb0EEEvNS_16Flash_fwd_paramsE,"a",@progbits
	.sectionflags	@""
	.align	4
.nv.constant0._ZN5flash24flash_fwd_splitkv_kernelI23Flash_fwd_kernel_traitsILi32ELi64ELi256ELi4ELb0ELb0EN7cutlass10bfloat16_tE19Flash_kernel_traitsILi32ELi64ELi256ELi4ES3_EELb1ELb0ELb0ELb1ELb1ELb1ELb1ELb0EEEvNS_16Flash_fwd_paramsE:
	.zero		992


//--------------------- .nv.constant0._ZN5flash24flash_fwd_splitkv_kernelI23Flash_fwd_kernel_traitsILi32ELi64ELi256ELi4ELb0ELb0EN7cutlass10bfloat16_tE19Flash_kernel_traitsILi32ELi64ELi256ELi4ES3_EELb1ELb0ELb0ELb0ELb1ELb0ELb0ELb0EEEvNS_16Flash_fwd_paramsE --------------------------
	.section	.nv.constant0._ZN5flash24flash_fwd_splitkv_kernelI23Flash_fwd_kernel_traitsILi32ELi64ELi256ELi4ELb0ELb0EN7cutlass10bfloat16_tE19Flash_kernel_traitsILi32ELi64ELi256ELi4ES3_EELb1ELb0ELb0ELb0ELb1ELb0ELb0ELb0EEEvNS_16Flash_fwd_paramsE,"a",@progbits
	.sectionflags	@""
	.align	4
.nv.constant0._ZN5flash24flash_fwd_splitkv_kernelI23Flash_fwd_kernel_traitsILi32ELi64ELi256ELi4ELb0ELb0EN7cutlass10bfloat16_tE19Flash_kernel_traitsILi32ELi64ELi256ELi4ES3_EELb1ELb0ELb0ELb0ELb1ELb0ELb0ELb0EEEvNS_16Flash_fwd_paramsE:
	.zero		992


//--------------------- .nv.constant0._ZN5flash24flash_fwd_splitkv_kernelI23Flash_fwd_kernel_traitsILi32ELi64ELi256ELi4ELb0ELb0EN7cutlass10bfloat16_tE19Flash_kernel_traitsILi32ELi64ELi256ELi4ES3_EELb1ELb0ELb0ELb0ELb1ELb1ELb0ELb0EEEvNS_16Flash_fwd_paramsE --------------------------
	.section	.nv.constant0._ZN5flash24flash_fwd_splitkv_kernelI23Flash_fwd_kernel_traitsILi32ELi64ELi256ELi4ELb0ELb0EN7cutlass10bfloat16_tE19Flash_kernel_traitsILi32ELi64ELi256ELi4ES3_EELb1ELb0ELb0ELb0ELb1ELb1ELb0ELb0EEEvNS_16Flash_fwd_paramsE,"a",@progbits
	.sectionflags	@""
	.align	4
.nv.constant0._ZN5flash24flash_fwd_splitkv_kernelI23Flash_fwd_kernel_traitsILi32ELi64ELi256ELi4ELb0ELb0EN7cutlass10bfloat16_tE19Flash_kernel_traitsILi32ELi64ELi256ELi4ES3_EELb1ELb0ELb0ELb0ELb1ELb1ELb0ELb0EEEvNS_16Flash_fwd_paramsE:
	.zero		992


//--------------------- .nv.constant0._ZN5flash24flash_fwd_splitkv_kernelI23Flash_fwd_kernel_traitsILi32ELi64ELi256ELi4ELb0ELb0EN7cutlass10bfloat16_tE19Flash_kernel_traitsILi32ELi64ELi256ELi4ES3_EELb1ELb0ELb1ELb0ELb0ELb0ELb0ELb0EEEvNS_16Flash_fwd_paramsE --------------------------
	.section	.nv.constant0._ZN5flash24flash_fwd_splitkv_kernelI23Flash_fwd_kernel_traitsILi32ELi64ELi256ELi4ELb0ELb0EN7cutlass10bfloat16_tE19Flash_kernel_traitsILi32ELi64ELi256ELi4ES3_EELb1ELb0ELb1ELb0ELb0ELb0ELb0ELb0EEEvNS_16Flash_fwd_paramsE,"a",@progbits
	.sectionflags	@""
	.align	4
.nv.constant0._ZN5flash24flash_fwd_splitkv_kernelI23Flash_fwd_kernel_traitsILi32ELi64ELi256ELi4ELb0ELb0EN7cutlass10bfloat16_tE19Flash_kernel_traitsILi32ELi64ELi256ELi4ES3_EELb1ELb0ELb1ELb0ELb0ELb0ELb0ELb0EEEvNS_16Flash_fwd_paramsE:
	.zero		992


//--------------------- .nv.constant0._ZN5flash24flash_fwd_splitkv_kernelI23Flash_fwd_kernel_traitsILi32ELi64ELi256ELi4ELb0ELb0EN7cutlass10bfloat16_tE19Flash_kernel_traitsILi32ELi64ELi256ELi4ES3_EELb1ELb0ELb1ELb0ELb0ELb1ELb0ELb0EEEvNS_16Flash_fwd_paramsE --------------------------
	.section	.nv.constant0._ZN5flash24flash_fwd_splitkv_kernelI23Flash_fwd_kernel_traitsILi32ELi64ELi256ELi4ELb0ELb0EN7cutlass10bfloat16_tE19Flash_kernel_traitsILi32ELi64ELi256ELi4ES3_EELb1ELb0ELb1ELb0ELb0ELb1ELb0ELb0EEEvNS_16Flash_fwd_paramsE,"a",@progbits
	.sectionflags	@""
	.align	4
.nv.constant0._ZN5flash24flash_fwd_splitkv_kernelI23Flash_fwd_kernel_traitsILi32ELi64ELi256ELi4ELb0ELb0EN7cutlass10bfloat16_tE19Flash_kernel_traitsILi32ELi64ELi256ELi4ES3_EELb1ELb0ELb1ELb0ELb0ELb1ELb0ELb0EEEvNS_16Flash_fwd_paramsE:
	.zero		992


//--------------------- .nv.constant0._ZN5flash24flash_fwd_splitkv_kernelI23Flash_fwd_kernel_traitsILi32ELi64ELi256ELi4ELb0ELb0EN7cutlass10bfloat16_tE19Flash_kernel_traitsILi32ELi64ELi256ELi4ES3_EELb1ELb0ELb0ELb0ELb1ELb0ELb0ELb1EEEvNS_16Flash_fwd_paramsE --------------------------
	.section	.nv.constant0._ZN5flash24flash_fwd_splitkv_kernelI23Flash_fwd_kernel_traitsILi32ELi64ELi256ELi4ELb0ELb0EN7cutlass10bfloat16_tE19Flash_kernel_traitsILi32ELi64ELi256ELi4ES3_EELb1ELb0ELb0ELb0ELb1ELb0ELb0ELb1EEEvNS_16Flash_fwd_paramsE,"a",@progbits
	.sectionflags	@""
	.align	4
.nv.constant0._ZN5flash24flash_fwd_splitkv_kernelI23Flash_fwd_kernel_traitsILi32ELi64ELi256ELi4ELb0ELb0EN7cutlass10bfloat16_tE19Flash_kernel_traitsILi32ELi64ELi256ELi4ES3_EELb1ELb0ELb0ELb0ELb1ELb0ELb0ELb1EEEvNS_16Flash_fwd_paramsE:
	.zero		992


//--------------------- .nv.constant0._ZN5flash24flash_fwd_splitkv_kernelI23Flash_fwd_kernel_traitsILi32ELi64ELi256ELi4ELb0ELb0EN7cutlass10bfloat16_tE19Flash_kernel_traitsILi32ELi64ELi256ELi4ES3_EELb1ELb0ELb0ELb0ELb1ELb1ELb0ELb1EEEvNS_16Flash_fwd_paramsE --------------------------
	.section	.nv.constant0._ZN5flash24flash_fwd_splitkv_kernelI23Flash_fwd_kernel_traitsILi32ELi64ELi256ELi4ELb0ELb0EN7cutlass10bfloat16_tE19Flash_kernel_traitsILi32ELi64ELi256ELi4ES3_EELb1ELb0ELb0ELb0ELb1ELb1ELb0ELb1EEEvNS_16Flash_fwd_paramsE,"a",@progbits
	.sectionflags	@""
	.align	4
.nv.constant0._ZN5flash24flash_fwd_splitkv_kernelI23Flash_fwd_kernel_traitsILi32ELi64ELi256ELi4ELb0ELb0EN7cutlass10bfloat16_tE19Flash_kernel_traitsILi32ELi64ELi256ELi4ES3_EELb1ELb0ELb0ELb0ELb1ELb1ELb0ELb1EEEvNS_16Flash_fwd_paramsE:
	.zero		992


//--------------------- .nv.constant0._ZN5flash24flash_fwd_splitkv_kernelI23Flash_fwd_kernel_traitsILi32ELi64ELi256ELi4ELb0ELb0EN7cutlass10bfloat16_tE19Flash_kernel_traitsILi32ELi64ELi256ELi4ES3_EELb1ELb0ELb1ELb0ELb0ELb0ELb0ELb1EEEvNS_16Flash_fwd_paramsE --------------------------
	.section	.nv.constant0._ZN5flash24flash_fwd_splitkv_kernelI23Flash_fwd_kernel_traitsILi32ELi64ELi256ELi4ELb0ELb0EN7cutlass10bfloat16_tE19Flash_kernel_traitsILi32ELi64ELi256ELi4ES3_EELb1ELb0ELb1ELb0ELb0ELb0ELb0ELb1EEEvNS_16Flash_fwd_paramsE,"a",@progbits
	.sectionflags	@""
	.align	4
.nv.constant0._ZN5flash24flash_fwd_splitkv_kernelI23Flash_fwd_kernel_traitsILi32ELi64ELi256ELi4ELb0ELb0EN7cutlass10bfloat16_tE19Flash_kernel_traitsILi32ELi64ELi256ELi4ES3_EELb1ELb0ELb1ELb0ELb0ELb0ELb0ELb1EEEvNS_16Flash_fwd_paramsE:
	.zero		992


//--------------------- .nv.constant0._ZN5flash24flash_fwd_splitkv_kernelI23Flash_fwd_kernel_traitsILi32ELi64ELi256ELi4ELb0ELb0EN7cutlass10bfloat16_tE19Flash_kernel_traitsILi32ELi64ELi256ELi4ES3_EELb1ELb0ELb1ELb0ELb0ELb1ELb0ELb1EEEvNS_16Flash_fwd_paramsE --------------------------
	.section	.nv.constant0._ZN5flash24flash_fwd_splitkv_kernelI23Flash_fwd_kernel_traitsILi32ELi64ELi256ELi4ELb0ELb0EN7cutlass10bfloat16_tE19Flash_kernel_traitsILi32ELi64ELi256ELi4ES3_EELb1ELb0ELb1ELb0ELb0ELb1ELb0ELb1EEEvNS_16Flash_fwd_paramsE,"a",@progbits
	.sectionflags	@""
	.align	4
.nv.constant0._ZN5flash24flash_fwd_splitkv_kernelI23Flash_fwd_kernel_traitsILi32ELi64ELi256ELi4ELb0ELb0EN7cutlass10bfloat16_tE19Flash_kernel_traitsILi32ELi64ELi256ELi4ES3_EELb1ELb0ELb1ELb0ELb0ELb1ELb0ELb1EEEvNS_16Flash_fwd_paramsE:
	.zero		992


//--------------------- .nv.constant0._ZN5flash24flash_fwd_splitkv_kernelI23Flash_fwd_kernel_traitsILi32ELi64ELi256ELi4ELb0ELb0EN7cutlass10bfloat16_tE19Flash_kernel_traitsILi32ELi64ELi256ELi4ES3_EELb1ELb0ELb0ELb0ELb1ELb0ELb1ELb0EEEvNS_16Flash_fwd_paramsE --------------------------
	.section	.nv.constant0._ZN5flash24flash_fwd_splitkv_kernelI23Flash_fwd_kernel_traitsILi32ELi64ELi256ELi4ELb0ELb0EN7cutlass10bfloat16_tE19Flash_kernel_traitsILi32ELi64ELi256ELi4ES3_EELb1ELb0ELb0ELb0ELb1ELb0ELb1ELb0EEEvNS_16Flash_fwd_paramsE,"a",@progbits
	.sectionflags	@""
	.align	4
.nv.constant0._ZN5flash24flash_fwd_splitkv_kernelI23Flash_fwd_kernel_traitsILi32ELi64ELi256ELi4ELb0ELb0EN7cutlass10bfloat16_tE19Flash_kernel_traitsILi32ELi64ELi256ELi4ES3_EELb1ELb0ELb0ELb0ELb1ELb0ELb1ELb0EEEvNS_16Flash_fwd_paramsE:
	.zero		992


//--------------------- .nv.constant0._ZN5flash24flash_fwd_splitkv_kernelI23Flash_fwd_kernel_traitsILi32ELi64ELi256ELi4ELb0ELb0EN7cutlass10bfloat16_tE19Flash_kernel_traitsILi32ELi64ELi256ELi4ES3_EELb1ELb0ELb0ELb0ELb1ELb1ELb1ELb0EEEvNS_16Flash_fwd_paramsE --------------------------
	.section	.nv.constant0._ZN5flash24flash_fwd_splitkv_kernelI23Flash_fwd_kernel_traitsILi32ELi64ELi256ELi4ELb0ELb0EN7cutlass10bfloat16_tE19Flash_kernel_traitsILi32ELi64ELi256ELi4ES3_EELb1ELb0ELb0ELb0ELb1ELb1ELb1ELb0EEEvNS_16Flash_fwd_paramsE,"a",@progbits
	.sectionflags	@""
	.align	4
.nv.constant0._ZN5flash24flash_fwd_splitkv_kernelI23Flash_fwd_kernel_traitsILi32ELi64ELi256ELi4ELb0ELb0EN7cutlass10bfloat16_tE19Flash_kernel_traitsILi32ELi64ELi256ELi4ES3_EELb1ELb0ELb0ELb0ELb1ELb1ELb1ELb0EEEvNS_16Flash_fwd_paramsE:
	.zero		992


//--------------------- .nv.constant0._ZN5flash24flash_fwd_splitkv_kernelI23Flash_fwd_kernel_traitsILi32ELi64ELi256ELi4ELb0ELb0EN7cutlass10bfloat16_tE19Flash_kernel_traitsILi32ELi64ELi256ELi4ES3_EELb1ELb0ELb1ELb0ELb0ELb0ELb1ELb0EEEvNS_16Flash_fwd_paramsE --------------------------
	.section	.nv.constant0._ZN5flash24flash_fwd_splitkv_kernelI23Flash_fwd_kernel_traitsILi32ELi64ELi256ELi4ELb0ELb0EN7cutlass10bfloat16_tE19Flash_kernel_traitsILi32ELi64ELi256ELi4ES3_EELb1ELb0ELb1ELb0ELb0ELb0ELb1ELb0EEEvNS_16Flash_fwd_paramsE,"a",@progbits
	.sectionflags	@""
	.align	4
.nv.constant0._ZN5flash24flash_fwd_splitkv_kernelI23Flash_fwd_kernel_traitsILi32ELi64ELi256ELi4ELb0ELb0EN7cutlass10bfloat16_tE19Flash_kernel_traitsILi32ELi64ELi256ELi4ES3_EELb1ELb0ELb1ELb0ELb0ELb0ELb1ELb0EEEvNS_16Flash_fwd_paramsE:
	.zero		992


//--------------------- .nv.constant0._ZN5flash24flash_fwd_splitkv_kernelI23Flash_fwd_kernel_traitsILi32ELi64ELi256ELi4ELb0ELb0EN7cutlass10bfloat16_tE19Flash_kernel_traitsILi32ELi64ELi256ELi4ES3_EELb1ELb0ELb1ELb0ELb0ELb1ELb1ELb0EEEvNS_16Flash_fwd_paramsE --------------------------
	.section	.nv.constant0._ZN5flash24flash_fwd_splitkv_kernelI23Flash_fwd_kernel_traitsILi32ELi64ELi256ELi4ELb0ELb0EN7cutlass10bfloat16_tE19Flash_kernel_traitsILi32ELi64ELi256ELi4ES3_EELb1ELb0ELb1ELb0ELb0ELb1ELb1ELb0EEEvNS_16Flash_fwd_paramsE,"a",@progbits
	.sectionflags	@""
	.align	4
.nv.constant0._ZN5flash24flash_fwd_splitkv_kernelI23Flash_fwd_kernel_traitsILi32ELi64ELi256ELi4ELb0ELb0EN7cutlass10bfloat16_tE19Flash_kernel_traitsILi32ELi64ELi256ELi4ES3_EELb1ELb0ELb1ELb0ELb0ELb1ELb1ELb0EEEvNS_16Flash_fwd_paramsE:
	.zero		992


//--------------------- .nv.constant0._ZN5flash24flash_fwd_splitkv_kernelI23Flash_fwd_kernel_traitsILi32ELi64ELi256ELi4ELb0ELb0EN7cutlass10bfloat16_tE19Flash_kernel_traitsILi32ELi64ELi256ELi4ES3_EELb1ELb0ELb0ELb0ELb1ELb0ELb1ELb1EEEvNS_16Flash_fwd_paramsE --------------------------
	.section	.nv.constant0._ZN5flash24flash_fwd_splitkv_kernelI23Flash_fwd_kernel_traitsILi32ELi64ELi256ELi4ELb0ELb0EN7cutlass10bfloat16_tE19Flash_kernel_traitsILi32ELi64ELi256ELi4ES3_EELb1ELb0ELb0ELb0ELb1ELb0ELb1ELb1EEEvNS_16Flash_fwd_paramsE,"a",@progbits
	.sectionflags	@""
	.align	4
.nv.constant0._ZN5flash24flash_fwd_splitkv_kernelI23Flash_fwd_kernel_traitsILi32ELi64ELi256ELi4ELb0ELb0EN7cutlass10bfloat16_tE19Flash_kernel_traitsILi32ELi64ELi256ELi4ES3_EELb1ELb0ELb0ELb0ELb1ELb0ELb1ELb1EEEvNS_16Flash_fwd_paramsE:
	.zero		992


//--------------------- .nv.constant0._ZN5flash24flash_fwd_splitkv_kernelI23Flash_fwd_kernel_traitsILi32ELi64ELi256ELi4ELb0ELb0EN7cutlass10bfloat16_tE19Flash_kernel_traitsILi32ELi64ELi256ELi4ES3_EELb1ELb0ELb0ELb0ELb1ELb1ELb1ELb1EEEvNS_16Flash_fwd_paramsE --------------------------
	.section	.nv.constant0._ZN5flash24flash_fwd_splitkv_kernelI23Flash_fwd_kernel_traitsILi32ELi64ELi256ELi4ELb0ELb0EN7cutlass10bfloat16_tE19Flash_kernel_traitsILi32ELi64ELi256ELi4ES3_EELb1ELb0ELb0ELb0ELb1ELb1ELb1ELb1EEEvNS_16Flash_fwd_paramsE,"a",@progbits
	.sectionflags	@""
	.align	4
.nv.constant0._ZN5flash24flash_fwd_splitkv_kernelI23Flash_fwd_kernel_traitsILi32ELi64ELi256ELi4ELb0ELb0EN7cutlass10bfloat16_tE19Flash_kernel_traitsILi32ELi64ELi256ELi4ES3_EELb1ELb0ELb0ELb0ELb1ELb1ELb1ELb1EEEvNS_16Flash_fwd_paramsE:
	.zero		992


//--------------------- .nv.constant0._ZN5flash24flash_fwd_splitkv_kernelI23Flash_fwd_kernel_traitsILi32ELi64ELi256ELi4ELb0ELb0EN7cutlass10bfloat16_tE19Flash_kernel_traitsILi32ELi64ELi256ELi4ES3_EELb1ELb0ELb1ELb0ELb0ELb0ELb1ELb1EEEvNS_16Flash_fwd_paramsE --------------------------
	.section	.nv.constant0._ZN5flash24flash_fwd_splitkv_kernelI23Flash_fwd_kernel_traitsILi32ELi64ELi256ELi4ELb0ELb0EN7cutlass10bfloat16_tE19Flash_kernel_traitsILi32ELi64ELi256ELi4ES3_EELb1ELb0ELb1ELb0ELb0ELb0ELb1ELb1EEEvNS_16Flash_fwd_paramsE,"a",@progbits
	.sectionflags	@""
	.align	4
.nv.constant0._ZN5flash24flash_fwd_splitkv_kernelI23Flash_fwd_kernel_traitsILi32ELi64ELi256ELi4ELb0ELb0EN7cutlass10bfloat16_tE19Flash_kernel_traitsILi32ELi64ELi256ELi4ES3_EELb1ELb0ELb1ELb0ELb0ELb0ELb1ELb1EEEvNS_16Flash_fwd_paramsE:
	.zero		992


//--------------------- .nv.constant0._ZN5flash24flash_fwd_splitkv_kernelI23Flash_fwd_kernel_traitsILi32ELi64ELi256ELi4ELb0ELb0EN7cutlass10bfloat16_tE19Flash_kernel_traitsILi32ELi64ELi256ELi4ES3_EELb1ELb0ELb1ELb0ELb0ELb1ELb1ELb1EEEvNS_16Flash_fwd_paramsE --------------------------
	.section	.nv.constant0._ZN5flash24flash_fwd_splitkv_kernelI23Flash_fwd_kernel_traitsILi32ELi64ELi256ELi4ELb0ELb0EN7cutlass10bfloat16_tE19Flash_kernel_traitsILi32ELi64ELi256ELi4ES3_EELb1ELb0ELb1ELb0ELb0ELb1ELb1ELb1EEEvNS_16Flash_fwd_paramsE,"a",@progbits
	.sectionflags	@""
	.align	4
.nv.constant0._ZN5flash24flash_fwd_splitkv_kernelI23Flash_fwd_kernel_traitsILi32ELi64ELi256ELi4ELb0ELb0EN7cutlass10bfloat16_tE19Flash_kernel_traitsILi32ELi64ELi256ELi4ES3_EELb1ELb0ELb1ELb0ELb0ELb1ELb1ELb1EEEvNS_16Flash_fwd_paramsE:
	.zero		992


//--------------------- .nv.constant0._ZN5flash32flash_fwd_splitkv_combine_kernelI23Flash_fwd_kernel_traitsILi32ELi64ELi128ELi4ELb0ELb0EN7cutlass10bfloat16_tE19Flash_kernel_traitsILi32ELi64ELi128ELi4ES3_EELi16ELi7ELb0EEEvNS_16Flash_fwd_paramsE --------------------------
	.section	.nv.constant0._ZN5flash32flash_fwd_splitkv_combine_kernelI23Flash_fwd_kernel_traitsILi32ELi64ELi128ELi4ELb0ELb0EN7cutlass10bfloat16_tE19Flash_kernel_traitsILi32ELi64ELi128ELi4ES3_EELi16ELi7ELb0EEEvNS_16Flash_fwd_paramsE,"a",@progbits
	.sectionflags	@""
	.align	4
.nv.constant0._ZN5flash32flash_fwd_splitkv_combine_kernelI23Flash_fwd_kernel_traitsILi32ELi64ELi128ELi4ELb0ELb0EN7cutlass10bfloat16_tE19Flash_kernel_traitsILi32ELi64ELi128ELi4ES3_EELi16ELi7ELb0EEEvNS_16Flash_fwd_paramsE:
	.zero		992


//--------------------- .nv.constant0._ZN5flash32flash_fwd_splitkv_combine_kernelI23Flash_fwd_kernel_traitsILi32ELi64ELi128ELi4ELb0ELb0EN7cutlass10bfloat16_tE19Flash_kernel_traitsILi32ELi64ELi128ELi4ES3_EELi16ELi6ELb0EEEvNS_16Flash_fwd_paramsE --------------------------
	.section	.nv.constant0._ZN5flash32flash_fwd_splitkv_combine_kernelI23Flash_fwd_kernel_traitsILi32ELi64ELi128ELi4ELb0ELb0EN7cutlass10bfloat16_tE19Flash_kernel_traitsILi32ELi64ELi128ELi4ES3_EELi16ELi6ELb0EEEvNS_16Flash_fwd_paramsE,"a",@progbits
	.sectionflags	@""
	.align	4
.nv.constant0._ZN5flash32flash_fwd_splitkv_combine_kernelI23Flash_fwd_kernel_traitsILi32ELi64ELi128ELi4ELb0ELb0EN7cutlass10bfloat16_tE19Flash_kernel_traitsILi32ELi64ELi128ELi4ES3_EELi16ELi6ELb0EEEvNS_16Flash_fwd_paramsE:
	.zero		992


//--------------------- .nv.constant0._ZN5flash32flash_fwd_splitkv_combine_kernelI23Flash_fwd_kernel_traitsILi32ELi64ELi128ELi4ELb0ELb0EN7cutlass10bfloat16_tE19Flash_kernel_traitsILi32ELi64ELi128ELi4ES3_EELi16ELi5ELb0EEEvNS_16Flash_fwd_paramsE --------------------------
	.section	.nv.constant0._ZN5flash32flash_fwd_splitkv_combine_kernelI23Flash_fwd_kernel_traitsILi32ELi64ELi128ELi4ELb0ELb0EN7cutlass10bfloat16_tE19Flash_kernel_traitsILi32ELi64ELi128ELi4ES3_EELi16ELi5ELb0EEEvNS_16Flash_fwd_paramsE,"a",@progbits
	.sectionflags	@""
	.align	4
.nv.constant0._ZN5flash32flash_fwd_splitkv_combine_kernelI23Flash_fwd_kernel_traitsILi32ELi64ELi128ELi4ELb0ELb0EN7cutlass10bfloat16_tE19Flash_kernel_traitsILi32ELi64ELi128ELi4ES3_EELi16ELi5ELb0EEEvNS_16Flash_fwd_paramsE:
	.zero		992


//--------------------- .nv.constant0._ZN5flash32flash_fwd_splitkv_combine_kernelI23Flash_fwd_kernel_traitsILi32ELi64ELi128ELi4ELb0ELb0EN7cutlass10bfloat16_tE19Flash_kernel_traitsILi32ELi64ELi128ELi4ES3_EELi16ELi4ELb0EEEvNS_16Flash_fwd_paramsE --------------------------
	.section	.nv.constant0._ZN5flash32flash_fwd_splitkv_combine_kernelI23Flash_fwd_kernel_traitsILi32ELi64ELi128ELi4ELb0ELb0EN7cutlass10bfloat16_tE19Flash_kernel_traitsILi32ELi64ELi128ELi4ES3_EELi16ELi4ELb0EEEvNS_16Flash_fwd_paramsE,"a",@progbits
	.sectionflags	@""
	.align	4
.nv.constant0._ZN5flash32flash_fwd_splitkv_combine_kernelI23Flash_fwd_kernel_traitsILi32ELi64ELi128ELi4ELb0ELb0EN7cutlass10bfloat16_tE19Flash_kernel_traitsILi32ELi64ELi128ELi4ES3_EELi16ELi4ELb0EEEvNS_16Flash_fwd_paramsE:
	.zero		992


//--------------------- .nv.constant0._ZN5flash32flash_fwd_splitkv_combine_kernelI23Flash_fwd_kernel_traitsILi32ELi64ELi128ELi4ELb0ELb0EN7cutlass10bfloat16_tE19Flash_kernel_traitsILi32ELi64ELi128ELi4ES3_EELi16ELi3ELb0EEEvNS_16Flash_fwd_paramsE --------------------------
	.section	.nv.constant0._ZN5flash32flash_fwd_splitkv_combine_kernelI23Flash_fwd_kernel_traitsILi32ELi64ELi128ELi4ELb0ELb0EN7cutlass10bfloat16_tE19Flash_kernel_traitsILi32ELi64ELi128ELi4ES3_EELi16ELi3ELb0EEEvNS_16Flash_fwd_paramsE,"a",@progbits
	.sectionflags	@""
	.align	4
.nv.constant0._ZN5flash32flash_fwd_splitkv_combine_kernelI23Flash_fwd_kernel_traitsILi32ELi64ELi128ELi4ELb0ELb0EN7cutlass10bfloat16_tE19Flash_kernel_traitsILi32ELi64ELi128ELi4ES3_EELi16ELi3ELb0EEEvNS_16Flash_fwd_paramsE:
	.zero		992


//--------------------- .nv.constant0._ZN5flash32flash_fwd_splitkv_combine_kernelI23Flash_fwd_kernel_traitsILi32ELi64ELi128ELi4ELb0ELb0EN7cutlass10bfloat16_tE19Flash_kernel_traitsILi32ELi64ELi128ELi4ES3_EELi16ELi2ELb0EEEvNS_16Flash_fwd_paramsE --------------------------
	.section	.nv.constant0._ZN5flash32flash_fwd_splitkv_combine_kernelI23Flash_fwd_kernel_traitsILi32ELi64ELi128ELi4ELb0ELb0EN7cutlass10bfloat16_tE19Flash_kernel_traitsILi32ELi64ELi128ELi4ES3_EELi16ELi2ELb0EEEvNS_16Flash_fwd_paramsE,"a",@progbits
	.sectionflags	@""
	.align	4
.nv.constant0._ZN5flash32flash_fwd_splitkv_combine_kernelI23Flash_fwd_kernel_traitsILi32ELi64ELi128ELi4ELb0ELb0EN7cutlass10bfloat16_tE19Flash_kernel_traitsILi32ELi64ELi128ELi4ES3_EELi16ELi2ELb0EEEvNS_16Flash_fwd_paramsE:
	.zero		992


//--------------------- .nv.constant0._ZN5flash32flash_fwd_splitkv_combine_kernelI23Flash_fwd_kernel_traitsILi32ELi64ELi128ELi4ELb0ELb0EN7cutlass10bfloat16_tE19Flash_kernel_traitsILi32ELi64ELi128ELi4ES3_EELi16ELi1ELb0EEEvNS_16Flash_fwd_paramsE --------------------------
	.section	.nv.constant0._ZN5flash32flash_fwd_splitkv_combine_kernelI23Flash_fwd_kernel_traitsILi32ELi64ELi128ELi4ELb0ELb0EN7cutlass10bfloat16_tE19Flash_kernel_traitsILi32ELi64ELi128ELi4ES3_EELi16ELi1ELb0EEEvNS_16Flash_fwd_paramsE,"a",@progbits
	.sectionflags	@""
	.align	4
.nv.constant0._ZN5flash32flash_fwd_splitkv_combine_kernelI23Flash_fwd_kernel_traitsILi32ELi64ELi128ELi4ELb0ELb0EN7cutlass10bfloat16_tE19Flash_kernel_traitsILi32ELi64ELi128ELi4ES3_EELi16ELi1ELb0EEEvNS_16Flash_fwd_paramsE:
	.zero		992


//--------------------- .nv.constant0._ZN5flash32flash_fwd_splitkv_combine_kernelI23Flash_fwd_kernel_traitsILi32ELi64ELi128ELi4ELb0ELb0EN7cutlass10bfloat16_tE19Flash_kernel_traitsILi32ELi64ELi128ELi4ES3_EELi16ELi7ELb1EEEvNS_16Flash_fwd_paramsE --------------------------
	.section	.nv.constant0._ZN5flash32flash_fwd_splitkv_combine_kernelI23Flash_fwd_kernel_traitsILi32ELi64ELi128ELi4ELb0ELb0EN7cutlass10bfloat16_tE19Flash_kernel_traitsILi32ELi64ELi128ELi4ES3_EELi16ELi7ELb1EEEvNS_16Flash_fwd_paramsE,"a",@progbits
	.sectionflags	@""
	.align	4
.nv.constant0._ZN5flash32flash_fwd_splitkv_combine_kernelI23Flash_fwd_kernel_traitsILi32ELi64ELi128ELi4ELb0ELb0EN7cutlass10bfloat16_tE19Flash_kernel_traitsILi32ELi64ELi128ELi4ES3_EELi16ELi7ELb1EEEvNS_16Flash_fwd_paramsE:
	.zero		992


//--------------------- .nv.constant0._ZN5flash32flash_fwd_splitkv_combine_kernelI23Flash_fwd_kernel_traitsILi32ELi64ELi128ELi4ELb0ELb0EN7cutlass10bfloat16_tE19Flash_kernel_traitsILi32ELi64ELi128ELi4ES3_EELi16ELi6ELb1EEEvNS_16Flash_fwd_paramsE --------------------------
	.section	.nv.constant0._ZN5flash32flash_fwd_splitkv_combine_kernelI23Flash_fwd_kernel_traitsILi32ELi64ELi128ELi4ELb0ELb0EN7cutlass10bfloat16_tE19Flash_kernel_traitsILi32ELi64ELi128ELi4ES3_EELi16ELi6ELb1EEEvNS_16Flash_fwd_paramsE,"a",@progbits
	.sectionflags	@""
	.align	4
.nv.constant0._ZN5flash32flash_fwd_splitkv_combine_kernelI23Flash_fwd_kernel_traitsILi32ELi64ELi128ELi4ELb0ELb0EN7cutlass10bfloat16_tE19Flash_kernel_traitsILi32ELi64ELi128ELi4ES3_EELi16ELi6ELb1EEEvNS_16Flash_fwd_paramsE:
	.zero		992


//--------------------- .nv.constant0._ZN5flash32flash_fwd_splitkv_combine_kernelI23Flash_fwd_kernel_traitsILi32ELi64ELi128ELi4ELb0ELb0EN7cutlass10bfloat16_tE19Flash_kernel_traitsILi32ELi64ELi128ELi4ES3_EELi16ELi5ELb1EEEvNS_16Flash_fwd_paramsE --------------------------
	.section	.nv.constant0._ZN5flash32flash_fwd_splitkv_combine_kernelI23Flash_fwd_kernel_traitsILi32ELi64ELi128ELi4ELb0ELb0EN7cutlass10bfloat16_tE19Flash_kernel_traitsILi32ELi64ELi128ELi4ES3_EELi16ELi5ELb1EEEvNS_16Flash_fwd_paramsE,"a",@progbits
	.sectionflags	@""
	.align	4
.nv.constant0._ZN5flash32flash_fwd_splitkv_combine_kernelI23Flash_fwd_kernel_traitsILi32ELi64ELi128ELi4ELb0ELb0EN7cutlass10bfloat16_tE19Flash_kernel_traitsILi32ELi64ELi128ELi4ES3_EELi16ELi5ELb1EEEvNS_16Flash_fwd_paramsE:
	.zero		992


//--------------------- .nv.constant0._ZN5flash32flash_fwd_splitkv_combine_kernelI23Flash_fwd_kernel_traitsILi32ELi64ELi128ELi4ELb0ELb0EN7cutlass10bfloat16_tE19Flash_kernel_traitsILi32ELi64ELi128ELi4ES3_EELi16ELi4ELb1EEEvNS_16Flash_fwd_paramsE --------------------------
	.section	.nv.constant0._ZN5flash32flash_fwd_splitkv_combine_kernelI23Flash_fwd_kernel_traitsILi32ELi64ELi128ELi4ELb0ELb0EN7cutlass10bfloat16_tE19Flash_kernel_traitsILi32ELi64ELi128ELi4ES3_EELi16ELi4ELb1EEEvNS_16Flash_fwd_paramsE,"a",@progbits
	.sectionflags	@""
	.align	4
.nv.constant0._ZN5flash32flash_fwd_splitkv_combine_kernelI23Flash_fwd_kernel_traitsILi32ELi64ELi128ELi4ELb0ELb0EN7cutlass10bfloat16_tE19Flash_kernel_traitsILi32ELi64ELi128ELi4ES3_EELi16ELi4ELb1EEEvNS_16Flash_fwd_paramsE:
	.zero		992


//--------------------- .nv.constant0._ZN5flash32flash_fwd_splitkv_combine_kernelI23Flash_fwd_kernel_traitsILi32ELi64ELi128ELi4ELb0ELb0EN7cutlass10bfloat16_tE19Flash_kernel_traitsILi32ELi64ELi128ELi4ES3_EELi16ELi3ELb1EEEvNS_16Flash_fwd_paramsE --------------------------
	.section	.nv.constant0._ZN5flash32flash_fwd_splitkv_combine_kernelI23Flash_fwd_kernel_traitsILi32ELi64ELi128ELi4ELb0ELb0EN7cutlass10bfloat16_tE19Flash_kernel_traitsILi32ELi64ELi128ELi4ES3_EELi16ELi3ELb1EEEvNS_16Flash_fwd_paramsE,"a",@progbits
	.sectionflags	@""
	.align	4
.nv.constant0._ZN5flash32flash_fwd_splitkv_combine_kernelI23Flash_fwd_kernel_traitsILi32ELi64ELi128ELi4ELb0ELb0EN7cutlass10bfloat16_tE19Flash_kernel_traitsILi32ELi64ELi128ELi4ES3_EELi16ELi3ELb1EEEvNS_16Flash_fwd_paramsE:
	.zero		992


//--------------------- .nv.constant0._ZN5flash32flash_fwd_splitkv_combine_kernelI23Flash_fwd_kernel_traitsILi32ELi64ELi128ELi4ELb0ELb0EN7cutlass10bfloat16_tE19Flash_kernel_traitsILi32ELi64ELi128ELi4ES3_EELi16ELi2ELb1EEEvNS_16Flash_fwd_paramsE --------------------------
	.section	.nv.constant0._ZN5flash32flash_fwd_splitkv_combine_kernelI23Flash_fwd_kernel_traitsILi32ELi64ELi128ELi4ELb0ELb0EN7cutlass10bfloat16_tE19Flash_kernel_traitsILi32ELi64ELi128ELi4ES3_EELi16ELi2ELb1EEEvNS_16Flash_fwd_paramsE,"a",@progbits
	.sectionflags	@""
	.align	4
.nv.constant0._ZN5flash32flash_fwd_splitkv_combine_kernelI23Flash_fwd_kernel_traitsILi32ELi64ELi128ELi4ELb0ELb0EN7cutlass10bfloat16_tE19Flash_kernel_traitsILi32ELi64ELi128ELi4ES3_EELi16ELi2ELb1EEEvNS_16Flash_fwd_paramsE:
	.zero		992


//--------------------- .nv.constant0._ZN5flash32flash_fwd_splitkv_combine_kernelI23Flash_fwd_kernel_traitsILi32ELi64ELi128ELi4ELb0ELb0EN7cutlass10bfloat16_tE19Flash_kernel_traitsILi32ELi64ELi128ELi4ES3_EELi16ELi1ELb1EEEvNS_16Flash_fwd_paramsE --------------------------
	.section	.nv.constant0._ZN5flash32flash_fwd_splitkv_combine_kernelI23Flash_fwd_kernel_traitsILi32ELi64ELi128ELi4ELb0ELb0EN7cutlass10bfloat16_tE19Flash_kernel_traitsILi32ELi64ELi128ELi4ES3_EELi16ELi1ELb1EEEvNS_16Flash_fwd_paramsE,"a",@progbits
	.sectionflags	@""
	.align	4
.nv.constant0._ZN5flash32flash_fwd_splitkv_combine_kernelI23Flash_fwd_kernel_traitsILi32ELi64ELi128ELi4ELb0ELb0EN7cutlass10bfloat16_tE19Flash_kernel_traitsILi32ELi64ELi128ELi4ES3_EELi16ELi1ELb1EEEvNS_16Flash_fwd_paramsE:
	.zero		992


//--------------------- .nv.constant0._ZN5flash24flash_fwd_splitkv_kernelI23Flash_fwd_kernel_traitsILi32ELi64ELi128ELi4ELb0ELb0EN7cutlass10bfloat16_tE19Flash_kernel_traitsILi32ELi64ELi128ELi4ES3_EELb1ELb0ELb0ELb0ELb0ELb0ELb0ELb0EEEvNS_16Flash_fwd_paramsE --------------------------
	.section	.nv.constant0._ZN5flash24flash_fwd_splitkv_kernelI23Flash_fwd_kernel_traitsILi32ELi64ELi128ELi4ELb0ELb0EN7cutlass10bfloat16_tE19Flash_kernel_traitsILi32ELi64ELi128ELi4ES3_EELb1ELb0ELb0ELb0ELb0ELb0ELb0ELb0EEEvNS_16Flash_fwd_paramsE,"a",@progbits
	.sectionflags	@""
	.align	4
.nv.constant0._ZN5flash24flash_fwd_splitkv_kernelI23Flash_fwd_kernel_traitsILi32ELi64ELi128ELi4ELb0ELb0EN7cutlass10bfloat16_tE19Flash_kernel_traitsILi32ELi64ELi128ELi4ES3_EELb1ELb0ELb0ELb0ELb0ELb0ELb0ELb0EEEvNS_16Flash_fwd_paramsE:
	.zero		992


//--------------------- .nv.constant0._ZN5flash24flash_fwd_splitkv_kernelI23Flash_fwd_kernel_traitsILi32ELi64ELi128ELi4ELb0ELb0EN7cutlass10bfloat16_tE19Flash_kernel_traitsILi32ELi64ELi128ELi4ES3_EELb1ELb0ELb0ELb0ELb0ELb1ELb0ELb0EEEvNS_16Flash_fwd_paramsE --------------------------
	.section	.nv.constant0._ZN5flash24flash_fwd_splitkv_kernelI23Flash_fwd_kernel_traitsILi32ELi64ELi128ELi4ELb0ELb0EN7cutlass10bfloat16_tE19Flash_kernel_traitsILi32ELi64ELi128ELi4ES3_EELb1ELb0ELb0ELb0ELb0ELb1ELb0ELb0EEEvNS_16Flash_fwd_paramsE,"a",@progbits
	.sectionflags	@""
	.align	4
.nv.constant0._ZN5flash24flash_fwd_splitkv_kernelI23Flash_fwd_kernel_traitsILi32ELi64ELi128ELi4ELb0ELb0EN7cutlass10bfloat16_tE19Flash_kernel_traitsILi32ELi64ELi128ELi4ES3_EELb1ELb0ELb0ELb0ELb0ELb1ELb0ELb0EEEvNS_16Flash_fwd_paramsE:
	.zero		992


//--------------------- .nv.constant0._ZN5flash24flash_fwd_splitkv_kernelI23Flash_fwd_kernel_traitsILi32ELi64ELi128ELi4ELb0ELb0EN7cutlass10bfloat16_tE19Flash_kernel_traitsILi32ELi64ELi128ELi4ES3_EELb1ELb0ELb0ELb0ELb0ELb0ELb0ELb1EEEvNS_16Flash_fwd_paramsE --------------------------
	.section	.nv.constant0._ZN5flash24flash_fwd_splitkv_kernelI23Flash_fwd_kernel_traitsILi32ELi64ELi128ELi4ELb0ELb0EN7cutlass10bfloat16_tE19Flash_kernel_traitsILi32ELi64ELi128ELi4ES3_EELb1ELb0ELb0ELb0ELb0ELb0ELb0ELb1EEEvNS_16Flash_fwd_paramsE,"a",@progbits
	.sectionflags	@""
	.align	4
.nv.constant0._ZN5flash24flash_fwd_splitkv_kernelI23Flash_fwd_kernel_traitsILi32ELi64ELi128ELi4ELb0ELb0EN7cutlass10bfloat16_tE19Flash_kernel_traitsILi32ELi64ELi128ELi4ES3_EELb1ELb0ELb0ELb0ELb0ELb0ELb0ELb1EEEvNS_16Flash_fwd_paramsE:
	.zero		992


//--------------------- .nv.constant0._ZN5flash24flash_fwd_splitkv_kernelI23Flash_fwd_kernel_traitsILi32ELi64ELi128ELi4ELb0ELb0EN7cutlass10bfloat16_tE19Flash_kernel_traitsILi32ELi64ELi128ELi4ES3_EELb1ELb0ELb0ELb0ELb0ELb1ELb0ELb1EEEvNS_16Flash_fwd_paramsE --------------------------
	.section	.nv.constant0._ZN5flash24flash_fwd_splitkv_kernelI23Flash_fwd_kernel_traitsILi32ELi64ELi128ELi4ELb0ELb0EN7cutlass10bfloat16_tE19Flash_kernel_traitsILi32ELi64ELi128ELi4ES3_EELb1ELb0ELb0ELb0ELb0ELb1ELb0ELb1EEEvNS_16Flash_fwd_paramsE,"a",@progbits
	.sectionflags	@""
	.align	4
.nv.constant0._ZN5flash24flash_fwd_splitkv_kernelI23Flash_fwd_kernel_traitsILi32ELi64ELi128ELi4ELb0ELb0EN7cutlass10bfloat16_tE19Flash_kernel_traitsILi32ELi64ELi128ELi4ES3_EELb1ELb0ELb0ELb0ELb0ELb1ELb0ELb1EEEvNS_16Flash_fwd_paramsE:
	.zero		992


//--------------------- .nv.constant0._ZN5flash24flash_fwd_splitkv_kernelI23Flash_fwd_kernel_traitsILi32ELi64ELi128ELi4ELb0ELb0EN7cutlass10bfloat16_tE19Flash_kernel_traitsILi32ELi64ELi128ELi4ES3_EELb1ELb0ELb0ELb0ELb0ELb0ELb1ELb0EEEvNS_16Flash_fwd_paramsE --------------------------
	.section	.nv.constant0._ZN5flash24flash_fwd_splitkv_kernelI23Flash_fwd_kernel_traitsILi32ELi64ELi128ELi4ELb0ELb0EN7cutlass10bfloat16_tE19Flash_kernel_traitsILi32ELi64ELi128ELi4ES3_EELb1ELb0ELb0ELb0ELb0ELb0ELb1ELb0EEEvNS_16Flash_fwd_paramsE,"a",@progbits
	.sectionflags	@""
	.align	4
.nv.constant0._ZN5flash24flash_fwd_splitkv_kernelI23Flash_fwd_kernel_traitsILi32ELi64ELi128ELi4ELb0ELb0EN7cutlass10bfloat16_tE19Flash_kernel_traitsILi32ELi64ELi128ELi4ES3_EELb1ELb0ELb0ELb0ELb0ELb0ELb1ELb0EEEvNS_16Flash_fwd_paramsE:
	.zero		992


//--------------------- .nv.constant0._ZN5flash24flash_fwd_splitkv_kernelI23Flash_fwd_kernel_traitsILi32ELi64ELi128ELi4ELb0ELb0EN7cutlass10bfloat16_tE19Flash_kernel_traitsILi32ELi64ELi128ELi4ES3_EELb1ELb0ELb0ELb0ELb0ELb1ELb1ELb0EEEvNS_16Flash_fwd_paramsE --------------------------
	.section	.nv.constant0._ZN5flash24flash_fwd_splitkv_kernelI23Flash_fwd_kernel_traitsILi32ELi64ELi128ELi4ELb0ELb0EN7cutlass10bfloat16_tE19Flash_kernel_traitsILi32ELi64ELi128ELi4ES3_EELb1ELb0ELb0ELb0ELb0ELb1ELb1ELb0EEEvNS_16Flash_fwd_paramsE,"a",@progbits
	.sectionflags	@""
	.align	4
.nv.constant0._ZN5flash24flash_fwd_splitkv_kernelI23Flash_fwd_kernel_traitsILi32ELi64ELi128ELi4ELb0ELb0EN7cutlass10bfloat16_tE19Flash_kernel_traitsILi32ELi64ELi128ELi4ES3_EELb1ELb0ELb0ELb0ELb0ELb1ELb1ELb0EEEvNS_16Flash_fwd_paramsE:
	.zero		992


//--------------------- .nv.constant0._ZN5flash24flash_fwd_splitkv_kernelI23Flash_fwd_kernel_traitsILi32ELi64ELi128ELi4ELb0ELb0EN7cutlass10bfloat16_tE19Flash_kernel_traitsILi32ELi64ELi128ELi4ES3_EELb1ELb0ELb0ELb0ELb0ELb0ELb1ELb1EEEvNS_16Flash_fwd_paramsE --------------------------
	.section	.nv.constant0._ZN5flash24flash_fwd_splitkv_kernelI23Flash_fwd_kernel_traitsILi32ELi64ELi128ELi4ELb0ELb0EN7cutlass10bfloat16_tE19Flash_kernel_traitsILi32ELi64ELi128ELi4ES3_EELb1ELb0ELb0ELb0ELb0ELb0ELb1ELb1EEEvNS_16Flash_fwd_paramsE,"a",@progbits
	.sectionflags	@""
	.align	4
.nv.constant0._ZN5flash24flash_fwd_splitkv_kernelI23Flash_fwd_kernel_traitsILi32ELi64ELi128ELi4ELb0ELb0EN7cutlass10bfloat16_tE19Flash_kernel_traitsILi32ELi64ELi128ELi4ES3_EELb1ELb0ELb0ELb0ELb0ELb0ELb1ELb1EEEvNS_16Flash_fwd_paramsE:
	.zero		992


//--------------------- .nv.constant0._ZN5flash24flash_fwd_splitkv_kernelI23Flash_fwd_kernel_traitsILi32ELi64ELi128ELi4ELb0ELb0EN7cutlass10bfloat16_tE19Flash_kernel_traitsILi32ELi64ELi128ELi4ES3_EELb1ELb0ELb0ELb0ELb0ELb1ELb1ELb1EEEvNS_16Flash_fwd_paramsE --------------------------
	.section	.nv.constant0._ZN5flash24flash_fwd_splitkv_kernelI23Flash_fwd_kernel_traitsILi32ELi64ELi128ELi4ELb0ELb0EN7cutlass10bfloat16_tE19Flash_kernel_traitsILi32ELi64ELi128ELi4ES3_EELb1ELb0ELb0ELb0ELb0ELb1ELb1ELb1EEEvNS_16Flash_fwd_paramsE,"a",@progbits
	.sectionflags	@""
	.align	4
.nv.constant0._ZN5flash24flash_fwd_splitkv_kernelI23Flash_fwd_kernel_traitsILi32ELi64ELi128ELi4ELb0ELb0EN7cutlass10bfloat16_tE19Flash_kernel_traitsILi32ELi64ELi128ELi4ES3_EELb1ELb0ELb0ELb0ELb0ELb1ELb1ELb1EEEvNS_16Flash_fwd_paramsE:
	.zero		992


//--------------------- .nv.constant0._ZN5flash24flash_fwd_splitkv_kernelI23Flash_fwd_kernel_traitsILi32ELi64ELi128ELi4ELb0ELb0EN7cutlass10bfloat16_tE19Flash_kernel_traitsILi32ELi64ELi128ELi4ES3_EELb1ELb0ELb0ELb1ELb1ELb0ELb0ELb0EEEvNS_16Flash_fwd_paramsE --------------------------
	.section	.nv.constant0._ZN5flash24flash_fwd_splitkv_kernelI23Flash_fwd_kernel_traitsILi32ELi64ELi128ELi4ELb0ELb0EN7cutlass10bfloat16_tE19Flash_kernel_traitsILi32ELi64ELi128ELi4ES3_EELb1ELb0ELb0ELb1ELb1ELb0ELb0ELb0EEEvNS_16Flash_fwd_paramsE,"a",@progbits
	.sectionflags	@""
	.align	4
.nv.constant0._ZN5flash24flash_fwd_splitkv_kernelI23Flash_fwd_kernel_traitsILi32ELi64ELi128ELi4ELb0ELb0EN7cutlass10bfloat16_tE19Flash_kernel_traitsILi32ELi64ELi128ELi4ES3_EELb1ELb0ELb0ELb1ELb1ELb0ELb0ELb0EEEvNS_16Flash_fwd_paramsE:
	.zero		992


//--------------------- .nv.constant0._ZN5flash24flash_fwd_splitkv_kernelI23Flash_fwd_kernel_traitsILi32ELi64ELi128ELi4ELb0ELb0EN7cutlass10bfloat16_tE19Flash_kernel_traitsILi32ELi64ELi128ELi4ES3_EELb1ELb0ELb0ELb1ELb1ELb1ELb0ELb0EEEvNS_16Flash_fwd_paramsE --------------------------
	.section	.nv.constant0._ZN5flash24flash_fwd_splitkv_kernelI23Flash_fwd_kernel_traitsILi32ELi64ELi128ELi4ELb0ELb0EN7cutlass10bfloat16_tE19Flash_kernel_traitsILi32ELi64ELi128ELi4ES3_EELb1ELb0ELb0ELb1ELb1ELb1ELb0ELb0EEEvNS_16Flash_fwd_paramsE,"a",@progbits
	.sectionflags	@""
	.align	4
.nv.constant0._ZN5flash24flash_fwd_splitkv_kernelI23Flash_fwd_kernel_traitsILi32ELi64ELi128ELi4ELb0ELb0EN7cutlass10bfloat16_tE19Flash_kernel_traitsILi32ELi64ELi128ELi4ES3_EELb1ELb0ELb0ELb1ELb1ELb1ELb0ELb0EEEvNS_16Flash_fwd_paramsE:
	.zero		992


//--------------------- .nv.constant0._ZN5flash24flash_fwd_splitkv_kernelI23Flash_fwd_kernel_traitsILi32ELi64ELi128ELi4ELb0ELb0EN7cutlass10bfloat16_tE19Flash_kernel_traitsILi32ELi64ELi128ELi4ES3_EELb1ELb0ELb0ELb1ELb1ELb0ELb1ELb0EEEvNS_16Flash_fwd_paramsE --------------------------
	.section	.nv.constant0._ZN5flash24flash_fwd_splitkv_kernelI23Flash_fwd_kernel_traitsILi32ELi64ELi128ELi4ELb0ELb0EN7cutlass10bfloat16_tE19Flash_kernel_traitsILi32ELi64ELi128ELi4ES3_EELb1ELb0ELb0ELb1ELb1ELb0ELb1ELb0EEEvNS_16Flash_fwd_paramsE,"a",@progbits
	.sectionflags	@""
	.align	4
.nv.constant0._ZN5flash24flash_fwd_splitkv_kernelI23Flash_fwd_kernel_traitsILi32ELi64ELi128ELi4ELb0ELb0EN7cutlass10bfloat16_tE19Flash_kernel_traitsILi32ELi64ELi128ELi4ES3_EELb1ELb0ELb0ELb1ELb1ELb0ELb1ELb0EEEvNS_16Flash_fwd_paramsE:
	.zero		992


//--------------------- .nv.constant0._ZN5flash24flash_fwd_splitkv_kernelI23Flash_fwd_kernel_traitsILi32ELi64ELi128ELi4ELb0ELb0EN7cutlass10bfloat16_tE19Flash_kernel_traitsILi32ELi64ELi128ELi4ES3_EELb1ELb0ELb0ELb1ELb1ELb1ELb1ELb0EEEvNS_16Flash_fwd_paramsE --------------------------
	.section	.nv.constant0._ZN5flash24flash_fwd_splitkv_kernelI23Flash_fwd_kernel_traitsILi32ELi64ELi128ELi4ELb0ELb0EN7cutlass10bfloat16_tE19Flash_kernel_traitsILi32ELi64ELi128ELi4ES3_EELb1ELb0ELb0ELb1ELb1ELb1ELb1ELb0EEEvNS_16Flash_fwd_paramsE,"a",@progbits
	.sectionflags	@""
	.align	4
.nv.constant0._ZN5flash24flash_fwd_splitkv_kernelI23Flash_fwd_kernel_traitsILi32ELi64ELi128ELi4ELb0ELb0EN7cutlass10bfloat16_tE19Flash_kernel_traitsILi32ELi64ELi128ELi4ES3_EELb1ELb0ELb0ELb1ELb1ELb1ELb1ELb0EEEvNS_16Flash_fwd_paramsE:
	.zero		992


//--------------------- .nv.constant0._ZN5flash24flash_fwd_splitkv_kernelI23Flash_fwd_kernel_traitsILi32ELi64ELi128ELi4ELb0ELb0EN7cutlass10bfloat16_tE19Flash_kernel_traitsILi32ELi64ELi128ELi4ES3_EELb1ELb0ELb0ELb0ELb1ELb0ELb0ELb0EEEvNS_16Flash_fwd_paramsE --------------------------
	.section	.nv.constant0._ZN5flash24flash_fwd_splitkv_kernelI23Flash_fwd_kernel_traitsILi32ELi64ELi128ELi4ELb0ELb0EN7cutlass10bfloat16_tE19Flash_kernel_traitsILi32ELi64ELi128ELi4ES3_EELb1ELb0ELb0ELb0ELb1ELb0ELb0ELb0EEEvNS_16Flash_fwd_paramsE,"a",@progbits
	.sectionflags	@""
	.align	4
.nv.constant0._ZN5flash24flash_fwd_splitkv_kernelI23Flash_fwd_kernel_traitsILi32ELi64ELi128ELi4ELb0ELb0EN7cutlass10bfloat16_tE19Flash_kernel_traitsILi32ELi64ELi128ELi4ES3_EELb1ELb0ELb0ELb0ELb1ELb0ELb0ELb0EEEvNS_16Flash_fwd_paramsE:
	.zero		992


//--------------------- .nv.constant0._ZN5flash24flash_fwd_splitkv_kernelI23Flash_fwd_kernel_traitsILi32ELi64ELi128ELi4ELb0ELb0EN7cutlass10bfloat16_tE19Flash_kernel_traitsILi32ELi64ELi128ELi4ES3_EELb1ELb0ELb0ELb0ELb1ELb1ELb0ELb0EEEvNS_16Flash_fwd_paramsE --------------------------
	.section	.nv.constant0._ZN5flash24flash_fwd_splitkv_kernelI23Flash_fwd_kernel_traitsILi32ELi64ELi128ELi4ELb0ELb0EN7cutlass10bfloat16_tE19Flash_kernel_traitsILi32ELi64ELi128ELi4ES3_EELb1ELb0ELb0ELb0ELb1ELb1ELb0ELb0EEEvNS_16Flash_fwd_paramsE,"a",@progbits
	.sectionflags	@""
	.align	4
.nv.constant0._ZN5flash24flash_fwd_splitkv_kernelI23Flash_fwd_kernel_traitsILi32ELi64ELi128ELi4ELb0ELb0EN7cutlass10bfloat16_tE19Flash_kernel_traitsILi32ELi64ELi128ELi4ES3_EELb1ELb0ELb0ELb0ELb1ELb1ELb0ELb0EEEvNS_16Flash_fwd_paramsE:
	.zero		992


//--------------------- .nv.constant0._ZN5flash24flash_fwd_splitkv_kernelI23Flash_fwd_kernel_traitsILi32ELi64ELi128ELi4ELb0ELb0EN7cutlass10bfloat16_tE19Flash_kernel_traitsILi32ELi64ELi128ELi4ES3_EELb1ELb0ELb1ELb0ELb0ELb0ELb0ELb0EEEvNS_16Flash_fwd_paramsE --------------------------
	.section	.nv.constant0._ZN5flash24flash_fwd_splitkv_kernelI23Flash_fwd_kernel_traitsILi32ELi64ELi128ELi4ELb0ELb0EN7cutlass10bfloat16_tE19Flash_kernel_traitsILi32ELi64ELi128ELi4ES3_EELb1ELb0ELb1ELb0ELb0ELb0ELb0ELb0EEEvNS_16Flash_fwd_paramsE,"a",@progbits
	.sectionflags	@""
	.align	4
.nv.constant0._ZN5flash24flash_fwd_splitkv_kernelI23Flash_fwd_kernel_traitsILi32ELi64ELi128ELi4ELb0ELb0EN7cutlass10bfloat16_tE19Flash_kernel_traitsILi32ELi64ELi128ELi4ES3_EELb1ELb0ELb1ELb0ELb0ELb0ELb0ELb0EEEvNS_16Flash_fwd_paramsE:
	.zero		992


//--------------------- .nv.constant0._ZN5flash24flash_fwd_splitkv_kernelI23Flash_fwd_kernel_traitsILi32ELi64ELi128ELi4ELb0ELb0EN7cutlass10bfloat16_tE19Flash_kernel_traitsILi32ELi64ELi128ELi4ES3_EELb1ELb0ELb1ELb0ELb0ELb1ELb0ELb0EEEvNS_16Flash_fwd_paramsE --------------------------
	.section	.nv.constant0._ZN5flash24flash_fwd_splitkv_kernelI23Flash_fwd_kernel_traitsILi32ELi64ELi128ELi4ELb0ELb0EN7cutlass10bfloat16_tE19Flash_kernel_traitsILi32ELi64ELi128ELi4ES3_EELb1ELb0ELb1ELb0ELb0ELb1ELb0ELb0EEEvNS_16Flash_fwd_paramsE,"a",@progbits
	.sectionflags	@""
	.align	4
.nv.constant0._ZN5flash24flash_fwd_splitkv_kernelI23Flash_fwd_kernel_traitsILi32ELi64ELi128ELi4ELb0ELb0EN7cutlass10bfloat16_tE19Flash_kernel_traitsILi32ELi64ELi128ELi4ES3_EELb1ELb0ELb1ELb0ELb0ELb1ELb0ELb0EEEvNS_16Flash_fwd_paramsE:
	.zero		992


//--------------------- .nv.constant0._ZN5flash24flash_fwd_splitkv_kernelI23Flash_fwd_kernel_traitsILi32ELi64ELi128ELi4ELb0ELb0EN7cutlass10bfloat16_tE19Flash_kernel_traitsILi32ELi64ELi128ELi4ES3_EELb1ELb0ELb0ELb0ELb1ELb0ELb0ELb1EEEvNS_16Flash_fwd_paramsE --------------------------
	.section	.nv.constant0._ZN5flash24flash_fwd_splitkv_kernelI23Flash_fwd_kernel_traitsILi32ELi64ELi128ELi4ELb0ELb0EN7cutlass10bfloat16_tE19Flash_kernel_traitsILi32ELi64ELi128ELi4ES3_EELb1ELb0ELb0ELb0ELb1ELb0ELb0ELb1EEEvNS_16Flash_fwd_paramsE,"a",@progbits
	.sectionflags	@""
	.align	4
.nv.constant0._ZN5flash24flash_fwd_splitkv_kernelI23Flash_fwd_kernel_traitsILi32ELi64ELi128ELi4ELb0ELb0EN7cutlass10bfloat16_tE19Flash_kernel_traitsILi32ELi64ELi128ELi4ES3_EELb1ELb0ELb0ELb0ELb1ELb0ELb0ELb1EEEvNS_16Flash_fwd_paramsE:
	.zero		992


//--------------------- .nv.constant0._ZN5flash24flash_fwd_splitkv_kernelI23Flash_fwd_kernel_traitsILi32ELi64ELi128ELi4ELb0ELb0EN7cutlass10bfloat16_tE19Flash_kernel_traitsILi32ELi64ELi128ELi4ES3_EELb1ELb0ELb0ELb0ELb1ELb1ELb0ELb1EEEvNS_16Flash_fwd_paramsE --------------------------
	.section	.nv.constant0._ZN5flash24flash_fwd_splitkv_kernelI23Flash_fwd_kernel_traitsILi32ELi64ELi128ELi4ELb0ELb0EN7cutlass10bfloat16_tE19Flash_kernel_traitsILi32ELi64ELi128ELi4ES3_EELb1ELb0ELb0ELb0ELb1ELb1ELb0ELb1EEEvNS_16Flash_fwd_paramsE,"a",@progbits
	.sectionflags	@""
	.align	4
.nv.constant0._ZN5flash24flash_fwd_splitkv_kernelI23Flash_fwd_kernel_traitsILi32ELi64ELi128ELi4ELb0ELb0EN7cutlass10bfloat16_tE19Flash_kernel_traitsILi32ELi64ELi128ELi4ES3_EELb1ELb0ELb0ELb0ELb1ELb1ELb0ELb1EEEvNS_16Flash_fwd_paramsE:
	.zero		992


//--------------------- .nv.constant0._ZN5flash24flash_fwd_splitkv_kernelI23Flash_fwd_kernel_traitsILi32ELi64ELi128ELi4ELb0ELb0EN7cutlass10bfloat16_tE19Flash_kernel_traitsILi32ELi64ELi128ELi4ES3_EELb1ELb0ELb1ELb0ELb0ELb0ELb0ELb1EEEvNS_16Flash_fwd_paramsE --------------------------
	.section	.nv.constant0._ZN5flash24flash_fwd_splitkv_kernelI23Flash_fwd_kernel_traitsILi32ELi64ELi128ELi4ELb0ELb0EN7cutlass10bfloat16_tE19Flash_kernel_traitsILi32ELi64ELi128ELi4ES3_EELb1ELb0ELb1ELb0ELb0ELb0ELb0ELb1EEEvNS_16Flash_fwd_paramsE,"a",@progbits
	.sectionflags	@""
	.align	4
.nv.constant0._ZN5flash24flash_fwd_splitkv_kernelI23Flash_fwd_kernel_traitsILi32ELi64ELi128ELi4ELb0ELb0EN7cutlass10bfloat16_tE19Flash_kernel_traitsILi32ELi64ELi128ELi4ES3_EELb1ELb0ELb1ELb0ELb0ELb0ELb0ELb1EEEvNS_16Flash_fwd_paramsE:
	.zero		992


//--------------------- .nv.constant0._ZN5flash24flash_fwd_splitkv_kernelI23Flash_fwd_kernel_traitsILi32ELi64ELi128ELi4ELb0ELb0EN7cutlass10bfloat16_tE19Flash_kernel_traitsILi32ELi64ELi128ELi4ES3_EELb1ELb0ELb1ELb0ELb0ELb1ELb0ELb1EEEvNS_16Flash_fwd_paramsE --------------------------
	.section	.nv.constant0._ZN5flash24flash_fwd_splitkv_kernelI23Flash_fwd_kernel_traitsILi32ELi64ELi128ELi4ELb0ELb0EN7cutlass10bfloat16_tE19Flash_kernel_traitsILi32ELi64ELi128ELi4ES3_EELb1ELb0ELb1ELb0ELb0ELb1ELb0ELb1EEEvNS_16Flash_fwd_paramsE,"a",@progbits
	.sectionflags	@""
	.align	4
.nv.constant0._ZN5flash24flash_fwd_splitkv_kernelI23Flash_fwd_kernel_traitsILi32ELi64ELi128ELi4ELb0ELb0EN7cutlass10bfloat16_tE19Flash_kernel_traitsILi32ELi64ELi128ELi4ES3_EELb1ELb0ELb1ELb0ELb0ELb1ELb0ELb1EEEvNS_16Flash_fwd_paramsE:
	.zero		992


//--------------------- .nv.constant0._ZN5flash24flash_fwd_splitkv_kernelI23Flash_fwd_kernel_traitsILi32ELi64ELi128ELi4ELb0ELb0EN7cutlass10bfloat16_tE19Flash_kernel_traitsILi32ELi64ELi128ELi4ES3_EELb1ELb0ELb0ELb0ELb1ELb0ELb1ELb0EEEvNS_16Flash_fwd_paramsE --------------------------
	.section	.nv.constant0._ZN5flash24flash_fwd_splitkv_kernelI23Flash_fwd_kernel_traitsILi32ELi64ELi128ELi4ELb0ELb0EN7cutlass10bfloat16_tE19Flash_kernel_traitsILi32ELi64ELi128ELi4ES3_EELb1ELb0ELb0ELb0ELb1ELb0ELb1ELb0EEEvNS_16Flash_fwd_paramsE,"a",@progbits
	.sectionflags	@""
	.align	4
.nv.constant0._ZN5flash24flash_fwd_splitkv_kernelI23Flash_fwd_kernel_traitsILi32ELi64ELi128ELi4ELb0ELb0EN7cutlass10bfloat16_tE19Flash_kernel_traitsILi32ELi64ELi128ELi4ES3_EELb1ELb0ELb0ELb0ELb1ELb0ELb1ELb0EEEvNS_16Flash_fwd_paramsE:
	.zero		992


//--------------------- .nv.constant0._ZN5flash24flash_fwd_splitkv_kernelI23Flash_fwd_kernel_traitsILi32ELi64ELi128ELi4ELb0ELb0EN7cutlass10bfloat16_tE19Flash_kernel_traitsILi32ELi64ELi128ELi4ES3_EELb1ELb0ELb0ELb0ELb1ELb1ELb1ELb0EEEvNS_16Flash_fwd_paramsE --------------------------
	.section	.nv.constant0._ZN5flash24flash_fwd_splitkv_kernelI23Flash_fwd_kernel_traitsILi32ELi64ELi128ELi4ELb0ELb0EN7cutlass10bfloat16_tE19Flash_kernel_traitsILi32ELi64ELi128ELi4ES3_EELb1ELb0ELb0ELb0ELb1ELb1ELb1ELb0EEEvNS_16Flash_fwd_paramsE,"a",@progbits
	.sectionflags	@""
	.align	4
.nv.constant0._ZN5flash24flash_fwd_splitkv_kernelI23Flash_fwd_kernel_traitsILi32ELi64ELi128ELi4ELb0ELb0EN7cutlass10bfloat16_tE19Flash_kernel_traitsILi32ELi64ELi128ELi4ES3_EELb1ELb0ELb0ELb0ELb1ELb1ELb1ELb0EEEvNS_16Flash_fwd_paramsE:
	.zero		992


//--------------------- .nv.constant0._ZN5flash24flash_fwd_splitkv_kernelI23Flash_fwd_kernel_traitsILi32ELi64ELi128ELi4ELb0ELb0EN7cutlass10bfloat16_tE19Flash_kernel_traitsILi32ELi64ELi128ELi4ES3_EELb1ELb0ELb1ELb0ELb0ELb0ELb1ELb0EEEvNS_16Flash_fwd_paramsE --------------------------
	.section	.nv.constant0._ZN5flash24flash_fwd_splitkv_kernelI23Flash_fwd_kernel_traitsILi32ELi64ELi128ELi4ELb0ELb0EN7cutlass10bfloat16_tE19Flash_kernel_traitsILi32ELi64ELi128ELi4ES3_EELb1ELb0ELb1ELb0ELb0ELb0ELb1ELb0EEEvNS_16Flash_fwd_paramsE,"a",@progbits
	.sectionflags	@""
	.align	4
.nv.constant0._ZN5flash24flash_fwd_splitkv_kernelI23Flash_fwd_kernel_traitsILi32ELi64ELi128ELi4ELb0ELb0EN7cutlass10bfloat16_tE19Flash_kernel_traitsILi32ELi64ELi128ELi4ES3_EELb1ELb0ELb1ELb0ELb0ELb0ELb1ELb0EEEvNS_16Flash_fwd_paramsE:
	.zero		992


//--------------------- .nv.constant0._ZN5flash24flash_fwd_splitkv_kernelI23Flash_fwd_kernel_traitsILi32ELi64ELi128ELi4ELb0ELb0EN7cutlass10bfloat16_tE19Flash_kernel_traitsILi32ELi64ELi128ELi4ES3_EELb1ELb0ELb1ELb0ELb0ELb1ELb1ELb0EEEvNS_16Flash_fwd_paramsE --------------------------
	.section	.nv.constant0._ZN5flash24flash_fwd_splitkv_kernelI23Flash_fwd_kernel_traitsILi32ELi64ELi128ELi4ELb0ELb0EN7cutlass10bfloat16_tE19Flash_kernel_traitsILi32ELi64ELi128ELi4ES3_EELb1ELb0ELb1ELb0ELb0ELb1ELb1ELb0EEEvNS_16Flash_fwd_paramsE,"a",@progbits
	.sectionflags	@""
	.align	4
.nv.constant0._ZN5flash24flash_fwd_splitkv_kernelI23Flash_fwd_kernel_traitsILi32ELi64ELi128ELi4ELb0ELb0EN7cutlass10bfloat16_tE19Flash_kernel_traitsILi32ELi64ELi128ELi4ES3_EELb1ELb0ELb1ELb0ELb0ELb1ELb1ELb0EEEvNS_16Flash_fwd_paramsE:
	.zero		992


//--------------------- .nv.constant0._ZN5flash24flash_fwd_splitkv_kernelI23Flash_fwd_kernel_traitsILi32ELi64ELi128ELi4ELb0ELb0EN7cutlass10bfloat16_tE19Flash_kernel_traitsILi32ELi64ELi128ELi4ES3_EELb1ELb0ELb0ELb0ELb1ELb0ELb1ELb1EEEvNS_16Flash_fwd_paramsE --------------------------
	.section	.nv.constant0._ZN5flash24flash_fwd_splitkv_kernelI23Flash_fwd_kernel_traitsILi32ELi64ELi128ELi4ELb0ELb0EN7cutlass10bfloat16_tE19Flash_kernel_traitsILi32ELi64ELi128ELi4ES3_EELb1ELb0ELb0ELb0ELb1ELb0ELb1ELb1EEEvNS_16Flash_fwd_paramsE,"a",@progbits
	.sectionflags	@""
	.align	4
.nv.constant0._ZN5flash24flash_fwd_splitkv_kernelI23Flash_fwd_kernel_traitsILi32ELi64ELi128ELi4ELb0ELb0EN7cutlass10bfloat16_tE19Flash_kernel_traitsILi32ELi64ELi128ELi4ES3_EELb1ELb0ELb0ELb0ELb1ELb0ELb1ELb1EEEvNS_16Flash_fwd_paramsE:
	.zero		992


//--------------------- .nv.constant0._ZN5flash24flash_fwd_splitkv_kernelI23Flash_fwd_kernel_traitsILi32ELi64ELi128ELi4ELb0ELb0EN7cutlass10bfloat16_tE19Flash_kernel_traitsILi32ELi64ELi128ELi4ES3_EELb1ELb0ELb0ELb0ELb1ELb1ELb1ELb1EEEvNS_16Flash_fwd_paramsE --------------------------
	.section	.nv.constant0._ZN5flash24flash_fwd_splitkv_kernelI23Flash_fwd_kernel_traitsILi32ELi64ELi128ELi4ELb0ELb0EN7cutlass10bfloat16_tE19Flash_kernel_traitsILi32ELi64ELi128ELi4ES3_EELb1ELb0ELb0ELb0ELb1ELb1ELb1ELb1EEEvNS_16Flash_fwd_paramsE,"a",@progbits
	.sectionflags	@""
	.align	4
.nv.constant0._ZN5flash24flash_fwd_splitkv_kernelI23Flash_fwd_kernel_traitsILi32ELi64ELi128ELi4ELb0ELb0EN7cutlass10bfloat16_tE19Flash_kernel_traitsILi32ELi64ELi128ELi4ES3_EELb1ELb0ELb0ELb0ELb1ELb1ELb1ELb1EEEvNS_16Flash_fwd_paramsE:
	.zero		992


//--------------------- .nv.constant0._ZN5flash24flash_fwd_splitkv_kernelI23Flash_fwd_kernel_traitsILi32ELi64ELi128ELi4ELb0ELb0EN7cutlass10bfloat16_tE19Flash_kernel_traitsILi32ELi64ELi128ELi4ES3_EELb1ELb0ELb1ELb0ELb0ELb0ELb1ELb1EEEvNS_16Flash_fwd_paramsE --------------------------
	.section	.nv.constant0._ZN5flash24flash_fwd_splitkv_kernelI23Flash_fwd_kernel_traitsILi32ELi64ELi128ELi4ELb0ELb0EN7cutlass10bfloat16_tE19Flash_kernel_traitsILi32ELi64ELi128ELi4ES3_EELb1ELb0ELb1ELb0ELb0ELb0ELb1ELb1EEEvNS_16Flash_fwd_paramsE,"a",@progbits
	.sectionflags	@""
	.align	4
.nv.constant0._ZN5flash24flash_fwd_splitkv_kernelI23Flash_fwd_kernel_traitsILi32ELi64ELi128ELi4ELb0ELb0EN7cutlass10bfloat16_tE19Flash_kernel_traitsILi32ELi64ELi128ELi4ES3_EELb1ELb0ELb1ELb0ELb0ELb0ELb1ELb1EEEvNS_16Flash_fwd_paramsE:
	.zero		992


//--------------------- .nv.constant0._ZN5flash24flash_fwd_splitkv_kernelI23Flash_fwd_kernel_traitsILi32ELi64ELi128ELi4ELb0ELb0EN7cutlass10bfloat16_tE19Flash_kernel_traitsILi32ELi64ELi128ELi4ES3_EELb1ELb0ELb1ELb0ELb0ELb1ELb1ELb1EEEvNS_16Flash_fwd_paramsE --------------------------
	.section	.nv.constant0._ZN5flash24flash_fwd_splitkv_kernelI23Flash_fwd_kernel_traitsILi32ELi64ELi128ELi4ELb0ELb0EN7cutlass10bfloat16_tE19Flash_kernel_traitsILi32ELi64ELi128ELi4ES3_EELb1ELb0ELb1ELb0ELb0ELb1ELb1ELb1EEEvNS_16Flash_fwd_paramsE,"a",@progbits
	.sectionflags	@""
	.align	4
.nv.constant0._ZN5flash24flash_fwd_splitkv_kernelI23Flash_fwd_kernel_traitsILi32ELi64ELi128ELi4ELb0ELb0EN7cutlass10bfloat16_tE19Flash_kernel_traitsILi32ELi64ELi128ELi4ES3_EELb1ELb0ELb1ELb0ELb0ELb1ELb1ELb1EEEvNS_16Flash_fwd_paramsE:
	.zero		992


//--------------------- SYMBOLS --------------------------

	.type		.nv.reservedSmem.offset0,@object
	.size		.nv.reservedSmem.offset0,0x4
